	.target	sm_100a

	.elftype	@"ET_EXEC"


//--------------------- .note.nv.tkinfo           --------------------------
	.section	.note.nv.tkinfo,"",@"SHT_NOTE"
	.sectionflags	@"SHF_NOTE_NV_TKINFO"
	.tkinfo
        /*0018*/ 	.word	0x00000002
        /*0030*/ 	.string	""
        /*0030*/ 	.string	"ptxas"
        /*0030*/ 	.string	"Cuda compilation tools, release 13.0, V13.0.88"
        /*0030*/ 	.string	"Build cuda_13.0.r13.0/compiler.36424714_0"
        /*0030*/ 	.string	"-arch sm_100a -m 64 "



//--------------------- .note.nv.cuinfo           --------------------------
	.section	.note.nv.cuinfo,"",@"SHT_NOTE"
	.sectionflags	@"SHF_NOTE_NV_CUINFO"
        /*0018*/ 	.short	0x0002
        /*001a*/ 	.short	0x0064
        /*001c*/ 	.short	0x0082
	.zero		2


//--------------------- .nv.info                  --------------------------
	.section	.nv.info,"",@"SHT_CUDA_INFO"
	.align	4


	//----- nvinfo : EIATTR_REGCOUNT
	.align		4
        /*0000*/ 	.byte	0x04, 0x2f
        /*0002*/ 	.short	(.L_39 - .L_38)
	.align		4
.L_38:
        /*0004*/ 	.word	index@(_ZN2at6native47batch_norm_transform_input_channels_last_kernelIdddLi4EEEvPKT_S4_PKT0_S7_PKT1_SA_PS2_iib)
        /*0008*/ 	.word	0x00000028


	//----- nvinfo : EIATTR_FRAME_SIZE
	.align		4
.L_39:
        /*000c*/ 	.byte	0x04, 0x11
        /*000e*/ 	.short	(.L_41 - .L_40)
	.align		4
.L_40:
        /*0010*/ 	.word	index@(_ZN2at6native47batch_norm_transform_input_channels_last_kernelIdddLi4EEEvPKT_S4_PKT0_S7_PKT1_SA_PS2_iib)
        /*0014*/ 	.word	0x00000000


	//----- nvinfo : EIATTR_REGCOUNT
	.align		4
.L_41:
        /*0018*/ 	.byte	0x04, 0x2f
        /*001a*/ 	.short	(.L_43 - .L_42)
	.align		4
.L_42:
        /*001c*/ 	.word	index@(_ZN2at6native47batch_norm_transform_input_channels_last_kernelIfffLi4EEEvPKT_S4_PKT0_S7_PKT1_SA_PS2_iib)
        /*0020*/ 	.word	0x00000020


	//----- nvinfo : EIATTR_FRAME_SIZE
	.align		4
.L_43:
        /*0024*/ 	.byte	0x04, 0x11
        /*0026*/ 	.short	(.L_45 - .L_44)
	.align		4
.L_44:
        /*0028*/ 	.word	index@(_ZN2at6native47batch_norm_transform_input_channels_last_kernelIfffLi4EEEvPKT_S4_PKT0_S7_PKT1_SA_PS2_iib)
        /*002c*/ 	.word	0x00000000


	//----- nvinfo : EIATTR_REGCOUNT
	.align		4
.L_45:
        /*0030*/ 	.byte	0x04, 0x2f
        /*0032*/ 	.short	(.L_47 - .L_46)
	.align		4
.L_46:
        /*0034*/ 	.word	index@(_ZN2at6native47batch_norm_transform_input_channels_last_kernelIN3c104HalfEffLi4EEEvPKT_S6_PKT0_S9_PKT1_SC_PS4_iib)
        /*0038*/ 	.word	0x00000020


	//----- nvinfo : EIATTR_FRAME_SIZE
	.align		4
.L_47:
        /*003c*/ 	.byte	0x04, 0x11
        /*003e*/ 	.short	(.L_49 - .L_48)
	.align		4
.L_48:
        /*0040*/ 	.word	index@(_ZN2at6native47batch_norm_transform_input_channels_last_kernelIN3c104HalfEffLi4EEEvPKT_S6_PKT0_S9_PKT1_SC_PS4_iib)
        /*0044*/ 	.word	0x00000000


	//----- nvinfo : EIATTR_REGCOUNT
	.align		4
.L_49:
        /*0048*/ 	.byte	0x04, 0x2f
        /*004a*/ 	.short	(.L_51 - .L_50)
	.align		4
.L_50:
        /*004c*/ 	.word	index@(_ZN2at6native47batch_norm_transform_input_channels_last_kernelIN3c108BFloat16EffLi4EEEvPKT_S6_PKT0_S9_PKT1_SC_PS4_iib)
        /*0050*/ 	.word	0x00000020


	//----- nvinfo : EIATTR_FRAME_SIZE
	.align		4
.L_51:
        /*0054*/ 	.byte	0x04, 0x11
        /*0056*/ 	.short	(.L_53 - .L_52)
	.align		4
.L_52:
        /*0058*/ 	.word	index@(_ZN2at6native47batch_norm_transform_input_channels_last_kernelIN3c108BFloat16EffLi4EEEvPKT_S6_PKT0_S9_PKT1_SC_PS4_iib)
        /*005c*/ 	.word	0x00000000


	//----- nvinfo : EIATTR_REGCOUNT
	.align		4
.L_53:
        /*0060*/ 	.byte	0x04, 0x2f
        /*0062*/ 	.short	(.L_55 - .L_54)
	.align		4
.L_54:
        /*0064*/ 	.word	index@(_ZN2at6native47batch_norm_transform_input_channels_last_kernelIN3c104HalfEfS3_Li4EEEvPKT_S6_PKT0_S9_PKT1_SC_PS4_iib)
        /*0068*/ 	.word	0x00000020


	//----- nvinfo : EIATTR_FRAME_SIZE
	.align		4
.L_55:
        /*006c*/ 	.byte	0x04, 0x11
        /*006e*/ 	.short	(.L_57 - .L_56)
	.align		4
.L_56:
        /*0070*/ 	.word	index@(_ZN2at6native47batch_norm_transform_input_channels_last_kernelIN3c104HalfEfS3_Li4EEEvPKT_S6_PKT0_S9_PKT1_SC_PS4_iib)
        /*0074*/ 	.word	0x00000000


	//----- nvinfo : EIATTR_REGCOUNT
	.align		4
.L_57:
        /*0078*/ 	.byte	0x04, 0x2f
        /*007a*/ 	.short	(.L_59 - .L_58)
	.align		4
.L_58:
        /*007c*/ 	.word	index@(_ZN2at6native47batch_norm_transform_input_channels_last_kernelIN3c108BFloat16EfS3_Li4EEEvPKT_S6_PKT0_S9_PKT1_SC_PS4_iib)
        /*0080*/ 	.word	0x00000020


	//----- nvinfo : EIATTR_FRAME_SIZE
	.align		4
.L_59:
        /*0084*/ 	.byte	0x04, 0x11
        /*0086*/ 	.short	(.L_61 - .L_60)
	.align		4
.L_60:
        /*0088*/ 	.word	index@(_ZN2at6native47batch_norm_transform_input_channels_last_kernelIN3c108BFloat16EfS3_Li4EEEvPKT_S6_PKT0_S9_PKT1_SC_PS4_iib)
        /*008c*/ 	.word	0x00000000


	//----- nvinfo : EIATTR_REGCOUNT
	.align		4
.L_61:
        /*0090*/ 	.byte	0x04, 0x2f
        /*0092*/ 	.short	(.L_63 - .L_62)
	.align		4
.L_62:
        /*0094*/ 	.word	index@(_ZN2at6native47batch_norm_backward_reduce_channels_last_kernelILi4EdddEEvPKT0_S4_PKT1_S7_PS5_S8_PT2_SA_PVS5_Piii)
        /*0098*/ 	.word	0x00000038


	//----- nvinfo : EIATTR_FRAME_SIZE
	.align		4
.L_63:
        /*009c*/ 	.byte	0x04, 0x11
        /*009e*/ 	.short	(.L_65 - .L_64)
	.align		4
.L_64:
        /*00a0*/ 	.word	index@(_ZN2at6native47batch_norm_backward_reduce_channels_last_kernelILi4EdddEEvPKT0_S4_PKT1_S7_PS5_S8_PT2_SA_PVS5_Piii)
        /*00a4*/ 	.word	0x00000000


	//----- nvinfo : EIATTR_REGCOUNT
	.align		4
.L_65:
        /*00a8*/ 	.byte	0x04, 0x2f
        /*00aa*/ 	.short	(.L_67 - .L_66)
	.align		4
.L_66:
        /*00ac*/ 	.word	index@(_ZN2at6native47batch_norm_backward_reduce_channels_last_kernelILi4EfffEEvPKT0_S4_PKT1_S7_PS5_S8_PT2_SA_PVS5_Piii)
        /*00b0*/ 	.word	0x00000028


	//----- nvinfo : EIATTR_FRAME_SIZE
	.align		4
.L_67:
        /*00b4*/ 	.byte	0x04, 0x11
        /*00b6*/ 	.short	(.L_69 - .L_68)
	.align		4
.L_68:
        /*00b8*/ 	.word	index@(_ZN2at6native47batch_norm_backward_reduce_channels_last_kernelILi4EfffEEvPKT0_S4_PKT1_S7_PS5_S8_PT2_SA_PVS5_Piii)
        /*00bc*/ 	.word	0x00000000


	//----- nvinfo : EIATTR_REGCOUNT
	.align		4
.L_69:
        /*00c0*/ 	.byte	0x04, 0x2f
        /*00c2*/ 	.short	(.L_71 - .L_70)
	.align		4
.L_70:
        /*00c4*/ 	.word	index@(_ZN2at6native47batch_norm_backward_reduce_channels_last_kernelILi4EN3c104HalfEffEEvPKT0_S6_PKT1_S9_PS7_SA_PT2_SC_PVS7_Piii)
        /*00c8*/ 	.word	0x0000002c


	//----- nvinfo : EIATTR_FRAME_SIZE
	.align		4
.L_71:
        /*00cc*/ 	.byte	0x04, 0x11
        /*00ce*/ 	.short	(.L_73 - .L_72)
	.align		4
.L_72:
        /*00d0*/ 	.word	index@(_ZN2at6native47batch_norm_backward_reduce_channels_last_kernelILi4EN3c104HalfEffEEvPKT0_S6_PKT1_S9_PS7_SA_PT2_SC_PVS7_Piii)
        /*00d4*/ 	.word	0x00000000


	//----- nvinfo : EIATTR_REGCOUNT
	.align		4
.L_73:
        /*00d8*/ 	.byte	0x04, 0x2f
        /*00da*/ 	.short	(.L_75 - .L_74)
	.align		4
.L_74:
        /*00dc*/ 	.word	index@(_ZN2at6native47batch_norm_backward_reduce_channels_last_kernelILi4EN3c108BFloat16EffEEvPKT0_S6_PKT1_S9_PS7_SA_PT2_SC_PVS7_Piii)
        /*00e0*/ 	.word	0x00000028


	//----- nvinfo : EIATTR_FRAME_SIZE
	.align		4
.L_75:
        /*00e4*/ 	.byte	0x04, 0x11
        /*00e6*/ 	.short	(.L_77 - .L_76)
	.align		4
.L_76:
        /*00e8*/ 	.word	index@(_ZN2at6native47batch_norm_backward_reduce_channels_last_kernelILi4EN3c108BFloat16EffEEvPKT0_S6_PKT1_S9_PS7_SA_PT2_SC_PVS7_Piii)
        /*00ec*/ 	.word	0x00000000


	//----- nvinfo : EIATTR_REGCOUNT
	.align		4
.L_77:
        /*00f0*/ 	.byte	0x04, 0x2f
        /*00f2*/ 	.short	(.L_79 - .L_78)
	.align		4
.L_78:
        /*00f4*/ 	.word	index@(_ZN2at6native47batch_norm_backward_reduce_channels_last_kernelILi4EN3c104HalfEfS3_EEvPKT0_S6_PKT1_S9_PS7_SA_PT2_SC_PVS7_Piii)
        /*00f8*/ 	.word	0x0000002c


	//----- nvinfo : EIATTR_FRAME_SIZE
	.align		4
.L_79:
        /*00fc*/ 	.byte	0x04, 0x11
        /*00fe*/ 	.short	(.L_81 - .L_80)
	.align		4
.L_80:
        /*0100*/ 	.word	index@(_ZN2at6native47batch_norm_backward_reduce_channels_last_kernelILi4EN3c104HalfEfS3_EEvPKT0_S6_PKT1_S9_PS7_SA_PT2_SC_PVS7_Piii)
        /*0104*/ 	.word	0x00000000


	//----- nvinfo : EIATTR_REGCOUNT
	.align		4
.L_81:
        /*0108*/ 	.byte	0x04, 0x2f
        /*010a*/ 	.short	(.L_83 - .L_82)
	.align		4
.L_82:
        /*010c*/ 	.word	index@(_ZN2at6native47batch_norm_backward_reduce_channels_last_kernelILi4EN3c108BFloat16EfS3_EEvPKT0_S6_PKT1_S9_PS7_SA_PT2_SC_PVS7_Piii)
        /*0110*/ 	.word	0x00000028


	//----- nvinfo : EIATTR_FRAME_SIZE
	.align		4
.L_83:
        /*0114*/ 	.byte	0x04, 0x11
        /*0116*/ 	.short	(.L_85 - .L_84)
	.align		4
.L_84:
        /*0118*/ 	.word	index@(_ZN2at6native47batch_norm_backward_reduce_channels_last_kernelILi4EN3c108BFloat16EfS3_EEvPKT0_S6_PKT1_S9_PS7_SA_PT2_SC_PVS7_Piii)
        /*011c*/ 	.word	0x00000000


	//----- nvinfo : EIATTR_REGCOUNT
	.align		4
.L_85:
        /*0120*/ 	.byte	0x04, 0x2f
        /*0122*/ 	.short	(.L_87 - .L_86)
	.align		4
.L_86:
        /*0124*/ 	.word	index@(_ZN2at6native46batch_norm_backward_elemt_channels_last_kernelILi4EdddEEvPKT0_S4_PKT1_S7_PKT2_S7_S7_PKiPS2_lii)
        /*0128*/ 	.word	0x00000020


	//----- nvinfo : EIATTR_FRAME_SIZE
	.align		4
.L_87:
        /*012c*/ 	.byte	0x04, 0x11
        /*012e*/ 	.short	(.L_89 - .L_88)
	.align		4
.L_88:
        /*0130*/ 	.word	index@($__internal_70_$__cuda_sm20_dblrcp_rn_slowpath_v3)
        /*0134*/ 	.word	0x00000000


	//----- nvinfo : EIATTR_FRAME_SIZE
	.align		4
.L_89:
        /*0138*/ 	.byte	0x04, 0x11
        /*013a*/ 	.short	(.L_91 - .L_90)
	.align		4
.L_90:
        /*013c*/ 	.word	index@(_ZN2at6native46batch_norm_backward_elemt_channels_last_kernelILi4EdddEEvPKT0_S4_PKT1_S7_PKT2_S7_S7_PKiPS2_lii)
        /*0140*/ 	.word	0x00000000


	//----- nvinfo : EIATTR_REGCOUNT
	.align		4
.L_91:
        /*0144*/ 	.byte	0x04, 0x2f
        /*0146*/ 	.short	(.L_93 - .L_92)
	.align		4
.L_92:
        /*0148*/ 	.word	index@(_ZN2at6native46batch_norm_backward_elemt_channels_last_kernelILi4EfffEEvPKT0_S4_PKT1_S7_PKT2_S7_S7_PKiPS2_lii)
        /*014c*/ 	.word	0x00000020


	//----- nvinfo : EIATTR_FRAME_SIZE
	.align		4
.L_93:
        /*0150*/ 	.byte	0x04, 0x11
        /*0152*/ 	.short	(.L_95 - .L_94)
	.align		4
.L_94:
        /*0154*/ 	.word	index@(_ZN2at6native46batch_norm_backward_elemt_channels_last_kernelILi4EfffEEvPKT0_S4_PKT1_S7_PKT2_S7_S7_PKiPS2_lii)
        /*0158*/ 	.word	0x00000000


	//----- nvinfo : EIATTR_REGCOUNT
	.align		4
.L_95:
        /*015c*/ 	.byte	0x04, 0x2f
        /*015e*/ 	.short	(.L_97 - .L_96)
	.align		4
.L_96:
        /*0160*/ 	.word	index@(_ZN2at6native46batch_norm_backward_elemt_channels_last_kernelILi4EN3c104HalfEffEEvPKT0_S6_PKT1_S9_PKT2_S9_S9_PKiPS4_lii)
        /*0164*/ 	.word	0x00000020


	//----- nvinfo : EIATTR_FRAME_SIZE
	.align		4
.L_97:
        /*0168*/ 	.byte	0x04, 0x11
        /*016a*/ 	.short	(.L_99 - .L_98)
	.align		4
.L_98:
        /*016c*/ 	.word	index@(_ZN2at6native46batch_norm_backward_elemt_channels_last_kernelILi4EN3c104HalfEffEEvPKT0_S6_PKT1_S9_PKT2_S9_S9_PKiPS4_lii)
        /*0170*/ 	.word	0x00000000


	//----- nvinfo : EIATTR_REGCOUNT
	.align		4
.L_99:
        /*0174*/ 	.byte	0x04, 0x2f
        /*0176*/ 	.short	(.L_101 - .L_100)
	.align		4
.L_100:
        /*0178*/ 	.word	index@(_ZN2at6native46batch_norm_backward_elemt_channels_last_kernelILi4EN3c108BFloat16EffEEvPKT0_S6_PKT1_S9_PKT2_S9_S9_PKiPS4_lii)
        /*017c*/ 	.word	0x00000020


	//----- nvinfo : EIATTR_FRAME_SIZE
	.align		4
.L_101:
        /*0180*/ 	.byte	0x04, 0x11
        /*0182*/ 	.short	(.L_103 - .L_102)
	.align		4
.L_102:
        /*0184*/ 	.word	index@(_ZN2at6native46batch_norm_backward_elemt_channels_last_kernelILi4EN3c108BFloat16EffEEvPKT0_S6_PKT1_S9_PKT2_S9_S9_PKiPS4_lii)
        /*0188*/ 	.word	0x00000000


	//----- nvinfo : EIATTR_REGCOUNT
	.align		4
.L_103:
        /*018c*/ 	.byte	0x04, 0x2f
        /*018e*/ 	.short	(.L_105 - .L_104)
	.align		4
.L_104:
        /*0190*/ 	.word	index@(_ZN2at6native46batch_norm_backward_elemt_channels_last_kernelILi4EN3c104HalfEfS3_EEvPKT0_S6_PKT1_S9_PKT2_S9_S9_PKiPS4_lii)
        /*0194*/ 	.word	0x00000020


	//----- nvinfo : EIATTR_FRAME_SIZE
	.align		4
.L_105:
        /*0198*/ 	.byte	0x04, 0x11
        /*019a*/ 	.short	(.L_107 - .L_106)
	.align		4
.L_106:
        /*019c*/ 	.word	index@(_ZN2at6native46batch_norm_backward_elemt_channels_last_kernelILi4EN3c104HalfEfS3_EEvPKT0_S6_PKT1_S9_PKT2_S9_S9_PKiPS4_lii)
        /*01a0*/ 	.word	0x00000000


	//----- nvinfo : EIATTR_REGCOUNT
	.align		4
.L_107:
        /*01a4*/ 	.byte	0x04, 0x2f
        /*01a6*/ 	.short	(.L_109 - .L_108)
	.align		4
.L_108:
        /*01a8*/ 	.word	index@(_ZN2at6native46batch_norm_backward_elemt_channels_last_kernelILi4EN3c108BFloat16EfS3_EEvPKT0_S6_PKT1_S9_PKT2_S9_S9_PKiPS4_lii)
        /*01ac*/ 	.word	0x00000020


	//----- nvinfo : EIATTR_FRAME_SIZE
	.align		4
.L_109:
        /*01b0*/ 	.byte	0x04, 0x11
        /*01b2*/ 	.short	(.L_111 - .L_110)
	.align		4
.L_110:
        /*01b4*/ 	.word	index@(_ZN2at6native46batch_norm_backward_elemt_channels_last_kernelILi4EN3c108BFloat16EfS3_EEvPKT0_S6_PKT1_S9_PKT2_S9_S9_PKiPS4_lii)
        /*01b8*/ 	.word	0x00000000


	//----- nvinfo : EIATTR_REGCOUNT
	.align		4
.L_111:
        /*01bc*/ 	.byte	0x04, 0x2f
        /*01be*/ 	.short	(.L_113 - .L_112)
	.align		4
.L_112:
        /*01c0*/ 	.word	index@(_ZN2at6native46batch_norm_backward_elemt_channels_last_kernelILi4EdddEEvPKT0_S4_PKT1_S7_PKT2_S7_S7_PS2_S5_ii)
        /*01c4*/ 	.word	0x00000020


	//----- nvinfo : EIATTR_FRAME_SIZE
	.align		4
.L_113:
        /*01c8*/ 	.byte	0x04, 0x11
        /*01ca*/ 	.short	(.L_115 - .L_114)
	.align		4
.L_114:
        /*01cc*/ 	.word	index@(_ZN2at6native46batch_norm_backward_elemt_channels_last_kernelILi4EdddEEvPKT0_S4_PKT1_S7_PKT2_S7_S7_PS2_S5_ii)
        /*01d0*/ 	.word	0x00000000


	//----- nvinfo : EIATTR_REGCOUNT
	.align		4
.L_115:
        /*01d4*/ 	.byte	0x04, 0x2f
        /*01d6*/ 	.short	(.L_117 - .L_116)
	.align		4
.L_116:
        /*01d8*/ 	.word	index@(_ZN2at6native46batch_norm_backward_elemt_channels_last_kernelILi4EfffEEvPKT0_S4_PKT1_S7_PKT2_S7_S7_PS2_S5_ii)
        /*01dc*/ 	.word	0x00000020


	//----- nvinfo : EIATTR_FRAME_SIZE
	.align		4
.L_117:
        /*01e0*/ 	.byte	0x04, 0x11
        /*01e2*/ 	.short	(.L_119 - .L_118)
	.align		4
.L_118:
        /*01e4*/ 	.word	index@(_ZN2at6native46batch_norm_backward_elemt_channels_last_kernelILi4EfffEEvPKT0_S4_PKT1_S7_PKT2_S7_S7_PS2_S5_ii)
        /*01e8*/ 	.word	0x00000000


	//----- nvinfo : EIATTR_REGCOUNT
	.align		4
.L_119:
        /*01ec*/ 	.byte	0x04, 0x2f
        /*01ee*/ 	.short	(.L_121 - .L_120)
	.align		4
.L_120:
        /*01f0*/ 	.word	index@(_ZN2at6native46batch_norm_backward_elemt_channels_last_kernelILi4EN3c104HalfEffEEvPKT0_S6_PKT1_S9_PKT2_S9_S9_PS4_S7_ii)
        /*01f4*/ 	.word	0x00000020


	//----- nvinfo : EIATTR_FRAME_SIZE
	.align		4
.L_121:
        /*01f8*/ 	.byte	0x04, 0x11
        /*01fa*/ 	.short	(.L_123 - .L_122)
	.align		4
.L_122:
        /*01fc*/ 	.word	index@(_ZN2at6native46batch_norm_backward_elemt_channels_last_kernelILi4EN3c104HalfEffEEvPKT0_S6_PKT1_S9_PKT2_S9_S9_PS4_S7_ii)
        /*0200*/ 	.word	0x00000000


	//----- nvinfo : EIATTR_REGCOUNT
	.align		4
.L_123:
        /*0204*/ 	.byte	0x04, 0x2f
        /*0206*/ 	.short	(.L_125 - .L_124)
	.align		4
.L_124:
        /*0208*/ 	.word	index@(_ZN2at6native46batch_norm_backward_elemt_channels_last_kernelILi4EN3c104HalfEfS3_EEvPKT0_S6_PKT1_S9_PKT2_S9_S9_PS4_S7_ii)
        /*020c*/ 	.word	0x00000020


	//----- nvinfo : EIATTR_FRAME_SIZE
	.align		4
.L_125:
        /*0210*/ 	.byte	0x04, 0x11
        /*0212*/ 	.short	(.L_127 - .L_126)
	.align		4
.L_126:
        /*0214*/ 	.word	index@(_ZN2at6native46batch_norm_backward_elemt_channels_last_kernelILi4EN3c104HalfEfS3_EEvPKT0_S6_PKT1_S9_PKT2_S9_S9_PS4_S7_ii)
        /*0218*/ 	.word	0x00000000


	//----- nvinfo : EIATTR_REGCOUNT
	.align		4
.L_127:
        /*021c*/ 	.byte	0x04, 0x2f
        /*021e*/ 	.short	(.L_129 - .L_128)
	.align		4
.L_128:
        /*0220*/ 	.word	index@(_ZN2at6native46batch_norm_backward_elemt_channels_last_kernelILi4EN3c108BFloat16EffEEvPKT0_S6_PKT1_S9_PKT2_S9_S9_PS4_S7_ii)
        /*0224*/ 	.word	0x00000020


	//----- nvinfo : EIATTR_FRAME_SIZE
	.align		4
.L_129:
        /*0228*/ 	.byte	0x04, 0x11
        /*022a*/ 	.short	(.L_131 - .L_130)
	.align		4
.L_130:
        /*022c*/ 	.word	index@(_ZN2at6native46batch_norm_backward_elemt_channels_last_kernelILi4EN3c108BFloat16EffEEvPKT0_S6_PKT1_S9_PKT2_S9_S9_PS4_S7_ii)
        /*0230*/ 	.word	0x00000000


	//----- nvinfo : EIATTR_REGCOUNT
	.align		4
.L_131:
        /*0234*/ 	.byte	0x04, 0x2f
        /*0236*/ 	.short	(.L_133 - .L_132)
	.align		4
.L_132:
        /*0238*/ 	.word	index@(_ZN2at6native46batch_norm_backward_elemt_channels_last_kernelILi4EN3c108BFloat16EfS3_EEvPKT0_S6_PKT1_S9_PKT2_S9_S9_PS4_S7_ii)
        /*023c*/ 	.word	0x00000020


	//----- nvinfo : EIATTR_FRAME_SIZE
	.align		4
.L_133:
        /*0240*/ 	.byte	0x04, 0x11
        /*0242*/ 	.short	(.L_135 - .L_134)
	.align		4
.L_134:
        /*0244*/ 	.word	index@(_ZN2at6native46batch_norm_backward_elemt_channels_last_kernelILi4EN3c108BFloat16EfS3_EEvPKT0_S6_PKT1_S9_PKT2_S9_S9_PS4_S7_ii)
        /*0248*/ 	.word	0x00000000


	//----- nvinfo : EIATTR_REGCOUNT
	.align		4
.L_135:
        /*024c*/ 	.byte	0x04, 0x2f
        /*024e*/ 	.short	(.L_137 - .L_136)
	.align		4
.L_136:
        /*0250*/ 	.word	index@(_ZN2at6native33batch_norm_transform_input_kernelIdddLb1EiEEvNS_27GenericPackedTensorAccessorIKT_Lm3ENS_17RestrictPtrTraitsET3_EENS2_IS3_Lm3ES5_S6_EENS2_INSt11conditionalIXT2_ET1_T0_E4typeELm1ES5_S6_EESE_NS2_IKSB_Lm1ES5_S6_EESG_SA_)
        /*0254*/ 	.word	0x0000001d


	//----- nvinfo : EIATTR_FRAME_SIZE
	.align		4
.L_137:
        /*0258*/ 	.byte	0x04, 0x11
        /*025a*/ 	.short	(.L_139 - .L_138)
	.align		4
.L_138:
        /*025c*/ 	.word	index@(_ZN2at6native33batch_norm_transform_input_kernelIdddLb1EiEEvNS_27GenericPackedTensorAccessorIKT_Lm3ENS_17RestrictPtrTraitsET3_EENS2_IS3_Lm3ES5_S6_EENS2_INSt11conditionalIXT2_ET1_T0_E4typeELm1ES5_S6_EESE_NS2_IKSB_Lm1ES5_S6_EESG_SA_)
        /*0260*/ 	.word	0x00000000


	//----- nvinfo : EIATTR_REGCOUNT
	.align		4
.L_139:
        /*0264*/ 	.byte	0x04, 0x2f
        /*0266*/ 	.short	(.L_141 - .L_140)
	.align		4
.L_140:
        /*0268*/ 	.word	index@(_ZN2at6native33batch_norm_transform_input_kernelIfffLb1EiEEvNS_27GenericPackedTensorAccessorIKT_Lm3ENS_17RestrictPtrTraitsET3_EENS2_IS3_Lm3ES5_S6_EENS2_INSt11conditionalIXT2_ET1_T0_E4typeELm1ES5_S6_EESE_NS2_IKSB_Lm1ES5_S6_EESG_SA_)
        /*026c*/ 	.word	0x00000018


	//----- nvinfo : EIATTR_FRAME_SIZE
	.align		4
.L_141:
        /*0270*/ 	.byte	0x04, 0x11
        /*0272*/ 	.short	(.L_143 - .L_142)
	.align		4
.L_142:
        /*0274*/ 	.word	index@(_ZN2at6native33batch_norm_transform_input_kernelIfffLb1EiEEvNS_27GenericPackedTensorAccessorIKT_Lm3ENS_17RestrictPtrTraitsET3_EENS2_IS3_Lm3ES5_S6_EENS2_INSt11conditionalIXT2_ET1_T0_E4typeELm1ES5_S6_EESE_NS2_IKSB_Lm1ES5_S6_EESG_SA_)
        /*0278*/ 	.word	0x00000000


	//----- nvinfo : EIATTR_REGCOUNT
	.align		4
.L_143:
        /*027c*/ 	.byte	0x04, 0x2f
        /*027e*/ 	.short	(.L_145 - .L_144)
	.align		4
.L_144:
        /*0280*/ 	.word	index@(_ZN2at6native33batch_norm_transform_input_kernelIN3c108BFloat16EffLb1EiEEvNS_27GenericPackedTensorAccessorIKT_Lm3ENS_17RestrictPtrTraitsET3_EENS4_IS5_Lm3ES7_S8_EENS4_INSt11conditionalIXT2_ET1_T0_E4typeELm1ES7_S8_EESG_NS4_IKSD_Lm1ES7_S8_EESI_SC_)
        /*0284*/ 	.word	0x00000017


	//----- nvinfo : EIATTR_FRAME_SIZE
	.align		4
.L_145:
        /*0288*/ 	.byte	0x04, 0x11
        /*028a*/ 	.short	(.L_147 - .L_146)
	.align		4
.L_146:
        /*028c*/ 	.word	index@(_ZN2at6native33batch_norm_transform_input_kernelIN3c108BFloat16EffLb1EiEEvNS_27GenericPackedTensorAccessorIKT_Lm3ENS_17RestrictPtrTraitsET3_EENS4_IS5_Lm3ES7_S8_EENS4_INSt11conditionalIXT2_ET1_T0_E4typeELm1ES7_S8_EESG_NS4_IKSD_Lm1ES7_S8_EESI_SC_)
        /*0290*/ 	.word	0x00000000


	//----- nvinfo : EIATTR_REGCOUNT
	.align		4
.L_147:
        /*0294*/ 	.byte	0x04, 0x2f
        /*0296*/ 	.short	(.L_149 - .L_148)
	.align		4
.L_148:
        /*0298*/ 	.word	index@(_ZN2at6native33batch_norm_transform_input_kernelIN3c108BFloat16ES3_fLb1EiEEvNS_27GenericPackedTensorAccessorIKT_Lm3ENS_17RestrictPtrTraitsET3_EENS4_IS5_Lm3ES7_S8_EENS4_INSt11conditionalIXT2_ET1_T0_E4typeELm1ES7_S8_EESG_NS4_IKSD_Lm1ES7_S8_EESI_SC_)
        /*029c*/ 	.word	0x00000017


	//----- nvinfo : EIATTR_FRAME_SIZE
	.align		4
.L_149:
        /*02a0*/ 	.byte	0x04, 0x11
        /*02a2*/ 	.short	(.L_151 - .L_150)
	.align		4
.L_150:
        /*02a4*/ 	.word	index@(_ZN2at6native33batch_norm_transform_input_kernelIN3c108BFloat16ES3_fLb1EiEEvNS_27GenericPackedTensorAccessorIKT_Lm3ENS_17RestrictPtrTraitsET3_EENS4_IS5_Lm3ES7_S8_EENS4_INSt11conditionalIXT2_ET1_T0_E4typeELm1ES7_S8_EESG_NS4_IKSD_Lm1ES7_S8_EESI_SC_)
        /*02a8*/ 	.word	0x00000000


	//----- nvinfo : EIATTR_REGCOUNT
	.align		4
.L_151:
        /*02ac*/ 	.byte	0x04, 0x2f
        /*02ae*/ 	.short	(.L_153 - .L_152)
	.align		4
.L_152:
        /*02b0*/ 	.word	index@(_ZN2at6native33batch_norm_transform_input_kernelIN3c104HalfEffLb1EiEEvNS_27GenericPackedTensorAccessorIKT_Lm3ENS_17RestrictPtrTraitsET3_EENS4_IS5_Lm3ES7_S8_EENS4_INSt11conditionalIXT2_ET1_T0_E4typeELm1ES7_S8_EESG_NS4_IKSD_Lm1ES7_S8_EESI_SC_)
        /*02b4*/ 	.word	0x00000017


	//----- nvinfo : EIATTR_FRAME_SIZE
	.align		4
.L_153:
        /*02b8*/ 	.byte	0x04, 0x11
        /*02ba*/ 	.short	(.L_155 - .L_154)
	.align		4
.L_154:
        /*02bc*/ 	.word	index@(_ZN2at6native33batch_norm_transform_input_kernelIN3c104HalfEffLb1EiEEvNS_27GenericPackedTensorAccessorIKT_Lm3ENS_17RestrictPtrTraitsET3_EENS4_IS5_Lm3ES7_S8_EENS4_INSt11conditionalIXT2_ET1_T0_E4typeELm1ES7_S8_EESG_NS4_IKSD_Lm1ES7_S8_EESI_SC_)
        /*02c0*/ 	.word	0x00000000


	//----- nvinfo : EIATTR_REGCOUNT
	.align		4
.L_155:
        /*02c4*/ 	.byte	0x04, 0x2f
        /*02c6*/ 	.short	(.L_157 - .L_156)
	.align		4
.L_156:
        /*02c8*/ 	.word	index@(_ZN2at6native33batch_norm_transform_input_kernelIN3c104HalfES3_fLb1EiEEvNS_27GenericPackedTensorAccessorIKT_Lm3ENS_17RestrictPtrTraitsET3_EENS4_IS5_Lm3ES7_S8_EENS4_INSt11conditionalIXT2_ET1_T0_E4typeELm1ES7_S8_EESG_NS4_IKSD_Lm1ES7_S8_EESI_SC_)
        /*02cc*/ 	.word	0x00000017


	//----- nvinfo : EIATTR_FRAME_SIZE
	.align		4
.L_157:
        /*02d0*/ 	.byte	0x04, 0x11
        /*02d2*/ 	.short	(.L_159 - .L_158)
	.align		4
.L_158:
        /*02d4*/ 	.word	index@(_ZN2at6native33batch_norm_transform_input_kernelIN3c104HalfES3_fLb1EiEEvNS_27GenericPackedTensorAccessorIKT_Lm3ENS_17RestrictPtrTraitsET3_EENS4_IS5_Lm3ES7_S8_EENS4_INSt11conditionalIXT2_ET1_T0_E4typeELm1ES7_S8_EESG_NS4_IKSD_Lm1ES7_S8_EESI_SC_)
        /*02d8*/ 	.word	0x00000000


	//----- nvinfo : EIATTR_REGCOUNT
	.align		4
.L_159:
        /*02dc*/ 	.byte	0x04, 0x2f
        /*02de*/ 	.short	(.L_161 - .L_160)
	.align		4
.L_160:
        /*02e0*/ 	.word	index@(_ZN2at6native29vectorized_elementwise_kernelILi8EZZZNS0_49_GLOBAL__N__b919a28f_16_Normalization_cu_5c38458722batch_norm_elementwiseERKNS_6TensorES5_RKSt8optionalIS3_ES9_S5_S5_ENKUlvE0_clEvENKUlvE_clEvEUldddddE_St5arrayIPcLm6EEEEviT0_T1_)
        /*02e4*/ 	.word	0x00000050


	//----- nvinfo : EIATTR_FRAME_SIZE
	.align		4
.L_161:
        /*02e8*/ 	.byte	0x04, 0x11
        /*02ea*/ 	.short	(.L_163 - .L_162)
	.align		4
.L_162:
        /*02ec*/ 	.word	index@(_ZN2at6native29vectorized_elementwise_kernelILi8EZZZNS0_49_GLOBAL__N__b919a28f_16_Normalization_cu_5c38458722batch_norm_elementwiseERKNS_6TensorES5_RKSt8optionalIS3_ES9_S5_S5_ENKUlvE0_clEvENKUlvE_clEvEUldddddE_St5arrayIPcLm6EEEEviT0_T1_)
        /*02f0*/ 	.word	0x00000000


	//----- nvinfo : EIATTR_REGCOUNT
	.align		4
.L_163:
        /*02f4*/ 	.byte	0x04, 0x2f
        /*02f6*/ 	.short	(.L_165 - .L_164)
	.align		4
.L_164:
        /*02f8*/ 	.word	index@(_ZN2at6native29vectorized_elementwise_kernelILi4EZZZNS0_49_GLOBAL__N__b919a28f_16_Normalization_cu_5c38458722batch_norm_elementwiseERKNS_6TensorES5_RKSt8optionalIS3_ES9_S5_S5_ENKUlvE0_clEvENKUlvE_clEvEUldddddE_St5arrayIPcLm6EEEEviT0_T1_)
        /*02fc*/ 	.word	0x00000050


	//----- nvinfo : EIATTR_FRAME_SIZE
	.align		4
.L_165:
        /*0300*/ 	.byte	0x04, 0x11
        /*0302*/ 	.short	(.L_167 - .L_166)
	.align		4
.L_166:
        /*0304*/ 	.word	index@(_ZN2at6native29vectorized_elementwise_kernelILi4EZZZNS0_49_GLOBAL__N__b919a28f_16_Normalization_cu_5c38458722batch_norm_elementwiseERKNS_6TensorES5_RKSt8optionalIS3_ES9_S5_S5_ENKUlvE0_clEvENKUlvE_clEvEUldddddE_St5arrayIPcLm6EEEEviT0_T1_)
        /*0308*/ 	.word	0x00000000


	//----- nvinfo : EIATTR_REGCOUNT
	.align		4
.L_167:
        /*030c*/ 	.byte	0x04, 0x2f
        /*030e*/ 	.short	(.L_169 - .L_168)
	.align		4
.L_168:
        /*0310*/ 	.word	index@(_ZN2at6native29vectorized_elementwise_kernelILi2EZZZNS0_49_GLOBAL__N__b919a28f_16_Normalization_cu_5c38458722batch_norm_elementwiseERKNS_6TensorES5_RKSt8optionalIS3_ES9_S5_S5_ENKUlvE0_clEvENKUlvE_clEvEUldddddE_St5arrayIPcLm6EEEEviT0_T1_)
        /*0314*/ 	.word	0x00000050


	//----- nvinfo : EIATTR_FRAME_SIZE
	.align		4
.L_169:
        /*0318*/ 	.byte	0x04, 0x11
        /*031a*/ 	.short	(.L_171 - .L_170)
	.align		4
.L_170:
        /*031c*/ 	.word	index@(_ZN2at6native29vectorized_elementwise_kernelILi2EZZZNS0_49_GLOBAL__N__b919a28f_16_Normalization_cu_5c38458722batch_norm_elementwiseERKNS_6TensorES5_RKSt8optionalIS3_ES9_S5_S5_ENKUlvE0_clEvENKUlvE_clEvEUldddddE_St5arrayIPcLm6EEEEviT0_T1_)
        /*0320*/ 	.word	0x00000000


	//----- nvinfo : EIATTR_REGCOUNT
	.align		4
.L_171:
        /*0324*/ 	.byte	0x04, 0x2f
        /*0326*/ 	.short	(.L_173 - .L_172)
	.align		4
.L_172:
        /*0328*/ 	.word	index@(_ZN2at6native27unrolled_elementwise_kernelIZZZNS0_49_GLOBAL__N__b919a28f_16_Normalization_cu_5c38458722batch_norm_elementwiseERKNS_6TensorES5_RKSt8optionalIS3_ES9_S5_S5_ENKUlvE0_clEvENKUlvE_clEvEUldddddE_St5arrayIPcLm6EELi4E23TrivialOffsetCalculatorILi5EjESG_ILi1EjENS0_6memory15LoadWithoutCastENSJ_16StoreWithoutCastEEEviT_T0_T2_T3_T4_T5_)
        /*032c*/ 	.word	0x00000020


	//----- nvinfo : EIATTR_FRAME_SIZE
	.align		4
.L_173:
        /*0330*/ 	.byte	0x04, 0x11
        /*0332*/ 	.short	(.L_175 - .L_174)
	.align		4
.L_174:
        /*0334*/ 	.word	index@(_ZN2at6native27unrolled_elementwise_kernelIZZZNS0_49_GLOBAL__N__b919a28f_16_Normalization_cu_5c38458722batch_norm_elementwiseERKNS_6TensorES5_RKSt8optionalIS3_ES9_S5_S5_ENKUlvE0_clEvENKUlvE_clEvEUldddddE_St5arrayIPcLm6EELi4E23TrivialOffsetCalculatorILi5EjESG_ILi1EjENS0_6memory15LoadWithoutCastENSJ_16StoreWithoutCastEEEviT_T0_T2_T3_T4_T5_)
        /*0338*/ 	.word	0x00000000


	//----- nvinfo : EIATTR_REGCOUNT
	.align		4
.L_175:
        /*033c*/ 	.byte	0x04, 0x2f
        /*033e*/ 	.short	(.L_177 - .L_176)
	.align		4
.L_176:
        /*0340*/ 	.word	index@(_ZN2at6native18elementwise_kernelILi128ELi2EZNS0_22gpu_kernel_impl_nocastIZZZNS0_49_GLOBAL__N__b919a28f_16_Normalization_cu_5c38458722batch_norm_elementwiseERKNS_6TensorES6_RKSt8optionalIS4_ESA_S6_S6_ENKUlvE0_clEvENKUlvE_clEvEUldddddE_EEvRNS_18TensorIteratorBaseERKT_EUliE_EEviT1_)
        /*0344*/ 	.word	0x0000001c


	//----- nvinfo : EIATTR_FRAME_SIZE
	.align		4
.L_177:
        /*0348*/ 	.byte	0x04, 0x11
        /*034a*/ 	.short	(.L_179 - .L_178)
	.align		4
.L_178:
        /*034c*/ 	.word	index@(_ZN2at6native18elementwise_kernelILi128ELi2EZNS0_22gpu_kernel_impl_nocastIZZZNS0_49_GLOBAL__N__b919a28f_16_Normalization_cu_5c38458722batch_norm_elementwiseERKNS_6TensorES6_RKSt8optionalIS4_ESA_S6_S6_ENKUlvE0_clEvENKUlvE_clEvEUldddddE_EEvRNS_18TensorIteratorBaseERKT_EUliE_EEviT1_)
        /*0350*/ 	.word	0x00000000


	//----- nvinfo : EIATTR_REGCOUNT
	.align		4
.L_179:
        /*0354*/ 	.byte	0x04, 0x2f
        /*0356*/ 	.short	(.L_181 - .L_180)
	.align		4
.L_180:
        /*0358*/ 	.word	index@(_ZN2at6native27unrolled_elementwise_kernelIZZZNS0_49_GLOBAL__N__b919a28f_16_Normalization_cu_5c38458722batch_norm_elementwiseERKNS_6TensorES5_RKSt8optionalIS3_ES9_S5_S5_ENKUlvE0_clEvENKUlvE_clEvEUldddddE_St5arrayIPcLm6EELi4E23TrivialOffsetCalculatorILi5EjESG_ILi1EjENS0_6memory12LoadWithCastILi5EEENSJ_13StoreWithCastILi1EEEEEviT_T0_T2_T3_T4_T5_)
        /*035c*/ 	.word	0x00000040


	//----- nvinfo : EIATTR_FRAME_SIZE
	.align		4
.L_181:
        /*0360*/ 	.byte	0x04, 0x11
        /*0362*/ 	.short	(.L_183 - .L_182)
	.align		4
.L_182:
        /*0364*/ 	.word	index@(_ZN2at6native27unrolled_elementwise_kernelIZZZNS0_49_GLOBAL__N__b919a28f_16_Normalization_cu_5c38458722batch_norm_elementwiseERKNS_6TensorES5_RKSt8optionalIS3_ES9_S5_S5_ENKUlvE0_clEvENKUlvE_clEvEUldddddE_St5arrayIPcLm6EELi4E23TrivialOffsetCalculatorILi5EjESG_ILi1EjENS0_6memory12LoadWithCastILi5EEENSJ_13StoreWithCastILi1EEEEEviT_T0_T2_T3_T4_T5_)
        /*0368*/ 	.word	0x00000000


	//----- nvinfo : EIATTR_REGCOUNT
	.align		4
.L_183:
        /*036c*/ 	.byte	0x04, 0x2f
        /*036e*/ 	.short	(.L_185 - .L_184)
	.align		4
.L_184:
        /*0370*/ 	.word	index@(_ZN2at6native18elementwise_kernelILi128ELi4EZNS0_15gpu_kernel_implIZZZNS0_49_GLOBAL__N__b919a28f_16_Normalization_cu_5c38458722batch_norm_elementwiseERKNS_6TensorES6_RKSt8optionalIS4_ESA_S6_S6_ENKUlvE0_clEvENKUlvE_clEvEUldddddE_EEvRNS_18TensorIteratorBaseERKT_EUliE_EEviT1_)
        /*0374*/ 	.word	0x0000001e


	//----- nvinfo : EIATTR_FRAME_SIZE
	.align		4
.L_185:
        /*0378*/ 	.byte	0x04, 0x11
        /*037a*/ 	.short	(.L_187 - .L_186)
	.align		4
.L_186:
        /*037c*/ 	.word	index@(_ZN2at6native18elementwise_kernelILi128ELi4EZNS0_15gpu_kernel_implIZZZNS0_49_GLOBAL__N__b919a28f_16_Normalization_cu_5c38458722batch_norm_elementwiseERKNS_6TensorES6_RKSt8optionalIS4_ESA_S6_S6_ENKUlvE0_clEvENKUlvE_clEvEUldddddE_EEvRNS_18TensorIteratorBaseERKT_EUliE_EEviT1_)
        /*0380*/ 	.word	0x00000000


	//----- nvinfo : EIATTR_REGCOUNT
	.align		4
.L_187:
        /*0384*/ 	.byte	0x04, 0x2f
        /*0386*/ 	.short	(.L_189 - .L_188)
	.align		4
.L_188:
        /*0388*/ 	.word	index@(_ZN2at6native29vectorized_elementwise_kernelILi8EZZZNS0_49_GLOBAL__N__b919a28f_16_Normalization_cu_5c38458722batch_norm_elementwiseERKNS_6TensorES5_RKSt8optionalIS3_ES9_S5_S5_ENKUlvE0_clEvENKUlvE0_clEvEUlfffffE_St5arrayIPcLm6EEEEviT0_T1_)
        /*038c*/ 	.word	0x00000030


	//----- nvinfo : EIATTR_FRAME_SIZE
	.align		4
.L_189:
        /*0390*/ 	.byte	0x04, 0x11
        /*0392*/ 	.short	(.L_191 - .L_190)
	.align		4
.L_190:
        /*0394*/ 	.word	index@(_ZN2at6native29vectorized_elementwise_kernelILi8EZZZNS0_49_GLOBAL__N__b919a28f_16_Normalization_cu_5c38458722batch_norm_elementwiseERKNS_6TensorES5_RKSt8optionalIS3_ES9_S5_S5_ENKUlvE0_clEvENKUlvE0_clEvEUlfffffE_St5arrayIPcLm6EEEEviT0_T1_)
        /*0398*/ 	.word	0x00000000


	//----- nvinfo : EIATTR_REGCOUNT
	.align		4
.L_191:
        /*039c*/ 	.byte	0x04, 0x2f
        /*039e*/ 	.short	(.L_193 - .L_192)
	.align		4
.L_192:
        /*03a0*/ 	.word	index@(_ZN2at6native29vectorized_elementwise_kernelILi4EZZZNS0_49_GLOBAL__N__b919a28f_16_Normalization_cu_5c38458722batch_norm_elementwiseERKNS_6TensorES5_RKSt8optionalIS3_ES9_S5_S5_ENKUlvE0_clEvENKUlvE0_clEvEUlfffffE_St5arrayIPcLm6EEEEviT0_T1_)
        /*03a4*/ 	.word	0x00000030


	//----- nvinfo : EIATTR_FRAME_SIZE
	.align		4
.L_193:
        /*03a8*/ 	.byte	0x04, 0x11
        /*03aa*/ 	.short	(.L_195 - .L_194)
	.align		4
.L_194:
        /*03ac*/ 	.word	index@(_ZN2at6native29vectorized_elementwise_kernelILi4EZZZNS0_49_GLOBAL__N__b919a28f_16_Normalization_cu_5c38458722batch_norm_elementwiseERKNS_6TensorES5_RKSt8optionalIS3_ES9_S5_S5_ENKUlvE0_clEvENKUlvE0_clEvEUlfffffE_St5arrayIPcLm6EEEEviT0_T1_)
        /*03b0*/ 	.word	0x00000000


	//----- nvinfo : EIATTR_REGCOUNT
	.align		4
.L_195:
        /*03b4*/ 	.byte	0x04, 0x2f
        /*03b6*/ 	.short	(.L_197 - .L_196)
	.align		4
.L_196:
        /*03b8*/ 	.word	index@(_ZN2at6native29vectorized_elementwise_kernelILi2EZZZNS0_49_GLOBAL__N__b919a28f_16_Normalization_cu_5c38458722batch_norm_elementwiseERKNS_6TensorES5_RKSt8optionalIS3_ES9_S5_S5_ENKUlvE0_clEvENKUlvE0_clEvEUlfffffE_St5arrayIPcLm6EEEEviT0_T1_)
        /*03bc*/ 	.word	0x00000030


	//----- nvinfo : EIATTR_FRAME_SIZE
	.align		4
.L_197:
        /*03c0*/ 	.byte	0x04, 0x11
        /*03c2*/ 	.short	(.L_199 - .L_198)
	.align		4
.L_198:
        /*03c4*/ 	.word	index@(_ZN2at6native29vectorized_elementwise_kernelILi2EZZZNS0_49_GLOBAL__N__b919a28f_16_Normalization_cu_5c38458722batch_norm_elementwiseERKNS_6TensorES5_RKSt8optionalIS3_ES9_S5_S5_ENKUlvE0_clEvENKUlvE0_clEvEUlfffffE_St5arrayIPcLm6EEEEviT0_T1_)
        /*03c8*/ 	.word	0x00000000


	//----- nvinfo : EIATTR_REGCOUNT
	.align		4
.L_199:
        /*03cc*/ 	.byte	0x04, 0x2f
        /*03ce*/ 	.short	(.L_201 - .L_200)
	.align		4
.L_200:
        /*03d0*/ 	.word	index@(_ZN2at6native27unrolled_elementwise_kernelIZZZNS0_49_GLOBAL__N__b919a28f_16_Normalization_cu_5c38458722batch_norm_elementwiseERKNS_6TensorES5_RKSt8optionalIS3_ES9_S5_S5_ENKUlvE0_clEvENKUlvE0_clEvEUlfffffE_St5arrayIPcLm6EELi4E23TrivialOffsetCalculatorILi5EjESG_ILi1EjENS0_6memory15LoadWithoutCastENSJ_16StoreWithoutCastEEEviT_T0_T2_T3_T4_T5_)
        /*03d4*/ 	.word	0x00000020


	//----- nvinfo : EIATTR_FRAME_SIZE
	.align		4
.L_201:
        /*03d8*/ 	.byte	0x04, 0x11
        /*03da*/ 	.short	(.L_203 - .L_202)
	.align		4
.L_202:
        /*03dc*/ 	.word	index@(_ZN2at6native27unrolled_elementwise_kernelIZZZNS0_49_GLOBAL__N__b919a28f_16_Normalization_cu_5c38458722batch_norm_elementwiseERKNS_6TensorES5_RKSt8optionalIS3_ES9_S5_S5_ENKUlvE0_clEvENKUlvE0_clEvEUlfffffE_St5arrayIPcLm6EELi4E23TrivialOffsetCalculatorILi5EjESG_ILi1EjENS0_6memory15LoadWithoutCastENSJ_16StoreWithoutCastEEEviT_T0_T2_T3_T4_T5_)
        /*03e0*/ 	.word	0x00000000


	//----- nvinfo : EIATTR_REGCOUNT
	.align		4
.L_203:
        /*03e4*/ 	.byte	0x04, 0x2f
        /*03e6*/ 	.short	(.L_205 - .L_204)
	.align		4
.L_204:
        /*03e8*/ 	.word	index@(_ZN2at6native18elementwise_kernelILi128ELi2EZNS0_22gpu_kernel_impl_nocastIZZZNS0_49_GLOBAL__N__b919a28f_16_Normalization_cu_5c38458722batch_norm_elementwiseERKNS_6TensorES6_RKSt8optionalIS4_ESA_S6_S6_ENKUlvE0_clEvENKUlvE0_clEvEUlfffffE_EEvRNS_18TensorIteratorBaseERKT_EUliE_EEviT1_)
        /*03ec*/ 	.word	0x0000001a


	//----- nvinfo : EIATTR_FRAME_SIZE
	.align		4
.L_205:
        /*03f0*/ 	.byte	0x04, 0x11
        /*03f2*/ 	.short	(.L_207 - .L_206)
	.align		4
.L_206:
        /*03f4*/ 	.word	index@(_ZN2at6native18elementwise_kernelILi128ELi2EZNS0_22gpu_kernel_impl_nocastIZZZNS0_49_GLOBAL__N__b919a28f_16_Normalization_cu_5c38458722batch_norm_elementwiseERKNS_6TensorES6_RKSt8optionalIS4_ESA_S6_S6_ENKUlvE0_clEvENKUlvE0_clEvEUlfffffE_EEvRNS_18TensorIteratorBaseERKT_EUliE_EEviT1_)
        /*03f8*/ 	.word	0x00000000


	//----- nvinfo : EIATTR_REGCOUNT
	.align		4
.L_207:
        /*03fc*/ 	.byte	0x04, 0x2f
        /*03fe*/ 	.short	(.L_209 - .L_208)
	.align		4
.L_208:
        /*0400*/ 	.word	index@(_ZN2at6native27unrolled_elementwise_kernelIZZZNS0_49_GLOBAL__N__b919a28f_16_Normalization_cu_5c38458722batch_norm_elementwiseERKNS_6TensorES5_RKSt8optionalIS3_ES9_S5_S5_ENKUlvE0_clEvENKUlvE0_clEvEUlfffffE_St5arrayIPcLm6EELi4E23TrivialOffsetCalculatorILi5EjESG_ILi1EjENS0_6memory12LoadWithCastILi5EEENSJ_13StoreWithCastILi1EEEEEviT_T0_T2_T3_T4_T5_)
        /*0404*/ 	.word	0x0000002a


	//----- nvinfo : EIATTR_FRAME_SIZE
	.align		4
.L_209:
        /*0408*/ 	.byte	0x04, 0x11
        /*040a*/ 	.short	(.L_211 - .L_210)
	.align		4
.L_210:
        /*040c*/ 	.word	index@(_ZN2at6native27unrolled_elementwise_kernelIZZZNS0_49_GLOBAL__N__b919a28f_16_Normalization_cu_5c38458722batch_norm_elementwiseERKNS_6TensorES5_RKSt8optionalIS3_ES9_S5_S5_ENKUlvE0_clEvENKUlvE0_clEvEUlfffffE_St5arrayIPcLm6EELi4E23TrivialOffsetCalculatorILi5EjESG_ILi1EjENS0_6memory12LoadWithCastILi5EEENSJ_13StoreWithCastILi1EEEEEviT_T0_T2_T3_T4_T5_)
        /*0410*/ 	.word	0x00000000


	//----- nvinfo : EIATTR_REGCOUNT
	.align		4
.L_211:
        /*0414*/ 	.byte	0x04, 0x2f
        /*0416*/ 	.short	(.L_213 - .L_212)
	.align		4
.L_212:
        /*0418*/ 	.word	index@(_ZN2at6native18elementwise_kernelILi128ELi4EZNS0_15gpu_kernel_implIZZZNS0_49_GLOBAL__N__b919a28f_16_Normalization_cu_5c38458722batch_norm_elementwiseERKNS_6TensorES6_RKSt8optionalIS4_ESA_S6_S6_ENKUlvE0_clEvENKUlvE0_clEvEUlfffffE_EEvRNS_18TensorIteratorBaseERKT_EUliE_EEviT1_)
        /*041c*/ 	.word	0x0000001c


	//----- nvinfo : EIATTR_FRAME_SIZE
	.align		4
.L_213:
        /*0420*/ 	.byte	0x04, 0x11
        /*0422*/ 	.short	(.L_215 - .L_214)
	.align		4
.L_214:
        /*0424*/ 	.word	index@(_ZN2at6native18elementwise_kernelILi128ELi4EZNS0_15gpu_kernel_implIZZZNS0_49_GLOBAL__N__b919a28f_16_Normalization_cu_5c38458722batch_norm_elementwiseERKNS_6TensorES6_RKSt8optionalIS4_ESA_S6_S6_ENKUlvE0_clEvENKUlvE0_clEvEUlfffffE_EEvRNS_18TensorIteratorBaseERKT_EUliE_EEviT1_)
        /*0428*/ 	.word	0x00000000


	//----- nvinfo : EIATTR_REGCOUNT
	.align		4
.L_215:
        /*042c*/ 	.byte	0x04, 0x2f
        /*042e*/ 	.short	(.L_217 - .L_216)
	.align		4
.L_216:
        /*0430*/ 	.word	index@(_ZN2at6native29vectorized_elementwise_kernelILi8EZZZNS0_49_GLOBAL__N__b919a28f_16_Normalization_cu_5c38458722batch_norm_elementwiseERKNS_6TensorES5_RKSt8optionalIS3_ES9_S5_S5_ENKUlvE0_clEvENKUlvE1_clEvEUlN3c108BFloat16EffffE_St5arrayIPcLm6EEEEviT0_T1_)
        /*0434*/ 	.word	0x00000040


	//----- nvinfo : EIATTR_FRAME_SIZE
	.align		4
.L_217:
        /*0438*/ 	.byte	0x04, 0x11
        /*043a*/ 	.short	(.L_219 - .L_218)
	.align		4
.L_218:
        /*043c*/ 	.word	index@(_ZN2at6native29vectorized_elementwise_kernelILi8EZZZNS0_49_GLOBAL__N__b919a28f_16_Normalization_cu_5c38458722batch_norm_elementwiseERKNS_6TensorES5_RKSt8optionalIS3_ES9_S5_S5_ENKUlvE0_clEvENKUlvE1_clEvEUlN3c108BFloat16EffffE_St5arrayIPcLm6EEEEviT0_T1_)
        /*0440*/ 	.word	0x00000000


	//----- nvinfo : EIATTR_REGCOUNT
	.align		4
.L_219:
        /*0444*/ 	.byte	0x04, 0x2f
        /*0446*/ 	.short	(.L_221 - .L_220)
	.align		4
.L_220:
        /*0448*/ 	.word	index@(_ZN2at6native29vectorized_elementwise_kernelILi4EZZZNS0_49_GLOBAL__N__b919a28f_16_Normalization_cu_5c38458722batch_norm_elementwiseERKNS_6TensorES5_RKSt8optionalIS3_ES9_S5_S5_ENKUlvE0_clEvENKUlvE1_clEvEUlN3c108BFloat16EffffE_St5arrayIPcLm6EEEEviT0_T1_)
        /*044c*/ 	.word	0x00000040


	//----- nvinfo : EIATTR_FRAME_SIZE
	.align		4
.L_221:
        /*0450*/ 	.byte	0x04, 0x11
        /*0452*/ 	.short	(.L_223 - .L_222)
	.align		4
.L_222:
        /*0454*/ 	.word	index@(_ZN2at6native29vectorized_elementwise_kernelILi4EZZZNS0_49_GLOBAL__N__b919a28f_16_Normalization_cu_5c38458722batch_norm_elementwiseERKNS_6TensorES5_RKSt8optionalIS3_ES9_S5_S5_ENKUlvE0_clEvENKUlvE1_clEvEUlN3c108BFloat16EffffE_St5arrayIPcLm6EEEEviT0_T1_)
        /*0458*/ 	.word	0x00000000


	//----- nvinfo : EIATTR_REGCOUNT
	.align		4
.L_223:
        /*045c*/ 	.byte	0x04, 0x2f
        /*045e*/ 	.short	(.L_225 - .L_224)
	.align		4
.L_224:
        /*0460*/ 	.word	index@(_ZN2at6native29vectorized_elementwise_kernelILi2EZZZNS0_49_GLOBAL__N__b919a28f_16_Normalization_cu_5c38458722batch_norm_elementwiseERKNS_6TensorES5_RKSt8optionalIS3_ES9_S5_S5_ENKUlvE0_clEvENKUlvE1_clEvEUlN3c108BFloat16EffffE_St5arrayIPcLm6EEEEviT0_T1_)
        /*0464*/ 	.word	0x00000040


	//----- nvinfo : EIATTR_FRAME_SIZE
	.align		4
.L_225:
        /*0468*/ 	.byte	0x04, 0x11
        /*046a*/ 	.short	(.L_227 - .L_226)
	.align		4
.L_226:
        /*046c*/ 	.word	index@(_ZN2at6native29vectorized_elementwise_kernelILi2EZZZNS0_49_GLOBAL__N__b919a28f_16_Normalization_cu_5c38458722batch_norm_elementwiseERKNS_6TensorES5_RKSt8optionalIS3_ES9_S5_S5_ENKUlvE0_clEvENKUlvE1_clEvEUlN3c108BFloat16EffffE_St5arrayIPcLm6EEEEviT0_T1_)
        /*0470*/ 	.word	0x00000000


	//----- nvinfo : EIATTR_REGCOUNT
	.align		4
.L_227:
        /*0474*/ 	.byte	0x04, 0x2f
        /*0476*/ 	.short	(.L_229 - .L_228)
	.align		4
.L_228:
        /*0478*/ 	.word	index@(_ZN2at6native27unrolled_elementwise_kernelIZZZNS0_49_GLOBAL__N__b919a28f_16_Normalization_cu_5c38458722batch_norm_elementwiseERKNS_6TensorES5_RKSt8optionalIS3_ES9_S5_S5_ENKUlvE0_clEvENKUlvE1_clEvEUlN3c108BFloat16EffffE_St5arrayIPcLm6EELi4E23TrivialOffsetCalculatorILi5EjESI_ILi1EjENS0_6memory15LoadWithoutCastENSL_16StoreWithoutCastEEEviT_T0_T2_T3_T4_T5_)
        /*047c*/ 	.word	0x00000028


	//----- nvinfo : EIATTR_FRAME_SIZE
	.align		4
.L_229:
        /*0480*/ 	.byte	0x04, 0x11
        /*0482*/ 	.short	(.L_231 - .L_230)
	.align		4
.L_230:
        /*0484*/ 	.word	index@(_ZN2at6native27unrolled_elementwise_kernelIZZZNS0_49_GLOBAL__N__b919a28f_16_Normalization_cu_5c38458722batch_norm_elementwiseERKNS_6TensorES5_RKSt8optionalIS3_ES9_S5_S5_ENKUlvE0_clEvENKUlvE1_clEvEUlN3c108BFloat16EffffE_St5arrayIPcLm6EELi4E23TrivialOffsetCalculatorILi5EjESI_ILi1EjENS0_6memory15LoadWithoutCastENSL_16StoreWithoutCastEEEviT_T0_T2_T3_T4_T5_)
        /*0488*/ 	.word	0x00000000


	//----- nvinfo : EIATTR_REGCOUNT
	.align		4
.L_231:
        /*048c*/ 	.byte	0x04, 0x2f
        /*048e*/ 	.short	(.L_233 - .L_232)
	.align		4
.L_232:
        /*0490*/ 	.word	index@(_ZN2at6native18elementwise_kernelILi128ELi4EZNS0_22gpu_kernel_impl_nocastIZZZNS0_49_GLOBAL__N__b919a28f_16_Normalization_cu_5c38458722batch_norm_elementwiseERKNS_6TensorES6_RKSt8optionalIS4_ESA_S6_S6_ENKUlvE0_clEvENKUlvE1_clEvEUlN3c108BFloat16EffffE_EEvRNS_18TensorIteratorBaseERKT_EUliE_EEviT1_)
        /*0494*/ 	.word	0x0000001a


	//----- nvinfo : EIATTR_FRAME_SIZE
	.align		4
.L_233:
        /*0498*/ 	.byte	0x04, 0x11
        /*049a*/ 	.short	(.L_235 - .L_234)
	.align		4
.L_234:
        /*049c*/ 	.word	index@(_ZN2at6native18elementwise_kernelILi128ELi4EZNS0_22gpu_kernel_impl_nocastIZZZNS0_49_GLOBAL__N__b919a28f_16_Normalization_cu_5c38458722batch_norm_elementwiseERKNS_6TensorES6_RKSt8optionalIS4_ESA_S6_S6_ENKUlvE0_clEvENKUlvE1_clEvEUlN3c108BFloat16EffffE_EEvRNS_18TensorIteratorBaseERKT_EUliE_EEviT1_)
        /*04a0*/ 	.word	0x00000000


	//----- nvinfo : EIATTR_REGCOUNT
	.align		4
.L_235:
        /*04a4*/ 	.byte	0x04, 0x2f
        /*04a6*/ 	.short	(.L_237 - .L_236)
	.align		4
.L_236:
        /*04a8*/ 	.word	index@(_ZN2at6native27unrolled_elementwise_kernelIZZZNS0_49_GLOBAL__N__b919a28f_16_Normalization_cu_5c38458722batch_norm_elementwiseERKNS_6TensorES5_RKSt8optionalIS3_ES9_S5_S5_ENKUlvE0_clEvENKUlvE1_clEvEUlN3c108BFloat16EffffE_St5arrayIPcLm6EELi4E23TrivialOffsetCalculatorILi5EjESI_ILi1EjENS0_6memory12LoadWithCastILi5EEENSL_13StoreWithCastILi1EEEEEviT_T0_T2_T3_T4_T5_)
        /*04ac*/ 	.word	0x0000002b


	//----- nvinfo : EIATTR_FRAME_SIZE
	.align		4
.L_237:
        /*04b0*/ 	.byte	0x04, 0x11
        /*04b2*/ 	.short	(.L_239 - .L_238)
	.align		4
.L_238:
        /*04b4*/ 	.word	index@(_ZN2at6native27unrolled_elementwise_kernelIZZZNS0_49_GLOBAL__N__b919a28f_16_Normalization_cu_5c38458722batch_norm_elementwiseERKNS_6TensorES5_RKSt8optionalIS3_ES9_S5_S5_ENKUlvE0_clEvENKUlvE1_clEvEUlN3c108BFloat16EffffE_St5arrayIPcLm6EELi4E23TrivialOffsetCalculatorILi5EjESI_ILi1EjENS0_6memory12LoadWithCastILi5EEENSL_13StoreWithCastILi1EEEEEviT_T0_T2_T3_T4_T5_)
        /*04b8*/ 	.word	0x00000000


	//----- nvinfo : EIATTR_REGCOUNT
	.align		4
.L_239:
        /*04bc*/ 	.byte	0x04, 0x2f
        /*04be*/ 	.short	(.L_241 - .L_240)
	.align		4
.L_240:
        /*04c0*/ 	.word	index@(_ZN2at6native18elementwise_kernelILi128ELi4EZNS0_15gpu_kernel_implIZZZNS0_49_GLOBAL__N__b919a28f_16_Normalization_cu_5c38458722batch_norm_elementwiseERKNS_6TensorES6_RKSt8optionalIS4_ESA_S6_S6_ENKUlvE0_clEvENKUlvE1_clEvEUlN3c108BFloat16EffffE_EEvRNS_18TensorIteratorBaseERKT_EUliE_EEviT1_)
        /*04c4*/ 	.word	0x0000001c


	//----- nvinfo : EIATTR_FRAME_SIZE
	.align		4
.L_241:
        /*04c8*/ 	.byte	0x04, 0x11
        /*04ca*/ 	.short	(.L_243 - .L_242)
	.align		4
.L_242:
        /*04cc*/ 	.word	index@(_ZN2at6native18elementwise_kernelILi128ELi4EZNS0_15gpu_kernel_implIZZZNS0_49_GLOBAL__N__b919a28f_16_Normalization_cu_5c38458722batch_norm_elementwiseERKNS_6TensorES6_RKSt8optionalIS4_ESA_S6_S6_ENKUlvE0_clEvENKUlvE1_clEvEUlN3c108BFloat16EffffE_EEvRNS_18TensorIteratorBaseERKT_EUliE_EEviT1_)
        /*04d0*/ 	.word	0x00000000


	//----- nvinfo : EIATTR_REGCOUNT
	.align		4
.L_243:
        /*04d4*/ 	.byte	0x04, 0x2f
        /*04d6*/ 	.short	(.L_245 - .L_244)
	.align		4
.L_244:
        /*04d8*/ 	.word	index@(_ZN2at6native29vectorized_elementwise_kernelILi8EZZZNS0_49_GLOBAL__N__b919a28f_16_Normalization_cu_5c38458722batch_norm_elementwiseERKNS_6TensorES5_RKSt8optionalIS3_ES9_S5_S5_ENKUlvE0_clEvENKUlvE2_clEvEUlN3c104HalfEffffE_St5arrayIPcLm6EEEEviT0_T1_)
        /*04dc*/ 	.word	0x00000040


	//----- nvinfo : EIATTR_FRAME_SIZE
	.align		4
.L_245:
        /*04e0*/ 	.byte	0x04, 0x11
        /*04e2*/ 	.short	(.L_247 - .L_246)
	.align		4
.L_246:
        /*04e4*/ 	.word	index@(_ZN2at6native29vectorized_elementwise_kernelILi8EZZZNS0_49_GLOBAL__N__b919a28f_16_Normalization_cu_5c38458722batch_norm_elementwiseERKNS_6TensorES5_RKSt8optionalIS3_ES9_S5_S5_ENKUlvE0_clEvENKUlvE2_clEvEUlN3c104HalfEffffE_St5arrayIPcLm6EEEEviT0_T1_)
        /*04e8*/ 	.word	0x00000000


	//----- nvinfo : EIATTR_REGCOUNT
	.align		4
.L_247:
        /*04ec*/ 	.byte	0x04, 0x2f
        /*04ee*/ 	.short	(.L_249 - .L_248)
	.align		4
.L_248:
        /*04f0*/ 	.word	index@(_ZN2at6native29vectorized_elementwise_kernelILi4EZZZNS0_49_GLOBAL__N__b919a28f_16_Normalization_cu_5c38458722batch_norm_elementwiseERKNS_6TensorES5_RKSt8optionalIS3_ES9_S5_S5_ENKUlvE0_clEvENKUlvE2_clEvEUlN3c104HalfEffffE_St5arrayIPcLm6EEEEviT0_T1_)
        /*04f4*/ 	.word	0x00000040


	//----- nvinfo : EIATTR_FRAME_SIZE
	.align		4
.L_249:
        /*04f8*/ 	.byte	0x04, 0x11
        /*04fa*/ 	.short	(.L_251 - .L_250)
	.align		4
.L_250:
        /*04fc*/ 	.word	index@(_ZN2at6native29vectorized_elementwise_kernelILi4EZZZNS0_49_GLOBAL__N__b919a28f_16_Normalization_cu_5c38458722batch_norm_elementwiseERKNS_6TensorES5_RKSt8optionalIS3_ES9_S5_S5_ENKUlvE0_clEvENKUlvE2_clEvEUlN3c104HalfEffffE_St5arrayIPcLm6EEEEviT0_T1_)
        /*0500*/ 	.word	0x00000000


	//----- nvinfo : EIATTR_REGCOUNT
	.align		4
.L_251:
        /*0504*/ 	.byte	0x04, 0x2f
        /*0506*/ 	.short	(.L_253 - .L_252)
	.align		4
.L_252:
        /*0508*/ 	.word	index@(_ZN2at6native29vectorized_elementwise_kernelILi2EZZZNS0_49_GLOBAL__N__b919a28f_16_Normalization_cu_5c38458722batch_norm_elementwiseERKNS_6TensorES5_RKSt8optionalIS3_ES9_S5_S5_ENKUlvE0_clEvENKUlvE2_clEvEUlN3c104HalfEffffE_St5arrayIPcLm6EEEEviT0_T1_)
        /*050c*/ 	.word	0x00000040


	//----- nvinfo : EIATTR_FRAME_SIZE
	.align		4
.L_253:
        /*0510*/ 	.byte	0x04, 0x11
        /*0512*/ 	.short	(.L_255 - .L_254)
	.align		4
.L_254:
        /*0514*/ 	.word	index@(_ZN2at6native29vectorized_elementwise_kernelILi2EZZZNS0_49_GLOBAL__N__b919a28f_16_Normalization_cu_5c38458722batch_norm_elementwiseERKNS_6TensorES5_RKSt8optionalIS3_ES9_S5_S5_ENKUlvE0_clEvENKUlvE2_clEvEUlN3c104HalfEffffE_St5arrayIPcLm6EEEEviT0_T1_)
        /*0518*/ 	.word	0x00000000


	//----- nvinfo : EIATTR_REGCOUNT
	.align		4
.L_255:
        /*051c*/ 	.byte	0x04, 0x2f
        /*051e*/ 	.short	(.L_257 - .L_256)
	.align		4
.L_256:
        /*0520*/ 	.word	index@(_ZN2at6native27unrolled_elementwise_kernelIZZZNS0_49_GLOBAL__N__b919a28f_16_Normalization_cu_5c38458722batch_norm_elementwiseERKNS_6TensorES5_RKSt8optionalIS3_ES9_S5_S5_ENKUlvE0_clEvENKUlvE2_clEvEUlN3c104HalfEffffE_St5arrayIPcLm6EELi4E23TrivialOffsetCalculatorILi5EjESI_ILi1EjENS0_6memory15LoadWithoutCastENSL_16StoreWithoutCastEEEviT_T0_T2_T3_T4_T5_)
        /*0524*/ 	.word	0x00000028


	//----- nvinfo : EIATTR_FRAME_SIZE
	.align		4
.L_257:
        /*0528*/ 	.byte	0x04, 0x11
        /*052a*/ 	.short	(.L_259 - .L_258)
	.align		4
.L_258:
        /*052c*/ 	.word	index@(_ZN2at6native27unrolled_elementwise_kernelIZZZNS0_49_GLOBAL__N__b919a28f_16_Normalization_cu_5c38458722batch_norm_elementwiseERKNS_6TensorES5_RKSt8optionalIS3_ES9_S5_S5_ENKUlvE0_clEvENKUlvE2_clEvEUlN3c104HalfEffffE_St5arrayIPcLm6EELi4E23TrivialOffsetCalculatorILi5EjESI_ILi1EjENS0_6memory15LoadWithoutCastENSL_16StoreWithoutCastEEEviT_T0_T2_T3_T4_T5_)
        /*0530*/ 	.word	0x00000000


	//----- nvinfo : EIATTR_REGCOUNT
	.align		4
.L_259:
        /*0534*/ 	.byte	0x04, 0x2f
        /*0536*/ 	.short	(.L_261 - .L_260)
	.align		4
.L_260:
        /*0538*/ 	.word	index@(_ZN2at6native18elementwise_kernelILi128ELi4EZNS0_22gpu_kernel_impl_nocastIZZZNS0_49_GLOBAL__N__b919a28f_16_Normalization_cu_5c38458722batch_norm_elementwiseERKNS_6TensorES6_RKSt8optionalIS4_ESA_S6_S6_ENKUlvE0_clEvENKUlvE2_clEvEUlN3c104HalfEffffE_EEvRNS_18TensorIteratorBaseERKT_EUliE_EEviT1_)
        /*053c*/ 	.word	0x0000001a


	//----- nvinfo : EIATTR_FRAME_SIZE
	.align		4
.L_261:
        /*0540*/ 	.byte	0x04, 0x11
        /*0542*/ 	.short	(.L_263 - .L_262)
	.align		4
.L_262:
        /*0544*/ 	.word	index@(_ZN2at6native18elementwise_kernelILi128ELi4EZNS0_22gpu_kernel_impl_nocastIZZZNS0_49_GLOBAL__N__b919a28f_16_Normalization_cu_5c38458722batch_norm_elementwiseERKNS_6TensorES6_RKSt8optionalIS4_ESA_S6_S6_ENKUlvE0_clEvENKUlvE2_clEvEUlN3c104HalfEffffE_EEvRNS_18TensorIteratorBaseERKT_EUliE_EEviT1_)
        /*0548*/ 	.word	0x00000000


	//----- nvinfo : EIATTR_REGCOUNT
	.align		4
.L_263:
        /*054c*/ 	.byte	0x04, 0x2f
        /*054e*/ 	.short	(.L_265 - .L_264)
	.align		4
.L_264:
        /*0550*/ 	.word	index@(_ZN2at6native27unrolled_elementwise_kernelIZZZNS0_49_GLOBAL__N__b919a28f_16_Normalization_cu_5c38458722batch_norm_elementwiseERKNS_6TensorES5_RKSt8optionalIS3_ES9_S5_S5_ENKUlvE0_clEvENKUlvE2_clEvEUlN3c104HalfEffffE_St5arrayIPcLm6EELi4E23TrivialOffsetCalculatorILi5EjESI_ILi1EjENS0_6memory12LoadWithCastILi5EEENSL_13StoreWithCastILi1EEEEEviT_T0_T2_T3_T4_T5_)
        /*0554*/ 	.word	0x0000002b


	//----- nvinfo : EIATTR_FRAME_SIZE
	.align		4
.L_265:
        /*0558*/ 	.byte	0x04, 0x11
        /*055a*/ 	.short	(.L_267 - .L_266)
	.align		4
.L_266:
        /*055c*/ 	.word	index@(_ZN2at6native27unrolled_elementwise_kernelIZZZNS0_49_GLOBAL__N__b919a28f_16_Normalization_cu_5c38458722batch_norm_elementwiseERKNS_6TensorES5_RKSt8optionalIS3_ES9_S5_S5_ENKUlvE0_clEvENKUlvE2_clEvEUlN3c104HalfEffffE_St5arrayIPcLm6EELi4E23TrivialOffsetCalculatorILi5EjESI_ILi1EjENS0_6memory12LoadWithCastILi5EEENSL_13StoreWithCastILi1EEEEEviT_T0_T2_T3_T4_T5_)
        /*0560*/ 	.word	0x00000000


	//----- nvinfo : EIATTR_REGCOUNT
	.align		4
.L_267:
        /*0564*/ 	.byte	0x04, 0x2f
        /*0566*/ 	.short	(.L_269 - .L_268)
	.align		4
.L_268:
        /*0568*/ 	.word	index@(_ZN2at6native18elementwise_kernelILi128ELi4EZNS0_15gpu_kernel_implIZZZNS0_49_GLOBAL__N__b919a28f_16_Normalization_cu_5c38458722batch_norm_elementwiseERKNS_6TensorES6_RKSt8optionalIS4_ESA_S6_S6_ENKUlvE0_clEvENKUlvE2_clEvEUlN3c104HalfEffffE_EEvRNS_18TensorIteratorBaseERKT_EUliE_EEviT1_)
        /*056c*/ 	.word	0x0000001c


	//----- nvinfo : EIATTR_FRAME_SIZE
	.align		4
.L_269:
        /*0570*/ 	.byte	0x04, 0x11
        /*0572*/ 	.short	(.L_271 - .L_270)
	.align		4
.L_270:
        /*0574*/ 	.word	index@(_ZN2at6native18elementwise_kernelILi128ELi4EZNS0_15gpu_kernel_implIZZZNS0_49_GLOBAL__N__b919a28f_16_Normalization_cu_5c38458722batch_norm_elementwiseERKNS_6TensorES6_RKSt8optionalIS4_ESA_S6_S6_ENKUlvE0_clEvENKUlvE2_clEvEUlN3c104HalfEffffE_EEvRNS_18TensorIteratorBaseERKT_EUliE_EEviT1_)
        /*0578*/ 	.word	0x00000000


	//----- nvinfo : EIATTR_REGCOUNT
	.align		4
.L_271:
        /*057c*/ 	.byte	0x04, 0x2f
        /*057e*/ 	.short	(.L_273 - .L_272)
	.align		4
.L_272:
        /*0580*/ 	.word	index@(_ZN2at6native32batch_norm_backward_elemt_kernelIdddiEEvNS_27GenericPackedTensorAccessorIT_Lm3ENS_16DefaultPtrTraitsET2_EES6_NS2_IT1_Lm1ES4_S5_EES8_NS2_IT0_Lm1ES4_S5_EES8_S8_S6_S7_)
        /*0584*/ 	.word	0x00000020


	//----- nvinfo : EIATTR_FRAME_SIZE
	.align		4
.L_273:
        /*0588*/ 	.byte	0x04, 0x11
        /*058a*/ 	.short	(.L_275 - .L_274)
	.align		4
.L_274:
        /*058c*/ 	.word	index@(_ZN2at6native32batch_norm_backward_elemt_kernelIdddiEEvNS_27GenericPackedTensorAccessorIT_Lm3ENS_16DefaultPtrTraitsET2_EES6_NS2_IT1_Lm1ES4_S5_EES8_NS2_IT0_Lm1ES4_S5_EES8_S8_S6_S7_)
        /*0590*/ 	.word	0x00000000


	//----- nvinfo : EIATTR_REGCOUNT
	.align		4
.L_275:
        /*0594*/ 	.byte	0x04, 0x2f
        /*0596*/ 	.short	(.L_277 - .L_276)
	.align		4
.L_276:
        /*0598*/ 	.word	index@(_ZN2at6native32batch_norm_backward_elemt_kernelIfffiEEvNS_27GenericPackedTensorAccessorIT_Lm3ENS_16DefaultPtrTraitsET2_EES6_NS2_IT1_Lm1ES4_S5_EES8_NS2_IT0_Lm1ES4_S5_EES8_S8_S6_S7_)
        /*059c*/ 	.word	0x0000001f


	//----- nvinfo : EIATTR_FRAME_SIZE
	.align		4
.L_277:
        /*05a0*/ 	.byte	0x04, 0x11
        /*05a2*/ 	.short	(.L_279 - .L_278)
	.align		4
.L_278:
        /*05a4*/ 	.word	index@(_ZN2at6native32batch_norm_backward_elemt_kernelIfffiEEvNS_27GenericPackedTensorAccessorIT_Lm3ENS_16DefaultPtrTraitsET2_EES6_NS2_IT1_Lm1ES4_S5_EES8_NS2_IT0_Lm1ES4_S5_EES8_S8_S6_S7_)
        /*05a8*/ 	.word	0x00000000


	//----- nvinfo : EIATTR_REGCOUNT
	.align		4
.L_279:
        /*05ac*/ 	.byte	0x04, 0x2f
        /*05ae*/ 	.short	(.L_281 - .L_280)
	.align		4
.L_280:
        /*05b0*/ 	.word	index@(_ZN2at6native32batch_norm_backward_elemt_kernelIN3c104HalfEffiEEvNS_27GenericPackedTensorAccessorIT_Lm3ENS_16DefaultPtrTraitsET2_EES8_NS4_IT1_Lm1ES6_S7_EESA_NS4_IT0_Lm1ES6_S7_EESA_SA_S8_S9_)
        /*05b4*/ 	.word	0x0000001d


	//----- nvinfo : EIATTR_FRAME_SIZE
	.align		4
.L_281:
        /*05b8*/ 	.byte	0x04, 0x11
        /*05ba*/ 	.short	(.L_283 - .L_282)
	.align		4
.L_282:
        /*05bc*/ 	.word	index@(_ZN2at6native32batch_norm_backward_elemt_kernelIN3c104HalfEffiEEvNS_27GenericPackedTensorAccessorIT_Lm3ENS_16DefaultPtrTraitsET2_EES8_NS4_IT1_Lm1ES6_S7_EESA_NS4_IT0_Lm1ES6_S7_EESA_SA_S8_S9_)
        /*05c0*/ 	.word	0x00000000


	//----- nvinfo : EIATTR_REGCOUNT
	.align		4
.L_283:
        /*05c4*/ 	.byte	0x04, 0x2f
        /*05c6*/ 	.short	(.L_285 - .L_284)
	.align		4
.L_284:
        /*05c8*/ 	.word	index@(_ZN2at6native32batch_norm_backward_elemt_kernelIN3c104HalfES3_fiEEvNS_27GenericPackedTensorAccessorIT_Lm3ENS_16DefaultPtrTraitsET2_EES8_NS4_IT1_Lm1ES6_S7_EESA_NS4_IT0_Lm1ES6_S7_EESA_SA_S8_S9_)
        /*05cc*/ 	.word	0x0000001d


	//----- nvinfo : EIATTR_FRAME_SIZE
	.align		4
.L_285:
        /*05d0*/ 	.byte	0x04, 0x11
        /*05d2*/ 	.short	(.L_287 - .L_286)
	.align		4
.L_286:
        /*05d4*/ 	.word	index@(_ZN2at6native32batch_norm_backward_elemt_kernelIN3c104HalfES3_fiEEvNS_27GenericPackedTensorAccessorIT_Lm3ENS_16DefaultPtrTraitsET2_EES8_NS4_IT1_Lm1ES6_S7_EESA_NS4_IT0_Lm1ES6_S7_EESA_SA_S8_S9_)
        /*05d8*/ 	.word	0x00000000


	//----- nvinfo : EIATTR_REGCOUNT
	.align		4
.L_287:
        /*05dc*/ 	.byte	0x04, 0x2f
        /*05de*/ 	.short	(.L_289 - .L_288)
	.align		4
.L_288:
        /*05e0*/ 	.word	index@(_ZN2at6native32batch_norm_backward_elemt_kernelIN3c108BFloat16EffiEEvNS_27GenericPackedTensorAccessorIT_Lm3ENS_16DefaultPtrTraitsET2_EES8_NS4_IT1_Lm1ES6_S7_EESA_NS4_IT0_Lm1ES6_S7_EESA_SA_S8_S9_)
        /*05e4*/ 	.word	0x0000001d


	//----- nvinfo : EIATTR_FRAME_SIZE
	.align		4
.L_289:
        /*05e8*/ 	.byte	0x04, 0x11
        /*05ea*/ 	.short	(.L_291 - .L_290)
	.align		4
.L_290:
        /*05ec*/ 	.word	index@(_ZN2at6native32batch_norm_backward_elemt_kernelIN3c108BFloat16EffiEEvNS_27GenericPackedTensorAccessorIT_Lm3ENS_16DefaultPtrTraitsET2_EES8_NS4_IT1_Lm1ES6_S7_EESA_NS4_IT0_Lm1ES6_S7_EESA_SA_S8_S9_)
        /*05f0*/ 	.word	0x00000000


	//----- nvinfo : EIATTR_REGCOUNT
	.align		4
.L_291:
        /*05f4*/ 	.byte	0x04, 0x2f
        /*05f6*/ 	.short	(.L_293 - .L_292)
	.align		4
.L_292:
        /*05f8*/ 	.word	index@(_ZN2at6native32batch_norm_backward_elemt_kernelIN3c108BFloat16ES3_fiEEvNS_27GenericPackedTensorAccessorIT_Lm3ENS_16DefaultPtrTraitsET2_EES8_NS4_IT1_Lm1ES6_S7_EESA_NS4_IT0_Lm1ES6_S7_EESA_SA_S8_S9_)
        /*05fc*/ 	.word	0x0000001d


	//----- nvinfo : EIATTR_FRAME_SIZE
	.align		4
.L_293:
        /*0600*/ 	.byte	0x04, 0x11
        /*0602*/ 	.short	(.L_295 - .L_294)
	.align		4
.L_294:
        /*0604*/ 	.word	index@(_ZN2at6native32batch_norm_backward_elemt_kernelIN3c108BFloat16ES3_fiEEvNS_27GenericPackedTensorAccessorIT_Lm3ENS_16DefaultPtrTraitsET2_EES8_NS4_IT1_Lm1ES6_S7_EESA_NS4_IT0_Lm1ES6_S7_EESA_SA_S8_S9_)
        /*0608*/ 	.word	0x00000000


	//----- nvinfo : EIATTR_REGCOUNT
	.align		4
.L_295:
        /*060c*/ 	.byte	0x04, 0x2f
        /*060e*/ 	.short	(.L_297 - .L_296)
	.align		4
.L_296:
        /*0610*/ 	.word	index@(_ZN2at6native29vectorized_elementwise_kernelILi8EZZZNS0_49_GLOBAL__N__b919a28f_16_Normalization_cu_5c38458737batch_norm_elementwise_backward_trainERKNS_6TensorES5_S5_S5_S5_S5_S5_ENKUlvE0_clEvENKUlvE_clEvEUldddddddE_St5arrayIPcLm8EEEEviT0_T1_)
        /*0614*/ 	.word	0x0000007e


	//----- nvinfo : EIATTR_FRAME_SIZE
	.align		4
.L_297:
        /*0618*/ 	.byte	0x04, 0x11
        /*061a*/ 	.short	(.L_299 - .L_298)
	.align		4
.L_298:
        /*061c*/ 	.word	index@(_ZN2at6native29vectorized_elementwise_kernelILi8EZZZNS0_49_GLOBAL__N__b919a28f_16_Normalization_cu_5c38458737batch_norm_elementwise_backward_trainERKNS_6TensorES5_S5_S5_S5_S5_S5_ENKUlvE0_clEvENKUlvE_clEvEUldddddddE_St5arrayIPcLm8EEEEviT0_T1_)
        /*0620*/ 	.word	0x00000000


	//----- nvinfo : EIATTR_REGCOUNT
	.align		4
.L_299:
        /*0624*/ 	.byte	0x04, 0x2f
        /*0626*/ 	.short	(.L_301 - .L_300)
	.align		4
.L_300:
        /*0628*/ 	.word	index@(_ZN2at6native29vectorized_elementwise_kernelILi4EZZZNS0_49_GLOBAL__N__b919a28f_16_Normalization_cu_5c38458737batch_norm_elementwise_backward_trainERKNS_6TensorES5_S5_S5_S5_S5_S5_ENKUlvE0_clEvENKUlvE_clEvEUldddddddE_St5arrayIPcLm8EEEEviT0_T1_)
        /*062c*/ 	.word	0x0000007e


	//----- nvinfo : EIATTR_FRAME_SIZE
	.align		4
.L_301:
        /*0630*/ 	.byte	0x04, 0x11
        /*0632*/ 	.short	(.L_303 - .L_302)
	.align		4
.L_302:
        /*0634*/ 	.word	index@(_ZN2at6native29vectorized_elementwise_kernelILi4EZZZNS0_49_GLOBAL__N__b919a28f_16_Normalization_cu_5c38458737batch_norm_elementwise_backward_trainERKNS_6TensorES5_S5_S5_S5_S5_S5_ENKUlvE0_clEvENKUlvE_clEvEUldddddddE_St5arrayIPcLm8EEEEviT0_T1_)
        /*0638*/ 	.word	0x00000000


	//----- nvinfo : EIATTR_REGCOUNT
	.align		4
.L_303:
        /*063c*/ 	.byte	0x04, 0x2f
        /*063e*/ 	.short	(.L_305 - .L_304)
	.align		4
.L_304:
        /*0640*/ 	.word	index@(_ZN2at6native29vectorized_elementwise_kernelILi2EZZZNS0_49_GLOBAL__N__b919a28f_16_Normalization_cu_5c38458737batch_norm_elementwise_backward_trainERKNS_6TensorES5_S5_S5_S5_S5_S5_ENKUlvE0_clEvENKUlvE_clEvEUldddddddE_St5arrayIPcLm8EEEEviT0_T1_)
        /*0644*/ 	.word	0x00000080


	//----- nvinfo : EIATTR_FRAME_SIZE
	.align		4
.L_305:
        /*0648*/ 	.byte	0x04, 0x11
        /*064a*/ 	.short	(.L_307 - .L_306)
	.align		4
.L_306:
        /*064c*/ 	.word	index@(_ZN2at6native29vectorized_elementwise_kernelILi2EZZZNS0_49_GLOBAL__N__b919a28f_16_Normalization_cu_5c38458737batch_norm_elementwise_backward_trainERKNS_6TensorES5_S5_S5_S5_S5_S5_ENKUlvE0_clEvENKUlvE_clEvEUldddddddE_St5arrayIPcLm8EEEEviT0_T1_)
        /*0650*/ 	.word	0x00000000


	//----- nvinfo : EIATTR_REGCOUNT
	.align		4
.L_307:
        /*0654*/ 	.byte	0x04, 0x2f
        /*0656*/ 	.short	(.L_309 - .L_308)
	.align		4
.L_308:
        /*0658*/ 	.word	index@(_ZN2at6native27unrolled_elementwise_kernelIZZZNS0_49_GLOBAL__N__b919a28f_16_Normalization_cu_5c38458737batch_norm_elementwise_backward_trainERKNS_6TensorES5_S5_S5_S5_S5_S5_ENKUlvE0_clEvENKUlvE_clEvEUldddddddE_St5arrayIPcLm8EELi4E23TrivialOffsetCalculatorILi7EjESC_ILi1EjENS0_6memory15LoadWithoutCastENSF_16StoreWithoutCastEEEviT_T0_T2_T3_T4_T5_)
        /*065c*/ 	.word	0x00000040


	//----- nvinfo : EIATTR_FRAME_SIZE
	.align		4
.L_309:
        /*0660*/ 	.byte	0x04, 0x11
        /*0662*/ 	.short	(.L_311 - .L_310)
	.align		4
.L_310:
        /*0664*/ 	.word	index@(_ZN2at6native27unrolled_elementwise_kernelIZZZNS0_49_GLOBAL__N__b919a28f_16_Normalization_cu_5c38458737batch_norm_elementwise_backward_trainERKNS_6TensorES5_S5_S5_S5_S5_S5_ENKUlvE0_clEvENKUlvE_clEvEUldddddddE_St5arrayIPcLm8EELi4E23TrivialOffsetCalculatorILi7EjESC_ILi1EjENS0_6memory15LoadWithoutCastENSF_16StoreWithoutCastEEEviT_T0_T2_T3_T4_T5_)
        /*0668*/ 	.word	0x00000000


	//----- nvinfo : EIATTR_REGCOUNT
	.align		4
.L_311:
        /*066c*/ 	.byte	0x04, 0x2f
        /*066e*/ 	.short	(.L_313 - .L_312)
	.align		4
.L_312:
        /*0670*/ 	.word	index@(_ZN2at6native18elementwise_kernelILi128ELi2EZNS0_22gpu_kernel_impl_nocastIZZZNS0_49_GLOBAL__N__b919a28f_16_Normalization_cu_5c38458737batch_norm_elementwise_backward_trainERKNS_6TensorES6_S6_S6_S6_S6_S6_ENKUlvE0_clEvENKUlvE_clEvEUldddddddE_EEvRNS_18TensorIteratorBaseERKT_EUliE_EEviT1_)
        /*0674*/ 	.word	0x0000001e


	//----- nvinfo : EIATTR_FRAME_SIZE
	.align		4
.L_313:
        /*0678*/ 	.byte	0x04, 0x11
        /*067a*/ 	.short	(.L_315 - .L_314)
	.align		4
.L_314:
        /*067c*/ 	.word	index@(_ZN2at6native18elementwise_kernelILi128ELi2EZNS0_22gpu_kernel_impl_nocastIZZZNS0_49_GLOBAL__N__b919a28f_16_Normalization_cu_5c38458737batch_norm_elementwise_backward_trainERKNS_6TensorES6_S6_S6_S6_S6_S6_ENKUlvE0_clEvENKUlvE_clEvEUldddddddE_EEvRNS_18TensorIteratorBaseERKT_EUliE_EEviT1_)
        /*0680*/ 	.word	0x00000000


	//----- nvinfo : EIATTR_REGCOUNT
	.align		4
.L_315:
        /*0684*/ 	.byte	0x04, 0x2f
        /*0686*/ 	.short	(.L_317 - .L_316)
	.align		4
.L_316:
        /*0688*/ 	.word	index@(_ZN2at6native27unrolled_elementwise_kernelIZZZNS0_49_GLOBAL__N__b919a28f_16_Normalization_cu_5c38458737batch_norm_elementwise_backward_trainERKNS_6TensorES5_S5_S5_S5_S5_S5_ENKUlvE0_clEvENKUlvE_clEvEUldddddddE_St5arrayIPcLm8EELi4E23TrivialOffsetCalculatorILi7EjESC_ILi1EjENS0_6memory12LoadWithCastILi7EEENSF_13StoreWithCastILi1EEEEEviT_T0_T2_T3_T4_T5_)
        /*068c*/ 	.word	0x00000050


	//----- nvinfo : EIATTR_FRAME_SIZE
	.align		4
.L_317:
        /*0690*/ 	.byte	0x04, 0x11
        /*0692*/ 	.short	(.L_319 - .L_318)
	.align		4
.L_318:
        /*0694*/ 	.word	index@(_ZN2at6native27unrolled_elementwise_kernelIZZZNS0_49_GLOBAL__N__b919a28f_16_Normalization_cu_5c38458737batch_norm_elementwise_backward_trainERKNS_6TensorES5_S5_S5_S5_S5_S5_ENKUlvE0_clEvENKUlvE_clEvEUldddddddE_St5arrayIPcLm8EELi4E23TrivialOffsetCalculatorILi7EjESC_ILi1EjENS0_6memory12LoadWithCastILi7EEENSF_13StoreWithCastILi1EEEEEviT_T0_T2_T3_T4_T5_)
        /*0698*/ 	.word	0x00000000


	//----- nvinfo : EIATTR_REGCOUNT
	.align		4
.L_319:
        /*069c*/ 	.byte	0x04, 0x2f
        /*069e*/ 	.short	(.L_321 - .L_320)
	.align		4
.L_320:
        /*06a0*/ 	.word	index@(_ZN2at6native18elementwise_kernelILi128ELi4EZNS0_15gpu_kernel_implIZZZNS0_49_GLOBAL__N__b919a28f_16_Normalization_cu_5c38458737batch_norm_elementwise_backward_trainERKNS_6TensorES6_S6_S6_S6_S6_S6_ENKUlvE0_clEvENKUlvE_clEvEUldddddddE_EEvRNS_18TensorIteratorBaseERKT_EUliE_EEviT1_)
        /*06a4*/ 	.word	0x00000024


	//----- nvinfo : EIATTR_FRAME_SIZE
	.align		4
.L_321:
        /*06a8*/ 	.byte	0x04, 0x11
        /*06aa*/ 	.short	(.L_323 - .L_322)
	.align		4
.L_322:
        /*06ac*/ 	.word	index@(_ZN2at6native18elementwise_kernelILi128ELi4EZNS0_15gpu_kernel_implIZZZNS0_49_GLOBAL__N__b919a28f_16_Normalization_cu_5c38458737batch_norm_elementwise_backward_trainERKNS_6TensorES6_S6_S6_S6_S6_S6_ENKUlvE0_clEvENKUlvE_clEvEUldddddddE_EEvRNS_18TensorIteratorBaseERKT_EUliE_EEviT1_)
        /*06b0*/ 	.word	0x00000000


	//----- nvinfo : EIATTR_REGCOUNT
	.align		4
.L_323:
        /*06b4*/ 	.byte	0x04, 0x2f
        /*06b6*/ 	.short	(.L_325 - .L_324)
	.align		4
.L_324:
        /*06b8*/ 	.word	index@(_ZN2at6native29vectorized_elementwise_kernelILi8EZZZNS0_49_GLOBAL__N__b919a28f_16_Normalization_cu_5c38458737batch_norm_elementwise_backward_trainERKNS_6TensorES5_S5_S5_S5_S5_S5_ENKUlvE0_clEvENKUlvE0_clEvEUlfffffffE_St5arrayIPcLm8EEEEviT0_T1_)
        /*06bc*/ 	.word	0x00000040


	//----- nvinfo : EIATTR_FRAME_SIZE
	.align		4
.L_325:
        /*06c0*/ 	.byte	0x04, 0x11
        /*06c2*/ 	.short	(.L_327 - .L_326)
	.align		4
.L_326:
        /*06c4*/ 	.word	index@(_ZN2at6native29vectorized_elementwise_kernelILi8EZZZNS0_49_GLOBAL__N__b919a28f_16_Normalization_cu_5c38458737batch_norm_elementwise_backward_trainERKNS_6TensorES5_S5_S5_S5_S5_S5_ENKUlvE0_clEvENKUlvE0_clEvEUlfffffffE_St5arrayIPcLm8EEEEviT0_T1_)
        /*06c8*/ 	.word	0x00000000


	//----- nvinfo : EIATTR_REGCOUNT
	.align		4
.L_327:
        /*06cc*/ 	.byte	0x04, 0x2f
        /*06ce*/ 	.short	(.L_329 - .L_328)
	.align		4
.L_328:
        /*06d0*/ 	.word	index@(_ZN2at6native29vectorized_elementwise_kernelILi4EZZZNS0_49_GLOBAL__N__b919a28f_16_Normalization_cu_5c38458737batch_norm_elementwise_backward_trainERKNS_6TensorES5_S5_S5_S5_S5_S5_ENKUlvE0_clEvENKUlvE0_clEvEUlfffffffE_St5arrayIPcLm8EEEEviT0_T1_)
        /*06d4*/ 	.word	0x00000040


	//----- nvinfo : EIATTR_FRAME_SIZE
	.align		4
.L_329:
        /*06d8*/ 	.byte	0x04, 0x11
        /*06da*/ 	.short	(.L_331 - .L_330)
	.align		4
.L_330:
        /*06dc*/ 	.word	index@(_ZN2at6native29vectorized_elementwise_kernelILi4EZZZNS0_49_GLOBAL__N__b919a28f_16_Normalization_cu_5c38458737batch_norm_elementwise_backward_trainERKNS_6TensorES5_S5_S5_S5_S5_S5_ENKUlvE0_clEvENKUlvE0_clEvEUlfffffffE_St5arrayIPcLm8EEEEviT0_T1_)
        /*06e0*/ 	.word	0x00000000


	//----- nvinfo : EIATTR_REGCOUNT
	.align		4
.L_331:
        /*06e4*/ 	.byte	0x04, 0x2f
        /*06e6*/ 	.short	(.L_333 - .L_332)
	.align		4
.L_332:
        /*06e8*/ 	.word	index@(_ZN2at6native29vectorized_elementwise_kernelILi2EZZZNS0_49_GLOBAL__N__b919a28f_16_Normalization_cu_5c38458737batch_norm_elementwise_backward_trainERKNS_6TensorES5_S5_S5_S5_S5_S5_ENKUlvE0_clEvENKUlvE0_clEvEUlfffffffE_St5arrayIPcLm8EEEEviT0_T1_)
        /*06ec*/ 	.word	0x00000040


	//----- nvinfo : EIATTR_FRAME_SIZE
	.align		4
.L_333:
        /*06f0*/ 	.byte	0x04, 0x11
        /*06f2*/ 	.short	(.L_335 - .L_334)
	.align		4
.L_334:
        /*06f4*/ 	.word	index@(_ZN2at6native29vectorized_elementwise_kernelILi2EZZZNS0_49_GLOBAL__N__b919a28f_16_Normalization_cu_5c38458737batch_norm_elementwise_backward_trainERKNS_6TensorES5_S5_S5_S5_S5_S5_ENKUlvE0_clEvENKUlvE0_clEvEUlfffffffE_St5arrayIPcLm8EEEEviT0_T1_)
        /*06f8*/ 	.word	0x00000000


	//----- nvinfo : EIATTR_REGCOUNT
	.align		4
.L_335:
        /*06fc*/ 	.byte	0x04, 0x2f
        /*06fe*/ 	.short	(.L_337 - .L_336)
	.align		4
.L_336:
        /*0700*/ 	.word	index@(_ZN2at6native27unrolled_elementwise_kernelIZZZNS0_49_GLOBAL__N__b919a28f_16_Normalization_cu_5c38458737batch_norm_elementwise_backward_trainERKNS_6TensorES5_S5_S5_S5_S5_S5_ENKUlvE0_clEvENKUlvE0_clEvEUlfffffffE_St5arrayIPcLm8EELi4E23TrivialOffsetCalculatorILi7EjESC_ILi1EjENS0_6memory15LoadWithoutCastENSF_16StoreWithoutCastEEEviT_T0_T2_T3_T4_T5_)
        /*0704*/ 	.word	0x00000028


	//----- nvinfo : EIATTR_FRAME_SIZE
	.align		4
.L_337:
        /*0708*/ 	.byte	0x04, 0x11
        /*070a*/ 	.short	(.L_339 - .L_338)
	.align		4
.L_338:
        /*070c*/ 	.word	index@(_ZN2at6native27unrolled_elementwise_kernelIZZZNS0_49_GLOBAL__N__b919a28f_16_Normalization_cu_5c38458737batch_norm_elementwise_backward_trainERKNS_6TensorES5_S5_S5_S5_S5_S5_ENKUlvE0_clEvENKUlvE0_clEvEUlfffffffE_St5arrayIPcLm8EELi4E23TrivialOffsetCalculatorILi7EjESC_ILi1EjENS0_6memory15LoadWithoutCastENSF_16StoreWithoutCastEEEviT_T0_T2_T3_T4_T5_)
        /*0710*/ 	.word	0x00000000


	//----- nvinfo : EIATTR_REGCOUNT
	.align		4
.L_339:
        /*0714*/ 	.byte	0x04, 0x2f
        /*0716*/ 	.short	(.L_341 - .L_340)
	.align		4
.L_340:
        /*0718*/ 	.word	index@(_ZN2at6native18elementwise_kernelILi128ELi2EZNS0_22gpu_kernel_impl_nocastIZZZNS0_49_GLOBAL__N__b919a28f_16_Normalization_cu_5c38458737batch_norm_elementwise_backward_trainERKNS_6TensorES6_S6_S6_S6_S6_S6_ENKUlvE0_clEvENKUlvE0_clEvEUlfffffffE_EEvRNS_18TensorIteratorBaseERKT_EUliE_EEviT1_)
        /*071c*/ 	.word	0x0000001e


	//----- nvinfo : EIATTR_FRAME_SIZE
	.align		4
.L_341:
        /*0720*/ 	.byte	0x04, 0x11
        /*0722*/ 	.short	(.L_343 - .L_342)
	.align		4
.L_342:
        /*0724*/ 	.word	index@(_ZN2at6native18elementwise_kernelILi128ELi2EZNS0_22gpu_kernel_impl_nocastIZZZNS0_49_GLOBAL__N__b919a28f_16_Normalization_cu_5c38458737batch_norm_elementwise_backward_trainERKNS_6TensorES6_S6_S6_S6_S6_S6_ENKUlvE0_clEvENKUlvE0_clEvEUlfffffffE_EEvRNS_18TensorIteratorBaseERKT_EUliE_EEviT1_)
        /*0728*/ 	.word	0x00000000


	//----- nvinfo : EIATTR_REGCOUNT
	.align		4
.L_343:
        /*072c*/ 	.byte	0x04, 0x2f
        /*072e*/ 	.short	(.L_345 - .L_344)
	.align		4
.L_344:
        /*0730*/ 	.word	index@(_ZN2at6native27unrolled_elementwise_kernelIZZZNS0_49_GLOBAL__N__b919a28f_16_Normalization_cu_5c38458737batch_norm_elementwise_backward_trainERKNS_6TensorES5_S5_S5_S5_S5_S5_ENKUlvE0_clEvENKUlvE0_clEvEUlfffffffE_St5arrayIPcLm8EELi4E23TrivialOffsetCalculatorILi7EjESC_ILi1EjENS0_6memory12LoadWithCastILi7EEENSF_13StoreWithCastILi1EEEEEviT_T0_T2_T3_T4_T5_)
        /*0734*/ 	.word	0x00000034


	//----- nvinfo : EIATTR_FRAME_SIZE
	.align		4
.L_345:
        /*0738*/ 	.byte	0x04, 0x11
        /*073a*/ 	.short	(.L_347 - .L_346)
	.align		4
.L_346:
        /*073c*/ 	.word	index@(_ZN2at6native27unrolled_elementwise_kernelIZZZNS0_49_GLOBAL__N__b919a28f_16_Normalization_cu_5c38458737batch_norm_elementwise_backward_trainERKNS_6TensorES5_S5_S5_S5_S5_S5_ENKUlvE0_clEvENKUlvE0_clEvEUlfffffffE_St5arrayIPcLm8EELi4E23TrivialOffsetCalculatorILi7EjESC_ILi1EjENS0_6memory12LoadWithCastILi7EEENSF_13StoreWithCastILi1EEEEEviT_T0_T2_T3_T4_T5_)
        /*0740*/ 	.word	0x00000000


	//----- nvinfo : EIATTR_REGCOUNT
	.align		4
.L_347:
        /*0744*/ 	.byte	0x04, 0x2f
        /*0746*/ 	.short	(.L_349 - .L_348)
	.align		4
.L_348:
        /*0748*/ 	.word	index@(_ZN2at6native18elementwise_kernelILi128ELi4EZNS0_15gpu_kernel_implIZZZNS0_49_GLOBAL__N__b919a28f_16_Normalization_cu_5c38458737batch_norm_elementwise_backward_trainERKNS_6TensorES6_S6_S6_S6_S6_S6_ENKUlvE0_clEvENKUlvE0_clEvEUlfffffffE_EEvRNS_18TensorIteratorBaseERKT_EUliE_EEviT1_)
        /*074c*/ 	.word	0x00000020


	//----- nvinfo : EIATTR_FRAME_SIZE
	.align		4
.L_349:
        /*0750*/ 	.byte	0x04, 0x11
        /*0752*/ 	.short	(.L_351 - .L_350)
	.align		4
.L_350:
        /*0754*/ 	.word	index@(_ZN2at6native18elementwise_kernelILi128ELi4EZNS0_15gpu_kernel_implIZZZNS0_49_GLOBAL__N__b919a28f_16_Normalization_cu_5c38458737batch_norm_elementwise_backward_trainERKNS_6TensorES6_S6_S6_S6_S6_S6_ENKUlvE0_clEvENKUlvE0_clEvEUlfffffffE_EEvRNS_18TensorIteratorBaseERKT_EUliE_EEviT1_)
        /*0758*/ 	.word	0x00000000


	//----- nvinfo : EIATTR_REGCOUNT
	.align		4
.L_351:
        /*075c*/ 	.byte	0x04, 0x2f
        /*075e*/ 	.short	(.L_353 - .L_352)
	.align		4
.L_352:
        /*0760*/ 	.word	index@(_ZN2at6native29vectorized_elementwise_kernelILi8EZZZNS0_49_GLOBAL__N__b919a28f_16_Normalization_cu_5c38458737batch_norm_elementwise_backward_trainERKNS_6TensorES5_S5_S5_S5_S5_S5_ENKUlvE0_clEvENKUlvE1_clEvEUlN3c104HalfES9_fffffE_St5arrayIPcLm8EEEEviT0_T1_)
        /*0764*/ 	.word	0x00000040


	//----- nvinfo : EIATTR_FRAME_SIZE
	.align		4
.L_353:
        /*0768*/ 	.byte	0x04, 0x11
        /*076a*/ 	.short	(.L_355 - .L_354)
	.align		4
.L_354:
        /*076c*/ 	.word	index@(_ZN2at6native29vectorized_elementwise_kernelILi8EZZZNS0_49_GLOBAL__N__b919a28f_16_Normalization_cu_5c38458737batch_norm_elementwise_backward_trainERKNS_6TensorES5_S5_S5_S5_S5_S5_ENKUlvE0_clEvENKUlvE1_clEvEUlN3c104HalfES9_fffffE_St5arrayIPcLm8EEEEviT0_T1_)
        /*0770*/ 	.word	0x00000000


	//----- nvinfo : EIATTR_REGCOUNT
	.align		4
.L_355:
        /*0774*/ 	.byte	0x04, 0x2f
        /*0776*/ 	.short	(.L_357 - .L_356)
	.align		4
.L_356:
        /*0778*/ 	.word	index@(_ZN2at6native29vectorized_elementwise_kernelILi4EZZZNS0_49_GLOBAL__N__b919a28f_16_Normalization_cu_5c38458737batch_norm_elementwise_backward_trainERKNS_6TensorES5_S5_S5_S5_S5_S5_ENKUlvE0_clEvENKUlvE1_clEvEUlN3c104HalfES9_fffffE_St5arrayIPcLm8EEEEviT0_T1_)
        /*077c*/ 	.word	0x00000040


	//----- nvinfo : EIATTR_FRAME_SIZE
	.align		4
.L_357:
        /*0780*/ 	.byte	0x04, 0x11
        /*0782*/ 	.short	(.L_359 - .L_358)
	.align		4
.L_358:
        /*0784*/ 	.word	index@(_ZN2at6native29vectorized_elementwise_kernelILi4EZZZNS0_49_GLOBAL__N__b919a28f_16_Normalization_cu_5c38458737batch_norm_elementwise_backward_trainERKNS_6TensorES5_S5_S5_S5_S5_S5_ENKUlvE0_clEvENKUlvE1_clEvEUlN3c104HalfES9_fffffE_St5arrayIPcLm8EEEEviT0_T1_)
        /*0788*/ 	.word	0x00000000


	//----- nvinfo : EIATTR_REGCOUNT
	.align		4
.L_359:
        /*078c*/ 	.byte	0x04, 0x2f
        /*078e*/ 	.short	(.L_361 - .L_360)
	.align		4
.L_360:
        /*0790*/ 	.word	index@(_ZN2at6native29vectorized_elementwise_kernelILi2EZZZNS0_49_GLOBAL__N__b919a28f_16_Normalization_cu_5c38458737batch_norm_elementwise_backward_trainERKNS_6TensorES5_S5_S5_S5_S5_S5_ENKUlvE0_clEvENKUlvE1_clEvEUlN3c104HalfES9_fffffE_St5arrayIPcLm8EEEEviT0_T1_)
        /*0794*/ 	.word	0x00000040


	//----- nvinfo : EIATTR_FRAME_SIZE
	.align		4
.L_361:
        /*0798*/ 	.byte	0x04, 0x11
        /*079a*/ 	.short	(.L_363 - .L_362)
	.align		4
.L_362:
        /*079c*/ 	.word	index@(_ZN2at6native29vectorized_elementwise_kernelILi2EZZZNS0_49_GLOBAL__N__b919a28f_16_Normalization_cu_5c38458737batch_norm_elementwise_backward_trainERKNS_6TensorES5_S5_S5_S5_S5_S5_ENKUlvE0_clEvENKUlvE1_clEvEUlN3c104HalfES9_fffffE_St5arrayIPcLm8EEEEviT0_T1_)
        /*07a0*/ 	.word	0x00000000


	//----- nvinfo : EIATTR_REGCOUNT
	.align		4
.L_363:
        /*07a4*/ 	.byte	0x04, 0x2f
        /*07a6*/ 	.short	(.L_365 - .L_364)
	.align		4
.L_364:
        /*07a8*/ 	.word	index@(_ZN2at6native27unrolled_elementwise_kernelIZZZNS0_49_GLOBAL__N__b919a28f_16_Normalization_cu_5c38458737batch_norm_elementwise_backward_trainERKNS_6TensorES5_S5_S5_S5_S5_S5_ENKUlvE0_clEvENKUlvE1_clEvEUlN3c104HalfES9_fffffE_St5arrayIPcLm8EELi4E23TrivialOffsetCalculatorILi7EjESE_ILi1EjENS0_6memory15LoadWithoutCastENSH_16StoreWithoutCastEEEviT_T0_T2_T3_T4_T5_)
        /*07ac*/ 	.word	0x00000028


	//----- nvinfo : EIATTR_FRAME_SIZE
	.align		4
.L_365:
        /*07b0*/ 	.byte	0x04, 0x11
        /*07b2*/ 	.short	(.L_367 - .L_366)
	.align		4
.L_366:
        /*07b4*/ 	.word	index@(_ZN2at6native27unrolled_elementwise_kernelIZZZNS0_49_GLOBAL__N__b919a28f_16_Normalization_cu_5c38458737batch_norm_elementwise_backward_trainERKNS_6TensorES5_S5_S5_S5_S5_S5_ENKUlvE0_clEvENKUlvE1_clEvEUlN3c104HalfES9_fffffE_St5arrayIPcLm8EELi4E23TrivialOffsetCalculatorILi7EjESE_ILi1EjENS0_6memory15LoadWithoutCastENSH_16StoreWithoutCastEEEviT_T0_T2_T3_T4_T5_)
        /*07b8*/ 	.word	0x00000000


	//----- nvinfo : EIATTR_REGCOUNT
	.align		4
.L_367:
        /*07bc*/ 	.byte	0x04, 0x2f
        /*07be*/ 	.short	(.L_369 - .L_368)
	.align		4
.L_368:
        /*07c0*/ 	.word	index@(_ZN2at6native18elementwise_kernelILi128ELi4EZNS0_22gpu_kernel_impl_nocastIZZZNS0_49_GLOBAL__N__b919a28f_16_Normalization_cu_5c38458737batch_norm_elementwise_backward_trainERKNS_6TensorES6_S6_S6_S6_S6_S6_ENKUlvE0_clEvENKUlvE1_clEvEUlN3c104HalfESA_fffffE_EEvRNS_18TensorIteratorBaseERKT_EUliE_EEviT1_)
        /*07c4*/ 	.word	0x0000001e


	//----- nvinfo : EIATTR_FRAME_SIZE
	.align		4
.L_369:
        /*07c8*/ 	.byte	0x04, 0x11
        /*07ca*/ 	.short	(.L_371 - .L_370)
	.align		4
.L_370:
        /*07cc*/ 	.word	index@(_ZN2at6native18elementwise_kernelILi128ELi4EZNS0_22gpu_kernel_impl_nocastIZZZNS0_49_GLOBAL__N__b919a28f_16_Normalization_cu_5c38458737batch_norm_elementwise_backward_trainERKNS_6TensorES6_S6_S6_S6_S6_S6_ENKUlvE0_clEvENKUlvE1_clEvEUlN3c104HalfESA_fffffE_EEvRNS_18TensorIteratorBaseERKT_EUliE_EEviT1_)
        /*07d0*/ 	.word	0x00000000


	//----- nvinfo : EIATTR_REGCOUNT
	.align		4
.L_371:
        /*07d4*/ 	.byte	0x04, 0x2f
        /*07d6*/ 	.short	(.L_373 - .L_372)
	.align		4
.L_372:
        /*07d8*/ 	.word	index@(_ZN2at6native27unrolled_elementwise_kernelIZZZNS0_49_GLOBAL__N__b919a28f_16_Normalization_cu_5c38458737batch_norm_elementwise_backward_trainERKNS_6TensorES5_S5_S5_S5_S5_S5_ENKUlvE0_clEvENKUlvE1_clEvEUlN3c104HalfES9_fffffE_St5arrayIPcLm8EELi4E23TrivialOffsetCalculatorILi7EjESE_ILi1EjENS0_6memory12LoadWithCastILi7EEENSH_13StoreWithCastILi1EEEEEviT_T0_T2_T3_T4_T5_)
        /*07dc*/ 	.word	0x00000034


	//----- nvinfo : EIATTR_FRAME_SIZE
	.align		4
.L_373:
        /*07e0*/ 	.byte	0x04, 0x11
        /*07e2*/ 	.short	(.L_375 - .L_374)
	.align		4
.L_374:
        /*07e4*/ 	.word	index@(_ZN2at6native27unrolled_elementwise_kernelIZZZNS0_49_GLOBAL__N__b919a28f_16_Normalization_cu_5c38458737batch_norm_elementwise_backward_trainERKNS_6TensorES5_S5_S5_S5_S5_S5_ENKUlvE0_clEvENKUlvE1_clEvEUlN3c104HalfES9_fffffE_St5arrayIPcLm8EELi4E23TrivialOffsetCalculatorILi7EjESE_ILi1EjENS0_6memory12LoadWithCastILi7EEENSH_13StoreWithCastILi1EEEEEviT_T0_T2_T3_T4_T5_)
        /*07e8*/ 	.word	0x00000000


	//----- nvinfo : EIATTR_REGCOUNT
	.align		4
.L_375:
        /*07ec*/ 	.byte	0x04, 0x2f
        /*07ee*/ 	.short	(.L_377 - .L_376)
	.align		4
.L_376:
        /*07f0*/ 	.word	index@(_ZN2at6native18elementwise_kernelILi128ELi4EZNS0_15gpu_kernel_implIZZZNS0_49_GLOBAL__N__b919a28f_16_Normalization_cu_5c38458737batch_norm_elementwise_backward_trainERKNS_6TensorES6_S6_S6_S6_S6_S6_ENKUlvE0_clEvENKUlvE1_clEvEUlN3c104HalfESA_fffffE_EEvRNS_18TensorIteratorBaseERKT_EUliE_EEviT1_)
        /*07f4*/ 	.word	0x0000001e


	//----- nvinfo : EIATTR_FRAME_SIZE
	.align		4
.L_377:
        /*07f8*/ 	.byte	0x04, 0x11
        /*07fa*/ 	.short	(.L_379 - .L_378)
	.align		4
.L_378:
        /*07fc*/ 	.word	index@(_ZN2at6native18elementwise_kernelILi128ELi4EZNS0_15gpu_kernel_implIZZZNS0_49_GLOBAL__N__b919a28f_16_Normalization_cu_5c38458737batch_norm_elementwise_backward_trainERKNS_6TensorES6_S6_S6_S6_S6_S6_ENKUlvE0_clEvENKUlvE1_clEvEUlN3c104HalfESA_fffffE_EEvRNS_18TensorIteratorBaseERKT_EUliE_EEviT1_)
        /*0800*/ 	.word	0x00000000


	//----- nvinfo : EIATTR_REGCOUNT
	.align		4
.L_379:
        /*0804*/ 	.byte	0x04, 0x2f
        /*0806*/ 	.short	(.L_381 - .L_380)
	.align		4
.L_380:
        /*0808*/ 	.word	index@(_ZN2at6native29vectorized_elementwise_kernelILi8EZZZNS0_49_GLOBAL__N__b919a28f_16_Normalization_cu_5c38458737batch_norm_elementwise_backward_trainERKNS_6TensorES5_S5_S5_S5_S5_S5_ENKUlvE0_clEvENKUlvE2_clEvEUlN3c108BFloat16ES9_fffffE_St5arrayIPcLm8EEEEviT0_T1_)
        /*080c*/ 	.word	0x00000040


	//----- nvinfo : EIATTR_FRAME_SIZE
	.align		4
.L_381:
        /*0810*/ 	.byte	0x04, 0x11
        /*0812*/ 	.short	(.L_383 - .L_382)
	.align		4
.L_382:
        /*0814*/ 	.word	index@(_ZN2at6native29vectorized_elementwise_kernelILi8EZZZNS0_49_GLOBAL__N__b919a28f_16_Normalization_cu_5c38458737batch_norm_elementwise_backward_trainERKNS_6TensorES5_S5_S5_S5_S5_S5_ENKUlvE0_clEvENKUlvE2_clEvEUlN3c108BFloat16ES9_fffffE_St5arrayIPcLm8EEEEviT0_T1_)
        /*0818*/ 	.word	0x00000000


	//----- nvinfo : EIATTR_REGCOUNT
	.align		4
.L_383:
        /*081c*/ 	.byte	0x04, 0x2f
        /*081e*/ 	.short	(.L_385 - .L_384)
	.align		4
.L_384:
        /*0820*/ 	.word	index@(_ZN2at6native29vectorized_elementwise_kernelILi4EZZZNS0_49_GLOBAL__N__b919a28f_16_Normalization_cu_5c38458737batch_norm_elementwise_backward_trainERKNS_6TensorES5_S5_S5_S5_S5_S5_ENKUlvE0_clEvENKUlvE2_clEvEUlN3c108BFloat16ES9_fffffE_St5arrayIPcLm8EEEEviT0_T1_)
        /*0824*/ 	.word	0x00000040


	//----- nvinfo : EIATTR_FRAME_SIZE
	.align		4
.L_385:
        /*0828*/ 	.byte	0x04, 0x11
        /*082a*/ 	.short	(.L_387 - .L_386)
	.align		4
.L_386:
        /*082c*/ 	.word	index@(_ZN2at6native29vectorized_elementwise_kernelILi4EZZZNS0_49_GLOBAL__N__b919a28f_16_Normalization_cu_5c38458737batch_norm_elementwise_backward_trainERKNS_6TensorES5_S5_S5_S5_S5_S5_ENKUlvE0_clEvENKUlvE2_clEvEUlN3c108BFloat16ES9_fffffE_St5arrayIPcLm8EEEEviT0_T1_)
        /*0830*/ 	.word	0x00000000


	//----- nvinfo : EIATTR_REGCOUNT
	.align		4
.L_387:
        /*0834*/ 	.byte	0x04, 0x2f
        /*0836*/ 	.short	(.L_389 - .L_388)
	.align		4
.L_388:
        /*0838*/ 	.word	index@(_ZN2at6native29vectorized_elementwise_kernelILi2EZZZNS0_49_GLOBAL__N__b919a28f_16_Normalization_cu_5c38458737batch_norm_elementwise_backward_trainERKNS_6TensorES5_S5_S5_S5_S5_S5_ENKUlvE0_clEvENKUlvE2_clEvEUlN3c108BFloat16ES9_fffffE_St5arrayIPcLm8EEEEviT0_T1_)
        /*083c*/ 	.word	0x00000040


	//----- nvinfo : EIATTR_FRAME_SIZE
	.align		4
.L_389:
        /*0840*/ 	.byte	0x04, 0x11
        /*0842*/ 	.short	(.L_391 - .L_390)
	.align		4
.L_390:
        /*0844*/ 	.word	index@(_ZN2at6native29vectorized_elementwise_kernelILi2EZZZNS0_49_GLOBAL__N__b919a28f_16_Normalization_cu_5c38458737batch_norm_elementwise_backward_trainERKNS_6TensorES5_S5_S5_S5_S5_S5_ENKUlvE0_clEvENKUlvE2_clEvEUlN3c108BFloat16ES9_fffffE_St5arrayIPcLm8EEEEviT0_T1_)
        /*0848*/ 	.word	0x00000000


	//----- nvinfo : EIATTR_REGCOUNT
	.align		4
.L_391:
        /*084c*/ 	.byte	0x04, 0x2f
        /*084e*/ 	.short	(.L_393 - .L_392)
	.align		4
.L_392:
        /*0850*/ 	.word	index@(_ZN2at6native27unrolled_elementwise_kernelIZZZNS0_49_GLOBAL__N__b919a28f_16_Normalization_cu_5c38458737batch_norm_elementwise_backward_trainERKNS_6TensorES5_S5_S5_S5_S5_S5_ENKUlvE0_clEvENKUlvE2_clEvEUlN3c108BFloat16ES9_fffffE_St5arrayIPcLm8EELi4E23TrivialOffsetCalculatorILi7EjESE_ILi1EjENS0_6memory15LoadWithoutCastENSH_16StoreWithoutCastEEEviT_T0_T2_T3_T4_T5_)
        /*0854*/ 	.word	0x00000028


	//----- nvinfo : EIATTR_FRAME_SIZE
	.align		4
.L_393:
        /*0858*/ 	.byte	0x04, 0x11
        /*085a*/ 	.short	(.L_395 - .L_394)
	.align		4
.L_394:
        /*085c*/ 	.word	index@(_ZN2at6native27unrolled_elementwise_kernelIZZZNS0_49_GLOBAL__N__b919a28f_16_Normalization_cu_5c38458737batch_norm_elementwise_backward_trainERKNS_6TensorES5_S5_S5_S5_S5_S5_ENKUlvE0_clEvENKUlvE2_clEvEUlN3c108BFloat16ES9_fffffE_St5arrayIPcLm8EELi4E23TrivialOffsetCalculatorILi7EjESE_ILi1EjENS0_6memory15LoadWithoutCastENSH_16StoreWithoutCastEEEviT_T0_T2_T3_T4_T5_)
        /*0860*/ 	.word	0x00000000


	//----- nvinfo : EIATTR_REGCOUNT
	.align		4
.L_395:
        /*0864*/ 	.byte	0x04, 0x2f
        /*0866*/ 	.short	(.L_397 - .L_396)
	.align		4
.L_396:
        /*0868*/ 	.word	index@(_ZN2at6native18elementwise_kernelILi128ELi4EZNS0_22gpu_kernel_impl_nocastIZZZNS0_49_GLOBAL__N__b919a28f_16_Normalization_cu_5c38458737batch_norm_elementwise_backward_trainERKNS_6TensorES6_S6_S6_S6_S6_S6_ENKUlvE0_clEvENKUlvE2_clEvEUlN3c108BFloat16ESA_fffffE_EEvRNS_18TensorIteratorBaseERKT_EUliE_EEviT1_)
        /*086c*/ 	.word	0x0000001e


	//----- nvinfo : EIATTR_FRAME_SIZE
	.align		4
.L_397:
        /*0870*/ 	.byte	0x04, 0x11
        /*0872*/ 	.short	(.L_399 - .L_398)
	.align		4
.L_398:
        /*0874*/ 	.word	index@(_ZN2at6native18elementwise_kernelILi128ELi4EZNS0_22gpu_kernel_impl_nocastIZZZNS0_49_GLOBAL__N__b919a28f_16_Normalization_cu_5c38458737batch_norm_elementwise_backward_trainERKNS_6TensorES6_S6_S6_S6_S6_S6_ENKUlvE0_clEvENKUlvE2_clEvEUlN3c108BFloat16ESA_fffffE_EEvRNS_18TensorIteratorBaseERKT_EUliE_EEviT1_)
        /*0878*/ 	.word	0x00000000


	//----- nvinfo : EIATTR_REGCOUNT
	.align		4
.L_399:
        /*087c*/ 	.byte	0x04, 0x2f
        /*087e*/ 	.short	(.L_401 - .L_400)
	.align		4
.L_400:
        /*0880*/ 	.word	index@(_ZN2at6native27unrolled_elementwise_kernelIZZZNS0_49_GLOBAL__N__b919a28f_16_Normalization_cu_5c38458737batch_norm_elementwise_backward_trainERKNS_6TensorES5_S5_S5_S5_S5_S5_ENKUlvE0_clEvENKUlvE2_clEvEUlN3c108BFloat16ES9_fffffE_St5arrayIPcLm8EELi4E23TrivialOffsetCalculatorILi7EjESE_ILi1EjENS0_6memory12LoadWithCastILi7EEENSH_13StoreWithCastILi1EEEEEviT_T0_T2_T3_T4_T5_)
        /*0884*/ 	.word	0x00000034


	//----- nvinfo : EIATTR_FRAME_SIZE
	.align		4
.L_401:
        /*0888*/ 	.byte	0x04, 0x11
        /*088a*/ 	.short	(.L_403 - .L_402)
	.align		4
.L_402:
        /*088c*/ 	.word	index@(_ZN2at6native27unrolled_elementwise_kernelIZZZNS0_49_GLOBAL__N__b919a28f_16_Normalization_cu_5c38458737batch_norm_elementwise_backward_trainERKNS_6TensorES5_S5_S5_S5_S5_S5_ENKUlvE0_clEvENKUlvE2_clEvEUlN3c108BFloat16ES9_fffffE_St5arrayIPcLm8EELi4E23TrivialOffsetCalculatorILi7EjESE_ILi1EjENS0_6memory12LoadWithCastILi7EEENSH_13StoreWithCastILi1EEEEEviT_T0_T2_T3_T4_T5_)
        /*0890*/ 	.word	0x00000000


	//----- nvinfo : EIATTR_REGCOUNT
	.align		4
.L_403:
        /*0894*/ 	.byte	0x04, 0x2f
        /*0896*/ 	.short	(.L_405 - .L_404)
	.align		4
.L_404:
        /*0898*/ 	.word	index@(_ZN2at6native18elementwise_kernelILi128ELi4EZNS0_15gpu_kernel_implIZZZNS0_49_GLOBAL__N__b919a28f_16_Normalization_cu_5c38458737batch_norm_elementwise_backward_trainERKNS_6TensorES6_S6_S6_S6_S6_S6_ENKUlvE0_clEvENKUlvE2_clEvEUlN3c108BFloat16ESA_fffffE_EEvRNS_18TensorIteratorBaseERKT_EUliE_EEviT1_)
        /*089c*/ 	.word	0x0000001e


	//----- nvinfo : EIATTR_FRAME_SIZE
	.align		4
.L_405:
        /*08a0*/ 	.byte	0x04, 0x11
        /*08a2*/ 	.short	(.L_407 - .L_406)
	.align		4
.L_406:
        /*08a4*/ 	.word	index@(_ZN2at6native18elementwise_kernelILi128ELi4EZNS0_15gpu_kernel_implIZZZNS0_49_GLOBAL__N__b919a28f_16_Normalization_cu_5c38458737batch_norm_elementwise_backward_trainERKNS_6TensorES6_S6_S6_S6_S6_S6_ENKUlvE0_clEvENKUlvE2_clEvEUlN3c108BFloat16ESA_fffffE_EEvRNS_18TensorIteratorBaseERKT_EUliE_EEviT1_)
        /*08a8*/ 	.word	0x00000000


	//----- nvinfo : EIATTR_REGCOUNT
	.align		4
.L_407:
        /*08ac*/ 	.byte	0x04, 0x2f
        /*08ae*/ 	.short	(.L_409 - .L_408)
	.align		4
.L_408:
        /*08b0*/ 	.word	index@(_ZN2at6native29vectorized_elementwise_kernelILi8EZZZNS0_49_GLOBAL__N__b919a28f_16_Normalization_cu_5c38458736batch_norm_elementwise_backward_evalERKNS_6TensorES5_S5_S5_ENKUlvE_clEvENKUlvE_clEvEUldddE_St5arrayIPcLm4EEEEviT0_T1_)
        /*08b4*/ 	.word	0x00000038


	//----- nvinfo : EIATTR_FRAME_SIZE
	.align		4
.L_409:
        /*08b8*/ 	.byte	0x04, 0x11
        /*08ba*/ 	.short	(.L_411 - .L_410)
	.align		4
.L_410:
        /*08bc*/ 	.word	index@(_ZN2at6native29vectorized_elementwise_kernelILi8EZZZNS0_49_GLOBAL__N__b919a28f_16_Normalization_cu_5c38458736batch_norm_elementwise_backward_evalERKNS_6TensorES5_S5_S5_ENKUlvE_clEvENKUlvE_clEvEUldddE_St5arrayIPcLm4EEEEviT0_T1_)
        /*08c0*/ 	.word	0x00000000


	//----- nvinfo : EIATTR_REGCOUNT
	.align		4
.L_411:
        /*08c4*/ 	.byte	0x04, 0x2f
        /*08c6*/ 	.short	(.L_413 - .L_412)
	.align		4
.L_412:
        /*08c8*/ 	.word	index@(_ZN2at6native29vectorized_elementwise_kernelILi4EZZZNS0_49_GLOBAL__N__b919a28f_16_Normalization_cu_5c38458736batch_norm_elementwise_backward_evalERKNS_6TensorES5_S5_S5_ENKUlvE_clEvENKUlvE_clEvEUldddE_St5arrayIPcLm4EEEEviT0_T1_)
        /*08cc*/ 	.word	0x00000038


	//----- nvinfo : EIATTR_FRAME_SIZE
	.align		4
.L_413:
        /*08d0*/ 	.byte	0x04, 0x11
        /*08d2*/ 	.short	(.L_415 - .L_414)
	.align		4
.L_414:
        /*08d4*/ 	.word	index@(_ZN2at6native29vectorized_elementwise_kernelILi4EZZZNS0_49_GLOBAL__N__b919a28f_16_Normalization_cu_5c38458736batch_norm_elementwise_backward_evalERKNS_6TensorES5_S5_S5_ENKUlvE_clEvENKUlvE_clEvEUldddE_St5arrayIPcLm4EEEEviT0_T1_)
        /*08d8*/ 	.word	0x00000000


	//----- nvinfo : EIATTR_REGCOUNT
	.align		4
.L_415:
        /*08dc*/ 	.byte	0x04, 0x2f
        /*08de*/ 	.short	(.L_417 - .L_416)
	.align		4
.L_416:
        /*08e0*/ 	.word	index@(_ZN2at6native29vectorized_elementwise_kernelILi2EZZZNS0_49_GLOBAL__N__b919a28f_16_Normalization_cu_5c38458736batch_norm_elementwise_backward_evalERKNS_6TensorES5_S5_S5_ENKUlvE_clEvENKUlvE_clEvEUldddE_St5arrayIPcLm4EEEEviT0_T1_)
        /*08e4*/ 	.word	0x00000038


	//----- nvinfo : EIATTR_FRAME_SIZE
	.align		4
.L_417:
        /*08e8*/ 	.byte	0x04, 0x11
        /*08ea*/ 	.short	(.L_419 - .L_418)
	.align		4
.L_418:
        /*08ec*/ 	.word	index@(_ZN2at6native29vectorized_elementwise_kernelILi2EZZZNS0_49_GLOBAL__N__b919a28f_16_Normalization_cu_5c38458736batch_norm_elementwise_backward_evalERKNS_6TensorES5_S5_S5_ENKUlvE_clEvENKUlvE_clEvEUldddE_St5arrayIPcLm4EEEEviT0_T1_)
        /*08f0*/ 	.word	0x00000000


	//----- nvinfo : EIATTR_REGCOUNT
	.align		4
.L_419:
        /*08f4*/ 	.byte	0x04, 0x2f
        /*08f6*/ 	.short	(.L_421 - .L_420)
	.align		4
.L_420:
        /*08f8*/ 	.word	index@(_ZN2at6native27unrolled_elementwise_kernelIZZZNS0_49_GLOBAL__N__b919a28f_16_Normalization_cu_5c38458736batch_norm_elementwise_backward_evalERKNS_6TensorES5_S5_S5_ENKUlvE_clEvENKUlvE_clEvEUldddE_St5arrayIPcLm4EELi4E23TrivialOffsetCalculatorILi3EjESC_ILi1EjENS0_6memory15LoadWithoutCastENSF_16StoreWithoutCastEEEviT_T0_T2_T3_T4_T5_)
        /*08fc*/ 	.word	0x00000020


	//----- nvinfo : EIATTR_FRAME_SIZE
	.align		4
.L_421:
        /*0900*/ 	.byte	0x04, 0x11
        /*0902*/ 	.short	(.L_423 - .L_422)
	.align		4
.L_422:
        /*0904*/ 	.word	index@(_ZN2at6native27unrolled_elementwise_kernelIZZZNS0_49_GLOBAL__N__b919a28f_16_Normalization_cu_5c38458736batch_norm_elementwise_backward_evalERKNS_6TensorES5_S5_S5_ENKUlvE_clEvENKUlvE_clEvEUldddE_St5arrayIPcLm4EELi4E23TrivialOffsetCalculatorILi3EjESC_ILi1EjENS0_6memory15LoadWithoutCastENSF_16StoreWithoutCastEEEviT_T0_T2_T3_T4_T5_)
        /*0908*/ 	.word	0x00000000


	//----- nvinfo : EIATTR_REGCOUNT
	.align		4
.L_423:
        /*090c*/ 	.byte	0x04, 0x2f
        /*090e*/ 	.short	(.L_425 - .L_424)
	.align		4
.L_424:
        /*0910*/ 	.word	index@(_ZN2at6native18elementwise_kernelILi128ELi2EZNS0_22gpu_kernel_impl_nocastIZZZNS0_49_GLOBAL__N__b919a28f_16_Normalization_cu_5c38458736batch_norm_elementwise_backward_evalERKNS_6TensorES6_S6_S6_ENKUlvE_clEvENKUlvE_clEvEUldddE_EEvRNS_18TensorIteratorBaseERKT_EUliE_EEviT1_)
        /*0914*/ 	.word	0x00000016


	//----- nvinfo : EIATTR_FRAME_SIZE
	.align		4
.L_425:
        /*0918*/ 	.byte	0x04, 0x11
        /*091a*/ 	.short	(.L_427 - .L_426)
	.align		4
.L_426:
        /*091c*/ 	.word	index@(_ZN2at6native18elementwise_kernelILi128ELi2EZNS0_22gpu_kernel_impl_nocastIZZZNS0_49_GLOBAL__N__b919a28f_16_Normalization_cu_5c38458736batch_norm_elementwise_backward_evalERKNS_6TensorES6_S6_S6_ENKUlvE_clEvENKUlvE_clEvEUldddE_EEvRNS_18TensorIteratorBaseERKT_EUliE_EEviT1_)
        /*0920*/ 	.word	0x00000000


	//----- nvinfo : EIATTR_REGCOUNT
	.align		4
.L_427:
        /*0924*/ 	.byte	0x04, 0x2f
        /*0926*/ 	.short	(.L_429 - .L_428)
	.align		4
.L_428:
        /*0928*/ 	.word	index@(_ZN2at6native27unrolled_elementwise_kernelIZZZNS0_49_GLOBAL__N__b919a28f_16_Normalization_cu_5c38458736batch_norm_elementwise_backward_evalERKNS_6TensorES5_S5_S5_ENKUlvE_clEvENKUlvE_clEvEUldddE_St5arrayIPcLm4EELi4E23TrivialOffsetCalculatorILi3EjESC_ILi1EjENS0_6memory12LoadWithCastILi3EEENSF_13StoreWithCastILi1EEEEEviT_T0_T2_T3_T4_T5_)
        /*092c*/ 	.word	0x00000030


	//----- nvinfo : EIATTR_FRAME_SIZE
	.align		4
.L_429:
        /*0930*/ 	.byte	0x04, 0x11
        /*0932*/ 	.short	(.L_431 - .L_430)
	.align		4
.L_430:
        /*0934*/ 	.word	index@(_ZN2at6native27unrolled_elementwise_kernelIZZZNS0_49_GLOBAL__N__b919a28f_16_Normalization_cu_5c38458736batch_norm_elementwise_backward_evalERKNS_6TensorES5_S5_S5_ENKUlvE_clEvENKUlvE_clEvEUldddE_St5arrayIPcLm4EELi4E23TrivialOffsetCalculatorILi3EjESC_ILi1EjENS0_6memory12LoadWithCastILi3EEENSF_13StoreWithCastILi1EEEEEviT_T0_T2_T3_T4_T5_)
        /*0938*/ 	.word	0x00000000


	//----- nvinfo : EIATTR_REGCOUNT
	.align		4
.L_431:
        /*093c*/ 	.byte	0x04, 0x2f
        /*093e*/ 	.short	(.L_433 - .L_432)
	.align		4
.L_432:
        /*0940*/ 	.word	index@(_ZN2at6native18elementwise_kernelILi128ELi4EZNS0_15gpu_kernel_implIZZZNS0_49_GLOBAL__N__b919a28f_16_Normalization_cu_5c38458736batch_norm_elementwise_backward_evalERKNS_6TensorES6_S6_S6_ENKUlvE_clEvENKUlvE_clEvEUldddE_EEvRNS_18TensorIteratorBaseERKT_EUliE_EEviT1_)
        /*0944*/ 	.word	0x0000001c


	//----- nvinfo : EIATTR_FRAME_SIZE
	.align		4
.L_433:
        /*0948*/ 	.byte	0x04, 0x11
        /*094a*/ 	.short	(.L_435 - .L_434)
	.align		4
.L_434:
        /*094c*/ 	.word	index@(_ZN2at6native18elementwise_kernelILi128ELi4EZNS0_15gpu_kernel_implIZZZNS0_49_GLOBAL__N__b919a28f_16_Normalization_cu_5c38458736batch_norm_elementwise_backward_evalERKNS_6TensorES6_S6_S6_ENKUlvE_clEvENKUlvE_clEvEUldddE_EEvRNS_18TensorIteratorBaseERKT_EUliE_EEviT1_)
        /*0950*/ 	.word	0x00000000


	//----- nvinfo : EIATTR_REGCOUNT
	.align		4
.L_435:
        /*0954*/ 	.byte	0x04, 0x2f
        /*0956*/ 	.short	(.L_437 - .L_436)
	.align		4
.L_436:
        /*0958*/ 	.word	index@(_ZN2at6native29vectorized_elementwise_kernelILi8EZZZNS0_49_GLOBAL__N__b919a28f_16_Normalization_cu_5c38458736batch_norm_elementwise_backward_evalERKNS_6TensorES5_S5_S5_ENKUlvE_clEvENKUlvE0_clEvEUlfffE_St5arrayIPcLm4EEEEviT0_T1_)
        /*095c*/ 	.word	0x00000022


	//----- nvinfo : EIATTR_FRAME_SIZE
	.align		4
.L_437:
        /*0960*/ 	.byte	0x04, 0x11
        /*0962*/ 	.short	(.L_439 - .L_438)
	.align		4
.L_438:
        /*0964*/ 	.word	index@(_ZN2at6native29vectorized_elementwise_kernelILi8EZZZNS0_49_GLOBAL__N__b919a28f_16_Normalization_cu_5c38458736batch_norm_elementwise_backward_evalERKNS_6TensorES5_S5_S5_ENKUlvE_clEvENKUlvE0_clEvEUlfffE_St5arrayIPcLm4EEEEviT0_T1_)
        /*0968*/ 	.word	0x00000000


	//----- nvinfo : EIATTR_REGCOUNT
	.align		4
.L_439:
        /*096c*/ 	.byte	0x04, 0x2f
        /*096e*/ 	.short	(.L_441 - .L_440)
	.align		4
.L_440:
        /*0970*/ 	.word	index@(_ZN2at6native29vectorized_elementwise_kernelILi4EZZZNS0_49_GLOBAL__N__b919a28f_16_Normalization_cu_5c38458736batch_norm_elementwise_backward_evalERKNS_6TensorES5_S5_S5_ENKUlvE_clEvENKUlvE0_clEvEUlfffE_St5arrayIPcLm4EEEEviT0_T1_)
        /*0974*/ 	.word	0x00000028


	//----- nvinfo : EIATTR_FRAME_SIZE
	.align		4
.L_441:
        /*0978*/ 	.byte	0x04, 0x11
        /*097a*/ 	.short	(.L_443 - .L_442)
	.align		4
.L_442:
        /*097c*/ 	.word	index@(_ZN2at6native29vectorized_elementwise_kernelILi4EZZZNS0_49_GLOBAL__N__b919a28f_16_Normalization_cu_5c38458736batch_norm_elementwise_backward_evalERKNS_6TensorES5_S5_S5_ENKUlvE_clEvENKUlvE0_clEvEUlfffE_St5arrayIPcLm4EEEEviT0_T1_)
        /*0980*/ 	.word	0x00000000


	//----- nvinfo : EIATTR_REGCOUNT
	.align		4
.L_443:
        /*0984*/ 	.byte	0x04, 0x2f
        /*0986*/ 	.short	(.L_445 - .L_444)
	.align		4
.L_444:
        /*0988*/ 	.word	index@(_ZN2at6native29vectorized_elementwise_kernelILi2EZZZNS0_49_GLOBAL__N__b919a28f_16_Normalization_cu_5c38458736batch_norm_elementwise_backward_evalERKNS_6TensorES5_S5_S5_ENKUlvE_clEvENKUlvE0_clEvEUlfffE_St5arrayIPcLm4EEEEviT0_T1_)
        /*098c*/ 	.word	0x00000028


	//----- nvinfo : EIATTR_FRAME_SIZE
	.align		4
.L_445:
        /*0990*/ 	.byte	0x04, 0x11
        /*0992*/ 	.short	(.L_447 - .L_446)
	.align		4
.L_446:
        /*0994*/ 	.word	index@(_ZN2at6native29vectorized_elementwise_kernelILi2EZZZNS0_49_GLOBAL__N__b919a28f_16_Normalization_cu_5c38458736batch_norm_elementwise_backward_evalERKNS_6TensorES5_S5_S5_ENKUlvE_clEvENKUlvE0_clEvEUlfffE_St5arrayIPcLm4EEEEviT0_T1_)
        /*0998*/ 	.word	0x00000000


	//----- nvinfo : EIATTR_REGCOUNT
	.align		4
.L_447:
        /*099c*/ 	.byte	0x04, 0x2f
        /*099e*/ 	.short	(.L_449 - .L_448)
	.align		4
.L_448:
        /*09a0*/ 	.word	index@(_ZN2at6native27unrolled_elementwise_kernelIZZZNS0_49_GLOBAL__N__b919a28f_16_Normalization_cu_5c38458736batch_norm_elementwise_backward_evalERKNS_6TensorES5_S5_S5_ENKUlvE_clEvENKUlvE0_clEvEUlfffE_St5arrayIPcLm4EELi4E23TrivialOffsetCalculatorILi3EjESC_ILi1EjENS0_6memory15LoadWithoutCastENSF_16StoreWithoutCastEEEviT_T0_T2_T3_T4_T5_)
        /*09a4*/ 	.word	0x00000020


	//----- nvinfo : EIATTR_FRAME_SIZE
	.align		4
.L_449:
        /*09a8*/ 	.byte	0x04, 0x11
        /*09aa*/ 	.short	(.L_451 - .L_450)
	.align		4
.L_450:
        /*09ac*/ 	.word	index@(_ZN2at6native27unrolled_elementwise_kernelIZZZNS0_49_GLOBAL__N__b919a28f_16_Normalization_cu_5c38458736batch_norm_elementwise_backward_evalERKNS_6TensorES5_S5_S5_ENKUlvE_clEvENKUlvE0_clEvEUlfffE_St5arrayIPcLm4EELi4E23TrivialOffsetCalculatorILi3EjESC_ILi1EjENS0_6memory15LoadWithoutCastENSF_16StoreWithoutCastEEEviT_T0_T2_T3_T4_T5_)
        /*09b0*/ 	.word	0x00000000


	//----- nvinfo : EIATTR_REGCOUNT
	.align		4
.L_451:
        /*09b4*/ 	.byte	0x04, 0x2f
        /*09b6*/ 	.short	(.L_453 - .L_452)
	.align		4
.L_452:
        /*09b8*/ 	.word	index@(_ZN2at6native18elementwise_kernelILi128ELi2EZNS0_22gpu_kernel_impl_nocastIZZZNS0_49_GLOBAL__N__b919a28f_16_Normalization_cu_5c38458736batch_norm_elementwise_backward_evalERKNS_6TensorES6_S6_S6_ENKUlvE_clEvENKUlvE0_clEvEUlfffE_EEvRNS_18TensorIteratorBaseERKT_EUliE_EEviT1_)
        /*09bc*/ 	.word	0x00000016


	//----- nvinfo : EIATTR_FRAME_SIZE
	.align		4
.L_453:
        /*09c0*/ 	.byte	0x04, 0x11
        /*09c2*/ 	.short	(.L_455 - .L_454)
	.align		4
.L_454:
        /*09c4*/ 	.word	index@(_ZN2at6native18elementwise_kernelILi128ELi2EZNS0_22gpu_kernel_impl_nocastIZZZNS0_49_GLOBAL__N__b919a28f_16_Normalization_cu_5c38458736batch_norm_elementwise_backward_evalERKNS_6TensorES6_S6_S6_ENKUlvE_clEvENKUlvE0_clEvEUlfffE_EEvRNS_18TensorIteratorBaseERKT_EUliE_EEviT1_)
        /*09c8*/ 	.word	0x00000000


	//----- nvinfo : EIATTR_REGCOUNT
	.align		4
.L_455:
        /*09cc*/ 	.byte	0x04, 0x2f
        /*09ce*/ 	.short	(.L_457 - .L_456)
	.align		4
.L_456:
        /*09d0*/ 	.word	index@(_ZN2at6native27unrolled_elementwise_kernelIZZZNS0_49_GLOBAL__N__b919a28f_16_Normalization_cu_5c38458736batch_norm_elementwise_backward_evalERKNS_6TensorES5_S5_S5_ENKUlvE_clEvENKUlvE0_clEvEUlfffE_St5arrayIPcLm4EELi4E23TrivialOffsetCalculatorILi3EjESC_ILi1EjENS0_6memory12LoadWithCastILi3EEENSF_13StoreWithCastILi1EEEEEviT_T0_T2_T3_T4_T5_)
        /*09d4*/ 	.word	0x00000024


	//----- nvinfo : EIATTR_FRAME_SIZE
	.align		4
.L_457:
        /*09d8*/ 	.byte	0x04, 0x11
        /*09da*/ 	.short	(.L_459 - .L_458)
	.align		4
.L_458:
        /*09dc*/ 	.word	index@(_ZN2at6native27unrolled_elementwise_kernelIZZZNS0_49_GLOBAL__N__b919a28f_16_Normalization_cu_5c38458736batch_norm_elementwise_backward_evalERKNS_6TensorES5_S5_S5_ENKUlvE_clEvENKUlvE0_clEvEUlfffE_St5arrayIPcLm4EELi4E23TrivialOffsetCalculatorILi3EjESC_ILi1EjENS0_6memory12LoadWithCastILi3EEENSF_13StoreWithCastILi1EEEEEviT_T0_T2_T3_T4_T5_)
        /*09e0*/ 	.word	0x00000000


	//----- nvinfo : EIATTR_REGCOUNT
	.align		4
.L_459:
        /*09e4*/ 	.byte	0x04, 0x2f
        /*09e6*/ 	.short	(.L_461 - .L_460)
	.align		4
.L_460:
        /*09e8*/ 	.word	index@(_ZN2at6native18elementwise_kernelILi128ELi4EZNS0_15gpu_kernel_implIZZZNS0_49_GLOBAL__N__b919a28f_16_Normalization_cu_5c38458736batch_norm_elementwise_backward_evalERKNS_6TensorES6_S6_S6_ENKUlvE_clEvENKUlvE0_clEvEUlfffE_EEvRNS_18TensorIteratorBaseERKT_EUliE_EEviT1_)
        /*09ec*/ 	.word	0x0000001a


	//----- nvinfo : EIATTR_FRAME_SIZE
	.align		4
.L_461:
        /*09f0*/ 	.byte	0x04, 0x11
        /*09f2*/ 	.short	(.L_463 - .L_462)
	.align		4
.L_462:
        /*09f4*/ 	.word	index@(_ZN2at6native18elementwise_kernelILi128ELi4EZNS0_15gpu_kernel_implIZZZNS0_49_GLOBAL__N__b919a28f_16_Normalization_cu_5c38458736batch_norm_elementwise_backward_evalERKNS_6TensorES6_S6_S6_ENKUlvE_clEvENKUlvE0_clEvEUlfffE_EEvRNS_18TensorIteratorBaseERKT_EUliE_EEviT1_)
        /*09f8*/ 	.word	0x00000000


	//----- nvinfo : EIATTR_REGCOUNT
	.align		4
.L_463:
        /*09fc*/ 	.byte	0x04, 0x2f
        /*09fe*/ 	.short	(.L_465 - .L_464)
	.align		4
.L_464:
        /*0a00*/ 	.word	index@(_ZN2at6native29vectorized_elementwise_kernelILi8EZZZNS0_49_GLOBAL__N__b919a28f_16_Normalization_cu_5c38458736batch_norm_elementwise_backward_evalERKNS_6TensorES5_S5_S5_ENKUlvE_clEvENKUlvE1_clEvEUlN3c104HalfEffE_St5arrayIPcLm4EEEEviT0_T1_)
        /*0a04*/ 	.word	0x0000002c


	//----- nvinfo : EIATTR_FRAME_SIZE
	.align		4
.L_465:
        /*0a08*/ 	.byte	0x04, 0x11
        /*0a0a*/ 	.short	(.L_467 - .L_466)
	.align		4
.L_466:
        /*0a0c*/ 	.word	index@(_ZN2at6native29vectorized_elementwise_kernelILi8EZZZNS0_49_GLOBAL__N__b919a28f_16_Normalization_cu_5c38458736batch_norm_elementwise_backward_evalERKNS_6TensorES5_S5_S5_ENKUlvE_clEvENKUlvE1_clEvEUlN3c104HalfEffE_St5arrayIPcLm4EEEEviT0_T1_)
        /*0a10*/ 	.word	0x00000000


	//----- nvinfo : EIATTR_REGCOUNT
	.align		4
.L_467:
        /*0a14*/ 	.byte	0x04, 0x2f
        /*0a16*/ 	.short	(.L_469 - .L_468)
	.align		4
.L_468:
        /*0a18*/ 	.word	index@(_ZN2at6native29vectorized_elementwise_kernelILi4EZZZNS0_49_GLOBAL__N__b919a28f_16_Normalization_cu_5c38458736batch_norm_elementwise_backward_evalERKNS_6TensorES5_S5_S5_ENKUlvE_clEvENKUlvE1_clEvEUlN3c104HalfEffE_St5arrayIPcLm4EEEEviT0_T1_)
        /*0a1c*/ 	.word	0x0000002c


	//----- nvinfo : EIATTR_FRAME_SIZE
	.align		4
.L_469:
        /*0a20*/ 	.byte	0x04, 0x11
        /*0a22*/ 	.short	(.L_471 - .L_470)
	.align		4
.L_470:
        /*0a24*/ 	.word	index@(_ZN2at6native29vectorized_elementwise_kernelILi4EZZZNS0_49_GLOBAL__N__b919a28f_16_Normalization_cu_5c38458736batch_norm_elementwise_backward_evalERKNS_6TensorES5_S5_S5_ENKUlvE_clEvENKUlvE1_clEvEUlN3c104HalfEffE_St5arrayIPcLm4EEEEviT0_T1_)
        /*0a28*/ 	.word	0x00000000


	//----- nvinfo : EIATTR_REGCOUNT
	.align		4
.L_471:
        /*0a2c*/ 	.byte	0x04, 0x2f
        /*0a2e*/ 	.short	(.L_473 - .L_472)
	.align		4
.L_472:
        /*0a30*/ 	.word	index@(_ZN2at6native29vectorized_elementwise_kernelILi2EZZZNS0_49_GLOBAL__N__b919a28f_16_Normalization_cu_5c38458736batch_norm_elementwise_backward_evalERKNS_6TensorES5_S5_S5_ENKUlvE_clEvENKUlvE1_clEvEUlN3c104HalfEffE_St5arrayIPcLm4EEEEviT0_T1_)
        /*0a34*/ 	.word	0x0000002c


	//----- nvinfo : EIATTR_FRAME_SIZE
	.align		4
.L_473:
        /*0a38*/ 	.byte	0x04, 0x11
        /*0a3a*/ 	.short	(.L_475 - .L_474)
	.align		4
.L_474:
        /*0a3c*/ 	.word	index@(_ZN2at6native29vectorized_elementwise_kernelILi2EZZZNS0_49_GLOBAL__N__b919a28f_16_Normalization_cu_5c38458736batch_norm_elementwise_backward_evalERKNS_6TensorES5_S5_S5_ENKUlvE_clEvENKUlvE1_clEvEUlN3c104HalfEffE_St5arrayIPcLm4EEEEviT0_T1_)
        /*0a40*/ 	.word	0x00000000


	//----- nvinfo : EIATTR_REGCOUNT
	.align		4
.L_475:
        /*0a44*/ 	.byte	0x04, 0x2f
        /*0a46*/ 	.short	(.L_477 - .L_476)
	.align		4
.L_476:
        /*0a48*/ 	.word	index@(_ZN2at6native27unrolled_elementwise_kernelIZZZNS0_49_GLOBAL__N__b919a28f_16_Normalization_cu_5c38458736batch_norm_elementwise_backward_evalERKNS_6TensorES5_S5_S5_ENKUlvE_clEvENKUlvE1_clEvEUlN3c104HalfEffE_St5arrayIPcLm4EELi4E23TrivialOffsetCalculatorILi3EjESE_ILi1EjENS0_6memory15LoadWithoutCastENSH_16StoreWithoutCastEEEviT_T0_T2_T3_T4_T5_)
        /*0a4c*/ 	.word	0x00000020


	//----- nvinfo : EIATTR_FRAME_SIZE
	.align		4
.L_477:
        /*0a50*/ 	.byte	0x04, 0x11
        /*0a52*/ 	.short	(.L_479 - .L_478)
	.align		4
.L_478:
        /*0a54*/ 	.word	index@(_ZN2at6native27unrolled_elementwise_kernelIZZZNS0_49_GLOBAL__N__b919a28f_16_Normalization_cu_5c38458736batch_norm_elementwise_backward_evalERKNS_6TensorES5_S5_S5_ENKUlvE_clEvENKUlvE1_clEvEUlN3c104HalfEffE_St5arrayIPcLm4EELi4E23TrivialOffsetCalculatorILi3EjESE_ILi1EjENS0_6memory15LoadWithoutCastENSH_16StoreWithoutCastEEEviT_T0_T2_T3_T4_T5_)
        /*0a58*/ 	.word	0x00000000


	//----- nvinfo : EIATTR_REGCOUNT
	.align		4
.L_479:
        /*0a5c*/ 	.byte	0x04, 0x2f
        /*0a5e*/ 	.short	(.L_481 - .L_480)
	.align		4
.L_480:
        /*0a60*/ 	.word	index@(_ZN2at6native18elementwise_kernelILi128ELi4EZNS0_22gpu_kernel_impl_nocastIZZZNS0_49_GLOBAL__N__b919a28f_16_Normalization_cu_5c38458736batch_norm_elementwise_backward_evalERKNS_6TensorES6_S6_S6_ENKUlvE_clEvENKUlvE1_clEvEUlN3c104HalfEffE_EEvRNS_18TensorIteratorBaseERKT_EUliE_EEviT1_)
        /*0a64*/ 	.word	0x00000016


	//----- nvinfo : EIATTR_FRAME_SIZE
	.align		4
.L_481:
        /*0a68*/ 	.byte	0x04, 0x11
        /*0a6a*/ 	.short	(.L_483 - .L_482)
	.align		4
.L_482:
        /*0a6c*/ 	.word	index@(_ZN2at6native18elementwise_kernelILi128ELi4EZNS0_22gpu_kernel_impl_nocastIZZZNS0_49_GLOBAL__N__b919a28f_16_Normalization_cu_5c38458736batch_norm_elementwise_backward_evalERKNS_6TensorES6_S6_S6_ENKUlvE_clEvENKUlvE1_clEvEUlN3c104HalfEffE_EEvRNS_18TensorIteratorBaseERKT_EUliE_EEviT1_)
        /*0a70*/ 	.word	0x00000000


	//----- nvinfo : EIATTR_REGCOUNT
	.align		4
.L_483:
        /*0a74*/ 	.byte	0x04, 0x2f
        /*0a76*/ 	.short	(.L_485 - .L_484)
	.align		4
.L_484:
        /*0a78*/ 	.word	index@(_ZN2at6native27unrolled_elementwise_kernelIZZZNS0_49_GLOBAL__N__b919a28f_16_Normalization_cu_5c38458736batch_norm_elementwise_backward_evalERKNS_6TensorES5_S5_S5_ENKUlvE_clEvENKUlvE1_clEvEUlN3c104HalfEffE_St5arrayIPcLm4EELi4E23TrivialOffsetCalculatorILi3EjESE_ILi1EjENS0_6memory12LoadWithCastILi3EEENSH_13StoreWithCastILi1EEEEEviT_T0_T2_T3_T4_T5_)
        /*0a7c*/ 	.word	0x00000024


	//----- nvinfo : EIATTR_FRAME_SIZE
	.align		4
.L_485:
        /*0a80*/ 	.byte	0x04, 0x11
        /*0a82*/ 	.short	(.L_487 - .L_486)
	.align		4
.L_486:
        /*0a84*/ 	.word	index@(_ZN2at6native27unrolled_elementwise_kernelIZZZNS0_49_GLOBAL__N__b919a28f_16_Normalization_cu_5c38458736batch_norm_elementwise_backward_evalERKNS_6TensorES5_S5_S5_ENKUlvE_clEvENKUlvE1_clEvEUlN3c104HalfEffE_St5arrayIPcLm4EELi4E23TrivialOffsetCalculatorILi3EjESE_ILi1EjENS0_6memory12LoadWithCastILi3EEENSH_13StoreWithCastILi1EEEEEviT_T0_T2_T3_T4_T5_)
        /*0a88*/ 	.word	0x00000000


	//----- nvinfo : EIATTR_REGCOUNT
	.align		4
.L_487:
        /*0a8c*/ 	.byte	0x04, 0x2f
        /*0a8e*/ 	.short	(.L_489 - .L_488)
	.align		4
.L_488:
        /*0a90*/ 	.word	index@(_ZN2at6native18elementwise_kernelILi128ELi4EZNS0_15gpu_kernel_implIZZZNS0_49_GLOBAL__N__b919a28f_16_Normalization_cu_5c38458736batch_norm_elementwise_backward_evalERKNS_6TensorES6_S6_S6_ENKUlvE_clEvENKUlvE1_clEvEUlN3c104HalfEffE_EEvRNS_18TensorIteratorBaseERKT_EUliE_EEviT1_)
        /*0a94*/ 	.word	0x0000001a


	//----- nvinfo : EIATTR_FRAME_SIZE
	.align		4
.L_489:
        /*0a98*/ 	.byte	0x04, 0x11
        /*0a9a*/ 	.short	(.L_491 - .L_490)
	.align		4
.L_490:
        /*0a9c*/ 	.word	index@(_ZN2at6native18elementwise_kernelILi128ELi4EZNS0_15gpu_kernel_implIZZZNS0_49_GLOBAL__N__b919a28f_16_Normalization_cu_5c38458736batch_norm_elementwise_backward_evalERKNS_6TensorES6_S6_S6_ENKUlvE_clEvENKUlvE1_clEvEUlN3c104HalfEffE_EEvRNS_18TensorIteratorBaseERKT_EUliE_EEviT1_)
        /*0aa0*/ 	.word	0x00000000


	//----- nvinfo : EIATTR_REGCOUNT
	.align		4
.L_491:
        /*0aa4*/ 	.byte	0x04, 0x2f
        /*0aa6*/ 	.short	(.L_493 - .L_492)
	.align		4
.L_492:
        /*0aa8*/ 	.word	index@(_ZN2at6native29vectorized_elementwise_kernelILi8EZZZNS0_49_GLOBAL__N__b919a28f_16_Normalization_cu_5c38458736batch_norm_elementwise_backward_evalERKNS_6TensorES5_S5_S5_ENKUlvE_clEvENKUlvE2_clEvEUlN3c108BFloat16EffE_St5arrayIPcLm4EEEEviT0_T1_)
        /*0aac*/ 	.word	0x0000002c


	//----- nvinfo : EIATTR_FRAME_SIZE
	.align		4
.L_493:
        /*0ab0*/ 	.byte	0x04, 0x11
        /*0ab2*/ 	.short	(.L_495 - .L_494)
	.align		4
.L_494:
        /*0ab4*/ 	.word	index@(_ZN2at6native29vectorized_elementwise_kernelILi8EZZZNS0_49_GLOBAL__N__b919a28f_16_Normalization_cu_5c38458736batch_norm_elementwise_backward_evalERKNS_6TensorES5_S5_S5_ENKUlvE_clEvENKUlvE2_clEvEUlN3c108BFloat16EffE_St5arrayIPcLm4EEEEviT0_T1_)
        /*0ab8*/ 	.word	0x00000000


	//----- nvinfo : EIATTR_REGCOUNT
	.align		4
.L_495:
        /*0abc*/ 	.byte	0x04, 0x2f
        /*0abe*/ 	.short	(.L_497 - .L_496)
	.align		4
.L_496:
        /*0ac0*/ 	.word	index@(_ZN2at6native29vectorized_elementwise_kernelILi4EZZZNS0_49_GLOBAL__N__b919a28f_16_Normalization_cu_5c38458736batch_norm_elementwise_backward_evalERKNS_6TensorES5_S5_S5_ENKUlvE_clEvENKUlvE2_clEvEUlN3c108BFloat16EffE_St5arrayIPcLm4EEEEviT0_T1_)
        /*0ac4*/ 	.word	0x0000002c


	//----- nvinfo : EIATTR_FRAME_SIZE
	.align		4
.L_497:
        /*0ac8*/ 	.byte	0x04, 0x11
        /*0aca*/ 	.short	(.L_499 - .L_498)
	.align		4
.L_498:
        /*0acc*/ 	.word	index@(_ZN2at6native29vectorized_elementwise_kernelILi4EZZZNS0_49_GLOBAL__N__b919a28f_16_Normalization_cu_5c38458736batch_norm_elementwise_backward_evalERKNS_6TensorES5_S5_S5_ENKUlvE_clEvENKUlvE2_clEvEUlN3c108BFloat16EffE_St5arrayIPcLm4EEEEviT0_T1_)
        /*0ad0*/ 	.word	0x00000000


	//----- nvinfo : EIATTR_REGCOUNT
	.align		4
.L_499:
        /*0ad4*/ 	.byte	0x04, 0x2f
        /*0ad6*/ 	.short	(.L_501 - .L_500)
	.align		4
.L_500:
        /*0ad8*/ 	.word	index@(_ZN2at6native29vectorized_elementwise_kernelILi2EZZZNS0_49_GLOBAL__N__b919a28f_16_Normalization_cu_5c38458736batch_norm_elementwise_backward_evalERKNS_6TensorES5_S5_S5_ENKUlvE_clEvENKUlvE2_clEvEUlN3c108BFloat16EffE_St5arrayIPcLm4EEEEviT0_T1_)
        /*0adc*/ 	.word	0x0000002c


	//----- nvinfo : EIATTR_FRAME_SIZE
	.align		4
.L_501:
        /*0ae0*/ 	.byte	0x04, 0x11
        /*0ae2*/ 	.short	(.L_503 - .L_502)
	.align		4
.L_502:
        /*0ae4*/ 	.word	index@(_ZN2at6native29vectorized_elementwise_kernelILi2EZZZNS0_49_GLOBAL__N__b919a28f_16_Normalization_cu_5c38458736batch_norm_elementwise_backward_evalERKNS_6TensorES5_S5_S5_ENKUlvE_clEvENKUlvE2_clEvEUlN3c108BFloat16EffE_St5arrayIPcLm4EEEEviT0_T1_)
        /*0ae8*/ 	.word	0x00000000


	//----- nvinfo : EIATTR_REGCOUNT
	.align		4
.L_503:
        /*0aec*/ 	.byte	0x04, 0x2f
        /*0aee*/ 	.short	(.L_505 - .L_504)
	.align		4
.L_504:
        /*0af0*/ 	.word	index@(_ZN2at6native27unrolled_elementwise_kernelIZZZNS0_49_GLOBAL__N__b919a28f_16_Normalization_cu_5c38458736batch_norm_elementwise_backward_evalERKNS_6TensorES5_S5_S5_ENKUlvE_clEvENKUlvE2_clEvEUlN3c108BFloat16EffE_St5arrayIPcLm4EELi4E23TrivialOffsetCalculatorILi3EjESE_ILi1EjENS0_6memory15LoadWithoutCastENSH_16StoreWithoutCastEEEviT_T0_T2_T3_T4_T5_)
        /*0af4*/ 	.word	0x00000020


	//----- nvinfo : EIATTR_FRAME_SIZE
	.align		4
.L_505:
        /*0af8*/ 	.byte	0x04, 0x11
        /*0afa*/ 	.short	(.L_507 - .L_506)
	.align		4
.L_506:
        /*0afc*/ 	.word	index@(_ZN2at6native27unrolled_elementwise_kernelIZZZNS0_49_GLOBAL__N__b919a28f_16_Normalization_cu_5c38458736batch_norm_elementwise_backward_evalERKNS_6TensorES5_S5_S5_ENKUlvE_clEvENKUlvE2_clEvEUlN3c108BFloat16EffE_St5arrayIPcLm4EELi4E23TrivialOffsetCalculatorILi3EjESE_ILi1EjENS0_6memory15LoadWithoutCastENSH_16StoreWithoutCastEEEviT_T0_T2_T3_T4_T5_)
        /*0b00*/ 	.word	0x00000000


	//----- nvinfo : EIATTR_REGCOUNT
	.align		4
.L_507:
        /*0b04*/ 	.byte	0x04, 0x2f
        /*0b06*/ 	.short	(.L_509 - .L_508)
	.align		4
.L_508:
        /*0b08*/ 	.word	index@(_ZN2at6native18elementwise_kernelILi128ELi4EZNS0_22gpu_kernel_impl_nocastIZZZNS0_49_GLOBAL__N__b919a28f_16_Normalization_cu_5c38458736batch_norm_elementwise_backward_evalERKNS_6TensorES6_S6_S6_ENKUlvE_clEvENKUlvE2_clEvEUlN3c108BFloat16EffE_EEvRNS_18TensorIteratorBaseERKT_EUliE_EEviT1_)
        /*0b0c*/ 	.word	0x00000016


	//----- nvinfo : EIATTR_FRAME_SIZE
	.align		4
.L_509:
        /*0b10*/ 	.byte	0x04, 0x11
        /*0b12*/ 	.short	(.L_511 - .L_510)
	.align		4
.L_510:
        /*0b14*/ 	.word	index@(_ZN2at6native18elementwise_kernelILi128ELi4EZNS0_22gpu_kernel_impl_nocastIZZZNS0_49_GLOBAL__N__b919a28f_16_Normalization_cu_5c38458736batch_norm_elementwise_backward_evalERKNS_6TensorES6_S6_S6_ENKUlvE_clEvENKUlvE2_clEvEUlN3c108BFloat16EffE_EEvRNS_18TensorIteratorBaseERKT_EUliE_EEviT1_)
        /*0b18*/ 	.word	0x00000000


	//----- nvinfo : EIATTR_REGCOUNT
	.align		4
.L_511:
        /*0b1c*/ 	.byte	0x04, 0x2f
        /*0b1e*/ 	.short	(.L_513 - .L_512)
	.align		4
.L_512:
        /*0b20*/ 	.word	index@(_ZN2at6native27unrolled_elementwise_kernelIZZZNS0_49_GLOBAL__N__b919a28f_16_Normalization_cu_5c38458736batch_norm_elementwise_backward_evalERKNS_6TensorES5_S5_S5_ENKUlvE_clEvENKUlvE2_clEvEUlN3c108BFloat16EffE_St5arrayIPcLm4EELi4E23TrivialOffsetCalculatorILi3EjESE_ILi1EjENS0_6memory12LoadWithCastILi3EEENSH_13StoreWithCastILi1EEEEEviT_T0_T2_T3_T4_T5_)
        /*0b24*/ 	.word	0x00000023


	//----- nvinfo : EIATTR_FRAME_SIZE
	.align		4
.L_513:
        /*0b28*/ 	.byte	0x04, 0x11
        /*0b2a*/ 	.short	(.L_515 - .L_514)
	.align		4
.L_514:
        /*0b2c*/ 	.word	index@(_ZN2at6native27unrolled_elementwise_kernelIZZZNS0_49_GLOBAL__N__b919a28f_16_Normalization_cu_5c38458736batch_norm_elementwise_backward_evalERKNS_6TensorES5_S5_S5_ENKUlvE_clEvENKUlvE2_clEvEUlN3c108BFloat16EffE_St5arrayIPcLm4EELi4E23TrivialOffsetCalculatorILi3EjESE_ILi1EjENS0_6memory12LoadWithCastILi3EEENSH_13StoreWithCastILi1EEEEEviT_T0_T2_T3_T4_T5_)
        /*0b30*/ 	.word	0x00000000


	//----- nvinfo : EIATTR_REGCOUNT
	.align		4
.L_515:
        /*0b34*/ 	.byte	0x04, 0x2f
        /*0b36*/ 	.short	(.L_517 - .L_516)
	.align		4
.L_516:
        /*0b38*/ 	.word	index@(_ZN2at6native18elementwise_kernelILi128ELi4EZNS0_15gpu_kernel_implIZZZNS0_49_GLOBAL__N__b919a28f_16_Normalization_cu_5c38458736batch_norm_elementwise_backward_evalERKNS_6TensorES6_S6_S6_ENKUlvE_clEvENKUlvE2_clEvEUlN3c108BFloat16EffE_EEvRNS_18TensorIteratorBaseERKT_EUliE_EEviT1_)
        /*0b3c*/ 	.word	0x0000001a


	//----- nvinfo : EIATTR_FRAME_SIZE
	.align		4
.L_517:
        /*0b40*/ 	.byte	0x04, 0x11
        /*0b42*/ 	.short	(.L_519 - .L_518)
	.align		4
.L_518:
        /*0b44*/ 	.word	index@(_ZN2at6native18elementwise_kernelILi128ELi4EZNS0_15gpu_kernel_implIZZZNS0_49_GLOBAL__N__b919a28f_16_Normalization_cu_5c38458736batch_norm_elementwise_backward_evalERKNS_6TensorES6_S6_S6_ENKUlvE_clEvENKUlvE2_clEvEUlN3c108BFloat16EffE_EEvRNS_18TensorIteratorBaseERKT_EUliE_EEviT1_)
        /*0b48*/ 	.word	0x00000000


	//----- nvinfo : EIATTR_REGCOUNT
	.align		4
.L_519:
        /*0b4c*/ 	.byte	0x04, 0x2f
        /*0b4e*/ 	.short	(.L_521 - .L_520)
	.align		4
.L_520:
        /*0b50*/ 	.word	index@(_ZN2at6native29vectorized_elementwise_kernelILi8EZZZNS0_49_GLOBAL__N__b919a28f_16_Normalization_cu_5c38458736batch_norm_elementwise_backward_evalERKNS_6TensorES5_S5_S5_ENKUlvE0_clEvENKUlvE_clEvEUlddE_St5arrayIPcLm3EEEEviT0_T1_)
        /*0b54*/ 	.word	0x00000028


	//----- nvinfo : EIATTR_FRAME_SIZE
	.align		4
.L_521:
        /*0b58*/ 	.byte	0x04, 0x11
        /*0b5a*/ 	.short	(.L_523 - .L_522)
	.align		4
.L_522:
        /*0b5c*/ 	.word	index@(_ZN2at6native29vectorized_elementwise_kernelILi8EZZZNS0_49_GLOBAL__N__b919a28f_16_Normalization_cu_5c38458736batch_norm_elementwise_backward_evalERKNS_6TensorES5_S5_S5_ENKUlvE0_clEvENKUlvE_clEvEUlddE_St5arrayIPcLm3EEEEviT0_T1_)
        /*0b60*/ 	.word	0x00000000


	//----- nvinfo : EIATTR_REGCOUNT
	.align		4
.L_523:
        /*0b64*/ 	.byte	0x04, 0x2f
        /*0b66*/ 	.short	(.L_525 - .L_524)
	.align		4
.L_524:
        /*0b68*/ 	.word	index@(_ZN2at6native29vectorized_elementwise_kernelILi4EZZZNS0_49_GLOBAL__N__b919a28f_16_Normalization_cu_5c38458736batch_norm_elementwise_backward_evalERKNS_6TensorES5_S5_S5_ENKUlvE0_clEvENKUlvE_clEvEUlddE_St5arrayIPcLm3EEEEviT0_T1_)
        /*0b6c*/ 	.word	0x00000028


	//----- nvinfo : EIATTR_FRAME_SIZE
	.align		4
.L_525:
        /*0b70*/ 	.byte	0x04, 0x11
        /*0b72*/ 	.short	(.L_527 - .L_526)
	.align		4
.L_526:
        /*0b74*/ 	.word	index@(_ZN2at6native29vectorized_elementwise_kernelILi4EZZZNS0_49_GLOBAL__N__b919a28f_16_Normalization_cu_5c38458736batch_norm_elementwise_backward_evalERKNS_6TensorES5_S5_S5_ENKUlvE0_clEvENKUlvE_clEvEUlddE_St5arrayIPcLm3EEEEviT0_T1_)
        /*0b78*/ 	.word	0x00000000


	//----- nvinfo : EIATTR_REGCOUNT
	.align		4
.L_527:
        /*0b7c*/ 	.byte	0x04, 0x2f
        /*0b7e*/ 	.short	(.L_529 - .L_528)
	.align		4
.L_528:
        /*0b80*/ 	.word	index@(_ZN2at6native29vectorized_elementwise_kernelILi2EZZZNS0_49_GLOBAL__N__b919a28f_16_Normalization_cu_5c38458736batch_norm_elementwise_backward_evalERKNS_6TensorES5_S5_S5_ENKUlvE0_clEvENKUlvE_clEvEUlddE_St5arrayIPcLm3EEEEviT0_T1_)
        /*0b84*/ 	.word	0x00000028


	//----- nvinfo : EIATTR_FRAME_SIZE
	.align		4
.L_529:
        /*0b88*/ 	.byte	0x04, 0x11
        /*0b8a*/ 	.short	(.L_531 - .L_530)
	.align		4
.L_530:
        /*0b8c*/ 	.word	index@(_ZN2at6native29vectorized_elementwise_kernelILi2EZZZNS0_49_GLOBAL__N__b919a28f_16_Normalization_cu_5c38458736batch_norm_elementwise_backward_evalERKNS_6TensorES5_S5_S5_ENKUlvE0_clEvENKUlvE_clEvEUlddE_St5arrayIPcLm3EEEEviT0_T1_)
        /*0b90*/ 	.word	0x00000000


	//----- nvinfo : EIATTR_REGCOUNT
	.align		4
.L_531:
        /*0b94*/ 	.byte	0x04, 0x2f
        /*0b96*/ 	.short	(.L_533 - .L_532)
	.align		4
.L_532:
        /*0b98*/ 	.word	index@(_ZN2at6native27unrolled_elementwise_kernelIZZZNS0_49_GLOBAL__N__b919a28f_16_Normalization_cu_5c38458736batch_norm_elementwise_backward_evalERKNS_6TensorES5_S5_S5_ENKUlvE0_clEvENKUlvE_clEvEUlddE_St5arrayIPcLm3EELi4E23TrivialOffsetCalculatorILi2EjESC_ILi1EjENS0_6memory15LoadWithoutCastENSF_16StoreWithoutCastEEEviT_T0_T2_T3_T4_T5_)
        /*0b9c*/ 	.word	0x00000020


	//----- nvinfo : EIATTR_FRAME_SIZE
	.align		4
.L_533:
        /*0ba0*/ 	.byte	0x04, 0x11
        /*0ba2*/ 	.short	(.L_535 - .L_534)
	.align		4
.L_534:
        /*0ba4*/ 	.word	index@(_ZN2at6native27unrolled_elementwise_kernelIZZZNS0_49_GLOBAL__N__b919a28f_16_Normalization_cu_5c38458736batch_norm_elementwise_backward_evalERKNS_6TensorES5_S5_S5_ENKUlvE0_clEvENKUlvE_clEvEUlddE_St5arrayIPcLm3EELi4E23TrivialOffsetCalculatorILi2EjESC_ILi1EjENS0_6memory15LoadWithoutCastENSF_16StoreWithoutCastEEEviT_T0_T2_T3_T4_T5_)
        /*0ba8*/ 	.word	0x00000000


	//----- nvinfo : EIATTR_REGCOUNT
	.align		4
.L_535:
        /*0bac*/ 	.byte	0x04, 0x2f
        /*0bae*/ 	.short	(.L_537 - .L_536)
	.align		4
.L_536:
        /*0bb0*/ 	.word	index@(_ZN2at6native18elementwise_kernelILi128ELi2EZNS0_22gpu_kernel_impl_nocastIZZZNS0_49_GLOBAL__N__b919a28f_16_Normalization_cu_5c38458736batch_norm_elementwise_backward_evalERKNS_6TensorES6_S6_S6_ENKUlvE0_clEvENKUlvE_clEvEUlddE_EEvRNS_18TensorIteratorBaseERKT_EUliE_EEviT1_)
        /*0bb4*/ 	.word	0x00000014


	//----- nvinfo : EIATTR_FRAME_SIZE
	.align		4
.L_537:
        /*0bb8*/ 	.byte	0x04, 0x11
        /*0bba*/ 	.short	(.L_539 - .L_538)
	.align		4
.L_538:
        /*0bbc*/ 	.word	index@(_ZN2at6native18elementwise_kernelILi128ELi2EZNS0_22gpu_kernel_impl_nocastIZZZNS0_49_GLOBAL__N__b919a28f_16_Normalization_cu_5c38458736batch_norm_elementwise_backward_evalERKNS_6TensorES6_S6_S6_ENKUlvE0_clEvENKUlvE_clEvEUlddE_EEvRNS_18TensorIteratorBaseERKT_EUliE_EEviT1_)
        /*0bc0*/ 	.word	0x00000000


	//----- nvinfo : EIATTR_REGCOUNT
	.align		4
.L_539:
        /*0bc4*/ 	.byte	0x04, 0x2f
        /*0bc6*/ 	.short	(.L_541 - .L_540)
	.align		4
.L_540:
        /*0bc8*/ 	.word	index@(_ZN2at6native27unrolled_elementwise_kernelIZZZNS0_49_GLOBAL__N__b919a28f_16_Normalization_cu_5c38458736batch_norm_elementwise_backward_evalERKNS_6TensorES5_S5_S5_ENKUlvE0_clEvENKUlvE_clEvEUlddE_St5arrayIPcLm3EELi4E23TrivialOffsetCalculatorILi2EjESC_ILi1EjENS0_6memory12LoadWithCastILi2EEENSF_13StoreWithCastILi1EEEEEviT_T0_T2_T3_T4_T5_)
        /*0bcc*/ 	.word	0x00000028


	//----- nvinfo : EIATTR_FRAME_SIZE
	.align		4
.L_541:
        /*0bd0*/ 	.byte	0x04, 0x11
        /*0bd2*/ 	.short	(.L_543 - .L_542)
	.align		4
.L_542:
        /*0bd4*/ 	.word	index@(_ZN2at6native27unrolled_elementwise_kernelIZZZNS0_49_GLOBAL__N__b919a28f_16_Normalization_cu_5c38458736batch_norm_elementwise_backward_evalERKNS_6TensorES5_S5_S5_ENKUlvE0_clEvENKUlvE_clEvEUlddE_St5arrayIPcLm3EELi4E23TrivialOffsetCalculatorILi2EjESC_ILi1EjENS0_6memory12LoadWithCastILi2EEENSF_13StoreWithCastILi1EEEEEviT_T0_T2_T3_T4_T5_)
        /*0bd8*/ 	.word	0x00000000


	//----- nvinfo : EIATTR_REGCOUNT
	.align		4
.L_543:
        /*0bdc*/ 	.byte	0x04, 0x2f
        /*0bde*/ 	.short	(.L_545 - .L_544)
	.align		4
.L_544:
        /*0be0*/ 	.word	index@(_ZN2at6native18elementwise_kernelILi128ELi4EZNS0_15gpu_kernel_implIZZZNS0_49_GLOBAL__N__b919a28f_16_Normalization_cu_5c38458736batch_norm_elementwise_backward_evalERKNS_6TensorES6_S6_S6_ENKUlvE0_clEvENKUlvE_clEvEUlddE_EEvRNS_18TensorIteratorBaseERKT_EUliE_EEviT1_)
        /*0be4*/ 	.word	0x0000001a


	//----- nvinfo : EIATTR_FRAME_SIZE
	.align		4
.L_545:
        /*0be8*/ 	.byte	0x04, 0x11
        /*0bea*/ 	.short	(.L_547 - .L_546)
	.align		4
.L_546:
        /*0bec*/ 	.word	index@(_ZN2at6native18elementwise_kernelILi128ELi4EZNS0_15gpu_kernel_implIZZZNS0_49_GLOBAL__N__b919a28f_16_Normalization_cu_5c38458736batch_norm_elementwise_backward_evalERKNS_6TensorES6_S6_S6_ENKUlvE0_clEvENKUlvE_clEvEUlddE_EEvRNS_18TensorIteratorBaseERKT_EUliE_EEviT1_)
        /*0bf0*/ 	.word	0x00000000


	//----- nvinfo : EIATTR_REGCOUNT
	.align		4
.L_547:
        /*0bf4*/ 	.byte	0x04, 0x2f
        /*0bf6*/ 	.short	(.L_549 - .L_548)
	.align		4
.L_548:
        /*0bf8*/ 	.word	index@(_ZN2at6native29vectorized_elementwise_kernelILi8EZZZNS0_49_GLOBAL__N__b919a28f_16_Normalization_cu_5c38458736batch_norm_elementwise_backward_evalERKNS_6TensorES5_S5_S5_ENKUlvE0_clEvENKUlvE0_clEvEUlffE_St5arrayIPcLm3EEEEviT0_T1_)
        /*0bfc*/ 	.word	0x00000020


	//----- nvinfo : EIATTR_FRAME_SIZE
	.align		4
.L_549:
        /*0c00*/ 	.byte	0x04, 0x11
        /*0c02*/ 	.short	(.L_551 - .L_550)
	.align		4
.L_550:
        /*0c04*/ 	.word	index@(_ZN2at6native29vectorized_elementwise_kernelILi8EZZZNS0_49_GLOBAL__N__b919a28f_16_Normalization_cu_5c38458736batch_norm_elementwise_backward_evalERKNS_6TensorES5_S5_S5_ENKUlvE0_clEvENKUlvE0_clEvEUlffE_St5arrayIPcLm3EEEEviT0_T1_)
        /*0c08*/ 	.word	0x00000000


	//----- nvinfo : EIATTR_REGCOUNT
	.align		4
.L_551:
        /*0c0c*/ 	.byte	0x04, 0x2f
        /*0c0e*/ 	.short	(.L_553 - .L_552)
	.align		4
.L_552:
        /*0c10*/ 	.word	index@(_ZN2at6native29vectorized_elementwise_kernelILi4EZZZNS0_49_GLOBAL__N__b919a28f_16_Normalization_cu_5c38458736batch_norm_elementwise_backward_evalERKNS_6TensorES5_S5_S5_ENKUlvE0_clEvENKUlvE0_clEvEUlffE_St5arrayIPcLm3EEEEviT0_T1_)
        /*0c14*/ 	.word	0x00000020


	//----- nvinfo : EIATTR_FRAME_SIZE
	.align		4
.L_553:
        /*0c18*/ 	.byte	0x04, 0x11
        /*0c1a*/ 	.short	(.L_555 - .L_554)
	.align		4
.L_554:
        /*0c1c*/ 	.word	index@(_ZN2at6native29vectorized_elementwise_kernelILi4EZZZNS0_49_GLOBAL__N__b919a28f_16_Normalization_cu_5c38458736batch_norm_elementwise_backward_evalERKNS_6TensorES5_S5_S5_ENKUlvE0_clEvENKUlvE0_clEvEUlffE_St5arrayIPcLm3EEEEviT0_T1_)
        /*0c20*/ 	.word	0x00000000


	//----- nvinfo : EIATTR_REGCOUNT
	.align		4
.L_555:
        /*0c24*/ 	.byte	0x04, 0x2f
        /*0c26*/ 	.short	(.L_557 - .L_556)
	.align		4
.L_556:
        /*0c28*/ 	.word	index@(_ZN2at6native29vectorized_elementwise_kernelILi2EZZZNS0_49_GLOBAL__N__b919a28f_16_Normalization_cu_5c38458736batch_norm_elementwise_backward_evalERKNS_6TensorES5_S5_S5_ENKUlvE0_clEvENKUlvE0_clEvEUlffE_St5arrayIPcLm3EEEEviT0_T1_)
        /*0c2c*/ 	.word	0x00000020


	//----- nvinfo : EIATTR_FRAME_SIZE
	.align		4
.L_557:
        /*0c30*/ 	.byte	0x04, 0x11
        /*0c32*/ 	.short	(.L_559 - .L_558)
	.align		4
.L_558:
        /*0c34*/ 	.word	index@(_ZN2at6native29vectorized_elementwise_kernelILi2EZZZNS0_49_GLOBAL__N__b919a28f_16_Normalization_cu_5c38458736batch_norm_elementwise_backward_evalERKNS_6TensorES5_S5_S5_ENKUlvE0_clEvENKUlvE0_clEvEUlffE_St5arrayIPcLm3EEEEviT0_T1_)
        /*0c38*/ 	.word	0x00000000


	//----- nvinfo : EIATTR_REGCOUNT
	.align		4
.L_559:
        /*0c3c*/ 	.byte	0x04, 0x2f
        /*0c3e*/ 	.short	(.L_561 - .L_560)
	.align		4
.L_560:
        /*0c40*/ 	.word	index@(_ZN2at6native27unrolled_elementwise_kernelIZZZNS0_49_GLOBAL__N__b919a28f_16_Normalization_cu_5c38458736batch_norm_elementwise_backward_evalERKNS_6TensorES5_S5_S5_ENKUlvE0_clEvENKUlvE0_clEvEUlffE_St5arrayIPcLm3EELi4E23TrivialOffsetCalculatorILi2EjESC_ILi1EjENS0_6memory15LoadWithoutCastENSF_16StoreWithoutCastEEEviT_T0_T2_T3_T4_T5_)
        /*0c44*/ 	.word	0x0000001e


	//----- nvinfo : EIATTR_FRAME_SIZE
	.align		4
.L_561:
        /*0c48*/ 	.byte	0x04, 0x11
        /*0c4a*/ 	.short	(.L_563 - .L_562)
	.align		4
.L_562:
        /*0c4c*/ 	.word	index@(_ZN2at6native27unrolled_elementwise_kernelIZZZNS0_49_GLOBAL__N__b919a28f_16_Normalization_cu_5c38458736batch_norm_elementwise_backward_evalERKNS_6TensorES5_S5_S5_ENKUlvE0_clEvENKUlvE0_clEvEUlffE_St5arrayIPcLm3EELi4E23TrivialOffsetCalculatorILi2EjESC_ILi1EjENS0_6memory15LoadWithoutCastENSF_16StoreWithoutCastEEEviT_T0_T2_T3_T4_T5_)
        /*0c50*/ 	.word	0x00000000


	//----- nvinfo : EIATTR_REGCOUNT
	.align		4
.L_563:
        /*0c54*/ 	.byte	0x04, 0x2f
        /*0c56*/ 	.short	(.L_565 - .L_564)
	.align		4
.L_564:
        /*0c58*/ 	.word	index@(_ZN2at6native18elementwise_kernelILi128ELi2EZNS0_22gpu_kernel_impl_nocastIZZZNS0_49_GLOBAL__N__b919a28f_16_Normalization_cu_5c38458736batch_norm_elementwise_backward_evalERKNS_6TensorES6_S6_S6_ENKUlvE0_clEvENKUlvE0_clEvEUlffE_EEvRNS_18TensorIteratorBaseERKT_EUliE_EEviT1_)
        /*0c5c*/ 	.word	0x00000014


	//----- nvinfo : EIATTR_FRAME_SIZE
	.align		4
.L_565:
        /*0c60*/ 	.byte	0x04, 0x11
        /*0c62*/ 	.short	(.L_567 - .L_566)
	.align		4
.L_566:
        /*0c64*/ 	.word	index@(_ZN2at6native18elementwise_kernelILi128ELi2EZNS0_22gpu_kernel_impl_nocastIZZZNS0_49_GLOBAL__N__b919a28f_16_Normalization_cu_5c38458736batch_norm_elementwise_backward_evalERKNS_6TensorES6_S6_S6_ENKUlvE0_clEvENKUlvE0_clEvEUlffE_EEvRNS_18TensorIteratorBaseERKT_EUliE_EEviT1_)
        /*0c68*/ 	.word	0x00000000


	//----- nvinfo : EIATTR_REGCOUNT
	.align		4
.L_567:
        /*0c6c*/ 	.byte	0x04, 0x2f
        /*0c6e*/ 	.short	(.L_569 - .L_568)
	.align		4
.L_568:
        /*0c70*/ 	.word	index@(_ZN2at6native27unrolled_elementwise_kernelIZZZNS0_49_GLOBAL__N__b919a28f_16_Normalization_cu_5c38458736batch_norm_elementwise_backward_evalERKNS_6TensorES5_S5_S5_ENKUlvE0_clEvENKUlvE0_clEvEUlffE_St5arrayIPcLm3EELi4E23TrivialOffsetCalculatorILi2EjESC_ILi1EjENS0_6memory12LoadWithCastILi2EEENSF_13StoreWithCastILi1EEEEEviT_T0_T2_T3_T4_T5_)
        /*0c74*/ 	.word	0x00000020


	//----- nvinfo : EIATTR_FRAME_SIZE
	.align		4
.L_569:
        /*0c78*/ 	.byte	0x04, 0x11
        /*0c7a*/ 	.short	(.L_571 - .L_570)
	.align		4
.L_570:
        /*0c7c*/ 	.word	index@(_ZN2at6native27unrolled_elementwise_kernelIZZZNS0_49_GLOBAL__N__b919a28f_16_Normalization_cu_5c38458736batch_norm_elementwise_backward_evalERKNS_6TensorES5_S5_S5_ENKUlvE0_clEvENKUlvE0_clEvEUlffE_St5arrayIPcLm3EELi4E23TrivialOffsetCalculatorILi2EjESC_ILi1EjENS0_6memory12LoadWithCastILi2EEENSF_13StoreWithCastILi1EEEEEviT_T0_T2_T3_T4_T5_)
        /*0c80*/ 	.word	0x00000000


	//----- nvinfo : EIATTR_REGCOUNT
	.align		4
.L_571:
        /*0c84*/ 	.byte	0x04, 0x2f
        /*0c86*/ 	.short	(.L_573 - .L_572)
	.align		4
.L_572:
        /*0c88*/ 	.word	index@(_ZN2at6native18elementwise_kernelILi128ELi4EZNS0_15gpu_kernel_implIZZZNS0_49_GLOBAL__N__b919a28f_16_Normalization_cu_5c38458736batch_norm_elementwise_backward_evalERKNS_6TensorES6_S6_S6_ENKUlvE0_clEvENKUlvE0_clEvEUlffE_EEvRNS_18TensorIteratorBaseERKT_EUliE_EEviT1_)
        /*0c8c*/ 	.word	0x00000018


	//----- nvinfo : EIATTR_FRAME_SIZE
	.align		4
.L_573:
        /*0c90*/ 	.byte	0x04, 0x11
        /*0c92*/ 	.short	(.L_575 - .L_574)
	.align		4
.L_574:
        /*0c94*/ 	.word	index@(_ZN2at6native18elementwise_kernelILi128ELi4EZNS0_15gpu_kernel_implIZZZNS0_49_GLOBAL__N__b919a28f_16_Normalization_cu_5c38458736batch_norm_elementwise_backward_evalERKNS_6TensorES6_S6_S6_ENKUlvE0_clEvENKUlvE0_clEvEUlffE_EEvRNS_18TensorIteratorBaseERKT_EUliE_EEviT1_)
        /*0c98*/ 	.word	0x00000000


	//----- nvinfo : EIATTR_REGCOUNT
	.align		4
.L_575:
        /*0c9c*/ 	.byte	0x04, 0x2f
        /*0c9e*/ 	.short	(.L_577 - .L_576)
	.align		4
.L_576:
        /*0ca0*/ 	.word	index@(_ZN2at6native29vectorized_elementwise_kernelILi8EZZZNS0_49_GLOBAL__N__b919a28f_16_Normalization_cu_5c38458736batch_norm_elementwise_backward_evalERKNS_6TensorES5_S5_S5_ENKUlvE0_clEvENKUlvE1_clEvEUlN3c104HalfEfE_St5arrayIPcLm3EEEEviT0_T1_)
        /*0ca4*/ 	.word	0x00000028


	//----- nvinfo : EIATTR_FRAME_SIZE
	.align		4
.L_577:
        /*0ca8*/ 	.byte	0x04, 0x11
        /*0caa*/ 	.short	(.L_579 - .L_578)
	.align		4
.L_578:
        /*0cac*/ 	.word	index@(_ZN2at6native29vectorized_elementwise_kernelILi8EZZZNS0_49_GLOBAL__N__b919a28f_16_Normalization_cu_5c38458736batch_norm_elementwise_backward_evalERKNS_6TensorES5_S5_S5_ENKUlvE0_clEvENKUlvE1_clEvEUlN3c104HalfEfE_St5arrayIPcLm3EEEEviT0_T1_)
        /*0cb0*/ 	.word	0x00000000


	//----- nvinfo : EIATTR_REGCOUNT
	.align		4
.L_579:
        /*0cb4*/ 	.byte	0x04, 0x2f
        /*0cb6*/ 	.short	(.L_581 - .L_580)
	.align		4
.L_580:
        /*0cb8*/ 	.word	index@(_ZN2at6native29vectorized_elementwise_kernelILi4EZZZNS0_49_GLOBAL__N__b919a28f_16_Normalization_cu_5c38458736batch_norm_elementwise_backward_evalERKNS_6TensorES5_S5_S5_ENKUlvE0_clEvENKUlvE1_clEvEUlN3c104HalfEfE_St5arrayIPcLm3EEEEviT0_T1_)
        /*0cbc*/ 	.word	0x00000028


	//----- nvinfo : EIATTR_FRAME_SIZE
	.align		4
.L_581:
        /*0cc0*/ 	.byte	0x04, 0x11
        /*0cc2*/ 	.short	(.L_583 - .L_582)
	.align		4
.L_582:
        /*0cc4*/ 	.word	index@(_ZN2at6native29vectorized_elementwise_kernelILi4EZZZNS0_49_GLOBAL__N__b919a28f_16_Normalization_cu_5c38458736batch_norm_elementwise_backward_evalERKNS_6TensorES5_S5_S5_ENKUlvE0_clEvENKUlvE1_clEvEUlN3c104HalfEfE_St5arrayIPcLm3EEEEviT0_T1_)
        /*0cc8*/ 	.word	0x00000000


	//----- nvinfo : EIATTR_REGCOUNT
	.align		4
.L_583:
        /*0ccc*/ 	.byte	0x04, 0x2f
        /*0cce*/ 	.short	(.L_585 - .L_584)
	.align		4
.L_584:
        /*0cd0*/ 	.word	index@(_ZN2at6native29vectorized_elementwise_kernelILi2EZZZNS0_49_GLOBAL__N__b919a28f_16_Normalization_cu_5c38458736batch_norm_elementwise_backward_evalERKNS_6TensorES5_S5_S5_ENKUlvE0_clEvENKUlvE1_clEvEUlN3c104HalfEfE_St5arrayIPcLm3EEEEviT0_T1_)
        /*0cd4*/ 	.word	0x00000028


	//----- nvinfo : EIATTR_FRAME_SIZE
	.align		4
.L_585:
        /*0cd8*/ 	.byte	0x04, 0x11
        /*0cda*/ 	.short	(.L_587 - .L_586)
	.align		4
.L_586:
        /*0cdc*/ 	.word	index@(_ZN2at6native29vectorized_elementwise_kernelILi2EZZZNS0_49_GLOBAL__N__b919a28f_16_Normalization_cu_5c38458736batch_norm_elementwise_backward_evalERKNS_6TensorES5_S5_S5_ENKUlvE0_clEvENKUlvE1_clEvEUlN3c104HalfEfE_St5arrayIPcLm3EEEEviT0_T1_)
        /*0ce0*/ 	.word	0x00000000


	//----- nvinfo : EIATTR_REGCOUNT
	.align		4
.L_587:
        /*0ce4*/ 	.byte	0x04, 0x2f
        /*0ce6*/ 	.short	(.L_589 - .L_588)
	.align		4
.L_588:
        /*0ce8*/ 	.word	index@(_ZN2at6native27unrolled_elementwise_kernelIZZZNS0_49_GLOBAL__N__b919a28f_16_Normalization_cu_5c38458736batch_norm_elementwise_backward_evalERKNS_6TensorES5_S5_S5_ENKUlvE0_clEvENKUlvE1_clEvEUlN3c104HalfEfE_St5arrayIPcLm3EELi4E23TrivialOffsetCalculatorILi2EjESE_ILi1EjENS0_6memory15LoadWithoutCastENSH_16StoreWithoutCastEEEviT_T0_T2_T3_T4_T5_)
        /*0cec*/ 	.word	0x0000001e


	//----- nvinfo : EIATTR_FRAME_SIZE
	.align		4
.L_589:
        /*0cf0*/ 	.byte	0x04, 0x11
        /*0cf2*/ 	.short	(.L_591 - .L_590)
	.align		4
.L_590:
        /*0cf4*/ 	.word	index@(_ZN2at6native27unrolled_elementwise_kernelIZZZNS0_49_GLOBAL__N__b919a28f_16_Normalization_cu_5c38458736batch_norm_elementwise_backward_evalERKNS_6TensorES5_S5_S5_ENKUlvE0_clEvENKUlvE1_clEvEUlN3c104HalfEfE_St5arrayIPcLm3EELi4E23TrivialOffsetCalculatorILi2EjESE_ILi1EjENS0_6memory15LoadWithoutCastENSH_16StoreWithoutCastEEEviT_T0_T2_T3_T4_T5_)
        /*0cf8*/ 	.word	0x00000000


	//----- nvinfo : EIATTR_REGCOUNT
	.align		4
.L_591:
        /*0cfc*/ 	.byte	0x04, 0x2f
        /*0cfe*/ 	.short	(.L_593 - .L_592)
	.align		4
.L_592:
        /*0d00*/ 	.word	index@(_ZN2at6native18elementwise_kernelILi128ELi4EZNS0_22gpu_kernel_impl_nocastIZZZNS0_49_GLOBAL__N__b919a28f_16_Normalization_cu_5c38458736batch_norm_elementwise_backward_evalERKNS_6TensorES6_S6_S6_ENKUlvE0_clEvENKUlvE1_clEvEUlN3c104HalfEfE_EEvRNS_18TensorIteratorBaseERKT_EUliE_EEviT1_)
        /*0d04*/ 	.word	0x00000014


	//----- nvinfo : EIATTR_FRAME_SIZE
	.align		4
.L_593:
        /*0d08*/ 	.byte	0x04, 0x11
        /*0d0a*/ 	.short	(.L_595 - .L_594)
	.align		4
.L_594:
        /*0d0c*/ 	.word	index@(_ZN2at6native18elementwise_kernelILi128ELi4EZNS0_22gpu_kernel_impl_nocastIZZZNS0_49_GLOBAL__N__b919a28f_16_Normalization_cu_5c38458736batch_norm_elementwise_backward_evalERKNS_6TensorES6_S6_S6_ENKUlvE0_clEvENKUlvE1_clEvEUlN3c104HalfEfE_EEvRNS_18TensorIteratorBaseERKT_EUliE_EEviT1_)
        /*0d10*/ 	.word	0x00000000


	//----- nvinfo : EIATTR_REGCOUNT
	.align		4
.L_595:
        /*0d14*/ 	.byte	0x04, 0x2f
        /*0d16*/ 	.short	(.L_597 - .L_596)
	.align		4
.L_596:
        /*0d18*/ 	.word	index@(_ZN2at6native27unrolled_elementwise_kernelIZZZNS0_49_GLOBAL__N__b919a28f_16_Normalization_cu_5c38458736batch_norm_elementwise_backward_evalERKNS_6TensorES5_S5_S5_ENKUlvE0_clEvENKUlvE1_clEvEUlN3c104HalfEfE_St5arrayIPcLm3EELi4E23TrivialOffsetCalculatorILi2EjESE_ILi1EjENS0_6memory12LoadWithCastILi2EEENSH_13StoreWithCastILi1EEEEEviT_T0_T2_T3_T4_T5_)
        /*0d1c*/ 	.word	0x00000020


	//----- nvinfo : EIATTR_FRAME_SIZE
	.align		4
.L_597:
        /*0d20*/ 	.byte	0x04, 0x11
        /*0d22*/ 	.short	(.L_599 - .L_598)
	.align		4
.L_598:
        /*0d24*/ 	.word	index@(_ZN2at6native27unrolled_elementwise_kernelIZZZNS0_49_GLOBAL__N__b919a28f_16_Normalization_cu_5c38458736batch_norm_elementwise_backward_evalERKNS_6TensorES5_S5_S5_ENKUlvE0_clEvENKUlvE1_clEvEUlN3c104HalfEfE_St5arrayIPcLm3EELi4E23TrivialOffsetCalculatorILi2EjESE_ILi1EjENS0_6memory12LoadWithCastILi2EEENSH_13StoreWithCastILi1EEEEEviT_T0_T2_T3_T4_T5_)
        /*0d28*/ 	.word	0x00000000


	//----- nvinfo : EIATTR_REGCOUNT
	.align		4
.L_599:
        /*0d2c*/ 	.byte	0x04, 0x2f
        /*0d2e*/ 	.short	(.L_601 - .L_600)
	.align		4
.L_600:
        /*0d30*/ 	.word	index@(_ZN2at6native18elementwise_kernelILi128ELi4EZNS0_15gpu_kernel_implIZZZNS0_49_GLOBAL__N__b919a28f_16_Normalization_cu_5c38458736batch_norm_elementwise_backward_evalERKNS_6TensorES6_S6_S6_ENKUlvE0_clEvENKUlvE1_clEvEUlN3c104HalfEfE_EEvRNS_18TensorIteratorBaseERKT_EUliE_EEviT1_)
        /*0d34*/ 	.word	0x00000018


	//----- nvinfo : EIATTR_FRAME_SIZE
	.align		4
.L_601:
        /*0d38*/ 	.byte	0x04, 0x11
        /*0d3a*/ 	.short	(.L_603 - .L_602)
	.align		4
.L_602:
        /*0d3c*/ 	.word	index@(_ZN2at6native18elementwise_kernelILi128ELi4EZNS0_15gpu_kernel_implIZZZNS0_49_GLOBAL__N__b919a28f_16_Normalization_cu_5c38458736batch_norm_elementwise_backward_evalERKNS_6TensorES6_S6_S6_ENKUlvE0_clEvENKUlvE1_clEvEUlN3c104HalfEfE_EEvRNS_18TensorIteratorBaseERKT_EUliE_EEviT1_)
        /*0d40*/ 	.word	0x00000000


	//----- nvinfo : EIATTR_REGCOUNT
	.align		4
.L_603:
        /*0d44*/ 	.byte	0x04, 0x2f
        /*0d46*/ 	.short	(.L_605 - .L_604)
	.align		4
.L_604:
        /*0d48*/ 	.word	index@(_ZN2at6native29vectorized_elementwise_kernelILi8EZZZNS0_49_GLOBAL__N__b919a28f_16_Normalization_cu_5c38458736batch_norm_elementwise_backward_evalERKNS_6TensorES5_S5_S5_ENKUlvE0_clEvENKUlvE2_clEvEUlN3c108BFloat16EfE_St5arrayIPcLm3EEEEviT0_T1_)
        /*0d4c*/ 	.word	0x00000028


	//----- nvinfo : EIATTR_FRAME_SIZE
	.align		4
.L_605:
        /*0d50*/ 	.byte	0x04, 0x11
        /*0d52*/ 	.short	(.L_607 - .L_606)
	.align		4
.L_606:
        /*0d54*/ 	.word	index@(_ZN2at6native29vectorized_elementwise_kernelILi8EZZZNS0_49_GLOBAL__N__b919a28f_16_Normalization_cu_5c38458736batch_norm_elementwise_backward_evalERKNS_6TensorES5_S5_S5_ENKUlvE0_clEvENKUlvE2_clEvEUlN3c108BFloat16EfE_St5arrayIPcLm3EEEEviT0_T1_)
        /*0d58*/ 	.word	0x00000000


	//----- nvinfo : EIATTR_REGCOUNT
	.align		4
.L_607:
        /*0d5c*/ 	.byte	0x04, 0x2f
        /*0d5e*/ 	.short	(.L_609 - .L_608)
	.align		4
.L_608:
        /*0d60*/ 	.word	index@(_ZN2at6native29vectorized_elementwise_kernelILi4EZZZNS0_49_GLOBAL__N__b919a28f_16_Normalization_cu_5c38458736batch_norm_elementwise_backward_evalERKNS_6TensorES5_S5_S5_ENKUlvE0_clEvENKUlvE2_clEvEUlN3c108BFloat16EfE_St5arrayIPcLm3EEEEviT0_T1_)
        /*0d64*/ 	.word	0x00000028


	//----- nvinfo : EIATTR_FRAME_SIZE
	.align		4
.L_609:
        /*0d68*/ 	.byte	0x04, 0x11
        /*0d6a*/ 	.short	(.L_611 - .L_610)
	.align		4
.L_610:
        /*0d6c*/ 	.word	index@(_ZN2at6native29vectorized_elementwise_kernelILi4EZZZNS0_49_GLOBAL__N__b919a28f_16_Normalization_cu_5c38458736batch_norm_elementwise_backward_evalERKNS_6TensorES5_S5_S5_ENKUlvE0_clEvENKUlvE2_clEvEUlN3c108BFloat16EfE_St5arrayIPcLm3EEEEviT0_T1_)
        /*0d70*/ 	.word	0x00000000


	//----- nvinfo : EIATTR_REGCOUNT
	.align		4
.L_611:
        /*0d74*/ 	.byte	0x04, 0x2f
        /*0d76*/ 	.short	(.L_613 - .L_612)
	.align		4
.L_612:
        /*0d78*/ 	.word	index@(_ZN2at6native29vectorized_elementwise_kernelILi2EZZZNS0_49_GLOBAL__N__b919a28f_16_Normalization_cu_5c38458736batch_norm_elementwise_backward_evalERKNS_6TensorES5_S5_S5_ENKUlvE0_clEvENKUlvE2_clEvEUlN3c108BFloat16EfE_St5arrayIPcLm3EEEEviT0_T1_)
        /*0d7c*/ 	.word	0x00000028


	//----- nvinfo : EIATTR_FRAME_SIZE
	.align		4
.L_613:
        /*0d80*/ 	.byte	0x04, 0x11
        /*0d82*/ 	.short	(.L_615 - .L_614)
	.align		4
.L_614:
        /*0d84*/ 	.word	index@(_ZN2at6native29vectorized_elementwise_kernelILi2EZZZNS0_49_GLOBAL__N__b919a28f_16_Normalization_cu_5c38458736batch_norm_elementwise_backward_evalERKNS_6TensorES5_S5_S5_ENKUlvE0_clEvENKUlvE2_clEvEUlN3c108BFloat16EfE_St5arrayIPcLm3EEEEviT0_T1_)
        /*0d88*/ 	.word	0x00000000


	//----- nvinfo : EIATTR_REGCOUNT
	.align		4
.L_615:
        /*0d8c*/ 	.byte	0x04, 0x2f
        /*0d8e*/ 	.short	(.L_617 - .L_616)
	.align		4
.L_616:
        /*0d90*/ 	.word	index@(_ZN2at6native27unrolled_elementwise_kernelIZZZNS0_49_GLOBAL__N__b919a28f_16_Normalization_cu_5c38458736batch_norm_elementwise_backward_evalERKNS_6TensorES5_S5_S5_ENKUlvE0_clEvENKUlvE2_clEvEUlN3c108BFloat16EfE_St5arrayIPcLm3EELi4E23TrivialOffsetCalculatorILi2EjESE_ILi1EjENS0_6memory15LoadWithoutCastENSH_16StoreWithoutCastEEEviT_T0_T2_T3_T4_T5_)
        /*0d94*/ 	.word	0x0000001e


	//----- nvinfo : EIATTR_FRAME_SIZE
	.align		4
.L_617:
        /*0d98*/ 	.byte	0x04, 0x11
        /*0d9a*/ 	.short	(.L_619 - .L_618)
	.align		4
.L_618:
        /*0d9c*/ 	.word	index@(_ZN2at6native27unrolled_elementwise_kernelIZZZNS0_49_GLOBAL__N__b919a28f_16_Normalization_cu_5c38458736batch_norm_elementwise_backward_evalERKNS_6TensorES5_S5_S5_ENKUlvE0_clEvENKUlvE2_clEvEUlN3c108BFloat16EfE_St5arrayIPcLm3EELi4E23TrivialOffsetCalculatorILi2EjESE_ILi1EjENS0_6memory15LoadWithoutCastENSH_16StoreWithoutCastEEEviT_T0_T2_T3_T4_T5_)
        /*0da0*/ 	.word	0x00000000


	//----- nvinfo : EIATTR_REGCOUNT
	.align		4
.L_619:
        /*0da4*/ 	.byte	0x04, 0x2f
        /*0da6*/ 	.short	(.L_621 - .L_620)
	.align		4
.L_620:
        /*0da8*/ 	.word	index@(_ZN2at6native18elementwise_kernelILi128ELi4EZNS0_22gpu_kernel_impl_nocastIZZZNS0_49_GLOBAL__N__b919a28f_16_Normalization_cu_5c38458736batch_norm_elementwise_backward_evalERKNS_6TensorES6_S6_S6_ENKUlvE0_clEvENKUlvE2_clEvEUlN3c108BFloat16EfE_EEvRNS_18TensorIteratorBaseERKT_EUliE_EEviT1_)
        /*0dac*/ 	.word	0x00000014


	//----- nvinfo : EIATTR_FRAME_SIZE
	.align		4
.L_621:
        /*0db0*/ 	.byte	0x04, 0x11
        /*0db2*/ 	.short	(.L_623 - .L_622)
	.align		4
.L_622:
        /*0db4*/ 	.word	index@(_ZN2at6native18elementwise_kernelILi128ELi4EZNS0_22gpu_kernel_impl_nocastIZZZNS0_49_GLOBAL__N__b919a28f_16_Normalization_cu_5c38458736batch_norm_elementwise_backward_evalERKNS_6TensorES6_S6_S6_ENKUlvE0_clEvENKUlvE2_clEvEUlN3c108BFloat16EfE_EEvRNS_18TensorIteratorBaseERKT_EUliE_EEviT1_)
        /*0db8*/ 	.word	0x00000000


	//----- nvinfo : EIATTR_REGCOUNT
	.align		4
.L_623:
        /*0dbc*/ 	.byte	0x04, 0x2f
        /*0dbe*/ 	.short	(.L_625 - .L_624)
	.align		4
.L_624:
        /*0dc0*/ 	.word	index@(_ZN2at6native27unrolled_elementwise_kernelIZZZNS0_49_GLOBAL__N__b919a28f_16_Normalization_cu_5c38458736batch_norm_elementwise_backward_evalERKNS_6TensorES5_S5_S5_ENKUlvE0_clEvENKUlvE2_clEvEUlN3c108BFloat16EfE_St5arrayIPcLm3EELi4E23TrivialOffsetCalculatorILi2EjESE_ILi1EjENS0_6memory12LoadWithCastILi2EEENSH_13StoreWithCastILi1EEEEEviT_T0_T2_T3_T4_T5_)
        /*0dc4*/ 	.word	0x00000020


	//----- nvinfo : EIATTR_FRAME_SIZE
	.align		4
.L_625:
        /*0dc8*/ 	.byte	0x04, 0x11
        /*0dca*/ 	.short	(.L_627 - .L_626)
	.align		4
.L_626:
        /*0dcc*/ 	.word	index@(_ZN2at6native27unrolled_elementwise_kernelIZZZNS0_49_GLOBAL__N__b919a28f_16_Normalization_cu_5c38458736batch_norm_elementwise_backward_evalERKNS_6TensorES5_S5_S5_ENKUlvE0_clEvENKUlvE2_clEvEUlN3c108BFloat16EfE_St5arrayIPcLm3EELi4E23TrivialOffsetCalculatorILi2EjESE_ILi1EjENS0_6memory12LoadWithCastILi2EEENSH_13StoreWithCastILi1EEEEEviT_T0_T2_T3_T4_T5_)
        /*0dd0*/ 	.word	0x00000000


	//----- nvinfo : EIATTR_REGCOUNT
	.align		4
.L_627:
        /*0dd4*/ 	.byte	0x04, 0x2f
        /*0dd6*/ 	.short	(.L_629 - .L_628)
	.align		4
.L_628:
        /*0dd8*/ 	.word	index@(_ZN2at6native18elementwise_kernelILi128ELi4EZNS0_15gpu_kernel_implIZZZNS0_49_GLOBAL__N__b919a28f_16_Normalization_cu_5c38458736batch_norm_elementwise_backward_evalERKNS_6TensorES6_S6_S6_ENKUlvE0_clEvENKUlvE2_clEvEUlN3c108BFloat16EfE_EEvRNS_18TensorIteratorBaseERKT_EUliE_EEviT1_)
        /*0ddc*/ 	.word	0x00000018


	//----- nvinfo : EIATTR_FRAME_SIZE
	.align		4
.L_629:
        /*0de0*/ 	.byte	0x04, 0x11
        /*0de2*/ 	.short	(.L_631 - .L_630)
	.align		4
.L_630:
        /*0de4*/ 	.word	index@(_ZN2at6native18elementwise_kernelILi128ELi4EZNS0_15gpu_kernel_implIZZZNS0_49_GLOBAL__N__b919a28f_16_Normalization_cu_5c38458736batch_norm_elementwise_backward_evalERKNS_6TensorES6_S6_S6_ENKUlvE0_clEvENKUlvE2_clEvEUlN3c108BFloat16EfE_EEvRNS_18TensorIteratorBaseERKT_EUliE_EEviT1_)
        /*0de8*/ 	.word	0x00000000


	//----- nvinfo : EIATTR_REGCOUNT
	.align		4
.L_631:
        /*0dec*/ 	.byte	0x04, 0x2f
        /*0dee*/ 	.short	(.L_633 - .L_632)
	.align		4
.L_632:
        /*0df0*/ 	.word	index@(_ZN2at6native36batch_norm_collect_statistics_kernelINS0_3VarEdddiEEvNS_27GenericPackedTensorAccessorIKT0_Lm3ENS_17RestrictPtrTraitsET3_EET2_S9_NS3_IS9_Lm1ES6_S7_EESA_)
        /*0df4*/ 	.word	0x00000027


	//----- nvinfo : EIATTR_FRAME_SIZE
	.align		4
.L_633:
        /*0df8*/ 	.byte	0x04, 0x11
        /*0dfa*/ 	.short	(.L_635 - .L_634)
	.align		4
.L_634:
        /*0dfc*/ 	.word	index@($__internal_69_$__cuda_sm20_div_rn_f64_full)
        /*0e00*/ 	.word	0x00000000


	//----- nvinfo : EIATTR_FRAME_SIZE
	.align		4
.L_635:
        /*0e04*/ 	.byte	0x04, 0x11
        /*0e06*/ 	.short	(.L_637 - .L_636)
	.align		4
.L_636:
        /*0e08*/ 	.word	index@($__internal_68_$__cuda_sm20_dblrcp_rn_slowpath_v3)
        /*0e0c*/ 	.word	0x00000000


	//----- nvinfo : EIATTR_FRAME_SIZE
	.align		4
.L_637:
        /*0e10*/ 	.byte	0x04, 0x11
        /*0e12*/ 	.short	(.L_639 - .L_638)
	.align		4
.L_638:
        /*0e14*/ 	.word	index@(_ZN2at6native36batch_norm_collect_statistics_kernelINS0_3VarEdddiEEvNS_27GenericPackedTensorAccessorIKT0_Lm3ENS_17RestrictPtrTraitsET3_EET2_S9_NS3_IS9_Lm1ES6_S7_EESA_)
        /*0e18*/ 	.word	0x00000000


	//----- nvinfo : EIATTR_REGCOUNT
	.align		4
.L_639:
        /*0e1c*/ 	.byte	0x04, 0x2f
        /*0e1e*/ 	.short	(.L_641 - .L_640)
	.align		4
.L_640:
        /*0e20*/ 	.word	index@(_ZN2at6native36batch_norm_collect_statistics_kernelINS0_3VarEfffiEEvNS_27GenericPackedTensorAccessorIKT0_Lm3ENS_17RestrictPtrTraitsET3_EET2_S9_NS3_IS9_Lm1ES6_S7_EESA_)
        /*0e24*/ 	.word	0x0000001c


	//----- nvinfo : EIATTR_FRAME_SIZE
	.align		4
.L_641:
        /*0e28*/ 	.byte	0x04, 0x11
        /*0e2a*/ 	.short	(.L_643 - .L_642)
	.align		4
.L_642:
        /*0e2c*/ 	.word	index@($__internal_67_$__cuda_sm20_dblrcp_rn_slowpath_v3)
        /*0e30*/ 	.word	0x00000000


	//----- nvinfo : EIATTR_FRAME_SIZE
	.align		4
.L_643:
        /*0e34*/ 	.byte	0x04, 0x11
        /*0e36*/ 	.short	(.L_645 - .L_644)
	.align		4
.L_644:
        /*0e38*/ 	.word	index@(_ZN2at6native36batch_norm_collect_statistics_kernelINS0_3VarEfffiEEvNS_27GenericPackedTensorAccessorIKT0_Lm3ENS_17RestrictPtrTraitsET3_EET2_S9_NS3_IS9_Lm1ES6_S7_EESA_)
        /*0e3c*/ 	.word	0x00000000


	//----- nvinfo : EIATTR_REGCOUNT
	.align		4
.L_645:
        /*0e40*/ 	.byte	0x04, 0x2f
        /*0e42*/ 	.short	(.L_647 - .L_646)
	.align		4
.L_646:
        /*0e44*/ 	.word	index@(_ZN2at6native36batch_norm_collect_statistics_kernelINS0_3VarEN3c104HalfES4_fiEEvNS_27GenericPackedTensorAccessorIKT0_Lm3ENS_17RestrictPtrTraitsET3_EET2_SB_NS5_ISB_Lm1ES8_S9_EESC_)
        /*0e48*/ 	.word	0x0000001c


	//----- nvinfo : EIATTR_FRAME_SIZE
	.align		4
.L_647:
        /*0e4c*/ 	.byte	0x04, 0x11
        /*0e4e*/ 	.short	(.L_649 - .L_648)
	.align		4
.L_648:
        /*0e50*/ 	.word	index@($__internal_66_$__cuda_sm20_dblrcp_rn_slowpath_v3)
        /*0e54*/ 	.word	0x00000000


	//----- nvinfo : EIATTR_FRAME_SIZE
	.align		4
.L_649:
        /*0e58*/ 	.byte	0x04, 0x11
        /*0e5a*/ 	.short	(.L_651 - .L_650)
	.align		4
.L_650:
        /*0e5c*/ 	.word	index@(_ZN2at6native36batch_norm_collect_statistics_kernelINS0_3VarEN3c104HalfES4_fiEEvNS_27GenericPackedTensorAccessorIKT0_Lm3ENS_17RestrictPtrTraitsET3_EET2_SB_NS5_ISB_Lm1ES8_S9_EESC_)
        /*0e60*/ 	.word	0x00000000


	//----- nvinfo : EIATTR_REGCOUNT
	.align		4
.L_651:
        /*0e64*/ 	.byte	0x04, 0x2f
        /*0e66*/ 	.short	(.L_653 - .L_652)
	.align		4
.L_652:
        /*0e68*/ 	.word	index@(_ZN2at6native36batch_norm_collect_statistics_kernelINS0_3VarEN3c108BFloat16ES4_fiEEvNS_27GenericPackedTensorAccessorIKT0_Lm3ENS_17RestrictPtrTraitsET3_EET2_SB_NS5_ISB_Lm1ES8_S9_EESC_)
        /*0e6c*/ 	.word	0x0000001c


	//----- nvinfo : EIATTR_FRAME_SIZE
	.align		4
.L_653:
        /*0e70*/ 	.byte	0x04, 0x11
        /*0e72*/ 	.short	(.L_655 - .L_654)
	.align		4
.L_654:
        /*0e74*/ 	.word	index@($__internal_65_$__cuda_sm20_dblrcp_rn_slowpath_v3)
        /*0e78*/ 	.word	0x00000000


	//----- nvinfo : EIATTR_FRAME_SIZE
	.align		4
.L_655:
        /*0e7c*/ 	.byte	0x04, 0x11
        /*0e7e*/ 	.short	(.L_657 - .L_656)
	.align		4
.L_656:
        /*0e80*/ 	.word	index@(_ZN2at6native36batch_norm_collect_statistics_kernelINS0_3VarEN3c108BFloat16ES4_fiEEvNS_27GenericPackedTensorAccessorIKT0_Lm3ENS_17RestrictPtrTraitsET3_EET2_SB_NS5_ISB_Lm1ES8_S9_EESC_)
        /*0e84*/ 	.word	0x00000000


	//----- nvinfo : EIATTR_REGCOUNT
	.align		4
.L_657:
        /*0e88*/ 	.byte	0x04, 0x2f
        /*0e8a*/ 	.short	(.L_659 - .L_658)
	.align		4
.L_658:
        /*0e8c*/ 	.word	index@(_ZN2at6native50batch_norm_collect_statistics_channels_last_kernelINS0_3VarEddLi4EEEvPKT0_PT1_S7_PVS6_PiiiS6_)
        /*0e90*/ 	.word	0x00000042


	//----- nvinfo : EIATTR_FRAME_SIZE
	.align		4
.L_659:
        /*0e94*/ 	.byte	0x04, 0x11
        /*0e96*/ 	.short	(.L_661 - .L_660)
	.align		4
.L_660:
        /*0e98*/ 	.word	index@($__internal_64_$__cuda_sm20_div_rn_f64_full)
        /*0e9c*/ 	.word	0x00000000


	//----- nvinfo : EIATTR_FRAME_SIZE
	.align		4
.L_661:
        /*0ea0*/ 	.byte	0x04, 0x11
        /*0ea2*/ 	.short	(.L_663 - .L_662)
	.align		4
.L_662:
        /*0ea4*/ 	.word	index@($__internal_63_$__cuda_sm20_dblrcp_rn_slowpath_v3)
        /*0ea8*/ 	.word	0x00000000


	//----- nvinfo : EIATTR_FRAME_SIZE
	.align		4
.L_663:
        /*0eac*/ 	.byte	0x04, 0x11
        /*0eae*/ 	.short	(.L_665 - .L_664)
	.align		4
.L_664:
        /*0eb0*/ 	.word	index@(_ZN2at6native50batch_norm_collect_statistics_channels_last_kernelINS0_3VarEddLi4EEEvPKT0_PT1_S7_PVS6_PiiiS6_)
        /*0eb4*/ 	.word	0x00000000


	//----- nvinfo : EIATTR_REGCOUNT
	.align		4
.L_665:
        /*0eb8*/ 	.byte	0x04, 0x2f
        /*0eba*/ 	.short	(.L_667 - .L_666)
	.align		4
.L_666:
        /*0ebc*/ 	.word	index@(_ZN2at6native50batch_norm_collect_statistics_channels_last_kernelINS0_3VarEffLi4EEEvPKT0_PT1_S7_PVS6_PiiiS6_)
        /*0ec0*/ 	.word	0x00000020


	//----- nvinfo : EIATTR_FRAME_SIZE
	.align		4
.L_667:
        /*0ec4*/ 	.byte	0x04, 0x11
        /*0ec6*/ 	.short	(.L_669 - .L_668)
	.align		4
.L_668:
        /*0ec8*/ 	.word	index@(_ZN2at6native50batch_norm_collect_statistics_channels_last_kernelINS0_3VarEffLi4EEEvPKT0_PT1_S7_PVS6_PiiiS6_)
        /*0ecc*/ 	.word	0x00000000


	//----- nvinfo : EIATTR_REGCOUNT
	.align		4
.L_669:
        /*0ed0*/ 	.byte	0x04, 0x2f
        /*0ed2*/ 	.short	(.L_671 - .L_670)
	.align		4
.L_670:
        /*0ed4*/ 	.word	index@(_ZN2at6native50batch_norm_collect_statistics_channels_last_kernelINS0_3VarEN3c104HalfEfLi4EEEvPKT0_PT1_S9_PVS8_PiiiS8_)
        /*0ed8*/ 	.word	0x00000020


	//----- nvinfo : EIATTR_FRAME_SIZE
	.align		4
.L_671:
        /*0edc*/ 	.byte	0x04, 0x11
        /*0ede*/ 	.short	(.L_673 - .L_672)
	.align		4
.L_672:
        /*0ee0*/ 	.word	index@(_ZN2at6native50batch_norm_collect_statistics_channels_last_kernelINS0_3VarEN3c104HalfEfLi4EEEvPKT0_PT1_S9_PVS8_PiiiS8_)
        /*0ee4*/ 	.word	0x00000000


	//----- nvinfo : EIATTR_REGCOUNT
	.align		4
.L_673:
        /*0ee8*/ 	.byte	0x04, 0x2f
        /*0eea*/ 	.short	(.L_675 - .L_674)
	.align		4
.L_674:
        /*0eec*/ 	.word	index@(_ZN2at6native50batch_norm_collect_statistics_channels_last_kernelINS0_3VarEN3c108BFloat16EfLi4EEEvPKT0_PT1_S9_PVS8_PiiiS8_)
        /*0ef0*/ 	.word	0x00000020


	//----- nvinfo : EIATTR_FRAME_SIZE
	.align		4
.L_675:
        /*0ef4*/ 	.byte	0x04, 0x11
        /*0ef6*/ 	.short	(.L_677 - .L_676)
	.align		4
.L_676:
        /*0ef8*/ 	.word	index@(_ZN2at6native50batch_norm_collect_statistics_channels_last_kernelINS0_3VarEN3c108BFloat16EfLi4EEEvPKT0_PT1_S9_PVS8_PiiiS8_)
        /*0efc*/ 	.word	0x00000000


	//----- nvinfo : EIATTR_REGCOUNT
	.align		4
.L_677:
        /*0f00*/ 	.byte	0x04, 0x2f
        /*0f02*/ 	.short	(.L_679 - .L_678)
	.align		4
.L_678:
        /*0f04*/ 	.word	index@(_ZN2at6native29vectorized_elementwise_kernelILi8EZZZNS0_49_GLOBAL__N__b919a28f_16_Normalization_cu_5c38458722batch_norm_calc_invstdERKNS_6TensorES5_dENKUlvE_clEvENKUlvE_clEvEUldE_St5arrayIPcLm2EEEEviT0_T1_)
        /*0f08*/ 	.word	0x00000026


	//----- nvinfo : EIATTR_FRAME_SIZE
	.align		4
.L_679:
        /*0f0c*/ 	.byte	0x04, 0x11
        /*0f0e*/ 	.short	(.L_681 - .L_680)
	.align		4
.L_680:
        /*0f10*/ 	.word	index@($__internal_62_$__cuda_sm20_drsqrt_f64_slowpath_v2)
        /*0f14*/ 	.word	0x00000000


	//----- nvinfo : EIATTR_FRAME_SIZE
	.align		4
.L_681:
        /*0f18*/ 	.byte	0x04, 0x11
        /*0f1a*/ 	.short	(.L_683 - .L_682)
	.align		4
.L_682:
        /*0f1c*/ 	.word	index@(_ZN2at6native29vectorized_elementwise_kernelILi8EZZZNS0_49_GLOBAL__N__b919a28f_16_Normalization_cu_5c38458722batch_norm_calc_invstdERKNS_6TensorES5_dENKUlvE_clEvENKUlvE_clEvEUldE_St5arrayIPcLm2EEEEviT0_T1_)
        /*0f20*/ 	.word	0x00000000


	//----- nvinfo : EIATTR_REGCOUNT
	.align		4
.L_683:
        /*0f24*/ 	.byte	0x04, 0x2f
        /*0f26*/ 	.short	(.L_685 - .L_684)
	.align		4
.L_684:
        /*0f28*/ 	.word	index@(_ZN2at6native29vectorized_elementwise_kernelILi4EZZZNS0_49_GLOBAL__N__b919a28f_16_Normalization_cu_5c38458722batch_norm_calc_invstdERKNS_6TensorES5_dENKUlvE_clEvENKUlvE_clEvEUldE_St5arrayIPcLm2EEEEviT0_T1_)
        /*0f2c*/ 	.word	0x00000026


	//----- nvinfo : EIATTR_FRAME_SIZE
	.align		4
.L_685:
        /*0f30*/ 	.byte	0x04, 0x11
        /*0f32*/ 	.short	(.L_687 - .L_686)
	.align		4
.L_686:
        /*0f34*/ 	.word	index@($__internal_61_$__cuda_sm20_drsqrt_f64_slowpath_v2)
        /*0f38*/ 	.word	0x00000000


	//----- nvinfo : EIATTR_FRAME_SIZE
	.align		4
.L_687:
        /*0f3c*/ 	.byte	0x04, 0x11
        /*0f3e*/ 	.short	(.L_689 - .L_688)
	.align		4
.L_688:
        /*0f40*/ 	.word	index@(_ZN2at6native29vectorized_elementwise_kernelILi4EZZZNS0_49_GLOBAL__N__b919a28f_16_Normalization_cu_5c38458722batch_norm_calc_invstdERKNS_6TensorES5_dENKUlvE_clEvENKUlvE_clEvEUldE_St5arrayIPcLm2EEEEviT0_T1_)
        /*0f44*/ 	.word	0x00000000


	//----- nvinfo : EIATTR_REGCOUNT
	.align		4
.L_689:
        /*0f48*/ 	.byte	0x04, 0x2f
        /*0f4a*/ 	.short	(.L_691 - .L_690)
	.align		4
.L_690:
        /*0f4c*/ 	.word	index@(_ZN2at6native29vectorized_elementwise_kernelILi2EZZZNS0_49_GLOBAL__N__b919a28f_16_Normalization_cu_5c38458722batch_norm_calc_invstdERKNS_6TensorES5_dENKUlvE_clEvENKUlvE_clEvEUldE_St5arrayIPcLm2EEEEviT0_T1_)
        /*0f50*/ 	.word	0x00000026


	//----- nvinfo : EIATTR_FRAME_SIZE
	.align		4
.L_691:
        /*0f54*/ 	.byte	0x04, 0x11
        /*0f56*/ 	.short	(.L_693 - .L_692)
	.align		4
.L_692:
        /*0f58*/ 	.word	index@($__internal_60_$__cuda_sm20_drsqrt_f64_slowpath_v2)
        /*0f5c*/ 	.word	0x00000000


	//----- nvinfo : EIATTR_FRAME_SIZE
	.align		4
.L_693:
        /*0f60*/ 	.byte	0x04, 0x11
        /*0f62*/ 	.short	(.L_695 - .L_694)
	.align		4
.L_694:
        /*0f64*/ 	.word	index@(_ZN2at6native29vectorized_elementwise_kernelILi2EZZZNS0_49_GLOBAL__N__b919a28f_16_Normalization_cu_5c38458722batch_norm_calc_invstdERKNS_6TensorES5_dENKUlvE_clEvENKUlvE_clEvEUldE_St5arrayIPcLm2EEEEviT0_T1_)
        /*0f68*/ 	.word	0x00000000


	//----- nvinfo : EIATTR_REGCOUNT
	.align		4
.L_695:
        /*0f6c*/ 	.byte	0x04, 0x2f
        /*0f6e*/ 	.short	(.L_697 - .L_696)
	.align		4
.L_696:
        /*0f70*/ 	.word	index@(_ZN2at6native27unrolled_elementwise_kernelIZZZNS0_49_GLOBAL__N__b919a28f_16_Normalization_cu_5c38458722batch_norm_calc_invstdERKNS_6TensorES5_dENKUlvE_clEvENKUlvE_clEvEUldE_St5arrayIPcLm2EELi4E23TrivialOffsetCalculatorILi1EjESD_NS0_6memory15LoadWithoutCastENSE_16StoreWithoutCastEEEviT_T0_T2_T3_T4_T5_)
        /*0f74*/ 	.word	0x00000019


	//----- nvinfo : EIATTR_FRAME_SIZE
	.align		4
.L_697:
        /*0f78*/ 	.byte	0x04, 0x11
        /*0f7a*/ 	.short	(.L_699 - .L_698)
	.align		4
.L_698:
        /*0f7c*/ 	.word	index@($__internal_59_$__cuda_sm20_drsqrt_f64_slowpath_v2)
        /*0f80*/ 	.word	0x00000000


	//----- nvinfo : EIATTR_FRAME_SIZE
	.align		4
.L_699:
        /*0f84*/ 	.byte	0x04, 0x11
        /*0f86*/ 	.short	(.L_701 - .L_700)
	.align		4
.L_700:
        /*0f88*/ 	.word	index@(_ZN2at6native27unrolled_elementwise_kernelIZZZNS0_49_GLOBAL__N__b919a28f_16_Normalization_cu_5c38458722batch_norm_calc_invstdERKNS_6TensorES5_dENKUlvE_clEvENKUlvE_clEvEUldE_St5arrayIPcLm2EELi4E23TrivialOffsetCalculatorILi1EjESD_NS0_6memory15LoadWithoutCastENSE_16StoreWithoutCastEEEviT_T0_T2_T3_T4_T5_)
        /*0f8c*/ 	.word	0x00000000


	//----- nvinfo : EIATTR_REGCOUNT
	.align		4
.L_701:
        /*0f90*/ 	.byte	0x04, 0x2f
        /*0f92*/ 	.short	(.L_703 - .L_702)
	.align		4
.L_702:
        /*0f94*/ 	.word	index@(_ZN2at6native18elementwise_kernelILi128ELi2EZNS0_22gpu_kernel_impl_nocastIZZZNS0_49_GLOBAL__N__b919a28f_16_Normalization_cu_5c38458722batch_norm_calc_invstdERKNS_6TensorES6_dENKUlvE_clEvENKUlvE_clEvEUldE_EEvRNS_18TensorIteratorBaseERKT_EUliE_EEviT1_)
        /*0f98*/ 	.word	0x00000014


	//----- nvinfo : EIATTR_FRAME_SIZE
	.align		4
.L_703:
        /*0f9c*/ 	.byte	0x04, 0x11
        /*0f9e*/ 	.short	(.L_705 - .L_704)
	.align		4
.L_704:
        /*0fa0*/ 	.word	index@($__internal_58_$__cuda_sm20_drsqrt_f64_slowpath_v2)
        /*0fa4*/ 	.word	0x00000000


	//----- nvinfo : EIATTR_FRAME_SIZE
	.align		4
.L_705:
        /*0fa8*/ 	.byte	0x04, 0x11
        /*0faa*/ 	.short	(.L_707 - .L_706)
	.align		4
.L_706:
        /*0fac*/ 	.word	index@(_ZN2at6native18elementwise_kernelILi128ELi2EZNS0_22gpu_kernel_impl_nocastIZZZNS0_49_GLOBAL__N__b919a28f_16_Normalization_cu_5c38458722batch_norm_calc_invstdERKNS_6TensorES6_dENKUlvE_clEvENKUlvE_clEvEUldE_EEvRNS_18TensorIteratorBaseERKT_EUliE_EEviT1_)
        /*0fb0*/ 	.word	0x00000000


	//----- nvinfo : EIATTR_REGCOUNT
	.align		4
.L_707:
        /*0fb4*/ 	.byte	0x04, 0x2f
        /*0fb6*/ 	.short	(.L_709 - .L_708)
	.align		4
.L_708:
        /*0fb8*/ 	.word	index@(_ZN2at6native27unrolled_elementwise_kernelIZZZNS0_49_GLOBAL__N__b919a28f_16_Normalization_cu_5c38458722batch_norm_calc_invstdERKNS_6TensorES5_dENKUlvE_clEvENKUlvE_clEvEUldE_St5arrayIPcLm2EELi4E23TrivialOffsetCalculatorILi1EjESD_NS0_6memory12LoadWithCastILi1EEENSE_13StoreWithCastILi1EEEEEviT_T0_T2_T3_T4_T5_)
        /*0fbc*/ 	.word	0x00000022


	//----- nvinfo : EIATTR_FRAME_SIZE
	.align		4
.L_709:
        /*0fc0*/ 	.byte	0x04, 0x11
        /*0fc2*/ 	.short	(.L_711 - .L_710)
	.align		4
.L_710:
        /*0fc4*/ 	.word	index@($__internal_57_$__cuda_sm20_drsqrt_f64_slowpath_v2)
        /*0fc8*/ 	.word	0x00000000


	//----- nvinfo : EIATTR_FRAME_SIZE
	.align		4
.L_711:
        /*0fcc*/ 	.byte	0x04, 0x11
        /*0fce*/ 	.short	(.L_713 - .L_712)
	.align		4
.L_712:
        /*0fd0*/ 	.word	index@(_ZN2at6native27unrolled_elementwise_kernelIZZZNS0_49_GLOBAL__N__b919a28f_16_Normalization_cu_5c38458722batch_norm_calc_invstdERKNS_6TensorES5_dENKUlvE_clEvENKUlvE_clEvEUldE_St5arrayIPcLm2EELi4E23TrivialOffsetCalculatorILi1EjESD_NS0_6memory12LoadWithCastILi1EEENSE_13StoreWithCastILi1EEEEEviT_T0_T2_T3_T4_T5_)
        /*0fd4*/ 	.word	0x00000000


	//----- nvinfo : EIATTR_REGCOUNT
	.align		4
.L_713:
        /*0fd8*/ 	.byte	0x04, 0x2f
        /*0fda*/ 	.short	(.L_715 - .L_714)
	.align		4
.L_714:
        /*0fdc*/ 	.word	index@(_ZN2at6native18elementwise_kernelILi128ELi4EZNS0_15gpu_kernel_implIZZZNS0_49_GLOBAL__N__b919a28f_16_Normalization_cu_5c38458722batch_norm_calc_invstdERKNS_6TensorES6_dENKUlvE_clEvENKUlvE_clEvEUldE_EEvRNS_18TensorIteratorBaseERKT_EUliE_EEviT1_)
        /*0fe0*/ 	.word	0x00000018


	//----- nvinfo : EIATTR_FRAME_SIZE
	.align		4
.L_715:
        /*0fe4*/ 	.byte	0x04, 0x11
        /*0fe6*/ 	.short	(.L_717 - .L_716)
	.align		4
.L_716:
        /*0fe8*/ 	.word	index@($__internal_56_$__cuda_sm20_drsqrt_f64_slowpath_v2)
        /*0fec*/ 	.word	0x00000000


	//----- nvinfo : EIATTR_FRAME_SIZE
	.align		4
.L_717:
        /*0ff0*/ 	.byte	0x04, 0x11
        /*0ff2*/ 	.short	(.L_719 - .L_718)
	.align		4
.L_718:
        /*0ff4*/ 	.word	index@(_ZN2at6native18elementwise_kernelILi128ELi4EZNS0_15gpu_kernel_implIZZZNS0_49_GLOBAL__N__b919a28f_16_Normalization_cu_5c38458722batch_norm_calc_invstdERKNS_6TensorES6_dENKUlvE_clEvENKUlvE_clEvEUldE_EEvRNS_18TensorIteratorBaseERKT_EUliE_EEviT1_)
        /*0ff8*/ 	.word	0x00000000


	//----- nvinfo : EIATTR_REGCOUNT
	.align		4
.L_719:
        /*0ffc*/ 	.byte	0x04, 0x2f
        /*0ffe*/ 	.short	(.L_721 - .L_720)
	.align		4
.L_720:
        /*1000*/ 	.word	index@(_ZN2at6native29vectorized_elementwise_kernelILi8EZZZNS0_49_GLOBAL__N__b919a28f_16_Normalization_cu_5c38458722batch_norm_calc_invstdERKNS_6TensorES5_dENKUlvE_clEvENKUlvE0_clEvEUlfE_St5arrayIPcLm2EEEEviT0_T1_)
        /*1004*/ 	.word	0x00000020


	//----- nvinfo : EIATTR_FRAME_SIZE
	.align		4
.L_721:
        /*1008*/ 	.byte	0x04, 0x11
        /*100a*/ 	.short	(.L_723 - .L_722)
	.align		4
.L_722:
        /*100c*/ 	.word	index@(_ZN2at6native29vectorized_elementwise_kernelILi8EZZZNS0_49_GLOBAL__N__b919a28f_16_Normalization_cu_5c38458722batch_norm_calc_invstdERKNS_6TensorES5_dENKUlvE_clEvENKUlvE0_clEvEUlfE_St5arrayIPcLm2EEEEviT0_T1_)
        /*1010*/ 	.word	0x00000000


	//----- nvinfo : EIATTR_REGCOUNT
	.align		4
.L_723:
        /*1014*/ 	.byte	0x04, 0x2f
        /*1016*/ 	.short	(.L_725 - .L_724)
	.align		4
.L_724:
        /*1018*/ 	.word	index@(_ZN2at6native29vectorized_elementwise_kernelILi4EZZZNS0_49_GLOBAL__N__b919a28f_16_Normalization_cu_5c38458722batch_norm_calc_invstdERKNS_6TensorES5_dENKUlvE_clEvENKUlvE0_clEvEUlfE_St5arrayIPcLm2EEEEviT0_T1_)
        /*101c*/ 	.word	0x00000020


	//----- nvinfo : EIATTR_FRAME_SIZE
	.align		4
.L_725:
        /*1020*/ 	.byte	0x04, 0x11
        /*1022*/ 	.short	(.L_727 - .L_726)
	.align		4
.L_726:
        /*1024*/ 	.word	index@(_ZN2at6native29vectorized_elementwise_kernelILi4EZZZNS0_49_GLOBAL__N__b919a28f_16_Normalization_cu_5c38458722batch_norm_calc_invstdERKNS_6TensorES5_dENKUlvE_clEvENKUlvE0_clEvEUlfE_St5arrayIPcLm2EEEEviT0_T1_)
        /*1028*/ 	.word	0x00000000


	//----- nvinfo : EIATTR_REGCOUNT
	.align		4
.L_727:
        /*102c*/ 	.byte	0x04, 0x2f
        /*102e*/ 	.short	(.L_729 - .L_728)
	.align		4
.L_728:
        /*1030*/ 	.word	index@(_ZN2at6native29vectorized_elementwise_kernelILi2EZZZNS0_49_GLOBAL__N__b919a28f_16_Normalization_cu_5c38458722batch_norm_calc_invstdERKNS_6TensorES5_dENKUlvE_clEvENKUlvE0_clEvEUlfE_St5arrayIPcLm2EEEEviT0_T1_)
        /*1034*/ 	.word	0x00000020


	//----- nvinfo : EIATTR_FRAME_SIZE
	.align		4
.L_729:
        /*1038*/ 	.byte	0x04, 0x11
        /*103a*/ 	.short	(.L_731 - .L_730)
	.align		4
.L_730:
        /*103c*/ 	.word	index@(_ZN2at6native29vectorized_elementwise_kernelILi2EZZZNS0_49_GLOBAL__N__b919a28f_16_Normalization_cu_5c38458722batch_norm_calc_invstdERKNS_6TensorES5_dENKUlvE_clEvENKUlvE0_clEvEUlfE_St5arrayIPcLm2EEEEviT0_T1_)
        /*1040*/ 	.word	0x00000000


	//----- nvinfo : EIATTR_REGCOUNT
	.align		4
.L_731:
        /*1044*/ 	.byte	0x04, 0x2f
        /*1046*/ 	.short	(.L_733 - .L_732)
	.align		4
.L_732:
        /*1048*/ 	.word	index@(_ZN2at6native27unrolled_elementwise_kernelIZZZNS0_49_GLOBAL__N__b919a28f_16_Normalization_cu_5c38458722batch_norm_calc_invstdERKNS_6TensorES5_dENKUlvE_clEvENKUlvE0_clEvEUlfE_St5arrayIPcLm2EELi4E23TrivialOffsetCalculatorILi1EjESD_NS0_6memory15LoadWithoutCastENSE_16StoreWithoutCastEEEviT_T0_T2_T3_T4_T5_)
        /*104c*/ 	.word	0x00000018


	//----- nvinfo : EIATTR_FRAME_SIZE
	.align		4
.L_733:
        /*1050*/ 	.byte	0x04, 0x11
        /*1052*/ 	.short	(.L_735 - .L_734)
	.align		4
.L_734:
        /*1054*/ 	.word	index@(_ZN2at6native27unrolled_elementwise_kernelIZZZNS0_49_GLOBAL__N__b919a28f_16_Normalization_cu_5c38458722batch_norm_calc_invstdERKNS_6TensorES5_dENKUlvE_clEvENKUlvE0_clEvEUlfE_St5arrayIPcLm2EELi4E23TrivialOffsetCalculatorILi1EjESD_NS0_6memory15LoadWithoutCastENSE_16StoreWithoutCastEEEviT_T0_T2_T3_T4_T5_)
        /*1058*/ 	.word	0x00000000


	//----- nvinfo : EIATTR_REGCOUNT
	.align		4
.L_735:
        /*105c*/ 	.byte	0x04, 0x2f
        /*105e*/ 	.short	(.L_737 - .L_736)
	.align		4
.L_736:
        /*1060*/ 	.word	index@(_ZN2at6native18elementwise_kernelILi128ELi2EZNS0_22gpu_kernel_impl_nocastIZZZNS0_49_GLOBAL__N__b919a28f_16_Normalization_cu_5c38458722batch_norm_calc_invstdERKNS_6TensorES6_dENKUlvE_clEvENKUlvE0_clEvEUlfE_EEvRNS_18TensorIteratorBaseERKT_EUliE_EEviT1_)
        /*1064*/ 	.word	0x00000014


	//----- nvinfo : EIATTR_FRAME_SIZE
	.align		4
.L_737:
        /*1068*/ 	.byte	0x04, 0x11
        /*106a*/ 	.short	(.L_739 - .L_738)
	.align		4
.L_738:
        /*106c*/ 	.word	index@(_ZN2at6native18elementwise_kernelILi128ELi2EZNS0_22gpu_kernel_impl_nocastIZZZNS0_49_GLOBAL__N__b919a28f_16_Normalization_cu_5c38458722batch_norm_calc_invstdERKNS_6TensorES6_dENKUlvE_clEvENKUlvE0_clEvEUlfE_EEvRNS_18TensorIteratorBaseERKT_EUliE_EEviT1_)
        /*1070*/ 	.word	0x00000000


	//----- nvinfo : EIATTR_REGCOUNT
	.align		4
.L_739:
        /*1074*/ 	.byte	0x04, 0x2f
        /*1076*/ 	.short	(.L_741 - .L_740)
	.align		4
.L_740:
        /*1078*/ 	.word	index@(_ZN2at6native27unrolled_elementwise_kernelIZZZNS0_49_GLOBAL__N__b919a28f_16_Normalization_cu_5c38458722batch_norm_calc_invstdERKNS_6TensorES5_dENKUlvE_clEvENKUlvE0_clEvEUlfE_St5arrayIPcLm2EELi4E23TrivialOffsetCalculatorILi1EjESD_NS0_6memory12LoadWithCastILi1EEENSE_13StoreWithCastILi1EEEEEviT_T0_T2_T3_T4_T5_)
        /*107c*/ 	.word	0x0000001d


	//----- nvinfo : EIATTR_FRAME_SIZE
	.align		4
.L_741:
        /*1080*/ 	.byte	0x04, 0x11
        /*1082*/ 	.short	(.L_743 - .L_742)
	.align		4
.L_742:
        /*1084*/ 	.word	index@(_ZN2at6native27unrolled_elementwise_kernelIZZZNS0_49_GLOBAL__N__b919a28f_16_Normalization_cu_5c38458722batch_norm_calc_invstdERKNS_6TensorES5_dENKUlvE_clEvENKUlvE0_clEvEUlfE_St5arrayIPcLm2EELi4E23TrivialOffsetCalculatorILi1EjESD_NS0_6memory12LoadWithCastILi1EEENSE_13StoreWithCastILi1EEEEEviT_T0_T2_T3_T4_T5_)
        /*1088*/ 	.word	0x00000000


	//----- nvinfo : EIATTR_REGCOUNT
	.align		4
.L_743:
        /*108c*/ 	.byte	0x04, 0x2f
        /*108e*/ 	.short	(.L_745 - .L_744)
	.align		4
.L_744:
        /*1090*/ 	.word	index@(_ZN2at6native18elementwise_kernelILi128ELi4EZNS0_15gpu_kernel_implIZZZNS0_49_GLOBAL__N__b919a28f_16_Normalization_cu_5c38458722batch_norm_calc_invstdERKNS_6TensorES6_dENKUlvE_clEvENKUlvE0_clEvEUlfE_EEvRNS_18TensorIteratorBaseERKT_EUliE_EEviT1_)
        /*1094*/ 	.word	0x00000018


	//----- nvinfo : EIATTR_FRAME_SIZE
	.align		4
.L_745:
        /*1098*/ 	.byte	0x04, 0x11
        /*109a*/ 	.short	(.L_747 - .L_746)
	.align		4
.L_746:
        /*109c*/ 	.word	index@(_ZN2at6native18elementwise_kernelILi128ELi4EZNS0_15gpu_kernel_implIZZZNS0_49_GLOBAL__N__b919a28f_16_Normalization_cu_5c38458722batch_norm_calc_invstdERKNS_6TensorES6_dENKUlvE_clEvENKUlvE0_clEvEUlfE_EEvRNS_18TensorIteratorBaseERKT_EUliE_EEviT1_)
        /*10a0*/ 	.word	0x00000000


	//----- nvinfo : EIATTR_REGCOUNT
	.align		4
.L_747:
        /*10a4*/ 	.byte	0x04, 0x2f
        /*10a6*/ 	.short	(.L_749 - .L_748)
	.align		4
.L_748:
        /*10a8*/ 	.word	index@(_ZN2at6native29vectorized_elementwise_kernelILi8EZZZNS0_49_GLOBAL__N__b919a28f_16_Normalization_cu_5c38458722batch_norm_calc_invstdERKNS_6TensorES5_dENKUlvE_clEvENKUlvE1_clEvEUlN3c104HalfEE_St5arrayIPcLm2EEEEviT0_T1_)
        /*10ac*/ 	.word	0x00000020


	//----- nvinfo : EIATTR_FRAME_SIZE
	.align		4
.L_749:
        /*10b0*/ 	.byte	0x04, 0x11
        /*10b2*/ 	.short	(.L_751 - .L_750)
	.align		4
.L_750:
        /*10b4*/ 	.word	index@(_ZN2at6native29vectorized_elementwise_kernelILi8EZZZNS0_49_GLOBAL__N__b919a28f_16_Normalization_cu_5c38458722batch_norm_calc_invstdERKNS_6TensorES5_dENKUlvE_clEvENKUlvE1_clEvEUlN3c104HalfEE_St5arrayIPcLm2EEEEviT0_T1_)
        /*10b8*/ 	.word	0x00000000


	//----- nvinfo : EIATTR_REGCOUNT
	.align		4
.L_751:
        /*10bc*/ 	.byte	0x04, 0x2f
        /*10be*/ 	.short	(.L_753 - .L_752)
	.align		4
.L_752:
        /*10c0*/ 	.word	index@(_ZN2at6native29vectorized_elementwise_kernelILi4EZZZNS0_49_GLOBAL__N__b919a28f_16_Normalization_cu_5c38458722batch_norm_calc_invstdERKNS_6TensorES5_dENKUlvE_clEvENKUlvE1_clEvEUlN3c104HalfEE_St5arrayIPcLm2EEEEviT0_T1_)
        /*10c4*/ 	.word	0x00000020


	//----- nvinfo : EIATTR_FRAME_SIZE
	.align		4
.L_753:
        /*10c8*/ 	.byte	0x04, 0x11
        /*10ca*/ 	.short	(.L_755 - .L_754)
	.align		4
.L_754:
        /*10cc*/ 	.word	index@(_ZN2at6native29vectorized_elementwise_kernelILi4EZZZNS0_49_GLOBAL__N__b919a28f_16_Normalization_cu_5c38458722batch_norm_calc_invstdERKNS_6TensorES5_dENKUlvE_clEvENKUlvE1_clEvEUlN3c104HalfEE_St5arrayIPcLm2EEEEviT0_T1_)
        /*10d0*/ 	.word	0x00000000


	//----- nvinfo : EIATTR_REGCOUNT
	.align		4
.L_755:
        /*10d4*/ 	.byte	0x04, 0x2f
        /*10d6*/ 	.short	(.L_757 - .L_756)
	.align		4
.L_756:
        /*10d8*/ 	.word	index@(_ZN2at6native29vectorized_elementwise_kernelILi2EZZZNS0_49_GLOBAL__N__b919a28f_16_Normalization_cu_5c38458722batch_norm_calc_invstdERKNS_6TensorES5_dENKUlvE_clEvENKUlvE1_clEvEUlN3c104HalfEE_St5arrayIPcLm2EEEEviT0_T1_)
        /*10dc*/ 	.word	0x00000020


	//----- nvinfo : EIATTR_FRAME_SIZE
	.align		4
.L_757:
        /*10e0*/ 	.byte	0x04, 0x11
        /*10e2*/ 	.short	(.L_759 - .L_758)
	.align		4
.L_758:
        /*10e4*/ 	.word	index@(_ZN2at6native29vectorized_elementwise_kernelILi2EZZZNS0_49_GLOBAL__N__b919a28f_16_Normalization_cu_5c38458722batch_norm_calc_invstdERKNS_6TensorES5_dENKUlvE_clEvENKUlvE1_clEvEUlN3c104HalfEE_St5arrayIPcLm2EEEEviT0_T1_)
        /*10e8*/ 	.word	0x00000000


	//----- nvinfo : EIATTR_REGCOUNT
	.align		4
.L_759:
        /*10ec*/ 	.byte	0x04, 0x2f
        /*10ee*/ 	.short	(.L_761 - .L_760)
	.align		4
.L_760:
        /*10f0*/ 	.word	index@(_ZN2at6native27unrolled_elementwise_kernelIZZZNS0_49_GLOBAL__N__b919a28f_16_Normalization_cu_5c38458722batch_norm_calc_invstdERKNS_6TensorES5_dENKUlvE_clEvENKUlvE1_clEvEUlN3c104HalfEE_St5arrayIPcLm2EELi4E23TrivialOffsetCalculatorILi1EjESF_NS0_6memory15LoadWithoutCastENSG_16StoreWithoutCastEEEviT_T0_T2_T3_T4_T5_)
        /*10f4*/ 	.word	0x00000016


	//----- nvinfo : EIATTR_FRAME_SIZE
	.align		4
.L_761:
        /*10f8*/ 	.byte	0x04, 0x11
        /*10fa*/ 	.short	(.L_763 - .L_762)
	.align		4
.L_762:
        /*10fc*/ 	.word	index@(_ZN2at6native27unrolled_elementwise_kernelIZZZNS0_49_GLOBAL__N__b919a28f_16_Normalization_cu_5c38458722batch_norm_calc_invstdERKNS_6TensorES5_dENKUlvE_clEvENKUlvE1_clEvEUlN3c104HalfEE_St5arrayIPcLm2EELi4E23TrivialOffsetCalculatorILi1EjESF_NS0_6memory15LoadWithoutCastENSG_16StoreWithoutCastEEEviT_T0_T2_T3_T4_T5_)
        /*1100*/ 	.word	0x00000000


	//----- nvinfo : EIATTR_REGCOUNT
	.align		4
.L_763:
        /*1104*/ 	.byte	0x04, 0x2f
        /*1106*/ 	.short	(.L_765 - .L_764)
	.align		4
.L_764:
        /*1108*/ 	.word	index@(_ZN2at6native18elementwise_kernelILi128ELi2EZNS0_22gpu_kernel_impl_nocastIZZZNS0_49_GLOBAL__N__b919a28f_16_Normalization_cu_5c38458722batch_norm_calc_invstdERKNS_6TensorES6_dENKUlvE_clEvENKUlvE1_clEvEUlN3c104HalfEE_EEvRNS_18TensorIteratorBaseERKT_EUliE_EEviT1_)
        /*110c*/ 	.word	0x00000014


	//----- nvinfo : EIATTR_FRAME_SIZE
	.align		4
.L_765:
        /*1110*/ 	.byte	0x04, 0x11
        /*1112*/ 	.short	(.L_767 - .L_766)
	.align		4
.L_766:
        /*1114*/ 	.word	index@(_ZN2at6native18elementwise_kernelILi128ELi2EZNS0_22gpu_kernel_impl_nocastIZZZNS0_49_GLOBAL__N__b919a28f_16_Normalization_cu_5c38458722batch_norm_calc_invstdERKNS_6TensorES6_dENKUlvE_clEvENKUlvE1_clEvEUlN3c104HalfEE_EEvRNS_18TensorIteratorBaseERKT_EUliE_EEviT1_)
        /*1118*/ 	.word	0x00000000


	//----- nvinfo : EIATTR_REGCOUNT
	.align		4
.L_767:
        /*111c*/ 	.byte	0x04, 0x2f
        /*111e*/ 	.short	(.L_769 - .L_768)
	.align		4
.L_768:
        /*1120*/ 	.word	index@(_ZN2at6native27unrolled_elementwise_kernelIZZZNS0_49_GLOBAL__N__b919a28f_16_Normalization_cu_5c38458722batch_norm_calc_invstdERKNS_6TensorES5_dENKUlvE_clEvENKUlvE1_clEvEUlN3c104HalfEE_St5arrayIPcLm2EELi4E23TrivialOffsetCalculatorILi1EjESF_NS0_6memory12LoadWithCastILi1EEENSG_13StoreWithCastILi1EEEEEviT_T0_T2_T3_T4_T5_)
        /*1124*/ 	.word	0x0000001d


	//----- nvinfo : EIATTR_FRAME_SIZE
	.align		4
.L_769:
        /*1128*/ 	.byte	0x04, 0x11
        /*112a*/ 	.short	(.L_771 - .L_770)
	.align		4
.L_770:
        /*112c*/ 	.word	index@(_ZN2at6native27unrolled_elementwise_kernelIZZZNS0_49_GLOBAL__N__b919a28f_16_Normalization_cu_5c38458722batch_norm_calc_invstdERKNS_6TensorES5_dENKUlvE_clEvENKUlvE1_clEvEUlN3c104HalfEE_St5arrayIPcLm2EELi4E23TrivialOffsetCalculatorILi1EjESF_NS0_6memory12LoadWithCastILi1EEENSG_13StoreWithCastILi1EEEEEviT_T0_T2_T3_T4_T5_)
        /*1130*/ 	.word	0x00000000


	//----- nvinfo : EIATTR_REGCOUNT
	.align		4
.L_771:
        /*1134*/ 	.byte	0x04, 0x2f
        /*1136*/ 	.short	(.L_773 - .L_772)
	.align		4
.L_772:
        /*1138*/ 	.word	index@(_ZN2at6native18elementwise_kernelILi128ELi4EZNS0_15gpu_kernel_implIZZZNS0_49_GLOBAL__N__b919a28f_16_Normalization_cu_5c38458722batch_norm_calc_invstdERKNS_6TensorES6_dENKUlvE_clEvENKUlvE1_clEvEUlN3c104HalfEE_EEvRNS_18TensorIteratorBaseERKT_EUliE_EEviT1_)
        /*113c*/ 	.word	0x00000018


	//----- nvinfo : EIATTR_FRAME_SIZE
	.align		4
.L_773:
        /*1140*/ 	.byte	0x04, 0x11
        /*1142*/ 	.short	(.L_775 - .L_774)
	.align		4
.L_774:
        /*1144*/ 	.word	index@(_ZN2at6native18elementwise_kernelILi128ELi4EZNS0_15gpu_kernel_implIZZZNS0_49_GLOBAL__N__b919a28f_16_Normalization_cu_5c38458722batch_norm_calc_invstdERKNS_6TensorES6_dENKUlvE_clEvENKUlvE1_clEvEUlN3c104HalfEE_EEvRNS_18TensorIteratorBaseERKT_EUliE_EEviT1_)
        /*1148*/ 	.word	0x00000000


	//----- nvinfo : EIATTR_REGCOUNT
	.align		4
.L_775:
        /*114c*/ 	.byte	0x04, 0x2f
        /*114e*/ 	.short	(.L_777 - .L_776)
	.align		4
.L_776:
        /*1150*/ 	.word	index@(_ZN2at6native29vectorized_elementwise_kernelILi8EZZZNS0_49_GLOBAL__N__b919a28f_16_Normalization_cu_5c38458722batch_norm_calc_invstdERKNS_6TensorES5_dENKUlvE_clEvENKUlvE2_clEvEUlN3c108BFloat16EE_St5arrayIPcLm2EEEEviT0_T1_)
        /*1154*/ 	.word	0x00000020


	//----- nvinfo : EIATTR_FRAME_SIZE
	.align		4
.L_777:
        /*1158*/ 	.byte	0x04, 0x11
        /*115a*/ 	.short	(.L_779 - .L_778)
	.align		4
.L_778:
        /*115c*/ 	.word	index@(_ZN2at6native29vectorized_elementwise_kernelILi8EZZZNS0_49_GLOBAL__N__b919a28f_16_Normalization_cu_5c38458722batch_norm_calc_invstdERKNS_6TensorES5_dENKUlvE_clEvENKUlvE2_clEvEUlN3c108BFloat16EE_St5arrayIPcLm2EEEEviT0_T1_)
        /*1160*/ 	.word	0x00000000


	//----- nvinfo : EIATTR_REGCOUNT
	.align		4
.L_779:
        /*1164*/ 	.byte	0x04, 0x2f
        /*1166*/ 	.short	(.L_781 - .L_780)
	.align		4
.L_780:
        /*1168*/ 	.word	index@(_ZN2at6native29vectorized_elementwise_kernelILi4EZZZNS0_49_GLOBAL__N__b919a28f_16_Normalization_cu_5c38458722batch_norm_calc_invstdERKNS_6TensorES5_dENKUlvE_clEvENKUlvE2_clEvEUlN3c108BFloat16EE_St5arrayIPcLm2EEEEviT0_T1_)
        /*116c*/ 	.word	0x00000020


	//----- nvinfo : EIATTR_FRAME_SIZE
	.align		4
.L_781:
        /*1170*/ 	.byte	0x04, 0x11
        /*1172*/ 	.short	(.L_783 - .L_782)
	.align		4
.L_782:
        /*1174*/ 	.word	index@(_ZN2at6native29vectorized_elementwise_kernelILi4EZZZNS0_49_GLOBAL__N__b919a28f_16_Normalization_cu_5c38458722batch_norm_calc_invstdERKNS_6TensorES5_dENKUlvE_clEvENKUlvE2_clEvEUlN3c108BFloat16EE_St5arrayIPcLm2EEEEviT0_T1_)
        /*1178*/ 	.word	0x00000000


	//----- nvinfo : EIATTR_REGCOUNT
	.align		4
.L_783:
        /*117c*/ 	.byte	0x04, 0x2f
        /*117e*/ 	.short	(.L_785 - .L_784)
	.align		4
.L_784:
        /*1180*/ 	.word	index@(_ZN2at6native29vectorized_elementwise_kernelILi2EZZZNS0_49_GLOBAL__N__b919a28f_16_Normalization_cu_5c38458722batch_norm_calc_invstdERKNS_6TensorES5_dENKUlvE_clEvENKUlvE2_clEvEUlN3c108BFloat16EE_St5arrayIPcLm2EEEEviT0_T1_)
        /*1184*/ 	.word	0x00000020


	//----- nvinfo : EIATTR_FRAME_SIZE
	.align		4
.L_785:
        /*1188*/ 	.byte	0x04, 0x11
        /*118a*/ 	.short	(.L_787 - .L_786)
	.align		4
.L_786:
        /*118c*/ 	.word	index@(_ZN2at6native29vectorized_elementwise_kernelILi2EZZZNS0_49_GLOBAL__N__b919a28f_16_Normalization_cu_5c38458722batch_norm_calc_invstdERKNS_6TensorES5_dENKUlvE_clEvENKUlvE2_clEvEUlN3c108BFloat16EE_St5arrayIPcLm2EEEEviT0_T1_)
        /*1190*/ 	.word	0x00000000


	//----- nvinfo : EIATTR_REGCOUNT
	.align		4
.L_787:
        /*1194*/ 	.byte	0x04, 0x2f
        /*1196*/ 	.short	(.L_789 - .L_788)
	.align		4
.L_788:
        /*1198*/ 	.word	index@(_ZN2at6native27unrolled_elementwise_kernelIZZZNS0_49_GLOBAL__N__b919a28f_16_Normalization_cu_5c38458722batch_norm_calc_invstdERKNS_6TensorES5_dENKUlvE_clEvENKUlvE2_clEvEUlN3c108BFloat16EE_St5arrayIPcLm2EELi4E23TrivialOffsetCalculatorILi1EjESF_NS0_6memory15LoadWithoutCastENSG_16StoreWithoutCastEEEviT_T0_T2_T3_T4_T5_)
        /*119c*/ 	.word	0x00000016


	//----- nvinfo : EIATTR_FRAME_SIZE
	.align		4
.L_789:
        /*11a0*/ 	.byte	0x04, 0x11
        /*11a2*/ 	.short	(.L_791 - .L_790)
	.align		4
.L_790:
        /*11a4*/ 	.word	index@(_ZN2at6native27unrolled_elementwise_kernelIZZZNS0_49_GLOBAL__N__b919a28f_16_Normalization_cu_5c38458722batch_norm_calc_invstdERKNS_6TensorES5_dENKUlvE_clEvENKUlvE2_clEvEUlN3c108BFloat16EE_St5arrayIPcLm2EELi4E23TrivialOffsetCalculatorILi1EjESF_NS0_6memory15LoadWithoutCastENSG_16StoreWithoutCastEEEviT_T0_T2_T3_T4_T5_)
        /*11a8*/ 	.word	0x00000000


	//----- nvinfo : EIATTR_REGCOUNT
	.align		4
.L_791:
        /*11ac*/ 	.byte	0x04, 0x2f
        /*11ae*/ 	.short	(.L_793 - .L_792)
	.align		4
.L_792:
        /*11b0*/ 	.word	index@(_ZN2at6native18elementwise_kernelILi128ELi2EZNS0_22gpu_kernel_impl_nocastIZZZNS0_49_GLOBAL__N__b919a28f_16_Normalization_cu_5c38458722batch_norm_calc_invstdERKNS_6TensorES6_dENKUlvE_clEvENKUlvE2_clEvEUlN3c108BFloat16EE_EEvRNS_18TensorIteratorBaseERKT_EUliE_EEviT1_)
        /*11b4*/ 	.word	0x00000014


	//----- nvinfo : EIATTR_FRAME_SIZE
	.align		4
.L_793:
        /*11b8*/ 	.byte	0x04, 0x11
        /*11ba*/ 	.short	(.L_795 - .L_794)
	.align		4
.L_794:
        /*11bc*/ 	.word	index@(_ZN2at6native18elementwise_kernelILi128ELi2EZNS0_22gpu_kernel_impl_nocastIZZZNS0_49_GLOBAL__N__b919a28f_16_Normalization_cu_5c38458722batch_norm_calc_invstdERKNS_6TensorES6_dENKUlvE_clEvENKUlvE2_clEvEUlN3c108BFloat16EE_EEvRNS_18TensorIteratorBaseERKT_EUliE_EEviT1_)
        /*11c0*/ 	.word	0x00000000


	//----- nvinfo : EIATTR_REGCOUNT
	.align		4
.L_795:
        /*11c4*/ 	.byte	0x04, 0x2f
        /*11c6*/ 	.short	(.L_797 - .L_796)
	.align		4
.L_796:
        /*11c8*/ 	.word	index@(_ZN2at6native27unrolled_elementwise_kernelIZZZNS0_49_GLOBAL__N__b919a28f_16_Normalization_cu_5c38458722batch_norm_calc_invstdERKNS_6TensorES5_dENKUlvE_clEvENKUlvE2_clEvEUlN3c108BFloat16EE_St5arrayIPcLm2EELi4E23TrivialOffsetCalculatorILi1EjESF_NS0_6memory12LoadWithCastILi1EEENSG_13StoreWithCastILi1EEEEEviT_T0_T2_T3_T4_T5_)
        /*11cc*/ 	.word	0x0000001d


	//----- nvinfo : EIATTR_FRAME_SIZE
	.align		4
.L_797:
        /*11d0*/ 	.byte	0x04, 0x11
        /*11d2*/ 	.short	(.L_799 - .L_798)
	.align		4
.L_798:
        /*11d4*/ 	.word	index@(_ZN2at6native27unrolled_elementwise_kernelIZZZNS0_49_GLOBAL__N__b919a28f_16_Normalization_cu_5c38458722batch_norm_calc_invstdERKNS_6TensorES5_dENKUlvE_clEvENKUlvE2_clEvEUlN3c108BFloat16EE_St5arrayIPcLm2EELi4E23TrivialOffsetCalculatorILi1EjESF_NS0_6memory12LoadWithCastILi1EEENSG_13StoreWithCastILi1EEEEEviT_T0_T2_T3_T4_T5_)
        /*11d8*/ 	.word	0x00000000


	//----- nvinfo : EIATTR_REGCOUNT
	.align		4
.L_799:
        /*11dc*/ 	.byte	0x04, 0x2f
        /*11de*/ 	.short	(.L_801 - .L_800)
	.align		4
.L_800:
        /*11e0*/ 	.word	index@(_ZN2at6native18elementwise_kernelILi128ELi4EZNS0_15gpu_kernel_implIZZZNS0_49_GLOBAL__N__b919a28f_16_Normalization_cu_5c38458722batch_norm_calc_invstdERKNS_6TensorES6_dENKUlvE_clEvENKUlvE2_clEvEUlN3c108BFloat16EE_EEvRNS_18TensorIteratorBaseERKT_EUliE_EEviT1_)
        /*11e4*/ 	.word	0x00000018


	//----- nvinfo : EIATTR_FRAME_SIZE
	.align		4
.L_801:
        /*11e8*/ 	.byte	0x04, 0x11
        /*11ea*/ 	.short	(.L_803 - .L_802)
	.align		4
.L_802:
        /*11ec*/ 	.word	index@(_ZN2at6native18elementwise_kernelILi128ELi4EZNS0_15gpu_kernel_implIZZZNS0_49_GLOBAL__N__b919a28f_16_Normalization_cu_5c38458722batch_norm_calc_invstdERKNS_6TensorES6_dENKUlvE_clEvENKUlvE2_clEvEUlN3c108BFloat16EE_EEvRNS_18TensorIteratorBaseERKT_EUliE_EEviT1_)
        /*11f0*/ 	.word	0x00000000


	//----- nvinfo : EIATTR_REGCOUNT
	.align		4
.L_803:
        /*11f4*/ 	.byte	0x04, 0x2f
        /*11f6*/ 	.short	(.L_805 - .L_804)
	.align		4
.L_804:
        /*11f8*/ 	.word	index@(_ZN2at6native26batch_norm_backward_kernelIdddiEEvNS_27GenericPackedTensorAccessorIKT_Lm3ENS_16DefaultPtrTraitsET2_EES7_NS2_IS3_Lm3ES5_S6_EENS2_IT0_Lm1ES5_S6_EESA_NS2_IKS9_Lm1ES5_S6_EESC_SC_NS2_IKT1_Lm1ES5_S6_EESF_bSD_)
        /*11fc*/ 	.word	0x00000024


	//----- nvinfo : EIATTR_FRAME_SIZE
	.align		4
.L_805:
        /*1200*/ 	.byte	0x04, 0x11
        /*1202*/ 	.short	(.L_807 - .L_806)
	.align		4
.L_806:
        /*1204*/ 	.word	index@($__internal_55_$__cuda_sm20_dsqrt_rn_f64_mediumpath_v1)
        /*1208*/ 	.word	0x00000000


	//----- nvinfo : EIATTR_FRAME_SIZE
	.align		4
.L_807:
        /*120c*/ 	.byte	0x04, 0x11
        /*120e*/ 	.short	(.L_809 - .L_808)
	.align		4
.L_808:
        /*1210*/ 	.word	index@($__internal_54_$__cuda_sm20_dblrcp_rn_slowpath_v3)
        /*1214*/ 	.word	0x00000000


	//----- nvinfo : EIATTR_FRAME_SIZE
	.align		4
.L_809:
        /*1218*/ 	.byte	0x04, 0x11
        /*121a*/ 	.short	(.L_811 - .L_810)
	.align		4
.L_810:
        /*121c*/ 	.word	index@(_ZN2at6native26batch_norm_backward_kernelIdddiEEvNS_27GenericPackedTensorAccessorIKT_Lm3ENS_16DefaultPtrTraitsET2_EES7_NS2_IS3_Lm3ES5_S6_EENS2_IT0_Lm1ES5_S6_EESA_NS2_IKS9_Lm1ES5_S6_EESC_SC_NS2_IKT1_Lm1ES5_S6_EESF_bSD_)
        /*1220*/ 	.word	0x00000000


	//----- nvinfo : EIATTR_REGCOUNT
	.align		4
.L_811:
        /*1224*/ 	.byte	0x04, 0x2f
        /*1226*/ 	.short	(.L_813 - .L_812)
	.align		4
.L_812:
        /*1228*/ 	.word	index@(_ZN2at6native26batch_norm_backward_kernelIfffiEEvNS_27GenericPackedTensorAccessorIKT_Lm3ENS_16DefaultPtrTraitsET2_EES7_NS2_IS3_Lm3ES5_S6_EENS2_IT0_Lm1ES5_S6_EESA_NS2_IKS9_Lm1ES5_S6_EESC_SC_NS2_IKT1_Lm1ES5_S6_EESF_bSD_)
        /*122c*/ 	.word	0x00000020


	//----- nvinfo : EIATTR_FRAME_SIZE
	.align		4
.L_813:
        /*1230*/ 	.byte	0x04, 0x11
        /*1232*/ 	.short	(.L_815 - .L_814)
	.align		4
.L_814:
        /*1234*/ 	.word	index@($__internal_53_$__cuda_sm20_dblrcp_rn_slowpath_v3)
        /*1238*/ 	.word	0x00000000


	//----- nvinfo : EIATTR_FRAME_SIZE
	.align		4
.L_815:
        /*123c*/ 	.byte	0x04, 0x11
        /*123e*/ 	.short	(.L_817 - .L_816)
	.align		4
.L_816:
        /*1240*/ 	.word	index@(_ZN2at6native26batch_norm_backward_kernelIfffiEEvNS_27GenericPackedTensorAccessorIKT_Lm3ENS_16DefaultPtrTraitsET2_EES7_NS2_IS3_Lm3ES5_S6_EENS2_IT0_Lm1ES5_S6_EESA_NS2_IKS9_Lm1ES5_S6_EESC_SC_NS2_IKT1_Lm1ES5_S6_EESF_bSD_)
        /*1244*/ 	.word	0x00000000


	//----- nvinfo : EIATTR_REGCOUNT
	.align		4
.L_817:
        /*1248*/ 	.byte	0x04, 0x2f
        /*124a*/ 	.short	(.L_819 - .L_818)
	.align		4
.L_818:
        /*124c*/ 	.word	index@(_ZN2at6native26batch_norm_backward_kernelIN3c104HalfEffiEEvNS_27GenericPackedTensorAccessorIKT_Lm3ENS_16DefaultPtrTraitsET2_EES9_NS4_IS5_Lm3ES7_S8_EENS4_IT0_Lm1ES7_S8_EESC_NS4_IKSB_Lm1ES7_S8_EESE_SE_NS4_IKT1_Lm1ES7_S8_EESH_bSF_)
        /*1250*/ 	.word	0x00000020


	//----- nvinfo : EIATTR_FRAME_SIZE
	.align		4
.L_819:
        /*1254*/ 	.byte	0x04, 0x11
        /*1256*/ 	.short	(.L_821 - .L_820)
	.align		4
.L_820:
        /*1258*/ 	.word	index@($__internal_52_$__cuda_sm20_dblrcp_rn_slowpath_v3)
        /*125c*/ 	.word	0x00000000


	//----- nvinfo : EIATTR_FRAME_SIZE
	.align		4
.L_821:
        /*1260*/ 	.byte	0x04, 0x11
        /*1262*/ 	.short	(.L_823 - .L_822)
	.align		4
.L_822:
        /*1264*/ 	.word	index@(_ZN2at6native26batch_norm_backward_kernelIN3c104HalfEffiEEvNS_27GenericPackedTensorAccessorIKT_Lm3ENS_16DefaultPtrTraitsET2_EES9_NS4_IS5_Lm3ES7_S8_EENS4_IT0_Lm1ES7_S8_EESC_NS4_IKSB_Lm1ES7_S8_EESE_SE_NS4_IKT1_Lm1ES7_S8_EESH_bSF_)
        /*1268*/ 	.word	0x00000000


	//----- nvinfo : EIATTR_REGCOUNT
	.align		4
.L_823:
        /*126c*/ 	.byte	0x04, 0x2f
        /*126e*/ 	.short	(.L_825 - .L_824)
	.align		4
.L_824:
        /*1270*/ 	.word	index@(_ZN2at6native26batch_norm_backward_kernelIN3c104HalfES3_fiEEvNS_27GenericPackedTensorAccessorIKT_Lm3ENS_16DefaultPtrTraitsET2_EES9_NS4_IS5_Lm3ES7_S8_EENS4_IT0_Lm1ES7_S8_EESC_NS4_IKSB_Lm1ES7_S8_EESE_SE_NS4_IKT1_Lm1ES7_S8_EESH_bSF_)
        /*1274*/ 	.word	0x00000020


	//----- nvinfo : EIATTR_FRAME_SIZE
	.align		4
.L_825:
        /*1278*/ 	.byte	0x04, 0x11
        /*127a*/ 	.short	(.L_827 - .L_826)
	.align		4
.L_826:
        /*127c*/ 	.word	index@($__internal_51_$__cuda_sm20_dblrcp_rn_slowpath_v3)
        /*1280*/ 	.word	0x00000000


	//----- nvinfo : EIATTR_FRAME_SIZE
	.align		4
.L_827:
        /*1284*/ 	.byte	0x04, 0x11
        /*1286*/ 	.short	(.L_829 - .L_828)
	.align		4
.L_828:
        /*1288*/ 	.word	index@(_ZN2at6native26batch_norm_backward_kernelIN3c104HalfES3_fiEEvNS_27GenericPackedTensorAccessorIKT_Lm3ENS_16DefaultPtrTraitsET2_EES9_NS4_IS5_Lm3ES7_S8_EENS4_IT0_Lm1ES7_S8_EESC_NS4_IKSB_Lm1ES7_S8_EESE_SE_NS4_IKT1_Lm1ES7_S8_EESH_bSF_)
        /*128c*/ 	.word	0x00000000


	//----- nvinfo : EIATTR_REGCOUNT
	.align		4
.L_829:
        /*1290*/ 	.byte	0x04, 0x2f
        /*1292*/ 	.short	(.L_831 - .L_830)
	.align		4
.L_830:
        /*1294*/ 	.word	index@(_ZN2at6native26batch_norm_backward_kernelIN3c108BFloat16EffiEEvNS_27GenericPackedTensorAccessorIKT_Lm3ENS_16DefaultPtrTraitsET2_EES9_NS4_IS5_Lm3ES7_S8_EENS4_IT0_Lm1ES7_S8_EESC_NS4_IKSB_Lm1ES7_S8_EESE_SE_NS4_IKT1_Lm1ES7_S8_EESH_bSF_)
        /*1298*/ 	.word	0x00000020


	//----- nvinfo : EIATTR_FRAME_SIZE
	.align		4
.L_831:
        /*129c*/ 	.byte	0x04, 0x11
        /*129e*/ 	.short	(.L_833 - .L_832)
	.align		4
.L_832:
        /*12a0*/ 	.word	index@($__internal_50_$__cuda_sm20_dblrcp_rn_slowpath_v3)
        /*12a4*/ 	.word	0x00000000


	//----- nvinfo : EIATTR_FRAME_SIZE
	.align		4
.L_833:
        /*12a8*/ 	.byte	0x04, 0x11
        /*12aa*/ 	.short	(.L_835 - .L_834)
	.align		4
.L_834:
        /*12ac*/ 	.word	index@(_ZN2at6native26batch_norm_backward_kernelIN3c108BFloat16EffiEEvNS_27GenericPackedTensorAccessorIKT_Lm3ENS_16DefaultPtrTraitsET2_EES9_NS4_IS5_Lm3ES7_S8_EENS4_IT0_Lm1ES7_S8_EESC_NS4_IKSB_Lm1ES7_S8_EESE_SE_NS4_IKT1_Lm1ES7_S8_EESH_bSF_)
        /*12b0*/ 	.word	0x00000000


	//----- nvinfo : EIATTR_REGCOUNT
	.align		4
.L_835:
        /*12b4*/ 	.byte	0x04, 0x2f
        /*12b6*/ 	.short	(.L_837 - .L_836)
	.align		4
.L_836:
        /*12b8*/ 	.word	index@(_ZN2at6native26batch_norm_backward_kernelIN3c108BFloat16ES3_fiEEvNS_27GenericPackedTensorAccessorIKT_Lm3ENS_16DefaultPtrTraitsET2_EES9_NS4_IS5_Lm3ES7_S8_EENS4_IT0_Lm1ES7_S8_EESC_NS4_IKSB_Lm1ES7_S8_EESE_SE_NS4_IKT1_Lm1ES7_S8_EESH_bSF_)
        /*12bc*/ 	.word	0x00000020


	//----- nvinfo : EIATTR_FRAME_SIZE
	.align		4
.L_837:
        /*12c0*/ 	.byte	0x04, 0x11
        /*12c2*/ 	.short	(.L_839 - .L_838)
	.align		4
.L_838:
        /*12c4*/ 	.word	index@($__internal_49_$__cuda_sm20_dblrcp_rn_slowpath_v3)
        /*12c8*/ 	.word	0x00000000


	//----- nvinfo : EIATTR_FRAME_SIZE
	.align		4
.L_839:
        /*12cc*/ 	.byte	0x04, 0x11
        /*12ce*/ 	.short	(.L_841 - .L_840)
	.align		4
.L_840:
        /*12d0*/ 	.word	index@(_ZN2at6native26batch_norm_backward_kernelIN3c108BFloat16ES3_fiEEvNS_27GenericPackedTensorAccessorIKT_Lm3ENS_16DefaultPtrTraitsET2_EES9_NS4_IS5_Lm3ES7_S8_EENS4_IT0_Lm1ES7_S8_EESC_NS4_IKSB_Lm1ES7_S8_EESE_SE_NS4_IKT1_Lm1ES7_S8_EESH_bSF_)
        /*12d4*/ 	.word	0x00000000


	//----- nvinfo : EIATTR_REGCOUNT
	.align		4
.L_841:
        /*12d8*/ 	.byte	0x04, 0x2f
        /*12da*/ 	.short	(.L_843 - .L_842)
	.align		4
.L_842:
        /*12dc*/ 	.word	index@(_ZN2at6native50batch_norm_collect_statistics_channels_last_kernelINS0_6InvStdEddLi4EEEvPKT0_PT1_S7_PVS6_PiiiS6_)
        /*12e0*/ 	.word	0x00000042


	//----- nvinfo : EIATTR_FRAME_SIZE
	.align		4
.L_843:
        /*12e4*/ 	.byte	0x04, 0x11
        /*12e6*/ 	.short	(.L_845 - .L_844)
	.align		4
.L_844:
        /*12e8*/ 	.word	index@($__internal_48_$__cuda_sm20_dsqrt_rn_f64_mediumpath_v1)
        /*12ec*/ 	.word	0x00000000


	//----- nvinfo : EIATTR_FRAME_SIZE
	.align		4
.L_845:
        /*12f0*/ 	.byte	0x04, 0x11
        /*12f2*/ 	.short	(.L_847 - .L_846)
	.align		4
.L_846:
        /*12f4*/ 	.word	index@($__internal_47_$__cuda_sm20_div_rn_f64_full)
        /*12f8*/ 	.word	0x00000000


	//----- nvinfo : EIATTR_FRAME_SIZE
	.align		4
.L_847:
        /*12fc*/ 	.byte	0x04, 0x11
        /*12fe*/ 	.short	(.L_849 - .L_848)
	.align		4
.L_848:
        /*1300*/ 	.word	index@($__internal_46_$__cuda_sm20_dblrcp_rn_slowpath_v3)
        /*1304*/ 	.word	0x00000000


	//----- nvinfo : EIATTR_FRAME_SIZE
	.align		4
.L_849:
        /*1308*/ 	.byte	0x04, 0x11
        /*130a*/ 	.short	(.L_851 - .L_850)
	.align		4
.L_850:
        /*130c*/ 	.word	index@(_ZN2at6native50batch_norm_collect_statistics_channels_last_kernelINS0_6InvStdEddLi4EEEvPKT0_PT1_S7_PVS6_PiiiS6_)
        /*1310*/ 	.word	0x00000000


	//----- nvinfo : EIATTR_REGCOUNT
	.align		4
.L_851:
        /*1314*/ 	.byte	0x04, 0x2f
        /*1316*/ 	.short	(.L_853 - .L_852)
	.align		4
.L_852:
        /*1318*/ 	.word	index@(_ZN2at6native36batch_norm_collect_statistics_kernelINS0_6InvStdEdddiEEvNS_27GenericPackedTensorAccessorIKT0_Lm3ENS_17RestrictPtrTraitsET3_EET2_S9_NS3_IS9_Lm1ES6_S7_EESA_)
        /*131c*/ 	.word	0x00000027


	//----- nvinfo : EIATTR_FRAME_SIZE
	.align		4
.L_853:
        /*1320*/ 	.byte	0x04, 0x11
        /*1322*/ 	.short	(.L_855 - .L_854)
	.align		4
.L_854:
        /*1324*/ 	.word	index@($__internal_45_$__cuda_sm20_dsqrt_rn_f64_mediumpath_v1)
        /*1328*/ 	.word	0x00000000


	//----- nvinfo : EIATTR_FRAME_SIZE
	.align		4
.L_855:
        /*132c*/ 	.byte	0x04, 0x11
        /*132e*/ 	.short	(.L_857 - .L_856)
	.align		4
.L_856:
        /*1330*/ 	.word	index@($__internal_44_$__cuda_sm20_div_rn_f64_full)
        /*1334*/ 	.word	0x00000000


	//----- nvinfo : EIATTR_FRAME_SIZE
	.align		4
.L_857:
        /*1338*/ 	.byte	0x04, 0x11
        /*133a*/ 	.short	(.L_859 - .L_858)
	.align		4
.L_858:
        /*133c*/ 	.word	index@($__internal_43_$__cuda_sm20_dblrcp_rn_slowpath_v3)
        /*1340*/ 	.word	0x00000000


	//----- nvinfo : EIATTR_FRAME_SIZE
	.align		4
.L_859:
        /*1344*/ 	.byte	0x04, 0x11
        /*1346*/ 	.short	(.L_861 - .L_860)
	.align		4
.L_860:
        /*1348*/ 	.word	index@(_ZN2at6native36batch_norm_collect_statistics_kernelINS0_6InvStdEdddiEEvNS_27GenericPackedTensorAccessorIKT0_Lm3ENS_17RestrictPtrTraitsET3_EET2_S9_NS3_IS9_Lm1ES6_S7_EESA_)
        /*134c*/ 	.word	0x00000000


	//----- nvinfo : EIATTR_REGCOUNT
	.align		4
.L_861:
        /*1350*/ 	.byte	0x04, 0x2f
        /*1352*/ 	.short	(.L_863 - .L_862)
	.align		4
.L_862:
        /*1354*/ 	.word	index@(_ZN2at6native36batch_norm_collect_statistics_kernelINS0_6InvStdEdddlEEvNS_27GenericPackedTensorAccessorIKT0_Lm3ENS_17RestrictPtrTraitsET3_EET2_S9_NS3_IS9_Lm1ES6_S7_EESA_)
        /*1358*/ 	.word	0x0000002a


	//----- nvinfo : EIATTR_FRAME_SIZE
	.align		4
.L_863:
        /*135c*/ 	.byte	0x04, 0x11
        /*135e*/ 	.short	(.L_865 - .L_864)
	.align		4
.L_864:
        /*1360*/ 	.word	index@($__internal_42_$__cuda_sm20_dsqrt_rn_f64_mediumpath_v1)
        /*1364*/ 	.word	0x00000000


	//----- nvinfo : EIATTR_FRAME_SIZE
	.align		4
.L_865:
        /*1368*/ 	.byte	0x04, 0x11
        /*136a*/ 	.short	(.L_867 - .L_866)
	.align		4
.L_866:
        /*136c*/ 	.word	index@($__internal_41_$__cuda_sm20_div_rn_f64_full)
        /*1370*/ 	.word	0x00000000


	//----- nvinfo : EIATTR_FRAME_SIZE
	.align		4
.L_867:
        /*1374*/ 	.byte	0x04, 0x11
        /*1376*/ 	.short	(.L_869 - .L_868)
	.align		4
.L_868:
        /*1378*/ 	.word	index@($__internal_40_$__cuda_sm20_dblrcp_rn_slowpath_v3)
        /*137c*/ 	.word	0x00000000


	//----- nvinfo : EIATTR_FRAME_SIZE
	.align		4
.L_869:
        /*1380*/ 	.byte	0x04, 0x11
        /*1382*/ 	.short	(.L_871 - .L_870)
	.align		4
.L_870:
        /*1384*/ 	.word	index@(_ZN2at6native36batch_norm_collect_statistics_kernelINS0_6InvStdEdddlEEvNS_27GenericPackedTensorAccessorIKT0_Lm3ENS_17RestrictPtrTraitsET3_EET2_S9_NS3_IS9_Lm1ES6_S7_EESA_)
        /*1388*/ 	.word	0x00000000


	//----- nvinfo : EIATTR_REGCOUNT
	.align		4
.L_871:
        /*138c*/ 	.byte	0x04, 0x2f
        /*138e*/ 	.short	(.L_873 - .L_872)
	.align		4
.L_872:
        /*1390*/ 	.word	index@(_ZN2at6native50batch_norm_collect_statistics_channels_last_kernelINS0_6InvStdEffLi4EEEvPKT0_PT1_S7_PVS6_PiiiS6_)
        /*1394*/ 	.word	0x00000020


	//----- nvinfo : EIATTR_FRAME_SIZE
	.align		4
.L_873:
        /*1398*/ 	.byte	0x04, 0x11
        /*139a*/ 	.short	(.L_875 - .L_874)
	.align		4
.L_874:
        /*139c*/ 	.word	index@($__internal_39_$__cuda_sm20_dsqrt_rn_f64_mediumpath_v1)
        /*13a0*/ 	.word	0x00000000


	//----- nvinfo : EIATTR_FRAME_SIZE
	.align		4
.L_875:
        /*13a4*/ 	.byte	0x04, 0x11
        /*13a6*/ 	.short	(.L_877 - .L_876)
	.align		4
.L_876:
        /*13a8*/ 	.word	index@($__internal_38_$__cuda_sm20_dblrcp_rn_slowpath_v3)
        /*13ac*/ 	.word	0x00000000


	//----- nvinfo : EIATTR_FRAME_SIZE
	.align		4
.L_877:
        /*13b0*/ 	.byte	0x04, 0x11
        /*13b2*/ 	.short	(.L_879 - .L_878)
	.align		4
.L_878:
        /*13b4*/ 	.word	index@(_ZN2at6native50batch_norm_collect_statistics_channels_last_kernelINS0_6InvStdEffLi4EEEvPKT0_PT1_S7_PVS6_PiiiS6_)
        /*13b8*/ 	.word	0x00000000


	//----- nvinfo : EIATTR_REGCOUNT
	.align		4
.L_879:
        /*13bc*/ 	.byte	0x04, 0x2f
        /*13be*/ 	.short	(.L_881 - .L_880)
	.align		4
.L_880:
        /*13c0*/ 	.word	index@(_ZN2at6native36batch_norm_collect_statistics_kernelINS0_6InvStdEfffiEEvNS_27GenericPackedTensorAccessorIKT0_Lm3ENS_17RestrictPtrTraitsET3_EET2_S9_NS3_IS9_Lm1ES6_S7_EESA_)
        /*13c4*/ 	.word	0x0000001c


	//----- nvinfo : EIATTR_FRAME_SIZE
	.align		4
.L_881:
        /*13c8*/ 	.byte	0x04, 0x11
        /*13ca*/ 	.short	(.L_883 - .L_882)
	.align		4
.L_882:
        /*13cc*/ 	.word	index@($__internal_37_$__cuda_sm20_dsqrt_rn_f64_mediumpath_v1)
        /*13d0*/ 	.word	0x00000000


	//----- nvinfo : EIATTR_FRAME_SIZE
	.align		4
.L_883:
        /*13d4*/ 	.byte	0x04, 0x11
        /*13d6*/ 	.short	(.L_885 - .L_884)
	.align		4
.L_884:
        /*13d8*/ 	.word	index@($__internal_36_$__cuda_sm20_dblrcp_rn_slowpath_v3)
        /*13dc*/ 	.word	0x00000000


	//----- nvinfo : EIATTR_FRAME_SIZE
	.align		4
.L_885:
        /*13e0*/ 	.byte	0x04, 0x11
        /*13e2*/ 	.short	(.L_887 - .L_886)
	.align		4
.L_886:
        /*13e4*/ 	.word	index@(_ZN2at6native36batch_norm_collect_statistics_kernelINS0_6InvStdEfffiEEvNS_27GenericPackedTensorAccessorIKT0_Lm3ENS_17RestrictPtrTraitsET3_EET2_S9_NS3_IS9_Lm1ES6_S7_EESA_)
        /*13e8*/ 	.word	0x00000000


	//----- nvinfo : EIATTR_REGCOUNT
	.align		4
.L_887:
        /*13ec*/ 	.byte	0x04, 0x2f
        /*13ee*/ 	.short	(.L_889 - .L_888)
	.align		4
.L_888:
        /*13f0*/ 	.word	index@(_ZN2at6native36batch_norm_collect_statistics_kernelINS0_6InvStdEffflEEvNS_27GenericPackedTensorAccessorIKT0_Lm3ENS_17RestrictPtrTraitsET3_EET2_S9_NS3_IS9_Lm1ES6_S7_EESA_)
        /*13f4*/ 	.word	0x0000001e


	//----- nvinfo : EIATTR_FRAME_SIZE
	.align		4
.L_889:
        /*13f8*/ 	.byte	0x04, 0x11
        /*13fa*/ 	.short	(.L_891 - .L_890)
	.align		4
.L_890:
        /*13fc*/ 	.word	index@($__internal_35_$__cuda_sm20_dsqrt_rn_f64_mediumpath_v1)
        /*1400*/ 	.word	0x00000000


	//----- nvinfo : EIATTR_FRAME_SIZE
	.align		4
.L_891:
        /*1404*/ 	.byte	0x04, 0x11
        /*1406*/ 	.short	(.L_893 - .L_892)
	.align		4
.L_892:
        /*1408*/ 	.word	index@($__internal_34_$__cuda_sm20_dblrcp_rn_slowpath_v3)
        /*140c*/ 	.word	0x00000000


	//----- nvinfo : EIATTR_FRAME_SIZE
	.align		4
.L_893:
        /*1410*/ 	.byte	0x04, 0x11
        /*1412*/ 	.short	(.L_895 - .L_894)
	.align		4
.L_894:
        /*1414*/ 	.word	index@(_ZN2at6native36batch_norm_collect_statistics_kernelINS0_6InvStdEffflEEvNS_27GenericPackedTensorAccessorIKT0_Lm3ENS_17RestrictPtrTraitsET3_EET2_S9_NS3_IS9_Lm1ES6_S7_EESA_)
        /*1418*/ 	.word	0x00000000


	//----- nvinfo : EIATTR_REGCOUNT
	.align		4
.L_895:
        /*141c*/ 	.byte	0x04, 0x2f
        /*141e*/ 	.short	(.L_897 - .L_896)
	.align		4
.L_896:
        /*1420*/ 	.word	index@(_ZN2at6native50batch_norm_collect_statistics_channels_last_kernelINS0_6InvStdEN3c104HalfEfLi4EEEvPKT0_PT1_S9_PVS8_PiiiS8_)
        /*1424*/ 	.word	0x00000020


	//----- nvinfo : EIATTR_FRAME_SIZE
	.align		4
.L_897:
        /*1428*/ 	.byte	0x04, 0x11
        /*142a*/ 	.short	(.L_899 - .L_898)
	.align		4
.L_898:
        /*142c*/ 	.word	index@($__internal_33_$__cuda_sm20_dsqrt_rn_f64_mediumpath_v1)
        /*1430*/ 	.word	0x00000000


	//----- nvinfo : EIATTR_FRAME_SIZE
	.align		4
.L_899:
        /*1434*/ 	.byte	0x04, 0x11
        /*1436*/ 	.short	(.L_901 - .L_900)
	.align		4
.L_900:
        /*1438*/ 	.word	index@($__internal_32_$__cuda_sm20_dblrcp_rn_slowpath_v3)
        /*143c*/ 	.word	0x00000000


	//----- nvinfo : EIATTR_FRAME_SIZE
	.align		4
.L_901:
        /*1440*/ 	.byte	0x04, 0x11
        /*1442*/ 	.short	(.L_903 - .L_902)
	.align		4
.L_902:
        /*1444*/ 	.word	index@(_ZN2at6native50batch_norm_collect_statistics_channels_last_kernelINS0_6InvStdEN3c104HalfEfLi4EEEvPKT0_PT1_S9_PVS8_PiiiS8_)
        /*1448*/ 	.word	0x00000000


	//----- nvinfo : EIATTR_REGCOUNT
	.align		4
.L_903:
        /*144c*/ 	.byte	0x04, 0x2f
        /*144e*/ 	.short	(.L_905 - .L_904)
	.align		4
.L_904:
        /*1450*/ 	.word	index@(_ZN2at6native36batch_norm_collect_statistics_kernelINS0_6InvStdEN3c104HalfES4_fiEEvNS_27GenericPackedTensorAccessorIKT0_Lm3ENS_17RestrictPtrTraitsET3_EET2_SB_NS5_ISB_Lm1ES8_S9_EESC_)
        /*1454*/ 	.word	0x0000001c


	//----- nvinfo : EIATTR_FRAME_SIZE
	.align		4
.L_905:
        /*1458*/ 	.byte	0x04, 0x11
        /*145a*/ 	.short	(.L_907 - .L_906)
	.align		4
.L_906:
        /*145c*/ 	.word	index@($__internal_31_$__cuda_sm20_dsqrt_rn_f64_mediumpath_v1)
        /*1460*/ 	.word	0x00000000


	//----- nvinfo : EIATTR_FRAME_SIZE
	.align		4
.L_907:
        /*1464*/ 	.byte	0x04, 0x11
        /*1466*/ 	.short	(.L_909 - .L_908)
	.align		4
.L_908:
        /*1468*/ 	.word	index@($__internal_30_$__cuda_sm20_dblrcp_rn_slowpath_v3)
        /*146c*/ 	.word	0x00000000


	//----- nvinfo : EIATTR_FRAME_SIZE
	.align		4
.L_909:
        /*1470*/ 	.byte	0x04, 0x11
        /*1472*/ 	.short	(.L_911 - .L_910)
	.align		4
.L_910:
        /*1474*/ 	.word	index@(_ZN2at6native36batch_norm_collect_statistics_kernelINS0_6InvStdEN3c104HalfES4_fiEEvNS_27GenericPackedTensorAccessorIKT0_Lm3ENS_17RestrictPtrTraitsET3_EET2_SB_NS5_ISB_Lm1ES8_S9_EESC_)
        /*1478*/ 	.word	0x00000000


	//----- nvinfo : EIATTR_REGCOUNT
	.align		4
.L_911:
        /*147c*/ 	.byte	0x04, 0x2f
        /*147e*/ 	.short	(.L_913 - .L_912)
	.align		4
.L_912:
        /*1480*/ 	.word	index@(_ZN2at6native36batch_norm_collect_statistics_kernelINS0_6InvStdEN3c104HalfES4_flEEvNS_27GenericPackedTensorAccessorIKT0_Lm3ENS_17RestrictPtrTraitsET3_EET2_SB_NS5_ISB_Lm1ES8_S9_EESC_)
        /*1484*/ 	.word	0x0000001c


	//----- nvinfo : EIATTR_FRAME_SIZE
	.align		4
.L_913:
        /*1488*/ 	.byte	0x04, 0x11
        /*148a*/ 	.short	(.L_915 - .L_914)
	.align		4
.L_914:
        /*148c*/ 	.word	index@($__internal_29_$__cuda_sm20_dsqrt_rn_f64_mediumpath_v1)
        /*1490*/ 	.word	0x00000000


	//----- nvinfo : EIATTR_FRAME_SIZE
	.align		4
.L_915:
        /*1494*/ 	.byte	0x04, 0x11
        /*1496*/ 	.short	(.L_917 - .L_916)
	.align		4
.L_916:
        /*1498*/ 	.word	index@($__internal_28_$__cuda_sm20_dblrcp_rn_slowpath_v3)
        /*149c*/ 	.word	0x00000000


	//----- nvinfo : EIATTR_FRAME_SIZE
	.align		4
.L_917:
        /*14a0*/ 	.byte	0x04, 0x11
        /*14a2*/ 	.short	(.L_919 - .L_918)
	.align		4
.L_918:
        /*14a4*/ 	.word	index@(_ZN2at6native36batch_norm_collect_statistics_kernelINS0_6InvStdEN3c104HalfES4_flEEvNS_27GenericPackedTensorAccessorIKT0_Lm3ENS_17RestrictPtrTraitsET3_EET2_SB_NS5_ISB_Lm1ES8_S9_EESC_)
        /*14a8*/ 	.word	0x00000000


	//----- nvinfo : EIATTR_REGCOUNT
	.align		4
.L_919:
        /*14ac*/ 	.byte	0x04, 0x2f
        /*14ae*/ 	.short	(.L_921 - .L_920)
	.align		4
.L_920:
        /*14b0*/ 	.word	index@(_ZN2at6native50batch_norm_collect_statistics_channels_last_kernelINS0_6InvStdEN3c108BFloat16EfLi4EEEvPKT0_PT1_S9_PVS8_PiiiS8_)
        /*14b4*/ 	.word	0x00000020


	//----- nvinfo : EIATTR_FRAME_SIZE
	.align		4
.L_921:
        /*14b8*/ 	.byte	0x04, 0x11
        /*14ba*/ 	.short	(.L_923 - .L_922)
	.align		4
.L_922:
        /*14bc*/ 	.word	index@($__internal_27_$__cuda_sm20_dsqrt_rn_f64_mediumpath_v1)
        /*14c0*/ 	.word	0x00000000


	//----- nvinfo : EIATTR_FRAME_SIZE
	.align		4
.L_923:
        /*14c4*/ 	.byte	0x04, 0x11
        /*14c6*/ 	.short	(.L_925 - .L_924)
	.align		4
.L_924:
        /*14c8*/ 	.word	index@($__internal_26_$__cuda_sm20_dblrcp_rn_slowpath_v3)
        /*14cc*/ 	.word	0x00000000


	//----- nvinfo : EIATTR_FRAME_SIZE
	.align		4
.L_925:
        /*14d0*/ 	.byte	0x04, 0x11
        /*14d2*/ 	.short	(.L_927 - .L_926)
	.align		4
.L_926:
        /*14d4*/ 	.word	index@(_ZN2at6native50batch_norm_collect_statistics_channels_last_kernelINS0_6InvStdEN3c108BFloat16EfLi4EEEvPKT0_PT1_S9_PVS8_PiiiS8_)
        /*14d8*/ 	.word	0x00000000


	//----- nvinfo : EIATTR_REGCOUNT
	.align		4
.L_927:
        /*14dc*/ 	.byte	0x04, 0x2f
        /*14de*/ 	.short	(.L_929 - .L_928)
	.align		4
.L_928:
        /*14e0*/ 	.word	index@(_ZN2at6native36batch_norm_collect_statistics_kernelINS0_6InvStdEN3c108BFloat16ES4_fiEEvNS_27GenericPackedTensorAccessorIKT0_Lm3ENS_17RestrictPtrTraitsET3_EET2_SB_NS5_ISB_Lm1ES8_S9_EESC_)
        /*14e4*/ 	.word	0x0000001c


	//----- nvinfo : EIATTR_FRAME_SIZE
	.align		4
.L_929:
        /*14e8*/ 	.byte	0x04, 0x11
        /*14ea*/ 	.short	(.L_931 - .L_930)
	.align		4
.L_930:
        /*14ec*/ 	.word	index@($__internal_25_$__cuda_sm20_dsqrt_rn_f64_mediumpath_v1)
        /*14f0*/ 	.word	0x00000000


	//----- nvinfo : EIATTR_FRAME_SIZE
	.align		4
.L_931:
        /*14f4*/ 	.byte	0x04, 0x11
        /*14f6*/ 	.short	(.L_933 - .L_932)
	.align		4
.L_932:
        /*14f8*/ 	.word	index@($__internal_24_$__cuda_sm20_dblrcp_rn_slowpath_v3)
        /*14fc*/ 	.word	0x00000000


	//----- nvinfo : EIATTR_FRAME_SIZE
	.align		4
.L_933:
        /*1500*/ 	.byte	0x04, 0x11
        /*1502*/ 	.short	(.L_935 - .L_934)
	.align		4
.L_934:
        /*1504*/ 	.word	index@(_ZN2at6native36batch_norm_collect_statistics_kernelINS0_6InvStdEN3c108BFloat16ES4_fiEEvNS_27GenericPackedTensorAccessorIKT0_Lm3ENS_17RestrictPtrTraitsET3_EET2_SB_NS5_ISB_Lm1ES8_S9_EESC_)
        /*1508*/ 	.word	0x00000000


	//----- nvinfo : EIATTR_REGCOUNT
	.align		4
.L_935:
        /*150c*/ 	.byte	0x04, 0x2f
        /*150e*/ 	.short	(.L_937 - .L_936)
	.align		4
.L_936:
        /*1510*/ 	.word	index@(_ZN2at6native36batch_norm_collect_statistics_kernelINS0_6InvStdEN3c108BFloat16ES4_flEEvNS_27GenericPackedTensorAccessorIKT0_Lm3ENS_17RestrictPtrTraitsET3_EET2_SB_NS5_ISB_Lm1ES8_S9_EESC_)
        /*1514*/ 	.word	0x0000001c


	//----- nvinfo : EIATTR_FRAME_SIZE
	.align		4
.L_937:
        /*1518*/ 	.byte	0x04, 0x11
        /*151a*/ 	.short	(.L_939 - .L_938)
	.align		4
.L_938:
        /*151c*/ 	.word	index@($__internal_23_$__cuda_sm20_dsqrt_rn_f64_mediumpath_v1)
        /*1520*/ 	.word	0x00000000


	//----- nvinfo : EIATTR_FRAME_SIZE
	.align		4
.L_939:
        /*1524*/ 	.byte	0x04, 0x11
        /*1526*/ 	.short	(.L_941 - .L_940)
	.align		4
.L_940:
        /*1528*/ 	.word	index@($__internal_22_$__cuda_sm20_dblrcp_rn_slowpath_v3)
        /*152c*/ 	.word	0x00000000


	//----- nvinfo : EIATTR_FRAME_SIZE
	.align		4
.L_941:
        /*1530*/ 	.byte	0x04, 0x11
        /*1532*/ 	.short	(.L_943 - .L_942)
	.align		4
.L_942:
        /*1534*/ 	.word	index@(_ZN2at6native36batch_norm_collect_statistics_kernelINS0_6InvStdEN3c108BFloat16ES4_flEEvNS_27GenericPackedTensorAccessorIKT0_Lm3ENS_17RestrictPtrTraitsET3_EET2_SB_NS5_ISB_Lm1ES8_S9_EESC_)
        /*1538*/ 	.word	0x00000000


	//----- nvinfo : EIATTR_REGCOUNT
	.align		4
.L_943:
        /*153c*/ 	.byte	0x04, 0x2f
        /*153e*/ 	.short	(.L_945 - .L_944)
	.align		4
.L_944:
        /*1540*/ 	.word	index@(_ZN2at6native35batch_norm_reduce_statistics_kernelIddiEEvNS_27GenericPackedTensorAccessorIT0_Lm2ENS_17RestrictPtrTraitsET1_EES6_NS2_IS3_Lm1ES4_S5_EES7_NS2_IT_Lm1ES4_S5_EES9_S3_S3_S9_)
        /*1544*/ 	.word	0x00000030


	//----- nvinfo : EIATTR_FRAME_SIZE
	.align		4
.L_945:
        /*1548*/ 	.byte	0x04, 0x11
        /*154a*/ 	.short	(.L_947 - .L_946)
	.align		4
.L_946:
        /*154c*/ 	.word	index@($__internal_21_$__cuda_sm20_dsqrt_rn_f64_mediumpath_v1)
        /*1550*/ 	.word	0x00000000


	//----- nvinfo : EIATTR_FRAME_SIZE
	.align		4
.L_947:
        /*1554*/ 	.byte	0x04, 0x11
        /*1556*/ 	.short	(.L_949 - .L_948)
	.align		4
.L_948:
        /*1558*/ 	.word	index@($__internal_20_$__cuda_sm20_div_rn_f64_full)
        /*155c*/ 	.word	0x00000000


	//----- nvinfo : EIATTR_FRAME_SIZE
	.align		4
.L_949:
        /*1560*/ 	.byte	0x04, 0x11
        /*1562*/ 	.short	(.L_951 - .L_950)
	.align		4
.L_950:
        /*1564*/ 	.word	index@($__internal_19_$__cuda_sm20_dblrcp_rn_slowpath_v3)
        /*1568*/ 	.word	0x00000000


	//----- nvinfo : EIATTR_FRAME_SIZE
	.align		4
.L_951:
        /*156c*/ 	.byte	0x04, 0x11
        /*156e*/ 	.short	(.L_953 - .L_952)
	.align		4
.L_952:
        /*1570*/ 	.word	index@(_ZN2at6native35batch_norm_reduce_statistics_kernelIddiEEvNS_27GenericPackedTensorAccessorIT0_Lm2ENS_17RestrictPtrTraitsET1_EES6_NS2_IS3_Lm1ES4_S5_EES7_NS2_IT_Lm1ES4_S5_EES9_S3_S3_S9_)
        /*1574*/ 	.word	0x00000000


	//----- nvinfo : EIATTR_REGCOUNT
	.align		4
.L_953:
        /*1578*/ 	.byte	0x04, 0x2f
        /*157a*/ 	.short	(.L_955 - .L_954)
	.align		4
.L_954:
        /*157c*/ 	.word	index@(_ZN2at6native35batch_norm_reduce_statistics_kernelIddlEEvNS_27GenericPackedTensorAccessorIT0_Lm2ENS_17RestrictPtrTraitsET1_EES6_NS2_IS3_Lm1ES4_S5_EES7_NS2_IT_Lm1ES4_S5_EES9_S3_S3_S9_)
        /*1580*/ 	.word	0x00000032


	//----- nvinfo : EIATTR_FRAME_SIZE
	.align		4
.L_955:
        /*1584*/ 	.byte	0x04, 0x11
        /*1586*/ 	.short	(.L_957 - .L_956)
	.align		4
.L_956:
        /*1588*/ 	.word	index@($__internal_18_$__cuda_sm20_dsqrt_rn_f64_mediumpath_v1)
        /*158c*/ 	.word	0x00000000


	//----- nvinfo : EIATTR_FRAME_SIZE
	.align		4
.L_957:
        /*1590*/ 	.byte	0x04, 0x11
        /*1592*/ 	.short	(.L_959 - .L_958)
	.align		4
.L_958:
        /*1594*/ 	.word	index@($__internal_17_$__cuda_sm20_div_rn_f64_full)
        /*1598*/ 	.word	0x00000000


	//----- nvinfo : EIATTR_FRAME_SIZE
	.align		4
.L_959:
        /*159c*/ 	.byte	0x04, 0x11
        /*159e*/ 	.short	(.L_961 - .L_960)
	.align		4
.L_960:
        /*15a0*/ 	.word	index@($__internal_16_$__cuda_sm20_dblrcp_rn_slowpath_v3)
        /*15a4*/ 	.word	0x00000000


	//----- nvinfo : EIATTR_FRAME_SIZE
	.align		4
.L_961:
        /*15a8*/ 	.byte	0x04, 0x11
        /*15aa*/ 	.short	(.L_963 - .L_962)
	.align		4
.L_962:
        /*15ac*/ 	.word	index@(_ZN2at6native35batch_norm_reduce_statistics_kernelIddlEEvNS_27GenericPackedTensorAccessorIT0_Lm2ENS_17RestrictPtrTraitsET1_EES6_NS2_IS3_Lm1ES4_S5_EES7_NS2_IT_Lm1ES4_S5_EES9_S3_S3_S9_)
        /*15b0*/ 	.word	0x00000000


	//----- nvinfo : EIATTR_REGCOUNT
	.align		4
.L_963:
        /*15b4*/ 	.byte	0x04, 0x2f
        /*15b6*/ 	.short	(.L_965 - .L_964)
	.align		4
.L_964:
        /*15b8*/ 	.word	index@(_ZN2at6native35batch_norm_reduce_statistics_kernelIffiEEvNS_27GenericPackedTensorAccessorIT0_Lm2ENS_17RestrictPtrTraitsET1_EES6_NS2_IS3_Lm1ES4_S5_EES7_NS2_IT_Lm1ES4_S5_EES9_S3_S3_S9_)
        /*15bc*/ 	.word	0x0000002b


	//----- nvinfo : EIATTR_FRAME_SIZE
	.align		4
.L_965:
        /*15c0*/ 	.byte	0x04, 0x11
        /*15c2*/ 	.short	(.L_967 - .L_966)
	.align		4
.L_966:
        /*15c4*/ 	.word	index@($__internal_15_$__cuda_sm20_dblrcp_rn_slowpath_v3)
        /*15c8*/ 	.word	0x00000000


	//----- nvinfo : EIATTR_FRAME_SIZE
	.align		4
.L_967:
        /*15cc*/ 	.byte	0x04, 0x11
        /*15ce*/ 	.short	(.L_969 - .L_968)
	.align		4
.L_968:
        /*15d0*/ 	.word	index@(_ZN2at6native35batch_norm_reduce_statistics_kernelIffiEEvNS_27GenericPackedTensorAccessorIT0_Lm2ENS_17RestrictPtrTraitsET1_EES6_NS2_IS3_Lm1ES4_S5_EES7_NS2_IT_Lm1ES4_S5_EES9_S3_S3_S9_)
        /*15d4*/ 	.word	0x00000000


	//----- nvinfo : EIATTR_REGCOUNT
	.align		4
.L_969:
        /*15d8*/ 	.byte	0x04, 0x2f
        /*15da*/ 	.short	(.L_971 - .L_970)
	.align		4
.L_970:
        /*15dc*/ 	.word	index@(_ZN2at6native35batch_norm_reduce_statistics_kernelIfflEEvNS_27GenericPackedTensorAccessorIT0_Lm2ENS_17RestrictPtrTraitsET1_EES6_NS2_IS3_Lm1ES4_S5_EES7_NS2_IT_Lm1ES4_S5_EES9_S3_S3_S9_)
        /*15e0*/ 	.word	0x0000002c


	//----- nvinfo : EIATTR_FRAME_SIZE
	.align		4
.L_971:
        /*15e4*/ 	.byte	0x04, 0x11
        /*15e6*/ 	.short	(.L_973 - .L_972)
	.align		4
.L_972:
        /*15e8*/ 	.word	index@($__internal_14_$__cuda_sm20_dblrcp_rn_slowpath_v3)
        /*15ec*/ 	.word	0x00000000


	//----- nvinfo : EIATTR_FRAME_SIZE
	.align		4
.L_973:
        /*15f0*/ 	.byte	0x04, 0x11
        /*15f2*/ 	.short	(.L_975 - .L_974)
	.align		4
.L_974:
        /*15f4*/ 	.word	index@(_ZN2at6native35batch_norm_reduce_statistics_kernelIfflEEvNS_27GenericPackedTensorAccessorIT0_Lm2ENS_17RestrictPtrTraitsET1_EES6_NS2_IS3_Lm1ES4_S5_EES7_NS2_IT_Lm1ES4_S5_EES9_S3_S3_S9_)
        /*15f8*/ 	.word	0x00000000


	//----- nvinfo : EIATTR_REGCOUNT
	.align		4
.L_975:
        /*15fc*/ 	.byte	0x04, 0x2f
        /*15fe*/ 	.short	(.L_977 - .L_976)
	.align		4
.L_976:
        /*1600*/ 	.word	index@(_ZN2at6native35batch_norm_reduce_statistics_kernelIN3c104HalfEfiEEvNS_27GenericPackedTensorAccessorIT0_Lm2ENS_17RestrictPtrTraitsET1_EES8_NS4_IS5_Lm1ES6_S7_EES9_NS4_IT_Lm1ES6_S7_EESB_S5_S5_SB_)
        /*1604*/ 	.word	0x0000002a


	//----- nvinfo : EIATTR_FRAME_SIZE
	.align		4
.L_977:
        /*1608*/ 	.byte	0x04, 0x11
        /*160a*/ 	.short	(.L_979 - .L_978)
	.align		4
.L_978:
        /*160c*/ 	.word	index@($__internal_13_$__cuda_sm20_dblrcp_rn_slowpath_v3)
        /*1610*/ 	.word	0x00000000


	//----- nvinfo : EIATTR_FRAME_SIZE
	.align		4
.L_979:
        /*1614*/ 	.byte	0x04, 0x11
        /*1616*/ 	.short	(.L_981 - .L_980)
	.align		4
.L_980:
        /*1618*/ 	.word	index@(_ZN2at6native35batch_norm_reduce_statistics_kernelIN3c104HalfEfiEEvNS_27GenericPackedTensorAccessorIT0_Lm2ENS_17RestrictPtrTraitsET1_EES8_NS4_IS5_Lm1ES6_S7_EES9_NS4_IT_Lm1ES6_S7_EESB_S5_S5_SB_)
        /*161c*/ 	.word	0x00000000


	//----- nvinfo : EIATTR_REGCOUNT
	.align		4
.L_981:
        /*1620*/ 	.byte	0x04, 0x2f
        /*1622*/ 	.short	(.L_983 - .L_982)
	.align		4
.L_982:
        /*1624*/ 	.word	index@(_ZN2at6native35batch_norm_reduce_statistics_kernelIN3c104HalfEflEEvNS_27GenericPackedTensorAccessorIT0_Lm2ENS_17RestrictPtrTraitsET1_EES8_NS4_IS5_Lm1ES6_S7_EES9_NS4_IT_Lm1ES6_S7_EESB_S5_S5_SB_)
        /*1628*/ 	.word	0x0000002c


	//----- nvinfo : EIATTR_FRAME_SIZE
	.align		4
.L_983:
        /*162c*/ 	.byte	0x04, 0x11
        /*162e*/ 	.short	(.L_985 - .L_984)
	.align		4
.L_984:
        /*1630*/ 	.word	index@($__internal_12_$__cuda_sm20_dblrcp_rn_slowpath_v3)
        /*1634*/ 	.word	0x00000000


	//----- nvinfo : EIATTR_FRAME_SIZE
	.align		4
.L_985:
        /*1638*/ 	.byte	0x04, 0x11
        /*163a*/ 	.short	(.L_987 - .L_986)
	.align		4
.L_986:
        /*163c*/ 	.word	index@(_ZN2at6native35batch_norm_reduce_statistics_kernelIN3c104HalfEflEEvNS_27GenericPackedTensorAccessorIT0_Lm2ENS_17RestrictPtrTraitsET1_EES8_NS4_IS5_Lm1ES6_S7_EES9_NS4_IT_Lm1ES6_S7_EESB_S5_S5_SB_)
        /*1640*/ 	.word	0x00000000


	//----- nvinfo : EIATTR_REGCOUNT
	.align		4
.L_987:
        /*1644*/ 	.byte	0x04, 0x2f
        /*1646*/ 	.short	(.L_989 - .L_988)
	.align		4
.L_988:
        /*1648*/ 	.word	index@(_ZN2at6native35batch_norm_reduce_statistics_kernelIN3c108BFloat16EfiEEvNS_27GenericPackedTensorAccessorIT0_Lm2ENS_17RestrictPtrTraitsET1_EES8_NS4_IS5_Lm1ES6_S7_EES9_NS4_IT_Lm1ES6_S7_EESB_S5_S5_SB_)
        /*164c*/ 	.word	0x0000002a


	//----- nvinfo : EIATTR_FRAME_SIZE
	.align		4
.L_989:
        /*1650*/ 	.byte	0x04, 0x11
        /*1652*/ 	.short	(.L_991 - .L_990)
	.align		4
.L_990:
        /*1654*/ 	.word	index@($__internal_11_$__cuda_sm20_dblrcp_rn_slowpath_v3)
        /*1658*/ 	.word	0x00000000


	//----- nvinfo : EIATTR_FRAME_SIZE
	.align		4
.L_991:
        /*165c*/ 	.byte	0x04, 0x11
        /*165e*/ 	.short	(.L_993 - .L_992)
	.align		4
.L_992:
        /*1660*/ 	.word	index@(_ZN2at6native35batch_norm_reduce_statistics_kernelIN3c108BFloat16EfiEEvNS_27GenericPackedTensorAccessorIT0_Lm2ENS_17RestrictPtrTraitsET1_EES8_NS4_IS5_Lm1ES6_S7_EES9_NS4_IT_Lm1ES6_S7_EESB_S5_S5_SB_)
        /*1664*/ 	.word	0x00000000


	//----- nvinfo : EIATTR_REGCOUNT
	.align		4
.L_993:
        /*1668*/ 	.byte	0x04, 0x2f
        /*166a*/ 	.short	(.L_995 - .L_994)
	.align		4
.L_994:
        /*166c*/ 	.word	index@(_ZN2at6native35batch_norm_reduce_statistics_kernelIN3c108BFloat16EflEEvNS_27GenericPackedTensorAccessorIT0_Lm2ENS_17RestrictPtrTraitsET1_EES8_NS4_IS5_Lm1ES6_S7_EES9_NS4_IT_Lm1ES6_S7_EESB_S5_S5_SB_)
        /*1670*/ 	.word	0x0000002c


	//----- nvinfo : EIATTR_FRAME_SIZE
	.align		4
.L_995:
        /*1674*/ 	.byte	0x04, 0x11
        /*1676*/ 	.short	(.L_997 - .L_996)
	.align		4
.L_996:
        /*1678*/ 	.word	index@($__internal_10_$__cuda_sm20_dblrcp_rn_slowpath_v3)
        /*167c*/ 	.word	0x00000000


	//----- nvinfo : EIATTR_FRAME_SIZE
	.align		4
.L_997:
        /*1680*/ 	.byte	0x04, 0x11
        /*1682*/ 	.short	(.L_999 - .L_998)
	.align		4
.L_998:
        /*1684*/ 	.word	index@(_ZN2at6native35batch_norm_reduce_statistics_kernelIN3c108BFloat16EflEEvNS_27GenericPackedTensorAccessorIT0_Lm2ENS_17RestrictPtrTraitsET1_EES8_NS4_IS5_Lm1ES6_S7_EES9_NS4_IT_Lm1ES6_S7_EESB_S5_S5_SB_)
        /*1688*/ 	.word	0x00000000


	//----- nvinfo : EIATTR_REGCOUNT
	.align		4
.L_999:
        /*168c*/ 	.byte	0x04, 0x2f
        /*168e*/ 	.short	(.L_1001 - .L_1000)
	.align		4
.L_1000:
        /*1690*/ 	.word	index@(_ZN2at6native33batch_norm_backward_reduce_kernelIdddiEEvNS_27GenericPackedTensorAccessorIT_Lm3ENS_16DefaultPtrTraitsET2_EES6_NS2_IT1_Lm1ES4_S5_EES8_S8_S8_NS2_IT0_Lm1ES4_S5_EESA_)
        /*1694*/ 	.word	0x0000001e


	//----- nvinfo : EIATTR_FRAME_SIZE
	.align		4
.L_1001:
        /*1698*/ 	.byte	0x04, 0x11
        /*169a*/ 	.short	(.L_1003 - .L_1002)
	.align		4
.L_1002:
        /*169c*/ 	.word	index@(_ZN2at6native33batch_norm_backward_reduce_kernelIdddiEEvNS_27GenericPackedTensorAccessorIT_Lm3ENS_16DefaultPtrTraitsET2_EES6_NS2_IT1_Lm1ES4_S5_EES8_S8_S8_NS2_IT0_Lm1ES4_S5_EESA_)
        /*16a0*/ 	.word	0x00000000


	//----- nvinfo : EIATTR_REGCOUNT
	.align		4
.L_1003:
        /*16a4*/ 	.byte	0x04, 0x2f
        /*16a6*/ 	.short	(.L_1005 - .L_1004)
	.align		4
.L_1004:
        /*16a8*/ 	.word	index@(_ZN2at6native33batch_norm_backward_reduce_kernelIdddlEEvNS_27GenericPackedTensorAccessorIT_Lm3ENS_16DefaultPtrTraitsET2_EES6_NS2_IT1_Lm1ES4_S5_EES8_S8_S8_NS2_IT0_Lm1ES4_S5_EESA_)
        /*16ac*/ 	.word	0x00000028


	//----- nvinfo : EIATTR_FRAME_SIZE
	.align		4
.L_1005:
        /*16b0*/ 	.byte	0x04, 0x11
        /*16b2*/ 	.short	(.L_1007 - .L_1006)
	.align		4
.L_1006:
        /*16b4*/ 	.word	index@(_ZN2at6native33batch_norm_backward_reduce_kernelIdddlEEvNS_27GenericPackedTensorAccessorIT_Lm3ENS_16DefaultPtrTraitsET2_EES6_NS2_IT1_Lm1ES4_S5_EES8_S8_S8_NS2_IT0_Lm1ES4_S5_EESA_)
        /*16b8*/ 	.word	0x00000000


	//----- nvinfo : EIATTR_REGCOUNT
	.align		4
.L_1007:
        /*16bc*/ 	.byte	0x04, 0x2f
        /*16be*/ 	.short	(.L_1009 - .L_1008)
	.align		4
.L_1008:
        /*16c0*/ 	.word	index@(_ZN2at6native33batch_norm_backward_reduce_kernelIfffiEEvNS_27GenericPackedTensorAccessorIT_Lm3ENS_16DefaultPtrTraitsET2_EES6_NS2_IT1_Lm1ES4_S5_EES8_S8_S8_NS2_IT0_Lm1ES4_S5_EESA_)
        /*16c4*/ 	.word	0x0000001b


	//----- nvinfo : EIATTR_FRAME_SIZE
	.align		4
.L_1009:
        /*16c8*/ 	.byte	0x04, 0x11
        /*16ca*/ 	.short	(.L_1011 - .L_1010)
	.align		4
.L_1010:
        /*16cc*/ 	.word	index@(_ZN2at6native33batch_norm_backward_reduce_kernelIfffiEEvNS_27GenericPackedTensorAccessorIT_Lm3ENS_16DefaultPtrTraitsET2_EES6_NS2_IT1_Lm1ES4_S5_EES8_S8_S8_NS2_IT0_Lm1ES4_S5_EESA_)
        /*16d0*/ 	.word	0x00000000


	//----- nvinfo : EIATTR_REGCOUNT
	.align		4
.L_1011:
        /*16d4*/ 	.byte	0x04, 0x2f
        /*16d6*/ 	.short	(.L_1013 - .L_1012)
	.align		4
.L_1012:
        /*16d8*/ 	.word	index@(_ZN2at6native33batch_norm_backward_reduce_kernelIffflEEvNS_27GenericPackedTensorAccessorIT_Lm3ENS_16DefaultPtrTraitsET2_EES6_NS2_IT1_Lm1ES4_S5_EES8_S8_S8_NS2_IT0_Lm1ES4_S5_EESA_)
        /*16dc*/ 	.word	0x00000028


	//----- nvinfo : EIATTR_FRAME_SIZE
	.align		4
.L_1013:
        /*16e0*/ 	.byte	0x04, 0x11
        /*16e2*/ 	.short	(.L_1015 - .L_1014)
	.align		4
.L_1014:
        /*16e4*/ 	.word	index@(_ZN2at6native33batch_norm_backward_reduce_kernelIffflEEvNS_27GenericPackedTensorAccessorIT_Lm3ENS_16DefaultPtrTraitsET2_EES6_NS2_IT1_Lm1ES4_S5_EES8_S8_S8_NS2_IT0_Lm1ES4_S5_EESA_)
        /*16e8*/ 	.word	0x00000000


	//----- nvinfo : EIATTR_REGCOUNT
	.align		4
.L_1015:
        /*16ec*/ 	.byte	0x04, 0x2f
        /*16ee*/ 	.short	(.L_1017 - .L_1016)
	.align		4
.L_1016:
        /*16f0*/ 	.word	index@(_ZN2at6native33batch_norm_backward_reduce_kernelIN3c104HalfEffiEEvNS_27GenericPackedTensorAccessorIT_Lm3ENS_16DefaultPtrTraitsET2_EES8_NS4_IT1_Lm1ES6_S7_EESA_SA_SA_NS4_IT0_Lm1ES6_S7_EESC_)
        /*16f4*/ 	.word	0x0000001b


	//----- nvinfo : EIATTR_FRAME_SIZE
	.align		4
.L_1017:
        /*16f8*/ 	.byte	0x04, 0x11
        /*16fa*/ 	.short	(.L_1019 - .L_1018)
	.align		4
.L_1018:
        /*16fc*/ 	.word	index@(_ZN2at6native33batch_norm_backward_reduce_kernelIN3c104HalfEffiEEvNS_27GenericPackedTensorAccessorIT_Lm3ENS_16DefaultPtrTraitsET2_EES8_NS4_IT1_Lm1ES6_S7_EESA_SA_SA_NS4_IT0_Lm1ES6_S7_EESC_)
        /*1700*/ 	.word	0x00000000


	//----- nvinfo : EIATTR_REGCOUNT
	.align		4
.L_1019:
        /*1704*/ 	.byte	0x04, 0x2f
        /*1706*/ 	.short	(.L_1021 - .L_1020)
	.align		4
.L_1020:
        /*1708*/ 	.word	index@(_ZN2at6native33batch_norm_backward_reduce_kernelIN3c104HalfES3_fiEEvNS_27GenericPackedTensorAccessorIT_Lm3ENS_16DefaultPtrTraitsET2_EES8_NS4_IT1_Lm1ES6_S7_EESA_SA_SA_NS4_IT0_Lm1ES6_S7_EESC_)
        /*170c*/ 	.word	0x0000001b


	//----- nvinfo : EIATTR_FRAME_SIZE
	.align		4
.L_1021:
        /*1710*/ 	.byte	0x04, 0x11
        /*1712*/ 	.short	(.L_1023 - .L_1022)
	.align		4
.L_1022:
        /*1714*/ 	.word	index@(_ZN2at6native33batch_norm_backward_reduce_kernelIN3c104HalfES3_fiEEvNS_27GenericPackedTensorAccessorIT_Lm3ENS_16DefaultPtrTraitsET2_EES8_NS4_IT1_Lm1ES6_S7_EESA_SA_SA_NS4_IT0_Lm1ES6_S7_EESC_)
        /*1718*/ 	.word	0x00000000


	//----- nvinfo : EIATTR_REGCOUNT
	.align		4
.L_1023:
        /*171c*/ 	.byte	0x04, 0x2f
        /*171e*/ 	.short	(.L_1025 - .L_1024)
	.align		4
.L_1024:
        /*1720*/ 	.word	index@(_ZN2at6native33batch_norm_backward_reduce_kernelIN3c104HalfEfflEEvNS_27GenericPackedTensorAccessorIT_Lm3ENS_16DefaultPtrTraitsET2_EES8_NS4_IT1_Lm1ES6_S7_EESA_SA_SA_NS4_IT0_Lm1ES6_S7_EESC_)
        /*1724*/ 	.word	0x00000028


	//----- nvinfo : EIATTR_FRAME_SIZE
	.align		4
.L_1025:
        /*1728*/ 	.byte	0x04, 0x11
        /*172a*/ 	.short	(.L_1027 - .L_1026)
	.align		4
.L_1026:
        /*172c*/ 	.word	index@(_ZN2at6native33batch_norm_backward_reduce_kernelIN3c104HalfEfflEEvNS_27GenericPackedTensorAccessorIT_Lm3ENS_16DefaultPtrTraitsET2_EES8_NS4_IT1_Lm1ES6_S7_EESA_SA_SA_NS4_IT0_Lm1ES6_S7_EESC_)
        /*1730*/ 	.word	0x00000000


	//----- nvinfo : EIATTR_REGCOUNT
	.align		4
.L_1027:
        /*1734*/ 	.byte	0x04, 0x2f
        /*1736*/ 	.short	(.L_1029 - .L_1028)
	.align		4
.L_1028:
        /*1738*/ 	.word	index@(_ZN2at6native33batch_norm_backward_reduce_kernelIN3c104HalfES3_flEEvNS_27GenericPackedTensorAccessorIT_Lm3ENS_16DefaultPtrTraitsET2_EES8_NS4_IT1_Lm1ES6_S7_EESA_SA_SA_NS4_IT0_Lm1ES6_S7_EESC_)
        /*173c*/ 	.word	0x00000028


	//----- nvinfo : EIATTR_FRAME_SIZE
	.align		4
.L_1029:
        /*1740*/ 	.byte	0x04, 0x11
        /*1742*/ 	.short	(.L_1031 - .L_1030)
	.align		4
.L_1030:
        /*1744*/ 	.word	index@(_ZN2at6native33batch_norm_backward_reduce_kernelIN3c104HalfES3_flEEvNS_27GenericPackedTensorAccessorIT_Lm3ENS_16DefaultPtrTraitsET2_EES8_NS4_IT1_Lm1ES6_S7_EESA_SA_SA_NS4_IT0_Lm1ES6_S7_EESC_)
        /*1748*/ 	.word	0x00000000


	//----- nvinfo : EIATTR_REGCOUNT
	.align		4
.L_1031:
        /*174c*/ 	.byte	0x04, 0x2f
        /*174e*/ 	.short	(.L_1033 - .L_1032)
	.align		4
.L_1032:
        /*1750*/ 	.word	index@(_ZN2at6native33batch_norm_backward_reduce_kernelIN3c108BFloat16EffiEEvNS_27GenericPackedTensorAccessorIT_Lm3ENS_16DefaultPtrTraitsET2_EES8_NS4_IT1_Lm1ES6_S7_EESA_SA_SA_NS4_IT0_Lm1ES6_S7_EESC_)
        /*1754*/ 	.word	0x0000001d


	//----- nvinfo : EIATTR_FRAME_SIZE
	.align		4
.L_1033:
        /*1758*/ 	.byte	0x04, 0x11
        /*175a*/ 	.short	(.L_1035 - .L_1034)
	.align		4
.L_1034:
        /*175c*/ 	.word	index@(_ZN2at6native33batch_norm_backward_reduce_kernelIN3c108BFloat16EffiEEvNS_27GenericPackedTensorAccessorIT_Lm3ENS_16DefaultPtrTraitsET2_EES8_NS4_IT1_Lm1ES6_S7_EESA_SA_SA_NS4_IT0_Lm1ES6_S7_EESC_)
        /*1760*/ 	.word	0x00000000


	//----- nvinfo : EIATTR_REGCOUNT
	.align		4
.L_1035:
        /*1764*/ 	.byte	0x04, 0x2f
        /*1766*/ 	.short	(.L_1037 - .L_1036)
	.align		4
.L_1036:
        /*1768*/ 	.word	index@(_ZN2at6native33batch_norm_backward_reduce_kernelIN3c108BFloat16ES3_fiEEvNS_27GenericPackedTensorAccessorIT_Lm3ENS_16DefaultPtrTraitsET2_EES8_NS4_IT1_Lm1ES6_S7_EESA_SA_SA_NS4_IT0_Lm1ES6_S7_EESC_)
        /*176c*/ 	.word	0x0000001d


	//----- nvinfo : EIATTR_FRAME_SIZE
	.align		4
.L_1037:
        /*1770*/ 	.byte	0x04, 0x11
        /*1772*/ 	.short	(.L_1039 - .L_1038)
	.align		4
.L_1038:
        /*1774*/ 	.word	index@(_ZN2at6native33batch_norm_backward_reduce_kernelIN3c108BFloat16ES3_fiEEvNS_27GenericPackedTensorAccessorIT_Lm3ENS_16DefaultPtrTraitsET2_EES8_NS4_IT1_Lm1ES6_S7_EESA_SA_SA_NS4_IT0_Lm1ES6_S7_EESC_)
        /*1778*/ 	.word	0x00000000


	//----- nvinfo : EIATTR_REGCOUNT
	.align		4
.L_1039:
        /*177c*/ 	.byte	0x04, 0x2f
        /*177e*/ 	.short	(.L_1041 - .L_1040)
	.align		4
.L_1040:
        /*1780*/ 	.word	index@(_ZN2at6native33batch_norm_backward_reduce_kernelIN3c108BFloat16EfflEEvNS_27GenericPackedTensorAccessorIT_Lm3ENS_16DefaultPtrTraitsET2_EES8_NS4_IT1_Lm1ES6_S7_EESA_SA_SA_NS4_IT0_Lm1ES6_S7_EESC_)
        /*1784*/ 	.word	0x00000028


	//----- nvinfo : EIATTR_FRAME_SIZE
	.align		4
.L_1041:
        /*1788*/ 	.byte	0x04, 0x11
        /*178a*/ 	.short	(.L_1043 - .L_1042)
	.align		4
.L_1042:
        /*178c*/ 	.word	index@(_ZN2at6native33batch_norm_backward_reduce_kernelIN3c108BFloat16EfflEEvNS_27GenericPackedTensorAccessorIT_Lm3ENS_16DefaultPtrTraitsET2_EES8_NS4_IT1_Lm1ES6_S7_EESA_SA_SA_NS4_IT0_Lm1ES6_S7_EESC_)
        /*1790*/ 	.word	0x00000000


	//----- nvinfo : EIATTR_REGCOUNT
	.align		4
.L_1043:
        /*1794*/ 	.byte	0x04, 0x2f
        /*1796*/ 	.short	(.L_1045 - .L_1044)
	.align		4
.L_1044:
        /*1798*/ 	.word	index@(_ZN2at6native33batch_norm_backward_reduce_kernelIN3c108BFloat16ES3_flEEvNS_27GenericPackedTensorAccessorIT_Lm3ENS_16DefaultPtrTraitsET2_EES8_NS4_IT1_Lm1ES6_S7_EESA_SA_SA_NS4_IT0_Lm1ES6_S7_EESC_)
        /*179c*/ 	.word	0x00000028


	//----- nvinfo : EIATTR_FRAME_SIZE
	.align		4
.L_1045:
        /*17a0*/ 	.byte	0x04, 0x11
        /*17a2*/ 	.short	(.L_1047 - .L_1046)
	.align		4
.L_1046:
        /*17a4*/ 	.word	index@(_ZN2at6native33batch_norm_backward_reduce_kernelIN3c108BFloat16ES3_flEEvNS_27GenericPackedTensorAccessorIT_Lm3ENS_16DefaultPtrTraitsET2_EES8_NS4_IT1_Lm1ES6_S7_EESA_SA_SA_NS4_IT0_Lm1ES6_S7_EESC_)
        /*17a8*/ 	.word	0x00000000


	//----- nvinfo : EIATTR_REGCOUNT
	.align		4
.L_1047:
        /*17ac*/ 	.byte	0x04, 0x2f
        /*17ae*/ 	.short	(.L_1049 - .L_1048)
	.align		4
.L_1048:
        /*17b0*/ 	.word	index@(_ZN2at6native32batch_norm_backward_elemt_kernelIdddiEEvNS_27GenericPackedTensorAccessorIT_Lm3ENS_16DefaultPtrTraitsET2_EES6_NS2_IT1_Lm1ES4_S5_EES8_NS2_IT0_Lm1ES4_S5_EES8_S8_S6_PKii)
        /*17b4*/ 	.word	0x00000020


	//----- nvinfo : EIATTR_FRAME_SIZE
	.align		4
.L_1049:
        /*17b8*/ 	.byte	0x04, 0x11
        /*17ba*/ 	.short	(.L_1051 - .L_1050)
	.align		4
.L_1050:
        /*17bc*/ 	.word	index@($__internal_9_$__cuda_sm20_dblrcp_rn_slowpath_v3)
        /*17c0*/ 	.word	0x00000000


	//----- nvinfo : EIATTR_FRAME_SIZE
	.align		4
.L_1051:
        /*17c4*/ 	.byte	0x04, 0x11
        /*17c6*/ 	.short	(.L_1053 - .L_1052)
	.align		4
.L_1052:
        /*17c8*/ 	.word	index@(_ZN2at6native32batch_norm_backward_elemt_kernelIdddiEEvNS_27GenericPackedTensorAccessorIT_Lm3ENS_16DefaultPtrTraitsET2_EES6_NS2_IT1_Lm1ES4_S5_EES8_NS2_IT0_Lm1ES4_S5_EES8_S8_S6_PKii)
        /*17cc*/ 	.word	0x00000000


	//----- nvinfo : EIATTR_REGCOUNT
	.align		4
.L_1053:
        /*17d0*/ 	.byte	0x04, 0x2f
        /*17d2*/ 	.short	(.L_1055 - .L_1054)
	.align		4
.L_1054:
        /*17d4*/ 	.word	index@(_ZN2at6native32batch_norm_backward_elemt_kernelIdddlEEvNS_27GenericPackedTensorAccessorIT_Lm3ENS_16DefaultPtrTraitsET2_EES6_NS2_IT1_Lm1ES4_S5_EES8_NS2_IT0_Lm1ES4_S5_EES8_S8_S6_PKii)
        /*17d8*/ 	.word	0x00000038


	//----- nvinfo : EIATTR_FRAME_SIZE
	.align		4
.L_1055:
        /*17dc*/ 	.byte	0x04, 0x11
        /*17de*/ 	.short	(.L_1057 - .L_1056)
	.align		4
.L_1056:
        /*17e0*/ 	.word	index@($__internal_8_$__cuda_sm20_div_u64)
        /*17e4*/ 	.word	0x00000000


	//----- nvinfo : EIATTR_FRAME_SIZE
	.align		4
.L_1057:
        /*17e8*/ 	.byte	0x04, 0x11
        /*17ea*/ 	.short	(.L_1059 - .L_1058)
	.align		4
.L_1058:
        /*17ec*/ 	.word	index@($__internal_7_$__cuda_sm20_dblrcp_rn_slowpath_v3)
        /*17f0*/ 	.word	0x00000000


	//----- nvinfo : EIATTR_FRAME_SIZE
	.align		4
.L_1059:
        /*17f4*/ 	.byte	0x04, 0x11
        /*17f6*/ 	.short	(.L_1061 - .L_1060)
	.align		4
.L_1060:
        /*17f8*/ 	.word	index@(_ZN2at6native32batch_norm_backward_elemt_kernelIdddlEEvNS_27GenericPackedTensorAccessorIT_Lm3ENS_16DefaultPtrTraitsET2_EES6_NS2_IT1_Lm1ES4_S5_EES8_NS2_IT0_Lm1ES4_S5_EES8_S8_S6_PKii)
        /*17fc*/ 	.word	0x00000000


	//----- nvinfo : EIATTR_REGCOUNT
	.align		4
.L_1061:
        /*1800*/ 	.byte	0x04, 0x2f
        /*1802*/ 	.short	(.L_1063 - .L_1062)
	.align		4
.L_1062:
        /*1804*/ 	.word	index@(_ZN2at6native32batch_norm_backward_elemt_kernelIfffiEEvNS_27GenericPackedTensorAccessorIT_Lm3ENS_16DefaultPtrTraitsET2_EES6_NS2_IT1_Lm1ES4_S5_EES8_NS2_IT0_Lm1ES4_S5_EES8_S8_S6_PKii)
        /*1808*/ 	.word	0x0000001e


	//----- nvinfo : EIATTR_FRAME_SIZE
	.align		4
.L_1063:
        /*180c*/ 	.byte	0x04, 0x11
        /*180e*/ 	.short	(.L_1065 - .L_1064)
	.align		4
.L_1064:
        /*1810*/ 	.word	index@(_ZN2at6native32batch_norm_backward_elemt_kernelIfffiEEvNS_27GenericPackedTensorAccessorIT_Lm3ENS_16DefaultPtrTraitsET2_EES6_NS2_IT1_Lm1ES4_S5_EES8_NS2_IT0_Lm1ES4_S5_EES8_S8_S6_PKii)
        /*1814*/ 	.word	0x00000000


	//----- nvinfo : EIATTR_REGCOUNT
	.align		4
.L_1065:
        /*1818*/ 	.byte	0x04, 0x2f
        /*181a*/ 	.short	(.L_1067 - .L_1066)
	.align		4
.L_1066:
        /*181c*/ 	.word	index@(_ZN2at6native32batch_norm_backward_elemt_kernelIffflEEvNS_27GenericPackedTensorAccessorIT_Lm3ENS_16DefaultPtrTraitsET2_EES6_NS2_IT1_Lm1ES4_S5_EES8_NS2_IT0_Lm1ES4_S5_EES8_S8_S6_PKii)
        /*1820*/ 	.word	0x00000036


	//----- nvinfo : EIATTR_FRAME_SIZE
	.align		4
.L_1067:
        /*1824*/ 	.byte	0x04, 0x11
        /*1826*/ 	.short	(.L_1069 - .L_1068)
	.align		4
.L_1068:
        /*1828*/ 	.word	index@($__internal_6_$__cuda_sm20_div_u64)
        /*182c*/ 	.word	0x00000000


	//----- nvinfo : EIATTR_FRAME_SIZE
	.align		4
.L_1069:
        /*1830*/ 	.byte	0x04, 0x11
        /*1832*/ 	.short	(.L_1071 - .L_1070)
	.align		4
.L_1070:
        /*1834*/ 	.word	index@(_ZN2at6native32batch_norm_backward_elemt_kernelIffflEEvNS_27GenericPackedTensorAccessorIT_Lm3ENS_16DefaultPtrTraitsET2_EES6_NS2_IT1_Lm1ES4_S5_EES8_NS2_IT0_Lm1ES4_S5_EES8_S8_S6_PKii)
        /*1838*/ 	.word	0x00000000


	//----- nvinfo : EIATTR_REGCOUNT
	.align		4
.L_1071:
        /*183c*/ 	.byte	0x04, 0x2f
        /*183e*/ 	.short	(.L_1073 - .L_1072)
	.align		4
.L_1072:
        /*1840*/ 	.word	index@(_ZN2at6native32batch_norm_backward_elemt_kernelIN3c104HalfEffiEEvNS_27GenericPackedTensorAccessorIT_Lm3ENS_16DefaultPtrTraitsET2_EES8_NS4_IT1_Lm1ES6_S7_EESA_NS4_IT0_Lm1ES6_S7_EESA_SA_S8_PKii)
        /*1844*/ 	.word	0x0000001c


	//----- nvinfo : EIATTR_FRAME_SIZE
	.align		4
.L_1073:
        /*1848*/ 	.byte	0x04, 0x11
        /*184a*/ 	.short	(.L_1075 - .L_1074)
	.align		4
.L_1074:
        /*184c*/ 	.word	index@(_ZN2at6native32batch_norm_backward_elemt_kernelIN3c104HalfEffiEEvNS_27GenericPackedTensorAccessorIT_Lm3ENS_16DefaultPtrTraitsET2_EES8_NS4_IT1_Lm1ES6_S7_EESA_NS4_IT0_Lm1ES6_S7_EESA_SA_S8_PKii)
        /*1850*/ 	.word	0x00000000


	//----- nvinfo : EIATTR_REGCOUNT
	.align		4
.L_1075:
        /*1854*/ 	.byte	0x04, 0x2f
        /*1856*/ 	.short	(.L_1077 - .L_1076)
	.align		4
.L_1076:
        /*1858*/ 	.word	index@(_ZN2at6native32batch_norm_backward_elemt_kernelIN3c104HalfES3_fiEEvNS_27GenericPackedTensorAccessorIT_Lm3ENS_16DefaultPtrTraitsET2_EES8_NS4_IT1_Lm1ES6_S7_EESA_NS4_IT0_Lm1ES6_S7_EESA_SA_S8_PKii)
        /*185c*/ 	.word	0x0000001c


	//----- nvinfo : EIATTR_FRAME_SIZE
	.align		4
.L_1077:
        /*1860*/ 	.byte	0x04, 0x11
        /*1862*/ 	.short	(.L_1079 - .L_1078)
	.align		4
.L_1078:
        /*1864*/ 	.word	index@(_ZN2at6native32batch_norm_backward_elemt_kernelIN3c104HalfES3_fiEEvNS_27GenericPackedTensorAccessorIT_Lm3ENS_16DefaultPtrTraitsET2_EES8_NS4_IT1_Lm1ES6_S7_EESA_NS4_IT0_Lm1ES6_S7_EESA_SA_S8_PKii)
        /*1868*/ 	.word	0x00000000


	//----- nvinfo : EIATTR_REGCOUNT
	.align		4
.L_1079:
        /*186c*/ 	.byte	0x04, 0x2f
        /*186e*/ 	.short	(.L_1081 - .L_1080)
	.align		4
.L_1080:
        /*1870*/ 	.word	index@(_ZN2at6native32batch_norm_backward_elemt_kernelIN3c104HalfEfflEEvNS_27GenericPackedTensorAccessorIT_Lm3ENS_16DefaultPtrTraitsET2_EES8_NS4_IT1_Lm1ES6_S7_EESA_NS4_IT0_Lm1ES6_S7_EESA_SA_S8_PKii)
        /*1874*/ 	.word	0x00000034


	//----- nvinfo : EIATTR_FRAME_SIZE
	.align		4
.L_1081:
        /*1878*/ 	.byte	0x04, 0x11
        /*187a*/ 	.short	(.L_1083 - .L_1082)
	.align		4
.L_1082:
        /*187c*/ 	.word	index@($__internal_5_$__cuda_sm20_div_u64)
        /*1880*/ 	.word	0x00000000


	//----- nvinfo : EIATTR_FRAME_SIZE
	.align		4
.L_1083:
        /*1884*/ 	.byte	0x04, 0x11
        /*1886*/ 	.short	(.L_1085 - .L_1084)
	.align		4
.L_1084:
        /*1888*/ 	.word	index@(_ZN2at6native32batch_norm_backward_elemt_kernelIN3c104HalfEfflEEvNS_27GenericPackedTensorAccessorIT_Lm3ENS_16DefaultPtrTraitsET2_EES8_NS4_IT1_Lm1ES6_S7_EESA_NS4_IT0_Lm1ES6_S7_EESA_SA_S8_PKii)
        /*188c*/ 	.word	0x00000000


	//----- nvinfo : EIATTR_REGCOUNT
	.align		4
.L_1085:
        /*1890*/ 	.byte	0x04, 0x2f
        /*1892*/ 	.short	(.L_1087 - .L_1086)
	.align		4
.L_1086:
        /*1894*/ 	.word	index@(_ZN2at6native32batch_norm_backward_elemt_kernelIN3c104HalfES3_flEEvNS_27GenericPackedTensorAccessorIT_Lm3ENS_16DefaultPtrTraitsET2_EES8_NS4_IT1_Lm1ES6_S7_EESA_NS4_IT0_Lm1ES6_S7_EESA_SA_S8_PKii)
        /*1898*/ 	.word	0x00000034


	//----- nvinfo : EIATTR_FRAME_SIZE
	.align		4
.L_1087:
        /*189c*/ 	.byte	0x04, 0x11
        /*189e*/ 	.short	(.L_1089 - .L_1088)
	.align		4
.L_1088:
        /*18a0*/ 	.word	index@($__internal_4_$__cuda_sm20_div_u64)
        /*18a4*/ 	.word	0x00000000


	//----- nvinfo : EIATTR_FRAME_SIZE
	.align		4
.L_1089:
        /*18a8*/ 	.byte	0x04, 0x11
        /*18aa*/ 	.short	(.L_1091 - .L_1090)
	.align		4
.L_1090:
        /*18ac*/ 	.word	index@(_ZN2at6native32batch_norm_backward_elemt_kernelIN3c104HalfES3_flEEvNS_27GenericPackedTensorAccessorIT_Lm3ENS_16DefaultPtrTraitsET2_EES8_NS4_IT1_Lm1ES6_S7_EESA_NS4_IT0_Lm1ES6_S7_EESA_SA_S8_PKii)
        /*18b0*/ 	.word	0x00000000


	//----- nvinfo : EIATTR_REGCOUNT
	.align		4
.L_1091:
        /*18b4*/ 	.byte	0x04, 0x2f
        /*18b6*/ 	.short	(.L_1093 - .L_1092)
	.align		4
.L_1092:
        /*18b8*/ 	.word	index@(_ZN2at6native32batch_norm_backward_elemt_kernelIN3c108BFloat16EffiEEvNS_27GenericPackedTensorAccessorIT_Lm3ENS_16DefaultPtrTraitsET2_EES8_NS4_IT1_Lm1ES6_S7_EESA_NS4_IT0_Lm1ES6_S7_EESA_SA_S8_PKii)
        /*18bc*/ 	.word	0x0000001c


	//----- nvinfo : EIATTR_FRAME_SIZE
	.align		4
.L_1093:
        /*18c0*/ 	.byte	0x04, 0x11
        /*18c2*/ 	.short	(.L_1095 - .L_1094)
	.align		4
.L_1094:
        /*18c4*/ 	.word	index@(_ZN2at6native32batch_norm_backward_elemt_kernelIN3c108BFloat16EffiEEvNS_27GenericPackedTensorAccessorIT_Lm3ENS_16DefaultPtrTraitsET2_EES8_NS4_IT1_Lm1ES6_S7_EESA_NS4_IT0_Lm1ES6_S7_EESA_SA_S8_PKii)
        /*18c8*/ 	.word	0x00000000


	//----- nvinfo : EIATTR_REGCOUNT
	.align		4
.L_1095:
        /*18cc*/ 	.byte	0x04, 0x2f
        /*18ce*/ 	.short	(.L_1097 - .L_1096)
	.align		4
.L_1096:
        /*18d0*/ 	.word	index@(_ZN2at6native32batch_norm_backward_elemt_kernelIN3c108BFloat16ES3_fiEEvNS_27GenericPackedTensorAccessorIT_Lm3ENS_16DefaultPtrTraitsET2_EES8_NS4_IT1_Lm1ES6_S7_EESA_NS4_IT0_Lm1ES6_S7_EESA_SA_S8_PKii)
        /*18d4*/ 	.word	0x0000001c


	//----- nvinfo : EIATTR_FRAME_SIZE
	.align		4
.L_1097:
        /*18d8*/ 	.byte	0x04, 0x11
        /*18da*/ 	.short	(.L_1099 - .L_1098)
	.align		4
.L_1098:
        /*18dc*/ 	.word	index@(_ZN2at6native32batch_norm_backward_elemt_kernelIN3c108BFloat16ES3_fiEEvNS_27GenericPackedTensorAccessorIT_Lm3ENS_16DefaultPtrTraitsET2_EES8_NS4_IT1_Lm1ES6_S7_EESA_NS4_IT0_Lm1ES6_S7_EESA_SA_S8_PKii)
        /*18e0*/ 	.word	0x00000000


	//----- nvinfo : EIATTR_REGCOUNT
	.align		4
.L_1099:
        /*18e4*/ 	.byte	0x04, 0x2f
        /*18e6*/ 	.short	(.L_1101 - .L_1100)
	.align		4
.L_1100:
        /*18e8*/ 	.word	index@(_ZN2at6native32batch_norm_backward_elemt_kernelIN3c108BFloat16EfflEEvNS_27GenericPackedTensorAccessorIT_Lm3ENS_16DefaultPtrTraitsET2_EES8_NS4_IT1_Lm1ES6_S7_EESA_NS4_IT0_Lm1ES6_S7_EESA_SA_S8_PKii)
        /*18ec*/ 	.word	0x00000034


	//----- nvinfo : EIATTR_FRAME_SIZE
	.align		4
.L_1101:
        /*18f0*/ 	.byte	0x04, 0x11
        /*18f2*/ 	.short	(.L_1103 - .L_1102)
	.align		4
.L_1102:
        /*18f4*/ 	.word	index@($__internal_3_$__cuda_sm20_div_u64)
        /*18f8*/ 	.word	0x00000000


	//----- nvinfo : EIATTR_FRAME_SIZE
	.align		4
.L_1103:
        /*18fc*/ 	.byte	0x04, 0x11
        /*18fe*/ 	.short	(.L_1105 - .L_1104)
	.align		4
.L_1104:
        /*1900*/ 	.word	index@(_ZN2at6native32batch_norm_backward_elemt_kernelIN3c108BFloat16EfflEEvNS_27GenericPackedTensorAccessorIT_Lm3ENS_16DefaultPtrTraitsET2_EES8_NS4_IT1_Lm1ES6_S7_EESA_NS4_IT0_Lm1ES6_S7_EESA_SA_S8_PKii)
        /*1904*/ 	.word	0x00000000


	//----- nvinfo : EIATTR_REGCOUNT
	.align		4
.L_1105:
        /*1908*/ 	.byte	0x04, 0x2f
        /*190a*/ 	.short	(.L_1107 - .L_1106)
	.align		4
.L_1106:
        /*190c*/ 	.word	index@(_ZN2at6native32batch_norm_backward_elemt_kernelIN3c108BFloat16ES3_flEEvNS_27GenericPackedTensorAccessorIT_Lm3ENS_16DefaultPtrTraitsET2_EES8_NS4_IT1_Lm1ES6_S7_EESA_NS4_IT0_Lm1ES6_S7_EESA_SA_S8_PKii)
        /*1910*/ 	.word	0x00000034


	//----- nvinfo : EIATTR_FRAME_SIZE
	.align		4
.L_1107:
        /*1914*/ 	.byte	0x04, 0x11
        /*1916*/ 	.short	(.L_1109 - .L_1108)
	.align		4
.L_1108:
        /*1918*/ 	.word	index@($__internal_2_$__cuda_sm20_div_u64)
        /*191c*/ 	.word	0x00000000


	//----- nvinfo : EIATTR_FRAME_SIZE
	.align		4
.L_1109:
        /*1920*/ 	.byte	0x04, 0x11
        /*1922*/ 	.short	(.L_1111 - .L_1110)
	.align		4
.L_1110:
        /*1924*/ 	.word	index@(_ZN2at6native32batch_norm_backward_elemt_kernelIN3c108BFloat16ES3_flEEvNS_27GenericPackedTensorAccessorIT_Lm3ENS_16DefaultPtrTraitsET2_EES8_NS4_IT1_Lm1ES6_S7_EESA_NS4_IT0_Lm1ES6_S7_EESA_SA_S8_PKii)
        /*1928*/ 	.word	0x00000000


	//----- nvinfo : EIATTR_REGCOUNT
	.align		4
.L_1111:
        /*192c*/ 	.byte	0x04, 0x2f
        /*192e*/ 	.short	(.L_1113 - .L_1112)
	.align		4
.L_1112:
        /*1930*/ 	.word	index@(_ZN2at6native49_GLOBAL__N__b919a28f_16_Normalization_cu_5c38458745unrolled_elementwise_kernel_for_multi_outputsILi2EZZZNS1_23batch_norm_update_statsERKNS_6TensorES5_S5_S5_dlENKUlvE_clEvENKUlvE_clEvEUlddddE_St5arrayIPcLm6EE23TrivialOffsetCalculatorILi4EjESC_ILi2EjEEEviT0_T1_T2_T3_)
        /*1934*/ 	.word	0x00000050


	//----- nvinfo : EIATTR_FRAME_SIZE
	.align		4
.L_1113:
        /*1938*/ 	.byte	0x04, 0x11
        /*193a*/ 	.short	(.L_1115 - .L_1114)
	.align		4
.L_1114:
        /*193c*/ 	.word	index@(_ZN2at6native49_GLOBAL__N__b919a28f_16_Normalization_cu_5c38458745unrolled_elementwise_kernel_for_multi_outputsILi2EZZZNS1_23batch_norm_update_statsERKNS_6TensorES5_S5_S5_dlENKUlvE_clEvENKUlvE_clEvEUlddddE_St5arrayIPcLm6EE23TrivialOffsetCalculatorILi4EjESC_ILi2EjEEEviT0_T1_T2_T3_)
        /*1940*/ 	.word	0x00000000


	//----- nvinfo : EIATTR_REGCOUNT
	.align		4
.L_1115:
        /*1944*/ 	.byte	0x04, 0x2f
        /*1946*/ 	.short	(.L_1117 - .L_1116)
	.align		4
.L_1116:
        /*1948*/ 	.word	index@(_ZN2at6native49_GLOBAL__N__b919a28f_16_Normalization_cu_5c38458745unrolled_elementwise_kernel_for_multi_outputsILi2EZZZNS1_23batch_norm_update_statsERKNS_6TensorES5_S5_S5_dlENKUlvE_clEvENKUlvE_clEvEUlddddE_St5arrayIPcLm6EE16OffsetCalculatorILi4EjLb0EESC_ILi2EjLb0EEEEviT0_T1_T2_T3_)
        /*194c*/ 	.word	0x00000050


	//----- nvinfo : EIATTR_FRAME_SIZE
	.align		4
.L_1117:
        /*1950*/ 	.byte	0x04, 0x11
        /*1952*/ 	.short	(.L_1119 - .L_1118)
	.align		4
.L_1118:
        /*1954*/ 	.word	index@(_ZN2at6native49_GLOBAL__N__b919a28f_16_Normalization_cu_5c38458745unrolled_elementwise_kernel_for_multi_outputsILi2EZZZNS1_23batch_norm_update_statsERKNS_6TensorES5_S5_S5_dlENKUlvE_clEvENKUlvE_clEvEUlddddE_St5arrayIPcLm6EE16OffsetCalculatorILi4EjLb0EESC_ILi2EjLb0EEEEviT0_T1_T2_T3_)
        /*1958*/ 	.word	0x00000018


	//----- nvinfo : EIATTR_REGCOUNT
	.align		4
.L_1119:
        /*195c*/ 	.byte	0x04, 0x2f
        /*195e*/ 	.short	(.L_1121 - .L_1120)
	.align		4
.L_1120:
        /*1960*/ 	.word	index@(_ZN2at6native49_GLOBAL__N__b919a28f_16_Normalization_cu_5c38458745unrolled_elementwise_kernel_for_multi_outputsILi2EZZZNS1_23batch_norm_update_statsERKNS_6TensorES5_S5_S5_dlENKUlvE_clEvENKUlvE0_clEvEUlffffE_St5arrayIPcLm6EE23TrivialOffsetCalculatorILi4EjESC_ILi2EjEEEviT0_T1_T2_T3_)
        /*1964*/ 	.word	0x00000038


	//----- nvinfo : EIATTR_FRAME_SIZE
	.align		4
.L_1121:
        /*1968*/ 	.byte	0x04, 0x11
        /*196a*/ 	.short	(.L_1123 - .L_1122)
	.align		4
.L_1122:
        /*196c*/ 	.word	index@(_ZN2at6native49_GLOBAL__N__b919a28f_16_Normalization_cu_5c38458745unrolled_elementwise_kernel_for_multi_outputsILi2EZZZNS1_23batch_norm_update_statsERKNS_6TensorES5_S5_S5_dlENKUlvE_clEvENKUlvE0_clEvEUlffffE_St5arrayIPcLm6EE23TrivialOffsetCalculatorILi4EjESC_ILi2EjEEEviT0_T1_T2_T3_)
        /*1970*/ 	.word	0x00000000


	//----- nvinfo : EIATTR_REGCOUNT
	.align		4
.L_1123:
        /*1974*/ 	.byte	0x04, 0x2f
        /*1976*/ 	.short	(.L_1125 - .L_1124)
	.align		4
.L_1124:
        /*1978*/ 	.word	index@(_ZN2at6native49_GLOBAL__N__b919a28f_16_Normalization_cu_5c38458745unrolled_elementwise_kernel_for_multi_outputsILi2EZZZNS1_23batch_norm_update_statsERKNS_6TensorES5_S5_S5_dlENKUlvE_clEvENKUlvE0_clEvEUlffffE_St5arrayIPcLm6EE16OffsetCalculatorILi4EjLb0EESC_ILi2EjLb0EEEEviT0_T1_T2_T3_)
        /*197c*/ 	.word	0x00000038


	//----- nvinfo : EIATTR_FRAME_SIZE
	.align		4
.L_1125:
        /*1980*/ 	.byte	0x04, 0x11
        /*1982*/ 	.short	(.L_1127 - .L_1126)
	.align		4
.L_1126:
        /*1984*/ 	.word	index@(_ZN2at6native49_GLOBAL__N__b919a28f_16_Normalization_cu_5c38458745unrolled_elementwise_kernel_for_multi_outputsILi2EZZZNS1_23batch_norm_update_statsERKNS_6TensorES5_S5_S5_dlENKUlvE_clEvENKUlvE0_clEvEUlffffE_St5arrayIPcLm6EE16OffsetCalculatorILi4EjLb0EESC_ILi2EjLb0EEEEviT0_T1_T2_T3_)
        /*1988*/ 	.word	0x00000000


	//----- nvinfo : EIATTR_REGCOUNT
	.align		4
.L_1127:
        /*198c*/ 	.byte	0x04, 0x2f
        /*198e*/ 	.short	(.L_1129 - .L_1128)
	.align		4
.L_1128:
        /*1990*/ 	.word	index@(_ZN2at6native49_GLOBAL__N__b919a28f_16_Normalization_cu_5c38458745unrolled_elementwise_kernel_for_multi_outputsILi2EZZZNS1_23batch_norm_update_statsERKNS_6TensorES5_S5_S5_dlENKUlvE_clEvENKUlvE1_clEvEUlffN3c104HalfES9_E_St5arrayIPcLm6EE23TrivialOffsetCalculatorILi4EjESE_ILi2EjEEEviT0_T1_T2_T3_)
        /*1994*/ 	.word	0x00000038


	//----- nvinfo : EIATTR_FRAME_SIZE
	.align		4
.L_1129:
        /*1998*/ 	.byte	0x04, 0x11
        /*199a*/ 	.short	(.L_1131 - .L_1130)
	.align		4
.L_1130:
        /*199c*/ 	.word	index@(_ZN2at6native49_GLOBAL__N__b919a28f_16_Normalization_cu_5c38458745unrolled_elementwise_kernel_for_multi_outputsILi2EZZZNS1_23batch_norm_update_statsERKNS_6TensorES5_S5_S5_dlENKUlvE_clEvENKUlvE1_clEvEUlffN3c104HalfES9_E_St5arrayIPcLm6EE23TrivialOffsetCalculatorILi4EjESE_ILi2EjEEEviT0_T1_T2_T3_)
        /*19a0*/ 	.word	0x00000000


	//----- nvinfo : EIATTR_REGCOUNT
	.align		4
.L_1131:
        /*19a4*/ 	.byte	0x04, 0x2f
        /*19a6*/ 	.short	(.L_1133 - .L_1132)
	.align		4
.L_1132:
        /*19a8*/ 	.word	index@(_ZN2at6native49_GLOBAL__N__b919a28f_16_Normalization_cu_5c38458745unrolled_elementwise_kernel_for_multi_outputsILi2EZZZNS1_23batch_norm_update_statsERKNS_6TensorES5_S5_S5_dlENKUlvE_clEvENKUlvE1_clEvEUlffN3c104HalfES9_E_St5arrayIPcLm6EE16OffsetCalculatorILi4EjLb0EESE_ILi2EjLb0EEEEviT0_T1_T2_T3_)
        /*19ac*/ 	.word	0x00000038


	//----- nvinfo : EIATTR_FRAME_SIZE
	.align		4
.L_1133:
        /*19b0*/ 	.byte	0x04, 0x11
        /*19b2*/ 	.short	(.L_1135 - .L_1134)
	.align		4
.L_1134:
        /*19b4*/ 	.word	index@(_ZN2at6native49_GLOBAL__N__b919a28f_16_Normalization_cu_5c38458745unrolled_elementwise_kernel_for_multi_outputsILi2EZZZNS1_23batch_norm_update_statsERKNS_6TensorES5_S5_S5_dlENKUlvE_clEvENKUlvE1_clEvEUlffN3c104HalfES9_E_St5arrayIPcLm6EE16OffsetCalculatorILi4EjLb0EESE_ILi2EjLb0EEEEviT0_T1_T2_T3_)
        /*19b8*/ 	.word	0x00000000


	//----- nvinfo : EIATTR_REGCOUNT
	.align		4
.L_1135:
        /*19bc*/ 	.byte	0x04, 0x2f
        /*19be*/ 	.short	(.L_1137 - .L_1136)
	.align		4
.L_1136:
        /*19c0*/ 	.word	index@(_ZN2at6native49_GLOBAL__N__b919a28f_16_Normalization_cu_5c38458745unrolled_elementwise_kernel_for_multi_outputsILi2EZZZNS1_23batch_norm_update_statsERKNS_6TensorES5_S5_S5_dlENKUlvE_clEvENKUlvE2_clEvEUlffN3c108BFloat16ES9_E_St5arrayIPcLm6EE23TrivialOffsetCalculatorILi4EjESE_ILi2EjEEEviT0_T1_T2_T3_)
        /*19c4*/ 	.word	0x00000038


	//----- nvinfo : EIATTR_FRAME_SIZE
	.align		4
.L_1137:
        /*19c8*/ 	.byte	0x04, 0x11
        /*19ca*/ 	.short	(.L_1139 - .L_1138)
	.align		4
.L_1138:
        /*19cc*/ 	.word	index@(_ZN2at6native49_GLOBAL__N__b919a28f_16_Normalization_cu_5c38458745unrolled_elementwise_kernel_for_multi_outputsILi2EZZZNS1_23batch_norm_update_statsERKNS_6TensorES5_S5_S5_dlENKUlvE_clEvENKUlvE2_clEvEUlffN3c108BFloat16ES9_E_St5arrayIPcLm6EE23TrivialOffsetCalculatorILi4EjESE_ILi2EjEEEviT0_T1_T2_T3_)
        /*19d0*/ 	.word	0x00000000


	//----- nvinfo : EIATTR_REGCOUNT
	.align		4
.L_1139:
        /*19d4*/ 	.byte	0x04, 0x2f
        /*19d6*/ 	.short	(.L_1141 - .L_1140)
	.align		4
.L_1140:
        /*19d8*/ 	.word	index@(_ZN2at6native49_GLOBAL__N__b919a28f_16_Normalization_cu_5c38458745unrolled_elementwise_kernel_for_multi_outputsILi2EZZZNS1_23batch_norm_update_statsERKNS_6TensorES5_S5_S5_dlENKUlvE_clEvENKUlvE2_clEvEUlffN3c108BFloat16ES9_E_St5arrayIPcLm6EE16OffsetCalculatorILi4EjLb0EESE_ILi2EjLb0EEEEviT0_T1_T2_T3_)
        /*19dc*/ 	.word	0x00000038


	//----- nvinfo : EIATTR_FRAME_SIZE
	.align		4
.L_1141:
        /*19e0*/ 	.byte	0x04, 0x11
        /*19e2*/ 	.short	(.L_1143 - .L_1142)
	.align		4
.L_1142:
        /*19e4*/ 	.word	index@(_ZN2at6native49_GLOBAL__N__b919a28f_16_Normalization_cu_5c38458745unrolled_elementwise_kernel_for_multi_outputsILi2EZZZNS1_23batch_norm_update_statsERKNS_6TensorES5_S5_S5_dlENKUlvE_clEvENKUlvE2_clEvEUlffN3c108BFloat16ES9_E_St5arrayIPcLm6EE16OffsetCalculatorILi4EjLb0EESE_ILi2EjLb0EEEEviT0_T1_T2_T3_)
        /*19e8*/ 	.word	0x00000000


	//----- nvinfo : EIATTR_REGCOUNT
	.align		4
.L_1143:
        /*19ec*/ 	.byte	0x04, 0x2f
        /*19ee*/ 	.short	(.L_1145 - .L_1144)
	.align		4
.L_1144:
        /*19f0*/ 	.word	index@(_ZN2at6native49_GLOBAL__N__b919a28f_16_Normalization_cu_5c38458745unrolled_elementwise_kernel_for_multi_outputsILi3EZZZNS1_34batch_norm_update_stats_and_invertERKNS_6TensorES5_S5_S5_ddlENKUlvE_clEvENKUlvE_clEvEUlddddE_St5arrayIPcLm7EE23TrivialOffsetCalculatorILi4EjESC_ILi3EjEEEviT0_T1_T2_T3_)
        /*19f4*/ 	.word	0x00000058


	//----- nvinfo : EIATTR_FRAME_SIZE
	.align		4
.L_1145:
        /*19f8*/ 	.byte	0x04, 0x11
        /*19fa*/ 	.short	(.L_1147 - .L_1146)
	.align		4
.L_1146:
        /*19fc*/ 	.word	index@($__internal_1_$__cuda_sm20_drsqrt_f64_slowpath_v2)
        /*1a00*/ 	.word	0x00000000


	//----- nvinfo : EIATTR_FRAME_SIZE
	.align		4
.L_1147:
        /*1a04*/ 	.byte	0x04, 0x11
        /*1a06*/ 	.short	(.L_1149 - .L_1148)
	.align		4
.L_1148:
        /*1a08*/ 	.word	index@(_ZN2at6native49_GLOBAL__N__b919a28f_16_Normalization_cu_5c38458745unrolled_elementwise_kernel_for_multi_outputsILi3EZZZNS1_34batch_norm_update_stats_and_invertERKNS_6TensorES5_S5_S5_ddlENKUlvE_clEvENKUlvE_clEvEUlddddE_St5arrayIPcLm7EE23TrivialOffsetCalculatorILi4EjESC_ILi3EjEEEviT0_T1_T2_T3_)
        /*1a0c*/ 	.word	0x00000000


	//----- nvinfo : EIATTR_REGCOUNT
	.align		4
.L_1149:
        /*1a10*/ 	.byte	0x04, 0x2f
        /*1a12*/ 	.short	(.L_1151 - .L_1150)
	.align		4
.L_1150:
        /*1a14*/ 	.word	index@(_ZN2at6native49_GLOBAL__N__b919a28f_16_Normalization_cu_5c38458745unrolled_elementwise_kernel_for_multi_outputsILi3EZZZNS1_34batch_norm_update_stats_and_invertERKNS_6TensorES5_S5_S5_ddlENKUlvE_clEvENKUlvE_clEvEUlddddE_St5arrayIPcLm7EE16OffsetCalculatorILi4EjLb0EESC_ILi3EjLb0EEEEviT0_T1_T2_T3_)
        /*1a18*/ 	.word	0x00000050


	//----- nvinfo : EIATTR_FRAME_SIZE
	.align		4
.L_1151:
        /*1a1c*/ 	.byte	0x04, 0x11
        /*1a1e*/ 	.short	(.L_1153 - .L_1152)
	.align		4
.L_1152:
        /*1a20*/ 	.word	index@($__internal_0_$__cuda_sm20_drsqrt_f64_slowpath_v2)
        /*1a24*/ 	.word	0x00000000


	//----- nvinfo : EIATTR_FRAME_SIZE
	.align		4
.L_1153:
        /*1a28*/ 	.byte	0x04, 0x11
        /*1a2a*/ 	.short	(.L_1155 - .L_1154)
	.align		4
.L_1154:
        /*1a2c*/ 	.word	index@(_ZN2at6native49_GLOBAL__N__b919a28f_16_Normalization_cu_5c38458745unrolled_elementwise_kernel_for_multi_outputsILi3EZZZNS1_34batch_norm_update_stats_and_invertERKNS_6TensorES5_S5_S5_ddlENKUlvE_clEvENKUlvE_clEvEUlddddE_St5arrayIPcLm7EE16OffsetCalculatorILi4EjLb0EESC_ILi3EjLb0EEEEviT0_T1_T2_T3_)
        /*1a30*/ 	.word	0x00000000


	//----- nvinfo : EIATTR_REGCOUNT
	.align		4
.L_1155:
        /*1a34*/ 	.byte	0x04, 0x2f
        /*1a36*/ 	.short	(.L_1157 - .L_1156)
	.align		4
.L_1156:
        /*1a38*/ 	.word	index@(_ZN2at6native49_GLOBAL__N__b919a28f_16_Normalization_cu_5c38458745unrolled_elementwise_kernel_for_multi_outputsILi3EZZZNS1_34batch_norm_update_stats_and_invertERKNS_6TensorES5_S5_S5_ddlENKUlvE_clEvENKUlvE0_clEvEUlffffE_St5arrayIPcLm7EE23TrivialOffsetCalculatorILi4EjESC_ILi3EjEEEviT0_T1_T2_T3_)
        /*1a3c*/ 	.word	0x00000038


	//----- nvinfo : EIATTR_FRAME_SIZE
	.align		4
.L_1157:
        /*1a40*/ 	.byte	0x04, 0x11
        /*1a42*/ 	.short	(.L_1159 - .L_1158)
	.align		4
.L_1158:
        /*1a44*/ 	.word	index@(_ZN2at6native49_GLOBAL__N__b919a28f_16_Normalization_cu_5c38458745unrolled_elementwise_kernel_for_multi_outputsILi3EZZZNS1_34batch_norm_update_stats_and_invertERKNS_6TensorES5_S5_S5_ddlENKUlvE_clEvENKUlvE0_clEvEUlffffE_St5arrayIPcLm7EE23TrivialOffsetCalculatorILi4EjESC_ILi3EjEEEviT0_T1_T2_T3_)
        /*1a48*/ 	.word	0x00000000


	//----- nvinfo : EIATTR_REGCOUNT
	.align		4
.L_1159:
        /*1a4c*/ 	.byte	0x04, 0x2f
        /*1a4e*/ 	.short	(.L_1161 - .L_1160)
	.align		4
.L_1160:
        /*1a50*/ 	.word	index@(_ZN2at6native49_GLOBAL__N__b919a28f_16_Normalization_cu_5c38458745unrolled_elementwise_kernel_for_multi_outputsILi3EZZZNS1_34batch_norm_update_stats_and_invertERKNS_6TensorES5_S5_S5_ddlENKUlvE_clEvENKUlvE0_clEvEUlffffE_St5arrayIPcLm7EE16OffsetCalculatorILi4EjLb0EESC_ILi3EjLb0EEEEviT0_T1_T2_T3_)
        /*1a54*/ 	.word	0x00000038


	//----- nvinfo : EIATTR_FRAME_SIZE
	.align		4
.L_1161:
        /*1a58*/ 	.byte	0x04, 0x11
        /*1a5a*/ 	.short	(.L_1163 - .L_1162)
	.align		4
.L_1162:
        /*1a5c*/ 	.word	index@(_ZN2at6native49_GLOBAL__N__b919a28f_16_Normalization_cu_5c38458745unrolled_elementwise_kernel_for_multi_outputsILi3EZZZNS1_34batch_norm_update_stats_and_invertERKNS_6TensorES5_S5_S5_ddlENKUlvE_clEvENKUlvE0_clEvEUlffffE_St5arrayIPcLm7EE16OffsetCalculatorILi4EjLb0EESC_ILi3EjLb0EEEEviT0_T1_T2_T3_)
        /*1a60*/ 	.word	0x00000000


	//----- nvinfo : EIATTR_REGCOUNT
	.align		4
.L_1163:
        /*1a64*/ 	.byte	0x04, 0x2f
        /*1a66*/ 	.short	(.L_1165 - .L_1164)
	.align		4
.L_1164:
        /*1a68*/ 	.word	index@(_ZN2at6native49_GLOBAL__N__b919a28f_16_Normalization_cu_5c38458745unrolled_elementwise_kernel_for_multi_outputsILi3EZZZNS1_34batch_norm_update_stats_and_invertERKNS_6TensorES5_S5_S5_ddlENKUlvE_clEvENKUlvE1_clEvEUlffN3c104HalfES9_E_St5arrayIPcLm7EE23TrivialOffsetCalculatorILi4EjESE_ILi3EjEEEviT0_T1_T2_T3_)
        /*1a6c*/ 	.word	0x00000038


	//----- nvinfo : EIATTR_FRAME_SIZE
	.align		4
.L_1165:
        /*1a70*/ 	.byte	0x04, 0x11
        /*1a72*/ 	.short	(.L_1167 - .L_1166)
	.align		4
.L_1166:
        /*1a74*/ 	.word	index@(_ZN2at6native49_GLOBAL__N__b919a28f_16_Normalization_cu_5c38458745unrolled_elementwise_kernel_for_multi_outputsILi3EZZZNS1_34batch_norm_update_stats_and_invertERKNS_6TensorES5_S5_S5_ddlENKUlvE_clEvENKUlvE1_clEvEUlffN3c104HalfES9_E_St5arrayIPcLm7EE23TrivialOffsetCalculatorILi4EjESE_ILi3EjEEEviT0_T1_T2_T3_)
        /*1a78*/ 	.word	0x00000000


	//----- nvinfo : EIATTR_REGCOUNT
	.align		4
.L_1167:
        /*1a7c*/ 	.byte	0x04, 0x2f
        /*1a7e*/ 	.short	(.L_1169 - .L_1168)
	.align		4
.L_1168:
        /*1a80*/ 	.word	index@(_ZN2at6native49_GLOBAL__N__b919a28f_16_Normalization_cu_5c38458745unrolled_elementwise_kernel_for_multi_outputsILi3EZZZNS1_34batch_norm_update_stats_and_invertERKNS_6TensorES5_S5_S5_ddlENKUlvE_clEvENKUlvE1_clEvEUlffN3c104HalfES9_E_St5arrayIPcLm7EE16OffsetCalculatorILi4EjLb0EESE_ILi3EjLb0EEEEviT0_T1_T2_T3_)
        /*1a84*/ 	.word	0x00000038


	//----- nvinfo : EIATTR_FRAME_SIZE
	.align		4
.L_1169:
        /*1a88*/ 	.byte	0x04, 0x11
        /*1a8a*/ 	.short	(.L_1171 - .L_1170)
	.align		4
.L_1170:
        /*1a8c*/ 	.word	index@(_ZN2at6native49_GLOBAL__N__b919a28f_16_Normalization_cu_5c38458745unrolled_elementwise_kernel_for_multi_outputsILi3EZZZNS1_34batch_norm_update_stats_and_invertERKNS_6TensorES5_S5_S5_ddlENKUlvE_clEvENKUlvE1_clEvEUlffN3c104HalfES9_E_St5arrayIPcLm7EE16OffsetCalculatorILi4EjLb0EESE_ILi3EjLb0EEEEviT0_T1_T2_T3_)
        /*1a90*/ 	.word	0x00000000


	//----- nvinfo : EIATTR_REGCOUNT
	.align		4
.L_1171:
        /*1a94*/ 	.byte	0x04, 0x2f
        /*1a96*/ 	.short	(.L_1173 - .L_1172)
	.align		4
.L_1172:
        /*1a98*/ 	.word	index@(_ZN2at6native49_GLOBAL__N__b919a28f_16_Normalization_cu_5c38458745unrolled_elementwise_kernel_for_multi_outputsILi3EZZZNS1_34batch_norm_update_stats_and_invertERKNS_6TensorES5_S5_S5_ddlENKUlvE_clEvENKUlvE2_clEvEUlffN3c108BFloat16ES9_E_St5arrayIPcLm7EE23TrivialOffsetCalculatorILi4EjESE_ILi3EjEEEviT0_T1_T2_T3_)
        /*1a9c*/ 	.word	0x00000038


	//----- nvinfo : EIATTR_FRAME_SIZE
	.align		4
.L_1173:
        /*1aa0*/ 	.byte	0x04, 0x11
        /*1aa2*/ 	.short	(.L_1175 - .L_1174)
	.align		4
.L_1174:
        /*1aa4*/ 	.word	index@(_ZN2at6native49_GLOBAL__N__b919a28f_16_Normalization_cu_5c38458745unrolled_elementwise_kernel_for_multi_outputsILi3EZZZNS1_34batch_norm_update_stats_and_invertERKNS_6TensorES5_S5_S5_ddlENKUlvE_clEvENKUlvE2_clEvEUlffN3c108BFloat16ES9_E_St5arrayIPcLm7EE23TrivialOffsetCalculatorILi4EjESE_ILi3EjEEEviT0_T1_T2_T3_)
        /*1aa8*/ 	.word	0x00000000


	//----- nvinfo : EIATTR_REGCOUNT
	.align		4
.L_1175:
        /*1aac*/ 	.byte	0x04, 0x2f
        /*1aae*/ 	.short	(.L_1177 - .L_1176)
	.align		4
.L_1176:
        /*1ab0*/ 	.word	index@(_ZN2at6native49_GLOBAL__N__b919a28f_16_Normalization_cu_5c38458745unrolled_elementwise_kernel_for_multi_outputsILi3EZZZNS1_34batch_norm_update_stats_and_invertERKNS_6TensorES5_S5_S5_ddlENKUlvE_clEvENKUlvE2_clEvEUlffN3c108BFloat16ES9_E_St5arrayIPcLm7EE16OffsetCalculatorILi4EjLb0EESE_ILi3EjLb0EEEEviT0_T1_T2_T3_)
        /*1ab4*/ 	.word	0x00000038


	//----- nvinfo : EIATTR_FRAME_SIZE
	.align		4
.L_1177:
        /*1ab8*/ 	.byte	0x04, 0x11
        /*1aba*/ 	.short	(.L_1179 - .L_1178)
	.align		4
.L_1178:
        /*1abc*/ 	.word	index@(_ZN2at6native49_GLOBAL__N__b919a28f_16_Normalization_cu_5c38458745unrolled_elementwise_kernel_for_multi_outputsILi3EZZZNS1_34batch_norm_update_stats_and_invertERKNS_6TensorES5_S5_S5_ddlENKUlvE_clEvENKUlvE2_clEvEUlffN3c108BFloat16ES9_E_St5arrayIPcLm7EE16OffsetCalculatorILi4EjLb0EESE_ILi3EjLb0EEEEviT0_T1_T2_T3_)
        /*1ac0*/ 	.word	0x00000000


	//----- nvinfo : EIATTR_MIN_STACK_SIZE
	.align		4
.L_1179:
        /*1ac4*/ 	.byte	0x04, 0x12
        /*1ac6*/ 	.short	(.L_1181 - .L_1180)
	.align		4
.L_1180:
        /*1ac8*/ 	.word	index@(_ZN2at6native49_GLOBAL__N__b919a28f_16_Normalization_cu_5c38458745unrolled_elementwise_kernel_for_multi_outputsILi3EZZZNS1_34batch_norm_update_stats_and_invertERKNS_6TensorES5_S5_S5_ddlENKUlvE_clEvENKUlvE2_clEvEUlffN3c108BFloat16ES9_E_St5arrayIPcLm7EE16OffsetCalculatorILi4EjLb0EESE_ILi3EjLb0EEEEviT0_T1_T2_T3_)
        /*1acc*/ 	.word	0x00000000


	//----- nvinfo : EIATTR_MIN_STACK_SIZE
	.align		4
.L_1181:
        /*1ad0*/ 	.byte	0x04, 0x12
        /*1ad2*/ 	.short	(.L_1183 - .L_1182)
	.align		4
.L_1182:
        /*1ad4*/ 	.word	index@(_ZN2at6native49_GLOBAL__N__b919a28f_16_Normalization_cu_5c38458745unrolled_elementwise_kernel_for_multi_outputsILi3EZZZNS1_34batch_norm_update_stats_and_invertERKNS_6TensorES5_S5_S5_ddlENKUlvE_clEvENKUlvE2_clEvEUlffN3c108BFloat16ES9_E_St5arrayIPcLm7EE23TrivialOffsetCalculatorILi4EjESE_ILi3EjEEEviT0_T1_T2_T3_)
        /*1ad8*/ 	.word	0x00000000


	//----- nvinfo : EIATTR_MIN_STACK_SIZE
	.align		4
.L_1183:
        /*1adc*/ 	.byte	0x04, 0x12
        /*1ade*/ 	.short	(.L_1185 - .L_1184)
	.align		4
.L_1184:
        /*1ae0*/ 	.word	index@(_ZN2at6native49_GLOBAL__N__b919a28f_16_Normalization_cu_5c38458745unrolled_elementwise_kernel_for_multi_outputsILi3EZZZNS1_34batch_norm_update_stats_and_invertERKNS_6TensorES5_S5_S5_ddlENKUlvE_clEvENKUlvE1_clEvEUlffN3c104HalfES9_E_St5arrayIPcLm7EE16OffsetCalculatorILi4EjLb0EESE_ILi3EjLb0EEEEviT0_T1_T2_T3_)
        /*1ae4*/ 	.word	0x00000000


	//----- nvinfo : EIATTR_MIN_STACK_SIZE
	.align		4
.L_1185:
        /*1ae8*/ 	.byte	0x04, 0x12
        /*1aea*/ 	.short	(.L_1187 - .L_1186)
	.align		4
.L_1186:
        /*1aec*/ 	.word	index@(_ZN2at6native49_GLOBAL__N__b919a28f_16_Normalization_cu_5c38458745unrolled_elementwise_kernel_for_multi_outputsILi3EZZZNS1_34batch_norm_update_stats_and_invertERKNS_6TensorES5_S5_S5_ddlENKUlvE_clEvENKUlvE1_clEvEUlffN3c104HalfES9_E_St5arrayIPcLm7EE23TrivialOffsetCalculatorILi4EjESE_ILi3EjEEEviT0_T1_T2_T3_)
        /*1af0*/ 	.word	0x00000000


	//----- nvinfo : EIATTR_MIN_STACK_SIZE
	.align		4
.L_1187:
        /*1af4*/ 	.byte	0x04, 0x12
        /*1af6*/ 	.short	(.L_1189 - .L_1188)
	.align		4
.L_1188:
        /*1af8*/ 	.word	index@(_ZN2at6native49_GLOBAL__N__b919a28f_16_Normalization_cu_5c38458745unrolled_elementwise_kernel_for_multi_outputsILi3EZZZNS1_34batch_norm_update_stats_and_invertERKNS_6TensorES5_S5_S5_ddlENKUlvE_clEvENKUlvE0_clEvEUlffffE_St5arrayIPcLm7EE16OffsetCalculatorILi4EjLb0EESC_ILi3EjLb0EEEEviT0_T1_T2_T3_)
        /*1afc*/ 	.word	0x00000000


	//----- nvinfo : EIATTR_MIN_STACK_SIZE
	.align		4
.L_1189:
        /*1b00*/ 	.byte	0x04, 0x12
        /*1b02*/ 	.short	(.L_1191 - .L_1190)
	.align		4
.L_1190:
        /*1b04*/ 	.word	index@(_ZN2at6native49_GLOBAL__N__b919a28f_16_Normalization_cu_5c38458745unrolled_elementwise_kernel_for_multi_outputsILi3EZZZNS1_34batch_norm_update_stats_and_invertERKNS_6TensorES5_S5_S5_ddlENKUlvE_clEvENKUlvE0_clEvEUlffffE_St5arrayIPcLm7EE23TrivialOffsetCalculatorILi4EjESC_ILi3EjEEEviT0_T1_T2_T3_)
        /*1b08*/ 	.word	0x00000000


	//----- nvinfo : EIATTR_MIN_STACK_SIZE
	.align		4
.L_1191:
        /*1b0c*/ 	.byte	0x04, 0x12
        /*1b0e*/ 	.short	(.L_1193 - .L_1192)
	.align		4
.L_1192:
        /*1b10*/ 	.word	index@(_ZN2at6native49_GLOBAL__N__b919a28f_16_Normalization_cu_5c38458745unrolled_elementwise_kernel_for_multi_outputsILi3EZZZNS1_34batch_norm_update_stats_and_invertERKNS_6TensorES5_S5_S5_ddlENKUlvE_clEvENKUlvE_clEvEUlddddE_St5arrayIPcLm7EE16OffsetCalculatorILi4EjLb0EESC_ILi3EjLb0EEEEviT0_T1_T2_T3_)
        /*1b14*/ 	.word	0x00000000


	//----- nvinfo : EIATTR_MIN_STACK_SIZE
	.align		4
.L_1193:
        /*1b18*/ 	.byte	0x04, 0x12
        /*1b1a*/ 	.short	(.L_1195 - .L_1194)
	.align		4
.L_1194:
        /*1b1c*/ 	.word	index@(_ZN2at6native49_GLOBAL__N__b919a28f_16_Normalization_cu_5c38458745unrolled_elementwise_kernel_for_multi_outputsILi3EZZZNS1_34batch_norm_update_stats_and_invertERKNS_6TensorES5_S5_S5_ddlENKUlvE_clEvENKUlvE_clEvEUlddddE_St5arrayIPcLm7EE23TrivialOffsetCalculatorILi4EjESC_ILi3EjEEEviT0_T1_T2_T3_)
        /*1b20*/ 	.word	0x00000000


	//----- nvinfo : EIATTR_MIN_STACK_SIZE
	.align		4
.L_1195:
        /*1b24*/ 	.byte	0x04, 0x12
        /*1b26*/ 	.short	(.L_1197 - .L_1196)
	.align		4
.L_1196:
        /*1b28*/ 	.word	index@(_ZN2at6native49_GLOBAL__N__b919a28f_16_Normalization_cu_5c38458745unrolled_elementwise_kernel_for_multi_outputsILi2EZZZNS1_23batch_norm_update_statsERKNS_6TensorES5_S5_S5_dlENKUlvE_clEvENKUlvE2_clEvEUlffN3c108BFloat16ES9_E_St5arrayIPcLm6EE16OffsetCalculatorILi4EjLb0EESE_ILi2EjLb0EEEEviT0_T1_T2_T3_)
        /*1b2c*/ 	.word	0x00000000


	//----- nvinfo : EIATTR_MIN_STACK_SIZE
	.align		4
.L_1197:
        /*1b30*/ 	.byte	0x04, 0x12
        /*1b32*/ 	.short	(.L_1199 - .L_1198)
	.align		4
.L_1198:
        /*1b34*/ 	.word	index@(_ZN2at6native49_GLOBAL__N__b919a28f_16_Normalization_cu_5c38458745unrolled_elementwise_kernel_for_multi_outputsILi2EZZZNS1_23batch_norm_update_statsERKNS_6TensorES5_S5_S5_dlENKUlvE_clEvENKUlvE2_clEvEUlffN3c108BFloat16ES9_E_St5arrayIPcLm6EE23TrivialOffsetCalculatorILi4EjESE_ILi2EjEEEviT0_T1_T2_T3_)
        /*1b38*/ 	.word	0x00000000


	//----- nvinfo : EIATTR_MIN_STACK_SIZE
	.align		4
.L_1199:
        /*1b3c*/ 	.byte	0x04, 0x12
        /*1b3e*/ 	.short	(.L_1201 - .L_1200)
	.align		4
.L_1200:
        /*1b40*/ 	.word	index@(_ZN2at6native49_GLOBAL__N__b919a28f_16_Normalization_cu_5c38458745unrolled_elementwise_kernel_for_multi_outputsILi2EZZZNS1_23batch_norm_update_statsERKNS_6TensorES5_S5_S5_dlENKUlvE_clEvENKUlvE1_clEvEUlffN3c104HalfES9_E_St5arrayIPcLm6EE16OffsetCalculatorILi4EjLb0EESE_ILi2EjLb0EEEEviT0_T1_T2_T3_)
        /*1b44*/ 	.word	0x00000000


	//----- nvinfo : EIATTR_MIN_STACK_SIZE
	.align		4
.L_1201:
        /*1b48*/ 	.byte	0x04, 0x12
        /*1b4a*/ 	.short	(.L_1203 - .L_1202)
	.align		4
.L_1202:
        /*1b4c*/ 	.word	index@(_ZN2at6native49_GLOBAL__N__b919a28f_16_Normalization_cu_5c38458745unrolled_elementwise_kernel_for_multi_outputsILi2EZZZNS1_23batch_norm_update_statsERKNS_6TensorES5_S5_S5_dlENKUlvE_clEvENKUlvE1_clEvEUlffN3c104HalfES9_E_St5arrayIPcLm6EE23TrivialOffsetCalculatorILi4EjESE_ILi2EjEEEviT0_T1_T2_T3_)
        /*1b50*/ 	.word	0x00000000


	//----- nvinfo : EIATTR_MIN_STACK_SIZE
	.align		4
.L_1203:
        /*1b54*/ 	.byte	0x04, 0x12
        /*1b56*/ 	.short	(.L_1205 - .L_1204)
	.align		4
.L_1204:
        /*1b58*/ 	.word	index@(_ZN2at6native49_GLOBAL__N__b919a28f_16_Normalization_cu_5c38458745unrolled_elementwise_kernel_for_multi_outputsILi2EZZZNS1_23batch_norm_update_statsERKNS_6TensorES5_S5_S5_dlENKUlvE_clEvENKUlvE0_clEvEUlffffE_St5arrayIPcLm6EE16OffsetCalculatorILi4EjLb0EESC_ILi2EjLb0EEEEviT0_T1_T2_T3_)
        /*1b5c*/ 	.word	0x00000000


	//----- nvinfo : EIATTR_MIN_STACK_SIZE
	.align		4
.L_1205:
        /*1b60*/ 	.byte	0x04, 0x12
        /*1b62*/ 	.short	(.L_1207 - .L_1206)
	.align		4
.L_1206:
        /*1b64*/ 	.word	index@(_ZN2at6native49_GLOBAL__N__b919a28f_16_Normalization_cu_5c38458745unrolled_elementwise_kernel_for_multi_outputsILi2EZZZNS1_23batch_norm_update_statsERKNS_6TensorES5_S5_S5_dlENKUlvE_clEvENKUlvE0_clEvEUlffffE_St5arrayIPcLm6EE23TrivialOffsetCalculatorILi4EjESC_ILi2EjEEEviT0_T1_T2_T3_)
        /*1b68*/ 	.word	0x00000000


	//----- nvinfo : EIATTR_MIN_STACK_SIZE
	.align		4
.L_1207:
        /*1b6c*/ 	.byte	0x04, 0x12
        /*1b6e*/ 	.short	(.L_1209 - .L_1208)
	.align		4
.L_1208:
        /*1b70*/ 	.word	index@(_ZN2at6native49_GLOBAL__N__b919a28f_16_Normalization_cu_5c38458745unrolled_elementwise_kernel_for_multi_outputsILi2EZZZNS1_23batch_norm_update_statsERKNS_6TensorES5_S5_S5_dlENKUlvE_clEvENKUlvE_clEvEUlddddE_St5arrayIPcLm6EE16OffsetCalculatorILi4EjLb0EESC_ILi2EjLb0EEEEviT0_T1_T2_T3_)
        /*1b74*/ 	.word	0x00000018


	//----- nvinfo : EIATTR_MIN_STACK_SIZE
	.align		4
.L_1209:
        /*1b78*/ 	.byte	0x04, 0x12
        /*1b7a*/ 	.short	(.L_1211 - .L_1210)
	.align		4
.L_1210:
        /*1b7c*/ 	.word	index@(_ZN2at6native49_GLOBAL__N__b919a28f_16_Normalization_cu_5c38458745unrolled_elementwise_kernel_for_multi_outputsILi2EZZZNS1_23batch_norm_update_statsERKNS_6TensorES5_S5_S5_dlENKUlvE_clEvENKUlvE_clEvEUlddddE_St5arrayIPcLm6EE23TrivialOffsetCalculatorILi4EjESC_ILi2EjEEEviT0_T1_T2_T3_)
        /*1b80*/ 	.word	0x00000000


	//----- nvinfo : EIATTR_MIN_STACK_SIZE
	.align		4
.L_1211:
        /*1b84*/ 	.byte	0x04, 0x12
        /*1b86*/ 	.short	(.L_1213 - .L_1212)
	.align		4
.L_1212:
        /*1b88*/ 	.word	index@(_ZN2at6native32batch_norm_backward_elemt_kernelIN3c108BFloat16ES3_flEEvNS_27GenericPackedTensorAccessorIT_Lm3ENS_16DefaultPtrTraitsET2_EES8_NS4_IT1_Lm1ES6_S7_EESA_NS4_IT0_Lm1ES6_S7_EESA_SA_S8_PKii)
        /*1b8c*/ 	.word	0x00000000


	//----- nvinfo : EIATTR_MIN_STACK_SIZE
	.align		4
.L_1213:
        /*1b90*/ 	.byte	0x04, 0x12
        /*1b92*/ 	.short	(.L_1215 - .L_1214)
	.align		4
.L_1214:
        /*1b94*/ 	.word	index@(_ZN2at6native32batch_norm_backward_elemt_kernelIN3c108BFloat16EfflEEvNS_27GenericPackedTensorAccessorIT_Lm3ENS_16DefaultPtrTraitsET2_EES8_NS4_IT1_Lm1ES6_S7_EESA_NS4_IT0_Lm1ES6_S7_EESA_SA_S8_PKii)
        /*1b98*/ 	.word	0x00000000


	//----- nvinfo : EIATTR_MIN_STACK_SIZE
	.align		4
.L_1215:
        /*1b9c*/ 	.byte	0x04, 0x12
        /*1b9e*/ 	.short	(.L_1217 - .L_1216)
	.align		4
.L_1216:
        /*1ba0*/ 	.word	index@(_ZN2at6native32batch_norm_backward_elemt_kernelIN3c108BFloat16ES3_fiEEvNS_27GenericPackedTensorAccessorIT_Lm3ENS_16DefaultPtrTraitsET2_EES8_NS4_IT1_Lm1ES6_S7_EESA_NS4_IT0_Lm1ES6_S7_EESA_SA_S8_PKii)
        /*1ba4*/ 	.word	0x00000000


	//----- nvinfo : EIATTR_MIN_STACK_SIZE
	.align		4
.L_1217:
        /*1ba8*/ 	.byte	0x04, 0x12
        /*1baa*/ 	.short	(.L_1219 - .L_1218)
	.align		4
.L_1218:
        /*1bac*/ 	.word	index@(_ZN2at6native32batch_norm_backward_elemt_kernelIN3c108BFloat16EffiEEvNS_27GenericPackedTensorAccessorIT_Lm3ENS_16DefaultPtrTraitsET2_EES8_NS4_IT1_Lm1ES6_S7_EESA_NS4_IT0_Lm1ES6_S7_EESA_SA_S8_PKii)
        /*1bb0*/ 	.word	0x00000000


	//----- nvinfo : EIATTR_MIN_STACK_SIZE
	.align		4
.L_1219:
        /*1bb4*/ 	.byte	0x04, 0x12
        /*1bb6*/ 	.short	(.L_1221 - .L_1220)
	.align		4
.L_1220:
        /*1bb8*/ 	.word	index@(_ZN2at6native32batch_norm_backward_elemt_kernelIN3c104HalfES3_flEEvNS_27GenericPackedTensorAccessorIT_Lm3ENS_16DefaultPtrTraitsET2_EES8_NS4_IT1_Lm1ES6_S7_EESA_NS4_IT0_Lm1ES6_S7_EESA_SA_S8_PKii)
        /*1bbc*/ 	.word	0x00000000


	//----- nvinfo : EIATTR_MIN_STACK_SIZE
	.align		4
.L_1221:
        /*1bc0*/ 	.byte	0x04, 0x12
        /*1bc2*/ 	.short	(.L_1223 - .L_1222)
	.align		4
.L_1222:
        /*1bc4*/ 	.word	index@(_ZN2at6native32batch_norm_backward_elemt_kernelIN3c104HalfEfflEEvNS_27GenericPackedTensorAccessorIT_Lm3ENS_16DefaultPtrTraitsET2_EES8_NS4_IT1_Lm1ES6_S7_EESA_NS4_IT0_Lm1ES6_S7_EESA_SA_S8_PKii)
        /*1bc8*/ 	.word	0x00000000


	//----- nvinfo : EIATTR_MIN_STACK_SIZE
	.align		4
.L_1223:
        /*1bcc*/ 	.byte	0x04, 0x12
        /*1bce*/ 	.short	(.L_1225 - .L_1224)
	.align		4
.L_1224:
        /*1bd0*/ 	.word	index@(_ZN2at6native32batch_norm_backward_elemt_kernelIN3c104HalfES3_fiEEvNS_27GenericPackedTensorAccessorIT_Lm3ENS_16DefaultPtrTraitsET2_EES8_NS4_IT1_Lm1ES6_S7_EESA_NS4_IT0_Lm1ES6_S7_EESA_SA_S8_PKii)
        /*1bd4*/ 	.word	0x00000000


	//----- nvinfo : EIATTR_MIN_STACK_SIZE
	.align		4
.L_1225:
        /*1bd8*/ 	.byte	0x04, 0x12
        /*1bda*/ 	.short	(.L_1227 - .L_1226)
	.align		4
.L_1226:
        /*1bdc*/ 	.word	index@(_ZN2at6native32batch_norm_backward_elemt_kernelIN3c104HalfEffiEEvNS_27GenericPackedTensorAccessorIT_Lm3ENS_16DefaultPtrTraitsET2_EES8_NS4_IT1_Lm1ES6_S7_EESA_NS4_IT0_Lm1ES6_S7_EESA_SA_S8_PKii)
        /*1be0*/ 	.word	0x00000000


	//----- nvinfo : EIATTR_MIN_STACK_SIZE
	.align		4
.L_1227:
        /*1be4*/ 	.byte	0x04, 0x12
        /*1be6*/ 	.short	(.L_1229 - .L_1228)
	.align		4
.L_1228:
        /*1be8*/ 	.word	index@(_ZN2at6native32batch_norm_backward_elemt_kernelIffflEEvNS_27GenericPackedTensorAccessorIT_Lm3ENS_16DefaultPtrTraitsET2_EES6_NS2_IT1_Lm1ES4_S5_EES8_NS2_IT0_Lm1ES4_S5_EES8_S8_S6_PKii)
        /*1bec*/ 	.word	0x00000000


	//----- nvinfo : EIATTR_MIN_STACK_SIZE
	.align		4
.L_1229:
        /*1bf0*/ 	.byte	0x04, 0x12
        /*1bf2*/ 	.short	(.L_1231 - .L_1230)
	.align		4
.L_1230:
        /*1bf4*/ 	.word	index@(_ZN2at6native32batch_norm_backward_elemt_kernelIfffiEEvNS_27GenericPackedTensorAccessorIT_Lm3ENS_16DefaultPtrTraitsET2_EES6_NS2_IT1_Lm1ES4_S5_EES8_NS2_IT0_Lm1ES4_S5_EES8_S8_S6_PKii)
        /*1bf8*/ 	.word	0x00000000


	//----- nvinfo : EIATTR_MIN_STACK_SIZE
	.align		4
.L_1231:
        /*1bfc*/ 	.byte	0x04, 0x12
        /*1bfe*/ 	.short	(.L_1233 - .L_1232)
	.align		4
.L_1232:
        /*1c00*/ 	.word	index@(_ZN2at6native32batch_norm_backward_elemt_kernelIdddlEEvNS_27GenericPackedTensorAccessorIT_Lm3ENS_16DefaultPtrTraitsET2_EES6_NS2_IT1_Lm1ES4_S5_EES8_NS2_IT0_Lm1ES4_S5_EES8_S8_S6_PKii)
        /*1c04*/ 	.word	0x00000000


	//----- nvinfo : EIATTR_MIN_STACK_SIZE
	.align		4
.L_1233:
        /*1c08*/ 	.byte	0x04, 0x12
        /*1c0a*/ 	.short	(.L_1235 - .L_1234)
	.align		4
.L_1234:
        /*1c0c*/ 	.word	index@(_ZN2at6native32batch_norm_backward_elemt_kernelIdddiEEvNS_27GenericPackedTensorAccessorIT_Lm3ENS_16DefaultPtrTraitsET2_EES6_NS2_IT1_Lm1ES4_S5_EES8_NS2_IT0_Lm1ES4_S5_EES8_S8_S6_PKii)
        /*1c10*/ 	.word	0x00000000


	//----- nvinfo : EIATTR_MIN_STACK_SIZE
	.align		4
.L_1235:
        /*1c14*/ 	.byte	0x04, 0x12
        /*1c16*/ 	.short	(.L_1237 - .L_1236)
	.align		4
.L_1236:
        /*1c18*/ 	.word	index@(_ZN2at6native33batch_norm_backward_reduce_kernelIN3c108BFloat16ES3_flEEvNS_27GenericPackedTensorAccessorIT_Lm3ENS_16DefaultPtrTraitsET2_EES8_NS4_IT1_Lm1ES6_S7_EESA_SA_SA_NS4_IT0_Lm1ES6_S7_EESC_)
        /*1c1c*/ 	.word	0x00000000


	//----- nvinfo : EIATTR_MIN_STACK_SIZE
	.align		4
.L_1237:
        /*1c20*/ 	.byte	0x04, 0x12
        /*1c22*/ 	.short	(.L_1239 - .L_1238)
	.align		4
.L_1238:
        /*1c24*/ 	.word	index@(_ZN2at6native33batch_norm_backward_reduce_kernelIN3c108BFloat16EfflEEvNS_27GenericPackedTensorAccessorIT_Lm3ENS_16DefaultPtrTraitsET2_EES8_NS4_IT1_Lm1ES6_S7_EESA_SA_SA_NS4_IT0_Lm1ES6_S7_EESC_)
        /*1c28*/ 	.word	0x00000000


	//----- nvinfo : EIATTR_MIN_STACK_SIZE
	.align		4
.L_1239:
        /*1c2c*/ 	.byte	0x04, 0x12
        /*1c2e*/ 	.short	(.L_1241 - .L_1240)
	.align		4
.L_1240:
        /*1c30*/ 	.word	index@(_ZN2at6native33batch_norm_backward_reduce_kernelIN3c108BFloat16ES3_fiEEvNS_27GenericPackedTensorAccessorIT_Lm3ENS_16DefaultPtrTraitsET2_EES8_NS4_IT1_Lm1ES6_S7_EESA_SA_SA_NS4_IT0_Lm1ES6_S7_EESC_)
        /*1c34*/ 	.word	0x00000000


	//----- nvinfo : EIATTR_MIN_STACK_SIZE
	.align		4
.L_1241:
        /*1c38*/ 	.byte	0x04, 0x12
        /*1c3a*/ 	.short	(.L_1243 - .L_1242)
	.align		4
.L_1242:
        /*1c3c*/ 	.word	index@(_ZN2at6native33batch_norm_backward_reduce_kernelIN3c108BFloat16EffiEEvNS_27GenericPackedTensorAccessorIT_Lm3ENS_16DefaultPtrTraitsET2_EES8_NS4_IT1_Lm1ES6_S7_EESA_SA_SA_NS4_IT0_Lm1ES6_S7_EESC_)
        /*1c40*/ 	.word	0x00000000


	//----- nvinfo : EIATTR_MIN_STACK_SIZE
	.align		4
.L_1243:
        /*1c44*/ 	.byte	0x04, 0x12
        /*1c46*/ 	.short	(.L_1245 - .L_1244)
	.align		4
.L_1244:
        /*1c48*/ 	.word	index@(_ZN2at6native33batch_norm_backward_reduce_kernelIN3c104HalfES3_flEEvNS_27GenericPackedTensorAccessorIT_Lm3ENS_16DefaultPtrTraitsET2_EES8_NS4_IT1_Lm1ES6_S7_EESA_SA_SA_NS4_IT0_Lm1ES6_S7_EESC_)
        /*1c4c*/ 	.word	0x00000000


	//----- nvinfo : EIATTR_MIN_STACK_SIZE
	.align		4
.L_1245:
        /*1c50*/ 	.byte	0x04, 0x12
        /*1c52*/ 	.short	(.L_1247 - .L_1246)
	.align		4
.L_1246:
        /*1c54*/ 	.word	index@(_ZN2at6native33batch_norm_backward_reduce_kernelIN3c104HalfEfflEEvNS_27GenericPackedTensorAccessorIT_Lm3ENS_16DefaultPtrTraitsET2_EES8_NS4_IT1_Lm1ES6_S7_EESA_SA_SA_NS4_IT0_Lm1ES6_S7_EESC_)
        /*1c58*/ 	.word	0x00000000


	//----- nvinfo : EIATTR_MIN_STACK_SIZE
	.align		4
.L_1247:
        /*1c5c*/ 	.byte	0x04, 0x12
        /*1c5e*/ 	.short	(.L_1249 - .L_1248)
	.align		4
.L_1248:
        /*1c60*/ 	.word	index@(_ZN2at6native33batch_norm_backward_reduce_kernelIN3c104HalfES3_fiEEvNS_27GenericPackedTensorAccessorIT_Lm3ENS_16DefaultPtrTraitsET2_EES8_NS4_IT1_Lm1ES6_S7_EESA_SA_SA_NS4_IT0_Lm1ES6_S7_EESC_)
        /*1c64*/ 	.word	0x00000000


	//----- nvinfo : EIATTR_MIN_STACK_SIZE
	.align		4
.L_1249:
        /*1c68*/ 	.byte	0x04, 0x12
        /*1c6a*/ 	.short	(.L_1251 - .L_1250)
	.align		4
.L_1250:
        /*1c6c*/ 	.word	index@(_ZN2at6native33batch_norm_backward_reduce_kernelIN3c104HalfEffiEEvNS_27GenericPackedTensorAccessorIT_Lm3ENS_16DefaultPtrTraitsET2_EES8_NS4_IT1_Lm1ES6_S7_EESA_SA_SA_NS4_IT0_Lm1ES6_S7_EESC_)
        /*1c70*/ 	.word	0x00000000


	//----- nvinfo : EIATTR_MIN_STACK_SIZE
	.align		4
.L_1251:
        /*1c74*/ 	.byte	0x04, 0x12
        /*1c76*/ 	.short	(.L_1253 - .L_1252)
	.align		4
.L_1252:
        /*1c78*/ 	.word	index@(_ZN2at6native33batch_norm_backward_reduce_kernelIffflEEvNS_27GenericPackedTensorAccessorIT_Lm3ENS_16DefaultPtrTraitsET2_EES6_NS2_IT1_Lm1ES4_S5_EES8_S8_S8_NS2_IT0_Lm1ES4_S5_EESA_)
        /*1c7c*/ 	.word	0x00000000


	//----- nvinfo : EIATTR_MIN_STACK_SIZE
	.align		4
.L_1253:
        /*1c80*/ 	.byte	0x04, 0x12
        /*1c82*/ 	.short	(.L_1255 - .L_1254)
	.align		4
.L_1254:
        /*1c84*/ 	.word	index@(_ZN2at6native33batch_norm_backward_reduce_kernelIfffiEEvNS_27GenericPackedTensorAccessorIT_Lm3ENS_16DefaultPtrTraitsET2_EES6_NS2_IT1_Lm1ES4_S5_EES8_S8_S8_NS2_IT0_Lm1ES4_S5_EESA_)
        /*1c88*/ 	.word	0x00000000


	//----- nvinfo : EIATTR_MIN_STACK_SIZE
	.align		4
.L_1255:
        /*1c8c*/ 	.byte	0x04, 0x12
        /*1c8e*/ 	.short	(.L_1257 - .L_1256)
	.align		4
.L_1256:
        /*1c90*/ 	.word	index@(_ZN2at6native33batch_norm_backward_reduce_kernelIdddlEEvNS_27GenericPackedTensorAccessorIT_Lm3ENS_16DefaultPtrTraitsET2_EES6_NS2_IT1_Lm1ES4_S5_EES8_S8_S8_NS2_IT0_Lm1ES4_S5_EESA_)
        /*1c94*/ 	.word	0x00000000


	//----- nvinfo : EIATTR_MIN_STACK_SIZE
	.align		4
.L_1257:
        /*1c98*/ 	.byte	0x04, 0x12
        /*1c9a*/ 	.short	(.L_1259 - .L_1258)
	.align		4
.L_1258:
        /*1c9c*/ 	.word	index@(_ZN2at6native33batch_norm_backward_reduce_kernelIdddiEEvNS_27GenericPackedTensorAccessorIT_Lm3ENS_16DefaultPtrTraitsET2_EES6_NS2_IT1_Lm1ES4_S5_EES8_S8_S8_NS2_IT0_Lm1ES4_S5_EESA_)
        /*1ca0*/ 	.word	0x00000000


	//----- nvinfo : EIATTR_MIN_STACK_SIZE
	.align		4
.L_1259:
        /*1ca4*/ 	.byte	0x04, 0x12
        /*1ca6*/ 	.short	(.L_1261 - .L_1260)
	.align		4
.L_1260:
        /*1ca8*/ 	.word	index@(_ZN2at6native35batch_norm_reduce_statistics_kernelIN3c108BFloat16EflEEvNS_27GenericPackedTensorAccessorIT0_Lm2ENS_17RestrictPtrTraitsET1_EES8_NS4_IS5_Lm1ES6_S7_EES9_NS4_IT_Lm1ES6_S7_EESB_S5_S5_SB_)
        /*1cac*/ 	.word	0x00000000


	//----- nvinfo : EIATTR_MIN_STACK_SIZE
	.align		4
.L_1261:
        /*1cb0*/ 	.byte	0x04, 0x12
        /*1cb2*/ 	.short	(.L_1263 - .L_1262)
	.align		4
.L_1262:
        /*1cb4*/ 	.word	index@(_ZN2at6native35batch_norm_reduce_statistics_kernelIN3c108BFloat16EfiEEvNS_27GenericPackedTensorAccessorIT0_Lm2ENS_17RestrictPtrTraitsET1_EES8_NS4_IS5_Lm1ES6_S7_EES9_NS4_IT_Lm1ES6_S7_EESB_S5_S5_SB_)
        /*1cb8*/ 	.word	0x00000000


	//----- nvinfo : EIATTR_MIN_STACK_SIZE
	.align		4
.L_1263:
        /*1cbc*/ 	.byte	0x04, 0x12
        /*1cbe*/ 	.short	(.L_1265 - .L_1264)
	.align		4
.L_1264:
        /*1cc0*/ 	.word	index@(_ZN2at6native35batch_norm_reduce_statistics_kernelIN3c104HalfEflEEvNS_27GenericPackedTensorAccessorIT0_Lm2ENS_17RestrictPtrTraitsET1_EES8_NS4_IS5_Lm1ES6_S7_EES9_NS4_IT_Lm1ES6_S7_EESB_S5_S5_SB_)
        /*1cc4*/ 	.word	0x00000000


	//----- nvinfo : EIATTR_MIN_STACK_SIZE
	.align		4
.L_1265:
        /*1cc8*/ 	.byte	0x04, 0x12
        /*1cca*/ 	.short	(.L_1267 - .L_1266)
	.align		4
.L_1266:
        /*1ccc*/ 	.word	index@(_ZN2at6native35batch_norm_reduce_statistics_kernelIN3c104HalfEfiEEvNS_27GenericPackedTensorAccessorIT0_Lm2ENS_17RestrictPtrTraitsET1_EES8_NS4_IS5_Lm1ES6_S7_EES9_NS4_IT_Lm1ES6_S7_EESB_S5_S5_SB_)
        /*1cd0*/ 	.word	0x00000000


	//----- nvinfo : EIATTR_MIN_STACK_SIZE
	.align		4
.L_1267:
        /*1cd4*/ 	.byte	0x04, 0x12
        /*1cd6*/ 	.short	(.L_1269 - .L_1268)
	.align		4
.L_1268:
        /*1cd8*/ 	.word	index@(_ZN2at6native35batch_norm_reduce_statistics_kernelIfflEEvNS_27GenericPackedTensorAccessorIT0_Lm2ENS_17RestrictPtrTraitsET1_EES6_NS2_IS3_Lm1ES4_S5_EES7_NS2_IT_Lm1ES4_S5_EES9_S3_S3_S9_)
        /*1cdc*/ 	.word	0x00000000


	//----- nvinfo : EIATTR_MIN_STACK_SIZE
	.align		4
.L_1269:
        /*1ce0*/ 	.byte	0x04, 0x12
        /*1ce2*/ 	.short	(.L_1271 - .L_1270)
	.align		4
.L_1270:
        /*1ce4*/ 	.word	index@(_ZN2at6native35batch_norm_reduce_statistics_kernelIffiEEvNS_27GenericPackedTensorAccessorIT0_Lm2ENS_17RestrictPtrTraitsET1_EES6_NS2_IS3_Lm1ES4_S5_EES7_NS2_IT_Lm1ES4_S5_EES9_S3_S3_S9_)
        /*1ce8*/ 	.word	0x00000000


	//----- nvinfo : EIATTR_MIN_STACK_SIZE
	.align		4
.L_1271:
        /*1cec*/ 	.byte	0x04, 0x12
        /*1cee*/ 	.short	(.L_1273 - .L_1272)
	.align		4
.L_1272:
        /*1cf0*/ 	.word	index@(_ZN2at6native35batch_norm_reduce_statistics_kernelIddlEEvNS_27GenericPackedTensorAccessorIT0_Lm2ENS_17RestrictPtrTraitsET1_EES6_NS2_IS3_Lm1ES4_S5_EES7_NS2_IT_Lm1ES4_S5_EES9_S3_S3_S9_)
        /*1cf4*/ 	.word	0x00000000


	//----- nvinfo : EIATTR_MIN_STACK_SIZE
	.align		4
.L_1273:
        /*1cf8*/ 	.byte	0x04, 0x12
        /*1cfa*/ 	.short	(.L_1275 - .L_1274)
	.align		4
.L_1274:
        /*1cfc*/ 	.word	index@(_ZN2at6native35batch_norm_reduce_statistics_kernelIddiEEvNS_27GenericPackedTensorAccessorIT0_Lm2ENS_17RestrictPtrTraitsET1_EES6_NS2_IS3_Lm1ES4_S5_EES7_NS2_IT_Lm1ES4_S5_EES9_S3_S3_S9_)
        /*1d00*/ 	.word	0x00000000


	//----- nvinfo : EIATTR_MIN_STACK_SIZE
	.align		4
.L_1275:
        /*1d04*/ 	.byte	0x04, 0x12
        /*1d06*/ 	.short	(.L_1277 - .L_1276)
	.align		4
.L_1276:
        /*1d08*/ 	.word	index@(_ZN2at6native36batch_norm_collect_statistics_kernelINS0_6InvStdEN3c108BFloat16ES4_flEEvNS_27GenericPackedTensorAccessorIKT0_Lm3ENS_17RestrictPtrTraitsET3_EET2_SB_NS5_ISB_Lm1ES8_S9_EESC_)
        /*1d0c*/ 	.word	0x00000000


	//----- nvinfo : EIATTR_MIN_STACK_SIZE
	.align		4
.L_1277:
        /*1d10*/ 	.byte	0x04, 0x12
        /*1d12*/ 	.short	(.L_1279 - .L_1278)
	.align		4
.L_1278:
        /*1d14*/ 	.word	index@(_ZN2at6native36batch_norm_collect_statistics_kernelINS0_6InvStdEN3c108BFloat16ES4_fiEEvNS_27GenericPackedTensorAccessorIKT0_Lm3ENS_17RestrictPtrTraitsET3_EET2_SB_NS5_ISB_Lm1ES8_S9_EESC_)
        /*1d18*/ 	.word	0x00000000


	//----- nvinfo : EIATTR_MIN_STACK_SIZE
	.align		4
.L_1279:
        /*1d1c*/ 	.byte	0x04, 0x12
        /*1d1e*/ 	.short	(.L_1281 - .L_1280)
	.align		4
.L_1280:
        /*1d20*/ 	.word	index@(_ZN2at6native50batch_norm_collect_statistics_channels_last_kernelINS0_6InvStdEN3c108BFloat16EfLi4EEEvPKT0_PT1_S9_PVS8_PiiiS8_)
        /*1d24*/ 	.word	0x00000000


	//----- nvinfo : EIATTR_MIN_STACK_SIZE
	.align		4
.L_1281:
        /*1d28*/ 	.byte	0x04, 0x12
        /*1d2a*/ 	.short	(.L_1283 - .L_1282)
	.align		4
.L_1282:
        /*1d2c*/ 	.word	index@(_ZN2at6native36batch_norm_collect_statistics_kernelINS0_6InvStdEN3c104HalfES4_flEEvNS_27GenericPackedTensorAccessorIKT0_Lm3ENS_17RestrictPtrTraitsET3_EET2_SB_NS5_ISB_Lm1ES8_S9_EESC_)
        /*1d30*/ 	.word	0x00000000


	//----- nvinfo : EIATTR_MIN_STACK_SIZE
	.align		4
.L_1283:
        /*1d34*/ 	.byte	0x04, 0x12
        /*1d36*/ 	.short	(.L_1285 - .L_1284)
	.align		4
.L_1284:
        /*1d38*/ 	.word	index@(_ZN2at6native36batch_norm_collect_statistics_kernelINS0_6InvStdEN3c104HalfES4_fiEEvNS_27GenericPackedTensorAccessorIKT0_Lm3ENS_17RestrictPtrTraitsET3_EET2_SB_NS5_ISB_Lm1ES8_S9_EESC_)
        /*1d3c*/ 	.word	0x00000000


	//----- nvinfo : EIATTR_MIN_STACK_SIZE
	.align		4
.L_1285:
        /*1d40*/ 	.byte	0x04, 0x12
        /*1d42*/ 	.short	(.L_1287 - .L_1286)
	.align		4
.L_1286:
        /*1d44*/ 	.word	index@(_ZN2at6native50batch_norm_collect_statistics_channels_last_kernelINS0_6InvStdEN3c104HalfEfLi4EEEvPKT0_PT1_S9_PVS8_PiiiS8_)
        /*1d48*/ 	.word	0x00000000


	//----- nvinfo : EIATTR_MIN_STACK_SIZE
	.align		4
.L_1287:
        /*1d4c*/ 	.byte	0x04, 0x12
        /*1d4e*/ 	.short	(.L_1289 - .L_1288)
	.align		4
.L_1288:
        /*1d50*/ 	.word	index@(_ZN2at6native36batch_norm_collect_statistics_kernelINS0_6InvStdEffflEEvNS_27GenericPackedTensorAccessorIKT0_Lm3ENS_17RestrictPtrTraitsET3_EET2_S9_NS3_IS9_Lm1ES6_S7_EESA_)
        /*1d54*/ 	.word	0x00000000


	//----- nvinfo : EIATTR_MIN_STACK_SIZE
	.align		4
.L_1289:
        /*1d58*/ 	.byte	0x04, 0x12
        /*1d5a*/ 	.short	(.L_1291 - .L_1290)
	.align		4
.L_1290:
        /*1d5c*/ 	.word	index@(_ZN2at6native36batch_norm_collect_statistics_kernelINS0_6InvStdEfffiEEvNS_27GenericPackedTensorAccessorIKT0_Lm3ENS_17RestrictPtrTraitsET3_EET2_S9_NS3_IS9_Lm1ES6_S7_EESA_)
        /*1d60*/ 	.word	0x00000000


	//----- nvinfo : EIATTR_MIN_STACK_SIZE
	.align		4
.L_1291:
        /*1d64*/ 	.byte	0x04, 0x12
        /*1d66*/ 	.short	(.L_1293 - .L_1292)
	.align		4
.L_1292:
        /*1d68*/ 	.word	index@(_ZN2at6native50batch_norm_collect_statistics_channels_last_kernelINS0_6InvStdEffLi4EEEvPKT0_PT1_S7_PVS6_PiiiS6_)
        /*1d6c*/ 	.word	0x00000000


	//----- nvinfo : EIATTR_MIN_STACK_SIZE
	.align		4
.L_1293:
        /*1d70*/ 	.byte	0x04, 0x12
        /*1d72*/ 	.short	(.L_1295 - .L_1294)
	.align		4
.L_1294:
        /*1d74*/ 	.word	index@(_ZN2at6native36batch_norm_collect_statistics_kernelINS0_6InvStdEdddlEEvNS_27GenericPackedTensorAccessorIKT0_Lm3ENS_17RestrictPtrTraitsET3_EET2_S9_NS3_IS9_Lm1ES6_S7_EESA_)
        /*1d78*/ 	.word	0x00000000


	//----- nvinfo : EIATTR_MIN_STACK_SIZE
	.align		4
.L_1295:
        /*1d7c*/ 	.byte	0x04, 0x12
        /*1d7e*/ 	.short	(.L_1297 - .L_1296)
	.align		4
.L_1296:
        /*1d80*/ 	.word	index@(_ZN2at6native36batch_norm_collect_statistics_kernelINS0_6InvStdEdddiEEvNS_27GenericPackedTensorAccessorIKT0_Lm3ENS_17RestrictPtrTraitsET3_EET2_S9_NS3_IS9_Lm1ES6_S7_EESA_)
        /*1d84*/ 	.word	0x00000000


	//----- nvinfo : EIATTR_MIN_STACK_SIZE
	.align		4
.L_1297:
        /*1d88*/ 	.byte	0x04, 0x12
        /*1d8a*/ 	.short	(.L_1299 - .L_1298)
	.align		4
.L_1298:
        /*1d8c*/ 	.word	index@(_ZN2at6native50batch_norm_collect_statistics_channels_last_kernelINS0_6InvStdEddLi4EEEvPKT0_PT1_S7_PVS6_PiiiS6_)
        /*1d90*/ 	.word	0x00000000


	//----- nvinfo : EIATTR_MIN_STACK_SIZE
	.align		4
.L_1299:
        /*1d94*/ 	.byte	0x04, 0x12
        /*1d96*/ 	.short	(.L_1301 - .L_1300)
	.align		4
.L_1300:
        /*1d98*/ 	.word	index@(_ZN2at6native26batch_norm_backward_kernelIN3c108BFloat16ES3_fiEEvNS_27GenericPackedTensorAccessorIKT_Lm3ENS_16DefaultPtrTraitsET2_EES9_NS4_IS5_Lm3ES7_S8_EENS4_IT0_Lm1ES7_S8_EESC_NS4_IKSB_Lm1ES7_S8_EESE_SE_NS4_IKT1_Lm1ES7_S8_EESH_bSF_)
        /*1d9c*/ 	.word	0x00000000


	//----- nvinfo : EIATTR_MIN_STACK_SIZE
	.align		4
.L_1301:
        /*1da0*/ 	.byte	0x04, 0x12
        /*1da2*/ 	.short	(.L_1303 - .L_1302)
	.align		4
.L_1302:
        /*1da4*/ 	.word	index@(_ZN2at6native26batch_norm_backward_kernelIN3c108BFloat16EffiEEvNS_27GenericPackedTensorAccessorIKT_Lm3ENS_16DefaultPtrTraitsET2_EES9_NS4_IS5_Lm3ES7_S8_EENS4_IT0_Lm1ES7_S8_EESC_NS4_IKSB_Lm1ES7_S8_EESE_SE_NS4_IKT1_Lm1ES7_S8_EESH_bSF_)
        /*1da8*/ 	.word	0x00000000


	//----- nvinfo : EIATTR_MIN_STACK_SIZE
	.align		4
.L_1303:
        /*1dac*/ 	.byte	0x04, 0x12
        /*1dae*/ 	.short	(.L_1305 - .L_1304)
	.align		4
.L_1304:
        /*1db0*/ 	.word	index@(_ZN2at6native26batch_norm_backward_kernelIN3c104HalfES3_fiEEvNS_27GenericPackedTensorAccessorIKT_Lm3ENS_16DefaultPtrTraitsET2_EES9_NS4_IS5_Lm3ES7_S8_EENS4_IT0_Lm1ES7_S8_EESC_NS4_IKSB_Lm1ES7_S8_EESE_SE_NS4_IKT1_Lm1ES7_S8_EESH_bSF_)
        /*1db4*/ 	.word	0x00000000


	//----- nvinfo : EIATTR_MIN_STACK_SIZE
	.align		4
.L_1305:
        /*1db8*/ 	.byte	0x04, 0x12
        /*1dba*/ 	.short	(.L_1307 - .L_1306)
	.align		4
.L_1306:
        /*1dbc*/ 	.word	index@(_ZN2at6native26batch_norm_backward_kernelIN3c104HalfEffiEEvNS_27GenericPackedTensorAccessorIKT_Lm3ENS_16DefaultPtrTraitsET2_EES9_NS4_IS5_Lm3ES7_S8_EENS4_IT0_Lm1ES7_S8_EESC_NS4_IKSB_Lm1ES7_S8_EESE_SE_NS4_IKT1_Lm1ES7_S8_EESH_bSF_)
        /*1dc0*/ 	.word	0x00000000


	//----- nvinfo : EIATTR_MIN_STACK_SIZE
	.align		4
.L_1307:
        /*1dc4*/ 	.byte	0x04, 0x12
        /*1dc6*/ 	.short	(.L_1309 - .L_1308)
	.align		4
.L_1308:
        /*1dc8*/ 	.word	index@(_ZN2at6native26batch_norm_backward_kernelIfffiEEvNS_27GenericPackedTensorAccessorIKT_Lm3ENS_16DefaultPtrTraitsET2_EES7_NS2_IS3_Lm3ES5_S6_EENS2_IT0_Lm1ES5_S6_EESA_NS2_IKS9_Lm1ES5_S6_EESC_SC_NS2_IKT1_Lm1ES5_S6_EESF_bSD_)
        /*1dcc*/ 	.word	0x00000000


	//----- nvinfo : EIATTR_MIN_STACK_SIZE
	.align		4
.L_1309:
        /*1dd0*/ 	.byte	0x04, 0x12
        /*1dd2*/ 	.short	(.L_1311 - .L_1310)
	.align		4
.L_1310:
        /*1dd4*/ 	.word	index@(_ZN2at6native26batch_norm_backward_kernelIdddiEEvNS_27GenericPackedTensorAccessorIKT_Lm3ENS_16DefaultPtrTraitsET2_EES7_NS2_IS3_Lm3ES5_S6_EENS2_IT0_Lm1ES5_S6_EESA_NS2_IKS9_Lm1ES5_S6_EESC_SC_NS2_IKT1_Lm1ES5_S6_EESF_bSD_)
        /*1dd8*/ 	.word	0x00000000


	//----- nvinfo : EIATTR_MIN_STACK_SIZE
	.align		4
.L_1311:
        /*1ddc*/ 	.byte	0x04, 0x12
        /*1dde*/ 	.short	(.L_1313 - .L_1312)
	.align		4
.L_1312:
        /*1de0*/ 	.word	index@(_ZN2at6native18elementwise_kernelILi128ELi4EZNS0_15gpu_kernel_implIZZZNS0_49_GLOBAL__N__b919a28f_16_Normalization_cu_5c38458722batch_norm_calc_invstdERKNS_6TensorES6_dENKUlvE_clEvENKUlvE2_clEvEUlN3c108BFloat16EE_EEvRNS_18TensorIteratorBaseERKT_EUliE_EEviT1_)
        /*1de4*/ 	.word	0x00000000


	//----- nvinfo : EIATTR_MIN_STACK_SIZE
	.align		4
.L_1313:
        /*1de8*/ 	.byte	0x04, 0x12
        /*1dea*/ 	.short	(.L_1315 - .L_1314)
	.align		4
.L_1314:
        /*1dec*/ 	.word	index@(_ZN2at6native27unrolled_elementwise_kernelIZZZNS0_49_GLOBAL__N__b919a28f_16_Normalization_cu_5c38458722batch_norm_calc_invstdERKNS_6TensorES5_dENKUlvE_clEvENKUlvE2_clEvEUlN3c108BFloat16EE_St5arrayIPcLm2EELi4E23TrivialOffsetCalculatorILi1EjESF_NS0_6memory12LoadWithCastILi1EEENSG_13StoreWithCastILi1EEEEEviT_T0_T2_T3_T4_T5_)
        /*1df0*/ 	.word	0x00000000


	//----- nvinfo : EIATTR_MIN_STACK_SIZE
	.align		4
.L_1315:
        /*1df4*/ 	.byte	0x04, 0x12
        /*1df6*/ 	.short	(.L_1317 - .L_1316)
	.align		4
.L_1316:
        /*1df8*/ 	.word	index@(_ZN2at6native18elementwise_kernelILi128ELi2EZNS0_22gpu_kernel_impl_nocastIZZZNS0_49_GLOBAL__N__b919a28f_16_Normalization_cu_5c38458722batch_norm_calc_invstdERKNS_6TensorES6_dENKUlvE_clEvENKUlvE2_clEvEUlN3c108BFloat16EE_EEvRNS_18TensorIteratorBaseERKT_EUliE_EEviT1_)
        /*1dfc*/ 	.word	0x00000000


	//----- nvinfo : EIATTR_MIN_STACK_SIZE
	.align		4
.L_1317:
        /*1e00*/ 	.byte	0x04, 0x12
        /*1e02*/ 	.short	(.L_1319 - .L_1318)
	.align		4
.L_1318:
        /*1e04*/ 	.word	index@(_ZN2at6native27unrolled_elementwise_kernelIZZZNS0_49_GLOBAL__N__b919a28f_16_Normalization_cu_5c38458722batch_norm_calc_invstdERKNS_6TensorES5_dENKUlvE_clEvENKUlvE2_clEvEUlN3c108BFloat16EE_St5arrayIPcLm2EELi4E23TrivialOffsetCalculatorILi1EjESF_NS0_6memory15LoadWithoutCastENSG_16StoreWithoutCastEEEviT_T0_T2_T3_T4_T5_)
        /*1e08*/ 	.word	0x00000000


	//----- nvinfo : EIATTR_MIN_STACK_SIZE
	.align		4
.L_1319:
        /*1e0c*/ 	.byte	0x04, 0x12
        /*1e0e*/ 	.short	(.L_1321 - .L_1320)
	.align		4
.L_1320:
        /*1e10*/ 	.word	index@(_ZN2at6native29vectorized_elementwise_kernelILi2EZZZNS0_49_GLOBAL__N__b919a28f_16_Normalization_cu_5c38458722batch_norm_calc_invstdERKNS_6TensorES5_dENKUlvE_clEvENKUlvE2_clEvEUlN3c108BFloat16EE_St5arrayIPcLm2EEEEviT0_T1_)
        /*1e14*/ 	.word	0x00000000


	//----- nvinfo : EIATTR_MIN_STACK_SIZE
	.align		4
.L_1321:
        /*1e18*/ 	.byte	0x04, 0x12
        /*1e1a*/ 	.short	(.L_1323 - .L_1322)
	.align		4
.L_1322:
        /*1e1c*/ 	.word	index@(_ZN2at6native29vectorized_elementwise_kernelILi4EZZZNS0_49_GLOBAL__N__b919a28f_16_Normalization_cu_5c38458722batch_norm_calc_invstdERKNS_6TensorES5_dENKUlvE_clEvENKUlvE2_clEvEUlN3c108BFloat16EE_St5arrayIPcLm2EEEEviT0_T1_)
        /*1e20*/ 	.word	0x00000000


	//----- nvinfo : EIATTR_MIN_STACK_SIZE
	.align		4
.L_1323:
        /*1e24*/ 	.byte	0x04, 0x12
        /*1e26*/ 	.short	(.L_1325 - .L_1324)
	.align		4
.L_1324:
        /*1e28*/ 	.word	index@(_ZN2at6native29vectorized_elementwise_kernelILi8EZZZNS0_49_GLOBAL__N__b919a28f_16_Normalization_cu_5c38458722batch_norm_calc_invstdERKNS_6TensorES5_dENKUlvE_clEvENKUlvE2_clEvEUlN3c108BFloat16EE_St5arrayIPcLm2EEEEviT0_T1_)
        /*1e2c*/ 	.word	0x00000000


	//----- nvinfo : EIATTR_MIN_STACK_SIZE
	.align		4
.L_1325:
        /*1e30*/ 	.byte	0x04, 0x12
        /*1e32*/ 	.short	(.L_1327 - .L_1326)
	.align		4
.L_1326:
        /*1e34*/ 	.word	index@(_ZN2at6native18elementwise_kernelILi128ELi4EZNS0_15gpu_kernel_implIZZZNS0_49_GLOBAL__N__b919a28f_16_Normalization_cu_5c38458722batch_norm_calc_invstdERKNS_6TensorES6_dENKUlvE_clEvENKUlvE1_clEvEUlN3c104HalfEE_EEvRNS_18TensorIteratorBaseERKT_EUliE_EEviT1_)
        /*1e38*/ 	.word	0x00000000


	//----- nvinfo : EIATTR_MIN_STACK_SIZE
	.align		4
.L_1327:
        /*1e3c*/ 	.byte	0x04, 0x12
        /*1e3e*/ 	.short	(.L_1329 - .L_1328)
	.align		4
.L_1328:
        /*1e40*/ 	.word	index@(_ZN2at6native27unrolled_elementwise_kernelIZZZNS0_49_GLOBAL__N__b919a28f_16_Normalization_cu_5c38458722batch_norm_calc_invstdERKNS_6TensorES5_dENKUlvE_clEvENKUlvE1_clEvEUlN3c104HalfEE_St5arrayIPcLm2EELi4E23TrivialOffsetCalculatorILi1EjESF_NS0_6memory12LoadWithCastILi1EEENSG_13StoreWithCastILi1EEEEEviT_T0_T2_T3_T4_T5_)
        /*1e44*/ 	.word	0x00000000


	//----- nvinfo : EIATTR_MIN_STACK_SIZE
	.align		4
.L_1329:
        /*1e48*/ 	.byte	0x04, 0x12
        /*1e4a*/ 	.short	(.L_1331 - .L_1330)
	.align		4
.L_1330:
        /*1e4c*/ 	.word	index@(_ZN2at6native18elementwise_kernelILi128ELi2EZNS0_22gpu_kernel_impl_nocastIZZZNS0_49_GLOBAL__N__b919a28f_16_Normalization_cu_5c38458722batch_norm_calc_invstdERKNS_6TensorES6_dENKUlvE_clEvENKUlvE1_clEvEUlN3c104HalfEE_EEvRNS_18TensorIteratorBaseERKT_EUliE_EEviT1_)
        /*1e50*/ 	.word	0x00000000


	//----- nvinfo : EIATTR_MIN_STACK_SIZE
	.align		4
.L_1331:
        /*1e54*/ 	.byte	0x04, 0x12
        /*1e56*/ 	.short	(.L_1333 - .L_1332)
	.align		4
.L_1332:
        /*1e58*/ 	.word	index@(_ZN2at6native27unrolled_elementwise_kernelIZZZNS0_49_GLOBAL__N__b919a28f_16_Normalization_cu_5c38458722batch_norm_calc_invstdERKNS_6TensorES5_dENKUlvE_clEvENKUlvE1_clEvEUlN3c104HalfEE_St5arrayIPcLm2EELi4E23TrivialOffsetCalculatorILi1EjESF_NS0_6memory15LoadWithoutCastENSG_16StoreWithoutCastEEEviT_T0_T2_T3_T4_T5_)
        /*1e5c*/ 	.word	0x00000000


	//----- nvinfo : EIATTR_MIN_STACK_SIZE
	.align		4
.L_1333:
        /*1e60*/ 	.byte	0x04, 0x12
        /*1e62*/ 	.short	(.L_1335 - .L_1334)
	.align		4
.L_1334:
        /*1e64*/ 	.word	index@(_ZN2at6native29vectorized_elementwise_kernelILi2EZZZNS0_49_GLOBAL__N__b919a28f_16_Normalization_cu_5c38458722batch_norm_calc_invstdERKNS_6TensorES5_dENKUlvE_clEvENKUlvE1_clEvEUlN3c104HalfEE_St5arrayIPcLm2EEEEviT0_T1_)
        /*1e68*/ 	.word	0x00000000


	//----- nvinfo : EIATTR_MIN_STACK_SIZE
	.align		4
.L_1335:
        /*1e6c*/ 	.byte	0x04, 0x12
        /*1e6e*/ 	.short	(.L_1337 - .L_1336)
	.align		4
.L_1336:
        /*1e70*/ 	.word	index@(_ZN2at6native29vectorized_elementwise_kernelILi4EZZZNS0_49_GLOBAL__N__b919a28f_16_Normalization_cu_5c38458722batch_norm_calc_invstdERKNS_6TensorES5_dENKUlvE_clEvENKUlvE1_clEvEUlN3c104HalfEE_St5arrayIPcLm2EEEEviT0_T1_)
        /*1e74*/ 	.word	0x00000000


	//----- nvinfo : EIATTR_MIN_STACK_SIZE
	.align		4
.L_1337:
        /*1e78*/ 	.byte	0x04, 0x12
        /*1e7a*/ 	.short	(.L_1339 - .L_1338)
	.align		4
.L_1338:
        /*1e7c*/ 	.word	index@(_ZN2at6native29vectorized_elementwise_kernelILi8EZZZNS0_49_GLOBAL__N__b919a28f_16_Normalization_cu_5c38458722batch_norm_calc_invstdERKNS_6TensorES5_dENKUlvE_clEvENKUlvE1_clEvEUlN3c104HalfEE_St5arrayIPcLm2EEEEviT0_T1_)
        /*1e80*/ 	.word	0x00000000


	//----- nvinfo : EIATTR_MIN_STACK_SIZE
	.align		4
.L_1339:
        /*1e84*/ 	.byte	0x04, 0x12
        /*1e86*/ 	.short	(.L_1341 - .L_1340)
	.align		4
.L_1340:
        /*1e88*/ 	.word	index@(_ZN2at6native18elementwise_kernelILi128ELi4EZNS0_15gpu_kernel_implIZZZNS0_49_GLOBAL__N__b919a28f_16_Normalization_cu_5c38458722batch_norm_calc_invstdERKNS_6TensorES6_dENKUlvE_clEvENKUlvE0_clEvEUlfE_EEvRNS_18TensorIteratorBaseERKT_EUliE_EEviT1_)
        /*1e8c*/ 	.word	0x00000000


	//----- nvinfo : EIATTR_MIN_STACK_SIZE
	.align		4
.L_1341:
        /*1e90*/ 	.byte	0x04, 0x12
        /*1e92*/ 	.short	(.L_1343 - .L_1342)
	.align		4
.L_1342:
        /*1e94*/ 	.word	index@(_ZN2at6native27unrolled_elementwise_kernelIZZZNS0_49_GLOBAL__N__b919a28f_16_Normalization_cu_5c38458722batch_norm_calc_invstdERKNS_6TensorES5_dENKUlvE_clEvENKUlvE0_clEvEUlfE_St5arrayIPcLm2EELi4E23TrivialOffsetCalculatorILi1EjESD_NS0_6memory12LoadWithCastILi1EEENSE_13StoreWithCastILi1EEEEEviT_T0_T2_T3_T4_T5_)
        /*1e98*/ 	.word	0x00000000


	//----- nvinfo : EIATTR_MIN_STACK_SIZE
	.align		4
.L_1343:
        /*1e9c*/ 	.byte	0x04, 0x12
        /*1e9e*/ 	.short	(.L_1345 - .L_1344)
	.align		4
.L_1344:
        /*1ea0*/ 	.word	index@(_ZN2at6native18elementwise_kernelILi128ELi2EZNS0_22gpu_kernel_impl_nocastIZZZNS0_49_GLOBAL__N__b919a28f_16_Normalization_cu_5c38458722batch_norm_calc_invstdERKNS_6TensorES6_dENKUlvE_clEvENKUlvE0_clEvEUlfE_EEvRNS_18TensorIteratorBaseERKT_EUliE_EEviT1_)
        /*1ea4*/ 	.word	0x00000000


	//----- nvinfo : EIATTR_MIN_STACK_SIZE
	.align		4
.L_1345:
        /*1ea8*/ 	.byte	0x04, 0x12
        /*1eaa*/ 	.short	(.L_1347 - .L_1346)
	.align		4
.L_1346:
        /*1eac*/ 	.word	index@(_ZN2at6native27unrolled_elementwise_kernelIZZZNS0_49_GLOBAL__N__b919a28f_16_Normalization_cu_5c38458722batch_norm_calc_invstdERKNS_6TensorES5_dENKUlvE_clEvENKUlvE0_clEvEUlfE_St5arrayIPcLm2EELi4E23TrivialOffsetCalculatorILi1EjESD_NS0_6memory15LoadWithoutCastENSE_16StoreWithoutCastEEEviT_T0_T2_T3_T4_T5_)
        /*1eb0*/ 	.word	0x00000000


	//----- nvinfo : EIATTR_MIN_STACK_SIZE
	.align		4
.L_1347:
        /*1eb4*/ 	.byte	0x04, 0x12
        /*1eb6*/ 	.short	(.L_1349 - .L_1348)
	.align		4
.L_1348:
        /*1eb8*/ 	.word	index@(_ZN2at6native29vectorized_elementwise_kernelILi2EZZZNS0_49_GLOBAL__N__b919a28f_16_Normalization_cu_5c38458722batch_norm_calc_invstdERKNS_6TensorES5_dENKUlvE_clEvENKUlvE0_clEvEUlfE_St5arrayIPcLm2EEEEviT0_T1_)
        /*1ebc*/ 	.word	0x00000000


	//----- nvinfo : EIATTR_MIN_STACK_SIZE
	.align		4
.L_1349:
        /*1ec0*/ 	.byte	0x04, 0x12
        /*1ec2*/ 	.short	(.L_1351 - .L_1350)
	.align		4
.L_1350:
        /*1ec4*/ 	.word	index@(_ZN2at6native29vectorized_elementwise_kernelILi4EZZZNS0_49_GLOBAL__N__b919a28f_16_Normalization_cu_5c38458722batch_norm_calc_invstdERKNS_6TensorES5_dENKUlvE_clEvENKUlvE0_clEvEUlfE_St5arrayIPcLm2EEEEviT0_T1_)
        /*1ec8*/ 	.word	0x00000000


	//----- nvinfo : EIATTR_MIN_STACK_SIZE
	.align		4
.L_1351:
        /*1ecc*/ 	.byte	0x04, 0x12
        /*1ece*/ 	.short	(.L_1353 - .L_1352)
	.align		4
.L_1352:
        /*1ed0*/ 	.word	index@(_ZN2at6native29vectorized_elementwise_kernelILi8EZZZNS0_49_GLOBAL__N__b919a28f_16_Normalization_cu_5c38458722batch_norm_calc_invstdERKNS_6TensorES5_dENKUlvE_clEvENKUlvE0_clEvEUlfE_St5arrayIPcLm2EEEEviT0_T1_)
        /*1ed4*/ 	.word	0x00000000


	//----- nvinfo : EIATTR_MIN_STACK_SIZE
	.align		4
.L_1353:
        /*1ed8*/ 	.byte	0x04, 0x12
        /*1eda*/ 	.short	(.L_1355 - .L_1354)
	.align		4
.L_1354:
        /*1edc*/ 	.word	index@(_ZN2at6native18elementwise_kernelILi128ELi4EZNS0_15gpu_kernel_implIZZZNS0_49_GLOBAL__N__b919a28f_16_Normalization_cu_5c38458722batch_norm_calc_invstdERKNS_6TensorES6_dENKUlvE_clEvENKUlvE_clEvEUldE_EEvRNS_18TensorIteratorBaseERKT_EUliE_EEviT1_)
        /*1ee0*/ 	.word	0x00000000


	//----- nvinfo : EIATTR_MIN_STACK_SIZE
	.align		4
.L_1355:
        /*1ee4*/ 	.byte	0x04, 0x12
        /*1ee6*/ 	.short	(.L_1357 - .L_1356)
	.align		4
.L_1356:
        /*1ee8*/ 	.word	index@(_ZN2at6native27unrolled_elementwise_kernelIZZZNS0_49_GLOBAL__N__b919a28f_16_Normalization_cu_5c38458722batch_norm_calc_invstdERKNS_6TensorES5_dENKUlvE_clEvENKUlvE_clEvEUldE_St5arrayIPcLm2EELi4E23TrivialOffsetCalculatorILi1EjESD_NS0_6memory12LoadWithCastILi1EEENSE_13StoreWithCastILi1EEEEEviT_T0_T2_T3_T4_T5_)
        /*1eec*/ 	.word	0x00000000


	//----- nvinfo : EIATTR_MIN_STACK_SIZE
	.align		4
.L_1357:
        /*1ef0*/ 	.byte	0x04, 0x12
        /*1ef2*/ 	.short	(.L_1359 - .L_1358)
	.align		4
.L_1358:
        /*1ef4*/ 	.word	index@(_ZN2at6native18elementwise_kernelILi128ELi2EZNS0_22gpu_kernel_impl_nocastIZZZNS0_49_GLOBAL__N__b919a28f_16_Normalization_cu_5c38458722batch_norm_calc_invstdERKNS_6TensorES6_dENKUlvE_clEvENKUlvE_clEvEUldE_EEvRNS_18TensorIteratorBaseERKT_EUliE_EEviT1_)
        /*1ef8*/ 	.word	0x00000000


	//----- nvinfo : EIATTR_MIN_STACK_SIZE
	.align		4
.L_1359:
        /*1efc*/ 	.byte	0x04, 0x12
        /*1efe*/ 	.short	(.L_1361 - .L_1360)
	.align		4
.L_1360:
        /*1f00*/ 	.word	index@(_ZN2at6native27unrolled_elementwise_kernelIZZZNS0_49_GLOBAL__N__b919a28f_16_Normalization_cu_5c38458722batch_norm_calc_invstdERKNS_6TensorES5_dENKUlvE_clEvENKUlvE_clEvEUldE_St5arrayIPcLm2EELi4E23TrivialOffsetCalculatorILi1EjESD_NS0_6memory15LoadWithoutCastENSE_16StoreWithoutCastEEEviT_T0_T2_T3_T4_T5_)
        /*1f04*/ 	.word	0x00000000


	//----- nvinfo : EIATTR_MIN_STACK_SIZE
	.align		4
.L_1361:
        /*1f08*/ 	.byte	0x04, 0x12
        /*1f0a*/ 	.short	(.L_1363 - .L_1362)
	.align		4
.L_1362:
        /*1f0c*/ 	.word	index@(_ZN2at6native29vectorized_elementwise_kernelILi2EZZZNS0_49_GLOBAL__N__b919a28f_16_Normalization_cu_5c38458722batch_norm_calc_invstdERKNS_6TensorES5_dENKUlvE_clEvENKUlvE_clEvEUldE_St5arrayIPcLm2EEEEviT0_T1_)
        /*1f10*/ 	.word	0x00000000


	//----- nvinfo : EIATTR_MIN_STACK_SIZE
	.align		4
.L_1363:
        /*1f14*/ 	.byte	0x04, 0x12
        /*1f16*/ 	.short	(.L_1365 - .L_1364)
	.align		4
.L_1364:
        /*1f18*/ 	.word	index@(_ZN2at6native29vectorized_elementwise_kernelILi4EZZZNS0_49_GLOBAL__N__b919a28f_16_Normalization_cu_5c38458722batch_norm_calc_invstdERKNS_6TensorES5_dENKUlvE_clEvENKUlvE_clEvEUldE_St5arrayIPcLm2EEEEviT0_T1_)
        /*1f1c*/ 	.word	0x00000000


	//----- nvinfo : EIATTR_MIN_STACK_SIZE
	.align		4
.L_1365:
        /*1f20*/ 	.byte	0x04, 0x12
        /*1f22*/ 	.short	(.L_1367 - .L_1366)
	.align		4
.L_1366:
        /*1f24*/ 	.word	index@(_ZN2at6native29vectorized_elementwise_kernelILi8EZZZNS0_49_GLOBAL__N__b919a28f_16_Normalization_cu_5c38458722batch_norm_calc_invstdERKNS_6TensorES5_dENKUlvE_clEvENKUlvE_clEvEUldE_St5arrayIPcLm2EEEEviT0_T1_)
        /*1f28*/ 	.word	0x00000000


	//----- nvinfo : EIATTR_MIN_STACK_SIZE
	.align		4
.L_1367:
        /*1f2c*/ 	.byte	0x04, 0x12
        /*1f2e*/ 	.short	(.L_1369 - .L_1368)
	.align		4
.L_1368:
        /*1f30*/ 	.word	index@(_ZN2at6native50batch_norm_collect_statistics_channels_last_kernelINS0_3VarEN3c108BFloat16EfLi4EEEvPKT0_PT1_S9_PVS8_PiiiS8_)
        /*1f34*/ 	.word	0x00000000


	//----- nvinfo : EIATTR_MIN_STACK_SIZE
	.align		4
.L_1369:
        /*1f38*/ 	.byte	0x04, 0x12
        /*1f3a*/ 	.short	(.L_1371 - .L_1370)
	.align		4
.L_1370:
        /*1f3c*/ 	.word	index@(_ZN2at6native50batch_norm_collect_statistics_channels_last_kernelINS0_3VarEN3c104HalfEfLi4EEEvPKT0_PT1_S9_PVS8_PiiiS8_)
        /*1f40*/ 	.word	0x00000000


	//----- nvinfo : EIATTR_MIN_STACK_SIZE
	.align		4
.L_1371:
        /*1f44*/ 	.byte	0x04, 0x12
        /*1f46*/ 	.short	(.L_1373 - .L_1372)
	.align		4
.L_1372:
        /*1f48*/ 	.word	index@(_ZN2at6native50batch_norm_collect_statistics_channels_last_kernelINS0_3VarEffLi4EEEvPKT0_PT1_S7_PVS6_PiiiS6_)
        /*1f4c*/ 	.word	0x00000000


	//----- nvinfo : EIATTR_MIN_STACK_SIZE
	.align		4
.L_1373:
        /*1f50*/ 	.byte	0x04, 0x12
        /*1f52*/ 	.short	(.L_1375 - .L_1374)
	.align		4
.L_1374:
        /*1f54*/ 	.word	index@(_ZN2at6native50batch_norm_collect_statistics_channels_last_kernelINS0_3VarEddLi4EEEvPKT0_PT1_S7_PVS6_PiiiS6_)
        /*1f58*/ 	.word	0x00000000


	//----- nvinfo : EIATTR_MIN_STACK_SIZE
	.align		4
.L_1375:
        /*1f5c*/ 	.byte	0x04, 0x12
        /*1f5e*/ 	.short	(.L_1377 - .L_1376)
	.align		4
.L_1376:
        /*1f60*/ 	.word	index@(_ZN2at6native36batch_norm_collect_statistics_kernelINS0_3VarEN3c108BFloat16ES4_fiEEvNS_27GenericPackedTensorAccessorIKT0_Lm3ENS_17RestrictPtrTraitsET3_EET2_SB_NS5_ISB_Lm1ES8_S9_EESC_)
        /*1f64*/ 	.word	0x00000000


	//----- nvinfo : EIATTR_MIN_STACK_SIZE
	.align		4
.L_1377:
        /*1f68*/ 	.byte	0x04, 0x12
        /*1f6a*/ 	.short	(.L_1379 - .L_1378)
	.align		4
.L_1378:
        /*1f6c*/ 	.word	index@(_ZN2at6native36batch_norm_collect_statistics_kernelINS0_3VarEN3c104HalfES4_fiEEvNS_27GenericPackedTensorAccessorIKT0_Lm3ENS_17RestrictPtrTraitsET3_EET2_SB_NS5_ISB_Lm1ES8_S9_EESC_)
        /*1f70*/ 	.word	0x00000000


	//----- nvinfo : EIATTR_MIN_STACK_SIZE
	.align		4
.L_1379:
        /*1f74*/ 	.byte	0x04, 0x12
        /*1f76*/ 	.short	(.L_1381 - .L_1380)
	.align		4
.L_1380:
        /*1f78*/ 	.word	index@(_ZN2at6native36batch_norm_collect_statistics_kernelINS0_3VarEfffiEEvNS_27GenericPackedTensorAccessorIKT0_Lm3ENS_17RestrictPtrTraitsET3_EET2_S9_NS3_IS9_Lm1ES6_S7_EESA_)
        /*1f7c*/ 	.word	0x00000000


	//----- nvinfo : EIATTR_MIN_STACK_SIZE
	.align		4
.L_1381:
        /*1f80*/ 	.byte	0x04, 0x12
        /*1f82*/ 	.short	(.L_1383 - .L_1382)
	.align		4
.L_1382:
        /*1f84*/ 	.word	index@(_ZN2at6native36batch_norm_collect_statistics_kernelINS0_3VarEdddiEEvNS_27GenericPackedTensorAccessorIKT0_Lm3ENS_17RestrictPtrTraitsET3_EET2_S9_NS3_IS9_Lm1ES6_S7_EESA_)
        /*1f88*/ 	.word	0x00000000


	//----- nvinfo : EIATTR_MIN_STACK_SIZE
	.align		4
.L_1383:
        /*1f8c*/ 	.byte	0x04, 0x12
        /*1f8e*/ 	.short	(.L_1385 - .L_1384)
	.align		4
.L_1384:
        /*1f90*/ 	.word	index@(_ZN2at6native18elementwise_kernelILi128ELi4EZNS0_15gpu_kernel_implIZZZNS0_49_GLOBAL__N__b919a28f_16_Normalization_cu_5c38458736batch_norm_elementwise_backward_evalERKNS_6TensorES6_S6_S6_ENKUlvE0_clEvENKUlvE2_clEvEUlN3c108BFloat16EfE_EEvRNS_18TensorIteratorBaseERKT_EUliE_EEviT1_)
        /*1f94*/ 	.word	0x00000000


	//----- nvinfo : EIATTR_MIN_STACK_SIZE
	.align		4
.L_1385:
        /*1f98*/ 	.byte	0x04, 0x12
        /*1f9a*/ 	.short	(.L_1387 - .L_1386)
	.align		4
.L_1386:
        /*1f9c*/ 	.word	index@(_ZN2at6native27unrolled_elementwise_kernelIZZZNS0_49_GLOBAL__N__b919a28f_16_Normalization_cu_5c38458736batch_norm_elementwise_backward_evalERKNS_6TensorES5_S5_S5_ENKUlvE0_clEvENKUlvE2_clEvEUlN3c108BFloat16EfE_St5arrayIPcLm3EELi4E23TrivialOffsetCalculatorILi2EjESE_ILi1EjENS0_6memory12LoadWithCastILi2EEENSH_13StoreWithCastILi1EEEEEviT_T0_T2_T3_T4_T5_)
        /*1fa0*/ 	.word	0x00000000


	//----- nvinfo : EIATTR_MIN_STACK_SIZE
	.align		4
.L_1387:
        /*1fa4*/ 	.byte	0x04, 0x12
        /*1fa6*/ 	.short	(.L_1389 - .L_1388)
	.align		4
.L_1388:
        /*1fa8*/ 	.word	index@(_ZN2at6native18elementwise_kernelILi128ELi4EZNS0_22gpu_kernel_impl_nocastIZZZNS0_49_GLOBAL__N__b919a28f_16_Normalization_cu_5c38458736batch_norm_elementwise_backward_evalERKNS_6TensorES6_S6_S6_ENKUlvE0_clEvENKUlvE2_clEvEUlN3c108BFloat16EfE_EEvRNS_18TensorIteratorBaseERKT_EUliE_EEviT1_)
        /*1fac*/ 	.word	0x00000000


	//----- nvinfo : EIATTR_MIN_STACK_SIZE
	.align		4
.L_1389:
        /*1fb0*/ 	.byte	0x04, 0x12
        /*1fb2*/ 	.short	(.L_1391 - .L_1390)
	.align		4
.L_1390:
        /*1fb4*/ 	.word	index@(_ZN2at6native27unrolled_elementwise_kernelIZZZNS0_49_GLOBAL__N__b919a28f_16_Normalization_cu_5c38458736batch_norm_elementwise_backward_evalERKNS_6TensorES5_S5_S5_ENKUlvE0_clEvENKUlvE2_clEvEUlN3c108BFloat16EfE_St5arrayIPcLm3EELi4E23TrivialOffsetCalculatorILi2EjESE_ILi1EjENS0_6memory15LoadWithoutCastENSH_16StoreWithoutCastEEEviT_T0_T2_T3_T4_T5_)
        /*1fb8*/ 	.word	0x00000000


	//----- nvinfo : EIATTR_MIN_STACK_SIZE
	.align		4
.L_1391:
        /*1fbc*/ 	.byte	0x04, 0x12
        /*1fbe*/ 	.short	(.L_1393 - .L_1392)
	.align		4
.L_1392:
        /*1fc0*/ 	.word	index@(_ZN2at6native29vectorized_elementwise_kernelILi2EZZZNS0_49_GLOBAL__N__b919a28f_16_Normalization_cu_5c38458736batch_norm_elementwise_backward_evalERKNS_6TensorES5_S5_S5_ENKUlvE0_clEvENKUlvE2_clEvEUlN3c108BFloat16EfE_St5arrayIPcLm3EEEEviT0_T1_)
        /*1fc4*/ 	.word	0x00000000


	//----- nvinfo : EIATTR_MIN_STACK_SIZE
	.align		4
.L_1393:
        /*1fc8*/ 	.byte	0x04, 0x12
        /*1fca*/ 	.short	(.L_1395 - .L_1394)
	.align		4
.L_1394:
        /*1fcc*/ 	.word	index@(_ZN2at6native29vectorized_elementwise_kernelILi4EZZZNS0_49_GLOBAL__N__b919a28f_16_Normalization_cu_5c38458736batch_norm_elementwise_backward_evalERKNS_6TensorES5_S5_S5_ENKUlvE0_clEvENKUlvE2_clEvEUlN3c108BFloat16EfE_St5arrayIPcLm3EEEEviT0_T1_)
        /*1fd0*/ 	.word	0x00000000


	//----- nvinfo : EIATTR_MIN_STACK_SIZE
	.align		4
.L_1395:
        /*1fd4*/ 	.byte	0x04, 0x12
        /*1fd6*/ 	.short	(.L_1397 - .L_1396)
	.align		4
.L_1396:
        /*1fd8*/ 	.word	index@(_ZN2at6native29vectorized_elementwise_kernelILi8EZZZNS0_49_GLOBAL__N__b919a28f_16_Normalization_cu_5c38458736batch_norm_elementwise_backward_evalERKNS_6TensorES5_S5_S5_ENKUlvE0_clEvENKUlvE2_clEvEUlN3c108BFloat16EfE_St5arrayIPcLm3EEEEviT0_T1_)
        /*1fdc*/ 	.word	0x00000000


	//----- nvinfo : EIATTR_MIN_STACK_SIZE
	.align		4
.L_1397:
        /*1fe0*/ 	.byte	0x04, 0x12
        /*1fe2*/ 	.short	(.L_1399 - .L_1398)
	.align		4
.L_1398:
        /*1fe4*/ 	.word	index@(_ZN2at6native18elementwise_kernelILi128ELi4EZNS0_15gpu_kernel_implIZZZNS0_49_GLOBAL__N__b919a28f_16_Normalization_cu_5c38458736batch_norm_elementwise_backward_evalERKNS_6TensorES6_S6_S6_ENKUlvE0_clEvENKUlvE1_clEvEUlN3c104HalfEfE_EEvRNS_18TensorIteratorBaseERKT_EUliE_EEviT1_)
        /*1fe8*/ 	.word	0x00000000


	//----- nvinfo : EIATTR_MIN_STACK_SIZE
	.align		4
.L_1399:
        /*1fec*/ 	.byte	0x04, 0x12
        /*1fee*/ 	.short	(.L_1401 - .L_1400)
	.align		4
.L_1400:
        /*1ff0*/ 	.word	index@(_ZN2at6native27unrolled_elementwise_kernelIZZZNS0_49_GLOBAL__N__b919a28f_16_Normalization_cu_5c38458736batch_norm_elementwise_backward_evalERKNS_6TensorES5_S5_S5_ENKUlvE0_clEvENKUlvE1_clEvEUlN3c104HalfEfE_St5arrayIPcLm3EELi4E23TrivialOffsetCalculatorILi2EjESE_ILi1EjENS0_6memory12LoadWithCastILi2EEENSH_13StoreWithCastILi1EEEEEviT_T0_T2_T3_T4_T5_)
        /*1ff4*/ 	.word	0x00000000


	//----- nvinfo : EIATTR_MIN_STACK_SIZE
	.align		4
.L_1401:
        /*1ff8*/ 	.byte	0x04, 0x12
        /*1ffa*/ 	.short	(.L_1403 - .L_1402)
	.align		4
.L_1402:
        /*1ffc*/ 	.word	index@(_ZN2at6native18elementwise_kernelILi128ELi4EZNS0_22gpu_kernel_impl_nocastIZZZNS0_49_GLOBAL__N__b919a28f_16_Normalization_cu_5c38458736batch_norm_elementwise_backward_evalERKNS_6TensorES6_S6_S6_ENKUlvE0_clEvENKUlvE1_clEvEUlN3c104HalfEfE_EEvRNS_18TensorIteratorBaseERKT_EUliE_EEviT1_)
        /*2000*/ 	.word	0x00000000


	//----- nvinfo : EIATTR_MIN_STACK_SIZE
	.align		4
.L_1403:
        /*2004*/ 	.byte	0x04, 0x12
        /*2006*/ 	.short	(.L_1405 - .L_1404)
	.align		4
.L_1404:
        /*2008*/ 	.word	index@(_ZN2at6native27unrolled_elementwise_kernelIZZZNS0_49_GLOBAL__N__b919a28f_16_Normalization_cu_5c38458736batch_norm_elementwise_backward_evalERKNS_6TensorES5_S5_S5_ENKUlvE0_clEvENKUlvE1_clEvEUlN3c104HalfEfE_St5arrayIPcLm3EELi4E23TrivialOffsetCalculatorILi2EjESE_ILi1EjENS0_6memory15LoadWithoutCastENSH_16StoreWithoutCastEEEviT_T0_T2_T3_T4_T5_)
        /*200c*/ 	.word	0x00000000


	//----- nvinfo : EIATTR_MIN_STACK_SIZE
	.align		4
.L_1405:
        /*2010*/ 	.byte	0x04, 0x12
        /*2012*/ 	.short	(.L_1407 - .L_1406)
	.align		4
.L_1406:
        /*2014*/ 	.word	index@(_ZN2at6native29vectorized_elementwise_kernelILi2EZZZNS0_49_GLOBAL__N__b919a28f_16_Normalization_cu_5c38458736batch_norm_elementwise_backward_evalERKNS_6TensorES5_S5_S5_ENKUlvE0_clEvENKUlvE1_clEvEUlN3c104HalfEfE_St5arrayIPcLm3EEEEviT0_T1_)
        /*2018*/ 	.word	0x00000000


	//----- nvinfo : EIATTR_MIN_STACK_SIZE
	.align		4
.L_1407:
        /*201c*/ 	.byte	0x04, 0x12
        /*201e*/ 	.short	(.L_1409 - .L_1408)
	.align		4
.L_1408:
        /*2020*/ 	.word	index@(_ZN2at6native29vectorized_elementwise_kernelILi4EZZZNS0_49_GLOBAL__N__b919a28f_16_Normalization_cu_5c38458736batch_norm_elementwise_backward_evalERKNS_6TensorES5_S5_S5_ENKUlvE0_clEvENKUlvE1_clEvEUlN3c104HalfEfE_St5arrayIPcLm3EEEEviT0_T1_)
        /*2024*/ 	.word	0x00000000


	//----- nvinfo : EIATTR_MIN_STACK_SIZE
	.align		4
.L_1409:
        /*2028*/ 	.byte	0x04, 0x12
        /*202a*/ 	.short	(.L_1411 - .L_1410)
	.align		4
.L_1410:
        /*202c*/ 	.word	index@(_ZN2at6native29vectorized_elementwise_kernelILi8EZZZNS0_49_GLOBAL__N__b919a28f_16_Normalization_cu_5c38458736batch_norm_elementwise_backward_evalERKNS_6TensorES5_S5_S5_ENKUlvE0_clEvENKUlvE1_clEvEUlN3c104HalfEfE_St5arrayIPcLm3EEEEviT0_T1_)
        /*2030*/ 	.word	0x00000000


	//----- nvinfo : EIATTR_MIN_STACK_SIZE
	.align		4
.L_1411:
        /*2034*/ 	.byte	0x04, 0x12
        /*2036*/ 	.short	(.L_1413 - .L_1412)
	.align		4
.L_1412:
        /*2038*/ 	.word	index@(_ZN2at6native18elementwise_kernelILi128ELi4EZNS0_15gpu_kernel_implIZZZNS0_49_GLOBAL__N__b919a28f_16_Normalization_cu_5c38458736batch_norm_elementwise_backward_evalERKNS_6TensorES6_S6_S6_ENKUlvE0_clEvENKUlvE0_clEvEUlffE_EEvRNS_18TensorIteratorBaseERKT_EUliE_EEviT1_)
        /*203c*/ 	.word	0x00000000


	//----- nvinfo : EIATTR_MIN_STACK_SIZE
	.align		4
.L_1413:
        /*2040*/ 	.byte	0x04, 0x12
        /*2042*/ 	.short	(.L_1415 - .L_1414)
	.align		4
.L_1414:
        /*2044*/ 	.word	index@(_ZN2at6native27unrolled_elementwise_kernelIZZZNS0_49_GLOBAL__N__b919a28f_16_Normalization_cu_5c38458736batch_norm_elementwise_backward_evalERKNS_6TensorES5_S5_S5_ENKUlvE0_clEvENKUlvE0_clEvEUlffE_St5arrayIPcLm3EELi4E23TrivialOffsetCalculatorILi2EjESC_ILi1EjENS0_6memory12LoadWithCastILi2EEENSF_13StoreWithCastILi1EEEEEviT_T0_T2_T3_T4_T5_)
        /*2048*/ 	.word	0x00000000


	//----- nvinfo : EIATTR_MIN_STACK_SIZE
	.align		4
.L_1415:
        /*204c*/ 	.byte	0x04, 0x12
        /*204e*/ 	.short	(.L_1417 - .L_1416)
	.align		4
.L_1416:
        /*2050*/ 	.word	index@(_ZN2at6native18elementwise_kernelILi128ELi2EZNS0_22gpu_kernel_impl_nocastIZZZNS0_49_GLOBAL__N__b919a28f_16_Normalization_cu_5c38458736batch_norm_elementwise_backward_evalERKNS_6TensorES6_S6_S6_ENKUlvE0_clEvENKUlvE0_clEvEUlffE_EEvRNS_18TensorIteratorBaseERKT_EUliE_EEviT1_)
        /*2054*/ 	.word	0x00000000


	//----- nvinfo : EIATTR_MIN_STACK_SIZE
	.align		4
.L_1417:
        /*2058*/ 	.byte	0x04, 0x12
        /*205a*/ 	.short	(.L_1419 - .L_1418)
	.align		4
.L_1418:
        /*205c*/ 	.word	index@(_ZN2at6native27unrolled_elementwise_kernelIZZZNS0_49_GLOBAL__N__b919a28f_16_Normalization_cu_5c38458736batch_norm_elementwise_backward_evalERKNS_6TensorES5_S5_S5_ENKUlvE0_clEvENKUlvE0_clEvEUlffE_St5arrayIPcLm3EELi4E23TrivialOffsetCalculatorILi2EjESC_ILi1EjENS0_6memory15LoadWithoutCastENSF_16StoreWithoutCastEEEviT_T0_T2_T3_T4_T5_)
        /*2060*/ 	.word	0x00000000


	//----- nvinfo : EIATTR_MIN_STACK_SIZE
	.align		4
.L_1419:
        /*2064*/ 	.byte	0x04, 0x12
        /*2066*/ 	.short	(.L_1421 - .L_1420)
	.align		4
.L_1420:
        /*2068*/ 	.word	index@(_ZN2at6native29vectorized_elementwise_kernelILi2EZZZNS0_49_GLOBAL__N__b919a28f_16_Normalization_cu_5c38458736batch_norm_elementwise_backward_evalERKNS_6TensorES5_S5_S5_ENKUlvE0_clEvENKUlvE0_clEvEUlffE_St5arrayIPcLm3EEEEviT0_T1_)
        /*206c*/ 	.word	0x00000000


	//----- nvinfo : EIATTR_MIN_STACK_SIZE
	.align		4
.L_1421:
        /*2070*/ 	.byte	0x04, 0x12
        /*2072*/ 	.short	(.L_1423 - .L_1422)
	.align		4
.L_1422:
        /*2074*/ 	.word	index@(_ZN2at6native29vectorized_elementwise_kernelILi4EZZZNS0_49_GLOBAL__N__b919a28f_16_Normalization_cu_5c38458736batch_norm_elementwise_backward_evalERKNS_6TensorES5_S5_S5_ENKUlvE0_clEvENKUlvE0_clEvEUlffE_St5arrayIPcLm3EEEEviT0_T1_)
        /*2078*/ 	.word	0x00000000


	//----- nvinfo : EIATTR_MIN_STACK_SIZE
	.align		4
.L_1423:
        /*207c*/ 	.byte	0x04, 0x12
        /*207e*/ 	.short	(.L_1425 - .L_1424)
	.align		4
.L_1424:
        /*2080*/ 	.word	index@(_ZN2at6native29vectorized_elementwise_kernelILi8EZZZNS0_49_GLOBAL__N__b919a28f_16_Normalization_cu_5c38458736batch_norm_elementwise_backward_evalERKNS_6TensorES5_S5_S5_ENKUlvE0_clEvENKUlvE0_clEvEUlffE_St5arrayIPcLm3EEEEviT0_T1_)
        /*2084*/ 	.word	0x00000000


	//----- nvinfo : EIATTR_MIN_STACK_SIZE
	.align		4
.L_1425:
        /*2088*/ 	.byte	0x04, 0x12
        /*208a*/ 	.short	(.L_1427 - .L_1426)
	.align		4
.L_1426:
        /*208c*/ 	.word	index@(_ZN2at6native18elementwise_kernelILi128ELi4EZNS0_15gpu_kernel_implIZZZNS0_49_GLOBAL__N__b919a28f_16_Normalization_cu_5c38458736batch_norm_elementwise_backward_evalERKNS_6TensorES6_S6_S6_ENKUlvE0_clEvENKUlvE_clEvEUlddE_EEvRNS_18TensorIteratorBaseERKT_EUliE_EEviT1_)
        /*2090*/ 	.word	0x00000000


	//----- nvinfo : EIATTR_MIN_STACK_SIZE
	.align		4
.L_1427:
        /*2094*/ 	.byte	0x04, 0x12
        /*2096*/ 	.short	(.L_1429 - .L_1428)
	.align		4
.L_1428:
        /*2098*/ 	.word	index@(_ZN2at6native27unrolled_elementwise_kernelIZZZNS0_49_GLOBAL__N__b919a28f_16_Normalization_cu_5c38458736batch_norm_elementwise_backward_evalERKNS_6TensorES5_S5_S5_ENKUlvE0_clEvENKUlvE_clEvEUlddE_St5arrayIPcLm3EELi4E23TrivialOffsetCalculatorILi2EjESC_ILi1EjENS0_6memory12LoadWithCastILi2EEENSF_13StoreWithCastILi1EEEEEviT_T0_T2_T3_T4_T5_)
        /*209c*/ 	.word	0x00000000


	//----- nvinfo : EIATTR_MIN_STACK_SIZE
	.align		4
.L_1429:
        /*20a0*/ 	.byte	0x04, 0x12
        /*20a2*/ 	.short	(.L_1431 - .L_1430)
	.align		4
.L_1430:
        /*20a4*/ 	.word	index@(_ZN2at6native18elementwise_kernelILi128ELi2EZNS0_22gpu_kernel_impl_nocastIZZZNS0_49_GLOBAL__N__b919a28f_16_Normalization_cu_5c38458736batch_norm_elementwise_backward_evalERKNS_6TensorES6_S6_S6_ENKUlvE0_clEvENKUlvE_clEvEUlddE_EEvRNS_18TensorIteratorBaseERKT_EUliE_EEviT1_)
        /*20a8*/ 	.word	0x00000000


	//----- nvinfo : EIATTR_MIN_STACK_SIZE
	.align		4
.L_1431:
        /*20ac*/ 	.byte	0x04, 0x12
        /*20ae*/ 	.short	(.L_1433 - .L_1432)
	.align		4
.L_1432:
        /*20b0*/ 	.word	index@(_ZN2at6native27unrolled_elementwise_kernelIZZZNS0_49_GLOBAL__N__b919a28f_16_Normalization_cu_5c38458736batch_norm_elementwise_backward_evalERKNS_6TensorES5_S5_S5_ENKUlvE0_clEvENKUlvE_clEvEUlddE_St5arrayIPcLm3EELi4E23TrivialOffsetCalculatorILi2EjESC_ILi1EjENS0_6memory15LoadWithoutCastENSF_16StoreWithoutCastEEEviT_T0_T2_T3_T4_T5_)
        /*20b4*/ 	.word	0x00000000


	//----- nvinfo : EIATTR_MIN_STACK_SIZE
	.align		4
.L_1433:
        /*20b8*/ 	.byte	0x04, 0x12
        /*20ba*/ 	.short	(.L_1435 - .L_1434)
	.align		4
.L_1434:
        /*20bc*/ 	.word	index@(_ZN2at6native29vectorized_elementwise_kernelILi2EZZZNS0_49_GLOBAL__N__b919a28f_16_Normalization_cu_5c38458736batch_norm_elementwise_backward_evalERKNS_6TensorES5_S5_S5_ENKUlvE0_clEvENKUlvE_clEvEUlddE_St5arrayIPcLm3EEEEviT0_T1_)
        /*20c0*/ 	.word	0x00000000


	//----- nvinfo : EIATTR_MIN_STACK_SIZE
	.align		4
.L_1435:
        /*20c4*/ 	.byte	0x04, 0x12
        /*20c6*/ 	.short	(.L_1437 - .L_1436)
	.align		4
.L_1436:
        /*20c8*/ 	.word	index@(_ZN2at6native29vectorized_elementwise_kernelILi4EZZZNS0_49_GLOBAL__N__b919a28f_16_Normalization_cu_5c38458736batch_norm_elementwise_backward_evalERKNS_6TensorES5_S5_S5_ENKUlvE0_clEvENKUlvE_clEvEUlddE_St5arrayIPcLm3EEEEviT0_T1_)
        /*20cc*/ 	.word	0x00000000


	//----- nvinfo : EIATTR_MIN_STACK_SIZE
	.align		4
.L_1437:
        /*20d0*/ 	.byte	0x04, 0x12
        /*20d2*/ 	.short	(.L_1439 - .L_1438)
	.align		4
.L_1438:
        /*20d4*/ 	.word	index@(_ZN2at6native29vectorized_elementwise_kernelILi8EZZZNS0_49_GLOBAL__N__b919a28f_16_Normalization_cu_5c38458736batch_norm_elementwise_backward_evalERKNS_6TensorES5_S5_S5_ENKUlvE0_clEvENKUlvE_clEvEUlddE_St5arrayIPcLm3EEEEviT0_T1_)
        /*20d8*/ 	.word	0x00000000


	//----- nvinfo : EIATTR_MIN_STACK_SIZE
	.align		4
.L_1439:
        /*20dc*/ 	.byte	0x04, 0x12
        /*20de*/ 	.short	(.L_1441 - .L_1440)
	.align		4
.L_1440:
        /*20e0*/ 	.word	index@(_ZN2at6native18elementwise_kernelILi128ELi4EZNS0_15gpu_kernel_implIZZZNS0_49_GLOBAL__N__b919a28f_16_Normalization_cu_5c38458736batch_norm_elementwise_backward_evalERKNS_6TensorES6_S6_S6_ENKUlvE_clEvENKUlvE2_clEvEUlN3c108BFloat16EffE_EEvRNS_18TensorIteratorBaseERKT_EUliE_EEviT1_)
        /*20e4*/ 	.word	0x00000000


	//----- nvinfo : EIATTR_MIN_STACK_SIZE
	.align		4
.L_1441:
        /*20e8*/ 	.byte	0x04, 0x12
        /*20ea*/ 	.short	(.L_1443 - .L_1442)
	.align		4
.L_1442:
        /*20ec*/ 	.word	index@(_ZN2at6native27unrolled_elementwise_kernelIZZZNS0_49_GLOBAL__N__b919a28f_16_Normalization_cu_5c38458736batch_norm_elementwise_backward_evalERKNS_6TensorES5_S5_S5_ENKUlvE_clEvENKUlvE2_clEvEUlN3c108BFloat16EffE_St5arrayIPcLm4EELi4E23TrivialOffsetCalculatorILi3EjESE_ILi1EjENS0_6memory12LoadWithCastILi3EEENSH_13StoreWithCastILi1EEEEEviT_T0_T2_T3_T4_T5_)
        /*20f0*/ 	.word	0x00000000


	//----- nvinfo : EIATTR_MIN_STACK_SIZE
	.align		4
.L_1443:
        /*20f4*/ 	.byte	0x04, 0x12
        /*20f6*/ 	.short	(.L_1445 - .L_1444)
	.align		4
.L_1444:
        /*20f8*/ 	.word	index@(_ZN2at6native18elementwise_kernelILi128ELi4EZNS0_22gpu_kernel_impl_nocastIZZZNS0_49_GLOBAL__N__b919a28f_16_Normalization_cu_5c38458736batch_norm_elementwise_backward_evalERKNS_6TensorES6_S6_S6_ENKUlvE_clEvENKUlvE2_clEvEUlN3c108BFloat16EffE_EEvRNS_18TensorIteratorBaseERKT_EUliE_EEviT1_)
        /*20fc*/ 	.word	0x00000000


	//----- nvinfo : EIATTR_MIN_STACK_SIZE
	.align		4
.L_1445:
        /*2100*/ 	.byte	0x04, 0x12
        /*2102*/ 	.short	(.L_1447 - .L_1446)
	.align		4
.L_1446:
        /*2104*/ 	.word	index@(_ZN2at6native27unrolled_elementwise_kernelIZZZNS0_49_GLOBAL__N__b919a28f_16_Normalization_cu_5c38458736batch_norm_elementwise_backward_evalERKNS_6TensorES5_S5_S5_ENKUlvE_clEvENKUlvE2_clEvEUlN3c108BFloat16EffE_St5arrayIPcLm4EELi4E23TrivialOffsetCalculatorILi3EjESE_ILi1EjENS0_6memory15LoadWithoutCastENSH_16StoreWithoutCastEEEviT_T0_T2_T3_T4_T5_)
        /*2108*/ 	.word	0x00000000


	//----- nvinfo : EIATTR_MIN_STACK_SIZE
	.align		4
.L_1447:
        /*210c*/ 	.byte	0x04, 0x12
        /*210e*/ 	.short	(.L_1449 - .L_1448)
	.align		4
.L_1448:
        /*2110*/ 	.word	index@(_ZN2at6native29vectorized_elementwise_kernelILi2EZZZNS0_49_GLOBAL__N__b919a28f_16_Normalization_cu_5c38458736batch_norm_elementwise_backward_evalERKNS_6TensorES5_S5_S5_ENKUlvE_clEvENKUlvE2_clEvEUlN3c108BFloat16EffE_St5arrayIPcLm4EEEEviT0_T1_)
        /*2114*/ 	.word	0x00000000


	//----- nvinfo : EIATTR_MIN_STACK_SIZE
	.align		4
.L_1449:
        /*2118*/ 	.byte	0x04, 0x12
        /*211a*/ 	.short	(.L_1451 - .L_1450)
	.align		4
.L_1450:
        /*211c*/ 	.word	index@(_ZN2at6native29vectorized_elementwise_kernelILi4EZZZNS0_49_GLOBAL__N__b919a28f_16_Normalization_cu_5c38458736batch_norm_elementwise_backward_evalERKNS_6TensorES5_S5_S5_ENKUlvE_clEvENKUlvE2_clEvEUlN3c108BFloat16EffE_St5arrayIPcLm4EEEEviT0_T1_)
        /*2120*/ 	.word	0x00000000


	//----- nvinfo : EIATTR_MIN_STACK_SIZE
	.align		4
.L_1451:
        /*2124*/ 	.byte	0x04, 0x12
        /*2126*/ 	.short	(.L_1453 - .L_1452)
	.align		4
.L_1452:
        /*2128*/ 	.word	index@(_ZN2at6native29vectorized_elementwise_kernelILi8EZZZNS0_49_GLOBAL__N__b919a28f_16_Normalization_cu_5c38458736batch_norm_elementwise_backward_evalERKNS_6TensorES5_S5_S5_ENKUlvE_clEvENKUlvE2_clEvEUlN3c108BFloat16EffE_St5arrayIPcLm4EEEEviT0_T1_)
        /*212c*/ 	.word	0x00000000


	//----- nvinfo : EIATTR_MIN_STACK_SIZE
	.align		4
.L_1453:
        /*2130*/ 	.byte	0x04, 0x12
        /*2132*/ 	.short	(.L_1455 - .L_1454)
	.align		4
.L_1454:
        /*2134*/ 	.word	index@(_ZN2at6native18elementwise_kernelILi128ELi4EZNS0_15gpu_kernel_implIZZZNS0_49_GLOBAL__N__b919a28f_16_Normalization_cu_5c38458736batch_norm_elementwise_backward_evalERKNS_6TensorES6_S6_S6_ENKUlvE_clEvENKUlvE1_clEvEUlN3c104HalfEffE_EEvRNS_18TensorIteratorBaseERKT_EUliE_EEviT1_)
        /*2138*/ 	.word	0x00000000


	//----- nvinfo : EIATTR_MIN_STACK_SIZE
	.align		4
.L_1455:
        /*213c*/ 	.byte	0x04, 0x12
        /*213e*/ 	.short	(.L_1457 - .L_1456)
	.align		4
.L_1456:
        /*2140*/ 	.word	index@(_ZN2at6native27unrolled_elementwise_kernelIZZZNS0_49_GLOBAL__N__b919a28f_16_Normalization_cu_5c38458736batch_norm_elementwise_backward_evalERKNS_6TensorES5_S5_S5_ENKUlvE_clEvENKUlvE1_clEvEUlN3c104HalfEffE_St5arrayIPcLm4EELi4E23TrivialOffsetCalculatorILi3EjESE_ILi1EjENS0_6memory12LoadWithCastILi3EEENSH_13StoreWithCastILi1EEEEEviT_T0_T2_T3_T4_T5_)
        /*2144*/ 	.word	0x00000000


	//----- nvinfo : EIATTR_MIN_STACK_SIZE
	.align		4
.L_1457:
        /*2148*/ 	.byte	0x04, 0x12
        /*214a*/ 	.short	(.L_1459 - .L_1458)
	.align		4
.L_1458:
        /*214c*/ 	.word	index@(_ZN2at6native18elementwise_kernelILi128ELi4EZNS0_22gpu_kernel_impl_nocastIZZZNS0_49_GLOBAL__N__b919a28f_16_Normalization_cu_5c38458736batch_norm_elementwise_backward_evalERKNS_6TensorES6_S6_S6_ENKUlvE_clEvENKUlvE1_clEvEUlN3c104HalfEffE_EEvRNS_18TensorIteratorBaseERKT_EUliE_EEviT1_)
        /*2150*/ 	.word	0x00000000


	//----- nvinfo : EIATTR_MIN_STACK_SIZE
	.align		4
.L_1459:
        /*2154*/ 	.byte	0x04, 0x12
        /*2156*/ 	.short	(.L_1461 - .L_1460)
	.align		4
.L_1460:
        /*2158*/ 	.word	index@(_ZN2at6native27unrolled_elementwise_kernelIZZZNS0_49_GLOBAL__N__b919a28f_16_Normalization_cu_5c38458736batch_norm_elementwise_backward_evalERKNS_6TensorES5_S5_S5_ENKUlvE_clEvENKUlvE1_clEvEUlN3c104HalfEffE_St5arrayIPcLm4EELi4E23TrivialOffsetCalculatorILi3EjESE_ILi1EjENS0_6memory15LoadWithoutCastENSH_16StoreWithoutCastEEEviT_T0_T2_T3_T4_T5_)
        /*215c*/ 	.word	0x00000000


	//----- nvinfo : EIATTR_MIN_STACK_SIZE
	.align		4
.L_1461:
        /*2160*/ 	.byte	0x04, 0x12
        /*2162*/ 	.short	(.L_1463 - .L_1462)
	.align		4
.L_1462:
        /*2164*/ 	.word	index@(_ZN2at6native29vectorized_elementwise_kernelILi2EZZZNS0_49_GLOBAL__N__b919a28f_16_Normalization_cu_5c38458736batch_norm_elementwise_backward_evalERKNS_6TensorES5_S5_S5_ENKUlvE_clEvENKUlvE1_clEvEUlN3c104HalfEffE_St5arrayIPcLm4EEEEviT0_T1_)
        /*2168*/ 	.word	0x00000000


	//----- nvinfo : EIATTR_MIN_STACK_SIZE
	.align		4
.L_1463:
        /*216c*/ 	.byte	0x04, 0x12
        /*216e*/ 	.short	(.L_1465 - .L_1464)
	.align		4
.L_1464:
        /*2170*/ 	.word	index@(_ZN2at6native29vectorized_elementwise_kernelILi4EZZZNS0_49_GLOBAL__N__b919a28f_16_Normalization_cu_5c38458736batch_norm_elementwise_backward_evalERKNS_6TensorES5_S5_S5_ENKUlvE_clEvENKUlvE1_clEvEUlN3c104HalfEffE_St5arrayIPcLm4EEEEviT0_T1_)
        /*2174*/ 	.word	0x00000000


	//----- nvinfo : EIATTR_MIN_STACK_SIZE
	.align		4
.L_1465:
        /*2178*/ 	.byte	0x04, 0x12
        /*217a*/ 	.short	(.L_1467 - .L_1466)
	.align		4
.L_1466:
        /*217c*/ 	.word	index@(_ZN2at6native29vectorized_elementwise_kernelILi8EZZZNS0_49_GLOBAL__N__b919a28f_16_Normalization_cu_5c38458736batch_norm_elementwise_backward_evalERKNS_6TensorES5_S5_S5_ENKUlvE_clEvENKUlvE1_clEvEUlN3c104HalfEffE_St5arrayIPcLm4EEEEviT0_T1_)
        /*2180*/ 	.word	0x00000000


	//----- nvinfo : EIATTR_MIN_STACK_SIZE
	.align		4
.L_1467:
        /*2184*/ 	.byte	0x04, 0x12
        /*2186*/ 	.short	(.L_1469 - .L_1468)
	.align		4
.L_1468:
        /*2188*/ 	.word	index@(_ZN2at6native18elementwise_kernelILi128ELi4EZNS0_15gpu_kernel_implIZZZNS0_49_GLOBAL__N__b919a28f_16_Normalization_cu_5c38458736batch_norm_elementwise_backward_evalERKNS_6TensorES6_S6_S6_ENKUlvE_clEvENKUlvE0_clEvEUlfffE_EEvRNS_18TensorIteratorBaseERKT_EUliE_EEviT1_)
        /*218c*/ 	.word	0x00000000


	//----- nvinfo : EIATTR_MIN_STACK_SIZE
	.align		4
.L_1469:
        /*2190*/ 	.byte	0x04, 0x12
        /*2192*/ 	.short	(.L_1471 - .L_1470)
	.align		4
.L_1470:
        /*2194*/ 	.word	index@(_ZN2at6native27unrolled_elementwise_kernelIZZZNS0_49_GLOBAL__N__b919a28f_16_Normalization_cu_5c38458736batch_norm_elementwise_backward_evalERKNS_6TensorES5_S5_S5_ENKUlvE_clEvENKUlvE0_clEvEUlfffE_St5arrayIPcLm4EELi4E23TrivialOffsetCalculatorILi3EjESC_ILi1EjENS0_6memory12LoadWithCastILi3EEENSF_13StoreWithCastILi1EEEEEviT_T0_T2_T3_T4_T5_)
        /*2198*/ 	.word	0x00000000


	//----- nvinfo : EIATTR_MIN_STACK_SIZE
	.align		4
.L_1471:
        /*219c*/ 	.byte	0x04, 0x12
        /*219e*/ 	.short	(.L_1473 - .L_1472)
	.align		4
.L_1472:
        /*21a0*/ 	.word	index@(_ZN2at6native18elementwise_kernelILi128ELi2EZNS0_22gpu_kernel_impl_nocastIZZZNS0_49_GLOBAL__N__b919a28f_16_Normalization_cu_5c38458736batch_norm_elementwise_backward_evalERKNS_6TensorES6_S6_S6_ENKUlvE_clEvENKUlvE0_clEvEUlfffE_EEvRNS_18TensorIteratorBaseERKT_EUliE_EEviT1_)
        /*21a4*/ 	.word	0x00000000


	//----- nvinfo : EIATTR_MIN_STACK_SIZE
	.align		4
.L_1473:
        /*21a8*/ 	.byte	0x04, 0x12
        /*21aa*/ 	.short	(.L_1475 - .L_1474)
	.align		4
.L_1474:
        /*21ac*/ 	.word	index@(_ZN2at6native27unrolled_elementwise_kernelIZZZNS0_49_GLOBAL__N__b919a28f_16_Normalization_cu_5c38458736batch_norm_elementwise_backward_evalERKNS_6TensorES5_S5_S5_ENKUlvE_clEvENKUlvE0_clEvEUlfffE_St5arrayIPcLm4EELi4E23TrivialOffsetCalculatorILi3EjESC_ILi1EjENS0_6memory15LoadWithoutCastENSF_16StoreWithoutCastEEEviT_T0_T2_T3_T4_T5_)
        /*21b0*/ 	.word	0x00000000


	//----- nvinfo : EIATTR_MIN_STACK_SIZE
	.align		4
.L_1475:
        /*21b4*/ 	.byte	0x04, 0x12
        /*21b6*/ 	.short	(.L_1477 - .L_1476)
	.align		4
.L_1476:
        /*21b8*/ 	.word	index@(_ZN2at6native29vectorized_elementwise_kernelILi2EZZZNS0_49_GLOBAL__N__b919a28f_16_Normalization_cu_5c38458736batch_norm_elementwise_backward_evalERKNS_6TensorES5_S5_S5_ENKUlvE_clEvENKUlvE0_clEvEUlfffE_St5arrayIPcLm4EEEEviT0_T1_)
        /*21bc*/ 	.word	0x00000000


	//----- nvinfo : EIATTR_MIN_STACK_SIZE
	.align		4
.L_1477:
        /*21c0*/ 	.byte	0x04, 0x12
        /*21c2*/ 	.short	(.L_1479 - .L_1478)
	.align		4
.L_1478:
        /*21c4*/ 	.word	index@(_ZN2at6native29vectorized_elementwise_kernelILi4EZZZNS0_49_GLOBAL__N__b919a28f_16_Normalization_cu_5c38458736batch_norm_elementwise_backward_evalERKNS_6TensorES5_S5_S5_ENKUlvE_clEvENKUlvE0_clEvEUlfffE_St5arrayIPcLm4EEEEviT0_T1_)
        /*21c8*/ 	.word	0x00000000


	//----- nvinfo : EIATTR_MIN_STACK_SIZE
	.align		4
.L_1479:
        /*21cc*/ 	.byte	0x04, 0x12
        /*21ce*/ 	.short	(.L_1481 - .L_1480)
	.align		4
.L_1480:
        /*21d0*/ 	.word	index@(_ZN2at6native29vectorized_elementwise_kernelILi8EZZZNS0_49_GLOBAL__N__b919a28f_16_Normalization_cu_5c38458736batch_norm_elementwise_backward_evalERKNS_6TensorES5_S5_S5_ENKUlvE_clEvENKUlvE0_clEvEUlfffE_St5arrayIPcLm4EEEEviT0_T1_)
        /*21d4*/ 	.word	0x00000000


	//----- nvinfo : EIATTR_MIN_STACK_SIZE
	.align		4
.L_1481:
        /*21d8*/ 	.byte	0x04, 0x12
        /*21da*/ 	.short	(.L_1483 - .L_1482)
	.align		4
.L_1482:
        /*21dc*/ 	.word	index@(_ZN2at6native18elementwise_kernelILi128ELi4EZNS0_15gpu_kernel_implIZZZNS0_49_GLOBAL__N__b919a28f_16_Normalization_cu_5c38458736batch_norm_elementwise_backward_evalERKNS_6TensorES6_S6_S6_ENKUlvE_clEvENKUlvE_clEvEUldddE_EEvRNS_18TensorIteratorBaseERKT_EUliE_EEviT1_)
        /*21e0*/ 	.word	0x00000000


	//----- nvinfo : EIATTR_MIN_STACK_SIZE
	.align		4
.L_1483:
        /*21e4*/ 	.byte	0x04, 0x12
        /*21e6*/ 	.short	(.L_1485 - .L_1484)
	.align		4
.L_1484:
        /*21e8*/ 	.word	index@(_ZN2at6native27unrolled_elementwise_kernelIZZZNS0_49_GLOBAL__N__b919a28f_16_Normalization_cu_5c38458736batch_norm_elementwise_backward_evalERKNS_6TensorES5_S5_S5_ENKUlvE_clEvENKUlvE_clEvEUldddE_St5arrayIPcLm4EELi4E23TrivialOffsetCalculatorILi3EjESC_ILi1EjENS0_6memory12LoadWithCastILi3EEENSF_13StoreWithCastILi1EEEEEviT_T0_T2_T3_T4_T5_)
        /*21ec*/ 	.word	0x00000000


	//----- nvinfo : EIATTR_MIN_STACK_SIZE
	.align		4
.L_1485:
        /*21f0*/ 	.byte	0x04, 0x12
        /*21f2*/ 	.short	(.L_1487 - .L_1486)
	.align		4
.L_1486:
        /*21f4*/ 	.word	index@(_ZN2at6native18elementwise_kernelILi128ELi2EZNS0_22gpu_kernel_impl_nocastIZZZNS0_49_GLOBAL__N__b919a28f_16_Normalization_cu_5c38458736batch_norm_elementwise_backward_evalERKNS_6TensorES6_S6_S6_ENKUlvE_clEvENKUlvE_clEvEUldddE_EEvRNS_18TensorIteratorBaseERKT_EUliE_EEviT1_)
        /*21f8*/ 	.word	0x00000000


	//----- nvinfo : EIATTR_MIN_STACK_SIZE
	.align		4
.L_1487:
        /*21fc*/ 	.byte	0x04, 0x12
        /*21fe*/ 	.short	(.L_1489 - .L_1488)
	.align		4
.L_1488:
        /*2200*/ 	.word	index@(_ZN2at6native27unrolled_elementwise_kernelIZZZNS0_49_GLOBAL__N__b919a28f_16_Normalization_cu_5c38458736batch_norm_elementwise_backward_evalERKNS_6TensorES5_S5_S5_ENKUlvE_clEvENKUlvE_clEvEUldddE_St5arrayIPcLm4EELi4E23TrivialOffsetCalculatorILi3EjESC_ILi1EjENS0_6memory15LoadWithoutCastENSF_16StoreWithoutCastEEEviT_T0_T2_T3_T4_T5_)
        /*2204*/ 	.word	0x00000000


	//----- nvinfo : EIATTR_MIN_STACK_SIZE
	.align		4
.L_1489:
        /*2208*/ 	.byte	0x04, 0x12
        /*220a*/ 	.short	(.L_1491 - .L_1490)
	.align		4
.L_1490:
        /*220c*/ 	.word	index@(_ZN2at6native29vectorized_elementwise_kernelILi2EZZZNS0_49_GLOBAL__N__b919a28f_16_Normalization_cu_5c38458736batch_norm_elementwise_backward_evalERKNS_6TensorES5_S5_S5_ENKUlvE_clEvENKUlvE_clEvEUldddE_St5arrayIPcLm4EEEEviT0_T1_)
        /*2210*/ 	.word	0x00000000


	//----- nvinfo : EIATTR_MIN_STACK_SIZE
	.align		4
.L_1491:
        /*2214*/ 	.byte	0x04, 0x12
        /*2216*/ 	.short	(.L_1493 - .L_1492)
	.align		4
.L_1492:
        /*2218*/ 	.word	index@(_ZN2at6native29vectorized_elementwise_kernelILi4EZZZNS0_49_GLOBAL__N__b919a28f_16_Normalization_cu_5c38458736batch_norm_elementwise_backward_evalERKNS_6TensorES5_S5_S5_ENKUlvE_clEvENKUlvE_clEvEUldddE_St5arrayIPcLm4EEEEviT0_T1_)
        /*221c*/ 	.word	0x00000000


	//----- nvinfo : EIATTR_MIN_STACK_SIZE
	.align		4
.L_1493:
        /*2220*/ 	.byte	0x04, 0x12
        /*2222*/ 	.short	(.L_1495 - .L_1494)
	.align		4
.L_1494:
        /*2224*/ 	.word	index@(_ZN2at6native29vectorized_elementwise_kernelILi8EZZZNS0_49_GLOBAL__N__b919a28f_16_Normalization_cu_5c38458736batch_norm_elementwise_backward_evalERKNS_6TensorES5_S5_S5_ENKUlvE_clEvENKUlvE_clEvEUldddE_St5arrayIPcLm4EEEEviT0_T1_)
        /*2228*/ 	.word	0x00000000


	//----- nvinfo : EIATTR_MIN_STACK_SIZE
	.align		4
.L_1495:
        /*222c*/ 	.byte	0x04, 0x12
        /*222e*/ 	.short	(.L_1497 - .L_1496)
	.align		4
.L_1496:
        /*2230*/ 	.word	index@(_ZN2at6native18elementwise_kernelILi128ELi4EZNS0_15gpu_kernel_implIZZZNS0_49_GLOBAL__N__b919a28f_16_Normalization_cu_5c38458737batch_norm_elementwise_backward_trainERKNS_6TensorES6_S6_S6_S6_S6_S6_ENKUlvE0_clEvENKUlvE2_clEvEUlN3c108BFloat16ESA_fffffE_EEvRNS_18TensorIteratorBaseERKT_EUliE_EEviT1_)
        /*2234*/ 	.word	0x00000000


	//----- nvinfo : EIATTR_MIN_STACK_SIZE
	.align		4
.L_1497:
        /*2238*/ 	.byte	0x04, 0x12
        /*223a*/ 	.short	(.L_1499 - .L_1498)
	.align		4
.L_1498:
        /*223c*/ 	.word	index@(_ZN2at6native27unrolled_elementwise_kernelIZZZNS0_49_GLOBAL__N__b919a28f_16_Normalization_cu_5c38458737batch_norm_elementwise_backward_trainERKNS_6TensorES5_S5_S5_S5_S5_S5_ENKUlvE0_clEvENKUlvE2_clEvEUlN3c108BFloat16ES9_fffffE_St5arrayIPcLm8EELi4E23TrivialOffsetCalculatorILi7EjESE_ILi1EjENS0_6memory12LoadWithCastILi7EEENSH_13StoreWithCastILi1EEEEEviT_T0_T2_T3_T4_T5_)
        /*2240*/ 	.word	0x00000000


	//----- nvinfo : EIATTR_MIN_STACK_SIZE
	.align		4
.L_1499:
        /*2244*/ 	.byte	0x04, 0x12
        /*2246*/ 	.short	(.L_1501 - .L_1500)
	.align		4
.L_1500:
        /*2248*/ 	.word	index@(_ZN2at6native18elementwise_kernelILi128ELi4EZNS0_22gpu_kernel_impl_nocastIZZZNS0_49_GLOBAL__N__b919a28f_16_Normalization_cu_5c38458737batch_norm_elementwise_backward_trainERKNS_6TensorES6_S6_S6_S6_S6_S6_ENKUlvE0_clEvENKUlvE2_clEvEUlN3c108BFloat16ESA_fffffE_EEvRNS_18TensorIteratorBaseERKT_EUliE_EEviT1_)
        /*224c*/ 	.word	0x00000000


	//----- nvinfo : EIATTR_MIN_STACK_SIZE
	.align		4
.L_1501:
        /*2250*/ 	.byte	0x04, 0x12
        /*2252*/ 	.short	(.L_1503 - .L_1502)
	.align		4
.L_1502:
        /*2254*/ 	.word	index@(_ZN2at6native27unrolled_elementwise_kernelIZZZNS0_49_GLOBAL__N__b919a28f_16_Normalization_cu_5c38458737batch_norm_elementwise_backward_trainERKNS_6TensorES5_S5_S5_S5_S5_S5_ENKUlvE0_clEvENKUlvE2_clEvEUlN3c108BFloat16ES9_fffffE_St5arrayIPcLm8EELi4E23TrivialOffsetCalculatorILi7EjESE_ILi1EjENS0_6memory15LoadWithoutCastENSH_16StoreWithoutCastEEEviT_T0_T2_T3_T4_T5_)
        /*2258*/ 	.word	0x00000000


	//----- nvinfo : EIATTR_MIN_STACK_SIZE
	.align		4
.L_1503:
        /*225c*/ 	.byte	0x04, 0x12
        /*225e*/ 	.short	(.L_1505 - .L_1504)
	.align		4
.L_1504:
        /*2260*/ 	.word	index@(_ZN2at6native29vectorized_elementwise_kernelILi2EZZZNS0_49_GLOBAL__N__b919a28f_16_Normalization_cu_5c38458737batch_norm_elementwise_backward_trainERKNS_6TensorES5_S5_S5_S5_S5_S5_ENKUlvE0_clEvENKUlvE2_clEvEUlN3c108BFloat16ES9_fffffE_St5arrayIPcLm8EEEEviT0_T1_)
        /*2264*/ 	.word	0x00000000


	//----- nvinfo : EIATTR_MIN_STACK_SIZE
	.align		4
.L_1505:
        /*2268*/ 	.byte	0x04, 0x12
        /*226a*/ 	.short	(.L_1507 - .L_1506)
	.align		4
.L_1506:
        /*226c*/ 	.word	index@(_ZN2at6native29vectorized_elementwise_kernelILi4EZZZNS0_49_GLOBAL__N__b919a28f_16_Normalization_cu_5c38458737batch_norm_elementwise_backward_trainERKNS_6TensorES5_S5_S5_S5_S5_S5_ENKUlvE0_clEvENKUlvE2_clEvEUlN3c108BFloat16ES9_fffffE_St5arrayIPcLm8EEEEviT0_T1_)
        /*2270*/ 	.word	0x00000000


	//----- nvinfo : EIATTR_MIN_STACK_SIZE
	.align		4
.L_1507:
        /*2274*/ 	.byte	0x04, 0x12
        /*2276*/ 	.short	(.L_1509 - .L_1508)
	.align		4
.L_1508:
        /*2278*/ 	.word	index@(_ZN2at6native29vectorized_elementwise_kernelILi8EZZZNS0_49_GLOBAL__N__b919a28f_16_Normalization_cu_5c38458737batch_norm_elementwise_backward_trainERKNS_6TensorES5_S5_S5_S5_S5_S5_ENKUlvE0_clEvENKUlvE2_clEvEUlN3c108BFloat16ES9_fffffE_St5arrayIPcLm8EEEEviT0_T1_)
        /*227c*/ 	.word	0x00000000


	//----- nvinfo : EIATTR_MIN_STACK_SIZE
	.align		4
.L_1509:
        /*2280*/ 	.byte	0x04, 0x12
        /*2282*/ 	.short	(.L_1511 - .L_1510)
	.align		4
.L_1510:
        /*2284*/ 	.word	index@(_ZN2at6native18elementwise_kernelILi128ELi4EZNS0_15gpu_kernel_implIZZZNS0_49_GLOBAL__N__b919a28f_16_Normalization_cu_5c38458737batch_norm_elementwise_backward_trainERKNS_6TensorES6_S6_S6_S6_S6_S6_ENKUlvE0_clEvENKUlvE1_clEvEUlN3c104HalfESA_fffffE_EEvRNS_18TensorIteratorBaseERKT_EUliE_EEviT1_)
        /*2288*/ 	.word	0x00000000


	//----- nvinfo : EIATTR_MIN_STACK_SIZE
	.align		4
.L_1511:
        /*228c*/ 	.byte	0x04, 0x12
        /*228e*/ 	.short	(.L_1513 - .L_1512)
	.align		4
.L_1512:
        /*2290*/ 	.word	index@(_ZN2at6native27unrolled_elementwise_kernelIZZZNS0_49_GLOBAL__N__b919a28f_16_Normalization_cu_5c38458737batch_norm_elementwise_backward_trainERKNS_6TensorES5_S5_S5_S5_S5_S5_ENKUlvE0_clEvENKUlvE1_clEvEUlN3c104HalfES9_fffffE_St5arrayIPcLm8EELi4E23TrivialOffsetCalculatorILi7EjESE_ILi1EjENS0_6memory12LoadWithCastILi7EEENSH_13StoreWithCastILi1EEEEEviT_T0_T2_T3_T4_T5_)
        /*2294*/ 	.word	0x00000000


	//----- nvinfo : EIATTR_MIN_STACK_SIZE
	.align		4
.L_1513:
        /*2298*/ 	.byte	0x04, 0x12
        /*229a*/ 	.short	(.L_1515 - .L_1514)
	.align		4
.L_1514:
        /*229c*/ 	.word	index@(_ZN2at6native18elementwise_kernelILi128ELi4EZNS0_22gpu_kernel_impl_nocastIZZZNS0_49_GLOBAL__N__b919a28f_16_Normalization_cu_5c38458737batch_norm_elementwise_backward_trainERKNS_6TensorES6_S6_S6_S6_S6_S6_ENKUlvE0_clEvENKUlvE1_clEvEUlN3c104HalfESA_fffffE_EEvRNS_18TensorIteratorBaseERKT_EUliE_EEviT1_)
        /*22a0*/ 	.word	0x00000000


	//----- nvinfo : EIATTR_MIN_STACK_SIZE
	.align		4
.L_1515:
        /*22a4*/ 	.byte	0x04, 0x12
        /*22a6*/ 	.short	(.L_1517 - .L_1516)
	.align		4
.L_1516:
        /*22a8*/ 	.word	index@(_ZN2at6native27unrolled_elementwise_kernelIZZZNS0_49_GLOBAL__N__b919a28f_16_Normalization_cu_5c38458737batch_norm_elementwise_backward_trainERKNS_6TensorES5_S5_S5_S5_S5_S5_ENKUlvE0_clEvENKUlvE1_clEvEUlN3c104HalfES9_fffffE_St5arrayIPcLm8EELi4E23TrivialOffsetCalculatorILi7EjESE_ILi1EjENS0_6memory15LoadWithoutCastENSH_16StoreWithoutCastEEEviT_T0_T2_T3_T4_T5_)
        /*22ac*/ 	.word	0x00000000


	//----- nvinfo : EIATTR_MIN_STACK_SIZE
	.align		4
.L_1517:
        /*22b0*/ 	.byte	0x04, 0x12
        /*22b2*/ 	.short	(.L_1519 - .L_1518)
	.align		4
.L_1518:
        /*22b4*/ 	.word	index@(_ZN2at6native29vectorized_elementwise_kernelILi2EZZZNS0_49_GLOBAL__N__b919a28f_16_Normalization_cu_5c38458737batch_norm_elementwise_backward_trainERKNS_6TensorES5_S5_S5_S5_S5_S5_ENKUlvE0_clEvENKUlvE1_clEvEUlN3c104HalfES9_fffffE_St5arrayIPcLm8EEEEviT0_T1_)
        /*22b8*/ 	.word	0x00000000


	//----- nvinfo : EIATTR_MIN_STACK_SIZE
	.align		4
.L_1519:
        /*22bc*/ 	.byte	0x04, 0x12
        /*22be*/ 	.short	(.L_1521 - .L_1520)
	.align		4
.L_1520:
        /*22c0*/ 	.word	index@(_ZN2at6native29vectorized_elementwise_kernelILi4EZZZNS0_49_GLOBAL__N__b919a28f_16_Normalization_cu_5c38458737batch_norm_elementwise_backward_trainERKNS_6TensorES5_S5_S5_S5_S5_S5_ENKUlvE0_clEvENKUlvE1_clEvEUlN3c104HalfES9_fffffE_St5arrayIPcLm8EEEEviT0_T1_)
        /*22c4*/ 	.word	0x00000000


	//----- nvinfo : EIATTR_MIN_STACK_SIZE
	.align		4
.L_1521:
        /*22c8*/ 	.byte	0x04, 0x12
        /*22ca*/ 	.short	(.L_1523 - .L_1522)
	.align		4
.L_1522:
        /*22cc*/ 	.word	index@(_ZN2at6native29vectorized_elementwise_kernelILi8EZZZNS0_49_GLOBAL__N__b919a28f_16_Normalization_cu_5c38458737batch_norm_elementwise_backward_trainERKNS_6TensorES5_S5_S5_S5_S5_S5_ENKUlvE0_clEvENKUlvE1_clEvEUlN3c104HalfES9_fffffE_St5arrayIPcLm8EEEEviT0_T1_)
        /*22d0*/ 	.word	0x00000000


	//----- nvinfo : EIATTR_MIN_STACK_SIZE
	.align		4
.L_1523:
        /*22d4*/ 	.byte	0x04, 0x12
        /*22d6*/ 	.short	(.L_1525 - .L_1524)
	.align		4
.L_1524:
        /*22d8*/ 	.word	index@(_ZN2at6native18elementwise_kernelILi128ELi4EZNS0_15gpu_kernel_implIZZZNS0_49_GLOBAL__N__b919a28f_16_Normalization_cu_5c38458737batch_norm_elementwise_backward_trainERKNS_6TensorES6_S6_S6_S6_S6_S6_ENKUlvE0_clEvENKUlvE0_clEvEUlfffffffE_EEvRNS_18TensorIteratorBaseERKT_EUliE_EEviT1_)
        /*22dc*/ 	.word	0x00000000


	//----- nvinfo : EIATTR_MIN_STACK_SIZE
	.align		4
.L_1525:
        /*22e0*/ 	.byte	0x04, 0x12
        /*22e2*/ 	.short	(.L_1527 - .L_1526)
	.align		4
.L_1526:
        /*22e4*/ 	.word	index@(_ZN2at6native27unrolled_elementwise_kernelIZZZNS0_49_GLOBAL__N__b919a28f_16_Normalization_cu_5c38458737batch_norm_elementwise_backward_trainERKNS_6TensorES5_S5_S5_S5_S5_S5_ENKUlvE0_clEvENKUlvE0_clEvEUlfffffffE_St5arrayIPcLm8EELi4E23TrivialOffsetCalculatorILi7EjESC_ILi1EjENS0_6memory12LoadWithCastILi7EEENSF_13StoreWithCastILi1EEEEEviT_T0_T2_T3_T4_T5_)
        /*22e8*/ 	.word	0x00000000


	//----- nvinfo : EIATTR_MIN_STACK_SIZE
	.align		4
.L_1527:
        /*22ec*/ 	.byte	0x04, 0x12
        /*22ee*/ 	.short	(.L_1529 - .L_1528)
	.align		4
.L_1528:
        /*22f0*/ 	.word	index@(_ZN2at6native18elementwise_kernelILi128ELi2EZNS0_22gpu_kernel_impl_nocastIZZZNS0_49_GLOBAL__N__b919a28f_16_Normalization_cu_5c38458737batch_norm_elementwise_backward_trainERKNS_6TensorES6_S6_S6_S6_S6_S6_ENKUlvE0_clEvENKUlvE0_clEvEUlfffffffE_EEvRNS_18TensorIteratorBaseERKT_EUliE_EEviT1_)
        /*22f4*/ 	.word	0x00000000


	//----- nvinfo : EIATTR_MIN_STACK_SIZE
	.align		4
.L_1529:
        /*22f8*/ 	.byte	0x04, 0x12
        /*22fa*/ 	.short	(.L_1531 - .L_1530)
	.align		4
.L_1530:
        /*22fc*/ 	.word	index@(_ZN2at6native27unrolled_elementwise_kernelIZZZNS0_49_GLOBAL__N__b919a28f_16_Normalization_cu_5c38458737batch_norm_elementwise_backward_trainERKNS_6TensorES5_S5_S5_S5_S5_S5_ENKUlvE0_clEvENKUlvE0_clEvEUlfffffffE_St5arrayIPcLm8EELi4E23TrivialOffsetCalculatorILi7EjESC_ILi1EjENS0_6memory15LoadWithoutCastENSF_16StoreWithoutCastEEEviT_T0_T2_T3_T4_T5_)
        /*2300*/ 	.word	0x00000000


	//----- nvinfo : EIATTR_MIN_STACK_SIZE
	.align		4
.L_1531:
        /*2304*/ 	.byte	0x04, 0x12
        /*2306*/ 	.short	(.L_1533 - .L_1532)
	.align		4
.L_1532:
        /*2308*/ 	.word	index@(_ZN2at6native29vectorized_elementwise_kernelILi2EZZZNS0_49_GLOBAL__N__b919a28f_16_Normalization_cu_5c38458737batch_norm_elementwise_backward_trainERKNS_6TensorES5_S5_S5_S5_S5_S5_ENKUlvE0_clEvENKUlvE0_clEvEUlfffffffE_St5arrayIPcLm8EEEEviT0_T1_)
        /*230c*/ 	.word	0x00000000


	//----- nvinfo : EIATTR_MIN_STACK_SIZE
	.align		4
.L_1533:
        /*2310*/ 	.byte	0x04, 0x12
        /*2312*/ 	.short	(.L_1535 - .L_1534)
	.align		4
.L_1534:
        /*2314*/ 	.word	index@(_ZN2at6native29vectorized_elementwise_kernelILi4EZZZNS0_49_GLOBAL__N__b919a28f_16_Normalization_cu_5c38458737batch_norm_elementwise_backward_trainERKNS_6TensorES5_S5_S5_S5_S5_S5_ENKUlvE0_clEvENKUlvE0_clEvEUlfffffffE_St5arrayIPcLm8EEEEviT0_T1_)
        /*2318*/ 	.word	0x00000000


	//----- nvinfo : EIATTR_MIN_STACK_SIZE
	.align		4
.L_1535:
        /*231c*/ 	.byte	0x04, 0x12
        /*231e*/ 	.short	(.L_1537 - .L_1536)
	.align		4
.L_1536:
        /*2320*/ 	.word	index@(_ZN2at6native29vectorized_elementwise_kernelILi8EZZZNS0_49_GLOBAL__N__b919a28f_16_Normalization_cu_5c38458737batch_norm_elementwise_backward_trainERKNS_6TensorES5_S5_S5_S5_S5_S5_ENKUlvE0_clEvENKUlvE0_clEvEUlfffffffE_St5arrayIPcLm8EEEEviT0_T1_)
        /*2324*/ 	.word	0x00000000


	//----- nvinfo : EIATTR_MIN_STACK_SIZE
	.align		4
.L_1537:
        /*2328*/ 	.byte	0x04, 0x12
        /*232a*/ 	.short	(.L_1539 - .L_1538)
	.align		4
.L_1538:
        /*232c*/ 	.word	index@(_ZN2at6native18elementwise_kernelILi128ELi4EZNS0_15gpu_kernel_implIZZZNS0_49_GLOBAL__N__b919a28f_16_Normalization_cu_5c38458737batch_norm_elementwise_backward_trainERKNS_6TensorES6_S6_S6_S6_S6_S6_ENKUlvE0_clEvENKUlvE_clEvEUldddddddE_EEvRNS_18TensorIteratorBaseERKT_EUliE_EEviT1_)
        /*2330*/ 	.word	0x00000000


	//----- nvinfo : EIATTR_MIN_STACK_SIZE
	.align		4
.L_1539:
        /*2334*/ 	.byte	0x04, 0x12
        /*2336*/ 	.short	(.L_1541 - .L_1540)
	.align		4
.L_1540:
        /*2338*/ 	.word	index@(_ZN2at6native27unrolled_elementwise_kernelIZZZNS0_49_GLOBAL__N__b919a28f_16_Normalization_cu_5c38458737batch_norm_elementwise_backward_trainERKNS_6TensorES5_S5_S5_S5_S5_S5_ENKUlvE0_clEvENKUlvE_clEvEUldddddddE_St5arrayIPcLm8EELi4E23TrivialOffsetCalculatorILi7EjESC_ILi1EjENS0_6memory12LoadWithCastILi7EEENSF_13StoreWithCastILi1EEEEEviT_T0_T2_T3_T4_T5_)
        /*233c*/ 	.word	0x00000000


	//----- nvinfo : EIATTR_MIN_STACK_SIZE
	.align		4
.L_1541:
        /*2340*/ 	.byte	0x04, 0x12
        /*2342*/ 	.short	(.L_1543 - .L_1542)
	.align		4
.L_1542:
        /*2344*/ 	.word	index@(_ZN2at6native18elementwise_kernelILi128ELi2EZNS0_22gpu_kernel_impl_nocastIZZZNS0_49_GLOBAL__N__b919a28f_16_Normalization_cu_5c38458737batch_norm_elementwise_backward_trainERKNS_6TensorES6_S6_S6_S6_S6_S6_ENKUlvE0_clEvENKUlvE_clEvEUldddddddE_EEvRNS_18TensorIteratorBaseERKT_EUliE_EEviT1_)
        /*2348*/ 	.word	0x00000000


	//----- nvinfo : EIATTR_MIN_STACK_SIZE
	.align		4
.L_1543:
        /*234c*/ 	.byte	0x04, 0x12
        /*234e*/ 	.short	(.L_1545 - .L_1544)
	.align		4
.L_1544:
        /*2350*/ 	.word	index@(_ZN2at6native27unrolled_elementwise_kernelIZZZNS0_49_GLOBAL__N__b919a28f_16_Normalization_cu_5c38458737batch_norm_elementwise_backward_trainERKNS_6TensorES5_S5_S5_S5_S5_S5_ENKUlvE0_clEvENKUlvE_clEvEUldddddddE_St5arrayIPcLm8EELi4E23TrivialOffsetCalculatorILi7EjESC_ILi1EjENS0_6memory15LoadWithoutCastENSF_16StoreWithoutCastEEEviT_T0_T2_T3_T4_T5_)
        /*2354*/ 	.word	0x00000000


	//----- nvinfo : EIATTR_MIN_STACK_SIZE
	.align		4
.L_1545:
        /*2358*/ 	.byte	0x04, 0x12
        /*235a*/ 	.short	(.L_1547 - .L_1546)
	.align		4
.L_1546:
        /*235c*/ 	.word	index@(_ZN2at6native29vectorized_elementwise_kernelILi2EZZZNS0_49_GLOBAL__N__b919a28f_16_Normalization_cu_5c38458737batch_norm_elementwise_backward_trainERKNS_6TensorES5_S5_S5_S5_S5_S5_ENKUlvE0_clEvENKUlvE_clEvEUldddddddE_St5arrayIPcLm8EEEEviT0_T1_)
        /*2360*/ 	.word	0x00000000


	//----- nvinfo : EIATTR_MIN_STACK_SIZE
	.align		4
.L_1547:
        /*2364*/ 	.byte	0x04, 0x12
        /*2366*/ 	.short	(.L_1549 - .L_1548)
	.align		4
.L_1548:
        /*2368*/ 	.word	index@(_ZN2at6native29vectorized_elementwise_kernelILi4EZZZNS0_49_GLOBAL__N__b919a28f_16_Normalization_cu_5c38458737batch_norm_elementwise_backward_trainERKNS_6TensorES5_S5_S5_S5_S5_S5_ENKUlvE0_clEvENKUlvE_clEvEUldddddddE_St5arrayIPcLm8EEEEviT0_T1_)
        /*236c*/ 	.word	0x00000000


	//----- nvinfo : EIATTR_MIN_STACK_SIZE
	.align		4
.L_1549:
        /*2370*/ 	.byte	0x04, 0x12
        /*2372*/ 	.short	(.L_1551 - .L_1550)
	.align		4
.L_1550:
        /*2374*/ 	.word	index@(_ZN2at6native29vectorized_elementwise_kernelILi8EZZZNS0_49_GLOBAL__N__b919a28f_16_Normalization_cu_5c38458737batch_norm_elementwise_backward_trainERKNS_6TensorES5_S5_S5_S5_S5_S5_ENKUlvE0_clEvENKUlvE_clEvEUldddddddE_St5arrayIPcLm8EEEEviT0_T1_)
        /*2378*/ 	.word	0x00000000


	//----- nvinfo : EIATTR_MIN_STACK_SIZE
	.align		4
.L_1551:
        /*237c*/ 	.byte	0x04, 0x12
        /*237e*/ 	.short	(.L_1553 - .L_1552)
	.align		4
.L_1552:
        /*2380*/ 	.word	index@(_ZN2at6native32batch_norm_backward_elemt_kernelIN3c108BFloat16ES3_fiEEvNS_27GenericPackedTensorAccessorIT_Lm3ENS_16DefaultPtrTraitsET2_EES8_NS4_IT1_Lm1ES6_S7_EESA_NS4_IT0_Lm1ES6_S7_EESA_SA_S8_S9_)
        /*2384*/ 	.word	0x00000000


	//----- nvinfo : EIATTR_MIN_STACK_SIZE
	.align		4
.L_1553:
        /*2388*/ 	.byte	0x04, 0x12
        /*238a*/ 	.short	(.L_1555 - .L_1554)
	.align		4
.L_1554:
        /*238c*/ 	.word	index@(_ZN2at6native32batch_norm_backward_elemt_kernelIN3c108BFloat16EffiEEvNS_27GenericPackedTensorAccessorIT_Lm3ENS_16DefaultPtrTraitsET2_EES8_NS4_IT1_Lm1ES6_S7_EESA_NS4_IT0_Lm1ES6_S7_EESA_SA_S8_S9_)
        /*2390*/ 	.word	0x00000000


	//----- nvinfo : EIATTR_MIN_STACK_SIZE
	.align		4
.L_1555:
        /*2394*/ 	.byte	0x04, 0x12
        /*2396*/ 	.short	(.L_1557 - .L_1556)
	.align		4
.L_1556:
        /*2398*/ 	.word	index@(_ZN2at6native32batch_norm_backward_elemt_kernelIN3c104HalfES3_fiEEvNS_27GenericPackedTensorAccessorIT_Lm3ENS_16DefaultPtrTraitsET2_EES8_NS4_IT1_Lm1ES6_S7_EESA_NS4_IT0_Lm1ES6_S7_EESA_SA_S8_S9_)
        /*239c*/ 	.word	0x00000000


	//----- nvinfo : EIATTR_MIN_STACK_SIZE
	.align		4
.L_1557:
        /*23a0*/ 	.byte	0x04, 0x12
        /*23a2*/ 	.short	(.L_1559 - .L_1558)
	.align		4
.L_1558:
        /*23a4*/ 	.word	index@(_ZN2at6native32batch_norm_backward_elemt_kernelIN3c104HalfEffiEEvNS_27GenericPackedTensorAccessorIT_Lm3ENS_16DefaultPtrTraitsET2_EES8_NS4_IT1_Lm1ES6_S7_EESA_NS4_IT0_Lm1ES6_S7_EESA_SA_S8_S9_)
        /*23a8*/ 	.word	0x00000000


	//----- nvinfo : EIATTR_MIN_STACK_SIZE
	.align		4
.L_1559:
        /*23ac*/ 	.byte	0x04, 0x12
        /*23ae*/ 	.short	(.L_1561 - .L_1560)
	.align		4
.L_1560:
        /*23b0*/ 	.word	index@(_ZN2at6native32batch_norm_backward_elemt_kernelIfffiEEvNS_27GenericPackedTensorAccessorIT_Lm3ENS_16DefaultPtrTraitsET2_EES6_NS2_IT1_Lm1ES4_S5_EES8_NS2_IT0_Lm1ES4_S5_EES8_S8_S6_S7_)
        /*23b4*/ 	.word	0x00000000


	//----- nvinfo : EIATTR_MIN_STACK_SIZE
	.align		4
.L_1561:
        /*23b8*/ 	.byte	0x04, 0x12
        /*23ba*/ 	.short	(.L_1563 - .L_1562)
	.align		4
.L_1562:
        /*23bc*/ 	.word	index@(_ZN2at6native32batch_norm_backward_elemt_kernelIdddiEEvNS_27GenericPackedTensorAccessorIT_Lm3ENS_16DefaultPtrTraitsET2_EES6_NS2_IT1_Lm1ES4_S5_EES8_NS2_IT0_Lm1ES4_S5_EES8_S8_S6_S7_)
        /*23c0*/ 	.word	0x00000000


	//----- nvinfo : EIATTR_MIN_STACK_SIZE
	.align		4
.L_1563:
        /*23c4*/ 	.byte	0x04, 0x12
        /*23c6*/ 	.short	(.L_1565 - .L_1564)
	.align		4
.L_1564:
        /*23c8*/ 	.word	index@(_ZN2at6native18elementwise_kernelILi128ELi4EZNS0_15gpu_kernel_implIZZZNS0_49_GLOBAL__N__b919a28f_16_Normalization_cu_5c38458722batch_norm_elementwiseERKNS_6TensorES6_RKSt8optionalIS4_ESA_S6_S6_ENKUlvE0_clEvENKUlvE2_clEvEUlN3c104HalfEffffE_EEvRNS_18TensorIteratorBaseERKT_EUliE_EEviT1_)
        /*23cc*/ 	.word	0x00000000


	//----- nvinfo : EIATTR_MIN_STACK_SIZE
	.align		4
.L_1565:
        /*23d0*/ 	.byte	0x04, 0x12
        /*23d2*/ 	.short	(.L_1567 - .L_1566)
	.align		4
.L_1566:
        /*23d4*/ 	.word	index@(_ZN2at6native27unrolled_elementwise_kernelIZZZNS0_49_GLOBAL__N__b919a28f_16_Normalization_cu_5c38458722batch_norm_elementwiseERKNS_6TensorES5_RKSt8optionalIS3_ES9_S5_S5_ENKUlvE0_clEvENKUlvE2_clEvEUlN3c104HalfEffffE_St5arrayIPcLm6EELi4E23TrivialOffsetCalculatorILi5EjESI_ILi1EjENS0_6memory12LoadWithCastILi5EEENSL_13StoreWithCastILi1EEEEEviT_T0_T2_T3_T4_T5_)
        /*23d8*/ 	.word	0x00000000


	//----- nvinfo : EIATTR_MIN_STACK_SIZE
	.align		4
.L_1567:
        /*23dc*/ 	.byte	0x04, 0x12
        /*23de*/ 	.short	(.L_1569 - .L_1568)
	.align		4
.L_1568:
        /*23e0*/ 	.word	index@(_ZN2at6native18elementwise_kernelILi128ELi4EZNS0_22gpu_kernel_impl_nocastIZZZNS0_49_GLOBAL__N__b919a28f_16_Normalization_cu_5c38458722batch_norm_elementwiseERKNS_6TensorES6_RKSt8optionalIS4_ESA_S6_S6_ENKUlvE0_clEvENKUlvE2_clEvEUlN3c104HalfEffffE_EEvRNS_18TensorIteratorBaseERKT_EUliE_EEviT1_)
        /*23e4*/ 	.word	0x00000000


	//----- nvinfo : EIATTR_MIN_STACK_SIZE
	.align		4
.L_1569:
        /*23e8*/ 	.byte	0x04, 0x12
        /*23ea*/ 	.short	(.L_1571 - .L_1570)
	.align		4
.L_1570:
        /*23ec*/ 	.word	index@(_ZN2at6native27unrolled_elementwise_kernelIZZZNS0_49_GLOBAL__N__b919a28f_16_Normalization_cu_5c38458722batch_norm_elementwiseERKNS_6TensorES5_RKSt8optionalIS3_ES9_S5_S5_ENKUlvE0_clEvENKUlvE2_clEvEUlN3c104HalfEffffE_St5arrayIPcLm6EELi4E23TrivialOffsetCalculatorILi5EjESI_ILi1EjENS0_6memory15LoadWithoutCastENSL_16StoreWithoutCastEEEviT_T0_T2_T3_T4_T5_)
        /*23f0*/ 	.word	0x00000000


	//----- nvinfo : EIATTR_MIN_STACK_SIZE
	.align		4
.L_1571:
        /*23f4*/ 	.byte	0x04, 0x12
        /*23f6*/ 	.short	(.L_1573 - .L_1572)
	.align		4
.L_1572:
        /*23f8*/ 	.word	index@(_ZN2at6native29vectorized_elementwise_kernelILi2EZZZNS0_49_GLOBAL__N__b919a28f_16_Normalization_cu_5c38458722batch_norm_elementwiseERKNS_6TensorES5_RKSt8optionalIS3_ES9_S5_S5_ENKUlvE0_clEvENKUlvE2_clEvEUlN3c104HalfEffffE_St5arrayIPcLm6EEEEviT0_T1_)
        /*23fc*/ 	.word	0x00000000


	//----- nvinfo : EIATTR_MIN_STACK_SIZE
	.align		4
.L_1573:
        /*2400*/ 	.byte	0x04, 0x12
        /*2402*/ 	.short	(.L_1575 - .L_1574)
	.align		4
.L_1574:
        /*2404*/ 	.word	index@(_ZN2at6native29vectorized_elementwise_kernelILi4EZZZNS0_49_GLOBAL__N__b919a28f_16_Normalization_cu_5c38458722batch_norm_elementwiseERKNS_6TensorES5_RKSt8optionalIS3_ES9_S5_S5_ENKUlvE0_clEvENKUlvE2_clEvEUlN3c104HalfEffffE_St5arrayIPcLm6EEEEviT0_T1_)
        /*2408*/ 	.word	0x00000000


	//----- nvinfo : EIATTR_MIN_STACK_SIZE
	.align		4
.L_1575:
        /*240c*/ 	.byte	0x04, 0x12
        /*240e*/ 	.short	(.L_1577 - .L_1576)
	.align		4
.L_1576:
        /*2410*/ 	.word	index@(_ZN2at6native29vectorized_elementwise_kernelILi8EZZZNS0_49_GLOBAL__N__b919a28f_16_Normalization_cu_5c38458722batch_norm_elementwiseERKNS_6TensorES5_RKSt8optionalIS3_ES9_S5_S5_ENKUlvE0_clEvENKUlvE2_clEvEUlN3c104HalfEffffE_St5arrayIPcLm6EEEEviT0_T1_)
        /*2414*/ 	.word	0x00000000


	//----- nvinfo : EIATTR_MIN_STACK_SIZE
	.align		4
.L_1577:
        /*2418*/ 	.byte	0x04, 0x12
        /*241a*/ 	.short	(.L_1579 - .L_1578)
	.align		4
.L_1578:
        /*241c*/ 	.word	index@(_ZN2at6native18elementwise_kernelILi128ELi4EZNS0_15gpu_kernel_implIZZZNS0_49_GLOBAL__N__b919a28f_16_Normalization_cu_5c38458722batch_norm_elementwiseERKNS_6TensorES6_RKSt8optionalIS4_ESA_S6_S6_ENKUlvE0_clEvENKUlvE1_clEvEUlN3c108BFloat16EffffE_EEvRNS_18TensorIteratorBaseERKT_EUliE_EEviT1_)
        /*2420*/ 	.word	0x00000000


	//----- nvinfo : EIATTR_MIN_STACK_SIZE
	.align		4
.L_1579:
        /*2424*/ 	.byte	0x04, 0x12
        /*2426*/ 	.short	(.L_1581 - .L_1580)
	.align		4
.L_1580:
        /*2428*/ 	.word	index@(_ZN2at6native27unrolled_elementwise_kernelIZZZNS0_49_GLOBAL__N__b919a28f_16_Normalization_cu_5c38458722batch_norm_elementwiseERKNS_6TensorES5_RKSt8optionalIS3_ES9_S5_S5_ENKUlvE0_clEvENKUlvE1_clEvEUlN3c108BFloat16EffffE_St5arrayIPcLm6EELi4E23TrivialOffsetCalculatorILi5EjESI_ILi1EjENS0_6memory12LoadWithCastILi5EEENSL_13StoreWithCastILi1EEEEEviT_T0_T2_T3_T4_T5_)
        /*242c*/ 	.word	0x00000000


	//----- nvinfo : EIATTR_MIN_STACK_SIZE
	.align		4
.L_1581:
        /*2430*/ 	.byte	0x04, 0x12
        /*2432*/ 	.short	(.L_1583 - .L_1582)
	.align		4
.L_1582:
        /*2434*/ 	.word	index@(_ZN2at6native18elementwise_kernelILi128ELi4EZNS0_22gpu_kernel_impl_nocastIZZZNS0_49_GLOBAL__N__b919a28f_16_Normalization_cu_5c38458722batch_norm_elementwiseERKNS_6TensorES6_RKSt8optionalIS4_ESA_S6_S6_ENKUlvE0_clEvENKUlvE1_clEvEUlN3c108BFloat16EffffE_EEvRNS_18TensorIteratorBaseERKT_EUliE_EEviT1_)
        /*2438*/ 	.word	0x00000000


	//----- nvinfo : EIATTR_MIN_STACK_SIZE
	.align		4
.L_1583:
        /*243c*/ 	.byte	0x04, 0x12
        /*243e*/ 	.short	(.L_1585 - .L_1584)
	.align		4
.L_1584:
        /*2440*/ 	.word	index@(_ZN2at6native27unrolled_elementwise_kernelIZZZNS0_49_GLOBAL__N__b919a28f_16_Normalization_cu_5c38458722batch_norm_elementwiseERKNS_6TensorES5_RKSt8optionalIS3_ES9_S5_S5_ENKUlvE0_clEvENKUlvE1_clEvEUlN3c108BFloat16EffffE_St5arrayIPcLm6EELi4E23TrivialOffsetCalculatorILi5EjESI_ILi1EjENS0_6memory15LoadWithoutCastENSL_16StoreWithoutCastEEEviT_T0_T2_T3_T4_T5_)
        /*2444*/ 	.word	0x00000000


	//----- nvinfo : EIATTR_MIN_STACK_SIZE
	.align		4
.L_1585:
        /*2448*/ 	.byte	0x04, 0x12
        /*244a*/ 	.short	(.L_1587 - .L_1586)
	.align		4
.L_1586:
        /*244c*/ 	.word	index@(_ZN2at6native29vectorized_elementwise_kernelILi2EZZZNS0_49_GLOBAL__N__b919a28f_16_Normalization_cu_5c38458722batch_norm_elementwiseERKNS_6TensorES5_RKSt8optionalIS3_ES9_S5_S5_ENKUlvE0_clEvENKUlvE1_clEvEUlN3c108BFloat16EffffE_St5arrayIPcLm6EEEEviT0_T1_)
        /*2450*/ 	.word	0x00000000


	//----- nvinfo : EIATTR_MIN_STACK_SIZE
	.align		4
.L_1587:
        /*2454*/ 	.byte	0x04, 0x12
        /*2456*/ 	.short	(.L_1589 - .L_1588)
	.align		4
.L_1588:
        /*2458*/ 	.word	index@(_ZN2at6native29vectorized_elementwise_kernelILi4EZZZNS0_49_GLOBAL__N__b919a28f_16_Normalization_cu_5c38458722batch_norm_elementwiseERKNS_6TensorES5_RKSt8optionalIS3_ES9_S5_S5_ENKUlvE0_clEvENKUlvE1_clEvEUlN3c108BFloat16EffffE_St5arrayIPcLm6EEEEviT0_T1_)
        /*245c*/ 	.word	0x00000000


	//----- nvinfo : EIATTR_MIN_STACK_SIZE
	.align		4
.L_1589:
        /*2460*/ 	.byte	0x04, 0x12
        /*2462*/ 	.short	(.L_1591 - .L_1590)
	.align		4
.L_1590:
        /*2464*/ 	.word	index@(_ZN2at6native29vectorized_elementwise_kernelILi8EZZZNS0_49_GLOBAL__N__b919a28f_16_Normalization_cu_5c38458722batch_norm_elementwiseERKNS_6TensorES5_RKSt8optionalIS3_ES9_S5_S5_ENKUlvE0_clEvENKUlvE1_clEvEUlN3c108BFloat16EffffE_St5arrayIPcLm6EEEEviT0_T1_)
        /*2468*/ 	.word	0x00000000


	//----- nvinfo : EIATTR_MIN_STACK_SIZE
	.align		4
.L_1591:
        /*246c*/ 	.byte	0x04, 0x12
        /*246e*/ 	.short	(.L_1593 - .L_1592)
	.align		4
.L_1592:
        /*2470*/ 	.word	index@(_ZN2at6native18elementwise_kernelILi128ELi4EZNS0_15gpu_kernel_implIZZZNS0_49_GLOBAL__N__b919a28f_16_Normalization_cu_5c38458722batch_norm_elementwiseERKNS_6TensorES6_RKSt8optionalIS4_ESA_S6_S6_ENKUlvE0_clEvENKUlvE0_clEvEUlfffffE_EEvRNS_18TensorIteratorBaseERKT_EUliE_EEviT1_)
        /*2474*/ 	.word	0x00000000


	//----- nvinfo : EIATTR_MIN_STACK_SIZE
	.align		4
.L_1593:
        /*2478*/ 	.byte	0x04, 0x12
        /*247a*/ 	.short	(.L_1595 - .L_1594)
	.align		4
.L_1594:
        /*247c*/ 	.word	index@(_ZN2at6native27unrolled_elementwise_kernelIZZZNS0_49_GLOBAL__N__b919a28f_16_Normalization_cu_5c38458722batch_norm_elementwiseERKNS_6TensorES5_RKSt8optionalIS3_ES9_S5_S5_ENKUlvE0_clEvENKUlvE0_clEvEUlfffffE_St5arrayIPcLm6EELi4E23TrivialOffsetCalculatorILi5EjESG_ILi1EjENS0_6memory12LoadWithCastILi5EEENSJ_13StoreWithCastILi1EEEEEviT_T0_T2_T3_T4_T5_)
        /*2480*/ 	.word	0x00000000


	//----- nvinfo : EIATTR_MIN_STACK_SIZE
	.align		4
.L_1595:
        /*2484*/ 	.byte	0x04, 0x12
        /*2486*/ 	.short	(.L_1597 - .L_1596)
	.align		4
.L_1596:
        /*2488*/ 	.word	index@(_ZN2at6native18elementwise_kernelILi128ELi2EZNS0_22gpu_kernel_impl_nocastIZZZNS0_49_GLOBAL__N__b919a28f_16_Normalization_cu_5c38458722batch_norm_elementwiseERKNS_6TensorES6_RKSt8optionalIS4_ESA_S6_S6_ENKUlvE0_clEvENKUlvE0_clEvEUlfffffE_EEvRNS_18TensorIteratorBaseERKT_EUliE_EEviT1_)
        /*248c*/ 	.word	0x00000000


	//----- nvinfo : EIATTR_MIN_STACK_SIZE
	.align		4
.L_1597:
        /*2490*/ 	.byte	0x04, 0x12
        /*2492*/ 	.short	(.L_1599 - .L_1598)
	.align		4
.L_1598:
        /*2494*/ 	.word	index@(_ZN2at6native27unrolled_elementwise_kernelIZZZNS0_49_GLOBAL__N__b919a28f_16_Normalization_cu_5c38458722batch_norm_elementwiseERKNS_6TensorES5_RKSt8optionalIS3_ES9_S5_S5_ENKUlvE0_clEvENKUlvE0_clEvEUlfffffE_St5arrayIPcLm6EELi4E23TrivialOffsetCalculatorILi5EjESG_ILi1EjENS0_6memory15LoadWithoutCastENSJ_16StoreWithoutCastEEEviT_T0_T2_T3_T4_T5_)
        /*2498*/ 	.word	0x00000000


	//----- nvinfo : EIATTR_MIN_STACK_SIZE
	.align		4
.L_1599:
        /*249c*/ 	.byte	0x04, 0x12
        /*249e*/ 	.short	(.L_1601 - .L_1600)
	.align		4
.L_1600:
        /*24a0*/ 	.word	index@(_ZN2at6native29vectorized_elementwise_kernelILi2EZZZNS0_49_GLOBAL__N__b919a28f_16_Normalization_cu_5c38458722batch_norm_elementwiseERKNS_6TensorES5_RKSt8optionalIS3_ES9_S5_S5_ENKUlvE0_clEvENKUlvE0_clEvEUlfffffE_St5arrayIPcLm6EEEEviT0_T1_)
        /*24a4*/ 	.word	0x00000000


	//----- nvinfo : EIATTR_MIN_STACK_SIZE
	.align		4
.L_1601:
        /*24a8*/ 	.byte	0x04, 0x12
        /*24aa*/ 	.short	(.L_1603 - .L_1602)
	.align		4
.L_1602:
        /*24ac*/ 	.word	index@(_ZN2at6native29vectorized_elementwise_kernelILi4EZZZNS0_49_GLOBAL__N__b919a28f_16_Normalization_cu_5c38458722batch_norm_elementwiseERKNS_6TensorES5_RKSt8optionalIS3_ES9_S5_S5_ENKUlvE0_clEvENKUlvE0_clEvEUlfffffE_St5arrayIPcLm6EEEEviT0_T1_)
        /*24b0*/ 	.word	0x00000000


	//----- nvinfo : EIATTR_MIN_STACK_SIZE
	.align		4
.L_1603:
        /*24b4*/ 	.byte	0x04, 0x12
        /*24b6*/ 	.short	(.L_1605 - .L_1604)
	.align		4
.L_1604:
        /*24b8*/ 	.word	index@(_ZN2at6native29vectorized_elementwise_kernelILi8EZZZNS0_49_GLOBAL__N__b919a28f_16_Normalization_cu_5c38458722batch_norm_elementwiseERKNS_6TensorES5_RKSt8optionalIS3_ES9_S5_S5_ENKUlvE0_clEvENKUlvE0_clEvEUlfffffE_St5arrayIPcLm6EEEEviT0_T1_)
        /*24bc*/ 	.word	0x00000000


	//----- nvinfo : EIATTR_MIN_STACK_SIZE
	.align		4
.L_1605:
        /*24c0*/ 	.byte	0x04, 0x12
        /*24c2*/ 	.short	(.L_1607 - .L_1606)
	.align		4
.L_1606:
        /*24c4*/ 	.word	index@(_ZN2at6native18elementwise_kernelILi128ELi4EZNS0_15gpu_kernel_implIZZZNS0_49_GLOBAL__N__b919a28f_16_Normalization_cu_5c38458722batch_norm_elementwiseERKNS_6TensorES6_RKSt8optionalIS4_ESA_S6_S6_ENKUlvE0_clEvENKUlvE_clEvEUldddddE_EEvRNS_18TensorIteratorBaseERKT_EUliE_EEviT1_)
        /*24c8*/ 	.word	0x00000000


	//----- nvinfo : EIATTR_MIN_STACK_SIZE
	.align		4
.L_1607:
        /*24cc*/ 	.byte	0x04, 0x12
        /*24ce*/ 	.short	(.L_1609 - .L_1608)
	.align		4
.L_1608:
        /*24d0*/ 	.word	index@(_ZN2at6native27unrolled_elementwise_kernelIZZZNS0_49_GLOBAL__N__b919a28f_16_Normalization_cu_5c38458722batch_norm_elementwiseERKNS_6TensorES5_RKSt8optionalIS3_ES9_S5_S5_ENKUlvE0_clEvENKUlvE_clEvEUldddddE_St5arrayIPcLm6EELi4E23TrivialOffsetCalculatorILi5EjESG_ILi1EjENS0_6memory12LoadWithCastILi5EEENSJ_13StoreWithCastILi1EEEEEviT_T0_T2_T3_T4_T5_)
        /*24d4*/ 	.word	0x00000000


	//----- nvinfo : EIATTR_MIN_STACK_SIZE
	.align		4
.L_1609:
        /*24d8*/ 	.byte	0x04, 0x12
        /*24da*/ 	.short	(.L_1611 - .L_1610)
	.align		4
.L_1610:
        /*24dc*/ 	.word	index@(_ZN2at6native18elementwise_kernelILi128ELi2EZNS0_22gpu_kernel_impl_nocastIZZZNS0_49_GLOBAL__N__b919a28f_16_Normalization_cu_5c38458722batch_norm_elementwiseERKNS_6TensorES6_RKSt8optionalIS4_ESA_S6_S6_ENKUlvE0_clEvENKUlvE_clEvEUldddddE_EEvRNS_18TensorIteratorBaseERKT_EUliE_EEviT1_)
        /*24e0*/ 	.word	0x00000000


	//----- nvinfo : EIATTR_MIN_STACK_SIZE
	.align		4
.L_1611:
        /*24e4*/ 	.byte	0x04, 0x12
        /*24e6*/ 	.short	(.L_1613 - .L_1612)
	.align		4
.L_1612:
        /*24e8*/ 	.word	index@(_ZN2at6native27unrolled_elementwise_kernelIZZZNS0_49_GLOBAL__N__b919a28f_16_Normalization_cu_5c38458722batch_norm_elementwiseERKNS_6TensorES5_RKSt8optionalIS3_ES9_S5_S5_ENKUlvE0_clEvENKUlvE_clEvEUldddddE_St5arrayIPcLm6EELi4E23TrivialOffsetCalculatorILi5EjESG_ILi1EjENS0_6memory15LoadWithoutCastENSJ_16StoreWithoutCastEEEviT_T0_T2_T3_T4_T5_)
        /*24ec*/ 	.word	0x00000000


	//----- nvinfo : EIATTR_MIN_STACK_SIZE
	.align		4
.L_1613:
        /*24f0*/ 	.byte	0x04, 0x12
        /*24f2*/ 	.short	(.L_1615 - .L_1614)
	.align		4
.L_1614:
        /*24f4*/ 	.word	index@(_ZN2at6native29vectorized_elementwise_kernelILi2EZZZNS0_49_GLOBAL__N__b919a28f_16_Normalization_cu_5c38458722batch_norm_elementwiseERKNS_6TensorES5_RKSt8optionalIS3_ES9_S5_S5_ENKUlvE0_clEvENKUlvE_clEvEUldddddE_St5arrayIPcLm6EEEEviT0_T1_)
        /*24f8*/ 	.word	0x00000000


	//----- nvinfo : EIATTR_MIN_STACK_SIZE
	.align		4
.L_1615:
        /*24fc*/ 	.byte	0x04, 0x12
        /*24fe*/ 	.short	(.L_1617 - .L_1616)
	.align		4
.L_1616:
        /*2500*/ 	.word	index@(_ZN2at6native29vectorized_elementwise_kernelILi4EZZZNS0_49_GLOBAL__N__b919a28f_16_Normalization_cu_5c38458722batch_norm_elementwiseERKNS_6TensorES5_RKSt8optionalIS3_ES9_S5_S5_ENKUlvE0_clEvENKUlvE_clEvEUldddddE_St5arrayIPcLm6EEEEviT0_T1_)
        /*2504*/ 	.word	0x00000000


	//----- nvinfo : EIATTR_MIN_STACK_SIZE
	.align		4
.L_1617:
        /*2508*/ 	.byte	0x04, 0x12
        /*250a*/ 	.short	(.L_1619 - .L_1618)
	.align		4
.L_1618:
        /*250c*/ 	.word	index@(_ZN2at6native29vectorized_elementwise_kernelILi8EZZZNS0_49_GLOBAL__N__b919a28f_16_Normalization_cu_5c38458722batch_norm_elementwiseERKNS_6TensorES5_RKSt8optionalIS3_ES9_S5_S5_ENKUlvE0_clEvENKUlvE_clEvEUldddddE_St5arrayIPcLm6EEEEviT0_T1_)
        /*2510*/ 	.word	0x00000000


	//----- nvinfo : EIATTR_MIN_STACK_SIZE
	.align		4
.L_1619:
        /*2514*/ 	.byte	0x04, 0x12
        /*2516*/ 	.short	(.L_1621 - .L_1620)
	.align		4
.L_1620:
        /*2518*/ 	.word	index@(_ZN2at6native33batch_norm_transform_input_kernelIN3c104HalfES3_fLb1EiEEvNS_27GenericPackedTensorAccessorIKT_Lm3ENS_17RestrictPtrTraitsET3_EENS4_IS5_Lm3ES7_S8_EENS4_INSt11conditionalIXT2_ET1_T0_E4typeELm1ES7_S8_EESG_NS4_IKSD_Lm1ES7_S8_EESI_SC_)
        /*251c*/ 	.word	0x00000000


	//----- nvinfo : EIATTR_MIN_STACK_SIZE
	.align		4
.L_1621:
        /*2520*/ 	.byte	0x04, 0x12
        /*2522*/ 	.short	(.L_1623 - .L_1622)
	.align		4
.L_1622:
        /*2524*/ 	.word	index@(_ZN2at6native33batch_norm_transform_input_kernelIN3c104HalfEffLb1EiEEvNS_27GenericPackedTensorAccessorIKT_Lm3ENS_17RestrictPtrTraitsET3_EENS4_IS5_Lm3ES7_S8_EENS4_INSt11conditionalIXT2_ET1_T0_E4typeELm1ES7_S8_EESG_NS4_IKSD_Lm1ES7_S8_EESI_SC_)
        /*2528*/ 	.word	0x00000000


	//----- nvinfo : EIATTR_MIN_STACK_SIZE
	.align		4
.L_1623:
        /*252c*/ 	.byte	0x04, 0x12
        /*252e*/ 	.short	(.L_1625 - .L_1624)
	.align		4
.L_1624:
        /*2530*/ 	.word	index@(_ZN2at6native33batch_norm_transform_input_kernelIN3c108BFloat16ES3_fLb1EiEEvNS_27GenericPackedTensorAccessorIKT_Lm3ENS_17RestrictPtrTraitsET3_EENS4_IS5_Lm3ES7_S8_EENS4_INSt11conditionalIXT2_ET1_T0_E4typeELm1ES7_S8_EESG_NS4_IKSD_Lm1ES7_S8_EESI_SC_)
        /*2534*/ 	.word	0x00000000


	//----- nvinfo : EIATTR_MIN_STACK_SIZE
	.align		4
.L_1625:
        /*2538*/ 	.byte	0x04, 0x12
        /*253a*/ 	.short	(.L_1627 - .L_1626)
	.align		4
.L_1626:
        /*253c*/ 	.word	index@(_ZN2at6native33batch_norm_transform_input_kernelIN3c108BFloat16EffLb1EiEEvNS_27GenericPackedTensorAccessorIKT_Lm3ENS_17RestrictPtrTraitsET3_EENS4_IS5_Lm3ES7_S8_EENS4_INSt11conditionalIXT2_ET1_T0_E4typeELm1ES7_S8_EESG_NS4_IKSD_Lm1ES7_S8_EESI_SC_)
        /*2540*/ 	.word	0x00000000


	//----- nvinfo : EIATTR_MIN_STACK_SIZE
	.align		4
.L_1627:
        /*2544*/ 	.byte	0x04, 0x12
        /*2546*/ 	.short	(.L_1629 - .L_1628)
	.align		4
.L_1628:
        /*2548*/ 	.word	index@(_ZN2at6native33batch_norm_transform_input_kernelIfffLb1EiEEvNS_27GenericPackedTensorAccessorIKT_Lm3ENS_17RestrictPtrTraitsET3_EENS2_IS3_Lm3ES5_S6_EENS2_INSt11conditionalIXT2_ET1_T0_E4typeELm1ES5_S6_EESE_NS2_IKSB_Lm1ES5_S6_EESG_SA_)
        /*254c*/ 	.word	0x00000000


	//----- nvinfo : EIATTR_MIN_STACK_SIZE
	.align		4
.L_1629:
        /*2550*/ 	.byte	0x04, 0x12
        /*2552*/ 	.short	(.L_1631 - .L_1630)
	.align		4
.L_1630:
        /*2554*/ 	.word	index@(_ZN2at6native33batch_norm_transform_input_kernelIdddLb1EiEEvNS_27GenericPackedTensorAccessorIKT_Lm3ENS_17RestrictPtrTraitsET3_EENS2_IS3_Lm3ES5_S6_EENS2_INSt11conditionalIXT2_ET1_T0_E4typeELm1ES5_S6_EESE_NS2_IKSB_Lm1ES5_S6_EESG_SA_)
        /*2558*/ 	.word	0x00000000


	//----- nvinfo : EIATTR_MIN_STACK_SIZE
	.align		4
.L_1631:
        /*255c*/ 	.byte	0x04, 0x12
        /*255e*/ 	.short	(.L_1633 - .L_1632)
	.align		4
.L_1632:
        /*2560*/ 	.word	index@(_ZN2at6native46batch_norm_backward_elemt_channels_last_kernelILi4EN3c108BFloat16EfS3_EEvPKT0_S6_PKT1_S9_PKT2_S9_S9_PS4_S7_ii)
        /*2564*/ 	.word	0x00000000


	//----- nvinfo : EIATTR_MIN_STACK_SIZE
	.align		4
.L_1633:
        /*2568*/ 	.byte	0x04, 0x12
        /*256a*/ 	.short	(.L_1635 - .L_1634)
	.align		4
.L_1634:
        /*256c*/ 	.word	index@(_ZN2at6native46batch_norm_backward_elemt_channels_last_kernelILi4EN3c108BFloat16EffEEvPKT0_S6_PKT1_S9_PKT2_S9_S9_PS4_S7_ii)
        /*2570*/ 	.word	0x00000000


	//----- nvinfo : EIATTR_MIN_STACK_SIZE
	.align		4
.L_1635:
        /*2574*/ 	.byte	0x04, 0x12
        /*2576*/ 	.short	(.L_1637 - .L_1636)
	.align		4
.L_1636:
        /*2578*/ 	.word	index@(_ZN2at6native46batch_norm_backward_elemt_channels_last_kernelILi4EN3c104HalfEfS3_EEvPKT0_S6_PKT1_S9_PKT2_S9_S9_PS4_S7_ii)
        /*257c*/ 	.word	0x00000000


	//----- nvinfo : EIATTR_MIN_STACK_SIZE
	.align		4
.L_1637:
        /*2580*/ 	.byte	0x04, 0x12
        /*2582*/ 	.short	(.L_1639 - .L_1638)
	.align		4
.L_1638:
        /*2584*/ 	.word	index@(_ZN2at6native46batch_norm_backward_elemt_channels_last_kernelILi4EN3c104HalfEffEEvPKT0_S6_PKT1_S9_PKT2_S9_S9_PS4_S7_ii)
        /*2588*/ 	.word	0x00000000


	//----- nvinfo : EIATTR_MIN_STACK_SIZE
	.align		4
.L_1639:
        /*258c*/ 	.byte	0x04, 0x12
        /*258e*/ 	.short	(.L_1641 - .L_1640)
	.align		4
.L_1640:
        /*2590*/ 	.word	index@(_ZN2at6native46batch_norm_backward_elemt_channels_last_kernelILi4EfffEEvPKT0_S4_PKT1_S7_PKT2_S7_S7_PS2_S5_ii)
        /*2594*/ 	.word	0x00000000


	//----- nvinfo : EIATTR_MIN_STACK_SIZE
	.align		4
.L_1641:
        /*2598*/ 	.byte	0x04, 0x12
        /*259a*/ 	.short	(.L_1643 - .L_1642)
	.align		4
.L_1642:
        /*259c*/ 	.word	index@(_ZN2at6native46batch_norm_backward_elemt_channels_last_kernelILi4EdddEEvPKT0_S4_PKT1_S7_PKT2_S7_S7_PS2_S5_ii)
        /*25a0*/ 	.word	0x00000000


	//----- nvinfo : EIATTR_MIN_STACK_SIZE
	.align		4
.L_1643:
        /*25a4*/ 	.byte	0x04, 0x12
        /*25a6*/ 	.short	(.L_1645 - .L_1644)
	.align		4
.L_1644:
        /*25a8*/ 	.word	index@(_ZN2at6native46batch_norm_backward_elemt_channels_last_kernelILi4EN3c108BFloat16EfS3_EEvPKT0_S6_PKT1_S9_PKT2_S9_S9_PKiPS4_lii)
        /*25ac*/ 	.word	0x00000000


	//----- nvinfo : EIATTR_MIN_STACK_SIZE
	.align		4
.L_1645:
        /*25b0*/ 	.byte	0x04, 0x12
        /*25b2*/ 	.short	(.L_1647 - .L_1646)
	.align		4
.L_1646:
        /*25b4*/ 	.word	index@(_ZN2at6native46batch_norm_backward_elemt_channels_last_kernelILi4EN3c104HalfEfS3_EEvPKT0_S6_PKT1_S9_PKT2_S9_S9_PKiPS4_lii)
        /*25b8*/ 	.word	0x00000000


	//----- nvinfo : EIATTR_MIN_STACK_SIZE
	.align		4
.L_1647:
        /*25bc*/ 	.byte	0x04, 0x12
        /*25be*/ 	.short	(.L_1649 - .L_1648)
	.align		4
.L_1648:
        /*25c0*/ 	.word	index@(_ZN2at6native46batch_norm_backward_elemt_channels_last_kernelILi4EN3c108BFloat16EffEEvPKT0_S6_PKT1_S9_PKT2_S9_S9_PKiPS4_lii)
        /*25c4*/ 	.word	0x00000000


	//----- nvinfo : EIATTR_MIN_STACK_SIZE
	.align		4
.L_1649:
        /*25c8*/ 	.byte	0x04, 0x12
        /*25ca*/ 	.short	(.L_1651 - .L_1650)
	.align		4
.L_1650:
        /*25cc*/ 	.word	index@(_ZN2at6native46batch_norm_backward_elemt_channels_last_kernelILi4EN3c104HalfEffEEvPKT0_S6_PKT1_S9_PKT2_S9_S9_PKiPS4_lii)
        /*25d0*/ 	.word	0x00000000


	//----- nvinfo : EIATTR_MIN_STACK_SIZE
	.align		4
.L_1651:
        /*25d4*/ 	.byte	0x04, 0x12
        /*25d6*/ 	.short	(.L_1653 - .L_1652)
	.align		4
.L_1652:
        /*25d8*/ 	.word	index@(_ZN2at6native46batch_norm_backward_elemt_channels_last_kernelILi4EfffEEvPKT0_S4_PKT1_S7_PKT2_S7_S7_PKiPS2_lii)
        /*25dc*/ 	.word	0x00000000


	//----- nvinfo : EIATTR_MIN_STACK_SIZE
	.align		4
.L_1653:
        /*25e0*/ 	.byte	0x04, 0x12
        /*25e2*/ 	.short	(.L_1655 - .L_1654)
	.align		4
.L_1654:
        /*25e4*/ 	.word	index@(_ZN2at6native46batch_norm_backward_elemt_channels_last_kernelILi4EdddEEvPKT0_S4_PKT1_S7_PKT2_S7_S7_PKiPS2_lii)
        /*25e8*/ 	.word	0x00000000


	//----- nvinfo : EIATTR_MIN_STACK_SIZE
	.align		4
.L_1655:
        /*25ec*/ 	.byte	0x04, 0x12
        /*25ee*/ 	.short	(.L_1657 - .L_1656)
	.align		4
.L_1656:
        /*25f0*/ 	.word	index@(_ZN2at6native47batch_norm_backward_reduce_channels_last_kernelILi4EN3c108BFloat16EfS3_EEvPKT0_S6_PKT1_S9_PS7_SA_PT2_SC_PVS7_Piii)
        /*25f4*/ 	.word	0x00000000


	//----- nvinfo : EIATTR_MIN_STACK_SIZE
	.align		4
.L_1657:
        /*25f8*/ 	.byte	0x04, 0x12
        /*25fa*/ 	.short	(.L_1659 - .L_1658)
	.align		4
.L_1658:
        /*25fc*/ 	.word	index@(_ZN2at6native47batch_norm_backward_reduce_channels_last_kernelILi4EN3c104HalfEfS3_EEvPKT0_S6_PKT1_S9_PS7_SA_PT2_SC_PVS7_Piii)
        /*2600*/ 	.word	0x00000000


	//----- nvinfo : EIATTR_MIN_STACK_SIZE
	.align		4
.L_1659:
        /*2604*/ 	.byte	0x04, 0x12
        /*2606*/ 	.short	(.L_1661 - .L_1660)
	.align		4
.L_1660:
        /*2608*/ 	.word	index@(_ZN2at6native47batch_norm_backward_reduce_channels_last_kernelILi4EN3c108BFloat16EffEEvPKT0_S6_PKT1_S9_PS7_SA_PT2_SC_PVS7_Piii)
        /*260c*/ 	.word	0x00000000


	//----- nvinfo : EIATTR_MIN_STACK_SIZE
	.align		4
.L_1661:
        /*2610*/ 	.byte	0x04, 0x12
        /*2612*/ 	.short	(.L_1663 - .L_1662)
	.align		4
.L_1662:
        /*2614*/ 	.word	index@(_ZN2at6native47batch_norm_backward_reduce_channels_last_kernelILi4EN3c104HalfEffEEvPKT0_S6_PKT1_S9_PS7_SA_PT2_SC_PVS7_Piii)
        /*2618*/ 	.word	0x00000000


	//----- nvinfo : EIATTR_MIN_STACK_SIZE
	.align		4
.L_1663:
        /*261c*/ 	.byte	0x04, 0x12
        /*261e*/ 	.short	(.L_1665 - .L_1664)
	.align		4
.L_1664:
        /*2620*/ 	.word	index@(_ZN2at6native47batch_norm_backward_reduce_channels_last_kernelILi4EfffEEvPKT0_S4_PKT1_S7_PS5_S8_PT2_SA_PVS5_Piii)
        /*2624*/ 	.word	0x00000000


	//----- nvinfo : EIATTR_MIN_STACK_SIZE
	.align		4
.L_1665:
        /*2628*/ 	.byte	0x04, 0x12
        /*262a*/ 	.short	(.L_1667 - .L_1666)
	.align		4
.L_1666:
        /*262c*/ 	.word	index@(_ZN2at6native47batch_norm_backward_reduce_channels_last_kernelILi4EdddEEvPKT0_S4_PKT1_S7_PS5_S8_PT2_SA_PVS5_Piii)
        /*2630*/ 	.word	0x00000000


	//----- nvinfo : EIATTR_MIN_STACK_SIZE
	.align		4
.L_1667:
        /*2634*/ 	.byte	0x04, 0x12
        /*2636*/ 	.short	(.L_1669 - .L_1668)
	.align		4
.L_1668:
        /*2638*/ 	.word	index@(_ZN2at6native47batch_norm_transform_input_channels_last_kernelIN3c108BFloat16EfS3_Li4EEEvPKT_S6_PKT0_S9_PKT1_SC_PS4_iib)
        /*263c*/ 	.word	0x00000000


	//----- nvinfo : EIATTR_MIN_STACK_SIZE
	.align		4
.L_1669:
        /*2640*/ 	.byte	0x04, 0x12
        /*2642*/ 	.short	(.L_1671 - .L_1670)
	.align		4
.L_1670:
        /*2644*/ 	.word	index@(_ZN2at6native47batch_norm_transform_input_channels_last_kernelIN3c104HalfEfS3_Li4EEEvPKT_S6_PKT0_S9_PKT1_SC_PS4_iib)
        /*2648*/ 	.word	0x00000000


	//----- nvinfo : EIATTR_MIN_STACK_SIZE
	.align		4
.L_1671:
        /*264c*/ 	.byte	0x04, 0x12
        /*264e*/ 	.short	(.L_1673 - .L_1672)
	.align		4
.L_1672:
        /*2650*/ 	.word	index@(_ZN2at6native47batch_norm_transform_input_channels_last_kernelIN3c108BFloat16EffLi4EEEvPKT_S6_PKT0_S9_PKT1_SC_PS4_iib)
        /*2654*/ 	.word	0x00000000


	//----- nvinfo : EIATTR_MIN_STACK_SIZE
	.align		4
.L_1673:
        /*2658*/ 	.byte	0x04, 0x12
        /*265a*/ 	.short	(.L_1675 - .L_1674)
	.align		4
.L_1674:
        /*265c*/ 	.word	index@(_ZN2at6native47batch_norm_transform_input_channels_last_kernelIN3c104HalfEffLi4EEEvPKT_S6_PKT0_S9_PKT1_SC_PS4_iib)
        /*2660*/ 	.word	0x00000000


	//----- nvinfo : EIATTR_MIN_STACK_SIZE
	.align		4
.L_1675:
        /*2664*/ 	.byte	0x04, 0x12
        /*2666*/ 	.short	(.L_1677 - .L_1676)
	.align		4
.L_1676:
        /*2668*/ 	.word	index@(_ZN2at6native47batch_norm_transform_input_channels_last_kernelIfffLi4EEEvPKT_S4_PKT0_S7_PKT1_SA_PS2_iib)
        /*266c*/ 	.word	0x00000000


	//----- nvinfo : EIATTR_MIN_STACK_SIZE
	.align		4
.L_1677:
        /*2670*/ 	.byte	0x04, 0x12
        /*2672*/ 	.short	(.L_1679 - .L_1678)
	.align		4
.L_1678:
        /*2674*/ 	.word	index@(_ZN2at6native47batch_norm_transform_input_channels_last_kernelIdddLi4EEEvPKT_S4_PKT0_S7_PKT1_SA_PS2_iib)
        /*2678*/ 	.word	0x00000000
.L_1679:


//--------------------- .nv.compat                --------------------------
	.section	.nv.compat,"",@"SHT_CUDA_COMPAT_INFO"
	.align	4
        /*0000*/ 	.byte	0x02, 0x09, 0x01, 0x00, 0x02, 0x02, 0x01, 0x00, 0x02, 0x05, 0x05, 0x00, 0x03, 0x07, 0x01, 0x01
        /*0010*/ 	.byte	0x02, 0x03, 0x00, 0x00, 0x02, 0x06, 0x01, 0x00, 0x04, 0x0b, 0x08, 0x00, 0x01, 0x00, 0x00, 0x00
        /*0020*/ 	.byte	0x00, 0x00, 0x00, 0x00


//--------------------- .nv.info._ZN2at6native49_GLOBAL__N__b919a28f_16_Normalization_cu_5c38458745unrolled_elementwise_kernel_for_multi_outputsILi3EZZZNS1_34batch_norm_update_stats_and_invertERKNS_6TensorES5_S5_S5_ddlENKUlvE_clEvENKUlvE2_clEvEUlffN3c108BFloat16ES9_E_St5arrayIPcLm7EE16OffsetCalculatorILi4EjLb0EESE_ILi3EjLb0EEEEviT0_T1_T2_T3_ --------------------------
	.section	.nv.info._ZN2at6native49_GLOBAL__N__b919a28f_16_Normalization_cu_5c38458745unrolled_elementwise_kernel_for_multi_outputsILi3EZZZNS1_34batch_norm_update_stats_and_invertERKNS_6TensorES5_S5_S5_ddlENKUlvE_clEvENKUlvE2_clEvEUlffN3c108BFloat16ES9_E_St5arrayIPcLm7EE16OffsetCalculatorILi4EjLb0EESE_ILi3EjLb0EEEEviT0_T1_T2_T3_,"",@"SHT_CUDA_INFO"
	.sectionflags	@""
	.align	4


	//----- nvinfo : EIATTR_CUDA_API_VERSION
	.align		4
        /*0000*/ 	.byte	0x04, 0x37
        /*0002*/ 	.short	(.L_1681 - .L_1680)
.L_1680:
        /*0004*/ 	.word	0x00000082


	//----- nvinfo : EIATTR_KPARAM_INFO
	.align		4
.L_1681:
        /*0008*/ 	.byte	0x04, 0x17
        /*000a*/ 	.short	(.L_1683 - .L_1682)
.L_1682:
        /*000c*/ 	.word	0x00000000
        /*0010*/ 	.short	0x0004
        /*0012*/ 	.short	0x0318
        /*0014*/ 	.byte	0x00, 0xf0, 0x71, 0x09


	//----- nvinfo : EIATTR_KPARAM_INFO
	.align		4
.L_1683:
        /*0018*/ 	.byte	0x04, 0x17
        /*001a*/ 	.short	(.L_1685 - .L_1684)
.L_1684:
        /*001c*/ 	.word	0x00000000
        /*0020*/ 	.short	0x0003
        /*0022*/ 	.short	0x0058
        /*0024*/ 	.byte	0x00, 0xf0, 0x01, 0x0b


	//----- nvinfo : EIATTR_KPARAM_INFO
	.align		4
.L_1685:
        /*0028*/ 	.byte	0x04, 0x17
        /*002a*/ 	.short	(.L_1687 - .L_1686)
.L_1686:
        /*002c*/ 	.word	0x00000000
        /*0030*/ 	.short	0x0002
        /*0032*/ 	.short	0x0020
        /*0034*/ 	.byte	0x00, 0xf0, 0xe1, 0x00


	//----- nvinfo : EIATTR_KPARAM_INFO
	.align		4
.L_1687:
        /*0038*/ 	.byte	0x04, 0x17
        /*003a*/ 	.short	(.L_1689 - .L_1688)
.L_1688:
        /*003c*/ 	.word	0x00000000
        /*0040*/ 	.short	0x0001
        /*0042*/ 	.short	0x0008
        /*0044*/ 	.byte	0x00, 0xf0, 0x61, 0x00


	//----- nvinfo : EIATTR_KPARAM_INFO
	.align		4
.L_1689:
        /*0048*/ 	.byte	0x04, 0x17
        /*004a*/ 	.short	(.L_1691 - .L_1690)
.L_1690:
        /*004c*/ 	.word	0x00000000
        /*0050*/ 	.short	0x0000
        /*0052*/ 	.short	0x0000
        /*0054*/ 	.byte	0x00, 0xf0, 0x11, 0x00


	//----- nvinfo : EIATTR_SPARSE_MMA_MASK
	.align		4
.L_1691:
        /*0058*/ 	.byte	0x03, 0x50
        /*005a*/ 	.short	0x0000


	//----- nvinfo : EIATTR_MAXREG_COUNT
	.align		4
        /*005c*/ 	.byte	0x03, 0x1b
        /*005e*/ 	.short	0x00ff


	//----- nvinfo : EIATTR_MERCURY_ISA_VERSION
	.align		4
        /*0060*/ 	.byte	0x03, 0x5f
        /*0062*/ 	.short	0x0101


	//----- nvinfo : EIATTR_VRC_CTA_INIT_COUNT
	.align		4
        /*0064*/ 	.byte	0x02, 0x4a
	.zero		1
	.zero		1


	//----- nvinfo : EIATTR_EXIT_INSTR_OFFSETS
	.align		4
        /*0068*/ 	.byte	0x04, 0x1c
        /*006a*/ 	.short	(.L_1693 - .L_1692)


	//   ....[0]....
.L_1692:
        /*006c*/ 	.word	0x0000cf30


	//   ....[1]....
        /*0070*/ 	.word	0x0000e670


	//   ....[2]....
        /*0074*/ 	.word	0x0000fd00


	//   ....[3]....
        /*0078*/ 	.word	0x00011390


	//   ....[4]....
        /*007c*/ 	.word	0x00012a20


	//   ....[5]....
        /*0080*/ 	.word	0x000140b0


	//   ....[6]....
        /*0084*/ 	.word	0x00015740


	//   ....[7]....
        /*0088*/ 	.word	0x00016dd0


	//   ....[8]....
        /*008c*/ 	.word	0x00018460


	//----- nvinfo : EIATTR_MAX_THREADS
	.align		4
.L_1693:
        /*0090*/ 	.byte	0x04, 0x05
        /*0092*/ 	.short	(.L_1695 - .L_1694)
.L_1694:
        /*0094*/ 	.word	0x00000080
        /*0098*/ 	.word	0x00000001
        /*009c*/ 	.word	0x00000001


	//----- nvinfo : EIATTR_CRS_STACK_SIZE
	.align		4
.L_1695:
        /*00a0*/ 	.byte	0x04, 0x1e
        /*00a2*/ 	.short	(.L_1697 - .L_1696)
.L_1696:
        /*00a4*/ 	.word	0x00000000


	//----- nvinfo : EIATTR_CBANK_PARAM_SIZE
	.align		4
.L_1697:
        /*00a8*/ 	.byte	0x03, 0x19
        /*00aa*/ 	.short	0x0574


	//----- nvinfo : EIATTR_PARAM_CBANK
	.align		4
        /*00ac*/ 	.byte	0x04, 0x0a
        /*00ae*/ 	.short	(.L_1699 - .L_1698)
	.align		4
.L_1698:
        /*00b0*/ 	.word	index@(.nv.constant0._ZN2at6native49_GLOBAL__N__b919a28f_16_Normalization_cu_5c38458745unrolled_elementwise_kernel_for_multi_outputsILi3EZZZNS1_34batch_norm_update_stats_and_invertERKNS_6TensorES5_S5_S5_ddlENKUlvE_clEvENKUlvE2_clEvEUlffN3c108BFloat16ES9_E_St5arrayIPcLm7EE16OffsetCalculatorILi4EjLb0EESE_ILi3EjLb0EEEEviT0_T1_T2_T3_)
        /*00b4*/ 	.short	0x0380
        /*00b6*/ 	.short	0x0574


	//----- nvinfo : EIATTR_SW_WAR
	.align		4
.L_1699:
        /*00b8*/ 	.byte	0x04, 0x36
        /*00ba*/ 	.short	(.L_1701 - .L_1700)
.L_1700:
        /*00bc*/ 	.word	0x00000008
.L_1701:


//--------------------- .nv.info._ZN2at6native49_GLOBAL__N__b919a28f_16_Normalization_cu_5c38458745unrolled_elementwise_kernel_for_multi_outputsILi3EZZZNS1_34batch_norm_update_stats_and_invertERKNS_6TensorES5_S5_S5_ddlENKUlvE_clEvENKUlvE2_clEvEUlffN3c108BFloat16ES9_E_St5arrayIPcLm7EE23TrivialOffsetCalculatorILi4EjESE_ILi3EjEEEviT0_T1_T2_T3_ --------------------------
	.section	.nv.info._ZN2at6native49_GLOBAL__N__b919a28f_16_Normalization_cu_5c38458745unrolled_elementwise_kernel_for_multi_outputsILi3EZZZNS1_34batch_norm_update_stats_and_invertERKNS_6TensorES5_S5_S5_ddlENKUlvE_clEvENKUlvE2_clEvEUlffN3c108BFloat16ES9_E_St5arrayIPcLm7EE23TrivialOffsetCalculatorILi4EjESE_ILi3EjEEEviT0_T1_T2_T3_,"",@"SHT_CUDA_INFO"
	.sectionflags	@""
	.align	4


	//----- nvinfo : EIATTR_CUDA_API_VERSION
	.align		4
        /*0000*/ 	.byte	0x04, 0x37
        /*0002*/ 	.short	(.L_1703 - .L_1702)
.L_1702:
        /*0004*/ 	.word	0x00000082


	//----- nvinfo : EIATTR_KPARAM_INFO
	.align		4
.L_1703:
        /*0008*/ 	.byte	0x04, 0x17
        /*000a*/ 	.short	(.L_1705 - .L_1704)
.L_1704:
        /*000c*/ 	.word	0x00000000
        /*0010*/ 	.short	0x0004
        /*0012*/ 	.short	0x0059
        /*0014*/ 	.byte	0x00, 0xf0, 0x05, 0x00


	//----- nvinfo : EIATTR_KPARAM_INFO
	.align		4
.L_1705:
        /*0018*/ 	.byte	0x04, 0x17
        /*001a*/ 	.short	(.L_1707 - .L_1706)
.L_1706:
        /*001c*/ 	.word	0x00000000
        /*0020*/ 	.short	0x0003
        /*0022*/ 	.short	0x0058
        /*0024*/ 	.byte	0x00, 0xf0, 0x05, 0x00


	//----- nvinfo : EIATTR_KPARAM_INFO
	.align		4
.L_1707:
        /*0028*/ 	.byte	0x04, 0x17
        /*002a*/ 	.short	(.L_1709 - .L_1708)
.L_1708:
        /*002c*/ 	.word	0x00000000
        /*0030*/ 	.short	0x0002
        /*0032*/ 	.short	0x0020
        /*0034*/ 	.byte	0x00, 0xf0, 0xe1, 0x00


	//----- nvinfo : EIATTR_KPARAM_INFO
	.align		4
.L_1709:
        /*0038*/ 	.byte	0x04, 0x17
        /*003a*/ 	.short	(.L_1711 - .L_1710)
.L_1710:
        /*003c*/ 	.word	0x00000000
        /*0040*/ 	.short	0x0001
        /*0042*/ 	.short	0x0008
        /*0044*/ 	.byte	0x00, 0xf0, 0x61, 0x00


	//----- nvinfo : EIATTR_KPARAM_INFO
	.align		4
.L_1711:
        /*0048*/ 	.byte	0x04, 0x17
        /*004a*/ 	.short	(.L_1713 - .L_1712)
.L_1712:
        /*004c*/ 	.word	0x00000000
        /*0050*/ 	.short	0x0000
        /*0052*/ 	.short	0x0000
        /*0054*/ 	.byte	0x00, 0xf0, 0x11, 0x00


	//----- nvinfo : EIATTR_SPARSE_MMA_MASK
	.align		4
.L_1713:
        /*0058*/ 	.byte	0x03, 0x50
        /*005a*/ 	.short	0x0000


	//----- nvinfo : EIATTR_MAXREG_COUNT
	.align		4
        /*005c*/ 	.byte	0x03, 0x1b
        /*005e*/ 	.short	0x00ff


	//----- nvinfo : EIATTR_MERCURY_ISA_VERSION
	.align		4
        /*0060*/ 	.byte	0x03, 0x5f
        /*0062*/ 	.short	0x0101


	//----- nvinfo : EIATTR_VRC_CTA_INIT_COUNT
	.align		4
        /*0064*/ 	.byte	0x02, 0x4a
	.zero		1
	.zero		1


	//----- nvinfo : EIATTR_EXIT_INSTR_OFFSETS
	.align		4
        /*0068*/ 	.byte	0x04, 0x1c
        /*006a*/ 	.short	(.L_1715 - .L_1714)


	//   ....[0]....
.L_1714:
        /*006c*/ 	.word	0x00001200


	//   ....[1]....
        /*0070*/ 	.word	0x000012d0


	//   ....[2]....
        /*0074*/ 	.word	0x00001360


	//   ....[3]....
        /*0078*/ 	.word	0x000013f0


	//   ....[4]....
        /*007c*/ 	.word	0x00001490


	//   ....[5]....
        /*0080*/ 	.word	0x00001520


	//   ....[6]....
        /*0084*/ 	.word	0x000015b0


	//   ....[7]....
        /*0088*/ 	.word	0x00001640


	//   ....[8]....
        /*008c*/ 	.word	0x000016d0


	//----- nvinfo : EIATTR_MAX_THREADS
	.align		4
.L_1715:
        /*0090*/ 	.byte	0x04, 0x05
        /*0092*/ 	.short	(.L_1717 - .L_1716)
.L_1716:
        /*0094*/ 	.word	0x00000080
        /*0098*/ 	.word	0x00000001
        /*009c*/ 	.word	0x00000001


	//----- nvinfo : EIATTR_CRS_STACK_SIZE
	.align		4
.L_1717:
        /*00a0*/ 	.byte	0x04, 0x1e
        /*00a2*/ 	.short	(.L_1719 - .L_1718)
.L_1718:
        /*00a4*/ 	.word	0x00000000


	//----- nvinfo : EIATTR_CBANK_PARAM_SIZE
	.align		4
.L_1719:
        /*00a8*/ 	.byte	0x03, 0x19
        /*00aa*/ 	.short	0x005a


	//----- nvinfo : EIATTR_PARAM_CBANK
	.align		4
        /*00ac*/ 	.byte	0x04, 0x0a
        /*00ae*/ 	.short	(.L_1721 - .L_1720)
	.align		4
.L_1720:
        /*00b0*/ 	.word	index@(.nv.constant0._ZN2at6native49_GLOBAL__N__b919a28f_16_Normalization_cu_5c38458745unrolled_elementwise_kernel_for_multi_outputsILi3EZZZNS1_34batch_norm_update_stats_and_invertERKNS_6TensorES5_S5_S5_ddlENKUlvE_clEvENKUlvE2_clEvEUlffN3c108BFloat16ES9_E_St5arrayIPcLm7EE23TrivialOffsetCalculatorILi4EjESE_ILi3EjEEEviT0_T1_T2_T3_)
        /*00b4*/ 	.short	0x0380
        /*00b6*/ 	.short	0x005a


	//----- nvinfo : EIATTR_SW_WAR
	.align		4
.L_1721:
        /*00b8*/ 	.byte	0x04, 0x36
        /*00ba*/ 	.short	(.L_1723 - .L_1722)
.L_1722:
        /*00bc*/ 	.word	0x00000008
.L_1723:


//--------------------- .nv.info._ZN2at6native49_GLOBAL__N__b919a28f_16_Normalization_cu_5c38458745unrolled_elementwise_kernel_for_multi_outputsILi3EZZZNS1_34batch_norm_update_stats_and_invertERKNS_6TensorES5_S5_S5_ddlENKUlvE_clEvENKUlvE1_clEvEUlffN3c104HalfES9_E_St5arrayIPcLm7EE16OffsetCalculatorILi4EjLb0EESE_ILi3EjLb0EEEEviT0_T1_T2_T3_ --------------------------
	.section	.nv.info._ZN2at6native49_GLOBAL__N__b919a28f_16_Normalization_cu_5c38458745unrolled_elementwise_kernel_for_multi_outputsILi3EZZZNS1_34batch_norm_update_stats_and_invertERKNS_6TensorES5_S5_S5_ddlENKUlvE_clEvENKUlvE1_clEvEUlffN3c104HalfES9_E_St5arrayIPcLm7EE16OffsetCalculatorILi4EjLb0EESE_ILi3EjLb0EEEEviT0_T1_T2_T3_,"",@"SHT_CUDA_INFO"
	.sectionflags	@""
	.align	4


	//----- nvinfo : EIATTR_CUDA_API_VERSION
	.align		4
        /*0000*/ 	.byte	0x04, 0x37
        /*0002*/ 	.short	(.L_1725 - .L_1724)
.L_1724:
        /*0004*/ 	.word	0x00000082


	//----- nvinfo : EIATTR_KPARAM_INFO
	.align		4
.L_1725:
        /*0008*/ 	.byte	0x04, 0x17
        /*000a*/ 	.short	(.L_1727 - .L_1726)
.L_1726:
        /*000c*/ 	.word	0x00000000
        /*0010*/ 	.short	0x0004
        /*0012*/ 	.short	0x0318
        /*0014*/ 	.byte	0x00, 0xf0, 0x71, 0x09


	//----- nvinfo : EIATTR_KPARAM_INFO
	.align		4
.L_1727:
        /*0018*/ 	.byte	0x04, 0x17
        /*001a*/ 	.short	(.L_1729 - .L_1728)
.L_1728:
        /*001c*/ 	.word	0x00000000
        /*0020*/ 	.short	0x0003
        /*0022*/ 	.short	0x0058
        /*0024*/ 	.byte	0x00, 0xf0, 0x01, 0x0b


	//----- nvinfo : EIATTR_KPARAM_INFO
	.align		4
.L_1729:
        /*0028*/ 	.byte	0x04, 0x17
        /*002a*/ 	.short	(.L_1731 - .L_1730)
.L_1730:
        /*002c*/ 	.word	0x00000000
        /*0030*/ 	.short	0x0002
        /*0032*/ 	.short	0x0020
        /*0034*/ 	.byte	0x00, 0xf0, 0xe1, 0x00


	//----- nvinfo : EIATTR_KPARAM_INFO
	.align		4
.L_1731:
        /*0038*/ 	.byte	0x04, 0x17
        /*003a*/ 	.short	(.L_1733 - .L_1732)
.L_1732:
        /*003c*/ 	.word	0x00000000
        /*0040*/ 	.short	0x0001
        /*0042*/ 	.short	0x0008
        /*0044*/ 	.byte	0x00, 0xf0, 0x61, 0x00


	//----- nvinfo : EIATTR_KPARAM_INFO
	.align		4
.L_1733:
        /*0048*/ 	.byte	0x04, 0x17
        /*004a*/ 	.short	(.L_1735 - .L_1734)
.L_1734:
        /*004c*/ 	.word	0x00000000
        /*0050*/ 	.short	0x0000
        /*0052*/ 	.short	0x0000
        /*0054*/ 	.byte	0x00, 0xf0, 0x11, 0x00


	//----- nvinfo : EIATTR_SPARSE_MMA_MASK
	.align		4
.L_1735:
        /*0058*/ 	.byte	0x03, 0x50
        /*005a*/ 	.short	0x0000


	//----- nvinfo : EIATTR_MAXREG_COUNT
	.align		4
        /*005c*/ 	.byte	0x03, 0x1b
        /*005e*/ 	.short	0x00ff


	//----- nvinfo : EIATTR_MERCURY_ISA_VERSION
	.align		4
        /*0060*/ 	.byte	0x03, 0x5f
        /*0062*/ 	.short	0x0101


	//----- nvinfo : EIATTR_VRC_CTA_INIT_COUNT
	.align		4
        /*0064*/ 	.byte	0x02, 0x4a
	.zero		1
	.zero		1


	//----- nvinfo : EIATTR_EXIT_INSTR_OFFSETS
	.align		4
        /*0068*/ 	.byte	0x04, 0x1c
        /*006a*/ 	.short	(.L_1737 - .L_1736)


	//   ....[0]....
.L_1736:
        /*006c*/ 	.word	0x0000cf30


	//   ....[1]....
        /*0070*/ 	.word	0x0000e670


	//   ....[2]....
        /*0074*/ 	.word	0x0000fd00


	//   ....[3]....
        /*0078*/ 	.word	0x00011390


	//   ....[4]....
        /*007c*/ 	.word	0x00012a20


	//   ....[5]....
        /*0080*/ 	.word	0x000140b0


	//   ....[6]....
        /*0084*/ 	.word	0x00015740


	//   ....[7]....
        /*0088*/ 	.word	0x00016dd0


	//   ....[8]....
        /*008c*/ 	.word	0x00018460


	//----- nvinfo : EIATTR_MAX_THREADS
	.align		4
.L_1737:
        /*0090*/ 	.byte	0x04, 0x05
        /*0092*/ 	.short	(.L_1739 - .L_1738)
.L_1738:
        /*0094*/ 	.word	0x00000080
        /*0098*/ 	.word	0x00000001
        /*009c*/ 	.word	0x00000001


	//----- nvinfo : EIATTR_CRS_STACK_SIZE
	.align		4
.L_1739:
        /*00a0*/ 	.byte	0x04, 0x1e
        /*00a2*/ 	.short	(.L_1741 - .L_1740)
.L_1740:
        /*00a4*/ 	.word	0x00000000


	//----- nvinfo : EIATTR_CBANK_PARAM_SIZE
	.align		4
.L_1741:
        /*00a8*/ 	.byte	0x03, 0x19
        /*00aa*/ 	.short	0x0574


	//----- nvinfo : EIATTR_PARAM_CBANK
	.align		4
        /*00ac*/ 	.byte	0x04, 0x0a
        /*00ae*/ 	.short	(.L_1743 - .L_1742)
	.align		4
.L_1742:
        /*00b0*/ 	.word	index@(.nv.constant0._ZN2at6native49_GLOBAL__N__b919a28f_16_Normalization_cu_5c38458745unrolled_elementwise_kernel_for_multi_outputsILi3EZZZNS1_34batch_norm_update_stats_and_invertERKNS_6TensorES5_S5_S5_ddlENKUlvE_clEvENKUlvE1_clEvEUlffN3c104HalfES9_E_St5arrayIPcLm7EE16OffsetCalculatorILi4EjLb0EESE_ILi3EjLb0EEEEviT0_T1_T2_T3_)
        /*00b4*/ 	.short	0x0380
        /*00b6*/ 	.short	0x0574


	//----- nvinfo : EIATTR_SW_WAR
	.align		4
.L_1743:
        /*00b8*/ 	.byte	0x04, 0x36
        /*00ba*/ 	.short	(.L_1745 - .L_1744)
.L_1744:
        /*00bc*/ 	.word	0x00000008
.L_1745:


//--------------------- .nv.info._ZN2at6native49_GLOBAL__N__b919a28f_16_Normalization_cu_5c38458745unrolled_elementwise_kernel_for_multi_outputsILi3EZZZNS1_34batch_norm_update_stats_and_invertERKNS_6TensorES5_S5_S5_ddlENKUlvE_clEvENKUlvE1_clEvEUlffN3c104HalfES9_E_St5arrayIPcLm7EE23TrivialOffsetCalculatorILi4EjESE_ILi3EjEEEviT0_T1_T2_T3_ --------------------------
	.section	.nv.info._ZN2at6native49_GLOBAL__N__b919a28f_16_Normalization_cu_5c38458745unrolled_elementwise_kernel_for_multi_outputsILi3EZZZNS1_34batch_norm_update_stats_and_invertERKNS_6TensorES5_S5_S5_ddlENKUlvE_clEvENKUlvE1_clEvEUlffN3c104HalfES9_E_St5arrayIPcLm7EE23TrivialOffsetCalculatorILi4EjESE_ILi3EjEEEviT0_T1_T2_T3_,"",@"SHT_CUDA_INFO"
	.sectionflags	@""
	.align	4


	//----- nvinfo : EIATTR_CUDA_API_VERSION
	.align		4
        /*0000*/ 	.byte	0x04, 0x37
        /*0002*/ 	.short	(.L_1747 - .L_1746)
.L_1746:
        /*0004*/ 	.word	0x00000082


	//----- nvinfo : EIATTR_KPARAM_INFO
	.align		4
.L_1747:
        /*0008*/ 	.byte	0x04, 0x17
        /*000a*/ 	.short	(.L_1749 - .L_1748)
.L_1748:
        /*000c*/ 	.word	0x00000000
        /*0010*/ 	.short	0x0004
        /*0012*/ 	.short	0x0059
        /*0014*/ 	.byte	0x00, 0xf0, 0x05, 0x00


	//----- nvinfo : EIATTR_KPARAM_INFO
	.align		4
.L_1749:
        /*0018*/ 	.byte	0x04, 0x17
        /*001a*/ 	.short	(.L_1751 - .L_1750)
.L_1750:
        /*001c*/ 	.word	0x00000000
        /*0020*/ 	.short	0x0003
        /*0022*/ 	.short	0x0058
        /*0024*/ 	.byte	0x00, 0xf0, 0x05, 0x00


	//----- nvinfo : EIATTR_KPARAM_INFO
	.align		4
.L_1751:
        /*0028*/ 	.byte	0x04, 0x17
        /*002a*/ 	.short	(.L_1753 - .L_1752)
.L_1752:
        /*002c*/ 	.word	0x00000000
        /*0030*/ 	.short	0x0002
        /*0032*/ 	.short	0x0020
        /*0034*/ 	.byte	0x00, 0xf0, 0xe1, 0x00


	//----- nvinfo : EIATTR_KPARAM_INFO
	.align		4
.L_1753:
        /*0038*/ 	.byte	0x04, 0x17
        /*003a*/ 	.short	(.L_1755 - .L_1754)
.L_1754:
        /*003c*/ 	.word	0x00000000
        /*0040*/ 	.short	0x0001
        /*0042*/ 	.short	0x0008
        /*0044*/ 	.byte	0x00, 0xf0, 0x61, 0x00


	//----- nvinfo : EIATTR_KPARAM_INFO
	.align		4
.L_1755:
        /*0048*/ 	.byte	0x04, 0x17
        /*004a*/ 	.short	(.L_1757 - .L_1756)
.L_1756:
        /*004c*/ 	.word	0x00000000
        /*0050*/ 	.short	0x0000
        /*0052*/ 	.short	0x0000
        /*0054*/ 	.byte	0x00, 0xf0, 0x11, 0x00


	//----- nvinfo : EIATTR_SPARSE_MMA_MASK
	.align		4
.L_1757:
        /*0058*/ 	.byte	0x03, 0x50
        /*005a*/ 	.short	0x0000


	//----- nvinfo : EIATTR_MAXREG_COUNT
	.align		4
        /*005c*/ 	.byte	0x03, 0x1b
        /*005e*/ 	.short	0x00ff


	//----- nvinfo : EIATTR_MERCURY_ISA_VERSION
	.align		4
        /*0060*/ 	.byte	0x03, 0x5f
        /*0062*/ 	.short	0x0101


	//----- nvinfo : EIATTR_VRC_CTA_INIT_COUNT
	.align		4
        /*0064*/ 	.byte	0x02, 0x4a
	.zero		1
	.zero		1


	//----- nvinfo : EIATTR_EXIT_INSTR_OFFSETS
	.align		4
        /*0068*/ 	.byte	0x04, 0x1c
        /*006a*/ 	.short	(.L_1759 - .L_1758)


	//   ....[0]....
.L_1758:
        /*006c*/ 	.word	0x00001200


	//   ....[1]....
        /*0070*/ 	.word	0x000012d0


	//   ....[2]....
        /*0074*/ 	.word	0x00001360


	//   ....[3]....
        /*0078*/ 	.word	0x000013f0


	//   ....[4]....
        /*007c*/ 	.word	0x00001490


	//   ....[5]....
        /*0080*/ 	.word	0x00001520


	//   ....[6]....
        /*0084*/ 	.word	0x000015b0


	//   ....[7]....
        /*0088*/ 	.word	0x00001640


	//   ....[8]....
        /*008c*/ 	.word	0x000016d0


	//----- nvinfo : EIATTR_MAX_THREADS
	.align		4
.L_1759:
        /*0090*/ 	.byte	0x04, 0x05
        /*0092*/ 	.short	(.L_1761 - .L_1760)
.L_1760:
        /*0094*/ 	.word	0x00000080
        /*0098*/ 	.word	0x00000001
        /*009c*/ 	.word	0x00000001


	//----- nvinfo : EIATTR_CRS_STACK_SIZE
	.align		4
.L_1761:
        /*00a0*/ 	.byte	0x04, 0x1e
        /*00a2*/ 	.short	(.L_1763 - .L_1762)
.L_1762:
        /*00a4*/ 	.word	0x00000000


	//----- nvinfo : EIATTR_CBANK_PARAM_SIZE
	.align		4
.L_1763:
        /*00a8*/ 	.byte	0x03, 0x19
        /*00aa*/ 	.short	0x005a


	//----- nvinfo : EIATTR_PARAM_CBANK
	.align		4
        /*00ac*/ 	.byte	0x04, 0x0a
        /*00ae*/ 	.short	(.L_1765 - .L_1764)
	.align		4
.L_1764:
        /*00b0*/ 	.word	index@(.nv.constant0._ZN2at6native49_GLOBAL__N__b919a28f_16_Normalization_cu_5c38458745unrolled_elementwise_kernel_for_multi_outputsILi3EZZZNS1_34batch_norm_update_stats_and_invertERKNS_6TensorES5_S5_S5_ddlENKUlvE_clEvENKUlvE1_clEvEUlffN3c104HalfES9_E_St5arrayIPcLm7EE23TrivialOffsetCalculatorILi4EjESE_ILi3EjEEEviT0_T1_T2_T3_)
        /*00b4*/ 	.short	0x0380
        /*00b6*/ 	.short	0x005a


	//----- nvinfo : EIATTR_SW_WAR
	.align		4
.L_1765:
        /*00b8*/ 	.byte	0x04, 0x36
        /*00ba*/ 	.short	(.L_1767 - .L_1766)
.L_1766:
        /*00bc*/ 	.word	0x00000008
.L_1767:


//--------------------- .nv.info._ZN2at6native49_GLOBAL__N__b919a28f_16_Normalization_cu_5c38458745unrolled_elementwise_kernel_for_multi_outputsILi3EZZZNS1_34batch_norm_update_stats_and_invertERKNS_6TensorES5_S5_S5_ddlENKUlvE_clEvENKUlvE0_clEvEUlffffE_St5arrayIPcLm7EE16OffsetCalculatorILi4EjLb0EESC_ILi3EjLb0EEEEviT0_T1_T2_T3_ --------------------------
	.section	.nv.info._ZN2at6native49_GLOBAL__N__b919a28f_16_Normalization_cu_5c38458745unrolled_elementwise_kernel_for_multi_outputsILi3EZZZNS1_34batch_norm_update_stats_and_invertERKNS_6TensorES5_S5_S5_ddlENKUlvE_clEvENKUlvE0_clEvEUlffffE_St5arrayIPcLm7EE16OffsetCalculatorILi4EjLb0EESC_ILi3EjLb0EEEEviT0_T1_T2_T3_,"",@"SHT_CUDA_INFO"
	.sectionflags	@""
	.align	4


	//----- nvinfo : EIATTR_CUDA_API_VERSION
	.align		4
        /*0000*/ 	.byte	0x04, 0x37
        /*0002*/ 	.short	(.L_1769 - .L_1768)
.L_1768:
        /*0004*/ 	.word	0x00000082


	//----- nvinfo : EIATTR_KPARAM_INFO
	.align		4
.L_1769:
        /*0008*/ 	.byte	0x04, 0x17
        /*000a*/ 	.short	(.L_1771 - .L_1770)
.L_1770:
        /*000c*/ 	.word	0x00000000
        /*0010*/ 	.short	0x0004
        /*0012*/ 	.short	0x0318
        /*0014*/ 	.byte	0x00, 0xf0, 0x71, 0x09


	//----- nvinfo : EIATTR_KPARAM_INFO
	.align		4
.L_1771:
        /*0018*/ 	.byte	0x04, 0x17
        /*001a*/ 	.short	(.L_1773 - .L_1772)
.L_1772:
        /*001c*/ 	.word	0x00000000
        /*0020*/ 	.short	0x0003
        /*0022*/ 	.short	0x0058
        /*0024*/ 	.byte	0x00, 0xf0, 0x01, 0x0b


	//----- nvinfo : EIATTR_KPARAM_INFO
	.align		4
.L_1773:
        /*0028*/ 	.byte	0x04, 0x17
        /*002a*/ 	.short	(.L_1775 - .L_1774)
.L_1774:
        /*002c*/ 	.word	0x00000000
        /*0030*/ 	.short	0x0002
        /*0032*/ 	.short	0x0020
        /*0034*/ 	.byte	0x00, 0xf0, 0xe1, 0x00


	//----- nvinfo : EIATTR_KPARAM_INFO
	.align		4
.L_1775:
        /*0038*/ 	.byte	0x04, 0x17
        /*003a*/ 	.short	(.L_1777 - .L_1776)
.L_1776:
        /*003c*/ 	.word	0x00000000
        /*0040*/ 	.short	0x0001
        /*0042*/ 	.short	0x0008
        /*0044*/ 	.byte	0x00, 0xf0, 0x61, 0x00


	//----- nvinfo : EIATTR_KPARAM_INFO
	.align		4
.L_1777:
        /*0048*/ 	.byte	0x04, 0x17
        /*004a*/ 	.short	(.L_1779 - .L_1778)
.L_1778:
        /*004c*/ 	.word	0x00000000
        /*0050*/ 	.short	0x0000
        /*0052*/ 	.short	0x0000
        /*0054*/ 	.byte	0x00, 0xf0, 0x11, 0x00


	//----- nvinfo : EIATTR_SPARSE_MMA_MASK
	.align		4
.L_1779:
        /*0058*/ 	.byte	0x03, 0x50
        /*005a*/ 	.short	0x0000


	//----- nvinfo : EIATTR_MAXREG_COUNT
	.align		4
        /*005c*/ 	.byte	0x03, 0x1b
        /*005e*/ 	.short	0x00ff


	//----- nvinfo : EIATTR_MERCURY_ISA_VERSION
	.align		4
        /*0060*/ 	.byte	0x03, 0x5f
        /*0062*/ 	.short	0x0101


	//----- nvinfo : EIATTR_VRC_CTA_INIT_COUNT
	.align		4
        /*0064*/ 	.byte	0x02, 0x4a
	.zero		1
	.zero		1


	//----- nvinfo : EIATTR_EXIT_INSTR_OFFSETS
	.align		4
        /*0068*/ 	.byte	0x04, 0x1c
        /*006a*/ 	.short	(.L_1781 - .L_1780)


	//   ....[0]....
.L_1780:
        /*006c*/ 	.word	0x0000cda0


	//   ....[1]....
        /*0070*/ 	.word	0x0000e4c0


	//   ....[2]....
        /*0074*/ 	.word	0x0000fb40


	//   ....[3]....
        /*0078*/ 	.word	0x000111c0


	//   ....[4]....
        /*007c*/ 	.word	0x00012840


	//   ....[5]....
        /*0080*/ 	.word	0x00013ec0


	//   ....[6]....
        /*0084*/ 	.word	0x00015540


	//   ....[7]....
        /*0088*/ 	.word	0x00016bc0


	//   ....[8]....
        /*008c*/ 	.word	0x00018240


	//----- nvinfo : EIATTR_MAX_THREADS
	.align		4
.L_1781:
        /*0090*/ 	.byte	0x04, 0x05
        /*0092*/ 	.short	(.L_1783 - .L_1782)
.L_1782:
        /*0094*/ 	.word	0x00000080
        /*0098*/ 	.word	0x00000001
        /*009c*/ 	.word	0x00000001


	//----- nvinfo : EIATTR_CRS_STACK_SIZE
	.align		4
.L_1783:
        /*00a0*/ 	.byte	0x04, 0x1e
        /*00a2*/ 	.short	(.L_1785 - .L_1784)
.L_1784:
        /*00a4*/ 	.word	0x00000000


	//----- nvinfo : EIATTR_CBANK_PARAM_SIZE
	.align		4
.L_1785:
        /*00a8*/ 	.byte	0x03, 0x19
        /*00aa*/ 	.short	0x0574


	//----- nvinfo : EIATTR_PARAM_CBANK
	.align		4
        /*00ac*/ 	.byte	0x04, 0x0a
        /*00ae*/ 	.short	(.L_1787 - .L_1786)
	.align		4
.L_1786:
        /*00b0*/ 	.word	index@(.nv.constant0._ZN2at6native49_GLOBAL__N__b919a28f_16_Normalization_cu_5c38458745unrolled_elementwise_kernel_for_multi_outputsILi3EZZZNS1_34batch_norm_update_stats_and_invertERKNS_6TensorES5_S5_S5_ddlENKUlvE_clEvENKUlvE0_clEvEUlffffE_St5arrayIPcLm7EE16OffsetCalculatorILi4EjLb0EESC_ILi3EjLb0EEEEviT0_T1_T2_T3_)
        /*00b4*/ 	.short	0x0380
        /*00b6*/ 	.short	0x0574


	//----- nvinfo : EIATTR_SW_WAR
	.align		4
.L_1787:
        /*00b8*/ 	.byte	0x04, 0x36
        /*00ba*/ 	.short	(.L_1789 - .L_1788)
.L_1788:
        /*00bc*/ 	.word	0x00000008
.L_1789:


//--------------------- .nv.info._ZN2at6native49_GLOBAL__N__b919a28f_16_Normalization_cu_5c38458745unrolled_elementwise_kernel_for_multi_outputsILi3EZZZNS1_34batch_norm_update_stats_and_invertERKNS_6TensorES5_S5_S5_ddlENKUlvE_clEvENKUlvE0_clEvEUlffffE_St5arrayIPcLm7EE23TrivialOffsetCalculatorILi4EjESC_ILi3EjEEEviT0_T1_T2_T3_ --------------------------
	.section	.nv.info._ZN2at6native49_GLOBAL__N__b919a28f_16_Normalization_cu_5c38458745unrolled_elementwise_kernel_for_multi_outputsILi3EZZZNS1_34batch_norm_update_stats_and_invertERKNS_6TensorES5_S5_S5_ddlENKUlvE_clEvENKUlvE0_clEvEUlffffE_St5arrayIPcLm7EE23TrivialOffsetCalculatorILi4EjESC_ILi3EjEEEviT0_T1_T2_T3_,"",@"SHT_CUDA_INFO"
	.sectionflags	@""
	.align	4


	//----- nvinfo : EIATTR_CUDA_API_VERSION
	.align		4
        /*0000*/ 	.byte	0x04, 0x37
        /*0002*/ 	.short	(.L_1791 - .L_1790)
.L_1790:
        /*0004*/ 	.word	0x00000082


	//----- nvinfo : EIATTR_KPARAM_INFO
	.align		4
.L_1791:
        /*0008*/ 	.byte	0x04, 0x17
        /*000a*/ 	.short	(.L_1793 - .L_1792)
.L_1792:
        /*000c*/ 	.word	0x00000000
        /*0010*/ 	.short	0x0004
        /*0012*/ 	.short	0x0059
        /*0014*/ 	.byte	0x00, 0xf0, 0x05, 0x00


	//----- nvinfo : EIATTR_KPARAM_INFO
	.align		4
.L_1793:
        /*0018*/ 	.byte	0x04, 0x17
        /*001a*/ 	.short	(.L_1795 - .L_1794)
.L_1794:
        /*001c*/ 	.word	0x00000000
        /*0020*/ 	.short	0x0003
        /*0022*/ 	.short	0x0058
        /*0024*/ 	.byte	0x00, 0xf0, 0x05, 0x00


	//----- nvinfo : EIATTR_KPARAM_INFO
	.align		4
.L_1795:
        /*0028*/ 	.byte	0x04, 0x17
        /*002a*/ 	.short	(.L_1797 - .L_1796)
.L_1796:
        /*002c*/ 	.word	0x00000000
        /*0030*/ 	.short	0x0002
        /*0032*/ 	.short	0x0020
        /*0034*/ 	.byte	0x00, 0xf0, 0xe1, 0x00


	//----- nvinfo : EIATTR_KPARAM_INFO
	.align		4
.L_1797:
        /*0038*/ 	.byte	0x04, 0x17
        /*003a*/ 	.short	(.L_1799 - .L_1798)
.L_1798:
        /*003c*/ 	.word	0x00000000
        /*0040*/ 	.short	0x0001
        /*0042*/ 	.short	0x0008
        /*0044*/ 	.byte	0x00, 0xf0, 0x61, 0x00


	//----- nvinfo : EIATTR_KPARAM_INFO
	.align		4
.L_1799:
        /*0048*/ 	.byte	0x04, 0x17
        /*004a*/ 	.short	(.L_1801 - .L_1800)
.L_1800:
        /*004c*/ 	.word	0x00000000
        /*0050*/ 	.short	0x0000
        /*0052*/ 	.short	0x0000
        /*0054*/ 	.byte	0x00, 0xf0, 0x11, 0x00


	//----- nvinfo : EIATTR_SPARSE_MMA_MASK
	.align		4
.L_1801:
        /*0058*/ 	.byte	0x03, 0x50
        /*005a*/ 	.short	0x0000


	//----- nvinfo : EIATTR_MAXREG_COUNT
	.align		4
        /*005c*/ 	.byte	0x03, 0x1b
        /*005e*/ 	.short	0x00ff


	//----- nvinfo : EIATTR_MERCURY_ISA_VERSION
	.align		4
        /*0060*/ 	.byte	0x03, 0x5f
        /*0062*/ 	.short	0x0101


	//----- nvinfo : EIATTR_VRC_CTA_INIT_COUNT
	.align		4
        /*0064*/ 	.byte	0x02, 0x4a
	.zero		1
	.zero		1


	//----- nvinfo : EIATTR_EXIT_INSTR_OFFSETS
	.align		4
        /*0068*/ 	.byte	0x04, 0x1c
        /*006a*/ 	.short	(.L_1803 - .L_1802)


	//   ....[0]....
.L_1802:
        /*006c*/ 	.word	0x00001060


	//   ....[1]....
        /*0070*/ 	.word	0x00001120


	//   ....[2]....
        /*0074*/ 	.word	0x000011a0


	//   ....[3]....
        /*0078*/ 	.word	0x00001220


	//   ....[4]....
        /*007c*/ 	.word	0x000012a0


	//   ....[5]....
        /*0080*/ 	.word	0x00001320


	//   ....[6]....
        /*0084*/ 	.word	0x000013a0


	//   ....[7]....
        /*0088*/ 	.word	0x00001420


	//   ....[8]....
        /*008c*/ 	.word	0x000014a0


	//----- nvinfo : EIATTR_MAX_THREADS
	.align		4
.L_1803:
        /*0090*/ 	.byte	0x04, 0x05
        /*0092*/ 	.short	(.L_1805 - .L_1804)
.L_1804:
        /*0094*/ 	.word	0x00000080
        /*0098*/ 	.word	0x00000001
        /*009c*/ 	.word	0x00000001


	//----- nvinfo : EIATTR_CRS_STACK_SIZE
	.align		4
.L_1805:
        /*00a0*/ 	.byte	0x04, 0x1e
        /*00a2*/ 	.short	(.L_1807 - .L_1806)
.L_1806:
        /*00a4*/ 	.word	0x00000000


	//----- nvinfo : EIATTR_CBANK_PARAM_SIZE
	.align		4
.L_1807:
        /*00a8*/ 	.byte	0x03, 0x19
        /*00aa*/ 	.short	0x005a


	//----- nvinfo : EIATTR_PARAM_CBANK
	.align		4
        /*00ac*/ 	.byte	0x04, 0x0a
        /*00ae*/ 	.short	(.L_1809 - .L_1808)
	.align		4
.L_1808:
        /*00b0*/ 	.word	index@(.nv.constant0._ZN2at6native49_GLOBAL__N__b919a28f_16_Normalization_cu_5c38458745unrolled_elementwise_kernel_for_multi_outputsILi3EZZZNS1_34batch_norm_update_stats_and_invertERKNS_6TensorES5_S5_S5_ddlENKUlvE_clEvENKUlvE0_clEvEUlffffE_St5arrayIPcLm7EE23TrivialOffsetCalculatorILi4EjESC_ILi3EjEEEviT0_T1_T2_T3_)
        /*00b4*/ 	.short	0x0380
        /*00b6*/ 	.short	0x005a


	//----- nvinfo : EIATTR_SW_WAR
	.align		4
.L_1809:
        /*00b8*/ 	.byte	0x04, 0x36
        /*00ba*/ 	.short	(.L_1811 - .L_1810)
.L_1810:
        /*00bc*/ 	.word	0x00000008
.L_1811:


//--------------------- .nv.info._ZN2at6native49_GLOBAL__N__b919a28f_16_Normalization_cu_5c38458745unrolled_elementwise_kernel_for_multi_outputsILi3EZZZNS1_34batch_norm_update_stats_and_invertERKNS_6TensorES5_S5_S5_ddlENKUlvE_clEvENKUlvE_clEvEUlddddE_St5arrayIPcLm7EE16OffsetCalculatorILi4EjLb0EESC_ILi3EjLb0EEEEviT0_T1_T2_T3_ --------------------------
	.section	.nv.info._ZN2at6native49_GLOBAL__N__b919a28f_16_Normalization_cu_5c38458745unrolled_elementwise_kernel_for_multi_outputsILi3EZZZNS1_34batch_norm_update_stats_and_invertERKNS_6TensorES5_S5_S5_ddlENKUlvE_clEvENKUlvE_clEvEUlddddE_St5arrayIPcLm7EE16OffsetCalculatorILi4EjLb0EESC_ILi3EjLb0EEEEviT0_T1_T2_T3_,"",@"SHT_CUDA_INFO"
	.sectionflags	@""
	.align	4


	//----- nvinfo : EIATTR_CUDA_API_VERSION
	.align		4
        /*0000*/ 	.byte	0x04, 0x37
        /*0002*/ 	.short	(.L_1813 - .L_1812)
.L_1812:
        /*0004*/ 	.word	0x00000082


	//----- nvinfo : EIATTR_KPARAM_INFO
	.align		4
.L_1813:
        /*0008*/ 	.byte	0x04, 0x17
        /*000a*/ 	.short	(.L_1815 - .L_1814)
.L_1814:
        /*000c*/ 	.word	0x00000000
        /*0010*/ 	.short	0x0004
        /*0012*/ 	.short	0x0320
        /*0014*/ 	.byte	0x00, 0xf0, 0x71, 0x09


	//----- nvinfo : EIATTR_KPARAM_INFO
	.align		4
.L_1815:
        /*0018*/ 	.byte	0x04, 0x17
        /*001a*/ 	.short	(.L_1817 - .L_1816)
.L_1816:
        /*001c*/ 	.word	0x00000000
        /*0020*/ 	.short	0x0003
        /*0022*/ 	.short	0x0060
        /*0024*/ 	.byte	0x00, 0xf0, 0x01, 0x0b


	//----- nvinfo : EIATTR_KPARAM_INFO
	.align		4
.L_1817:
        /*0028*/ 	.byte	0x04, 0x17
        /*002a*/ 	.short	(.L_1819 - .L_1818)
.L_1818:
        /*002c*/ 	.word	0x00000000
        /*0030*/ 	.short	0x0002
        /*0032*/ 	.short	0x0028
        /*0034*/ 	.byte	0x00, 0xf0, 0xe1, 0x00


	//----- nvinfo : EIATTR_KPARAM_INFO
	.align		4
.L_1819:
        /*0038*/ 	.byte	0x04, 0x17
        /*003a*/ 	.short	(.L_1821 - .L_1820)
.L_1820:
        /*003c*/ 	.word	0x00000000
        /*0040*/ 	.short	0x0001
        /*0042*/ 	.short	0x0008
        /*0044*/ 	.byte	0x00, 0xf0, 0x81, 0x00


	//----- nvinfo : EIATTR_KPARAM_INFO
	.align		4
.L_1821:
        /*0048*/ 	.byte	0x04, 0x17
        /*004a*/ 	.short	(.L_1823 - .L_1822)
.L_1822:
        /*004c*/ 	.word	0x00000000
        /*0050*/ 	.short	0x0000
        /*0052*/ 	.short	0x0000
        /*0054*/ 	.byte	0x00, 0xf0, 0x11, 0x00


	//----- nvinfo : EIATTR_SPARSE_MMA_MASK
	.align		4
.L_1823:
        /*0058*/ 	.byte	0x03, 0x50
        /*005a*/ 	.short	0x0000


	//----- nvinfo : EIATTR_MAXREG_COUNT
	.align		4
        /*005c*/ 	.byte	0x03, 0x1b
        /*005e*/ 	.short	0x00ff


	//----- nvinfo : EIATTR_MERCURY_ISA_VERSION
	.align		4
        /*0060*/ 	.byte	0x03, 0x5f
        /*0062*/ 	.short	0x0101


	//----- nvinfo : EIATTR_VRC_CTA_INIT_COUNT
	.align		4
        /*0064*/ 	.byte	0x02, 0x4a
	.zero		1
	.zero		1


	//----- nvinfo : EIATTR_EXIT_INSTR_OFFSETS
	.align		4
        /*0068*/ 	.byte	0x04, 0x1c
        /*006a*/ 	.short	(.L_1825 - .L_1824)


	//   ....[0]....
.L_1824:
        /*006c*/ 	.word	0x0000d280


	//   ....[1]....
        /*0070*/ 	.word	0x0000e9d0


	//   ....[2]....
        /*0074*/ 	.word	0x00010060


	//   ....[3]....
        /*0078*/ 	.word	0x000116f0


	//   ....[4]....
        /*007c*/ 	.word	0x00012d80


	//   ....[5]....
        /*0080*/ 	.word	0x00014410


	//   ....[6]....
        /*0084*/ 	.word	0x00015aa0


	//   ....[7]....
        /*0088*/ 	.word	0x00017130


	//   ....[8]....
        /*008c*/ 	.word	0x000187b0


	//----- nvinfo : EIATTR_MAX_THREADS
	.align		4
.L_1825:
        /*0090*/ 	.byte	0x04, 0x05
        /*0092*/ 	.short	(.L_1827 - .L_1826)
.L_1826:
        /*0094*/ 	.word	0x00000080
        /*0098*/ 	.word	0x00000001
        /*009c*/ 	.word	0x00000001


	//----- nvinfo : EIATTR_CRS_STACK_SIZE
	.align		4
.L_1827:
        /*00a0*/ 	.byte	0x04, 0x1e
        /*00a2*/ 	.short	(.L_1829 - .L_1828)
.L_1828:
        /*00a4*/ 	.word	0x00000000


	//----- nvinfo : EIATTR_CBANK_PARAM_SIZE
	.align		4
.L_1829:
        /*00a8*/ 	.byte	0x03, 0x19
        /*00aa*/ 	.short	0x057c


	//----- nvinfo : EIATTR_PARAM_CBANK
	.align		4
        /*00ac*/ 	.byte	0x04, 0x0a
        /*00ae*/ 	.short	(.L_1831 - .L_1830)
	.align		4
.L_1830:
        /*00b0*/ 	.word	index@(.nv.constant0._ZN2at6native49_GLOBAL__N__b919a28f_16_Normalization_cu_5c38458745unrolled_elementwise_kernel_for_multi_outputsILi3EZZZNS1_34batch_norm_update_stats_and_invertERKNS_6TensorES5_S5_S5_ddlENKUlvE_clEvENKUlvE_clEvEUlddddE_St5arrayIPcLm7EE16OffsetCalculatorILi4EjLb0EESC_ILi3EjLb0EEEEviT0_T1_T2_T3_)
        /*00b4*/ 	.short	0x0380
        /*00b6*/ 	.short	0x057c


	//----- nvinfo : EIATTR_SW_WAR
	.align		4
.L_1831:
        /*00b8*/ 	.byte	0x04, 0x36
        /*00ba*/ 	.short	(.L_1833 - .L_1832)
.L_1832:
        /*00bc*/ 	.word	0x00000008
.L_1833:


//--------------------- .nv.info._ZN2at6native49_GLOBAL__N__b919a28f_16_Normalization_cu_5c38458745unrolled_elementwise_kernel_for_multi_outputsILi3EZZZNS1_34batch_norm_update_stats_and_invertERKNS_6TensorES5_S5_S5_ddlENKUlvE_clEvENKUlvE_clEvEUlddddE_St5arrayIPcLm7EE23TrivialOffsetCalculatorILi4EjESC_ILi3EjEEEviT0_T1_T2_T3_ --------------------------
	.section	.nv.info._ZN2at6native49_GLOBAL__N__b919a28f_16_Normalization_cu_5c38458745unrolled_elementwise_kernel_for_multi_outputsILi3EZZZNS1_34batch_norm_update_stats_and_invertERKNS_6TensorES5_S5_S5_ddlENKUlvE_clEvENKUlvE_clEvEUlddddE_St5arrayIPcLm7EE23TrivialOffsetCalculatorILi4EjESC_ILi3EjEEEviT0_T1_T2_T3_,"",@"SHT_CUDA_INFO"
	.sectionflags	@""
	.align	4


	//----- nvinfo : EIATTR_CUDA_API_VERSION
	.align		4
        /*0000*/ 	.byte	0x04, 0x37
        /*0002*/ 	.short	(.L_1835 - .L_1834)
.L_1834:
        /*0004*/ 	.word	0x00000082


	//----- nvinfo : EIATTR_KPARAM_INFO
	.align		4
.L_1835:
        /*0008*/ 	.byte	0x04, 0x17
        /*000a*/ 	.short	(.L_1837 - .L_1836)
.L_1836:
        /*000c*/ 	.word	0x00000000
        /*0010*/ 	.short	0x0004
        /*0012*/ 	.short	0x0061
        /*0014*/ 	.byte	0x00, 0xf0, 0x05, 0x00


	//----- nvinfo : EIATTR_KPARAM_INFO
	.align		4
.L_1837:
        /*0018*/ 	.byte	0x04, 0x17
        /*001a*/ 	.short	(.L_1839 - .L_1838)
.L_1838:
        /*001c*/ 	.word	0x00000000
        /*0020*/ 	.short	0x0003
        /*0022*/ 	.short	0x0060
        /*0024*/ 	.byte	0x00, 0xf0, 0x05, 0x00


	//----- nvinfo : EIATTR_KPARAM_INFO
	.align		4
.L_1839:
        /*0028*/ 	.byte	0x04, 0x17
        /*002a*/ 	.short	(.L_1841 - .L_1840)
.L_1840:
        /*002c*/ 	.word	0x00000000
        /*0030*/ 	.short	0x0002
        /*0032*/ 	.short	0x0028
        /*0034*/ 	.byte	0x00, 0xf0, 0xe1, 0x00


	//----- nvinfo : EIATTR_KPARAM_INFO
	.align		4
.L_1841:
        /*0038*/ 	.byte	0x04, 0x17
        /*003a*/ 	.short	(.L_1843 - .L_1842)
.L_1842:
        /*003c*/ 	.word	0x00000000
        /*0040*/ 	.short	0x0001
        /*0042*/ 	.short	0x0008
        /*0044*/ 	.byte	0x00, 0xf0, 0x81, 0x00


	//----- nvinfo : EIATTR_KPARAM_INFO
	.align		4
.L_1843:
        /*0048*/ 	.byte	0x04, 0x17
        /*004a*/ 	.short	(.L_1845 - .L_1844)
.L_1844:
        /*004c*/ 	.word	0x00000000
        /*0050*/ 	.short	0x0000
        /*0052*/ 	.short	0x0000
        /*0054*/ 	.byte	0x00, 0xf0, 0x11, 0x00


	//----- nvinfo : EIATTR_SPARSE_MMA_MASK
	.align		4
.L_1845:
        /*0058*/ 	.byte	0x03, 0x50
        /*005a*/ 	.short	0x0000


	//----- nvinfo : EIATTR_MAXREG_COUNT
	.align		4
        /*005c*/ 	.byte	0x03, 0x1b
        /*005e*/ 	.short	0x00ff


	//----- nvinfo : EIATTR_MERCURY_ISA_VERSION
	.align		4
        /*0060*/ 	.byte	0x03, 0x5f
        /*0062*/ 	.short	0x0101


	//----- nvinfo : EIATTR_VRC_CTA_INIT_COUNT
	.align		4
        /*0064*/ 	.byte	0x02, 0x4a
	.zero		1
	.zero		1


	//----- nvinfo : EIATTR_EXIT_INSTR_OFFSETS
	.align		4
        /*0068*/ 	.byte	0x04, 0x1c
        /*006a*/ 	.short	(.L_1847 - .L_1846)


	//   ....[0]....
.L_1846:
        /*006c*/ 	.word	0x000019f0


	//   ....[1]....
        /*0070*/ 	.word	0x00001ab0


	//   ....[2]....
        /*0074*/ 	.word	0x00001b40


	//   ....[3]....
        /*0078*/ 	.word	0x00001bd0


	//   ....[4]....
        /*007c*/ 	.word	0x00001c60


	//   ....[5]....
        /*0080*/ 	.word	0x00001cf0


	//   ....[6]....
        /*0084*/ 	.word	0x00001d80


	//   ....[7]....
        /*0088*/ 	.word	0x00001e10


	//   ....[8]....
        /*008c*/ 	.word	0x00001e90


	//----- nvinfo : EIATTR_MAX_THREADS
	.align		4
.L_1847:
        /*0090*/ 	.byte	0x04, 0x05
        /*0092*/ 	.short	(.L_1849 - .L_1848)
.L_1848:
        /*0094*/ 	.word	0x00000080
        /*0098*/ 	.word	0x00000001
        /*009c*/ 	.word	0x00000001


	//----- nvinfo : EIATTR_CRS_STACK_SIZE
	.align		4
.L_1849:
        /*00a0*/ 	.byte	0x04, 0x1e
        /*00a2*/ 	.short	(.L_1851 - .L_1850)
.L_1850:
        /*00a4*/ 	.word	0x00000000


	//----- nvinfo : EIATTR_CBANK_PARAM_SIZE
	.align		4
.L_1851:
        /*00a8*/ 	.byte	0x03, 0x19
        /*00aa*/ 	.short	0x0062


	//----- nvinfo : EIATTR_PARAM_CBANK
	.align		4
        /*00ac*/ 	.byte	0x04, 0x0a
        /*00ae*/ 	.short	(.L_1853 - .L_1852)
	.align		4
.L_1852:
        /*00b0*/ 	.word	index@(.nv.constant0._ZN2at6native49_GLOBAL__N__b919a28f_16_Normalization_cu_5c38458745unrolled_elementwise_kernel_for_multi_outputsILi3EZZZNS1_34batch_norm_update_stats_and_invertERKNS_6TensorES5_S5_S5_ddlENKUlvE_clEvENKUlvE_clEvEUlddddE_St5arrayIPcLm7EE23TrivialOffsetCalculatorILi4EjESC_ILi3EjEEEviT0_T1_T2_T3_)
        /*00b4*/ 	.short	0x0380
        /*00b6*/ 	.short	0x0062


	//----- nvinfo : EIATTR_SW_WAR
	.align		4
.L_1853:
        /*00b8*/ 	.byte	0x04, 0x36
        /*00ba*/ 	.short	(.L_1855 - .L_1854)
.L_1854:
        /*00bc*/ 	.word	0x00000008
.L_1855:


//--------------------- .nv.info._ZN2at6native49_GLOBAL__N__b919a28f_16_Normalization_cu_5c38458745unrolled_elementwise_kernel_for_multi_outputsILi2EZZZNS1_23batch_norm_update_statsERKNS_6TensorES5_S5_S5_dlENKUlvE_clEvENKUlvE2_clEvEUlffN3c108BFloat16ES9_E_St5arrayIPcLm6EE16OffsetCalculatorILi4EjLb0EESE_ILi2EjLb0EEEEviT0_T1_T2_T3_ --------------------------
	.section	.nv.info._ZN2at6native49_GLOBAL__N__b919a28f_16_Normalization_cu_5c38458745unrolled_elementwise_kernel_for_multi_outputsILi2EZZZNS1_23batch_norm_update_statsERKNS_6TensorES5_S5_S5_dlENKUlvE_clEvENKUlvE2_clEvEUlffN3c108BFloat16ES9_E_St5arrayIPcLm6EE16OffsetCalculatorILi4EjLb0EESE_ILi2EjLb0EEEEviT0_T1_T2_T3_,"",@"SHT_CUDA_INFO"
	.sectionflags	@""
	.align	4


	//----- nvinfo : EIATTR_CUDA_API_VERSION
	.align		4
        /*0000*/ 	.byte	0x04, 0x37
        /*0002*/ 	.short	(.L_1857 - .L_1856)
.L_1856:
        /*0004*/ 	.word	0x00000082


	//----- nvinfo : EIATTR_KPARAM_INFO
	.align		4
.L_1857:
        /*0008*/ 	.byte	0x04, 0x17
        /*000a*/ 	.short	(.L_1859 - .L_1858)
.L_1858:
        /*000c*/ 	.word	0x00000000
        /*0010*/ 	.short	0x0004
        /*0012*/ 	.short	0x0308
        /*0014*/ 	.byte	0x00, 0xf0, 0xe1, 0x07


	//----- nvinfo : EIATTR_KPARAM_INFO
	.align		4
.L_1859:
        /*0018*/ 	.byte	0x04, 0x17
        /*001a*/ 	.short	(.L_1861 - .L_1860)
.L_1860:
        /*001c*/ 	.word	0x00000000
        /*0020*/ 	.short	0x0003
        /*0022*/ 	.short	0x0048
        /*0024*/ 	.byte	0x00, 0xf0, 0x01, 0x0b


	//----- nvinfo : EIATTR_KPARAM_INFO
	.align		4
.L_1861:
        /*0028*/ 	.byte	0x04, 0x17
        /*002a*/ 	.short	(.L_1863 - .L_1862)
.L_1862:
        /*002c*/ 	.word	0x00000000
        /*0030*/ 	.short	0x0002
        /*0032*/ 	.short	0x0018
        /*0034*/ 	.byte	0x00, 0xf0, 0xc1, 0x00


	//----- nvinfo : EIATTR_KPARAM_INFO
	.align		4
.L_1863:
        /*0038*/ 	.byte	0x04, 0x17
        /*003a*/ 	.short	(.L_1865 - .L_1864)
.L_1864:
        /*003c*/ 	.word	0x00000000
        /*0040*/ 	.short	0x0001
        /*0042*/ 	.short	0x0008
        /*0044*/ 	.byte	0x00, 0xf0, 0x41, 0x00


	//----- nvinfo : EIATTR_KPARAM_INFO
	.align		4
.L_1865:
        /*0048*/ 	.byte	0x04, 0x17
        /*004a*/ 	.short	(.L_1867 - .L_1866)
.L_1866:
        /*004c*/ 	.word	0x00000000
        /*0050*/ 	.short	0x0000
        /*0052*/ 	.short	0x0000
        /*0054*/ 	.byte	0x00, 0xf0, 0x11, 0x00


	//----- nvinfo : EIATTR_SPARSE_MMA_MASK
	.align		4
.L_1867:
        /*0058*/ 	.byte	0x03, 0x50
        /*005a*/ 	.short	0x0000


	//----- nvinfo : EIATTR_MAXREG_COUNT
	.align		4
        /*005c*/ 	.byte	0x03, 0x1b
        /*005e*/ 	.short	0x00ff


	//----- nvinfo : EIATTR_MERCURY_ISA_VERSION
	.align		4
        /*0060*/ 	.byte	0x03, 0x5f
        /*0062*/ 	.short	0x0101


	//----- nvinfo : EIATTR_VRC_CTA_INIT_COUNT
	.align		4
        /*0064*/ 	.byte	0x02, 0x4a
	.zero		1
	.zero		1


	//----- nvinfo : EIATTR_EXIT_INSTR_OFFSETS
	.align		4
        /*0068*/ 	.byte	0x04, 0x1c
        /*006a*/ 	.short	(.L_1869 - .L_1868)


	//   ....[0]....
.L_1868:
        /*006c*/ 	.word	0x0000cd40


	//   ....[1]....
        /*0070*/ 	.word	0x0000e120


	//   ....[2]....
        /*0074*/ 	.word	0x0000f460


	//   ....[3]....
        /*0078*/ 	.word	0x000107a0


	//   ....[4]....
        /*007c*/ 	.word	0x00011af0


	//   ....[5]....
        /*0080*/ 	.word	0x00012e30


	//   ....[6]....
        /*0084*/ 	.word	0x00014170


	//   ....[7]....
        /*0088*/ 	.word	0x000154b0


	//   ....[8]....
        /*008c*/ 	.word	0x000167f0


	//----- nvinfo : EIATTR_MAX_THREADS
	.align		4
.L_1869:
        /*0090*/ 	.byte	0x04, 0x05
        /*0092*/ 	.short	(.L_1871 - .L_1870)
.L_1870:
        /*0094*/ 	.word	0x00000080
        /*0098*/ 	.word	0x00000001
        /*009c*/ 	.word	0x00000001


	//----- nvinfo : EIATTR_CRS_STACK_SIZE
	.align		4
.L_1871:
        /*00a0*/ 	.byte	0x04, 0x1e
        /*00a2*/ 	.short	(.L_1873 - .L_1872)
.L_1872:
        /*00a4*/ 	.word	0x00000000


	//----- nvinfo : EIATTR_CBANK_PARAM_SIZE
	.align		4
.L_1873:
        /*00a8*/ 	.byte	0x03, 0x19
        /*00aa*/ 	.short	0x0500


	//----- nvinfo : EIATTR_PARAM_CBANK
	.align		4
        /*00ac*/ 	.byte	0x04, 0x0a
        /*00ae*/ 	.short	(.L_1875 - .L_1874)
	.align		4
.L_1874:
        /*00b0*/ 	.word	index@(.nv.constant0._ZN2at6native49_GLOBAL__N__b919a28f_16_Normalization_cu_5c38458745unrolled_elementwise_kernel_for_multi_outputsILi2EZZZNS1_23batch_norm_update_statsERKNS_6TensorES5_S5_S5_dlENKUlvE_clEvENKUlvE2_clEvEUlffN3c108BFloat16ES9_E_St5arrayIPcLm6EE16OffsetCalculatorILi4EjLb0EESE_ILi2EjLb0EEEEviT0_T1_T2_T3_)
        /*00b4*/ 	.short	0x0380
        /*00b6*/ 	.short	0x0500


	//----- nvinfo : EIATTR_SW_WAR
	.align		4
.L_1875:
        /*00b8*/ 	.byte	0x04, 0x36
        /*00ba*/ 	.short	(.L_1877 - .L_1876)
.L_1876:
        /*00bc*/ 	.word	0x00000008
.L_1877:


//--------------------- .nv.info._ZN2at6native49_GLOBAL__N__b919a28f_16_Normalization_cu_5c38458745unrolled_elementwise_kernel_for_multi_outputsILi2EZZZNS1_23batch_norm_update_statsERKNS_6TensorES5_S5_S5_dlENKUlvE_clEvENKUlvE2_clEvEUlffN3c108BFloat16ES9_E_St5arrayIPcLm6EE23TrivialOffsetCalculatorILi4EjESE_ILi2EjEEEviT0_T1_T2_T3_ --------------------------
	.section	.nv.info._ZN2at6native49_GLOBAL__N__b919a28f_16_Normalization_cu_5c38458745unrolled_elementwise_kernel_for_multi_outputsILi2EZZZNS1_23batch_norm_update_statsERKNS_6TensorES5_S5_S5_dlENKUlvE_clEvENKUlvE2_clEvEUlffN3c108BFloat16ES9_E_St5arrayIPcLm6EE23TrivialOffsetCalculatorILi4EjESE_ILi2EjEEEviT0_T1_T2_T3_,"",@"SHT_CUDA_INFO"
	.sectionflags	@""
	.align	4


	//----- nvinfo : EIATTR_CUDA_API_VERSION
	.align		4
        /*0000*/ 	.byte	0x04, 0x37
        /*0002*/ 	.short	(.L_1879 - .L_1878)
.L_1878:
        /*0004*/ 	.word	0x00000082


	//----- nvinfo : EIATTR_KPARAM_INFO
	.align		4
.L_1879:
        /*0008*/ 	.byte	0x04, 0x17
        /*000a*/ 	.short	(.L_1881 - .L_1880)
.L_1880:
        /*000c*/ 	.word	0x00000000
        /*0010*/ 	.short	0x0004
        /*0012*/ 	.short	0x0049
        /*0014*/ 	.byte	0x00, 0xf0, 0x05, 0x00


	//----- nvinfo : EIATTR_KPARAM_INFO
	.align		4
.L_1881:
        /*0018*/ 	.byte	0x04, 0x17
        /*001a*/ 	.short	(.L_1883 - .L_1882)
.L_1882:
        /*001c*/ 	.word	0x00000000
        /*0020*/ 	.short	0x0003
        /*0022*/ 	.short	0x0048
        /*0024*/ 	.byte	0x00, 0xf0, 0x05, 0x00


	//----- nvinfo : EIATTR_KPARAM_INFO
	.align		4
.L_1883:
        /*0028*/ 	.byte	0x04, 0x17
        /*002a*/ 	.short	(.L_1885 - .L_1884)
.L_1884:
        /*002c*/ 	.word	0x00000000
        /*0030*/ 	.short	0x0002
        /*0032*/ 	.short	0x0018
        /*0034*/ 	.byte	0x00, 0xf0, 0xc1, 0x00


	//----- nvinfo : EIATTR_KPARAM_INFO
	.align		4
.L_1885:
        /*0038*/ 	.byte	0x04, 0x17
        /*003a*/ 	.short	(.L_1887 - .L_1886)
.L_1886:
        /*003c*/ 	.word	0x00000000
        /*0040*/ 	.short	0x0001
        /*0042*/ 	.short	0x0008
        /*0044*/ 	.byte	0x00, 0xf0, 0x41, 0x00


	//----- nvinfo : EIATTR_KPARAM_INFO
	.align		4
.L_1887:
        /*0048*/ 	.byte	0x04, 0x17
        /*004a*/ 	.short	(.L_1889 - .L_1888)
.L_1888:
        /*004c*/ 	.word	0x00000000
        /*0050*/ 	.short	0x0000
        /*0052*/ 	.short	0x0000
        /*0054*/ 	.byte	0x00, 0xf0, 0x11, 0x00


	//----- nvinfo : EIATTR_SPARSE_MMA_MASK
	.align		4
.L_1889:
        /*0058*/ 	.byte	0x03, 0x50
        /*005a*/ 	.short	0x0000


	//----- nvinfo : EIATTR_MAXREG_COUNT
	.align		4
        /*005c*/ 	.byte	0x03, 0x1b
        /*005e*/ 	.short	0x00ff


	//----- nvinfo : EIATTR_MERCURY_ISA_VERSION
	.align		4
        /*0060*/ 	.byte	0x03, 0x5f
        /*0062*/ 	.short	0x0101


	//----- nvinfo : EIATTR_VRC_CTA_INIT_COUNT
	.align		4
        /*0064*/ 	.byte	0x02, 0x4a
	.zero		1
	.zero		1


	//----- nvinfo : EIATTR_EXIT_INSTR_OFFSETS
	.align		4
        /*0068*/ 	.byte	0x04, 0x1c
        /*006a*/ 	.short	(.L_1891 - .L_1890)


	//   ....[0]....
.L_1890:
        /*006c*/ 	.word	0x00001010


	//   ....[1]....
        /*0070*/ 	.word	0x000010b0


	//   ....[2]....
        /*0074*/ 	.word	0x00001120


	//   ....[3]....
        /*0078*/ 	.word	0x00001190


	//   ....[4]....
        /*007c*/ 	.word	0x00001200


	//   ....[5]....
        /*0080*/ 	.word	0x00001270


	//   ....[6]....
        /*0084*/ 	.word	0x000012f0


	//   ....[7]....
        /*0088*/ 	.word	0x00001360


	//   ....[8]....
        /*008c*/ 	.word	0x000013d0


	//----- nvinfo : EIATTR_MAX_THREADS
	.align		4
.L_1891:
        /*0090*/ 	.byte	0x04, 0x05
        /*0092*/ 	.short	(.L_1893 - .L_1892)
.L_1892:
        /*0094*/ 	.word	0x00000080
        /*0098*/ 	.word	0x00000001
        /*009c*/ 	.word	0x00000001


	//----- nvinfo : EIATTR_CRS_STACK_SIZE
	.align		4
.L_1893:
        /*00a0*/ 	.byte	0x04, 0x1e
        /*00a2*/ 	.short	(.L_1895 - .L_1894)
.L_1894:
        /*00a4*/ 	.word	0x00000000


	//----- nvinfo : EIATTR_CBANK_PARAM_SIZE
	.align		4
.L_1895:
        /*00a8*/ 	.byte	0x03, 0x19
        /*00aa*/ 	.short	0x004a


	//----- nvinfo : EIATTR_PARAM_CBANK
	.align		4
        /*00ac*/ 	.byte	0x04, 0x0a
        /*00ae*/ 	.short	(.L_1897 - .L_1896)
	.align		4
.L_1896:
        /*00b0*/ 	.word	index@(.nv.constant0._ZN2at6native49_GLOBAL__N__b919a28f_16_Normalization_cu_5c38458745unrolled_elementwise_kernel_for_multi_outputsILi2EZZZNS1_23batch_norm_update_statsERKNS_6TensorES5_S5_S5_dlENKUlvE_clEvENKUlvE2_clEvEUlffN3c108BFloat16ES9_E_St5arrayIPcLm6EE23TrivialOffsetCalculatorILi4EjESE_ILi2EjEEEviT0_T1_T2_T3_)
        /*00b4*/ 	.short	0x0380
        /*00b6*/ 	.short	0x004a


	//----- nvinfo : EIATTR_SW_WAR
	.align		4
.L_1897:
        /*00b8*/ 	.byte	0x04, 0x36
        /*00ba*/ 	.short	(.L_1899 - .L_1898)
.L_1898:
        /*00bc*/ 	.word	0x00000008
.L_1899:


//--------------------- .nv.info._ZN2at6native49_GLOBAL__N__b919a28f_16_Normalization_cu_5c38458745unrolled_elementwise_kernel_for_multi_outputsILi2EZZZNS1_23batch_norm_update_statsERKNS_6TensorES5_S5_S5_dlENKUlvE_clEvENKUlvE1_clEvEUlffN3c104HalfES9_E_St5arrayIPcLm6EE16OffsetCalculatorILi4EjLb0EESE_ILi2EjLb0EEEEviT0_T1_T2_T3_ --------------------------
	.section	.nv.info._ZN2at6native49_GLOBAL__N__b919a28f_16_Normalization_cu_5c38458745unrolled_elementwise_kernel_for_multi_outputsILi2EZZZNS1_23batch_norm_update_statsERKNS_6TensorES5_S5_S5_dlENKUlvE_clEvENKUlvE1_clEvEUlffN3c104HalfES9_E_St5arrayIPcLm6EE16OffsetCalculatorILi4EjLb0EESE_ILi2EjLb0EEEEviT0_T1_T2_T3_,"",@"SHT_CUDA_INFO"
	.sectionflags	@""
	.align	4


	//----- nvinfo : EIATTR_CUDA_API_VERSION
	.align		4
        /*0000*/ 	.byte	0x04, 0x37
        /*0002*/ 	.short	(.L_1901 - .L_1900)
.L_1900:
        /*0004*/ 	.word	0x00000082


	//----- nvinfo : EIATTR_KPARAM_INFO
	.align		4
.L_1901:
        /*0008*/ 	.byte	0x04, 0x17
        /*000a*/ 	.short	(.L_1903 - .L_1902)
.L_1902:
        /*000c*/ 	.word	0x00000000
        /*0010*/ 	.short	0x0004
        /*0012*/ 	.short	0x0308
        /*0014*/ 	.byte	0x00, 0xf0, 0xe1, 0x07


	//----- nvinfo : EIATTR_KPARAM_INFO
	.align		4
.L_1903:
        /*0018*/ 	.byte	0x04, 0x17
        /*001a*/ 	.short	(.L_1905 - .L_1904)
.L_1904:
        /*001c*/ 	.word	0x00000000
        /*0020*/ 	.short	0x0003
        /*0022*/ 	.short	0x0048
        /*0024*/ 	.byte	0x00, 0xf0, 0x01, 0x0b


	//----- nvinfo : EIATTR_KPARAM_INFO
	.align		4
.L_1905:
        /*0028*/ 	.byte	0x04, 0x17
        /*002a*/ 	.short	(.L_1907 - .L_1906)
.L_1906:
        /*002c*/ 	.word	0x00000000
        /*0030*/ 	.short	0x0002
        /*0032*/ 	.short	0x0018
        /*0034*/ 	.byte	0x00, 0xf0, 0xc1, 0x00


	//----- nvinfo : EIATTR_KPARAM_INFO
	.align		4
.L_1907:
        /*0038*/ 	.byte	0x04, 0x17
        /*003a*/ 	.short	(.L_1909 - .L_1908)
.L_1908:
        /*003c*/ 	.word	0x00000000
        /*0040*/ 	.short	0x0001
        /*0042*/ 	.short	0x0008
        /*0044*/ 	.byte	0x00, 0xf0, 0x41, 0x00


	//----- nvinfo : EIATTR_KPARAM_INFO
	.align		4
.L_1909:
        /*0048*/ 	.byte	0x04, 0x17
        /*004a*/ 	.short	(.L_1911 - .L_1910)
.L_1910:
        /*004c*/ 	.word	0x00000000
        /*0050*/ 	.short	0x0000
        /*0052*/ 	.short	0x0000
        /*0054*/ 	.byte	0x00, 0xf0, 0x11, 0x00


	//----- nvinfo : EIATTR_SPARSE_MMA_MASK
	.align		4
.L_1911:
        /*0058*/ 	.byte	0x03, 0x50
        /*005a*/ 	.short	0x0000


	//----- nvinfo : EIATTR_MAXREG_COUNT
	.align		4
        /*005c*/ 	.byte	0x03, 0x1b
        /*005e*/ 	.short	0x00ff


	//----- nvinfo : EIATTR_MERCURY_ISA_VERSION
	.align		4
        /*0060*/ 	.byte	0x03, 0x5f
        /*0062*/ 	.short	0x0101


	//----- nvinfo : EIATTR_VRC_CTA_INIT_COUNT
	.align		4
        /*0064*/ 	.byte	0x02, 0x4a
	.zero		1
	.zero		1


	//----- nvinfo : EIATTR_EXIT_INSTR_OFFSETS
	.align		4
        /*0068*/ 	.byte	0x04, 0x1c
        /*006a*/ 	.short	(.L_1913 - .L_1912)


	//   ....[0]....
.L_1912:
        /*006c*/ 	.word	0x0000cd40


	//   ....[1]....
        /*0070*/ 	.word	0x0000e120


	//   ....[2]....
        /*0074*/ 	.word	0x0000f460


	//   ....[3]....
        /*0078*/ 	.word	0x000107a0


	//   ....[4]....
        /*007c*/ 	.word	0x00011af0


	//   ....[5]....
        /*0080*/ 	.word	0x00012e30


	//   ....[6]....
        /*0084*/ 	.word	0x00014170


	//   ....[7]....
        /*0088*/ 	.word	0x000154b0


	//   ....[8]....
        /*008c*/ 	.word	0x000167f0


	//----- nvinfo : EIATTR_MAX_THREADS
	.align		4
.L_1913:
        /*0090*/ 	.byte	0x04, 0x05
        /*0092*/ 	.short	(.L_1915 - .L_1914)
.L_1914:
        /*0094*/ 	.word	0x00000080
        /*0098*/ 	.word	0x00000001
        /*009c*/ 	.word	0x00000001


	//----- nvinfo : EIATTR_CRS_STACK_SIZE
	.align		4
.L_1915:
        /*00a0*/ 	.byte	0x04, 0x1e
        /*00a2*/ 	.short	(.L_1917 - .L_1916)
.L_1916:
        /*00a4*/ 	.word	0x00000000


	//----- nvinfo : EIATTR_CBANK_PARAM_SIZE
	.align		4
.L_1917:
        /*00a8*/ 	.byte	0x03, 0x19
        /*00aa*/ 	.short	0x0500


	//----- nvinfo : EIATTR_PARAM_CBANK
	.align		4
        /*00ac*/ 	.byte	0x04, 0x0a
        /*00ae*/ 	.short	(.L_1919 - .L_1918)
	.align		4
.L_1918:
        /*00b0*/ 	.word	index@(.nv.constant0._ZN2at6native49_GLOBAL__N__b919a28f_16_Normalization_cu_5c38458745unrolled_elementwise_kernel_for_multi_outputsILi2EZZZNS1_23batch_norm_update_statsERKNS_6TensorES5_S5_S5_dlENKUlvE_clEvENKUlvE1_clEvEUlffN3c104HalfES9_E_St5arrayIPcLm6EE16OffsetCalculatorILi4EjLb0EESE_ILi2EjLb0EEEEviT0_T1_T2_T3_)
        /*00b4*/ 	.short	0x0380
        /*00b6*/ 	.short	0x0500


	//----- nvinfo : EIATTR_SW_WAR
	.align		4
.L_1919:
        /*00b8*/ 	.byte	0x04, 0x36
        /*00ba*/ 	.short	(.L_1921 - .L_1920)
.L_1920:
        /*00bc*/ 	.word	0x00000008
.L_1921:


//--------------------- .nv.info._ZN2at6native49_GLOBAL__N__b919a28f_16_Normalization_cu_5c38458745unrolled_elementwise_kernel_for_multi_outputsILi2EZZZNS1_23batch_norm_update_statsERKNS_6TensorES5_S5_S5_dlENKUlvE_clEvENKUlvE1_clEvEUlffN3c104HalfES9_E_St5arrayIPcLm6EE23TrivialOffsetCalculatorILi4EjESE_ILi2EjEEEviT0_T1_T2_T3_ --------------------------
	.section	.nv.info._ZN2at6native49_GLOBAL__N__b919a28f_16_Normalization_cu_5c38458745unrolled_elementwise_kernel_for_multi_outputsILi2EZZZNS1_23batch_norm_update_statsERKNS_6TensorES5_S5_S5_dlENKUlvE_clEvENKUlvE1_clEvEUlffN3c104HalfES9_E_St5arrayIPcLm6EE23TrivialOffsetCalculatorILi4EjESE_ILi2EjEEEviT0_T1_T2_T3_,"",@"SHT_CUDA_INFO"
	.sectionflags	@""
	.align	4


	//----- nvinfo : EIATTR_CUDA_API_VERSION
	.align		4
        /*0000*/ 	.byte	0x04, 0x37
        /*0002*/ 	.short	(.L_1923 - .L_1922)
.L_1922:
        /*0004*/ 	.word	0x00000082


	//----- nvinfo : EIATTR_KPARAM_INFO
	.align		4
.L_1923:
        /*0008*/ 	.byte	0x04, 0x17
        /*000a*/ 	.short	(.L_1925 - .L_1924)
.L_1924:
        /*000c*/ 	.word	0x00000000
        /*0010*/ 	.short	0x0004
        /*0012*/ 	.short	0x0049
        /*0014*/ 	.byte	0x00, 0xf0, 0x05, 0x00


	//----- nvinfo : EIATTR_KPARAM_INFO
	.align		4
.L_1925:
        /*0018*/ 	.byte	0x04, 0x17
        /*001a*/ 	.short	(.L_1927 - .L_1926)
.L_1926:
        /*001c*/ 	.word	0x00000000
        /*0020*/ 	.short	0x0003
        /*0022*/ 	.short	0x0048
        /*0024*/ 	.byte	0x00, 0xf0, 0x05, 0x00


	//----- nvinfo : EIATTR_KPARAM_INFO
	.align		4
.L_1927:
        /*0028*/ 	.byte	0x04, 0x17
        /*002a*/ 	.short	(.L_1929 - .L_1928)
.L_1928:
        /*002c*/ 	.word	0x00000000
        /*0030*/ 	.short	0x0002
        /*0032*/ 	.short	0x0018
        /*0034*/ 	.byte	0x00, 0xf0, 0xc1, 0x00


	//----- nvinfo : EIATTR_KPARAM_INFO
	.align		4
.L_1929:
        /*0038*/ 	.byte	0x04, 0x17
        /*003a*/ 	.short	(.L_1931 - .L_1930)
.L_1930:
        /*003c*/ 	.word	0x00000000
        /*0040*/ 	.short	0x0001
        /*0042*/ 	.short	0x0008
        /*0044*/ 	.byte	0x00, 0xf0, 0x41, 0x00


	//----- nvinfo : EIATTR_KPARAM_INFO
	.align		4
.L_1931:
        /*0048*/ 	.byte	0x04, 0x17
        /*004a*/ 	.short	(.L_1933 - .L_1932)
.L_1932:
        /*004c*/ 	.word	0x00000000
        /*0050*/ 	.short	0x0000
        /*0052*/ 	.short	0x0000
        /*0054*/ 	.byte	0x00, 0xf0, 0x11, 0x00


	//----- nvinfo : EIATTR_SPARSE_MMA_MASK
	.align		4
.L_1933:
        /*0058*/ 	.byte	0x03, 0x50
        /*005a*/ 	.short	0x0000


	//----- nvinfo : EIATTR_MAXREG_COUNT
	.align		4
        /*005c*/ 	.byte	0x03, 0x1b
        /*005e*/ 	.short	0x00ff


	//----- nvinfo : EIATTR_MERCURY_ISA_VERSION
	.align		4
        /*0060*/ 	.byte	0x03, 0x5f
        /*0062*/ 	.short	0x0101


	//----- nvinfo : EIATTR_VRC_CTA_INIT_COUNT
	.align		4
        /*0064*/ 	.byte	0x02, 0x4a
	.zero		1
	.zero		1


	//----- nvinfo : EIATTR_EXIT_INSTR_OFFSETS
	.align		4
        /*0068*/ 	.byte	0x04, 0x1c
        /*006a*/ 	.short	(.L_1935 - .L_1934)


	//   ....[0]....
.L_1934:
        /*006c*/ 	.word	0x00001010


	//   ....[1]....
        /*0070*/ 	.word	0x000010b0


	//   ....[2]....
        /*0074*/ 	.word	0x00001120


	//   ....[3]....
        /*0078*/ 	.word	0x00001190


	//   ....[4]....
        /*007c*/ 	.word	0x00001200


	//   ....[5]....
        /*0080*/ 	.word	0x00001270


	//   ....[6]....
        /*0084*/ 	.word	0x000012f0


	//   ....[7]....
        /*0088*/ 	.word	0x00001360


	//   ....[8]....
        /*008c*/ 	.word	0x000013d0


	//----- nvinfo : EIATTR_MAX_THREADS
	.align		4
.L_1935:
        /*0090*/ 	.byte	0x04, 0x05
        /*0092*/ 	.short	(.L_1937 - .L_1936)
.L_1936:
        /*0094*/ 	.word	0x00000080
        /*0098*/ 	.word	0x00000001
        /*009c*/ 	.word	0x00000001


	//----- nvinfo : EIATTR_CRS_STACK_SIZE
	.align		4
.L_1937:
        /*00a0*/ 	.byte	0x04, 0x1e
        /*00a2*/ 	.short	(.L_1939 - .L_1938)
.L_1938:
        /*00a4*/ 	.word	0x00000000


	//----- nvinfo : EIATTR_CBANK_PARAM_SIZE
	.align		4
.L_1939:
        /*00a8*/ 	.byte	0x03, 0x19
        /*00aa*/ 	.short	0x004a


	//----- nvinfo : EIATTR_PARAM_CBANK
	.align		4
        /*00ac*/ 	.byte	0x04, 0x0a
        /*00ae*/ 	.short	(.L_1941 - .L_1940)
	.align		4
.L_1940:
        /*00b0*/ 	.word	index@(.nv.constant0._ZN2at6native49_GLOBAL__N__b919a28f_16_Normalization_cu_5c38458745unrolled_elementwise_kernel_for_multi_outputsILi2EZZZNS1_23batch_norm_update_statsERKNS_6TensorES5_S5_S5_dlENKUlvE_clEvENKUlvE1_clEvEUlffN3c104HalfES9_E_St5arrayIPcLm6EE23TrivialOffsetCalculatorILi4EjESE_ILi2EjEEEviT0_T1_T2_T3_)
        /*00b4*/ 	.short	0x0380
        /*00b6*/ 	.short	0x004a


	//----- nvinfo : EIATTR_SW_WAR
	.align		4
.L_1941:
        /*00b8*/ 	.byte	0x04, 0x36
        /*00ba*/ 	.short	(.L_1943 - .L_1942)
.L_1942:
        /*00bc*/ 	.word	0x00000008
.L_1943:


//--------------------- .nv.info._ZN2at6native49_GLOBAL__N__b919a28f_16_Normalization_cu_5c38458745unrolled_elementwise_kernel_for_multi_outputsILi2EZZZNS1_23batch_norm_update_statsERKNS_6TensorES5_S5_S5_dlENKUlvE_clEvENKUlvE0_clEvEUlffffE_St5arrayIPcLm6EE16OffsetCalculatorILi4EjLb0EESC_ILi2EjLb0EEEEviT0_T1_T2_T3_ --------------------------
	.section	.nv.info._ZN2at6native49_GLOBAL__N__b919a28f_16_Normalization_cu_5c38458745unrolled_elementwise_kernel_for_multi_outputsILi2EZZZNS1_23batch_norm_update_statsERKNS_6TensorES5_S5_S5_dlENKUlvE_clEvENKUlvE0_clEvEUlffffE_St5arrayIPcLm6EE16OffsetCalculatorILi4EjLb0EESC_ILi2EjLb0EEEEviT0_T1_T2_T3_,"",@"SHT_CUDA_INFO"
	.sectionflags	@""
	.align	4


	//----- nvinfo : EIATTR_CUDA_API_VERSION
	.align		4
        /*0000*/ 	.byte	0x04, 0x37
        /*0002*/ 	.short	(.L_1945 - .L_1944)
.L_1944:
        /*0004*/ 	.word	0x00000082


	//----- nvinfo : EIATTR_KPARAM_INFO
	.align		4
.L_1945:
        /*0008*/ 	.byte	0x04, 0x17
        /*000a*/ 	.short	(.L_1947 - .L_1946)
.L_1946:
        /*000c*/ 	.word	0x00000000
        /*0010*/ 	.short	0x0004
        /*0012*/ 	.short	0x0308
        /*0014*/ 	.byte	0x00, 0xf0, 0xe1, 0x07


	//----- nvinfo : EIATTR_KPARAM_INFO
	.align		4
.L_1947:
        /*0018*/ 	.byte	0x04, 0x17
        /*001a*/ 	.short	(.L_1949 - .L_1948)
.L_1948:
        /*001c*/ 	.word	0x00000000
        /*0020*/ 	.short	0x0003
        /*0022*/ 	.short	0x0048
        /*0024*/ 	.byte	0x00, 0xf0, 0x01, 0x0b


	//----- nvinfo : EIATTR_KPARAM_INFO
	.align		4
.L_1949:
        /*0028*/ 	.byte	0x04, 0x17
        /*002a*/ 	.short	(.L_1951 - .L_1950)
.L_1950:
        /*002c*/ 	.word	0x00000000
        /*0030*/ 	.short	0x0002
        /*0032*/ 	.short	0x0018
        /*0034*/ 	.byte	0x00, 0xf0, 0xc1, 0x00


	//----- nvinfo : EIATTR_KPARAM_INFO
	.align		4
.L_1951:
        /*0038*/ 	.byte	0x04, 0x17
        /*003a*/ 	.short	(.L_1953 - .L_1952)
.L_1952:
        /*003c*/ 	.word	0x00000000
        /*0040*/ 	.short	0x0001
        /*0042*/ 	.short	0x0008
        /*0044*/ 	.byte	0x00, 0xf0, 0x41, 0x00


	//----- nvinfo : EIATTR_KPARAM_INFO
	.align		4
.L_1953:
        /*0048*/ 	.byte	0x04, 0x17
        /*004a*/ 	.short	(.L_1955 - .L_1954)
.L_1954:
        /*004c*/ 	.word	0x00000000
        /*0050*/ 	.short	0x0000
        /*0052*/ 	.short	0x0000
        /*0054*/ 	.byte	0x00, 0xf0, 0x11, 0x00


	//----- nvinfo : EIATTR_SPARSE_MMA_MASK
	.align		4
.L_1955:
        /*0058*/ 	.byte	0x03, 0x50
        /*005a*/ 	.short	0x0000


	//----- nvinfo : EIATTR_MAXREG_COUNT
	.align		4
        /*005c*/ 	.byte	0x03, 0x1b
        /*005e*/ 	.short	0x00ff


	//----- nvinfo : EIATTR_MERCURY_ISA_VERSION
	.align		4
        /*0060*/ 	.byte	0x03, 0x5f
        /*0062*/ 	.short	0x0101


	//----- nvinfo : EIATTR_VRC_CTA_INIT_COUNT
	.align		4
        /*0064*/ 	.byte	0x02, 0x4a
	.zero		1
	.zero		1


	//----- nvinfo : EIATTR_EXIT_INSTR_OFFSETS
	.align		4
        /*0068*/ 	.byte	0x04, 0x1c
        /*006a*/ 	.short	(.L_1957 - .L_1956)


	//   ....[0]....
.L_1956:
        /*006c*/ 	.word	0x0000c8f0


	//   ....[1]....
        /*0070*/ 	.word	0x0000de60


	//   ....[2]....
        /*0074*/ 	.word	0x0000f190


	//   ....[3]....
        /*0078*/ 	.word	0x000104c0


	//   ....[4]....
        /*007c*/ 	.word	0x000117f0


	//   ....[5]....
        /*0080*/ 	.word	0x00012b20


	//   ....[6]....
        /*0084*/ 	.word	0x00013e50


	//   ....[7]....
        /*0088*/ 	.word	0x00015180


	//   ....[8]....
        /*008c*/ 	.word	0x000164b0


	//----- nvinfo : EIATTR_MAX_THREADS
	.align		4
.L_1957:
        /*0090*/ 	.byte	0x04, 0x05
        /*0092*/ 	.short	(.L_1959 - .L_1958)
.L_1958:
        /*0094*/ 	.word	0x00000080
        /*0098*/ 	.word	0x00000001
        /*009c*/ 	.word	0x00000001


	//----- nvinfo : EIATTR_CRS_STACK_SIZE
	.align		4
.L_1959:
        /*00a0*/ 	.byte	0x04, 0x1e
        /*00a2*/ 	.short	(.L_1961 - .L_1960)
.L_1960:
        /*00a4*/ 	.word	0x00000000


	//----- nvinfo : EIATTR_CBANK_PARAM_SIZE
	.align		4
.L_1961:
        /*00a8*/ 	.byte	0x03, 0x19
        /*00aa*/ 	.short	0x0500


	//----- nvinfo : EIATTR_PARAM_CBANK
	.align		4
        /*00ac*/ 	.byte	0x04, 0x0a
        /*00ae*/ 	.short	(.L_1963 - .L_1962)
	.align		4
.L_1962:
        /*00b0*/ 	.word	index@(.nv.constant0._ZN2at6native49_GLOBAL__N__b919a28f_16_Normalization_cu_5c38458745unrolled_elementwise_kernel_for_multi_outputsILi2EZZZNS1_23batch_norm_update_statsERKNS_6TensorES5_S5_S5_dlENKUlvE_clEvENKUlvE0_clEvEUlffffE_St5arrayIPcLm6EE16OffsetCalculatorILi4EjLb0EESC_ILi2EjLb0EEEEviT0_T1_T2_T3_)
        /*00b4*/ 	.short	0x0380
        /*00b6*/ 	.short	0x0500


	//----- nvinfo : EIATTR_SW_WAR
	.align		4
.L_1963:
        /*00b8*/ 	.byte	0x04, 0x36
        /*00ba*/ 	.short	(.L_1965 - .L_1964)
.L_1964:
        /*00bc*/ 	.word	0x00000008
.L_1965:


//--------------------- .nv.info._ZN2at6native49_GLOBAL__N__b919a28f_16_Normalization_cu_5c38458745unrolled_elementwise_kernel_for_multi_outputsILi2EZZZNS1_23batch_norm_update_statsERKNS_6TensorES5_S5_S5_dlENKUlvE_clEvENKUlvE0_clEvEUlffffE_St5arrayIPcLm6EE23TrivialOffsetCalculatorILi4EjESC_ILi2EjEEEviT0_T1_T2_T3_ --------------------------
	.section	.nv.info._ZN2at6native49_GLOBAL__N__b919a28f_16_Normalization_cu_5c38458745unrolled_elementwise_kernel_for_multi_outputsILi2EZZZNS1_23batch_norm_update_statsERKNS_6TensorES5_S5_S5_dlENKUlvE_clEvENKUlvE0_clEvEUlffffE_St5arrayIPcLm6EE23TrivialOffsetCalculatorILi4EjESC_ILi2EjEEEviT0_T1_T2_T3_,"",@"SHT_CUDA_INFO"
	.sectionflags	@""
	.align	4


	//----- nvinfo : EIATTR_CUDA_API_VERSION
	.align		4
        /*0000*/ 	.byte	0x04, 0x37
        /*0002*/ 	.short	(.L_1967 - .L_1966)
.L_1966:
        /*0004*/ 	.word	0x00000082


	//----- nvinfo : EIATTR_KPARAM_INFO
	.align		4
.L_1967:
        /*0008*/ 	.byte	0x04, 0x17
        /*000a*/ 	.short	(.L_1969 - .L_1968)
.L_1968:
        /*000c*/ 	.word	0x00000000
        /*0010*/ 	.short	0x0004
        /*0012*/ 	.short	0x0049
        /*0014*/ 	.byte	0x00, 0xf0, 0x05, 0x00


	//----- nvinfo : EIATTR_KPARAM_INFO
	.align		4
.L_1969:
        /*0018*/ 	.byte	0x04, 0x17
        /*001a*/ 	.short	(.L_1971 - .L_1970)
.L_1970:
        /*001c*/ 	.word	0x00000000
        /*0020*/ 	.short	0x0003
        /*0022*/ 	.short	0x0048
        /*0024*/ 	.byte	0x00, 0xf0, 0x05, 0x00


	//----- nvinfo : EIATTR_KPARAM_INFO
	.align		4
.L_1971:
        /*0028*/ 	.byte	0x04, 0x17
        /*002a*/ 	.short	(.L_1973 - .L_1972)
.L_1972:
        /*002c*/ 	.word	0x00000000
        /*0030*/ 	.short	0x0002
        /*0032*/ 	.short	0x0018
        /*0034*/ 	.byte	0x00, 0xf0, 0xc1, 0x00


	//----- nvinfo : EIATTR_KPARAM_INFO
	.align		4
.L_1973:
        /*0038*/ 	.byte	0x04, 0x17
        /*003a*/ 	.short	(.L_1975 - .L_1974)
.L_1974:
        /*003c*/ 	.word	0x00000000
        /*0040*/ 	.short	0x0001
        /*0042*/ 	.short	0x0008
        /*0044*/ 	.byte	0x00, 0xf0, 0x41, 0x00


	//----- nvinfo : EIATTR_KPARAM_INFO
	.align		4
.L_1975:
        /*0048*/ 	.byte	0x04, 0x17
        /*004a*/ 	.short	(.L_1977 - .L_1976)
.L_1976:
        /*004c*/ 	.word	0x00000000
        /*0050*/ 	.short	0x0000
        /*0052*/ 	.short	0x0000
        /*0054*/ 	.byte	0x00, 0xf0, 0x11, 0x00


	//----- nvinfo : EIATTR_SPARSE_MMA_MASK
	.align		4
.L_1977:
        /*0058*/ 	.byte	0x03, 0x50
        /*005a*/ 	.short	0x0000


	//----- nvinfo : EIATTR_MAXREG_COUNT
	.align		4
        /*005c*/ 	.byte	0x03, 0x1b
        /*005e*/ 	.short	0x00ff


	//----- nvinfo : EIATTR_MERCURY_ISA_VERSION
	.align		4
        /*0060*/ 	.byte	0x03, 0x5f
        /*0062*/ 	.short	0x0101


	//----- nvinfo : EIATTR_VRC_CTA_INIT_COUNT
	.align		4
        /*0064*/ 	.byte	0x02, 0x4a
	.zero		1
	.zero		1


	//----- nvinfo : EIATTR_EXIT_INSTR_OFFSETS
	.align		4
        /*0068*/ 	.byte	0x04, 0x1c
        /*006a*/ 	.short	(.L_1979 - .L_1978)


	//   ....[0]....
.L_1978:
        /*006c*/ 	.word	0x00000830


	//   ....[1]....
        /*0070*/ 	.word	0x000009f0


	//   ....[2]....
        /*0074*/ 	.word	0x00000af0


	//   ....[3]....
        /*0078*/ 	.word	0x00000bf0


	//   ....[4]....
        /*007c*/ 	.word	0x00000cf0


	//   ....[5]....
        /*0080*/ 	.word	0x00000df0


	//   ....[6]....
        /*0084*/ 	.word	0x00000ed0


	//   ....[7]....
        /*0088*/ 	.word	0x00000fa0


	//   ....[8]....
        /*008c*/ 	.word	0x00001020


	//----- nvinfo : EIATTR_MAX_THREADS
	.align		4
.L_1979:
        /*0090*/ 	.byte	0x04, 0x05
        /*0092*/ 	.short	(.L_1981 - .L_1980)
.L_1980:
        /*0094*/ 	.word	0x00000080
        /*0098*/ 	.word	0x00000001
        /*009c*/ 	.word	0x00000001


	//----- nvinfo : EIATTR_CRS_STACK_SIZE
	.align		4
.L_1981:
        /*00a0*/ 	.byte	0x04, 0x1e
        /*00a2*/ 	.short	(.L_1983 - .L_1982)
.L_1982:
        /*00a4*/ 	.word	0x00000000


	//----- nvinfo : EIATTR_CBANK_PARAM_SIZE
	.align		4
.L_1983:
        /*00a8*/ 	.byte	0x03, 0x19
        /*00aa*/ 	.short	0x004a


	//----- nvinfo : EIATTR_PARAM_CBANK
	.align		4
        /*00ac*/ 	.byte	0x04, 0x0a
        /*00ae*/ 	.short	(.L_1985 - .L_1984)
	.align		4
.L_1984:
        /*00b0*/ 	.word	index@(.nv.constant0._ZN2at6native49_GLOBAL__N__b919a28f_16_Normalization_cu_5c38458745unrolled_elementwise_kernel_for_multi_outputsILi2EZZZNS1_23batch_norm_update_statsERKNS_6TensorES5_S5_S5_dlENKUlvE_clEvENKUlvE0_clEvEUlffffE_St5arrayIPcLm6EE23TrivialOffsetCalculatorILi4EjESC_ILi2EjEEEviT0_T1_T2_T3_)
        /*00b4*/ 	.short	0x0380
        /*00b6*/ 	.short	0x004a


	//----- nvinfo : EIATTR_SW_WAR
	.align		4
.L_1985:
        /*00b8*/ 	.byte	0x04, 0x36
        /*00ba*/ 	.short	(.L_1987 - .L_1986)
.L_1986:
        /*00bc*/ 	.word	0x00000008
.L_1987:


//--------------------- .nv.info._ZN2at6native49_GLOBAL__N__b919a28f_16_Normalization_cu_5c38458745unrolled_elementwise_kernel_for_multi_outputsILi2EZZZNS1_23batch_norm_update_statsERKNS_6TensorES5_S5_S5_dlENKUlvE_clEvENKUlvE_clEvEUlddddE_St5arrayIPcLm6EE16OffsetCalculatorILi4EjLb0EESC_ILi2EjLb0EEEEviT0_T1_T2_T3_ --------------------------
	.section	.nv.info._ZN2at6native49_GLOBAL__N__b919a28f_16_Normalization_cu_5c38458745unrolled_elementwise_kernel_for_multi_outputsILi2EZZZNS1_23batch_norm_update_statsERKNS_6TensorES5_S5_S5_dlENKUlvE_clEvENKUlvE_clEvEUlddddE_St5arrayIPcLm6EE16OffsetCalculatorILi4EjLb0EESC_ILi2EjLb0EEEEviT0_T1_T2_T3_,"",@"SHT_CUDA_INFO"
	.sectionflags	@""
	.align	4


	//----- nvinfo : EIATTR_CUDA_API_VERSION
	.align		4
        /*0000*/ 	.byte	0x04, 0x37
        /*0002*/ 	.short	(.L_1989 - .L_1988)
.L_1988:
        /*0004*/ 	.word	0x00000082


	//----- nvinfo : EIATTR_KPARAM_INFO
	.align		4
.L_1989:
        /*0008*/ 	.byte	0x04, 0x17
        /*000a*/ 	.short	(.L_1991 - .L_1990)
.L_1990:
        /*000c*/ 	.word	0x00000000
        /*0010*/ 	.short	0x0004
        /*0012*/ 	.short	0x0310
        /*0014*/ 	.byte	0x00, 0xf0, 0xe1, 0x07


	//----- nvinfo : EIATTR_KPARAM_INFO
	.align		4
.L_1991:
        /*0018*/ 	.byte	0x04, 0x17
        /*001a*/ 	.short	(.L_1993 - .L_1992)
.L_1992:
        /*001c*/ 	.word	0x00000000
        /*0020*/ 	.short	0x0003
        /*0022*/ 	.short	0x0050
        /*0024*/ 	.byte	0x00, 0xf0, 0x01, 0x0b


	//----- nvinfo : EIATTR_KPARAM_INFO
	.align		4
.L_1993:
        /*0028*/ 	.byte	0x04, 0x17
        /*002a*/ 	.short	(.L_1995 - .L_1994)
.L_1994:
        /*002c*/ 	.word	0x00000000
        /*0030*/ 	.short	0x0002
        /*0032*/ 	.short	0x0020
        /*0034*/ 	.byte	0x00, 0xf0, 0xc1, 0x00


	//----- nvinfo : EIATTR_KPARAM_INFO
	.align		4
.L_1995:
        /*0038*/ 	.byte	0x04, 0x17
        /*003a*/ 	.short	(.L_1997 - .L_1996)
.L_1996:
        /*003c*/ 	.word	0x00000000
        /*0040*/ 	.short	0x0001
        /*0042*/ 	.short	0x0008
        /*0044*/ 	.byte	0x00, 0xf0, 0x61, 0x00


	//----- nvinfo : EIATTR_KPARAM_INFO
	.align		4
.L_1997:
        /*0048*/ 	.byte	0x04, 0x17
        /*004a*/ 	.short	(.L_1999 - .L_1998)
.L_1998:
        /*004c*/ 	.word	0x00000000
        /*0050*/ 	.short	0x0000
        /*0052*/ 	.short	0x0000
        /*0054*/ 	.byte	0x00, 0xf0, 0x11, 0x00


	//----- nvinfo : EIATTR_SPARSE_MMA_MASK
	.align		4
.L_1999:
        /*0058*/ 	.byte	0x03, 0x50
        /*005a*/ 	.short	0x0000


	//----- nvinfo : EIATTR_MAXREG_COUNT
	.align		4
        /*005c*/ 	.byte	0x03, 0x1b
        /*005e*/ 	.short	0x00ff


	//----- nvinfo : EIATTR_ANNOTATIONS
	.align		4
        /*0060*/ 	.byte	0x04, 0x55
        /*0062*/ 	.short	(.L_2001 - .L_2000)


	//   ....[0]....
.L_2000:
        /*0064*/ 	.word	0x00000001
        /*0068*/ 	.byte	0x60, 0xba, 0x00, 0x00, 0x01, 0x00, 0x00, 0x00, 0xa0, 0xba, 0x00, 0x00, 0x01, 0x00, 0x00, 0x00
        /*0078*/ 	.byte	0xd0, 0xba, 0x00, 0x00, 0x01, 0x00, 0x00, 0x00, 0x10, 0xbd, 0x00, 0x00, 0x01, 0x00, 0x00, 0x00
        /*0088*/ 	.byte	0x60, 0xbd, 0x00, 0x00, 0x01, 0x00, 0x00, 0x00, 0xd0, 0xbd, 0x00, 0x00


	//----- nvinfo : EIATTR_MERCURY_ISA_VERSION
	.align		4
.L_2001:
        /*0094*/ 	.byte	0x03, 0x5f
        /*0096*/ 	.short	0x0101


	//----- nvinfo : EIATTR_VRC_CTA_INIT_COUNT
	.align		4
        /*0098*/ 	.byte	0x02, 0x4a
	.zero		1
	.zero		1


	//----- nvinfo : EIATTR_EXIT_INSTR_OFFSETS
	.align		4
        /*009c*/ 	.byte	0x04, 0x1c
        /*009e*/ 	.short	(.L_2003 - .L_2002)


	//   ....[0]....
.L_2002:
        /*00a0*/ 	.word	0x0000bef0


	//   ....[1]....
        /*00a4*/ 	.word	0x0000d430


	//   ....[2]....
        /*00a8*/ 	.word	0x0000e760


	//   ....[3]....
        /*00ac*/ 	.word	0x0000fa90


	//   ....[4]....
        /*00b0*/ 	.word	0x00010dc0


	//   ....[5]....
        /*00b4*/ 	.word	0x000120f0


	//   ....[6]....
        /*00b8*/ 	.word	0x00013420


	//   ....[7]....
        /*00bc*/ 	.word	0x00014750


	//   ....[8]....
        /*00c0*/ 	.word	0x00015a80


	//----- nvinfo : EIATTR_MAX_THREADS
	.align		4
.L_2003:
        /*00c4*/ 	.byte	0x04, 0x05
        /*00c6*/ 	.short	(.L_2005 - .L_2004)
.L_2004:
        /*00c8*/ 	.word	0x00000080
        /*00cc*/ 	.word	0x00000001
        /*00d0*/ 	.word	0x00000001


	//----- nvinfo : EIATTR_CRS_STACK_SIZE
	.align		4
.L_2005:
        /*00d4*/ 	.byte	0x04, 0x1e
        /*00d6*/ 	.short	(.L_2007 - .L_2006)
.L_2006:
        /*00d8*/ 	.word	0x00000000


	//----- nvinfo : EIATTR_CBANK_PARAM_SIZE
	.align		4
.L_2007:
        /*00dc*/ 	.byte	0x03, 0x19
        /*00de*/ 	.short	0x0508


	//----- nvinfo : EIATTR_PARAM_CBANK
	.align		4
        /*00e0*/ 	.byte	0x04, 0x0a
        /*00e2*/ 	.short	(.L_2009 - .L_2008)
	.align		4
.L_2008:
        /*00e4*/ 	.word	index@(.nv.constant0._ZN2at6native49_GLOBAL__N__b919a28f_16_Normalization_cu_5c38458745unrolled_elementwise_kernel_for_multi_outputsILi2EZZZNS1_23batch_norm_update_statsERKNS_6TensorES5_S5_S5_dlENKUlvE_clEvENKUlvE_clEvEUlddddE_St5arrayIPcLm6EE16OffsetCalculatorILi4EjLb0EESC_ILi2EjLb0EEEEviT0_T1_T2_T3_)
        /*00e8*/ 	.short	0x0380
        /*00ea*/ 	.short	0x0508


	//----- nvinfo : EIATTR_SW_WAR
	.align		4
.L_2009:
        /*00ec*/ 	.byte	0x04, 0x36
        /*00ee*/ 	.short	(.L_2011 - .L_2010)
.L_2010:
        /*00f0*/ 	.word	0x00000008
.L_2011:


//--------------------- .nv.info._ZN2at6native49_GLOBAL__N__b919a28f_16_Normalization_cu_5c38458745unrolled_elementwise_kernel_for_multi_outputsILi2EZZZNS1_23batch_norm_update_statsERKNS_6TensorES5_S5_S5_dlENKUlvE_clEvENKUlvE_clEvEUlddddE_St5arrayIPcLm6EE23TrivialOffsetCalculatorILi4EjESC_ILi2EjEEEviT0_T1_T2_T3_ --------------------------
	.section	.nv.info._ZN2at6native49_GLOBAL__N__b919a28f_16_Normalization_cu_5c38458745unrolled_elementwise_kernel_for_multi_outputsILi2EZZZNS1_23batch_norm_update_statsERKNS_6TensorES5_S5_S5_dlENKUlvE_clEvENKUlvE_clEvEUlddddE_St5arrayIPcLm6EE23TrivialOffsetCalculatorILi4EjESC_ILi2EjEEEviT0_T1_T2_T3_,"",@"SHT_CUDA_INFO"
	.sectionflags	@""
	.align	4


	//----- nvinfo : EIATTR_CUDA_API_VERSION
	.align		4
        /*0000*/ 	.byte	0x04, 0x37
        /*0002*/ 	.short	(.L_2013 - .L_2012)
.L_2012:
        /*0004*/ 	.word	0x00000082


	//----- nvinfo : EIATTR_KPARAM_INFO
	.align		4
.L_2013:
        /*0008*/ 	.byte	0x04, 0x17
        /*000a*/ 	.short	(.L_2015 - .L_2014)
.L_2014:
        /*000c*/ 	.word	0x00000000
        /*0010*/ 	.short	0x0004
        /*0012*/ 	.short	0x0051
        /*0014*/ 	.byte	0x00, 0xf0, 0x05, 0x00


	//----- nvinfo : EIATTR_KPARAM_INFO
	.align		4
.L_2015:
        /*0018*/ 	.byte	0x04, 0x17
        /*001a*/ 	.short	(.L_2017 - .L_2016)
.L_2016:
        /*001c*/ 	.word	0x00000000
        /*0020*/ 	.short	0x0003
        /*0022*/ 	.short	0x0050
        /*0024*/ 	.byte	0x00, 0xf0, 0x05, 0x00


	//----- nvinfo : EIATTR_KPARAM_INFO
	.align		4
.L_2017:
        /*0028*/ 	.byte	0x04, 0x17
        /*002a*/ 	.short	(.L_2019 - .L_2018)
.L_2018:
        /*002c*/ 	.word	0x00000000
        /*0030*/ 	.short	0x0002
        /*0032*/ 	.short	0x0020
        /*0034*/ 	.byte	0x00, 0xf0, 0xc1, 0x00


	//----- nvinfo : EIATTR_KPARAM_INFO
	.align		4
.L_2019:
        /*0038*/ 	.byte	0x04, 0x17
        /*003a*/ 	.short	(.L_2021 - .L_2020)
.L_2020:
        /*003c*/ 	.word	0x00000000
        /*0040*/ 	.short	0x0001
        /*0042*/ 	.short	0x0008
        /*0044*/ 	.byte	0x00, 0xf0, 0x61, 0x00


	//----- nvinfo : EIATTR_KPARAM_INFO
	.align		4
.L_2021:
        /*0048*/ 	.byte	0x04, 0x17
        /*004a*/ 	.short	(.L_2023 - .L_2022)
.L_2022:
        /*004c*/ 	.word	0x00000000
        /*0050*/ 	.short	0x0000
        /*0052*/ 	.short	0x0000
        /*0054*/ 	.byte	0x00, 0xf0, 0x11, 0x00


	//----- nvinfo : EIATTR_SPARSE_MMA_MASK
	.align		4
.L_2023:
        /*0058*/ 	.byte	0x03, 0x50
        /*005a*/ 	.short	0x0000


	//----- nvinfo : EIATTR_MAXREG_COUNT
	.align		4
        /*005c*/ 	.byte	0x03, 0x1b
        /*005e*/ 	.short	0x00ff


	//----- nvinfo : EIATTR_MERCURY_ISA_VERSION
	.align		4
        /*0060*/ 	.byte	0x03, 0x5f
        /*0062*/ 	.short	0x0101


	//----- nvinfo : EIATTR_VRC_CTA_INIT_COUNT
	.align		4
        /*0064*/ 	.byte	0x02, 0x4a
	.zero		1
	.zero		1


	//----- nvinfo : EIATTR_EXIT_INSTR_OFFSETS
	.align		4
        /*0068*/ 	.byte	0x04, 0x1c
        /*006a*/ 	.short	(.L_2025 - .L_2024)


	//   ....[0]....
.L_2024:
        /*006c*/ 	.word	0x000009b0


	//   ....[1]....
        /*0070*/ 	.word	0x00000ac0


	//   ....[2]....
        /*0074*/ 	.word	0x00000bb0


	//   ....[3]....
        /*0078*/ 	.word	0x00000cb0


	//   ....[4]....
        /*007c*/ 	.word	0x00000db0


	//   ....[5]....
        /*0080*/ 	.word	0x00000eb0


	//   ....[6]....
        /*0084*/ 	.word	0x00000f90


	//   ....[7]....
        /*0088*/ 	.word	0x00001060


	//   ....[8]....
        /*008c*/ 	.word	0x000010e0


	//----- nvinfo : EIATTR_MAX_THREADS
	.align		4
.L_2025:
        /*0090*/ 	.byte	0x04, 0x05
        /*0092*/ 	.short	(.L_2027 - .L_2026)
.L_2026:
        /*0094*/ 	.word	0x00000080
        /*0098*/ 	.word	0x00000001
        /*009c*/ 	.word	0x00000001


	//----- nvinfo : EIATTR_CRS_STACK_SIZE
	.align		4
.L_2027:
        /*00a0*/ 	.byte	0x04, 0x1e
        /*00a2*/ 	.short	(.L_2029 - .L_2028)
.L_2028:
        /*00a4*/ 	.word	0x00000000


	//----- nvinfo : EIATTR_CBANK_PARAM_SIZE
	.align		4
.L_2029:
        /*00a8*/ 	.byte	0x03, 0x19
        /*00aa*/ 	.short	0x0052


	//----- nvinfo : EIATTR_PARAM_CBANK
	.align		4
        /*00ac*/ 	.byte	0x04, 0x0a
        /*00ae*/ 	.short	(.L_2031 - .L_2030)
	.align		4
.L_2030:
        /*00b0*/ 	.word	index@(.nv.constant0._ZN2at6native49_GLOBAL__N__b919a28f_16_Normalization_cu_5c38458745unrolled_elementwise_kernel_for_multi_outputsILi2EZZZNS1_23batch_norm_update_statsERKNS_6TensorES5_S5_S5_dlENKUlvE_clEvENKUlvE_clEvEUlddddE_St5arrayIPcLm6EE23TrivialOffsetCalculatorILi4EjESC_ILi2EjEEEviT0_T1_T2_T3_)
        /*00b4*/ 	.short	0x0380
        /*00b6*/ 	.short	0x0052


	//----- nvinfo : EIATTR_SW_WAR
	.align		4
.L_2031:
        /*00b8*/ 	.byte	0x04, 0x36
        /*00ba*/ 	.short	(.L_2033 - .L_2032)
.L_2032:
        /*00bc*/ 	.word	0x00000008
.L_2033:


//--------------------- .nv.info._ZN2at6native32batch_norm_backward_elemt_kernelIN3c108BFloat16ES3_flEEvNS_27GenericPackedTensorAccessorIT_Lm3ENS_16DefaultPtrTraitsET2_EES8_NS4_IT1_Lm1ES6_S7_EESA_NS4_IT0_Lm1ES6_S7_EESA_SA_S8_PKii --------------------------
	.section	.nv.info._ZN2at6native32batch_norm_backward_elemt_kernelIN3c108BFloat16ES3_flEEvNS_27GenericPackedTensorAccessorIT_Lm3ENS_16DefaultPtrTraitsET2_EES8_NS4_IT1_Lm1ES6_S7_EESA_NS4_IT0_Lm1ES6_S7_EESA_SA_S8_PKii,"",@"SHT_CUDA_INFO"
	.sectionflags	@""
	.align	4


	//----- nvinfo : EIATTR_CUDA_API_VERSION
	.align		4
        /*0000*/ 	.byte	0x04, 0x37
        /*0002*/ 	.short	(.L_2035 - .L_2034)
.L_2034:
        /*0004*/ 	.word	0x00000082


	//----- nvinfo : EIATTR_KPARAM_INFO
	.align		4
.L_2035:
        /*0008*/ 	.byte	0x04, 0x17
        /*000a*/ 	.short	(.L_2037 - .L_2036)
.L_2036:
        /*000c*/ 	.word	0x00000000
        /*0010*/ 	.short	0x0009
        /*0012*/ 	.short	0x0128
        /*0014*/ 	.byte	0x00, 0xf0, 0x11, 0x00


	//----- nvinfo : EIATTR_KPARAM_INFO
	.align		4
.L_2037:
        /*0018*/ 	.byte	0x04, 0x17
        /*001a*/ 	.short	(.L_2039 - .L_2038)
.L_2038:
        /*001c*/ 	.word	0x00000000
        /*0020*/ 	.short	0x0008
        /*0022*/ 	.short	0x0120
        /*0024*/ 	.byte	0x00, 0xf5, 0x21, 0x00


	//----- nvinfo : EIATTR_KPARAM_INFO
	.align		4
.L_2039:
        /*0028*/ 	.byte	0x04, 0x17
        /*002a*/ 	.short	(.L_2041 - .L_2040)
.L_2040:
        /*002c*/ 	.word	0x00000000
        /*0030*/ 	.short	0x0007
        /*0032*/ 	.short	0x00e8
        /*0034*/ 	.byte	0x00, 0xf0, 0xe1, 0x00


	//----- nvinfo : EIATTR_KPARAM_INFO
	.align		4
.L_2041:
        /*0038*/ 	.byte	0x04, 0x17
        /*003a*/ 	.short	(.L_2043 - .L_2042)
.L_2042:
        /*003c*/ 	.word	0x00000000
        /*0040*/ 	.short	0x0006
        /*0042*/ 	.short	0x00d0
        /*0044*/ 	.byte	0x00, 0xf0, 0x61, 0x00


	//----- nvinfo : EIATTR_KPARAM_INFO
	.align		4
.L_2043:
        /*0048*/ 	.byte	0x04, 0x17
        /*004a*/ 	.short	(.L_2045 - .L_2044)
.L_2044:
        /*004c*/ 	.word	0x00000000
        /*0050*/ 	.short	0x0005
        /*0052*/ 	.short	0x00b8
        /*0054*/ 	.byte	0x00, 0xf0, 0x61, 0x00


	//----- nvinfo : EIATTR_KPARAM_INFO
	.align		4
.L_2045:
        /*0058*/ 	.byte	0x04, 0x17
        /*005a*/ 	.short	(.L_2047 - .L_2046)
.L_2046:
        /*005c*/ 	.word	0x00000000
        /*0060*/ 	.short	0x0004
        /*0062*/ 	.short	0x00a0
        /*0064*/ 	.byte	0x00, 0xf0, 0x61, 0x00


	//----- nvinfo : EIATTR_KPARAM_INFO
	.align		4
.L_2047:
        /*0068*/ 	.byte	0x04, 0x17
        /*006a*/ 	.short	(.L_2049 - .L_2048)
.L_2048:
        /*006c*/ 	.word	0x00000000
        /*0070*/ 	.short	0x0003
        /*0072*/ 	.short	0x0088
        /*0074*/ 	.byte	0x00, 0xf0, 0x61, 0x00


	//----- nvinfo : EIATTR_KPARAM_INFO
	.align		4
.L_2049:
        /*0078*/ 	.byte	0x04, 0x17
        /*007a*/ 	.short	(.L_2051 - .L_2050)
.L_2050:
        /*007c*/ 	.word	0x00000000
        /*0080*/ 	.short	0x0002
        /*0082*/ 	.short	0x0070
        /*0084*/ 	.byte	0x00, 0xf0, 0x61, 0x00


	//----- nvinfo : EIATTR_KPARAM_INFO
	.align		4
.L_2051:
        /*0088*/ 	.byte	0x04, 0x17
        /*008a*/ 	.short	(.L_2053 - .L_2052)
.L_2052:
        /*008c*/ 	.word	0x00000000
        /*0090*/ 	.short	0x0001
        /*0092*/ 	.short	0x0038
        /*0094*/ 	.byte	0x00, 0xf0, 0xe1, 0x00


	//----- nvinfo : EIATTR_KPARAM_INFO
	.align		4
.L_2053:
        /*0098*/ 	.byte	0x04, 0x17
        /*009a*/ 	.short	(.L_2055 - .L_2054)
.L_2054:
        /*009c*/ 	.word	0x00000000
        /*00a0*/ 	.short	0x0000
        /*00a2*/ 	.short	0x0000
        /*00a4*/ 	.byte	0x00, 0xf0, 0xe1, 0x00


	//----- nvinfo : EIATTR_SPARSE_MMA_MASK
	.align		4
.L_2055:
        /*00a8*/ 	.byte	0x03, 0x50
        /*00aa*/ 	.short	0x0000


	//----- nvinfo : EIATTR_MAXREG_COUNT
	.align		4
        /*00ac*/ 	.byte	0x03, 0x1b
        /*00ae*/ 	.short	0x00ff


	//----- nvinfo : EIATTR_MERCURY_ISA_VERSION
	.align		4
        /*00b0*/ 	.byte	0x03, 0x5f
        /*00b2*/ 	.short	0x0101


	//----- nvinfo : EIATTR_VRC_CTA_INIT_COUNT
	.align		4
        /*00b4*/ 	.byte	0x02, 0x4a
	.zero		1
	.zero		1


	//----- nvinfo : EIATTR_EXIT_INSTR_OFFSETS
	.align		4
        /*00b8*/ 	.byte	0x04, 0x1c
        /*00ba*/ 	.short	(.L_2057 - .L_2056)


	//   ....[0]....
.L_2056:
        /*00bc*/ 	.word	0x00000900


	//   ....[1]....
        /*00c0*/ 	.word	0x00000c60


	//   ....[2]....
        /*00c4*/ 	.word	0x00002230


	//----- nvinfo : EIATTR_CRS_STACK_SIZE
	.align		4
.L_2057:
        /*00c8*/ 	.byte	0x04, 0x1e
        /*00ca*/ 	.short	(.L_2059 - .L_2058)
.L_2058:
        /*00cc*/ 	.word	0x00000000


	//----- nvinfo : EIATTR_CBANK_PARAM_SIZE
	.align		4
.L_2059:
        /*00d0*/ 	.byte	0x03, 0x19
        /*00d2*/ 	.short	0x012c


	//----- nvinfo : EIATTR_PARAM_CBANK
	.align		4
        /*00d4*/ 	.byte	0x04, 0x0a
        /*00d6*/ 	.short	(.L_2061 - .L_2060)
	.align		4
.L_2060:
        /*00d8*/ 	.word	index@(.nv.constant0._ZN2at6native32batch_norm_backward_elemt_kernelIN3c108BFloat16ES3_flEEvNS_27GenericPackedTensorAccessorIT_Lm3ENS_16DefaultPtrTraitsET2_EES8_NS4_IT1_Lm1ES6_S7_EESA_NS4_IT0_Lm1ES6_S7_EESA_SA_S8_PKii)
        /*00dc*/ 	.short	0x0380
        /*00de*/ 	.short	0x012c


	//----- nvinfo : EIATTR_SW_WAR
	.align		4
.L_2061:
        /*00e0*/ 	.byte	0x04, 0x36
        /*00e2*/ 	.short	(.L_2063 - .L_2062)
.L_2062:
        /*00e4*/ 	.word	0x00000008
.L_2063:


//--------------------- .nv.info._ZN2at6native32batch_norm_backward_elemt_kernelIN3c108BFloat16EfflEEvNS_27GenericPackedTensorAccessorIT_Lm3ENS_16DefaultPtrTraitsET2_EES8_NS4_IT1_Lm1ES6_S7_EESA_NS4_IT0_Lm1ES6_S7_EESA_SA_S8_PKii --------------------------
	.section	.nv.info._ZN2at6native32batch_norm_backward_elemt_kernelIN3c108BFloat16EfflEEvNS_27GenericPackedTensorAccessorIT_Lm3ENS_16DefaultPtrTraitsET2_EES8_NS4_IT1_Lm1ES6_S7_EESA_NS4_IT0_Lm1ES6_S7_EESA_SA_S8_PKii,"",@"SHT_CUDA_INFO"
	.sectionflags	@""
	.align	4


	//----- nvinfo : EIATTR_CUDA_API_VERSION
	.align		4
        /*0000*/ 	.byte	0x04, 0x37
        /*0002*/ 	.short	(.L_2065 - .L_2064)
.L_2064:
        /*0004*/ 	.word	0x00000082


	//----- nvinfo : EIATTR_KPARAM_INFO
	.align		4
.L_2065:
        /*0008*/ 	.byte	0x04, 0x17
        /*000a*/ 	.short	(.L_2067 - .L_2066)
.L_2066:
        /*000c*/ 	.word	0x00000000
        /*0010*/ 	.short	0x0009
        /*0012*/ 	.short	0x0128
        /*0014*/ 	.byte	0x00, 0xf0, 0x11, 0x00


	//----- nvinfo : EIATTR_KPARAM_INFO
	.align		4
.L_2067:
        /*0018*/ 	.byte	0x04, 0x17
        /*001a*/ 	.short	(.L_2069 - .L_2068)
.L_2068:
        /*001c*/ 	.word	0x00000000
        /*0020*/ 	.short	0x0008
        /*0022*/ 	.short	0x0120
        /*0024*/ 	.byte	0x00, 0xf5, 0x21, 0x00


	//----- nvinfo : EIATTR_KPARAM_INFO
	.align		4
.L_2069:
        /*0028*/ 	.byte	0x04, 0x17
        /*002a*/ 	.short	(.L_2071 - .L_2070)
.L_2070:
        /*002c*/ 	.word	0x00000000
        /*0030*/ 	.short	0x0007
        /*0032*/ 	.short	0x00e8
        /*0034*/ 	.byte	0x00, 0xf0, 0xe1, 0x00


	//----- nvinfo : EIATTR_KPARAM_INFO
	.align		4
.L_2071:
        /*0038*/ 	.byte	0x04, 0x17
        /*003a*/ 	.short	(.L_2073 - .L_2072)
.L_2072:
        /*003c*/ 	.word	0x00000000
        /*0040*/ 	.short	0x0006
        /*0042*/ 	.short	0x00d0
        /*0044*/ 	.byte	0x00, 0xf0, 0x61, 0x00


	//----- nvinfo : EIATTR_KPARAM_INFO
	.align		4
.L_2073:
        /*0048*/ 	.byte	0x04, 0x17
        /*004a*/ 	.short	(.L_2075 - .L_2074)
.L_2074:
        /*004c*/ 	.word	0x00000000
        /*0050*/ 	.short	0x0005
        /*0052*/ 	.short	0x00b8
        /*0054*/ 	.byte	0x00, 0xf0, 0x61, 0x00


	//----- nvinfo : EIATTR_KPARAM_INFO
	.align		4
.L_2075:
        /*0058*/ 	.byte	0x04, 0x17
        /*005a*/ 	.short	(.L_2077 - .L_2076)
.L_2076:
        /*005c*/ 	.word	0x00000000
        /*0060*/ 	.short	0x0004
        /*0062*/ 	.short	0x00a0
        /*0064*/ 	.byte	0x00, 0xf0, 0x61, 0x00


	//----- nvinfo : EIATTR_KPARAM_INFO
	.align		4
.L_2077:
        /*0068*/ 	.byte	0x04, 0x17
        /*006a*/ 	.short	(.L_2079 - .L_2078)
.L_2078:
        /*006c*/ 	.word	0x00000000
        /*0070*/ 	.short	0x0003
        /*0072*/ 	.short	0x0088
        /*0074*/ 	.byte	0x00, 0xf0, 0x61, 0x00


	//----- nvinfo : EIATTR_KPARAM_INFO
	.align		4
.L_2079:
        /*0078*/ 	.byte	0x04, 0x17
        /*007a*/ 	.short	(.L_2081 - .L_2080)
.L_2080:
        /*007c*/ 	.word	0x00000000
        /*0080*/ 	.short	0x0002
        /*0082*/ 	.short	0x0070
        /*0084*/ 	.byte	0x00, 0xf0, 0x61, 0x00


	//----- nvinfo : EIATTR_KPARAM_INFO
	.align		4
.L_2081:
        /*0088*/ 	.byte	0x04, 0x17
        /*008a*/ 	.short	(.L_2083 - .L_2082)
.L_2082:
        /*008c*/ 	.word	0x00000000
        /*0090*/ 	.short	0x0001
        /*0092*/ 	.short	0x0038
        /*0094*/ 	.byte	0x00, 0xf0, 0xe1, 0x00


	//----- nvinfo : EIATTR_KPARAM_INFO
	.align		4
.L_2083:
        /*0098*/ 	.byte	0x04, 0x17
        /*009a*/ 	.short	(.L_2085 - .L_2084)
.L_2084:
        /*009c*/ 	.word	0x00000000
        /*00a0*/ 	.short	0x0000
        /*00a2*/ 	.short	0x0000
        /*00a4*/ 	.byte	0x00, 0xf0, 0xe1, 0x00


	//----- nvinfo : EIATTR_SPARSE_MMA_MASK
	.align		4
.L_2085:
        /*00a8*/ 	.byte	0x03, 0x50
        /*00aa*/ 	.short	0x0000


	//----- nvinfo : EIATTR_MAXREG_COUNT
	.align		4
        /*00ac*/ 	.byte	0x03, 0x1b
        /*00ae*/ 	.short	0x00ff


	//----- nvinfo : EIATTR_MERCURY_ISA_VERSION
	.align		4
        /*00b0*/ 	.byte	0x03, 0x5f
        /*00b2*/ 	.short	0x0101


	//----- nvinfo : EIATTR_VRC_CTA_INIT_COUNT
	.align		4
        /*00b4*/ 	.byte	0x02, 0x4a
	.zero		1
	.zero		1


	//----- nvinfo : EIATTR_EXIT_INSTR_OFFSETS
	.align		4
        /*00b8*/ 	.byte	0x04, 0x1c
        /*00ba*/ 	.short	(.L_2087 - .L_2086)


	//   ....[0]....
.L_2086:
        /*00bc*/ 	.word	0x00000900


	//   ....[1]....
        /*00c0*/ 	.word	0x00000c70


	//   ....[2]....
        /*00c4*/ 	.word	0x00002220


	//----- nvinfo : EIATTR_CRS_STACK_SIZE
	.align		4
.L_2087:
        /*00c8*/ 	.byte	0x04, 0x1e
        /*00ca*/ 	.short	(.L_2089 - .L_2088)
.L_2088:
        /*00cc*/ 	.word	0x00000000


	//----- nvinfo : EIATTR_CBANK_PARAM_SIZE
	.align		4
.L_2089:
        /*00d0*/ 	.byte	0x03, 0x19
        /*00d2*/ 	.short	0x012c


	//----- nvinfo : EIATTR_PARAM_CBANK
	.align		4
        /*00d4*/ 	.byte	0x04, 0x0a
        /*00d6*/ 	.short	(.L_2091 - .L_2090)
	.align		4
.L_2090:
        /*00d8*/ 	.word	index@(.nv.constant0._ZN2at6native32batch_norm_backward_elemt_kernelIN3c108BFloat16EfflEEvNS_27GenericPackedTensorAccessorIT_Lm3ENS_16DefaultPtrTraitsET2_EES8_NS4_IT1_Lm1ES6_S7_EESA_NS4_IT0_Lm1ES6_S7_EESA_SA_S8_PKii)
        /*00dc*/ 	.short	0x0380
        /*00de*/ 	.short	0x012c


	//----- nvinfo : EIATTR_SW_WAR
	.align		4
.L_2091:
        /*00e0*/ 	.byte	0x04, 0x36
        /*00e2*/ 	.short	(.L_2093 - .L_2092)
.L_2092:
        /*00e4*/ 	.word	0x00000008
.L_2093:


//--------------------- .nv.info._ZN2at6native32batch_norm_backward_elemt_kernelIN3c108BFloat16ES3_fiEEvNS_27GenericPackedTensorAccessorIT_Lm3ENS_16DefaultPtrTraitsET2_EES8_NS4_IT1_Lm1ES6_S7_EESA_NS4_IT0_Lm1ES6_S7_EESA_SA_S8_PKii --------------------------
	.section	.nv.info._ZN2at6native32batch_norm_backward_elemt_kernelIN3c108BFloat16ES3_fiEEvNS_27GenericPackedTensorAccessorIT_Lm3ENS_16DefaultPtrTraitsET2_EES8_NS4_IT1_Lm1ES6_S7_EESA_NS4_IT0_Lm1ES6_S7_EESA_SA_S8_PKii,"",@"SHT_CUDA_INFO"
	.sectionflags	@""
	.align	4


	//----- nvinfo : EIATTR_CUDA_API_VERSION
	.align		4
        /*0000*/ 	.byte	0x04, 0x37
        /*0002*/ 	.short	(.L_2095 - .L_2094)
.L_2094:
        /*0004*/ 	.word	0x00000082


	//----- nvinfo : EIATTR_KPARAM_INFO
	.align		4
.L_2095:
        /*0008*/ 	.byte	0x04, 0x17
        /*000a*/ 	.short	(.L_2097 - .L_2096)
.L_2096:
        /*000c*/ 	.word	0x00000000
        /*0010*/ 	.short	0x0009
        /*0012*/ 	.short	0x00b8
        /*0014*/ 	.byte	0x00, 0xf0, 0x11, 0x00


	//----- nvinfo : EIATTR_KPARAM_INFO
	.align		4
.L_2097:
        /*0018*/ 	.byte	0x04, 0x17
        /*001a*/ 	.short	(.L_2099 - .L_2098)
.L_2098:
        /*001c*/ 	.word	0x00000000
        /*0020*/ 	.short	0x0008
        /*0022*/ 	.short	0x00b0
        /*0024*/ 	.byte	0x00, 0xf5, 0x21, 0x00


	//----- nvinfo : EIATTR_KPARAM_INFO
	.align		4
.L_2099:
        /*0028*/ 	.byte	0x04, 0x17
        /*002a*/ 	.short	(.L_2101 - .L_2100)
.L_2100:
        /*002c*/ 	.word	0x00000000
        /*0030*/ 	.short	0x0007
        /*0032*/ 	.short	0x0090
        /*0034*/ 	.byte	0x00, 0xf0, 0x81, 0x00


	//----- nvinfo : EIATTR_KPARAM_INFO
	.align		4
.L_2101:
        /*0038*/ 	.byte	0x04, 0x17
        /*003a*/ 	.short	(.L_2103 - .L_2102)
.L_2102:
        /*003c*/ 	.word	0x00000000
        /*0040*/ 	.short	0x0006
        /*0042*/ 	.short	0x0080
        /*0044*/ 	.byte	0x00, 0xf0, 0x41, 0x00


	//----- nvinfo : EIATTR_KPARAM_INFO
	.align		4
.L_2103:
        /*0048*/ 	.byte	0x04, 0x17
        /*004a*/ 	.short	(.L_2105 - .L_2104)
.L_2104:
        /*004c*/ 	.word	0x00000000
        /*0050*/ 	.short	0x0005
        /*0052*/ 	.short	0x0070
        /*0054*/ 	.byte	0x00, 0xf0, 0x41, 0x00


	//----- nvinfo : EIATTR_KPARAM_INFO
	.align		4
.L_2105:
        /*0058*/ 	.byte	0x04, 0x17
        /*005a*/ 	.short	(.L_2107 - .L_2106)
.L_2106:
        /*005c*/ 	.word	0x00000000
        /*0060*/ 	.short	0x0004
        /*0062*/ 	.short	0x0060
        /*0064*/ 	.byte	0x00, 0xf0, 0x41, 0x00


	//----- nvinfo : EIATTR_KPARAM_INFO
	.align		4
.L_2107:
        /*0068*/ 	.byte	0x04, 0x17
        /*006a*/ 	.short	(.L_2109 - .L_2108)
.L_2108:
        /*006c*/ 	.word	0x00000000
        /*0070*/ 	.short	0x0003
        /*0072*/ 	.short	0x0050
        /*0074*/ 	.byte	0x00, 0xf0, 0x41, 0x00


	//----- nvinfo : EIATTR_KPARAM_INFO
	.align		4
.L_2109:
        /*0078*/ 	.byte	0x04, 0x17
        /*007a*/ 	.short	(.L_2111 - .L_2110)
.L_2110:
        /*007c*/ 	.word	0x00000000
        /*0080*/ 	.short	0x0002
        /*0082*/ 	.short	0x0040
        /*0084*/ 	.byte	0x00, 0xf0, 0x41, 0x00


	//----- nvinfo : EIATTR_KPARAM_INFO
	.align		4
.L_2111:
        /*0088*/ 	.byte	0x04, 0x17
        /*008a*/ 	.short	(.L_2113 - .L_2112)
.L_2112:
        /*008c*/ 	.word	0x00000000
        /*0090*/ 	.short	0x0001
        /*0092*/ 	.short	0x0020
        /*0094*/ 	.byte	0x00, 0xf0, 0x81, 0x00


	//----- nvinfo : EIATTR_KPARAM_INFO
	.align		4
.L_2113:
        /*0098*/ 	.byte	0x04, 0x17
        /*009a*/ 	.short	(.L_2115 - .L_2114)
.L_2114:
        /*009c*/ 	.word	0x00000000
        /*00a0*/ 	.short	0x0000
        /*00a2*/ 	.short	0x0000
        /*00a4*/ 	.byte	0x00, 0xf0, 0x81, 0x00


	//----- nvinfo : EIATTR_SPARSE_MMA_MASK
	.align		4
.L_2115:
        /*00a8*/ 	.byte	0x03, 0x50
        /*00aa*/ 	.short	0x0000


	//----- nvinfo : EIATTR_MAXREG_COUNT
	.align		4
        /*00ac*/ 	.byte	0x03, 0x1b
        /*00ae*/ 	.short	0x00ff


	//----- nvinfo : EIATTR_MERCURY_ISA_VERSION
	.align		4
        /*00b0*/ 	.byte	0x03, 0x5f
        /*00b2*/ 	.short	0x0101


	//----- nvinfo : EIATTR_VRC_CTA_INIT_COUNT
	.align		4
        /*00b4*/ 	.byte	0x02, 0x4a
	.zero		1
	.zero		1


	//----- nvinfo : EIATTR_EXIT_INSTR_OFFSETS
	.align		4
        /*00b8*/ 	.byte	0x04, 0x1c
        /*00ba*/ 	.short	(.L_2117 - .L_2116)


	//   ....[0]....
.L_2116:
        /*00bc*/ 	.word	0x00000930


	//   ....[1]....
        /*00c0*/ 	.word	0x00000b20


	//   ....[2]....
        /*00c4*/ 	.word	0x00001050


	//----- nvinfo : EIATTR_CRS_STACK_SIZE
	.align		4
.L_2117:
        /*00c8*/ 	.byte	0x04, 0x1e
        /*00ca*/ 	.short	(.L_2119 - .L_2118)
.L_2118:
        /*00cc*/ 	.word	0x00000000


	//----- nvinfo : EIATTR_CBANK_PARAM_SIZE
	.align		4
.L_2119:
        /*00d0*/ 	.byte	0x03, 0x19
        /*00d2*/ 	.short	0x00bc


	//----- nvinfo : EIATTR_PARAM_CBANK
	.align		4
        /*00d4*/ 	.byte	0x04, 0x0a
        /*00d6*/ 	.short	(.L_2121 - .L_2120)
	.align		4
.L_2120:
        /*00d8*/ 	.word	index@(.nv.constant0._ZN2at6native32batch_norm_backward_elemt_kernelIN3c108BFloat16ES3_fiEEvNS_27GenericPackedTensorAccessorIT_Lm3ENS_16DefaultPtrTraitsET2_EES8_NS4_IT1_Lm1ES6_S7_EESA_NS4_IT0_Lm1ES6_S7_EESA_SA_S8_PKii)
        /*00dc*/ 	.short	0x0380
        /*00de*/ 	.short	0x00bc


	//----- nvinfo : EIATTR_SW_WAR
	.align		4
.L_2121:
        /*00e0*/ 	.byte	0x04, 0x36
        /*00e2*/ 	.short	(.L_2123 - .L_2122)
.L_2122:
        /*00e4*/ 	.word	0x00000008
.L_2123:


//--------------------- .nv.info._ZN2at6native32batch_norm_backward_elemt_kernelIN3c108BFloat16EffiEEvNS_27GenericPackedTensorAccessorIT_Lm3ENS_16DefaultPtrTraitsET2_EES8_NS4_IT1_Lm1ES6_S7_EESA_NS4_IT0_Lm1ES6_S7_EESA_SA_S8_PKii --------------------------
	.section	.nv.info._ZN2at6native32batch_norm_backward_elemt_kernelIN3c108BFloat16EffiEEvNS_27GenericPackedTensorAccessorIT_Lm3ENS_16DefaultPtrTraitsET2_EES8_NS4_IT1_Lm1ES6_S7_EESA_NS4_IT0_Lm1ES6_S7_EESA_SA_S8_PKii,"",@"SHT_CUDA_INFO"
	.sectionflags	@""
	.align	4


	//----- nvinfo : EIATTR_CUDA_API_VERSION
	.align		4
        /*0000*/ 	.byte	0x04, 0x37
        /*0002*/ 	.short	(.L_2125 - .L_2124)
.L_2124:
        /*0004*/ 	.word	0x00000082


	//----- nvinfo : EIATTR_KPARAM_INFO
	.align		4
.L_2125:
        /*0008*/ 	.byte	0x04, 0x17
        /*000a*/ 	.short	(.L_2127 - .L_2126)
.L_2126:
        /*000c*/ 	.word	0x00000000
        /*0010*/ 	.short	0x0009
        /*0012*/ 	.short	0x00b8
        /*0014*/ 	.byte	0x00, 0xf0, 0x11, 0x00


	//----- nvinfo : EIATTR_KPARAM_INFO
	.align		4
.L_2127:
        /*0018*/ 	.byte	0x04, 0x17
        /*001a*/ 	.short	(.L_2129 - .L_2128)
.L_2128:
        /*001c*/ 	.word	0x00000000
        /*0020*/ 	.short	0x0008
        /*0022*/ 	.short	0x00b0
        /*0024*/ 	.byte	0x00, 0xf5, 0x21, 0x00


	//----- nvinfo : EIATTR_KPARAM_INFO
	.align		4
.L_2129:
        /*0028*/ 	.byte	0x04, 0x17
        /*002a*/ 	.short	(.L_2131 - .L_2130)
.L_2130:
        /*002c*/ 	.word	0x00000000
        /*0030*/ 	.short	0x0007
        /*0032*/ 	.short	0x0090
        /*0034*/ 	.byte	0x00, 0xf0, 0x81, 0x00


	//----- nvinfo : EIATTR_KPARAM_INFO
	.align		4
.L_2131:
        /*0038*/ 	.byte	0x04, 0x17
        /*003a*/ 	.short	(.L_2133 - .L_2132)
.L_2132:
        /*003c*/ 	.word	0x00000000
        /*0040*/ 	.short	0x0006
        /*0042*/ 	.short	0x0080
        /*0044*/ 	.byte	0x00, 0xf0, 0x41, 0x00


	//----- nvinfo : EIATTR_KPARAM_INFO
	.align		4
.L_2133:
        /*0048*/ 	.byte	0x04, 0x17
        /*004a*/ 	.short	(.L_2135 - .L_2134)
.L_2134:
        /*004c*/ 	.word	0x00000000
        /*0050*/ 	.short	0x0005
        /*0052*/ 	.short	0x0070
        /*0054*/ 	.byte	0x00, 0xf0, 0x41, 0x00


	//----- nvinfo : EIATTR_KPARAM_INFO
	.align		4
.L_2135:
        /*0058*/ 	.byte	0x04, 0x17
        /*005a*/ 	.short	(.L_2137 - .L_2136)
.L_2136:
        /*005c*/ 	.word	0x00000000
        /*0060*/ 	.short	0x0004
        /*0062*/ 	.short	0x0060
        /*0064*/ 	.byte	0x00, 0xf0, 0x41, 0x00


	//----- nvinfo : EIATTR_KPARAM_INFO
	.align		4
.L_2137:
        /*0068*/ 	.byte	0x04, 0x17
        /*006a*/ 	.short	(.L_2139 - .L_2138)
.L_2138:
        /*006c*/ 	.word	0x00000000
        /*0070*/ 	.short	0x0003
        /*0072*/ 	.short	0x0050
        /*0074*/ 	.byte	0x00, 0xf0, 0x41, 0x00


	//----- nvinfo : EIATTR_KPARAM_INFO
	.align		4
.L_2139:
        /*0078*/ 	.byte	0x04, 0x17
        /*007a*/ 	.short	(.L_2141 - .L_2140)
.L_2140:
        /*007c*/ 	.word	0x00000000
        /*0080*/ 	.short	0x0002
        /*0082*/ 	.short	0x0040
        /*0084*/ 	.byte	0x00, 0xf0, 0x41, 0x00


	//----- nvinfo : EIATTR_KPARAM_INFO
	.align		4
.L_2141:
        /*0088*/ 	.byte	0x04, 0x17
        /*008a*/ 	.short	(.L_2143 - .L_2142)
.L_2142:
        /*008c*/ 	.word	0x00000000
        /*0090*/ 	.short	0x0001
        /*0092*/ 	.short	0x0020
        /*0094*/ 	.byte	0x00, 0xf0, 0x81, 0x00


	//----- nvinfo : EIATTR_KPARAM_INFO
	.align		4
.L_2143:
        /*0098*/ 	.byte	0x04, 0x17
        /*009a*/ 	.short	(.L_2145 - .L_2144)
.L_2144:
        /*009c*/ 	.word	0x00000000
        /*00a0*/ 	.short	0x0000
        /*00a2*/ 	.short	0x0000
        /*00a4*/ 	.byte	0x00, 0xf0, 0x81, 0x00


	//----- nvinfo : EIATTR_SPARSE_MMA_MASK
	.align		4
.L_2145:
        /*00a8*/ 	.byte	0x03, 0x50
        /*00aa*/ 	.short	0x0000


	//----- nvinfo : EIATTR_MAXREG_COUNT
	.align		4
        /*00ac*/ 	.byte	0x03, 0x1b
        /*00ae*/ 	.short	0x00ff


	//----- nvinfo : EIATTR_MERCURY_ISA_VERSION
	.align		4
        /*00b0*/ 	.byte	0x03, 0x5f
        /*00b2*/ 	.short	0x0101


	//----- nvinfo : EIATTR_VRC_CTA_INIT_COUNT
	.align		4
        /*00b4*/ 	.byte	0x02, 0x4a
	.zero		1
	.zero		1


	//----- nvinfo : EIATTR_EXIT_INSTR_OFFSETS
	.align		4
        /*00b8*/ 	.byte	0x04, 0x1c
        /*00ba*/ 	.short	(.L_2147 - .L_2146)


	//   ....[0]....
.L_2146:
        /*00bc*/ 	.word	0x00000930


	//   ....[1]....
        /*00c0*/ 	.word	0x00000b30


	//   ....[2]....
        /*00c4*/ 	.word	0x00001040


	//----- nvinfo : EIATTR_CRS_STACK_SIZE
	.align		4
.L_2147:
        /*00c8*/ 	.byte	0x04, 0x1e
        /*00ca*/ 	.short	(.L_2149 - .L_2148)
.L_2148:
        /*00cc*/ 	.word	0x00000000


	//----- nvinfo : EIATTR_CBANK_PARAM_SIZE
	.align		4
.L_2149:
        /*00d0*/ 	.byte	0x03, 0x19
        /*00d2*/ 	.short	0x00bc


	//----- nvinfo : EIATTR_PARAM_CBANK
	.align		4
        /*00d4*/ 	.byte	0x04, 0x0a
        /*00d6*/ 	.short	(.L_2151 - .L_2150)
	.align		4
.L_2150:
        /*00d8*/ 	.word	index@(.nv.constant0._ZN2at6native32batch_norm_backward_elemt_kernelIN3c108BFloat16EffiEEvNS_27GenericPackedTensorAccessorIT_Lm3ENS_16DefaultPtrTraitsET2_EES8_NS4_IT1_Lm1ES6_S7_EESA_NS4_IT0_Lm1ES6_S7_EESA_SA_S8_PKii)
        /*00dc*/ 	.short	0x0380
        /*00de*/ 	.short	0x00bc


	//----- nvinfo : EIATTR_SW_WAR
	.align		4
.L_2151:
        /*00e0*/ 	.byte	0x04, 0x36
        /*00e2*/ 	.short	(.L_2153 - .L_2152)
.L_2152:
        /*00e4*/ 	.word	0x00000008
.L_2153:


//--------------------- .nv.info._ZN2at6native32batch_norm_backward_elemt_kernelIN3c104HalfES3_flEEvNS_27GenericPackedTensorAccessorIT_Lm3ENS_16DefaultPtrTraitsET2_EES8_NS4_IT1_Lm1ES6_S7_EESA_NS4_IT0_Lm1ES6_S7_EESA_SA_S8_PKii --------------------------
	.section	.nv.info._ZN2at6native32batch_norm_backward_elemt_kernelIN3c104HalfES3_flEEvNS_27GenericPackedTensorAccessorIT_Lm3ENS_16DefaultPtrTraitsET2_EES8_NS4_IT1_Lm1ES6_S7_EESA_NS4_IT0_Lm1ES6_S7_EESA_SA_S8_PKii,"",@"SHT_CUDA_INFO"
	.sectionflags	@""
	.align	4


	//----- nvinfo : EIATTR_CUDA_API_VERSION
	.align		4
        /*0000*/ 	.byte	0x04, 0x37
        /*0002*/ 	.short	(.L_2155 - .L_2154)
.L_2154:
        /*0004*/ 	.word	0x00000082


	//----- nvinfo : EIATTR_KPARAM_INFO
	.align		4
.L_2155:
        /*0008*/ 	.byte	0x04, 0x17
        /*000a*/ 	.short	(.L_2157 - .L_2156)
.L_2156:
        /*000c*/ 	.word	0x00000000
        /*0010*/ 	.short	0x0009
        /*0012*/ 	.short	0x0128
        /*0014*/ 	.byte	0x00, 0xf0, 0x11, 0x00


	//----- nvinfo : EIATTR_KPARAM_INFO
	.align		4
.L_2157:
        /*0018*/ 	.byte	0x04, 0x17
        /*001a*/ 	.short	(.L_2159 - .L_2158)
.L_2158:
        /*001c*/ 	.word	0x00000000
        /*0020*/ 	.short	0x0008
        /*0022*/ 	.short	0x0120
        /*0024*/ 	.byte	0x00, 0xf5, 0x21, 0x00


	//----- nvinfo : EIATTR_KPARAM_INFO
	.align		4
.L_2159:
        /*0028*/ 	.byte	0x04, 0x17
        /*002a*/ 	.short	(.L_2161 - .L_2160)
.L_2160:
        /*002c*/ 	.word	0x00000000
        /*0030*/ 	.short	0x0007
        /*0032*/ 	.short	0x00e8
        /*0034*/ 	.byte	0x00, 0xf0, 0xe1, 0x00


	//----- nvinfo : EIATTR_KPARAM_INFO
	.align		4
.L_2161:
        /*0038*/ 	.byte	0x04, 0x17
        /*003a*/ 	.short	(.L_2163 - .L_2162)
.L_2162:
        /*003c*/ 	.word	0x00000000
        /*0040*/ 	.short	0x0006
        /*0042*/ 	.short	0x00d0
        /*0044*/ 	.byte	0x00, 0xf0, 0x61, 0x00


	//----- nvinfo : EIATTR_KPARAM_INFO
	.align		4
.L_2163:
        /*0048*/ 	.byte	0x04, 0x17
        /*004a*/ 	.short	(.L_2165 - .L_2164)
.L_2164:
        /*004c*/ 	.word	0x00000000
        /*0050*/ 	.short	0x0005
        /*0052*/ 	.short	0x00b8
        /*0054*/ 	.byte	0x00, 0xf0, 0x61, 0x00


	//----- nvinfo : EIATTR_KPARAM_INFO
	.align		4
.L_2165:
        /*0058*/ 	.byte	0x04, 0x17
        /*005a*/ 	.short	(.L_2167 - .L_2166)
.L_2166:
        /*005c*/ 	.word	0x00000000
        /*0060*/ 	.short	0x0004
        /*0062*/ 	.short	0x00a0
        /*0064*/ 	.byte	0x00, 0xf0, 0x61, 0x00


	//----- nvinfo : EIATTR_KPARAM_INFO
	.align		4
.L_2167:
        /*0068*/ 	.byte	0x04, 0x17
        /*006a*/ 	.short	(.L_2169 - .L_2168)
.L_2168:
        /*006c*/ 	.word	0x00000000
        /*0070*/ 	.short	0x0003
        /*0072*/ 	.short	0x0088
        /*0074*/ 	.byte	0x00, 0xf0, 0x61, 0x00


	//----- nvinfo : EIATTR_KPARAM_INFO
	.align		4
.L_2169:
        /*0078*/ 	.byte	0x04, 0x17
        /*007a*/ 	.short	(.L_2171 - .L_2170)
.L_2170:
        /*007c*/ 	.word	0x00000000
        /*0080*/ 	.short	0x0002
        /*0082*/ 	.short	0x0070
        /*0084*/ 	.byte	0x00, 0xf0, 0x61, 0x00


	//----- nvinfo : EIATTR_KPARAM_INFO
	.align		4
.L_2171:
        /*0088*/ 	.byte	0x04, 0x17
        /*008a*/ 	.short	(.L_2173 - .L_2172)
.L_2172:
        /*008c*/ 	.word	0x00000000
        /*0090*/ 	.short	0x0001
        /*0092*/ 	.short	0x0038
        /*0094*/ 	.byte	0x00, 0xf0, 0xe1, 0x00


	//----- nvinfo : EIATTR_KPARAM_INFO
	.align		4
.L_2173:
        /*0098*/ 	.byte	0x04, 0x17
        /*009a*/ 	.short	(.L_2175 - .L_2174)
.L_2174:
        /*009c*/ 	.word	0x00000000
        /*00a0*/ 	.short	0x0000
        /*00a2*/ 	.short	0x0000
        /*00a4*/ 	.byte	0x00, 0xf0, 0xe1, 0x00


	//----- nvinfo : EIATTR_SPARSE_MMA_MASK
	.align		4
.L_2175:
        /*00a8*/ 	.byte	0x03, 0x50
        /*00aa*/ 	.short	0x0000


	//----- nvinfo : EIATTR_MAXREG_COUNT
	.align		4
        /*00ac*/ 	.byte	0x03, 0x1b
        /*00ae*/ 	.short	0x00ff


	//----- nvinfo : EIATTR_MERCURY_ISA_VERSION
	.align		4
        /*00b0*/ 	.byte	0x03, 0x5f
        /*00b2*/ 	.short	0x0101


	//----- nvinfo : EIATTR_VRC_CTA_INIT_COUNT
	.align		4
        /*00b4*/ 	.byte	0x02, 0x4a
	.zero		1
	.zero		1


	//----- nvinfo : EIATTR_EXIT_INSTR_OFFSETS
	.align		4
        /*00b8*/ 	.byte	0x04, 0x1c
        /*00ba*/ 	.short	(.L_2177 - .L_2176)


	//   ....[0]....
.L_2176:
        /*00bc*/ 	.word	0x00000900


	//   ....[1]....
        /*00c0*/ 	.word	0x00000c60


	//   ....[2]....
        /*00c4*/ 	.word	0x00002230


	//----- nvinfo : EIATTR_CRS_STACK_SIZE
	.align		4
.L_2177:
        /*00c8*/ 	.byte	0x04, 0x1e
        /*00ca*/ 	.short	(.L_2179 - .L_2178)
.L_2178:
        /*00cc*/ 	.word	0x00000000


	//----- nvinfo : EIATTR_CBANK_PARAM_SIZE
	.align		4
.L_2179:
        /*00d0*/ 	.byte	0x03, 0x19
        /*00d2*/ 	.short	0x012c


	//----- nvinfo : EIATTR_PARAM_CBANK
	.align		4
        /*00d4*/ 	.byte	0x04, 0x0a
        /*00d6*/ 	.short	(.L_2181 - .L_2180)
	.align		4
.L_2180:
        /*00d8*/ 	.word	index@(.nv.constant0._ZN2at6native32batch_norm_backward_elemt_kernelIN3c104HalfES3_flEEvNS_27GenericPackedTensorAccessorIT_Lm3ENS_16DefaultPtrTraitsET2_EES8_NS4_IT1_Lm1ES6_S7_EESA_NS4_IT0_Lm1ES6_S7_EESA_SA_S8_PKii)
        /*00dc*/ 	.short	0x0380
        /*00de*/ 	.short	0x012c


	//----- nvinfo : EIATTR_SW_WAR
	.align		4
.L_2181:
        /*00e0*/ 	.byte	0x04, 0x36
        /*00e2*/ 	.short	(.L_2183 - .L_2182)
.L_2182:
        /*00e4*/ 	.word	0x00000008
.L_2183:


//--------------------- .nv.info._ZN2at6native32batch_norm_backward_elemt_kernelIN3c104HalfEfflEEvNS_27GenericPackedTensorAccessorIT_Lm3ENS_16DefaultPtrTraitsET2_EES8_NS4_IT1_Lm1ES6_S7_EESA_NS4_IT0_Lm1ES6_S7_EESA_SA_S8_PKii --------------------------
	.section	.nv.info._ZN2at6native32batch_norm_backward_elemt_kernelIN3c104HalfEfflEEvNS_27GenericPackedTensorAccessorIT_Lm3ENS_16DefaultPtrTraitsET2_EES8_NS4_IT1_Lm1ES6_S7_EESA_NS4_IT0_Lm1ES6_S7_EESA_SA_S8_PKii,"",@"SHT_CUDA_INFO"
	.sectionflags	@""
	.align	4


	//----- nvinfo : EIATTR_CUDA_API_VERSION
	.align		4
        /*0000*/ 	.byte	0x04, 0x37
        /*0002*/ 	.short	(.L_2185 - .L_2184)
.L_2184:
        /*0004*/ 	.word	0x00000082


	//----- nvinfo : EIATTR_KPARAM_INFO
	.align		4
.L_2185:
        /*0008*/ 	.byte	0x04, 0x17
        /*000a*/ 	.short	(.L_2187 - .L_2186)
.L_2186:
        /*000c*/ 	.word	0x00000000
        /*0010*/ 	.short	0x0009
        /*0012*/ 	.short	0x0128
        /*0014*/ 	.byte	0x00, 0xf0, 0x11, 0x00


	//----- nvinfo : EIATTR_KPARAM_INFO
	.align		4
.L_2187:
        /*0018*/ 	.byte	0x04, 0x17
        /*001a*/ 	.short	(.L_2189 - .L_2188)
.L_2188:
        /*001c*/ 	.word	0x00000000
        /*0020*/ 	.short	0x0008
        /*0022*/ 	.short	0x0120
        /*0024*/ 	.byte	0x00, 0xf5, 0x21, 0x00


	//----- nvinfo : EIATTR_KPARAM_INFO
	.align		4
.L_2189:
        /*0028*/ 	.byte	0x04, 0x17
        /*002a*/ 	.short	(.L_2191 - .L_2190)
.L_2190:
        /*002c*/ 	.word	0x00000000
        /*0030*/ 	.short	0x0007
        /*0032*/ 	.short	0x00e8
        /*0034*/ 	.byte	0x00, 0xf0, 0xe1, 0x00


	//----- nvinfo : EIATTR_KPARAM_INFO
	.align		4
.L_2191:
        /*0038*/ 	.byte	0x04, 0x17
        /*003a*/ 	.short	(.L_2193 - .L_2192)
.L_2192:
        /*003c*/ 	.word	0x00000000
        /*0040*/ 	.short	0x0006
        /*0042*/ 	.short	0x00d0
        /*0044*/ 	.byte	0x00, 0xf0, 0x61, 0x00


	//----- nvinfo : EIATTR_KPARAM_INFO
	.align		4
.L_2193:
        /*0048*/ 	.byte	0x04, 0x17
        /*004a*/ 	.short	(.L_2195 - .L_2194)
.L_2194:
        /*004c*/ 	.word	0x00000000
        /*0050*/ 	.short	0x0005
        /*0052*/ 	.short	0x00b8
        /*0054*/ 	.byte	0x00, 0xf0, 0x61, 0x00


	//----- nvinfo : EIATTR_KPARAM_INFO
	.align		4
.L_2195:
        /*0058*/ 	.byte	0x04, 0x17
        /*005a*/ 	.short	(.L_2197 - .L_2196)
.L_2196:
        /*005c*/ 	.word	0x00000000
        /*0060*/ 	.short	0x0004
        /*0062*/ 	.short	0x00a0
        /*0064*/ 	.byte	0x00, 0xf0, 0x61, 0x00


	//----- nvinfo : EIATTR_KPARAM_INFO
	.align		4
.L_2197:
        /*0068*/ 	.byte	0x04, 0x17
        /*006a*/ 	.short	(.L_2199 - .L_2198)
.L_2198:
        /*006c*/ 	.word	0x00000000
        /*0070*/ 	.short	0x0003
        /*0072*/ 	.short	0x0088
        /*0074*/ 	.byte	0x00, 0xf0, 0x61, 0x00


	//----- nvinfo : EIATTR_KPARAM_INFO
	.align		4
.L_2199:
        /*0078*/ 	.byte	0x04, 0x17
        /*007a*/ 	.short	(.L_2201 - .L_2200)
.L_2200:
        /*007c*/ 	.word	0x00000000
        /*0080*/ 	.short	0x0002
        /*0082*/ 	.short	0x0070
        /*0084*/ 	.byte	0x00, 0xf0, 0x61, 0x00


	//----- nvinfo : EIATTR_KPARAM_INFO
	.align		4
.L_2201:
        /*0088*/ 	.byte	0x04, 0x17
        /*008a*/ 	.short	(.L_2203 - .L_2202)
.L_2202:
        /*008c*/ 	.word	0x00000000
        /*0090*/ 	.short	0x0001
        /*0092*/ 	.short	0x0038
        /*0094*/ 	.byte	0x00, 0xf0, 0xe1, 0x00


	//----- nvinfo : EIATTR_KPARAM_INFO
	.align		4
.L_2203:
        /*0098*/ 	.byte	0x04, 0x17
        /*009a*/ 	.short	(.L_2205 - .L_2204)
.L_2204:
        /*009c*/ 	.word	0x00000000
        /*00a0*/ 	.short	0x0000
        /*00a2*/ 	.short	0x0000
        /*00a4*/ 	.byte	0x00, 0xf0, 0xe1, 0x00


	//----- nvinfo : EIATTR_SPARSE_MMA_MASK
	.align		4
.L_2205:
        /*00a8*/ 	.byte	0x03, 0x50
        /*00aa*/ 	.short	0x0000


	//----- nvinfo : EIATTR_MAXREG_COUNT
	.align		4
        /*00ac*/ 	.byte	0x03, 0x1b
        /*00ae*/ 	.short	0x00ff


	//----- nvinfo : EIATTR_MERCURY_ISA_VERSION
	.align		4
        /*00b0*/ 	.byte	0x03, 0x5f
        /*00b2*/ 	.short	0x0101


	//----- nvinfo : EIATTR_VRC_CTA_INIT_COUNT
	.align		4
        /*00b4*/ 	.byte	0x02, 0x4a
	.zero		1
	.zero		1


	//----- nvinfo : EIATTR_EXIT_INSTR_OFFSETS
	.align		4
        /*00b8*/ 	.byte	0x04, 0x1c
        /*00ba*/ 	.short	(.L_2207 - .L_2206)


	//   ....[0]....
.L_2206:
        /*00bc*/ 	.word	0x00000900


	//   ....[1]....
        /*00c0*/ 	.word	0x00000c70


	//   ....[2]....
        /*00c4*/ 	.word	0x00002220


	//----- nvinfo : EIATTR_CRS_STACK_SIZE
	.align		4
.L_2207:
        /*00c8*/ 	.byte	0x04, 0x1e
        /*00ca*/ 	.short	(.L_2209 - .L_2208)
.L_2208:
        /*00cc*/ 	.word	0x00000000


	//----- nvinfo : EIATTR_CBANK_PARAM_SIZE
	.align		4
.L_2209:
        /*00d0*/ 	.byte	0x03, 0x19
        /*00d2*/ 	.short	0x012c


	//----- nvinfo : EIATTR_PARAM_CBANK
	.align		4
        /*00d4*/ 	.byte	0x04, 0x0a
        /*00d6*/ 	.short	(.L_2211 - .L_2210)
	.align		4
.L_2210:
        /*00d8*/ 	.word	index@(.nv.constant0._ZN2at6native32batch_norm_backward_elemt_kernelIN3c104HalfEfflEEvNS_27GenericPackedTensorAccessorIT_Lm3ENS_16DefaultPtrTraitsET2_EES8_NS4_IT1_Lm1ES6_S7_EESA_NS4_IT0_Lm1ES6_S7_EESA_SA_S8_PKii)
        /*00dc*/ 	.short	0x0380
        /*00de*/ 	.short	0x012c


	//----- nvinfo : EIATTR_SW_WAR
	.align		4
.L_2211:
        /*00e0*/ 	.byte	0x04, 0x36
        /*00e2*/ 	.short	(.L_2213 - .L_2212)
.L_2212:
        /*00e4*/ 	.word	0x00000008
.L_2213:


//--------------------- .nv.info._ZN2at6native32batch_norm_backward_elemt_kernelIN3c104HalfES3_fiEEvNS_27GenericPackedTensorAccessorIT_Lm3ENS_16DefaultPtrTraitsET2_EES8_NS4_IT1_Lm1ES6_S7_EESA_NS4_IT0_Lm1ES6_S7_EESA_SA_S8_PKii --------------------------
	.section	.nv.info._ZN2at6native32batch_norm_backward_elemt_kernelIN3c104HalfES3_fiEEvNS_27GenericPackedTensorAccessorIT_Lm3ENS_16DefaultPtrTraitsET2_EES8_NS4_IT1_Lm1ES6_S7_EESA_NS4_IT0_Lm1ES6_S7_EESA_SA_S8_PKii,"",@"SHT_CUDA_INFO"
	.sectionflags	@""
	.align	4


	//----- nvinfo : EIATTR_CUDA_API_VERSION
	.align		4
        /*0000*/ 	.byte	0x04, 0x37
        /*0002*/ 	.short	(.L_2215 - .L_2214)
.L_2214:
        /*0004*/ 	.word	0x00000082


	//----- nvinfo : EIATTR_KPARAM_INFO
	.align		4
.L_2215:
        /*0008*/ 	.byte	0x04, 0x17
        /*000a*/ 	.short	(.L_2217 - .L_2216)
.L_2216:
        /*000c*/ 	.word	0x00000000
        /*0010*/ 	.short	0x0009
        /*0012*/ 	.short	0x00b8
        /*0014*/ 	.byte	0x00, 0xf0, 0x11, 0x00


	//----- nvinfo : EIATTR_KPARAM_INFO
	.align		4
.L_2217:
        /*0018*/ 	.byte	0x04, 0x17
        /*001a*/ 	.short	(.L_2219 - .L_2218)
.L_2218:
        /*001c*/ 	.word	0x00000000
        /*0020*/ 	.short	0x0008
        /*0022*/ 	.short	0x00b0
        /*0024*/ 	.byte	0x00, 0xf5, 0x21, 0x00


	//----- nvinfo : EIATTR_KPARAM_INFO
	.align		4
.L_2219:
        /*0028*/ 	.byte	0x04, 0x17
        /*002a*/ 	.short	(.L_2221 - .L_2220)
.L_2220:
        /*002c*/ 	.word	0x00000000
        /*0030*/ 	.short	0x0007
        /*0032*/ 	.short	0x0090
        /*0034*/ 	.byte	0x00, 0xf0, 0x81, 0x00


	//----- nvinfo : EIATTR_KPARAM_INFO
	.align		4
.L_2221:
        /*0038*/ 	.byte	0x04, 0x17
        /*003a*/ 	.short	(.L_2223 - .L_2222)
.L_2222:
        /*003c*/ 	.word	0x00000000
        /*0040*/ 	.short	0x0006
        /*0042*/ 	.short	0x0080
        /*0044*/ 	.byte	0x00, 0xf0, 0x41, 0x00


	//----- nvinfo : EIATTR_KPARAM_INFO
	.align		4
.L_2223:
        /*0048*/ 	.byte	0x04, 0x17
        /*004a*/ 	.short	(.L_2225 - .L_2224)
.L_2224:
        /*004c*/ 	.word	0x00000000
        /*0050*/ 	.short	0x0005
        /*0052*/ 	.short	0x0070
        /*0054*/ 	.byte	0x00, 0xf0, 0x41, 0x00


	//----- nvinfo : EIATTR_KPARAM_INFO
	.align		4
.L_2225:
        /*0058*/ 	.byte	0x04, 0x17
        /*005a*/ 	.short	(.L_2227 - .L_2226)
.L_2226:
        /*005c*/ 	.word	0x00000000
        /*0060*/ 	.short	0x0004
        /*0062*/ 	.short	0x0060
        /*0064*/ 	.byte	0x00, 0xf0, 0x41, 0x00


	//----- nvinfo : EIATTR_KPARAM_INFO
	.align		4
.L_2227:
        /*0068*/ 	.byte	0x04, 0x17
        /*006a*/ 	.short	(.L_2229 - .L_2228)
.L_2228:
        /*006c*/ 	.word	0x00000000
        /*0070*/ 	.short	0x0003
        /*0072*/ 	.short	0x0050
        /*0074*/ 	.byte	0x00, 0xf0, 0x41, 0x00


	//----- nvinfo : EIATTR_KPARAM_INFO
	.align		4
.L_2229:
        /*0078*/ 	.byte	0x04, 0x17
        /*007a*/ 	.short	(.L_2231 - .L_2230)
.L_2230:
        /*007c*/ 	.word	0x00000000
        /*0080*/ 	.short	0x0002
        /*0082*/ 	.short	0x0040
        /*0084*/ 	.byte	0x00, 0xf0, 0x41, 0x00


	//----- nvinfo : EIATTR_KPARAM_INFO
	.align		4
.L_2231:
        /*0088*/ 	.byte	0x04, 0x17
        /*008a*/ 	.short	(.L_2233 - .L_2232)
.L_2232:
        /*008c*/ 	.word	0x00000000
        /*0090*/ 	.short	0x0001
        /*0092*/ 	.short	0x0020
        /*0094*/ 	.byte	0x00, 0xf0, 0x81, 0x00


	//----- nvinfo : EIATTR_KPARAM_INFO
	.align		4
.L_2233:
        /*0098*/ 	.byte	0x04, 0x17
        /*009a*/ 	.short	(.L_2235 - .L_2234)
.L_2234:
        /*009c*/ 	.word	0x00000000
        /*00a0*/ 	.short	0x0000
        /*00a2*/ 	.short	0x0000
        /*00a4*/ 	.byte	0x00, 0xf0, 0x81, 0x00


	//----- nvinfo : EIATTR_SPARSE_MMA_MASK
	.align		4
.L_2235:
        /*00a8*/ 	.byte	0x03, 0x50
        /*00aa*/ 	.short	0x0000


	//----- nvinfo : EIATTR_MAXREG_COUNT
	.align		4
        /*00ac*/ 	.byte	0x03, 0x1b
        /*00ae*/ 	.short	0x00ff


	//----- nvinfo : EIATTR_MERCURY_ISA_VERSION
	.align		4
        /*00b0*/ 	.byte	0x03, 0x5f
        /*00b2*/ 	.short	0x0101


	//----- nvinfo : EIATTR_VRC_CTA_INIT_COUNT
	.align		4
        /*00b4*/ 	.byte	0x02, 0x4a
	.zero		1
	.zero		1


	//----- nvinfo : EIATTR_EXIT_INSTR_OFFSETS
	.align		4
        /*00b8*/ 	.byte	0x04, 0x1c
        /*00ba*/ 	.short	(.L_2237 - .L_2236)


	//   ....[0]....
.L_2236:
        /*00bc*/ 	.word	0x00000930


	//   ....[1]....
        /*00c0*/ 	.word	0x00000b20


	//   ....[2]....
        /*00c4*/ 	.word	0x00001050


	//----- nvinfo : EIATTR_CRS_STACK_SIZE
	.align		4
.L_2237:
        /*00c8*/ 	.byte	0x04, 0x1e
        /*00ca*/ 	.short	(.L_2239 - .L_2238)
.L_2238:
        /*00cc*/ 	.word	0x00000000


	//----- nvinfo : EIATTR_CBANK_PARAM_SIZE
	.align		4
.L_2239:
        /*00d0*/ 	.byte	0x03, 0x19
        /*00d2*/ 	.short	0x00bc


	//----- nvinfo : EIATTR_PARAM_CBANK
	.align		4
        /*00d4*/ 	.byte	0x04, 0x0a
        /*00d6*/ 	.short	(.L_2241 - .L_2240)
	.align		4
.L_2240:
        /*00d8*/ 	.word	index@(.nv.constant0._ZN2at6native32batch_norm_backward_elemt_kernelIN3c104HalfES3_fiEEvNS_27GenericPackedTensorAccessorIT_Lm3ENS_16DefaultPtrTraitsET2_EES8_NS4_IT1_Lm1ES6_S7_EESA_NS4_IT0_Lm1ES6_S7_EESA_SA_S8_PKii)
        /*00dc*/ 	.short	0x0380
        /*00de*/ 	.short	0x00bc


	//----- nvinfo : EIATTR_SW_WAR
	.align		4
.L_2241:
        /*00e0*/ 	.byte	0x04, 0x36
        /*00e2*/ 	.short	(.L_2243 - .L_2242)
.L_2242:
        /*00e4*/ 	.word	0x00000008
.L_2243:


//--------------------- .nv.info._ZN2at6native32batch_norm_backward_elemt_kernelIN3c104HalfEffiEEvNS_27GenericPackedTensorAccessorIT_Lm3ENS_16DefaultPtrTraitsET2_EES8_NS4_IT1_Lm1ES6_S7_EESA_NS4_IT0_Lm1ES6_S7_EESA_SA_S8_PKii --------------------------
	.section	.nv.info._ZN2at6native32batch_norm_backward_elemt_kernelIN3c104HalfEffiEEvNS_27GenericPackedTensorAccessorIT_Lm3ENS_16DefaultPtrTraitsET2_EES8_NS4_IT1_Lm1ES6_S7_EESA_NS4_IT0_Lm1ES6_S7_EESA_SA_S8_PKii,"",@"SHT_CUDA_INFO"
	.sectionflags	@""
	.align	4


	//----- nvinfo : EIATTR_CUDA_API_VERSION
	.align		4
        /*0000*/ 	.byte	0x04, 0x37
        /*0002*/ 	.short	(.L_2245 - .L_2244)
.L_2244:
        /*0004*/ 	.word	0x00000082


	//----- nvinfo : EIATTR_KPARAM_INFO
	.align		4
.L_2245:
        /*0008*/ 	.byte	0x04, 0x17
        /*000a*/ 	.short	(.L_2247 - .L_2246)
.L_2246:
        /*000c*/ 	.word	0x00000000
        /*0010*/ 	.short	0x0009
        /*0012*/ 	.short	0x00b8
        /*0014*/ 	.byte	0x00, 0xf0, 0x11, 0x00


	//----- nvinfo : EIATTR_KPARAM_INFO
	.align		4
.L_2247:
        /*0018*/ 	.byte	0x04, 0x17
        /*001a*/ 	.short	(.L_2249 - .L_2248)
.L_2248:
        /*001c*/ 	.word	0x00000000
        /*0020*/ 	.short	0x0008
        /*0022*/ 	.short	0x00b0
        /*0024*/ 	.byte	0x00, 0xf5, 0x21, 0x00


	//----- nvinfo : EIATTR_KPARAM_INFO
	.align		4
.L_2249:
        /*0028*/ 	.byte	0x04, 0x17
        /*002a*/ 	.short	(.L_2251 - .L_2250)
.L_2250:
        /*002c*/ 	.word	0x00000000
        /*0030*/ 	.short	0x0007
        /*0032*/ 	.short	0x0090
        /*0034*/ 	.byte	0x00, 0xf0, 0x81, 0x00


	//----- nvinfo : EIATTR_KPARAM_INFO
	.align		4
.L_2251:
        /*0038*/ 	.byte	0x04, 0x17
        /*003a*/ 	.short	(.L_2253 - .L_2252)
.L_2252:
        /*003c*/ 	.word	0x00000000
        /*0040*/ 	.short	0x0006
        /*0042*/ 	.short	0x0080
        /*0044*/ 	.byte	0x00, 0xf0, 0x41, 0x00


	//----- nvinfo : EIATTR_KPARAM_INFO
	.align		4
.L_2253:
        /*0048*/ 	.byte	0x04, 0x17
        /*004a*/ 	.short	(.L_2255 - .L_2254)
.L_2254:
        /*004c*/ 	.word	0x00000000
        /*0050*/ 	.short	0x0005
        /*0052*/ 	.short	0x0070
        /*0054*/ 	.byte	0x00, 0xf0, 0x41, 0x00


	//----- nvinfo : EIATTR_KPARAM_INFO
	.align		4
.L_2255:
        /*0058*/ 	.byte	0x04, 0x17
        /*005a*/ 	.short	(.L_2257 - .L_2256)
.L_2256:
        /*005c*/ 	.word	0x00000000
        /*0060*/ 	.short	0x0004
        /*0062*/ 	.short	0x0060
        /*0064*/ 	.byte	0x00, 0xf0, 0x41, 0x00


	//----- nvinfo : EIATTR_KPARAM_INFO
	.align		4
.L_2257:
        /*0068*/ 	.byte	0x04, 0x17
        /*006a*/ 	.short	(.L_2259 - .L_2258)
.L_2258:
        /*006c*/ 	.word	0x00000000
        /*0070*/ 	.short	0x0003
        /*0072*/ 	.short	0x0050
        /*0074*/ 	.byte	0x00, 0xf0, 0x41, 0x00


	//----- nvinfo : EIATTR_KPARAM_INFO
	.align		4
.L_2259:
        /*0078*/ 	.byte	0x04, 0x17
        /*007a*/ 	.short	(.L_2261 - .L_2260)
.L_2260:
        /*007c*/ 	.word	0x00000000
        /*0080*/ 	.short	0x0002
        /*0082*/ 	.short	0x0040
        /*0084*/ 	.byte	0x00, 0xf0, 0x41, 0x00


	//----- nvinfo : EIATTR_KPARAM_INFO
	.align		4
.L_2261:
        /*0088*/ 	.byte	0x04, 0x17
        /*008a*/ 	.short	(.L_2263 - .L_2262)
.L_2262:
        /*008c*/ 	.word	0x00000000
        /*0090*/ 	.short	0x0001
        /*0092*/ 	.short	0x0020
        /*0094*/ 	.byte	0x00, 0xf0, 0x81, 0x00


	//----- nvinfo : EIATTR_KPARAM_INFO
	.align		4
.L_2263:
        /*0098*/ 	.byte	0x04, 0x17
        /*009a*/ 	.short	(.L_2265 - .L_2264)
.L_2264:
        /*009c*/ 	.word	0x00000000
        /*00a0*/ 	.short	0x0000
        /*00a2*/ 	.short	0x0000
        /*00a4*/ 	.byte	0x00, 0xf0, 0x81, 0x00


	//----- nvinfo : EIATTR_SPARSE_MMA_MASK
	.align		4
.L_2265:
        /*00a8*/ 	.byte	0x03, 0x50
        /*00aa*/ 	.short	0x0000


	//----- nvinfo : EIATTR_MAXREG_COUNT
	.align		4
        /*00ac*/ 	.byte	0x03, 0x1b
        /*00ae*/ 	.short	0x00ff


	//----- nvinfo : EIATTR_MERCURY_ISA_VERSION
	.align		4
        /*00b0*/ 	.byte	0x03, 0x5f
        /*00b2*/ 	.short	0x0101


	//----- nvinfo : EIATTR_VRC_CTA_INIT_COUNT
	.align		4
        /*00b4*/ 	.byte	0x02, 0x4a
	.zero		1
	.zero		1


	//----- nvinfo : EIATTR_EXIT_INSTR_OFFSETS
	.align		4
        /*00b8*/ 	.byte	0x04, 0x1c
        /*00ba*/ 	.short	(.L_2267 - .L_2266)


	//   ....[0]....
.L_2266:
        /*00bc*/ 	.word	0x00000930


	//   ....[1]....
        /*00c0*/ 	.word	0x00000b30


	//   ....[2]....
        /*00c4*/ 	.word	0x00001040


	//----- nvinfo : EIATTR_CRS_STACK_SIZE
	.align		4
.L_2267:
        /*00c8*/ 	.byte	0x04, 0x1e
        /*00ca*/ 	.short	(.L_2269 - .L_2268)
.L_2268:
        /*00cc*/ 	.word	0x00000000


	//----- nvinfo : EIATTR_CBANK_PARAM_SIZE
	.align		4
.L_2269:
        /*00d0*/ 	.byte	0x03, 0x19
        /*00d2*/ 	.short	0x00bc


	//----- nvinfo : EIATTR_PARAM_CBANK
	.align		4
        /*00d4*/ 	.byte	0x04, 0x0a
        /*00d6*/ 	.short	(.L_2271 - .L_2270)
	.align		4
.L_2270:
        /*00d8*/ 	.word	index@(.nv.constant0._ZN2at6native32batch_norm_backward_elemt_kernelIN3c104HalfEffiEEvNS_27GenericPackedTensorAccessorIT_Lm3ENS_16DefaultPtrTraitsET2_EES8_NS4_IT1_Lm1ES6_S7_EESA_NS4_IT0_Lm1ES6_S7_EESA_SA_S8_PKii)
        /*00dc*/ 	.short	0x0380
        /*00de*/ 	.short	0x00bc


	//----- nvinfo : EIATTR_SW_WAR
	.align		4
.L_2271:
        /*00e0*/ 	.byte	0x04, 0x36
        /*00e2*/ 	.short	(.L_2273 - .L_2272)
.L_2272:
        /*00e4*/ 	.word	0x00000008
.L_2273:


//--------------------- .nv.info._ZN2at6native32batch_norm_backward_elemt_kernelIffflEEvNS_27GenericPackedTensorAccessorIT_Lm3ENS_16DefaultPtrTraitsET2_EES6_NS2_IT1_Lm1ES4_S5_EES8_NS2_IT0_Lm1ES4_S5_EES8_S8_S6_PKii --------------------------
	.section	.nv.info._ZN2at6native32batch_norm_backward_elemt_kernelIffflEEvNS_27GenericPackedTensorAccessorIT_Lm3ENS_16DefaultPtrTraitsET2_EES6_NS2_IT1_Lm1ES4_S5_EES8_NS2_IT0_Lm1ES4_S5_EES8_S8_S6_PKii,"",@"SHT_CUDA_INFO"
	.sectionflags	@""
	.align	4


	//----- nvinfo : EIATTR_CUDA_API_VERSION
	.align		4
        /*0000*/ 	.byte	0x04, 0x37
        /*0002*/ 	.short	(.L_2275 - .L_2274)
.L_2274:
        /*0004*/ 	.word	0x00000082


	//----- nvinfo : EIATTR_KPARAM_INFO
	.align		4
.L_2275:
        /*0008*/ 	.byte	0x04, 0x17
        /*000a*/ 	.short	(.L_2277 - .L_2276)
.L_2276:
        /*000c*/ 	.word	0x00000000
        /*0010*/ 	.short	0x0009
        /*0012*/ 	.short	0x0128
        /*0014*/ 	.byte	0x00, 0xf0, 0x11, 0x00


	//----- nvinfo : EIATTR_KPARAM_INFO
	.align		4
.L_2277:
        /*0018*/ 	.byte	0x04, 0x17
        /*001a*/ 	.short	(.L_2279 - .L_2278)
.L_2278:
        /*001c*/ 	.word	0x00000000
        /*0020*/ 	.short	0x0008
        /*0022*/ 	.short	0x0120
        /*0024*/ 	.byte	0x00, 0xf5, 0x21, 0x00


	//----- nvinfo : EIATTR_KPARAM_INFO
	.align		4
.L_2279:
        /*0028*/ 	.byte	0x04, 0x17
        /*002a*/ 	.short	(.L_2281 - .L_2280)
.L_2280:
        /*002c*/ 	.word	0x00000000
        /*0030*/ 	.short	0x0007
        /*0032*/ 	.short	0x00e8
        /*0034*/ 	.byte	0x00, 0xf0, 0xe1, 0x00


	//----- nvinfo : EIATTR_KPARAM_INFO
	.align		4
.L_2281:
        /*0038*/ 	.byte	0x04, 0x17
        /*003a*/ 	.short	(.L_2283 - .L_2282)
.L_2282:
        /*003c*/ 	.word	0x00000000
        /*0040*/ 	.short	0x0006
        /*0042*/ 	.short	0x00d0
        /*0044*/ 	.byte	0x00, 0xf0, 0x61, 0x00


	//----- nvinfo : EIATTR_KPARAM_INFO
	.align		4
.L_2283:
        /*0048*/ 	.byte	0x04, 0x17
        /*004a*/ 	.short	(.L_2285 - .L_2284)
.L_2284:
        /*004c*/ 	.word	0x00000000
        /*0050*/ 	.short	0x0005
        /*0052*/ 	.short	0x00b8
        /*0054*/ 	.byte	0x00, 0xf0, 0x61, 0x00


	//----- nvinfo : EIATTR_KPARAM_INFO
	.align		4
.L_2285:
        /*0058*/ 	.byte	0x04, 0x17
        /*005a*/ 	.short	(.L_2287 - .L_2286)
.L_2286:
        /*005c*/ 	.word	0x00000000
        /*0060*/ 	.short	0x0004
        /*0062*/ 	.short	0x00a0
        /*0064*/ 	.byte	0x00, 0xf0, 0x61, 0x00


	//----- nvinfo : EIATTR_KPARAM_INFO
	.align		4
.L_2287:
        /*0068*/ 	.byte	0x04, 0x17
        /*006a*/ 	.short	(.L_2289 - .L_2288)
.L_2288:
        /*006c*/ 	.word	0x00000000
        /*0070*/ 	.short	0x0003
        /*0072*/ 	.short	0x0088
        /*0074*/ 	.byte	0x00, 0xf0, 0x61, 0x00


	//----- nvinfo : EIATTR_KPARAM_INFO
	.align		4
.L_2289:
        /*0078*/ 	.byte	0x04, 0x17
        /*007a*/ 	.short	(.L_2291 - .L_2290)
.L_2290:
        /*007c*/ 	.word	0x00000000
        /*0080*/ 	.short	0x0002
        /*0082*/ 	.short	0x0070
        /*0084*/ 	.byte	0x00, 0xf0, 0x61, 0x00


	//----- nvinfo : EIATTR_KPARAM_INFO
	.align		4
.L_2291:
        /*0088*/ 	.byte	0x04, 0x17
        /*008a*/ 	.short	(.L_2293 - .L_2292)
.L_2292:
        /*008c*/ 	.word	0x00000000
        /*0090*/ 	.short	0x0001
        /*0092*/ 	.short	0x0038
        /*0094*/ 	.byte	0x00, 0xf0, 0xe1, 0x00


	//----- nvinfo : EIATTR_KPARAM_INFO
	.align		4
.L_2293:
        /*0098*/ 	.byte	0x04, 0x17
        /*009a*/ 	.short	(.L_2295 - .L_2294)
.L_2294:
        /*009c*/ 	.word	0x00000000
        /*00a0*/ 	.short	0x0000
        /*00a2*/ 	.short	0x0000
        /*00a4*/ 	.byte	0x00, 0xf0, 0xe1, 0x00


	//----- nvinfo : EIATTR_SPARSE_MMA_MASK
	.align		4
.L_2295:
        /*00a8*/ 	.byte	0x03, 0x50
        /*00aa*/ 	.short	0x0000


	//----- nvinfo : EIATTR_MAXREG_COUNT
	.align		4
        /*00ac*/ 	.byte	0x03, 0x1b
        /*00ae*/ 	.short	0x00ff


	//----- nvinfo : EIATTR_MERCURY_ISA_VERSION
	.align		4
        /*00b0*/ 	.byte	0x03, 0x5f
        /*00b2*/ 	.short	0x0101


	//----- nvinfo : EIATTR_VRC_CTA_INIT_COUNT
	.align		4
        /*00b4*/ 	.byte	0x02, 0x4a
	.zero		1
	.zero		1


	//----- nvinfo : EIATTR_EXIT_INSTR_OFFSETS
	.align		4
        /*00b8*/ 	.byte	0x04, 0x1c
        /*00ba*/ 	.short	(.L_2297 - .L_2296)


	//   ....[0]....
.L_2296:
        /*00bc*/ 	.word	0x00000900


	//   ....[1]....
        /*00c0*/ 	.word	0x00000c70


	//   ....[2]....
        /*00c4*/ 	.word	0x000020a0


	//----- nvinfo : EIATTR_CRS_STACK_SIZE
	.align		4
.L_2297:
        /*00c8*/ 	.byte	0x04, 0x1e
        /*00ca*/ 	.short	(.L_2299 - .L_2298)
.L_2298:
        /*00cc*/ 	.word	0x00000000


	//----- nvinfo : EIATTR_CBANK_PARAM_SIZE
	.align		4
.L_2299:
        /*00d0*/ 	.byte	0x03, 0x19
        /*00d2*/ 	.short	0x012c


	//----- nvinfo : EIATTR_PARAM_CBANK
	.align		4
        /*00d4*/ 	.byte	0x04, 0x0a
        /*00d6*/ 	.short	(.L_2301 - .L_2300)
	.align		4
.L_2300:
        /*00d8*/ 	.word	index@(.nv.constant0._ZN2at6native32batch_norm_backward_elemt_kernelIffflEEvNS_27GenericPackedTensorAccessorIT_Lm3ENS_16DefaultPtrTraitsET2_EES6_NS2_IT1_Lm1ES4_S5_EES8_NS2_IT0_Lm1ES4_S5_EES8_S8_S6_PKii)
        /*00dc*/ 	.short	0x0380
        /*00de*/ 	.short	0x012c


	//----- nvinfo : EIATTR_SW_WAR
	.align		4
.L_2301:
        /*00e0*/ 	.byte	0x04, 0x36
        /*00e2*/ 	.short	(.L_2303 - .L_2302)
.L_2302:
        /*00e4*/ 	.word	0x00000008
.L_2303:


//--------------------- .nv.info._ZN2at6native32batch_norm_backward_elemt_kernelIfffiEEvNS_27GenericPackedTensorAccessorIT_Lm3ENS_16DefaultPtrTraitsET2_EES6_NS2_IT1_Lm1ES4_S5_EES8_NS2_IT0_Lm1ES4_S5_EES8_S8_S6_PKii --------------------------
	.section	.nv.info._ZN2at6native32batch_norm_backward_elemt_kernelIfffiEEvNS_27GenericPackedTensorAccessorIT_Lm3ENS_16DefaultPtrTraitsET2_EES6_NS2_IT1_Lm1ES4_S5_EES8_NS2_IT0_Lm1ES4_S5_EES8_S8_S6_PKii,"",@"SHT_CUDA_INFO"
	.sectionflags	@""
	.align	4


	//----- nvinfo : EIATTR_CUDA_API_VERSION
	.align		4
        /*0000*/ 	.byte	0x04, 0x37
        /*0002*/ 	.short	(.L_2305 - .L_2304)
.L_2304:
        /*0004*/ 	.word	0x00000082


	//----- nvinfo : EIATTR_KPARAM_INFO
	.align		4
.L_2305:
        /*0008*/ 	.byte	0x04, 0x17
        /*000a*/ 	.short	(.L_2307 - .L_2306)
.L_2306:
        /*000c*/ 	.word	0x00000000
        /*0010*/ 	.short	0x0009
        /*0012*/ 	.short	0x00b8
        /*0014*/ 	.byte	0x00, 0xf0, 0x11, 0x00


	//----- nvinfo : EIATTR_KPARAM_INFO
	.align		4
.L_2307:
        /*0018*/ 	.byte	0x04, 0x17
        /*001a*/ 	.short	(.L_2309 - .L_2308)
.L_2308:
        /*001c*/ 	.word	0x00000000
        /*0020*/ 	.short	0x0008
        /*0022*/ 	.short	0x00b0
        /*0024*/ 	.byte	0x00, 0xf5, 0x21, 0x00


	//----- nvinfo : EIATTR_KPARAM_INFO
	.align		4
.L_2309:
        /*0028*/ 	.byte	0x04, 0x17
        /*002a*/ 	.short	(.L_2311 - .L_2310)
.L_2310:
        /*002c*/ 	.word	0x00000000
        /*0030*/ 	.short	0x0007
        /*0032*/ 	.short	0x0090
        /*0034*/ 	.byte	0x00, 0xf0, 0x81, 0x00


	//----- nvinfo : EIATTR_KPARAM_INFO
	.align		4
.L_2311:
        /*0038*/ 	.byte	0x04, 0x17
        /*003a*/ 	.short	(.L_2313 - .L_2312)
.L_2312:
        /*003c*/ 	.word	0x00000000
        /*0040*/ 	.short	0x0006
        /*0042*/ 	.short	0x0080
        /*0044*/ 	.byte	0x00, 0xf0, 0x41, 0x00


	//----- nvinfo : EIATTR_KPARAM_INFO
	.align		4
.L_2313:
        /*0048*/ 	.byte	0x04, 0x17
        /*004a*/ 	.short	(.L_2315 - .L_2314)
.L_2314:
        /*004c*/ 	.word	0x00000000
        /*0050*/ 	.short	0x0005
        /*0052*/ 	.short	0x0070
        /*0054*/ 	.byte	0x00, 0xf0, 0x41, 0x00


	//----- nvinfo : EIATTR_KPARAM_INFO
	.align		4
.L_2315:
        /*0058*/ 	.byte	0x04, 0x17
        /*005a*/ 	.short	(.L_2317 - .L_2316)
.L_2316:
        /*005c*/ 	.word	0x00000000
        /*0060*/ 	.short	0x0004
        /*0062*/ 	.short	0x0060
        /*0064*/ 	.byte	0x00, 0xf0, 0x41, 0x00


	//----- nvinfo : EIATTR_KPARAM_INFO
	.align		4
.L_2317:
        /*0068*/ 	.byte	0x04, 0x17
        /*006a*/ 	.short	(.L_2319 - .L_2318)
.L_2318:
        /*006c*/ 	.word	0x00000000
        /*0070*/ 	.short	0x0003
        /*0072*/ 	.short	0x0050
        /*0074*/ 	.byte	0x00, 0xf0, 0x41, 0x00


	//----- nvinfo : EIATTR_KPARAM_INFO
	.align		4
.L_2319:
        /*0078*/ 	.byte	0x04, 0x17
        /*007a*/ 	.short	(.L_2321 - .L_2320)
.L_2320:
        /*007c*/ 	.word	0x00000000
        /*0080*/ 	.short	0x0002
        /*0082*/ 	.short	0x0040
        /*0084*/ 	.byte	0x00, 0xf0, 0x41, 0x00


	//----- nvinfo : EIATTR_KPARAM_INFO
	.align		4
.L_2321:
        /*0088*/ 	.byte	0x04, 0x17
        /*008a*/ 	.short	(.L_2323 - .L_2322)
.L_2322:
        /*008c*/ 	.word	0x00000000
        /*0090*/ 	.short	0x0001
        /*0092*/ 	.short	0x0020
        /*0094*/ 	.byte	0x00, 0xf0, 0x81, 0x00


	//----- nvinfo : EIATTR_KPARAM_INFO
	.align		4
.L_2323:
        /*0098*/ 	.byte	0x04, 0x17
        /*009a*/ 	.short	(.L_2325 - .L_2324)
.L_2324:
        /*009c*/ 	.word	0x00000000
        /*00a0*/ 	.short	0x0000
        /*00a2*/ 	.short	0x0000
        /*00a4*/ 	.byte	0x00, 0xf0, 0x81, 0x00


	//----- nvinfo : EIATTR_SPARSE_MMA_MASK
	.align		4
.L_2325:
        /*00a8*/ 	.byte	0x03, 0x50
        /*00aa*/ 	.short	0x0000


	//----- nvinfo : EIATTR_MAXREG_COUNT
	.align		4
        /*00ac*/ 	.byte	0x03, 0x1b
        /*00ae*/ 	.short	0x00ff


	//----- nvinfo : EIATTR_MERCURY_ISA_VERSION
	.align		4
        /*00b0*/ 	.byte	0x03, 0x5f
        /*00b2*/ 	.short	0x0101


	//----- nvinfo : EIATTR_VRC_CTA_INIT_COUNT
	.align		4
        /*00b4*/ 	.byte	0x02, 0x4a
	.zero		1
	.zero		1


	//----- nvinfo : EIATTR_EXIT_INSTR_OFFSETS
	.align		4
        /*00b8*/ 	.byte	0x04, 0x1c
        /*00ba*/ 	.short	(.L_2327 - .L_2326)


	//   ....[0]....
.L_2326:
        /*00bc*/ 	.word	0x00000930


	//   ....[1]....
        /*00c0*/ 	.word	0x00000b30


	//   ....[2]....
        /*00c4*/ 	.word	0x00001010


	//----- nvinfo : EIATTR_CRS_STACK_SIZE
	.align		4
.L_2327:
        /*00c8*/ 	.byte	0x04, 0x1e
        /*00ca*/ 	.short	(.L_2329 - .L_2328)
.L_2328:
        /*00cc*/ 	.word	0x00000000


	//----- nvinfo : EIATTR_CBANK_PARAM_SIZE
	.align		4
.L_2329:
        /*00d0*/ 	.byte	0x03, 0x19
        /*00d2*/ 	.short	0x00bc


	//----- nvinfo : EIATTR_PARAM_CBANK
	.align		4
        /*00d4*/ 	.byte	0x04, 0x0a
        /*00d6*/ 	.short	(.L_2331 - .L_2330)
	.align		4
.L_2330:
        /*00d8*/ 	.word	index@(.nv.constant0._ZN2at6native32batch_norm_backward_elemt_kernelIfffiEEvNS_27GenericPackedTensorAccessorIT_Lm3ENS_16DefaultPtrTraitsET2_EES6_NS2_IT1_Lm1ES4_S5_EES8_NS2_IT0_Lm1ES4_S5_EES8_S8_S6_PKii)
        /*00dc*/ 	.short	0x0380
        /*00de*/ 	.short	0x00bc


	//----- nvinfo : EIATTR_SW_WAR
	.align		4
.L_2331:
        /*00e0*/ 	.byte	0x04, 0x36
        /*00e2*/ 	.short	(.L_2333 - .L_2332)
.L_2332:
        /*00e4*/ 	.word	0x00000008
.L_2333:


//--------------------- .nv.info._ZN2at6native32batch_norm_backward_elemt_kernelIdddlEEvNS_27GenericPackedTensorAccessorIT_Lm3ENS_16DefaultPtrTraitsET2_EES6_NS2_IT1_Lm1ES4_S5_EES8_NS2_IT0_Lm1ES4_S5_EES8_S8_S6_PKii --------------------------
	.section	.nv.info._ZN2at6native32batch_norm_backward_elemt_kernelIdddlEEvNS_27GenericPackedTensorAccessorIT_Lm3ENS_16DefaultPtrTraitsET2_EES6_NS2_IT1_Lm1ES4_S5_EES8_NS2_IT0_Lm1ES4_S5_EES8_S8_S6_PKii,"",@"SHT_CUDA_INFO"
	.sectionflags	@""
	.align	4


	//----- nvinfo : EIATTR_CUDA_API_VERSION
	.align		4
        /*0000*/ 	.byte	0x04, 0x37
        /*0002*/ 	.short	(.L_2335 - .L_2334)
.L_2334:
        /*0004*/ 	.word	0x00000082


	//----- nvinfo : EIATTR_KPARAM_INFO
	.align		4
.L_2335:
        /*0008*/ 	.byte	0x04, 0x17
        /*000a*/ 	.short	(.L_2337 - .L_2336)
.L_2336:
        /*000c*/ 	.word	0x00000000
        /*0010*/ 	.short	0x0009
        /*0012*/ 	.short	0x0128
        /*0014*/ 	.byte	0x00, 0xf0, 0x11, 0x00


	//----- nvinfo : EIATTR_KPARAM_INFO
	.align		4
.L_2337:
        /*0018*/ 	.byte	0x04, 0x17
        /*001a*/ 	.short	(.L_2339 - .L_2338)
.L_2338:
        /*001c*/ 	.word	0x00000000
        /*0020*/ 	.short	0x0008
        /*0022*/ 	.short	0x0120
        /*0024*/ 	.byte	0x00, 0xf5, 0x21, 0x00


	//----- nvinfo : EIATTR_KPARAM_INFO
	.align		4
.L_2339:
        /*0028*/ 	.byte	0x04, 0x17
        /*002a*/ 	.short	(.L_2341 - .L_2340)
.L_2340:
        /*002c*/ 	.word	0x00000000
        /*0030*/ 	.short	0x0007
        /*0032*/ 	.short	0x00e8
        /*0034*/ 	.byte	0x00, 0xf0, 0xe1, 0x00


	//----- nvinfo : EIATTR_KPARAM_INFO
	.align		4
.L_2341:
        /*0038*/ 	.byte	0x04, 0x17
        /*003a*/ 	.short	(.L_2343 - .L_2342)
.L_2342:
        /*003c*/ 	.word	0x00000000
        /*0040*/ 	.short	0x0006
        /*0042*/ 	.short	0x00d0
        /*0044*/ 	.byte	0x00, 0xf0, 0x61, 0x00


	//----- nvinfo : EIATTR_KPARAM_INFO
	.align		4
.L_2343:
        /*0048*/ 	.byte	0x04, 0x17
        /*004a*/ 	.short	(.L_2345 - .L_2344)
.L_2344:
        /*004c*/ 	.word	0x00000000
        /*0050*/ 	.short	0x0005
        /*0052*/ 	.short	0x00b8
        /*0054*/ 	.byte	0x00, 0xf0, 0x61, 0x00


	//----- nvinfo : EIATTR_KPARAM_INFO
	.align		4
.L_2345:
        /*0058*/ 	.byte	0x04, 0x17
        /*005a*/ 	.short	(.L_2347 - .L_2346)
.L_2346:
        /*005c*/ 	.word	0x00000000
        /*0060*/ 	.short	0x0004
        /*0062*/ 	.short	0x00a0
        /*0064*/ 	.byte	0x00, 0xf0, 0x61, 0x00


	//----- nvinfo : EIATTR_KPARAM_INFO
	.align		4
.L_2347:
        /*0068*/ 	.byte	0x04, 0x17
        /*006a*/ 	.short	(.L_2349 - .L_2348)
.L_2348:
        /*006c*/ 	.word	0x00000000
        /*0070*/ 	.short	0x0003
        /*0072*/ 	.short	0x0088
        /*0074*/ 	.byte	0x00, 0xf0, 0x61, 0x00


	//----- nvinfo : EIATTR_KPARAM_INFO
	.align		4
.L_2349:
        /*0078*/ 	.byte	0x04, 0x17
        /*007a*/ 	.short	(.L_2351 - .L_2350)
.L_2350:
        /*007c*/ 	.word	0x00000000
        /*0080*/ 	.short	0x0002
        /*0082*/ 	.short	0x0070
        /*0084*/ 	.byte	0x00, 0xf0, 0x61, 0x00


	//----- nvinfo : EIATTR_KPARAM_INFO
	.align		4
.L_2351:
        /*0088*/ 	.byte	0x04, 0x17
        /*008a*/ 	.short	(.L_2353 - .L_2352)
.L_2352:
        /*008c*/ 	.word	0x00000000
        /*0090*/ 	.short	0x0001
        /*0092*/ 	.short	0x0038
        /*0094*/ 	.byte	0x00, 0xf0, 0xe1, 0x00


	//----- nvinfo : EIATTR_KPARAM_INFO
	.align		4
.L_2353:
        /*0098*/ 	.byte	0x04, 0x17
        /*009a*/ 	.short	(.L_2355 - .L_2354)
.L_2354:
        /*009c*/ 	.word	0x00000000
        /*00a0*/ 	.short	0x0000
        /*00a2*/ 	.short	0x0000
        /*00a4*/ 	.byte	0x00, 0xf0, 0xe1, 0x00


	//----- nvinfo : EIATTR_SPARSE_MMA_MASK
	.align		4
.L_2355:
        /*00a8*/ 	.byte	0x03, 0x50
        /*00aa*/ 	.short	0x0000


	//----- nvinfo : EIATTR_MAXREG_COUNT
	.align		4
        /*00ac*/ 	.byte	0x03, 0x1b
        /*00ae*/ 	.short	0x00ff


	//----- nvinfo : EIATTR_MERCURY_ISA_VERSION
	.align		4
        /*00b0*/ 	.byte	0x03, 0x5f
        /*00b2*/ 	.short	0x0101


	//----- nvinfo : EIATTR_VRC_CTA_INIT_COUNT
	.align		4
        /*00b4*/ 	.byte	0x02, 0x4a
	.zero		1
	.zero		1


	//----- nvinfo : EIATTR_EXIT_INSTR_OFFSETS
	.align		4
        /*00b8*/ 	.byte	0x04, 0x1c
        /*00ba*/ 	.short	(.L_2357 - .L_2356)


	//   ....[0]....
.L_2356:
        /*00bc*/ 	.word	0x000009f0


	//   ....[1]....
        /*00c0*/ 	.word	0x00000d70


	//   ....[2]....
        /*00c4*/ 	.word	0x00002190


	//----- nvinfo : EIATTR_CRS_STACK_SIZE
	.align		4
.L_2357:
        /*00c8*/ 	.byte	0x04, 0x1e
        /*00ca*/ 	.short	(.L_2359 - .L_2358)
.L_2358:
        /*00cc*/ 	.word	0x00000000


	//----- nvinfo : EIATTR_CBANK_PARAM_SIZE
	.align		4
.L_2359:
        /*00d0*/ 	.byte	0x03, 0x19
        /*00d2*/ 	.short	0x012c


	//----- nvinfo : EIATTR_PARAM_CBANK
	.align		4
        /*00d4*/ 	.byte	0x04, 0x0a
        /*00d6*/ 	.short	(.L_2361 - .L_2360)
	.align		4
.L_2360:
        /*00d8*/ 	.word	index@(.nv.constant0._ZN2at6native32batch_norm_backward_elemt_kernelIdddlEEvNS_27GenericPackedTensorAccessorIT_Lm3ENS_16DefaultPtrTraitsET2_EES6_NS2_IT1_Lm1ES4_S5_EES8_NS2_IT0_Lm1ES4_S5_EES8_S8_S6_PKii)
        /*00dc*/ 	.short	0x0380
        /*00de*/ 	.short	0x012c


	//----- nvinfo : EIATTR_SW_WAR
	.align		4
.L_2361:
        /*00e0*/ 	.byte	0x04, 0x36
        /*00e2*/ 	.short	(.L_2363 - .L_2362)
.L_2362:
        /*00e4*/ 	.word	0x00000008
.L_2363:


//--------------------- .nv.info._ZN2at6native32batch_norm_backward_elemt_kernelIdddiEEvNS_27GenericPackedTensorAccessorIT_Lm3ENS_16DefaultPtrTraitsET2_EES6_NS2_IT1_Lm1ES4_S5_EES8_NS2_IT0_Lm1ES4_S5_EES8_S8_S6_PKii --------------------------
	.section	.nv.info._ZN2at6native32batch_norm_backward_elemt_kernelIdddiEEvNS_27GenericPackedTensorAccessorIT_Lm3ENS_16DefaultPtrTraitsET2_EES6_NS2_IT1_Lm1ES4_S5_EES8_NS2_IT0_Lm1ES4_S5_EES8_S8_S6_PKii,"",@"SHT_CUDA_INFO"
	.sectionflags	@""
	.align	4


	//----- nvinfo : EIATTR_CUDA_API_VERSION
	.align		4
        /*0000*/ 	.byte	0x04, 0x37
        /*0002*/ 	.short	(.L_2365 - .L_2364)
.L_2364:
        /*0004*/ 	.word	0x00000082


	//----- nvinfo : EIATTR_KPARAM_INFO
	.align		4
.L_2365:
        /*0008*/ 	.byte	0x04, 0x17
        /*000a*/ 	.short	(.L_2367 - .L_2366)
.L_2366:
        /*000c*/ 	.word	0x00000000
        /*0010*/ 	.short	0x0009
        /*0012*/ 	.short	0x00b8
        /*0014*/ 	.byte	0x00, 0xf0, 0x11, 0x00


	//----- nvinfo : EIATTR_KPARAM_INFO
	.align		4
.L_2367:
        /*0018*/ 	.byte	0x04, 0x17
        /*001a*/ 	.short	(.L_2369 - .L_2368)
.L_2368:
        /*001c*/ 	.word	0x00000000
        /*0020*/ 	.short	0x0008
        /*0022*/ 	.short	0x00b0
        /*0024*/ 	.byte	0x00, 0xf5, 0x21, 0x00


	//----- nvinfo : EIATTR_KPARAM_INFO
	.align		4
.L_2369:
        /*0028*/ 	.byte	0x04, 0x17
        /*002a*/ 	.short	(.L_2371 - .L_2370)
.L_2370:
        /*002c*/ 	.word	0x00000000
        /*0030*/ 	.short	0x0007
        /*0032*/ 	.short	0x0090
        /*0034*/ 	.byte	0x00, 0xf0, 0x81, 0x00


	//----- nvinfo : EIATTR_KPARAM_INFO
	.align		4
.L_2371:
        /*0038*/ 	.byte	0x04, 0x17
        /*003a*/ 	.short	(.L_2373 - .L_2372)
.L_2372:
        /*003c*/ 	.word	0x00000000
        /*0040*/ 	.short	0x0006
        /*0042*/ 	.short	0x0080
        /*0044*/ 	.byte	0x00, 0xf0, 0x41, 0x00


	//----- nvinfo : EIATTR_KPARAM_INFO
	.align		4
.L_2373:
        /*0048*/ 	.byte	0x04, 0x17
        /*004a*/ 	.short	(.L_2375 - .L_2374)
.L_2374:
        /*004c*/ 	.word	0x00000000
        /*0050*/ 	.short	0x0005
        /*0052*/ 	.short	0x0070
        /*0054*/ 	.byte	0x00, 0xf0, 0x41, 0x00


	//----- nvinfo : EIATTR_KPARAM_INFO
	.align		4
.L_2375:
        /*0058*/ 	.byte	0x04, 0x17
        /*005a*/ 	.short	(.L_2377 - .L_2376)
.L_2376:
        /*005c*/ 	.word	0x00000000
        /*0060*/ 	.short	0x0004
        /*0062*/ 	.short	0x0060
        /*0064*/ 	.byte	0x00, 0xf0, 0x41, 0x00


	//----- nvinfo : EIATTR_KPARAM_INFO
	.align		4
.L_2377:
        /*0068*/ 	.byte	0x04, 0x17
        /*006a*/ 	.short	(.L_2379 - .L_2378)
.L_2378:
        /*006c*/ 	.word	0x00000000
        /*0070*/ 	.short	0x0003
        /*0072*/ 	.short	0x0050
        /*0074*/ 	.byte	0x00, 0xf0, 0x41, 0x00


	//----- nvinfo : EIATTR_KPARAM_INFO
	.align		4
.L_2379:
        /*0078*/ 	.byte	0x04, 0x17
        /*007a*/ 	.short	(.L_2381 - .L_2380)
.L_2380:
        /*007c*/ 	.word	0x00000000
        /*0080*/ 	.short	0x0002
        /*0082*/ 	.short	0x0040
        /*0084*/ 	.byte	0x00, 0xf0, 0x41, 0x00


	//----- nvinfo : EIATTR_KPARAM_INFO
	.align		4
.L_2381:
        /*0088*/ 	.byte	0x04, 0x17
        /*008a*/ 	.short	(.L_2383 - .L_2382)
.L_2382:
        /*008c*/ 	.word	0x00000000
        /*0090*/ 	.short	0x0001
        /*0092*/ 	.short	0x0020
        /*0094*/ 	.byte	0x00, 0xf0, 0x81, 0x00


	//----- nvinfo : EIATTR_KPARAM_INFO
	.align		4
.L_2383:
        /*0098*/ 	.byte	0x04, 0x17
        /*009a*/ 	.short	(.L_2385 - .L_2384)
.L_2384:
        /*009c*/ 	.word	0x00000000
        /*00a0*/ 	.short	0x0000
        /*00a2*/ 	.short	0x0000
        /*00a4*/ 	.byte	0x00, 0xf0, 0x81, 0x00


	//----- nvinfo : EIATTR_SPARSE_MMA_MASK
	.align		4
.L_2385:
        /*00a8*/ 	.byte	0x03, 0x50
        /*00aa*/ 	.short	0x0000


	//----- nvinfo : EIATTR_MAXREG_COUNT
	.align		4
        /*00ac*/ 	.byte	0x03, 0x1b
        /*00ae*/ 	.short	0x00ff


	//----- nvinfo : EIATTR_MERCURY_ISA_VERSION
	.align		4
        /*00b0*/ 	.byte	0x03, 0x5f
        /*00b2*/ 	.short	0x0101


	//----- nvinfo : EIATTR_VRC_CTA_INIT_COUNT
	.align		4
        /*00b4*/ 	.byte	0x02, 0x4a
	.zero		1
	.zero		1


	//----- nvinfo : EIATTR_EXIT_INSTR_OFFSETS
	.align		4
        /*00b8*/ 	.byte	0x04, 0x1c
        /*00ba*/ 	.short	(.L_2387 - .L_2386)


	//   ....[0]....
.L_2386:
        /*00bc*/ 	.word	0x00000a00


	//   ....[1]....
        /*00c0*/ 	.word	0x00000c10


	//   ....[2]....
        /*00c4*/ 	.word	0x000010e0


	//----- nvinfo : EIATTR_CRS_STACK_SIZE
	.align		4
.L_2387:
        /*00c8*/ 	.byte	0x04, 0x1e
        /*00ca*/ 	.short	(.L_2389 - .L_2388)
.L_2388:
        /*00cc*/ 	.word	0x00000000


	//----- nvinfo : EIATTR_CBANK_PARAM_SIZE
	.align		4
.L_2389:
        /*00d0*/ 	.byte	0x03, 0x19
        /*00d2*/ 	.short	0x00bc


	//----- nvinfo : EIATTR_PARAM_CBANK
	.align		4
        /*00d4*/ 	.byte	0x04, 0x0a
        /*00d6*/ 	.short	(.L_2391 - .L_2390)
	.align		4
.L_2390:
        /*00d8*/ 	.word	index@(.nv.constant0._ZN2at6native32batch_norm_backward_elemt_kernelIdddiEEvNS_27GenericPackedTensorAccessorIT_Lm3ENS_16DefaultPtrTraitsET2_EES6_NS2_IT1_Lm1ES4_S5_EES8_NS2_IT0_Lm1ES4_S5_EES8_S8_S6_PKii)
        /*00dc*/ 	.short	0x0380
        /*00de*/ 	.short	0x00bc


	//----- nvinfo : EIATTR_SW_WAR
	.align		4
.L_2391:
        /*00e0*/ 	.byte	0x04, 0x36
        /*00e2*/ 	.short	(.L_2393 - .L_2392)
.L_2392:
        /*00e4*/ 	.word	0x00000008
.L_2393:


//--------------------- .nv.info._ZN2at6native33batch_norm_backward_reduce_kernelIN3c108BFloat16ES3_flEEvNS_27GenericPackedTensorAccessorIT_Lm3ENS_16DefaultPtrTraitsET2_EES8_NS4_IT1_Lm1ES6_S7_EESA_SA_SA_NS4_IT0_Lm1ES6_S7_EESC_ --------------------------
	.section	.nv.info._ZN2at6native33batch_norm_backward_reduce_kernelIN3c108BFloat16ES3_flEEvNS_27GenericPackedTensorAccessorIT_Lm3ENS_16DefaultPtrTraitsET2_EES8_NS4_IT1_Lm1ES6_S7_EESA_SA_SA_NS4_IT0_Lm1ES6_S7_EESC_,"",@"SHT_CUDA_INFO"
	.sectionflags	@""
	.align	4


	//----- nvinfo : EIATTR_CUDA_API_VERSION
	.align		4
        /*0000*/ 	.byte	0x04, 0x37
        /*0002*/ 	.short	(.L_2395 - .L_2394)
.L_2394:
        /*0004*/ 	.word	0x00000082


	//----- nvinfo : EIATTR_KPARAM_INFO
	.align		4
.L_2395:
        /*0008*/ 	.byte	0x04, 0x17
        /*000a*/ 	.short	(.L_2397 - .L_2396)
.L_2396:
        /*000c*/ 	.word	0x00000000
        /*0010*/ 	.short	0x0007
        /*0012*/ 	.short	0x00e8
        /*0014*/ 	.byte	0x00, 0xf0, 0x61, 0x00


	//----- nvinfo : EIATTR_KPARAM_INFO
	.align		4
.L_2397:
        /*0018*/ 	.byte	0x04, 0x17
        /*001a*/ 	.short	(.L_2399 - .L_2398)
.L_2398:
        /*001c*/ 	.word	0x00000000
        /*0020*/ 	.short	0x0006
        /*0022*/ 	.short	0x00d0
        /*0024*/ 	.byte	0x00, 0xf0, 0x61, 0x00


	//----- nvinfo : EIATTR_KPARAM_INFO
	.align		4
.L_2399:
        /*0028*/ 	.byte	0x04, 0x17
        /*002a*/ 	.short	(.L_2401 - .L_2400)
.L_2400:
        /*002c*/ 	.word	0x00000000
        /*0030*/ 	.short	0x0005
        /*0032*/ 	.short	0x00b8
        /*0034*/ 	.byte	0x00, 0xf0, 0x61, 0x00


	//----- nvinfo : EIATTR_KPARAM_INFO
	.align		4
.L_2401:
        /*0038*/ 	.byte	0x04, 0x17
        /*003a*/ 	.short	(.L_2403 - .L_2402)
.L_2402:
        /*003c*/ 	.word	0x00000000
        /*0040*/ 	.short	0x0004
        /*0042*/ 	.short	0x00a0
        /*0044*/ 	.byte	0x00, 0xf0, 0x61, 0x00


	//----- nvinfo : EIATTR_KPARAM_INFO
	.align		4
.L_2403:
        /*0048*/ 	.byte	0x04, 0x17
        /*004a*/ 	.short	(.L_2405 - .L_2404)
.L_2404:
        /*004c*/ 	.word	0x00000000
        /*0050*/ 	.short	0x0003
        /*0052*/ 	.short	0x0088
        /*0054*/ 	.byte	0x00, 0xf0, 0x61, 0x00


	//----- nvinfo : EIATTR_KPARAM_INFO
	.align		4
.L_2405:
        /*0058*/ 	.byte	0x04, 0x17
        /*005a*/ 	.short	(.L_2407 - .L_2406)
.L_2406:
        /*005c*/ 	.word	0x00000000
        /*0060*/ 	.short	0x0002
        /*0062*/ 	.short	0x0070
        /*0064*/ 	.byte	0x00, 0xf0, 0x61, 0x00


	//----- nvinfo : EIATTR_KPARAM_INFO
	.align		4
.L_2407:
        /*0068*/ 	.byte	0x04, 0x17
        /*006a*/ 	.short	(.L_2409 - .L_2408)
.L_2408:
        /*006c*/ 	.word	0x00000000
        /*0070*/ 	.short	0x0001
        /*0072*/ 	.short	0x0038
        /*0074*/ 	.byte	0x00, 0xf0, 0xe1, 0x00


	//----- nvinfo : EIATTR_KPARAM_INFO
	.align		4
.L_2409:
        /*0078*/ 	.byte	0x04, 0x17
        /*007a*/ 	.short	(.L_2411 - .L_2410)
.L_2410:
        /*007c*/ 	.word	0x00000000
        /*0080*/ 	.short	0x0000
        /*0082*/ 	.short	0x0000
        /*0084*/ 	.byte	0x00, 0xf0, 0xe1, 0x00


	//----- nvinfo : EIATTR_SPARSE_MMA_MASK
	.align		4
.L_2411:
        /*0088*/ 	.byte	0x03, 0x50
        /*008a*/ 	.short	0x0000


	//----- nvinfo : EIATTR_MAXREG_COUNT
	.align		4
        /*008c*/ 	.byte	0x03, 0x1b
        /*008e*/ 	.short	0x00ff


	//----- nvinfo : EIATTR_NUM_BARRIERS
	.align		4
        /*0090*/ 	.byte	0x02, 0x4c
        /*0092*/ 	.byte	0x01
	.zero		1


	//----- nvinfo : EIATTR_MERCURY_ISA_VERSION
	.align		4
        /*0094*/ 	.byte	0x03, 0x5f
        /*0096*/ 	.short	0x0101


	//----- nvinfo : EIATTR_COOP_GROUP_MASK_REGIDS
	.align		4
        /*0098*/ 	.byte	0x04, 0x29
        /*009a*/ 	.short	(.L_2413 - .L_2412)


	//   ....[0]....
.L_2412:
        /*009c*/ 	.word	0xffffffff


	//   ....[1]....
        /*00a0*/ 	.word	0xffffffff


	//   ....[2]....
        /*00a4*/ 	.word	0xffffffff


	//   ....[3]....
        /*00a8*/ 	.word	0xffffffff


	//   ....[4]....
        /*00ac*/ 	.word	0xffffffff


	//   ....[5]....
        /*00b0*/ 	.word	0xffffffff


	//   ....[6]....
        /*00b4*/ 	.word	0xffffffff


	//   ....[7]....
        /*00b8*/ 	.word	0xffffffff


	//   ....[8]....
        /*00bc*/ 	.word	0xffffffff


	//   ....[9]....
        /*00c0*/ 	.word	0xffffffff


	//   ....[10]....
        /*00c4*/ 	.word	0xffffffff


	//   ....[11]....
        /*00c8*/ 	.word	0xffffffff


	//   ....[12]....
        /*00cc*/ 	.word	0xffffffff


	//   ....[13]....
        /*00d0*/ 	.word	0xffffffff


	//   ....[14]....
        /*00d4*/ 	.word	0xffffffff


	//   ....[15]....
        /*00d8*/ 	.word	0xffffffff


	//   ....[16]....
        /*00dc*/ 	.word	0xffffffff


	//   ....[17]....
        /*00e0*/ 	.word	0xffffffff


	//   ....[18]....
        /*00e4*/ 	.word	0xffffffff


	//   ....[19]....
        /*00e8*/ 	.word	0xffffffff


	//   ....[20]....
        /*00ec*/ 	.word	0x0500000d


	//   ....[21]....
        /*00f0*/ 	.word	0x0500000d


	//   ....[22]....
        /*00f4*/ 	.word	0x0500000d


	//   ....[23]....
        /*00f8*/ 	.word	0x0500000d


	//   ....[24]....
        /*00fc*/ 	.word	0x0500000d


	//   ....[25]....
        /*0100*/ 	.word	0x0500000d


	//   ....[26]....
        /*0104*/ 	.word	0x0500000d


	//   ....[27]....
        /*0108*/ 	.word	0x0500000d


	//   ....[28]....
        /*010c*/ 	.word	0x0500000d


	//   ....[29]....
        /*0110*/ 	.word	0x0500000d


	//----- nvinfo : EIATTR_COOP_GROUP_INSTR_OFFSETS
	.align		4
.L_2413:
        /*0114*/ 	.byte	0x04, 0x28
        /*0116*/ 	.short	(.L_2415 - .L_2414)


	//   ....[0]....
.L_2414:
        /*0118*/ 	.word	0x000006a0


	//   ....[1]....
        /*011c*/ 	.word	0x000006c0


	//   ....[2]....
        /*0120*/ 	.word	0x00000760


	//   ....[3]....
        /*0124*/ 	.word	0x00000780


	//   ....[4]....
        /*0128*/ 	.word	0x000007e0


	//   ....[5]....
        /*012c*/ 	.word	0x00000800


	//   ....[6]....
        /*0130*/ 	.word	0x00000870


	//   ....[7]....
        /*0134*/ 	.word	0x000008a0


	//   ....[8]....
        /*0138*/ 	.word	0x00000940


	//   ....[9]....
        /*013c*/ 	.word	0x00000960


	//   ....[10]....
        /*0140*/ 	.word	0x00000ad0


	//   ....[11]....
        /*0144*/ 	.word	0x00000ae0


	//   ....[12]....
        /*0148*/ 	.word	0x00000b40


	//   ....[13]....
        /*014c*/ 	.word	0x00000b60


	//   ....[14]....
        /*0150*/ 	.word	0x00000bb0


	//   ....[15]....
        /*0154*/ 	.word	0x00000be0


	//   ....[16]....
        /*0158*/ 	.word	0x00000c30


	//   ....[17]....
        /*015c*/ 	.word	0x00000c60


	//   ....[18]....
        /*0160*/ 	.word	0x00000cb0


	//   ....[19]....
        /*0164*/ 	.word	0x00000ce0


	//   ....[20]....
        /*0168*/ 	.word	0x000011c0


	//   ....[21]....
        /*016c*/ 	.word	0x00001210


	//   ....[22]....
        /*0170*/ 	.word	0x000012b0


	//   ....[23]....
        /*0174*/ 	.word	0x00001320


	//   ....[24]....
        /*0178*/ 	.word	0x000013c0


	//   ....[25]....
        /*017c*/ 	.word	0x00001430


	//   ....[26]....
        /*0180*/ 	.word	0x000014d0


	//   ....[27]....
        /*0184*/ 	.word	0x00001540


	//   ....[28]....
        /*0188*/ 	.word	0x000015e0


	//   ....[29]....
        /*018c*/ 	.word	0x00001650


	//----- nvinfo : EIATTR_VRC_CTA_INIT_COUNT
	.align		4
.L_2415:
        /*0190*/ 	.byte	0x02, 0x4a
	.zero		1
	.zero		1


	//----- nvinfo : EIATTR_EXIT_INSTR_OFFSETS
	.align		4
        /*0194*/ 	.byte	0x04, 0x1c
        /*0196*/ 	.short	(.L_2417 - .L_2416)


	//   ....[0]....
.L_2416:
        /*0198*/ 	.word	0x00000dd0


	//   ....[1]....
        /*019c*/ 	.word	0x000010c0


	//   ....[2]....
        /*01a0*/ 	.word	0x00001160


	//----- nvinfo : EIATTR_CRS_STACK_SIZE
	.align		4
.L_2417:
        /*01a4*/ 	.byte	0x04, 0x1e
        /*01a6*/ 	.short	(.L_2419 - .L_2418)
.L_2418:
        /*01a8*/ 	.word	0x00000000


	//----- nvinfo : EIATTR_CBANK_PARAM_SIZE
	.align		4
.L_2419:
        /*01ac*/ 	.byte	0x03, 0x19
        /*01ae*/ 	.short	0x0100


	//----- nvinfo : EIATTR_PARAM_CBANK
	.align		4
        /*01b0*/ 	.byte	0x04, 0x0a
        /*01b2*/ 	.short	(.L_2421 - .L_2420)
	.align		4
.L_2420:
        /*01b4*/ 	.word	index@(.nv.constant0._ZN2at6native33batch_norm_backward_reduce_kernelIN3c108BFloat16ES3_flEEvNS_27GenericPackedTensorAccessorIT_Lm3ENS_16DefaultPtrTraitsET2_EES8_NS4_IT1_Lm1ES6_S7_EESA_SA_SA_NS4_IT0_Lm1ES6_S7_EESC_)
        /*01b8*/ 	.short	0x0380
        /*01ba*/ 	.short	0x0100


	//----- nvinfo : EIATTR_SW_WAR
	.align		4
.L_2421:
        /*01bc*/ 	.byte	0x04, 0x36
        /*01be*/ 	.short	(.L_2423 - .L_2422)
.L_2422:
        /*01c0*/ 	.word	0x00000008
.L_2423:


//--------------------- .nv.info._ZN2at6native33batch_norm_backward_reduce_kernelIN3c108BFloat16EfflEEvNS_27GenericPackedTensorAccessorIT_Lm3ENS_16DefaultPtrTraitsET2_EES8_NS4_IT1_Lm1ES6_S7_EESA_SA_SA_NS4_IT0_Lm1ES6_S7_EESC_ --------------------------
	.section	.nv.info._ZN2at6native33batch_norm_backward_reduce_kernelIN3c108BFloat16EfflEEvNS_27GenericPackedTensorAccessorIT_Lm3ENS_16DefaultPtrTraitsET2_EES8_NS4_IT1_Lm1ES6_S7_EESA_SA_SA_NS4_IT0_Lm1ES6_S7_EESC_,"",@"SHT_CUDA_INFO"
	.sectionflags	@""
	.align	4


	//----- nvinfo : EIATTR_CUDA_API_VERSION
	.align		4
        /*0000*/ 	.byte	0x04, 0x37
        /*0002*/ 	.short	(.L_2425 - .L_2424)
.L_2424:
        /*0004*/ 	.word	0x00000082


	//----- nvinfo : EIATTR_KPARAM_INFO
	.align		4
.L_2425:
        /*0008*/ 	.byte	0x04, 0x17
        /*000a*/ 	.short	(.L_2427 - .L_2426)
.L_2426:
        /*000c*/ 	.word	0x00000000
        /*0010*/ 	.short	0x0007
        /*0012*/ 	.short	0x00e8
        /*0014*/ 	.byte	0x00, 0xf0, 0x61, 0x00


	//----- nvinfo : EIATTR_KPARAM_INFO
	.align		4
.L_2427:
        /*0018*/ 	.byte	0x04, 0x17
        /*001a*/ 	.short	(.L_2429 - .L_2428)
.L_2428:
        /*001c*/ 	.word	0x00000000
        /*0020*/ 	.short	0x0006
        /*0022*/ 	.short	0x00d0
        /*0024*/ 	.byte	0x00, 0xf0, 0x61, 0x00


	//----- nvinfo : EIATTR_KPARAM_INFO
	.align		4
.L_2429:
        /*0028*/ 	.byte	0x04, 0x17
        /*002a*/ 	.short	(.L_2431 - .L_2430)
.L_2430:
        /*002c*/ 	.word	0x00000000
        /*0030*/ 	.short	0x0005
        /*0032*/ 	.short	0x00b8
        /*0034*/ 	.byte	0x00, 0xf0, 0x61, 0x00


	//----- nvinfo : EIATTR_KPARAM_INFO
	.align		4
.L_2431:
        /*0038*/ 	.byte	0x04, 0x17
        /*003a*/ 	.short	(.L_2433 - .L_2432)
.L_2432:
        /*003c*/ 	.word	0x00000000
        /*0040*/ 	.short	0x0004
        /*0042*/ 	.short	0x00a0
        /*0044*/ 	.byte	0x00, 0xf0, 0x61, 0x00


	//----- nvinfo : EIATTR_KPARAM_INFO
	.align		4
.L_2433:
        /*0048*/ 	.byte	0x04, 0x17
        /*004a*/ 	.short	(.L_2435 - .L_2434)
.L_2434:
        /*004c*/ 	.word	0x00000000
        /*0050*/ 	.short	0x0003
        /*0052*/ 	.short	0x0088
        /*0054*/ 	.byte	0x00, 0xf0, 0x61, 0x00


	//----- nvinfo : EIATTR_KPARAM_INFO
	.align		4
.L_2435:
        /*0058*/ 	.byte	0x04, 0x17
        /*005a*/ 	.short	(.L_2437 - .L_2436)
.L_2436:
        /*005c*/ 	.word	0x00000000
        /*0060*/ 	.short	0x0002
        /*0062*/ 	.short	0x0070
        /*0064*/ 	.byte	0x00, 0xf0, 0x61, 0x00


	//----- nvinfo : EIATTR_KPARAM_INFO
	.align		4
.L_2437:
        /*0068*/ 	.byte	0x04, 0x17
        /*006a*/ 	.short	(.L_2439 - .L_2438)
.L_2438:
        /*006c*/ 	.word	0x00000000
        /*0070*/ 	.short	0x0001
        /*0072*/ 	.short	0x0038
        /*0074*/ 	.byte	0x00, 0xf0, 0xe1, 0x00


	//----- nvinfo : EIATTR_KPARAM_INFO
	.align		4
.L_2439:
        /*0078*/ 	.byte	0x04, 0x17
        /*007a*/ 	.short	(.L_2441 - .L_2440)
.L_2440:
        /*007c*/ 	.word	0x00000000
        /*0080*/ 	.short	0x0000
        /*0082*/ 	.short	0x0000
        /*0084*/ 	.byte	0x00, 0xf0, 0xe1, 0x00


	//----- nvinfo : EIATTR_SPARSE_MMA_MASK
	.align		4
.L_2441:
        /*0088*/ 	.byte	0x03, 0x50
        /*008a*/ 	.short	0x0000


	//----- nvinfo : EIATTR_MAXREG_COUNT
	.align		4
        /*008c*/ 	.byte	0x03, 0x1b
        /*008e*/ 	.short	0x00ff


	//----- nvinfo : EIATTR_NUM_BARRIERS
	.align		4
        /*0090*/ 	.byte	0x02, 0x4c
        /*0092*/ 	.byte	0x01
	.zero		1


	//----- nvinfo : EIATTR_MERCURY_ISA_VERSION
	.align		4
        /*0094*/ 	.byte	0x03, 0x5f
        /*0096*/ 	.short	0x0101


	//----- nvinfo : EIATTR_COOP_GROUP_MASK_REGIDS
	.align		4
        /*0098*/ 	.byte	0x04, 0x29
        /*009a*/ 	.short	(.L_2443 - .L_2442)


	//   ....[0]....
.L_2442:
        /*009c*/ 	.word	0xffffffff


	//   ....[1]....
        /*00a0*/ 	.word	0xffffffff


	//   ....[2]....
        /*00a4*/ 	.word	0xffffffff


	//   ....[3]....
        /*00a8*/ 	.word	0xffffffff


	//   ....[4]....
        /*00ac*/ 	.word	0xffffffff


	//   ....[5]....
        /*00b0*/ 	.word	0xffffffff


	//   ....[6]....
        /*00b4*/ 	.word	0xffffffff


	//   ....[7]....
        /*00b8*/ 	.word	0xffffffff


	//   ....[8]....
        /*00bc*/ 	.word	0xffffffff


	//   ....[9]....
        /*00c0*/ 	.word	0xffffffff


	//   ....[10]....
        /*00c4*/ 	.word	0xffffffff


	//   ....[11]....
        /*00c8*/ 	.word	0xffffffff


	//   ....[12]....
        /*00cc*/ 	.word	0xffffffff


	//   ....[13]....
        /*00d0*/ 	.word	0xffffffff


	//   ....[14]....
        /*00d4*/ 	.word	0xffffffff


	//   ....[15]....
        /*00d8*/ 	.word	0xffffffff


	//   ....[16]....
        /*00dc*/ 	.word	0xffffffff


	//   ....[17]....
        /*00e0*/ 	.word	0xffffffff


	//   ....[18]....
        /*00e4*/ 	.word	0xffffffff


	//   ....[19]....
        /*00e8*/ 	.word	0xffffffff


	//   ....[20]....
        /*00ec*/ 	.word	0x0500000d


	//   ....[21]....
        /*00f0*/ 	.word	0x0500000d


	//   ....[22]....
        /*00f4*/ 	.word	0x0500000d


	//   ....[23]....
        /*00f8*/ 	.word	0x0500000d


	//   ....[24]....
        /*00fc*/ 	.word	0x0500000d


	//   ....[25]....
        /*0100*/ 	.word	0x0500000d


	//   ....[26]....
        /*0104*/ 	.word	0x0500000d


	//   ....[27]....
        /*0108*/ 	.word	0x0500000d


	//   ....[28]....
        /*010c*/ 	.word	0x0500000d


	//   ....[29]....
        /*0110*/ 	.word	0x0500000d


	//----- nvinfo : EIATTR_COOP_GROUP_INSTR_OFFSETS
	.align		4
.L_2443:
        /*0114*/ 	.byte	0x04, 0x28
        /*0116*/ 	.short	(.L_2445 - .L_2444)


	//   ....[0]....
.L_2444:
        /*0118*/ 	.word	0x000006a0


	//   ....[1]....
        /*011c*/ 	.word	0x000006c0


	//   ....[2]....
        /*0120*/ 	.word	0x00000760


	//   ....[3]....
        /*0124*/ 	.word	0x00000780


	//   ....[4]....
        /*0128*/ 	.word	0x000007e0


	//   ....[5]....
        /*012c*/ 	.word	0x00000800


	//   ....[6]....
        /*0130*/ 	.word	0x00000870


	//   ....[7]....
        /*0134*/ 	.word	0x000008a0


	//   ....[8]....
        /*0138*/ 	.word	0x00000940


	//   ....[9]....
        /*013c*/ 	.word	0x00000960


	//   ....[10]....
        /*0140*/ 	.word	0x00000ad0


	//   ....[11]....
        /*0144*/ 	.word	0x00000ae0


	//   ....[12]....
        /*0148*/ 	.word	0x00000b40


	//   ....[13]....
        /*014c*/ 	.word	0x00000b60


	//   ....[14]....
        /*0150*/ 	.word	0x00000bc0


	//   ....[15]....
        /*0154*/ 	.word	0x00000be0


	//   ....[16]....
        /*0158*/ 	.word	0x00000c40


	//   ....[17]....
        /*015c*/ 	.word	0x00000c60


	//   ....[18]....
        /*0160*/ 	.word	0x00000cc0


	//   ....[19]....
        /*0164*/ 	.word	0x00000ce0


	//   ....[20]....
        /*0168*/ 	.word	0x000011a0


	//   ....[21]....
        /*016c*/ 	.word	0x000011f0


	//   ....[22]....
        /*0170*/ 	.word	0x00001290


	//   ....[23]....
        /*0174*/ 	.word	0x00001300


	//   ....[24]....
        /*0178*/ 	.word	0x000013a0


	//   ....[25]....
        /*017c*/ 	.word	0x00001410


	//   ....[26]....
        /*0180*/ 	.word	0x000014b0


	//   ....[27]....
        /*0184*/ 	.word	0x00001520


	//   ....[28]....
        /*0188*/ 	.word	0x000015c0


	//   ....[29]....
        /*018c*/ 	.word	0x00001630


	//----- nvinfo : EIATTR_VRC_CTA_INIT_COUNT
	.align		4
.L_2445:
        /*0190*/ 	.byte	0x02, 0x4a
	.zero		1
	.zero		1


	//----- nvinfo : EIATTR_EXIT_INSTR_OFFSETS
	.align		4
        /*0194*/ 	.byte	0x04, 0x1c
        /*0196*/ 	.short	(.L_2447 - .L_2446)


	//   ....[0]....
.L_2446:
        /*0198*/ 	.word	0x00000dd0


	//   ....[1]....
        /*019c*/ 	.word	0x000010a0


	//   ....[2]....
        /*01a0*/ 	.word	0x00001140


	//----- nvinfo : EIATTR_CRS_STACK_SIZE
	.align		4
.L_2447:
        /*01a4*/ 	.byte	0x04, 0x1e
        /*01a6*/ 	.short	(.L_2449 - .L_2448)
.L_2448:
        /*01a8*/ 	.word	0x00000000


	//----- nvinfo : EIATTR_CBANK_PARAM_SIZE
	.align		4
.L_2449:
        /*01ac*/ 	.byte	0x03, 0x19
        /*01ae*/ 	.short	0x0100


	//----- nvinfo : EIATTR_PARAM_CBANK
	.align		4
        /*01b0*/ 	.byte	0x04, 0x0a
        /*01b2*/ 	.short	(.L_2451 - .L_2450)
	.align		4
.L_2450:
        /*01b4*/ 	.word	index@(.nv.constant0._ZN2at6native33batch_norm_backward_reduce_kernelIN3c108BFloat16EfflEEvNS_27GenericPackedTensorAccessorIT_Lm3ENS_16DefaultPtrTraitsET2_EES8_NS4_IT1_Lm1ES6_S7_EESA_SA_SA_NS4_IT0_Lm1ES6_S7_EESC_)
        /*01b8*/ 	.short	0x0380
        /*01ba*/ 	.short	0x0100


	//----- nvinfo : EIATTR_SW_WAR
	.align		4
.L_2451:
        /*01bc*/ 	.byte	0x04, 0x36
        /*01be*/ 	.short	(.L_2453 - .L_2452)
.L_2452:
        /*01c0*/ 	.word	0x00000008
.L_2453:


//--------------------- .nv.info._ZN2at6native33batch_norm_backward_reduce_kernelIN3c108BFloat16ES3_fiEEvNS_27GenericPackedTensorAccessorIT_Lm3ENS_16DefaultPtrTraitsET2_EES8_NS4_IT1_Lm1ES6_S7_EESA_SA_SA_NS4_IT0_Lm1ES6_S7_EESC_ --------------------------
	.section	.nv.info._ZN2at6native33batch_norm_backward_reduce_kernelIN3c108BFloat16ES3_fiEEvNS_27GenericPackedTensorAccessorIT_Lm3ENS_16DefaultPtrTraitsET2_EES8_NS4_IT1_Lm1ES6_S7_EESA_SA_SA_NS4_IT0_Lm1ES6_S7_EESC_,"",@"SHT_CUDA_INFO"
	.sectionflags	@""
	.align	4


	//----- nvinfo : EIATTR_CUDA_API_VERSION
	.align		4
        /*0000*/ 	.byte	0x04, 0x37
        /*0002*/ 	.short	(.L_2455 - .L_2454)
.L_2454:
        /*0004*/ 	.word	0x00000082


	//----- nvinfo : EIATTR_KPARAM_INFO
	.align		4
.L_2455:
        /*0008*/ 	.byte	0x04, 0x17
        /*000a*/ 	.short	(.L_2457 - .L_2456)
.L_2456:
        /*000c*/ 	.word	0x00000000
        /*0010*/ 	.short	0x0007
        /*0012*/ 	.short	0x0090
        /*0014*/ 	.byte	0x00, 0xf0, 0x41, 0x00


	//----- nvinfo : EIATTR_KPARAM_INFO
	.align		4
.L_2457:
        /*0018*/ 	.byte	0x04, 0x17
        /*001a*/ 	.short	(.L_2459 - .L_2458)
.L_2458:
        /*001c*/ 	.word	0x00000000
        /*0020*/ 	.short	0x0006
        /*0022*/ 	.short	0x0080
        /*0024*/ 	.byte	0x00, 0xf0, 0x41, 0x00


	//----- nvinfo : EIATTR_KPARAM_INFO
	.align		4
.L_2459:
        /*0028*/ 	.byte	0x04, 0x17
        /*002a*/ 	.short	(.L_2461 - .L_2460)
.L_2460:
        /*002c*/ 	.word	0x00000000
        /*0030*/ 	.short	0x0005
        /*0032*/ 	.short	0x0070
        /*0034*/ 	.byte	0x00, 0xf0, 0x41, 0x00


	//----- nvinfo : EIATTR_KPARAM_INFO
	.align		4
.L_2461:
        /*0038*/ 	.byte	0x04, 0x17
        /*003a*/ 	.short	(.L_2463 - .L_2462)
.L_2462:
        /*003c*/ 	.word	0x00000000
        /*0040*/ 	.short	0x0004
        /*0042*/ 	.short	0x0060
        /*0044*/ 	.byte	0x00, 0xf0, 0x41, 0x00


	//----- nvinfo : EIATTR_KPARAM_INFO
	.align		4
.L_2463:
        /*0048*/ 	.byte	0x04, 0x17
        /*004a*/ 	.short	(.L_2465 - .L_2464)
.L_2464:
        /*004c*/ 	.word	0x00000000
        /*0050*/ 	.short	0x0003
        /*0052*/ 	.short	0x0050
        /*0054*/ 	.byte	0x00, 0xf0, 0x41, 0x00


	//----- nvinfo : EIATTR_KPARAM_INFO
	.align		4
.L_2465:
        /*0058*/ 	.byte	0x04, 0x17
        /*005a*/ 	.short	(.L_2467 - .L_2466)
.L_2466:
        /*005c*/ 	.word	0x00000000
        /*0060*/ 	.short	0x0002
        /*0062*/ 	.short	0x0040
        /*0064*/ 	.byte	0x00, 0xf0, 0x41, 0x00


	//----- nvinfo : EIATTR_KPARAM_INFO
	.align		4
.L_2467:
        /*0068*/ 	.byte	0x04, 0x17
        /*006a*/ 	.short	(.L_2469 - .L_2468)
.L_2468:
        /*006c*/ 	.word	0x00000000
        /*0070*/ 	.short	0x0001
        /*0072*/ 	.short	0x0020
        /*0074*/ 	.byte	0x00, 0xf0, 0x81, 0x00


	//----- nvinfo : EIATTR_KPARAM_INFO
	.align		4
.L_2469:
        /*0078*/ 	.byte	0x04, 0x17
        /*007a*/ 	.short	(.L_2471 - .L_2470)
.L_2470:
        /*007c*/ 	.word	0x00000000
        /*0080*/ 	.short	0x0000
        /*0082*/ 	.short	0x0000
        /*0084*/ 	.byte	0x00, 0xf0, 0x81, 0x00


	//----- nvinfo : EIATTR_SPARSE_MMA_MASK
	.align		4
.L_2471:
        /*0088*/ 	.byte	0x03, 0x50
        /*008a*/ 	.short	0x0000


	//----- nvinfo : EIATTR_MAXREG_COUNT
	.align		4
        /*008c*/ 	.byte	0x03, 0x1b
        /*008e*/ 	.short	0x00ff


	//----- nvinfo : EIATTR_NUM_BARRIERS
	.align		4
        /*0090*/ 	.byte	0x02, 0x4c
        /*0092*/ 	.byte	0x01
	.zero		1


	//----- nvinfo : EIATTR_MERCURY_ISA_VERSION
	.align		4
        /*0094*/ 	.byte	0x03, 0x5f
        /*0096*/ 	.short	0x0101


	//----- nvinfo : EIATTR_COOP_GROUP_MASK_REGIDS
	.align		4
        /*0098*/ 	.byte	0x04, 0x29
        /*009a*/ 	.short	(.L_2473 - .L_2472)


	//   ....[0]....
.L_2472:
        /*009c*/ 	.word	0xffffffff


	//   ....[1]....
        /*00a0*/ 	.word	0xffffffff


	//   ....[2]....
        /*00a4*/ 	.word	0xffffffff


	//   ....[3]....
        /*00a8*/ 	.word	0xffffffff


	//   ....[4]....
        /*00ac*/ 	.word	0xffffffff


	//   ....[5]....
        /*00b0*/ 	.word	0xffffffff


	//   ....[6]....
        /*00b4*/ 	.word	0xffffffff


	//   ....[7]....
        /*00b8*/ 	.word	0xffffffff


	//   ....[8]....
        /*00bc*/ 	.word	0xffffffff


	//   ....[9]....
        /*00c0*/ 	.word	0xffffffff


	//   ....[10]....
        /*00c4*/ 	.word	0xffffffff


	//   ....[11]....
        /*00c8*/ 	.word	0xffffffff


	//   ....[12]....
        /*00cc*/ 	.word	0xffffffff


	//   ....[13]....
        /*00d0*/ 	.word	0xffffffff


	//   ....[14]....
        /*00d4*/ 	.word	0xffffffff


	//   ....[15]....
        /*00d8*/ 	.word	0xffffffff


	//   ....[16]....
        /*00dc*/ 	.word	0xffffffff


	//   ....[17]....
        /*00e0*/ 	.word	0xffffffff


	//   ....[18]....
        /*00e4*/ 	.word	0xffffffff


	//   ....[19]....
        /*00e8*/ 	.word	0xffffffff


	//   ....[20]....
        /*00ec*/ 	.word	0x0500000d


	//   ....[21]....
        /*00f0*/ 	.word	0x0500000d


	//   ....[22]....
        /*00f4*/ 	.word	0x0500000d


	//   ....[23]....
        /*00f8*/ 	.word	0x0500000d


	//   ....[24]....
        /*00fc*/ 	.word	0x0500000d


	//   ....[25]....
        /*0100*/ 	.word	0x0500000d


	//   ....[26]....
        /*0104*/ 	.word	0x0500000d


	//   ....[27]....
        /*0108*/ 	.word	0x0500000d


	//   ....[28]....
        /*010c*/ 	.word	0x0500000d


	//   ....[29]....
        /*0110*/ 	.word	0x0500000d


	//----- nvinfo : EIATTR_COOP_GROUP_INSTR_OFFSETS
	.align		4
.L_2473:
        /*0114*/ 	.byte	0x04, 0x28
        /*0116*/ 	.short	(.L_2475 - .L_2474)


	//   ....[0]....
.L_2474:
        /*0118*/ 	.word	0x00000500


	//   ....[1]....
        /*011c*/ 	.word	0x00000520


	//   ....[2]....
        /*0120*/ 	.word	0x000005c0


	//   ....[3]....
        /*0124*/ 	.word	0x000005e0


	//   ....[4]....
        /*0128*/ 	.word	0x00000640


	//   ....[5]....
        /*012c*/ 	.word	0x00000660


	//   ....[6]....
        /*0130*/ 	.word	0x000006d0


	//   ....[7]....
        /*0134*/ 	.word	0x000006f0


	//   ....[8]....
        /*0138*/ 	.word	0x000007a0


	//   ....[9]....
        /*013c*/ 	.word	0x000007c0


	//   ....[10]....
        /*0140*/ 	.word	0x00000920


	//   ....[11]....
        /*0144*/ 	.word	0x00000930


	//   ....[12]....
        /*0148*/ 	.word	0x00000990


	//   ....[13]....
        /*014c*/ 	.word	0x000009b0


	//   ....[14]....
        /*0150*/ 	.word	0x00000a10


	//   ....[15]....
        /*0154*/ 	.word	0x00000a30


	//   ....[16]....
        /*0158*/ 	.word	0x00000a90


	//   ....[17]....
        /*015c*/ 	.word	0x00000ab0


	//   ....[18]....
        /*0160*/ 	.word	0x00000b10


	//   ....[19]....
        /*0164*/ 	.word	0x00000b30


	//   ....[20]....
        /*0168*/ 	.word	0x00000ec0


	//   ....[21]....
        /*016c*/ 	.word	0x00000f10


	//   ....[22]....
        /*0170*/ 	.word	0x00000fb0


	//   ....[23]....
        /*0174*/ 	.word	0x00001020


	//   ....[24]....
        /*0178*/ 	.word	0x000010c0


	//   ....[25]....
        /*017c*/ 	.word	0x00001130


	//   ....[26]....
        /*0180*/ 	.word	0x000011d0


	//   ....[27]....
        /*0184*/ 	.word	0x00001240


	//   ....[28]....
        /*0188*/ 	.word	0x000012e0


	//   ....[29]....
        /*018c*/ 	.word	0x00001350


	//----- nvinfo : EIATTR_VRC_CTA_INIT_COUNT
	.align		4
.L_2475:
        /*0190*/ 	.byte	0x02, 0x4a
	.zero		1
	.zero		1


	//----- nvinfo : EIATTR_EXIT_INSTR_OFFSETS
	.align		4
        /*0194*/ 	.byte	0x04, 0x1c
        /*0196*/ 	.short	(.L_2477 - .L_2476)


	//   ....[0]....
.L_2476:
        /*0198*/ 	.word	0x00000c20


	//   ....[1]....
        /*019c*/ 	.word	0x00000e00


	//   ....[2]....
        /*01a0*/ 	.word	0x00000e60


	//----- nvinfo : EIATTR_CRS_STACK_SIZE
	.align		4
.L_2477:
        /*01a4*/ 	.byte	0x04, 0x1e
        /*01a6*/ 	.short	(.L_2479 - .L_2478)
.L_2478:
        /*01a8*/ 	.word	0x00000000


	//----- nvinfo : EIATTR_CBANK_PARAM_SIZE
	.align		4
.L_2479:
        /*01ac*/ 	.byte	0x03, 0x19
        /*01ae*/ 	.short	0x00a0


	//----- nvinfo : EIATTR_PARAM_CBANK
	.align		4
        /*01b0*/ 	.byte	0x04, 0x0a
        /*01b2*/ 	.short	(.L_2481 - .L_2480)
	.align		4
.L_2480:
        /*01b4*/ 	.word	index@(.nv.constant0._ZN2at6native33batch_norm_backward_reduce_kernelIN3c108BFloat16ES3_fiEEvNS_27GenericPackedTensorAccessorIT_Lm3ENS_16DefaultPtrTraitsET2_EES8_NS4_IT1_Lm1ES6_S7_EESA_SA_SA_NS4_IT0_Lm1ES6_S7_EESC_)
        /*01b8*/ 	.short	0x0380
        /*01ba*/ 	.short	0x00a0


	//----- nvinfo : EIATTR_SW_WAR
	.align		4
.L_2481:
        /*01bc*/ 	.byte	0x04, 0x36
        /*01be*/ 	.short	(.L_2483 - .L_2482)
.L_2482:
        /*01c0*/ 	.word	0x00000008
.L_2483:


//--------------------- .nv.info._ZN2at6native33batch_norm_backward_reduce_kernelIN3c108BFloat16EffiEEvNS_27GenericPackedTensorAccessorIT_Lm3ENS_16DefaultPtrTraitsET2_EES8_NS4_IT1_Lm1ES6_S7_EESA_SA_SA_NS4_IT0_Lm1ES6_S7_EESC_ --------------------------
	.section	.nv.info._ZN2at6native33batch_norm_backward_reduce_kernelIN3c108BFloat16EffiEEvNS_27GenericPackedTensorAccessorIT_Lm3ENS_16DefaultPtrTraitsET2_EES8_NS4_IT1_Lm1ES6_S7_EESA_SA_SA_NS4_IT0_Lm1ES6_S7_EESC_,"",@"SHT_CUDA_INFO"
	.sectionflags	@""
	.align	4


	//----- nvinfo : EIATTR_CUDA_API_VERSION
	.align		4
        /*0000*/ 	.byte	0x04, 0x37
        /*0002*/ 	.short	(.L_2485 - .L_2484)
.L_2484:
        /*0004*/ 	.word	0x00000082


	//----- nvinfo : EIATTR_KPARAM_INFO
	.align		4
.L_2485:
        /*0008*/ 	.byte	0x04, 0x17
        /*000a*/ 	.short	(.L_2487 - .L_2486)
.L_2486:
        /*000c*/ 	.word	0x00000000
        /*0010*/ 	.short	0x0007
        /*0012*/ 	.short	0x0090
        /*0014*/ 	.byte	0x00, 0xf0, 0x41, 0x00


	//----- nvinfo : EIATTR_KPARAM_INFO
	.align		4
.L_2487:
        /*0018*/ 	.byte	0x04, 0x17
        /*001a*/ 	.short	(.L_2489 - .L_2488)
.L_2488:
        /*001c*/ 	.word	0x00000000
        /*0020*/ 	.short	0x0006
        /*0022*/ 	.short	0x0080
        /*0024*/ 	.byte	0x00, 0xf0, 0x41, 0x00


	//----- nvinfo : EIATTR_KPARAM_INFO
	.align		4
.L_2489:
        /*0028*/ 	.byte	0x04, 0x17
        /*002a*/ 	.short	(.L_2491 - .L_2490)
.L_2490:
        /*002c*/ 	.word	0x00000000
        /*0030*/ 	.short	0x0005
        /*0032*/ 	.short	0x0070
        /*0034*/ 	.byte	0x00, 0xf0, 0x41, 0x00


	//----- nvinfo : EIATTR_KPARAM_INFO
	.align		4
.L_2491:
        /*0038*/ 	.byte	0x04, 0x17
        /*003a*/ 	.short	(.L_2493 - .L_2492)
.L_2492:
        /*003c*/ 	.word	0x00000000
        /*0040*/ 	.short	0x0004
        /*0042*/ 	.short	0x0060
        /*0044*/ 	.byte	0x00, 0xf0, 0x41, 0x00


	//----- nvinfo : EIATTR_KPARAM_INFO
	.align		4
.L_2493:
        /*0048*/ 	.byte	0x04, 0x17
        /*004a*/ 	.short	(.L_2495 - .L_2494)
.L_2494:
        /*004c*/ 	.word	0x00000000
        /*0050*/ 	.short	0x0003
        /*0052*/ 	.short	0x0050
        /*0054*/ 	.byte	0x00, 0xf0, 0x41, 0x00


	//----- nvinfo : EIATTR_KPARAM_INFO
	.align		4
.L_2495:
        /*0058*/ 	.byte	0x04, 0x17
        /*005a*/ 	.short	(.L_2497 - .L_2496)
.L_2496:
        /*005c*/ 	.word	0x00000000
        /*0060*/ 	.short	0x0002
        /*0062*/ 	.short	0x0040
        /*0064*/ 	.byte	0x00, 0xf0, 0x41, 0x00


	//----- nvinfo : EIATTR_KPARAM_INFO
	.align		4
.L_2497:
        /*0068*/ 	.byte	0x04, 0x17
        /*006a*/ 	.short	(.L_2499 - .L_2498)
.L_2498:
        /*006c*/ 	.word	0x00000000
        /*0070*/ 	.short	0x0001
        /*0072*/ 	.short	0x0020
        /*0074*/ 	.byte	0x00, 0xf0, 0x81, 0x00


	//----- nvinfo : EIATTR_KPARAM_INFO
	.align		4
.L_2499:
        /*0078*/ 	.byte	0x04, 0x17
        /*007a*/ 	.short	(.L_2501 - .L_2500)
.L_2500:
        /*007c*/ 	.word	0x00000000
        /*0080*/ 	.short	0x0000
        /*0082*/ 	.short	0x0000
        /*0084*/ 	.byte	0x00, 0xf0, 0x81, 0x00


	//----- nvinfo : EIATTR_SPARSE_MMA_MASK
	.align		4
.L_2501:
        /*0088*/ 	.byte	0x03, 0x50
        /*008a*/ 	.short	0x0000


	//----- nvinfo : EIATTR_MAXREG_COUNT
	.align		4
        /*008c*/ 	.byte	0x03, 0x1b
        /*008e*/ 	.short	0x00ff


	//----- nvinfo : EIATTR_NUM_BARRIERS
	.align		4
        /*0090*/ 	.byte	0x02, 0x4c
        /*0092*/ 	.byte	0x01
	.zero		1


	//----- nvinfo : EIATTR_MERCURY_ISA_VERSION
	.align		4
        /*0094*/ 	.byte	0x03, 0x5f
        /*0096*/ 	.short	0x0101


	//----- nvinfo : EIATTR_COOP_GROUP_MASK_REGIDS
	.align		4
        /*0098*/ 	.byte	0x04, 0x29
        /*009a*/ 	.short	(.L_2503 - .L_2502)


	//   ....[0]....
.L_2502:
        /*009c*/ 	.word	0xffffffff


	//   ....[1]....
        /*00a0*/ 	.word	0xffffffff


	//   ....[2]....
        /*00a4*/ 	.word	0xffffffff


	//   ....[3]....
        /*00a8*/ 	.word	0xffffffff


	//   ....[4]....
        /*00ac*/ 	.word	0xffffffff


	//   ....[5]....
        /*00b0*/ 	.word	0xffffffff


	//   ....[6]....
        /*00b4*/ 	.word	0xffffffff


	//   ....[7]....
        /*00b8*/ 	.word	0xffffffff


	//   ....[8]....
        /*00bc*/ 	.word	0xffffffff


	//   ....[9]....
        /*00c0*/ 	.word	0xffffffff


	//   ....[10]....
        /*00c4*/ 	.word	0xffffffff


	//   ....[11]....
        /*00c8*/ 	.word	0xffffffff


	//   ....[12]....
        /*00cc*/ 	.word	0xffffffff


	//   ....[13]....
        /*00d0*/ 	.word	0xffffffff


	//   ....[14]....
        /*00d4*/ 	.word	0xffffffff


	//   ....[15]....
        /*00d8*/ 	.word	0xffffffff


	//   ....[16]....
        /*00dc*/ 	.word	0xffffffff


	//   ....[17]....
        /*00e0*/ 	.word	0xffffffff


	//   ....[18]....
        /*00e4*/ 	.word	0xffffffff


	//   ....[19]....
        /*00e8*/ 	.word	0xffffffff


	//   ....[20]....
        /*00ec*/ 	.word	0x0500000d


	//   ....[21]....
        /*00f0*/ 	.word	0x0500000d


	//   ....[22]....
        /*00f4*/ 	.word	0x0500000d


	//   ....[23]....
        /*00f8*/ 	.word	0x0500000d


	//   ....[24]....
        /*00fc*/ 	.word	0x0500000d


	//   ....[25]....
        /*0100*/ 	.word	0x0500000d


	//   ....[26]....
        /*0104*/ 	.word	0x0500000d


	//   ....[27]....
        /*0108*/ 	.word	0x0500000d


	//   ....[28]....
        /*010c*/ 	.word	0x0500000d


	//   ....[29]....
        /*0110*/ 	.word	0x0500000d


	//----- nvinfo : EIATTR_COOP_GROUP_INSTR_OFFSETS
	.align		4
.L_2503:
        /*0114*/ 	.byte	0x04, 0x28
        /*0116*/ 	.short	(.L_2505 - .L_2504)


	//   ....[0]....
.L_2504:
        /*0118*/ 	.word	0x00000500


	//   ....[1]....
        /*011c*/ 	.word	0x00000520


	//   ....[2]....
        /*0120*/ 	.word	0x000005c0


	//   ....[3]....
        /*0124*/ 	.word	0x000005e0


	//   ....[4]....
        /*0128*/ 	.word	0x00000640


	//   ....[5]....
        /*012c*/ 	.word	0x00000660


	//   ....[6]....
        /*0130*/ 	.word	0x000006d0


	//   ....[7]....
        /*0134*/ 	.word	0x000006f0


	//   ....[8]....
        /*0138*/ 	.word	0x000007a0


	//   ....[9]....
        /*013c*/ 	.word	0x000007c0


	//   ....[10]....
        /*0140*/ 	.word	0x00000920


	//   ....[11]....
        /*0144*/ 	.word	0x00000930


	//   ....[12]....
        /*0148*/ 	.word	0x00000990


	//   ....[13]....
        /*014c*/ 	.word	0x000009b0


	//   ....[14]....
        /*0150*/ 	.word	0x00000a10


	//   ....[15]....
        /*0154*/ 	.word	0x00000a30


	//   ....[16]....
        /*0158*/ 	.word	0x00000a90


	//   ....[17]....
        /*015c*/ 	.word	0x00000ab0


	//   ....[18]....
        /*0160*/ 	.word	0x00000b10


	//   ....[19]....
        /*0164*/ 	.word	0x00000b30


	//   ....[20]....
        /*0168*/ 	.word	0x00000e80


	//   ....[21]....
        /*016c*/ 	.word	0x00000ed0


	//   ....[22]....
        /*0170*/ 	.word	0x00000f70


	//   ....[23]....
        /*0174*/ 	.word	0x00000fe0


	//   ....[24]....
        /*0178*/ 	.word	0x00001080


	//   ....[25]....
        /*017c*/ 	.word	0x000010f0


	//   ....[26]....
        /*0180*/ 	.word	0x00001190


	//   ....[27]....
        /*0184*/ 	.word	0x00001200


	//   ....[28]....
        /*0188*/ 	.word	0x000012a0


	//   ....[29]....
        /*018c*/ 	.word	0x00001310


	//----- nvinfo : EIATTR_VRC_CTA_INIT_COUNT
	.align		4
.L_2505:
        /*0190*/ 	.byte	0x02, 0x4a
	.zero		1
	.zero		1


	//----- nvinfo : EIATTR_EXIT_INSTR_OFFSETS
	.align		4
        /*0194*/ 	.byte	0x04, 0x1c
        /*0196*/ 	.short	(.L_2507 - .L_2506)


	//   ....[0]....
.L_2506:
        /*0198*/ 	.word	0x00000c20


	//   ....[1]....
        /*019c*/ 	.word	0x00000dc0


	//   ....[2]....
        /*01a0*/ 	.word	0x00000e20


	//----- nvinfo : EIATTR_CRS_STACK_SIZE
	.align		4
.L_2507:
        /*01a4*/ 	.byte	0x04, 0x1e
        /*01a6*/ 	.short	(.L_2509 - .L_2508)
.L_2508:
        /*01a8*/ 	.word	0x00000000


	//----- nvinfo : EIATTR_CBANK_PARAM_SIZE
	.align		4
.L_2509:
        /*01ac*/ 	.byte	0x03, 0x19
        /*01ae*/ 	.short	0x00a0


	//----- nvinfo : EIATTR_PARAM_CBANK
	.align		4
        /*01b0*/ 	.byte	0x04, 0x0a
        /*01b2*/ 	.short	(.L_2511 - .L_2510)
	.align		4
.L_2510:
        /*01b4*/ 	.word	index@(.nv.constant0._ZN2at6native33batch_norm_backward_reduce_kernelIN3c108BFloat16EffiEEvNS_27GenericPackedTensorAccessorIT_Lm3ENS_16DefaultPtrTraitsET2_EES8_NS4_IT1_Lm1ES6_S7_EESA_SA_SA_NS4_IT0_Lm1ES6_S7_EESC_)
        /*01b8*/ 	.short	0x0380
        /*01ba*/ 	.short	0x00a0


	//----- nvinfo : EIATTR_SW_WAR
	.align		4
.L_2511:
        /*01bc*/ 	.byte	0x04, 0x36
        /*01be*/ 	.short	(.L_2513 - .L_2512)
.L_2512:
        /*01c0*/ 	.word	0x00000008
.L_2513:


//--------------------- .nv.info._ZN2at6native33batch_norm_backward_reduce_kernelIN3c104HalfES3_flEEvNS_27GenericPackedTensorAccessorIT_Lm3ENS_16DefaultPtrTraitsET2_EES8_NS4_IT1_Lm1ES6_S7_EESA_SA_SA_NS4_IT0_Lm1ES6_S7_EESC_ --------------------------
	.section	.nv.info._ZN2at6native33batch_norm_backward_reduce_kernelIN3c104HalfES3_flEEvNS_27GenericPackedTensorAccessorIT_Lm3ENS_16DefaultPtrTraitsET2_EES8_NS4_IT1_Lm1ES6_S7_EESA_SA_SA_NS4_IT0_Lm1ES6_S7_EESC_,"",@"SHT_CUDA_INFO"
	.sectionflags	@""
	.align	4


	//----- nvinfo : EIATTR_CUDA_API_VERSION
	.align		4
        /*0000*/ 	.byte	0x04, 0x37
        /*0002*/ 	.short	(.L_2515 - .L_2514)
.L_2514:
        /*0004*/ 	.word	0x00000082


	//----- nvinfo : EIATTR_KPARAM_INFO
	.align		4
.L_2515:
        /*0008*/ 	.byte	0x04, 0x17
        /*000a*/ 	.short	(.L_2517 - .L_2516)
.L_2516:
        /*000c*/ 	.word	0x00000000
        /*0010*/ 	.short	0x0007
        /*0012*/ 	.short	0x00e8
        /*0014*/ 	.byte	0x00, 0xf0, 0x61, 0x00


	//----- nvinfo : EIATTR_KPARAM_INFO
	.align		4
.L_2517:
        /*0018*/ 	.byte	0x04, 0x17
        /*001a*/ 	.short	(.L_2519 - .L_2518)
.L_2518:
        /*001c*/ 	.word	0x00000000
        /*0020*/ 	.short	0x0006
        /*0022*/ 	.short	0x00d0
        /*0024*/ 	.byte	0x00, 0xf0, 0x61, 0x00


	//----- nvinfo : EIATTR_KPARAM_INFO
	.align		4
.L_2519:
        /*0028*/ 	.byte	0x04, 0x17
        /*002a*/ 	.short	(.L_2521 - .L_2520)
.L_2520:
        /*002c*/ 	.word	0x00000000
        /*0030*/ 	.short	0x0005
        /*0032*/ 	.short	0x00b8
        /*0034*/ 	.byte	0x00, 0xf0, 0x61, 0x00


	//----- nvinfo : EIATTR_KPARAM_INFO
	.align		4
.L_2521:
        /*0038*/ 	.byte	0x04, 0x17
        /*003a*/ 	.short	(.L_2523 - .L_2522)
.L_2522:
        /*003c*/ 	.word	0x00000000
        /*0040*/ 	.short	0x0004
        /*0042*/ 	.short	0x00a0
        /*0044*/ 	.byte	0x00, 0xf0, 0x61, 0x00


	//----- nvinfo : EIATTR_KPARAM_INFO
	.align		4
.L_2523:
        /*0048*/ 	.byte	0x04, 0x17
        /*004a*/ 	.short	(.L_2525 - .L_2524)
.L_2524:
        /*004c*/ 	.word	0x00000000
        /*0050*/ 	.short	0x0003
        /*0052*/ 	.short	0x0088
        /*0054*/ 	.byte	0x00, 0xf0, 0x61, 0x00


	//----- nvinfo : EIATTR_KPARAM_INFO
	.align		4
.L_2525:
        /*0058*/ 	.byte	0x04, 0x17
        /*005a*/ 	.short	(.L_2527 - .L_2526)
.L_2526:
        /*005c*/ 	.word	0x00000000
        /*0060*/ 	.short	0x0002
        /*0062*/ 	.short	0x0070
        /*0064*/ 	.byte	0x00, 0xf0, 0x61, 0x00


	//----- nvinfo : EIATTR_KPARAM_INFO
	.align		4
.L_2527:
        /*0068*/ 	.byte	0x04, 0x17
        /*006a*/ 	.short	(.L_2529 - .L_2528)
.L_2528:
        /*006c*/ 	.word	0x00000000
        /*0070*/ 	.short	0x0001
        /*0072*/ 	.short	0x0038
        /*0074*/ 	.byte	0x00, 0xf0, 0xe1, 0x00


	//----- nvinfo : EIATTR_KPARAM_INFO
	.align		4
.L_2529:
        /*0078*/ 	.byte	0x04, 0x17
        /*007a*/ 	.short	(.L_2531 - .L_2530)
.L_2530:
        /*007c*/ 	.word	0x00000000
        /*0080*/ 	.short	0x0000
        /*0082*/ 	.short	0x0000
        /*0084*/ 	.byte	0x00, 0xf0, 0xe1, 0x00


	//----- nvinfo : EIATTR_SPARSE_MMA_MASK
	.align		4
.L_2531:
        /*0088*/ 	.byte	0x03, 0x50
        /*008a*/ 	.short	0x0000


	//----- nvinfo : EIATTR_MAXREG_COUNT
	.align		4
        /*008c*/ 	.byte	0x03, 0x1b
        /*008e*/ 	.short	0x00ff


	//----- nvinfo : EIATTR_NUM_BARRIERS
	.align		4
        /*0090*/ 	.byte	0x02, 0x4c
        /*0092*/ 	.byte	0x01
	.zero		1


	//----- nvinfo : EIATTR_MERCURY_ISA_VERSION
	.align		4
        /*0094*/ 	.byte	0x03, 0x5f
        /*0096*/ 	.short	0x0101


	//----- nvinfo : EIATTR_COOP_GROUP_MASK_REGIDS
	.align		4
        /*0098*/ 	.byte	0x04, 0x29
        /*009a*/ 	.short	(.L_2533 - .L_2532)


	//   ....[0]....
.L_2532:
        /*009c*/ 	.word	0xffffffff


	//   ....[1]....
        /*00a0*/ 	.word	0xffffffff


	//   ....[2]....
        /*00a4*/ 	.word	0xffffffff


	//   ....[3]....
        /*00a8*/ 	.word	0xffffffff


	//   ....[4]....
        /*00ac*/ 	.word	0xffffffff


	//   ....[5]....
        /*00b0*/ 	.word	0xffffffff


	//   ....[6]....
        /*00b4*/ 	.word	0xffffffff


	//   ....[7]....
        /*00b8*/ 	.word	0xffffffff


	//   ....[8]....
        /*00bc*/ 	.word	0xffffffff


	//   ....[9]....
        /*00c0*/ 	.word	0xffffffff


	//   ....[10]....
        /*00c4*/ 	.word	0xffffffff


	//   ....[11]....
        /*00c8*/ 	.word	0xffffffff


	//   ....[12]....
        /*00cc*/ 	.word	0xffffffff


	//   ....[13]....
        /*00d0*/ 	.word	0xffffffff


	//   ....[14]....
        /*00d4*/ 	.word	0xffffffff


	//   ....[15]....
        /*00d8*/ 	.word	0xffffffff


	//   ....[16]....
        /*00dc*/ 	.word	0xffffffff


	//   ....[17]....
        /*00e0*/ 	.word	0xffffffff


	//   ....[18]....
        /*00e4*/ 	.word	0xffffffff


	//   ....[19]....
        /*00e8*/ 	.word	0xffffffff


	//   ....[20]....
        /*00ec*/ 	.word	0x0500000b


	//   ....[21]....
        /*00f0*/ 	.word	0x0500000b


	//   ....[22]....
        /*00f4*/ 	.word	0x0500000b


	//   ....[23]....
        /*00f8*/ 	.word	0x0500000b


	//   ....[24]....
        /*00fc*/ 	.word	0x0500000b


	//   ....[25]....
        /*0100*/ 	.word	0x0500000b


	//   ....[26]....
        /*0104*/ 	.word	0x0500000b


	//   ....[27]....
        /*0108*/ 	.word	0x0500000b


	//   ....[28]....
        /*010c*/ 	.word	0x0500000b


	//   ....[29]....
        /*0110*/ 	.word	0x0500000b


	//----- nvinfo : EIATTR_COOP_GROUP_INSTR_OFFSETS
	.align		4
.L_2533:
        /*0114*/ 	.byte	0x04, 0x28
        /*0116*/ 	.short	(.L_2535 - .L_2534)


	//   ....[0]....
.L_2534:
        /*0118*/ 	.word	0x00000690


	//   ....[1]....
        /*011c*/ 	.word	0x000006b0


	//   ....[2]....
        /*0120*/ 	.word	0x00000750


	//   ....[3]....
        /*0124*/ 	.word	0x00000760


	//   ....[4]....
        /*0128*/ 	.word	0x000007c0


	//   ....[5]....
        /*012c*/ 	.word	0x000007d0


	//   ....[6]....
        /*0130*/ 	.word	0x00000850


	//   ....[7]....
        /*0134*/ 	.word	0x00000860


	//   ....[8]....
        /*0138*/ 	.word	0x00000920


	//   ....[9]....
        /*013c*/ 	.word	0x00000930


	//   ....[10]....
        /*0140*/ 	.word	0x00000a70


	//   ....[11]....
        /*0144*/ 	.word	0x00000a80


	//   ....[12]....
        /*0148*/ 	.word	0x00000ae0


	//   ....[13]....
        /*014c*/ 	.word	0x00000af0


	//   ....[14]....
        /*0150*/ 	.word	0x00000b50


	//   ....[15]....
        /*0154*/ 	.word	0x00000b60


	//   ....[16]....
        /*0158*/ 	.word	0x00000bc0


	//   ....[17]....
        /*015c*/ 	.word	0x00000bd0


	//   ....[18]....
        /*0160*/ 	.word	0x00000c30


	//   ....[19]....
        /*0164*/ 	.word	0x00000c40


	//   ....[20]....
        /*0168*/ 	.word	0x00001110


	//   ....[21]....
        /*016c*/ 	.word	0x00001160


	//   ....[22]....
        /*0170*/ 	.word	0x00001210


	//   ....[23]....
        /*0174*/ 	.word	0x00001260


	//   ....[24]....
        /*0178*/ 	.word	0x00001310


	//   ....[25]....
        /*017c*/ 	.word	0x00001360


	//   ....[26]....
        /*0180*/ 	.word	0x00001410


	//   ....[27]....
        /*0184*/ 	.word	0x00001460


	//   ....[28]....
        /*0188*/ 	.word	0x00001510


	//   ....[29]....
        /*018c*/ 	.word	0x00001560


	//----- nvinfo : EIATTR_VRC_CTA_INIT_COUNT
	.align		4
.L_2535:
        /*0190*/ 	.byte	0x02, 0x4a
	.zero		1
	.zero		1


	//----- nvinfo : EIATTR_EXIT_INSTR_OFFSETS
	.align		4
        /*0194*/ 	.byte	0x04, 0x1c
        /*0196*/ 	.short	(.L_2537 - .L_2536)


	//   ....[0]....
.L_2536:
        /*0198*/ 	.word	0x00000d20


	//   ....[1]....
        /*019c*/ 	.word	0x00001010


	//   ....[2]....
        /*01a0*/ 	.word	0x000010b0


	//----- nvinfo : EIATTR_CRS_STACK_SIZE
	.align		4
.L_2537:
        /*01a4*/ 	.byte	0x04, 0x1e
        /*01a6*/ 	.short	(.L_2539 - .L_2538)
.L_2538:
        /*01a8*/ 	.word	0x00000000


	//----- nvinfo : EIATTR_CBANK_PARAM_SIZE
	.align		4
.L_2539:
        /*01ac*/ 	.byte	0x03, 0x19
        /*01ae*/ 	.short	0x0100


	//----- nvinfo : EIATTR_PARAM_CBANK
	.align		4
        /*01b0*/ 	.byte	0x04, 0x0a
        /*01b2*/ 	.short	(.L_2541 - .L_2540)
	.align		4
.L_2540:
        /*01b4*/ 	.word	index@(.nv.constant0._ZN2at6native33batch_norm_backward_reduce_kernelIN3c104HalfES3_flEEvNS_27GenericPackedTensorAccessorIT_Lm3ENS_16DefaultPtrTraitsET2_EES8_NS4_IT1_Lm1ES6_S7_EESA_SA_SA_NS4_IT0_Lm1ES6_S7_EESC_)
        /*01b8*/ 	.short	0x0380
        /*01ba*/ 	.short	0x0100


	//----- nvinfo : EIATTR_SW_WAR
	.align		4
.L_2541:
        /*01bc*/ 	.byte	0x04, 0x36
        /*01be*/ 	.short	(.L_2543 - .L_2542)
.L_2542:
        /*01c0*/ 	.word	0x00000008
.L_2543:


//--------------------- .nv.info._ZN2at6native33batch_norm_backward_reduce_kernelIN3c104HalfEfflEEvNS_27GenericPackedTensorAccessorIT_Lm3ENS_16DefaultPtrTraitsET2_EES8_NS4_IT1_Lm1ES6_S7_EESA_SA_SA_NS4_IT0_Lm1ES6_S7_EESC_ --------------------------
	.section	.nv.info._ZN2at6native33batch_norm_backward_reduce_kernelIN3c104HalfEfflEEvNS_27GenericPackedTensorAccessorIT_Lm3ENS_16DefaultPtrTraitsET2_EES8_NS4_IT1_Lm1ES6_S7_EESA_SA_SA_NS4_IT0_Lm1ES6_S7_EESC_,"",@"SHT_CUDA_INFO"
	.sectionflags	@""
	.align	4


	//----- nvinfo : EIATTR_CUDA_API_VERSION
	.align		4
        /*0000*/ 	.byte	0x04, 0x37
        /*0002*/ 	.short	(.L_2545 - .L_2544)
.L_2544:
        /*0004*/ 	.word	0x00000082


	//----- nvinfo : EIATTR_KPARAM_INFO
	.align		4
.L_2545:
        /*0008*/ 	.byte	0x04, 0x17
        /*000a*/ 	.short	(.L_2547 - .L_2546)
.L_2546:
        /*000c*/ 	.word	0x00000000
        /*0010*/ 	.short	0x0007
        /*0012*/ 	.short	0x00e8
        /*0014*/ 	.byte	0x00, 0xf0, 0x61, 0x00


	//----- nvinfo : EIATTR_KPARAM_INFO
	.align		4
.L_2547:
        /*0018*/ 	.byte	0x04, 0x17
        /*001a*/ 	.short	(.L_2549 - .L_2548)
.L_2548:
        /*001c*/ 	.word	0x00000000
        /*0020*/ 	.short	0x0006
        /*0022*/ 	.short	0x00d0
        /*0024*/ 	.byte	0x00, 0xf0, 0x61, 0x00


	//----- nvinfo : EIATTR_KPARAM_INFO
	.align		4
.L_2549:
        /*0028*/ 	.byte	0x04, 0x17
        /*002a*/ 	.short	(.L_2551 - .L_2550)
.L_2550:
        /*002c*/ 	.word	0x00000000
        /*0030*/ 	.short	0x0005
        /*0032*/ 	.short	0x00b8
        /*0034*/ 	.byte	0x00, 0xf0, 0x61, 0x00


	//----- nvinfo : EIATTR_KPARAM_INFO
	.align		4
.L_2551:
        /*0038*/ 	.byte	0x04, 0x17
        /*003a*/ 	.short	(.L_2553 - .L_2552)
.L_2552:
        /*003c*/ 	.word	0x00000000
        /*0040*/ 	.short	0x0004
        /*0042*/ 	.short	0x00a0
        /*0044*/ 	.byte	0x00, 0xf0, 0x61, 0x00


	//----- nvinfo : EIATTR_KPARAM_INFO
	.align		4
.L_2553:
        /*0048*/ 	.byte	0x04, 0x17
        /*004a*/ 	.short	(.L_2555 - .L_2554)
.L_2554:
        /*004c*/ 	.word	0x00000000
        /*0050*/ 	.short	0x0003
        /*0052*/ 	.short	0x0088
        /*0054*/ 	.byte	0x00, 0xf0, 0x61, 0x00


	//----- nvinfo : EIATTR_KPARAM_INFO
	.align		4
.L_2555:
        /*0058*/ 	.byte	0x04, 0x17
        /*005a*/ 	.short	(.L_2557 - .L_2556)
.L_2556:
        /*005c*/ 	.word	0x00000000
        /*0060*/ 	.short	0x0002
        /*0062*/ 	.short	0x0070
        /*0064*/ 	.byte	0x00, 0xf0, 0x61, 0x00


	//----- nvinfo : EIATTR_KPARAM_INFO
	.align		4
.L_2557:
        /*0068*/ 	.byte	0x04, 0x17
        /*006a*/ 	.short	(.L_2559 - .L_2558)
.L_2558:
        /*006c*/ 	.word	0x00000000
        /*0070*/ 	.short	0x0001
        /*0072*/ 	.short	0x0038
        /*0074*/ 	.byte	0x00, 0xf0, 0xe1, 0x00


	//----- nvinfo : EIATTR_KPARAM_INFO
	.align		4
.L_2559:
        /*0078*/ 	.byte	0x04, 0x17
        /*007a*/ 	.short	(.L_2561 - .L_2560)
.L_2560:
        /*007c*/ 	.word	0x00000000
        /*0080*/ 	.short	0x0000
        /*0082*/ 	.short	0x0000
        /*0084*/ 	.byte	0x00, 0xf0, 0xe1, 0x00


	//----- nvinfo : EIATTR_SPARSE_MMA_MASK
	.align		4
.L_2561:
        /*0088*/ 	.byte	0x03, 0x50
        /*008a*/ 	.short	0x0000


	//----- nvinfo : EIATTR_MAXREG_COUNT
	.align		4
        /*008c*/ 	.byte	0x03, 0x1b
        /*008e*/ 	.short	0x00ff


	//----- nvinfo : EIATTR_NUM_BARRIERS
	.align		4
        /*0090*/ 	.byte	0x02, 0x4c
        /*0092*/ 	.byte	0x01
	.zero		1


	//----- nvinfo : EIATTR_MERCURY_ISA_VERSION
	.align		4
        /*0094*/ 	.byte	0x03, 0x5f
        /*0096*/ 	.short	0x0101


	//----- nvinfo : EIATTR_COOP_GROUP_MASK_REGIDS
	.align		4
        /*0098*/ 	.byte	0x04, 0x29
        /*009a*/ 	.short	(.L_2563 - .L_2562)


	//   ....[0]....
.L_2562:
        /*009c*/ 	.word	0xffffffff


	//   ....[1]....
        /*00a0*/ 	.word	0xffffffff


	//   ....[2]....
        /*00a4*/ 	.word	0xffffffff


	//   ....[3]....
        /*00a8*/ 	.word	0xffffffff


	//   ....[4]....
        /*00ac*/ 	.word	0xffffffff


	//   ....[5]....
        /*00b0*/ 	.word	0xffffffff


	//   ....[6]....
        /*00b4*/ 	.word	0xffffffff


	//   ....[7]....
        /*00b8*/ 	.word	0xffffffff


	//   ....[8]....
        /*00bc*/ 	.word	0xffffffff


	//   ....[9]....
        /*00c0*/ 	.word	0xffffffff


	//   ....[10]....
        /*00c4*/ 	.word	0xffffffff


	//   ....[11]....
        /*00c8*/ 	.word	0xffffffff


	//   ....[12]....
        /*00cc*/ 	.word	0xffffffff


	//   ....[13]....
        /*00d0*/ 	.word	0xffffffff


	//   ....[14]....
        /*00d4*/ 	.word	0xffffffff


	//   ....[15]....
        /*00d8*/ 	.word	0xffffffff


	//   ....[16]....
        /*00dc*/ 	.word	0xffffffff


	//   ....[17]....
        /*00e0*/ 	.word	0xffffffff


	//   ....[18]....
        /*00e4*/ 	.word	0xffffffff


	//   ....[19]....
        /*00e8*/ 	.word	0xffffffff


	//   ....[20]....
        /*00ec*/ 	.word	0x0500000b


	//   ....[21]....
        /*00f0*/ 	.word	0x0500000b


	//   ....[22]....
        /*00f4*/ 	.word	0x0500000b


	//   ....[23]....
        /*00f8*/ 	.word	0x0500000b


	//   ....[24]....
        /*00fc*/ 	.word	0x0500000b


	//   ....[25]....
        /*0100*/ 	.word	0x0500000b


	//   ....[26]....
        /*0104*/ 	.word	0x0500000b


	//   ....[27]....
        /*0108*/ 	.word	0x0500000b


	//   ....[28]....
        /*010c*/ 	.word	0x0500000b


	//   ....[29]....
        /*0110*/ 	.word	0x0500000b


	//----- nvinfo : EIATTR_COOP_GROUP_INSTR_OFFSETS
	.align		4
.L_2563:
        /*0114*/ 	.byte	0x04, 0x28
        /*0116*/ 	.short	(.L_2565 - .L_2564)


	//   ....[0]....
.L_2564:
        /*0118*/ 	.word	0x00000690


	//   ....[1]....
        /*011c*/ 	.word	0x000006b0


	//   ....[2]....
        /*0120*/ 	.word	0x00000750


	//   ....[3]....
        /*0124*/ 	.word	0x00000760


	//   ....[4]....
        /*0128*/ 	.word	0x000007c0


	//   ....[5]....
        /*012c*/ 	.word	0x000007d0


	//   ....[6]....
        /*0130*/ 	.word	0x00000850


	//   ....[7]....
        /*0134*/ 	.word	0x00000860


	//   ....[8]....
        /*0138*/ 	.word	0x00000920


	//   ....[9]....
        /*013c*/ 	.word	0x00000930


	//   ....[10]....
        /*0140*/ 	.word	0x00000a70


	//   ....[11]....
        /*0144*/ 	.word	0x00000a80


	//   ....[12]....
        /*0148*/ 	.word	0x00000ae0


	//   ....[13]....
        /*014c*/ 	.word	0x00000af0


	//   ....[14]....
        /*0150*/ 	.word	0x00000b50


	//   ....[15]....
        /*0154*/ 	.word	0x00000b60


	//   ....[16]....
        /*0158*/ 	.word	0x00000bc0


	//   ....[17]....
        /*015c*/ 	.word	0x00000bd0


	//   ....[18]....
        /*0160*/ 	.word	0x00000c30


	//   ....[19]....
        /*0164*/ 	.word	0x00000c40


	//   ....[20]....
        /*0168*/ 	.word	0x000010f0


	//   ....[21]....
        /*016c*/ 	.word	0x00001140


	//   ....[22]....
        /*0170*/ 	.word	0x000011f0


	//   ....[23]....
        /*0174*/ 	.word	0x00001240


	//   ....[24]....
        /*0178*/ 	.word	0x000012f0


	//   ....[25]....
        /*017c*/ 	.word	0x00001340


	//   ....[26]....
        /*0180*/ 	.word	0x000013f0


	//   ....[27]....
        /*0184*/ 	.word	0x00001440


	//   ....[28]....
        /*0188*/ 	.word	0x000014f0


	//   ....[29]....
        /*018c*/ 	.word	0x00001540


	//----- nvinfo : EIATTR_VRC_CTA_INIT_COUNT
	.align		4
.L_2565:
        /*0190*/ 	.byte	0x02, 0x4a
	.zero		1
	.zero		1


	//----- nvinfo : EIATTR_EXIT_INSTR_OFFSETS
	.align		4
        /*0194*/ 	.byte	0x04, 0x1c
        /*0196*/ 	.short	(.L_2567 - .L_2566)


	//   ....[0]....
.L_2566:
        /*0198*/ 	.word	0x00000d20


	//   ....[1]....
        /*019c*/ 	.word	0x00000ff0


	//   ....[2]....
        /*01a0*/ 	.word	0x00001090


	//----- nvinfo : EIATTR_CRS_STACK_SIZE
	.align		4
.L_2567:
        /*01a4*/ 	.byte	0x04, 0x1e
        /*01a6*/ 	.short	(.L_2569 - .L_2568)
.L_2568:
        /*01a8*/ 	.word	0x00000000


	//----- nvinfo : EIATTR_CBANK_PARAM_SIZE
	.align		4
.L_2569:
        /*01ac*/ 	.byte	0x03, 0x19
        /*01ae*/ 	.short	0x0100


	//----- nvinfo : EIATTR_PARAM_CBANK
	.align		4
        /*01b0*/ 	.byte	0x04, 0x0a
        /*01b2*/ 	.short	(.L_2571 - .L_2570)
	.align		4
.L_2570:
        /*01b4*/ 	.word	index@(.nv.constant0._ZN2at6native33batch_norm_backward_reduce_kernelIN3c104HalfEfflEEvNS_27GenericPackedTensorAccessorIT_Lm3ENS_16DefaultPtrTraitsET2_EES8_NS4_IT1_Lm1ES6_S7_EESA_SA_SA_NS4_IT0_Lm1ES6_S7_EESC_)
        /*01b8*/ 	.short	0x0380
        /*01ba*/ 	.short	0x0100


	//----- nvinfo : EIATTR_SW_WAR
	.align		4
.L_2571:
        /*01bc*/ 	.byte	0x04, 0x36
        /*01be*/ 	.short	(.L_2573 - .L_2572)
.L_2572:
        /*01c0*/ 	.word	0x00000008
.L_2573:


//--------------------- .nv.info._ZN2at6native33batch_norm_backward_reduce_kernelIN3c104HalfES3_fiEEvNS_27GenericPackedTensorAccessorIT_Lm3ENS_16DefaultPtrTraitsET2_EES8_NS4_IT1_Lm1ES6_S7_EESA_SA_SA_NS4_IT0_Lm1ES6_S7_EESC_ --------------------------
	.section	.nv.info._ZN2at6native33batch_norm_backward_reduce_kernelIN3c104HalfES3_fiEEvNS_27GenericPackedTensorAccessorIT_Lm3ENS_16DefaultPtrTraitsET2_EES8_NS4_IT1_Lm1ES6_S7_EESA_SA_SA_NS4_IT0_Lm1ES6_S7_EESC_,"",@"SHT_CUDA_INFO"
	.sectionflags	@""
	.align	4


	//----- nvinfo : EIATTR_CUDA_API_VERSION
	.align		4
        /*0000*/ 	.byte	0x04, 0x37
        /*0002*/ 	.short	(.L_2575 - .L_2574)
.L_2574:
        /*0004*/ 	.word	0x00000082


	//----- nvinfo : EIATTR_KPARAM_INFO
	.align		4
.L_2575:
        /*0008*/ 	.byte	0x04, 0x17
        /*000a*/ 	.short	(.L_2577 - .L_2576)
.L_2576:
        /*000c*/ 	.word	0x00000000
        /*0010*/ 	.short	0x0007
        /*0012*/ 	.short	0x0090
        /*0014*/ 	.byte	0x00, 0xf0, 0x41, 0x00


	//----- nvinfo : EIATTR_KPARAM_INFO
	.align		4
.L_2577:
        /*0018*/ 	.byte	0x04, 0x17
        /*001a*/ 	.short	(.L_2579 - .L_2578)
.L_2578:
        /*001c*/ 	.word	0x00000000
        /*0020*/ 	.short	0x0006
        /*0022*/ 	.short	0x0080
        /*0024*/ 	.byte	0x00, 0xf0, 0x41, 0x00


	//----- nvinfo : EIATTR_KPARAM_INFO
	.align		4
.L_2579:
        /*0028*/ 	.byte	0x04, 0x17
        /*002a*/ 	.short	(.L_2581 - .L_2580)
.L_2580:
        /*002c*/ 	.word	0x00000000
        /*0030*/ 	.short	0x0005
        /*0032*/ 	.short	0x0070
        /*0034*/ 	.byte	0x00, 0xf0, 0x41, 0x00


	//----- nvinfo : EIATTR_KPARAM_INFO
	.align		4
.L_2581:
        /*0038*/ 	.byte	0x04, 0x17
        /*003a*/ 	.short	(.L_2583 - .L_2582)
.L_2582:
        /*003c*/ 	.word	0x00000000
        /*0040*/ 	.short	0x0004
        /*0042*/ 	.short	0x0060
        /*0044*/ 	.byte	0x00, 0xf0, 0x41, 0x00


	//----- nvinfo : EIATTR_KPARAM_INFO
	.align		4
.L_2583:
        /*0048*/ 	.byte	0x04, 0x17
        /*004a*/ 	.short	(.L_2585 - .L_2584)
.L_2584:
        /*004c*/ 	.word	0x00000000
        /*0050*/ 	.short	0x0003
        /*0052*/ 	.short	0x0050
        /*0054*/ 	.byte	0x00, 0xf0, 0x41, 0x00


	//----- nvinfo : EIATTR_KPARAM_INFO
	.align		4
.L_2585:
        /*0058*/ 	.byte	0x04, 0x17
        /*005a*/ 	.short	(.L_2587 - .L_2586)
.L_2586:
        /*005c*/ 	.word	0x00000000
        /*0060*/ 	.short	0x0002
        /*0062*/ 	.short	0x0040
        /*0064*/ 	.byte	0x00, 0xf0, 0x41, 0x00


	//----- nvinfo : EIATTR_KPARAM_INFO
	.align		4
.L_2587:
        /*0068*/ 	.byte	0x04, 0x17
        /*006a*/ 	.short	(.L_2589 - .L_2588)
.L_2588:
        /*006c*/ 	.word	0x00000000
        /*0070*/ 	.short	0x0001
        /*0072*/ 	.short	0x0020
        /*0074*/ 	.byte	0x00, 0xf0, 0x81, 0x00


	//----- nvinfo : EIATTR_KPARAM_INFO
	.align		4
.L_2589:
        /*0078*/ 	.byte	0x04, 0x17
        /*007a*/ 	.short	(.L_2591 - .L_2590)
.L_2590:
        /*007c*/ 	.word	0x00000000
        /*0080*/ 	.short	0x0000
        /*0082*/ 	.short	0x0000
        /*0084*/ 	.byte	0x00, 0xf0, 0x81, 0x00


	//----- nvinfo : EIATTR_SPARSE_MMA_MASK
	.align		4
.L_2591:
        /*0088*/ 	.byte	0x03, 0x50
        /*008a*/ 	.short	0x0000


	//----- nvinfo : EIATTR_MAXREG_COUNT
	.align		4
        /*008c*/ 	.byte	0x03, 0x1b
        /*008e*/ 	.short	0x00ff


	//----- nvinfo : EIATTR_NUM_BARRIERS
	.align		4
        /*0090*/ 	.byte	0x02, 0x4c
        /*0092*/ 	.byte	0x01
	.zero		1


	//----- nvinfo : EIATTR_MERCURY_ISA_VERSION
	.align		4
        /*0094*/ 	.byte	0x03, 0x5f
        /*0096*/ 	.short	0x0101


	//----- nvinfo : EIATTR_COOP_GROUP_MASK_REGIDS
	.align		4
        /*0098*/ 	.byte	0x04, 0x29
        /*009a*/ 	.short	(.L_2593 - .L_2592)


	//   ....[0]....
.L_2592:
        /*009c*/ 	.word	0xffffffff


	//   ....[1]....
        /*00a0*/ 	.word	0xffffffff


	//   ....[2]....
        /*00a4*/ 	.word	0xffffffff


	//   ....[3]....
        /*00a8*/ 	.word	0xffffffff


	//   ....[4]....
        /*00ac*/ 	.word	0xffffffff


	//   ....[5]....
        /*00b0*/ 	.word	0xffffffff


	//   ....[6]....
        /*00b4*/ 	.word	0xffffffff


	//   ....[7]....
        /*00b8*/ 	.word	0xffffffff


	//   ....[8]....
        /*00bc*/ 	.word	0xffffffff


	//   ....[9]....
        /*00c0*/ 	.word	0xffffffff


	//   ....[10]....
        /*00c4*/ 	.word	0xffffffff


	//   ....[11]....
        /*00c8*/ 	.word	0xffffffff


	//   ....[12]....
        /*00cc*/ 	.word	0xffffffff


	//   ....[13]....
        /*00d0*/ 	.word	0xffffffff


	//   ....[14]....
        /*00d4*/ 	.word	0xffffffff


	//   ....[15]....
        /*00d8*/ 	.word	0xffffffff


	//   ....[16]....
        /*00dc*/ 	.word	0xffffffff


	//   ....[17]....
        /*00e0*/ 	.word	0xffffffff


	//   ....[18]....
        /*00e4*/ 	.word	0xffffffff


	//   ....[19]....
        /*00e8*/ 	.word	0xffffffff


	//   ....[20]....
        /*00ec*/ 	.word	0x0500000b


	//   ....[21]....
        /*00f0*/ 	.word	0x0500000b


	//   ....[22]....
        /*00f4*/ 	.word	0x0500000b


	//   ....[23]....
        /*00f8*/ 	.word	0x0500000b


	//   ....[24]....
        /*00fc*/ 	.word	0x0500000b


	//   ....[25]....
        /*0100*/ 	.word	0x0500000b


	//   ....[26]....
        /*0104*/ 	.word	0x0500000b


	//   ....[27]....
        /*0108*/ 	.word	0x0500000b


	//   ....[28]....
        /*010c*/ 	.word	0x0500000b


	//   ....[29]....
        /*0110*/ 	.word	0x0500000b


	//----- nvinfo : EIATTR_COOP_GROUP_INSTR_OFFSETS
	.align		4
.L_2593:
        /*0114*/ 	.byte	0x04, 0x28
        /*0116*/ 	.short	(.L_2595 - .L_2594)


	//   ....[0]....
.L_2594:
        /*0118*/ 	.word	0x000004f0


	//   ....[1]....
        /*011c*/ 	.word	0x00000510


	//   ....[2]....
        /*0120*/ 	.word	0x000005b0


	//   ....[3]....
        /*0124*/ 	.word	0x000005c0


	//   ....[4]....
        /*0128*/ 	.word	0x00000620


	//   ....[5]....
        /*012c*/ 	.word	0x00000630


	//   ....[6]....
        /*0130*/ 	.word	0x000006a0


	//   ....[7]....
        /*0134*/ 	.word	0x000006b0


	//   ....[8]....
        /*0138*/ 	.word	0x00000770


	//   ....[9]....
        /*013c*/ 	.word	0x00000780


	//   ....[10]....
        /*0140*/ 	.word	0x000008c0


	//   ....[11]....
        /*0144*/ 	.word	0x000008d0


	//   ....[12]....
        /*0148*/ 	.word	0x00000930


	//   ....[13]....
        /*014c*/ 	.word	0x00000940


	//   ....[14]....
        /*0150*/ 	.word	0x000009a0


	//   ....[15]....
        /*0154*/ 	.word	0x000009b0


	//   ....[16]....
        /*0158*/ 	.word	0x00000a10


	//   ....[17]....
        /*015c*/ 	.word	0x00000a20


	//   ....[18]....
        /*0160*/ 	.word	0x00000a80


	//   ....[19]....
        /*0164*/ 	.word	0x00000a90


	//   ....[20]....
        /*0168*/ 	.word	0x00000e10


	//   ....[21]....
        /*016c*/ 	.word	0x00000e60


	//   ....[22]....
        /*0170*/ 	.word	0x00000f10


	//   ....[23]....
        /*0174*/ 	.word	0x00000f60


	//   ....[24]....
        /*0178*/ 	.word	0x00001010


	//   ....[25]....
        /*017c*/ 	.word	0x00001060


	//   ....[26]....
        /*0180*/ 	.word	0x00001110


	//   ....[27]....
        /*0184*/ 	.word	0x00001160


	//   ....[28]....
        /*0188*/ 	.word	0x00001210


	//   ....[29]....
        /*018c*/ 	.word	0x00001260


	//----- nvinfo : EIATTR_VRC_CTA_INIT_COUNT
	.align		4
.L_2595:
        /*0190*/ 	.byte	0x02, 0x4a
	.zero		1
	.zero		1


	//----- nvinfo : EIATTR_EXIT_INSTR_OFFSETS
	.align		4
        /*0194*/ 	.byte	0x04, 0x1c
        /*0196*/ 	.short	(.L_2597 - .L_2596)


	//   ....[0]....
.L_2596:
        /*0198*/ 	.word	0x00000b70


	//   ....[1]....
        /*019c*/ 	.word	0x00000d50


	//   ....[2]....
        /*01a0*/ 	.word	0x00000db0


	//----- nvinfo : EIATTR_CRS_STACK_SIZE
	.align		4
.L_2597:
        /*01a4*/ 	.byte	0x04, 0x1e
        /*01a6*/ 	.short	(.L_2599 - .L_2598)
.L_2598:
        /*01a8*/ 	.word	0x00000000


	//----- nvinfo : EIATTR_CBANK_PARAM_SIZE
	.align		4
.L_2599:
        /*01ac*/ 	.byte	0x03, 0x19
        /*01ae*/ 	.short	0x00a0


	//----- nvinfo : EIATTR_PARAM_CBANK
	.align		4
        /*01b0*/ 	.byte	0x04, 0x0a
        /*01b2*/ 	.short	(.L_2601 - .L_2600)
	.align		4
.L_2600:
        /*01b4*/ 	.word	index@(.nv.constant0._ZN2at6native33batch_norm_backward_reduce_kernelIN3c104HalfES3_fiEEvNS_27GenericPackedTensorAccessorIT_Lm3ENS_16DefaultPtrTraitsET2_EES8_NS4_IT1_Lm1ES6_S7_EESA_SA_SA_NS4_IT0_Lm1ES6_S7_EESC_)
        /*01b8*/ 	.short	0x0380
        /*01ba*/ 	.short	0x00a0


	//----- nvinfo : EIATTR_SW_WAR
	.align		4
.L_2601:
        /*01bc*/ 	.byte	0x04, 0x36
        /*01be*/ 	.short	(.L_2603 - .L_2602)
.L_2602:
        /*01c0*/ 	.word	0x00000008
.L_2603:


//--------------------- .nv.info._ZN2at6native33batch_norm_backward_reduce_kernelIN3c104HalfEffiEEvNS_27GenericPackedTensorAccessorIT_Lm3ENS_16DefaultPtrTraitsET2_EES8_NS4_IT1_Lm1ES6_S7_EESA_SA_SA_NS4_IT0_Lm1ES6_S7_EESC_ --------------------------
	.section	.nv.info._ZN2at6native33batch_norm_backward_reduce_kernelIN3c104HalfEffiEEvNS_27GenericPackedTensorAccessorIT_Lm3ENS_16DefaultPtrTraitsET2_EES8_NS4_IT1_Lm1ES6_S7_EESA_SA_SA_NS4_IT0_Lm1ES6_S7_EESC_,"",@"SHT_CUDA_INFO"
	.sectionflags	@""
	.align	4


	//----- nvinfo : EIATTR_CUDA_API_VERSION
	.align		4
        /*0000*/ 	.byte	0x04, 0x37
        /*0002*/ 	.short	(.L_2605 - .L_2604)
.L_2604:
        /*0004*/ 	.word	0x00000082


	//----- nvinfo : EIATTR_KPARAM_INFO
	.align		4
.L_2605:
        /*0008*/ 	.byte	0x04, 0x17
        /*000a*/ 	.short	(.L_2607 - .L_2606)
.L_2606:
        /*000c*/ 	.word	0x00000000
        /*0010*/ 	.short	0x0007
        /*0012*/ 	.short	0x0090
        /*0014*/ 	.byte	0x00, 0xf0, 0x41, 0x00


	//----- nvinfo : EIATTR_KPARAM_INFO
	.align		4
.L_2607:
        /*0018*/ 	.byte	0x04, 0x17
        /*001a*/ 	.short	(.L_2609 - .L_2608)
.L_2608:
        /*001c*/ 	.word	0x00000000
        /*0020*/ 	.short	0x0006
        /*0022*/ 	.short	0x0080
        /*0024*/ 	.byte	0x00, 0xf0, 0x41, 0x00


	//----- nvinfo : EIATTR_KPARAM_INFO
	.align		4
.L_2609:
        /*0028*/ 	.byte	0x04, 0x17
        /*002a*/ 	.short	(.L_2611 - .L_2610)
.L_2610:
        /*002c*/ 	.word	0x00000000
        /*0030*/ 	.short	0x0005
        /*0032*/ 	.short	0x0070
        /*0034*/ 	.byte	0x00, 0xf0, 0x41, 0x00


	//----- nvinfo : EIATTR_KPARAM_INFO
	.align		4
.L_2611:
        /*0038*/ 	.byte	0x04, 0x17
        /*003a*/ 	.short	(.L_2613 - .L_2612)
.L_2612:
        /*003c*/ 	.word	0x00000000
        /*0040*/ 	.short	0x0004
        /*0042*/ 	.short	0x0060
        /*0044*/ 	.byte	0x00, 0xf0, 0x41, 0x00


	//----- nvinfo : EIATTR_KPARAM_INFO
	.align		4
.L_2613:
        /*0048*/ 	.byte	0x04, 0x17
        /*004a*/ 	.short	(.L_2615 - .L_2614)
.L_2614:
        /*004c*/ 	.word	0x00000000
        /*0050*/ 	.short	0x0003
        /*0052*/ 	.short	0x0050
        /*0054*/ 	.byte	0x00, 0xf0, 0x41, 0x00


	//----- nvinfo : EIATTR_KPARAM_INFO
	.align		4
.L_2615:
        /*0058*/ 	.byte	0x04, 0x17
        /*005a*/ 	.short	(.L_2617 - .L_2616)
.L_2616:
        /*005c*/ 	.word	0x00000000
        /*0060*/ 	.short	0x0002
        /*0062*/ 	.short	0x0040
        /*0064*/ 	.byte	0x00, 0xf0, 0x41, 0x00


	//----- nvinfo : EIATTR_KPARAM_INFO
	.align		4
.L_2617:
        /*0068*/ 	.byte	0x04, 0x17
        /*006a*/ 	.short	(.L_2619 - .L_2618)
.L_2618:
        /*006c*/ 	.word	0x00000000
        /*0070*/ 	.short	0x0001
        /*0072*/ 	.short	0x0020
        /*0074*/ 	.byte	0x00, 0xf0, 0x81, 0x00


	//----- nvinfo : EIATTR_KPARAM_INFO
	.align		4
.L_2619:
        /*0078*/ 	.byte	0x04, 0x17
        /*007a*/ 	.short	(.L_2621 - .L_2620)
.L_2620:
        /*007c*/ 	.word	0x00000000
        /*0080*/ 	.short	0x0000
        /*0082*/ 	.short	0x0000
        /*0084*/ 	.byte	0x00, 0xf0, 0x81, 0x00


	//----- nvinfo : EIATTR_SPARSE_MMA_MASK
	.align		4
.L_2621:
        /*0088*/ 	.byte	0x03, 0x50
        /*008a*/ 	.short	0x0000


	//----- nvinfo : EIATTR_MAXREG_COUNT
	.align		4
        /*008c*/ 	.byte	0x03, 0x1b
        /*008e*/ 	.short	0x00ff


	//----- nvinfo : EIATTR_NUM_BARRIERS
	.align		4
        /*0090*/ 	.byte	0x02, 0x4c
        /*0092*/ 	.byte	0x01
	.zero		1


	//----- nvinfo : EIATTR_MERCURY_ISA_VERSION
	.align		4
        /*0094*/ 	.byte	0x03, 0x5f
        /*0096*/ 	.short	0x0101


	//----- nvinfo : EIATTR_COOP_GROUP_MASK_REGIDS
	.align		4
        /*0098*/ 	.byte	0x04, 0x29
        /*009a*/ 	.short	(.L_2623 - .L_2622)


	//   ....[0]....
.L_2622:
        /*009c*/ 	.word	0xffffffff


	//   ....[1]....
        /*00a0*/ 	.word	0xffffffff


	//   ....[2]....
        /*00a4*/ 	.word	0xffffffff


	//   ....[3]....
        /*00a8*/ 	.word	0xffffffff


	//   ....[4]....
        /*00ac*/ 	.word	0xffffffff


	//   ....[5]....
        /*00b0*/ 	.word	0xffffffff


	//   ....[6]....
        /*00b4*/ 	.word	0xffffffff


	//   ....[7]....
        /*00b8*/ 	.word	0xffffffff


	//   ....[8]....
        /*00bc*/ 	.word	0xffffffff


	//   ....[9]....
        /*00c0*/ 	.word	0xffffffff


	//   ....[10]....
        /*00c4*/ 	.word	0xffffffff


	//   ....[11]....
        /*00c8*/ 	.word	0xffffffff


	//   ....[12]....
        /*00cc*/ 	.word	0xffffffff


	//   ....[13]....
        /*00d0*/ 	.word	0xffffffff


	//   ....[14]....
        /*00d4*/ 	.word	0xffffffff


	//   ....[15]....
        /*00d8*/ 	.word	0xffffffff


	//   ....[16]....
        /*00dc*/ 	.word	0xffffffff


	//   ....[17]....
        /*00e0*/ 	.word	0xffffffff


	//   ....[18]....
        /*00e4*/ 	.word	0xffffffff


	//   ....[19]....
        /*00e8*/ 	.word	0xffffffff


	//   ....[20]....
        /*00ec*/ 	.word	0x0500000b


	//   ....[21]....
        /*00f0*/ 	.word	0x0500000b


	//   ....[22]....
        /*00f4*/ 	.word	0x0500000b


	//   ....[23]....
        /*00f8*/ 	.word	0x0500000b


	//   ....[24]....
        /*00fc*/ 	.word	0x0500000b


	//   ....[25]....
        /*0100*/ 	.word	0x0500000b


	//   ....[26]....
        /*0104*/ 	.word	0x0500000b


	//   ....[27]....
        /*0108*/ 	.word	0x0500000b


	//   ....[28]....
        /*010c*/ 	.word	0x0500000b


	//   ....[29]....
        /*0110*/ 	.word	0x0500000b


	//----- nvinfo : EIATTR_COOP_GROUP_INSTR_OFFSETS
	.align		4
.L_2623:
        /*0114*/ 	.byte	0x04, 0x28
        /*0116*/ 	.short	(.L_2625 - .L_2624)


	//   ....[0]....
.L_2624:
        /*0118*/ 	.word	0x000004f0


	//   ....[1]....
        /*011c*/ 	.word	0x00000510


	//   ....[2]....
        /*0120*/ 	.word	0x000005b0


	//   ....[3]....
        /*0124*/ 	.word	0x000005c0


	//   ....[4]....
        /*0128*/ 	.word	0x00000620


	//   ....[5]....
        /*012c*/ 	.word	0x00000630


	//   ....[6]....
        /*0130*/ 	.word	0x000006a0


	//   ....[7]....
        /*0134*/ 	.word	0x000006b0


	//   ....[8]....
        /*0138*/ 	.word	0x00000770


	//   ....[9]....
        /*013c*/ 	.word	0x00000780


	//   ....[10]....
        /*0140*/ 	.word	0x000008c0


	//   ....[11]....
        /*0144*/ 	.word	0x000008d0


	//   ....[12]....
        /*0148*/ 	.word	0x00000930


	//   ....[13]....
        /*014c*/ 	.word	0x00000940


	//   ....[14]....
        /*0150*/ 	.word	0x000009a0


	//   ....[15]....
        /*0154*/ 	.word	0x000009b0


	//   ....[16]....
        /*0158*/ 	.word	0x00000a10


	//   ....[17]....
        /*015c*/ 	.word	0x00000a20


	//   ....[18]....
        /*0160*/ 	.word	0x00000a80


	//   ....[19]....
        /*0164*/ 	.word	0x00000a90


	//   ....[20]....
        /*0168*/ 	.word	0x00000dd0


	//   ....[21]....
        /*016c*/ 	.word	0x00000e20


	//   ....[22]....
        /*0170*/ 	.word	0x00000ed0


	//   ....[23]....
        /*0174*/ 	.word	0x00000f20


	//   ....[24]....
        /*0178*/ 	.word	0x00000fd0


	//   ....[25]....
        /*017c*/ 	.word	0x00001020


	//   ....[26]....
        /*0180*/ 	.word	0x000010d0


	//   ....[27]....
        /*0184*/ 	.word	0x00001120


	//   ....[28]....
        /*0188*/ 	.word	0x000011d0


	//   ....[29]....
        /*018c*/ 	.word	0x00001220


	//----- nvinfo : EIATTR_VRC_CTA_INIT_COUNT
	.align		4
.L_2625:
        /*0190*/ 	.byte	0x02, 0x4a
	.zero		1
	.zero		1


	//----- nvinfo : EIATTR_EXIT_INSTR_OFFSETS
	.align		4
        /*0194*/ 	.byte	0x04, 0x1c
        /*0196*/ 	.short	(.L_2627 - .L_2626)


	//   ....[0]....
.L_2626:
        /*0198*/ 	.word	0x00000b70


	//   ....[1]....
        /*019c*/ 	.word	0x00000d10


	//   ....[2]....
        /*01a0*/ 	.word	0x00000d70


	//----- nvinfo : EIATTR_CRS_STACK_SIZE
	.align		4
.L_2627:
        /*01a4*/ 	.byte	0x04, 0x1e
        /*01a6*/ 	.short	(.L_2629 - .L_2628)
.L_2628:
        /*01a8*/ 	.word	0x00000000


	//----- nvinfo : EIATTR_CBANK_PARAM_SIZE
	.align		4
.L_2629:
        /*01ac*/ 	.byte	0x03, 0x19
        /*01ae*/ 	.short	0x00a0


	//----- nvinfo : EIATTR_PARAM_CBANK
	.align		4
        /*01b0*/ 	.byte	0x04, 0x0a
        /*01b2*/ 	.short	(.L_2631 - .L_2630)
	.align		4
.L_2630:
        /*01b4*/ 	.word	index@(.nv.constant0._ZN2at6native33batch_norm_backward_reduce_kernelIN3c104HalfEffiEEvNS_27GenericPackedTensorAccessorIT_Lm3ENS_16DefaultPtrTraitsET2_EES8_NS4_IT1_Lm1ES6_S7_EESA_SA_SA_NS4_IT0_Lm1ES6_S7_EESC_)
        /*01b8*/ 	.short	0x0380
        /*01ba*/ 	.short	0x00a0


	//----- nvinfo : EIATTR_SW_WAR
	.align		4
.L_2631:
        /*01bc*/ 	.byte	0x04, 0x36
        /*01be*/ 	.short	(.L_2633 - .L_2632)
.L_2632:
        /*01c0*/ 	.word	0x00000008
.L_2633:


//--------------------- .nv.info._ZN2at6native33batch_norm_backward_reduce_kernelIffflEEvNS_27GenericPackedTensorAccessorIT_Lm3ENS_16DefaultPtrTraitsET2_EES6_NS2_IT1_Lm1ES4_S5_EES8_S8_S8_NS2_IT0_Lm1ES4_S5_EESA_ --------------------------
	.section	.nv.info._ZN2at6native33batch_norm_backward_reduce_kernelIffflEEvNS_27GenericPackedTensorAccessorIT_Lm3ENS_16DefaultPtrTraitsET2_EES6_NS2_IT1_Lm1ES4_S5_EES8_S8_S8_NS2_IT0_Lm1ES4_S5_EESA_,"",@"SHT_CUDA_INFO"
	.sectionflags	@""
	.align	4


	//----- nvinfo : EIATTR_CUDA_API_VERSION
	.align		4
        /*0000*/ 	.byte	0x04, 0x37
        /*0002*/ 	.short	(.L_2635 - .L_2634)
.L_2634:
        /*0004*/ 	.word	0x00000082


	//----- nvinfo : EIATTR_KPARAM_INFO
	.align		4
.L_2635:
        /*0008*/ 	.byte	0x04, 0x17
        /*000a*/ 	.short	(.L_2637 - .L_2636)
.L_2636:
        /*000c*/ 	.word	0x00000000
        /*0010*/ 	.short	0x0007
        /*0012*/ 	.short	0x00e8
        /*0014*/ 	.byte	0x00, 0xf0, 0x61, 0x00


	//----- nvinfo : EIATTR_KPARAM_INFO
	.align		4
.L_2637:
        /*0018*/ 	.byte	0x04, 0x17
        /*001a*/ 	.short	(.L_2639 - .L_2638)
.L_2638:
        /*001c*/ 	.word	0x00000000
        /*0020*/ 	.short	0x0006
        /*0022*/ 	.short	0x00d0
        /*0024*/ 	.byte	0x00, 0xf0, 0x61, 0x00


	//----- nvinfo : EIATTR_KPARAM_INFO
	.align		4
.L_2639:
        /*0028*/ 	.byte	0x04, 0x17
        /*002a*/ 	.short	(.L_2641 - .L_2640)
.L_2640:
        /*002c*/ 	.word	0x00000000
        /*0030*/ 	.short	0x0005
        /*0032*/ 	.short	0x00b8
        /*0034*/ 	.byte	0x00, 0xf0, 0x61, 0x00


	//----- nvinfo : EIATTR_KPARAM_INFO
	.align		4
.L_2641:
        /*0038*/ 	.byte	0x04, 0x17
        /*003a*/ 	.short	(.L_2643 - .L_2642)
.L_2642:
        /*003c*/ 	.word	0x00000000
        /*0040*/ 	.short	0x0004
        /*0042*/ 	.short	0x00a0
        /*0044*/ 	.byte	0x00, 0xf0, 0x61, 0x00


	//----- nvinfo : EIATTR_KPARAM_INFO
	.align		4
.L_2643:
        /*0048*/ 	.byte	0x04, 0x17
        /*004a*/ 	.short	(.L_2645 - .L_2644)
.L_2644:
        /*004c*/ 	.word	0x00000000
        /*0050*/ 	.short	0x0003
        /*0052*/ 	.short	0x0088
        /*0054*/ 	.byte	0x00, 0xf0, 0x61, 0x00


	//----- nvinfo : EIATTR_KPARAM_INFO
	.align		4
.L_2645:
        /*0058*/ 	.byte	0x04, 0x17
        /*005a*/ 	.short	(.L_2647 - .L_2646)
.L_2646:
        /*005c*/ 	.word	0x00000000
        /*0060*/ 	.short	0x0002
        /*0062*/ 	.short	0x0070
        /*0064*/ 	.byte	0x00, 0xf0, 0x61, 0x00


	//----- nvinfo : EIATTR_KPARAM_INFO
	.align		4
.L_2647:
        /*0068*/ 	.byte	0x04, 0x17
        /*006a*/ 	.short	(.L_2649 - .L_2648)
.L_2648:
        /*006c*/ 	.word	0x00000000
        /*0070*/ 	.short	0x0001
        /*0072*/ 	.short	0x0038
        /*0074*/ 	.byte	0x00, 0xf0, 0xe1, 0x00


	//----- nvinfo : EIATTR_KPARAM_INFO
	.align		4
.L_2649:
        /*0078*/ 	.byte	0x04, 0x17
        /*007a*/ 	.short	(.L_2651 - .L_2650)
.L_2650:
        /*007c*/ 	.word	0x00000000
        /*0080*/ 	.short	0x0000
        /*0082*/ 	.short	0x0000
        /*0084*/ 	.byte	0x00, 0xf0, 0xe1, 0x00


	//----- nvinfo : EIATTR_SPARSE_MMA_MASK
	.align		4
.L_2651:
        /*0088*/ 	.byte	0x03, 0x50
        /*008a*/ 	.short	0x0000


	//----- nvinfo : EIATTR_MAXREG_COUNT
	.align		4
        /*008c*/ 	.byte	0x03, 0x1b
        /*008e*/ 	.short	0x00ff


	//----- nvinfo : EIATTR_NUM_BARRIERS
	.align		4
        /*0090*/ 	.byte	0x02, 0x4c
        /*0092*/ 	.byte	0x01
	.zero		1


	//----- nvinfo : EIATTR_MERCURY_ISA_VERSION
	.align		4
        /*0094*/ 	.byte	0x03, 0x5f
        /*0096*/ 	.short	0x0101


	//----- nvinfo : EIATTR_COOP_GROUP_MASK_REGIDS
	.align		4
        /*0098*/ 	.byte	0x04, 0x29
        /*009a*/ 	.short	(.L_2653 - .L_2652)


	//   ....[0]....
.L_2652:
        /*009c*/ 	.word	0xffffffff


	//   ....[1]....
        /*00a0*/ 	.word	0xffffffff


	//   ....[2]....
        /*00a4*/ 	.word	0xffffffff


	//   ....[3]....
        /*00a8*/ 	.word	0xffffffff


	//   ....[4]....
        /*00ac*/ 	.word	0xffffffff


	//   ....[5]....
        /*00b0*/ 	.word	0xffffffff


	//   ....[6]....
        /*00b4*/ 	.word	0xffffffff


	//   ....[7]....
        /*00b8*/ 	.word	0xffffffff


	//   ....[8]....
        /*00bc*/ 	.word	0xffffffff


	//   ....[9]....
        /*00c0*/ 	.word	0xffffffff


	//   ....[10]....
        /*00c4*/ 	.word	0xffffffff


	//   ....[11]....
        /*00c8*/ 	.word	0xffffffff


	//   ....[12]....
        /*00cc*/ 	.word	0xffffffff


	//   ....[13]....
        /*00d0*/ 	.word	0xffffffff


	//   ....[14]....
        /*00d4*/ 	.word	0xffffffff


	//   ....[15]....
        /*00d8*/ 	.word	0xffffffff


	//   ....[16]....
        /*00dc*/ 	.word	0xffffffff


	//   ....[17]....
        /*00e0*/ 	.word	0xffffffff


	//   ....[18]....
        /*00e4*/ 	.word	0xffffffff


	//   ....[19]....
        /*00e8*/ 	.word	0xffffffff


	//   ....[20]....
        /*00ec*/ 	.word	0x0500000c


	//   ....[21]....
        /*00f0*/ 	.word	0x0500000c


	//   ....[22]....
        /*00f4*/ 	.word	0x0500000c


	//   ....[23]....
        /*00f8*/ 	.word	0x0500000c


	//   ....[24]....
        /*00fc*/ 	.word	0x0500000c


	//   ....[25]....
        /*0100*/ 	.word	0x0500000c


	//   ....[26]....
        /*0104*/ 	.word	0x0500000c


	//   ....[27]....
        /*0108*/ 	.word	0x0500000c


	//   ....[28]....
        /*010c*/ 	.word	0x0500000c


	//   ....[29]....
        /*0110*/ 	.word	0x0500000c


	//----- nvinfo : EIATTR_COOP_GROUP_INSTR_OFFSETS
	.align		4
.L_2653:
        /*0114*/ 	.byte	0x04, 0x28
        /*0116*/ 	.short	(.L_2655 - .L_2654)


	//   ....[0]....
.L_2654:
        /*0118*/ 	.word	0x00000630


	//   ....[1]....
        /*011c*/ 	.word	0x00000650


	//   ....[2]....
        /*0120*/ 	.word	0x000006c0


	//   ....[3]....
        /*0124*/ 	.word	0x000006d0


	//   ....[4]....
        /*0128*/ 	.word	0x00000720


	//   ....[5]....
        /*012c*/ 	.word	0x00000730


	//   ....[6]....
        /*0130*/ 	.word	0x00000770


	//   ....[7]....
        /*0134*/ 	.word	0x00000780


	//   ....[8]....
        /*0138*/ 	.word	0x00000810


	//   ....[9]....
        /*013c*/ 	.word	0x00000820


	//   ....[10]....
        /*0140*/ 	.word	0x00000920


	//   ....[11]....
        /*0144*/ 	.word	0x00000930


	//   ....[12]....
        /*0148*/ 	.word	0x00000960


	//   ....[13]....
        /*014c*/ 	.word	0x00000970


	//   ....[14]....
        /*0150*/ 	.word	0x000009a0


	//   ....[15]....
        /*0154*/ 	.word	0x000009b0


	//   ....[16]....
        /*0158*/ 	.word	0x000009e0


	//   ....[17]....
        /*015c*/ 	.word	0x000009f0


	//   ....[18]....
        /*0160*/ 	.word	0x00000a20


	//   ....[19]....
        /*0164*/ 	.word	0x00000a30


	//   ....[20]....
        /*0168*/ 	.word	0x00000eb0


	//   ....[21]....
        /*016c*/ 	.word	0x00000f00


	//   ....[22]....
        /*0170*/ 	.word	0x00000f70


	//   ....[23]....
        /*0174*/ 	.word	0x00000fd0


	//   ....[24]....
        /*0178*/ 	.word	0x00001040


	//   ....[25]....
        /*017c*/ 	.word	0x000010a0


	//   ....[26]....
        /*0180*/ 	.word	0x00001110


	//   ....[27]....
        /*0184*/ 	.word	0x00001170


	//   ....[28]....
        /*0188*/ 	.word	0x000011e0


	//   ....[29]....
        /*018c*/ 	.word	0x00001240


	//----- nvinfo : EIATTR_VRC_CTA_INIT_COUNT
	.align		4
.L_2655:
        /*0190*/ 	.byte	0x02, 0x4a
	.zero		1
	.zero		1


	//----- nvinfo : EIATTR_EXIT_INSTR_OFFSETS
	.align		4
        /*0194*/ 	.byte	0x04, 0x1c
        /*0196*/ 	.short	(.L_2657 - .L_2656)


	//   ....[0]....
.L_2656:
        /*0198*/ 	.word	0x00000ae0


	//   ....[1]....
        /*019c*/ 	.word	0x00000db0


	//   ....[2]....
        /*01a0*/ 	.word	0x00000e50


	//----- nvinfo : EIATTR_CRS_STACK_SIZE
	.align		4
.L_2657:
        /*01a4*/ 	.byte	0x04, 0x1e
        /*01a6*/ 	.short	(.L_2659 - .L_2658)
.L_2658:
        /*01a8*/ 	.word	0x00000000


	//----- nvinfo : EIATTR_CBANK_PARAM_SIZE
	.align		4
.L_2659:
        /*01ac*/ 	.byte	0x03, 0x19
        /*01ae*/ 	.short	0x0100


	//----- nvinfo : EIATTR_PARAM_CBANK
	.align		4
        /*01b0*/ 	.byte	0x04, 0x0a
        /*01b2*/ 	.short	(.L_2661 - .L_2660)
	.align		4
.L_2660:
        /*01b4*/ 	.word	index@(.nv.constant0._ZN2at6native33batch_norm_backward_reduce_kernelIffflEEvNS_27GenericPackedTensorAccessorIT_Lm3ENS_16DefaultPtrTraitsET2_EES6_NS2_IT1_Lm1ES4_S5_EES8_S8_S8_NS2_IT0_Lm1ES4_S5_EESA_)
        /*01b8*/ 	.short	0x0380
        /*01ba*/ 	.short	0x0100


	//----- nvinfo : EIATTR_SW_WAR
	.align		4
.L_2661:
        /*01bc*/ 	.byte	0x04, 0x36
        /*01be*/ 	.short	(.L_2663 - .L_2662)
.L_2662:
        /*01c0*/ 	.word	0x00000008
.L_2663:


//--------------------- .nv.info._ZN2at6native33batch_norm_backward_reduce_kernelIfffiEEvNS_27GenericPackedTensorAccessorIT_Lm3ENS_16DefaultPtrTraitsET2_EES6_NS2_IT1_Lm1ES4_S5_EES8_S8_S8_NS2_IT0_Lm1ES4_S5_EESA_ --------------------------
	.section	.nv.info._ZN2at6native33batch_norm_backward_reduce_kernelIfffiEEvNS_27GenericPackedTensorAccessorIT_Lm3ENS_16DefaultPtrTraitsET2_EES6_NS2_IT1_Lm1ES4_S5_EES8_S8_S8_NS2_IT0_Lm1ES4_S5_EESA_,"",@"SHT_CUDA_INFO"
	.sectionflags	@""
	.align	4


	//----- nvinfo : EIATTR_CUDA_API_VERSION
	.align		4
        /*0000*/ 	.byte	0x04, 0x37
        /*0002*/ 	.short	(.L_2665 - .L_2664)
.L_2664:
        /*0004*/ 	.word	0x00000082


	//----- nvinfo : EIATTR_KPARAM_INFO
	.align		4
.L_2665:
        /*0008*/ 	.byte	0x04, 0x17
        /*000a*/ 	.short	(.L_2667 - .L_2666)
.L_2666:
        /*000c*/ 	.word	0x00000000
        /*0010*/ 	.short	0x0007
        /*0012*/ 	.short	0x0090
        /*0014*/ 	.byte	0x00, 0xf0, 0x41, 0x00


	//----- nvinfo : EIATTR_KPARAM_INFO
	.align		4
.L_2667:
        /*0018*/ 	.byte	0x04, 0x17
        /*001a*/ 	.short	(.L_2669 - .L_2668)
.L_2668:
        /*001c*/ 	.word	0x00000000
        /*0020*/ 	.short	0x0006
        /*0022*/ 	.short	0x0080
        /*0024*/ 	.byte	0x00, 0xf0, 0x41, 0x00


	//----- nvinfo : EIATTR_KPARAM_INFO
	.align		4
.L_2669:
        /*0028*/ 	.byte	0x04, 0x17
        /*002a*/ 	.short	(.L_2671 - .L_2670)
.L_2670:
        /*002c*/ 	.word	0x00000000
        /*0030*/ 	.short	0x0005
        /*0032*/ 	.short	0x0070
        /*0034*/ 	.byte	0x00, 0xf0, 0x41, 0x00


	//----- nvinfo : EIATTR_KPARAM_INFO
	.align		4
.L_2671:
        /*0038*/ 	.byte	0x04, 0x17
        /*003a*/ 	.short	(.L_2673 - .L_2672)
.L_2672:
        /*003c*/ 	.word	0x00000000
        /*0040*/ 	.short	0x0004
        /*0042*/ 	.short	0x0060
        /*0044*/ 	.byte	0x00, 0xf0, 0x41, 0x00


	//----- nvinfo : EIATTR_KPARAM_INFO
	.align		4
.L_2673:
        /*0048*/ 	.byte	0x04, 0x17
        /*004a*/ 	.short	(.L_2675 - .L_2674)
.L_2674:
        /*004c*/ 	.word	0x00000000
        /*0050*/ 	.short	0x0003
        /*0052*/ 	.short	0x0050
        /*0054*/ 	.byte	0x00, 0xf0, 0x41, 0x00


	//----- nvinfo : EIATTR_KPARAM_INFO
	.align		4
.L_2675:
        /*0058*/ 	.byte	0x04, 0x17
        /*005a*/ 	.short	(.L_2677 - .L_2676)
.L_2676:
        /*005c*/ 	.word	0x00000000
        /*0060*/ 	.short	0x0002
        /*0062*/ 	.short	0x0040
        /*0064*/ 	.byte	0x00, 0xf0, 0x41, 0x00


	//----- nvinfo : EIATTR_KPARAM_INFO
	.align		4
.L_2677:
        /*0068*/ 	.byte	0x04, 0x17
        /*006a*/ 	.short	(.L_2679 - .L_2678)
.L_2678:
        /*006c*/ 	.word	0x00000000
        /*0070*/ 	.short	0x0001
        /*0072*/ 	.short	0x0020
        /*0074*/ 	.byte	0x00, 0xf0, 0x81, 0x00


	//----- nvinfo : EIATTR_KPARAM_INFO
	.align		4
.L_2679:
        /*0078*/ 	.byte	0x04, 0x17
        /*007a*/ 	.short	(.L_2681 - .L_2680)
.L_2680:
        /*007c*/ 	.word	0x00000000
        /*0080*/ 	.short	0x0000
        /*0082*/ 	.short	0x0000
        /*0084*/ 	.byte	0x00, 0xf0, 0x81, 0x00


	//----- nvinfo : EIATTR_SPARSE_MMA_MASK
	.align		4
.L_2681:
        /*0088*/ 	.byte	0x03, 0x50
        /*008a*/ 	.short	0x0000


	//----- nvinfo : EIATTR_MAXREG_COUNT
	.align		4
        /*008c*/ 	.byte	0x03, 0x1b
        /*008e*/ 	.short	0x00ff


	//----- nvinfo : EIATTR_NUM_BARRIERS
	.align		4
        /*0090*/ 	.byte	0x02, 0x4c
        /*0092*/ 	.byte	0x01
	.zero		1


	//----- nvinfo : EIATTR_MERCURY_ISA_VERSION
	.align		4
        /*0094*/ 	.byte	0x03, 0x5f
        /*0096*/ 	.short	0x0101


	//----- nvinfo : EIATTR_COOP_GROUP_MASK_REGIDS
	.align		4
        /*0098*/ 	.byte	0x04, 0x29
        /*009a*/ 	.short	(.L_2683 - .L_2682)


	//   ....[0]....
.L_2682:
        /*009c*/ 	.word	0xffffffff


	//   ....[1]....
        /*00a0*/ 	.word	0xffffffff


	//   ....[2]....
        /*00a4*/ 	.word	0xffffffff


	//   ....[3]....
        /*00a8*/ 	.word	0xffffffff


	//   ....[4]....
        /*00ac*/ 	.word	0xffffffff


	//   ....[5]....
        /*00b0*/ 	.word	0xffffffff


	//   ....[6]....
        /*00b4*/ 	.word	0xffffffff


	//   ....[7]....
        /*00b8*/ 	.word	0xffffffff


	//   ....[8]....
        /*00bc*/ 	.word	0xffffffff


	//   ....[9]....
        /*00c0*/ 	.word	0xffffffff


	//   ....[10]....
        /*00c4*/ 	.word	0xffffffff


	//   ....[11]....
        /*00c8*/ 	.word	0xffffffff


	//   ....[12]....
        /*00cc*/ 	.word	0xffffffff


	//   ....[13]....
        /*00d0*/ 	.word	0xffffffff


	//   ....[14]....
        /*00d4*/ 	.word	0xffffffff


	//   ....[15]....
        /*00d8*/ 	.word	0xffffffff


	//   ....[16]....
        /*00dc*/ 	.word	0xffffffff


	//   ....[17]....
        /*00e0*/ 	.word	0xffffffff


	//   ....[18]....
        /*00e4*/ 	.word	0xffffffff


	//   ....[19]....
        /*00e8*/ 	.word	0xffffffff


	//   ....[20]....
        /*00ec*/ 	.word	0x0500000c


	//   ....[21]....
        /*00f0*/ 	.word	0x0500000c


	//   ....[22]....
        /*00f4*/ 	.word	0x0500000c


	//   ....[23]....
        /*00f8*/ 	.word	0x0500000c


	//   ....[24]....
        /*00fc*/ 	.word	0x0500000c


	//   ....[25]....
        /*0100*/ 	.word	0x0500000c


	//   ....[26]....
        /*0104*/ 	.word	0x0500000c


	//   ....[27]....
        /*0108*/ 	.word	0x0500000c


	//   ....[28]....
        /*010c*/ 	.word	0x0500000c


	//   ....[29]....
        /*0110*/ 	.word	0x0500000c


	//----- nvinfo : EIATTR_COOP_GROUP_INSTR_OFFSETS
	.align		4
.L_2683:
        /*0114*/ 	.byte	0x04, 0x28
        /*0116*/ 	.short	(.L_2685 - .L_2684)


	//   ....[0]....
.L_2684:
        /*0118*/ 	.word	0x00000490


	//   ....[1]....
        /*011c*/ 	.word	0x000004b0


	//   ....[2]....
        /*0120*/ 	.word	0x00000520


	//   ....[3]....
        /*0124*/ 	.word	0x00000530


	//   ....[4]....
        /*0128*/ 	.word	0x00000570


	//   ....[5]....
        /*012c*/ 	.word	0x00000580


	//   ....[6]....
        /*0130*/ 	.word	0x000005e0


	//   ....[7]....
        /*0134*/ 	.word	0x00000610


	//   ....[8]....
        /*0138*/ 	.word	0x00000660


	//   ....[9]....
        /*013c*/ 	.word	0x00000670


	//   ....[10]....
        /*0140*/ 	.word	0x00000770


	//   ....[11]....
        /*0144*/ 	.word	0x00000780


	//   ....[12]....
        /*0148*/ 	.word	0x000007b0


	//   ....[13]....
        /*014c*/ 	.word	0x000007c0


	//   ....[14]....
        /*0150*/ 	.word	0x000007f0


	//   ....[15]....
        /*0154*/ 	.word	0x00000800


	//   ....[16]....
        /*0158*/ 	.word	0x00000830


	//   ....[17]....
        /*015c*/ 	.word	0x00000840


	//   ....[18]....
        /*0160*/ 	.word	0x00000870


	//   ....[19]....
        /*0164*/ 	.word	0x00000880


	//   ....[20]....
        /*0168*/ 	.word	0x00000b90


	//   ....[21]....
        /*016c*/ 	.word	0x00000be0


	//   ....[22]....
        /*0170*/ 	.word	0x00000c50


	//   ....[23]....
        /*0174*/ 	.word	0x00000cb0


	//   ....[24]....
        /*0178*/ 	.word	0x00000d20


	//   ....[25]....
        /*017c*/ 	.word	0x00000d80


	//   ....[26]....
        /*0180*/ 	.word	0x00000df0


	//   ....[27]....
        /*0184*/ 	.word	0x00000e50


	//   ....[28]....
        /*0188*/ 	.word	0x00000ec0


	//   ....[29]....
        /*018c*/ 	.word	0x00000f20


	//----- nvinfo : EIATTR_VRC_CTA_INIT_COUNT
	.align		4
.L_2685:
        /*0190*/ 	.byte	0x02, 0x4a
	.zero		1
	.zero		1


	//----- nvinfo : EIATTR_EXIT_INSTR_OFFSETS
	.align		4
        /*0194*/ 	.byte	0x04, 0x1c
        /*0196*/ 	.short	(.L_2687 - .L_2686)


	//   ....[0]....
.L_2686:
        /*0198*/ 	.word	0x00000930


	//   ....[1]....
        /*019c*/ 	.word	0x00000ad0


	//   ....[2]....
        /*01a0*/ 	.word	0x00000b30


	//----- nvinfo : EIATTR_CRS_STACK_SIZE
	.align		4
.L_2687:
        /*01a4*/ 	.byte	0x04, 0x1e
        /*01a6*/ 	.short	(.L_2689 - .L_2688)
.L_2688:
        /*01a8*/ 	.word	0x00000000


	//----- nvinfo : EIATTR_CBANK_PARAM_SIZE
	.align		4
.L_2689:
        /*01ac*/ 	.byte	0x03, 0x19
        /*01ae*/ 	.short	0x00a0


	//----- nvinfo : EIATTR_PARAM_CBANK
	.align		4
        /*01b0*/ 	.byte	0x04, 0x0a
        /*01b2*/ 	.short	(.L_2691 - .L_2690)
	.align		4
.L_2690:
        /*01b4*/ 	.word	index@(.nv.constant0._ZN2at6native33batch_norm_backward_reduce_kernelIfffiEEvNS_27GenericPackedTensorAccessorIT_Lm3ENS_16DefaultPtrTraitsET2_EES6_NS2_IT1_Lm1ES4_S5_EES8_S8_S8_NS2_IT0_Lm1ES4_S5_EESA_)
        /*01b8*/ 	.short	0x0380
        /*01ba*/ 	.short	0x00a0


	//----- nvinfo : EIATTR_SW_WAR
	.align		4
.L_2691:
        /*01bc*/ 	.byte	0x04, 0x36
        /*01be*/ 	.short	(.L_2693 - .L_2692)
.L_2692:
        /*01c0*/ 	.word	0x00000008
.L_2693:


//--------------------- .nv.info._ZN2at6native33batch_norm_backward_reduce_kernelIdddlEEvNS_27GenericPackedTensorAccessorIT_Lm3ENS_16DefaultPtrTraitsET2_EES6_NS2_IT1_Lm1ES4_S5_EES8_S8_S8_NS2_IT0_Lm1ES4_S5_EESA_ --------------------------
	.section	.nv.info._ZN2at6native33batch_norm_backward_reduce_kernelIdddlEEvNS_27GenericPackedTensorAccessorIT_Lm3ENS_16DefaultPtrTraitsET2_EES6_NS2_IT1_Lm1ES4_S5_EES8_S8_S8_NS2_IT0_Lm1ES4_S5_EESA_,"",@"SHT_CUDA_INFO"
	.sectionflags	@""
	.align	4


	//----- nvinfo : EIATTR_CUDA_API_VERSION
	.align		4
        /*0000*/ 	.byte	0x04, 0x37
        /*0002*/ 	.short	(.L_2695 - .L_2694)
.L_2694:
        /*0004*/ 	.word	0x00000082


	//----- nvinfo : EIATTR_KPARAM_INFO
	.align		4
.L_2695:
        /*0008*/ 	.byte	0x04, 0x17
        /*000a*/ 	.short	(.L_2697 - .L_2696)
.L_2696:
        /*000c*/ 	.word	0x00000000
        /*0010*/ 	.short	0x0007
        /*0012*/ 	.short	0x00e8
        /*0014*/ 	.byte	0x00, 0xf0, 0x61, 0x00


	//----- nvinfo : EIATTR_KPARAM_INFO
	.align		4
.L_2697:
        /*0018*/ 	.byte	0x04, 0x17
        /*001a*/ 	.short	(.L_2699 - .L_2698)
.L_2698:
        /*001c*/ 	.word	0x00000000
        /*0020*/ 	.short	0x0006
        /*0022*/ 	.short	0x00d0
        /*0024*/ 	.byte	0x00, 0xf0, 0x61, 0x00


	//----- nvinfo : EIATTR_KPARAM_INFO
	.align		4
.L_2699:
        /*0028*/ 	.byte	0x04, 0x17
        /*002a*/ 	.short	(.L_2701 - .L_2700)
.L_2700:
        /*002c*/ 	.word	0x00000000
        /*0030*/ 	.short	0x0005
        /*0032*/ 	.short	0x00b8
        /*0034*/ 	.byte	0x00, 0xf0, 0x61, 0x00


	//----- nvinfo : EIATTR_KPARAM_INFO
	.align		4
.L_2701:
        /*0038*/ 	.byte	0x04, 0x17
        /*003a*/ 	.short	(.L_2703 - .L_2702)
.L_2702:
        /*003c*/ 	.word	0x00000000
        /*0040*/ 	.short	0x0004
        /*0042*/ 	.short	0x00a0
        /*0044*/ 	.byte	0x00, 0xf0, 0x61, 0x00


	//----- nvinfo : EIATTR_KPARAM_INFO
	.align		4
.L_2703:
        /*0048*/ 	.byte	0x04, 0x17
        /*004a*/ 	.short	(.L_2705 - .L_2704)
.L_2704:
        /*004c*/ 	.word	0x00000000
        /*0050*/ 	.short	0x0003
        /*0052*/ 	.short	0x0088
        /*0054*/ 	.byte	0x00, 0xf0, 0x61, 0x00


	//----- nvinfo : EIATTR_KPARAM_INFO
	.align		4
.L_2705:
        /*0058*/ 	.byte	0x04, 0x17
        /*005a*/ 	.short	(.L_2707 - .L_2706)
.L_2706:
        /*005c*/ 	.word	0x00000000
        /*0060*/ 	.short	0x0002
        /*0062*/ 	.short	0x0070
        /*0064*/ 	.byte	0x00, 0xf0, 0x61, 0x00


	//----- nvinfo : EIATTR_KPARAM_INFO
	.align		4
.L_2707:
        /*0068*/ 	.byte	0x04, 0x17
        /*006a*/ 	.short	(.L_2709 - .L_2708)
.L_2708:
        /*006c*/ 	.word	0x00000000
        /*0070*/ 	.short	0x0001
        /*0072*/ 	.short	0x0038
        /*0074*/ 	.byte	0x00, 0xf0, 0xe1, 0x00


	//----- nvinfo : EIATTR_KPARAM_INFO
	.align		4
.L_2709:
        /*0078*/ 	.byte	0x04, 0x17
        /*007a*/ 	.short	(.L_2711 - .L_2710)
.L_2710:
        /*007c*/ 	.word	0x00000000
        /*0080*/ 	.short	0x0000
        /*0082*/ 	.short	0x0000
        /*0084*/ 	.byte	0x00, 0xf0, 0xe1, 0x00


	//----- nvinfo : EIATTR_SPARSE_MMA_MASK
	.align		4
.L_2711:
        /*0088*/ 	.byte	0x03, 0x50
        /*008a*/ 	.short	0x0000


	//----- nvinfo : EIATTR_MAXREG_COUNT
	.align		4
        /*008c*/ 	.byte	0x03, 0x1b
        /*008e*/ 	.short	0x00ff


	//----- nvinfo : EIATTR_NUM_BARRIERS
	.align		4
        /*0090*/ 	.byte	0x02, 0x4c
        /*0092*/ 	.byte	0x01
	.zero		1


	//----- nvinfo : EIATTR_MERCURY_ISA_VERSION
	.align		4
        /*0094*/ 	.byte	0x03, 0x5f
        /*0096*/ 	.short	0x0101


	//----- nvinfo : EIATTR_COOP_GROUP_MASK_REGIDS
	.align		4
        /*0098*/ 	.byte	0x04, 0x29
        /*009a*/ 	.short	(.L_2713 - .L_2712)


	//   ....[0]....
.L_2712:
        /*009c*/ 	.word	0xffffffff


	//   ....[1]....
        /*00a0*/ 	.word	0xffffffff


	//   ....[2]....
        /*00a4*/ 	.word	0xffffffff


	//   ....[3]....
        /*00a8*/ 	.word	0xffffffff


	//   ....[4]....
        /*00ac*/ 	.word	0xffffffff


	//   ....[5]....
        /*00b0*/ 	.word	0xffffffff


	//   ....[6]....
        /*00b4*/ 	.word	0xffffffff


	//   ....[7]....
        /*00b8*/ 	.word	0xffffffff


	//   ....[8]....
        /*00bc*/ 	.word	0xffffffff


	//   ....[9]....
        /*00c0*/ 	.word	0xffffffff


	//   ....[10]....
        /*00c4*/ 	.word	0xffffffff


	//   ....[11]....
        /*00c8*/ 	.word	0xffffffff


	//   ....[12]....
        /*00cc*/ 	.word	0xffffffff


	//   ....[13]....
        /*00d0*/ 	.word	0xffffffff


	//   ....[14]....
        /*00d4*/ 	.word	0xffffffff


	//   ....[15]....
        /*00d8*/ 	.word	0xffffffff


	//   ....[16]....
        /*00dc*/ 	.word	0xffffffff


	//   ....[17]....
        /*00e0*/ 	.word	0xffffffff


	//   ....[18]....
        /*00e4*/ 	.word	0xffffffff


	//   ....[19]....
        /*00e8*/ 	.word	0xffffffff


	//   ....[20]....
        /*00ec*/ 	.word	0xffffffff


	//   ....[21]....
        /*00f0*/ 	.word	0xffffffff


	//   ....[22]....
        /*00f4*/ 	.word	0xffffffff


	//   ....[23]....
        /*00f8*/ 	.word	0xffffffff


	//   ....[24]....
        /*00fc*/ 	.word	0xffffffff


	//   ....[25]....
        /*0100*/ 	.word	0xffffffff


	//   ....[26]....
        /*0104*/ 	.word	0xffffffff


	//   ....[27]....
        /*0108*/ 	.word	0xffffffff


	//   ....[28]....
        /*010c*/ 	.word	0xffffffff


	//   ....[29]....
        /*0110*/ 	.word	0xffffffff


	//   ....[30]....
        /*0114*/ 	.word	0xffffffff


	//   ....[31]....
        /*0118*/ 	.word	0xffffffff


	//   ....[32]....
        /*011c*/ 	.word	0xffffffff


	//   ....[33]....
        /*0120*/ 	.word	0xffffffff


	//   ....[34]....
        /*0124*/ 	.word	0xffffffff


	//   ....[35]....
        /*0128*/ 	.word	0xffffffff


	//   ....[36]....
        /*012c*/ 	.word	0xffffffff


	//   ....[37]....
        /*0130*/ 	.word	0xffffffff


	//   ....[38]....
        /*0134*/ 	.word	0xffffffff


	//   ....[39]....
        /*0138*/ 	.word	0xffffffff


	//   ....[40]....
        /*013c*/ 	.word	0x05000002


	//   ....[41]....
        /*0140*/ 	.word	0x05000002


	//   ....[42]....
        /*0144*/ 	.word	0x05000002


	//   ....[43]....
        /*0148*/ 	.word	0x05000002


	//   ....[44]....
        /*014c*/ 	.word	0x05000002


	//   ....[45]....
        /*0150*/ 	.word	0x05000002


	//   ....[46]....
        /*0154*/ 	.word	0x05000002


	//   ....[47]....
        /*0158*/ 	.word	0x05000002


	//   ....[48]....
        /*015c*/ 	.word	0x05000002


	//   ....[49]....
        /*0160*/ 	.word	0x05000002


	//   ....[50]....
        /*0164*/ 	.word	0x05000002


	//   ....[51]....
        /*0168*/ 	.word	0x05000002


	//   ....[52]....
        /*016c*/ 	.word	0x05000002


	//   ....[53]....
        /*0170*/ 	.word	0x05000002


	//   ....[54]....
        /*0174*/ 	.word	0x05000002


	//   ....[55]....
        /*0178*/ 	.word	0x05000002


	//   ....[56]....
        /*017c*/ 	.word	0x05000002


	//   ....[57]....
        /*0180*/ 	.word	0x05000002


	//   ....[58]....
        /*0184*/ 	.word	0x05000002


	//   ....[59]....
        /*0188*/ 	.word	0x05000002


	//----- nvinfo : EIATTR_COOP_GROUP_INSTR_OFFSETS
	.align		4
.L_2713:
        /*018c*/ 	.byte	0x04, 0x28
        /*018e*/ 	.short	(.L_2715 - .L_2714)


	//   ....[0]....
.L_2714:
        /*0190*/ 	.word	0x00000640


	//   ....[1]....
        /*0194*/ 	.word	0x00000660


	//   ....[2]....
        /*0198*/ 	.word	0x00000680


	//   ....[3]....
        /*019c*/ 	.word	0x00000690


	//   ....[4]....
        /*01a0*/ 	.word	0x000006f0


	//   ....[5]....
        /*01a4*/ 	.word	0x00000710


	//   ....[6]....
        /*01a8*/ 	.word	0x00000720


	//   ....[7]....
        /*01ac*/ 	.word	0x00000730


	//   ....[8]....
        /*01b0*/ 	.word	0x00000760


	//   ....[9]....
        /*01b4*/ 	.word	0x00000780


	//   ....[10]....
        /*01b8*/ 	.word	0x00000790


	//   ....[11]....
        /*01bc*/ 	.word	0x000007a0


	//   ....[12]....
        /*01c0*/ 	.word	0x000007f0


	//   ....[13]....
        /*01c4*/ 	.word	0x00000810


	//   ....[14]....
        /*01c8*/ 	.word	0x00000820


	//   ....[15]....
        /*01cc*/ 	.word	0x00000830


	//   ....[16]....
        /*01d0*/ 	.word	0x00000880


	//   ....[17]....
        /*01d4*/ 	.word	0x000008b0


	//   ....[18]....
        /*01d8*/ 	.word	0x000008c0


	//   ....[19]....
        /*01dc*/ 	.word	0x000008e0


	//   ....[20]....
        /*01e0*/ 	.word	0x000009e0


	//   ....[21]....
        /*01e4*/ 	.word	0x000009f0


	//   ....[22]....
        /*01e8*/ 	.word	0x00000a00


	//   ....[23]....
        /*01ec*/ 	.word	0x00000a10


	//   ....[24]....
        /*01f0*/ 	.word	0x00000a60


	//   ....[25]....
        /*01f4*/ 	.word	0x00000a70


	//   ....[26]....
        /*01f8*/ 	.word	0x00000a80


	//   ....[27]....
        /*01fc*/ 	.word	0x00000a90


	//   ....[28]....
        /*0200*/ 	.word	0x00000ae0


	//   ....[29]....
        /*0204*/ 	.word	0x00000af0


	//   ....[30]....
        /*0208*/ 	.word	0x00000b00


	//   ....[31]....
        /*020c*/ 	.word	0x00000b10


	//   ....[32]....
        /*0210*/ 	.word	0x00000b60


	//   ....[33]....
        /*0214*/ 	.word	0x00000b70


	//   ....[34]....
        /*0218*/ 	.word	0x00000b80


	//   ....[35]....
        /*021c*/ 	.word	0x00000b90


	//   ....[36]....
        /*0220*/ 	.word	0x00000be0


	//   ....[37]....
        /*0224*/ 	.word	0x00000bf0


	//   ....[38]....
        /*0228*/ 	.word	0x00000c00


	//   ....[39]....
        /*022c*/ 	.word	0x00000c10


	//   ....[40]....
        /*0230*/ 	.word	0x000010b0


	//   ....[41]....
        /*0234*/ 	.word	0x00001100


	//   ....[42]....
        /*0238*/ 	.word	0x00001150


	//   ....[43]....
        /*023c*/ 	.word	0x000011b0


	//   ....[44]....
        /*0240*/ 	.word	0x00001210


	//   ....[45]....
        /*0244*/ 	.word	0x00001270


	//   ....[46]....
        /*0248*/ 	.word	0x000012c0


	//   ....[47]....
        /*024c*/ 	.word	0x00001320


	//   ....[48]....
        /*0250*/ 	.word	0x00001380


	//   ....[49]....
        /*0254*/ 	.word	0x000013e0


	//   ....[50]....
        /*0258*/ 	.word	0x00001430


	//   ....[51]....
        /*025c*/ 	.word	0x00001490


	//   ....[52]....
        /*0260*/ 	.word	0x000014f0


	//   ....[53]....
        /*0264*/ 	.word	0x00001550


	//   ....[54]....
        /*0268*/ 	.word	0x000015a0


	//   ....[55]....
        /*026c*/ 	.word	0x00001600


	//   ....[56]....
        /*0270*/ 	.word	0x00001660


	//   ....[57]....
        /*0274*/ 	.word	0x000016c0


	//   ....[58]....
        /*0278*/ 	.word	0x00001710


	//   ....[59]....
        /*027c*/ 	.word	0x00001760


	//----- nvinfo : EIATTR_VRC_CTA_INIT_COUNT
	.align		4
.L_2715:
        /*0280*/ 	.byte	0x02, 0x4a
	.zero		1
	.zero		1


	//----- nvinfo : EIATTR_EXIT_INSTR_OFFSETS
	.align		4
        /*0284*/ 	.byte	0x04, 0x1c
        /*0286*/ 	.short	(.L_2717 - .L_2716)


	//   ....[0]....
.L_2716:
        /*0288*/ 	.word	0x00000ce0


	//   ....[1]....
        /*028c*/ 	.word	0x00000fb0


	//   ....[2]....
        /*0290*/ 	.word	0x00001050


	//----- nvinfo : EIATTR_CRS_STACK_SIZE
	.align		4
.L_2717:
        /*0294*/ 	.byte	0x04, 0x1e
        /*0296*/ 	.short	(.L_2719 - .L_2718)
.L_2718:
        /*0298*/ 	.word	0x00000000


	//----- nvinfo : EIATTR_CBANK_PARAM_SIZE
	.align		4
.L_2719:
        /*029c*/ 	.byte	0x03, 0x19
        /*029e*/ 	.short	0x0100


	//----- nvinfo : EIATTR_PARAM_CBANK
	.align		4
        /*02a0*/ 	.byte	0x04, 0x0a
        /*02a2*/ 	.short	(.L_2721 - .L_2720)
	.align		4
.L_2720:
        /*02a4*/ 	.word	index@(.nv.constant0._ZN2at6native33batch_norm_backward_reduce_kernelIdddlEEvNS_27GenericPackedTensorAccessorIT_Lm3ENS_16DefaultPtrTraitsET2_EES6_NS2_IT1_Lm1ES4_S5_EES8_S8_S8_NS2_IT0_Lm1ES4_S5_EESA_)
        /*02a8*/ 	.short	0x0380
        /*02aa*/ 	.short	0x0100


	//----- nvinfo : EIATTR_SW_WAR
	.align		4
.L_2721:
        /*02ac*/ 	.byte	0x04, 0x36
        /*02ae*/ 	.short	(.L_2723 - .L_2722)
.L_2722:
        /*02b0*/ 	.word	0x00000008
.L_2723:


//--------------------- .nv.info._ZN2at6native33batch_norm_backward_reduce_kernelIdddiEEvNS_27GenericPackedTensorAccessorIT_Lm3ENS_16DefaultPtrTraitsET2_EES6_NS2_IT1_Lm1ES4_S5_EES8_S8_S8_NS2_IT0_Lm1ES4_S5_EESA_ --------------------------
	.section	.nv.info._ZN2at6native33batch_norm_backward_reduce_kernelIdddiEEvNS_27GenericPackedTensorAccessorIT_Lm3ENS_16DefaultPtrTraitsET2_EES6_NS2_IT1_Lm1ES4_S5_EES8_S8_S8_NS2_IT0_Lm1ES4_S5_EESA_,"",@"SHT_CUDA_INFO"
	.sectionflags	@""
	.align	4


	//----- nvinfo : EIATTR_CUDA_API_VERSION
	.align		4
        /*0000*/ 	.byte	0x04, 0x37
        /*0002*/ 	.short	(.L_2725 - .L_2724)
.L_2724:
        /*0004*/ 	.word	0x00000082


	//----- nvinfo : EIATTR_KPARAM_INFO
	.align		4
.L_2725:
        /*0008*/ 	.byte	0x04, 0x17
        /*000a*/ 	.short	(.L_2727 - .L_2726)
.L_2726:
        /*000c*/ 	.word	0x00000000
        /*0010*/ 	.short	0x0007
        /*0012*/ 	.short	0x0090
        /*0014*/ 	.byte	0x00, 0xf0, 0x41, 0x00


	//----- nvinfo : EIATTR_KPARAM_INFO
	.align		4
.L_2727:
        /*0018*/ 	.byte	0x04, 0x17
        /*001a*/ 	.short	(.L_2729 - .L_2728)
.L_2728:
        /*001c*/ 	.word	0x00000000
        /*0020*/ 	.short	0x0006
        /*0022*/ 	.short	0x0080
        /*0024*/ 	.byte	0x00, 0xf0, 0x41, 0x00


	//----- nvinfo : EIATTR_KPARAM_INFO
	.align		4
.L_2729:
        /*0028*/ 	.byte	0x04, 0x17
        /*002a*/ 	.short	(.L_2731 - .L_2730)
.L_2730:
        /*002c*/ 	.word	0x00000000
        /*0030*/ 	.short	0x0005
        /*0032*/ 	.short	0x0070
        /*0034*/ 	.byte	0x00, 0xf0, 0x41, 0x00


	//----- nvinfo : EIATTR_KPARAM_INFO
	.align		4
.L_2731:
        /*0038*/ 	.byte	0x04, 0x17
        /*003a*/ 	.short	(.L_2733 - .L_2732)
.L_2732:
        /*003c*/ 	.word	0x00000000
        /*0040*/ 	.short	0x0004
        /*0042*/ 	.short	0x0060
        /*0044*/ 	.byte	0x00, 0xf0, 0x41, 0x00


	//----- nvinfo : EIATTR_KPARAM_INFO
	.align		4
.L_2733:
        /*0048*/ 	.byte	0x04, 0x17
        /*004a*/ 	.short	(.L_2735 - .L_2734)
.L_2734:
        /*004c*/ 	.word	0x00000000
        /*0050*/ 	.short	0x0003
        /*0052*/ 	.short	0x0050
        /*0054*/ 	.byte	0x00, 0xf0, 0x41, 0x00


	//----- nvinfo : EIATTR_KPARAM_INFO
	.align		4
.L_2735:
        /*0058*/ 	.byte	0x04, 0x17
        /*005a*/ 	.short	(.L_2737 - .L_2736)
.L_2736:
        /*005c*/ 	.word	0x00000000
        /*0060*/ 	.short	0x0002
        /*0062*/ 	.short	0x0040
        /*0064*/ 	.byte	0x00, 0xf0, 0x41, 0x00


	//----- nvinfo : EIATTR_KPARAM_INFO
	.align		4
.L_2737:
        /*0068*/ 	.byte	0x04, 0x17
        /*006a*/ 	.short	(.L_2739 - .L_2738)
.L_2738:
        /*006c*/ 	.word	0x00000000
        /*0070*/ 	.short	0x0001
        /*0072*/ 	.short	0x0020
        /*0074*/ 	.byte	0x00, 0xf0, 0x81, 0x00


	//----- nvinfo : EIATTR_KPARAM_INFO
	.align		4
.L_2739:
        /*0078*/ 	.byte	0x04, 0x17
        /*007a*/ 	.short	(.L_2741 - .L_2740)
.L_2740:
        /*007c*/ 	.word	0x00000000
        /*0080*/ 	.short	0x0000
        /*0082*/ 	.short	0x0000
        /*0084*/ 	.byte	0x00, 0xf0, 0x81, 0x00


	//----- nvinfo : EIATTR_SPARSE_MMA_MASK
	.align		4
.L_2741:
        /*0088*/ 	.byte	0x03, 0x50
        /*008a*/ 	.short	0x0000


	//----- nvinfo : EIATTR_MAXREG_COUNT
	.align		4
        /*008c*/ 	.byte	0x03, 0x1b
        /*008e*/ 	.short	0x00ff


	//----- nvinfo : EIATTR_NUM_BARRIERS
	.align		4
        /*0090*/ 	.byte	0x02, 0x4c
        /*0092*/ 	.byte	0x01
	.zero		1


	//----- nvinfo : EIATTR_MERCURY_ISA_VERSION
	.align		4
        /*0094*/ 	.byte	0x03, 0x5f
        /*0096*/ 	.short	0x0101


	//----- nvinfo : EIATTR_COOP_GROUP_MASK_REGIDS
	.align		4
        /*0098*/ 	.byte	0x04, 0x29
        /*009a*/ 	.short	(.L_2743 - .L_2742)


	//   ....[0]....
.L_2742:
        /*009c*/ 	.word	0xffffffff


	//   ....[1]....
        /*00a0*/ 	.word	0xffffffff


	//   ....[2]....
        /*00a4*/ 	.word	0xffffffff


	//   ....[3]....
        /*00a8*/ 	.word	0xffffffff


	//   ....[4]....
        /*00ac*/ 	.word	0xffffffff


	//   ....[5]....
        /*00b0*/ 	.word	0xffffffff


	//   ....[6]....
        /*00b4*/ 	.word	0xffffffff


	//   ....[7]....
        /*00b8*/ 	.word	0xffffffff


	//   ....[8]....
        /*00bc*/ 	.word	0xffffffff


	//   ....[9]....
        /*00c0*/ 	.word	0xffffffff


	//   ....[10]....
        /*00c4*/ 	.word	0xffffffff


	//   ....[11]....
        /*00c8*/ 	.word	0xffffffff


	//   ....[12]....
        /*00cc*/ 	.word	0xffffffff


	//   ....[13]....
        /*00d0*/ 	.word	0xffffffff


	//   ....[14]....
        /*00d4*/ 	.word	0xffffffff


	//   ....[15]....
        /*00d8*/ 	.word	0xffffffff


	//   ....[16]....
        /*00dc*/ 	.word	0xffffffff


	//   ....[17]....
        /*00e0*/ 	.word	0xffffffff


	//   ....[18]....
        /*00e4*/ 	.word	0xffffffff


	//   ....[19]....
        /*00e8*/ 	.word	0xffffffff


	//   ....[20]....
        /*00ec*/ 	.word	0xffffffff


	//   ....[21]....
        /*00f0*/ 	.word	0xffffffff


	//   ....[22]....
        /*00f4*/ 	.word	0xffffffff


	//   ....[23]....
        /*00f8*/ 	.word	0xffffffff


	//   ....[24]....
        /*00fc*/ 	.word	0xffffffff


	//   ....[25]....
        /*0100*/ 	.word	0xffffffff


	//   ....[26]....
        /*0104*/ 	.word	0xffffffff


	//   ....[27]....
        /*0108*/ 	.word	0xffffffff


	//   ....[28]....
        /*010c*/ 	.word	0xffffffff


	//   ....[29]....
        /*0110*/ 	.word	0xffffffff


	//   ....[30]....
        /*0114*/ 	.word	0xffffffff


	//   ....[31]....
        /*0118*/ 	.word	0xffffffff


	//   ....[32]....
        /*011c*/ 	.word	0xffffffff


	//   ....[33]....
        /*0120*/ 	.word	0xffffffff


	//   ....[34]....
        /*0124*/ 	.word	0xffffffff


	//   ....[35]....
        /*0128*/ 	.word	0xffffffff


	//   ....[36]....
        /*012c*/ 	.word	0xffffffff


	//   ....[37]....
        /*0130*/ 	.word	0xffffffff


	//   ....[38]....
        /*0134*/ 	.word	0xffffffff


	//   ....[39]....
        /*0138*/ 	.word	0xffffffff


	//   ....[40]....
        /*013c*/ 	.word	0x05000000


	//   ....[41]....
        /*0140*/ 	.word	0x05000000


	//   ....[42]....
        /*0144*/ 	.word	0x05000000


	//   ....[43]....
        /*0148*/ 	.word	0x05000000


	//   ....[44]....
        /*014c*/ 	.word	0x05000000


	//   ....[45]....
        /*0150*/ 	.word	0x05000000


	//   ....[46]....
        /*0154*/ 	.word	0x05000000


	//   ....[47]....
        /*0158*/ 	.word	0x05000000


	//   ....[48]....
        /*015c*/ 	.word	0x05000000


	//   ....[49]....
        /*0160*/ 	.word	0x05000000


	//   ....[50]....
        /*0164*/ 	.word	0x05000000


	//   ....[51]....
        /*0168*/ 	.word	0x05000000


	//   ....[52]....
        /*016c*/ 	.word	0x05000000


	//   ....[53]....
        /*0170*/ 	.word	0x05000000


	//   ....[54]....
        /*0174*/ 	.word	0x05000000


	//   ....[55]....
        /*0178*/ 	.word	0x05000000


	//   ....[56]....
        /*017c*/ 	.word	0x05000000


	//   ....[57]....
        /*0180*/ 	.word	0x05000000


	//   ....[58]....
        /*0184*/ 	.word	0x05000000


	//   ....[59]....
        /*0188*/ 	.word	0x05000000


	//----- nvinfo : EIATTR_COOP_GROUP_INSTR_OFFSETS
	.align		4
.L_2743:
        /*018c*/ 	.byte	0x04, 0x28
        /*018e*/ 	.short	(.L_2745 - .L_2744)


	//   ....[0]....
.L_2744:
        /*0190*/ 	.word	0x00000490


	//   ....[1]....
        /*0194*/ 	.word	0x000004b0


	//   ....[2]....
        /*0198*/ 	.word	0x000004d0


	//   ....[3]....
        /*019c*/ 	.word	0x000004e0


	//   ....[4]....
        /*01a0*/ 	.word	0x00000540


	//   ....[5]....
        /*01a4*/ 	.word	0x00000560


	//   ....[6]....
        /*01a8*/ 	.word	0x00000570


	//   ....[7]....
        /*01ac*/ 	.word	0x00000580


	//   ....[8]....
        /*01b0*/ 	.word	0x000005e0


	//   ....[9]....
        /*01b4*/ 	.word	0x00000600


	//   ....[10]....
        /*01b8*/ 	.word	0x00000610


	//   ....[11]....
        /*01bc*/ 	.word	0x00000630


	//   ....[12]....
        /*01c0*/ 	.word	0x00000660


	//   ....[13]....
        /*01c4*/ 	.word	0x00000680


	//   ....[14]....
        /*01c8*/ 	.word	0x00000690


	//   ....[15]....
        /*01cc*/ 	.word	0x000006a0


	//   ....[16]....
        /*01d0*/ 	.word	0x000006d0


	//   ....[17]....
        /*01d4*/ 	.word	0x00000700


	//   ....[18]....
        /*01d8*/ 	.word	0x00000720


	//   ....[19]....
        /*01dc*/ 	.word	0x00000740


	//   ....[20]....
        /*01e0*/ 	.word	0x00000820


	//   ....[21]....
        /*01e4*/ 	.word	0x00000830


	//   ....[22]....
        /*01e8*/ 	.word	0x00000840


	//   ....[23]....
        /*01ec*/ 	.word	0x00000850


	//   ....[24]....
        /*01f0*/ 	.word	0x00000870


	//   ....[25]....
        /*01f4*/ 	.word	0x00000890


	//   ....[26]....
        /*01f8*/ 	.word	0x000008a0


	//   ....[27]....
        /*01fc*/ 	.word	0x000008b0


	//   ....[28]....
        /*0200*/ 	.word	0x000008d0


	//   ....[29]....
        /*0204*/ 	.word	0x000008f0


	//   ....[30]....
        /*0208*/ 	.word	0x00000900


	//   ....[31]....
        /*020c*/ 	.word	0x00000910


	//   ....[32]....
        /*0210*/ 	.word	0x00000930


	//   ....[33]....
        /*0214*/ 	.word	0x00000950


	//   ....[34]....
        /*0218*/ 	.word	0x00000960


	//   ....[35]....
        /*021c*/ 	.word	0x00000970


	//   ....[36]....
        /*0220*/ 	.word	0x00000990


	//   ....[37]....
        /*0224*/ 	.word	0x000009b0


	//   ....[38]....
        /*0228*/ 	.word	0x000009c0


	//   ....[39]....
        /*022c*/ 	.word	0x000009d0


	//   ....[40]....
        /*0230*/ 	.word	0x00000d20


	//   ....[41]....
        /*0234*/ 	.word	0x00000d70


	//   ....[42]....
        /*0238*/ 	.word	0x00000dc0


	//   ....[43]....
        /*023c*/ 	.word	0x00000e20


	//   ....[44]....
        /*0240*/ 	.word	0x00000e80


	//   ....[45]....
        /*0244*/ 	.word	0x00000ee0


	//   ....[46]....
        /*0248*/ 	.word	0x00000f30


	//   ....[47]....
        /*024c*/ 	.word	0x00000f90


	//   ....[48]....
        /*0250*/ 	.word	0x00000ff0


	//   ....[49]....
        /*0254*/ 	.word	0x00001050


	//   ....[50]....
        /*0258*/ 	.word	0x000010a0


	//   ....[51]....
        /*025c*/ 	.word	0x00001100


	//   ....[52]....
        /*0260*/ 	.word	0x00001160


	//   ....[53]....
        /*0264*/ 	.word	0x000011c0


	//   ....[54]....
        /*0268*/ 	.word	0x00001210


	//   ....[55]....
        /*026c*/ 	.word	0x00001270


	//   ....[56]....
        /*0270*/ 	.word	0x000012d0


	//   ....[57]....
        /*0274*/ 	.word	0x00001330


	//   ....[58]....
        /*0278*/ 	.word	0x00001380


	//   ....[59]....
        /*027c*/ 	.word	0x000013d0


	//----- nvinfo : EIATTR_VRC_CTA_INIT_COUNT
	.align		4
.L_2745:
        /*0280*/ 	.byte	0x02, 0x4a
	.zero		1
	.zero		1


	//----- nvinfo : EIATTR_EXIT_INSTR_OFFSETS
	.align		4
        /*0284*/ 	.byte	0x04, 0x1c
        /*0286*/ 	.short	(.L_2747 - .L_2746)


	//   ....[0]....
.L_2746:
        /*0288*/ 	.word	0x00000ac0


	//   ....[1]....
        /*028c*/ 	.word	0x00000c60


	//   ....[2]....
        /*0290*/ 	.word	0x00000cc0


	//----- nvinfo : EIATTR_CRS_STACK_SIZE
	.align		4
.L_2747:
        /*0294*/ 	.byte	0x04, 0x1e
        /*0296*/ 	.short	(.L_2749 - .L_2748)
.L_2748:
        /*0298*/ 	.word	0x00000000


	//----- nvinfo : EIATTR_CBANK_PARAM_SIZE
	.align		4
.L_2749:
        /*029c*/ 	.byte	0x03, 0x19
        /*029e*/ 	.short	0x00a0


	//----- nvinfo : EIATTR_PARAM_CBANK
	.align		4
        /*02a0*/ 	.byte	0x04, 0x0a
        /*02a2*/ 	.short	(.L_2751 - .L_2750)
	.align		4
.L_2750:
        /*02a4*/ 	.word	index@(.nv.constant0._ZN2at6native33batch_norm_backward_reduce_kernelIdddiEEvNS_27GenericPackedTensorAccessorIT_Lm3ENS_16DefaultPtrTraitsET2_EES6_NS2_IT1_Lm1ES4_S5_EES8_S8_S8_NS2_IT0_Lm1ES4_S5_EESA_)
        /*02a8*/ 	.short	0x0380
        /*02aa*/ 	.short	0x00a0


	//----- nvinfo : EIATTR_SW_WAR
	.align		4
.L_2751:
        /*02ac*/ 	.byte	0x04, 0x36
        /*02ae*/ 	.short	(.L_2753 - .L_2752)
.L_2752:
        /*02b0*/ 	.word	0x00000008
.L_2753:


//--------------------- .nv.info._ZN2at6native35batch_norm_reduce_statistics_kernelIN3c108BFloat16EflEEvNS_27GenericPackedTensorAccessorIT0_Lm2ENS_17RestrictPtrTraitsET1_EES8_NS4_IS5_Lm1ES6_S7_EES9_NS4_IT_Lm1ES6_S7_EESB_S5_S5_SB_ --------------------------
	.section	.nv.info._ZN2at6native35batch_norm_reduce_statistics_kernelIN3c108BFloat16EflEEvNS_27GenericPackedTensorAccessorIT0_Lm2ENS_17RestrictPtrTraitsET1_EES8_NS4_IS5_Lm1ES6_S7_EES9_NS4_IT_Lm1ES6_S7_EESB_S5_S5_SB_,"",@"SHT_CUDA_INFO"
	.sectionflags	@""
	.align	4


	//----- nvinfo : EIATTR_CUDA_API_VERSION
	.align		4
        /*0000*/ 	.byte	0x04, 0x37
        /*0002*/ 	.short	(.L_2755 - .L_2754)
.L_2754:
        /*0004*/ 	.word	0x00000082


	//----- nvinfo : EIATTR_KPARAM_INFO
	.align		4
.L_2755:
        /*0008*/ 	.byte	0x04, 0x17
        /*000a*/ 	.short	(.L_2757 - .L_2756)
.L_2756:
        /*000c*/ 	.word	0x00000000
        /*0010*/ 	.short	0x0008
        /*0012*/ 	.short	0x00b8
        /*0014*/ 	.byte	0x00, 0xf0, 0x61, 0x00


	//----- nvinfo : EIATTR_KPARAM_INFO
	.align		4
.L_2757:
        /*0018*/ 	.byte	0x04, 0x17
        /*001a*/ 	.short	(.L_2759 - .L_2758)
.L_2758:
        /*001c*/ 	.word	0x00000000
        /*0020*/ 	.short	0x0007
        /*0022*/ 	.short	0x00b4
        /*0024*/ 	.byte	0x00, 0xf0, 0x11, 0x00


	//----- nvinfo : EIATTR_KPARAM_INFO
	.align		4
.L_2759:
        /*0028*/ 	.byte	0x04, 0x17
        /*002a*/ 	.short	(.L_2761 - .L_2760)
.L_2760:
        /*002c*/ 	.word	0x00000000
        /*0030*/ 	.short	0x0006
        /*0032*/ 	.short	0x00b0
        /*0034*/ 	.byte	0x00, 0xf0, 0x11, 0x00


	//----- nvinfo : EIATTR_KPARAM_INFO
	.align		4
.L_2761:
        /*0038*/ 	.byte	0x04, 0x17
        /*003a*/ 	.short	(.L_2763 - .L_2762)
.L_2762:
        /*003c*/ 	.word	0x00000000
        /*0040*/ 	.short	0x0005
        /*0042*/ 	.short	0x0098
        /*0044*/ 	.byte	0x00, 0xf0, 0x61, 0x00


	//----- nvinfo : EIATTR_KPARAM_INFO
	.align		4
.L_2763:
        /*0048*/ 	.byte	0x04, 0x17
        /*004a*/ 	.short	(.L_2765 - .L_2764)
.L_2764:
        /*004c*/ 	.word	0x00000000
        /*0050*/ 	.short	0x0004
        /*0052*/ 	.short	0x0080
        /*0054*/ 	.byte	0x00, 0xf0, 0x61, 0x00


	//----- nvinfo : EIATTR_KPARAM_INFO
	.align		4
.L_2765:
        /*0058*/ 	.byte	0x04, 0x17
        /*005a*/ 	.short	(.L_2767 - .L_2766)
.L_2766:
        /*005c*/ 	.word	0x00000000
        /*0060*/ 	.short	0x0003
        /*0062*/ 	.short	0x0068
        /*0064*/ 	.byte	0x00, 0xf0, 0x61, 0x00


	//----- nvinfo : EIATTR_KPARAM_INFO
	.align		4
.L_2767:
        /*0068*/ 	.byte	0x04, 0x17
        /*006a*/ 	.short	(.L_2769 - .L_2768)
.L_2768:
        /*006c*/ 	.word	0x00000000
        /*0070*/ 	.short	0x0002
        /*0072*/ 	.short	0x0050
        /*0074*/ 	.byte	0x00, 0xf0, 0x61, 0x00


	//----- nvinfo : EIATTR_KPARAM_INFO
	.align		4
.L_2769:
        /*0078*/ 	.byte	0x04, 0x17
        /*007a*/ 	.short	(.L_2771 - .L_2770)
.L_2770:
        /*007c*/ 	.word	0x00000000
        /*0080*/ 	.short	0x0001
        /*0082*/ 	.short	0x0028
        /*0084*/ 	.byte	0x00, 0xf0, 0xa1, 0x00


	//----- nvinfo : EIATTR_KPARAM_INFO
	.align		4
.L_2771:
        /*0088*/ 	.byte	0x04, 0x17
        /*008a*/ 	.short	(.L_2773 - .L_2772)
.L_2772:
        /*008c*/ 	.word	0x00000000
        /*0090*/ 	.short	0x0000
        /*0092*/ 	.short	0x0000
        /*0094*/ 	.byte	0x00, 0xf0, 0xa1, 0x00


	//----- nvinfo : EIATTR_SPARSE_MMA_MASK
	.align		4
.L_2773:
        /*0098*/ 	.byte	0x03, 0x50
        /*009a*/ 	.short	0x0000


	//----- nvinfo : EIATTR_MAXREG_COUNT
	.align		4
        /*009c*/ 	.byte	0x03, 0x1b
        /*009e*/ 	.short	0x00ff


	//----- nvinfo : EIATTR_MERCURY_ISA_VERSION
	.align		4
        /*00a0*/ 	.byte	0x03, 0x5f
        /*00a2*/ 	.short	0x0101


	//----- nvinfo : EIATTR_VRC_CTA_INIT_COUNT
	.align		4
        /*00a4*/ 	.byte	0x02, 0x4a
	.zero		1
	.zero		1


	//----- nvinfo : EIATTR_EXIT_INSTR_OFFSETS
	.align		4
        /*00a8*/ 	.byte	0x04, 0x1c
        /*00aa*/ 	.short	(.L_2775 - .L_2774)


	//   ....[0]....
.L_2774:
        /*00ac*/ 	.word	0x00000080


	//   ....[1]....
        /*00b0*/ 	.word	0x00002670


	//   ....[2]....
        /*00b4*/ 	.word	0x00004a80


	//   ....[3]....
        /*00b8*/ 	.word	0x00004f20


	//   ....[4]....
        /*00bc*/ 	.word	0x00005250


	//   ....[5]....
        /*00c0*/ 	.word	0x00005780


	//   ....[6]....
        /*00c4*/ 	.word	0x00005ba0


	//----- nvinfo : EIATTR_CRS_STACK_SIZE
	.align		4
.L_2775:
        /*00c8*/ 	.byte	0x04, 0x1e
        /*00ca*/ 	.short	(.L_2777 - .L_2776)
.L_2776:
        /*00cc*/ 	.word	0x00000000


	//----- nvinfo : EIATTR_CBANK_PARAM_SIZE
	.align		4
.L_2777:
        /*00d0*/ 	.byte	0x03, 0x19
        /*00d2*/ 	.short	0x00d0


	//----- nvinfo : EIATTR_PARAM_CBANK
	.align		4
        /*00d4*/ 	.byte	0x04, 0x0a
        /*00d6*/ 	.short	(.L_2779 - .L_2778)
	.align		4
.L_2778:
        /*00d8*/ 	.word	index@(.nv.constant0._ZN2at6native35batch_norm_reduce_statistics_kernelIN3c108BFloat16EflEEvNS_27GenericPackedTensorAccessorIT0_Lm2ENS_17RestrictPtrTraitsET1_EES8_NS4_IS5_Lm1ES6_S7_EES9_NS4_IT_Lm1ES6_S7_EESB_S5_S5_SB_)
        /*00dc*/ 	.short	0x0380
        /*00de*/ 	.short	0x00d0


	//----- nvinfo : EIATTR_SW_WAR
	.align		4
.L_2779:
        /*00e0*/ 	.byte	0x04, 0x36
        /*00e2*/ 	.short	(.L_2781 - .L_2780)
.L_2780:
        /*00e4*/ 	.word	0x00000008
.L_2781:


//--------------------- .nv.info._ZN2at6native35batch_norm_reduce_statistics_kernelIN3c108BFloat16EfiEEvNS_27GenericPackedTensorAccessorIT0_Lm2ENS_17RestrictPtrTraitsET1_EES8_NS4_IS5_Lm1ES6_S7_EES9_NS4_IT_Lm1ES6_S7_EESB_S5_S5_SB_ --------------------------
	.section	.nv.info._ZN2at6native35batch_norm_reduce_statistics_kernelIN3c108BFloat16EfiEEvNS_27GenericPackedTensorAccessorIT0_Lm2ENS_17RestrictPtrTraitsET1_EES8_NS4_IS5_Lm1ES6_S7_EES9_NS4_IT_Lm1ES6_S7_EESB_S5_S5_SB_,"",@"SHT_CUDA_INFO"
	.sectionflags	@""
	.align	4


	//----- nvinfo : EIATTR_CUDA_API_VERSION
	.align		4
        /*0000*/ 	.byte	0x04, 0x37
        /*0002*/ 	.short	(.L_2783 - .L_2782)
.L_2782:
        /*0004*/ 	.word	0x00000082


	//----- nvinfo : EIATTR_KPARAM_INFO
	.align		4
.L_2783:
        /*0008*/ 	.byte	0x04, 0x17
        /*000a*/ 	.short	(.L_2785 - .L_2784)
.L_2784:
        /*000c*/ 	.word	0x00000000
        /*0010*/ 	.short	0x0008
        /*0012*/ 	.short	0x0078
        /*0014*/ 	.byte	0x00, 0xf0, 0x41, 0x00


	//----- nvinfo : EIATTR_KPARAM_INFO
	.align		4
.L_2785:
        /*0018*/ 	.byte	0x04, 0x17
        /*001a*/ 	.short	(.L_2787 - .L_2786)
.L_2786:
        /*001c*/ 	.word	0x00000000
        /*0020*/ 	.short	0x0007
        /*0022*/ 	.short	0x0074
        /*0024*/ 	.byte	0x00, 0xf0, 0x11, 0x00


	//----- nvinfo : EIATTR_KPARAM_INFO
	.align		4
.L_2787:
        /*0028*/ 	.byte	0x04, 0x17
        /*002a*/ 	.short	(.L_2789 - .L_2788)
.L_2788:
        /*002c*/ 	.word	0x00000000
        /*0030*/ 	.short	0x0006
        /*0032*/ 	.short	0x0070
        /*0034*/ 	.byte	0x00, 0xf0, 0x11, 0x00


	//----- nvinfo : EIATTR_KPARAM_INFO
	.align		4
.L_2789:
        /*0038*/ 	.byte	0x04, 0x17
        /*003a*/ 	.short	(.L_2791 - .L_2790)
.L_2790:
        /*003c*/ 	.word	0x00000000
        /*0040*/ 	.short	0x0005
        /*0042*/ 	.short	0x0060
        /*0044*/ 	.byte	0x00, 0xf0, 0x41, 0x00


	//----- nvinfo : EIATTR_KPARAM_INFO
	.align		4
.L_2791:
        /*0048*/ 	.byte	0x04, 0x17
        /*004a*/ 	.short	(.L_2793 - .L_2792)
.L_2792:
        /*004c*/ 	.word	0x00000000
        /*0050*/ 	.short	0x0004
        /*0052*/ 	.short	0x0050
        /*0054*/ 	.byte	0x00, 0xf0, 0x41, 0x00


	//----- nvinfo : EIATTR_KPARAM_INFO
	.align		4
.L_2793:
        /*0058*/ 	.byte	0x04, 0x17
        /*005a*/ 	.short	(.L_2795 - .L_2794)
.L_2794:
        /*005c*/ 	.word	0x00000000
        /*0060*/ 	.short	0x0003
        /*0062*/ 	.short	0x0040
        /*0064*/ 	.byte	0x00, 0xf0, 0x41, 0x00


	//----- nvinfo : EIATTR_KPARAM_INFO
	.align		4
.L_2795:
        /*0068*/ 	.byte	0x04, 0x17
        /*006a*/ 	.short	(.L_2797 - .L_2796)
.L_2796:
        /*006c*/ 	.word	0x00000000
        /*0070*/ 	.short	0x0002
        /*0072*/ 	.short	0x0030
        /*0074*/ 	.byte	0x00, 0xf0, 0x41, 0x00


	//----- nvinfo : EIATTR_KPARAM_INFO
	.align		4
.L_2797:
        /*0078*/ 	.byte	0x04, 0x17
        /*007a*/ 	.short	(.L_2799 - .L_2798)
.L_2798:
        /*007c*/ 	.word	0x00000000
        /*0080*/ 	.short	0x0001
        /*0082*/ 	.short	0x0018
        /*0084*/ 	.byte	0x00, 0xf0, 0x61, 0x00


	//----- nvinfo : EIATTR_KPARAM_INFO
	.align		4
.L_2799:
        /*0088*/ 	.byte	0x04, 0x17
        /*008a*/ 	.short	(.L_2801 - .L_2800)
.L_2800:
        /*008c*/ 	.word	0x00000000
        /*0090*/ 	.short	0x0000
        /*0092*/ 	.short	0x0000
        /*0094*/ 	.byte	0x00, 0xf0, 0x61, 0x00


	//----- nvinfo : EIATTR_SPARSE_MMA_MASK
	.align		4
.L_2801:
        /*0098*/ 	.byte	0x03, 0x50
        /*009a*/ 	.short	0x0000


	//----- nvinfo : EIATTR_MAXREG_COUNT
	.align		4
        /*009c*/ 	.byte	0x03, 0x1b
        /*009e*/ 	.short	0x00ff


	//----- nvinfo : EIATTR_MERCURY_ISA_VERSION
	.align		4
        /*00a0*/ 	.byte	0x03, 0x5f
        /*00a2*/ 	.short	0x0101


	//----- nvinfo : EIATTR_VRC_CTA_INIT_COUNT
	.align		4
        /*00a4*/ 	.byte	0x02, 0x4a
	.zero		1
	.zero		1


	//----- nvinfo : EIATTR_EXIT_INSTR_OFFSETS
	.align		4
        /*00a8*/ 	.byte	0x04, 0x1c
        /*00aa*/ 	.short	(.L_2803 - .L_2802)


	//   ....[0]....
.L_2802:
        /*00ac*/ 	.word	0x00000070


	//   ....[1]....
        /*00b0*/ 	.word	0x000022a0


	//   ....[2]....
        /*00b4*/ 	.word	0x000043b0


	//   ....[3]....
        /*00b8*/ 	.word	0x00004750


	//   ....[4]....
        /*00bc*/ 	.word	0x000049c0


	//   ....[5]....
        /*00c0*/ 	.word	0x00004dd0


	//   ....[6]....
        /*00c4*/ 	.word	0x000050f0


	//----- nvinfo : EIATTR_CRS_STACK_SIZE
	.align		4
.L_2803:
        /*00c8*/ 	.byte	0x04, 0x1e
        /*00ca*/ 	.short	(.L_2805 - .L_2804)
.L_2804:
        /*00cc*/ 	.word	0x00000000


	//----- nvinfo : EIATTR_CBANK_PARAM_SIZE
	.align		4
.L_2805:
        /*00d0*/ 	.byte	0x03, 0x19
        /*00d2*/ 	.short	0x0088


	//----- nvinfo : EIATTR_PARAM_CBANK
	.align		4
        /*00d4*/ 	.byte	0x04, 0x0a
        /*00d6*/ 	.short	(.L_2807 - .L_2806)
	.align		4
.L_2806:
        /*00d8*/ 	.word	index@(.nv.constant0._ZN2at6native35batch_norm_reduce_statistics_kernelIN3c108BFloat16EfiEEvNS_27GenericPackedTensorAccessorIT0_Lm2ENS_17RestrictPtrTraitsET1_EES8_NS4_IS5_Lm1ES6_S7_EES9_NS4_IT_Lm1ES6_S7_EESB_S5_S5_SB_)
        /*00dc*/ 	.short	0x0380
        /*00de*/ 	.short	0x0088


	//----- nvinfo : EIATTR_SW_WAR
	.align		4
.L_2807:
        /*00e0*/ 	.byte	0x04, 0x36
        /*00e2*/ 	.short	(.L_2809 - .L_2808)
.L_2808:
        /*00e4*/ 	.word	0x00000008
.L_2809:


//--------------------- .nv.info._ZN2at6native35batch_norm_reduce_statistics_kernelIN3c104HalfEflEEvNS_27GenericPackedTensorAccessorIT0_Lm2ENS_17RestrictPtrTraitsET1_EES8_NS4_IS5_Lm1ES6_S7_EES9_NS4_IT_Lm1ES6_S7_EESB_S5_S5_SB_ --------------------------
	.section	.nv.info._ZN2at6native35batch_norm_reduce_statistics_kernelIN3c104HalfEflEEvNS_27GenericPackedTensorAccessorIT0_Lm2ENS_17RestrictPtrTraitsET1_EES8_NS4_IS5_Lm1ES6_S7_EES9_NS4_IT_Lm1ES6_S7_EESB_S5_S5_SB_,"",@"SHT_CUDA_INFO"
	.sectionflags	@""
	.align	4


	//----- nvinfo : EIATTR_CUDA_API_VERSION
	.align		4
        /*0000*/ 	.byte	0x04, 0x37
        /*0002*/ 	.short	(.L_2811 - .L_2810)
.L_2810:
        /*0004*/ 	.word	0x00000082


	//----- nvinfo : EIATTR_KPARAM_INFO
	.align		4
.L_2811:
        /*0008*/ 	.byte	0x04, 0x17
        /*000a*/ 	.short	(.L_2813 - .L_2812)
.L_2812:
        /*000c*/ 	.word	0x00000000
        /*0010*/ 	.short	0x0008
        /*0012*/ 	.short	0x00b8
        /*0014*/ 	.byte	0x00, 0xf0, 0x61, 0x00


	//----- nvinfo : EIATTR_KPARAM_INFO
	.align		4
.L_2813:
        /*0018*/ 	.byte	0x04, 0x17
        /*001a*/ 	.short	(.L_2815 - .L_2814)
.L_2814:
        /*001c*/ 	.word	0x00000000
        /*0020*/ 	.short	0x0007
        /*0022*/ 	.short	0x00b4
        /*0024*/ 	.byte	0x00, 0xf0, 0x11, 0x00


	//----- nvinfo : EIATTR_KPARAM_INFO
	.align		4
.L_2815:
        /*0028*/ 	.byte	0x04, 0x17
        /*002a*/ 	.short	(.L_2817 - .L_2816)
.L_2816:
        /*002c*/ 	.word	0x00000000
        /*0030*/ 	.short	0x0006
        /*0032*/ 	.short	0x00b0
        /*0034*/ 	.byte	0x00, 0xf0, 0x11, 0x00


	//----- nvinfo : EIATTR_KPARAM_INFO
	.align		4
.L_2817:
        /*0038*/ 	.byte	0x04, 0x17
        /*003a*/ 	.short	(.L_2819 - .L_2818)
.L_2818:
        /*003c*/ 	.word	0x00000000
        /*0040*/ 	.short	0x0005
        /*0042*/ 	.short	0x0098
        /*0044*/ 	.byte	0x00, 0xf0, 0x61, 0x00


	//----- nvinfo : EIATTR_KPARAM_INFO
	.align		4
.L_2819:
        /*0048*/ 	.byte	0x04, 0x17
        /*004a*/ 	.short	(.L_2821 - .L_2820)
.L_2820:
        /*004c*/ 	.word	0x00000000
        /*0050*/ 	.short	0x0004
        /*0052*/ 	.short	0x0080
        /*0054*/ 	.byte	0x00, 0xf0, 0x61, 0x00


	//----- nvinfo : EIATTR_KPARAM_INFO
	.align		4
.L_2821:
        /*0058*/ 	.byte	0x04, 0x17
        /*005a*/ 	.short	(.L_2823 - .L_2822)
.L_2822:
        /*005c*/ 	.word	0x00000000
        /*0060*/ 	.short	0x0003
        /*0062*/ 	.short	0x0068
        /*0064*/ 	.byte	0x00, 0xf0, 0x61, 0x00


	//----- nvinfo : EIATTR_KPARAM_INFO
	.align		4
.L_2823:
        /*0068*/ 	.byte	0x04, 0x17
        /*006a*/ 	.short	(.L_2825 - .L_2824)
.L_2824:
        /*006c*/ 	.word	0x00000000
        /*0070*/ 	.short	0x0002
        /*0072*/ 	.short	0x0050
        /*0074*/ 	.byte	0x00, 0xf0, 0x61, 0x00


	//----- nvinfo : EIATTR_KPARAM_INFO
	.align		4
.L_2825:
        /*0078*/ 	.byte	0x04, 0x17
        /*007a*/ 	.short	(.L_2827 - .L_2826)
.L_2826:
        /*007c*/ 	.word	0x00000000
        /*0080*/ 	.short	0x0001
        /*0082*/ 	.short	0x0028
        /*0084*/ 	.byte	0x00, 0xf0, 0xa1, 0x00


	//----- nvinfo : EIATTR_KPARAM_INFO
	.align		4
.L_2827:
        /*0088*/ 	.byte	0x04, 0x17
        /*008a*/ 	.short	(.L_2829 - .L_2828)
.L_2828:
        /*008c*/ 	.word	0x00000000
        /*0090*/ 	.short	0x0000
        /*0092*/ 	.short	0x0000
        /*0094*/ 	.byte	0x00, 0xf0, 0xa1, 0x00


	//----- nvinfo : EIATTR_SPARSE_MMA_MASK
	.align		4
.L_2829:
        /*0098*/ 	.byte	0x03, 0x50
        /*009a*/ 	.short	0x0000


	//----- nvinfo : EIATTR_MAXREG_COUNT
	.align		4
        /*009c*/ 	.byte	0x03, 0x1b
        /*009e*/ 	.short	0x00ff


	//----- nvinfo : EIATTR_MERCURY_ISA_VERSION
	.align		4
        /*00a0*/ 	.byte	0x03, 0x5f
        /*00a2*/ 	.short	0x0101


	//----- nvinfo : EIATTR_VRC_CTA_INIT_COUNT
	.align		4
        /*00a4*/ 	.byte	0x02, 0x4a
	.zero		1
	.zero		1


	//----- nvinfo : EIATTR_EXIT_INSTR_OFFSETS
	.align		4
        /*00a8*/ 	.byte	0x04, 0x1c
        /*00aa*/ 	.short	(.L_2831 - .L_2830)


	//   ....[0]....
.L_2830:
        /*00ac*/ 	.word	0x00000080


	//   ....[1]....
        /*00b0*/ 	.word	0x00002670


	//   ....[2]....
        /*00b4*/ 	.word	0x00004a80


	//   ....[3]....
        /*00b8*/ 	.word	0x00004f20


	//   ....[4]....
        /*00bc*/ 	.word	0x00005250


	//   ....[5]....
        /*00c0*/ 	.word	0x00005780


	//   ....[6]....
        /*00c4*/ 	.word	0x00005ba0


	//----- nvinfo : EIATTR_CRS_STACK_SIZE
	.align		4
.L_2831:
        /*00c8*/ 	.byte	0x04, 0x1e
        /*00ca*/ 	.short	(.L_2833 - .L_2832)
.L_2832:
        /*00cc*/ 	.word	0x00000000


	//----- nvinfo : EIATTR_CBANK_PARAM_SIZE
	.align		4
.L_2833:
        /*00d0*/ 	.byte	0x03, 0x19
        /*00d2*/ 	.short	0x00d0


	//----- nvinfo : EIATTR_PARAM_CBANK
	.align		4
        /*00d4*/ 	.byte	0x04, 0x0a
        /*00d6*/ 	.short	(.L_2835 - .L_2834)
	.align		4
.L_2834:
        /*00d8*/ 	.word	index@(.nv.constant0._ZN2at6native35batch_norm_reduce_statistics_kernelIN3c104HalfEflEEvNS_27GenericPackedTensorAccessorIT0_Lm2ENS_17RestrictPtrTraitsET1_EES8_NS4_IS5_Lm1ES6_S7_EES9_NS4_IT_Lm1ES6_S7_EESB_S5_S5_SB_)
        /*00dc*/ 	.short	0x0380
        /*00de*/ 	.short	0x00d0


	//----- nvinfo : EIATTR_SW_WAR
	.align		4
.L_2835:
        /*00e0*/ 	.byte	0x04, 0x36
        /*00e2*/ 	.short	(.L_2837 - .L_2836)
.L_2836:
        /*00e4*/ 	.word	0x00000008
.L_2837:


//--------------------- .nv.info._ZN2at6native35batch_norm_reduce_statistics_kernelIN3c104HalfEfiEEvNS_27GenericPackedTensorAccessorIT0_Lm2ENS_17RestrictPtrTraitsET1_EES8_NS4_IS5_Lm1ES6_S7_EES9_NS4_IT_Lm1ES6_S7_EESB_S5_S5_SB_ --------------------------
	.section	.nv.info._ZN2at6native35batch_norm_reduce_statistics_kernelIN3c104HalfEfiEEvNS_27GenericPackedTensorAccessorIT0_Lm2ENS_17RestrictPtrTraitsET1_EES8_NS4_IS5_Lm1ES6_S7_EES9_NS4_IT_Lm1ES6_S7_EESB_S5_S5_SB_,"",@"SHT_CUDA_INFO"
	.sectionflags	@""
	.align	4


	//----- nvinfo : EIATTR_CUDA_API_VERSION
	.align		4
        /*0000*/ 	.byte	0x04, 0x37
        /*0002*/ 	.short	(.L_2839 - .L_2838)
.L_2838:
        /*0004*/ 	.word	0x00000082


	//----- nvinfo : EIATTR_KPARAM_INFO
	.align		4
.L_2839:
        /*0008*/ 	.byte	0x04, 0x17
        /*000a*/ 	.short	(.L_2841 - .L_2840)
.L_2840:
        /*000c*/ 	.word	0x00000000
        /*0010*/ 	.short	0x0008
        /*0012*/ 	.short	0x0078
        /*0014*/ 	.byte	0x00, 0xf0, 0x41, 0x00


	//----- nvinfo : EIATTR_KPARAM_INFO
	.align		4
.L_2841:
        /*0018*/ 	.byte	0x04, 0x17
        /*001a*/ 	.short	(.L_2843 - .L_2842)
.L_2842:
        /*001c*/ 	.word	0x00000000
        /*0020*/ 	.short	0x0007
        /*0022*/ 	.short	0x0074
        /*0024*/ 	.byte	0x00, 0xf0, 0x11, 0x00


	//----- nvinfo : EIATTR_KPARAM_INFO
	.align		4
.L_2843:
        /*0028*/ 	.byte	0x04, 0x17
        /*002a*/ 	.short	(.L_2845 - .L_2844)
.L_2844:
        /*002c*/ 	.word	0x00000000
        /*0030*/ 	.short	0x0006
        /*0032*/ 	.short	0x0070
        /*0034*/ 	.byte	0x00, 0xf0, 0x11, 0x00


	//----- nvinfo : EIATTR_KPARAM_INFO
	.align		4
.L_2845:
        /*0038*/ 	.byte	0x04, 0x17
        /*003a*/ 	.short	(.L_2847 - .L_2846)
.L_2846:
        /*003c*/ 	.word	0x00000000
        /*0040*/ 	.short	0x0005
        /*0042*/ 	.short	0x0060
        /*0044*/ 	.byte	0x00, 0xf0, 0x41, 0x00


	//----- nvinfo : EIATTR_KPARAM_INFO
	.align		4
.L_2847:
        /*0048*/ 	.byte	0x04, 0x17
        /*004a*/ 	.short	(.L_2849 - .L_2848)
.L_2848:
        /*004c*/ 	.word	0x00000000
        /*0050*/ 	.short	0x0004
        /*0052*/ 	.short	0x0050
        /*0054*/ 	.byte	0x00, 0xf0, 0x41, 0x00


	//----- nvinfo : EIATTR_KPARAM_INFO
	.align		4
.L_2849:
        /*0058*/ 	.byte	0x04, 0x17
        /*005a*/ 	.short	(.L_2851 - .L_2850)
.L_2850:
        /*005c*/ 	.word	0x00000000
        /*0060*/ 	.short	0x0003
        /*0062*/ 	.short	0x0040
        /*0064*/ 	.byte	0x00, 0xf0, 0x41, 0x00


	//----- nvinfo : EIATTR_KPARAM_INFO
	.align		4
.L_2851:
        /*0068*/ 	.byte	0x04, 0x17
        /*006a*/ 	.short	(.L_2853 - .L_2852)
.L_2852:
        /*006c*/ 	.word	0x00000000
        /*0070*/ 	.short	0x0002
        /*0072*/ 	.short	0x0030
        /*0074*/ 	.byte	0x00, 0xf0, 0x41, 0x00


	//----- nvinfo : EIATTR_KPARAM_INFO
	.align		4
.L_2853:
        /*0078*/ 	.byte	0x04, 0x17
        /*007a*/ 	.short	(.L_2855 - .L_2854)
.L_2854:
        /*007c*/ 	.word	0x00000000
        /*0080*/ 	.short	0x0001
        /*0082*/ 	.short	0x0018
        /*0084*/ 	.byte	0x00, 0xf0, 0x61, 0x00


	//----- nvinfo : EIATTR_KPARAM_INFO
	.align		4
.L_2855:
        /*0088*/ 	.byte	0x04, 0x17
        /*008a*/ 	.short	(.L_2857 - .L_2856)
.L_2856:
        /*008c*/ 	.word	0x00000000
        /*0090*/ 	.short	0x0000
        /*0092*/ 	.short	0x0000
        /*0094*/ 	.byte	0x00, 0xf0, 0x61, 0x00


	//----- nvinfo : EIATTR_SPARSE_MMA_MASK
	.align		4
.L_2857:
        /*0098*/ 	.byte	0x03, 0x50
        /*009a*/ 	.short	0x0000


	//----- nvinfo : EIATTR_MAXREG_COUNT
	.align		4
        /*009c*/ 	.byte	0x03, 0x1b
        /*009e*/ 	.short	0x00ff


	//----- nvinfo : EIATTR_MERCURY_ISA_VERSION
	.align		4
        /*00a0*/ 	.byte	0x03, 0x5f
        /*00a2*/ 	.short	0x0101


	//----- nvinfo : EIATTR_VRC_CTA_INIT_COUNT
	.align		4
        /*00a4*/ 	.byte	0x02, 0x4a
	.zero		1
	.zero		1


	//----- nvinfo : EIATTR_EXIT_INSTR_OFFSETS
	.align		4
        /*00a8*/ 	.byte	0x04, 0x1c
        /*00aa*/ 	.short	(.L_2859 - .L_2858)


	//   ....[0]....
.L_2858:
        /*00ac*/ 	.word	0x00000070


	//   ....[1]....
        /*00b0*/ 	.word	0x000022a0


	//   ....[2]....
        /*00b4*/ 	.word	0x000043b0


	//   ....[3]....
        /*00b8*/ 	.word	0x00004750


	//   ....[4]....
        /*00bc*/ 	.word	0x000049c0


	//   ....[5]....
        /*00c0*/ 	.word	0x00004dd0


	//   ....[6]....
        /*00c4*/ 	.word	0x000050f0


	//----- nvinfo : EIATTR_CRS_STACK_SIZE
	.align		4
.L_2859:
        /*00c8*/ 	.byte	0x04, 0x1e
        /*00ca*/ 	.short	(.L_2861 - .L_2860)
.L_2860:
        /*00cc*/ 	.word	0x00000000


	//----- nvinfo : EIATTR_CBANK_PARAM_SIZE
	.align		4
.L_2861:
        /*00d0*/ 	.byte	0x03, 0x19
        /*00d2*/ 	.short	0x0088


	//----- nvinfo : EIATTR_PARAM_CBANK
	.align		4
        /*00d4*/ 	.byte	0x04, 0x0a
        /*00d6*/ 	.short	(.L_2863 - .L_2862)
	.align		4
.L_2862:
        /*00d8*/ 	.word	index@(.nv.constant0._ZN2at6native35batch_norm_reduce_statistics_kernelIN3c104HalfEfiEEvNS_27GenericPackedTensorAccessorIT0_Lm2ENS_17RestrictPtrTraitsET1_EES8_NS4_IS5_Lm1ES6_S7_EES9_NS4_IT_Lm1ES6_S7_EESB_S5_S5_SB_)
        /*00dc*/ 	.short	0x0380
        /*00de*/ 	.short	0x0088


	//----- nvinfo : EIATTR_SW_WAR
	.align		4
.L_2863:
        /*00e0*/ 	.byte	0x04, 0x36
        /*00e2*/ 	.short	(.L_2865 - .L_2864)
.L_2864:
        /*00e4*/ 	.word	0x00000008
.L_2865:


//--------------------- .nv.info._ZN2at6native35batch_norm_reduce_statistics_kernelIfflEEvNS_27GenericPackedTensorAccessorIT0_Lm2ENS_17RestrictPtrTraitsET1_EES6_NS2_IS3_Lm1ES4_S5_EES7_NS2_IT_Lm1ES4_S5_EES9_S3_S3_S9_ --------------------------
	.section	.nv.info._ZN2at6native35batch_norm_reduce_statistics_kernelIfflEEvNS_27GenericPackedTensorAccessorIT0_Lm2ENS_17RestrictPtrTraitsET1_EES6_NS2_IS3_Lm1ES4_S5_EES7_NS2_IT_Lm1ES4_S5_EES9_S3_S3_S9_,"",@"SHT_CUDA_INFO"
	.sectionflags	@""
	.align	4


	//----- nvinfo : EIATTR_CUDA_API_VERSION
	.align		4
        /*0000*/ 	.byte	0x04, 0x37
        /*0002*/ 	.short	(.L_2867 - .L_2866)
.L_2866:
        /*0004*/ 	.word	0x00000082


	//----- nvinfo : EIATTR_KPARAM_INFO
	.align		4
.L_2867:
        /*0008*/ 	.byte	0x04, 0x17
        /*000a*/ 	.short	(.L_2869 - .L_2868)
.L_2868:
        /*000c*/ 	.word	0x00000000
        /*0010*/ 	.short	0x0008
        /*0012*/ 	.short	0x00b8
        /*0014*/ 	.byte	0x00, 0xf0, 0x61, 0x00


	//----- nvinfo : EIATTR_KPARAM_INFO
	.align		4
.L_2869:
        /*0018*/ 	.byte	0x04, 0x17
        /*001a*/ 	.short	(.L_2871 - .L_2870)
.L_2870:
        /*001c*/ 	.word	0x00000000
        /*0020*/ 	.short	0x0007
        /*0022*/ 	.short	0x00b4
        /*0024*/ 	.byte	0x00, 0xf0, 0x11, 0x00


	//----- nvinfo : EIATTR_KPARAM_INFO
	.align		4
.L_2871:
        /*0028*/ 	.byte	0x04, 0x17
        /*002a*/ 	.short	(.L_2873 - .L_2872)
.L_2872:
        /*002c*/ 	.word	0x00000000
        /*0030*/ 	.short	0x0006
        /*0032*/ 	.short	0x00b0
        /*0034*/ 	.byte	0x00, 0xf0, 0x11, 0x00


	//----- nvinfo : EIATTR_KPARAM_INFO
	.align		4
.L_2873:
        /*0038*/ 	.byte	0x04, 0x17
        /*003a*/ 	.short	(.L_2875 - .L_2874)
.L_2874:
        /*003c*/ 	.word	0x00000000
        /*0040*/ 	.short	0x0005
        /*0042*/ 	.short	0x0098
        /*0044*/ 	.byte	0x00, 0xf0, 0x61, 0x00


	//----- nvinfo : EIATTR_KPARAM_INFO
	.align		4
.L_2875:
        /*0048*/ 	.byte	0x04, 0x17
        /*004a*/ 	.short	(.L_2877 - .L_2876)
.L_2876:
        /*004c*/ 	.word	0x00000000
        /*0050*/ 	.short	0x0004
        /*0052*/ 	.short	0x0080
        /*0054*/ 	.byte	0x00, 0xf0, 0x61, 0x00


	//----- nvinfo : EIATTR_KPARAM_INFO
	.align		4
.L_2877:
        /*0058*/ 	.byte	0x04, 0x17
        /*005a*/ 	.short	(.L_2879 - .L_2878)
.L_2878:
        /*005c*/ 	.word	0x00000000
        /*0060*/ 	.short	0x0003
        /*0062*/ 	.short	0x0068
        /*0064*/ 	.byte	0x00, 0xf0, 0x61, 0x00


	//----- nvinfo : EIATTR_KPARAM_INFO
	.align		4
.L_2879:
        /*0068*/ 	.byte	0x04, 0x17
        /*006a*/ 	.short	(.L_2881 - .L_2880)
.L_2880:
        /*006c*/ 	.word	0x00000000
        /*0070*/ 	.short	0x0002
        /*0072*/ 	.short	0x0050
        /*0074*/ 	.byte	0x00, 0xf0, 0x61, 0x00


	//----- nvinfo : EIATTR_KPARAM_INFO
	.align		4
.L_2881:
        /*0078*/ 	.byte	0x04, 0x17
        /*007a*/ 	.short	(.L_2883 - .L_2882)
.L_2882:
        /*007c*/ 	.word	0x00000000
        /*0080*/ 	.short	0x0001
        /*0082*/ 	.short	0x0028
        /*0084*/ 	.byte	0x00, 0xf0, 0xa1, 0x00


	//----- nvinfo : EIATTR_KPARAM_INFO
	.align		4
.L_2883:
        /*0088*/ 	.byte	0x04, 0x17
        /*008a*/ 	.short	(.L_2885 - .L_2884)
.L_2884:
        /*008c*/ 	.word	0x00000000
        /*0090*/ 	.short	0x0000
        /*0092*/ 	.short	0x0000
        /*0094*/ 	.byte	0x00, 0xf0, 0xa1, 0x00


	//----- nvinfo : EIATTR_SPARSE_MMA_MASK
	.align		4
.L_2885:
        /*0098*/ 	.byte	0x03, 0x50
        /*009a*/ 	.short	0x0000


	//----- nvinfo : EIATTR_MAXREG_COUNT
	.align		4
        /*009c*/ 	.byte	0x03, 0x1b
        /*009e*/ 	.short	0x00ff


	//----- nvinfo : EIATTR_MERCURY_ISA_VERSION
	.align		4
        /*00a0*/ 	.byte	0x03, 0x5f
        /*00a2*/ 	.short	0x0101


	//----- nvinfo : EIATTR_VRC_CTA_INIT_COUNT
	.align		4
        /*00a4*/ 	.byte	0x02, 0x4a
	.zero		1
	.zero		1


	//----- nvinfo : EIATTR_EXIT_INSTR_OFFSETS
	.align		4
        /*00a8*/ 	.byte	0x04, 0x1c
        /*00aa*/ 	.short	(.L_2887 - .L_2886)


	//   ....[0]....
.L_2886:
        /*00ac*/ 	.word	0x00000080


	//   ....[1]....
        /*00b0*/ 	.word	0x00002290


	//   ....[2]....
        /*00b4*/ 	.word	0x00004330


	//   ....[3]....
        /*00b8*/ 	.word	0x00004790


	//   ....[4]....
        /*00bc*/ 	.word	0x00004aa0


	//   ....[5]....
        /*00c0*/ 	.word	0x00004f70


	//   ....[6]....
        /*00c4*/ 	.word	0x00005350


	//----- nvinfo : EIATTR_CRS_STACK_SIZE
	.align		4
.L_2887:
        /*00c8*/ 	.byte	0x04, 0x1e
        /*00ca*/ 	.short	(.L_2889 - .L_2888)
.L_2888:
        /*00cc*/ 	.word	0x00000000


	//----- nvinfo : EIATTR_CBANK_PARAM_SIZE
	.align		4
.L_2889:
        /*00d0*/ 	.byte	0x03, 0x19
        /*00d2*/ 	.short	0x00d0


	//----- nvinfo : EIATTR_PARAM_CBANK
	.align		4
        /*00d4*/ 	.byte	0x04, 0x0a
        /*00d6*/ 	.short	(.L_2891 - .L_2890)
	.align		4
.L_2890:
        /*00d8*/ 	.word	index@(.nv.constant0._ZN2at6native35batch_norm_reduce_statistics_kernelIfflEEvNS_27GenericPackedTensorAccessorIT0_Lm2ENS_17RestrictPtrTraitsET1_EES6_NS2_IS3_Lm1ES4_S5_EES7_NS2_IT_Lm1ES4_S5_EES9_S3_S3_S9_)
        /*00dc*/ 	.short	0x0380
        /*00de*/ 	.short	0x00d0


	//----- nvinfo : EIATTR_SW_WAR
	.align		4
.L_2891:
        /*00e0*/ 	.byte	0x04, 0x36
        /*00e2*/ 	.short	(.L_2893 - .L_2892)
.L_2892:
        /*00e4*/ 	.word	0x00000008
.L_2893:


//--------------------- .nv.info._ZN2at6native35batch_norm_reduce_statistics_kernelIffiEEvNS_27GenericPackedTensorAccessorIT0_Lm2ENS_17RestrictPtrTraitsET1_EES6_NS2_IS3_Lm1ES4_S5_EES7_NS2_IT_Lm1ES4_S5_EES9_S3_S3_S9_ --------------------------
	.section	.nv.info._ZN2at6native35batch_norm_reduce_statistics_kernelIffiEEvNS_27GenericPackedTensorAccessorIT0_Lm2ENS_17RestrictPtrTraitsET1_EES6_NS2_IS3_Lm1ES4_S5_EES7_NS2_IT_Lm1ES4_S5_EES9_S3_S3_S9_,"",@"SHT_CUDA_INFO"
	.sectionflags	@""
	.align	4


	//----- nvinfo : EIATTR_CUDA_API_VERSION
	.align		4
        /*0000*/ 	.byte	0x04, 0x37
        /*0002*/ 	.short	(.L_2895 - .L_2894)
.L_2894:
        /*0004*/ 	.word	0x00000082


	//----- nvinfo : EIATTR_KPARAM_INFO
	.align		4
.L_2895:
        /*0008*/ 	.byte	0x04, 0x17
        /*000a*/ 	.short	(.L_2897 - .L_2896)
.L_2896:
        /*000c*/ 	.word	0x00000000
        /*0010*/ 	.short	0x0008
        /*0012*/ 	.short	0x0078
        /*0014*/ 	.byte	0x00, 0xf0, 0x41, 0x00


	//----- nvinfo : EIATTR_KPARAM_INFO
	.align		4
.L_2897:
        /*0018*/ 	.byte	0x04, 0x17
        /*001a*/ 	.short	(.L_2899 - .L_2898)
.L_2898:
        /*001c*/ 	.word	0x00000000
        /*0020*/ 	.short	0x0007
        /*0022*/ 	.short	0x0074
        /*0024*/ 	.byte	0x00, 0xf0, 0x11, 0x00


	//----- nvinfo : EIATTR_KPARAM_INFO
	.align		4
.L_2899:
        /*0028*/ 	.byte	0x04, 0x17
        /*002a*/ 	.short	(.L_2901 - .L_2900)
.L_2900:
        /*002c*/ 	.word	0x00000000
        /*0030*/ 	.short	0x0006
        /*0032*/ 	.short	0x0070
        /*0034*/ 	.byte	0x00, 0xf0, 0x11, 0x00


	//----- nvinfo : EIATTR_KPARAM_INFO
	.align		4
.L_2901:
        /*0038*/ 	.byte	0x04, 0x17
        /*003a*/ 	.short	(.L_2903 - .L_2902)
.L_2902:
        /*003c*/ 	.word	0x00000000
        /*0040*/ 	.short	0x0005
        /*0042*/ 	.short	0x0060
        /*0044*/ 	.byte	0x00, 0xf0, 0x41, 0x00


	//----- nvinfo : EIATTR_KPARAM_INFO
	.align		4
.L_2903:
        /*0048*/ 	.byte	0x04, 0x17
        /*004a*/ 	.short	(.L_2905 - .L_2904)
.L_2904:
        /*004c*/ 	.word	0x00000000
        /*0050*/ 	.short	0x0004
        /*0052*/ 	.short	0x0050
        /*0054*/ 	.byte	0x00, 0xf0, 0x41, 0x00


	//----- nvinfo : EIATTR_KPARAM_INFO
	.align		4
.L_2905:
        /*0058*/ 	.byte	0x04, 0x17
        /*005a*/ 	.short	(.L_2907 - .L_2906)
.L_2906:
        /*005c*/ 	.word	0x00000000
        /*0060*/ 	.short	0x0003
        /*0062*/ 	.short	0x0040
        /*0064*/ 	.byte	0x00, 0xf0, 0x41, 0x00


	//----- nvinfo : EIATTR_KPARAM_INFO
	.align		4
.L_2907:
        /*0068*/ 	.byte	0x04, 0x17
        /*006a*/ 	.short	(.L_2909 - .L_2908)
.L_2908:
        /*006c*/ 	.word	0x00000000
        /*0070*/ 	.short	0x0002
        /*0072*/ 	.short	0x0030
        /*0074*/ 	.byte	0x00, 0xf0, 0x41, 0x00


	//----- nvinfo : EIATTR_KPARAM_INFO
	.align		4
.L_2909:
        /*0078*/ 	.byte	0x04, 0x17
        /*007a*/ 	.short	(.L_2911 - .L_2910)
.L_2910:
        /*007c*/ 	.word	0x00000000
        /*0080*/ 	.short	0x0001
        /*0082*/ 	.short	0x0018
        /*0084*/ 	.byte	0x00, 0xf0, 0x61, 0x00


	//----- nvinfo : EIATTR_KPARAM_INFO
	.align		4
.L_2911:
        /*0088*/ 	.byte	0x04, 0x17
        /*008a*/ 	.short	(.L_2913 - .L_2912)
.L_2912:
        /*008c*/ 	.word	0x00000000
        /*0090*/ 	.short	0x0000
        /*0092*/ 	.short	0x0000
        /*0094*/ 	.byte	0x00, 0xf0, 0x61, 0x00


	//----- nvinfo : EIATTR_SPARSE_MMA_MASK
	.align		4
.L_2913:
        /*0098*/ 	.byte	0x03, 0x50
        /*009a*/ 	.short	0x0000


	//----- nvinfo : EIATTR_MAXREG_COUNT
	.align		4
        /*009c*/ 	.byte	0x03, 0x1b
        /*009e*/ 	.short	0x00ff


	//----- nvinfo : EIATTR_MERCURY_ISA_VERSION
	.align		4
        /*00a0*/ 	.byte	0x03, 0x5f
        /*00a2*/ 	.short	0x0101


	//----- nvinfo : EIATTR_VRC_CTA_INIT_COUNT
	.align		4
        /*00a4*/ 	.byte	0x02, 0x4a
	.zero		1
	.zero		1


	//----- nvinfo : EIATTR_EXIT_INSTR_OFFSETS
	.align		4
        /*00a8*/ 	.byte	0x04, 0x1c
        /*00aa*/ 	.short	(.L_2915 - .L_2914)


	//   ....[0]....
.L_2914:
        /*00ac*/ 	.word	0x00000070


	//   ....[1]....
        /*00b0*/ 	.word	0x00001ff0


	//   ....[2]....
        /*00b4*/ 	.word	0x00003df0


	//   ....[3]....
        /*00b8*/ 	.word	0x00004170


	//   ....[4]....
        /*00bc*/ 	.word	0x000043e0


	//   ....[5]....
        /*00c0*/ 	.word	0x000047a0


	//   ....[6]....
        /*00c4*/ 	.word	0x00004aa0


	//----- nvinfo : EIATTR_CRS_STACK_SIZE
	.align		4
.L_2915:
        /*00c8*/ 	.byte	0x04, 0x1e
        /*00ca*/ 	.short	(.L_2917 - .L_2916)
.L_2916:
        /*00cc*/ 	.word	0x00000000


	//----- nvinfo : EIATTR_CBANK_PARAM_SIZE
	.align		4
.L_2917:
        /*00d0*/ 	.byte	0x03, 0x19
        /*00d2*/ 	.short	0x0088


	//----- nvinfo : EIATTR_PARAM_CBANK
	.align		4
        /*00d4*/ 	.byte	0x04, 0x0a
        /*00d6*/ 	.short	(.L_2919 - .L_2918)
	.align		4
.L_2918:
        /*00d8*/ 	.word	index@(.nv.constant0._ZN2at6native35batch_norm_reduce_statistics_kernelIffiEEvNS_27GenericPackedTensorAccessorIT0_Lm2ENS_17RestrictPtrTraitsET1_EES6_NS2_IS3_Lm1ES4_S5_EES7_NS2_IT_Lm1ES4_S5_EES9_S3_S3_S9_)
        /*00dc*/ 	.short	0x0380
        /*00de*/ 	.short	0x0088


	//----- nvinfo : EIATTR_SW_WAR
	.align		4
.L_2919:
        /*00e0*/ 	.byte	0x04, 0x36
        /*00e2*/ 	.short	(.L_2921 - .L_2920)
.L_2920:
        /*00e4*/ 	.word	0x00000008
.L_2921:


//--------------------- .nv.info._ZN2at6native35batch_norm_reduce_statistics_kernelIddlEEvNS_27GenericPackedTensorAccessorIT0_Lm2ENS_17RestrictPtrTraitsET1_EES6_NS2_IS3_Lm1ES4_S5_EES7_NS2_IT_Lm1ES4_S5_EES9_S3_S3_S9_ --------------------------
	.section	.nv.info._ZN2at6native35batch_norm_reduce_statistics_kernelIddlEEvNS_27GenericPackedTensorAccessorIT0_Lm2ENS_17RestrictPtrTraitsET1_EES6_NS2_IS3_Lm1ES4_S5_EES7_NS2_IT_Lm1ES4_S5_EES9_S3_S3_S9_,"",@"SHT_CUDA_INFO"
	.sectionflags	@""
	.align	4


	//----- nvinfo : EIATTR_CUDA_API_VERSION
	.align		4
        /*0000*/ 	.byte	0x04, 0x37
        /*0002*/ 	.short	(.L_2923 - .L_2922)
.L_2922:
        /*0004*/ 	.word	0x00000082


	//----- nvinfo : EIATTR_KPARAM_INFO
	.align		4
.L_2923:
        /*0008*/ 	.byte	0x04, 0x17
        /*000a*/ 	.short	(.L_2925 - .L_2924)
.L_2924:
        /*000c*/ 	.word	0x00000000
        /*0010*/ 	.short	0x0008
        /*0012*/ 	.short	0x00c0
        /*0014*/ 	.byte	0x00, 0xf0, 0x61, 0x00


	//----- nvinfo : EIATTR_KPARAM_INFO
	.align		4
.L_2925:
        /*0018*/ 	.byte	0x04, 0x17
        /*001a*/ 	.short	(.L_2927 - .L_2926)
.L_2926:
        /*001c*/ 	.word	0x00000000
        /*0020*/ 	.short	0x0007
        /*0022*/ 	.short	0x00b8
        /*0024*/ 	.byte	0x00, 0xf0, 0x21, 0x00


	//----- nvinfo : EIATTR_KPARAM_INFO
	.align		4
.L_2927:
        /*0028*/ 	.byte	0x04, 0x17
        /*002a*/ 	.short	(.L_2929 - .L_2928)
.L_2928:
        /*002c*/ 	.word	0x00000000
        /*0030*/ 	.short	0x0006
        /*0032*/ 	.short	0x00b0
        /*0034*/ 	.byte	0x00, 0xf0, 0x21, 0x00


	//----- nvinfo : EIATTR_KPARAM_INFO
	.align		4
.L_2929:
        /*0038*/ 	.byte	0x04, 0x17
        /*003a*/ 	.short	(.L_2931 - .L_2930)
.L_2930:
        /*003c*/ 	.word	0x00000000
        /*0040*/ 	.short	0x0005
        /*0042*/ 	.short	0x0098
        /*0044*/ 	.byte	0x00, 0xf0, 0x61, 0x00


	//----- nvinfo : EIATTR_KPARAM_INFO
	.align		4
.L_2931:
        /*0048*/ 	.byte	0x04, 0x17
        /*004a*/ 	.short	(.L_2933 - .L_2932)
.L_2932:
        /*004c*/ 	.word	0x00000000
        /*0050*/ 	.short	0x0004
        /*0052*/ 	.short	0x0080
        /*0054*/ 	.byte	0x00, 0xf0, 0x61, 0x00


	//----- nvinfo : EIATTR_KPARAM_INFO
	.align		4
.L_2933:
        /*0058*/ 	.byte	0x04, 0x17
        /*005a*/ 	.short	(.L_2935 - .L_2934)
.L_2934:
        /*005c*/ 	.word	0x00000000
        /*0060*/ 	.short	0x0003
        /*0062*/ 	.short	0x0068
        /*0064*/ 	.byte	0x00, 0xf0, 0x61, 0x00


	//----- nvinfo : EIATTR_KPARAM_INFO
	.align		4
.L_2935:
        /*0068*/ 	.byte	0x04, 0x17
        /*006a*/ 	.short	(.L_2937 - .L_2936)
.L_2936:
        /*006c*/ 	.word	0x00000000
        /*0070*/ 	.short	0x0002
        /*0072*/ 	.short	0x0050
        /*0074*/ 	.byte	0x00, 0xf0, 0x61, 0x00


	//----- nvinfo : EIATTR_KPARAM_INFO
	.align		4
.L_2937:
        /*0078*/ 	.byte	0x04, 0x17
        /*007a*/ 	.short	(.L_2939 - .L_2938)
.L_2938:
        /*007c*/ 	.word	0x00000000
        /*0080*/ 	.short	0x0001
        /*0082*/ 	.short	0x0028
        /*0084*/ 	.byte	0x00, 0xf0, 0xa1, 0x00


	//----- nvinfo : EIATTR_KPARAM_INFO
	.align		4
.L_2939:
        /*0088*/ 	.byte	0x04, 0x17
        /*008a*/ 	.short	(.L_2941 - .L_2940)
.L_2940:
        /*008c*/ 	.word	0x00000000
        /*0090*/ 	.short	0x0000
        /*0092*/ 	.short	0x0000
        /*0094*/ 	.byte	0x00, 0xf0, 0xa1, 0x00


	//----- nvinfo : EIATTR_SPARSE_MMA_MASK
	.align		4
.L_2941:
        /*0098*/ 	.byte	0x03, 0x50
        /*009a*/ 	.short	0x0000


	//----- nvinfo : EIATTR_MAXREG_COUNT
	.align		4
        /*009c*/ 	.byte	0x03, 0x1b
        /*009e*/ 	.short	0x00ff


	//----- nvinfo : EIATTR_MERCURY_ISA_VERSION
	.align		4
        /*00a0*/ 	.byte	0x03, 0x5f
        /*00a2*/ 	.short	0x0101


	//----- nvinfo : EIATTR_VRC_CTA_INIT_COUNT
	.align		4
        /*00a4*/ 	.byte	0x02, 0x4a
	.zero		1
	.zero		1


	//----- nvinfo : EIATTR_EXIT_INSTR_OFFSETS
	.align		4
        /*00a8*/ 	.byte	0x04, 0x1c
        /*00aa*/ 	.short	(.L_2943 - .L_2942)


	//   ....[0]....
.L_2942:
        /*00ac*/ 	.word	0x00000080


	//   ....[1]....
        /*00b0*/ 	.word	0x00002a50


	//   ....[2]....
        /*00b4*/ 	.word	0x00005250


	//   ....[3]....
        /*00b8*/ 	.word	0x00005760


	//   ....[4]....
        /*00bc*/ 	.word	0x00005b20


	//   ....[5]....
        /*00c0*/ 	.word	0x000060a0


	//   ....[6]....
        /*00c4*/ 	.word	0x00006530


	//----- nvinfo : EIATTR_CRS_STACK_SIZE
	.align		4
.L_2943:
        /*00c8*/ 	.byte	0x04, 0x1e
        /*00ca*/ 	.short	(.L_2945 - .L_2944)
.L_2944:
        /*00cc*/ 	.word	0x00000000


	//----- nvinfo : EIATTR_CBANK_PARAM_SIZE
	.align		4
.L_2945:
        /*00d0*/ 	.byte	0x03, 0x19
        /*00d2*/ 	.short	0x00d8


	//----- nvinfo : EIATTR_PARAM_CBANK
	.align		4
        /*00d4*/ 	.byte	0x04, 0x0a
        /*00d6*/ 	.short	(.L_2947 - .L_2946)
	.align		4
.L_2946:
        /*00d8*/ 	.word	index@(.nv.constant0._ZN2at6native35batch_norm_reduce_statistics_kernelIddlEEvNS_27GenericPackedTensorAccessorIT0_Lm2ENS_17RestrictPtrTraitsET1_EES6_NS2_IS3_Lm1ES4_S5_EES7_NS2_IT_Lm1ES4_S5_EES9_S3_S3_S9_)
        /*00dc*/ 	.short	0x0380
        /*00de*/ 	.short	0x00d8


	//----- nvinfo : EIATTR_SW_WAR
	.align		4
.L_2947:
        /*00e0*/ 	.byte	0x04, 0x36
        /*00e2*/ 	.short	(.L_2949 - .L_2948)
.L_2948:
        /*00e4*/ 	.word	0x00000008
.L_2949:


//--------------------- .nv.info._ZN2at6native35batch_norm_reduce_statistics_kernelIddiEEvNS_27GenericPackedTensorAccessorIT0_Lm2ENS_17RestrictPtrTraitsET1_EES6_NS2_IS3_Lm1ES4_S5_EES7_NS2_IT_Lm1ES4_S5_EES9_S3_S3_S9_ --------------------------
	.section	.nv.info._ZN2at6native35batch_norm_reduce_statistics_kernelIddiEEvNS_27GenericPackedTensorAccessorIT0_Lm2ENS_17RestrictPtrTraitsET1_EES6_NS2_IS3_Lm1ES4_S5_EES7_NS2_IT_Lm1ES4_S5_EES9_S3_S3_S9_,"",@"SHT_CUDA_INFO"
	.sectionflags	@""
	.align	4


	//----- nvinfo : EIATTR_CUDA_API_VERSION
	.align		4
        /*0000*/ 	.byte	0x04, 0x37
        /*0002*/ 	.short	(.L_2951 - .L_2950)
.L_2950:
        /*0004*/ 	.word	0x00000082


	//----- nvinfo : EIATTR_KPARAM_INFO
	.align		4
.L_2951:
        /*0008*/ 	.byte	0x04, 0x17
        /*000a*/ 	.short	(.L_2953 - .L_2952)
.L_2952:
        /*000c*/ 	.word	0x00000000
        /*0010*/ 	.short	0x0008
        /*0012*/ 	.short	0x0080
        /*0014*/ 	.byte	0x00, 0xf0, 0x41, 0x00


	//----- nvinfo : EIATTR_KPARAM_INFO
	.align		4
.L_2953:
        /*0018*/ 	.byte	0x04, 0x17
        /*001a*/ 	.short	(.L_2955 - .L_2954)
.L_2954:
        /*001c*/ 	.word	0x00000000
        /*0020*/ 	.short	0x0007
        /*0022*/ 	.short	0x0078
        /*0024*/ 	.byte	0x00, 0xf0, 0x21, 0x00


	//----- nvinfo : EIATTR_KPARAM_INFO
	.align		4
.L_2955:
        /*0028*/ 	.byte	0x04, 0x17
        /*002a*/ 	.short	(.L_2957 - .L_2956)
.L_2956:
        /*002c*/ 	.word	0x00000000
        /*0030*/ 	.short	0x0006
        /*0032*/ 	.short	0x0070
        /*0034*/ 	.byte	0x00, 0xf0, 0x21, 0x00


	//----- nvinfo : EIATTR_KPARAM_INFO
	.align		4
.L_2957:
        /*0038*/ 	.byte	0x04, 0x17
        /*003a*/ 	.short	(.L_2959 - .L_2958)
.L_2958:
        /*003c*/ 	.word	0x00000000
        /*0040*/ 	.short	0x0005
        /*0042*/ 	.short	0x0060
        /*0044*/ 	.byte	0x00, 0xf0, 0x41, 0x00


	//----- nvinfo : EIATTR_KPARAM_INFO
	.align		4
.L_2959:
        /*0048*/ 	.byte	0x04, 0x17
        /*004a*/ 	.short	(.L_2961 - .L_2960)
.L_2960:
        /*004c*/ 	.word	0x00000000
        /*0050*/ 	.short	0x0004
        /*0052*/ 	.short	0x0050
        /*0054*/ 	.byte	0x00, 0xf0, 0x41, 0x00


	//----- nvinfo : EIATTR_KPARAM_INFO
	.align		4
.L_2961:
        /*0058*/ 	.byte	0x04, 0x17
        /*005a*/ 	.short	(.L_2963 - .L_2962)
.L_2962:
        /*005c*/ 	.word	0x00000000
        /*0060*/ 	.short	0x0003
        /*0062*/ 	.short	0x0040
        /*0064*/ 	.byte	0x00, 0xf0, 0x41, 0x00


	//----- nvinfo : EIATTR_KPARAM_INFO
	.align		4
.L_2963:
        /*0068*/ 	.byte	0x04, 0x17
        /*006a*/ 	.short	(.L_2965 - .L_2964)
.L_2964:
        /*006c*/ 	.word	0x00000000
        /*0070*/ 	.short	0x0002
        /*0072*/ 	.short	0x0030
        /*0074*/ 	.byte	0x00, 0xf0, 0x41, 0x00


	//----- nvinfo : EIATTR_KPARAM_INFO
	.align		4
.L_2965:
        /*0078*/ 	.byte	0x04, 0x17
        /*007a*/ 	.short	(.L_2967 - .L_2966)
.L_2966:
        /*007c*/ 	.word	0x00000000
        /*0080*/ 	.short	0x0001
        /*0082*/ 	.short	0x0018
        /*0084*/ 	.byte	0x00, 0xf0, 0x61, 0x00


	//----- nvinfo : EIATTR_KPARAM_INFO
	.align		4
.L_2967:
        /*0088*/ 	.byte	0x04, 0x17
        /*008a*/ 	.short	(.L_2969 - .L_2968)
.L_2968:
        /*008c*/ 	.word	0x00000000
        /*0090*/ 	.short	0x0000
        /*0092*/ 	.short	0x0000
        /*0094*/ 	.byte	0x00, 0xf0, 0x61, 0x00


	//----- nvinfo : EIATTR_SPARSE_MMA_MASK
	.align		4
.L_2969:
        /*0098*/ 	.byte	0x03, 0x50
        /*009a*/ 	.short	0x0000


	//----- nvinfo : EIATTR_MAXREG_COUNT
	.align		4
        /*009c*/ 	.byte	0x03, 0x1b
        /*009e*/ 	.short	0x00ff


	//----- nvinfo : EIATTR_MERCURY_ISA_VERSION
	.align		4
        /*00a0*/ 	.byte	0x03, 0x5f
        /*00a2*/ 	.short	0x0101


	//----- nvinfo : EIATTR_VRC_CTA_INIT_COUNT
	.align		4
        /*00a4*/ 	.byte	0x02, 0x4a
	.zero		1
	.zero		1


	//----- nvinfo : EIATTR_EXIT_INSTR_OFFSETS
	.align		4
        /*00a8*/ 	.byte	0x04, 0x1c
        /*00aa*/ 	.short	(.L_2971 - .L_2970)


	//   ....[0]....
.L_2970:
        /*00ac*/ 	.word	0x00000070


	//   ....[1]....
        /*00b0*/ 	.word	0x00002860


	//   ....[2]....
        /*00b4*/ 	.word	0x00004f10


	//   ....[3]....
        /*00b8*/ 	.word	0x00005320


	//   ....[4]....
        /*00bc*/ 	.word	0x00005620


	//   ....[5]....
        /*00c0*/ 	.word	0x00005a70


	//   ....[6]....
        /*00c4*/ 	.word	0x00005e00


	//----- nvinfo : EIATTR_CRS_STACK_SIZE
	.align		4
.L_2971:
        /*00c8*/ 	.byte	0x04, 0x1e
        /*00ca*/ 	.short	(.L_2973 - .L_2972)
.L_2972:
        /*00cc*/ 	.word	0x00000000


	//----- nvinfo : EIATTR_CBANK_PARAM_SIZE
	.align		4
.L_2973:
        /*00d0*/ 	.byte	0x03, 0x19
        /*00d2*/ 	.short	0x0090


	//----- nvinfo : EIATTR_PARAM_CBANK
	.align		4
        /*00d4*/ 	.byte	0x04, 0x0a
        /*00d6*/ 	.short	(.L_2975 - .L_2974)
	.align		4
.L_2974:
        /*00d8*/ 	.word	index@(.nv.constant0._ZN2at6native35batch_norm_reduce_statistics_kernelIddiEEvNS_27GenericPackedTensorAccessorIT0_Lm2ENS_17RestrictPtrTraitsET1_EES6_NS2_IS3_Lm1ES4_S5_EES7_NS2_IT_Lm1ES4_S5_EES9_S3_S3_S9_)
        /*00dc*/ 	.short	0x0380
        /*00de*/ 	.short	0x0090


	//----- nvinfo : EIATTR_SW_WAR
	.align		4
.L_2975:
        /*00e0*/ 	.byte	0x04, 0x36
        /*00e2*/ 	.short	(.L_2977 - .L_2976)
.L_2976:
        /*00e4*/ 	.word	0x00000008
.L_2977:


//--------------------- .nv.info._ZN2at6native36batch_norm_collect_statistics_kernelINS0_6InvStdEN3c108BFloat16ES4_flEEvNS_27GenericPackedTensorAccessorIKT0_Lm3ENS_17RestrictPtrTraitsET3_EET2_SB_NS5_ISB_Lm1ES8_S9_EESC_ --------------------------
	.section	.nv.info._ZN2at6native36batch_norm_collect_statistics_kernelINS0_6InvStdEN3c108BFloat16ES4_flEEvNS_27GenericPackedTensorAccessorIKT0_Lm3ENS_17RestrictPtrTraitsET3_EET2_SB_NS5_ISB_Lm1ES8_S9_EESC_,"",@"SHT_CUDA_INFO"
	.sectionflags	@""
	.align	4


	//----- nvinfo : EIATTR_CUDA_API_VERSION
	.align		4
        /*0000*/ 	.byte	0x04, 0x37
        /*0002*/ 	.short	(.L_2979 - .L_2978)
.L_2978:
        /*0004*/ 	.word	0x00000082


	//----- nvinfo : EIATTR_KPARAM_INFO
	.align		4
.L_2979:
        /*0008*/ 	.byte	0x04, 0x17
        /*000a*/ 	.short	(.L_2981 - .L_2980)
.L_2980:
        /*000c*/ 	.word	0x00000000
        /*0010*/ 	.short	0x0004
        /*0012*/ 	.short	0x0058
        /*0014*/ 	.byte	0x00, 0xf0, 0x61, 0x00


	//----- nvinfo : EIATTR_KPARAM_INFO
	.align		4
.L_2981:
        /*0018*/ 	.byte	0x04, 0x17
        /*001a*/ 	.short	(.L_2983 - .L_2982)
.L_2982:
        /*001c*/ 	.word	0x00000000
        /*0020*/ 	.short	0x0003
        /*0022*/ 	.short	0x0040
        /*0024*/ 	.byte	0x00, 0xf0, 0x61, 0x00


	//----- nvinfo : EIATTR_KPARAM_INFO
	.align		4
.L_2983:
        /*0028*/ 	.byte	0x04, 0x17
        /*002a*/ 	.short	(.L_2985 - .L_2984)
.L_2984:
        /*002c*/ 	.word	0x00000000
        /*0030*/ 	.short	0x0002
        /*0032*/ 	.short	0x003c
        /*0034*/ 	.byte	0x00, 0xf0, 0x11, 0x00


	//----- nvinfo : EIATTR_KPARAM_INFO
	.align		4
.L_2985:
        /*0038*/ 	.byte	0x04, 0x17
        /*003a*/ 	.short	(.L_2987 - .L_2986)
.L_2986:
        /*003c*/ 	.word	0x00000000
        /*0040*/ 	.short	0x0001
        /*0042*/ 	.short	0x0038
        /*0044*/ 	.byte	0x00, 0xf0, 0x11, 0x00


	//----- nvinfo : EIATTR_KPARAM_INFO
	.align		4
.L_2987:
        /*0048*/ 	.byte	0x04, 0x17
        /*004a*/ 	.short	(.L_2989 - .L_2988)
.L_2988:
        /*004c*/ 	.word	0x00000000
        /*0050*/ 	.short	0x0000
        /*0052*/ 	.short	0x0000
        /*0054*/ 	.byte	0x00, 0xf0, 0xe1, 0x00


	//----- nvinfo : EIATTR_SPARSE_MMA_MASK
	.align		4
.L_2989:
        /*0058*/ 	.byte	0x03, 0x50
        /*005a*/ 	.short	0x0000


	//----- nvinfo : EIATTR_MAXREG_COUNT
	.align		4
        /*005c*/ 	.byte	0x03, 0x1b
        /*005e*/ 	.short	0x00ff


	//----- nvinfo : EIATTR_NUM_BARRIERS
	.align		4
        /*0060*/ 	.byte	0x02, 0x4c
        /*0062*/ 	.byte	0x01
	.zero		1


	//----- nvinfo : EIATTR_MERCURY_ISA_VERSION
	.align		4
        /*0064*/ 	.byte	0x03, 0x5f
        /*0066*/ 	.short	0x0101


	//----- nvinfo : EIATTR_COOP_GROUP_MASK_REGIDS
	.align		4
        /*0068*/ 	.byte	0x04, 0x29
        /*006a*/ 	.short	(.L_2991 - .L_2990)


	//   ....[0]....
.L_2990:
        /*006c*/ 	.word	0xffffffff


	//   ....[1]....
        /*0070*/ 	.word	0xffffffff


	//   ....[2]....
        /*0074*/ 	.word	0xffffffff


	//   ....[3]....
        /*0078*/ 	.word	0xffffffff


	//   ....[4]....
        /*007c*/ 	.word	0xffffffff


	//   ....[5]....
        /*0080*/ 	.word	0xffffffff


	//   ....[6]....
        /*0084*/ 	.word	0xffffffff


	//   ....[7]....
        /*0088*/ 	.word	0xffffffff


	//   ....[8]....
        /*008c*/ 	.word	0xffffffff


	//   ....[9]....
        /*0090*/ 	.word	0xffffffff


	//   ....[10]....
        /*0094*/ 	.word	0xffffffff


	//   ....[11]....
        /*0098*/ 	.word	0xffffffff


	//   ....[12]....
        /*009c*/ 	.word	0xffffffff


	//   ....[13]....
        /*00a0*/ 	.word	0xffffffff


	//   ....[14]....
        /*00a4*/ 	.word	0xffffffff


	//   ....[15]....
        /*00a8*/ 	.word	0xffffffff


	//   ....[16]....
        /*00ac*/ 	.word	0xffffffff


	//   ....[17]....
        /*00b0*/ 	.word	0xffffffff


	//   ....[18]....
        /*00b4*/ 	.word	0xffffffff


	//   ....[19]....
        /*00b8*/ 	.word	0xffffffff


	//   ....[20]....
        /*00bc*/ 	.word	0xffffffff


	//   ....[21]....
        /*00c0*/ 	.word	0xffffffff


	//   ....[22]....
        /*00c4*/ 	.word	0xffffffff


	//   ....[23]....
        /*00c8*/ 	.word	0xffffffff


	//   ....[24]....
        /*00cc*/ 	.word	0xffffffff


	//   ....[25]....
        /*00d0*/ 	.word	0xffffffff


	//   ....[26]....
        /*00d4*/ 	.word	0xffffffff


	//   ....[27]....
        /*00d8*/ 	.word	0xffffffff


	//   ....[28]....
        /*00dc*/ 	.word	0xffffffff


	//   ....[29]....
        /*00e0*/ 	.word	0xffffffff


	//----- nvinfo : EIATTR_COOP_GROUP_INSTR_OFFSETS
	.align		4
.L_2991:
        /*00e4*/ 	.byte	0x04, 0x28
        /*00e6*/ 	.short	(.L_2993 - .L_2992)


	//   ....[0]....
.L_2992:
        /*00e8*/ 	.word	0x00000450


	//   ....[1]....
        /*00ec*/ 	.word	0x00000520


	//   ....[2]....
        /*00f0*/ 	.word	0x000005d0


	//   ....[3]....
        /*00f4*/ 	.word	0x00000640


	//   ....[4]....
        /*00f8*/ 	.word	0x00000760


	//   ....[5]....
        /*00fc*/ 	.word	0x00000840


	//   ....[6]....
        /*0100*/ 	.word	0x00000890


	//   ....[7]....
        /*0104*/ 	.word	0x000009c0


	//   ....[8]....
        /*0108*/ 	.word	0x00000aa0


	//   ....[9]....
        /*010c*/ 	.word	0x00000af0


	//   ....[10]....
        /*0110*/ 	.word	0x00000c20


	//   ....[11]....
        /*0114*/ 	.word	0x00000d00


	//   ....[12]....
        /*0118*/ 	.word	0x00000dd0


	//   ....[13]....
        /*011c*/ 	.word	0x00000e80


	//   ....[14]....
        /*0120*/ 	.word	0x00000f70


	//   ....[15]....
        /*0124*/ 	.word	0x00001220


	//   ....[16]....
        /*0128*/ 	.word	0x00001240


	//   ....[17]....
        /*012c*/ 	.word	0x000013a0


	//   ....[18]....
        /*0130*/ 	.word	0x00001440


	//   ....[19]....
        /*0134*/ 	.word	0x00001540


	//   ....[20]....
        /*0138*/ 	.word	0x00001610


	//   ....[21]....
        /*013c*/ 	.word	0x00001660


	//   ....[22]....
        /*0140*/ 	.word	0x00001790


	//   ....[23]....
        /*0144*/ 	.word	0x00001870


	//   ....[24]....
        /*0148*/ 	.word	0x00001900


	//   ....[25]....
        /*014c*/ 	.word	0x000019b0


	//   ....[26]....
        /*0150*/ 	.word	0x00001af0


	//   ....[27]....
        /*0154*/ 	.word	0x00001b40


	//   ....[28]....
        /*0158*/ 	.word	0x00001c80


	//   ....[29]....
        /*015c*/ 	.word	0x00001d80


	//----- nvinfo : EIATTR_VRC_CTA_INIT_COUNT
	.align		4
.L_2993:
        /*0160*/ 	.byte	0x02, 0x4a
	.zero		1
	.zero		1


	//----- nvinfo : EIATTR_EXIT_INSTR_OFFSETS
	.align		4
        /*0164*/ 	.byte	0x04, 0x1c
        /*0166*/ 	.short	(.L_2995 - .L_2994)


	//   ....[0]....
.L_2994:
        /*0168*/ 	.word	0x00001da0


	//   ....[1]....
        /*016c*/ 	.word	0x00001f00


	//   ....[2]....
        /*0170*/ 	.word	0x000023a0


	//----- nvinfo : EIATTR_CRS_STACK_SIZE
	.align		4
.L_2995:
        /*0174*/ 	.byte	0x04, 0x1e
        /*0176*/ 	.short	(.L_2997 - .L_2996)
.L_2996:
        /*0178*/ 	.word	0x00000000


	//----- nvinfo : EIATTR_CBANK_PARAM_SIZE
	.align		4
.L_2997:
        /*017c*/ 	.byte	0x03, 0x19
        /*017e*/ 	.short	0x0070


	//----- nvinfo : EIATTR_PARAM_CBANK
	.align		4
        /*0180*/ 	.byte	0x04, 0x0a
        /*0182*/ 	.short	(.L_2999 - .L_2998)
	.align		4
.L_2998:
        /*0184*/ 	.word	index@(.nv.constant0._ZN2at6native36batch_norm_collect_statistics_kernelINS0_6InvStdEN3c108BFloat16ES4_flEEvNS_27GenericPackedTensorAccessorIKT0_Lm3ENS_17RestrictPtrTraitsET3_EET2_SB_NS5_ISB_Lm1ES8_S9_EESC_)
        /*0188*/ 	.short	0x0380
        /*018a*/ 	.short	0x0070


	//----- nvinfo : EIATTR_SW_WAR
	.align		4
.L_2999:
        /*018c*/ 	.byte	0x04, 0x36
        /*018e*/ 	.short	(.L_3001 - .L_3000)
.L_3000:
        /*0190*/ 	.word	0x00000008
.L_3001:


//--------------------- .nv.info._ZN2at6native36batch_norm_collect_statistics_kernelINS0_6InvStdEN3c108BFloat16ES4_fiEEvNS_27GenericPackedTensorAccessorIKT0_Lm3ENS_17RestrictPtrTraitsET3_EET2_SB_NS5_ISB_Lm1ES8_S9_EESC_ --------------------------
	.section	.nv.info._ZN2at6native36batch_norm_collect_statistics_kernelINS0_6InvStdEN3c108BFloat16ES4_fiEEvNS_27GenericPackedTensorAccessorIKT0_Lm3ENS_17RestrictPtrTraitsET3_EET2_SB_NS5_ISB_Lm1ES8_S9_EESC_,"",@"SHT_CUDA_INFO"
	.sectionflags	@""
	.align	4


	//----- nvinfo : EIATTR_CUDA_API_VERSION
	.align		4
        /*0000*/ 	.byte	0x04, 0x37
        /*0002*/ 	.short	(.L_3003 - .L_3002)
.L_3002:
        /*0004*/ 	.word	0x00000082


	//----- nvinfo : EIATTR_KPARAM_INFO
	.align		4
.L_3003:
        /*0008*/ 	.byte	0x04, 0x17
        /*000a*/ 	.short	(.L_3005 - .L_3004)
.L_3004:
        /*000c*/ 	.word	0x00000000
        /*0010*/ 	.short	0x0004
        /*0012*/ 	.short	0x0038
        /*0014*/ 	.byte	0x00, 0xf0, 0x41, 0x00


	//----- nvinfo : EIATTR_KPARAM_INFO
	.align		4
.L_3005:
        /*0018*/ 	.byte	0x04, 0x17
        /*001a*/ 	.short	(.L_3007 - .L_3006)
.L_3006:
        /*001c*/ 	.word	0x00000000
        /*0020*/ 	.short	0x0003
        /*0022*/ 	.short	0x0028
        /*0024*/ 	.byte	0x00, 0xf0, 0x41, 0x00


	//----- nvinfo : EIATTR_KPARAM_INFO
	.align		4
.L_3007:
        /*0028*/ 	.byte	0x04, 0x17
        /*002a*/ 	.short	(.L_3009 - .L_3008)
.L_3008:
        /*002c*/ 	.word	0x00000000
        /*0030*/ 	.short	0x0002
        /*0032*/ 	.short	0x0024
        /*0034*/ 	.byte	0x00, 0xf0, 0x11, 0x00


	//----- nvinfo : EIATTR_KPARAM_INFO
	.align		4
.L_3009:
        /*0038*/ 	.byte	0x04, 0x17
        /*003a*/ 	.short	(.L_3011 - .L_3010)
.L_3010:
        /*003c*/ 	.word	0x00000000
        /*0040*/ 	.short	0x0001
        /*0042*/ 	.short	0x0020
        /*0044*/ 	.byte	0x00, 0xf0, 0x11, 0x00


	//----- nvinfo : EIATTR_KPARAM_INFO
	.align		4
.L_3011:
        /*0048*/ 	.byte	0x04, 0x17
        /*004a*/ 	.short	(.L_3013 - .L_3012)
.L_3012:
        /*004c*/ 	.word	0x00000000
        /*0050*/ 	.short	0x0000
        /*0052*/ 	.short	0x0000
        /*0054*/ 	.byte	0x00, 0xf0, 0x81, 0x00


	//----- nvinfo : EIATTR_SPARSE_MMA_MASK
	.align		4
.L_3013:
        /*0058*/ 	.byte	0x03, 0x50
        /*005a*/ 	.short	0x0000


	//----- nvinfo : EIATTR_MAXREG_COUNT
	.align		4
        /*005c*/ 	.byte	0x03, 0x1b
        /*005e*/ 	.short	0x00ff


	//----- nvinfo : EIATTR_NUM_BARRIERS
	.align		4
        /*0060*/ 	.byte	0x02, 0x4c
        /*0062*/ 	.byte	0x01
	.zero		1


	//----- nvinfo : EIATTR_MERCURY_ISA_VERSION
	.align		4
        /*0064*/ 	.byte	0x03, 0x5f
        /*0066*/ 	.short	0x0101


	//----- nvinfo : EIATTR_COOP_GROUP_MASK_REGIDS
	.align		4
        /*0068*/ 	.byte	0x04, 0x29
        /*006a*/ 	.short	(.L_3015 - .L_3014)


	//   ....[0]....
.L_3014:
        /*006c*/ 	.word	0xffffffff


	//   ....[1]....
        /*0070*/ 	.word	0xffffffff


	//   ....[2]....
        /*0074*/ 	.word	0xffffffff


	//   ....[3]....
        /*0078*/ 	.word	0xffffffff


	//   ....[4]....
        /*007c*/ 	.word	0xffffffff


	//   ....[5]....
        /*0080*/ 	.word	0xffffffff


	//   ....[6]....
        /*0084*/ 	.word	0xffffffff


	//   ....[7]....
        /*0088*/ 	.word	0xffffffff


	//   ....[8]....
        /*008c*/ 	.word	0xffffffff


	//   ....[9]....
        /*0090*/ 	.word	0xffffffff


	//   ....[10]....
        /*0094*/ 	.word	0xffffffff


	//   ....[11]....
        /*0098*/ 	.word	0xffffffff


	//   ....[12]....
        /*009c*/ 	.word	0xffffffff


	//   ....[13]....
        /*00a0*/ 	.word	0xffffffff


	//   ....[14]....
        /*00a4*/ 	.word	0xffffffff


	//   ....[15]....
        /*00a8*/ 	.word	0xffffffff


	//   ....[16]....
        /*00ac*/ 	.word	0xffffffff


	//   ....[17]....
        /*00b0*/ 	.word	0xffffffff


	//   ....[18]....
        /*00b4*/ 	.word	0xffffffff


	//   ....[19]....
        /*00b8*/ 	.word	0xffffffff


	//   ....[20]....
        /*00bc*/ 	.word	0xffffffff


	//   ....[21]....
        /*00c0*/ 	.word	0xffffffff


	//   ....[22]....
        /*00c4*/ 	.word	0xffffffff


	//   ....[23]....
        /*00c8*/ 	.word	0xffffffff


	//   ....[24]....
        /*00cc*/ 	.word	0xffffffff


	//   ....[25]....
        /*00d0*/ 	.word	0xffffffff


	//   ....[26]....
        /*00d4*/ 	.word	0xffffffff


	//   ....[27]....
        /*00d8*/ 	.word	0xffffffff


	//   ....[28]....
        /*00dc*/ 	.word	0xffffffff


	//   ....[29]....
        /*00e0*/ 	.word	0xffffffff


	//----- nvinfo : EIATTR_COOP_GROUP_INSTR_OFFSETS
	.align		4
.L_3015:
        /*00e4*/ 	.byte	0x04, 0x28
        /*00e6*/ 	.short	(.L_3017 - .L_3016)


	//   ....[0]....
.L_3016:
        /*00e8*/ 	.word	0x00000350


	//   ....[1]....
        /*00ec*/ 	.word	0x00000420


	//   ....[2]....
        /*00f0*/ 	.word	0x000004d0


	//   ....[3]....
        /*00f4*/ 	.word	0x00000540


	//   ....[4]....
        /*00f8*/ 	.word	0x00000660


	//   ....[5]....
        /*00fc*/ 	.word	0x00000740


	//   ....[6]....
        /*0100*/ 	.word	0x00000790


	//   ....[7]....
        /*0104*/ 	.word	0x000008c0


	//   ....[8]....
        /*0108*/ 	.word	0x000009a0


	//   ....[9]....
        /*010c*/ 	.word	0x000009f0


	//   ....[10]....
        /*0110*/ 	.word	0x00000b20


	//   ....[11]....
        /*0114*/ 	.word	0x00000c00


	//   ....[12]....
        /*0118*/ 	.word	0x00000cd0


	//   ....[13]....
        /*011c*/ 	.word	0x00000d80


	//   ....[14]....
        /*0120*/ 	.word	0x00000e70


	//   ....[15]....
        /*0124*/ 	.word	0x00001120


	//   ....[16]....
        /*0128*/ 	.word	0x00001140


	//   ....[17]....
        /*012c*/ 	.word	0x000012a0


	//   ....[18]....
        /*0130*/ 	.word	0x00001340


	//   ....[19]....
        /*0134*/ 	.word	0x00001440


	//   ....[20]....
        /*0138*/ 	.word	0x00001510


	//   ....[21]....
        /*013c*/ 	.word	0x00001560


	//   ....[22]....
        /*0140*/ 	.word	0x00001690


	//   ....[23]....
        /*0144*/ 	.word	0x00001770


	//   ....[24]....
        /*0148*/ 	.word	0x00001800


	//   ....[25]....
        /*014c*/ 	.word	0x000018b0


	//   ....[26]....
        /*0150*/ 	.word	0x000019f0


	//   ....[27]....
        /*0154*/ 	.word	0x00001a40


	//   ....[28]....
        /*0158*/ 	.word	0x00001b80


	//   ....[29]....
        /*015c*/ 	.word	0x00001c80


	//----- nvinfo : EIATTR_VRC_CTA_INIT_COUNT
	.align		4
.L_3017:
        /*0160*/ 	.byte	0x02, 0x4a
	.zero		1
	.zero		1


	//----- nvinfo : EIATTR_EXIT_INSTR_OFFSETS
	.align		4
        /*0164*/ 	.byte	0x04, 0x1c
        /*0166*/ 	.short	(.L_3019 - .L_3018)


	//   ....[0]....
.L_3018:
        /*0168*/ 	.word	0x00001ca0


	//   ....[1]....
        /*016c*/ 	.word	0x00001dc0


	//   ....[2]....
        /*0170*/ 	.word	0x00002220


	//----- nvinfo : EIATTR_CRS_STACK_SIZE
	.align		4
.L_3019:
        /*0174*/ 	.byte	0x04, 0x1e
        /*0176*/ 	.short	(.L_3021 - .L_3020)
.L_3020:
        /*0178*/ 	.word	0x00000000


	//----- nvinfo : EIATTR_CBANK_PARAM_SIZE
	.align		4
.L_3021:
        /*017c*/ 	.byte	0x03, 0x19
        /*017e*/ 	.short	0x0048


	//----- nvinfo : EIATTR_PARAM_CBANK
	.align		4
        /*0180*/ 	.byte	0x04, 0x0a
        /*0182*/ 	.short	(.L_3023 - .L_3022)
	.align		4
.L_3022:
        /*0184*/ 	.word	index@(.nv.constant0._ZN2at6native36batch_norm_collect_statistics_kernelINS0_6InvStdEN3c108BFloat16ES4_fiEEvNS_27GenericPackedTensorAccessorIKT0_Lm3ENS_17RestrictPtrTraitsET3_EET2_SB_NS5_ISB_Lm1ES8_S9_EESC_)
        /*0188*/ 	.short	0x0380
        /*018a*/ 	.short	0x0048


	//----- nvinfo : EIATTR_SW_WAR
	.align		4
.L_3023:
        /*018c*/ 	.byte	0x04, 0x36
        /*018e*/ 	.short	(.L_3025 - .L_3024)
.L_3024:
        /*0190*/ 	.word	0x00000008
.L_3025:


//--------------------- .nv.info._ZN2at6native50batch_norm_collect_statistics_channels_last_kernelINS0_6InvStdEN3c108BFloat16EfLi4EEEvPKT0_PT1_S9_PVS8_PiiiS8_ --------------------------
	.section	.nv.info._ZN2at6native50batch_norm_collect_statistics_channels_last_kernelINS0_6InvStdEN3c108BFloat16EfLi4EEEvPKT0_PT1_S9_PVS8_PiiiS8_,"",@"SHT_CUDA_INFO"
	.sectionflags	@""
	.align	4


	//----- nvinfo : EIATTR_CUDA_API_VERSION
	.align		4
        /*0000*/ 	.byte	0x04, 0x37
        /*0002*/ 	.short	(.L_3027 - .L_3026)
.L_3026:
        /*0004*/ 	.word	0x00000082


	//----- nvinfo : EIATTR_KPARAM_INFO
	.align		4
.L_3027:
        /*0008*/ 	.byte	0x04, 0x17
        /*000a*/ 	.short	(.L_3029 - .L_3028)
.L_3028:
        /*000c*/ 	.word	0x00000000
        /*0010*/ 	.short	0x0007
        /*0012*/ 	.short	0x0030
        /*0014*/ 	.byte	0x00, 0xf0, 0x11, 0x00


	//----- nvinfo : EIATTR_KPARAM_INFO
	.align		4
.L_3029:
        /*0018*/ 	.byte	0x04, 0x17
        /*001a*/ 	.short	(.L_3031 - .L_3030)
.L_3030:
        /*001c*/ 	.word	0x00000000
        /*0020*/ 	.short	0x0006
        /*0022*/ 	.short	0x002c
        /*0024*/ 	.byte	0x00, 0xf0, 0x11, 0x00


	//----- nvinfo : EIATTR_KPARAM_INFO
	.align		4
.L_3031:
        /*0028*/ 	.byte	0x04, 0x17
        /*002a*/ 	.short	(.L_3033 - .L_3032)
.L_3032:
        /*002c*/ 	.word	0x00000000
        /*0030*/ 	.short	0x0005
        /*0032*/ 	.short	0x0028
        /*0034*/ 	.byte	0x00, 0xf0, 0x11, 0x00


	//----- nvinfo : EIATTR_KPARAM_INFO
	.align		4
.L_3033:
        /*0038*/ 	.byte	0x04, 0x17
        /*003a*/ 	.short	(.L_3035 - .L_3034)
.L_3034:
        /*003c*/ 	.word	0x00000000
        /*0040*/ 	.short	0x0004
        /*0042*/ 	.short	0x0020
        /*0044*/ 	.byte	0x00, 0xf5, 0x21, 0x00


	//----- nvinfo : EIATTR_KPARAM_INFO
	.align		4
.L_3035:
        /*0048*/ 	.byte	0x04, 0x17
        /*004a*/ 	.short	(.L_3037 - .L_3036)
.L_3036:
        /*004c*/ 	.word	0x00000000
        /*0050*/ 	.short	0x0003
        /*0052*/ 	.short	0x0018
        /*0054*/ 	.byte	0x00, 0xf5, 0x21, 0x00


	//----- nvinfo : EIATTR_KPARAM_INFO
	.align		4
.L_3037:
        /*0058*/ 	.byte	0x04, 0x17
        /*005a*/ 	.short	(.L_3039 - .L_3038)
.L_3038:
        /*005c*/ 	.word	0x00000000
        /*0060*/ 	.short	0x0002
        /*0062*/ 	.short	0x0010
        /*0064*/ 	.byte	0x00, 0xf5, 0x21, 0x00


	//----- nvinfo : EIATTR_KPARAM_INFO
	.align		4
.L_3039:
        /*0068*/ 	.byte	0x04, 0x17
        /*006a*/ 	.short	(.L_3041 - .L_3040)
.L_3040:
        /*006c*/ 	.word	0x00000000
        /*0070*/ 	.short	0x0001
        /*0072*/ 	.short	0x0008
        /*0074*/ 	.byte	0x00, 0xf5, 0x21, 0x00


	//----- nvinfo : EIATTR_KPARAM_INFO
	.align		4
.L_3041:
        /*0078*/ 	.byte	0x04, 0x17
        /*007a*/ 	.short	(.L_3043 - .L_3042)
.L_3042:
        /*007c*/ 	.word	0x00000000
        /*0080*/ 	.short	0x0000
        /*0082*/ 	.short	0x0000
        /*0084*/ 	.byte	0x00, 0xf5, 0x21, 0x00


	//----- nvinfo : EIATTR_SPARSE_MMA_MASK
	.align		4
.L_3043:
        /*0088*/ 	.byte	0x03, 0x50
        /*008a*/ 	.short	0x0000


	//----- nvinfo : EIATTR_MAXREG_COUNT
	.align		4
        /*008c*/ 	.byte	0x03, 0x1b
        /*008e*/ 	.short	0x00ff


	//----- nvinfo : EIATTR_NUM_BARRIERS
	.align		4
        /*0090*/ 	.byte	0x02, 0x4c
        /*0092*/ 	.byte	0x01
	.zero		1


	//----- nvinfo : EIATTR_MERCURY_ISA_VERSION
	.align		4
        /*0094*/ 	.byte	0x03, 0x5f
        /*0096*/ 	.short	0x0101


	//----- nvinfo : EIATTR_INT_WARP_WIDE_INSTR_OFFSETS
	.align		4
        /*0098*/ 	.byte	0x04, 0x31
        /*009a*/ 	.short	(.L_3045 - .L_3044)


	//   ....[0]....
.L_3044:
        /*009c*/ 	.word	0x00002610


	//   ....[1]....
        /*00a0*/ 	.word	0x000026c0


	//----- nvinfo : EIATTR_VRC_CTA_INIT_COUNT
	.align		4
.L_3045:
        /*00a4*/ 	.byte	0x02, 0x4a
	.zero		1
	.zero		1


	//----- nvinfo : EIATTR_EXIT_INSTR_OFFSETS
	.align		4
        /*00a8*/ 	.byte	0x04, 0x1c
        /*00aa*/ 	.short	(.L_3047 - .L_3046)


	//   ....[0]....
.L_3046:
        /*00ac*/ 	.word	0x00002750


	//   ....[1]....
        /*00b0*/ 	.word	0x00004bb0


	//   ....[2]....
        /*00b4*/ 	.word	0x00004fd0


	//   ....[3]....
        /*00b8*/ 	.word	0x00005010


	//   ....[4]....
        /*00bc*/ 	.word	0x00005430


	//----- nvinfo : EIATTR_CRS_STACK_SIZE
	.align		4
.L_3047:
        /*00c0*/ 	.byte	0x04, 0x1e
        /*00c2*/ 	.short	(.L_3049 - .L_3048)
.L_3048:
        /*00c4*/ 	.word	0x00000000


	//----- nvinfo : EIATTR_CBANK_PARAM_SIZE
	.align		4
.L_3049:
        /*00c8*/ 	.byte	0x03, 0x19
        /*00ca*/ 	.short	0x0034


	//----- nvinfo : EIATTR_PARAM_CBANK
	.align		4
        /*00cc*/ 	.byte	0x04, 0x0a
        /*00ce*/ 	.short	(.L_3051 - .L_3050)
	.align		4
.L_3050:
        /*00d0*/ 	.word	index@(.nv.constant0._ZN2at6native50batch_norm_collect_statistics_channels_last_kernelINS0_6InvStdEN3c108BFloat16EfLi4EEEvPKT0_PT1_S9_PVS8_PiiiS8_)
        /*00d4*/ 	.short	0x0380
        /*00d6*/ 	.short	0x0034


	//----- nvinfo : EIATTR_SW_WAR
	.align		4
.L_3051:
        /*00d8*/ 	.byte	0x04, 0x36
        /*00da*/ 	.short	(.L_3053 - .L_3052)
.L_3052:
        /*00dc*/ 	.word	0x00000008
.L_3053:


//--------------------- .nv.info._ZN2at6native36batch_norm_collect_statistics_kernelINS0_6InvStdEN3c104HalfES4_flEEvNS_27GenericPackedTensorAccessorIKT0_Lm3ENS_17RestrictPtrTraitsET3_EET2_SB_NS5_ISB_Lm1ES8_S9_EESC_ --------------------------
	.section	.nv.info._ZN2at6native36batch_norm_collect_statistics_kernelINS0_6InvStdEN3c104HalfES4_flEEvNS_27GenericPackedTensorAccessorIKT0_Lm3ENS_17RestrictPtrTraitsET3_EET2_SB_NS5_ISB_Lm1ES8_S9_EESC_,"",@"SHT_CUDA_INFO"
	.sectionflags	@""
	.align	4


	//----- nvinfo : EIATTR_CUDA_API_VERSION
	.align		4
        /*0000*/ 	.byte	0x04, 0x37
        /*0002*/ 	.short	(.L_3055 - .L_3054)
.L_3054:
        /*0004*/ 	.word	0x00000082


	//----- nvinfo : EIATTR_KPARAM_INFO
	.align		4
.L_3055:
        /*0008*/ 	.byte	0x04, 0x17
        /*000a*/ 	.short	(.L_3057 - .L_3056)
.L_3056:
        /*000c*/ 	.word	0x00000000
        /*0010*/ 	.short	0x0004
        /*0012*/ 	.short	0x0058
        /*0014*/ 	.byte	0x00, 0xf0, 0x61, 0x00


	//----- nvinfo : EIATTR_KPARAM_INFO
	.align		4
.L_3057:
        /*0018*/ 	.byte	0x04, 0x17
        /*001a*/ 	.short	(.L_3059 - .L_3058)
.L_3058:
        /*001c*/ 	.word	0x00000000
        /*0020*/ 	.short	0x0003
        /*0022*/ 	.short	0x0040
        /*0024*/ 	.byte	0x00, 0xf0, 0x61, 0x00


	//----- nvinfo : EIATTR_KPARAM_INFO
	.align		4
.L_3059:
        /*0028*/ 	.byte	0x04, 0x17
        /*002a*/ 	.short	(.L_3061 - .L_3060)
.L_3060:
        /*002c*/ 	.word	0x00000000
        /*0030*/ 	.short	0x0002
        /*0032*/ 	.short	0x003c
        /*0034*/ 	.byte	0x00, 0xf0, 0x11, 0x00


	//----- nvinfo : EIATTR_KPARAM_INFO
	.align		4
.L_3061:
        /*0038*/ 	.byte	0x04, 0x17
        /*003a*/ 	.short	(.L_3063 - .L_3062)
.L_3062:
        /*003c*/ 	.word	0x00000000
        /*0040*/ 	.short	0x0001
        /*0042*/ 	.short	0x0038
        /*0044*/ 	.byte	0x00, 0xf0, 0x11, 0x00


	//----- nvinfo : EIATTR_KPARAM_INFO
	.align		4
.L_3063:
        /*0048*/ 	.byte	0x04, 0x17
        /*004a*/ 	.short	(.L_3065 - .L_3064)
.L_3064:
        /*004c*/ 	.word	0x00000000
        /*0050*/ 	.short	0x0000
        /*0052*/ 	.short	0x0000
        /*0054*/ 	.byte	0x00, 0xf0, 0xe1, 0x00


	//----- nvinfo : EIATTR_SPARSE_MMA_MASK
	.align		4
.L_3065:
        /*0058*/ 	.byte	0x03, 0x50
        /*005a*/ 	.short	0x0000


	//----- nvinfo : EIATTR_MAXREG_COUNT
	.align		4
        /*005c*/ 	.byte	0x03, 0x1b
        /*005e*/ 	.short	0x00ff


	//----- nvinfo : EIATTR_NUM_BARRIERS
	.align		4
        /*0060*/ 	.byte	0x02, 0x4c
        /*0062*/ 	.byte	0x01
	.zero		1


	//----- nvinfo : EIATTR_MERCURY_ISA_VERSION
	.align		4
        /*0064*/ 	.byte	0x03, 0x5f
        /*0066*/ 	.short	0x0101


	//----- nvinfo : EIATTR_COOP_GROUP_MASK_REGIDS
	.align		4
        /*0068*/ 	.byte	0x04, 0x29
        /*006a*/ 	.short	(.L_3067 - .L_3066)


	//   ....[0]....
.L_3066:
        /*006c*/ 	.word	0xffffffff


	//   ....[1]....
        /*0070*/ 	.word	0xffffffff


	//   ....[2]....
        /*0074*/ 	.word	0xffffffff


	//   ....[3]....
        /*0078*/ 	.word	0xffffffff


	//   ....[4]....
        /*007c*/ 	.word	0xffffffff


	//   ....[5]....
        /*0080*/ 	.word	0xffffffff


	//   ....[6]....
        /*0084*/ 	.word	0xffffffff


	//   ....[7]....
        /*0088*/ 	.word	0xffffffff


	//   ....[8]....
        /*008c*/ 	.word	0xffffffff


	//   ....[9]....
        /*0090*/ 	.word	0xffffffff


	//   ....[10]....
        /*0094*/ 	.word	0xffffffff


	//   ....[11]....
        /*0098*/ 	.word	0xffffffff


	//   ....[12]....
        /*009c*/ 	.word	0xffffffff


	//   ....[13]....
        /*00a0*/ 	.word	0xffffffff


	//   ....[14]....
        /*00a4*/ 	.word	0xffffffff


	//   ....[15]....
        /*00a8*/ 	.word	0xffffffff


	//   ....[16]....
        /*00ac*/ 	.word	0xffffffff


	//   ....[17]....
        /*00b0*/ 	.word	0xffffffff


	//   ....[18]....
        /*00b4*/ 	.word	0xffffffff


	//   ....[19]....
        /*00b8*/ 	.word	0xffffffff


	//   ....[20]....
        /*00bc*/ 	.word	0xffffffff


	//   ....[21]....
        /*00c0*/ 	.word	0xffffffff


	//   ....[22]....
        /*00c4*/ 	.word	0xffffffff


	//   ....[23]....
        /*00c8*/ 	.word	0xffffffff


	//   ....[24]....
        /*00cc*/ 	.word	0xffffffff


	//   ....[25]....
        /*00d0*/ 	.word	0xffffffff


	//   ....[26]....
        /*00d4*/ 	.word	0xffffffff


	//   ....[27]....
        /*00d8*/ 	.word	0xffffffff


	//   ....[28]....
        /*00dc*/ 	.word	0xffffffff


	//   ....[29]....
        /*00e0*/ 	.word	0xffffffff


	//----- nvinfo : EIATTR_COOP_GROUP_INSTR_OFFSETS
	.align		4
.L_3067:
        /*00e4*/ 	.byte	0x04, 0x28
        /*00e6*/ 	.short	(.L_3069 - .L_3068)


	//   ....[0]....
.L_3068:
        /*00e8*/ 	.word	0x00000450


	//   ....[1]....
        /*00ec*/ 	.word	0x00000520


	//   ....[2]....
        /*00f0*/ 	.word	0x000005d0


	//   ....[3]....
        /*00f4*/ 	.word	0x00000640


	//   ....[4]....
        /*00f8*/ 	.word	0x00000760


	//   ....[5]....
        /*00fc*/ 	.word	0x00000840


	//   ....[6]....
        /*0100*/ 	.word	0x00000890


	//   ....[7]....
        /*0104*/ 	.word	0x000009c0


	//   ....[8]....
        /*0108*/ 	.word	0x00000aa0


	//   ....[9]....
        /*010c*/ 	.word	0x00000af0


	//   ....[10]....
        /*0110*/ 	.word	0x00000c20


	//   ....[11]....
        /*0114*/ 	.word	0x00000d00


	//   ....[12]....
        /*0118*/ 	.word	0x00000dd0


	//   ....[13]....
        /*011c*/ 	.word	0x00000e80


	//   ....[14]....
        /*0120*/ 	.word	0x00000f70


	//   ....[15]....
        /*0124*/ 	.word	0x00001220


	//   ....[16]....
        /*0128*/ 	.word	0x00001240


	//   ....[17]....
        /*012c*/ 	.word	0x000013a0


	//   ....[18]....
        /*0130*/ 	.word	0x00001440


	//   ....[19]....
        /*0134*/ 	.word	0x00001540


	//   ....[20]....
        /*0138*/ 	.word	0x00001610


	//   ....[21]....
        /*013c*/ 	.word	0x00001660


	//   ....[22]....
        /*0140*/ 	.word	0x00001790


	//   ....[23]....
        /*0144*/ 	.word	0x00001870


	//   ....[24]....
        /*0148*/ 	.word	0x00001900


	//   ....[25]....
        /*014c*/ 	.word	0x000019b0


	//   ....[26]....
        /*0150*/ 	.word	0x00001af0


	//   ....[27]....
        /*0154*/ 	.word	0x00001b40


	//   ....[28]....
        /*0158*/ 	.word	0x00001c80


	//   ....[29]....
        /*015c*/ 	.word	0x00001d80


	//----- nvinfo : EIATTR_VRC_CTA_INIT_COUNT
	.align		4
.L_3069:
        /*0160*/ 	.byte	0x02, 0x4a
	.zero		1
	.zero		1


	//----- nvinfo : EIATTR_EXIT_INSTR_OFFSETS
	.align		4
        /*0164*/ 	.byte	0x04, 0x1c
        /*0166*/ 	.short	(.L_3071 - .L_3070)


	//   ....[0]....
.L_3070:
        /*0168*/ 	.word	0x00001da0


	//   ....[1]....
        /*016c*/ 	.word	0x00001f00


	//   ....[2]....
        /*0170*/ 	.word	0x000023a0


	//----- nvinfo : EIATTR_CRS_STACK_SIZE
	.align		4
.L_3071:
        /*0174*/ 	.byte	0x04, 0x1e
        /*0176*/ 	.short	(.L_3073 - .L_3072)
.L_3072:
        /*0178*/ 	.word	0x00000000


	//----- nvinfo : EIATTR_CBANK_PARAM_SIZE
	.align		4
.L_3073:
        /*017c*/ 	.byte	0x03, 0x19
        /*017e*/ 	.short	0x0070


	//----- nvinfo : EIATTR_PARAM_CBANK
	.align		4
        /*0180*/ 	.byte	0x04, 0x0a
        /*0182*/ 	.short	(.L_3075 - .L_3074)
	.align		4
.L_3074:
        /*0184*/ 	.word	index@(.nv.constant0._ZN2at6native36batch_norm_collect_statistics_kernelINS0_6InvStdEN3c104HalfES4_flEEvNS_27GenericPackedTensorAccessorIKT0_Lm3ENS_17RestrictPtrTraitsET3_EET2_SB_NS5_ISB_Lm1ES8_S9_EESC_)
        /*0188*/ 	.short	0x0380
        /*018a*/ 	.short	0x0070


	//----- nvinfo : EIATTR_SW_WAR
	.align		4
.L_3075:
        /*018c*/ 	.byte	0x04, 0x36
        /*018e*/ 	.short	(.L_3077 - .L_3076)
.L_3076:
        /*0190*/ 	.word	0x00000008
.L_3077:


//--------------------- .nv.info._ZN2at6native36batch_norm_collect_statistics_kernelINS0_6InvStdEN3c104HalfES4_fiEEvNS_27GenericPackedTensorAccessorIKT0_Lm3ENS_17RestrictPtrTraitsET3_EET2_SB_NS5_ISB_Lm1ES8_S9_EESC_ --------------------------
	.section	.nv.info._ZN2at6native36batch_norm_collect_statistics_kernelINS0_6InvStdEN3c104HalfES4_fiEEvNS_27GenericPackedTensorAccessorIKT0_Lm3ENS_17RestrictPtrTraitsET3_EET2_SB_NS5_ISB_Lm1ES8_S9_EESC_,"",@"SHT_CUDA_INFO"
	.sectionflags	@""
	.align	4


	//----- nvinfo : EIATTR_CUDA_API_VERSION
	.align		4
        /*0000*/ 	.byte	0x04, 0x37
        /*0002*/ 	.short	(.L_3079 - .L_3078)
.L_3078:
        /*0004*/ 	.word	0x00000082


	//----- nvinfo : EIATTR_KPARAM_INFO
	.align		4
.L_3079:
        /*0008*/ 	.byte	0x04, 0x17
        /*000a*/ 	.short	(.L_3081 - .L_3080)
.L_3080:
        /*000c*/ 	.word	0x00000000
        /*0010*/ 	.short	0x0004
        /*0012*/ 	.short	0x0038
        /*0014*/ 	.byte	0x00, 0xf0, 0x41, 0x00


	//----- nvinfo : EIATTR_KPARAM_INFO
	.align		4
.L_3081:
        /*0018*/ 	.byte	0x04, 0x17
        /*001a*/ 	.short	(.L_3083 - .L_3082)
.L_3082:
        /*001c*/ 	.word	0x00000000
        /*0020*/ 	.short	0x0003
        /*0022*/ 	.short	0x0028
        /*0024*/ 	.byte	0x00, 0xf0, 0x41, 0x00


	//----- nvinfo : EIATTR_KPARAM_INFO
	.align		4
.L_3083:
        /*0028*/ 	.byte	0x04, 0x17
        /*002a*/ 	.short	(.L_3085 - .L_3084)
.L_3084:
        /*002c*/ 	.word	0x00000000
        /*0030*/ 	.short	0x0002
        /*0032*/ 	.short	0x0024
        /*0034*/ 	.byte	0x00, 0xf0, 0x11, 0x00


	//----- nvinfo : EIATTR_KPARAM_INFO
	.align		4
.L_3085:
        /*0038*/ 	.byte	0x04, 0x17
        /*003a*/ 	.short	(.L_3087 - .L_3086)
.L_3086:
        /*003c*/ 	.word	0x00000000
        /*0040*/ 	.short	0x0001
        /*0042*/ 	.short	0x0020
        /*0044*/ 	.byte	0x00, 0xf0, 0x11, 0x00


	//----- nvinfo : EIATTR_KPARAM_INFO
	.align		4
.L_3087:
        /*0048*/ 	.byte	0x04, 0x17
        /*004a*/ 	.short	(.L_3089 - .L_3088)
.L_3088:
        /*004c*/ 	.word	0x00000000
        /*0050*/ 	.short	0x0000
        /*0052*/ 	.short	0x0000
        /*0054*/ 	.byte	0x00, 0xf0, 0x81, 0x00


	//----- nvinfo : EIATTR_SPARSE_MMA_MASK
	.align		4
.L_3089:
        /*0058*/ 	.byte	0x03, 0x50
        /*005a*/ 	.short	0x0000


	//----- nvinfo : EIATTR_MAXREG_COUNT
	.align		4
        /*005c*/ 	.byte	0x03, 0x1b
        /*005e*/ 	.short	0x00ff


	//----- nvinfo : EIATTR_NUM_BARRIERS
	.align		4
        /*0060*/ 	.byte	0x02, 0x4c
        /*0062*/ 	.byte	0x01
	.zero		1


	//----- nvinfo : EIATTR_MERCURY_ISA_VERSION
	.align		4
        /*0064*/ 	.byte	0x03, 0x5f
        /*0066*/ 	.short	0x0101


	//----- nvinfo : EIATTR_COOP_GROUP_MASK_REGIDS
	.align		4
        /*0068*/ 	.byte	0x04, 0x29
        /*006a*/ 	.short	(.L_3091 - .L_3090)


	//   ....[0]....
.L_3090:
        /*006c*/ 	.word	0xffffffff


	//   ....[1]....
        /*0070*/ 	.word	0xffffffff


	//   ....[2]....
        /*0074*/ 	.word	0xffffffff


	//   ....[3]....
        /*0078*/ 	.word	0xffffffff


	//   ....[4]....
        /*007c*/ 	.word	0xffffffff


	//   ....[5]....
        /*0080*/ 	.word	0xffffffff


	//   ....[6]....
        /*0084*/ 	.word	0xffffffff


	//   ....[7]....
        /*0088*/ 	.word	0xffffffff


	//   ....[8]....
        /*008c*/ 	.word	0xffffffff


	//   ....[9]....
        /*0090*/ 	.word	0xffffffff


	//   ....[10]....
        /*0094*/ 	.word	0xffffffff


	//   ....[11]....
        /*0098*/ 	.word	0xffffffff


	//   ....[12]....
        /*009c*/ 	.word	0xffffffff


	//   ....[13]....
        /*00a0*/ 	.word	0xffffffff


	//   ....[14]....
        /*00a4*/ 	.word	0xffffffff


	//   ....[15]....
        /*00a8*/ 	.word	0xffffffff


	//   ....[16]....
        /*00ac*/ 	.word	0xffffffff


	//   ....[17]....
        /*00b0*/ 	.word	0xffffffff


	//   ....[18]....
        /*00b4*/ 	.word	0xffffffff


	//   ....[19]....
        /*00b8*/ 	.word	0xffffffff


	//   ....[20]....
        /*00bc*/ 	.word	0xffffffff


	//   ....[21]....
        /*00c0*/ 	.word	0xffffffff


	//   ....[22]....
        /*00c4*/ 	.word	0xffffffff


	//   ....[23]....
        /*00c8*/ 	.word	0xffffffff


	//   ....[24]....
        /*00cc*/ 	.word	0xffffffff


	//   ....[25]....
        /*00d0*/ 	.word	0xffffffff


	//   ....[26]....
        /*00d4*/ 	.word	0xffffffff


	//   ....[27]....
        /*00d8*/ 	.word	0xffffffff


	//   ....[28]....
        /*00dc*/ 	.word	0xffffffff


	//   ....[29]....
        /*00e0*/ 	.word	0xffffffff


	//----- nvinfo : EIATTR_COOP_GROUP_INSTR_OFFSETS
	.align		4
.L_3091:
        /*00e4*/ 	.byte	0x04, 0x28
        /*00e6*/ 	.short	(.L_3093 - .L_3092)


	//   ....[0]....
.L_3092:
        /*00e8*/ 	.word	0x00000350


	//   ....[1]....
        /*00ec*/ 	.word	0x00000420


	//   ....[2]....
        /*00f0*/ 	.word	0x000004d0


	//   ....[3]....
        /*00f4*/ 	.word	0x00000540


	//   ....[4]....
        /*00f8*/ 	.word	0x00000660


	//   ....[5]....
        /*00fc*/ 	.word	0x00000740


	//   ....[6]....
        /*0100*/ 	.word	0x00000790


	//   ....[7]....
        /*0104*/ 	.word	0x000008c0


	//   ....[8]....
        /*0108*/ 	.word	0x000009a0


	//   ....[9]....
        /*010c*/ 	.word	0x000009f0


	//   ....[10]....
        /*0110*/ 	.word	0x00000b20


	//   ....[11]....
        /*0114*/ 	.word	0x00000c00


	//   ....[12]....
        /*0118*/ 	.word	0x00000cd0


	//   ....[13]....
        /*011c*/ 	.word	0x00000d80


	//   ....[14]....
        /*0120*/ 	.word	0x00000e70


	//   ....[15]....
        /*0124*/ 	.word	0x00001120


	//   ....[16]....
        /*0128*/ 	.word	0x00001140


	//   ....[17]....
        /*012c*/ 	.word	0x000012a0


	//   ....[18]....
        /*0130*/ 	.word	0x00001340


	//   ....[19]....
        /*0134*/ 	.word	0x00001440


	//   ....[20]....
        /*0138*/ 	.word	0x00001510


	//   ....[21]....
        /*013c*/ 	.word	0x00001560


	//   ....[22]....
        /*0140*/ 	.word	0x00001690


	//   ....[23]....
        /*0144*/ 	.word	0x00001770


	//   ....[24]....
        /*0148*/ 	.word	0x00001800


	//   ....[25]....
        /*014c*/ 	.word	0x000018b0


	//   ....[26]....
        /*0150*/ 	.word	0x000019f0


	//   ....[27]....
        /*0154*/ 	.word	0x00001a40


	//   ....[28]....
        /*0158*/ 	.word	0x00001b80


	//   ....[29]....
        /*015c*/ 	.word	0x00001c80


	//----- nvinfo : EIATTR_VRC_CTA_INIT_COUNT
	.align		4
.L_3093:
        /*0160*/ 	.byte	0x02, 0x4a
	.zero		1
	.zero		1


	//----- nvinfo : EIATTR_EXIT_INSTR_OFFSETS
	.align		4
        /*0164*/ 	.byte	0x04, 0x1c
        /*0166*/ 	.short	(.L_3095 - .L_3094)


	//   ....[0]....
.L_3094:
        /*0168*/ 	.word	0x00001ca0


	//   ....[1]....
        /*016c*/ 	.word	0x00001dc0


	//   ....[2]....
        /*0170*/ 	.word	0x00002220


	//----- nvinfo : EIATTR_CRS_STACK_SIZE
	.align		4
.L_3095:
        /*0174*/ 	.byte	0x04, 0x1e
        /*0176*/ 	.short	(.L_3097 - .L_3096)
.L_3096:
        /*0178*/ 	.word	0x00000000


	//----- nvinfo : EIATTR_CBANK_PARAM_SIZE
	.align		4
.L_3097:
        /*017c*/ 	.byte	0x03, 0x19
        /*017e*/ 	.short	0x0048


	//----- nvinfo : EIATTR_PARAM_CBANK
	.align		4
        /*0180*/ 	.byte	0x04, 0x0a
        /*0182*/ 	.short	(.L_3099 - .L_3098)
	.align		4
.L_3098:
        /*0184*/ 	.word	index@(.nv.constant0._ZN2at6native36batch_norm_collect_statistics_kernelINS0_6InvStdEN3c104HalfES4_fiEEvNS_27GenericPackedTensorAccessorIKT0_Lm3ENS_17RestrictPtrTraitsET3_EET2_SB_NS5_ISB_Lm1ES8_S9_EESC_)
        /*0188*/ 	.short	0x0380
        /*018a*/ 	.short	0x0048


	//----- nvinfo : EIATTR_SW_WAR
	.align		4
.L_3099:
        /*018c*/ 	.byte	0x04, 0x36
        /*018e*/ 	.short	(.L_3101 - .L_3100)
.L_3100:
        /*0190*/ 	.word	0x00000008
.L_3101:


//--------------------- .nv.info._ZN2at6native50batch_norm_collect_statistics_channels_last_kernelINS0_6InvStdEN3c104HalfEfLi4EEEvPKT0_PT1_S9_PVS8_PiiiS8_ --------------------------
	.section	.nv.info._ZN2at6native50batch_norm_collect_statistics_channels_last_kernelINS0_6InvStdEN3c104HalfEfLi4EEEvPKT0_PT1_S9_PVS8_PiiiS8_,"",@"SHT_CUDA_INFO"
	.sectionflags	@""
	.align	4


	//----- nvinfo : EIATTR_CUDA_API_VERSION
	.align		4
        /*0000*/ 	.byte	0x04, 0x37
        /*0002*/ 	.short	(.L_3103 - .L_3102)
.L_3102:
        /*0004*/ 	.word	0x00000082


	//----- nvinfo : EIATTR_KPARAM_INFO
	.align		4
.L_3103:
        /*0008*/ 	.byte	0x04, 0x17
        /*000a*/ 	.short	(.L_3105 - .L_3104)
.L_3104:
        /*000c*/ 	.word	0x00000000
        /*0010*/ 	.short	0x0007
        /*0012*/ 	.short	0x0030
        /*0014*/ 	.byte	0x00, 0xf0, 0x11, 0x00


	//----- nvinfo : EIATTR_KPARAM_INFO
	.align		4
.L_3105:
        /*0018*/ 	.byte	0x04, 0x17
        /*001a*/ 	.short	(.L_3107 - .L_3106)
.L_3106:
        /*001c*/ 	.word	0x00000000
        /*0020*/ 	.short	0x0006
        /*0022*/ 	.short	0x002c
        /*0024*/ 	.byte	0x00, 0xf0, 0x11, 0x00


	//----- nvinfo : EIATTR_KPARAM_INFO
	.align		4
.L_3107:
        /*0028*/ 	.byte	0x04, 0x17
        /*002a*/ 	.short	(.L_3109 - .L_3108)
.L_3108:
        /*002c*/ 	.word	0x00000000
        /*0030*/ 	.short	0x0005
        /*0032*/ 	.short	0x0028
        /*0034*/ 	.byte	0x00, 0xf0, 0x11, 0x00


	//----- nvinfo : EIATTR_KPARAM_INFO
	.align		4
.L_3109:
        /*0038*/ 	.byte	0x04, 0x17
        /*003a*/ 	.short	(.L_3111 - .L_3110)
.L_3110:
        /*003c*/ 	.word	0x00000000
        /*0040*/ 	.short	0x0004
        /*0042*/ 	.short	0x0020
        /*0044*/ 	.byte	0x00, 0xf5, 0x21, 0x00


	//----- nvinfo : EIATTR_KPARAM_INFO
	.align		4
.L_3111:
        /*0048*/ 	.byte	0x04, 0x17
        /*004a*/ 	.short	(.L_3113 - .L_3112)
.L_3112:
        /*004c*/ 	.word	0x00000000
        /*0050*/ 	.short	0x0003
        /*0052*/ 	.short	0x0018
        /*0054*/ 	.byte	0x00, 0xf5, 0x21, 0x00


	//----- nvinfo : EIATTR_KPARAM_INFO
	.align		4
.L_3113:
        /*0058*/ 	.byte	0x04, 0x17
        /*005a*/ 	.short	(.L_3115 - .L_3114)
.L_3114:
        /*005c*/ 	.word	0x00000000
        /*0060*/ 	.short	0x0002
        /*0062*/ 	.short	0x0010
        /*0064*/ 	.byte	0x00, 0xf5, 0x21, 0x00


	//----- nvinfo : EIATTR_KPARAM_INFO
	.align		4
.L_3115:
        /*0068*/ 	.byte	0x04, 0x17
        /*006a*/ 	.short	(.L_3117 - .L_3116)
.L_3116:
        /*006c*/ 	.word	0x00000000
        /*0070*/ 	.short	0x0001
        /*0072*/ 	.short	0x0008
        /*0074*/ 	.byte	0x00, 0xf5, 0x21, 0x00


	//----- nvinfo : EIATTR_KPARAM_INFO
	.align		4
.L_3117:
        /*0078*/ 	.byte	0x04, 0x17
        /*007a*/ 	.short	(.L_3119 - .L_3118)
.L_3118:
        /*007c*/ 	.word	0x00000000
        /*0080*/ 	.short	0x0000
        /*0082*/ 	.short	0x0000
        /*0084*/ 	.byte	0x00, 0xf5, 0x21, 0x00


	//----- nvinfo : EIATTR_SPARSE_MMA_MASK
	.align		4
.L_3119:
        /*0088*/ 	.byte	0x03, 0x50
        /*008a*/ 	.short	0x0000


	//----- nvinfo : EIATTR_MAXREG_COUNT
	.align		4
        /*008c*/ 	.byte	0x03, 0x1b
        /*008e*/ 	.short	0x00ff


	//----- nvinfo : EIATTR_NUM_BARRIERS
	.align		4
        /*0090*/ 	.byte	0x02, 0x4c
        /*0092*/ 	.byte	0x01
	.zero		1


	//----- nvinfo : EIATTR_MERCURY_ISA_VERSION
	.align		4
        /*0094*/ 	.byte	0x03, 0x5f
        /*0096*/ 	.short	0x0101


	//----- nvinfo : EIATTR_INT_WARP_WIDE_INSTR_OFFSETS
	.align		4
        /*0098*/ 	.byte	0x04, 0x31
        /*009a*/ 	.short	(.L_3121 - .L_3120)


	//   ....[0]....
.L_3120:
        /*009c*/ 	.word	0x00002610


	//   ....[1]....
        /*00a0*/ 	.word	0x000026c0


	//----- nvinfo : EIATTR_VRC_CTA_INIT_COUNT
	.align		4
.L_3121:
        /*00a4*/ 	.byte	0x02, 0x4a
	.zero		1
	.zero		1


	//----- nvinfo : EIATTR_EXIT_INSTR_OFFSETS
	.align		4
        /*00a8*/ 	.byte	0x04, 0x1c
        /*00aa*/ 	.short	(.L_3123 - .L_3122)


	//   ....[0]....
.L_3122:
        /*00ac*/ 	.word	0x00002750


	//   ....[1]....
        /*00b0*/ 	.word	0x00004bb0


	//   ....[2]....
        /*00b4*/ 	.word	0x00004fd0


	//   ....[3]....
        /*00b8*/ 	.word	0x00005010


	//   ....[4]....
        /*00bc*/ 	.word	0x00005430


	//----- nvinfo : EIATTR_CRS_STACK_SIZE
	.align		4
.L_3123:
        /*00c0*/ 	.byte	0x04, 0x1e
        /*00c2*/ 	.short	(.L_3125 - .L_3124)
.L_3124:
        /*00c4*/ 	.word	0x00000000


	//----- nvinfo : EIATTR_CBANK_PARAM_SIZE
	.align		4
.L_3125:
        /*00c8*/ 	.byte	0x03, 0x19
        /*00ca*/ 	.short	0x0034


	//----- nvinfo : EIATTR_PARAM_CBANK
	.align		4
        /*00cc*/ 	.byte	0x04, 0x0a
        /*00ce*/ 	.short	(.L_3127 - .L_3126)
	.align		4
.L_3126:
        /*00d0*/ 	.word	index@(.nv.constant0._ZN2at6native50batch_norm_collect_statistics_channels_last_kernelINS0_6InvStdEN3c104HalfEfLi4EEEvPKT0_PT1_S9_PVS8_PiiiS8_)
        /*00d4*/ 	.short	0x0380
        /*00d6*/ 	.short	0x0034


	//----- nvinfo : EIATTR_SW_WAR
	.align		4
.L_3127:
        /*00d8*/ 	.byte	0x04, 0x36
        /*00da*/ 	.short	(.L_3129 - .L_3128)
.L_3128:
        /*00dc*/ 	.word	0x00000008
.L_3129:


//--------------------- .nv.info._ZN2at6native36batch_norm_collect_statistics_kernelINS0_6InvStdEffflEEvNS_27GenericPackedTensorAccessorIKT0_Lm3ENS_17RestrictPtrTraitsET3_EET2_S9_NS3_IS9_Lm1ES6_S7_EESA_ --------------------------
	.section	.nv.info._ZN2at6native36batch_norm_collect_statistics_kernelINS0_6InvStdEffflEEvNS_27GenericPackedTensorAccessorIKT0_Lm3ENS_17RestrictPtrTraitsET3_EET2_S9_NS3_IS9_Lm1ES6_S7_EESA_,"",@"SHT_CUDA_INFO"
	.sectionflags	@""
	.align	4


	//----- nvinfo : EIATTR_CUDA_API_VERSION
	.align		4
        /*0000*/ 	.byte	0x04, 0x37
        /*0002*/ 	.short	(.L_3131 - .L_3130)
.L_3130:
        /*0004*/ 	.word	0x00000082


	//----- nvinfo : EIATTR_KPARAM_INFO
	.align		4
.L_3131:
        /*0008*/ 	.byte	0x04, 0x17
        /*000a*/ 	.short	(.L_3133 - .L_3132)
.L_3132:
        /*000c*/ 	.word	0x00000000
        /*0010*/ 	.short	0x0004
        /*0012*/ 	.short	0x0058
        /*0014*/ 	.byte	0x00, 0xf0, 0x61, 0x00


	//----- nvinfo : EIATTR_KPARAM_INFO
	.align		4
.L_3133:
        /*0018*/ 	.byte	0x04, 0x17
        /*001a*/ 	.short	(.L_3135 - .L_3134)
.L_3134:
        /*001c*/ 	.word	0x00000000
        /*0020*/ 	.short	0x0003
        /*0022*/ 	.short	0x0040
        /*0024*/ 	.byte	0x00, 0xf0, 0x61, 0x00


	//----- nvinfo : EIATTR_KPARAM_INFO
	.align		4
.L_3135:
        /*0028*/ 	.byte	0x04, 0x17
        /*002a*/ 	.short	(.L_3137 - .L_3136)
.L_3136:
        /*002c*/ 	.word	0x00000000
        /*0030*/ 	.short	0x0002
        /*0032*/ 	.short	0x003c
        /*0034*/ 	.byte	0x00, 0xf0, 0x11, 0x00


	//----- nvinfo : EIATTR_KPARAM_INFO
	.align		4
.L_3137:
        /*0038*/ 	.byte	0x04, 0x17
        /*003a*/ 	.short	(.L_3139 - .L_3138)
.L_3138:
        /*003c*/ 	.word	0x00000000
        /*0040*/ 	.short	0x0001
        /*0042*/ 	.short	0x0038
        /*0044*/ 	.byte	0x00, 0xf0, 0x11, 0x00


	//----- nvinfo : EIATTR_KPARAM_INFO
	.align		4
.L_3139:
        /*0048*/ 	.byte	0x04, 0x17
        /*004a*/ 	.short	(.L_3141 - .L_3140)
.L_3140:
        /*004c*/ 	.word	0x00000000
        /*0050*/ 	.short	0x0000
        /*0052*/ 	.short	0x0000
        /*0054*/ 	.byte	0x00, 0xf0, 0xe1, 0x00


	//----- nvinfo : EIATTR_SPARSE_MMA_MASK
	.align		4
.L_3141:
        /*0058*/ 	.byte	0x03, 0x50
        /*005a*/ 	.short	0x0000


	//----- nvinfo : EIATTR_MAXREG_COUNT
	.align		4
        /*005c*/ 	.byte	0x03, 0x1b
        /*005e*/ 	.short	0x00ff


	//----- nvinfo : EIATTR_NUM_BARRIERS
	.align		4
        /*0060*/ 	.byte	0x02, 0x4c
        /*0062*/ 	.byte	0x01
	.zero		1


	//----- nvinfo : EIATTR_MERCURY_ISA_VERSION
	.align		4
        /*0064*/ 	.byte	0x03, 0x5f
        /*0066*/ 	.short	0x0101


	//----- nvinfo : EIATTR_COOP_GROUP_MASK_REGIDS
	.align		4
        /*0068*/ 	.byte	0x04, 0x29
        /*006a*/ 	.short	(.L_3143 - .L_3142)


	//   ....[0]....
.L_3142:
        /*006c*/ 	.word	0xffffffff


	//   ....[1]....
        /*0070*/ 	.word	0xffffffff


	//   ....[2]....
        /*0074*/ 	.word	0xffffffff


	//   ....[3]....
        /*0078*/ 	.word	0xffffffff


	//   ....[4]....
        /*007c*/ 	.word	0xffffffff


	//   ....[5]....
        /*0080*/ 	.word	0xffffffff


	//   ....[6]....
        /*0084*/ 	.word	0xffffffff


	//   ....[7]....
        /*0088*/ 	.word	0xffffffff


	//   ....[8]....
        /*008c*/ 	.word	0xffffffff


	//   ....[9]....
        /*0090*/ 	.word	0xffffffff


	//   ....[10]....
        /*0094*/ 	.word	0xffffffff


	//   ....[11]....
        /*0098*/ 	.word	0xffffffff


	//   ....[12]....
        /*009c*/ 	.word	0xffffffff


	//   ....[13]....
        /*00a0*/ 	.word	0xffffffff


	//   ....[14]....
        /*00a4*/ 	.word	0xffffffff


	//   ....[15]....
        /*00a8*/ 	.word	0xffffffff


	//   ....[16]....
        /*00ac*/ 	.word	0xffffffff


	//   ....[17]....
        /*00b0*/ 	.word	0xffffffff


	//   ....[18]....
        /*00b4*/ 	.word	0xffffffff


	//   ....[19]....
        /*00b8*/ 	.word	0xffffffff


	//   ....[20]....
        /*00bc*/ 	.word	0xffffffff


	//   ....[21]....
        /*00c0*/ 	.word	0xffffffff


	//   ....[22]....
        /*00c4*/ 	.word	0xffffffff


	//   ....[23]....
        /*00c8*/ 	.word	0xffffffff


	//   ....[24]....
        /*00cc*/ 	.word	0xffffffff


	//   ....[25]....
        /*00d0*/ 	.word	0xffffffff


	//   ....[26]....
        /*00d4*/ 	.word	0xffffffff


	//   ....[27]....
        /*00d8*/ 	.word	0xffffffff


	//   ....[28]....
        /*00dc*/ 	.word	0xffffffff


	//   ....[29]....
        /*00e0*/ 	.word	0xffffffff


	//----- nvinfo : EIATTR_COOP_GROUP_INSTR_OFFSETS
	.align		4
.L_3143:
        /*00e4*/ 	.byte	0x04, 0x28
        /*00e6*/ 	.short	(.L_3145 - .L_3144)


	//   ....[0]....
.L_3144:
        /*00e8*/ 	.word	0x00000450


	//   ....[1]....
        /*00ec*/ 	.word	0x00000520


	//   ....[2]....
        /*00f0*/ 	.word	0x000005d0


	//   ....[3]....
        /*00f4*/ 	.word	0x00000640


	//   ....[4]....
        /*00f8*/ 	.word	0x00000760


	//   ....[5]....
        /*00fc*/ 	.word	0x00000840


	//   ....[6]....
        /*0100*/ 	.word	0x00000890


	//   ....[7]....
        /*0104*/ 	.word	0x000009c0


	//   ....[8]....
        /*0108*/ 	.word	0x00000aa0


	//   ....[9]....
        /*010c*/ 	.word	0x00000af0


	//   ....[10]....
        /*0110*/ 	.word	0x00000c20


	//   ....[11]....
        /*0114*/ 	.word	0x00000d00


	//   ....[12]....
        /*0118*/ 	.word	0x00000dd0


	//   ....[13]....
        /*011c*/ 	.word	0x00000e80


	//   ....[14]....
        /*0120*/ 	.word	0x00000f70


	//   ....[15]....
        /*0124*/ 	.word	0x00001220


	//   ....[16]....
        /*0128*/ 	.word	0x00001240


	//   ....[17]....
        /*012c*/ 	.word	0x000013a0


	//   ....[18]....
        /*0130*/ 	.word	0x00001440


	//   ....[19]....
        /*0134*/ 	.word	0x00001540


	//   ....[20]....
        /*0138*/ 	.word	0x00001610


	//   ....[21]....
        /*013c*/ 	.word	0x00001660


	//   ....[22]....
        /*0140*/ 	.word	0x00001790


	//   ....[23]....
        /*0144*/ 	.word	0x00001870


	//   ....[24]....
        /*0148*/ 	.word	0x00001900


	//   ....[25]....
        /*014c*/ 	.word	0x000019b0


	//   ....[26]....
        /*0150*/ 	.word	0x00001af0


	//   ....[27]....
        /*0154*/ 	.word	0x00001b40


	//   ....[28]....
        /*0158*/ 	.word	0x00001c80


	//   ....[29]....
        /*015c*/ 	.word	0x00001d80


	//----- nvinfo : EIATTR_VRC_CTA_INIT_COUNT
	.align		4
.L_3145:
        /*0160*/ 	.byte	0x02, 0x4a
	.zero		1
	.zero		1


	//----- nvinfo : EIATTR_EXIT_INSTR_OFFSETS
	.align		4
        /*0164*/ 	.byte	0x04, 0x1c
        /*0166*/ 	.short	(.L_3147 - .L_3146)


	//   ....[0]....
.L_3146:
        /*0168*/ 	.word	0x00001da0


	//   ....[1]....
        /*016c*/ 	.word	0x00001f00


	//   ....[2]....
        /*0170*/ 	.word	0x000023a0


	//----- nvinfo : EIATTR_CRS_STACK_SIZE
	.align		4
.L_3147:
        /*0174*/ 	.byte	0x04, 0x1e
        /*0176*/ 	.short	(.L_3149 - .L_3148)
.L_3148:
        /*0178*/ 	.word	0x00000000


	//----- nvinfo : EIATTR_CBANK_PARAM_SIZE
	.align		4
.L_3149:
        /*017c*/ 	.byte	0x03, 0x19
        /*017e*/ 	.short	0x0070


	//----- nvinfo : EIATTR_PARAM_CBANK
	.align		4
        /*0180*/ 	.byte	0x04, 0x0a
        /*0182*/ 	.short	(.L_3151 - .L_3150)
	.align		4
.L_3150:
        /*0184*/ 	.word	index@(.nv.constant0._ZN2at6native36batch_norm_collect_statistics_kernelINS0_6InvStdEffflEEvNS_27GenericPackedTensorAccessorIKT0_Lm3ENS_17RestrictPtrTraitsET3_EET2_S9_NS3_IS9_Lm1ES6_S7_EESA_)
        /*0188*/ 	.short	0x0380
        /*018a*/ 	.short	0x0070


	//----- nvinfo : EIATTR_SW_WAR
	.align		4
.L_3151:
        /*018c*/ 	.byte	0x04, 0x36
        /*018e*/ 	.short	(.L_3153 - .L_3152)
.L_3152:
        /*0190*/ 	.word	0x00000008
.L_3153:


//--------------------- .nv.info._ZN2at6native36batch_norm_collect_statistics_kernelINS0_6InvStdEfffiEEvNS_27GenericPackedTensorAccessorIKT0_Lm3ENS_17RestrictPtrTraitsET3_EET2_S9_NS3_IS9_Lm1ES6_S7_EESA_ --------------------------
	.section	.nv.info._ZN2at6native36batch_norm_collect_statistics_kernelINS0_6InvStdEfffiEEvNS_27GenericPackedTensorAccessorIKT0_Lm3ENS_17RestrictPtrTraitsET3_EET2_S9_NS3_IS9_Lm1ES6_S7_EESA_,"",@"SHT_CUDA_INFO"
	.sectionflags	@""
	.align	4


	//----- nvinfo : EIATTR_CUDA_API_VERSION
	.align		4
        /*0000*/ 	.byte	0x04, 0x37
        /*0002*/ 	.short	(.L_3155 - .L_3154)
.L_3154:
        /*0004*/ 	.word	0x00000082


	//----- nvinfo : EIATTR_KPARAM_INFO
	.align		4
.L_3155:
        /*0008*/ 	.byte	0x04, 0x17
        /*000a*/ 	.short	(.L_3157 - .L_3156)
.L_3156:
        /*000c*/ 	.word	0x00000000
        /*0010*/ 	.short	0x0004
        /*0012*/ 	.short	0x0038
        /*0014*/ 	.byte	0x00, 0xf0, 0x41, 0x00


	//----- nvinfo : EIATTR_KPARAM_INFO
	.align		4
.L_3157:
        /*0018*/ 	.byte	0x04, 0x17
        /*001a*/ 	.short	(.L_3159 - .L_3158)
.L_3158:
        /*001c*/ 	.word	0x00000000
        /*0020*/ 	.short	0x0003
        /*0022*/ 	.short	0x0028
        /*0024*/ 	.byte	0x00, 0xf0, 0x41, 0x00


	//----- nvinfo : EIATTR_KPARAM_INFO
	.align		4
.L_3159:
        /*0028*/ 	.byte	0x04, 0x17
        /*002a*/ 	.short	(.L_3161 - .L_3160)
.L_3160:
        /*002c*/ 	.word	0x00000000
        /*0030*/ 	.short	0x0002
        /*0032*/ 	.short	0x0024
        /*0034*/ 	.byte	0x00, 0xf0, 0x11, 0x00


	//----- nvinfo : EIATTR_KPARAM_INFO
	.align		4
.L_3161:
        /*0038*/ 	.byte	0x04, 0x17
        /*003a*/ 	.short	(.L_3163 - .L_3162)
.L_3162:
        /*003c*/ 	.word	0x00000000
        /*0040*/ 	.short	0x0001
        /*0042*/ 	.short	0x0020
        /*0044*/ 	.byte	0x00, 0xf0, 0x11, 0x00


	//----- nvinfo : EIATTR_KPARAM_INFO
	.align		4
.L_3163:
        /*0048*/ 	.byte	0x04, 0x17
        /*004a*/ 	.short	(.L_3165 - .L_3164)
.L_3164:
        /*004c*/ 	.word	0x00000000
        /*0050*/ 	.short	0x0000
        /*0052*/ 	.short	0x0000
        /*0054*/ 	.byte	0x00, 0xf0, 0x81, 0x00


	//----- nvinfo : EIATTR_SPARSE_MMA_MASK
	.align		4
.L_3165:
        /*0058*/ 	.byte	0x03, 0x50
        /*005a*/ 	.short	0x0000


	//----- nvinfo : EIATTR_MAXREG_COUNT
	.align		4
        /*005c*/ 	.byte	0x03, 0x1b
        /*005e*/ 	.short	0x00ff


	//----- nvinfo : EIATTR_NUM_BARRIERS
	.align		4
        /*0060*/ 	.byte	0x02, 0x4c
        /*0062*/ 	.byte	0x01
	.zero		1


	//----- nvinfo : EIATTR_MERCURY_ISA_VERSION
	.align		4
        /*0064*/ 	.byte	0x03, 0x5f
        /*0066*/ 	.short	0x0101


	//----- nvinfo : EIATTR_COOP_GROUP_MASK_REGIDS
	.align		4
        /*0068*/ 	.byte	0x04, 0x29
        /*006a*/ 	.short	(.L_3167 - .L_3166)


	//   ....[0]....
.L_3166:
        /*006c*/ 	.word	0xffffffff


	//   ....[1]....
        /*0070*/ 	.word	0xffffffff


	//   ....[2]....
        /*0074*/ 	.word	0xffffffff


	//   ....[3]....
        /*0078*/ 	.word	0xffffffff


	//   ....[4]....
        /*007c*/ 	.word	0xffffffff


	//   ....[5]....
        /*0080*/ 	.word	0xffffffff


	//   ....[6]....
        /*0084*/ 	.word	0xffffffff


	//   ....[7]....
        /*0088*/ 	.word	0xffffffff


	//   ....[8]....
        /*008c*/ 	.word	0xffffffff


	//   ....[9]....
        /*0090*/ 	.word	0xffffffff


	//   ....[10]....
        /*0094*/ 	.word	0xffffffff


	//   ....[11]....
        /*0098*/ 	.word	0xffffffff


	//   ....[12]....
        /*009c*/ 	.word	0xffffffff


	//   ....[13]....
        /*00a0*/ 	.word	0xffffffff


	//   ....[14]....
        /*00a4*/ 	.word	0xffffffff


	//   ....[15]....
        /*00a8*/ 	.word	0xffffffff


	//   ....[16]....
        /*00ac*/ 	.word	0xffffffff


	//   ....[17]....
        /*00b0*/ 	.word	0xffffffff


	//   ....[18]....
        /*00b4*/ 	.word	0xffffffff


	//   ....[19]....
        /*00b8*/ 	.word	0xffffffff


	//   ....[20]....
        /*00bc*/ 	.word	0xffffffff


	//   ....[21]....
        /*00c0*/ 	.word	0xffffffff


	//   ....[22]....
        /*00c4*/ 	.word	0xffffffff


	//   ....[23]....
        /*00c8*/ 	.word	0xffffffff


	//   ....[24]....
        /*00cc*/ 	.word	0xffffffff


	//   ....[25]....
        /*00d0*/ 	.word	0xffffffff


	//   ....[26]....
        /*00d4*/ 	.word	0xffffffff


	//   ....[27]....
        /*00d8*/ 	.word	0xffffffff


	//   ....[28]....
        /*00dc*/ 	.word	0xffffffff


	//   ....[29]....
        /*00e0*/ 	.word	0xffffffff


	//----- nvinfo : EIATTR_COOP_GROUP_INSTR_OFFSETS
	.align		4
.L_3167:
        /*00e4*/ 	.byte	0x04, 0x28
        /*00e6*/ 	.short	(.L_3169 - .L_3168)


	//   ....[0]....
.L_3168:
        /*00e8*/ 	.word	0x00000340


	//   ....[1]....
        /*00ec*/ 	.word	0x00000410


	//   ....[2]....
        /*00f0*/ 	.word	0x000004c0


	//   ....[3]....
        /*00f4*/ 	.word	0x00000530


	//   ....[4]....
        /*00f8*/ 	.word	0x00000650


	//   ....[5]....
        /*00fc*/ 	.word	0x00000730


	//   ....[6]....
        /*0100*/ 	.word	0x00000780


	//   ....[7]....
        /*0104*/ 	.word	0x000008b0


	//   ....[8]....
        /*0108*/ 	.word	0x00000990


	//   ....[9]....
        /*010c*/ 	.word	0x000009e0


	//   ....[10]....
        /*0110*/ 	.word	0x00000b10


	//   ....[11]....
        /*0114*/ 	.word	0x00000bf0


	//   ....[12]....
        /*0118*/ 	.word	0x00000cc0


	//   ....[13]....
        /*011c*/ 	.word	0x00000d70


	//   ....[14]....
        /*0120*/ 	.word	0x00000e60


	//   ....[15]....
        /*0124*/ 	.word	0x00001110


	//   ....[16]....
        /*0128*/ 	.word	0x00001130


	//   ....[17]....
        /*012c*/ 	.word	0x00001290


	//   ....[18]....
        /*0130*/ 	.word	0x00001330


	//   ....[19]....
        /*0134*/ 	.word	0x00001430


	//   ....[20]....
        /*0138*/ 	.word	0x00001500


	//   ....[21]....
        /*013c*/ 	.word	0x00001550


	//   ....[22]....
        /*0140*/ 	.word	0x00001680


	//   ....[23]....
        /*0144*/ 	.word	0x00001760


	//   ....[24]....
        /*0148*/ 	.word	0x000017f0


	//   ....[25]....
        /*014c*/ 	.word	0x000018a0


	//   ....[26]....
        /*0150*/ 	.word	0x000019e0


	//   ....[27]....
        /*0154*/ 	.word	0x00001a30


	//   ....[28]....
        /*0158*/ 	.word	0x00001b70


	//   ....[29]....
        /*015c*/ 	.word	0x00001c70


	//----- nvinfo : EIATTR_VRC_CTA_INIT_COUNT
	.align		4
.L_3169:
        /*0160*/ 	.byte	0x02, 0x4a
	.zero		1
	.zero		1


	//----- nvinfo : EIATTR_EXIT_INSTR_OFFSETS
	.align		4
        /*0164*/ 	.byte	0x04, 0x1c
        /*0166*/ 	.short	(.L_3171 - .L_3170)


	//   ....[0]....
.L_3170:
        /*0168*/ 	.word	0x00001c90


	//   ....[1]....
        /*016c*/ 	.word	0x00001db0


	//   ....[2]....
        /*0170*/ 	.word	0x00002210


	//----- nvinfo : EIATTR_CRS_STACK_SIZE
	.align		4
.L_3171:
        /*0174*/ 	.byte	0x04, 0x1e
        /*0176*/ 	.short	(.L_3173 - .L_3172)
.L_3172:
        /*0178*/ 	.word	0x00000000


	//----- nvinfo : EIATTR_CBANK_PARAM_SIZE
	.align		4
.L_3173:
        /*017c*/ 	.byte	0x03, 0x19
        /*017e*/ 	.short	0x0048


	//----- nvinfo : EIATTR_PARAM_CBANK
	.align		4
        /*0180*/ 	.byte	0x04, 0x0a
        /*0182*/ 	.short	(.L_3175 - .L_3174)
	.align		4
.L_3174:
        /*0184*/ 	.word	index@(.nv.constant0._ZN2at6native36batch_norm_collect_statistics_kernelINS0_6InvStdEfffiEEvNS_27GenericPackedTensorAccessorIKT0_Lm3ENS_17RestrictPtrTraitsET3_EET2_S9_NS3_IS9_Lm1ES6_S7_EESA_)
        /*0188*/ 	.short	0x0380
        /*018a*/ 	.short	0x0048


	//----- nvinfo : EIATTR_SW_WAR
	.align		4
.L_3175:
        /*018c*/ 	.byte	0x04, 0x36
        /*018e*/ 	.short	(.L_3177 - .L_3176)
.L_3176:
        /*0190*/ 	.word	0x00000008
.L_3177:


//--------------------- .nv.info._ZN2at6native50batch_norm_collect_statistics_channels_last_kernelINS0_6InvStdEffLi4EEEvPKT0_PT1_S7_PVS6_PiiiS6_ --------------------------
	.section	.nv.info._ZN2at6native50batch_norm_collect_statistics_channels_last_kernelINS0_6InvStdEffLi4EEEvPKT0_PT1_S7_PVS6_PiiiS6_,"",@"SHT_CUDA_INFO"
	.sectionflags	@""
	.align	4


	//----- nvinfo : EIATTR_CUDA_API_VERSION
	.align		4
        /*0000*/ 	.byte	0x04, 0x37
        /*0002*/ 	.short	(.L_3179 - .L_3178)
.L_3178:
        /*0004*/ 	.word	0x00000082


	//----- nvinfo : EIATTR_KPARAM_INFO
	.align		4
.L_3179:
        /*0008*/ 	.byte	0x04, 0x17
        /*000a*/ 	.short	(.L_3181 - .L_3180)
.L_3180:
        /*000c*/ 	.word	0x00000000
        /*0010*/ 	.short	0x0007
        /*0012*/ 	.short	0x0030
        /*0014*/ 	.byte	0x00, 0xf0, 0x11, 0x00


	//----- nvinfo : EIATTR_KPARAM_INFO
	.align		4
.L_3181:
        /*0018*/ 	.byte	0x04, 0x17
        /*001a*/ 	.short	(.L_3183 - .L_3182)
.L_3182:
        /*001c*/ 	.word	0x00000000
        /*0020*/ 	.short	0x0006
        /*0022*/ 	.short	0x002c
        /*0024*/ 	.byte	0x00, 0xf0, 0x11, 0x00


	//----- nvinfo : EIATTR_KPARAM_INFO
	.align		4
.L_3183:
        /*0028*/ 	.byte	0x04, 0x17
        /*002a*/ 	.short	(.L_3185 - .L_3184)
.L_3184:
        /*002c*/ 	.word	0x00000000
        /*0030*/ 	.short	0x0005
        /*0032*/ 	.short	0x0028
        /*0034*/ 	.byte	0x00, 0xf0, 0x11, 0x00


	//----- nvinfo : EIATTR_KPARAM_INFO
	.align		4
.L_3185:
        /*0038*/ 	.byte	0x04, 0x17
        /*003a*/ 	.short	(.L_3187 - .L_3186)
.L_3186:
        /*003c*/ 	.word	0x00000000
        /*0040*/ 	.short	0x0004
        /*0042*/ 	.short	0x0020
        /*0044*/ 	.byte	0x00, 0xf5, 0x21, 0x00


	//----- nvinfo : EIATTR_KPARAM_INFO
	.align		4
.L_3187:
        /*0048*/ 	.byte	0x04, 0x17
        /*004a*/ 	.short	(.L_3189 - .L_3188)
.L_3188:
        /*004c*/ 	.word	0x00000000
        /*0050*/ 	.short	0x0003
        /*0052*/ 	.short	0x0018
        /*0054*/ 	.byte	0x00, 0xf5, 0x21, 0x00


	//----- nvinfo : EIATTR_KPARAM_INFO
	.align		4
.L_3189:
        /*0058*/ 	.byte	0x04, 0x17
        /*005a*/ 	.short	(.L_3191 - .L_3190)
.L_3190:
        /*005c*/ 	.word	0x00000000
        /*0060*/ 	.short	0x0002
        /*0062*/ 	.short	0x0010
        /*0064*/ 	.byte	0x00, 0xf5, 0x21, 0x00


	//----- nvinfo : EIATTR_KPARAM_INFO
	.align		4
.L_3191:
        /*0068*/ 	.byte	0x04, 0x17
        /*006a*/ 	.short	(.L_3193 - .L_3192)
.L_3192:
        /*006c*/ 	.word	0x00000000
        /*0070*/ 	.short	0x0001
        /*0072*/ 	.short	0x0008
        /*0074*/ 	.byte	0x00, 0xf5, 0x21, 0x00


	//----- nvinfo : EIATTR_KPARAM_INFO
	.align		4
.L_3193:
        /*0078*/ 	.byte	0x04, 0x17
        /*007a*/ 	.short	(.L_3195 - .L_3194)
.L_3194:
        /*007c*/ 	.word	0x00000000
        /*0080*/ 	.short	0x0000
        /*0082*/ 	.short	0x0000
        /*0084*/ 	.byte	0x00, 0xf5, 0x21, 0x00


	//----- nvinfo : EIATTR_SPARSE_MMA_MASK
	.align		4
.L_3195:
        /*0088*/ 	.byte	0x03, 0x50
        /*008a*/ 	.short	0x0000


	//----- nvinfo : EIATTR_MAXREG_COUNT
	.align		4
        /*008c*/ 	.byte	0x03, 0x1b
        /*008e*/ 	.short	0x00ff


	//----- nvinfo : EIATTR_NUM_BARRIERS
	.align		4
        /*0090*/ 	.byte	0x02, 0x4c
        /*0092*/ 	.byte	0x01
	.zero		1


	//----- nvinfo : EIATTR_MERCURY_ISA_VERSION
	.align		4
        /*0094*/ 	.byte	0x03, 0x5f
        /*0096*/ 	.short	0x0101


	//----- nvinfo : EIATTR_INT_WARP_WIDE_INSTR_OFFSETS
	.align		4
        /*0098*/ 	.byte	0x04, 0x31
        /*009a*/ 	.short	(.L_3197 - .L_3196)


	//   ....[0]....
.L_3196:
        /*009c*/ 	.word	0x000025f0


	//   ....[1]....
        /*00a0*/ 	.word	0x000026a0


	//----- nvinfo : EIATTR_VRC_CTA_INIT_COUNT
	.align		4
.L_3197:
        /*00a4*/ 	.byte	0x02, 0x4a
	.zero		1
	.zero		1


	//----- nvinfo : EIATTR_EXIT_INSTR_OFFSETS
	.align		4
        /*00a8*/ 	.byte	0x04, 0x1c
        /*00aa*/ 	.short	(.L_3199 - .L_3198)


	//   ....[0]....
.L_3198:
        /*00ac*/ 	.word	0x00002730


	//   ....[1]....
        /*00b0*/ 	.word	0x00004b90


	//   ....[2]....
        /*00b4*/ 	.word	0x00004fb0


	//   ....[3]....
        /*00b8*/ 	.word	0x00004ff0


	//   ....[4]....
        /*00bc*/ 	.word	0x00005410


	//----- nvinfo : EIATTR_CRS_STACK_SIZE
	.align		4
.L_3199:
        /*00c0*/ 	.byte	0x04, 0x1e
        /*00c2*/ 	.short	(.L_3201 - .L_3200)
.L_3200:
        /*00c4*/ 	.word	0x00000000


	//----- nvinfo : EIATTR_CBANK_PARAM_SIZE
	.align		4
.L_3201:
        /*00c8*/ 	.byte	0x03, 0x19
        /*00ca*/ 	.short	0x0034


	//----- nvinfo : EIATTR_PARAM_CBANK
	.align		4
        /*00cc*/ 	.byte	0x04, 0x0a
        /*00ce*/ 	.short	(.L_3203 - .L_3202)
	.align		4
.L_3202:
        /*00d0*/ 	.word	index@(.nv.constant0._ZN2at6native50batch_norm_collect_statistics_channels_last_kernelINS0_6InvStdEffLi4EEEvPKT0_PT1_S7_PVS6_PiiiS6_)
        /*00d4*/ 	.short	0x0380
        /*00d6*/ 	.short	0x0034


	//----- nvinfo : EIATTR_SW_WAR
	.align		4
.L_3203:
        /*00d8*/ 	.byte	0x04, 0x36
        /*00da*/ 	.short	(.L_3205 - .L_3204)
.L_3204:
        /*00dc*/ 	.word	0x00000008
.L_3205:


//--------------------- .nv.info._ZN2at6native36batch_norm_collect_statistics_kernelINS0_6InvStdEdddlEEvNS_27GenericPackedTensorAccessorIKT0_Lm3ENS_17RestrictPtrTraitsET3_EET2_S9_NS3_IS9_Lm1ES6_S7_EESA_ --------------------------
	.section	.nv.info._ZN2at6native36batch_norm_collect_statistics_kernelINS0_6InvStdEdddlEEvNS_27GenericPackedTensorAccessorIKT0_Lm3ENS_17RestrictPtrTraitsET3_EET2_S9_NS3_IS9_Lm1ES6_S7_EESA_,"",@"SHT_CUDA_INFO"
	.sectionflags	@""
	.align	4


	//----- nvinfo : EIATTR_CUDA_API_VERSION
	.align		4
        /*0000*/ 	.byte	0x04, 0x37
        /*0002*/ 	.short	(.L_3207 - .L_3206)
.L_3206:
        /*0004*/ 	.word	0x00000082


	//----- nvinfo : EIATTR_KPARAM_INFO
	.align		4
.L_3207:
        /*0008*/ 	.byte	0x04, 0x17
        /*000a*/ 	.short	(.L_3209 - .L_3208)
.L_3208:
        /*000c*/ 	.word	0x00000000
        /*0010*/ 	.short	0x0004
        /*0012*/ 	.short	0x0060
        /*0014*/ 	.byte	0x00, 0xf0, 0x61, 0x00


	//----- nvinfo : EIATTR_KPARAM_INFO
	.align		4
.L_3209:
        /*0018*/ 	.byte	0x04, 0x17
        /*001a*/ 	.short	(.L_3211 - .L_3210)
.L_3210:
        /*001c*/ 	.word	0x00000000
        /*0020*/ 	.short	0x0003
        /*0022*/ 	.short	0x0048
        /*0024*/ 	.byte	0x00, 0xf0, 0x61, 0x00


	//----- nvinfo : EIATTR_KPARAM_INFO
	.align		4
.L_3211:
        /*0028*/ 	.byte	0x04, 0x17
        /*002a*/ 	.short	(.L_3213 - .L_3212)
.L_3212:
        /*002c*/ 	.word	0x00000000
        /*0030*/ 	.short	0x0002
        /*0032*/ 	.short	0x0040
        /*0034*/ 	.byte	0x00, 0xf0, 0x21, 0x00


	//----- nvinfo : EIATTR_KPARAM_INFO
	.align		4
.L_3213:
        /*0038*/ 	.byte	0x04, 0x17
        /*003a*/ 	.short	(.L_3215 - .L_3214)
.L_3214:
        /*003c*/ 	.word	0x00000000
        /*0040*/ 	.short	0x0001
        /*0042*/ 	.short	0x0038
        /*0044*/ 	.byte	0x00, 0xf0, 0x21, 0x00


	//----- nvinfo : EIATTR_KPARAM_INFO
	.align		4
.L_3215:
        /*0048*/ 	.byte	0x04, 0x17
        /*004a*/ 	.short	(.L_3217 - .L_3216)
.L_3216:
        /*004c*/ 	.word	0x00000000
        /*0050*/ 	.short	0x0000
        /*0052*/ 	.short	0x0000
        /*0054*/ 	.byte	0x00, 0xf0, 0xe1, 0x00


	//----- nvinfo : EIATTR_SPARSE_MMA_MASK
	.align		4
.L_3217:
        /*0058*/ 	.byte	0x03, 0x50
        /*005a*/ 	.short	0x0000


	//----- nvinfo : EIATTR_MAXREG_COUNT
	.align		4
        /*005c*/ 	.byte	0x03, 0x1b
        /*005e*/ 	.short	0x00ff


	//----- nvinfo : EIATTR_NUM_BARRIERS
	.align		4
        /*0060*/ 	.byte	0x02, 0x4c
        /*0062*/ 	.byte	0x01
	.zero		1


	//----- nvinfo : EIATTR_MERCURY_ISA_VERSION
	.align		4
        /*0064*/ 	.byte	0x03, 0x5f
        /*0066*/ 	.short	0x0101


	//----- nvinfo : EIATTR_COOP_GROUP_MASK_REGIDS
	.align		4
        /*0068*/ 	.byte	0x04, 0x29
        /*006a*/ 	.short	(.L_3219 - .L_3218)


	//   ....[0]....
.L_3218:
        /*006c*/ 	.word	0xffffffff


	//   ....[1]....
        /*0070*/ 	.word	0xffffffff


	//   ....[2]....
        /*0074*/ 	.word	0xffffffff


	//   ....[3]....
        /*0078*/ 	.word	0xffffffff


	//   ....[4]....
        /*007c*/ 	.word	0xffffffff


	//   ....[5]....
        /*0080*/ 	.word	0xffffffff


	//   ....[6]....
        /*0084*/ 	.word	0xffffffff


	//   ....[7]....
        /*0088*/ 	.word	0xffffffff


	//   ....[8]....
        /*008c*/ 	.word	0xffffffff


	//   ....[9]....
        /*0090*/ 	.word	0xffffffff


	//   ....[10]....
        /*0094*/ 	.word	0xffffffff


	//   ....[11]....
        /*0098*/ 	.word	0xffffffff


	//   ....[12]....
        /*009c*/ 	.word	0xffffffff


	//   ....[13]....
        /*00a0*/ 	.word	0xffffffff


	//   ....[14]....
        /*00a4*/ 	.word	0xffffffff


	//   ....[15]....
        /*00a8*/ 	.word	0xffffffff


	//   ....[16]....
        /*00ac*/ 	.word	0xffffffff


	//   ....[17]....
        /*00b0*/ 	.word	0xffffffff


	//   ....[18]....
        /*00b4*/ 	.word	0xffffffff


	//   ....[19]....
        /*00b8*/ 	.word	0xffffffff


	//   ....[20]....
        /*00bc*/ 	.word	0xffffffff


	//   ....[21]....
        /*00c0*/ 	.word	0xffffffff


	//   ....[22]....
        /*00c4*/ 	.word	0xffffffff


	//   ....[23]....
        /*00c8*/ 	.word	0xffffffff


	//   ....[24]....
        /*00cc*/ 	.word	0xffffffff


	//   ....[25]....
        /*00d0*/ 	.word	0xffffffff


	//   ....[26]....
        /*00d4*/ 	.word	0xffffffff


	//   ....[27]....
        /*00d8*/ 	.word	0xffffffff


	//   ....[28]....
        /*00dc*/ 	.word	0xffffffff


	//   ....[29]....
        /*00e0*/ 	.word	0xffffffff


	//   ....[30]....
        /*00e4*/ 	.word	0xffffffff


	//   ....[31]....
        /*00e8*/ 	.word	0xffffffff


	//   ....[32]....
        /*00ec*/ 	.word	0xffffffff


	//   ....[33]....
        /*00f0*/ 	.word	0xffffffff


	//   ....[34]....
        /*00f4*/ 	.word	0xffffffff


	//   ....[35]....
        /*00f8*/ 	.word	0xffffffff


	//   ....[36]....
        /*00fc*/ 	.word	0xffffffff


	//   ....[37]....
        /*0100*/ 	.word	0xffffffff


	//   ....[38]....
        /*0104*/ 	.word	0xffffffff


	//   ....[39]....
        /*0108*/ 	.word	0xffffffff


	//   ....[40]....
        /*010c*/ 	.word	0xffffffff


	//   ....[41]....
        /*0110*/ 	.word	0xffffffff


	//   ....[42]....
        /*0114*/ 	.word	0xffffffff


	//   ....[43]....
        /*0118*/ 	.word	0xffffffff


	//   ....[44]....
        /*011c*/ 	.word	0xffffffff


	//   ....[45]....
        /*0120*/ 	.word	0xffffffff


	//   ....[46]....
        /*0124*/ 	.word	0xffffffff


	//   ....[47]....
        /*0128*/ 	.word	0xffffffff


	//   ....[48]....
        /*012c*/ 	.word	0xffffffff


	//   ....[49]....
        /*0130*/ 	.word	0xffffffff


	//----- nvinfo : EIATTR_COOP_GROUP_INSTR_OFFSETS
	.align		4
.L_3219:
        /*0134*/ 	.byte	0x04, 0x28
        /*0136*/ 	.short	(.L_3221 - .L_3220)


	//   ....[0]....
.L_3220:
        /*0138*/ 	.word	0x000005e0


	//   ....[1]....
        /*013c*/ 	.word	0x00000600


	//   ....[2]....
        /*0140*/ 	.word	0x00000610


	//   ....[3]....
        /*0144*/ 	.word	0x00000750


	//   ....[4]....
        /*0148*/ 	.word	0x00000790


	//   ....[5]....
        /*014c*/ 	.word	0x000007a0


	//   ....[6]....
        /*0150*/ 	.word	0x000008e0


	//   ....[7]....
        /*0154*/ 	.word	0x000008f0


	//   ....[8]....
        /*0158*/ 	.word	0x00000990


	//   ....[9]....
        /*015c*/ 	.word	0x000009d0


	//   ....[10]....
        /*0160*/ 	.word	0x000009e0


	//   ....[11]....
        /*0164*/ 	.word	0x00000aa0


	//   ....[12]....
        /*0168*/ 	.word	0x00000ad0


	//   ....[13]....
        /*016c*/ 	.word	0x00000bd0


	//   ....[14]....
        /*0170*/ 	.word	0x00000c10


	//   ....[15]....
        /*0174*/ 	.word	0x00000c20


	//   ....[16]....
        /*0178*/ 	.word	0x00000d60


	//   ....[17]....
        /*017c*/ 	.word	0x00000d70


	//   ....[18]....
        /*0180*/ 	.word	0x00000e10


	//   ....[19]....
        /*0184*/ 	.word	0x00000e50


	//   ....[20]....
        /*0188*/ 	.word	0x00000e60


	//   ....[21]....
        /*018c*/ 	.word	0x00000fa0


	//   ....[22]....
        /*0190*/ 	.word	0x00000fb0


	//   ....[23]....
        /*0194*/ 	.word	0x00001080


	//   ....[24]....
        /*0198*/ 	.word	0x00001100


	//   ....[25]....
        /*019c*/ 	.word	0x000012f0


	//   ....[26]....
        /*01a0*/ 	.word	0x00001310


	//   ....[27]....
        /*01a4*/ 	.word	0x00001320


	//   ....[28]....
        /*01a8*/ 	.word	0x00001460


	//   ....[29]....
        /*01ac*/ 	.word	0x000014a0


	//   ....[30]....
        /*01b0*/ 	.word	0x000014b0


	//   ....[31]....
        /*01b4*/ 	.word	0x000015f0


	//   ....[32]....
        /*01b8*/ 	.word	0x00001600


	//   ....[33]....
        /*01bc*/ 	.word	0x000016a0


	//   ....[34]....
        /*01c0*/ 	.word	0x000016e0


	//   ....[35]....
        /*01c4*/ 	.word	0x000016f0


	//   ....[36]....
        /*01c8*/ 	.word	0x00001830


	//   ....[37]....
        /*01cc*/ 	.word	0x00001840


	//   ....[38]....
        /*01d0*/ 	.word	0x000018e0


	//   ....[39]....
        /*01d4*/ 	.word	0x00001920


	//   ....[40]....
        /*01d8*/ 	.word	0x00001930


	//   ....[41]....
        /*01dc*/ 	.word	0x00001a70


	//   ....[42]....
        /*01e0*/ 	.word	0x00001a80


	//   ....[43]....
        /*01e4*/ 	.word	0x00001b20


	//   ....[44]....
        /*01e8*/ 	.word	0x00001b50


	//   ....[45]....
        /*01ec*/ 	.word	0x00001b60


	//   ....[46]....
        /*01f0*/ 	.word	0x00001ca0


	//   ....[47]....
        /*01f4*/ 	.word	0x00001cb0


	//   ....[48]....
        /*01f8*/ 	.word	0x00001d80


	//   ....[49]....
        /*01fc*/ 	.word	0x00001d90


	//----- nvinfo : EIATTR_VRC_CTA_INIT_COUNT
	.align		4
.L_3221:
        /*0200*/ 	.byte	0x02, 0x4a
	.zero		1
	.zero		1


	//----- nvinfo : EIATTR_EXIT_INSTR_OFFSETS
	.align		4
        /*0204*/ 	.byte	0x04, 0x1c
        /*0206*/ 	.short	(.L_3223 - .L_3222)


	//   ....[0]....
.L_3222:
        /*0208*/ 	.word	0x00001da0


	//   ....[1]....
        /*020c*/ 	.word	0x00001ee0


	//   ....[2]....
        /*0210*/ 	.word	0x00002470


	//----- nvinfo : EIATTR_CRS_STACK_SIZE
	.align		4
.L_3223:
        /*0214*/ 	.byte	0x04, 0x1e
        /*0216*/ 	.short	(.L_3225 - .L_3224)
.L_3224:
        /*0218*/ 	.word	0x00000000


	//----- nvinfo : EIATTR_CBANK_PARAM_SIZE
	.align		4
.L_3225:
        /*021c*/ 	.byte	0x03, 0x19
        /*021e*/ 	.short	0x0078


	//----- nvinfo : EIATTR_PARAM_CBANK
	.align		4
        /*0220*/ 	.byte	0x04, 0x0a
        /*0222*/ 	.short	(.L_3227 - .L_3226)
	.align		4
.L_3226:
        /*0224*/ 	.word	index@(.nv.constant0._ZN2at6native36batch_norm_collect_statistics_kernelINS0_6InvStdEdddlEEvNS_27GenericPackedTensorAccessorIKT0_Lm3ENS_17RestrictPtrTraitsET3_EET2_S9_NS3_IS9_Lm1ES6_S7_EESA_)
        /*0228*/ 	.short	0x0380
        /*022a*/ 	.short	0x0078


	//----- nvinfo : EIATTR_SW_WAR
	.align		4
.L_3227:
        /*022c*/ 	.byte	0x04, 0x36
        /*022e*/ 	.short	(.L_3229 - .L_3228)
.L_3228:
        /*0230*/ 	.word	0x00000008
.L_3229:


//--------------------- .nv.info._ZN2at6native36batch_norm_collect_statistics_kernelINS0_6InvStdEdddiEEvNS_27GenericPackedTensorAccessorIKT0_Lm3ENS_17RestrictPtrTraitsET3_EET2_S9_NS3_IS9_Lm1ES6_S7_EESA_ --------------------------
	.section	.nv.info._ZN2at6native36batch_norm_collect_statistics_kernelINS0_6InvStdEdddiEEvNS_27GenericPackedTensorAccessorIKT0_Lm3ENS_17RestrictPtrTraitsET3_EET2_S9_NS3_IS9_Lm1ES6_S7_EESA_,"",@"SHT_CUDA_INFO"
	.sectionflags	@""
	.align	4


	//----- nvinfo : EIATTR_CUDA_API_VERSION
	.align		4
        /*0000*/ 	.byte	0x04, 0x37
        /*0002*/ 	.short	(.L_3231 - .L_3230)
.L_3230:
        /*0004*/ 	.word	0x00000082


	//----- nvinfo : EIATTR_KPARAM_INFO
	.align		4
.L_3231:
        /*0008*/ 	.byte	0x04, 0x17
        /*000a*/ 	.short	(.L_3233 - .L_3232)
.L_3232:
        /*000c*/ 	.word	0x00000000
        /*0010*/ 	.short	0x0004
        /*0012*/ 	.short	0x0040
        /*0014*/ 	.byte	0x00, 0xf0, 0x41, 0x00


	//----- nvinfo : EIATTR_KPARAM_INFO
	.align		4
.L_3233:
        /*0018*/ 	.byte	0x04, 0x17
        /*001a*/ 	.short	(.L_3235 - .L_3234)
.L_3234:
        /*001c*/ 	.word	0x00000000
        /*0020*/ 	.short	0x0003
        /*0022*/ 	.short	0x0030
        /*0024*/ 	.byte	0x00, 0xf0, 0x41, 0x00


	//----- nvinfo : EIATTR_KPARAM_INFO
	.align		4
.L_3235:
        /*0028*/ 	.byte	0x04, 0x17
        /*002a*/ 	.short	(.L_3237 - .L_3236)
.L_3236:
        /*002c*/ 	.word	0x00000000
        /*0030*/ 	.short	0x0002
        /*0032*/ 	.short	0x0028
        /*0034*/ 	.byte	0x00, 0xf0, 0x21, 0x00


	//----- nvinfo : EIATTR_KPARAM_INFO
	.align		4
.L_3237:
        /*0038*/ 	.byte	0x04, 0x17
        /*003a*/ 	.short	(.L_3239 - .L_3238)
.L_3238:
        /*003c*/ 	.word	0x00000000
        /*0040*/ 	.short	0x0001
        /*0042*/ 	.short	0x0020
        /*0044*/ 	.byte	0x00, 0xf0, 0x21, 0x00


	//----- nvinfo : EIATTR_KPARAM_INFO
	.align		4
.L_3239:
        /*0048*/ 	.byte	0x04, 0x17
        /*004a*/ 	.short	(.L_3241 - .L_3240)
.L_3240:
        /*004c*/ 	.word	0x00000000
        /*0050*/ 	.short	0x0000
        /*0052*/ 	.short	0x0000
        /*0054*/ 	.byte	0x00, 0xf0, 0x81, 0x00


	//----- nvinfo : EIATTR_SPARSE_MMA_MASK
	.align		4
.L_3241:
        /*0058*/ 	.byte	0x03, 0x50
        /*005a*/ 	.short	0x0000


	//----- nvinfo : EIATTR_MAXREG_COUNT
	.align		4
        /*005c*/ 	.byte	0x03, 0x1b
        /*005e*/ 	.short	0x00ff


	//----- nvinfo : EIATTR_NUM_BARRIERS
	.align		4
        /*0060*/ 	.byte	0x02, 0x4c
        /*0062*/ 	.byte	0x01
	.zero		1


	//----- nvinfo : EIATTR_MERCURY_ISA_VERSION
	.align		4
        /*0064*/ 	.byte	0x03, 0x5f
        /*0066*/ 	.short	0x0101


	//----- nvinfo : EIATTR_COOP_GROUP_MASK_REGIDS
	.align		4
        /*0068*/ 	.byte	0x04, 0x29
        /*006a*/ 	.short	(.L_3243 - .L_3242)


	//   ....[0]....
.L_3242:
        /*006c*/ 	.word	0xffffffff


	//   ....[1]....
        /*0070*/ 	.word	0xffffffff


	//   ....[2]....
        /*0074*/ 	.word	0xffffffff


	//   ....[3]....
        /*0078*/ 	.word	0xffffffff


	//   ....[4]....
        /*007c*/ 	.word	0xffffffff


	//   ....[5]....
        /*0080*/ 	.word	0xffffffff


	//   ....[6]....
        /*0084*/ 	.word	0xffffffff


	//   ....[7]....
        /*0088*/ 	.word	0xffffffff


	//   ....[8]....
        /*008c*/ 	.word	0xffffffff


	//   ....[9]....
        /*0090*/ 	.word	0xffffffff


	//   ....[10]....
        /*0094*/ 	.word	0xffffffff


	//   ....[11]....
        /*0098*/ 	.word	0xffffffff


	//   ....[12]....
        /*009c*/ 	.word	0xffffffff


	//   ....[13]....
        /*00a0*/ 	.word	0xffffffff


	//   ....[14]....
        /*00a4*/ 	.word	0xffffffff


	//   ....[15]....
        /*00a8*/ 	.word	0xffffffff


	//   ....[16]....
        /*00ac*/ 	.word	0xffffffff


	//   ....[17]....
        /*00b0*/ 	.word	0xffffffff


	//   ....[18]....
        /*00b4*/ 	.word	0xffffffff


	//   ....[19]....
        /*00b8*/ 	.word	0xffffffff


	//   ....[20]....
        /*00bc*/ 	.word	0xffffffff


	//   ....[21]....
        /*00c0*/ 	.word	0xffffffff


	//   ....[22]....
        /*00c4*/ 	.word	0xffffffff


	//   ....[23]....
        /*00c8*/ 	.word	0xffffffff


	//   ....[24]....
        /*00cc*/ 	.word	0xffffffff


	//   ....[25]....
        /*00d0*/ 	.word	0xffffffff


	//   ....[26]....
        /*00d4*/ 	.word	0xffffffff


	//   ....[27]....
        /*00d8*/ 	.word	0xffffffff


	//   ....[28]....
        /*00dc*/ 	.word	0xffffffff


	//   ....[29]....
        /*00e0*/ 	.word	0xffffffff


	//   ....[30]....
        /*00e4*/ 	.word	0xffffffff


	//   ....[31]....
        /*00e8*/ 	.word	0xffffffff


	//   ....[32]....
        /*00ec*/ 	.word	0xffffffff


	//   ....[33]....
        /*00f0*/ 	.word	0xffffffff


	//   ....[34]....
        /*00f4*/ 	.word	0xffffffff


	//   ....[35]....
        /*00f8*/ 	.word	0xffffffff


	//   ....[36]....
        /*00fc*/ 	.word	0xffffffff


	//   ....[37]....
        /*0100*/ 	.word	0xffffffff


	//   ....[38]....
        /*0104*/ 	.word	0xffffffff


	//   ....[39]....
        /*0108*/ 	.word	0xffffffff


	//   ....[40]....
        /*010c*/ 	.word	0xffffffff


	//   ....[41]....
        /*0110*/ 	.word	0xffffffff


	//   ....[42]....
        /*0114*/ 	.word	0xffffffff


	//   ....[43]....
        /*0118*/ 	.word	0xffffffff


	//   ....[44]....
        /*011c*/ 	.word	0xffffffff


	//   ....[45]....
        /*0120*/ 	.word	0xffffffff


	//   ....[46]....
        /*0124*/ 	.word	0xffffffff


	//   ....[47]....
        /*0128*/ 	.word	0xffffffff


	//   ....[48]....
        /*012c*/ 	.word	0xffffffff


	//   ....[49]....
        /*0130*/ 	.word	0xffffffff


	//----- nvinfo : EIATTR_COOP_GROUP_INSTR_OFFSETS
	.align		4
.L_3243:
        /*0134*/ 	.byte	0x04, 0x28
        /*0136*/ 	.short	(.L_3245 - .L_3244)


	//   ....[0]....
.L_3244:
        /*0138*/ 	.word	0x000004c0


	//   ....[1]....
        /*013c*/ 	.word	0x00000580


	//   ....[2]....
        /*0140*/ 	.word	0x00000590


	//   ....[3]....
        /*0144*/ 	.word	0x00000650


	//   ....[4]....
        /*0148*/ 	.word	0x000006b0


	//   ....[5]....
        /*014c*/ 	.word	0x000006c0


	//   ....[6]....
        /*0150*/ 	.word	0x000007e0


	//   ....[7]....
        /*0154*/ 	.word	0x000007f0


	//   ....[8]....
        /*0158*/ 	.word	0x00000890


	//   ....[9]....
        /*015c*/ 	.word	0x000008d0


	//   ....[10]....
        /*0160*/ 	.word	0x000008e0


	//   ....[11]....
        /*0164*/ 	.word	0x00000a20


	//   ....[12]....
        /*0168*/ 	.word	0x00000a30


	//   ....[13]....
        /*016c*/ 	.word	0x00000ad0


	//   ....[14]....
        /*0170*/ 	.word	0x00000b10


	//   ....[15]....
        /*0174*/ 	.word	0x00000b20


	//   ....[16]....
        /*0178*/ 	.word	0x00000be0


	//   ....[17]....
        /*017c*/ 	.word	0x00000c10


	//   ....[18]....
        /*0180*/ 	.word	0x00000d10


	//   ....[19]....
        /*0184*/ 	.word	0x00000d50


	//   ....[20]....
        /*0188*/ 	.word	0x00000d60


	//   ....[21]....
        /*018c*/ 	.word	0x00000ea0


	//   ....[22]....
        /*0190*/ 	.word	0x00000eb0


	//   ....[23]....
        /*0194*/ 	.word	0x00000f80


	//   ....[24]....
        /*0198*/ 	.word	0x00001000


	//   ....[25]....
        /*019c*/ 	.word	0x000011f0


	//   ....[26]....
        /*01a0*/ 	.word	0x00001210


	//   ....[27]....
        /*01a4*/ 	.word	0x00001220


	//   ....[28]....
        /*01a8*/ 	.word	0x00001360


	//   ....[29]....
        /*01ac*/ 	.word	0x000013a0


	//   ....[30]....
        /*01b0*/ 	.word	0x000013b0


	//   ....[31]....
        /*01b4*/ 	.word	0x000014f0


	//   ....[32]....
        /*01b8*/ 	.word	0x00001500


	//   ....[33]....
        /*01bc*/ 	.word	0x000015a0


	//   ....[34]....
        /*01c0*/ 	.word	0x000015e0


	//   ....[35]....
        /*01c4*/ 	.word	0x000015f0


	//   ....[36]....
        /*01c8*/ 	.word	0x000016b0


	//   ....[37]....
        /*01cc*/ 	.word	0x000016e0


	//   ....[38]....
        /*01d0*/ 	.word	0x000017e0


	//   ....[39]....
        /*01d4*/ 	.word	0x00001820


	//   ....[40]....
        /*01d8*/ 	.word	0x00001830


	//   ....[41]....
        /*01dc*/ 	.word	0x00001970


	//   ....[42]....
        /*01e0*/ 	.word	0x00001980


	//   ....[43]....
        /*01e4*/ 	.word	0x00001a20


	//   ....[44]....
        /*01e8*/ 	.word	0x00001a60


	//   ....[45]....
        /*01ec*/ 	.word	0x00001a70


	//   ....[46]....
        /*01f0*/ 	.word	0x00001b30


	//   ....[47]....
        /*01f4*/ 	.word	0x00001b60


	//   ....[48]....
        /*01f8*/ 	.word	0x00001c70


	//   ....[49]....
        /*01fc*/ 	.word	0x00001c80


	//----- nvinfo : EIATTR_VRC_CTA_INIT_COUNT
	.align		4
.L_3245:
        /*0200*/ 	.byte	0x02, 0x4a
	.zero		1
	.zero		1


	//----- nvinfo : EIATTR_EXIT_INSTR_OFFSETS
	.align		4
        /*0204*/ 	.byte	0x04, 0x1c
        /*0206*/ 	.short	(.L_3247 - .L_3246)


	//   ....[0]....
.L_3246:
        /*0208*/ 	.word	0x00001c90


	//   ....[1]....
        /*020c*/ 	.word	0x00001da0


	//   ....[2]....
        /*0210*/ 	.word	0x000022f0


	//----- nvinfo : EIATTR_CRS_STACK_SIZE
	.align		4
.L_3247:
        /*0214*/ 	.byte	0x04, 0x1e
        /*0216*/ 	.short	(.L_3249 - .L_3248)
.L_3248:
        /*0218*/ 	.word	0x00000000


	//----- nvinfo : EIATTR_CBANK_PARAM_SIZE
	.align		4
.L_3249:
        /*021c*/ 	.byte	0x03, 0x19
        /*021e*/ 	.short	0x0050


	//----- nvinfo : EIATTR_PARAM_CBANK
	.align		4
        /*0220*/ 	.byte	0x04, 0x0a
        /*0222*/ 	.short	(.L_3251 - .L_3250)
	.align		4
.L_3250:
        /*0224*/ 	.word	index@(.nv.constant0._ZN2at6native36batch_norm_collect_statistics_kernelINS0_6InvStdEdddiEEvNS_27GenericPackedTensorAccessorIKT0_Lm3ENS_17RestrictPtrTraitsET3_EET2_S9_NS3_IS9_Lm1ES6_S7_EESA_)
        /*0228*/ 	.short	0x0380
        /*022a*/ 	.short	0x0050


	//----- nvinfo : EIATTR_SW_WAR
	.align		4
.L_3251:
        /*022c*/ 	.byte	0x04, 0x36
        /*022e*/ 	.short	(.L_3253 - .L_3252)
.L_3252:
        /*0230*/ 	.word	0x00000008
.L_3253:


//--------------------- .nv.info._ZN2at6native50batch_norm_collect_statistics_channels_last_kernelINS0_6InvStdEddLi4EEEvPKT0_PT1_S7_PVS6_PiiiS6_ --------------------------
	.section	.nv.info._ZN2at6native50batch_norm_collect_statistics_channels_last_kernelINS0_6InvStdEddLi4EEEvPKT0_PT1_S7_PVS6_PiiiS6_,"",@"SHT_CUDA_INFO"
	.sectionflags	@""
	.align	4


	//----- nvinfo : EIATTR_CUDA_API_VERSION
	.align		4
        /*0000*/ 	.byte	0x04, 0x37
        /*0002*/ 	.short	(.L_3255 - .L_3254)
.L_3254:
        /*0004*/ 	.word	0x00000082


	//----- nvinfo : EIATTR_KPARAM_INFO
	.align		4
.L_3255:
        /*0008*/ 	.byte	0x04, 0x17
        /*000a*/ 	.short	(.L_3257 - .L_3256)
.L_3256:
        /*000c*/ 	.word	0x00000000
        /*0010*/ 	.short	0x0007
        /*0012*/ 	.short	0x0030
        /*0014*/ 	.byte	0x00, 0xf0, 0x21, 0x00


	//----- nvinfo : EIATTR_KPARAM_INFO
	.align		4
.L_3257:
        /*0018*/ 	.byte	0x04, 0x17
        /*001a*/ 	.short	(.L_3259 - .L_3258)
.L_3258:
        /*001c*/ 	.word	0x00000000
        /*0020*/ 	.short	0x0006
        /*0022*/ 	.short	0x002c
        /*0024*/ 	.byte	0x00, 0xf0, 0x11, 0x00


	//----- nvinfo : EIATTR_KPARAM_INFO
	.align		4
.L_3259:
        /*0028*/ 	.byte	0x04, 0x17
        /*002a*/ 	.short	(.L_3261 - .L_3260)
.L_3260:
        /*002c*/ 	.word	0x00000000
        /*0030*/ 	.short	0x0005
        /*0032*/ 	.short	0x0028
        /*0034*/ 	.byte	0x00, 0xf0, 0x11, 0x00


	//----- nvinfo : EIATTR_KPARAM_INFO
	.align		4
.L_3261:
        /*0038*/ 	.byte	0x04, 0x17
        /*003a*/ 	.short	(.L_3263 - .L_3262)
.L_3262:
        /*003c*/ 	.word	0x00000000
        /*0040*/ 	.short	0x0004
        /*0042*/ 	.short	0x0020
        /*0044*/ 	.byte	0x00, 0xf5, 0x21, 0x00


	//----- nvinfo : EIATTR_KPARAM_INFO
	.align		4
.L_3263:
        /*0048*/ 	.byte	0x04, 0x17
        /*004a*/ 	.short	(.L_3265 - .L_3264)
.L_3264:
        /*004c*/ 	.word	0x00000000
        /*0050*/ 	.short	0x0003
        /*0052*/ 	.short	0x0018
        /*0054*/ 	.byte	0x00, 0xf5, 0x21, 0x00


	//----- nvinfo : EIATTR_KPARAM_INFO
	.align		4
.L_3265:
        /*0058*/ 	.byte	0x04, 0x17
        /*005a*/ 	.short	(.L_3267 - .L_3266)
.L_3266:
        /*005c*/ 	.word	0x00000000
        /*0060*/ 	.short	0x0002
        /*0062*/ 	.short	0x0010
        /*0064*/ 	.byte	0x00, 0xf5, 0x21, 0x00


	//----- nvinfo : EIATTR_KPARAM_INFO
	.align		4
.L_3267:
        /*0068*/ 	.byte	0x04, 0x17
        /*006a*/ 	.short	(.L_3269 - .L_3268)
.L_3268:
        /*006c*/ 	.word	0x00000000
        /*0070*/ 	.short	0x0001
        /*0072*/ 	.short	0x0008
        /*0074*/ 	.byte	0x00, 0xf5, 0x21, 0x00


	//----- nvinfo : EIATTR_KPARAM_INFO
	.align		4
.L_3269:
        /*0078*/ 	.byte	0x04, 0x17
        /*007a*/ 	.short	(.L_3271 - .L_3270)
.L_3270:
        /*007c*/ 	.word	0x00000000
        /*0080*/ 	.short	0x0000
        /*0082*/ 	.short	0x0000
        /*0084*/ 	.byte	0x00, 0xf5, 0x21, 0x00


	//----- nvinfo : EIATTR_SPARSE_MMA_MASK
	.align		4
.L_3271:
        /*0088*/ 	.byte	0x03, 0x50
        /*008a*/ 	.short	0x0000


	//----- nvinfo : EIATTR_MAXREG_COUNT
	.align		4
        /*008c*/ 	.byte	0x03, 0x1b
        /*008e*/ 	.short	0x00ff


	//----- nvinfo : EIATTR_NUM_BARRIERS
	.align		4
        /*0090*/ 	.byte	0x02, 0x4c
        /*0092*/ 	.byte	0x01
	.zero		1


	//----- nvinfo : EIATTR_MERCURY_ISA_VERSION
	.align		4
        /*0094*/ 	.byte	0x03, 0x5f
        /*0096*/ 	.short	0x0101


	//----- nvinfo : EIATTR_INT_WARP_WIDE_INSTR_OFFSETS
	.align		4
        /*0098*/ 	.byte	0x04, 0x31
        /*009a*/ 	.short	(.L_3273 - .L_3272)


	//   ....[0]....
.L_3272:
        /*009c*/ 	.word	0x00003a00


	//   ....[1]....
        /*00a0*/ 	.word	0x00003af0


	//----- nvinfo : EIATTR_VRC_CTA_INIT_COUNT
	.align		4
.L_3273:
        /*00a4*/ 	.byte	0x02, 0x4a
	.zero		1
	.zero		1


	//----- nvinfo : EIATTR_EXIT_INSTR_OFFSETS
	.align		4
        /*00a8*/ 	.byte	0x04, 0x1c
        /*00aa*/ 	.short	(.L_3275 - .L_3274)


	//   ....[0]....
.L_3274:
        /*00ac*/ 	.word	0x00003bb0


	//   ....[1]....
        /*00b0*/ 	.word	0x00007060


	//   ....[2]....
        /*00b4*/ 	.word	0x00007550


	//   ....[3]....
        /*00b8*/ 	.word	0x00007590


	//   ....[4]....
        /*00bc*/ 	.word	0x00007a80


	//----- nvinfo : EIATTR_CRS_STACK_SIZE
	.align		4
.L_3275:
        /*00c0*/ 	.byte	0x04, 0x1e
        /*00c2*/ 	.short	(.L_3277 - .L_3276)
.L_3276:
        /*00c4*/ 	.word	0x00000000


	//----- nvinfo : EIATTR_CBANK_PARAM_SIZE
	.align		4
.L_3277:
        /*00c8*/ 	.byte	0x03, 0x19
        /*00ca*/ 	.short	0x0038


	//----- nvinfo : EIATTR_PARAM_CBANK
	.align		4
        /*00cc*/ 	.byte	0x04, 0x0a
        /*00ce*/ 	.short	(.L_3279 - .L_3278)
	.align		4
.L_3278:
        /*00d0*/ 	.word	index@(.nv.constant0._ZN2at6native50batch_norm_collect_statistics_channels_last_kernelINS0_6InvStdEddLi4EEEvPKT0_PT1_S7_PVS6_PiiiS6_)
        /*00d4*/ 	.short	0x0380
        /*00d6*/ 	.short	0x0038


	//----- nvinfo : EIATTR_SW_WAR
	.align		4
.L_3279:
        /*00d8*/ 	.byte	0x04, 0x36
        /*00da*/ 	.short	(.L_3281 - .L_3280)
.L_3280:
        /*00dc*/ 	.word	0x00000008
.L_3281:


//--------------------- .nv.info._ZN2at6native26batch_norm_backward_kernelIN3c108BFloat16ES3_fiEEvNS_27GenericPackedTensorAccessorIKT_Lm3ENS_16DefaultPtrTraitsET2_EES9_NS4_IS5_Lm3ES7_S8_EENS4_IT0_Lm1ES7_S8_EESC_NS4_IKSB_Lm1ES7_S8_EESE_SE_NS4_IKT1_Lm1ES7_S8_EESH_bSF_ --------------------------
	.section	.nv.info._ZN2at6native26batch_norm_backward_kernelIN3c108BFloat16ES3_fiEEvNS_27GenericPackedTensorAccessorIKT_Lm3ENS_16DefaultPtrTraitsET2_EES9_NS4_IS5_Lm3ES7_S8_EENS4_IT0_Lm1ES7_S8_EESC_NS4_IKSB_Lm1ES7_S8_EESE_SE_NS4_IKT1_Lm1ES7_S8_EESH_bSF_,"",@"SHT_CUDA_INFO"
	.sectionflags	@""
	.align	4


	//----- nvinfo : EIATTR_CUDA_API_VERSION
	.align		4
        /*0000*/ 	.byte	0x04, 0x37
        /*0002*/ 	.short	(.L_3283 - .L_3282)
.L_3282:
        /*0004*/ 	.word	0x00000082


	//----- nvinfo : EIATTR_KPARAM_INFO
	.align		4
.L_3283:
        /*0008*/ 	.byte	0x04, 0x17
        /*000a*/ 	.short	(.L_3285 - .L_3284)
.L_3284:
        /*000c*/ 	.word	0x00000000
        /*0010*/ 	.short	0x000b
        /*0012*/ 	.short	0x00d4
        /*0014*/ 	.byte	0x00, 0xf0, 0x11, 0x00


	//----- nvinfo : EIATTR_KPARAM_INFO
	.align		4
.L_3285:
        /*0018*/ 	.byte	0x04, 0x17
        /*001a*/ 	.short	(.L_3287 - .L_3286)
.L_3286:
        /*001c*/ 	.word	0x00000000
        /*0020*/ 	.short	0x000a
        /*0022*/ 	.short	0x00d0
        /*0024*/ 	.byte	0x00, 0xf0, 0x05, 0x00


	//----- nvinfo : EIATTR_KPARAM_INFO
	.align		4
.L_3287:
        /*0028*/ 	.byte	0x04, 0x17
        /*002a*/ 	.short	(.L_3289 - .L_3288)
.L_3288:
        /*002c*/ 	.word	0x00000000
        /*0030*/ 	.short	0x0009
        /*0032*/ 	.short	0x00c0
        /*0034*/ 	.byte	0x00, 0xf0, 0x41, 0x00


	//----- nvinfo : EIATTR_KPARAM_INFO
	.align		4
.L_3289:
        /*0038*/ 	.byte	0x04, 0x17
        /*003a*/ 	.short	(.L_3291 - .L_3290)
.L_3290:
        /*003c*/ 	.word	0x00000000
        /*0040*/ 	.short	0x0008
        /*0042*/ 	.short	0x00b0
        /*0044*/ 	.byte	0x00, 0xf0, 0x41, 0x00


	//----- nvinfo : EIATTR_KPARAM_INFO
	.align		4
.L_3291:
        /*0048*/ 	.byte	0x04, 0x17
        /*004a*/ 	.short	(.L_3293 - .L_3292)
.L_3292:
        /*004c*/ 	.word	0x00000000
        /*0050*/ 	.short	0x0007
        /*0052*/ 	.short	0x00a0
        /*0054*/ 	.byte	0x00, 0xf0, 0x41, 0x00


	//----- nvinfo : EIATTR_KPARAM_INFO
	.align		4
.L_3293:
        /*0058*/ 	.byte	0x04, 0x17
        /*005a*/ 	.short	(.L_3295 - .L_3294)
.L_3294:
        /*005c*/ 	.word	0x00000000
        /*0060*/ 	.short	0x0006
        /*0062*/ 	.short	0x0090
        /*0064*/ 	.byte	0x00, 0xf0, 0x41, 0x00


	//----- nvinfo : EIATTR_KPARAM_INFO
	.align		4
.L_3295:
        /*0068*/ 	.byte	0x04, 0x17
        /*006a*/ 	.short	(.L_3297 - .L_3296)
.L_3296:
        /*006c*/ 	.word	0x00000000
        /*0070*/ 	.short	0x0005
        /*0072*/ 	.short	0x0080
        /*0074*/ 	.byte	0x00, 0xf0, 0x41, 0x00


	//----- nvinfo : EIATTR_KPARAM_INFO
	.align		4
.L_3297:
        /*0078*/ 	.byte	0x04, 0x17
        /*007a*/ 	.short	(.L_3299 - .L_3298)
.L_3298:
        /*007c*/ 	.word	0x00000000
        /*0080*/ 	.short	0x0004
        /*0082*/ 	.short	0x0070
        /*0084*/ 	.byte	0x00, 0xf0, 0x41, 0x00


	//----- nvinfo : EIATTR_KPARAM_INFO
	.align		4
.L_3299:
        /*0088*/ 	.byte	0x04, 0x17
        /*008a*/ 	.short	(.L_3301 - .L_3300)
.L_3300:
        /*008c*/ 	.word	0x00000000
        /*0090*/ 	.short	0x0003
        /*0092*/ 	.short	0x0060
        /*0094*/ 	.byte	0x00, 0xf0, 0x41, 0x00


	//----- nvinfo : EIATTR_KPARAM_INFO
	.align		4
.L_3301:
        /*0098*/ 	.byte	0x04, 0x17
        /*009a*/ 	.short	(.L_3303 - .L_3302)
.L_3302:
        /*009c*/ 	.word	0x00000000
        /*00a0*/ 	.short	0x0002
        /*00a2*/ 	.short	0x0040
        /*00a4*/ 	.byte	0x00, 0xf0, 0x81, 0x00


	//----- nvinfo : EIATTR_KPARAM_INFO
	.align		4
.L_3303:
        /*00a8*/ 	.byte	0x04, 0x17
        /*00aa*/ 	.short	(.L_3305 - .L_3304)
.L_3304:
        /*00ac*/ 	.word	0x00000000
        /*00b0*/ 	.short	0x0001
        /*00b2*/ 	.short	0x0020
        /*00b4*/ 	.byte	0x00, 0xf0, 0x81, 0x00


	//----- nvinfo : EIATTR_KPARAM_INFO
	.align		4
.L_3305:
        /*00b8*/ 	.byte	0x04, 0x17
        /*00ba*/ 	.short	(.L_3307 - .L_3306)
.L_3306:
        /*00bc*/ 	.word	0x00000000
        /*00c0*/ 	.short	0x0000
        /*00c2*/ 	.short	0x0000
        /*00c4*/ 	.byte	0x00, 0xf0, 0x81, 0x00


	//----- nvinfo : EIATTR_SPARSE_MMA_MASK
	.align		4
.L_3307:
        /*00c8*/ 	.byte	0x03, 0x50
        /*00ca*/ 	.short	0x0000


	//----- nvinfo : EIATTR_MAXREG_COUNT
	.align		4
        /*00cc*/ 	.byte	0x03, 0x1b
        /*00ce*/ 	.short	0x00ff


	//----- nvinfo : EIATTR_NUM_BARRIERS
	.align		4
        /*00d0*/ 	.byte	0x02, 0x4c
        /*00d2*/ 	.byte	0x01
	.zero		1


	//----- nvinfo : EIATTR_MERCURY_ISA_VERSION
	.align		4
        /*00d4*/ 	.byte	0x03, 0x5f
        /*00d6*/ 	.short	0x0101


	//----- nvinfo : EIATTR_COOP_GROUP_MASK_REGIDS
	.align		4
        /*00d8*/ 	.byte	0x04, 0x29
        /*00da*/ 	.short	(.L_3309 - .L_3308)


	//   ....[0]....
.L_3308:
        /*00dc*/ 	.word	0xffffffff


	//   ....[1]....
        /*00e0*/ 	.word	0xffffffff


	//   ....[2]....
        /*00e4*/ 	.word	0xffffffff


	//   ....[3]....
        /*00e8*/ 	.word	0xffffffff


	//   ....[4]....
        /*00ec*/ 	.word	0xffffffff


	//   ....[5]....
        /*00f0*/ 	.word	0xffffffff


	//   ....[6]....
        /*00f4*/ 	.word	0xffffffff


	//   ....[7]....
        /*00f8*/ 	.word	0xffffffff


	//   ....[8]....
        /*00fc*/ 	.word	0xffffffff


	//   ....[9]....
        /*0100*/ 	.word	0xffffffff


	//   ....[10]....
        /*0104*/ 	.word	0xffffffff


	//   ....[11]....
        /*0108*/ 	.word	0xffffffff


	//   ....[12]....
        /*010c*/ 	.word	0xffffffff


	//   ....[13]....
        /*0110*/ 	.word	0xffffffff


	//   ....[14]....
        /*0114*/ 	.word	0xffffffff


	//   ....[15]....
        /*0118*/ 	.word	0xffffffff


	//   ....[16]....
        /*011c*/ 	.word	0xffffffff


	//   ....[17]....
        /*0120*/ 	.word	0xffffffff


	//   ....[18]....
        /*0124*/ 	.word	0xffffffff


	//   ....[19]....
        /*0128*/ 	.word	0xffffffff


	//   ....[20]....
        /*012c*/ 	.word	0x0500000f


	//   ....[21]....
        /*0130*/ 	.word	0x0500000f


	//   ....[22]....
        /*0134*/ 	.word	0x0500000f


	//   ....[23]....
        /*0138*/ 	.word	0x0500000f


	//   ....[24]....
        /*013c*/ 	.word	0x0500000f


	//   ....[25]....
        /*0140*/ 	.word	0x0500000f


	//   ....[26]....
        /*0144*/ 	.word	0x0500000f


	//   ....[27]....
        /*0148*/ 	.word	0x0500000f


	//   ....[28]....
        /*014c*/ 	.word	0x0500000f


	//   ....[29]....
        /*0150*/ 	.word	0x0500000f


	//----- nvinfo : EIATTR_COOP_GROUP_INSTR_OFFSETS
	.align		4
.L_3309:
        /*0154*/ 	.byte	0x04, 0x28
        /*0156*/ 	.short	(.L_3311 - .L_3310)


	//   ....[0]....
.L_3310:
        /*0158*/ 	.word	0x00000850


	//   ....[1]....
        /*015c*/ 	.word	0x00000880


	//   ....[2]....
        /*0160*/ 	.word	0x00000920


	//   ....[3]....
        /*0164*/ 	.word	0x00000940


	//   ....[4]....
        /*0168*/ 	.word	0x000009a0


	//   ....[5]....
        /*016c*/ 	.word	0x000009c0


	//   ....[6]....
        /*0170*/ 	.word	0x00000a20


	//   ....[7]....
        /*0174*/ 	.word	0x00000a50


	//   ....[8]....
        /*0178*/ 	.word	0x00000ae0


	//   ....[9]....
        /*017c*/ 	.word	0x00000b30


	//   ....[10]....
        /*0180*/ 	.word	0x00000c80


	//   ....[11]....
        /*0184*/ 	.word	0x00000c90


	//   ....[12]....
        /*0188*/ 	.word	0x00000cf0


	//   ....[13]....
        /*018c*/ 	.word	0x00000d10


	//   ....[14]....
        /*0190*/ 	.word	0x00000d70


	//   ....[15]....
        /*0194*/ 	.word	0x00000d90


	//   ....[16]....
        /*0198*/ 	.word	0x00000df0


	//   ....[17]....
        /*019c*/ 	.word	0x00000e10


	//   ....[18]....
        /*01a0*/ 	.word	0x00000e70


	//   ....[19]....
        /*01a4*/ 	.word	0x00000e90


	//   ....[20]....
        /*01a8*/ 	.word	0x00001940


	//   ....[21]....
        /*01ac*/ 	.word	0x00001990


	//   ....[22]....
        /*01b0*/ 	.word	0x00001a30


	//   ....[23]....
        /*01b4*/ 	.word	0x00001aa0


	//   ....[24]....
        /*01b8*/ 	.word	0x00001b40


	//   ....[25]....
        /*01bc*/ 	.word	0x00001bb0


	//   ....[26]....
        /*01c0*/ 	.word	0x00001c50


	//   ....[27]....
        /*01c4*/ 	.word	0x00001cc0


	//   ....[28]....
        /*01c8*/ 	.word	0x00001d60


	//   ....[29]....
        /*01cc*/ 	.word	0x00001dd0


	//----- nvinfo : EIATTR_VRC_CTA_INIT_COUNT
	.align		4
.L_3311:
        /*01d0*/ 	.byte	0x02, 0x4a
	.zero		1
	.zero		1


	//----- nvinfo : EIATTR_EXIT_INSTR_OFFSETS
	.align		4
        /*01d4*/ 	.byte	0x04, 0x1c
        /*01d6*/ 	.short	(.L_3313 - .L_3312)


	//   ....[0]....
.L_3312:
        /*01d8*/ 	.word	0x00001860


	//   ....[1]....
        /*01dc*/ 	.word	0x000018e0


	//----- nvinfo : EIATTR_CRS_STACK_SIZE
	.align		4
.L_3313:
        /*01e0*/ 	.byte	0x04, 0x1e
        /*01e2*/ 	.short	(.L_3315 - .L_3314)
.L_3314:
        /*01e4*/ 	.word	0x00000000


	//----- nvinfo : EIATTR_CBANK_PARAM_SIZE
	.align		4
.L_3315:
        /*01e8*/ 	.byte	0x03, 0x19
        /*01ea*/ 	.short	0x00d8


	//----- nvinfo : EIATTR_PARAM_CBANK
	.align		4
        /*01ec*/ 	.byte	0x04, 0x0a
        /*01ee*/ 	.short	(.L_3317 - .L_3316)
	.align		4
.L_3316:
        /*01f0*/ 	.word	index@(.nv.constant0._ZN2at6native26batch_norm_backward_kernelIN3c108BFloat16ES3_fiEEvNS_27GenericPackedTensorAccessorIKT_Lm3ENS_16DefaultPtrTraitsET2_EES9_NS4_IS5_Lm3ES7_S8_EENS4_IT0_Lm1ES7_S8_EESC_NS4_IKSB_Lm1ES7_S8_EESE_SE_NS4_IKT1_Lm1ES7_S8_EESH_bSF_)
        /*01f4*/ 	.short	0x0380
        /*01f6*/ 	.short	0x00d8


	//----- nvinfo : EIATTR_SW_WAR
	.align		4
.L_3317:
        /*01f8*/ 	.byte	0x04, 0x36
        /*01fa*/ 	.short	(.L_3319 - .L_3318)
.L_3318:
        /*01fc*/ 	.word	0x00000008
.L_3319:


//--------------------- .nv.info._ZN2at6native26batch_norm_backward_kernelIN3c108BFloat16EffiEEvNS_27GenericPackedTensorAccessorIKT_Lm3ENS_16DefaultPtrTraitsET2_EES9_NS4_IS5_Lm3ES7_S8_EENS4_IT0_Lm1ES7_S8_EESC_NS4_IKSB_Lm1ES7_S8_EESE_SE_NS4_IKT1_Lm1ES7_S8_EESH_bSF_ --------------------------
	.section	.nv.info._ZN2at6native26batch_norm_backward_kernelIN3c108BFloat16EffiEEvNS_27GenericPackedTensorAccessorIKT_Lm3ENS_16DefaultPtrTraitsET2_EES9_NS4_IS5_Lm3ES7_S8_EENS4_IT0_Lm1ES7_S8_EESC_NS4_IKSB_Lm1ES7_S8_EESE_SE_NS4_IKT1_Lm1ES7_S8_EESH_bSF_,"",@"SHT_CUDA_INFO"
	.sectionflags	@""
	.align	4


	//----- nvinfo : EIATTR_CUDA_API_VERSION
	.align		4
        /*0000*/ 	.byte	0x04, 0x37
        /*0002*/ 	.short	(.L_3321 - .L_3320)
.L_3320:
        /*0004*/ 	.word	0x00000082


	//----- nvinfo : EIATTR_KPARAM_INFO
	.align		4
.L_3321:
        /*0008*/ 	.byte	0x04, 0x17
        /*000a*/ 	.short	(.L_3323 - .L_3322)
.L_3322:
        /*000c*/ 	.word	0x00000000
        /*0010*/ 	.short	0x000b
        /*0012*/ 	.short	0x00d4
        /*0014*/ 	.byte	0x00, 0xf0, 0x11, 0x00


	//----- nvinfo : EIATTR_KPARAM_INFO
	.align		4
.L_3323:
        /*0018*/ 	.byte	0x04, 0x17
        /*001a*/ 	.short	(.L_3325 - .L_3324)
.L_3324:
        /*001c*/ 	.word	0x00000000
        /*0020*/ 	.short	0x000a
        /*0022*/ 	.short	0x00d0
        /*0024*/ 	.byte	0x00, 0xf0, 0x05, 0x00


	//----- nvinfo : EIATTR_KPARAM_INFO
	.align		4
.L_3325:
        /*0028*/ 	.byte	0x04, 0x17
        /*002a*/ 	.short	(.L_3327 - .L_3326)
.L_3326:
        /*002c*/ 	.word	0x00000000
        /*0030*/ 	.short	0x0009
        /*0032*/ 	.short	0x00c0
        /*0034*/ 	.byte	0x00, 0xf0, 0x41, 0x00


	//----- nvinfo : EIATTR_KPARAM_INFO
	.align		4
.L_3327:
        /*0038*/ 	.byte	0x04, 0x17
        /*003a*/ 	.short	(.L_3329 - .L_3328)
.L_3328:
        /*003c*/ 	.word	0x00000000
        /*0040*/ 	.short	0x0008
        /*0042*/ 	.short	0x00b0
        /*0044*/ 	.byte	0x00, 0xf0, 0x41, 0x00


	//----- nvinfo : EIATTR_KPARAM_INFO
	.align		4
.L_3329:
        /*0048*/ 	.byte	0x04, 0x17
        /*004a*/ 	.short	(.L_3331 - .L_3330)
.L_3330:
        /*004c*/ 	.word	0x00000000
        /*0050*/ 	.short	0x0007
        /*0052*/ 	.short	0x00a0
        /*0054*/ 	.byte	0x00, 0xf0, 0x41, 0x00


	//----- nvinfo : EIATTR_KPARAM_INFO
	.align		4
.L_3331:
        /*0058*/ 	.byte	0x04, 0x17
        /*005a*/ 	.short	(.L_3333 - .L_3332)
.L_3332:
        /*005c*/ 	.word	0x00000000
        /*0060*/ 	.short	0x0006
        /*0062*/ 	.short	0x0090
        /*0064*/ 	.byte	0x00, 0xf0, 0x41, 0x00


	//----- nvinfo : EIATTR_KPARAM_INFO
	.align		4
.L_3333:
        /*0068*/ 	.byte	0x04, 0x17
        /*006a*/ 	.short	(.L_3335 - .L_3334)
.L_3334:
        /*006c*/ 	.word	0x00000000
        /*0070*/ 	.short	0x0005
        /*0072*/ 	.short	0x0080
        /*0074*/ 	.byte	0x00, 0xf0, 0x41, 0x00


	//----- nvinfo : EIATTR_KPARAM_INFO
	.align		4
.L_3335:
        /*0078*/ 	.byte	0x04, 0x17
        /*007a*/ 	.short	(.L_3337 - .L_3336)
.L_3336:
        /*007c*/ 	.word	0x00000000
        /*0080*/ 	.short	0x0004
        /*0082*/ 	.short	0x0070
        /*0084*/ 	.byte	0x00, 0xf0, 0x41, 0x00


	//----- nvinfo : EIATTR_KPARAM_INFO
	.align		4
.L_3337:
        /*0088*/ 	.byte	0x04, 0x17
        /*008a*/ 	.short	(.L_3339 - .L_3338)
.L_3338:
        /*008c*/ 	.word	0x00000000
        /*0090*/ 	.short	0x0003
        /*0092*/ 	.short	0x0060
        /*0094*/ 	.byte	0x00, 0xf0, 0x41, 0x00


	//----- nvinfo : EIATTR_KPARAM_INFO
	.align		4
.L_3339:
        /*0098*/ 	.byte	0x04, 0x17
        /*009a*/ 	.short	(.L_3341 - .L_3340)
.L_3340:
        /*009c*/ 	.word	0x00000000
        /*00a0*/ 	.short	0x0002
        /*00a2*/ 	.short	0x0040
        /*00a4*/ 	.byte	0x00, 0xf0, 0x81, 0x00


	//----- nvinfo : EIATTR_KPARAM_INFO
	.align		4
.L_3341:
        /*00a8*/ 	.byte	0x04, 0x17
        /*00aa*/ 	.short	(.L_3343 - .L_3342)
.L_3342:
        /*00ac*/ 	.word	0x00000000
        /*00b0*/ 	.short	0x0001
        /*00b2*/ 	.short	0x0020
        /*00b4*/ 	.byte	0x00, 0xf0, 0x81, 0x00


	//----- nvinfo : EIATTR_KPARAM_INFO
	.align		4
.L_3343:
        /*00b8*/ 	.byte	0x04, 0x17
        /*00ba*/ 	.short	(.L_3345 - .L_3344)
.L_3344:
        /*00bc*/ 	.word	0x00000000
        /*00c0*/ 	.short	0x0000
        /*00c2*/ 	.short	0x0000
        /*00c4*/ 	.byte	0x00, 0xf0, 0x81, 0x00


	//----- nvinfo : EIATTR_SPARSE_MMA_MASK
	.align		4
.L_3345:
        /*00c8*/ 	.byte	0x03, 0x50
        /*00ca*/ 	.short	0x0000


	//----- nvinfo : EIATTR_MAXREG_COUNT
	.align		4
        /*00cc*/ 	.byte	0x03, 0x1b
        /*00ce*/ 	.short	0x00ff


	//----- nvinfo : EIATTR_NUM_BARRIERS
	.align		4
        /*00d0*/ 	.byte	0x02, 0x4c
        /*00d2*/ 	.byte	0x01
	.zero		1


	//----- nvinfo : EIATTR_MERCURY_ISA_VERSION
	.align		4
        /*00d4*/ 	.byte	0x03, 0x5f
        /*00d6*/ 	.short	0x0101


	//----- nvinfo : EIATTR_COOP_GROUP_MASK_REGIDS
	.align		4
        /*00d8*/ 	.byte	0x04, 0x29
        /*00da*/ 	.short	(.L_3347 - .L_3346)


	//   ....[0]....
.L_3346:
        /*00dc*/ 	.word	0xffffffff


	//   ....[1]....
        /*00e0*/ 	.word	0xffffffff


	//   ....[2]....
        /*00e4*/ 	.word	0xffffffff


	//   ....[3]....
        /*00e8*/ 	.word	0xffffffff


	//   ....[4]....
        /*00ec*/ 	.word	0xffffffff


	//   ....[5]....
        /*00f0*/ 	.word	0xffffffff


	//   ....[6]....
        /*00f4*/ 	.word	0xffffffff


	//   ....[7]....
        /*00f8*/ 	.word	0xffffffff


	//   ....[8]....
        /*00fc*/ 	.word	0xffffffff


	//   ....[9]....
        /*0100*/ 	.word	0xffffffff


	//   ....[10]....
        /*0104*/ 	.word	0xffffffff


	//   ....[11]....
        /*0108*/ 	.word	0xffffffff


	//   ....[12]....
        /*010c*/ 	.word	0xffffffff


	//   ....[13]....
        /*0110*/ 	.word	0xffffffff


	//   ....[14]....
        /*0114*/ 	.word	0xffffffff


	//   ....[15]....
        /*0118*/ 	.word	0xffffffff


	//   ....[16]....
        /*011c*/ 	.word	0xffffffff


	//   ....[17]....
        /*0120*/ 	.word	0xffffffff


	//   ....[18]....
        /*0124*/ 	.word	0xffffffff


	//   ....[19]....
        /*0128*/ 	.word	0xffffffff


	//   ....[20]....
        /*012c*/ 	.word	0x0500000f


	//   ....[21]....
        /*0130*/ 	.word	0x0500000f


	//   ....[22]....
        /*0134*/ 	.word	0x0500000f


	//   ....[23]....
        /*0138*/ 	.word	0x0500000f


	//   ....[24]....
        /*013c*/ 	.word	0x0500000f


	//   ....[25]....
        /*0140*/ 	.word	0x0500000f


	//   ....[26]....
        /*0144*/ 	.word	0x0500000f


	//   ....[27]....
        /*0148*/ 	.word	0x0500000f


	//   ....[28]....
        /*014c*/ 	.word	0x0500000f


	//   ....[29]....
        /*0150*/ 	.word	0x0500000f


	//----- nvinfo : EIATTR_COOP_GROUP_INSTR_OFFSETS
	.align		4
.L_3347:
        /*0154*/ 	.byte	0x04, 0x28
        /*0156*/ 	.short	(.L_3349 - .L_3348)


	//   ....[0]....
.L_3348:
        /*0158*/ 	.word	0x00000820


	//   ....[1]....
        /*015c*/ 	.word	0x00000850


	//   ....[2]....
        /*0160*/ 	.word	0x000008f0


	//   ....[3]....
        /*0164*/ 	.word	0x00000910


	//   ....[4]....
        /*0168*/ 	.word	0x00000970


	//   ....[5]....
        /*016c*/ 	.word	0x00000990


	//   ....[6]....
        /*0170*/ 	.word	0x000009f0


	//   ....[7]....
        /*0174*/ 	.word	0x00000a20


	//   ....[8]....
        /*0178*/ 	.word	0x00000ab0


	//   ....[9]....
        /*017c*/ 	.word	0x00000b00


	//   ....[10]....
        /*0180*/ 	.word	0x00000c50


	//   ....[11]....
        /*0184*/ 	.word	0x00000c60


	//   ....[12]....
        /*0188*/ 	.word	0x00000cc0


	//   ....[13]....
        /*018c*/ 	.word	0x00000ce0


	//   ....[14]....
        /*0190*/ 	.word	0x00000d40


	//   ....[15]....
        /*0194*/ 	.word	0x00000d60


	//   ....[16]....
        /*0198*/ 	.word	0x00000dc0


	//   ....[17]....
        /*019c*/ 	.word	0x00000de0


	//   ....[18]....
        /*01a0*/ 	.word	0x00000e40


	//   ....[19]....
        /*01a4*/ 	.word	0x00000e60


	//   ....[20]....
        /*01a8*/ 	.word	0x000018e0


	//   ....[21]....
        /*01ac*/ 	.word	0x00001930


	//   ....[22]....
        /*01b0*/ 	.word	0x000019d0


	//   ....[23]....
        /*01b4*/ 	.word	0x00001a40


	//   ....[24]....
        /*01b8*/ 	.word	0x00001ae0


	//   ....[25]....
        /*01bc*/ 	.word	0x00001b50


	//   ....[26]....
        /*01c0*/ 	.word	0x00001bf0


	//   ....[27]....
        /*01c4*/ 	.word	0x00001c60


	//   ....[28]....
        /*01c8*/ 	.word	0x00001d00


	//   ....[29]....
        /*01cc*/ 	.word	0x00001d70


	//----- nvinfo : EIATTR_VRC_CTA_INIT_COUNT
	.align		4
.L_3349:
        /*01d0*/ 	.byte	0x02, 0x4a
	.zero		1
	.zero		1


	//----- nvinfo : EIATTR_EXIT_INSTR_OFFSETS
	.align		4
        /*01d4*/ 	.byte	0x04, 0x1c
        /*01d6*/ 	.short	(.L_3351 - .L_3350)


	//   ....[0]....
.L_3350:
        /*01d8*/ 	.word	0x00001820


	//   ....[1]....
        /*01dc*/ 	.word	0x00001880


	//----- nvinfo : EIATTR_CRS_STACK_SIZE
	.align		4
.L_3351:
        /*01e0*/ 	.byte	0x04, 0x1e
        /*01e2*/ 	.short	(.L_3353 - .L_3352)
.L_3352:
        /*01e4*/ 	.word	0x00000000


	//----- nvinfo : EIATTR_CBANK_PARAM_SIZE
	.align		4
.L_3353:
        /*01e8*/ 	.byte	0x03, 0x19
        /*01ea*/ 	.short	0x00d8


	//----- nvinfo : EIATTR_PARAM_CBANK
	.align		4
        /*01ec*/ 	.byte	0x04, 0x0a
        /*01ee*/ 	.short	(.L_3355 - .L_3354)
	.align		4
.L_3354:
        /*01f0*/ 	.word	index@(.nv.constant0._ZN2at6native26batch_norm_backward_kernelIN3c108BFloat16EffiEEvNS_27GenericPackedTensorAccessorIKT_Lm3ENS_16DefaultPtrTraitsET2_EES9_NS4_IS5_Lm3ES7_S8_EENS4_IT0_Lm1ES7_S8_EESC_NS4_IKSB_Lm1ES7_S8_EESE_SE_NS4_IKT1_Lm1ES7_S8_EESH_bSF_)
        /*01f4*/ 	.short	0x0380
        /*01f6*/ 	.short	0x00d8


	//----- nvinfo : EIATTR_SW_WAR
	.align		4
.L_3355:
        /*01f8*/ 	.byte	0x04, 0x36
        /*01fa*/ 	.short	(.L_3357 - .L_3356)
.L_3356:
        /*01fc*/ 	.word	0x00000008
.L_3357:


//--------------------- .nv.info._ZN2at6native26batch_norm_backward_kernelIN3c104HalfES3_fiEEvNS_27GenericPackedTensorAccessorIKT_Lm3ENS_16DefaultPtrTraitsET2_EES9_NS4_IS5_Lm3ES7_S8_EENS4_IT0_Lm1ES7_S8_EESC_NS4_IKSB_Lm1ES7_S8_EESE_SE_NS4_IKT1_Lm1ES7_S8_EESH_bSF_ --------------------------
	.section	.nv.info._ZN2at6native26batch_norm_backward_kernelIN3c104HalfES3_fiEEvNS_27GenericPackedTensorAccessorIKT_Lm3ENS_16DefaultPtrTraitsET2_EES9_NS4_IS5_Lm3ES7_S8_EENS4_IT0_Lm1ES7_S8_EESC_NS4_IKSB_Lm1ES7_S8_EESE_SE_NS4_IKT1_Lm1ES7_S8_EESH_bSF_,"",@"SHT_CUDA_INFO"
	.sectionflags	@""
	.align	4


	//----- nvinfo : EIATTR_CUDA_API_VERSION
	.align		4
        /*0000*/ 	.byte	0x04, 0x37
        /*0002*/ 	.short	(.L_3359 - .L_3358)
.L_3358:
        /*0004*/ 	.word	0x00000082


	//----- nvinfo : EIATTR_KPARAM_INFO
	.align		4
.L_3359:
        /*0008*/ 	.byte	0x04, 0x17
        /*000a*/ 	.short	(.L_3361 - .L_3360)
.L_3360:
        /*000c*/ 	.word	0x00000000
        /*0010*/ 	.short	0x000b
        /*0012*/ 	.short	0x00d4
        /*0014*/ 	.byte	0x00, 0xf0, 0x11, 0x00


	//----- nvinfo : EIATTR_KPARAM_INFO
	.align		4
.L_3361:
        /*0018*/ 	.byte	0x04, 0x17
        /*001a*/ 	.short	(.L_3363 - .L_3362)
.L_3362:
        /*001c*/ 	.word	0x00000000
        /*0020*/ 	.short	0x000a
        /*0022*/ 	.short	0x00d0
        /*0024*/ 	.byte	0x00, 0xf0, 0x05, 0x00


	//----- nvinfo : EIATTR_KPARAM_INFO
	.align		4
.L_3363:
        /*0028*/ 	.byte	0x04, 0x17
        /*002a*/ 	.short	(.L_3365 - .L_3364)
.L_3364:
        /*002c*/ 	.word	0x00000000
        /*0030*/ 	.short	0x0009
        /*0032*/ 	.short	0x00c0
        /*0034*/ 	.byte	0x00, 0xf0, 0x41, 0x00


	//----- nvinfo : EIATTR_KPARAM_INFO
	.align		4
.L_3365:
        /*0038*/ 	.byte	0x04, 0x17
        /*003a*/ 	.short	(.L_3367 - .L_3366)
.L_3366:
        /*003c*/ 	.word	0x00000000
        /*0040*/ 	.short	0x0008
        /*0042*/ 	.short	0x00b0
        /*0044*/ 	.byte	0x00, 0xf0, 0x41, 0x00


	//----- nvinfo : EIATTR_KPARAM_INFO
	.align		4
.L_3367:
        /*0048*/ 	.byte	0x04, 0x17
        /*004a*/ 	.short	(.L_3369 - .L_3368)
.L_3368:
        /*004c*/ 	.word	0x00000000
        /*0050*/ 	.short	0x0007
        /*0052*/ 	.short	0x00a0
        /*0054*/ 	.byte	0x00, 0xf0, 0x41, 0x00


	//----- nvinfo : EIATTR_KPARAM_INFO
	.align		4
.L_3369:
        /*0058*/ 	.byte	0x04, 0x17
        /*005a*/ 	.short	(.L_3371 - .L_3370)
.L_3370:
        /*005c*/ 	.word	0x00000000
        /*0060*/ 	.short	0x0006
        /*0062*/ 	.short	0x0090
        /*0064*/ 	.byte	0x00, 0xf0, 0x41, 0x00


	//----- nvinfo : EIATTR_KPARAM_INFO
	.align		4
.L_3371:
        /*0068*/ 	.byte	0x04, 0x17
        /*006a*/ 	.short	(.L_3373 - .L_3372)
.L_3372:
        /*006c*/ 	.word	0x00000000
        /*0070*/ 	.short	0x0005
        /*0072*/ 	.short	0x0080
        /*0074*/ 	.byte	0x00, 0xf0, 0x41, 0x00


	//----- nvinfo : EIATTR_KPARAM_INFO
	.align		4
.L_3373:
        /*0078*/ 	.byte	0x04, 0x17
        /*007a*/ 	.short	(.L_3375 - .L_3374)
.L_3374:
        /*007c*/ 	.word	0x00000000
        /*0080*/ 	.short	0x0004
        /*0082*/ 	.short	0x0070
        /*0084*/ 	.byte	0x00, 0xf0, 0x41, 0x00


	//----- nvinfo : EIATTR_KPARAM_INFO
	.align		4
.L_3375:
        /*0088*/ 	.byte	0x04, 0x17
        /*008a*/ 	.short	(.L_3377 - .L_3376)
.L_3376:
        /*008c*/ 	.word	0x00000000
        /*0090*/ 	.short	0x0003
        /*0092*/ 	.short	0x0060
        /*0094*/ 	.byte	0x00, 0xf0, 0x41, 0x00


	//----- nvinfo : EIATTR_KPARAM_INFO
	.align		4
.L_3377:
        /*0098*/ 	.byte	0x04, 0x17
        /*009a*/ 	.short	(.L_3379 - .L_3378)
.L_3378:
        /*009c*/ 	.word	0x00000000
        /*00a0*/ 	.short	0x0002
        /*00a2*/ 	.short	0x0040
        /*00a4*/ 	.byte	0x00, 0xf0, 0x81, 0x00


	//----- nvinfo : EIATTR_KPARAM_INFO
	.align		4
.L_3379:
        /*00a8*/ 	.byte	0x04, 0x17
        /*00aa*/ 	.short	(.L_3381 - .L_3380)
.L_3380:
        /*00ac*/ 	.word	0x00000000
        /*00b0*/ 	.short	0x0001
        /*00b2*/ 	.short	0x0020
        /*00b4*/ 	.byte	0x00, 0xf0, 0x81, 0x00


	//----- nvinfo : EIATTR_KPARAM_INFO
	.align		4
.L_3381:
        /*00b8*/ 	.byte	0x04, 0x17
        /*00ba*/ 	.short	(.L_3383 - .L_3382)
.L_3382:
        /*00bc*/ 	.word	0x00000000
        /*00c0*/ 	.short	0x0000
        /*00c2*/ 	.short	0x0000
        /*00c4*/ 	.byte	0x00, 0xf0, 0x81, 0x00


	//----- nvinfo : EIATTR_SPARSE_MMA_MASK
	.align		4
.L_3383:
        /*00c8*/ 	.byte	0x03, 0x50
        /*00ca*/ 	.short	0x0000


	//----- nvinfo : EIATTR_MAXREG_COUNT
	.align		4
        /*00cc*/ 	.byte	0x03, 0x1b
        /*00ce*/ 	.short	0x00ff


	//----- nvinfo : EIATTR_NUM_BARRIERS
	.align		4
        /*00d0*/ 	.byte	0x02, 0x4c
        /*00d2*/ 	.byte	0x01
	.zero		1


	//----- nvinfo : EIATTR_MERCURY_ISA_VERSION
	.align		4
        /*00d4*/ 	.byte	0x03, 0x5f
        /*00d6*/ 	.short	0x0101


	//----- nvinfo : EIATTR_COOP_GROUP_MASK_REGIDS
	.align		4
        /*00d8*/ 	.byte	0x04, 0x29
        /*00da*/ 	.short	(.L_3385 - .L_3384)


	//   ....[0]....
.L_3384:
        /*00dc*/ 	.word	0xffffffff


	//   ....[1]....
        /*00e0*/ 	.word	0xffffffff


	//   ....[2]....
        /*00e4*/ 	.word	0xffffffff


	//   ....[3]....
        /*00e8*/ 	.word	0xffffffff


	//   ....[4]....
        /*00ec*/ 	.word	0xffffffff


	//   ....[5]....
        /*00f0*/ 	.word	0xffffffff


	//   ....[6]....
        /*00f4*/ 	.word	0xffffffff


	//   ....[7]....
        /*00f8*/ 	.word	0xffffffff


	//   ....[8]....
        /*00fc*/ 	.word	0xffffffff


	//   ....[9]....
        /*0100*/ 	.word	0xffffffff


	//   ....[10]....
        /*0104*/ 	.word	0xffffffff


	//   ....[11]....
        /*0108*/ 	.word	0xffffffff


	//   ....[12]....
        /*010c*/ 	.word	0xffffffff


	//   ....[13]....
        /*0110*/ 	.word	0xffffffff


	//   ....[14]....
        /*0114*/ 	.word	0xffffffff


	//   ....[15]....
        /*0118*/ 	.word	0xffffffff


	//   ....[16]....
        /*011c*/ 	.word	0xffffffff


	//   ....[17]....
        /*0120*/ 	.word	0xffffffff


	//   ....[18]....
        /*0124*/ 	.word	0xffffffff


	//   ....[19]....
        /*0128*/ 	.word	0xffffffff


	//   ....[20]....
        /*012c*/ 	.word	0x0500000e


	//   ....[21]....
        /*0130*/ 	.word	0x0500000e


	//   ....[22]....
        /*0134*/ 	.word	0x0500000e


	//   ....[23]....
        /*0138*/ 	.word	0x0500000e


	//   ....[24]....
        /*013c*/ 	.word	0x0500000e


	//   ....[25]....
        /*0140*/ 	.word	0x0500000e


	//   ....[26]....
        /*0144*/ 	.word	0x0500000e


	//   ....[27]....
        /*0148*/ 	.word	0x0500000e


	//   ....[28]....
        /*014c*/ 	.word	0x0500000e


	//   ....[29]....
        /*0150*/ 	.word	0x0500000e


	//----- nvinfo : EIATTR_COOP_GROUP_INSTR_OFFSETS
	.align		4
.L_3385:
        /*0154*/ 	.byte	0x04, 0x28
        /*0156*/ 	.short	(.L_3387 - .L_3386)


	//   ....[0]....
.L_3386:
        /*0158*/ 	.word	0x00000840


	//   ....[1]....
        /*015c*/ 	.word	0x00000870


	//   ....[2]....
        /*0160*/ 	.word	0x00000910


	//   ....[3]....
        /*0164*/ 	.word	0x00000920


	//   ....[4]....
        /*0168*/ 	.word	0x00000980


	//   ....[5]....
        /*016c*/ 	.word	0x00000990


	//   ....[6]....
        /*0170*/ 	.word	0x00000a00


	//   ....[7]....
        /*0174*/ 	.word	0x00000a10


	//   ....[8]....
        /*0178*/ 	.word	0x00000ad0


	//   ....[9]....
        /*017c*/ 	.word	0x00000ae0


	//   ....[10]....
        /*0180*/ 	.word	0x00000c20


	//   ....[11]....
        /*0184*/ 	.word	0x00000c30


	//   ....[12]....
        /*0188*/ 	.word	0x00000c90


	//   ....[13]....
        /*018c*/ 	.word	0x00000ca0


	//   ....[14]....
        /*0190*/ 	.word	0x00000d00


	//   ....[15]....
        /*0194*/ 	.word	0x00000d10


	//   ....[16]....
        /*0198*/ 	.word	0x00000d70


	//   ....[17]....
        /*019c*/ 	.word	0x00000d80


	//   ....[18]....
        /*01a0*/ 	.word	0x00000de0


	//   ....[19]....
        /*01a4*/ 	.word	0x00000df0


	//   ....[20]....
        /*01a8*/ 	.word	0x00001890


	//   ....[21]....
        /*01ac*/ 	.word	0x000018e0


	//   ....[22]....
        /*01b0*/ 	.word	0x00001990


	//   ....[23]....
        /*01b4*/ 	.word	0x000019e0


	//   ....[24]....
        /*01b8*/ 	.word	0x00001a90


	//   ....[25]....
        /*01bc*/ 	.word	0x00001ae0


	//   ....[26]....
        /*01c0*/ 	.word	0x00001b90


	//   ....[27]....
        /*01c4*/ 	.word	0x00001be0


	//   ....[28]....
        /*01c8*/ 	.word	0x00001c90


	//   ....[29]....
        /*01cc*/ 	.word	0x00001ce0


	//----- nvinfo : EIATTR_VRC_CTA_INIT_COUNT
	.align		4
.L_3387:
        /*01d0*/ 	.byte	0x02, 0x4a
	.zero		1
	.zero		1


	//----- nvinfo : EIATTR_EXIT_INSTR_OFFSETS
	.align		4
        /*01d4*/ 	.byte	0x04, 0x1c
        /*01d6*/ 	.short	(.L_3389 - .L_3388)


	//   ....[0]....
.L_3388:
        /*01d8*/ 	.word	0x000017b0


	//   ....[1]....
        /*01dc*/ 	.word	0x00001830


	//----- nvinfo : EIATTR_CRS_STACK_SIZE
	.align		4
.L_3389:
        /*01e0*/ 	.byte	0x04, 0x1e
        /*01e2*/ 	.short	(.L_3391 - .L_3390)
.L_3390:
        /*01e4*/ 	.word	0x00000000


	//----- nvinfo : EIATTR_CBANK_PARAM_SIZE
	.align		4
.L_3391:
        /*01e8*/ 	.byte	0x03, 0x19
        /*01ea*/ 	.short	0x00d8


	//----- nvinfo : EIATTR_PARAM_CBANK
	.align		4
        /*01ec*/ 	.byte	0x04, 0x0a
        /*01ee*/ 	.short	(.L_3393 - .L_3392)
	.align		4
.L_3392:
        /*01f0*/ 	.word	index@(.nv.constant0._ZN2at6native26batch_norm_backward_kernelIN3c104HalfES3_fiEEvNS_27GenericPackedTensorAccessorIKT_Lm3ENS_16DefaultPtrTraitsET2_EES9_NS4_IS5_Lm3ES7_S8_EENS4_IT0_Lm1ES7_S8_EESC_NS4_IKSB_Lm1ES7_S8_EESE_SE_NS4_IKT1_Lm1ES7_S8_EESH_bSF_)
        /*01f4*/ 	.short	0x0380
        /*01f6*/ 	.short	0x00d8


	//----- nvinfo : EIATTR_SW_WAR
	.align		4
.L_3393:
        /*01f8*/ 	.byte	0x04, 0x36
        /*01fa*/ 	.short	(.L_3395 - .L_3394)
.L_3394:
        /*01fc*/ 	.word	0x00000008
.L_3395:


//--------------------- .nv.info._ZN2at6native26batch_norm_backward_kernelIN3c104HalfEffiEEvNS_27GenericPackedTensorAccessorIKT_Lm3ENS_16DefaultPtrTraitsET2_EES9_NS4_IS5_Lm3ES7_S8_EENS4_IT0_Lm1ES7_S8_EESC_NS4_IKSB_Lm1ES7_S8_EESE_SE_NS4_IKT1_Lm1ES7_S8_EESH_bSF_ --------------------------
	.section	.nv.info._ZN2at6native26batch_norm_backward_kernelIN3c104HalfEffiEEvNS_27GenericPackedTensorAccessorIKT_Lm3ENS_16DefaultPtrTraitsET2_EES9_NS4_IS5_Lm3ES7_S8_EENS4_IT0_Lm1ES7_S8_EESC_NS4_IKSB_Lm1ES7_S8_EESE_SE_NS4_IKT1_Lm1ES7_S8_EESH_bSF_,"",@"SHT_CUDA_INFO"
	.sectionflags	@""
	.align	4


	//----- nvinfo : EIATTR_CUDA_API_VERSION
	.align		4
        /*0000*/ 	.byte	0x04, 0x37
        /*0002*/ 	.short	(.L_3397 - .L_3396)
.L_3396:
        /*0004*/ 	.word	0x00000082


	//----- nvinfo : EIATTR_KPARAM_INFO
	.align		4
.L_3397:
        /*0008*/ 	.byte	0x04, 0x17
        /*000a*/ 	.short	(.L_3399 - .L_3398)
.L_3398:
        /*000c*/ 	.word	0x00000000
        /*0010*/ 	.short	0x000b
        /*0012*/ 	.short	0x00d4
        /*0014*/ 	.byte	0x00, 0xf0, 0x11, 0x00


	//----- nvinfo : EIATTR_KPARAM_INFO
	.align		4
.L_3399:
        /*0018*/ 	.byte	0x04, 0x17
        /*001a*/ 	.short	(.L_3401 - .L_3400)
.L_3400:
        /*001c*/ 	.word	0x00000000
        /*0020*/ 	.short	0x000a
        /*0022*/ 	.short	0x00d0
        /*0024*/ 	.byte	0x00, 0xf0, 0x05, 0x00


	//----- nvinfo : EIATTR_KPARAM_INFO
	.align		4
.L_3401:
        /*0028*/ 	.byte	0x04, 0x17
        /*002a*/ 	.short	(.L_3403 - .L_3402)
.L_3402:
        /*002c*/ 	.word	0x00000000
        /*0030*/ 	.short	0x0009
        /*0032*/ 	.short	0x00c0
        /*0034*/ 	.byte	0x00, 0xf0, 0x41, 0x00


	//----- nvinfo : EIATTR_KPARAM_INFO
	.align		4
.L_3403:
        /*0038*/ 	.byte	0x04, 0x17
        /*003a*/ 	.short	(.L_3405 - .L_3404)
.L_3404:
        /*003c*/ 	.word	0x00000000
        /*0040*/ 	.short	0x0008
        /*0042*/ 	.short	0x00b0
        /*0044*/ 	.byte	0x00, 0xf0, 0x41, 0x00


	//----- nvinfo : EIATTR_KPARAM_INFO
	.align		4
.L_3405:
        /*0048*/ 	.byte	0x04, 0x17
        /*004a*/ 	.short	(.L_3407 - .L_3406)
.L_3406:
        /*004c*/ 	.word	0x00000000
        /*0050*/ 	.short	0x0007
        /*0052*/ 	.short	0x00a0
        /*0054*/ 	.byte	0x00, 0xf0, 0x41, 0x00


	//----- nvinfo : EIATTR_KPARAM_INFO
	.align		4
.L_3407:
        /*0058*/ 	.byte	0x04, 0x17
        /*005a*/ 	.short	(.L_3409 - .L_3408)
.L_3408:
        /*005c*/ 	.word	0x00000000
        /*0060*/ 	.short	0x0006
        /*0062*/ 	.short	0x0090
        /*0064*/ 	.byte	0x00, 0xf0, 0x41, 0x00


	//----- nvinfo : EIATTR_KPARAM_INFO
	.align		4
.L_3409:
        /*0068*/ 	.byte	0x04, 0x17
        /*006a*/ 	.short	(.L_3411 - .L_3410)
.L_3410:
        /*006c*/ 	.word	0x00000000
        /*0070*/ 	.short	0x0005
        /*0072*/ 	.short	0x0080
        /*0074*/ 	.byte	0x00, 0xf0, 0x41, 0x00


	//----- nvinfo : EIATTR_KPARAM_INFO
	.align		4
.L_3411:
        /*0078*/ 	.byte	0x04, 0x17
        /*007a*/ 	.short	(.L_3413 - .L_3412)
.L_3412:
        /*007c*/ 	.word	0x00000000
        /*0080*/ 	.short	0x0004
        /*0082*/ 	.short	0x0070
        /*0084*/ 	.byte	0x00, 0xf0, 0x41, 0x00


	//----- nvinfo : EIATTR_KPARAM_INFO
	.align		4
.L_3413:
        /*0088*/ 	.byte	0x04, 0x17
        /*008a*/ 	.short	(.L_3415 - .L_3414)
.L_3414:
        /*008c*/ 	.word	0x00000000
        /*0090*/ 	.short	0x0003
        /*0092*/ 	.short	0x0060
        /*0094*/ 	.byte	0x00, 0xf0, 0x41, 0x00


	//----- nvinfo : EIATTR_KPARAM_INFO
	.align		4
.L_3415:
        /*0098*/ 	.byte	0x04, 0x17
        /*009a*/ 	.short	(.L_3417 - .L_3416)
.L_3416:
        /*009c*/ 	.word	0x00000000
        /*00a0*/ 	.short	0x0002
        /*00a2*/ 	.short	0x0040
        /*00a4*/ 	.byte	0x00, 0xf0, 0x81, 0x00


	//----- nvinfo : EIATTR_KPARAM_INFO
	.align		4
.L_3417:
        /*00a8*/ 	.byte	0x04, 0x17
        /*00aa*/ 	.short	(.L_3419 - .L_3418)
.L_3418:
        /*00ac*/ 	.word	0x00000000
        /*00b0*/ 	.short	0x0001
        /*00b2*/ 	.short	0x0020
        /*00b4*/ 	.byte	0x00, 0xf0, 0x81, 0x00


	//----- nvinfo : EIATTR_KPARAM_INFO
	.align		4
.L_3419:
        /*00b8*/ 	.byte	0x04, 0x17
        /*00ba*/ 	.short	(.L_3421 - .L_3420)
.L_3420:
        /*00bc*/ 	.word	0x00000000
        /*00c0*/ 	.short	0x0000
        /*00c2*/ 	.short	0x0000
        /*00c4*/ 	.byte	0x00, 0xf0, 0x81, 0x00


	//----- nvinfo : EIATTR_SPARSE_MMA_MASK
	.align		4
.L_3421:
        /*00c8*/ 	.byte	0x03, 0x50
        /*00ca*/ 	.short	0x0000


	//----- nvinfo : EIATTR_MAXREG_COUNT
	.align		4
        /*00cc*/ 	.byte	0x03, 0x1b
        /*00ce*/ 	.short	0x00ff


	//----- nvinfo : EIATTR_NUM_BARRIERS
	.align		4
        /*00d0*/ 	.byte	0x02, 0x4c
        /*00d2*/ 	.byte	0x01
	.zero		1


	//----- nvinfo : EIATTR_MERCURY_ISA_VERSION
	.align		4
        /*00d4*/ 	.byte	0x03, 0x5f
        /*00d6*/ 	.short	0x0101


	//----- nvinfo : EIATTR_COOP_GROUP_MASK_REGIDS
	.align		4
        /*00d8*/ 	.byte	0x04, 0x29
        /*00da*/ 	.short	(.L_3423 - .L_3422)


	//   ....[0]....
.L_3422:
        /*00dc*/ 	.word	0xffffffff


	//   ....[1]....
        /*00e0*/ 	.word	0xffffffff


	//   ....[2]....
        /*00e4*/ 	.word	0xffffffff


	//   ....[3]....
        /*00e8*/ 	.word	0xffffffff


	//   ....[4]....
        /*00ec*/ 	.word	0xffffffff


	//   ....[5]....
        /*00f0*/ 	.word	0xffffffff


	//   ....[6]....
        /*00f4*/ 	.word	0xffffffff


	//   ....[7]....
        /*00f8*/ 	.word	0xffffffff


	//   ....[8]....
        /*00fc*/ 	.word	0xffffffff


	//   ....[9]....
        /*0100*/ 	.word	0xffffffff


	//   ....[10]....
        /*0104*/ 	.word	0xffffffff


	//   ....[11]....
        /*0108*/ 	.word	0xffffffff


	//   ....[12]....
        /*010c*/ 	.word	0xffffffff


	//   ....[13]....
        /*0110*/ 	.word	0xffffffff


	//   ....[14]....
        /*0114*/ 	.word	0xffffffff


	//   ....[15]....
        /*0118*/ 	.word	0xffffffff


	//   ....[16]....
        /*011c*/ 	.word	0xffffffff


	//   ....[17]....
        /*0120*/ 	.word	0xffffffff


	//   ....[18]....
        /*0124*/ 	.word	0xffffffff


	//   ....[19]....
        /*0128*/ 	.word	0xffffffff


	//   ....[20]....
        /*012c*/ 	.word	0x0500000e


	//   ....[21]....
        /*0130*/ 	.word	0x0500000e


	//   ....[22]....
        /*0134*/ 	.word	0x0500000e


	//   ....[23]....
        /*0138*/ 	.word	0x0500000e


	//   ....[24]....
        /*013c*/ 	.word	0x0500000e


	//   ....[25]....
        /*0140*/ 	.word	0x0500000e


	//   ....[26]....
        /*0144*/ 	.word	0x0500000e


	//   ....[27]....
        /*0148*/ 	.word	0x0500000e


	//   ....[28]....
        /*014c*/ 	.word	0x0500000e


	//   ....[29]....
        /*0150*/ 	.word	0x0500000e


	//----- nvinfo : EIATTR_COOP_GROUP_INSTR_OFFSETS
	.align		4
.L_3423:
        /*0154*/ 	.byte	0x04, 0x28
        /*0156*/ 	.short	(.L_3425 - .L_3424)


	//   ....[0]....
.L_3424:
        /*0158*/ 	.word	0x00000810


	//   ....[1]....
        /*015c*/ 	.word	0x00000840


	//   ....[2]....
        /*0160*/ 	.word	0x000008e0


	//   ....[3]....
        /*0164*/ 	.word	0x000008f0


	//   ....[4]....
        /*0168*/ 	.word	0x00000950


	//   ....[5]....
        /*016c*/ 	.word	0x00000960


	//   ....[6]....
        /*0170*/ 	.word	0x000009d0


	//   ....[7]....
        /*0174*/ 	.word	0x000009e0


	//   ....[8]....
        /*0178*/ 	.word	0x00000aa0


	//   ....[9]....
        /*017c*/ 	.word	0x00000ab0


	//   ....[10]....
        /*0180*/ 	.word	0x00000bf0


	//   ....[11]....
        /*0184*/ 	.word	0x00000c00


	//   ....[12]....
        /*0188*/ 	.word	0x00000c60


	//   ....[13]....
        /*018c*/ 	.word	0x00000c70


	//   ....[14]....
        /*0190*/ 	.word	0x00000cd0


	//   ....[15]....
        /*0194*/ 	.word	0x00000ce0


	//   ....[16]....
        /*0198*/ 	.word	0x00000d40


	//   ....[17]....
        /*019c*/ 	.word	0x00000d50


	//   ....[18]....
        /*01a0*/ 	.word	0x00000db0


	//   ....[19]....
        /*01a4*/ 	.word	0x00000dc0


	//   ....[20]....
        /*01a8*/ 	.word	0x00001830


	//   ....[21]....
        /*01ac*/ 	.word	0x00001880


	//   ....[22]....
        /*01b0*/ 	.word	0x00001930


	//   ....[23]....
        /*01b4*/ 	.word	0x00001980


	//   ....[24]....
        /*01b8*/ 	.word	0x00001a30


	//   ....[25]....
        /*01bc*/ 	.word	0x00001a80


	//   ....[26]....
        /*01c0*/ 	.word	0x00001b30


	//   ....[27]....
        /*01c4*/ 	.word	0x00001b80


	//   ....[28]....
        /*01c8*/ 	.word	0x00001c30


	//   ....[29]....
        /*01cc*/ 	.word	0x00001c80


	//----- nvinfo : EIATTR_VRC_CTA_INIT_COUNT
	.align		4
.L_3425:
        /*01d0*/ 	.byte	0x02, 0x4a
	.zero		1
	.zero		1


	//----- nvinfo : EIATTR_EXIT_INSTR_OFFSETS
	.align		4
        /*01d4*/ 	.byte	0x04, 0x1c
        /*01d6*/ 	.short	(.L_3427 - .L_3426)


	//   ....[0]....
.L_3426:
        /*01d8*/ 	.word	0x00001770


	//   ....[1]....
        /*01dc*/ 	.word	0x000017d0


	//----- nvinfo : EIATTR_CRS_STACK_SIZE
	.align		4
.L_3427:
        /*01e0*/ 	.byte	0x04, 0x1e
        /*01e2*/ 	.short	(.L_3429 - .L_3428)
.L_3428:
        /*01e4*/ 	.word	0x00000000


	//----- nvinfo : EIATTR_CBANK_PARAM_SIZE
	.align		4
.L_3429:
        /*01e8*/ 	.byte	0x03, 0x19
        /*01ea*/ 	.short	0x00d8


	//----- nvinfo : EIATTR_PARAM_CBANK
	.align		4
        /*01ec*/ 	.byte	0x04, 0x0a
        /*01ee*/ 	.short	(.L_3431 - .L_3430)
	.align		4
.L_3430:
        /*01f0*/ 	.word	index@(.nv.constant0._ZN2at6native26batch_norm_backward_kernelIN3c104HalfEffiEEvNS_27GenericPackedTensorAccessorIKT_Lm3ENS_16DefaultPtrTraitsET2_EES9_NS4_IS5_Lm3ES7_S8_EENS4_IT0_Lm1ES7_S8_EESC_NS4_IKSB_Lm1ES7_S8_EESE_SE_NS4_IKT1_Lm1ES7_S8_EESH_bSF_)
        /*01f4*/ 	.short	0x0380
        /*01f6*/ 	.short	0x00d8


	//----- nvinfo : EIATTR_SW_WAR
	.align		4
.L_3431:
        /*01f8*/ 	.byte	0x04, 0x36
        /*01fa*/ 	.short	(.L_3433 - .L_3432)
.L_3432:
        /*01fc*/ 	.word	0x00000008
.L_3433:


//--------------------- .nv.info._ZN2at6native26batch_norm_backward_kernelIfffiEEvNS_27GenericPackedTensorAccessorIKT_Lm3ENS_16DefaultPtrTraitsET2_EES7_NS2_IS3_Lm3ES5_S6_EENS2_IT0_Lm1ES5_S6_EESA_NS2_IKS9_Lm1ES5_S6_EESC_SC_NS2_IKT1_Lm1ES5_S6_EESF_bSD_ --------------------------
	.section	.nv.info._ZN2at6native26batch_norm_backward_kernelIfffiEEvNS_27GenericPackedTensorAccessorIKT_Lm3ENS_16DefaultPtrTraitsET2_EES7_NS2_IS3_Lm3ES5_S6_EENS2_IT0_Lm1ES5_S6_EESA_NS2_IKS9_Lm1ES5_S6_EESC_SC_NS2_IKT1_Lm1ES5_S6_EESF_bSD_,"",@"SHT_CUDA_INFO"
	.sectionflags	@""
	.align	4


	//----- nvinfo : EIATTR_CUDA_API_VERSION
	.align		4
        /*0000*/ 	.byte	0x04, 0x37
        /*0002*/ 	.short	(.L_3435 - .L_3434)
.L_3434:
        /*0004*/ 	.word	0x00000082


	//----- nvinfo : EIATTR_KPARAM_INFO
	.align		4
.L_3435:
        /*0008*/ 	.byte	0x04, 0x17
        /*000a*/ 	.short	(.L_3437 - .L_3436)
.L_3436:
        /*000c*/ 	.word	0x00000000
        /*0010*/ 	.short	0x000b
        /*0012*/ 	.short	0x00d4
        /*0014*/ 	.byte	0x00, 0xf0, 0x11, 0x00


	//----- nvinfo : EIATTR_KPARAM_INFO
	.align		4
.L_3437:
        /*0018*/ 	.byte	0x04, 0x17
        /*001a*/ 	.short	(.L_3439 - .L_3438)
.L_3438:
        /*001c*/ 	.word	0x00000000
        /*0020*/ 	.short	0x000a
        /*0022*/ 	.short	0x00d0
        /*0024*/ 	.byte	0x00, 0xf0, 0x05, 0x00


	//----- nvinfo : EIATTR_KPARAM_INFO
	.align		4
.L_3439:
        /*0028*/ 	.byte	0x04, 0x17
        /*002a*/ 	.short	(.L_3441 - .L_3440)
.L_3440:
        /*002c*/ 	.word	0x00000000
        /*0030*/ 	.short	0x0009
        /*0032*/ 	.short	0x00c0
        /*0034*/ 	.byte	0x00, 0xf0, 0x41, 0x00


	//----- nvinfo : EIATTR_KPARAM_INFO
	.align		4
.L_3441:
        /*0038*/ 	.byte	0x04, 0x17
        /*003a*/ 	.short	(.L_3443 - .L_3442)
.L_3442:
        /*003c*/ 	.word	0x00000000
        /*0040*/ 	.short	0x0008
        /*0042*/ 	.short	0x00b0
        /*0044*/ 	.byte	0x00, 0xf0, 0x41, 0x00


	//----- nvinfo : EIATTR_KPARAM_INFO
	.align		4
.L_3443:
        /*0048*/ 	.byte	0x04, 0x17
        /*004a*/ 	.short	(.L_3445 - .L_3444)
.L_3444:
        /*004c*/ 	.word	0x00000000
        /*0050*/ 	.short	0x0007
        /*0052*/ 	.short	0x00a0
        /*0054*/ 	.byte	0x00, 0xf0, 0x41, 0x00


	//----- nvinfo : EIATTR_KPARAM_INFO
	.align		4
.L_3445:
        /*0058*/ 	.byte	0x04, 0x17
        /*005a*/ 	.short	(.L_3447 - .L_3446)
.L_3446:
        /*005c*/ 	.word	0x00000000
        /*0060*/ 	.short	0x0006
        /*0062*/ 	.short	0x0090
        /*0064*/ 	.byte	0x00, 0xf0, 0x41, 0x00


	//----- nvinfo : EIATTR_KPARAM_INFO
	.align		4
.L_3447:
        /*0068*/ 	.byte	0x04, 0x17
        /*006a*/ 	.short	(.L_3449 - .L_3448)
.L_3448:
        /*006c*/ 	.word	0x00000000
        /*0070*/ 	.short	0x0005
        /*0072*/ 	.short	0x0080
        /*0074*/ 	.byte	0x00, 0xf0, 0x41, 0x00


	//----- nvinfo : EIATTR_KPARAM_INFO
	.align		4
.L_3449:
        /*0078*/ 	.byte	0x04, 0x17
        /*007a*/ 	.short	(.L_3451 - .L_3450)
.L_3450:
        /*007c*/ 	.word	0x00000000
        /*0080*/ 	.short	0x0004
        /*0082*/ 	.short	0x0070
        /*0084*/ 	.byte	0x00, 0xf0, 0x41, 0x00


	//----- nvinfo : EIATTR_KPARAM_INFO
	.align		4
.L_3451:
        /*0088*/ 	.byte	0x04, 0x17
        /*008a*/ 	.short	(.L_3453 - .L_3452)
.L_3452:
        /*008c*/ 	.word	0x00000000
        /*0090*/ 	.short	0x0003
        /*0092*/ 	.short	0x0060
        /*0094*/ 	.byte	0x00, 0xf0, 0x41, 0x00


	//----- nvinfo : EIATTR_KPARAM_INFO
	.align		4
.L_3453:
        /*0098*/ 	.byte	0x04, 0x17
        /*009a*/ 	.short	(.L_3455 - .L_3454)
.L_3454:
        /*009c*/ 	.word	0x00000000
        /*00a0*/ 	.short	0x0002
        /*00a2*/ 	.short	0x0040
        /*00a4*/ 	.byte	0x00, 0xf0, 0x81, 0x00


	//----- nvinfo : EIATTR_KPARAM_INFO
	.align		4
.L_3455:
        /*00a8*/ 	.byte	0x04, 0x17
        /*00aa*/ 	.short	(.L_3457 - .L_3456)
.L_3456:
        /*00ac*/ 	.word	0x00000000
        /*00b0*/ 	.short	0x0001
        /*00b2*/ 	.short	0x0020
        /*00b4*/ 	.byte	0x00, 0xf0, 0x81, 0x00


	//----- nvinfo : EIATTR_KPARAM_INFO
	.align		4
.L_3457:
        /*00b8*/ 	.byte	0x04, 0x17
        /*00ba*/ 	.short	(.L_3459 - .L_3458)
.L_3458:
        /*00bc*/ 	.word	0x00000000
        /*00c0*/ 	.short	0x0000
        /*00c2*/ 	.short	0x0000
        /*00c4*/ 	.byte	0x00, 0xf0, 0x81, 0x00


	//----- nvinfo : EIATTR_SPARSE_MMA_MASK
	.align		4
.L_3459:
        /*00c8*/ 	.byte	0x03, 0x50
        /*00ca*/ 	.short	0x0000


	//----- nvinfo : EIATTR_MAXREG_COUNT
	.align		4
        /*00cc*/ 	.byte	0x03, 0x1b
        /*00ce*/ 	.short	0x00ff


	//----- nvinfo : EIATTR_NUM_BARRIERS
	.align		4
        /*00d0*/ 	.byte	0x02, 0x4c
        /*00d2*/ 	.byte	0x01
	.zero		1


	//----- nvinfo : EIATTR_MERCURY_ISA_VERSION
	.align		4
        /*00d4*/ 	.byte	0x03, 0x5f
        /*00d6*/ 	.short	0x0101


	//----- nvinfo : EIATTR_COOP_GROUP_MASK_REGIDS
	.align		4
        /*00d8*/ 	.byte	0x04, 0x29
        /*00da*/ 	.short	(.L_3461 - .L_3460)


	//   ....[0]....
.L_3460:
        /*00dc*/ 	.word	0xffffffff


	//   ....[1]....
        /*00e0*/ 	.word	0xffffffff


	//   ....[2]....
        /*00e4*/ 	.word	0xffffffff


	//   ....[3]....
        /*00e8*/ 	.word	0xffffffff


	//   ....[4]....
        /*00ec*/ 	.word	0xffffffff


	//   ....[5]....
        /*00f0*/ 	.word	0xffffffff


	//   ....[6]....
        /*00f4*/ 	.word	0xffffffff


	//   ....[7]....
        /*00f8*/ 	.word	0xffffffff


	//   ....[8]....
        /*00fc*/ 	.word	0xffffffff


	//   ....[9]....
        /*0100*/ 	.word	0xffffffff


	//   ....[10]....
        /*0104*/ 	.word	0xffffffff


	//   ....[11]....
        /*0108*/ 	.word	0xffffffff


	//   ....[12]....
        /*010c*/ 	.word	0xffffffff


	//   ....[13]....
        /*0110*/ 	.word	0xffffffff


	//   ....[14]....
        /*0114*/ 	.word	0xffffffff


	//   ....[15]....
        /*0118*/ 	.word	0xffffffff


	//   ....[16]....
        /*011c*/ 	.word	0xffffffff


	//   ....[17]....
        /*0120*/ 	.word	0xffffffff


	//   ....[18]....
        /*0124*/ 	.word	0xffffffff


	//   ....[19]....
        /*0128*/ 	.word	0xffffffff


	//   ....[20]....
        /*012c*/ 	.word	0x0500000e


	//   ....[21]....
        /*0130*/ 	.word	0x0500000e


	//   ....[22]....
        /*0134*/ 	.word	0x0500000e


	//   ....[23]....
        /*0138*/ 	.word	0x0500000e


	//   ....[24]....
        /*013c*/ 	.word	0x0500000e


	//   ....[25]....
        /*0140*/ 	.word	0x0500000e


	//   ....[26]....
        /*0144*/ 	.word	0x0500000e


	//   ....[27]....
        /*0148*/ 	.word	0x0500000e


	//   ....[28]....
        /*014c*/ 	.word	0x0500000e


	//   ....[29]....
        /*0150*/ 	.word	0x0500000e


	//----- nvinfo : EIATTR_COOP_GROUP_INSTR_OFFSETS
	.align		4
.L_3461:
        /*0154*/ 	.byte	0x04, 0x28
        /*0156*/ 	.short	(.L_3463 - .L_3462)


	//   ....[0]....
.L_3462:
        /*0158*/ 	.word	0x00000790


	//   ....[1]....
        /*015c*/ 	.word	0x000007c0


	//   ....[2]....
        /*0160*/ 	.word	0x00000840


	//   ....[3]....
        /*0164*/ 	.word	0x00000850


	//   ....[4]....
        /*0168*/ 	.word	0x00000880


	//   ....[5]....
        /*016c*/ 	.word	0x000008a0


	//   ....[6]....
        /*0170*/ 	.word	0x00000920


	//   ....[7]....
        /*0174*/ 	.word	0x00000930


	//   ....[8]....
        /*0178*/ 	.word	0x00000990


	//   ....[9]....
        /*017c*/ 	.word	0x000009a0


	//   ....[10]....
        /*0180*/ 	.word	0x00000a80


	//   ....[11]....
        /*0184*/ 	.word	0x00000a90


	//   ....[12]....
        /*0188*/ 	.word	0x00000ac0


	//   ....[13]....
        /*018c*/ 	.word	0x00000ad0


	//   ....[14]....
        /*0190*/ 	.word	0x00000b00


	//   ....[15]....
        /*0194*/ 	.word	0x00000b10


	//   ....[16]....
        /*0198*/ 	.word	0x00000b40


	//   ....[17]....
        /*019c*/ 	.word	0x00000b50


	//   ....[18]....
        /*01a0*/ 	.word	0x00000b80


	//   ....[19]....
        /*01a4*/ 	.word	0x00000b90


	//   ....[20]....
        /*01a8*/ 	.word	0x00001580


	//   ....[21]....
        /*01ac*/ 	.word	0x000015d0


	//   ....[22]....
        /*01b0*/ 	.word	0x00001640


	//   ....[23]....
        /*01b4*/ 	.word	0x000016a0


	//   ....[24]....
        /*01b8*/ 	.word	0x00001710


	//   ....[25]....
        /*01bc*/ 	.word	0x00001770


	//   ....[26]....
        /*01c0*/ 	.word	0x000017e0


	//   ....[27]....
        /*01c4*/ 	.word	0x00001840


	//   ....[28]....
        /*01c8*/ 	.word	0x000018b0


	//   ....[29]....
        /*01cc*/ 	.word	0x00001910


	//----- nvinfo : EIATTR_VRC_CTA_INIT_COUNT
	.align		4
.L_3463:
        /*01d0*/ 	.byte	0x02, 0x4a
	.zero		1
	.zero		1


	//----- nvinfo : EIATTR_EXIT_INSTR_OFFSETS
	.align		4
        /*01d4*/ 	.byte	0x04, 0x1c
        /*01d6*/ 	.short	(.L_3465 - .L_3464)


	//   ....[0]....
.L_3464:
        /*01d8*/ 	.word	0x000014c0


	//   ....[1]....
        /*01dc*/ 	.word	0x00001520


	//----- nvinfo : EIATTR_CRS_STACK_SIZE
	.align		4
.L_3465:
        /*01e0*/ 	.byte	0x04, 0x1e
        /*01e2*/ 	.short	(.L_3467 - .L_3466)
.L_3466:
        /*01e4*/ 	.word	0x00000000


	//----- nvinfo : EIATTR_CBANK_PARAM_SIZE
	.align		4
.L_3467:
        /*01e8*/ 	.byte	0x03, 0x19
        /*01ea*/ 	.short	0x00d8


	//----- nvinfo : EIATTR_PARAM_CBANK
	.align		4
        /*01ec*/ 	.byte	0x04, 0x0a
        /*01ee*/ 	.short	(.L_3469 - .L_3468)
	.align		4
.L_3468:
        /*01f0*/ 	.word	index@(.nv.constant0._ZN2at6native26batch_norm_backward_kernelIfffiEEvNS_27GenericPackedTensorAccessorIKT_Lm3ENS_16DefaultPtrTraitsET2_EES7_NS2_IS3_Lm3ES5_S6_EENS2_IT0_Lm1ES5_S6_EESA_NS2_IKS9_Lm1ES5_S6_EESC_SC_NS2_IKT1_Lm1ES5_S6_EESF_bSD_)
        /*01f4*/ 	.short	0x0380
        /*01f6*/ 	.short	0x00d8


	//----- nvinfo : EIATTR_SW_WAR
	.align		4
.L_3469:
        /*01f8*/ 	.byte	0x04, 0x36
        /*01fa*/ 	.short	(.L_3471 - .L_3470)
.L_3470:
        /*01fc*/ 	.word	0x00000008
.L_3471:


//--------------------- .nv.info._ZN2at6native26batch_norm_backward_kernelIdddiEEvNS_27GenericPackedTensorAccessorIKT_Lm3ENS_16DefaultPtrTraitsET2_EES7_NS2_IS3_Lm3ES5_S6_EENS2_IT0_Lm1ES5_S6_EESA_NS2_IKS9_Lm1ES5_S6_EESC_SC_NS2_IKT1_Lm1ES5_S6_EESF_bSD_ --------------------------
	.section	.nv.info._ZN2at6native26batch_norm_backward_kernelIdddiEEvNS_27GenericPackedTensorAccessorIKT_Lm3ENS_16DefaultPtrTraitsET2_EES7_NS2_IS3_Lm3ES5_S6_EENS2_IT0_Lm1ES5_S6_EESA_NS2_IKS9_Lm1ES5_S6_EESC_SC_NS2_IKT1_Lm1ES5_S6_EESF_bSD_,"",@"SHT_CUDA_INFO"
	.sectionflags	@""
	.align	4


	//----- nvinfo : EIATTR_CUDA_API_VERSION
	.align		4
        /*0000*/ 	.byte	0x04, 0x37
        /*0002*/ 	.short	(.L_3473 - .L_3472)
.L_3472:
        /*0004*/ 	.word	0x00000082


	//----- nvinfo : EIATTR_KPARAM_INFO
	.align		4
.L_3473:
        /*0008*/ 	.byte	0x04, 0x17
        /*000a*/ 	.short	(.L_3475 - .L_3474)
.L_3474:
        /*000c*/ 	.word	0x00000000
        /*0010*/ 	.short	0x000b
        /*0012*/ 	.short	0x00d8
        /*0014*/ 	.byte	0x00, 0xf0, 0x21, 0x00


	//----- nvinfo : EIATTR_KPARAM_INFO
	.align		4
.L_3475:
        /*0018*/ 	.byte	0x04, 0x17
        /*001a*/ 	.short	(.L_3477 - .L_3476)
.L_3476:
        /*001c*/ 	.word	0x00000000
        /*0020*/ 	.short	0x000a
        /*0022*/ 	.short	0x00d0
        /*0024*/ 	.byte	0x00, 0xf0, 0x05, 0x00


	//----- nvinfo : EIATTR_KPARAM_INFO
	.align		4
.L_3477:
        /*0028*/ 	.byte	0x04, 0x17
        /*002a*/ 	.short	(.L_3479 - .L_3478)
.L_3478:
        /*002c*/ 	.word	0x00000000
        /*0030*/ 	.short	0x0009
        /*0032*/ 	.short	0x00c0
        /*0034*/ 	.byte	0x00, 0xf0, 0x41, 0x00


	//----- nvinfo : EIATTR_KPARAM_INFO
	.align		4
.L_3479:
        /*0038*/ 	.byte	0x04, 0x17
        /*003a*/ 	.short	(.L_3481 - .L_3480)
.L_3480:
        /*003c*/ 	.word	0x00000000
        /*0040*/ 	.short	0x0008
        /*0042*/ 	.short	0x00b0
        /*0044*/ 	.byte	0x00, 0xf0, 0x41, 0x00


	//----- nvinfo : EIATTR_KPARAM_INFO
	.align		4
.L_3481:
        /*0048*/ 	.byte	0x04, 0x17
        /*004a*/ 	.short	(.L_3483 - .L_3482)
.L_3482:
        /*004c*/ 	.word	0x00000000
        /*0050*/ 	.short	0x0007
        /*0052*/ 	.short	0x00a0
        /*0054*/ 	.byte	0x00, 0xf0, 0x41, 0x00


	//----- nvinfo : EIATTR_KPARAM_INFO
	.align		4
.L_3483:
        /*0058*/ 	.byte	0x04, 0x17
        /*005a*/ 	.short	(.L_3485 - .L_3484)
.L_3484:
        /*005c*/ 	.word	0x00000000
        /*0060*/ 	.short	0x0006
        /*0062*/ 	.short	0x0090
        /*0064*/ 	.byte	0x00, 0xf0, 0x41, 0x00


	//----- nvinfo : EIATTR_KPARAM_INFO
	.align		4
.L_3485:
        /*0068*/ 	.byte	0x04, 0x17
        /*006a*/ 	.short	(.L_3487 - .L_3486)
.L_3486:
        /*006c*/ 	.word	0x00000000
        /*0070*/ 	.short	0x0005
        /*0072*/ 	.short	0x0080
        /*0074*/ 	.byte	0x00, 0xf0, 0x41, 0x00


	//----- nvinfo : EIATTR_KPARAM_INFO
	.align		4
.L_3487:
        /*0078*/ 	.byte	0x04, 0x17
        /*007a*/ 	.short	(.L_3489 - .L_3488)
.L_3488:
        /*007c*/ 	.word	0x00000000
        /*0080*/ 	.short	0x0004
        /*0082*/ 	.short	0x0070
        /*0084*/ 	.byte	0x00, 0xf0, 0x41, 0x00


	//----- nvinfo : EIATTR_KPARAM_INFO
	.align		4
.L_3489:
        /*0088*/ 	.byte	0x04, 0x17
        /*008a*/ 	.short	(.L_3491 - .L_3490)
.L_3490:
        /*008c*/ 	.word	0x00000000
        /*0090*/ 	.short	0x0003
        /*0092*/ 	.short	0x0060
        /*0094*/ 	.byte	0x00, 0xf0, 0x41, 0x00


	//----- nvinfo : EIATTR_KPARAM_INFO
	.align		4
.L_3491:
        /*0098*/ 	.byte	0x04, 0x17
        /*009a*/ 	.short	(.L_3493 - .L_3492)
.L_3492:
        /*009c*/ 	.word	0x00000000
        /*00a0*/ 	.short	0x0002
        /*00a2*/ 	.short	0x0040
        /*00a4*/ 	.byte	0x00, 0xf0, 0x81, 0x00


	//----- nvinfo : EIATTR_KPARAM_INFO
	.align		4
.L_3493:
        /*00a8*/ 	.byte	0x04, 0x17
        /*00aa*/ 	.short	(.L_3495 - .L_3494)
.L_3494:
        /*00ac*/ 	.word	0x00000000
        /*00b0*/ 	.short	0x0001
        /*00b2*/ 	.short	0x0020
        /*00b4*/ 	.byte	0x00, 0xf0, 0x81, 0x00


	//----- nvinfo : EIATTR_KPARAM_INFO
	.align		4
.L_3495:
        /*00b8*/ 	.byte	0x04, 0x17
        /*00ba*/ 	.short	(.L_3497 - .L_3496)
.L_3496:
        /*00bc*/ 	.word	0x00000000
        /*00c0*/ 	.short	0x0000
        /*00c2*/ 	.short	0x0000
        /*00c4*/ 	.byte	0x00, 0xf0, 0x81, 0x00


	//----- nvinfo : EIATTR_SPARSE_MMA_MASK
	.align		4
.L_3497:
        /*00c8*/ 	.byte	0x03, 0x50
        /*00ca*/ 	.short	0x0000


	//----- nvinfo : EIATTR_MAXREG_COUNT
	.align		4
        /*00cc*/ 	.byte	0x03, 0x1b
        /*00ce*/ 	.short	0x00ff


	//----- nvinfo : EIATTR_NUM_BARRIERS
	.align		4
        /*00d0*/ 	.byte	0x02, 0x4c
        /*00d2*/ 	.byte	0x01
	.zero		1


	//----- nvinfo : EIATTR_MERCURY_ISA_VERSION
	.align		4
        /*00d4*/ 	.byte	0x03, 0x5f
        /*00d6*/ 	.short	0x0101


	//----- nvinfo : EIATTR_COOP_GROUP_MASK_REGIDS
	.align		4
        /*00d8*/ 	.byte	0x04, 0x29
        /*00da*/ 	.short	(.L_3499 - .L_3498)


	//   ....[0]....
.L_3498:
        /*00dc*/ 	.word	0xffffffff


	//   ....[1]....
        /*00e0*/ 	.word	0xffffffff


	//   ....[2]....
        /*00e4*/ 	.word	0xffffffff


	//   ....[3]....
        /*00e8*/ 	.word	0xffffffff


	//   ....[4]....
        /*00ec*/ 	.word	0xffffffff


	//   ....[5]....
        /*00f0*/ 	.word	0xffffffff


	//   ....[6]....
        /*00f4*/ 	.word	0xffffffff


	//   ....[7]....
        /*00f8*/ 	.word	0xffffffff


	//   ....[8]....
        /*00fc*/ 	.word	0xffffffff


	//   ....[9]....
        /*0100*/ 	.word	0xffffffff


	//   ....[10]....
        /*0104*/ 	.word	0xffffffff


	//   ....[11]....
        /*0108*/ 	.word	0xffffffff


	//   ....[12]....
        /*010c*/ 	.word	0xffffffff


	//   ....[13]....
        /*0110*/ 	.word	0xffffffff


	//   ....[14]....
        /*0114*/ 	.word	0xffffffff


	//   ....[15]....
        /*0118*/ 	.word	0xffffffff


	//   ....[16]....
        /*011c*/ 	.word	0xffffffff


	//   ....[17]....
        /*0120*/ 	.word	0xffffffff


	//   ....[18]....
        /*0124*/ 	.word	0xffffffff


	//   ....[19]....
        /*0128*/ 	.word	0xffffffff


	//   ....[20]....
        /*012c*/ 	.word	0xffffffff


	//   ....[21]....
        /*0130*/ 	.word	0xffffffff


	//   ....[22]....
        /*0134*/ 	.word	0xffffffff


	//   ....[23]....
        /*0138*/ 	.word	0xffffffff


	//   ....[24]....
        /*013c*/ 	.word	0xffffffff


	//   ....[25]....
        /*0140*/ 	.word	0xffffffff


	//   ....[26]....
        /*0144*/ 	.word	0xffffffff


	//   ....[27]....
        /*0148*/ 	.word	0xffffffff


	//   ....[28]....
        /*014c*/ 	.word	0xffffffff


	//   ....[29]....
        /*0150*/ 	.word	0xffffffff


	//   ....[30]....
        /*0154*/ 	.word	0xffffffff


	//   ....[31]....
        /*0158*/ 	.word	0xffffffff


	//   ....[32]....
        /*015c*/ 	.word	0xffffffff


	//   ....[33]....
        /*0160*/ 	.word	0xffffffff


	//   ....[34]....
        /*0164*/ 	.word	0xffffffff


	//   ....[35]....
        /*0168*/ 	.word	0xffffffff


	//   ....[36]....
        /*016c*/ 	.word	0xffffffff


	//   ....[37]....
        /*0170*/ 	.word	0xffffffff


	//   ....[38]....
        /*0174*/ 	.word	0xffffffff


	//   ....[39]....
        /*0178*/ 	.word	0xffffffff


	//   ....[40]....
        /*017c*/ 	.word	0x05000002


	//   ....[41]....
        /*0180*/ 	.word	0x05000002


	//   ....[42]....
        /*0184*/ 	.word	0x05000002


	//   ....[43]....
        /*0188*/ 	.word	0x05000002


	//   ....[44]....
        /*018c*/ 	.word	0x05000002


	//   ....[45]....
        /*0190*/ 	.word	0x05000002


	//   ....[46]....
        /*0194*/ 	.word	0x05000002


	//   ....[47]....
        /*0198*/ 	.word	0x05000002


	//   ....[48]....
        /*019c*/ 	.word	0x05000002


	//   ....[49]....
        /*01a0*/ 	.word	0x05000002


	//   ....[50]....
        /*01a4*/ 	.word	0x05000002


	//   ....[51]....
        /*01a8*/ 	.word	0x05000002


	//   ....[52]....
        /*01ac*/ 	.word	0x05000002


	//   ....[53]....
        /*01b0*/ 	.word	0x05000002


	//   ....[54]....
        /*01b4*/ 	.word	0x05000002


	//   ....[55]....
        /*01b8*/ 	.word	0x05000002


	//   ....[56]....
        /*01bc*/ 	.word	0x05000002


	//   ....[57]....
        /*01c0*/ 	.word	0x05000002


	//   ....[58]....
        /*01c4*/ 	.word	0x05000002


	//   ....[59]....
        /*01c8*/ 	.word	0x05000002


	//----- nvinfo : EIATTR_COOP_GROUP_INSTR_OFFSETS
	.align		4
.L_3499:
        /*01cc*/ 	.byte	0x04, 0x28
        /*01ce*/ 	.short	(.L_3501 - .L_3500)


	//   ....[0]....
.L_3500:
        /*01d0*/ 	.word	0x00000880


	//   ....[1]....
        /*01d4*/ 	.word	0x000008b0


	//   ....[2]....
        /*01d8*/ 	.word	0x000008d0


	//   ....[3]....
        /*01dc*/ 	.word	0x000008e0


	//   ....[4]....
        /*01e0*/ 	.word	0x00000930


	//   ....[5]....
        /*01e4*/ 	.word	0x00000950


	//   ....[6]....
        /*01e8*/ 	.word	0x00000960


	//   ....[7]....
        /*01ec*/ 	.word	0x00000970


	//   ....[8]....
        /*01f0*/ 	.word	0x000009a0


	//   ....[9]....
        /*01f4*/ 	.word	0x000009c0


	//   ....[10]....
        /*01f8*/ 	.word	0x000009d0


	//   ....[11]....
        /*01fc*/ 	.word	0x000009e0


	//   ....[12]....
        /*0200*/ 	.word	0x00000a50


	//   ....[13]....
        /*0204*/ 	.word	0x00000a70


	//   ....[14]....
        /*0208*/ 	.word	0x00000a80


	//   ....[15]....
        /*020c*/ 	.word	0x00000a90


	//   ....[16]....
        /*0210*/ 	.word	0x00000ae0


	//   ....[17]....
        /*0214*/ 	.word	0x00000b10


	//   ....[18]....
        /*0218*/ 	.word	0x00000b20


	//   ....[19]....
        /*021c*/ 	.word	0x00000b30


	//   ....[20]....
        /*0220*/ 	.word	0x00000c20


	//   ....[21]....
        /*0224*/ 	.word	0x00000c30


	//   ....[22]....
        /*0228*/ 	.word	0x00000c40


	//   ....[23]....
        /*022c*/ 	.word	0x00000c50


	//   ....[24]....
        /*0230*/ 	.word	0x00000c70


	//   ....[25]....
        /*0234*/ 	.word	0x00000c90


	//   ....[26]....
        /*0238*/ 	.word	0x00000ca0


	//   ....[27]....
        /*023c*/ 	.word	0x00000cb0


	//   ....[28]....
        /*0240*/ 	.word	0x00000cd0


	//   ....[29]....
        /*0244*/ 	.word	0x00000cf0


	//   ....[30]....
        /*0248*/ 	.word	0x00000d00


	//   ....[31]....
        /*024c*/ 	.word	0x00000d10


	//   ....[32]....
        /*0250*/ 	.word	0x00000d30


	//   ....[33]....
        /*0254*/ 	.word	0x00000d50


	//   ....[34]....
        /*0258*/ 	.word	0x00000d60


	//   ....[35]....
        /*025c*/ 	.word	0x00000d70


	//   ....[36]....
        /*0260*/ 	.word	0x00000d90


	//   ....[37]....
        /*0264*/ 	.word	0x00000db0


	//   ....[38]....
        /*0268*/ 	.word	0x00000dc0


	//   ....[39]....
        /*026c*/ 	.word	0x00000dd0


	//   ....[40]....
        /*0270*/ 	.word	0x000018d0


	//   ....[41]....
        /*0274*/ 	.word	0x00001920


	//   ....[42]....
        /*0278*/ 	.word	0x00001970


	//   ....[43]....
        /*027c*/ 	.word	0x000019d0


	//   ....[44]....
        /*0280*/ 	.word	0x00001a30


	//   ....[45]....
        /*0284*/ 	.word	0x00001a90


	//   ....[46]....
        /*0288*/ 	.word	0x00001ae0


	//   ....[47]....
        /*028c*/ 	.word	0x00001b40


	//   ....[48]....
        /*0290*/ 	.word	0x00001ba0


	//   ....[49]....
        /*0294*/ 	.word	0x00001c00


	//   ....[50]....
        /*0298*/ 	.word	0x00001c50


	//   ....[51]....
        /*029c*/ 	.word	0x00001cb0


	//   ....[52]....
        /*02a0*/ 	.word	0x00001d10


	//   ....[53]....
        /*02a4*/ 	.word	0x00001d70


	//   ....[54]....
        /*02a8*/ 	.word	0x00001dc0


	//   ....[55]....
        /*02ac*/ 	.word	0x00001e20


	//   ....[56]....
        /*02b0*/ 	.word	0x00001e80


	//   ....[57]....
        /*02b4*/ 	.word	0x00001ee0


	//   ....[58]....
        /*02b8*/ 	.word	0x00001f30


	//   ....[59]....
        /*02bc*/ 	.word	0x00001f80


	//----- nvinfo : EIATTR_VRC_CTA_INIT_COUNT
	.align		4
.L_3501:
        /*02c0*/ 	.byte	0x02, 0x4a
	.zero		1
	.zero		1


	//----- nvinfo : EIATTR_EXIT_INSTR_OFFSETS
	.align		4
        /*02c4*/ 	.byte	0x04, 0x1c
        /*02c6*/ 	.short	(.L_3503 - .L_3502)


	//   ....[0]....
.L_3502:
        /*02c8*/ 	.word	0x00001810


	//   ....[1]....
        /*02cc*/ 	.word	0x00001870


	//----- nvinfo : EIATTR_CRS_STACK_SIZE
	.align		4
.L_3503:
        /*02d0*/ 	.byte	0x04, 0x1e
        /*02d2*/ 	.short	(.L_3505 - .L_3504)
.L_3504:
        /*02d4*/ 	.word	0x00000000


	//----- nvinfo : EIATTR_CBANK_PARAM_SIZE
	.align		4
.L_3505:
        /*02d8*/ 	.byte	0x03, 0x19
        /*02da*/ 	.short	0x00e0


	//----- nvinfo : EIATTR_PARAM_CBANK
	.align		4
        /*02dc*/ 	.byte	0x04, 0x0a
        /*02de*/ 	.short	(.L_3507 - .L_3506)
	.align		4
.L_3506:
        /*02e0*/ 	.word	index@(.nv.constant0._ZN2at6native26batch_norm_backward_kernelIdddiEEvNS_27GenericPackedTensorAccessorIKT_Lm3ENS_16DefaultPtrTraitsET2_EES7_NS2_IS3_Lm3ES5_S6_EENS2_IT0_Lm1ES5_S6_EESA_NS2_IKS9_Lm1ES5_S6_EESC_SC_NS2_IKT1_Lm1ES5_S6_EESF_bSD_)
        /*02e4*/ 	.short	0x0380
        /*02e6*/ 	.short	0x00e0


	//----- nvinfo : EIATTR_SW_WAR
	.align		4
.L_3507:
        /*02e8*/ 	.byte	0x04, 0x36
        /*02ea*/ 	.short	(.L_3509 - .L_3508)
.L_3508:
        /*02ec*/ 	.word	0x00000008
.L_3509:


//--------------------- .nv.info._ZN2at6native18elementwise_kernelILi128ELi4EZNS0_15gpu_kernel_implIZZZNS0_49_GLOBAL__N__b919a28f_16_Normalization_cu_5c38458722batch_norm_calc_invstdERKNS_6TensorES6_dENKUlvE_clEvENKUlvE2_clEvEUlN3c108BFloat16EE_EEvRNS_18TensorIteratorBaseERKT_EUliE_EEviT1_ --------------------------
	.section	.nv.info._ZN2at6native18elementwise_kernelILi128ELi4EZNS0_15gpu_kernel_implIZZZNS0_49_GLOBAL__N__b919a28f_16_Normalization_cu_5c38458722batch_norm_calc_invstdERKNS_6TensorES6_dENKUlvE_clEvENKUlvE2_clEvEUlN3c108BFloat16EE_EEvRNS_18TensorIteratorBaseERKT_EUliE_EEviT1_,"",@"SHT_CUDA_INFO"
	.sectionflags	@""
	.align	4


	//----- nvinfo : EIATTR_CUDA_API_VERSION
	.align		4
        /*0000*/ 	.byte	0x04, 0x37
        /*0002*/ 	.short	(.L_3511 - .L_3510)
.L_3510:
        /*0004*/ 	.word	0x00000082


	//----- nvinfo : EIATTR_KPARAM_INFO
	.align		4
.L_3511:
        /*0008*/ 	.byte	0x04, 0x17
        /*000a*/ 	.short	(.L_3513 - .L_3512)
.L_3512:
        /*000c*/ 	.word	0x00000000
        /*0010*/ 	.short	0x0001
        /*0012*/ 	.short	0x0008
        /*0014*/ 	.byte	0x00, 0xf0, 0xa1, 0x08


	//----- nvinfo : EIATTR_KPARAM_INFO
	.align		4
.L_3513:
        /*0018*/ 	.byte	0x04, 0x17
        /*001a*/ 	.short	(.L_3515 - .L_3514)
.L_3514:
        /*001c*/ 	.word	0x00000000
        /*0020*/ 	.short	0x0000
        /*0022*/ 	.short	0x0000
        /*0024*/ 	.byte	0x00, 0xf0, 0x11, 0x00


	//----- nvinfo : EIATTR_SPARSE_MMA_MASK
	.align		4
.L_3515:
        /*0028*/ 	.byte	0x03, 0x50
        /*002a*/ 	.short	0x0000


	//----- nvinfo : EIATTR_MAXREG_COUNT
	.align		4
        /*002c*/ 	.byte	0x03, 0x1b
        /*002e*/ 	.short	0x0080


	//----- nvinfo : EIATTR_EXTERNS
	.align		4
        /*0030*/ 	.byte	0x04, 0x0f
        /*0032*/ 	.short	(.L_3517 - .L_3516)


	//   ....[0]....
	.align		4
.L_3516:
        /*0034*/ 	.word	index@(__assertfail)


	//----- nvinfo : EIATTR_MERCURY_ISA_VERSION
	.align		4
.L_3517:
        /*0038*/ 	.byte	0x03, 0x5f
        /*003a*/ 	.short	0x0101


	//----- nvinfo : EIATTR_VRC_CTA_INIT_COUNT
	.align		4
        /*003c*/ 	.byte	0x02, 0x4a
	.zero		1
	.zero		1


	//----- nvinfo : EIATTR_SYSCALL_OFFSETS
	.align		4
        /*0040*/ 	.byte	0x04, 0x46
        /*0042*/ 	.short	(.L_3519 - .L_3518)


	//   ....[0]....
.L_3518:
        /*0044*/ 	.word	0x00002210


	//   ....[1]....
        /*0048*/ 	.word	0x00003040


	//   ....[2]....
        /*004c*/ 	.word	0x000053c0


	//   ....[3]....
        /*0050*/ 	.word	0x00006020


	//   ....[4]....
        /*0054*/ 	.word	0x000084b0


	//   ....[5]....
        /*0058*/ 	.word	0x00009110


	//   ....[6]....
        /*005c*/ 	.word	0x0000b5b0


	//   ....[7]....
        /*0060*/ 	.word	0x0000c1e0


	//----- nvinfo : EIATTR_EXIT_INSTR_OFFSETS
	.align		4
.L_3519:
        /*0064*/ 	.byte	0x04, 0x1c
        /*0066*/ 	.short	(.L_3521 - .L_3520)


	//   ....[0]....
.L_3520:
        /*0068*/ 	.word	0x000093c0


	//   ....[1]....
        /*006c*/ 	.word	0x0000b760


	//   ....[2]....
        /*0070*/ 	.word	0x0000b7a0


	//   ....[3]....
        /*0074*/ 	.word	0x0000b830


	//   ....[4]....
        /*0078*/ 	.word	0x0000b860


	//   ....[5]....
        /*007c*/ 	.word	0x0000b890


	//   ....[6]....
        /*0080*/ 	.word	0x0000b910


	//   ....[7]....
        /*0084*/ 	.word	0x0000b940


	//   ....[8]....
        /*0088*/ 	.word	0x0000b9d0


	//   ....[9]....
        /*008c*/ 	.word	0x0000ba10


	//   ....[10]....
        /*0090*/ 	.word	0x0000ba50


	//   ....[11]....
        /*0094*/ 	.word	0x0000bb20


	//   ....[12]....
        /*0098*/ 	.word	0x0000bc80


	//   ....[13]....
        /*009c*/ 	.word	0x0000bde0


	//   ....[14]....
        /*00a0*/ 	.word	0x0000bf30


	//   ....[15]....
        /*00a4*/ 	.word	0x0000bf60


	//   ....[16]....
        /*00a8*/ 	.word	0x0000bf90


	//   ....[17]....
        /*00ac*/ 	.word	0x0000c030


	//   ....[18]....
        /*00b0*/ 	.word	0x0000c080


	//   ....[19]....
        /*00b4*/ 	.word	0x0000c1f0


	//   ....[20]....
        /*00b8*/ 	.word	0x0000c2f0


	//   ....[21]....
        /*00bc*/ 	.word	0x0000c420


	//   ....[22]....
        /*00c0*/ 	.word	0x0000c450


	//----- nvinfo : EIATTR_MAX_THREADS
	.align		4
.L_3521:
        /*00c4*/ 	.byte	0x04, 0x05
        /*00c6*/ 	.short	(.L_3523 - .L_3522)
.L_3522:
        /*00c8*/ 	.word	0x00000080
        /*00cc*/ 	.word	0x00000001
        /*00d0*/ 	.word	0x00000001


	//----- nvinfo : EIATTR_CRS_STACK_SIZE
	.align		4
.L_3523:
        /*00d4*/ 	.byte	0x04, 0x1e
        /*00d6*/ 	.short	(.L_3525 - .L_3524)
.L_3524:
        /*00d8*/ 	.word	0x00000000


	//----- nvinfo : EIATTR_CBANK_PARAM_SIZE
	.align		4
.L_3525:
        /*00dc*/ 	.byte	0x03, 0x19
        /*00de*/ 	.short	0x0230


	//----- nvinfo : EIATTR_PARAM_CBANK
	.align		4
        /*00e0*/ 	.byte	0x04, 0x0a
        /*00e2*/ 	.short	(.L_3527 - .L_3526)
	.align		4
.L_3526:
        /*00e4*/ 	.word	index@(.nv.constant0._ZN2at6native18elementwise_kernelILi128ELi4EZNS0_15gpu_kernel_implIZZZNS0_49_GLOBAL__N__b919a28f_16_Normalization_cu_5c38458722batch_norm_calc_invstdERKNS_6TensorES6_dENKUlvE_clEvENKUlvE2_clEvEUlN3c108BFloat16EE_EEvRNS_18TensorIteratorBaseERKT_EUliE_EEviT1_)
        /*00e8*/ 	.short	0x0380
        /*00ea*/ 	.short	0x0230


	//----- nvinfo : EIATTR_SW_WAR
	.align		4
.L_3527:
        /*00ec*/ 	.byte	0x04, 0x36
        /*00ee*/ 	.short	(.L_3529 - .L_3528)
.L_3528:
        /*00f0*/ 	.word	0x00000008
.L_3529:


//--------------------- .nv.info._ZN2at6native27unrolled_elementwise_kernelIZZZNS0_49_GLOBAL__N__b919a28f_16_Normalization_cu_5c38458722batch_norm_calc_invstdERKNS_6TensorES5_dENKUlvE_clEvENKUlvE2_clEvEUlN3c108BFloat16EE_St5arrayIPcLm2EELi4E23TrivialOffsetCalculatorILi1EjESF_NS0_6memory12LoadWithCastILi1EEENSG_13StoreWithCastILi1EEEEEviT_T0_T2_T3_T4_T5_ --------------------------
	.section	.nv.info._ZN2at6native27unrolled_elementwise_kernelIZZZNS0_49_GLOBAL__N__b919a28f_16_Normalization_cu_5c38458722batch_norm_calc_invstdERKNS_6TensorES5_dENKUlvE_clEvENKUlvE2_clEvEUlN3c108BFloat16EE_St5arrayIPcLm2EELi4E23TrivialOffsetCalculatorILi1EjESF_NS0_6memory12LoadWithCastILi1EEENSG_13StoreWithCastILi1EEEEEviT_T0_T2_T3_T4_T5_,"",@"SHT_CUDA_INFO"
	.sectionflags	@""
	.align	4


	//----- nvinfo : EIATTR_CUDA_API_VERSION
	.align		4
        /*0000*/ 	.byte	0x04, 0x37
        /*0002*/ 	.short	(.L_3531 - .L_3530)
.L_3530:
        /*0004*/ 	.word	0x00000082


	//----- nvinfo : EIATTR_KPARAM_INFO
	.align		4
.L_3531:
        /*0008*/ 	.byte	0x04, 0x17
        /*000a*/ 	.short	(.L_3533 - .L_3532)
.L_3532:
        /*000c*/ 	.word	0x00000000
        /*0010*/ 	.short	0x0006
        /*0012*/ 	.short	0x0034
        /*0014*/ 	.byte	0x00, 0xf0, 0x21, 0x00


	//----- nvinfo : EIATTR_KPARAM_INFO
	.align		4
.L_3533:
        /*0018*/ 	.byte	0x04, 0x17
        /*001a*/ 	.short	(.L_3535 - .L_3534)
.L_3534:
        /*001c*/ 	.word	0x00000000
        /*0020*/ 	.short	0x0005
        /*0022*/ 	.short	0x002c
        /*0024*/ 	.byte	0x00, 0xf0, 0x21, 0x00


	//----- nvinfo : EIATTR_KPARAM_INFO
	.align		4
.L_3535:
        /*0028*/ 	.byte	0x04, 0x17
        /*002a*/ 	.short	(.L_3537 - .L_3536)
.L_3536:
        /*002c*/ 	.word	0x00000000
        /*0030*/ 	.short	0x0004
        /*0032*/ 	.short	0x0029
        /*0034*/ 	.byte	0x00, 0xf0, 0x05, 0x00


	//----- nvinfo : EIATTR_KPARAM_INFO
	.align		4
.L_3537:
        /*0038*/ 	.byte	0x04, 0x17
        /*003a*/ 	.short	(.L_3539 - .L_3538)
.L_3538:
        /*003c*/ 	.word	0x00000000
        /*0040*/ 	.short	0x0003
        /*0042*/ 	.short	0x0028
        /*0044*/ 	.byte	0x00, 0xf0, 0x05, 0x00


	//----- nvinfo : EIATTR_KPARAM_INFO
	.align		4
.L_3539:
        /*0048*/ 	.byte	0x04, 0x17
        /*004a*/ 	.short	(.L_3541 - .L_3540)
.L_3540:
        /*004c*/ 	.word	0x00000000
        /*0050*/ 	.short	0x0002
        /*0052*/ 	.short	0x0018
        /*0054*/ 	.byte	0x00, 0xf0, 0x41, 0x00


	//----- nvinfo : EIATTR_KPARAM_INFO
	.align		4
.L_3541:
        /*0058*/ 	.byte	0x04, 0x17
        /*005a*/ 	.short	(.L_3543 - .L_3542)
.L_3542:
        /*005c*/ 	.word	0x00000000
        /*0060*/ 	.short	0x0001
        /*0062*/ 	.short	0x0008
        /*0064*/ 	.byte	0x00, 0xf0, 0x41, 0x00


	//----- nvinfo : EIATTR_KPARAM_INFO
	.align		4
.L_3543:
        /*0068*/ 	.byte	0x04, 0x17
        /*006a*/ 	.short	(.L_3545 - .L_3544)
.L_3544:
        /*006c*/ 	.word	0x00000000
        /*0070*/ 	.short	0x0000
        /*0072*/ 	.short	0x0000
        /*0074*/ 	.byte	0x00, 0xf0, 0x11, 0x00


	//----- nvinfo : EIATTR_SPARSE_MMA_MASK
	.align		4
.L_3545:
        /*0078*/ 	.byte	0x03, 0x50
        /*007a*/ 	.short	0x0000


	//----- nvinfo : EIATTR_MAXREG_COUNT
	.align		4
        /*007c*/ 	.byte	0x03, 0x1b
        /*007e*/ 	.short	0x00ff


	//----- nvinfo : EIATTR_EXTERNS
	.align		4
        /*0080*/ 	.byte	0x04, 0x0f
        /*0082*/ 	.short	(.L_3547 - .L_3546)


	//   ....[0]....
	.align		4
.L_3546:
        /*0084*/ 	.word	index@(__assertfail)


	//----- nvinfo : EIATTR_MERCURY_ISA_VERSION
	.align		4
.L_3547:
        /*0088*/ 	.byte	0x03, 0x5f
        /*008a*/ 	.short	0x0101


	//----- nvinfo : EIATTR_VRC_CTA_INIT_COUNT
	.align		4
        /*008c*/ 	.byte	0x02, 0x4a
	.zero		1
	.zero		1


	//----- nvinfo : EIATTR_SYSCALL_OFFSETS
	.align		4
        /*0090*/ 	.byte	0x04, 0x46
        /*0092*/ 	.short	(.L_3549 - .L_3548)


	//   ....[0]....
.L_3548:
        /*0094*/ 	.word	0x00001000


	//   ....[1]....
        /*0098*/ 	.word	0x000021e0


	//   ....[2]....
        /*009c*/ 	.word	0x00003300


	//   ....[3]....
        /*00a0*/ 	.word	0x00004330


	//   ....[4]....
        /*00a4*/ 	.word	0x00005380


	//   ....[5]....
        /*00a8*/ 	.word	0x00006120


	//   ....[6]....
        /*00ac*/ 	.word	0x00006f80


	//   ....[7]....
        /*00b0*/ 	.word	0x00007de0


	//----- nvinfo : EIATTR_EXIT_INSTR_OFFSETS
	.align		4
.L_3549:
        /*00b4*/ 	.byte	0x04, 0x1c
        /*00b6*/ 	.short	(.L_3551 - .L_3550)


	//   ....[0]....
.L_3550:
        /*00b8*/ 	.word	0x00007220


	//   ....[1]....
        /*00bc*/ 	.word	0x00007360


	//   ....[2]....
        /*00c0*/ 	.word	0x000073a0


	//   ....[3]....
        /*00c4*/ 	.word	0x00007430


	//   ....[4]....
        /*00c8*/ 	.word	0x00007460


	//   ....[5]....
        /*00cc*/ 	.word	0x00007490


	//   ....[6]....
        /*00d0*/ 	.word	0x00007510


	//   ....[7]....
        /*00d4*/ 	.word	0x00007540


	//   ....[8]....
        /*00d8*/ 	.word	0x000075d0


	//   ....[9]....
        /*00dc*/ 	.word	0x00007610


	//   ....[10]....
        /*00e0*/ 	.word	0x00007650


	//   ....[11]....
        /*00e4*/ 	.word	0x00007720


	//   ....[12]....
        /*00e8*/ 	.word	0x00007880


	//   ....[13]....
        /*00ec*/ 	.word	0x000079e0


	//   ....[14]....
        /*00f0*/ 	.word	0x00007b30


	//   ....[15]....
        /*00f4*/ 	.word	0x00007b60


	//   ....[16]....
        /*00f8*/ 	.word	0x00007b90


	//   ....[17]....
        /*00fc*/ 	.word	0x00007c30


	//   ....[18]....
        /*0100*/ 	.word	0x00007c80


	//   ....[19]....
        /*0104*/ 	.word	0x00007df0


	//   ....[20]....
        /*0108*/ 	.word	0x00007ef0


	//   ....[21]....
        /*010c*/ 	.word	0x00008020


	//   ....[22]....
        /*0110*/ 	.word	0x00008050


	//----- nvinfo : EIATTR_MAX_THREADS
	.align		4
.L_3551:
        /*0114*/ 	.byte	0x04, 0x05
        /*0116*/ 	.short	(.L_3553 - .L_3552)
.L_3552:
        /*0118*/ 	.word	0x00000080
        /*011c*/ 	.word	0x00000001
        /*0120*/ 	.word	0x00000001


	//----- nvinfo : EIATTR_CRS_STACK_SIZE
	.align		4
.L_3553:
        /*0124*/ 	.byte	0x04, 0x1e
        /*0126*/ 	.short	(.L_3555 - .L_3554)
.L_3554:
        /*0128*/ 	.word	0x00000000


	//----- nvinfo : EIATTR_CBANK_PARAM_SIZE
	.align		4
.L_3555:
        /*012c*/ 	.byte	0x03, 0x19
        /*012e*/ 	.short	0x003c


	//----- nvinfo : EIATTR_PARAM_CBANK
	.align		4
        /*0130*/ 	.byte	0x04, 0x0a
        /*0132*/ 	.short	(.L_3557 - .L_3556)
	.align		4
.L_3556:
        /*0134*/ 	.word	index@(.nv.constant0._ZN2at6native27unrolled_elementwise_kernelIZZZNS0_49_GLOBAL__N__b919a28f_16_Normalization_cu_5c38458722batch_norm_calc_invstdERKNS_6TensorES5_dENKUlvE_clEvENKUlvE2_clEvEUlN3c108BFloat16EE_St5arrayIPcLm2EELi4E23TrivialOffsetCalculatorILi1EjESF_NS0_6memory12LoadWithCastILi1EEENSG_13StoreWithCastILi1EEEEEviT_T0_T2_T3_T4_T5_)
        /*0138*/ 	.short	0x0380
        /*013a*/ 	.short	0x003c


	//----- nvinfo : EIATTR_SW_WAR
	.align		4
.L_3557:
        /*013c*/ 	.byte	0x04, 0x36
        /*013e*/ 	.short	(.L_3559 - .L_3558)
.L_3558:
        /*0140*/ 	.word	0x00000008
.L_3559:


//--------------------- .nv.info._ZN2at6native18elementwise_kernelILi128ELi2EZNS0_22gpu_kernel_impl_nocastIZZZNS0_49_GLOBAL__N__b919a28f_16_Normalization_cu_5c38458722batch_norm_calc_invstdERKNS_6TensorES6_dENKUlvE_clEvENKUlvE2_clEvEUlN3c108BFloat16EE_EEvRNS_18TensorIteratorBaseERKT_EUliE_EEviT1_ --------------------------
	.section	.nv.info._ZN2at6native18elementwise_kernelILi128ELi2EZNS0_22gpu_kernel_impl_nocastIZZZNS0_49_GLOBAL__N__b919a28f_16_Normalization_cu_5c38458722batch_norm_calc_invstdERKNS_6TensorES6_dENKUlvE_clEvENKUlvE2_clEvEUlN3c108BFloat16EE_EEvRNS_18TensorIteratorBaseERKT_EUliE_EEviT1_,"",@"SHT_CUDA_INFO"
	.sectionflags	@""
	.align	4


	//----- nvinfo : EIATTR_CUDA_API_VERSION
	.align		4
        /*0000*/ 	.byte	0x04, 0x37
        /*0002*/ 	.short	(.L_3561 - .L_3560)
.L_3560:
        /*0004*/ 	.word	0x00000082


	//----- nvinfo : EIATTR_KPARAM_INFO
	.align		4
.L_3561:
        /*0008*/ 	.byte	0x04, 0x17
        /*000a*/ 	.short	(.L_3563 - .L_3562)
.L_3562:
        /*000c*/ 	.word	0x00000000
        /*0010*/ 	.short	0x0001
        /*0012*/ 	.short	0x0008
        /*0014*/ 	.byte	0x00, 0xf0, 0x81, 0x08


	//----- nvinfo : EIATTR_KPARAM_INFO
	.align		4
.L_3563:
        /*0018*/ 	.byte	0x04, 0x17
        /*001a*/ 	.short	(.L_3565 - .L_3564)
.L_3564:
        /*001c*/ 	.word	0x00000000
        /*0020*/ 	.short	0x0000
        /*0022*/ 	.short	0x0000
        /*0024*/ 	.byte	0x00, 0xf0, 0x11, 0x00


	//----- nvinfo : EIATTR_SPARSE_MMA_MASK
	.align		4
.L_3565:
        /*0028*/ 	.byte	0x03, 0x50
        /*002a*/ 	.short	0x0000


	//----- nvinfo : EIATTR_MAXREG_COUNT
	.align		4
        /*002c*/ 	.byte	0x03, 0x1b
        /*002e*/ 	.short	0x0080


	//----- nvinfo : EIATTR_MERCURY_ISA_VERSION
	.align		4
        /*0030*/ 	.byte	0x03, 0x5f
        /*0032*/ 	.short	0x0101


	//----- nvinfo : EIATTR_VRC_CTA_INIT_COUNT
	.align		4
        /*0034*/ 	.byte	0x02, 0x4a
	.zero		1
	.zero		1


	//----- nvinfo : EIATTR_EXIT_INSTR_OFFSETS
	.align		4
        /*0038*/ 	.byte	0x04, 0x1c
        /*003a*/ 	.short	(.L_3567 - .L_3566)


	//   ....[0]....
.L_3566:
        /*003c*/ 	.word	0x00000180


	//   ....[1]....
        /*0040*/ 	.word	0x00000210


	//   ....[2]....
        /*0044*/ 	.word	0x00001610


	//   ....[3]....
        /*0048*/ 	.word	0x00002970


	//----- nvinfo : EIATTR_MAX_THREADS
	.align		4
.L_3567:
        /*004c*/ 	.byte	0x04, 0x05
        /*004e*/ 	.short	(.L_3569 - .L_3568)
.L_3568:
        /*0050*/ 	.word	0x00000080
        /*0054*/ 	.word	0x00000001
        /*0058*/ 	.word	0x00000001


	//----- nvinfo : EIATTR_CRS_STACK_SIZE
	.align		4
.L_3569:
        /*005c*/ 	.byte	0x04, 0x1e
        /*005e*/ 	.short	(.L_3571 - .L_3570)
.L_3570:
        /*0060*/ 	.word	0x00000000


	//----- nvinfo : EIATTR_CBANK_PARAM_SIZE
	.align		4
.L_3571:
        /*0064*/ 	.byte	0x03, 0x19
        /*0066*/ 	.short	0x0228


	//----- nvinfo : EIATTR_PARAM_CBANK
	.align		4
        /*0068*/ 	.byte	0x04, 0x0a
        /*006a*/ 	.short	(.L_3573 - .L_3572)
	.align		4
.L_3572:
        /*006c*/ 	.word	index@(.nv.constant0._ZN2at6native18elementwise_kernelILi128ELi2EZNS0_22gpu_kernel_impl_nocastIZZZNS0_49_GLOBAL__N__b919a28f_16_Normalization_cu_5c38458722batch_norm_calc_invstdERKNS_6TensorES6_dENKUlvE_clEvENKUlvE2_clEvEUlN3c108BFloat16EE_EEvRNS_18TensorIteratorBaseERKT_EUliE_EEviT1_)
        /*0070*/ 	.short	0x0380
        /*0072*/ 	.short	0x0228


	//----- nvinfo : EIATTR_SW_WAR
	.align		4
.L_3573:
        /*0074*/ 	.byte	0x04, 0x36
        /*0076*/ 	.short	(.L_3575 - .L_3574)
.L_3574:
        /*0078*/ 	.word	0x00000008
.L_3575:


//--------------------- .nv.info._ZN2at6native27unrolled_elementwise_kernelIZZZNS0_49_GLOBAL__N__b919a28f_16_Normalization_cu_5c38458722batch_norm_calc_invstdERKNS_6TensorES5_dENKUlvE_clEvENKUlvE2_clEvEUlN3c108BFloat16EE_St5arrayIPcLm2EELi4E23TrivialOffsetCalculatorILi1EjESF_NS0_6memory15LoadWithoutCastENSG_16StoreWithoutCastEEEviT_T0_T2_T3_T4_T5_ --------------------------
	.section	.nv.info._ZN2at6native27unrolled_elementwise_kernelIZZZNS0_49_GLOBAL__N__b919a28f_16_Normalization_cu_5c38458722batch_norm_calc_invstdERKNS_6TensorES5_dENKUlvE_clEvENKUlvE2_clEvEUlN3c108BFloat16EE_St5arrayIPcLm2EELi4E23TrivialOffsetCalculatorILi1EjESF_NS0_6memory15LoadWithoutCastENSG_16StoreWithoutCastEEEviT_T0_T2_T3_T4_T5_,"",@"SHT_CUDA_INFO"
	.sectionflags	@""
	.align	4


	//----- nvinfo : EIATTR_CUDA_API_VERSION
	.align		4
        /*0000*/ 	.byte	0x04, 0x37
        /*0002*/ 	.short	(.L_3577 - .L_3576)
.L_3576:
        /*0004*/ 	.word	0x00000082


	//----- nvinfo : EIATTR_KPARAM_INFO
	.align		4
.L_3577:
        /*0008*/ 	.byte	0x04, 0x17
        /*000a*/ 	.short	(.L_3579 - .L_3578)
.L_3578:
        /*000c*/ 	.word	0x00000000
        /*0010*/ 	.short	0x0006
        /*0012*/ 	.short	0x002b
        /*0014*/ 	.byte	0x00, 0xf0, 0x05, 0x00


	//----- nvinfo : EIATTR_KPARAM_INFO
	.align		4
.L_3579:
        /*0018*/ 	.byte	0x04, 0x17
        /*001a*/ 	.short	(.L_3581 - .L_3580)
.L_3580:
        /*001c*/ 	.word	0x00000000
        /*0020*/ 	.short	0x0005
        /*0022*/ 	.short	0x002a
        /*0024*/ 	.byte	0x00, 0xf0, 0x05, 0x00


	//----- nvinfo : EIATTR_KPARAM_INFO
	.align		4
.L_3581:
        /*0028*/ 	.byte	0x04, 0x17
        /*002a*/ 	.short	(.L_3583 - .L_3582)
.L_3582:
        /*002c*/ 	.word	0x00000000
        /*0030*/ 	.short	0x0004
        /*0032*/ 	.short	0x0029
        /*0034*/ 	.byte	0x00, 0xf0, 0x05, 0x00


	//----- nvinfo : EIATTR_KPARAM_INFO
	.align		4
.L_3583:
        /*0038*/ 	.byte	0x04, 0x17
        /*003a*/ 	.short	(.L_3585 - .L_3584)
.L_3584:
        /*003c*/ 	.word	0x00000000
        /*0040*/ 	.short	0x0003
        /*0042*/ 	.short	0x0028
        /*0044*/ 	.byte	0x00, 0xf0, 0x05, 0x00


	//----- nvinfo : EIATTR_KPARAM_INFO
	.align		4
.L_3585:
        /*0048*/ 	.byte	0x04, 0x17
        /*004a*/ 	.short	(.L_3587 - .L_3586)
.L_3586:
        /*004c*/ 	.word	0x00000000
        /*0050*/ 	.short	0x0002
        /*0052*/ 	.short	0x0018
        /*0054*/ 	.byte	0x00, 0xf0, 0x41, 0x00


	//----- nvinfo : EIATTR_KPARAM_INFO
	.align		4
.L_3587:
        /*0058*/ 	.byte	0x04, 0x17
        /*005a*/ 	.short	(.L_3589 - .L_3588)
.L_3588:
        /*005c*/ 	.word	0x00000000
        /*0060*/ 	.short	0x0001
        /*0062*/ 	.short	0x0008
        /*0064*/ 	.byte	0x00, 0xf0, 0x41, 0x00


	//----- nvinfo : EIATTR_KPARAM_INFO
	.align		4
.L_3589:
        /*0068*/ 	.byte	0x04, 0x17
        /*006a*/ 	.short	(.L_3591 - .L_3590)
.L_3590:
        /*006c*/ 	.word	0x00000000
        /*0070*/ 	.short	0x0000
        /*0072*/ 	.short	0x0000
        /*0074*/ 	.byte	0x00, 0xf0, 0x11, 0x00


	//----- nvinfo : EIATTR_SPARSE_MMA_MASK
	.align		4
.L_3591:
        /*0078*/ 	.byte	0x03, 0x50
        /*007a*/ 	.short	0x0000


	//----- nvinfo : EIATTR_MAXREG_COUNT
	.align		4
        /*007c*/ 	.byte	0x03, 0x1b
        /*007e*/ 	.short	0x00ff


	//----- nvinfo : EIATTR_MERCURY_ISA_VERSION
	.align		4
        /*0080*/ 	.byte	0x03, 0x5f
        /*0082*/ 	.short	0x0101


	//----- nvinfo : EIATTR_VRC_CTA_INIT_COUNT
	.align		4
        /*0084*/ 	.byte	0x02, 0x4a
	.zero		1
	.zero		1


	//----- nvinfo : EIATTR_EXIT_INSTR_OFFSETS
	.align		4
        /*0088*/ 	.byte	0x04, 0x1c
        /*008a*/ 	.short	(.L_3593 - .L_3592)


	//   ....[0]....
.L_3592:
        /*008c*/ 	.word	0x000004a0


	//   ....[1]....
        /*0090*/ 	.word	0x00000520


	//----- nvinfo : EIATTR_MAX_THREADS
	.align		4
.L_3593:
        /*0094*/ 	.byte	0x04, 0x05
        /*0096*/ 	.short	(.L_3595 - .L_3594)
.L_3594:
        /*0098*/ 	.word	0x00000080
        /*009c*/ 	.word	0x00000001
        /*00a0*/ 	.word	0x00000001


	//----- nvinfo : EIATTR_CRS_STACK_SIZE
	.align		4
.L_3595:
        /*00a4*/ 	.byte	0x04, 0x1e
        /*00a6*/ 	.short	(.L_3597 - .L_3596)
.L_3596:
        /*00a8*/ 	.word	0x00000000


	//----- nvinfo : EIATTR_CBANK_PARAM_SIZE
	.align		4
.L_3597:
        /*00ac*/ 	.byte	0x03, 0x19
        /*00ae*/ 	.short	0x002c


	//----- nvinfo : EIATTR_PARAM_CBANK
	.align		4
        /*00b0*/ 	.byte	0x04, 0x0a
        /*00b2*/ 	.short	(.L_3599 - .L_3598)
	.align		4
.L_3598:
        /*00b4*/ 	.word	index@(.nv.constant0._ZN2at6native27unrolled_elementwise_kernelIZZZNS0_49_GLOBAL__N__b919a28f_16_Normalization_cu_5c38458722batch_norm_calc_invstdERKNS_6TensorES5_dENKUlvE_clEvENKUlvE2_clEvEUlN3c108BFloat16EE_St5arrayIPcLm2EELi4E23TrivialOffsetCalculatorILi1EjESF_NS0_6memory15LoadWithoutCastENSG_16StoreWithoutCastEEEviT_T0_T2_T3_T4_T5_)
        /*00b8*/ 	.short	0x0380
        /*00ba*/ 	.short	0x002c


	//----- nvinfo : EIATTR_SW_WAR
	.align		4
.L_3599:
        /*00bc*/ 	.byte	0x04, 0x36
        /*00be*/ 	.short	(.L_3601 - .L_3600)
.L_3600:
        /*00c0*/ 	.word	0x00000008
.L_3601:


//--------------------- .nv.info._ZN2at6native29vectorized_elementwise_kernelILi2EZZZNS0_49_GLOBAL__N__b919a28f_16_Normalization_cu_5c38458722batch_norm_calc_invstdERKNS_6TensorES5_dENKUlvE_clEvENKUlvE2_clEvEUlN3c108BFloat16EE_St5arrayIPcLm2EEEEviT0_T1_ --------------------------
	.section	.nv.info._ZN2at6native29vectorized_elementwise_kernelILi2EZZZNS0_49_GLOBAL__N__b919a28f_16_Normalization_cu_5c38458722batch_norm_calc_invstdERKNS_6TensorES5_dENKUlvE_clEvENKUlvE2_clEvEUlN3c108BFloat16EE_St5arrayIPcLm2EEEEviT0_T1_,"",@"SHT_CUDA_INFO"
	.sectionflags	@""
	.align	4


	//----- nvinfo : EIATTR_CUDA_API_VERSION
	.align		4
        /*0000*/ 	.byte	0x04, 0x37
        /*0002*/ 	.short	(.L_3603 - .L_3602)
.L_3602:
        /*0004*/ 	.word	0x00000082


	//----- nvinfo : EIATTR_KPARAM_INFO
	.align		4
.L_3603:
        /*0008*/ 	.byte	0x04, 0x17
        /*000a*/ 	.short	(.L_3605 - .L_3604)
.L_3604:
        /*000c*/ 	.word	0x00000000
        /*0010*/ 	.short	0x0002
        /*0012*/ 	.short	0x0018
        /*0014*/ 	.byte	0x00, 0xf0, 0x41, 0x00


	//----- nvinfo : EIATTR_KPARAM_INFO
	.align		4
.L_3605:
        /*0018*/ 	.byte	0x04, 0x17
        /*001a*/ 	.short	(.L_3607 - .L_3606)
.L_3606:
        /*001c*/ 	.word	0x00000000
        /*0020*/ 	.short	0x0001
        /*0022*/ 	.short	0x0008
        /*0024*/ 	.byte	0x00, 0xf0, 0x41, 0x00


	//----- nvinfo : EIATTR_KPARAM_INFO
	.align		4
.L_3607:
        /*0028*/ 	.byte	0x04, 0x17
        /*002a*/ 	.short	(.L_3609 - .L_3608)
.L_3608:
        /*002c*/ 	.word	0x00000000
        /*0030*/ 	.short	0x0000
        /*0032*/ 	.short	0x0000
        /*0034*/ 	.byte	0x00, 0xf0, 0x11, 0x00


	//----- nvinfo : EIATTR_SPARSE_MMA_MASK
	.align		4
.L_3609:
        /*0038*/ 	.byte	0x03, 0x50
        /*003a*/ 	.short	0x0000


	//----- nvinfo : EIATTR_MAXREG_COUNT
	.align		4
        /*003c*/ 	.byte	0x03, 0x1b
        /*003e*/ 	.short	0x00ff


	//----- nvinfo : EIATTR_MERCURY_ISA_VERSION
	.align		4
        /*0040*/ 	.byte	0x03, 0x5f
        /*0042*/ 	.short	0x0101


	//----- nvinfo : EIATTR_VRC_CTA_INIT_COUNT
	.align		4
        /*0044*/ 	.byte	0x02, 0x4a
	.zero		1
	.zero		1


	//----- nvinfo : EIATTR_EXIT_INSTR_OFFSETS
	.align		4
        /*0048*/ 	.byte	0x04, 0x1c
        /*004a*/ 	.short	(.L_3611 - .L_3610)


	//   ....[0]....
.L_3610:
        /*004c*/ 	.word	0x00000a50


	//   ....[1]....
        /*0050*/ 	.word	0x00000aa0


	//   ....[2]....
        /*0054*/ 	.word	0x00000d70


	//----- nvinfo : EIATTR_MAX_THREADS
	.align		4
.L_3611:
        /*0058*/ 	.byte	0x04, 0x05
        /*005a*/ 	.short	(.L_3613 - .L_3612)
.L_3612:
        /*005c*/ 	.word	0x00000080
        /*0060*/ 	.word	0x00000001
        /*0064*/ 	.word	0x00000001


	//----- nvinfo : EIATTR_CRS_STACK_SIZE
	.align		4
.L_3613:
        /*0068*/ 	.byte	0x04, 0x1e
        /*006a*/ 	.short	(.L_3615 - .L_3614)
.L_3614:
        /*006c*/ 	.word	0x00000000


	//----- nvinfo : EIATTR_CBANK_PARAM_SIZE
	.align		4
.L_3615:
        /*0070*/ 	.byte	0x03, 0x19
        /*0072*/ 	.short	0x0028


	//----- nvinfo : EIATTR_PARAM_CBANK
	.align		4
        /*0074*/ 	.byte	0x04, 0x0a
        /*0076*/ 	.short	(.L_3617 - .L_3616)
	.align		4
.L_3616:
        /*0078*/ 	.word	index@(.nv.constant0._ZN2at6native29vectorized_elementwise_kernelILi2EZZZNS0_49_GLOBAL__N__b919a28f_16_Normalization_cu_5c38458722batch_norm_calc_invstdERKNS_6TensorES5_dENKUlvE_clEvENKUlvE2_clEvEUlN3c108BFloat16EE_St5arrayIPcLm2EEEEviT0_T1_)
        /*007c*/ 	.short	0x0380
        /*007e*/ 	.short	0x0028


	//----- nvinfo : EIATTR_SW_WAR
	.align		4
.L_3617:
        /*0080*/ 	.byte	0x04, 0x36
        /*0082*/ 	.short	(.L_3619 - .L_3618)
.L_3618:
        /*0084*/ 	.word	0x00000008
.L_3619:


//--------------------- .nv.info._ZN2at6native29vectorized_elementwise_kernelILi4EZZZNS0_49_GLOBAL__N__b919a28f_16_Normalization_cu_5c38458722batch_norm_calc_invstdERKNS_6TensorES5_dENKUlvE_clEvENKUlvE2_clEvEUlN3c108BFloat16EE_St5arrayIPcLm2EEEEviT0_T1_ --------------------------
	.section	.nv.info._ZN2at6native29vectorized_elementwise_kernelILi4EZZZNS0_49_GLOBAL__N__b919a28f_16_Normalization_cu_5c38458722batch_norm_calc_invstdERKNS_6TensorES5_dENKUlvE_clEvENKUlvE2_clEvEUlN3c108BFloat16EE_St5arrayIPcLm2EEEEviT0_T1_,"",@"SHT_CUDA_INFO"
	.sectionflags	@""
	.align	4


	//----- nvinfo : EIATTR_CUDA_API_VERSION
	.align		4
        /*0000*/ 	.byte	0x04, 0x37
        /*0002*/ 	.short	(.L_3621 - .L_3620)
.L_3620:
        /*0004*/ 	.word	0x00000082


	//----- nvinfo : EIATTR_KPARAM_INFO
	.align		4
.L_3621:
        /*0008*/ 	.byte	0x04, 0x17
        /*000a*/ 	.short	(.L_3623 - .L_3622)
.L_3622:
        /*000c*/ 	.word	0x00000000
        /*0010*/ 	.short	0x0002
        /*0012*/ 	.short	0x0018
        /*0014*/ 	.byte	0x00, 0xf0, 0x41, 0x00


	//----- nvinfo : EIATTR_KPARAM_INFO
	.align		4
.L_3623:
        /*0018*/ 	.byte	0x04, 0x17
        /*001a*/ 	.short	(.L_3625 - .L_3624)
.L_3624:
        /*001c*/ 	.word	0x00000000
        /*0020*/ 	.short	0x0001
        /*0022*/ 	.short	0x0008
        /*0024*/ 	.byte	0x00, 0xf0, 0x41, 0x00


	//----- nvinfo : EIATTR_KPARAM_INFO
	.align		4
.L_3625:
        /*0028*/ 	.byte	0x04, 0x17
        /*002a*/ 	.short	(.L_3627 - .L_3626)
.L_3626:
        /*002c*/ 	.word	0x00000000
        /*0030*/ 	.short	0x0000
        /*0032*/ 	.short	0x0000
        /*0034*/ 	.byte	0x00, 0xf0, 0x11, 0x00


	//----- nvinfo : EIATTR_SPARSE_MMA_MASK
	.align		4
.L_3627:
        /*0038*/ 	.byte	0x03, 0x50
        /*003a*/ 	.short	0x0000


	//----- nvinfo : EIATTR_MAXREG_COUNT
	.align		4
        /*003c*/ 	.byte	0x03, 0x1b
        /*003e*/ 	.short	0x00ff


	//----- nvinfo : EIATTR_MERCURY_ISA_VERSION
	.align		4
        /*0040*/ 	.byte	0x03, 0x5f
        /*0042*/ 	.short	0x0101


	//----- nvinfo : EIATTR_VRC_CTA_INIT_COUNT
	.align		4
        /*0044*/ 	.byte	0x02, 0x4a
	.zero		1
	.zero		1


	//----- nvinfo : EIATTR_EXIT_INSTR_OFFSETS
	.align		4
        /*0048*/ 	.byte	0x04, 0x1c
        /*004a*/ 	.short	(.L_3629 - .L_3628)


	//   ....[0]....
.L_3628:
        /*004c*/ 	.word	0x00000a50


	//   ....[1]....
        /*0050*/ 	.word	0x00000aa0


	//   ....[2]....
        /*0054*/ 	.word	0x00000d30


	//----- nvinfo : EIATTR_MAX_THREADS
	.align		4
.L_3629:
        /*0058*/ 	.byte	0x04, 0x05
        /*005a*/ 	.short	(.L_3631 - .L_3630)
.L_3630:
        /*005c*/ 	.word	0x00000080
        /*0060*/ 	.word	0x00000001
        /*0064*/ 	.word	0x00000001


	//----- nvinfo : EIATTR_CRS_STACK_SIZE
	.align		4
.L_3631:
        /*0068*/ 	.byte	0x04, 0x1e
        /*006a*/ 	.short	(.L_3633 - .L_3632)
.L_3632:
        /*006c*/ 	.word	0x00000000


	//----- nvinfo : EIATTR_CBANK_PARAM_SIZE
	.align		4
.L_3633:
        /*0070*/ 	.byte	0x03, 0x19
        /*0072*/ 	.short	0x0028


	//----- nvinfo : EIATTR_PARAM_CBANK
	.align		4
        /*0074*/ 	.byte	0x04, 0x0a
        /*0076*/ 	.short	(.L_3635 - .L_3634)
	.align		4
.L_3634:
        /*0078*/ 	.word	index@(.nv.constant0._ZN2at6native29vectorized_elementwise_kernelILi4EZZZNS0_49_GLOBAL__N__b919a28f_16_Normalization_cu_5c38458722batch_norm_calc_invstdERKNS_6TensorES5_dENKUlvE_clEvENKUlvE2_clEvEUlN3c108BFloat16EE_St5arrayIPcLm2EEEEviT0_T1_)
        /*007c*/ 	.short	0x0380
        /*007e*/ 	.short	0x0028


	//----- nvinfo : EIATTR_SW_WAR
	.align		4
.L_3635:
        /*0080*/ 	.byte	0x04, 0x36
        /*0082*/ 	.short	(.L_3637 - .L_3636)
.L_3636:
        /*0084*/ 	.word	0x00000008
.L_3637:


//--------------------- .nv.info._ZN2at6native29vectorized_elementwise_kernelILi8EZZZNS0_49_GLOBAL__N__b919a28f_16_Normalization_cu_5c38458722batch_norm_calc_invstdERKNS_6TensorES5_dENKUlvE_clEvENKUlvE2_clEvEUlN3c108BFloat16EE_St5arrayIPcLm2EEEEviT0_T1_ --------------------------
	.section	.nv.info._ZN2at6native29vectorized_elementwise_kernelILi8EZZZNS0_49_GLOBAL__N__b919a28f_16_Normalization_cu_5c38458722batch_norm_calc_invstdERKNS_6TensorES5_dENKUlvE_clEvENKUlvE2_clEvEUlN3c108BFloat16EE_St5arrayIPcLm2EEEEviT0_T1_,"",@"SHT_CUDA_INFO"
	.sectionflags	@""
	.align	4


	//----- nvinfo : EIATTR_CUDA_API_VERSION
	.align		4
        /*0000*/ 	.byte	0x04, 0x37
        /*0002*/ 	.short	(.L_3639 - .L_3638)
.L_3638:
        /*0004*/ 	.word	0x00000082


	//----- nvinfo : EIATTR_KPARAM_INFO
	.align		4
.L_3639:
        /*0008*/ 	.byte	0x04, 0x17
        /*000a*/ 	.short	(.L_3641 - .L_3640)
.L_3640:
        /*000c*/ 	.word	0x00000000
        /*0010*/ 	.short	0x0002
        /*0012*/ 	.short	0x0018
        /*0014*/ 	.byte	0x00, 0xf0, 0x41, 0x00


	//----- nvinfo : EIATTR_KPARAM_INFO
	.align		4
.L_3641:
        /*0018*/ 	.byte	0x04, 0x17
        /*001a*/ 	.short	(.L_3643 - .L_3642)
.L_3642:
        /*001c*/ 	.word	0x00000000
        /*0020*/ 	.short	0x0001
        /*0022*/ 	.short	0x0008
        /*0024*/ 	.byte	0x00, 0xf0, 0x41, 0x00


	//----- nvinfo : EIATTR_KPARAM_INFO
	.align		4
.L_3643:
        /*0028*/ 	.byte	0x04, 0x17
        /*002a*/ 	.short	(.L_3645 - .L_3644)
.L_3644:
        /*002c*/ 	.word	0x00000000
        /*0030*/ 	.short	0x0000
        /*0032*/ 	.short	0x0000
        /*0034*/ 	.byte	0x00, 0xf0, 0x11, 0x00


	//----- nvinfo : EIATTR_SPARSE_MMA_MASK
	.align		4
.L_3645:
        /*0038*/ 	.byte	0x03, 0x50
        /*003a*/ 	.short	0x0000


	//----- nvinfo : EIATTR_MAXREG_COUNT
	.align		4
        /*003c*/ 	.byte	0x03, 0x1b
        /*003e*/ 	.short	0x00ff


	//----- nvinfo : EIATTR_MERCURY_ISA_VERSION
	.align		4
        /*0040*/ 	.byte	0x03, 0x5f
        /*0042*/ 	.short	0x0101


	//----- nvinfo : EIATTR_VRC_CTA_INIT_COUNT
	.align		4
        /*0044*/ 	.byte	0x02, 0x4a
	.zero		1
	.zero		1


	//----- nvinfo : EIATTR_EXIT_INSTR_OFFSETS
	.align		4
        /*0048*/ 	.byte	0x04, 0x1c
        /*004a*/ 	.short	(.L_3647 - .L_3646)


	//   ....[0]....
.L_3646:
        /*004c*/ 	.word	0x00000a50


	//   ....[1]....
        /*0050*/ 	.word	0x00000aa0


	//   ....[2]....
        /*0054*/ 	.word	0x00000d10


	//----- nvinfo : EIATTR_MAX_THREADS
	.align		4
.L_3647:
        /*0058*/ 	.byte	0x04, 0x05
        /*005a*/ 	.short	(.L_3649 - .L_3648)
.L_3648:
        /*005c*/ 	.word	0x00000080
        /*0060*/ 	.word	0x00000001
        /*0064*/ 	.word	0x00000001


	//----- nvinfo : EIATTR_CRS_STACK_SIZE
	.align		4
.L_3649:
        /*0068*/ 	.byte	0x04, 0x1e
        /*006a*/ 	.short	(.L_3651 - .L_3650)
.L_3650:
        /*006c*/ 	.word	0x00000000


	//----- nvinfo : EIATTR_CBANK_PARAM_SIZE
	.align		4
.L_3651:
        /*0070*/ 	.byte	0x03, 0x19
        /*0072*/ 	.short	0x0028


	//----- nvinfo : EIATTR_PARAM_CBANK
	.align		4
        /*0074*/ 	.byte	0x04, 0x0a
        /*0076*/ 	.short	(.L_3653 - .L_3652)
	.align		4
.L_3652:
        /*0078*/ 	.word	index@(.nv.constant0._ZN2at6native29vectorized_elementwise_kernelILi8EZZZNS0_49_GLOBAL__N__b919a28f_16_Normalization_cu_5c38458722batch_norm_calc_invstdERKNS_6TensorES5_dENKUlvE_clEvENKUlvE2_clEvEUlN3c108BFloat16EE_St5arrayIPcLm2EEEEviT0_T1_)
        /*007c*/ 	.short	0x0380
        /*007e*/ 	.short	0x0028


	//----- nvinfo : EIATTR_SW_WAR
	.align		4
.L_3653:
        /*0080*/ 	.byte	0x04, 0x36
        /*0082*/ 	.short	(.L_3655 - .L_3654)
.L_3654:
        /*0084*/ 	.word	0x00000008
.L_3655:


//--------------------- .nv.info._ZN2at6native18elementwise_kernelILi128ELi4EZNS0_15gpu_kernel_implIZZZNS0_49_GLOBAL__N__b919a28f_16_Normalization_cu_5c38458722batch_norm_calc_invstdERKNS_6TensorES6_dENKUlvE_clEvENKUlvE1_clEvEUlN3c104HalfEE_EEvRNS_18TensorIteratorBaseERKT_EUliE_EEviT1_ --------------------------
	.section	.nv.info._ZN2at6native18elementwise_kernelILi128ELi4EZNS0_15gpu_kernel_implIZZZNS0_49_GLOBAL__N__b919a28f_16_Normalization_cu_5c38458722batch_norm_calc_invstdERKNS_6TensorES6_dENKUlvE_clEvENKUlvE1_clEvEUlN3c104HalfEE_EEvRNS_18TensorIteratorBaseERKT_EUliE_EEviT1_,"",@"SHT_CUDA_INFO"
	.sectionflags	@""
	.align	4


	//----- nvinfo : EIATTR_CUDA_API_VERSION
	.align		4
        /*0000*/ 	.byte	0x04, 0x37
        /*0002*/ 	.short	(.L_3657 - .L_3656)
.L_3656:
        /*0004*/ 	.word	0x00000082


	//----- nvinfo : EIATTR_KPARAM_INFO
	.align		4
.L_3657:
        /*0008*/ 	.byte	0x04, 0x17
        /*000a*/ 	.short	(.L_3659 - .L_3658)
.L_3658:
        /*000c*/ 	.word	0x00000000
        /*0010*/ 	.short	0x0001
        /*0012*/ 	.short	0x0008
        /*0014*/ 	.byte	0x00, 0xf0, 0xa1, 0x08


	//----- nvinfo : EIATTR_KPARAM_INFO
	.align		4
.L_3659:
        /*0018*/ 	.byte	0x04, 0x17
        /*001a*/ 	.short	(.L_3661 - .L_3660)
.L_3660:
        /*001c*/ 	.word	0x00000000
        /*0020*/ 	.short	0x0000
        /*0022*/ 	.short	0x0000
        /*0024*/ 	.byte	0x00, 0xf0, 0x11, 0x00


	//----- nvinfo : EIATTR_SPARSE_MMA_MASK
	.align		4
.L_3661:
        /*0028*/ 	.byte	0x03, 0x50
        /*002a*/ 	.short	0x0000


	//----- nvinfo : EIATTR_MAXREG_COUNT
	.align		4
        /*002c*/ 	.byte	0x03, 0x1b
        /*002e*/ 	.short	0x0080


	//----- nvinfo : EIATTR_EXTERNS
	.align		4
        /*0030*/ 	.byte	0x04, 0x0f
        /*0032*/ 	.short	(.L_3663 - .L_3662)


	//   ....[0]....
	.align		4
.L_3662:
        /*0034*/ 	.word	index@(__assertfail)


	//----- nvinfo : EIATTR_MERCURY_ISA_VERSION
	.align		4
.L_3663:
        /*0038*/ 	.byte	0x03, 0x5f
        /*003a*/ 	.short	0x0101


	//----- nvinfo : EIATTR_VRC_CTA_INIT_COUNT
	.align		4
        /*003c*/ 	.byte	0x02, 0x4a
	.zero		1
	.zero		1


	//----- nvinfo : EIATTR_SYSCALL_OFFSETS
	.align		4
        /*0040*/ 	.byte	0x04, 0x46
        /*0042*/ 	.short	(.L_3665 - .L_3664)


	//   ....[0]....
.L_3664:
        /*0044*/ 	.word	0x000021f0


	//   ....[1]....
        /*0048*/ 	.word	0x00003020


	//   ....[2]....
        /*004c*/ 	.word	0x00005380


	//   ....[3]....
        /*0050*/ 	.word	0x00005fe0


	//   ....[4]....
        /*0054*/ 	.word	0x00008450


	//   ....[5]....
        /*0058*/ 	.word	0x000090b0


	//   ....[6]....
        /*005c*/ 	.word	0x0000b530


	//   ....[7]....
        /*0060*/ 	.word	0x0000c160


	//----- nvinfo : EIATTR_EXIT_INSTR_OFFSETS
	.align		4
.L_3665:
        /*0064*/ 	.byte	0x04, 0x1c
        /*0066*/ 	.short	(.L_3667 - .L_3666)


	//   ....[0]....
.L_3666:
        /*0068*/ 	.word	0x00009360


	//   ....[1]....
        /*006c*/ 	.word	0x0000b6e0


	//   ....[2]....
        /*0070*/ 	.word	0x0000b720


	//   ....[3]....
        /*0074*/ 	.word	0x0000b7b0


	//   ....[4]....
        /*0078*/ 	.word	0x0000b7e0


	//   ....[5]....
        /*007c*/ 	.word	0x0000b810


	//   ....[6]....
        /*0080*/ 	.word	0x0000b890


	//   ....[7]....
        /*0084*/ 	.word	0x0000b8c0


	//   ....[8]....
        /*0088*/ 	.word	0x0000b950


	//   ....[9]....
        /*008c*/ 	.word	0x0000b990


	//   ....[10]....
        /*0090*/ 	.word	0x0000b9d0


	//   ....[11]....
        /*0094*/ 	.word	0x0000baa0


	//   ....[12]....
        /*0098*/ 	.word	0x0000bc00


	//   ....[13]....
        /*009c*/ 	.word	0x0000bd60


	//   ....[14]....
        /*00a0*/ 	.word	0x0000beb0


	//   ....[15]....
        /*00a4*/ 	.word	0x0000bee0


	//   ....[16]....
        /*00a8*/ 	.word	0x0000bf10


	//   ....[17]....
        /*00ac*/ 	.word	0x0000bfb0


	//   ....[18]....
        /*00b0*/ 	.word	0x0000c000


	//   ....[19]....
        /*00b4*/ 	.word	0x0000c170


	//   ....[20]....
        /*00b8*/ 	.word	0x0000c270


	//   ....[21]....
        /*00bc*/ 	.word	0x0000c3a0


	//   ....[22]....
        /*00c0*/ 	.word	0x0000c3d0


	//----- nvinfo : EIATTR_MAX_THREADS
	.align		4
.L_3667:
        /*00c4*/ 	.byte	0x04, 0x05
        /*00c6*/ 	.short	(.L_3669 - .L_3668)
.L_3668:
        /*00c8*/ 	.word	0x00000080
        /*00cc*/ 	.word	0x00000001
        /*00d0*/ 	.word	0x00000001


	//----- nvinfo : EIATTR_CRS_STACK_SIZE
	.align		4
.L_3669:
        /*00d4*/ 	.byte	0x04, 0x1e
        /*00d6*/ 	.short	(.L_3671 - .L_3670)
.L_3670:
        /*00d8*/ 	.word	0x00000000


	//----- nvinfo : EIATTR_CBANK_PARAM_SIZE
	.align		4
.L_3671:
        /*00dc*/ 	.byte	0x03, 0x19
        /*00de*/ 	.short	0x0230


	//----- nvinfo : EIATTR_PARAM_CBANK
	.align		4
        /*00e0*/ 	.byte	0x04, 0x0a
        /*00e2*/ 	.short	(.L_3673 - .L_3672)
	.align		4
.L_3672:
        /*00e4*/ 	.word	index@(.nv.constant0._ZN2at6native18elementwise_kernelILi128ELi4EZNS0_15gpu_kernel_implIZZZNS0_49_GLOBAL__N__b919a28f_16_Normalization_cu_5c38458722batch_norm_calc_invstdERKNS_6TensorES6_dENKUlvE_clEvENKUlvE1_clEvEUlN3c104HalfEE_EEvRNS_18TensorIteratorBaseERKT_EUliE_EEviT1_)
        /*00e8*/ 	.short	0x0380
        /*00ea*/ 	.short	0x0230


	//----- nvinfo : EIATTR_SW_WAR
	.align		4
.L_3673:
        /*00ec*/ 	.byte	0x04, 0x36
        /*00ee*/ 	.short	(.L_3675 - .L_3674)
.L_3674:
        /*00f0*/ 	.word	0x00000008
.L_3675:


//--------------------- .nv.info._ZN2at6native27unrolled_elementwise_kernelIZZZNS0_49_GLOBAL__N__b919a28f_16_Normalization_cu_5c38458722batch_norm_calc_invstdERKNS_6TensorES5_dENKUlvE_clEvENKUlvE1_clEvEUlN3c104HalfEE_St5arrayIPcLm2EELi4E23TrivialOffsetCalculatorILi1EjESF_NS0_6memory12LoadWithCastILi1EEENSG_13StoreWithCastILi1EEEEEviT_T0_T2_T3_T4_T5_ --------------------------
	.section	.nv.info._ZN2at6native27unrolled_elementwise_kernelIZZZNS0_49_GLOBAL__N__b919a28f_16_Normalization_cu_5c38458722batch_norm_calc_invstdERKNS_6TensorES5_dENKUlvE_clEvENKUlvE1_clEvEUlN3c104HalfEE_St5arrayIPcLm2EELi4E23TrivialOffsetCalculatorILi1EjESF_NS0_6memory12LoadWithCastILi1EEENSG_13StoreWithCastILi1EEEEEviT_T0_T2_T3_T4_T5_,"",@"SHT_CUDA_INFO"
	.sectionflags	@""
	.align	4


	//----- nvinfo : EIATTR_CUDA_API_VERSION
	.align		4
        /*0000*/ 	.byte	0x04, 0x37
        /*0002*/ 	.short	(.L_3677 - .L_3676)
.L_3676:
        /*0004*/ 	.word	0x00000082


	//----- nvinfo : EIATTR_KPARAM_INFO
	.align		4
.L_3677:
        /*0008*/ 	.byte	0x04, 0x17
        /*000a*/ 	.short	(.L_3679 - .L_3678)
.L_3678:
        /*000c*/ 	.word	0x00000000
        /*0010*/ 	.short	0x0006
        /*0012*/ 	.short	0x0034
        /*0014*/ 	.byte	0x00, 0xf0, 0x21, 0x00


	//----- nvinfo : EIATTR_KPARAM_INFO
	.align		4
.L_3679:
        /*0018*/ 	.byte	0x04, 0x17
        /*001a*/ 	.short	(.L_3681 - .L_3680)
.L_3680:
        /*001c*/ 	.word	0x00000000
        /*0020*/ 	.short	0x0005
        /*0022*/ 	.short	0x002c
        /*0024*/ 	.byte	0x00, 0xf0, 0x21, 0x00


	//----- nvinfo : EIATTR_KPARAM_INFO
	.align		4
.L_3681:
        /*0028*/ 	.byte	0x04, 0x17
        /*002a*/ 	.short	(.L_3683 - .L_3682)
.L_3682:
        /*002c*/ 	.word	0x00000000
        /*0030*/ 	.short	0x0004
        /*0032*/ 	.short	0x0029
        /*0034*/ 	.byte	0x00, 0xf0, 0x05, 0x00


	//----- nvinfo : EIATTR_KPARAM_INFO
	.align		4
.L_3683:
        /*0038*/ 	.byte	0x04, 0x17
        /*003a*/ 	.short	(.L_3685 - .L_3684)
.L_3684:
        /*003c*/ 	.word	0x00000000
        /*0040*/ 	.short	0x0003
        /*0042*/ 	.short	0x0028
        /*0044*/ 	.byte	0x00, 0xf0, 0x05, 0x00


	//----- nvinfo : EIATTR_KPARAM_INFO
	.align		4
.L_3685:
        /*0048*/ 	.byte	0x04, 0x17
        /*004a*/ 	.short	(.L_3687 - .L_3686)
.L_3686:
        /*004c*/ 	.word	0x00000000
        /*0050*/ 	.short	0x0002
        /*0052*/ 	.short	0x0018
        /*0054*/ 	.byte	0x00, 0xf0, 0x41, 0x00


	//----- nvinfo : EIATTR_KPARAM_INFO
	.align		4
.L_3687:
        /*0058*/ 	.byte	0x04, 0x17
        /*005a*/ 	.short	(.L_3689 - .L_3688)
.L_3688:
        /*005c*/ 	.word	0x00000000
        /*0060*/ 	.short	0x0001
        /*0062*/ 	.short	0x0008
        /*0064*/ 	.byte	0x00, 0xf0, 0x41, 0x00


	//----- nvinfo : EIATTR_KPARAM_INFO
	.align		4
.L_3689:
        /*0068*/ 	.byte	0x04, 0x17
        /*006a*/ 	.short	(.L_3691 - .L_3690)
.L_3690:
        /*006c*/ 	.word	0x00000000
        /*0070*/ 	.short	0x0000
        /*0072*/ 	.short	0x0000
        /*0074*/ 	.byte	0x00, 0xf0, 0x11, 0x00


	//----- nvinfo : EIATTR_SPARSE_MMA_MASK
	.align		4
.L_3691:
        /*0078*/ 	.byte	0x03, 0x50
        /*007a*/ 	.short	0x0000


	//----- nvinfo : EIATTR_MAXREG_COUNT
	.align		4
        /*007c*/ 	.byte	0x03, 0x1b
        /*007e*/ 	.short	0x00ff


	//----- nvinfo : EIATTR_EXTERNS
	.align		4
        /*0080*/ 	.byte	0x04, 0x0f
        /*0082*/ 	.short	(.L_3693 - .L_3692)


	//   ....[0]....
	.align		4
.L_3692:
        /*0084*/ 	.word	index@(__assertfail)


	//----- nvinfo : EIATTR_MERCURY_ISA_VERSION
	.align		4
.L_3693:
        /*0088*/ 	.byte	0x03, 0x5f
        /*008a*/ 	.short	0x0101


	//----- nvinfo : EIATTR_VRC_CTA_INIT_COUNT
	.align		4
        /*008c*/ 	.byte	0x02, 0x4a
	.zero		1
	.zero		1


	//----- nvinfo : EIATTR_SYSCALL_OFFSETS
	.align		4
        /*0090*/ 	.byte	0x04, 0x46
        /*0092*/ 	.short	(.L_3695 - .L_3694)


	//   ....[0]....
.L_3694:
        /*0094*/ 	.word	0x00000fd0


	//   ....[1]....
        /*0098*/ 	.word	0x00002180


	//   ....[2]....
        /*009c*/ 	.word	0x00003270


	//   ....[3]....
        /*00a0*/ 	.word	0x00004280


	//   ....[4]....
        /*00a4*/ 	.word	0x000052d0


	//   ....[5]....
        /*00a8*/ 	.word	0x00006070


	//   ....[6]....
        /*00ac*/ 	.word	0x00006ed0


	//   ....[7]....
        /*00b0*/ 	.word	0x00007d30


	//----- nvinfo : EIATTR_EXIT_INSTR_OFFSETS
	.align		4
.L_3695:
        /*00b4*/ 	.byte	0x04, 0x1c
        /*00b6*/ 	.short	(.L_3697 - .L_3696)


	//   ....[0]....
.L_3696:
        /*00b8*/ 	.word	0x00007170


	//   ....[1]....
        /*00bc*/ 	.word	0x000072b0


	//   ....[2]....
        /*00c0*/ 	.word	0x000072f0


	//   ....[3]....
        /*00c4*/ 	.word	0x00007380


	//   ....[4]....
        /*00c8*/ 	.word	0x000073b0


	//   ....[5]....
        /*00cc*/ 	.word	0x000073e0


	//   ....[6]....
        /*00d0*/ 	.word	0x00007460


	//   ....[7]....
        /*00d4*/ 	.word	0x00007490


	//   ....[8]....
        /*00d8*/ 	.word	0x00007520


	//   ....[9]....
        /*00dc*/ 	.word	0x00007560


	//   ....[10]....
        /*00e0*/ 	.word	0x000075a0


	//   ....[11]....
        /*00e4*/ 	.word	0x00007670


	//   ....[12]....
        /*00e8*/ 	.word	0x000077d0


	//   ....[13]....
        /*00ec*/ 	.word	0x00007930


	//   ....[14]....
        /*00f0*/ 	.word	0x00007a80


	//   ....[15]....
        /*00f4*/ 	.word	0x00007ab0


	//   ....[16]....
        /*00f8*/ 	.word	0x00007ae0


	//   ....[17]....
        /*00fc*/ 	.word	0x00007b80


	//   ....[18]....
        /*0100*/ 	.word	0x00007bd0


	//   ....[19]....
        /*0104*/ 	.word	0x00007d40


	//   ....[20]....
        /*0108*/ 	.word	0x00007e40


	//   ....[21]....
        /*010c*/ 	.word	0x00007f70


	//   ....[22]....
        /*0110*/ 	.word	0x00007fa0


	//----- nvinfo : EIATTR_MAX_THREADS
	.align		4
.L_3697:
        /*0114*/ 	.byte	0x04, 0x05
        /*0116*/ 	.short	(.L_3699 - .L_3698)
.L_3698:
        /*0118*/ 	.word	0x00000080
        /*011c*/ 	.word	0x00000001
        /*0120*/ 	.word	0x00000001


	//----- nvinfo : EIATTR_CRS_STACK_SIZE
	.align		4
.L_3699:
        /*0124*/ 	.byte	0x04, 0x1e
        /*0126*/ 	.short	(.L_3701 - .L_3700)
.L_3700:
        /*0128*/ 	.word	0x00000000


	//----- nvinfo : EIATTR_CBANK_PARAM_SIZE
	.align		4
.L_3701:
        /*012c*/ 	.byte	0x03, 0x19
        /*012e*/ 	.short	0x003c


	//----- nvinfo : EIATTR_PARAM_CBANK
	.align		4
        /*0130*/ 	.byte	0x04, 0x0a
        /*0132*/ 	.short	(.L_3703 - .L_3702)
	.align		4
.L_3702:
        /*0134*/ 	.word	index@(.nv.constant0._ZN2at6native27unrolled_elementwise_kernelIZZZNS0_49_GLOBAL__N__b919a28f_16_Normalization_cu_5c38458722batch_norm_calc_invstdERKNS_6TensorES5_dENKUlvE_clEvENKUlvE1_clEvEUlN3c104HalfEE_St5arrayIPcLm2EELi4E23TrivialOffsetCalculatorILi1EjESF_NS0_6memory12LoadWithCastILi1EEENSG_13StoreWithCastILi1EEEEEviT_T0_T2_T3_T4_T5_)
        /*0138*/ 	.short	0x0380
        /*013a*/ 	.short	0x003c


	//----- nvinfo : EIATTR_SW_WAR
	.align		4
.L_3703:
        /*013c*/ 	.byte	0x04, 0x36
        /*013e*/ 	.short	(.L_3705 - .L_3704)
.L_3704:
        /*0140*/ 	.word	0x00000008
.L_3705:


//--------------------- .nv.info._ZN2at6native18elementwise_kernelILi128ELi2EZNS0_22gpu_kernel_impl_nocastIZZZNS0_49_GLOBAL__N__b919a28f_16_Normalization_cu_5c38458722batch_norm_calc_invstdERKNS_6TensorES6_dENKUlvE_clEvENKUlvE1_clEvEUlN3c104HalfEE_EEvRNS_18TensorIteratorBaseERKT_EUliE_EEviT1_ --------------------------
	.section	.nv.info._ZN2at6native18elementwise_kernelILi128ELi2EZNS0_22gpu_kernel_impl_nocastIZZZNS0_49_GLOBAL__N__b919a28f_16_Normalization_cu_5c38458722batch_norm_calc_invstdERKNS_6TensorES6_dENKUlvE_clEvENKUlvE1_clEvEUlN3c104HalfEE_EEvRNS_18TensorIteratorBaseERKT_EUliE_EEviT1_,"",@"SHT_CUDA_INFO"
	.sectionflags	@""
	.align	4


	//----- nvinfo : EIATTR_CUDA_API_VERSION
	.align		4
        /*0000*/ 	.byte	0x04, 0x37
        /*0002*/ 	.short	(.L_3707 - .L_3706)
.L_3706:
        /*0004*/ 	.word	0x00000082


	//----- nvinfo : EIATTR_KPARAM_INFO
	.align		4
.L_3707:
        /*0008*/ 	.byte	0x04, 0x17
        /*000a*/ 	.short	(.L_3709 - .L_3708)
.L_3708:
        /*000c*/ 	.word	0x00000000
        /*0010*/ 	.short	0x0001
        /*0012*/ 	.short	0x0008
        /*0014*/ 	.byte	0x00, 0xf0, 0x81, 0x08


	//----- nvinfo : EIATTR_KPARAM_INFO
	.align		4
.L_3709:
        /*0018*/ 	.byte	0x04, 0x17
        /*001a*/ 	.short	(.L_3711 - .L_3710)
.L_3710:
        /*001c*/ 	.word	0x00000000
        /*0020*/ 	.short	0x0000
        /*0022*/ 	.short	0x0000
        /*0024*/ 	.byte	0x00, 0xf0, 0x11, 0x00


	//----- nvinfo : EIATTR_SPARSE_MMA_MASK
	.align		4
.L_3711:
        /*0028*/ 	.byte	0x03, 0x50
        /*002a*/ 	.short	0x0000


	//----- nvinfo : EIATTR_MAXREG_COUNT
	.align		4
        /*002c*/ 	.byte	0x03, 0x1b
        /*002e*/ 	.short	0x0080


	//----- nvinfo : EIATTR_MERCURY_ISA_VERSION
	.align		4
        /*0030*/ 	.byte	0x03, 0x5f
        /*0032*/ 	.short	0x0101


	//----- nvinfo : EIATTR_VRC_CTA_INIT_COUNT
	.align		4
        /*0034*/ 	.byte	0x02, 0x4a
	.zero		1
	.zero		1


	//----- nvinfo : EIATTR_EXIT_INSTR_OFFSETS
	.align		4
        /*0038*/ 	.byte	0x04, 0x1c
        /*003a*/ 	.short	(.L_3713 - .L_3712)


	//   ....[0]....
.L_3712:
        /*003c*/ 	.word	0x00000180


	//   ....[1]....
        /*0040*/ 	.word	0x00000210


	//   ....[2]....
        /*0044*/ 	.word	0x00001610


	//   ....[3]....
        /*0048*/ 	.word	0x00002970


	//----- nvinfo : EIATTR_MAX_THREADS
	.align		4
.L_3713:
        /*004c*/ 	.byte	0x04, 0x05
        /*004e*/ 	.short	(.L_3715 - .L_3714)
.L_3714:
        /*0050*/ 	.word	0x00000080
        /*0054*/ 	.word	0x00000001
        /*0058*/ 	.word	0x00000001


	//----- nvinfo : EIATTR_CRS_STACK_SIZE
	.align		4
.L_3715:
        /*005c*/ 	.byte	0x04, 0x1e
        /*005e*/ 	.short	(.L_3717 - .L_3716)
.L_3716:
        /*0060*/ 	.word	0x00000000


	//----- nvinfo : EIATTR_CBANK_PARAM_SIZE
	.align		4
.L_3717:
        /*0064*/ 	.byte	0x03, 0x19
        /*0066*/ 	.short	0x0228


	//----- nvinfo : EIATTR_PARAM_CBANK
	.align		4
        /*0068*/ 	.byte	0x04, 0x0a
        /*006a*/ 	.short	(.L_3719 - .L_3718)
	.align		4
.L_3718:
        /*006c*/ 	.word	index@(.nv.constant0._ZN2at6native18elementwise_kernelILi128ELi2EZNS0_22gpu_kernel_impl_nocastIZZZNS0_49_GLOBAL__N__b919a28f_16_Normalization_cu_5c38458722batch_norm_calc_invstdERKNS_6TensorES6_dENKUlvE_clEvENKUlvE1_clEvEUlN3c104HalfEE_EEvRNS_18TensorIteratorBaseERKT_EUliE_EEviT1_)
        /*0070*/ 	.short	0x0380
        /*0072*/ 	.short	0x0228


	//----- nvinfo : EIATTR_SW_WAR
	.align		4
.L_3719:
        /*0074*/ 	.byte	0x04, 0x36
        /*0076*/ 	.short	(.L_3721 - .L_3720)
.L_3720:
        /*0078*/ 	.word	0x00000008
.L_3721:


//--------------------- .nv.info._ZN2at6native27unrolled_elementwise_kernelIZZZNS0_49_GLOBAL__N__b919a28f_16_Normalization_cu_5c38458722batch_norm_calc_invstdERKNS_6TensorES5_dENKUlvE_clEvENKUlvE1_clEvEUlN3c104HalfEE_St5arrayIPcLm2EELi4E23TrivialOffsetCalculatorILi1EjESF_NS0_6memory15LoadWithoutCastENSG_16StoreWithoutCastEEEviT_T0_T2_T3_T4_T5_ --------------------------
	.section	.nv.info._ZN2at6native27unrolled_elementwise_kernelIZZZNS0_49_GLOBAL__N__b919a28f_16_Normalization_cu_5c38458722batch_norm_calc_invstdERKNS_6TensorES5_dENKUlvE_clEvENKUlvE1_clEvEUlN3c104HalfEE_St5arrayIPcLm2EELi4E23TrivialOffsetCalculatorILi1EjESF_NS0_6memory15LoadWithoutCastENSG_16StoreWithoutCastEEEviT_T0_T2_T3_T4_T5_,"",@"SHT_CUDA_INFO"
	.sectionflags	@""
	.align	4


	//----- nvinfo : EIATTR_CUDA_API_VERSION
	.align		4
        /*0000*/ 	.byte	0x04, 0x37
        /*0002*/ 	.short	(.L_3723 - .L_3722)
.L_3722:
        /*0004*/ 	.word	0x00000082


	//----- nvinfo : EIATTR_KPARAM_INFO
	.align		4
.L_3723:
        /*0008*/ 	.byte	0x04, 0x17
        /*000a*/ 	.short	(.L_3725 - .L_3724)
.L_3724:
        /*000c*/ 	.word	0x00000000
        /*0010*/ 	.short	0x0006
        /*0012*/ 	.short	0x002b
        /*0014*/ 	.byte	0x00, 0xf0, 0x05, 0x00


	//----- nvinfo : EIATTR_KPARAM_INFO
	.align		4
.L_3725:
        /*0018*/ 	.byte	0x04, 0x17
        /*001a*/ 	.short	(.L_3727 - .L_3726)
.L_3726:
        /*001c*/ 	.word	0x00000000
        /*0020*/ 	.short	0x0005
        /*0022*/ 	.short	0x002a
        /*0024*/ 	.byte	0x00, 0xf0, 0x05, 0x00


	//----- nvinfo : EIATTR_KPARAM_INFO
	.align		4
.L_3727:
        /*0028*/ 	.byte	0x04, 0x17
        /*002a*/ 	.short	(.L_3729 - .L_3728)
.L_3728:
        /*002c*/ 	.word	0x00000000
        /*0030*/ 	.short	0x0004
        /*0032*/ 	.short	0x0029
        /*0034*/ 	.byte	0x00, 0xf0, 0x05, 0x00


	//----- nvinfo : EIATTR_KPARAM_INFO
	.align		4
.L_3729:
        /*0038*/ 	.byte	0x04, 0x17
        /*003a*/ 	.short	(.L_3731 - .L_3730)
.L_3730:
        /*003c*/ 	.word	0x00000000
        /*0040*/ 	.short	0x0003
        /*0042*/ 	.short	0x0028
        /*0044*/ 	.byte	0x00, 0xf0, 0x05, 0x00


	//----- nvinfo : EIATTR_KPARAM_INFO
	.align		4
.L_3731:
        /*0048*/ 	.byte	0x04, 0x17
        /*004a*/ 	.short	(.L_3733 - .L_3732)
.L_3732:
        /*004c*/ 	.word	0x00000000
        /*0050*/ 	.short	0x0002
        /*0052*/ 	.short	0x0018
        /*0054*/ 	.byte	0x00, 0xf0, 0x41, 0x00


	//----- nvinfo : EIATTR_KPARAM_INFO
	.align		4
.L_3733:
        /*0058*/ 	.byte	0x04, 0x17
        /*005a*/ 	.short	(.L_3735 - .L_3734)
.L_3734:
        /*005c*/ 	.word	0x00000000
        /*0060*/ 	.short	0x0001
        /*0062*/ 	.short	0x0008
        /*0064*/ 	.byte	0x00, 0xf0, 0x41, 0x00


	//----- nvinfo : EIATTR_KPARAM_INFO
	.align		4
.L_3735:
        /*0068*/ 	.byte	0x04, 0x17
        /*006a*/ 	.short	(.L_3737 - .L_3736)
.L_3736:
        /*006c*/ 	.word	0x00000000
        /*0070*/ 	.short	0x0000
        /*0072*/ 	.short	0x0000
        /*0074*/ 	.byte	0x00, 0xf0, 0x11, 0x00


	//----- nvinfo : EIATTR_SPARSE_MMA_MASK
	.align		4
.L_3737:
        /*0078*/ 	.byte	0x03, 0x50
        /*007a*/ 	.short	0x0000


	//----- nvinfo : EIATTR_MAXREG_COUNT
	.align		4
        /*007c*/ 	.byte	0x03, 0x1b
        /*007e*/ 	.short	0x00ff


	//----- nvinfo : EIATTR_MERCURY_ISA_VERSION
	.align		4
        /*0080*/ 	.byte	0x03, 0x5f
        /*0082*/ 	.short	0x0101


	//----- nvinfo : EIATTR_VRC_CTA_INIT_COUNT
	.align		4
        /*0084*/ 	.byte	0x02, 0x4a
	.zero		1
	.zero		1


	//----- nvinfo : EIATTR_EXIT_INSTR_OFFSETS
	.align		4
        /*0088*/ 	.byte	0x04, 0x1c
        /*008a*/ 	.short	(.L_3739 - .L_3738)


	//   ....[0]....
.L_3738:
        /*008c*/ 	.word	0x000004a0


	//   ....[1]....
        /*0090*/ 	.word	0x00000520


	//----- nvinfo : EIATTR_MAX_THREADS
	.align		4
.L_3739:
        /*0094*/ 	.byte	0x04, 0x05
        /*0096*/ 	.short	(.L_3741 - .L_3740)
.L_3740:
        /*0098*/ 	.word	0x00000080
        /*009c*/ 	.word	0x00000001
        /*00a0*/ 	.word	0x00000001


	//----- nvinfo : EIATTR_CRS_STACK_SIZE
	.align		4
.L_3741:
        /*00a4*/ 	.byte	0x04, 0x1e
        /*00a6*/ 	.short	(.L_3743 - .L_3742)
.L_3742:
        /*00a8*/ 	.word	0x00000000


	//----- nvinfo : EIATTR_CBANK_PARAM_SIZE
	.align		4
.L_3743:
        /*00ac*/ 	.byte	0x03, 0x19
        /*00ae*/ 	.short	0x002c


	//----- nvinfo : EIATTR_PARAM_CBANK
	.align		4
        /*00b0*/ 	.byte	0x04, 0x0a
        /*00b2*/ 	.short	(.L_3745 - .L_3744)
	.align		4
.L_3744:
        /*00b4*/ 	.word	index@(.nv.constant0._ZN2at6native27unrolled_elementwise_kernelIZZZNS0_49_GLOBAL__N__b919a28f_16_Normalization_cu_5c38458722batch_norm_calc_invstdERKNS_6TensorES5_dENKUlvE_clEvENKUlvE1_clEvEUlN3c104HalfEE_St5arrayIPcLm2EELi4E23TrivialOffsetCalculatorILi1EjESF_NS0_6memory15LoadWithoutCastENSG_16StoreWithoutCastEEEviT_T0_T2_T3_T4_T5_)
        /*00b8*/ 	.short	0x0380
        /*00ba*/ 	.short	0x002c


	//----- nvinfo : EIATTR_SW_WAR
	.align		4
.L_3745:
        /*00bc*/ 	.byte	0x04, 0x36
        /*00be*/ 	.short	(.L_3747 - .L_3746)
.L_3746:
        /*00c0*/ 	.word	0x00000008
.L_3747:


//--------------------- .nv.info._ZN2at6native29vectorized_elementwise_kernelILi2EZZZNS0_49_GLOBAL__N__b919a28f_16_Normalization_cu_5c38458722batch_norm_calc_invstdERKNS_6TensorES5_dENKUlvE_clEvENKUlvE1_clEvEUlN3c104HalfEE_St5arrayIPcLm2EEEEviT0_T1_ --------------------------
	.section	.nv.info._ZN2at6native29vectorized_elementwise_kernelILi2EZZZNS0_49_GLOBAL__N__b919a28f_16_Normalization_cu_5c38458722batch_norm_calc_invstdERKNS_6TensorES5_dENKUlvE_clEvENKUlvE1_clEvEUlN3c104HalfEE_St5arrayIPcLm2EEEEviT0_T1_,"",@"SHT_CUDA_INFO"
	.sectionflags	@""
	.align	4


	//----- nvinfo : EIATTR_CUDA_API_VERSION
	.align		4
        /*0000*/ 	.byte	0x04, 0x37
        /*0002*/ 	.short	(.L_3749 - .L_3748)
.L_3748:
        /*0004*/ 	.word	0x00000082


	//----- nvinfo : EIATTR_KPARAM_INFO
	.align		4
.L_3749:
        /*0008*/ 	.byte	0x04, 0x17
        /*000a*/ 	.short	(.L_3751 - .L_3750)
.L_3750:
        /*000c*/ 	.word	0x00000000
        /*0010*/ 	.short	0x0002
        /*0012*/ 	.short	0x0018
        /*0014*/ 	.byte	0x00, 0xf0, 0x41, 0x00


	//----- nvinfo : EIATTR_KPARAM_INFO
	.align		4
.L_3751:
        /*0018*/ 	.byte	0x04, 0x17
        /*001a*/ 	.short	(.L_3753 - .L_3752)
.L_3752:
        /*001c*/ 	.word	0x00000000
        /*0020*/ 	.short	0x0001
        /*0022*/ 	.short	0x0008
        /*0024*/ 	.byte	0x00, 0xf0, 0x41, 0x00


	//----- nvinfo : EIATTR_KPARAM_INFO
	.align		4
.L_3753:
        /*0028*/ 	.byte	0x04, 0x17
        /*002a*/ 	.short	(.L_3755 - .L_3754)
.L_3754:
        /*002c*/ 	.word	0x00000000
        /*0030*/ 	.short	0x0000
        /*0032*/ 	.short	0x0000
        /*0034*/ 	.byte	0x00, 0xf0, 0x11, 0x00


	//----- nvinfo : EIATTR_SPARSE_MMA_MASK
	.align		4
.L_3755:
        /*0038*/ 	.byte	0x03, 0x50
        /*003a*/ 	.short	0x0000


	//----- nvinfo : EIATTR_MAXREG_COUNT
	.align		4
        /*003c*/ 	.byte	0x03, 0x1b
        /*003e*/ 	.short	0x00ff


	//----- nvinfo : EIATTR_MERCURY_ISA_VERSION
	.align		4
        /*0040*/ 	.byte	0x03, 0x5f
        /*0042*/ 	.short	0x0101


	//----- nvinfo : EIATTR_VRC_CTA_INIT_COUNT
	.align		4
        /*0044*/ 	.byte	0x02, 0x4a
	.zero		1
	.zero		1


	//----- nvinfo : EIATTR_EXIT_INSTR_OFFSETS
	.align		4
        /*0048*/ 	.byte	0x04, 0x1c
        /*004a*/ 	.short	(.L_3757 - .L_3756)


	//   ....[0]....
.L_3756:
        /*004c*/ 	.word	0x00000a50


	//   ....[1]....
        /*0050*/ 	.word	0x00000aa0


	//   ....[2]....
        /*0054*/ 	.word	0x00000d30


	//----- nvinfo : EIATTR_MAX_THREADS
	.align		4
.L_3757:
        /*0058*/ 	.byte	0x04, 0x05
        /*005a*/ 	.short	(.L_3759 - .L_3758)
.L_3758:
        /*005c*/ 	.word	0x00000080
        /*0060*/ 	.word	0x00000001
        /*0064*/ 	.word	0x00000001


	//----- nvinfo : EIATTR_CRS_STACK_SIZE
	.align		4
.L_3759:
        /*0068*/ 	.byte	0x04, 0x1e
        /*006a*/ 	.short	(.L_3761 - .L_3760)
.L_3760:
        /*006c*/ 	.word	0x00000000


	//----- nvinfo : EIATTR_CBANK_PARAM_SIZE
	.align		4
.L_3761:
        /*0070*/ 	.byte	0x03, 0x19
        /*0072*/ 	.short	0x0028


	//----- nvinfo : EIATTR_PARAM_CBANK
	.align		4
        /*0074*/ 	.byte	0x04, 0x0a
        /*0076*/ 	.short	(.L_3763 - .L_3762)
	.align		4
.L_3762:
        /*0078*/ 	.word	index@(.nv.constant0._ZN2at6native29vectorized_elementwise_kernelILi2EZZZNS0_49_GLOBAL__N__b919a28f_16_Normalization_cu_5c38458722batch_norm_calc_invstdERKNS_6TensorES5_dENKUlvE_clEvENKUlvE1_clEvEUlN3c104HalfEE_St5arrayIPcLm2EEEEviT0_T1_)
        /*007c*/ 	.short	0x0380
        /*007e*/ 	.short	0x0028


	//----- nvinfo : EIATTR_SW_WAR
	.align		4
.L_3763:
        /*0080*/ 	.byte	0x04, 0x36
        /*0082*/ 	.short	(.L_3765 - .L_3764)
.L_3764:
        /*0084*/ 	.word	0x00000008
.L_3765:


//--------------------- .nv.info._ZN2at6native29vectorized_elementwise_kernelILi4EZZZNS0_49_GLOBAL__N__b919a28f_16_Normalization_cu_5c38458722batch_norm_calc_invstdERKNS_6TensorES5_dENKUlvE_clEvENKUlvE1_clEvEUlN3c104HalfEE_St5arrayIPcLm2EEEEviT0_T1_ --------------------------
	.section	.nv.info._ZN2at6native29vectorized_elementwise_kernelILi4EZZZNS0_49_GLOBAL__N__b919a28f_16_Normalization_cu_5c38458722batch_norm_calc_invstdERKNS_6TensorES5_dENKUlvE_clEvENKUlvE1_clEvEUlN3c104HalfEE_St5arrayIPcLm2EEEEviT0_T1_,"",@"SHT_CUDA_INFO"
	.sectionflags	@""
	.align	4


	//----- nvinfo : EIATTR_CUDA_API_VERSION
	.align		4
        /*0000*/ 	.byte	0x04, 0x37
        /*0002*/ 	.short	(.L_3767 - .L_3766)
.L_3766:
        /*0004*/ 	.word	0x00000082


	//----- nvinfo : EIATTR_KPARAM_INFO
	.align		4
.L_3767:
        /*0008*/ 	.byte	0x04, 0x17
        /*000a*/ 	.short	(.L_3769 - .L_3768)
.L_3768:
        /*000c*/ 	.word	0x00000000
        /*0010*/ 	.short	0x0002
        /*0012*/ 	.short	0x0018
        /*0014*/ 	.byte	0x00, 0xf0, 0x41, 0x00


	//----- nvinfo : EIATTR_KPARAM_INFO
	.align		4
.L_3769:
        /*0018*/ 	.byte	0x04, 0x17
        /*001a*/ 	.short	(.L_3771 - .L_3770)
.L_3770:
        /*001c*/ 	.word	0x00000000
        /*0020*/ 	.short	0x0001
        /*0022*/ 	.short	0x0008
        /*0024*/ 	.byte	0x00, 0xf0, 0x41, 0x00


	//----- nvinfo : EIATTR_KPARAM_INFO
	.align		4
.L_3771:
        /*0028*/ 	.byte	0x04, 0x17
        /*002a*/ 	.short	(.L_3773 - .L_3772)
.L_3772:
        /*002c*/ 	.word	0x00000000
        /*0030*/ 	.short	0x0000
        /*0032*/ 	.short	0x0000
        /*0034*/ 	.byte	0x00, 0xf0, 0x11, 0x00


	//----- nvinfo : EIATTR_SPARSE_MMA_MASK
	.align		4
.L_3773:
        /*0038*/ 	.byte	0x03, 0x50
        /*003a*/ 	.short	0x0000


	//----- nvinfo : EIATTR_MAXREG_COUNT
	.align		4
        /*003c*/ 	.byte	0x03, 0x1b
        /*003e*/ 	.short	0x00ff


	//----- nvinfo : EIATTR_MERCURY_ISA_VERSION
	.align		4
        /*0040*/ 	.byte	0x03, 0x5f
        /*0042*/ 	.short	0x0101


	//----- nvinfo : EIATTR_VRC_CTA_INIT_COUNT
	.align		4
        /*0044*/ 	.byte	0x02, 0x4a
	.zero		1
	.zero		1


	//----- nvinfo : EIATTR_EXIT_INSTR_OFFSETS
	.align		4
        /*0048*/ 	.byte	0x04, 0x1c
        /*004a*/ 	.short	(.L_3775 - .L_3774)


	//   ....[0]....
.L_3774:
        /*004c*/ 	.word	0x00000a50


	//   ....[1]....
        /*0050*/ 	.word	0x00000aa0


	//   ....[2]....
        /*0054*/ 	.word	0x00000cf0


	//----- nvinfo : EIATTR_MAX_THREADS
	.align		4
.L_3775:
        /*0058*/ 	.byte	0x04, 0x05
        /*005a*/ 	.short	(.L_3777 - .L_3776)
.L_3776:
        /*005c*/ 	.word	0x00000080
        /*0060*/ 	.word	0x00000001
        /*0064*/ 	.word	0x00000001


	//----- nvinfo : EIATTR_CRS_STACK_SIZE
	.align		4
.L_3777:
        /*0068*/ 	.byte	0x04, 0x1e
        /*006a*/ 	.short	(.L_3779 - .L_3778)
.L_3778:
        /*006c*/ 	.word	0x00000000


	//----- nvinfo : EIATTR_CBANK_PARAM_SIZE
	.align		4
.L_3779:
        /*0070*/ 	.byte	0x03, 0x19
        /*0072*/ 	.short	0x0028


	//----- nvinfo : EIATTR_PARAM_CBANK
	.align		4
        /*0074*/ 	.byte	0x04, 0x0a
        /*0076*/ 	.short	(.L_3781 - .L_3780)
	.align		4
.L_3780:
        /*0078*/ 	.word	index@(.nv.constant0._ZN2at6native29vectorized_elementwise_kernelILi4EZZZNS0_49_GLOBAL__N__b919a28f_16_Normalization_cu_5c38458722batch_norm_calc_invstdERKNS_6TensorES5_dENKUlvE_clEvENKUlvE1_clEvEUlN3c104HalfEE_St5arrayIPcLm2EEEEviT0_T1_)
        /*007c*/ 	.short	0x0380
        /*007e*/ 	.short	0x0028


	//----- nvinfo : EIATTR_SW_WAR
	.align		4
.L_3781:
        /*0080*/ 	.byte	0x04, 0x36
        /*0082*/ 	.short	(.L_3783 - .L_3782)
.L_3782:
        /*0084*/ 	.word	0x00000008
.L_3783:


//--------------------- .nv.info._ZN2at6native29vectorized_elementwise_kernelILi8EZZZNS0_49_GLOBAL__N__b919a28f_16_Normalization_cu_5c38458722batch_norm_calc_invstdERKNS_6TensorES5_dENKUlvE_clEvENKUlvE1_clEvEUlN3c104HalfEE_St5arrayIPcLm2EEEEviT0_T1_ --------------------------
	.section	.nv.info._ZN2at6native29vectorized_elementwise_kernelILi8EZZZNS0_49_GLOBAL__N__b919a28f_16_Normalization_cu_5c38458722batch_norm_calc_invstdERKNS_6TensorES5_dENKUlvE_clEvENKUlvE1_clEvEUlN3c104HalfEE_St5arrayIPcLm2EEEEviT0_T1_,"",@"SHT_CUDA_INFO"
	.sectionflags	@""
	.align	4


	//----- nvinfo : EIATTR_CUDA_API_VERSION
	.align		4
        /*0000*/ 	.byte	0x04, 0x37
        /*0002*/ 	.short	(.L_3785 - .L_3784)
.L_3784:
        /*0004*/ 	.word	0x00000082


	//----- nvinfo : EIATTR_KPARAM_INFO
	.align		4
.L_3785:
        /*0008*/ 	.byte	0x04, 0x17
        /*000a*/ 	.short	(.L_3787 - .L_3786)
.L_3786:
        /*000c*/ 	.word	0x00000000
        /*0010*/ 	.short	0x0002
        /*0012*/ 	.short	0x0018
        /*0014*/ 	.byte	0x00, 0xf0, 0x41, 0x00


	//----- nvinfo : EIATTR_KPARAM_INFO
	.align		4
.L_3787:
        /*0018*/ 	.byte	0x04, 0x17
        /*001a*/ 	.short	(.L_3789 - .L_3788)
.L_3788:
        /*001c*/ 	.word	0x00000000
        /*0020*/ 	.short	0x0001
        /*0022*/ 	.short	0x0008
        /*0024*/ 	.byte	0x00, 0xf0, 0x41, 0x00


	//----- nvinfo : EIATTR_KPARAM_INFO
	.align		4
.L_3789:
        /*0028*/ 	.byte	0x04, 0x17
        /*002a*/ 	.short	(.L_3791 - .L_3790)
.L_3790:
        /*002c*/ 	.word	0x00000000
        /*0030*/ 	.short	0x0000
        /*0032*/ 	.short	0x0000
        /*0034*/ 	.byte	0x00, 0xf0, 0x11, 0x00


	//----- nvinfo : EIATTR_SPARSE_MMA_MASK
	.align		4
.L_3791:
        /*0038*/ 	.byte	0x03, 0x50
        /*003a*/ 	.short	0x0000


	//----- nvinfo : EIATTR_MAXREG_COUNT
	.align		4
        /*003c*/ 	.byte	0x03, 0x1b
        /*003e*/ 	.short	0x00ff


	//----- nvinfo : EIATTR_MERCURY_ISA_VERSION
	.align		4
        /*0040*/ 	.byte	0x03, 0x5f
        /*0042*/ 	.short	0x0101


	//----- nvinfo : EIATTR_VRC_CTA_INIT_COUNT
	.align		4
        /*0044*/ 	.byte	0x02, 0x4a
	.zero		1
	.zero		1


	//----- nvinfo : EIATTR_EXIT_INSTR_OFFSETS
	.align		4
        /*0048*/ 	.byte	0x04, 0x1c
        /*004a*/ 	.short	(.L_3793 - .L_3792)


	//   ....[0]....
.L_3792:
        /*004c*/ 	.word	0x00000a50


	//   ....[1]....
        /*0050*/ 	.word	0x00000aa0


	//   ....[2]....
        /*0054*/ 	.word	0x00000cd0


	//----- nvinfo : EIATTR_MAX_THREADS
	.align		4
.L_3793:
        /*0058*/ 	.byte	0x04, 0x05
        /*005a*/ 	.short	(.L_3795 - .L_3794)
.L_3794:
        /*005c*/ 	.word	0x00000080
        /*0060*/ 	.word	0x00000001
        /*0064*/ 	.word	0x00000001


	//----- nvinfo : EIATTR_CRS_STACK_SIZE
	.align		4
.L_3795:
        /*0068*/ 	.byte	0x04, 0x1e
        /*006a*/ 	.short	(.L_3797 - .L_3796)
.L_3796:
        /*006c*/ 	.word	0x00000000


	//----- nvinfo : EIATTR_CBANK_PARAM_SIZE
	.align		4
.L_3797:
        /*0070*/ 	.byte	0x03, 0x19
        /*0072*/ 	.short	0x0028


	//----- nvinfo : EIATTR_PARAM_CBANK
	.align		4
        /*0074*/ 	.byte	0x04, 0x0a
        /*0076*/ 	.short	(.L_3799 - .L_3798)
	.align		4
.L_3798:
        /*0078*/ 	.word	index@(.nv.constant0._ZN2at6native29vectorized_elementwise_kernelILi8EZZZNS0_49_GLOBAL__N__b919a28f_16_Normalization_cu_5c38458722batch_norm_calc_invstdERKNS_6TensorES5_dENKUlvE_clEvENKUlvE1_clEvEUlN3c104HalfEE_St5arrayIPcLm2EEEEviT0_T1_)
        /*007c*/ 	.short	0x0380
        /*007e*/ 	.short	0x0028


	//----- nvinfo : EIATTR_SW_WAR
	.align		4
.L_3799:
        /*0080*/ 	.byte	0x04, 0x36
        /*0082*/ 	.short	(.L_3801 - .L_3800)
.L_3800:
        /*0084*/ 	.word	0x00000008
.L_3801:


//--------------------- .nv.info._ZN2at6native18elementwise_kernelILi128ELi4EZNS0_15gpu_kernel_implIZZZNS0_49_GLOBAL__N__b919a28f_16_Normalization_cu_5c38458722batch_norm_calc_invstdERKNS_6TensorES6_dENKUlvE_clEvENKUlvE0_clEvEUlfE_EEvRNS_18TensorIteratorBaseERKT_EUliE_EEviT1_ --------------------------
	.section	.nv.info._ZN2at6native18elementwise_kernelILi128ELi4EZNS0_15gpu_kernel_implIZZZNS0_49_GLOBAL__N__b919a28f_16_Normalization_cu_5c38458722batch_norm_calc_invstdERKNS_6TensorES6_dENKUlvE_clEvENKUlvE0_clEvEUlfE_EEvRNS_18TensorIteratorBaseERKT_EUliE_EEviT1_,"",@"SHT_CUDA_INFO"
	.sectionflags	@""
	.align	4


	//----- nvinfo : EIATTR_CUDA_API_VERSION
	.align		4
        /*0000*/ 	.byte	0x04, 0x37
        /*0002*/ 	.short	(.L_3803 - .L_3802)
.L_3802:
        /*0004*/ 	.word	0x00000082


	//----- nvinfo : EIATTR_KPARAM_INFO
	.align		4
.L_3803:
        /*0008*/ 	.byte	0x04, 0x17
        /*000a*/ 	.short	(.L_3805 - .L_3804)
.L_3804:
        /*000c*/ 	.word	0x00000000
        /*0010*/ 	.short	0x0001
        /*0012*/ 	.short	0x0008
        /*0014*/ 	.byte	0x00, 0xf0, 0xa1, 0x08


	//----- nvinfo : EIATTR_KPARAM_INFO
	.align		4
.L_3805:
        /*0018*/ 	.byte	0x04, 0x17
        /*001a*/ 	.short	(.L_3807 - .L_3806)
.L_3806:
        /*001c*/ 	.word	0x00000000
        /*0020*/ 	.short	0x0000
        /*0022*/ 	.short	0x0000
        /*0024*/ 	.byte	0x00, 0xf0, 0x11, 0x00


	//----- nvinfo : EIATTR_SPARSE_MMA_MASK
	.align		4
.L_3807:
        /*0028*/ 	.byte	0x03, 0x50
        /*002a*/ 	.short	0x0000


	//----- nvinfo : EIATTR_MAXREG_COUNT
	.align		4
        /*002c*/ 	.byte	0x03, 0x1b
        /*002e*/ 	.short	0x0080


	//----- nvinfo : EIATTR_EXTERNS
	.align		4
        /*0030*/ 	.byte	0x04, 0x0f
        /*0032*/ 	.short	(.L_3809 - .L_3808)


	//   ....[0]....
	.align		4
.L_3808:
        /*0034*/ 	.word	index@(__assertfail)


	//----- nvinfo : EIATTR_MERCURY_ISA_VERSION
	.align		4
.L_3809:
        /*0038*/ 	.byte	0x03, 0x5f
        /*003a*/ 	.short	0x0101


	//----- nvinfo : EIATTR_VRC_CTA_INIT_COUNT
	.align		4
        /*003c*/ 	.byte	0x02, 0x4a
	.zero		1
	.zero		1


	//----- nvinfo : EIATTR_SYSCALL_OFFSETS
	.align		4
        /*0040*/ 	.byte	0x04, 0x46
        /*0042*/ 	.short	(.L_3811 - .L_3810)


	//   ....[0]....
.L_3810:
        /*0044*/ 	.word	0x000020d0


	//   ....[1]....
        /*0048*/ 	.word	0x00002eb0


	//   ....[2]....
        /*004c*/ 	.word	0x000050c0


	//   ....[3]....
        /*0050*/ 	.word	0x00005d00


	//   ....[4]....
        /*0054*/ 	.word	0x00008020


	//   ....[5]....
        /*0058*/ 	.word	0x00008c60


	//   ....[6]....
        /*005c*/ 	.word	0x0000af90


	//   ....[7]....
        /*0060*/ 	.word	0x0000bba0


	//----- nvinfo : EIATTR_EXIT_INSTR_OFFSETS
	.align		4
.L_3811:
        /*0064*/ 	.byte	0x04, 0x1c
        /*0066*/ 	.short	(.L_3813 - .L_3812)


	//   ....[0]....
.L_3812:
        /*0068*/ 	.word	0x00008f10


	//   ....[1]....
        /*006c*/ 	.word	0x0000b120


	//   ....[2]....
        /*0070*/ 	.word	0x0000b160


	//   ....[3]....
        /*0074*/ 	.word	0x0000b1f0


	//   ....[4]....
        /*0078*/ 	.word	0x0000b220


	//   ....[5]....
        /*007c*/ 	.word	0x0000b250


	//   ....[6]....
        /*0080*/ 	.word	0x0000b2d0


	//   ....[7]....
        /*0084*/ 	.word	0x0000b300


	//   ....[8]....
        /*0088*/ 	.word	0x0000b390


	//   ....[9]....
        /*008c*/ 	.word	0x0000b3d0


	//   ....[10]....
        /*0090*/ 	.word	0x0000b410


	//   ....[11]....
        /*0094*/ 	.word	0x0000b4e0


	//   ....[12]....
        /*0098*/ 	.word	0x0000b640


	//   ....[13]....
        /*009c*/ 	.word	0x0000b7a0


	//   ....[14]....
        /*00a0*/ 	.word	0x0000b8f0


	//   ....[15]....
        /*00a4*/ 	.word	0x0000b920


	//   ....[16]....
        /*00a8*/ 	.word	0x0000b950


	//   ....[17]....
        /*00ac*/ 	.word	0x0000b9f0


	//   ....[18]....
        /*00b0*/ 	.word	0x0000ba40


	//   ....[19]....
        /*00b4*/ 	.word	0x0000bbb0


	//   ....[20]....
        /*00b8*/ 	.word	0x0000bcb0


	//   ....[21]....
        /*00bc*/ 	.word	0x0000bde0


	//   ....[22]....
        /*00c0*/ 	.word	0x0000be10


	//----- nvinfo : EIATTR_MAX_THREADS
	.align		4
.L_3813:
        /*00c4*/ 	.byte	0x04, 0x05
        /*00c6*/ 	.short	(.L_3815 - .L_3814)
.L_3814:
        /*00c8*/ 	.word	0x00000080
        /*00cc*/ 	.word	0x00000001
        /*00d0*/ 	.word	0x00000001


	//----- nvinfo : EIATTR_CRS_STACK_SIZE
	.align		4
.L_3815:
        /*00d4*/ 	.byte	0x04, 0x1e
        /*00d6*/ 	.short	(.L_3817 - .L_3816)
.L_3816:
        /*00d8*/ 	.word	0x00000000


	//----- nvinfo : EIATTR_CBANK_PARAM_SIZE
	.align		4
.L_3817:
        /*00dc*/ 	.byte	0x03, 0x19
        /*00de*/ 	.short	0x0230


	//----- nvinfo : EIATTR_PARAM_CBANK
	.align		4
        /*00e0*/ 	.byte	0x04, 0x0a
        /*00e2*/ 	.short	(.L_3819 - .L_3818)
	.align		4
.L_3818:
        /*00e4*/ 	.word	index@(.nv.constant0._ZN2at6native18elementwise_kernelILi128ELi4EZNS0_15gpu_kernel_implIZZZNS0_49_GLOBAL__N__b919a28f_16_Normalization_cu_5c38458722batch_norm_calc_invstdERKNS_6TensorES6_dENKUlvE_clEvENKUlvE0_clEvEUlfE_EEvRNS_18TensorIteratorBaseERKT_EUliE_EEviT1_)
        /*00e8*/ 	.short	0x0380
        /*00ea*/ 	.short	0x0230


	//----- nvinfo : EIATTR_SW_WAR
	.align		4
.L_3819:
        /*00ec*/ 	.byte	0x04, 0x36
        /*00ee*/ 	.short	(.L_3821 - .L_3820)
.L_3820:
        /*00f0*/ 	.word	0x00000008
.L_3821:


//--------------------- .nv.info._ZN2at6native27unrolled_elementwise_kernelIZZZNS0_49_GLOBAL__N__b919a28f_16_Normalization_cu_5c38458722batch_norm_calc_invstdERKNS_6TensorES5_dENKUlvE_clEvENKUlvE0_clEvEUlfE_St5arrayIPcLm2EELi4E23TrivialOffsetCalculatorILi1EjESD_NS0_6memory12LoadWithCastILi1EEENSE_13StoreWithCastILi1EEEEEviT_T0_T2_T3_T4_T5_ --------------------------
	.section	.nv.info._ZN2at6native27unrolled_elementwise_kernelIZZZNS0_49_GLOBAL__N__b919a28f_16_Normalization_cu_5c38458722batch_norm_calc_invstdERKNS_6TensorES5_dENKUlvE_clEvENKUlvE0_clEvEUlfE_St5arrayIPcLm2EELi4E23TrivialOffsetCalculatorILi1EjESD_NS0_6memory12LoadWithCastILi1EEENSE_13StoreWithCastILi1EEEEEviT_T0_T2_T3_T4_T5_,"",@"SHT_CUDA_INFO"
	.sectionflags	@""
	.align	4


	//----- nvinfo : EIATTR_CUDA_API_VERSION
	.align		4
        /*0000*/ 	.byte	0x04, 0x37
        /*0002*/ 	.short	(.L_3823 - .L_3822)
.L_3822:
        /*0004*/ 	.word	0x00000082


	//----- nvinfo : EIATTR_KPARAM_INFO
	.align		4
.L_3823:
        /*0008*/ 	.byte	0x04, 0x17
        /*000a*/ 	.short	(.L_3825 - .L_3824)
.L_3824:
        /*000c*/ 	.word	0x00000000
        /*0010*/ 	.short	0x0006
        /*0012*/ 	.short	0x0034
        /*0014*/ 	.byte	0x00, 0xf0, 0x21, 0x00


	//----- nvinfo : EIATTR_KPARAM_INFO
	.align		4
.L_3825:
        /*0018*/ 	.byte	0x04, 0x17
        /*001a*/ 	.short	(.L_3827 - .L_3826)
.L_3826:
        /*001c*/ 	.word	0x00000000
        /*0020*/ 	.short	0x0005
        /*0022*/ 	.short	0x002c
        /*0024*/ 	.byte	0x00, 0xf0, 0x21, 0x00


	//----- nvinfo : EIATTR_KPARAM_INFO
	.align		4
.L_3827:
        /*0028*/ 	.byte	0x04, 0x17
        /*002a*/ 	.short	(.L_3829 - .L_3828)
.L_3828:
        /*002c*/ 	.word	0x00000000
        /*0030*/ 	.short	0x0004
        /*0032*/ 	.short	0x0029
        /*0034*/ 	.byte	0x00, 0xf0, 0x05, 0x00


	//----- nvinfo : EIATTR_KPARAM_INFO
	.align		4
.L_3829:
        /*0038*/ 	.byte	0x04, 0x17
        /*003a*/ 	.short	(.L_3831 - .L_3830)
.L_3830:
        /*003c*/ 	.word	0x00000000
        /*0040*/ 	.short	0x0003
        /*0042*/ 	.short	0x0028
        /*0044*/ 	.byte	0x00, 0xf0, 0x05, 0x00


	//----- nvinfo : EIATTR_KPARAM_INFO
	.align		4
.L_3831:
        /*0048*/ 	.byte	0x04, 0x17
        /*004a*/ 	.short	(.L_3833 - .L_3832)
.L_3832:
        /*004c*/ 	.word	0x00000000
        /*0050*/ 	.short	0x0002
        /*0052*/ 	.short	0x0018
        /*0054*/ 	.byte	0x00, 0xf0, 0x41, 0x00


	//----- nvinfo : EIATTR_KPARAM_INFO
	.align		4
.L_3833:
        /*0058*/ 	.byte	0x04, 0x17
        /*005a*/ 	.short	(.L_3835 - .L_3834)
.L_3834:
        /*005c*/ 	.word	0x00000000
        /*0060*/ 	.short	0x0001
        /*0062*/ 	.short	0x0008
        /*0064*/ 	.byte	0x00, 0xf0, 0x41, 0x00


	//----- nvinfo : EIATTR_KPARAM_INFO
	.align		4
.L_3835:
        /*0068*/ 	.byte	0x04, 0x17
        /*006a*/ 	.short	(.L_3837 - .L_3836)
.L_3836:
        /*006c*/ 	.word	0x00000000
        /*0070*/ 	.short	0x0000
        /*0072*/ 	.short	0x0000
        /*0074*/ 	.byte	0x00, 0xf0, 0x11, 0x00


	//----- nvinfo : EIATTR_SPARSE_MMA_MASK
	.align		4
.L_3837:
        /*0078*/ 	.byte	0x03, 0x50
        /*007a*/ 	.short	0x0000


	//----- nvinfo : EIATTR_MAXREG_COUNT
	.align		4
        /*007c*/ 	.byte	0x03, 0x1b
        /*007e*/ 	.short	0x00ff


	//----- nvinfo : EIATTR_EXTERNS
	.align		4
        /*0080*/ 	.byte	0x04, 0x0f
        /*0082*/ 	.short	(.L_3839 - .L_3838)


	//   ....[0]....
	.align		4
.L_3838:
        /*0084*/ 	.word	index@(__assertfail)


	//----- nvinfo : EIATTR_MERCURY_ISA_VERSION
	.align		4
.L_3839:
        /*0088*/ 	.byte	0x03, 0x5f
        /*008a*/ 	.short	0x0101


	//----- nvinfo : EIATTR_VRC_CTA_INIT_COUNT
	.align		4
        /*008c*/ 	.byte	0x02, 0x4a
	.zero		1
	.zero		1


	//----- nvinfo : EIATTR_SYSCALL_OFFSETS
	.align		4
        /*0090*/ 	.byte	0x04, 0x46
        /*0092*/ 	.short	(.L_3841 - .L_3840)


	//   ....[0]....
.L_3840:
        /*0094*/ 	.word	0x00000dd0


	//   ....[1]....
        /*0098*/ 	.word	0x00001ce0


	//   ....[2]....
        /*009c*/ 	.word	0x00002b70


	//   ....[3]....
        /*00a0*/ 	.word	0x000039d0


	//   ....[4]....
        /*00a4*/ 	.word	0x000049b0


	//   ....[5]....
        /*00a8*/ 	.word	0x00005750


	//   ....[6]....
        /*00ac*/ 	.word	0x000065b0


	//   ....[7]....
        /*00b0*/ 	.word	0x00007410


	//----- nvinfo : EIATTR_EXIT_INSTR_OFFSETS
	.align		4
.L_3841:
        /*00b4*/ 	.byte	0x04, 0x1c
        /*00b6*/ 	.short	(.L_3843 - .L_3842)


	//   ....[0]....
.L_3842:
        /*00b8*/ 	.word	0x00006850


	//   ....[1]....
        /*00bc*/ 	.word	0x00006990


	//   ....[2]....
        /*00c0*/ 	.word	0x000069d0


	//   ....[3]....
        /*00c4*/ 	.word	0x00006a60


	//   ....[4]....
        /*00c8*/ 	.word	0x00006a90


	//   ....[5]....
        /*00cc*/ 	.word	0x00006ac0


	//   ....[6]....
        /*00d0*/ 	.word	0x00006b40


	//   ....[7]....
        /*00d4*/ 	.word	0x00006b70


	//   ....[8]....
        /*00d8*/ 	.word	0x00006c00


	//   ....[9]....
        /*00dc*/ 	.word	0x00006c40


	//   ....[10]....
        /*00e0*/ 	.word	0x00006c80


	//   ....[11]....
        /*00e4*/ 	.word	0x00006d50


	//   ....[12]....
        /*00e8*/ 	.word	0x00006eb0


	//   ....[13]....
        /*00ec*/ 	.word	0x00007010


	//   ....[14]....
        /*00f0*/ 	.word	0x00007160


	//   ....[15]....
        /*00f4*/ 	.word	0x00007190


	//   ....[16]....
        /*00f8*/ 	.word	0x000071c0


	//   ....[17]....
        /*00fc*/ 	.word	0x00007260


	//   ....[18]....
        /*0100*/ 	.word	0x000072b0


	//   ....[19]....
        /*0104*/ 	.word	0x00007420


	//   ....[20]....
        /*0108*/ 	.word	0x00007520


	//   ....[21]....
        /*010c*/ 	.word	0x00007650


	//   ....[22]....
        /*0110*/ 	.word	0x00007680


	//----- nvinfo : EIATTR_MAX_THREADS
	.align		4
.L_3843:
        /*0114*/ 	.byte	0x04, 0x05
        /*0116*/ 	.short	(.L_3845 - .L_3844)
.L_3844:
        /*0118*/ 	.word	0x00000080
        /*011c*/ 	.word	0x00000001
        /*0120*/ 	.word	0x00000001


	//----- nvinfo : EIATTR_CRS_STACK_SIZE
	.align		4
.L_3845:
        /*0124*/ 	.byte	0x04, 0x1e
        /*0126*/ 	.short	(.L_3847 - .L_3846)
.L_3846:
        /*0128*/ 	.word	0x00000000


	//----- nvinfo : EIATTR_CBANK_PARAM_SIZE
	.align		4
.L_3847:
        /*012c*/ 	.byte	0x03, 0x19
        /*012e*/ 	.short	0x003c


	//----- nvinfo : EIATTR_PARAM_CBANK
	.align		4
        /*0130*/ 	.byte	0x04, 0x0a
        /*0132*/ 	.short	(.L_3849 - .L_3848)
	.align		4
.L_3848:
        /*0134*/ 	.word	index@(.nv.constant0._ZN2at6native27unrolled_elementwise_kernelIZZZNS0_49_GLOBAL__N__b919a28f_16_Normalization_cu_5c38458722batch_norm_calc_invstdERKNS_6TensorES5_dENKUlvE_clEvENKUlvE0_clEvEUlfE_St5arrayIPcLm2EELi4E23TrivialOffsetCalculatorILi1EjESD_NS0_6memory12LoadWithCastILi1EEENSE_13StoreWithCastILi1EEEEEviT_T0_T2_T3_T4_T5_)
        /*0138*/ 	.short	0x0380
        /*013a*/ 	.short	0x003c


	//----- nvinfo : EIATTR_SW_WAR
	.align		4
.L_3849:
        /*013c*/ 	.byte	0x04, 0x36
        /*013e*/ 	.short	(.L_3851 - .L_3850)
.L_3850:
        /*0140*/ 	.word	0x00000008
.L_3851:


//--------------------- .nv.info._ZN2at6native18elementwise_kernelILi128ELi2EZNS0_22gpu_kernel_impl_nocastIZZZNS0_49_GLOBAL__N__b919a28f_16_Normalization_cu_5c38458722batch_norm_calc_invstdERKNS_6TensorES6_dENKUlvE_clEvENKUlvE0_clEvEUlfE_EEvRNS_18TensorIteratorBaseERKT_EUliE_EEviT1_ --------------------------
	.section	.nv.info._ZN2at6native18elementwise_kernelILi128ELi2EZNS0_22gpu_kernel_impl_nocastIZZZNS0_49_GLOBAL__N__b919a28f_16_Normalization_cu_5c38458722batch_norm_calc_invstdERKNS_6TensorES6_dENKUlvE_clEvENKUlvE0_clEvEUlfE_EEvRNS_18TensorIteratorBaseERKT_EUliE_EEviT1_,"",@"SHT_CUDA_INFO"
	.sectionflags	@""
	.align	4


	//----- nvinfo : EIATTR_CUDA_API_VERSION
	.align		4
        /*0000*/ 	.byte	0x04, 0x37
        /*0002*/ 	.short	(.L_3853 - .L_3852)
.L_3852:
        /*0004*/ 	.word	0x00000082


	//----- nvinfo : EIATTR_KPARAM_INFO
	.align		4
.L_3853:
        /*0008*/ 	.byte	0x04, 0x17
        /*000a*/ 	.short	(.L_3855 - .L_3854)
.L_3854:
        /*000c*/ 	.word	0x00000000
        /*0010*/ 	.short	0x0001
        /*0012*/ 	.short	0x0008
        /*0014*/ 	.byte	0x00, 0xf0, 0x81, 0x08


	//----- nvinfo : EIATTR_KPARAM_INFO
	.align		4
.L_3855:
        /*0018*/ 	.byte	0x04, 0x17
        /*001a*/ 	.short	(.L_3857 - .L_3856)
.L_3856:
        /*001c*/ 	.word	0x00000000
        /*0020*/ 	.short	0x0000
        /*0022*/ 	.short	0x0000
        /*0024*/ 	.byte	0x00, 0xf0, 0x11, 0x00


	//----- nvinfo : EIATTR_SPARSE_MMA_MASK
	.align		4
.L_3857:
        /*0028*/ 	.byte	0x03, 0x50
        /*002a*/ 	.short	0x0000


	//----- nvinfo : EIATTR_MAXREG_COUNT
	.align		4
        /*002c*/ 	.byte	0x03, 0x1b
        /*002e*/ 	.short	0x0080


	//----- nvinfo : EIATTR_MERCURY_ISA_VERSION
	.align		4
        /*0030*/ 	.byte	0x03, 0x5f
        /*0032*/ 	.short	0x0101


	//----- nvinfo : EIATTR_VRC_CTA_INIT_COUNT
	.align		4
        /*0034*/ 	.byte	0x02, 0x4a
	.zero		1
	.zero		1


	//----- nvinfo : EIATTR_EXIT_INSTR_OFFSETS
	.align		4
        /*0038*/ 	.byte	0x04, 0x1c
        /*003a*/ 	.short	(.L_3859 - .L_3858)


	//   ....[0]....
.L_3858:
        /*003c*/ 	.word	0x00000170


	//   ....[1]....
        /*0040*/ 	.word	0x000001f0


	//   ....[2]....
        /*0044*/ 	.word	0x000015e0


	//   ....[3]....
        /*0048*/ 	.word	0x00002930


	//----- nvinfo : EIATTR_MAX_THREADS
	.align		4
.L_3859:
        /*004c*/ 	.byte	0x04, 0x05
        /*004e*/ 	.short	(.L_3861 - .L_3860)
.L_3860:
        /*0050*/ 	.word	0x00000080
        /*0054*/ 	.word	0x00000001
        /*0058*/ 	.word	0x00000001


	//----- nvinfo : EIATTR_CRS_STACK_SIZE
	.align		4
.L_3861:
        /*005c*/ 	.byte	0x04, 0x1e
        /*005e*/ 	.short	(.L_3863 - .L_3862)
.L_3862:
        /*0060*/ 	.word	0x00000000


	//----- nvinfo : EIATTR_CBANK_PARAM_SIZE
	.align		4
.L_3863:
        /*0064*/ 	.byte	0x03, 0x19
        /*0066*/ 	.short	0x0228


	//----- nvinfo : EIATTR_PARAM_CBANK
	.align		4
        /*0068*/ 	.byte	0x04, 0x0a
        /*006a*/ 	.short	(.L_3865 - .L_3864)
	.align		4
.L_3864:
        /*006c*/ 	.word	index@(.nv.constant0._ZN2at6native18elementwise_kernelILi128ELi2EZNS0_22gpu_kernel_impl_nocastIZZZNS0_49_GLOBAL__N__b919a28f_16_Normalization_cu_5c38458722batch_norm_calc_invstdERKNS_6TensorES6_dENKUlvE_clEvENKUlvE0_clEvEUlfE_EEvRNS_18TensorIteratorBaseERKT_EUliE_EEviT1_)
        /*0070*/ 	.short	0x0380
        /*0072*/ 	.short	0x0228


	//----- nvinfo : EIATTR_SW_WAR
	.align		4
.L_3865:
        /*0074*/ 	.byte	0x04, 0x36
        /*0076*/ 	.short	(.L_3867 - .L_3866)
.L_3866:
        /*0078*/ 	.word	0x00000008
.L_3867:


//--------------------- .nv.info._ZN2at6native27unrolled_elementwise_kernelIZZZNS0_49_GLOBAL__N__b919a28f_16_Normalization_cu_5c38458722batch_norm_calc_invstdERKNS_6TensorES5_dENKUlvE_clEvENKUlvE0_clEvEUlfE_St5arrayIPcLm2EELi4E23TrivialOffsetCalculatorILi1EjESD_NS0_6memory15LoadWithoutCastENSE_16StoreWithoutCastEEEviT_T0_T2_T3_T4_T5_ --------------------------
	.section	.nv.info._ZN2at6native27unrolled_elementwise_kernelIZZZNS0_49_GLOBAL__N__b919a28f_16_Normalization_cu_5c38458722batch_norm_calc_invstdERKNS_6TensorES5_dENKUlvE_clEvENKUlvE0_clEvEUlfE_St5arrayIPcLm2EELi4E23TrivialOffsetCalculatorILi1EjESD_NS0_6memory15LoadWithoutCastENSE_16StoreWithoutCastEEEviT_T0_T2_T3_T4_T5_,"",@"SHT_CUDA_INFO"
	.sectionflags	@""
	.align	4


	//----- nvinfo : EIATTR_CUDA_API_VERSION
	.align		4
        /*0000*/ 	.byte	0x04, 0x37
        /*0002*/ 	.short	(.L_3869 - .L_3868)
.L_3868:
        /*0004*/ 	.word	0x00000082


	//----- nvinfo : EIATTR_KPARAM_INFO
	.align		4
.L_3869:
        /*0008*/ 	.byte	0x04, 0x17
        /*000a*/ 	.short	(.L_3871 - .L_3870)
.L_3870:
        /*000c*/ 	.word	0x00000000
        /*0010*/ 	.short	0x0006
        /*0012*/ 	.short	0x002b
        /*0014*/ 	.byte	0x00, 0xf0, 0x05, 0x00


	//----- nvinfo : EIATTR_KPARAM_INFO
	.align		4
.L_3871:
        /*0018*/ 	.byte	0x04, 0x17
        /*001a*/ 	.short	(.L_3873 - .L_3872)
.L_3872:
        /*001c*/ 	.word	0x00000000
        /*0020*/ 	.short	0x0005
        /*0022*/ 	.short	0x002a
        /*0024*/ 	.byte	0x00, 0xf0, 0x05, 0x00


	//----- nvinfo : EIATTR_KPARAM_INFO
	.align		4
.L_3873:
        /*0028*/ 	.byte	0x04, 0x17
        /*002a*/ 	.short	(.L_3875 - .L_3874)
.L_3874:
        /*002c*/ 	.word	0x00000000
        /*0030*/ 	.short	0x0004
        /*0032*/ 	.short	0x0029
        /*0034*/ 	.byte	0x00, 0xf0, 0x05, 0x00


	//----- nvinfo : EIATTR_KPARAM_INFO
	.align		4
.L_3875:
        /*0038*/ 	.byte	0x04, 0x17
        /*003a*/ 	.short	(.L_3877 - .L_3876)
.L_3876:
        /*003c*/ 	.word	0x00000000
        /*0040*/ 	.short	0x0003
        /*0042*/ 	.short	0x0028
        /*0044*/ 	.byte	0x00, 0xf0, 0x05, 0x00


	//----- nvinfo : EIATTR_KPARAM_INFO
	.align		4
.L_3877:
        /*0048*/ 	.byte	0x04, 0x17
        /*004a*/ 	.short	(.L_3879 - .L_3878)
.L_3878:
        /*004c*/ 	.word	0x00000000
        /*0050*/ 	.short	0x0002
        /*0052*/ 	.short	0x0018
        /*0054*/ 	.byte	0x00, 0xf0, 0x41, 0x00


	//----- nvinfo : EIATTR_KPARAM_INFO
	.align		4
.L_3879:
        /*0058*/ 	.byte	0x04, 0x17
        /*005a*/ 	.short	(.L_3881 - .L_3880)
.L_3880:
        /*005c*/ 	.word	0x00000000
        /*0060*/ 	.short	0x0001
        /*0062*/ 	.short	0x0008
        /*0064*/ 	.byte	0x00, 0xf0, 0x41, 0x00


	//----- nvinfo : EIATTR_KPARAM_INFO
	.align		4
.L_3881:
        /*0068*/ 	.byte	0x04, 0x17
        /*006a*/ 	.short	(.L_3883 - .L_3882)
.L_3882:
        /*006c*/ 	.word	0x00000000
        /*0070*/ 	.short	0x0000
        /*0072*/ 	.short	0x0000
        /*0074*/ 	.byte	0x00, 0xf0, 0x11, 0x00


	//----- nvinfo : EIATTR_SPARSE_MMA_MASK
	.align		4
.L_3883:
        /*0078*/ 	.byte	0x03, 0x50
        /*007a*/ 	.short	0x0000


	//----- nvinfo : EIATTR_MAXREG_COUNT
	.align		4
        /*007c*/ 	.byte	0x03, 0x1b
        /*007e*/ 	.short	0x00ff


	//----- nvinfo : EIATTR_MERCURY_ISA_VERSION
	.align		4
        /*0080*/ 	.byte	0x03, 0x5f
        /*0082*/ 	.short	0x0101


	//----- nvinfo : EIATTR_VRC_CTA_INIT_COUNT
	.align		4
        /*0084*/ 	.byte	0x02, 0x4a
	.zero		1
	.zero		1


	//----- nvinfo : EIATTR_EXIT_INSTR_OFFSETS
	.align		4
        /*0088*/ 	.byte	0x04, 0x1c
        /*008a*/ 	.short	(.L_3885 - .L_3884)


	//   ....[0]....
.L_3884:
        /*008c*/ 	.word	0x00000460


	//   ....[1]....
        /*0090*/ 	.word	0x000004d0


	//----- nvinfo : EIATTR_MAX_THREADS
	.align		4
.L_3885:
        /*0094*/ 	.byte	0x04, 0x05
        /*0096*/ 	.short	(.L_3887 - .L_3886)
.L_3886:
        /*0098*/ 	.word	0x00000080
        /*009c*/ 	.word	0x00000001
        /*00a0*/ 	.word	0x00000001


	//----- nvinfo : EIATTR_CRS_STACK_SIZE
	.align		4
.L_3887:
        /*00a4*/ 	.byte	0x04, 0x1e
        /*00a6*/ 	.short	(.L_3889 - .L_3888)
.L_3888:
        /*00a8*/ 	.word	0x00000000


	//----- nvinfo : EIATTR_CBANK_PARAM_SIZE
	.align		4
.L_3889:
        /*00ac*/ 	.byte	0x03, 0x19
        /*00ae*/ 	.short	0x002c


	//----- nvinfo : EIATTR_PARAM_CBANK
	.align		4
        /*00b0*/ 	.byte	0x04, 0x0a
        /*00b2*/ 	.short	(.L_3891 - .L_3890)
	.align		4
.L_3890:
        /*00b4*/ 	.word	index@(.nv.constant0._ZN2at6native27unrolled_elementwise_kernelIZZZNS0_49_GLOBAL__N__b919a28f_16_Normalization_cu_5c38458722batch_norm_calc_invstdERKNS_6TensorES5_dENKUlvE_clEvENKUlvE0_clEvEUlfE_St5arrayIPcLm2EELi4E23TrivialOffsetCalculatorILi1EjESD_NS0_6memory15LoadWithoutCastENSE_16StoreWithoutCastEEEviT_T0_T2_T3_T4_T5_)
        /*00b8*/ 	.short	0x0380
        /*00ba*/ 	.short	0x002c


	//----- nvinfo : EIATTR_SW_WAR
	.align		4
.L_3891:
        /*00bc*/ 	.byte	0x04, 0x36
        /*00be*/ 	.short	(.L_3893 - .L_3892)
.L_3892:
        /*00c0*/ 	.word	0x00000008
.L_3893:


//--------------------- .nv.info._ZN2at6native29vectorized_elementwise_kernelILi2EZZZNS0_49_GLOBAL__N__b919a28f_16_Normalization_cu_5c38458722batch_norm_calc_invstdERKNS_6TensorES5_dENKUlvE_clEvENKUlvE0_clEvEUlfE_St5arrayIPcLm2EEEEviT0_T1_ --------------------------
	.section	.nv.info._ZN2at6native29vectorized_elementwise_kernelILi2EZZZNS0_49_GLOBAL__N__b919a28f_16_Normalization_cu_5c38458722batch_norm_calc_invstdERKNS_6TensorES5_dENKUlvE_clEvENKUlvE0_clEvEUlfE_St5arrayIPcLm2EEEEviT0_T1_,"",@"SHT_CUDA_INFO"
	.sectionflags	@""
	.align	4


	//----- nvinfo : EIATTR_CUDA_API_VERSION
	.align		4
        /*0000*/ 	.byte	0x04, 0x37
        /*0002*/ 	.short	(.L_3895 - .L_3894)
.L_3894:
        /*0004*/ 	.word	0x00000082


	//----- nvinfo : EIATTR_KPARAM_INFO
	.align		4
.L_3895:
        /*0008*/ 	.byte	0x04, 0x17
        /*000a*/ 	.short	(.L_3897 - .L_3896)
.L_3896:
        /*000c*/ 	.word	0x00000000
        /*0010*/ 	.short	0x0002
        /*0012*/ 	.short	0x0018
        /*0014*/ 	.byte	0x00, 0xf0, 0x41, 0x00


	//----- nvinfo : EIATTR_KPARAM_INFO
	.align		4
.L_3897:
        /*0018*/ 	.byte	0x04, 0x17
        /*001a*/ 	.short	(.L_3899 - .L_3898)
.L_3898:
        /*001c*/ 	.word	0x00000000
        /*0020*/ 	.short	0x0001
        /*0022*/ 	.short	0x0008
        /*0024*/ 	.byte	0x00, 0xf0, 0x41, 0x00


	//----- nvinfo : EIATTR_KPARAM_INFO
	.align		4
.L_3899:
        /*0028*/ 	.byte	0x04, 0x17
        /*002a*/ 	.short	(.L_3901 - .L_3900)
.L_3900:
        /*002c*/ 	.word	0x00000000
        /*0030*/ 	.short	0x0000
        /*0032*/ 	.short	0x0000
        /*0034*/ 	.byte	0x00, 0xf0, 0x11, 0x00


	//----- nvinfo : EIATTR_SPARSE_MMA_MASK
	.align		4
.L_3901:
        /*0038*/ 	.byte	0x03, 0x50
        /*003a*/ 	.short	0x0000


	//----- nvinfo : EIATTR_MAXREG_COUNT
	.align		4
        /*003c*/ 	.byte	0x03, 0x1b
        /*003e*/ 	.short	0x00ff


	//----- nvinfo : EIATTR_MERCURY_ISA_VERSION
	.align		4
        /*0040*/ 	.byte	0x03, 0x5f
        /*0042*/ 	.short	0x0101


	//----- nvinfo : EIATTR_VRC_CTA_INIT_COUNT
	.align		4
        /*0044*/ 	.byte	0x02, 0x4a
	.zero		1
	.zero		1


	//----- nvinfo : EIATTR_EXIT_INSTR_OFFSETS
	.align		4
        /*0048*/ 	.byte	0x04, 0x1c
        /*004a*/ 	.short	(.L_3903 - .L_3902)


	//   ....[0]....
.L_3902:
        /*004c*/ 	.word	0x000009b0


	//   ....[1]....
        /*0050*/ 	.word	0x00000a00


	//   ....[2]....
        /*0054*/ 	.word	0x00000c10


	//----- nvinfo : EIATTR_MAX_THREADS
	.align		4
.L_3903:
        /*0058*/ 	.byte	0x04, 0x05
        /*005a*/ 	.short	(.L_3905 - .L_3904)
.L_3904:
        /*005c*/ 	.word	0x00000080
        /*0060*/ 	.word	0x00000001
        /*0064*/ 	.word	0x00000001


	//----- nvinfo : EIATTR_CRS_STACK_SIZE
	.align		4
.L_3905:
        /*0068*/ 	.byte	0x04, 0x1e
        /*006a*/ 	.short	(.L_3907 - .L_3906)
.L_3906:
        /*006c*/ 	.word	0x00000000


	//----- nvinfo : EIATTR_CBANK_PARAM_SIZE
	.align		4
.L_3907:
        /*0070*/ 	.byte	0x03, 0x19
        /*0072*/ 	.short	0x0028


	//----- nvinfo : EIATTR_PARAM_CBANK
	.align		4
        /*0074*/ 	.byte	0x04, 0x0a
        /*0076*/ 	.short	(.L_3909 - .L_3908)
	.align		4
.L_3908:
        /*0078*/ 	.word	index@(.nv.constant0._ZN2at6native29vectorized_elementwise_kernelILi2EZZZNS0_49_GLOBAL__N__b919a28f_16_Normalization_cu_5c38458722batch_norm_calc_invstdERKNS_6TensorES5_dENKUlvE_clEvENKUlvE0_clEvEUlfE_St5arrayIPcLm2EEEEviT0_T1_)
        /*007c*/ 	.short	0x0380
        /*007e*/ 	.short	0x0028


	//----- nvinfo : EIATTR_SW_WAR
	.align		4
.L_3909:
        /*0080*/ 	.byte	0x04, 0x36
        /*0082*/ 	.short	(.L_3911 - .L_3910)
.L_3910:
        /*0084*/ 	.word	0x00000008
.L_3911:


//--------------------- .nv.info._ZN2at6native29vectorized_elementwise_kernelILi4EZZZNS0_49_GLOBAL__N__b919a28f_16_Normalization_cu_5c38458722batch_norm_calc_invstdERKNS_6TensorES5_dENKUlvE_clEvENKUlvE0_clEvEUlfE_St5arrayIPcLm2EEEEviT0_T1_ --------------------------
	.section	.nv.info._ZN2at6native29vectorized_elementwise_kernelILi4EZZZNS0_49_GLOBAL__N__b919a28f_16_Normalization_cu_5c38458722batch_norm_calc_invstdERKNS_6TensorES5_dENKUlvE_clEvENKUlvE0_clEvEUlfE_St5arrayIPcLm2EEEEviT0_T1_,"",@"SHT_CUDA_INFO"
	.sectionflags	@""
	.align	4


	//----- nvinfo : EIATTR_CUDA_API_VERSION
	.align		4
        /*0000*/ 	.byte	0x04, 0x37
        /*0002*/ 	.short	(.L_3913 - .L_3912)
.L_3912:
        /*0004*/ 	.word	0x00000082


	//----- nvinfo : EIATTR_KPARAM_INFO
	.align		4
.L_3913:
        /*0008*/ 	.byte	0x04, 0x17
        /*000a*/ 	.short	(.L_3915 - .L_3914)
.L_3914:
        /*000c*/ 	.word	0x00000000
        /*0010*/ 	.short	0x0002
        /*0012*/ 	.short	0x0018
        /*0014*/ 	.byte	0x00, 0xf0, 0x41, 0x00


	//----- nvinfo : EIATTR_KPARAM_INFO
	.align		4
.L_3915:
        /*0018*/ 	.byte	0x04, 0x17
        /*001a*/ 	.short	(.L_3917 - .L_3916)
.L_3916:
        /*001c*/ 	.word	0x00000000
        /*0020*/ 	.short	0x0001
        /*0022*/ 	.short	0x0008
        /*0024*/ 	.byte	0x00, 0xf0, 0x41, 0x00


	//----- nvinfo : EIATTR_KPARAM_INFO
	.align		4
.L_3917:
        /*0028*/ 	.byte	0x04, 0x17
        /*002a*/ 	.short	(.L_3919 - .L_3918)
.L_3918:
        /*002c*/ 	.word	0x00000000
        /*0030*/ 	.short	0x0000
        /*0032*/ 	.short	0x0000
        /*0034*/ 	.byte	0x00, 0xf0, 0x11, 0x00


	//----- nvinfo : EIATTR_SPARSE_MMA_MASK
	.align		4
.L_3919:
        /*0038*/ 	.byte	0x03, 0x50
        /*003a*/ 	.short	0x0000


	//----- nvinfo : EIATTR_MAXREG_COUNT
	.align		4
        /*003c*/ 	.byte	0x03, 0x1b
        /*003e*/ 	.short	0x00ff


	//----- nvinfo : EIATTR_MERCURY_ISA_VERSION
	.align		4
        /*0040*/ 	.byte	0x03, 0x5f
        /*0042*/ 	.short	0x0101


	//----- nvinfo : EIATTR_VRC_CTA_INIT_COUNT
	.align		4
        /*0044*/ 	.byte	0x02, 0x4a
	.zero		1
	.zero		1


	//----- nvinfo : EIATTR_EXIT_INSTR_OFFSETS
	.align		4
        /*0048*/ 	.byte	0x04, 0x1c
        /*004a*/ 	.short	(.L_3921 - .L_3920)


	//   ....[0]....
.L_3920:
        /*004c*/ 	.word	0x000009b0


	//   ....[1]....
        /*0050*/ 	.word	0x00000a00


	//   ....[2]....
        /*0054*/ 	.word	0x00000bd0


	//----- nvinfo : EIATTR_MAX_THREADS
	.align		4
.L_3921:
        /*0058*/ 	.byte	0x04, 0x05
        /*005a*/ 	.short	(.L_3923 - .L_3922)
.L_3922:
        /*005c*/ 	.word	0x00000080
        /*0060*/ 	.word	0x00000001
        /*0064*/ 	.word	0x00000001


	//----- nvinfo : EIATTR_CRS_STACK_SIZE
	.align		4
.L_3923:
        /*0068*/ 	.byte	0x04, 0x1e
        /*006a*/ 	.short	(.L_3925 - .L_3924)
.L_3924:
        /*006c*/ 	.word	0x00000000


	//----- nvinfo : EIATTR_CBANK_PARAM_SIZE
	.align		4
.L_3925:
        /*0070*/ 	.byte	0x03, 0x19
        /*0072*/ 	.short	0x0028


	//----- nvinfo : EIATTR_PARAM_CBANK
	.align		4
        /*0074*/ 	.byte	0x04, 0x0a
        /*0076*/ 	.short	(.L_3927 - .L_3926)
	.align		4
.L_3926:
        /*0078*/ 	.word	index@(.nv.constant0._ZN2at6native29vectorized_elementwise_kernelILi4EZZZNS0_49_GLOBAL__N__b919a28f_16_Normalization_cu_5c38458722batch_norm_calc_invstdERKNS_6TensorES5_dENKUlvE_clEvENKUlvE0_clEvEUlfE_St5arrayIPcLm2EEEEviT0_T1_)
        /*007c*/ 	.short	0x0380
        /*007e*/ 	.short	0x0028


	//----- nvinfo : EIATTR_SW_WAR
	.align		4
.L_3927:
        /*0080*/ 	.byte	0x04, 0x36
        /*0082*/ 	.short	(.L_3929 - .L_3928)
.L_3928:
        /*0084*/ 	.word	0x00000008
.L_3929:


//--------------------- .nv.info._ZN2at6native29vectorized_elementwise_kernelILi8EZZZNS0_49_GLOBAL__N__b919a28f_16_Normalization_cu_5c38458722batch_norm_calc_invstdERKNS_6TensorES5_dENKUlvE_clEvENKUlvE0_clEvEUlfE_St5arrayIPcLm2EEEEviT0_T1_ --------------------------
	.section	.nv.info._ZN2at6native29vectorized_elementwise_kernelILi8EZZZNS0_49_GLOBAL__N__b919a28f_16_Normalization_cu_5c38458722batch_norm_calc_invstdERKNS_6TensorES5_dENKUlvE_clEvENKUlvE0_clEvEUlfE_St5arrayIPcLm2EEEEviT0_T1_,"",@"SHT_CUDA_INFO"
	.sectionflags	@""
	.align	4


	//----- nvinfo : EIATTR_CUDA_API_VERSION
	.align		4
        /*0000*/ 	.byte	0x04, 0x37
        /*0002*/ 	.short	(.L_3931 - .L_3930)
.L_3930:
        /*0004*/ 	.word	0x00000082


	//----- nvinfo : EIATTR_KPARAM_INFO
	.align		4
.L_3931:
        /*0008*/ 	.byte	0x04, 0x17
        /*000a*/ 	.short	(.L_3933 - .L_3932)
.L_3932:
        /*000c*/ 	.word	0x00000000
        /*0010*/ 	.short	0x0002
        /*0012*/ 	.short	0x0018
        /*0014*/ 	.byte	0x00, 0xf0, 0x41, 0x00


	//----- nvinfo : EIATTR_KPARAM_INFO
	.align		4
.L_3933:
        /*0018*/ 	.byte	0x04, 0x17
        /*001a*/ 	.short	(.L_3935 - .L_3934)
.L_3934:
        /*001c*/ 	.word	0x00000000
        /*0020*/ 	.short	0x0001
        /*0022*/ 	.short	0x0008
        /*0024*/ 	.byte	0x00, 0xf0, 0x41, 0x00


	//----- nvinfo : EIATTR_KPARAM_INFO
	.align		4
.L_3935:
        /*0028*/ 	.byte	0x04, 0x17
        /*002a*/ 	.short	(.L_3937 - .L_3936)
.L_3936:
        /*002c*/ 	.word	0x00000000
        /*0030*/ 	.short	0x0000
        /*0032*/ 	.short	0x0000
        /*0034*/ 	.byte	0x00, 0xf0, 0x11, 0x00


	//----- nvinfo : EIATTR_SPARSE_MMA_MASK
	.align		4
.L_3937:
        /*0038*/ 	.byte	0x03, 0x50
        /*003a*/ 	.short	0x0000


	//----- nvinfo : EIATTR_MAXREG_COUNT
	.align		4
        /*003c*/ 	.byte	0x03, 0x1b
        /*003e*/ 	.short	0x00ff


	//----- nvinfo : EIATTR_MERCURY_ISA_VERSION
	.align		4
        /*0040*/ 	.byte	0x03, 0x5f
        /*0042*/ 	.short	0x0101


	//----- nvinfo : EIATTR_VRC_CTA_INIT_COUNT
	.align		4
        /*0044*/ 	.byte	0x02, 0x4a
	.zero		1
	.zero		1


	//----- nvinfo : EIATTR_EXIT_INSTR_OFFSETS
	.align		4
        /*0048*/ 	.byte	0x04, 0x1c
        /*004a*/ 	.short	(.L_3939 - .L_3938)


	//   ....[0]....
.L_3938:
        /*004c*/ 	.word	0x000009b0


	//   ....[1]....
        /*0050*/ 	.word	0x00000a00


	//   ....[2]....
        /*0054*/ 	.word	0x00000bb0


	//----- nvinfo : EIATTR_MAX_THREADS
	.align		4
.L_3939:
        /*0058*/ 	.byte	0x04, 0x05
        /*005a*/ 	.short	(.L_3941 - .L_3940)
.L_3940:
        /*005c*/ 	.word	0x00000080
        /*0060*/ 	.word	0x00000001
        /*0064*/ 	.word	0x00000001


	//----- nvinfo : EIATTR_CRS_STACK_SIZE
	.align		4
.L_3941:
        /*0068*/ 	.byte	0x04, 0x1e
        /*006a*/ 	.short	(.L_3943 - .L_3942)
.L_3942:
        /*006c*/ 	.word	0x00000000


	//----- nvinfo : EIATTR_CBANK_PARAM_SIZE
	.align		4
.L_3943:
        /*0070*/ 	.byte	0x03, 0x19
        /*0072*/ 	.short	0x0028


	//----- nvinfo : EIATTR_PARAM_CBANK
	.align		4
        /*0074*/ 	.byte	0x04, 0x0a
        /*0076*/ 	.short	(.L_3945 - .L_3944)
	.align		4
.L_3944:
        /*0078*/ 	.word	index@(.nv.constant0._ZN2at6native29vectorized_elementwise_kernelILi8EZZZNS0_49_GLOBAL__N__b919a28f_16_Normalization_cu_5c38458722batch_norm_calc_invstdERKNS_6TensorES5_dENKUlvE_clEvENKUlvE0_clEvEUlfE_St5arrayIPcLm2EEEEviT0_T1_)
        /*007c*/ 	.short	0x0380
        /*007e*/ 	.short	0x0028


	//----- nvinfo : EIATTR_SW_WAR
	.align		4
.L_3945:
        /*0080*/ 	.byte	0x04, 0x36
        /*0082*/ 	.short	(.L_3947 - .L_3946)
.L_3946:
        /*0084*/ 	.word	0x00000008
.L_3947:


//--------------------- .nv.info._ZN2at6native18elementwise_kernelILi128ELi4EZNS0_15gpu_kernel_implIZZZNS0_49_GLOBAL__N__b919a28f_16_Normalization_cu_5c38458722batch_norm_calc_invstdERKNS_6TensorES6_dENKUlvE_clEvENKUlvE_clEvEUldE_EEvRNS_18TensorIteratorBaseERKT_EUliE_EEviT1_ --------------------------
	.section	.nv.info._ZN2at6native18elementwise_kernelILi128ELi4EZNS0_15gpu_kernel_implIZZZNS0_49_GLOBAL__N__b919a28f_16_Normalization_cu_5c38458722batch_norm_calc_invstdERKNS_6TensorES6_dENKUlvE_clEvENKUlvE_clEvEUldE_EEvRNS_18TensorIteratorBaseERKT_EUliE_EEviT1_,"",@"SHT_CUDA_INFO"
	.sectionflags	@""
	.align	4


	//----- nvinfo : EIATTR_CUDA_API_VERSION
	.align		4
        /*0000*/ 	.byte	0x04, 0x37
        /*0002*/ 	.short	(.L_3949 - .L_3948)
.L_3948:
        /*0004*/ 	.word	0x00000082


	//----- nvinfo : EIATTR_KPARAM_INFO
	.align		4
.L_3949:
        /*0008*/ 	.byte	0x04, 0x17
        /*000a*/ 	.short	(.L_3951 - .L_3950)
.L_3950:
        /*000c*/ 	.word	0x00000000
        /*0010*/ 	.short	0x0001
        /*0012*/ 	.short	0x0008
        /*0014*/ 	.byte	0x00, 0xf0, 0xa1, 0x08


	//----- nvinfo : EIATTR_KPARAM_INFO
	.align		4
.L_3951:
        /*0018*/ 	.byte	0x04, 0x17
        /*001a*/ 	.short	(.L_3953 - .L_3952)
.L_3952:
        /*001c*/ 	.word	0x00000000
        /*0020*/ 	.short	0x0000
        /*0022*/ 	.short	0x0000
        /*0024*/ 	.byte	0x00, 0xf0, 0x11, 0x00


	//----- nvinfo : EIATTR_SPARSE_MMA_MASK
	.align		4
.L_3953:
        /*0028*/ 	.byte	0x03, 0x50
        /*002a*/ 	.short	0x0000


	//----- nvinfo : EIATTR_MAXREG_COUNT
	.align		4
        /*002c*/ 	.byte	0x03, 0x1b
        /*002e*/ 	.short	0x0080


	//----- nvinfo : EIATTR_EXTERNS
	.align		4
        /*0030*/ 	.byte	0x04, 0x0f
        /*0032*/ 	.short	(.L_3955 - .L_3954)


	//   ....[0]....
	.align		4
.L_3954:
        /*0034*/ 	.word	index@(__assertfail)


	//----- nvinfo : EIATTR_MERCURY_ISA_VERSION
	.align		4
.L_3955:
        /*0038*/ 	.byte	0x03, 0x5f
        /*003a*/ 	.short	0x0101


	//----- nvinfo : EIATTR_VRC_CTA_INIT_COUNT
	.align		4
        /*003c*/ 	.byte	0x02, 0x4a
	.zero		1
	.zero		1


	//----- nvinfo : EIATTR_SYSCALL_OFFSETS
	.align		4
        /*0040*/ 	.byte	0x04, 0x46
        /*0042*/ 	.short	(.L_3957 - .L_3956)


	//   ....[0]....
.L_3956:
        /*0044*/ 	.word	0x00002180


	//   ....[1]....
        /*0048*/ 	.word	0x00003340


	//   ....[2]....
        /*004c*/ 	.word	0x00005690


	//   ....[3]....
        /*0050*/ 	.word	0x000065d0


	//   ....[4]....
        /*0054*/ 	.word	0x00008ad0


	//   ....[5]....
        /*0058*/ 	.word	0x00009a10


	//   ....[6]....
        /*005c*/ 	.word	0x0000bf20


	//   ....[7]....
        /*0060*/ 	.word	0x0000ce50


	//----- nvinfo : EIATTR_EXIT_INSTR_OFFSETS
	.align		4
.L_3957:
        /*0064*/ 	.byte	0x04, 0x1c
        /*0066*/ 	.short	(.L_3959 - .L_3958)


	//   ....[0]....
.L_3958:
        /*0068*/ 	.word	0x00009db0


	//   ....[1]....
        /*006c*/ 	.word	0x0000c1e0


	//   ....[2]....
        /*0070*/ 	.word	0x0000c220


	//   ....[3]....
        /*0074*/ 	.word	0x0000c2b0


	//   ....[4]....
        /*0078*/ 	.word	0x0000c2e0


	//   ....[5]....
        /*007c*/ 	.word	0x0000c310


	//   ....[6]....
        /*0080*/ 	.word	0x0000c3e0


	//   ....[7]....
        /*0084*/ 	.word	0x0000c460


	//   ....[8]....
        /*0088*/ 	.word	0x0000c540


	//   ....[9]....
        /*008c*/ 	.word	0x0000c5d0


	//   ....[10]....
        /*0090*/ 	.word	0x0000c5f0


	//   ....[11]....
        /*0094*/ 	.word	0x0000c6c0


	//   ....[12]....
        /*0098*/ 	.word	0x0000c870


	//   ....[13]....
        /*009c*/ 	.word	0x0000ca20


	//   ....[14]....
        /*00a0*/ 	.word	0x0000cbc0


	//   ....[15]....
        /*00a4*/ 	.word	0x0000cbf0


	//   ....[16]....
        /*00a8*/ 	.word	0x0000cc20


	//   ....[17]....
        /*00ac*/ 	.word	0x0000ccc0


	//   ....[18]....
        /*00b0*/ 	.word	0x0000ccf0


	//   ....[19]....
        /*00b4*/ 	.word	0x0000ce60


	//   ....[20]....
        /*00b8*/ 	.word	0x0000cfb0


	//   ....[21]....
        /*00bc*/ 	.word	0x0000d130


	//   ....[22]....
        /*00c0*/ 	.word	0x0000d1b0


	//----- nvinfo : EIATTR_MAX_THREADS
	.align		4
.L_3959:
        /*00c4*/ 	.byte	0x04, 0x05
        /*00c6*/ 	.short	(.L_3961 - .L_3960)
.L_3960:
        /*00c8*/ 	.word	0x00000080
        /*00cc*/ 	.word	0x00000001
        /*00d0*/ 	.word	0x00000001


	//----- nvinfo : EIATTR_CRS_STACK_SIZE
	.align		4
.L_3961:
        /*00d4*/ 	.byte	0x04, 0x1e
        /*00d6*/ 	.short	(.L_3963 - .L_3962)
.L_3962:
        /*00d8*/ 	.word	0x00000000


	//----- nvinfo : EIATTR_CBANK_PARAM_SIZE
	.align		4
.L_3963:
        /*00dc*/ 	.byte	0x03, 0x19
        /*00de*/ 	.short	0x0230


	//----- nvinfo : EIATTR_PARAM_CBANK
	.align		4
        /*00e0*/ 	.byte	0x04, 0x0a
        /*00e2*/ 	.short	(.L_3965 - .L_3964)
	.align		4
.L_3964:
        /*00e4*/ 	.word	index@(.nv.constant0._ZN2at6native18elementwise_kernelILi128ELi4EZNS0_15gpu_kernel_implIZZZNS0_49_GLOBAL__N__b919a28f_16_Normalization_cu_5c38458722batch_norm_calc_invstdERKNS_6TensorES6_dENKUlvE_clEvENKUlvE_clEvEUldE_EEvRNS_18TensorIteratorBaseERKT_EUliE_EEviT1_)
        /*00e8*/ 	.short	0x0380
        /*00ea*/ 	.short	0x0230


	//----- nvinfo : EIATTR_SW_WAR
	.align		4
.L_3965:
        /*00ec*/ 	.byte	0x04, 0x36
        /*00ee*/ 	.short	(.L_3967 - .L_3966)
.L_3966:
        /*00f0*/ 	.word	0x00000008
.L_3967:


//--------------------- .nv.info._ZN2at6native27unrolled_elementwise_kernelIZZZNS0_49_GLOBAL__N__b919a28f_16_Normalization_cu_5c38458722batch_norm_calc_invstdERKNS_6TensorES5_dENKUlvE_clEvENKUlvE_clEvEUldE_St5arrayIPcLm2EELi4E23TrivialOffsetCalculatorILi1EjESD_NS0_6memory12LoadWithCastILi1EEENSE_13StoreWithCastILi1EEEEEviT_T0_T2_T3_T4_T5_ --------------------------
	.section	.nv.info._ZN2at6native27unrolled_elementwise_kernelIZZZNS0_49_GLOBAL__N__b919a28f_16_Normalization_cu_5c38458722batch_norm_calc_invstdERKNS_6TensorES5_dENKUlvE_clEvENKUlvE_clEvEUldE_St5arrayIPcLm2EELi4E23TrivialOffsetCalculatorILi1EjESD_NS0_6memory12LoadWithCastILi1EEENSE_13StoreWithCastILi1EEEEEviT_T0_T2_T3_T4_T5_,"",@"SHT_CUDA_INFO"
	.sectionflags	@""
	.align	4


	//----- nvinfo : EIATTR_CUDA_API_VERSION
	.align		4
        /*0000*/ 	.byte	0x04, 0x37
        /*0002*/ 	.short	(.L_3969 - .L_3968)
.L_3968:
        /*0004*/ 	.word	0x00000082


	//----- nvinfo : EIATTR_KPARAM_INFO
	.align		4
.L_3969:
        /*0008*/ 	.byte	0x04, 0x17
        /*000a*/ 	.short	(.L_3971 - .L_3970)
.L_3970:
        /*000c*/ 	.word	0x00000000
        /*0010*/ 	.short	0x0006
        /*0012*/ 	.short	0x0034
        /*0014*/ 	.byte	0x00, 0xf0, 0x21, 0x00


	//----- nvinfo : EIATTR_KPARAM_INFO
	.align		4
.L_3971:
        /*0018*/ 	.byte	0x04, 0x17
        /*001a*/ 	.short	(.L_3973 - .L_3972)
.L_3972:
        /*001c*/ 	.word	0x00000000
        /*0020*/ 	.short	0x0005
        /*0022*/ 	.short	0x002c
        /*0024*/ 	.byte	0x00, 0xf0, 0x21, 0x00


	//----- nvinfo : EIATTR_KPARAM_INFO
	.align		4
.L_3973:
        /*0028*/ 	.byte	0x04, 0x17
        /*002a*/ 	.short	(.L_3975 - .L_3974)
.L_3974:
        /*002c*/ 	.word	0x00000000
        /*0030*/ 	.short	0x0004
        /*0032*/ 	.short	0x0029
        /*0034*/ 	.byte	0x00, 0xf0, 0x05, 0x00


	//----- nvinfo : EIATTR_KPARAM_INFO
	.align		4
.L_3975:
        /*0038*/ 	.byte	0x04, 0x17
        /*003a*/ 	.short	(.L_3977 - .L_3976)
.L_3976:
        /*003c*/ 	.word	0x00000000
        /*0040*/ 	.short	0x0003
        /*0042*/ 	.short	0x0028
        /*0044*/ 	.byte	0x00, 0xf0, 0x05, 0x00


	//----- nvinfo : EIATTR_KPARAM_INFO
	.align		4
.L_3977:
        /*0048*/ 	.byte	0x04, 0x17
        /*004a*/ 	.short	(.L_3979 - .L_3978)
.L_3978:
        /*004c*/ 	.word	0x00000000
        /*0050*/ 	.short	0x0002
        /*0052*/ 	.short	0x0018
        /*0054*/ 	.byte	0x00, 0xf0, 0x41, 0x00


	//----- nvinfo : EIATTR_KPARAM_INFO
	.align		4
.L_3979:
        /*0058*/ 	.byte	0x04, 0x17
        /*005a*/ 	.short	(.L_3981 - .L_3980)
.L_3980:
        /*005c*/ 	.word	0x00000000
        /*0060*/ 	.short	0x0001
        /*0062*/ 	.short	0x0008
        /*0064*/ 	.byte	0x00, 0xf0, 0x41, 0x00


	//----- nvinfo : EIATTR_KPARAM_INFO
	.align		4
.L_3981:
        /*0068*/ 	.byte	0x04, 0x17
        /*006a*/ 	.short	(.L_3983 - .L_3982)
.L_3982:
        /*006c*/ 	.word	0x00000000
        /*0070*/ 	.short	0x0000
        /*0072*/ 	.short	0x0000
        /*0074*/ 	.byte	0x00, 0xf0, 0x11, 0x00


	//----- nvinfo : EIATTR_SPARSE_MMA_MASK
	.align		4
.L_3983:
        /*0078*/ 	.byte	0x03, 0x50
        /*007a*/ 	.short	0x0000


	//----- nvinfo : EIATTR_MAXREG_COUNT
	.align		4
        /*007c*/ 	.byte	0x03, 0x1b
        /*007e*/ 	.short	0x00ff


	//----- nvinfo : EIATTR_EXTERNS
	.align		4
        /*0080*/ 	.byte	0x04, 0x0f
        /*0082*/ 	.short	(.L_3985 - .L_3984)


	//   ....[0]....
	.align		4
.L_3984:
        /*0084*/ 	.word	index@(__assertfail)


	//----- nvinfo : EIATTR_MERCURY_ISA_VERSION
	.align		4
.L_3985:
        /*0088*/ 	.byte	0x03, 0x5f
        /*008a*/ 	.short	0x0101


	//----- nvinfo : EIATTR_VRC_CTA_INIT_COUNT
	.align		4
        /*008c*/ 	.byte	0x02, 0x4a
	.zero		1
	.zero		1


	//----- nvinfo : EIATTR_SYSCALL_OFFSETS
	.align		4
        /*0090*/ 	.byte	0x04, 0x46
        /*0092*/ 	.short	(.L_3987 - .L_3986)


	//   ....[0]....
.L_3986:
        /*0094*/ 	.word	0x00000e80


	//   ....[1]....
        /*0098*/ 	.word	0x00001ec0


	//   ....[2]....
        /*009c*/ 	.word	0x00002e40


	//   ....[3]....
        /*00a0*/ 	.word	0x00003d80


	//   ....[4]....
        /*00a4*/ 	.word	0x00005490


	//   ....[5]....
        /*00a8*/ 	.word	0x00006460


	//   ....[6]....
        /*00ac*/ 	.word	0x000075c0


	//   ....[7]....
        /*00b0*/ 	.word	0x00008700


	//----- nvinfo : EIATTR_EXIT_INSTR_OFFSETS
	.align		4
.L_3987:
        /*00b4*/ 	.byte	0x04, 0x1c
        /*00b6*/ 	.short	(.L_3989 - .L_3988)


	//   ....[0]....
.L_3988:
        /*00b8*/ 	.word	0x00007950


	//   ....[1]....
        /*00bc*/ 	.word	0x00007a90


	//   ....[2]....
        /*00c0*/ 	.word	0x00007ad0


	//   ....[3]....
        /*00c4*/ 	.word	0x00007b60


	//   ....[4]....
        /*00c8*/ 	.word	0x00007b90


	//   ....[5]....
        /*00cc*/ 	.word	0x00007bc0


	//   ....[6]....
        /*00d0*/ 	.word	0x00007c90


	//   ....[7]....
        /*00d4*/ 	.word	0x00007d10


	//   ....[8]....
        /*00d8*/ 	.word	0x00007df0


	//   ....[9]....
        /*00dc*/ 	.word	0x00007e80


	//   ....[10]....
        /*00e0*/ 	.word	0x00007ea0


	//   ....[11]....
        /*00e4*/ 	.word	0x00007f70


	//   ....[12]....
        /*00e8*/ 	.word	0x00008120


	//   ....[13]....
        /*00ec*/ 	.word	0x000082d0


	//   ....[14]....
        /*00f0*/ 	.word	0x00008470


	//   ....[15]....
        /*00f4*/ 	.word	0x000084a0


	//   ....[16]....
        /*00f8*/ 	.word	0x000084d0


	//   ....[17]....
        /*00fc*/ 	.word	0x00008570


	//   ....[18]....
        /*0100*/ 	.word	0x000085a0


	//   ....[19]....
        /*0104*/ 	.word	0x00008710


	//   ....[20]....
        /*0108*/ 	.word	0x00008860


	//   ....[21]....
        /*010c*/ 	.word	0x000089e0


	//   ....[22]....
        /*0110*/ 	.word	0x00008a60


	//----- nvinfo : EIATTR_MAX_THREADS
	.align		4
.L_3989:
        /*0114*/ 	.byte	0x04, 0x05
        /*0116*/ 	.short	(.L_3991 - .L_3990)
.L_3990:
        /*0118*/ 	.word	0x00000080
        /*011c*/ 	.word	0x00000001
        /*0120*/ 	.word	0x00000001


	//----- nvinfo : EIATTR_CRS_STACK_SIZE
	.align		4
.L_3991:
        /*0124*/ 	.byte	0x04, 0x1e
        /*0126*/ 	.short	(.L_3993 - .L_3992)
.L_3992:
        /*0128*/ 	.word	0x00000000


	//----- nvinfo : EIATTR_CBANK_PARAM_SIZE
	.align		4
.L_3993:
        /*012c*/ 	.byte	0x03, 0x19
        /*012e*/ 	.short	0x003c


	//----- nvinfo : EIATTR_PARAM_CBANK
	.align		4
        /*0130*/ 	.byte	0x04, 0x0a
        /*0132*/ 	.short	(.L_3995 - .L_3994)
	.align		4
.L_3994:
        /*0134*/ 	.word	index@(.nv.constant0._ZN2at6native27unrolled_elementwise_kernelIZZZNS0_49_GLOBAL__N__b919a28f_16_Normalization_cu_5c38458722batch_norm_calc_invstdERKNS_6TensorES5_dENKUlvE_clEvENKUlvE_clEvEUldE_St5arrayIPcLm2EELi4E23TrivialOffsetCalculatorILi1EjESD_NS0_6memory12LoadWithCastILi1EEENSE_13StoreWithCastILi1EEEEEviT_T0_T2_T3_T4_T5_)
        /*0138*/ 	.short	0x0380
        /*013a*/ 	.short	0x003c


	//----- nvinfo : EIATTR_SW_WAR
	.align		4
.L_3995:
        /*013c*/ 	.byte	0x04, 0x36
        /*013e*/ 	.short	(.L_3997 - .L_3996)
.L_3996:
        /*0140*/ 	.word	0x00000008
.L_3997:


//--------------------- .nv.info._ZN2at6native18elementwise_kernelILi128ELi2EZNS0_22gpu_kernel_impl_nocastIZZZNS0_49_GLOBAL__N__b919a28f_16_Normalization_cu_5c38458722batch_norm_calc_invstdERKNS_6TensorES6_dENKUlvE_clEvENKUlvE_clEvEUldE_EEvRNS_18TensorIteratorBaseERKT_EUliE_EEviT1_ --------------------------
	.section	.nv.info._ZN2at6native18elementwise_kernelILi128ELi2EZNS0_22gpu_kernel_impl_nocastIZZZNS0_49_GLOBAL__N__b919a28f_16_Normalization_cu_5c38458722batch_norm_calc_invstdERKNS_6TensorES6_dENKUlvE_clEvENKUlvE_clEvEUldE_EEvRNS_18TensorIteratorBaseERKT_EUliE_EEviT1_,"",@"SHT_CUDA_INFO"
	.sectionflags	@""
	.align	4


	//----- nvinfo : EIATTR_CUDA_API_VERSION
	.align		4
        /*0000*/ 	.byte	0x04, 0x37
        /*0002*/ 	.short	(.L_3999 - .L_3998)
.L_3998:
        /*0004*/ 	.word	0x00000082


	//----- nvinfo : EIATTR_KPARAM_INFO
	.align		4
.L_3999:
        /*0008*/ 	.byte	0x04, 0x17
        /*000a*/ 	.short	(.L_4001 - .L_4000)
.L_4000:
        /*000c*/ 	.word	0x00000000
        /*0010*/ 	.short	0x0001
        /*0012*/ 	.short	0x0008
        /*0014*/ 	.byte	0x00, 0xf0, 0x81, 0x08


	//----- nvinfo : EIATTR_KPARAM_INFO
	.align		4
.L_4001:
        /*0018*/ 	.byte	0x04, 0x17
        /*001a*/ 	.short	(.L_4003 - .L_4002)
.L_4002:
        /*001c*/ 	.word	0x00000000
        /*0020*/ 	.short	0x0000
        /*0022*/ 	.short	0x0000
        /*0024*/ 	.byte	0x00, 0xf0, 0x11, 0x00


	//----- nvinfo : EIATTR_SPARSE_MMA_MASK
	.align		4
.L_4003:
        /*0028*/ 	.byte	0x03, 0x50
        /*002a*/ 	.short	0x0000


	//----- nvinfo : EIATTR_MAXREG_COUNT
	.align		4
        /*002c*/ 	.byte	0x03, 0x1b
        /*002e*/ 	.short	0x0080


	//----- nvinfo : EIATTR_MERCURY_ISA_VERSION
	.align		4
        /*0030*/ 	.byte	0x03, 0x5f
        /*0032*/ 	.short	0x0101


	//----- nvinfo : EIATTR_VRC_CTA_INIT_COUNT
	.align		4
        /*0034*/ 	.byte	0x02, 0x4a
	.zero		1
	.zero		1


	//----- nvinfo : EIATTR_EXIT_INSTR_OFFSETS
	.align		4
        /*0038*/ 	.byte	0x04, 0x1c
        /*003a*/ 	.short	(.L_4005 - .L_4004)


	//   ....[0]....
.L_4004:
        /*003c*/ 	.word	0x00000260


	//   ....[1]....
        /*0040*/ 	.word	0x000003f0


	//   ....[2]....
        /*0044*/ 	.word	0x000018f0


	//   ....[3]....
        /*0048*/ 	.word	0x00002d70


	//----- nvinfo : EIATTR_MAX_THREADS
	.align		4
.L_4005:
        /*004c*/ 	.byte	0x04, 0x05
        /*004e*/ 	.short	(.L_4007 - .L_4006)
.L_4006:
        /*0050*/ 	.word	0x00000080
        /*0054*/ 	.word	0x00000001
        /*0058*/ 	.word	0x00000001


	//----- nvinfo : EIATTR_CRS_STACK_SIZE
	.align		4
.L_4007:
        /*005c*/ 	.byte	0x04, 0x1e
        /*005e*/ 	.short	(.L_4009 - .L_4008)
.L_4008:
        /*0060*/ 	.word	0x00000000


	//----- nvinfo : EIATTR_CBANK_PARAM_SIZE
	.align		4
.L_4009:
        /*0064*/ 	.byte	0x03, 0x19
        /*0066*/ 	.short	0x0228


	//----- nvinfo : EIATTR_PARAM_CBANK
	.align		4
        /*0068*/ 	.byte	0x04, 0x0a
        /*006a*/ 	.short	(.L_4011 - .L_4010)
	.align		4
.L_4010:
        /*006c*/ 	.word	index@(.nv.constant0._ZN2at6native18elementwise_kernelILi128ELi2EZNS0_22gpu_kernel_impl_nocastIZZZNS0_49_GLOBAL__N__b919a28f_16_Normalization_cu_5c38458722batch_norm_calc_invstdERKNS_6TensorES6_dENKUlvE_clEvENKUlvE_clEvEUldE_EEvRNS_18TensorIteratorBaseERKT_EUliE_EEviT1_)
        /*0070*/ 	.short	0x0380
        /*0072*/ 	.short	0x0228


	//----- nvinfo : EIATTR_SW_WAR
	.align		4
.L_4011:
        /*0074*/ 	.byte	0x04, 0x36
        /*0076*/ 	.short	(.L_4013 - .L_4012)
.L_4012:
        /*0078*/ 	.word	0x00000008
.L_4013:


//--------------------- .nv.info._ZN2at6native27unrolled_elementwise_kernelIZZZNS0_49_GLOBAL__N__b919a28f_16_Normalization_cu_5c38458722batch_norm_calc_invstdERKNS_6TensorES5_dENKUlvE_clEvENKUlvE_clEvEUldE_St5arrayIPcLm2EELi4E23TrivialOffsetCalculatorILi1EjESD_NS0_6memory15LoadWithoutCastENSE_16StoreWithoutCastEEEviT_T0_T2_T3_T4_T5_ --------------------------
	.section	.nv.info._ZN2at6native27unrolled_elementwise_kernelIZZZNS0_49_GLOBAL__N__b919a28f_16_Normalization_cu_5c38458722batch_norm_calc_invstdERKNS_6TensorES5_dENKUlvE_clEvENKUlvE_clEvEUldE_St5arrayIPcLm2EELi4E23TrivialOffsetCalculatorILi1EjESD_NS0_6memory15LoadWithoutCastENSE_16StoreWithoutCastEEEviT_T0_T2_T3_T4_T5_,"",@"SHT_CUDA_INFO"
	.sectionflags	@""
	.align	4


	//----- nvinfo : EIATTR_CUDA_API_VERSION
	.align		4
        /*0000*/ 	.byte	0x04, 0x37
        /*0002*/ 	.short	(.L_4015 - .L_4014)
.L_4014:
        /*0004*/ 	.word	0x00000082


	//----- nvinfo : EIATTR_KPARAM_INFO
	.align		4
.L_4015:
        /*0008*/ 	.byte	0x04, 0x17
        /*000a*/ 	.short	(.L_4017 - .L_4016)
.L_4016:
        /*000c*/ 	.word	0x00000000
        /*0010*/ 	.short	0x0006
        /*0012*/ 	.short	0x002b
        /*0014*/ 	.byte	0x00, 0xf0, 0x05, 0x00


	//----- nvinfo : EIATTR_KPARAM_INFO
	.align		4
.L_4017:
        /*0018*/ 	.byte	0x04, 0x17
        /*001a*/ 	.short	(.L_4019 - .L_4018)
.L_4018:
        /*001c*/ 	.word	0x00000000
        /*0020*/ 	.short	0x0005
        /*0022*/ 	.short	0x002a
        /*0024*/ 	.byte	0x00, 0xf0, 0x05, 0x00


	//----- nvinfo : EIATTR_KPARAM_INFO
	.align		4
.L_4019:
        /*0028*/ 	.byte	0x04, 0x17
        /*002a*/ 	.short	(.L_4021 - .L_4020)
.L_4020:
        /*002c*/ 	.word	0x00000000
        /*0030*/ 	.short	0x0004
        /*0032*/ 	.short	0x0029
        /*0034*/ 	.byte	0x00, 0xf0, 0x05, 0x00


	//----- nvinfo : EIATTR_KPARAM_INFO
	.align		4
.L_4021:
        /*0038*/ 	.byte	0x04, 0x17
        /*003a*/ 	.short	(.L_4023 - .L_4022)
.L_4022:
        /*003c*/ 	.word	0x00000000
        /*0040*/ 	.short	0x0003
        /*0042*/ 	.short	0x0028
        /*0044*/ 	.byte	0x00, 0xf0, 0x05, 0x00


	//----- nvinfo : EIATTR_KPARAM_INFO
	.align		4
.L_4023:
        /*0048*/ 	.byte	0x04, 0x17
        /*004a*/ 	.short	(.L_4025 - .L_4024)
.L_4024:
        /*004c*/ 	.word	0x00000000
        /*0050*/ 	.short	0x0002
        /*0052*/ 	.short	0x0018
        /*0054*/ 	.byte	0x00, 0xf0, 0x41, 0x00


	//----- nvinfo : EIATTR_KPARAM_INFO
	.align		4
.L_4025:
        /*0058*/ 	.byte	0x04, 0x17
        /*005a*/ 	.short	(.L_4027 - .L_4026)
.L_4026:
        /*005c*/ 	.word	0x00000000
        /*0060*/ 	.short	0x0001
        /*0062*/ 	.short	0x0008
        /*0064*/ 	.byte	0x00, 0xf0, 0x41, 0x00


	//----- nvinfo : EIATTR_KPARAM_INFO
	.align		4
.L_4027:
        /*0068*/ 	.byte	0x04, 0x17
        /*006a*/ 	.short	(.L_4029 - .L_4028)
.L_4028:
        /*006c*/ 	.word	0x00000000
        /*0070*/ 	.short	0x0000
        /*0072*/ 	.short	0x0000
        /*0074*/ 	.byte	0x00, 0xf0, 0x11, 0x00


	//----- nvinfo : EIATTR_SPARSE_MMA_MASK
	.align		4
.L_4029:
        /*0078*/ 	.byte	0x03, 0x50
        /*007a*/ 	.short	0x0000


	//----- nvinfo : EIATTR_MAXREG_COUNT
	.align		4
        /*007c*/ 	.byte	0x03, 0x1b
        /*007e*/ 	.short	0x00ff


	//----- nvinfo : EIATTR_MERCURY_ISA_VERSION
	.align		4
        /*0080*/ 	.byte	0x03, 0x5f
        /*0082*/ 	.short	0x0101


	//----- nvinfo : EIATTR_VRC_CTA_INIT_COUNT
	.align		4
        /*0084*/ 	.byte	0x02, 0x4a
	.zero		1
	.zero		1


	//----- nvinfo : EIATTR_EXIT_INSTR_OFFSETS
	.align		4
        /*0088*/ 	.byte	0x04, 0x1c
        /*008a*/ 	.short	(.L_4031 - .L_4030)


	//   ....[0]....
.L_4030:
        /*008c*/ 	.word	0x00000980


	//   ....[1]....
        /*0090*/ 	.word	0x000009d0


	//----- nvinfo : EIATTR_MAX_THREADS
	.align		4
.L_4031:
        /*0094*/ 	.byte	0x04, 0x05
        /*0096*/ 	.short	(.L_4033 - .L_4032)
.L_4032:
        /*0098*/ 	.word	0x00000080
        /*009c*/ 	.word	0x00000001
        /*00a0*/ 	.word	0x00000001


	//----- nvinfo : EIATTR_CRS_STACK_SIZE
	.align		4
.L_4033:
        /*00a4*/ 	.byte	0x04, 0x1e
        /*00a6*/ 	.short	(.L_4035 - .L_4034)
.L_4034:
        /*00a8*/ 	.word	0x00000000


	//----- nvinfo : EIATTR_CBANK_PARAM_SIZE
	.align		4
.L_4035:
        /*00ac*/ 	.byte	0x03, 0x19
        /*00ae*/ 	.short	0x002c


	//----- nvinfo : EIATTR_PARAM_CBANK
	.align		4
        /*00b0*/ 	.byte	0x04, 0x0a
        /*00b2*/ 	.short	(.L_4037 - .L_4036)
	.align		4
.L_4036:
        /*00b4*/ 	.word	index@(.nv.constant0._ZN2at6native27unrolled_elementwise_kernelIZZZNS0_49_GLOBAL__N__b919a28f_16_Normalization_cu_5c38458722batch_norm_calc_invstdERKNS_6TensorES5_dENKUlvE_clEvENKUlvE_clEvEUldE_St5arrayIPcLm2EELi4E23TrivialOffsetCalculatorILi1EjESD_NS0_6memory15LoadWithoutCastENSE_16StoreWithoutCastEEEviT_T0_T2_T3_T4_T5_)
        /*00b8*/ 	.short	0x0380
        /*00ba*/ 	.short	0x002c


	//----- nvinfo : EIATTR_SW_WAR
	.align		4
.L_4037:
        /*00bc*/ 	.byte	0x04, 0x36
        /*00be*/ 	.short	(.L_4039 - .L_4038)
.L_4038:
        /*00c0*/ 	.word	0x00000008
.L_4039:


//--------------------- .nv.info._ZN2at6native29vectorized_elementwise_kernelILi2EZZZNS0_49_GLOBAL__N__b919a28f_16_Normalization_cu_5c38458722batch_norm_calc_invstdERKNS_6TensorES5_dENKUlvE_clEvENKUlvE_clEvEUldE_St5arrayIPcLm2EEEEviT0_T1_ --------------------------
	.section	.nv.info._ZN2at6native29vectorized_elementwise_kernelILi2EZZZNS0_49_GLOBAL__N__b919a28f_16_Normalization_cu_5c38458722batch_norm_calc_invstdERKNS_6TensorES5_dENKUlvE_clEvENKUlvE_clEvEUldE_St5arrayIPcLm2EEEEviT0_T1_,"",@"SHT_CUDA_INFO"
	.sectionflags	@""
	.align	4


	//----- nvinfo : EIATTR_CUDA_API_VERSION
	.align		4
        /*0000*/ 	.byte	0x04, 0x37
        /*0002*/ 	.short	(.L_4041 - .L_4040)
.L_4040:
        /*0004*/ 	.word	0x00000082


	//----- nvinfo : EIATTR_KPARAM_INFO
	.align		4
.L_4041:
        /*0008*/ 	.byte	0x04, 0x17
        /*000a*/ 	.short	(.L_4043 - .L_4042)
.L_4042:
        /*000c*/ 	.word	0x00000000
        /*0010*/ 	.short	0x0002
        /*0012*/ 	.short	0x0018
        /*0014*/ 	.byte	0x00, 0xf0, 0x41, 0x00


	//----- nvinfo : EIATTR_KPARAM_INFO
	.align		4
.L_4043:
        /*0018*/ 	.byte	0x04, 0x17
        /*001a*/ 	.short	(.L_4045 - .L_4044)
.L_4044:
        /*001c*/ 	.word	0x00000000
        /*0020*/ 	.short	0x0001
        /*0022*/ 	.short	0x0008
        /*0024*/ 	.byte	0x00, 0xf0, 0x41, 0x00


	//----- nvinfo : EIATTR_KPARAM_INFO
	.align		4
.L_4045:
        /*0028*/ 	.byte	0x04, 0x17
        /*002a*/ 	.short	(.L_4047 - .L_4046)
.L_4046:
        /*002c*/ 	.word	0x00000000
        /*0030*/ 	.short	0x0000
        /*0032*/ 	.short	0x0000
        /*0034*/ 	.byte	0x00, 0xf0, 0x11, 0x00


	//----- nvinfo : EIATTR_SPARSE_MMA_MASK
	.align		4
.L_4047:
        /*0038*/ 	.byte	0x03, 0x50
        /*003a*/ 	.short	0x0000


	//----- nvinfo : EIATTR_MAXREG_COUNT
	.align		4
        /*003c*/ 	.byte	0x03, 0x1b
        /*003e*/ 	.short	0x00ff


	//----- nvinfo : EIATTR_MERCURY_ISA_VERSION
	.align		4
        /*0040*/ 	.byte	0x03, 0x5f
        /*0042*/ 	.short	0x0101


	//----- nvinfo : EIATTR_VRC_CTA_INIT_COUNT
	.align		4
        /*0044*/ 	.byte	0x02, 0x4a
	.zero		1
	.zero		1


	//----- nvinfo : EIATTR_EXIT_INSTR_OFFSETS
	.align		4
        /*0048*/ 	.byte	0x04, 0x1c
        /*004a*/ 	.short	(.L_4049 - .L_4048)


	//   ....[0]....
.L_4048:
        /*004c*/ 	.word	0x000013f0


	//   ....[1]....
        /*0050*/ 	.word	0x00001440


	//   ....[2]....
        /*0054*/ 	.word	0x00002040


	//----- nvinfo : EIATTR_MAX_THREADS
	.align		4
.L_4049:
        /*0058*/ 	.byte	0x04, 0x05
        /*005a*/ 	.short	(.L_4051 - .L_4050)
.L_4050:
        /*005c*/ 	.word	0x00000080
        /*0060*/ 	.word	0x00000001
        /*0064*/ 	.word	0x00000001


	//----- nvinfo : EIATTR_CRS_STACK_SIZE
	.align		4
.L_4051:
        /*0068*/ 	.byte	0x04, 0x1e
        /*006a*/ 	.short	(.L_4053 - .L_4052)
.L_4052:
        /*006c*/ 	.word	0x00000000


	//----- nvinfo : EIATTR_CBANK_PARAM_SIZE
	.align		4
.L_4053:
        /*0070*/ 	.byte	0x03, 0x19
        /*0072*/ 	.short	0x0028


	//----- nvinfo : EIATTR_PARAM_CBANK
	.align		4
        /*0074*/ 	.byte	0x04, 0x0a
        /*0076*/ 	.short	(.L_4055 - .L_4054)
	.align		4
.L_4054:
        /*0078*/ 	.word	index@(.nv.constant0._ZN2at6native29vectorized_elementwise_kernelILi2EZZZNS0_49_GLOBAL__N__b919a28f_16_Normalization_cu_5c38458722batch_norm_calc_invstdERKNS_6TensorES5_dENKUlvE_clEvENKUlvE_clEvEUldE_St5arrayIPcLm2EEEEviT0_T1_)
        /*007c*/ 	.short	0x0380
        /*007e*/ 	.short	0x0028


	//----- nvinfo : EIATTR_SW_WAR
	.align		4
.L_4055:
        /*0080*/ 	.byte	0x04, 0x36
        /*0082*/ 	.short	(.L_4057 - .L_4056)
.L_4056:
        /*0084*/ 	.word	0x00000008
.L_4057:


//--------------------- .nv.info._ZN2at6native29vectorized_elementwise_kernelILi4EZZZNS0_49_GLOBAL__N__b919a28f_16_Normalization_cu_5c38458722batch_norm_calc_invstdERKNS_6TensorES5_dENKUlvE_clEvENKUlvE_clEvEUldE_St5arrayIPcLm2EEEEviT0_T1_ --------------------------
	.section	.nv.info._ZN2at6native29vectorized_elementwise_kernelILi4EZZZNS0_49_GLOBAL__N__b919a28f_16_Normalization_cu_5c38458722batch_norm_calc_invstdERKNS_6TensorES5_dENKUlvE_clEvENKUlvE_clEvEUldE_St5arrayIPcLm2EEEEviT0_T1_,"",@"SHT_CUDA_INFO"
	.sectionflags	@""
	.align	4


	//----- nvinfo : EIATTR_CUDA_API_VERSION
	.align		4
        /*0000*/ 	.byte	0x04, 0x37
        /*0002*/ 	.short	(.L_4059 - .L_4058)
.L_4058:
        /*0004*/ 	.word	0x00000082


	//----- nvinfo : EIATTR_KPARAM_INFO
	.align		4
.L_4059:
        /*0008*/ 	.byte	0x04, 0x17
        /*000a*/ 	.short	(.L_4061 - .L_4060)
.L_4060:
        /*000c*/ 	.word	0x00000000
        /*0010*/ 	.short	0x0002
        /*0012*/ 	.short	0x0018
        /*0014*/ 	.byte	0x00, 0xf0, 0x41, 0x00


	//----- nvinfo : EIATTR_KPARAM_INFO
	.align		4
.L_4061:
        /*0018*/ 	.byte	0x04, 0x17
        /*001a*/ 	.short	(.L_4063 - .L_4062)
.L_4062:
        /*001c*/ 	.word	0x00000000
        /*0020*/ 	.short	0x0001
        /*0022*/ 	.short	0x0008
        /*0024*/ 	.byte	0x00, 0xf0, 0x41, 0x00


	//----- nvinfo : EIATTR_KPARAM_INFO
	.align		4
.L_4063:
        /*0028*/ 	.byte	0x04, 0x17
        /*002a*/ 	.short	(.L_4065 - .L_4064)
.L_4064:
        /*002c*/ 	.word	0x00000000
        /*0030*/ 	.short	0x0000
        /*0032*/ 	.short	0x0000
        /*0034*/ 	.byte	0x00, 0xf0, 0x11, 0x00


	//----- nvinfo : EIATTR_SPARSE_MMA_MASK
	.align		4
.L_4065:
        /*0038*/ 	.byte	0x03, 0x50
        /*003a*/ 	.short	0x0000


	//----- nvinfo : EIATTR_MAXREG_COUNT
	.align		4
        /*003c*/ 	.byte	0x03, 0x1b
        /*003e*/ 	.short	0x00ff


	//----- nvinfo : EIATTR_MERCURY_ISA_VERSION
	.align		4
        /*0040*/ 	.byte	0x03, 0x5f
        /*0042*/ 	.short	0x0101


	//----- nvinfo : EIATTR_VRC_CTA_INIT_COUNT
	.align		4
        /*0044*/ 	.byte	0x02, 0x4a
	.zero		1
	.zero		1


	//----- nvinfo : EIATTR_EXIT_INSTR_OFFSETS
	.align		4
        /*0048*/ 	.byte	0x04, 0x1c
        /*004a*/ 	.short	(.L_4067 - .L_4066)


	//   ....[0]....
.L_4066:
        /*004c*/ 	.word	0x000013f0


	//   ....[1]....
        /*0050*/ 	.word	0x00001440


	//   ....[2]....
        /*0054*/ 	.word	0x00002000


	//----- nvinfo : EIATTR_MAX_THREADS
	.align		4
.L_4067:
        /*0058*/ 	.byte	0x04, 0x05
        /*005a*/ 	.short	(.L_4069 - .L_4068)
.L_4068:
        /*005c*/ 	.word	0x00000080
        /*0060*/ 	.word	0x00000001
        /*0064*/ 	.word	0x00000001


	//----- nvinfo : EIATTR_CRS_STACK_SIZE
	.align		4
.L_4069:
        /*0068*/ 	.byte	0x04, 0x1e
        /*006a*/ 	.short	(.L_4071 - .L_4070)
.L_4070:
        /*006c*/ 	.word	0x00000000


	//----- nvinfo : EIATTR_CBANK_PARAM_SIZE
	.align		4
.L_4071:
        /*0070*/ 	.byte	0x03, 0x19
        /*0072*/ 	.short	0x0028


	//----- nvinfo : EIATTR_PARAM_CBANK
	.align		4
        /*0074*/ 	.byte	0x04, 0x0a
        /*0076*/ 	.short	(.L_4073 - .L_4072)
	.align		4
.L_4072:
        /*0078*/ 	.word	index@(.nv.constant0._ZN2at6native29vectorized_elementwise_kernelILi4EZZZNS0_49_GLOBAL__N__b919a28f_16_Normalization_cu_5c38458722batch_norm_calc_invstdERKNS_6TensorES5_dENKUlvE_clEvENKUlvE_clEvEUldE_St5arrayIPcLm2EEEEviT0_T1_)
        /*007c*/ 	.short	0x0380
        /*007e*/ 	.short	0x0028


	//----- nvinfo : EIATTR_SW_WAR
	.align		4
.L_4073:
        /*0080*/ 	.byte	0x04, 0x36
        /*0082*/ 	.short	(.L_4075 - .L_4074)
.L_4074:
        /*0084*/ 	.word	0x00000008
.L_4075:


//--------------------- .nv.info._ZN2at6native29vectorized_elementwise_kernelILi8EZZZNS0_49_GLOBAL__N__b919a28f_16_Normalization_cu_5c38458722batch_norm_calc_invstdERKNS_6TensorES5_dENKUlvE_clEvENKUlvE_clEvEUldE_St5arrayIPcLm2EEEEviT0_T1_ --------------------------
	.section	.nv.info._ZN2at6native29vectorized_elementwise_kernelILi8EZZZNS0_49_GLOBAL__N__b919a28f_16_Normalization_cu_5c38458722batch_norm_calc_invstdERKNS_6TensorES5_dENKUlvE_clEvENKUlvE_clEvEUldE_St5arrayIPcLm2EEEEviT0_T1_,"",@"SHT_CUDA_INFO"
	.sectionflags	@""
	.align	4


	//----- nvinfo : EIATTR_CUDA_API_VERSION
	.align		4
        /*0000*/ 	.byte	0x04, 0x37
        /*0002*/ 	.short	(.L_4077 - .L_4076)
.L_4076:
        /*0004*/ 	.word	0x00000082


	//----- nvinfo : EIATTR_KPARAM_INFO
	.align		4
.L_4077:
        /*0008*/ 	.byte	0x04, 0x17
        /*000a*/ 	.short	(.L_4079 - .L_4078)
.L_4078:
        /*000c*/ 	.word	0x00000000
        /*0010*/ 	.short	0x0002
        /*0012*/ 	.short	0x0018
        /*0014*/ 	.byte	0x00, 0xf0, 0x41, 0x00


	//----- nvinfo : EIATTR_KPARAM_INFO
	.align		4
.L_4079:
        /*0018*/ 	.byte	0x04, 0x17
        /*001a*/ 	.short	(.L_4081 - .L_4080)
.L_4080:
        /*001c*/ 	.word	0x00000000
        /*0020*/ 	.short	0x0001
        /*0022*/ 	.short	0x0008
        /*0024*/ 	.byte	0x00, 0xf0, 0x41, 0x00


	//----- nvinfo : EIATTR_KPARAM_INFO
	.align		4
.L_4081:
        /*0028*/ 	.byte	0x04, 0x17
        /*002a*/ 	.short	(.L_4083 - .L_4082)
.L_4082:
        /*002c*/ 	.word	0x00000000
        /*0030*/ 	.short	0x0000
        /*0032*/ 	.short	0x0000
        /*0034*/ 	.byte	0x00, 0xf0, 0x11, 0x00


	//----- nvinfo : EIATTR_SPARSE_MMA_MASK
	.align		4
.L_4083:
        /*0038*/ 	.byte	0x03, 0x50
        /*003a*/ 	.short	0x0000


	//----- nvinfo : EIATTR_MAXREG_COUNT
	.align		4
        /*003c*/ 	.byte	0x03, 0x1b
        /*003e*/ 	.short	0x00ff


	//----- nvinfo : EIATTR_MERCURY_ISA_VERSION
	.align		4
        /*0040*/ 	.byte	0x03, 0x5f
        /*0042*/ 	.short	0x0101


	//----- nvinfo : EIATTR_VRC_CTA_INIT_COUNT
	.align		4
        /*0044*/ 	.byte	0x02, 0x4a
	.zero		1
	.zero		1


	//----- nvinfo : EIATTR_EXIT_INSTR_OFFSETS
	.align		4
        /*0048*/ 	.byte	0x04, 0x1c
        /*004a*/ 	.short	(.L_4085 - .L_4084)


	//   ....[0]....
.L_4084:
        /*004c*/ 	.word	0x000013f0


	//   ....[1]....
        /*0050*/ 	.word	0x00001440


	//   ....[2]....
        /*0054*/ 	.word	0x00002000


	//----- nvinfo : EIATTR_MAX_THREADS
	.align		4
.L_4085:
        /*0058*/ 	.byte	0x04, 0x05
        /*005a*/ 	.short	(.L_4087 - .L_4086)
.L_4086:
        /*005c*/ 	.word	0x00000080
        /*0060*/ 	.word	0x00000001
        /*0064*/ 	.word	0x00000001


	//----- nvinfo : EIATTR_CRS_STACK_SIZE
	.align		4
.L_4087:
        /*0068*/ 	.byte	0x04, 0x1e
        /*006a*/ 	.short	(.L_4089 - .L_4088)
.L_4088:
        /*006c*/ 	.word	0x00000000


	//----- nvinfo : EIATTR_CBANK_PARAM_SIZE
	.align		4
.L_4089:
        /*0070*/ 	.byte	0x03, 0x19
        /*0072*/ 	.short	0x0028


	//----- nvinfo : EIATTR_PARAM_CBANK
	.align		4
        /*0074*/ 	.byte	0x04, 0x0a
        /*0076*/ 	.short	(.L_4091 - .L_4090)
	.align		4
.L_4090:
        /*0078*/ 	.word	index@(.nv.constant0._ZN2at6native29vectorized_elementwise_kernelILi8EZZZNS0_49_GLOBAL__N__b919a28f_16_Normalization_cu_5c38458722batch_norm_calc_invstdERKNS_6TensorES5_dENKUlvE_clEvENKUlvE_clEvEUldE_St5arrayIPcLm2EEEEviT0_T1_)
        /*007c*/ 	.short	0x0380
        /*007e*/ 	.short	0x0028


	//----- nvinfo : EIATTR_SW_WAR
	.align		4
.L_4091:
        /*0080*/ 	.byte	0x04, 0x36
        /*0082*/ 	.short	(.L_4093 - .L_4092)
.L_4092:
        /*0084*/ 	.word	0x00000008
.L_4093:


//--------------------- .nv.info._ZN2at6native50batch_norm_collect_statistics_channels_last_kernelINS0_3VarEN3c108BFloat16EfLi4EEEvPKT0_PT1_S9_PVS8_PiiiS8_ --------------------------
	.section	.nv.info._ZN2at6native50batch_norm_collect_statistics_channels_last_kernelINS0_3VarEN3c108BFloat16EfLi4EEEvPKT0_PT1_S9_PVS8_PiiiS8_,"",@"SHT_CUDA_INFO"
	.sectionflags	@""
	.align	4


	//----- nvinfo : EIATTR_CUDA_API_VERSION
	.align		4
        /*0000*/ 	.byte	0x04, 0x37
        /*0002*/ 	.short	(.L_4095 - .L_4094)
.L_4094:
        /*0004*/ 	.word	0x00000082


	//----- nvinfo : EIATTR_KPARAM_INFO
	.align		4
.L_4095:
        /*0008*/ 	.byte	0x04, 0x17
        /*000a*/ 	.short	(.L_4097 - .L_4096)
.L_4096:
        /*000c*/ 	.word	0x00000000
        /*0010*/ 	.short	0x0007
        /*0012*/ 	.short	0x0030
        /*0014*/ 	.byte	0x00, 0xf0, 0x11, 0x00


	//----- nvinfo : EIATTR_KPARAM_INFO
	.align		4
.L_4097:
        /*0018*/ 	.byte	0x04, 0x17
        /*001a*/ 	.short	(.L_4099 - .L_4098)
.L_4098:
        /*001c*/ 	.word	0x00000000
        /*0020*/ 	.short	0x0006
        /*0022*/ 	.short	0x002c
        /*0024*/ 	.byte	0x00, 0xf0, 0x11, 0x00


	//----- nvinfo : EIATTR_KPARAM_INFO
	.align		4
.L_4099:
        /*0028*/ 	.byte	0x04, 0x17
        /*002a*/ 	.short	(.L_4101 - .L_4100)
.L_4100:
        /*002c*/ 	.word	0x00000000
        /*0030*/ 	.short	0x0005
        /*0032*/ 	.short	0x0028
        /*0034*/ 	.byte	0x00, 0xf0, 0x11, 0x00


	//----- nvinfo : EIATTR_KPARAM_INFO
	.align		4
.L_4101:
        /*0038*/ 	.byte	0x04, 0x17
        /*003a*/ 	.short	(.L_4103 - .L_4102)
.L_4102:
        /*003c*/ 	.word	0x00000000
        /*0040*/ 	.short	0x0004
        /*0042*/ 	.short	0x0020
        /*0044*/ 	.byte	0x00, 0xf5, 0x21, 0x00


	//----- nvinfo : EIATTR_KPARAM_INFO
	.align		4
.L_4103:
        /*0048*/ 	.byte	0x04, 0x17
        /*004a*/ 	.short	(.L_4105 - .L_4104)
.L_4104:
        /*004c*/ 	.word	0x00000000
        /*0050*/ 	.short	0x0003
        /*0052*/ 	.short	0x0018
        /*0054*/ 	.byte	0x00, 0xf5, 0x21, 0x00


	//----- nvinfo : EIATTR_KPARAM_INFO
	.align		4
.L_4105:
        /*0058*/ 	.byte	0x04, 0x17
        /*005a*/ 	.short	(.L_4107 - .L_4106)
.L_4106:
        /*005c*/ 	.word	0x00000000
        /*0060*/ 	.short	0x0002
        /*0062*/ 	.short	0x0010
        /*0064*/ 	.byte	0x00, 0xf5, 0x21, 0x00


	//----- nvinfo : EIATTR_KPARAM_INFO
	.align		4
.L_4107:
        /*0068*/ 	.byte	0x04, 0x17
        /*006a*/ 	.short	(.L_4109 - .L_4108)
.L_4108:
        /*006c*/ 	.word	0x00000000
        /*0070*/ 	.short	0x0001
        /*0072*/ 	.short	0x0008
        /*0074*/ 	.byte	0x00, 0xf5, 0x21, 0x00


	//----- nvinfo : EIATTR_KPARAM_INFO
	.align		4
.L_4109:
        /*0078*/ 	.byte	0x04, 0x17
        /*007a*/ 	.short	(.L_4111 - .L_4110)
.L_4110:
        /*007c*/ 	.word	0x00000000
        /*0080*/ 	.short	0x0000
        /*0082*/ 	.short	0x0000
        /*0084*/ 	.byte	0x00, 0xf5, 0x21, 0x00


	//----- nvinfo : EIATTR_SPARSE_MMA_MASK
	.align		4
.L_4111:
        /*0088*/ 	.byte	0x03, 0x50
        /*008a*/ 	.short	0x0000


	//----- nvinfo : EIATTR_MAXREG_COUNT
	.align		4
        /*008c*/ 	.byte	0x03, 0x1b
        /*008e*/ 	.short	0x00ff


	//----- nvinfo : EIATTR_NUM_BARRIERS
	.align		4
        /*0090*/ 	.byte	0x02, 0x4c
        /*0092*/ 	.byte	0x01
	.zero		1


	//----- nvinfo : EIATTR_MERCURY_ISA_VERSION
	.align		4
        /*0094*/ 	.byte	0x03, 0x5f
        /*0096*/ 	.short	0x0101


	//----- nvinfo : EIATTR_INT_WARP_WIDE_INSTR_OFFSETS
	.align		4
        /*0098*/ 	.byte	0x04, 0x31
        /*009a*/ 	.short	(.L_4113 - .L_4112)


	//   ....[0]....
.L_4112:
        /*009c*/ 	.word	0x00002610


	//   ....[1]....
        /*00a0*/ 	.word	0x000026c0


	//----- nvinfo : EIATTR_VRC_CTA_INIT_COUNT
	.align		4
.L_4113:
        /*00a4*/ 	.byte	0x02, 0x4a
	.zero		1
	.zero		1


	//----- nvinfo : EIATTR_EXIT_INSTR_OFFSETS
	.align		4
        /*00a8*/ 	.byte	0x04, 0x1c
        /*00aa*/ 	.short	(.L_4115 - .L_4114)


	//   ....[0]....
.L_4114:
        /*00ac*/ 	.word	0x00002750


	//   ....[1]....
        /*00b0*/ 	.word	0x00005200


	//   ....[2]....
        /*00b4*/ 	.word	0x000052a0


	//   ....[3]....
        /*00b8*/ 	.word	0x000052e0


	//   ....[4]....
        /*00bc*/ 	.word	0x00005380


	//----- nvinfo : EIATTR_CRS_STACK_SIZE
	.align		4
.L_4115:
        /*00c0*/ 	.byte	0x04, 0x1e
        /*00c2*/ 	.short	(.L_4117 - .L_4116)
.L_4116:
        /*00c4*/ 	.word	0x00000000


	//----- nvinfo : EIATTR_CBANK_PARAM_SIZE
	.align		4
.L_4117:
        /*00c8*/ 	.byte	0x03, 0x19
        /*00ca*/ 	.short	0x0034


	//----- nvinfo : EIATTR_PARAM_CBANK
	.align		4
        /*00cc*/ 	.byte	0x04, 0x0a
        /*00ce*/ 	.short	(.L_4119 - .L_4118)
	.align		4
.L_4118:
        /*00d0*/ 	.word	index@(.nv.constant0._ZN2at6native50batch_norm_collect_statistics_channels_last_kernelINS0_3VarEN3c108BFloat16EfLi4EEEvPKT0_PT1_S9_PVS8_PiiiS8_)
        /*00d4*/ 	.short	0x0380
        /*00d6*/ 	.short	0x0034


	//----- nvinfo : EIATTR_SW_WAR
	.align		4
.L_4119:
        /*00d8*/ 	.byte	0x04, 0x36
        /*00da*/ 	.short	(.L_4121 - .L_4120)
.L_4120:
        /*00dc*/ 	.word	0x00000008
.L_4121:


//--------------------- .nv.info._ZN2at6native50batch_norm_collect_statistics_channels_last_kernelINS0_3VarEN3c104HalfEfLi4EEEvPKT0_PT1_S9_PVS8_PiiiS8_ --------------------------
	.section	.nv.info._ZN2at6native50batch_norm_collect_statistics_channels_last_kernelINS0_3VarEN3c104HalfEfLi4EEEvPKT0_PT1_S9_PVS8_PiiiS8_,"",@"SHT_CUDA_INFO"
	.sectionflags	@""
	.align	4


	//----- nvinfo : EIATTR_CUDA_API_VERSION
	.align		4
        /*0000*/ 	.byte	0x04, 0x37
        /*0002*/ 	.short	(.L_4123 - .L_4122)
.L_4122:
        /*0004*/ 	.word	0x00000082


	//----- nvinfo : EIATTR_KPARAM_INFO
	.align		4
.L_4123:
        /*0008*/ 	.byte	0x04, 0x17
        /*000a*/ 	.short	(.L_4125 - .L_4124)
.L_4124:
        /*000c*/ 	.word	0x00000000
        /*0010*/ 	.short	0x0007
        /*0012*/ 	.short	0x0030
        /*0014*/ 	.byte	0x00, 0xf0, 0x11, 0x00


	//----- nvinfo : EIATTR_KPARAM_INFO
	.align		4
.L_4125:
        /*0018*/ 	.byte	0x04, 0x17
        /*001a*/ 	.short	(.L_4127 - .L_4126)
.L_4126:
        /*001c*/ 	.word	0x00000000
        /*0020*/ 	.short	0x0006
        /*0022*/ 	.short	0x002c
        /*0024*/ 	.byte	0x00, 0xf0, 0x11, 0x00


	//----- nvinfo : EIATTR_KPARAM_INFO
	.align		4
.L_4127:
        /*0028*/ 	.byte	0x04, 0x17
        /*002a*/ 	.short	(.L_4129 - .L_4128)
.L_4128:
        /*002c*/ 	.word	0x00000000
        /*0030*/ 	.short	0x0005
        /*0032*/ 	.short	0x0028
        /*0034*/ 	.byte	0x00, 0xf0, 0x11, 0x00


	//----- nvinfo : EIATTR_KPARAM_INFO
	.align		4
.L_4129:
        /*0038*/ 	.byte	0x04, 0x17
        /*003a*/ 	.short	(.L_4131 - .L_4130)
.L_4130:
        /*003c*/ 	.word	0x00000000
        /*0040*/ 	.short	0x0004
        /*0042*/ 	.short	0x0020
        /*0044*/ 	.byte	0x00, 0xf5, 0x21, 0x00


	//----- nvinfo : EIATTR_KPARAM_INFO
	.align		4
.L_4131:
        /*0048*/ 	.byte	0x04, 0x17
        /*004a*/ 	.short	(.L_4133 - .L_4132)
.L_4132:
        /*004c*/ 	.word	0x00000000
        /*0050*/ 	.short	0x0003
        /*0052*/ 	.short	0x0018
        /*0054*/ 	.byte	0x00, 0xf5, 0x21, 0x00


	//----- nvinfo : EIATTR_KPARAM_INFO
	.align		4
.L_4133:
        /*0058*/ 	.byte	0x04, 0x17
        /*005a*/ 	.short	(.L_4135 - .L_4134)
.L_4134:
        /*005c*/ 	.word	0x00000000
        /*0060*/ 	.short	0x0002
        /*0062*/ 	.short	0x0010
        /*0064*/ 	.byte	0x00, 0xf5, 0x21, 0x00


	//----- nvinfo : EIATTR_KPARAM_INFO
	.align		4
.L_4135:
        /*0068*/ 	.byte	0x04, 0x17
        /*006a*/ 	.short	(.L_4137 - .L_4136)
.L_4136:
        /*006c*/ 	.word	0x00000000
        /*0070*/ 	.short	0x0001
        /*0072*/ 	.short	0x0008
        /*0074*/ 	.byte	0x00, 0xf5, 0x21, 0x00


	//----- nvinfo : EIATTR_KPARAM_INFO
	.align		4
.L_4137:
        /*0078*/ 	.byte	0x04, 0x17
        /*007a*/ 	.short	(.L_4139 - .L_4138)
.L_4138:
        /*007c*/ 	.word	0x00000000
        /*0080*/ 	.short	0x0000
        /*0082*/ 	.short	0x0000
        /*0084*/ 	.byte	0x00, 0xf5, 0x21, 0x00


	//----- nvinfo : EIATTR_SPARSE_MMA_MASK
	.align		4
.L_4139:
        /*0088*/ 	.byte	0x03, 0x50
        /*008a*/ 	.short	0x0000


	//----- nvinfo : EIATTR_MAXREG_COUNT
	.align		4
        /*008c*/ 	.byte	0x03, 0x1b
        /*008e*/ 	.short	0x00ff


	//----- nvinfo : EIATTR_NUM_BARRIERS
	.align		4
        /*0090*/ 	.byte	0x02, 0x4c
        /*0092*/ 	.byte	0x01
	.zero		1


	//----- nvinfo : EIATTR_MERCURY_ISA_VERSION
	.align		4
        /*0094*/ 	.byte	0x03, 0x5f
        /*0096*/ 	.short	0x0101


	//----- nvinfo : EIATTR_INT_WARP_WIDE_INSTR_OFFSETS
	.align		4
        /*0098*/ 	.byte	0x04, 0x31
        /*009a*/ 	.short	(.L_4141 - .L_4140)


	//   ....[0]....
.L_4140:
        /*009c*/ 	.word	0x00002610


	//   ....[1]....
        /*00a0*/ 	.word	0x000026c0


	//----- nvinfo : EIATTR_VRC_CTA_INIT_COUNT
	.align		4
.L_4141:
        /*00a4*/ 	.byte	0x02, 0x4a
	.zero		1
	.zero		1


	//----- nvinfo : EIATTR_EXIT_INSTR_OFFSETS
	.align		4
        /*00a8*/ 	.byte	0x04, 0x1c
        /*00aa*/ 	.short	(.L_4143 - .L_4142)


	//   ....[0]....
.L_4142:
        /*00ac*/ 	.word	0x00002750


	//   ....[1]....
        /*00b0*/ 	.word	0x00005200


	//   ....[2]....
        /*00b4*/ 	.word	0x000052a0


	//   ....[3]....
        /*00b8*/ 	.word	0x000052e0


	//   ....[4]....
        /*00bc*/ 	.word	0x00005380


	//----- nvinfo : EIATTR_CRS_STACK_SIZE
	.align		4
.L_4143:
        /*00c0*/ 	.byte	0x04, 0x1e
        /*00c2*/ 	.short	(.L_4145 - .L_4144)
.L_4144:
        /*00c4*/ 	.word	0x00000000


	//----- nvinfo : EIATTR_CBANK_PARAM_SIZE
	.align		4
.L_4145:
        /*00c8*/ 	.byte	0x03, 0x19
        /*00ca*/ 	.short	0x0034


	//----- nvinfo : EIATTR_PARAM_CBANK
	.align		4
        /*00cc*/ 	.byte	0x04, 0x0a
        /*00ce*/ 	.short	(.L_4147 - .L_4146)
	.align		4
.L_4146:
        /*00d0*/ 	.word	index@(.nv.constant0._ZN2at6native50batch_norm_collect_statistics_channels_last_kernelINS0_3VarEN3c104HalfEfLi4EEEvPKT0_PT1_S9_PVS8_PiiiS8_)
        /*00d4*/ 	.short	0x0380
        /*00d6*/ 	.short	0x0034


	//----- nvinfo : EIATTR_SW_WAR
	.align		4
.L_4147:
        /*00d8*/ 	.byte	0x04, 0x36
        /*00da*/ 	.short	(.L_4149 - .L_4148)
.L_4148:
        /*00dc*/ 	.word	0x00000008
.L_4149:


//--------------------- .nv.info._ZN2at6native50batch_norm_collect_statistics_channels_last_kernelINS0_3VarEffLi4EEEvPKT0_PT1_S7_PVS6_PiiiS6_ --------------------------
	.section	.nv.info._ZN2at6native50batch_norm_collect_statistics_channels_last_kernelINS0_3VarEffLi4EEEvPKT0_PT1_S7_PVS6_PiiiS6_,"",@"SHT_CUDA_INFO"
	.sectionflags	@""
	.align	4


	//----- nvinfo : EIATTR_CUDA_API_VERSION
	.align		4
        /*0000*/ 	.byte	0x04, 0x37
        /*0002*/ 	.short	(.L_4151 - .L_4150)
.L_4150:
        /*0004*/ 	.word	0x00000082


	//----- nvinfo : EIATTR_KPARAM_INFO
	.align		4
.L_4151:
        /*0008*/ 	.byte	0x04, 0x17
        /*000a*/ 	.short	(.L_4153 - .L_4152)
.L_4152:
        /*000c*/ 	.word	0x00000000
        /*0010*/ 	.short	0x0007
        /*0012*/ 	.short	0x0030
        /*0014*/ 	.byte	0x00, 0xf0, 0x11, 0x00


	//----- nvinfo : EIATTR_KPARAM_INFO
	.align		4
.L_4153:
        /*0018*/ 	.byte	0x04, 0x17
        /*001a*/ 	.short	(.L_4155 - .L_4154)
.L_4154:
        /*001c*/ 	.word	0x00000000
        /*0020*/ 	.short	0x0006
        /*0022*/ 	.short	0x002c
        /*0024*/ 	.byte	0x00, 0xf0, 0x11, 0x00


	//----- nvinfo : EIATTR_KPARAM_INFO
	.align		4
.L_4155:
        /*0028*/ 	.byte	0x04, 0x17
        /*002a*/ 	.short	(.L_4157 - .L_4156)
.L_4156:
        /*002c*/ 	.word	0x00000000
        /*0030*/ 	.short	0x0005
        /*0032*/ 	.short	0x0028
        /*0034*/ 	.byte	0x00, 0xf0, 0x11, 0x00


	//----- nvinfo : EIATTR_KPARAM_INFO
	.align		4
.L_4157:
        /*0038*/ 	.byte	0x04, 0x17
        /*003a*/ 	.short	(.L_4159 - .L_4158)
.L_4158:
        /*003c*/ 	.word	0x00000000
        /*0040*/ 	.short	0x0004
        /*0042*/ 	.short	0x0020
        /*0044*/ 	.byte	0x00, 0xf5, 0x21, 0x00


	//----- nvinfo : EIATTR_KPARAM_INFO
	.align		4
.L_4159:
        /*0048*/ 	.byte	0x04, 0x17
        /*004a*/ 	.short	(.L_4161 - .L_4160)
.L_4160:
        /*004c*/ 	.word	0x00000000
        /*0050*/ 	.short	0x0003
        /*0052*/ 	.short	0x0018
        /*0054*/ 	.byte	0x00, 0xf5, 0x21, 0x00


	//----- nvinfo : EIATTR_KPARAM_INFO
	.align		4
.L_4161:
        /*0058*/ 	.byte	0x04, 0x17
        /*005a*/ 	.short	(.L_4163 - .L_4162)
.L_4162:
        /*005c*/ 	.word	0x00000000
        /*0060*/ 	.short	0x0002
        /*0062*/ 	.short	0x0010
        /*0064*/ 	.byte	0x00, 0xf5, 0x21, 0x00


	//----- nvinfo : EIATTR_KPARAM_INFO
	.align		4
.L_4163:
        /*0068*/ 	.byte	0x04, 0x17
        /*006a*/ 	.short	(.L_4165 - .L_4164)
.L_4164:
        /*006c*/ 	.word	0x00000000
        /*0070*/ 	.short	0x0001
        /*0072*/ 	.short	0x0008
        /*0074*/ 	.byte	0x00, 0xf5, 0x21, 0x00


	//----- nvinfo : EIATTR_KPARAM_INFO
	.align		4
.L_4165:
        /*0078*/ 	.byte	0x04, 0x17
        /*007a*/ 	.short	(.L_4167 - .L_4166)
.L_4166:
        /*007c*/ 	.word	0x00000000
        /*0080*/ 	.short	0x0000
        /*0082*/ 	.short	0x0000
        /*0084*/ 	.byte	0x00, 0xf5, 0x21, 0x00


	//----- nvinfo : EIATTR_SPARSE_MMA_MASK
	.align		4
.L_4167:
        /*0088*/ 	.byte	0x03, 0x50
        /*008a*/ 	.short	0x0000


	//----- nvinfo : EIATTR_MAXREG_COUNT
	.align		4
        /*008c*/ 	.byte	0x03, 0x1b
        /*008e*/ 	.short	0x00ff


	//----- nvinfo : EIATTR_NUM_BARRIERS
	.align		4
        /*0090*/ 	.byte	0x02, 0x4c
        /*0092*/ 	.byte	0x01
	.zero		1


	//----- nvinfo : EIATTR_MERCURY_ISA_VERSION
	.align		4
        /*0094*/ 	.byte	0x03, 0x5f
        /*0096*/ 	.short	0x0101


	//----- nvinfo : EIATTR_INT_WARP_WIDE_INSTR_OFFSETS
	.align		4
        /*0098*/ 	.byte	0x04, 0x31
        /*009a*/ 	.short	(.L_4169 - .L_4168)


	//   ....[0]....
.L_4168:
        /*009c*/ 	.word	0x000025f0


	//   ....[1]....
        /*00a0*/ 	.word	0x000026a0


	//----- nvinfo : EIATTR_VRC_CTA_INIT_COUNT
	.align		4
.L_4169:
        /*00a4*/ 	.byte	0x02, 0x4a
	.zero		1
	.zero		1


	//----- nvinfo : EIATTR_EXIT_INSTR_OFFSETS
	.align		4
        /*00a8*/ 	.byte	0x04, 0x1c
        /*00aa*/ 	.short	(.L_4171 - .L_4170)


	//   ....[0]....
.L_4170:
        /*00ac*/ 	.word	0x00002730


	//   ....[1]....
        /*00b0*/ 	.word	0x000051e0


	//   ....[2]....
        /*00b4*/ 	.word	0x00005280


	//   ....[3]....
        /*00b8*/ 	.word	0x000052c0


	//   ....[4]....
        /*00bc*/ 	.word	0x00005360


	//----- nvinfo : EIATTR_CRS_STACK_SIZE
	.align		4
.L_4171:
        /*00c0*/ 	.byte	0x04, 0x1e
        /*00c2*/ 	.short	(.L_4173 - .L_4172)
.L_4172:
        /*00c4*/ 	.word	0x00000000


	//----- nvinfo : EIATTR_CBANK_PARAM_SIZE
	.align		4
.L_4173:
        /*00c8*/ 	.byte	0x03, 0x19
        /*00ca*/ 	.short	0x0034


	//----- nvinfo : EIATTR_PARAM_CBANK
	.align		4
        /*00cc*/ 	.byte	0x04, 0x0a
        /*00ce*/ 	.short	(.L_4175 - .L_4174)
	.align		4
.L_4174:
        /*00d0*/ 	.word	index@(.nv.constant0._ZN2at6native50batch_norm_collect_statistics_channels_last_kernelINS0_3VarEffLi4EEEvPKT0_PT1_S7_PVS6_PiiiS6_)
        /*00d4*/ 	.short	0x0380
        /*00d6*/ 	.short	0x0034


	//----- nvinfo : EIATTR_SW_WAR
	.align		4
.L_4175:
        /*00d8*/ 	.byte	0x04, 0x36
        /*00da*/ 	.short	(.L_4177 - .L_4176)
.L_4176:
        /*00dc*/ 	.word	0x00000008
.L_4177:


//--------------------- .nv.info._ZN2at6native50batch_norm_collect_statistics_channels_last_kernelINS0_3VarEddLi4EEEvPKT0_PT1_S7_PVS6_PiiiS6_ --------------------------
	.section	.nv.info._ZN2at6native50batch_norm_collect_statistics_channels_last_kernelINS0_3VarEddLi4EEEvPKT0_PT1_S7_PVS6_PiiiS6_,"",@"SHT_CUDA_INFO"
	.sectionflags	@""
	.align	4


	//----- nvinfo : EIATTR_CUDA_API_VERSION
	.align		4
        /*0000*/ 	.byte	0x04, 0x37
        /*0002*/ 	.short	(.L_4179 - .L_4178)
.L_4178:
        /*0004*/ 	.word	0x00000082


	//----- nvinfo : EIATTR_KPARAM_INFO
	.align		4
.L_4179:
        /*0008*/ 	.byte	0x04, 0x17
        /*000a*/ 	.short	(.L_4181 - .L_4180)
.L_4180:
        /*000c*/ 	.word	0x00000000
        /*0010*/ 	.short	0x0007
        /*0012*/ 	.short	0x0030
        /*0014*/ 	.byte	0x00, 0xf0, 0x21, 0x00


	//----- nvinfo : EIATTR_KPARAM_INFO
	.align		4
.L_4181:
        /*0018*/ 	.byte	0x04, 0x17
        /*001a*/ 	.short	(.L_4183 - .L_4182)
.L_4182:
        /*001c*/ 	.word	0x00000000
        /*0020*/ 	.short	0x0006
        /*0022*/ 	.short	0x002c
        /*0024*/ 	.byte	0x00, 0xf0, 0x11, 0x00


	//----- nvinfo : EIATTR_KPARAM_INFO
	.align		4
.L_4183:
        /*0028*/ 	.byte	0x04, 0x17
        /*002a*/ 	.short	(.L_4185 - .L_4184)
.L_4184:
        /*002c*/ 	.word	0x00000000
        /*0030*/ 	.short	0x0005
        /*0032*/ 	.short	0x0028
        /*0034*/ 	.byte	0x00, 0xf0, 0x11, 0x00


	//----- nvinfo : EIATTR_KPARAM_INFO
	.align		4
.L_4185:
        /*0038*/ 	.byte	0x04, 0x17
        /*003a*/ 	.short	(.L_4187 - .L_4186)
.L_4186:
        /*003c*/ 	.word	0x00000000
        /*0040*/ 	.short	0x0004
        /*0042*/ 	.short	0x0020
        /*0044*/ 	.byte	0x00, 0xf5, 0x21, 0x00


	//----- nvinfo : EIATTR_KPARAM_INFO
	.align		4
.L_4187:
        /*0048*/ 	.byte	0x04, 0x17
        /*004a*/ 	.short	(.L_4189 - .L_4188)
.L_4188:
        /*004c*/ 	.word	0x00000000
        /*0050*/ 	.short	0x0003
        /*0052*/ 	.short	0x0018
        /*0054*/ 	.byte	0x00, 0xf5, 0x21, 0x00


	//----- nvinfo : EIATTR_KPARAM_INFO
	.align		4
.L_4189:
        /*0058*/ 	.byte	0x04, 0x17
        /*005a*/ 	.short	(.L_4191 - .L_4190)
.L_4190:
        /*005c*/ 	.word	0x00000000
        /*0060*/ 	.short	0x0002
        /*0062*/ 	.short	0x0010
        /*0064*/ 	.byte	0x00, 0xf5, 0x21, 0x00


	//----- nvinfo : EIATTR_KPARAM_INFO
	.align		4
.L_4191:
        /*0068*/ 	.byte	0x04, 0x17
        /*006a*/ 	.short	(.L_4193 - .L_4192)
.L_4192:
        /*006c*/ 	.word	0x00000000
        /*0070*/ 	.short	0x0001
        /*0072*/ 	.short	0x0008
        /*0074*/ 	.byte	0x00, 0xf5, 0x21, 0x00


	//----- nvinfo : EIATTR_KPARAM_INFO
	.align		4
.L_4193:
        /*0078*/ 	.byte	0x04, 0x17
        /*007a*/ 	.short	(.L_4195 - .L_4194)
.L_4194:
        /*007c*/ 	.word	0x00000000
        /*0080*/ 	.short	0x0000
        /*0082*/ 	.short	0x0000
        /*0084*/ 	.byte	0x00, 0xf5, 0x21, 0x00


	//----- nvinfo : EIATTR_SPARSE_MMA_MASK
	.align		4
.L_4195:
        /*0088*/ 	.byte	0x03, 0x50
        /*008a*/ 	.short	0x0000


	//----- nvinfo : EIATTR_MAXREG_COUNT
	.align		4
        /*008c*/ 	.byte	0x03, 0x1b
        /*008e*/ 	.short	0x00ff


	//----- nvinfo : EIATTR_NUM_BARRIERS
	.align		4
        /*0090*/ 	.byte	0x02, 0x4c
        /*0092*/ 	.byte	0x01
	.zero		1


	//----- nvinfo : EIATTR_MERCURY_ISA_VERSION
	.align		4
        /*0094*/ 	.byte	0x03, 0x5f
        /*0096*/ 	.short	0x0101


	//----- nvinfo : EIATTR_INT_WARP_WIDE_INSTR_OFFSETS
	.align		4
        /*0098*/ 	.byte	0x04, 0x31
        /*009a*/ 	.short	(.L_4197 - .L_4196)


	//   ....[0]....
.L_4196:
        /*009c*/ 	.word	0x00003a00


	//   ....[1]....
        /*00a0*/ 	.word	0x00003af0


	//----- nvinfo : EIATTR_VRC_CTA_INIT_COUNT
	.align		4
.L_4197:
        /*00a4*/ 	.byte	0x02, 0x4a
	.zero		1
	.zero		1


	//----- nvinfo : EIATTR_EXIT_INSTR_OFFSETS
	.align		4
        /*00a8*/ 	.byte	0x04, 0x1c
        /*00aa*/ 	.short	(.L_4199 - .L_4198)


	//   ....[0]....
.L_4198:
        /*00ac*/ 	.word	0x00003bb0


	//   ....[1]....
        /*00b0*/ 	.word	0x00007060


	//   ....[2]....
        /*00b4*/ 	.word	0x00007260


	//   ....[3]....
        /*00b8*/ 	.word	0x000072a0


	//   ....[4]....
        /*00bc*/ 	.word	0x000074a0


	//----- nvinfo : EIATTR_CRS_STACK_SIZE
	.align		4
.L_4199:
        /*00c0*/ 	.byte	0x04, 0x1e
        /*00c2*/ 	.short	(.L_4201 - .L_4200)
.L_4200:
        /*00c4*/ 	.word	0x00000000


	//----- nvinfo : EIATTR_CBANK_PARAM_SIZE
	.align		4
.L_4201:
        /*00c8*/ 	.byte	0x03, 0x19
        /*00ca*/ 	.short	0x0038


	//----- nvinfo : EIATTR_PARAM_CBANK
	.align		4
        /*00cc*/ 	.byte	0x04, 0x0a
        /*00ce*/ 	.short	(.L_4203 - .L_4202)
	.align		4
.L_4202:
        /*00d0*/ 	.word	index@(.nv.constant0._ZN2at6native50batch_norm_collect_statistics_channels_last_kernelINS0_3VarEddLi4EEEvPKT0_PT1_S7_PVS6_PiiiS6_)
        /*00d4*/ 	.short	0x0380
        /*00d6*/ 	.short	0x0038


	//----- nvinfo : EIATTR_SW_WAR
	.align		4
.L_4203:
        /*00d8*/ 	.byte	0x04, 0x36
        /*00da*/ 	.short	(.L_4205 - .L_4204)
.L_4204:
        /*00dc*/ 	.word	0x00000008
.L_4205:


//--------------------- .nv.info._ZN2at6native36batch_norm_collect_statistics_kernelINS0_3VarEN3c108BFloat16ES4_fiEEvNS_27GenericPackedTensorAccessorIKT0_Lm3ENS_17RestrictPtrTraitsET3_EET2_SB_NS5_ISB_Lm1ES8_S9_EESC_ --------------------------
	.section	.nv.info._ZN2at6native36batch_norm_collect_statistics_kernelINS0_3VarEN3c108BFloat16ES4_fiEEvNS_27GenericPackedTensorAccessorIKT0_Lm3ENS_17RestrictPtrTraitsET3_EET2_SB_NS5_ISB_Lm1ES8_S9_EESC_,"",@"SHT_CUDA_INFO"
	.sectionflags	@""
	.align	4


	//----- nvinfo : EIATTR_CUDA_API_VERSION
	.align		4
        /*0000*/ 	.byte	0x04, 0x37
        /*0002*/ 	.short	(.L_4207 - .L_4206)
.L_4206:
        /*0004*/ 	.word	0x00000082


	//----- nvinfo : EIATTR_KPARAM_INFO
	.align		4
.L_4207:
        /*0008*/ 	.byte	0x04, 0x17
        /*000a*/ 	.short	(.L_4209 - .L_4208)
.L_4208:
        /*000c*/ 	.word	0x00000000
        /*0010*/ 	.short	0x0004
        /*0012*/ 	.short	0x0038
        /*0014*/ 	.byte	0x00, 0xf0, 0x41, 0x00


	//----- nvinfo : EIATTR_KPARAM_INFO
	.align		4
.L_4209:
        /*0018*/ 	.byte	0x04, 0x17
        /*001a*/ 	.short	(.L_4211 - .L_4210)
.L_4210:
        /*001c*/ 	.word	0x00000000
        /*0020*/ 	.short	0x0003
        /*0022*/ 	.short	0x0028
        /*0024*/ 	.byte	0x00, 0xf0, 0x41, 0x00


	//----- nvinfo : EIATTR_KPARAM_INFO
	.align		4
.L_4211:
        /*0028*/ 	.byte	0x04, 0x17
        /*002a*/ 	.short	(.L_4213 - .L_4212)
.L_4212:
        /*002c*/ 	.word	0x00000000
        /*0030*/ 	.short	0x0002
        /*0032*/ 	.short	0x0024
        /*0034*/ 	.byte	0x00, 0xf0, 0x11, 0x00


	//----- nvinfo : EIATTR_KPARAM_INFO
	.align		4
.L_4213:
        /*0038*/ 	.byte	0x04, 0x17
        /*003a*/ 	.short	(.L_4215 - .L_4214)
.L_4214:
        /*003c*/ 	.word	0x00000000
        /*0040*/ 	.short	0x0001
        /*0042*/ 	.short	0x0020
        /*0044*/ 	.byte	0x00, 0xf0, 0x11, 0x00


	//----- nvinfo : EIATTR_KPARAM_INFO
	.align		4
.L_4215:
        /*0048*/ 	.byte	0x04, 0x17
        /*004a*/ 	.short	(.L_4217 - .L_4216)
.L_4216:
        /*004c*/ 	.word	0x00000000
        /*0050*/ 	.short	0x0000
        /*0052*/ 	.short	0x0000
        /*0054*/ 	.byte	0x00, 0xf0, 0x81, 0x00


	//----- nvinfo : EIATTR_SPARSE_MMA_MASK
	.align		4
.L_4217:
        /*0058*/ 	.byte	0x03, 0x50
        /*005a*/ 	.short	0x0000


	//----- nvinfo : EIATTR_MAXREG_COUNT
	.align		4
        /*005c*/ 	.byte	0x03, 0x1b
        /*005e*/ 	.short	0x00ff


	//----- nvinfo : EIATTR_NUM_BARRIERS
	.align		4
        /*0060*/ 	.byte	0x02, 0x4c
        /*0062*/ 	.byte	0x01
	.zero		1


	//----- nvinfo : EIATTR_MERCURY_ISA_VERSION
	.align		4
        /*0064*/ 	.byte	0x03, 0x5f
        /*0066*/ 	.short	0x0101


	//----- nvinfo : EIATTR_COOP_GROUP_MASK_REGIDS
	.align		4
        /*0068*/ 	.byte	0x04, 0x29
        /*006a*/ 	.short	(.L_4219 - .L_4218)


	//   ....[0]....
.L_4218:
        /*006c*/ 	.word	0xffffffff


	//   ....[1]....
        /*0070*/ 	.word	0xffffffff


	//   ....[2]....
        /*0074*/ 	.word	0xffffffff


	//   ....[3]....
        /*0078*/ 	.word	0xffffffff


	//   ....[4]....
        /*007c*/ 	.word	0xffffffff


	//   ....[5]....
        /*0080*/ 	.word	0xffffffff


	//   ....[6]....
        /*0084*/ 	.word	0xffffffff


	//   ....[7]....
        /*0088*/ 	.word	0xffffffff


	//   ....[8]....
        /*008c*/ 	.word	0xffffffff


	//   ....[9]....
        /*0090*/ 	.word	0xffffffff


	//   ....[10]....
        /*0094*/ 	.word	0xffffffff


	//   ....[11]....
        /*0098*/ 	.word	0xffffffff


	//   ....[12]....
        /*009c*/ 	.word	0xffffffff


	//   ....[13]....
        /*00a0*/ 	.word	0xffffffff


	//   ....[14]....
        /*00a4*/ 	.word	0xffffffff


	//   ....[15]....
        /*00a8*/ 	.word	0xffffffff


	//   ....[16]....
        /*00ac*/ 	.word	0xffffffff


	//   ....[17]....
        /*00b0*/ 	.word	0xffffffff


	//   ....[18]....
        /*00b4*/ 	.word	0xffffffff


	//   ....[19]....
        /*00b8*/ 	.word	0xffffffff


	//   ....[20]....
        /*00bc*/ 	.word	0xffffffff


	//   ....[21]....
        /*00c0*/ 	.word	0xffffffff


	//   ....[22]....
        /*00c4*/ 	.word	0xffffffff


	//   ....[23]....
        /*00c8*/ 	.word	0xffffffff


	//   ....[24]....
        /*00cc*/ 	.word	0xffffffff


	//   ....[25]....
        /*00d0*/ 	.word	0xffffffff


	//   ....[26]....
        /*00d4*/ 	.word	0xffffffff


	//   ....[27]....
        /*00d8*/ 	.word	0xffffffff


	//   ....[28]....
        /*00dc*/ 	.word	0xffffffff


	//   ....[29]....
        /*00e0*/ 	.word	0xffffffff


	//----- nvinfo : EIATTR_COOP_GROUP_INSTR_OFFSETS
	.align		4
.L_4219:
        /*00e4*/ 	.byte	0x04, 0x28
        /*00e6*/ 	.short	(.L_4221 - .L_4220)


	//   ....[0]....
.L_4220:
        /*00e8*/ 	.word	0x00000350


	//   ....[1]....
        /*00ec*/ 	.word	0x00000420


	//   ....[2]....
        /*00f0*/ 	.word	0x000004d0


	//   ....[3]....
        /*00f4*/ 	.word	0x00000540


	//   ....[4]....
        /*00f8*/ 	.word	0x00000660


	//   ....[5]....
        /*00fc*/ 	.word	0x00000740


	//   ....[6]....
        /*0100*/ 	.word	0x00000790


	//   ....[7]....
        /*0104*/ 	.word	0x000008c0


	//   ....[8]....
        /*0108*/ 	.word	0x000009a0


	//   ....[9]....
        /*010c*/ 	.word	0x000009f0


	//   ....[10]....
        /*0110*/ 	.word	0x00000b20


	//   ....[11]....
        /*0114*/ 	.word	0x00000c00


	//   ....[12]....
        /*0118*/ 	.word	0x00000cd0


	//   ....[13]....
        /*011c*/ 	.word	0x00000d80


	//   ....[14]....
        /*0120*/ 	.word	0x00000e70


	//   ....[15]....
        /*0124*/ 	.word	0x00001120


	//   ....[16]....
        /*0128*/ 	.word	0x00001140


	//   ....[17]....
        /*012c*/ 	.word	0x000012a0


	//   ....[18]....
        /*0130*/ 	.word	0x00001340


	//   ....[19]....
        /*0134*/ 	.word	0x00001440


	//   ....[20]....
        /*0138*/ 	.word	0x00001510


	//   ....[21]....
        /*013c*/ 	.word	0x00001560


	//   ....[22]....
        /*0140*/ 	.word	0x00001690


	//   ....[23]....
        /*0144*/ 	.word	0x00001770


	//   ....[24]....
        /*0148*/ 	.word	0x00001800


	//   ....[25]....
        /*014c*/ 	.word	0x000018b0


	//   ....[26]....
        /*0150*/ 	.word	0x000019f0


	//   ....[27]....
        /*0154*/ 	.word	0x00001a40


	//   ....[28]....
        /*0158*/ 	.word	0x00001b80


	//   ....[29]....
        /*015c*/ 	.word	0x00001c80


	//----- nvinfo : EIATTR_VRC_CTA_INIT_COUNT
	.align		4
.L_4221:
        /*0160*/ 	.byte	0x02, 0x4a
	.zero		1
	.zero		1


	//----- nvinfo : EIATTR_EXIT_INSTR_OFFSETS
	.align		4
        /*0164*/ 	.byte	0x04, 0x1c
        /*0166*/ 	.short	(.L_4223 - .L_4222)


	//   ....[0]....
.L_4222:
        /*0168*/ 	.word	0x00001ca0


	//   ....[1]....
        /*016c*/ 	.word	0x00001dc0


	//   ....[2]....
        /*0170*/ 	.word	0x00001ee0


	//----- nvinfo : EIATTR_CRS_STACK_SIZE
	.align		4
.L_4223:
        /*0174*/ 	.byte	0x04, 0x1e
        /*0176*/ 	.short	(.L_4225 - .L_4224)
.L_4224:
        /*0178*/ 	.word	0x00000000


	//----- nvinfo : EIATTR_CBANK_PARAM_SIZE
	.align		4
.L_4225:
        /*017c*/ 	.byte	0x03, 0x19
        /*017e*/ 	.short	0x0048


	//----- nvinfo : EIATTR_PARAM_CBANK
	.align		4
        /*0180*/ 	.byte	0x04, 0x0a
        /*0182*/ 	.short	(.L_4227 - .L_4226)
	.align		4
.L_4226:
        /*0184*/ 	.word	index@(.nv.constant0._ZN2at6native36batch_norm_collect_statistics_kernelINS0_3VarEN3c108BFloat16ES4_fiEEvNS_27GenericPackedTensorAccessorIKT0_Lm3ENS_17RestrictPtrTraitsET3_EET2_SB_NS5_ISB_Lm1ES8_S9_EESC_)
        /*0188*/ 	.short	0x0380
        /*018a*/ 	.short	0x0048


	//----- nvinfo : EIATTR_SW_WAR
	.align		4
.L_4227:
        /*018c*/ 	.byte	0x04, 0x36
        /*018e*/ 	.short	(.L_4229 - .L_4228)
.L_4228:
        /*0190*/ 	.word	0x00000008
.L_4229:


//--------------------- .nv.info._ZN2at6native36batch_norm_collect_statistics_kernelINS0_3VarEN3c104HalfES4_fiEEvNS_27GenericPackedTensorAccessorIKT0_Lm3ENS_17RestrictPtrTraitsET3_EET2_SB_NS5_ISB_Lm1ES8_S9_EESC_ --------------------------
	.section	.nv.info._ZN2at6native36batch_norm_collect_statistics_kernelINS0_3VarEN3c104HalfES4_fiEEvNS_27GenericPackedTensorAccessorIKT0_Lm3ENS_17RestrictPtrTraitsET3_EET2_SB_NS5_ISB_Lm1ES8_S9_EESC_,"",@"SHT_CUDA_INFO"
	.sectionflags	@""
	.align	4


	//----- nvinfo : EIATTR_CUDA_API_VERSION
	.align		4
        /*0000*/ 	.byte	0x04, 0x37
        /*0002*/ 	.short	(.L_4231 - .L_4230)
.L_4230:
        /*0004*/ 	.word	0x00000082


	//----- nvinfo : EIATTR_KPARAM_INFO
	.align		4
.L_4231:
        /*0008*/ 	.byte	0x04, 0x17
        /*000a*/ 	.short	(.L_4233 - .L_4232)
.L_4232:
        /*000c*/ 	.word	0x00000000
        /*0010*/ 	.short	0x0004
        /*0012*/ 	.short	0x0038
        /*0014*/ 	.byte	0x00, 0xf0, 0x41, 0x00


	//----- nvinfo : EIATTR_KPARAM_INFO
	.align		4
.L_4233:
        /*0018*/ 	.byte	0x04, 0x17
        /*001a*/ 	.short	(.L_4235 - .L_4234)
.L_4234:
        /*001c*/ 	.word	0x00000000
        /*0020*/ 	.short	0x0003
        /*0022*/ 	.short	0x0028
        /*0024*/ 	.byte	0x00, 0xf0, 0x41, 0x00


	//----- nvinfo : EIATTR_KPARAM_INFO
	.align		4
.L_4235:
        /*0028*/ 	.byte	0x04, 0x17
        /*002a*/ 	.short	(.L_4237 - .L_4236)
.L_4236:
        /*002c*/ 	.word	0x00000000
        /*0030*/ 	.short	0x0002
        /*0032*/ 	.short	0x0024
        /*0034*/ 	.byte	0x00, 0xf0, 0x11, 0x00


	//----- nvinfo : EIATTR_KPARAM_INFO
	.align		4
.L_4237:
        /*0038*/ 	.byte	0x04, 0x17
        /*003a*/ 	.short	(.L_4239 - .L_4238)
.L_4238:
        /*003c*/ 	.word	0x00000000
        /*0040*/ 	.short	0x0001
        /*0042*/ 	.short	0x0020
        /*0044*/ 	.byte	0x00, 0xf0, 0x11, 0x00


	//----- nvinfo : EIATTR_KPARAM_INFO
	.align		4
.L_4239:
        /*0048*/ 	.byte	0x04, 0x17
        /*004a*/ 	.short	(.L_4241 - .L_4240)
.L_4240:
        /*004c*/ 	.word	0x00000000
        /*0050*/ 	.short	0x0000
        /*0052*/ 	.short	0x0000
        /*0054*/ 	.byte	0x00, 0xf0, 0x81, 0x00


	//----- nvinfo : EIATTR_SPARSE_MMA_MASK
	.align		4
.L_4241:
        /*0058*/ 	.byte	0x03, 0x50
        /*005a*/ 	.short	0x0000


	//----- nvinfo : EIATTR_MAXREG_COUNT
	.align		4
        /*005c*/ 	.byte	0x03, 0x1b
        /*005e*/ 	.short	0x00ff


	//----- nvinfo : EIATTR_NUM_BARRIERS
	.align		4
        /*0060*/ 	.byte	0x02, 0x4c
        /*0062*/ 	.byte	0x01
	.zero		1


	//----- nvinfo : EIATTR_MERCURY_ISA_VERSION
	.align		4
        /*0064*/ 	.byte	0x03, 0x5f
        /*0066*/ 	.short	0x0101


	//----- nvinfo : EIATTR_COOP_GROUP_MASK_REGIDS
	.align		4
        /*0068*/ 	.byte	0x04, 0x29
        /*006a*/ 	.short	(.L_4243 - .L_4242)


	//   ....[0]....
.L_4242:
        /*006c*/ 	.word	0xffffffff


	//   ....[1]....
        /*0070*/ 	.word	0xffffffff


	//   ....[2]....
        /*0074*/ 	.word	0xffffffff


	//   ....[3]....
        /*0078*/ 	.word	0xffffffff


	//   ....[4]....
        /*007c*/ 	.word	0xffffffff


	//   ....[5]....
        /*0080*/ 	.word	0xffffffff


	//   ....[6]....
        /*0084*/ 	.word	0xffffffff


	//   ....[7]....
        /*0088*/ 	.word	0xffffffff


	//   ....[8]....
        /*008c*/ 	.word	0xffffffff


	//   ....[9]....
        /*0090*/ 	.word	0xffffffff


	//   ....[10]....
        /*0094*/ 	.word	0xffffffff


	//   ....[11]....
        /*0098*/ 	.word	0xffffffff


	//   ....[12]....
        /*009c*/ 	.word	0xffffffff


	//   ....[13]....
        /*00a0*/ 	.word	0xffffffff


	//   ....[14]....
        /*00a4*/ 	.word	0xffffffff


	//   ....[15]....
        /*00a8*/ 	.word	0xffffffff


	//   ....[16]....
        /*00ac*/ 	.word	0xffffffff


	//   ....[17]....
        /*00b0*/ 	.word	0xffffffff


	//   ....[18]....
        /*00b4*/ 	.word	0xffffffff


	//   ....[19]....
        /*00b8*/ 	.word	0xffffffff


	//   ....[20]....
        /*00bc*/ 	.word	0xffffffff


	//   ....[21]....
        /*00c0*/ 	.word	0xffffffff


	//   ....[22]....
        /*00c4*/ 	.word	0xffffffff


	//   ....[23]....
        /*00c8*/ 	.word	0xffffffff


	//   ....[24]....
        /*00cc*/ 	.word	0xffffffff


	//   ....[25]....
        /*00d0*/ 	.word	0xffffffff


	//   ....[26]....
        /*00d4*/ 	.word	0xffffffff


	//   ....[27]....
        /*00d8*/ 	.word	0xffffffff


	//   ....[28]....
        /*00dc*/ 	.word	0xffffffff


	//   ....[29]....
        /*00e0*/ 	.word	0xffffffff


	//----- nvinfo : EIATTR_COOP_GROUP_INSTR_OFFSETS
	.align		4
.L_4243:
        /*00e4*/ 	.byte	0x04, 0x28
        /*00e6*/ 	.short	(.L_4245 - .L_4244)


	//   ....[0]....
.L_4244:
        /*00e8*/ 	.word	0x00000350


	//   ....[1]....
        /*00ec*/ 	.word	0x00000420


	//   ....[2]....
        /*00f0*/ 	.word	0x000004d0


	//   ....[3]....
        /*00f4*/ 	.word	0x00000540


	//   ....[4]....
        /*00f8*/ 	.word	0x00000660


	//   ....[5]....
        /*00fc*/ 	.word	0x00000740


	//   ....[6]....
        /*0100*/ 	.word	0x00000790


	//   ....[7]....
        /*0104*/ 	.word	0x000008c0


	//   ....[8]....
        /*0108*/ 	.word	0x000009a0


	//   ....[9]....
        /*010c*/ 	.word	0x000009f0


	//   ....[10]....
        /*0110*/ 	.word	0x00000b20


	//   ....[11]....
        /*0114*/ 	.word	0x00000c00


	//   ....[12]....
        /*0118*/ 	.word	0x00000cd0


	//   ....[13]....
        /*011c*/ 	.word	0x00000d80


	//   ....[14]....
        /*0120*/ 	.word	0x00000e70


	//   ....[15]....
        /*0124*/ 	.word	0x00001120


	//   ....[16]....
        /*0128*/ 	.word	0x00001140


	//   ....[17]....
        /*012c*/ 	.word	0x000012a0


	//   ....[18]....
        /*0130*/ 	.word	0x00001330


	//   ....[19]....
        /*0134*/ 	.word	0x00001440


	//   ....[20]....
        /*0138*/ 	.word	0x00001510


	//   ....[21]....
        /*013c*/ 	.word	0x00001560


	//   ....[22]....
        /*0140*/ 	.word	0x00001690


	//   ....[23]....
        /*0144*/ 	.word	0x00001770


	//   ....[24]....
        /*0148*/ 	.word	0x00001800


	//   ....[25]....
        /*014c*/ 	.word	0x000018b0


	//   ....[26]....
        /*0150*/ 	.word	0x000019f0


	//   ....[27]....
        /*0154*/ 	.word	0x00001a40


	//   ....[28]....
        /*0158*/ 	.word	0x00001b80


	//   ....[29]....
        /*015c*/ 	.word	0x00001c80


	//----- nvinfo : EIATTR_VRC_CTA_INIT_COUNT
	.align		4
.L_4245:
        /*0160*/ 	.byte	0x02, 0x4a
	.zero		1
	.zero		1


	//----- nvinfo : EIATTR_EXIT_INSTR_OFFSETS
	.align		4
        /*0164*/ 	.byte	0x04, 0x1c
        /*0166*/ 	.short	(.L_4247 - .L_4246)


	//   ....[0]....
.L_4246:
        /*0168*/ 	.word	0x00001ca0


	//   ....[1]....
        /*016c*/ 	.word	0x00001dc0


	//   ....[2]....
        /*0170*/ 	.word	0x00001ee0


	//----- nvinfo : EIATTR_CRS_STACK_SIZE
	.align		4
.L_4247:
        /*0174*/ 	.byte	0x04, 0x1e
        /*0176*/ 	.short	(.L_4249 - .L_4248)
.L_4248:
        /*0178*/ 	.word	0x00000000


	//----- nvinfo : EIATTR_CBANK_PARAM_SIZE
	.align		4
.L_4249:
        /*017c*/ 	.byte	0x03, 0x19
        /*017e*/ 	.short	0x0048


	//----- nvinfo : EIATTR_PARAM_CBANK
	.align		4
        /*0180*/ 	.byte	0x04, 0x0a
        /*0182*/ 	.short	(.L_4251 - .L_4250)
	.align		4
.L_4250:
        /*0184*/ 	.word	index@(.nv.constant0._ZN2at6native36batch_norm_collect_statistics_kernelINS0_3VarEN3c104HalfES4_fiEEvNS_27GenericPackedTensorAccessorIKT0_Lm3ENS_17RestrictPtrTraitsET3_EET2_SB_NS5_ISB_Lm1ES8_S9_EESC_)
        /*0188*/ 	.short	0x0380
        /*018a*/ 	.short	0x0048


	//----- nvinfo : EIATTR_SW_WAR
	.align		4
.L_4251:
        /*018c*/ 	.byte	0x04, 0x36
        /*018e*/ 	.short	(.L_4253 - .L_4252)
.L_4252:
        /*0190*/ 	.word	0x00000008
.L_4253:


//--------------------- .nv.info._ZN2at6native36batch_norm_collect_statistics_kernelINS0_3VarEfffiEEvNS_27GenericPackedTensorAccessorIKT0_Lm3ENS_17RestrictPtrTraitsET3_EET2_S9_NS3_IS9_Lm1ES6_S7_EESA_ --------------------------
	.section	.nv.info._ZN2at6native36batch_norm_collect_statistics_kernelINS0_3VarEfffiEEvNS_27GenericPackedTensorAccessorIKT0_Lm3ENS_17RestrictPtrTraitsET3_EET2_S9_NS3_IS9_Lm1ES6_S7_EESA_,"",@"SHT_CUDA_INFO"
	.sectionflags	@""
	.align	4


	//----- nvinfo : EIATTR_CUDA_API_VERSION
	.align		4
        /*0000*/ 	.byte	0x04, 0x37
        /*0002*/ 	.short	(.L_4255 - .L_4254)
.L_4254:
        /*0004*/ 	.word	0x00000082


	//----- nvinfo : EIATTR_KPARAM_INFO
	.align		4
.L_4255:
        /*0008*/ 	.byte	0x04, 0x17
        /*000a*/ 	.short	(.L_4257 - .L_4256)
.L_4256:
        /*000c*/ 	.word	0x00000000
        /*0010*/ 	.short	0x0004
        /*0012*/ 	.short	0x0038
        /*0014*/ 	.byte	0x00, 0xf0, 0x41, 0x00


	//----- nvinfo : EIATTR_KPARAM_INFO
	.align		4
.L_4257:
        /*0018*/ 	.byte	0x04, 0x17
        /*001a*/ 	.short	(.L_4259 - .L_4258)
.L_4258:
        /*001c*/ 	.word	0x00000000
        /*0020*/ 	.short	0x0003
        /*0022*/ 	.short	0x0028
        /*0024*/ 	.byte	0x00, 0xf0, 0x41, 0x00


	//----- nvinfo : EIATTR_KPARAM_INFO
	.align		4
.L_4259:
        /*0028*/ 	.byte	0x04, 0x17
        /*002a*/ 	.short	(.L_4261 - .L_4260)
.L_4260:
        /*002c*/ 	.word	0x00000000
        /*0030*/ 	.short	0x0002
        /*0032*/ 	.short	0x0024
        /*0034*/ 	.byte	0x00, 0xf0, 0x11, 0x00


	//----- nvinfo : EIATTR_KPARAM_INFO
	.align		4
.L_4261:
        /*0038*/ 	.byte	0x04, 0x17
        /*003a*/ 	.short	(.L_4263 - .L_4262)
.L_4262:
        /*003c*/ 	.word	0x00000000
        /*0040*/ 	.short	0x0001
        /*0042*/ 	.short	0x0020
        /*0044*/ 	.byte	0x00, 0xf0, 0x11, 0x00


	//----- nvinfo : EIATTR_KPARAM_INFO
	.align		4
.L_4263:
        /*0048*/ 	.byte	0x04, 0x17
        /*004a*/ 	.short	(.L_4265 - .L_4264)
.L_4264:
        /*004c*/ 	.word	0x00000000
        /*0050*/ 	.short	0x0000
        /*0052*/ 	.short	0x0000
        /*0054*/ 	.byte	0x00, 0xf0, 0x81, 0x00


	//----- nvinfo : EIATTR_SPARSE_MMA_MASK
	.align		4
.L_4265:
        /*0058*/ 	.byte	0x03, 0x50
        /*005a*/ 	.short	0x0000


	//----- nvinfo : EIATTR_MAXREG_COUNT
	.align		4
        /*005c*/ 	.byte	0x03, 0x1b
        /*005e*/ 	.short	0x00ff


	//----- nvinfo : EIATTR_NUM_BARRIERS
	.align		4
        /*0060*/ 	.byte	0x02, 0x4c
        /*0062*/ 	.byte	0x01
	.zero		1


	//----- nvinfo : EIATTR_MERCURY_ISA_VERSION
	.align		4
        /*0064*/ 	.byte	0x03, 0x5f
        /*0066*/ 	.short	0x0101


	//----- nvinfo : EIATTR_COOP_GROUP_MASK_REGIDS
	.align		4
        /*0068*/ 	.byte	0x04, 0x29
        /*006a*/ 	.short	(.L_4267 - .L_4266)


	//   ....[0]....
.L_4266:
        /*006c*/ 	.word	0xffffffff


	//   ....[1]....
        /*0070*/ 	.word	0xffffffff


	//   ....[2]....
        /*0074*/ 	.word	0xffffffff


	//   ....[3]....
        /*0078*/ 	.word	0xffffffff


	//   ....[4]....
        /*007c*/ 	.word	0xffffffff


	//   ....[5]....
        /*0080*/ 	.word	0xffffffff


	//   ....[6]....
        /*0084*/ 	.word	0xffffffff


	//   ....[7]....
        /*0088*/ 	.word	0xffffffff


	//   ....[8]....
        /*008c*/ 	.word	0xffffffff


	//   ....[9]....
        /*0090*/ 	.word	0xffffffff


	//   ....[10]....
        /*0094*/ 	.word	0xffffffff


	//   ....[11]....
        /*0098*/ 	.word	0xffffffff


	//   ....[12]....
        /*009c*/ 	.word	0xffffffff


	//   ....[13]....
        /*00a0*/ 	.word	0xffffffff


	//   ....[14]....
        /*00a4*/ 	.word	0xffffffff


	//   ....[15]....
        /*00a8*/ 	.word	0xffffffff


	//   ....[16]....
        /*00ac*/ 	.word	0xffffffff


	//   ....[17]....
        /*00b0*/ 	.word	0xffffffff


	//   ....[18]....
        /*00b4*/ 	.word	0xffffffff


	//   ....[19]....
        /*00b8*/ 	.word	0xffffffff


	//   ....[20]....
        /*00bc*/ 	.word	0xffffffff


	//   ....[21]....
        /*00c0*/ 	.word	0xffffffff


	//   ....[22]....
        /*00c4*/ 	.word	0xffffffff


	//   ....[23]....
        /*00c8*/ 	.word	0xffffffff


	//   ....[24]....
        /*00cc*/ 	.word	0xffffffff


	//   ....[25]....
        /*00d0*/ 	.word	0xffffffff


	//   ....[26]....
        /*00d4*/ 	.word	0xffffffff


	//   ....[27]....
        /*00d8*/ 	.word	0xffffffff


	//   ....[28]....
        /*00dc*/ 	.word	0xffffffff


	//   ....[29]....
        /*00e0*/ 	.word	0xffffffff


	//----- nvinfo : EIATTR_COOP_GROUP_INSTR_OFFSETS
	.align		4
.L_4267:
        /*00e4*/ 	.byte	0x04, 0x28
        /*00e6*/ 	.short	(.L_4269 - .L_4268)


	//   ....[0]....
.L_4268:
        /*00e8*/ 	.word	0x00000340


	//   ....[1]....
        /*00ec*/ 	.word	0x00000410


	//   ....[2]....
        /*00f0*/ 	.word	0x000004c0


	//   ....[3]....
        /*00f4*/ 	.word	0x00000530


	//   ....[4]....
        /*00f8*/ 	.word	0x00000650


	//   ....[5]....
        /*00fc*/ 	.word	0x00000730


	//   ....[6]....
        /*0100*/ 	.word	0x00000780


	//   ....[7]....
        /*0104*/ 	.word	0x000008b0


	//   ....[8]....
        /*0108*/ 	.word	0x00000990


	//   ....[9]....
        /*010c*/ 	.word	0x000009e0


	//   ....[10]....
        /*0110*/ 	.word	0x00000b10


	//   ....[11]....
        /*0114*/ 	.word	0x00000bf0


	//   ....[12]....
        /*0118*/ 	.word	0x00000cc0


	//   ....[13]....
        /*011c*/ 	.word	0x00000d70


	//   ....[14]....
        /*0120*/ 	.word	0x00000e60


	//   ....[15]....
        /*0124*/ 	.word	0x00001110


	//   ....[16]....
        /*0128*/ 	.word	0x00001130


	//   ....[17]....
        /*012c*/ 	.word	0x00001290


	//   ....[18]....
        /*0130*/ 	.word	0x00001330


	//   ....[19]....
        /*0134*/ 	.word	0x00001430


	//   ....[20]....
        /*0138*/ 	.word	0x00001500


	//   ....[21]....
        /*013c*/ 	.word	0x00001550


	//   ....[22]....
        /*0140*/ 	.word	0x00001680


	//   ....[23]....
        /*0144*/ 	.word	0x00001760


	//   ....[24]....
        /*0148*/ 	.word	0x000017f0


	//   ....[25]....
        /*014c*/ 	.word	0x000018a0


	//   ....[26]....
        /*0150*/ 	.word	0x000019e0


	//   ....[27]....
        /*0154*/ 	.word	0x00001a30


	//   ....[28]....
        /*0158*/ 	.word	0x00001b70


	//   ....[29]....
        /*015c*/ 	.word	0x00001c70


	//----- nvinfo : EIATTR_VRC_CTA_INIT_COUNT
	.align		4
.L_4269:
        /*0160*/ 	.byte	0x02, 0x4a
	.zero		1
	.zero		1


	//----- nvinfo : EIATTR_EXIT_INSTR_OFFSETS
	.align		4
        /*0164*/ 	.byte	0x04, 0x1c
        /*0166*/ 	.short	(.L_4271 - .L_4270)


	//   ....[0]....
.L_4270:
        /*0168*/ 	.word	0x00001c90


	//   ....[1]....
        /*016c*/ 	.word	0x00001db0


	//   ....[2]....
        /*0170*/ 	.word	0x00001ed0


	//----- nvinfo : EIATTR_CRS_STACK_SIZE
	.align		4
.L_4271:
        /*0174*/ 	.byte	0x04, 0x1e
        /*0176*/ 	.short	(.L_4273 - .L_4272)
.L_4272:
        /*0178*/ 	.word	0x00000000


	//----- nvinfo : EIATTR_CBANK_PARAM_SIZE
	.align		4
.L_4273:
        /*017c*/ 	.byte	0x03, 0x19
        /*017e*/ 	.short	0x0048


	//----- nvinfo : EIATTR_PARAM_CBANK
	.align		4
        /*0180*/ 	.byte	0x04, 0x0a
        /*0182*/ 	.short	(.L_4275 - .L_4274)
	.align		4
.L_4274:
        /*0184*/ 	.word	index@(.nv.constant0._ZN2at6native36batch_norm_collect_statistics_kernelINS0_3VarEfffiEEvNS_27GenericPackedTensorAccessorIKT0_Lm3ENS_17RestrictPtrTraitsET3_EET2_S9_NS3_IS9_Lm1ES6_S7_EESA_)
        /*0188*/ 	.short	0x0380
        /*018a*/ 	.short	0x0048


	//----- nvinfo : EIATTR_SW_WAR
	.align		4
.L_4275:
        /*018c*/ 	.byte	0x04, 0x36
        /*018e*/ 	.short	(.L_4277 - .L_4276)
.L_4276:
        /*0190*/ 	.word	0x00000008
.L_4277:


//--------------------- .nv.info._ZN2at6native36batch_norm_collect_statistics_kernelINS0_3VarEdddiEEvNS_27GenericPackedTensorAccessorIKT0_Lm3ENS_17RestrictPtrTraitsET3_EET2_S9_NS3_IS9_Lm1ES6_S7_EESA_ --------------------------
	.section	.nv.info._ZN2at6native36batch_norm_collect_statistics_kernelINS0_3VarEdddiEEvNS_27GenericPackedTensorAccessorIKT0_Lm3ENS_17RestrictPtrTraitsET3_EET2_S9_NS3_IS9_Lm1ES6_S7_EESA_,"",@"SHT_CUDA_INFO"
	.sectionflags	@""
	.align	4


	//----- nvinfo : EIATTR_CUDA_API_VERSION
	.align		4
        /*0000*/ 	.byte	0x04, 0x37
        /*0002*/ 	.short	(.L_4279 - .L_4278)
.L_4278:
        /*0004*/ 	.word	0x00000082


	//----- nvinfo : EIATTR_KPARAM_INFO
	.align		4
.L_4279:
        /*0008*/ 	.byte	0x04, 0x17
        /*000a*/ 	.short	(.L_4281 - .L_4280)
.L_4280:
        /*000c*/ 	.word	0x00000000
        /*0010*/ 	.short	0x0004
        /*0012*/ 	.short	0x0040
        /*0014*/ 	.byte	0x00, 0xf0, 0x41, 0x00


	//----- nvinfo : EIATTR_KPARAM_INFO
	.align		4
.L_4281:
        /*0018*/ 	.byte	0x04, 0x17
        /*001a*/ 	.short	(.L_4283 - .L_4282)
.L_4282:
        /*001c*/ 	.word	0x00000000
        /*0020*/ 	.short	0x0003
        /*0022*/ 	.short	0x0030
        /*0024*/ 	.byte	0x00, 0xf0, 0x41, 0x00


	//----- nvinfo : EIATTR_KPARAM_INFO
	.align		4
.L_4283:
        /*0028*/ 	.byte	0x04, 0x17
        /*002a*/ 	.short	(.L_4285 - .L_4284)
.L_4284:
        /*002c*/ 	.word	0x00000000
        /*0030*/ 	.short	0x0002
        /*0032*/ 	.short	0x0028
        /*0034*/ 	.byte	0x00, 0xf0, 0x21, 0x00


	//----- nvinfo : EIATTR_KPARAM_INFO
	.align		4
.L_4285:
        /*0038*/ 	.byte	0x04, 0x17
        /*003a*/ 	.short	(.L_4287 - .L_4286)
.L_4286:
        /*003c*/ 	.word	0x00000000
        /*0040*/ 	.short	0x0001
        /*0042*/ 	.short	0x0020
        /*0044*/ 	.byte	0x00, 0xf0, 0x21, 0x00


	//----- nvinfo : EIATTR_KPARAM_INFO
	.align		4
.L_4287:
        /*0048*/ 	.byte	0x04, 0x17
        /*004a*/ 	.short	(.L_4289 - .L_4288)
.L_4288:
        /*004c*/ 	.word	0x00000000
        /*0050*/ 	.short	0x0000
        /*0052*/ 	.short	0x0000
        /*0054*/ 	.byte	0x00, 0xf0, 0x81, 0x00


	//----- nvinfo : EIATTR_SPARSE_MMA_MASK
	.align		4
.L_4289:
        /*0058*/ 	.byte	0x03, 0x50
        /*005a*/ 	.short	0x0000


	//----- nvinfo : EIATTR_MAXREG_COUNT
	.align		4
        /*005c*/ 	.byte	0x03, 0x1b
        /*005e*/ 	.short	0x00ff


	//----- nvinfo : EIATTR_NUM_BARRIERS
	.align		4
        /*0060*/ 	.byte	0x02, 0x4c
        /*0062*/ 	.byte	0x01
	.zero		1


	//----- nvinfo : EIATTR_MERCURY_ISA_VERSION
	.align		4
        /*0064*/ 	.byte	0x03, 0x5f
        /*0066*/ 	.short	0x0101


	//----- nvinfo : EIATTR_COOP_GROUP_MASK_REGIDS
	.align		4
        /*0068*/ 	.byte	0x04, 0x29
        /*006a*/ 	.short	(.L_4291 - .L_4290)


	//   ....[0]....
.L_4290:
        /*006c*/ 	.word	0xffffffff


	//   ....[1]....
        /*0070*/ 	.word	0xffffffff


	//   ....[2]....
        /*0074*/ 	.word	0xffffffff


	//   ....[3]....
        /*0078*/ 	.word	0xffffffff


	//   ....[4]....
        /*007c*/ 	.word	0xffffffff


	//   ....[5]....
        /*0080*/ 	.word	0xffffffff


	//   ....[6]....
        /*0084*/ 	.word	0xffffffff


	//   ....[7]....
        /*0088*/ 	.word	0xffffffff


	//   ....[8]....
        /*008c*/ 	.word	0xffffffff


	//   ....[9]....
        /*0090*/ 	.word	0xffffffff


	//   ....[10]....
        /*0094*/ 	.word	0xffffffff


	//   ....[11]....
        /*0098*/ 	.word	0xffffffff


	//   ....[12]....
        /*009c*/ 	.word	0xffffffff


	//   ....[13]....
        /*00a0*/ 	.word	0xffffffff


	//   ....[14]....
        /*00a4*/ 	.word	0xffffffff


	//   ....[15]....
        /*00a8*/ 	.word	0xffffffff


	//   ....[16]....
        /*00ac*/ 	.word	0xffffffff


	//   ....[17]....
        /*00b0*/ 	.word	0xffffffff


	//   ....[18]....
        /*00b4*/ 	.word	0xffffffff


	//   ....[19]....
        /*00b8*/ 	.word	0xffffffff


	//   ....[20]....
        /*00bc*/ 	.word	0xffffffff


	//   ....[21]....
        /*00c0*/ 	.word	0xffffffff


	//   ....[22]....
        /*00c4*/ 	.word	0xffffffff


	//   ....[23]....
        /*00c8*/ 	.word	0xffffffff


	//   ....[24]....
        /*00cc*/ 	.word	0xffffffff


	//   ....[25]....
        /*00d0*/ 	.word	0xffffffff


	//   ....[26]....
        /*00d4*/ 	.word	0xffffffff


	//   ....[27]....
        /*00d8*/ 	.word	0xffffffff


	//   ....[28]....
        /*00dc*/ 	.word	0xffffffff


	//   ....[29]....
        /*00e0*/ 	.word	0xffffffff


	//   ....[30]....
        /*00e4*/ 	.word	0xffffffff


	//   ....[31]....
        /*00e8*/ 	.word	0xffffffff


	//   ....[32]....
        /*00ec*/ 	.word	0xffffffff


	//   ....[33]....
        /*00f0*/ 	.word	0xffffffff


	//   ....[34]....
        /*00f4*/ 	.word	0xffffffff


	//   ....[35]....
        /*00f8*/ 	.word	0xffffffff


	//   ....[36]....
        /*00fc*/ 	.word	0xffffffff


	//   ....[37]....
        /*0100*/ 	.word	0xffffffff


	//   ....[38]....
        /*0104*/ 	.word	0xffffffff


	//   ....[39]....
        /*0108*/ 	.word	0xffffffff


	//   ....[40]....
        /*010c*/ 	.word	0xffffffff


	//   ....[41]....
        /*0110*/ 	.word	0xffffffff


	//   ....[42]....
        /*0114*/ 	.word	0xffffffff


	//   ....[43]....
        /*0118*/ 	.word	0xffffffff


	//   ....[44]....
        /*011c*/ 	.word	0xffffffff


	//   ....[45]....
        /*0120*/ 	.word	0xffffffff


	//   ....[46]....
        /*0124*/ 	.word	0xffffffff


	//   ....[47]....
        /*0128*/ 	.word	0xffffffff


	//   ....[48]....
        /*012c*/ 	.word	0xffffffff


	//   ....[49]....
        /*0130*/ 	.word	0xffffffff


	//----- nvinfo : EIATTR_COOP_GROUP_INSTR_OFFSETS
	.align		4
.L_4291:
        /*0134*/ 	.byte	0x04, 0x28
        /*0136*/ 	.short	(.L_4293 - .L_4292)


	//   ....[0]....
.L_4292:
        /*0138*/ 	.word	0x000004c0


	//   ....[1]....
        /*013c*/ 	.word	0x00000580


	//   ....[2]....
        /*0140*/ 	.word	0x00000590


	//   ....[3]....
        /*0144*/ 	.word	0x00000650


	//   ....[4]....
        /*0148*/ 	.word	0x000006b0


	//   ....[5]....
        /*014c*/ 	.word	0x000006c0


	//   ....[6]....
        /*0150*/ 	.word	0x000007e0


	//   ....[7]....
        /*0154*/ 	.word	0x000007f0


	//   ....[8]....
        /*0158*/ 	.word	0x00000890


	//   ....[9]....
        /*015c*/ 	.word	0x000008d0


	//   ....[10]....
        /*0160*/ 	.word	0x000008e0


	//   ....[11]....
        /*0164*/ 	.word	0x00000a20


	//   ....[12]....
        /*0168*/ 	.word	0x00000a30


	//   ....[13]....
        /*016c*/ 	.word	0x00000ad0


	//   ....[14]....
        /*0170*/ 	.word	0x00000b10


	//   ....[15]....
        /*0174*/ 	.word	0x00000b20


	//   ....[16]....
        /*0178*/ 	.word	0x00000be0


	//   ....[17]....
        /*017c*/ 	.word	0x00000c10


	//   ....[18]....
        /*0180*/ 	.word	0x00000d10


	//   ....[19]....
        /*0184*/ 	.word	0x00000d50


	//   ....[20]....
        /*0188*/ 	.word	0x00000d60


	//   ....[21]....
        /*018c*/ 	.word	0x00000ea0


	//   ....[22]....
        /*0190*/ 	.word	0x00000eb0


	//   ....[23]....
        /*0194*/ 	.word	0x00000f80


	//   ....[24]....
        /*0198*/ 	.word	0x00001000


	//   ....[25]....
        /*019c*/ 	.word	0x000011f0


	//   ....[26]....
        /*01a0*/ 	.word	0x00001210


	//   ....[27]....
        /*01a4*/ 	.word	0x00001220


	//   ....[28]....
        /*01a8*/ 	.word	0x00001360


	//   ....[29]....
        /*01ac*/ 	.word	0x000013a0


	//   ....[30]....
        /*01b0*/ 	.word	0x000013b0


	//   ....[31]....
        /*01b4*/ 	.word	0x000014f0


	//   ....[32]....
        /*01b8*/ 	.word	0x00001500


	//   ....[33]....
        /*01bc*/ 	.word	0x000015a0


	//   ....[34]....
        /*01c0*/ 	.word	0x000015e0


	//   ....[35]....
        /*01c4*/ 	.word	0x000015f0


	//   ....[36]....
        /*01c8*/ 	.word	0x000016b0


	//   ....[37]....
        /*01cc*/ 	.word	0x000016e0


	//   ....[38]....
        /*01d0*/ 	.word	0x000017e0


	//   ....[39]....
        /*01d4*/ 	.word	0x00001820


	//   ....[40]....
        /*01d8*/ 	.word	0x00001830


	//   ....[41]....
        /*01dc*/ 	.word	0x00001970


	//   ....[42]....
        /*01e0*/ 	.word	0x00001980


	//   ....[43]....
        /*01e4*/ 	.word	0x00001a20


	//   ....[44]....
        /*01e8*/ 	.word	0x00001a60


	//   ....[45]....
        /*01ec*/ 	.word	0x00001a70


	//   ....[46]....
        /*01f0*/ 	.word	0x00001b30


	//   ....[47]....
        /*01f4*/ 	.word	0x00001b60


	//   ....[48]....
        /*01f8*/ 	.word	0x00001c70


	//   ....[49]....
        /*01fc*/ 	.word	0x00001c80


	//----- nvinfo : EIATTR_VRC_CTA_INIT_COUNT
	.align		4
.L_4293:
        /*0200*/ 	.byte	0x02, 0x4a
	.zero		1
	.zero		1


	//----- nvinfo : EIATTR_EXIT_INSTR_OFFSETS
	.align		4
        /*0204*/ 	.byte	0x04, 0x1c
        /*0206*/ 	.short	(.L_4295 - .L_4294)


	//   ....[0]....
.L_4294:
        /*0208*/ 	.word	0x00001c90


	//   ....[1]....
        /*020c*/ 	.word	0x00001da0


	//   ....[2]....
        /*0210*/ 	.word	0x00002020


	//----- nvinfo : EIATTR_CRS_STACK_SIZE
	.align		4
.L_4295:
        /*0214*/ 	.byte	0x04, 0x1e
        /*0216*/ 	.short	(.L_4297 - .L_4296)
.L_4296:
        /*0218*/ 	.word	0x00000000


	//----- nvinfo : EIATTR_CBANK_PARAM_SIZE
	.align		4
.L_4297:
        /*021c*/ 	.byte	0x03, 0x19
        /*021e*/ 	.short	0x0050


	//----- nvinfo : EIATTR_PARAM_CBANK
	.align		4
        /*0220*/ 	.byte	0x04, 0x0a
        /*0222*/ 	.short	(.L_4299 - .L_4298)
	.align		4
.L_4298:
        /*0224*/ 	.word	index@(.nv.constant0._ZN2at6native36batch_norm_collect_statistics_kernelINS0_3VarEdddiEEvNS_27GenericPackedTensorAccessorIKT0_Lm3ENS_17RestrictPtrTraitsET3_EET2_S9_NS3_IS9_Lm1ES6_S7_EESA_)
        /*0228*/ 	.short	0x0380
        /*022a*/ 	.short	0x0050


	//----- nvinfo : EIATTR_SW_WAR
	.align		4
.L_4299:
        /*022c*/ 	.byte	0x04, 0x36
        /*022e*/ 	.short	(.L_4301 - .L_4300)
.L_4300:
        /*0230*/ 	.word	0x00000008
.L_4301:


//--------------------- .nv.info._ZN2at6native18elementwise_kernelILi128ELi4EZNS0_15gpu_kernel_implIZZZNS0_49_GLOBAL__N__b919a28f_16_Normalization_cu_5c38458736batch_norm_elementwise_backward_evalERKNS_6TensorES6_S6_S6_ENKUlvE0_clEvENKUlvE2_clEvEUlN3c108BFloat16EfE_EEvRNS_18TensorIteratorBaseERKT_EUliE_EEviT1_ --------------------------
	.section	.nv.info._ZN2at6native18elementwise_kernelILi128ELi4EZNS0_15gpu_kernel_implIZZZNS0_49_GLOBAL__N__b919a28f_16_Normalization_cu_5c38458736batch_norm_elementwise_backward_evalERKNS_6TensorES6_S6_S6_ENKUlvE0_clEvENKUlvE2_clEvEUlN3c108BFloat16EfE_EEvRNS_18TensorIteratorBaseERKT_EUliE_EEviT1_,"",@"SHT_CUDA_INFO"
	.sectionflags	@""
	.align	4


	//----- nvinfo : EIATTR_CUDA_API_VERSION
	.align		4
        /*0000*/ 	.byte	0x04, 0x37
        /*0002*/ 	.short	(.L_4303 - .L_4302)
.L_4302:
        /*0004*/ 	.word	0x00000082


	//----- nvinfo : EIATTR_KPARAM_INFO
	.align		4
.L_4303:
        /*0008*/ 	.byte	0x04, 0x17
        /*000a*/ 	.short	(.L_4305 - .L_4304)
.L_4304:
        /*000c*/ 	.word	0x00000000
        /*0010*/ 	.short	0x0001
        /*0012*/ 	.short	0x0008
        /*0014*/ 	.byte	0x00, 0xf0, 0x21, 0x0a


	//----- nvinfo : EIATTR_KPARAM_INFO
	.align		4
.L_4305:
        /*0018*/ 	.byte	0x04, 0x17
        /*001a*/ 	.short	(.L_4307 - .L_4306)
.L_4306:
        /*001c*/ 	.word	0x00000000
        /*0020*/ 	.short	0x0000
        /*0022*/ 	.short	0x0000
        /*0024*/ 	.byte	0x00, 0xf0, 0x11, 0x00


	//----- nvinfo : EIATTR_SPARSE_MMA_MASK
	.align		4
.L_4307:
        /*0028*/ 	.byte	0x03, 0x50
        /*002a*/ 	.short	0x0000


	//----- nvinfo : EIATTR_MAXREG_COUNT
	.align		4
        /*002c*/ 	.byte	0x03, 0x1b
        /*002e*/ 	.short	0x0080


	//----- nvinfo : EIATTR_EXTERNS
	.align		4
        /*0030*/ 	.byte	0x04, 0x0f
        /*0032*/ 	.short	(.L_4309 - .L_4308)


	//   ....[0]....
	.align		4
.L_4308:
        /*0034*/ 	.word	index@(__assertfail)


	//----- nvinfo : EIATTR_MERCURY_ISA_VERSION
	.align		4
.L_4309:
        /*0038*/ 	.byte	0x03, 0x5f
        /*003a*/ 	.short	0x0101


	//----- nvinfo : EIATTR_VRC_CTA_INIT_COUNT
	.align		4
        /*003c*/ 	.byte	0x02, 0x4a
	.zero		1
	.zero		1


	//----- nvinfo : EIATTR_SYSCALL_OFFSETS
	.align		4
        /*0040*/ 	.byte	0x04, 0x46
        /*0042*/ 	.short	(.L_4311 - .L_4310)


	//   ....[0]....
.L_4310:
        /*0044*/ 	.word	0x00002630


	//   ....[1]....
        /*0048*/ 	.word	0x00003490


	//   ....[2]....
        /*004c*/ 	.word	0x00004360


	//   ....[3]....
        /*0050*/ 	.word	0x00006b30


	//   ....[4]....
        /*0054*/ 	.word	0x00007950


	//   ....[5]....
        /*0058*/ 	.word	0x000086a0


	//   ....[6]....
        /*005c*/ 	.word	0x0000af60


	//   ....[7]....
        /*0060*/ 	.word	0x0000bd80


	//   ....[8]....
        /*0064*/ 	.word	0x0000cad0


	//   ....[9]....
        /*0068*/ 	.word	0x0000f3b0


	//   ....[10]....
        /*006c*/ 	.word	0x000101d0


	//   ....[11]....
        /*0070*/ 	.word	0x00010ef0


	//----- nvinfo : EIATTR_EXIT_INSTR_OFFSETS
	.align		4
.L_4311:
        /*0074*/ 	.byte	0x04, 0x1c
        /*0076*/ 	.short	(.L_4313 - .L_4312)


	//   ....[0]....
.L_4312:
        /*0078*/ 	.word	0x0000cd90


	//   ....[1]....
        /*007c*/ 	.word	0x00010370


	//   ....[2]....
        /*0080*/ 	.word	0x000103b0


	//   ....[3]....
        /*0084*/ 	.word	0x00010450


	//   ....[4]....
        /*0088*/ 	.word	0x00010490


	//   ....[5]....
        /*008c*/ 	.word	0x000104d0


	//   ....[6]....
        /*0090*/ 	.word	0x00010560


	//   ....[7]....
        /*0094*/ 	.word	0x000105a0


	//   ....[8]....
        /*0098*/ 	.word	0x00010640


	//   ....[9]....
        /*009c*/ 	.word	0x00010690


	//   ....[10]....
        /*00a0*/ 	.word	0x000106e0


	//   ....[11]....
        /*00a4*/ 	.word	0x000107c0


	//   ....[12]....
        /*00a8*/ 	.word	0x00010930


	//   ....[13]....
        /*00ac*/ 	.word	0x00010aa0


	//   ....[14]....
        /*00b0*/ 	.word	0x00010c00


	//   ....[15]....
        /*00b4*/ 	.word	0x00010c40


	//   ....[16]....
        /*00b8*/ 	.word	0x00010c80


	//   ....[17]....
        /*00bc*/ 	.word	0x00010d30


	//   ....[18]....
        /*00c0*/ 	.word	0x00010d90


	//   ....[19]....
        /*00c4*/ 	.word	0x00010f00


	//   ....[20]....
        /*00c8*/ 	.word	0x00011010


	//   ....[21]....
        /*00cc*/ 	.word	0x00011150


	//   ....[22]....
        /*00d0*/ 	.word	0x00011170


	//----- nvinfo : EIATTR_MAX_THREADS
	.align		4
.L_4313:
        /*00d4*/ 	.byte	0x04, 0x05
        /*00d6*/ 	.short	(.L_4315 - .L_4314)
.L_4314:
        /*00d8*/ 	.word	0x00000080
        /*00dc*/ 	.word	0x00000001
        /*00e0*/ 	.word	0x00000001


	//----- nvinfo : EIATTR_CRS_STACK_SIZE
	.align		4
.L_4315:
        /*00e4*/ 	.byte	0x04, 0x1e
        /*00e6*/ 	.short	(.L_4317 - .L_4316)
.L_4316:
        /*00e8*/ 	.word	0x00000000


	//----- nvinfo : EIATTR_CBANK_PARAM_SIZE
	.align		4
.L_4317:
        /*00ec*/ 	.byte	0x03, 0x19
        /*00ee*/ 	.short	0x0290


	//----- nvinfo : EIATTR_PARAM_CBANK
	.align		4
        /*00f0*/ 	.byte	0x04, 0x0a
        /*00f2*/ 	.short	(.L_4319 - .L_4318)
	.align		4
.L_4318:
        /*00f4*/ 	.word	index@(.nv.constant0._ZN2at6native18elementwise_kernelILi128ELi4EZNS0_15gpu_kernel_implIZZZNS0_49_GLOBAL__N__b919a28f_16_Normalization_cu_5c38458736batch_norm_elementwise_backward_evalERKNS_6TensorES6_S6_S6_ENKUlvE0_clEvENKUlvE2_clEvEUlN3c108BFloat16EfE_EEvRNS_18TensorIteratorBaseERKT_EUliE_EEviT1_)
        /*00f8*/ 	.short	0x0380
        /*00fa*/ 	.short	0x0290


	//----- nvinfo : EIATTR_SW_WAR
	.align		4
.L_4319:
        /*00fc*/ 	.byte	0x04, 0x36
        /*00fe*/ 	.short	(.L_4321 - .L_4320)
.L_4320:
        /*0100*/ 	.word	0x00000008
.L_4321:


//--------------------- .nv.info._ZN2at6native27unrolled_elementwise_kernelIZZZNS0_49_GLOBAL__N__b919a28f_16_Normalization_cu_5c38458736batch_norm_elementwise_backward_evalERKNS_6TensorES5_S5_S5_ENKUlvE0_clEvENKUlvE2_clEvEUlN3c108BFloat16EfE_St5arrayIPcLm3EELi4E23TrivialOffsetCalculatorILi2EjESE_ILi1EjENS0_6memory12LoadWithCastILi2EEENSH_13StoreWithCastILi1EEEEEviT_T0_T2_T3_T4_T5_ --------------------------
	.section	.nv.info._ZN2at6native27unrolled_elementwise_kernelIZZZNS0_49_GLOBAL__N__b919a28f_16_Normalization_cu_5c38458736batch_norm_elementwise_backward_evalERKNS_6TensorES5_S5_S5_ENKUlvE0_clEvENKUlvE2_clEvEUlN3c108BFloat16EfE_St5arrayIPcLm3EELi4E23TrivialOffsetCalculatorILi2EjESE_ILi1EjENS0_6memory12LoadWithCastILi2EEENSH_13StoreWithCastILi1EEEEEviT_T0_T2_T3_T4_T5_,"",@"SHT_CUDA_INFO"
	.sectionflags	@""
	.align	4


	//----- nvinfo : EIATTR_CUDA_API_VERSION
	.align		4
        /*0000*/ 	.byte	0x04, 0x37
        /*0002*/ 	.short	(.L_4323 - .L_4322)
.L_4322:
        /*0004*/ 	.word	0x00000082


	//----- nvinfo : EIATTR_KPARAM_INFO
	.align		4
.L_4323:
        /*0008*/ 	.byte	0x04, 0x17
        /*000a*/ 	.short	(.L_4325 - .L_4324)
.L_4324:
        /*000c*/ 	.word	0x00000000
        /*0010*/ 	.short	0x0006
        /*0012*/ 	.short	0x0030
        /*0014*/ 	.byte	0x00, 0xf0, 0x21, 0x00


	//----- nvinfo : EIATTR_KPARAM_INFO
	.align		4
.L_4325:
        /*0018*/ 	.byte	0x04, 0x17
        /*001a*/ 	.short	(.L_4327 - .L_4326)
.L_4326:
        /*001c*/ 	.word	0x00000000
        /*0020*/ 	.short	0x0005
        /*0022*/ 	.short	0x0024
        /*0024*/ 	.byte	0x00, 0xf0, 0x31, 0x00


	//----- nvinfo : EIATTR_KPARAM_INFO
	.align		4
.L_4327:
        /*0028*/ 	.byte	0x04, 0x17
        /*002a*/ 	.short	(.L_4329 - .L_4328)
.L_4328:
        /*002c*/ 	.word	0x00000000
        /*0030*/ 	.short	0x0004
        /*0032*/ 	.short	0x0021
        /*0034*/ 	.byte	0x00, 0xf0, 0x05, 0x00


	//----- nvinfo : EIATTR_KPARAM_INFO
	.align		4
.L_4329:
        /*0038*/ 	.byte	0x04, 0x17
        /*003a*/ 	.short	(.L_4331 - .L_4330)
.L_4330:
        /*003c*/ 	.word	0x00000000
        /*0040*/ 	.short	0x0003
        /*0042*/ 	.short	0x0020
        /*0044*/ 	.byte	0x00, 0xf0, 0x05, 0x00


	//----- nvinfo : EIATTR_KPARAM_INFO
	.align		4
.L_4331:
        /*0048*/ 	.byte	0x04, 0x17
        /*004a*/ 	.short	(.L_4333 - .L_4332)
.L_4332:
        /*004c*/ 	.word	0x00000000
        /*0050*/ 	.short	0x0002
        /*0052*/ 	.short	0x0008
        /*0054*/ 	.byte	0x00, 0xf0, 0x61, 0x00


	//----- nvinfo : EIATTR_KPARAM_INFO
	.align		4
.L_4333:
        /*0058*/ 	.byte	0x04, 0x17
        /*005a*/ 	.short	(.L_4335 - .L_4334)
.L_4334:
        /*005c*/ 	.word	0x00000000
        /*0060*/ 	.short	0x0001
        /*0062*/ 	.short	0x0004
        /*0064*/ 	.byte	0x00, 0xf0, 0x05, 0x00


	//----- nvinfo : EIATTR_KPARAM_INFO
	.align		4
.L_4335:
        /*0068*/ 	.byte	0x04, 0x17
        /*006a*/ 	.short	(.L_4337 - .L_4336)
.L_4336:
        /*006c*/ 	.word	0x00000000
        /*0070*/ 	.short	0x0000
        /*0072*/ 	.short	0x0000
        /*0074*/ 	.byte	0x00, 0xf0, 0x11, 0x00


	//----- nvinfo : EIATTR_SPARSE_MMA_MASK
	.align		4
.L_4337:
        /*0078*/ 	.byte	0x03, 0x50
        /*007a*/ 	.short	0x0000


	//----- nvinfo : EIATTR_MAXREG_COUNT
	.align		4
        /*007c*/ 	.byte	0x03, 0x1b
        /*007e*/ 	.short	0x00ff


	//----- nvinfo : EIATTR_EXTERNS
	.align		4
        /*0080*/ 	.byte	0x04, 0x0f
        /*0082*/ 	.short	(.L_4339 - .L_4338)


	//   ....[0]....
	.align		4
.L_4338:
        /*0084*/ 	.word	index@(__assertfail)


	//----- nvinfo : EIATTR_MERCURY_ISA_VERSION
	.align		4
.L_4339:
        /*0088*/ 	.byte	0x03, 0x5f
        /*008a*/ 	.short	0x0101


	//----- nvinfo : EIATTR_VRC_CTA_INIT_COUNT
	.align		4
        /*008c*/ 	.byte	0x02, 0x4a
	.zero		1
	.zero		1


	//----- nvinfo : EIATTR_SYSCALL_OFFSETS
	.align		4
        /*0090*/ 	.byte	0x04, 0x46
        /*0092*/ 	.short	(.L_4341 - .L_4340)


	//   ....[0]....
.L_4340:
        /*0094*/ 	.word	0x00001020


	//   ....[1]....
        /*0098*/ 	.word	0x00001eb0


	//   ....[2]....
        /*009c*/ 	.word	0x00003030


	//   ....[3]....
        /*00a0*/ 	.word	0x00003e80


	//   ....[4]....
        /*00a4*/ 	.word	0x00004f80


	//   ....[5]....
        /*00a8*/ 	.word	0x00005dc0


	//   ....[6]....
        /*00ac*/ 	.word	0x00006ec0


	//   ....[7]....
        /*00b0*/ 	.word	0x00007ce0


	//   ....[8]....
        /*00b4*/ 	.word	0x00008db0


	//   ....[9]....
        /*00b8*/ 	.word	0x00009c90


	//   ....[10]....
        /*00bc*/ 	.word	0x0000ac10


	//   ....[11]....
        /*00c0*/ 	.word	0x0000bb90


	//----- nvinfo : EIATTR_EXIT_INSTR_OFFSETS
	.align		4
.L_4341:
        /*00c4*/ 	.byte	0x04, 0x1c
        /*00c6*/ 	.short	(.L_4343 - .L_4342)


	//   ....[0]....
.L_4342:
        /*00c8*/ 	.word	0x0000aec0


	//   ....[1]....
        /*00cc*/ 	.word	0x0000b010


	//   ....[2]....
        /*00d0*/ 	.word	0x0000b050


	//   ....[3]....
        /*00d4*/ 	.word	0x0000b0f0


	//   ....[4]....
        /*00d8*/ 	.word	0x0000b130


	//   ....[5]....
        /*00dc*/ 	.word	0x0000b170


	//   ....[6]....
        /*00e0*/ 	.word	0x0000b200


	//   ....[7]....
        /*00e4*/ 	.word	0x0000b240


	//   ....[8]....
        /*00e8*/ 	.word	0x0000b2e0


	//   ....[9]....
        /*00ec*/ 	.word	0x0000b330


	//   ....[10]....
        /*00f0*/ 	.word	0x0000b380


	//   ....[11]....
        /*00f4*/ 	.word	0x0000b460


	//   ....[12]....
        /*00f8*/ 	.word	0x0000b5d0


	//   ....[13]....
        /*00fc*/ 	.word	0x0000b740


	//   ....[14]....
        /*0100*/ 	.word	0x0000b8a0


	//   ....[15]....
        /*0104*/ 	.word	0x0000b8e0


	//   ....[16]....
        /*0108*/ 	.word	0x0000b920


	//   ....[17]....
        /*010c*/ 	.word	0x0000b9d0


	//   ....[18]....
        /*0110*/ 	.word	0x0000ba30


	//   ....[19]....
        /*0114*/ 	.word	0x0000bba0


	//   ....[20]....
        /*0118*/ 	.word	0x0000bcb0


	//   ....[21]....
        /*011c*/ 	.word	0x0000bdf0


	//   ....[22]....
        /*0120*/ 	.word	0x0000be10


	//----- nvinfo : EIATTR_MAX_THREADS
	.align		4
.L_4343:
        /*0124*/ 	.byte	0x04, 0x05
        /*0126*/ 	.short	(.L_4345 - .L_4344)
.L_4344:
        /*0128*/ 	.word	0x00000080
        /*012c*/ 	.word	0x00000001
        /*0130*/ 	.word	0x00000001


	//----- nvinfo : EIATTR_CRS_STACK_SIZE
	.align		4
.L_4345:
        /*0134*/ 	.byte	0x04, 0x1e
        /*0136*/ 	.short	(.L_4347 - .L_4346)
.L_4346:
        /*0138*/ 	.word	0x00000000


	//----- nvinfo : EIATTR_CBANK_PARAM_SIZE
	.align		4
.L_4347:
        /*013c*/ 	.byte	0x03, 0x19
        /*013e*/ 	.short	0x0038


	//----- nvinfo : EIATTR_PARAM_CBANK
	.align		4
        /*0140*/ 	.byte	0x04, 0x0a
        /*0142*/ 	.short	(.L_4349 - .L_4348)
	.align		4
.L_4348:
        /*0144*/ 	.word	index@(.nv.constant0._ZN2at6native27unrolled_elementwise_kernelIZZZNS0_49_GLOBAL__N__b919a28f_16_Normalization_cu_5c38458736batch_norm_elementwise_backward_evalERKNS_6TensorES5_S5_S5_ENKUlvE0_clEvENKUlvE2_clEvEUlN3c108BFloat16EfE_St5arrayIPcLm3EELi4E23TrivialOffsetCalculatorILi2EjESE_ILi1EjENS0_6memory12LoadWithCastILi2EEENSH_13StoreWithCastILi1EEEEEviT_T0_T2_T3_T4_T5_)
        /*0148*/ 	.short	0x0380
        /*014a*/ 	.short	0x0038


	//----- nvinfo : EIATTR_SW_WAR
	.align		4
.L_4349:
        /*014c*/ 	.byte	0x04, 0x36
        /*014e*/ 	.short	(.L_4351 - .L_4350)
.L_4350:
        /*0150*/ 	.word	0x00000008
.L_4351:


//--------------------- .nv.info._ZN2at6native18elementwise_kernelILi128ELi4EZNS0_22gpu_kernel_impl_nocastIZZZNS0_49_GLOBAL__N__b919a28f_16_Normalization_cu_5c38458736batch_norm_elementwise_backward_evalERKNS_6TensorES6_S6_S6_ENKUlvE0_clEvENKUlvE2_clEvEUlN3c108BFloat16EfE_EEvRNS_18TensorIteratorBaseERKT_EUliE_EEviT1_ --------------------------
	.section	.nv.info._ZN2at6native18elementwise_kernelILi128ELi4EZNS0_22gpu_kernel_impl_nocastIZZZNS0_49_GLOBAL__N__b919a28f_16_Normalization_cu_5c38458736batch_norm_elementwise_backward_evalERKNS_6TensorES6_S6_S6_ENKUlvE0_clEvENKUlvE2_clEvEUlN3c108BFloat16EfE_EEvRNS_18TensorIteratorBaseERKT_EUliE_EEviT1_,"",@"SHT_CUDA_INFO"
	.sectionflags	@""
	.align	4


	//----- nvinfo : EIATTR_CUDA_API_VERSION
	.align		4
        /*0000*/ 	.byte	0x04, 0x37
        /*0002*/ 	.short	(.L_4353 - .L_4352)
.L_4352:
        /*0004*/ 	.word	0x00000082


	//----- nvinfo : EIATTR_KPARAM_INFO
	.align		4
.L_4353:
        /*0008*/ 	.byte	0x04, 0x17
        /*000a*/ 	.short	(.L_4355 - .L_4354)
.L_4354:
        /*000c*/ 	.word	0x00000000
        /*0010*/ 	.short	0x0001
        /*0012*/ 	.short	0x0008
        /*0014*/ 	.byte	0x00, 0xf0, 0x21, 0x0a


	//----- nvinfo : EIATTR_KPARAM_INFO
	.align		4
.L_4355:
        /*0018*/ 	.byte	0x04, 0x17
        /*001a*/ 	.short	(.L_4357 - .L_4356)
.L_4356:
        /*001c*/ 	.word	0x00000000
        /*0020*/ 	.short	0x0000
        /*0022*/ 	.short	0x0000
        /*0024*/ 	.byte	0x00, 0xf0, 0x11, 0x00


	//----- nvinfo : EIATTR_SPARSE_MMA_MASK
	.align		4
.L_4357:
        /*0028*/ 	.byte	0x03, 0x50
        /*002a*/ 	.short	0x0000


	//----- nvinfo : EIATTR_MAXREG_COUNT
	.align		4
        /*002c*/ 	.byte	0x03, 0x1b
        /*002e*/ 	.short	0x0080


	//----- nvinfo : EIATTR_MERCURY_ISA_VERSION
	.align		4
        /*0030*/ 	.byte	0x03, 0x5f
        /*0032*/ 	.short	0x0101


	//----- nvinfo : EIATTR_VRC_CTA_INIT_COUNT
	.align		4
        /*0034*/ 	.byte	0x02, 0x4a
	.zero		1
	.zero		1


	//----- nvinfo : EIATTR_EXIT_INSTR_OFFSETS
	.align		4
        /*0038*/ 	.byte	0x04, 0x1c
        /*003a*/ 	.short	(.L_4359 - .L_4358)


	//   ....[0]....
.L_4358:
        /*003c*/ 	.word	0x00000360


	//   ....[1]....
        /*0040*/ 	.word	0x00000400


	//   ....[2]....
        /*0044*/ 	.word	0x00004940


	//   ....[3]....
        /*0048*/ 	.word	0x00005ff0


	//----- nvinfo : EIATTR_MAX_THREADS
	.align		4
.L_4359:
        /*004c*/ 	.byte	0x04, 0x05
        /*004e*/ 	.short	(.L_4361 - .L_4360)
.L_4360:
        /*0050*/ 	.word	0x00000080
        /*0054*/ 	.word	0x00000001
        /*0058*/ 	.word	0x00000001


	//----- nvinfo : EIATTR_CRS_STACK_SIZE
	.align		4
.L_4361:
        /*005c*/ 	.byte	0x04, 0x1e
        /*005e*/ 	.short	(.L_4363 - .L_4362)
.L_4362:
        /*0060*/ 	.word	0x00000000


	//----- nvinfo : EIATTR_CBANK_PARAM_SIZE
	.align		4
.L_4363:
        /*0064*/ 	.byte	0x03, 0x19
        /*0066*/ 	.short	0x0290


	//----- nvinfo : EIATTR_PARAM_CBANK
	.align		4
        /*0068*/ 	.byte	0x04, 0x0a
        /*006a*/ 	.short	(.L_4365 - .L_4364)
	.align		4
.L_4364:
        /*006c*/ 	.word	index@(.nv.constant0._ZN2at6native18elementwise_kernelILi128ELi4EZNS0_22gpu_kernel_impl_nocastIZZZNS0_49_GLOBAL__N__b919a28f_16_Normalization_cu_5c38458736batch_norm_elementwise_backward_evalERKNS_6TensorES6_S6_S6_ENKUlvE0_clEvENKUlvE2_clEvEUlN3c108BFloat16EfE_EEvRNS_18TensorIteratorBaseERKT_EUliE_EEviT1_)
        /*0070*/ 	.short	0x0380
        /*0072*/ 	.short	0x0290


	//----- nvinfo : EIATTR_SW_WAR
	.align		4
.L_4365:
        /*0074*/ 	.byte	0x04, 0x36
        /*0076*/ 	.short	(.L_4367 - .L_4366)
.L_4366:
        /*0078*/ 	.word	0x00000008
.L_4367:


//--------------------- .nv.info._ZN2at6native27unrolled_elementwise_kernelIZZZNS0_49_GLOBAL__N__b919a28f_16_Normalization_cu_5c38458736batch_norm_elementwise_backward_evalERKNS_6TensorES5_S5_S5_ENKUlvE0_clEvENKUlvE2_clEvEUlN3c108BFloat16EfE_St5arrayIPcLm3EELi4E23TrivialOffsetCalculatorILi2EjESE_ILi1EjENS0_6memory15LoadWithoutCastENSH_16StoreWithoutCastEEEviT_T0_T2_T3_T4_T5_ --------------------------
	.section	.nv.info._ZN2at6native27unrolled_elementwise_kernelIZZZNS0_49_GLOBAL__N__b919a28f_16_Normalization_cu_5c38458736batch_norm_elementwise_backward_evalERKNS_6TensorES5_S5_S5_ENKUlvE0_clEvENKUlvE2_clEvEUlN3c108BFloat16EfE_St5arrayIPcLm3EELi4E23TrivialOffsetCalculatorILi2EjESE_ILi1EjENS0_6memory15LoadWithoutCastENSH_16StoreWithoutCastEEEviT_T0_T2_T3_T4_T5_,"",@"SHT_CUDA_INFO"
	.sectionflags	@""
	.align	4


	//----- nvinfo : EIATTR_CUDA_API_VERSION
	.align		4
        /*0000*/ 	.byte	0x04, 0x37
        /*0002*/ 	.short	(.L_4369 - .L_4368)
.L_4368:
        /*0004*/ 	.word	0x00000082


	//----- nvinfo : EIATTR_KPARAM_INFO
	.align		4
.L_4369:
        /*0008*/ 	.byte	0x04, 0x17
        /*000a*/ 	.short	(.L_4371 - .L_4370)
.L_4370:
        /*000c*/ 	.word	0x00000000
        /*0010*/ 	.short	0x0006
        /*0012*/ 	.short	0x0023
        /*0014*/ 	.byte	0x00, 0xf0, 0x05, 0x00


	//----- nvinfo : EIATTR_KPARAM_INFO
	.align		4
.L_4371:
        /*0018*/ 	.byte	0x04, 0x17
        /*001a*/ 	.short	(.L_4373 - .L_4372)
.L_4372:
        /*001c*/ 	.word	0x00000000
        /*0020*/ 	.short	0x0005
        /*0022*/ 	.short	0x0022
        /*0024*/ 	.byte	0x00, 0xf0, 0x05, 0x00


	//----- nvinfo : EIATTR_KPARAM_INFO
	.align		4
.L_4373:
        /*0028*/ 	.byte	0x04, 0x17
        /*002a*/ 	.short	(.L_4375 - .L_4374)
.L_4374:
        /*002c*/ 	.word	0x00000000
        /*0030*/ 	.short	0x0004
        /*0032*/ 	.short	0x0021
        /*0034*/ 	.byte	0x00, 0xf0, 0x05, 0x00


	//----- nvinfo : EIATTR_KPARAM_INFO
	.align		4
.L_4375:
        /*0038*/ 	.byte	0x04, 0x17
        /*003a*/ 	.short	(.L_4377 - .L_4376)
.L_4376:
        /*003c*/ 	.word	0x00000000
        /*0040*/ 	.short	0x0003
        /*0042*/ 	.short	0x0020
        /*0044*/ 	.byte	0x00, 0xf0, 0x05, 0x00


	//----- nvinfo : EIATTR_KPARAM_INFO
	.align		4
.L_4377:
        /*0048*/ 	.byte	0x04, 0x17
        /*004a*/ 	.short	(.L_4379 - .L_4378)
.L_4378:
        /*004c*/ 	.word	0x00000000
        /*0050*/ 	.short	0x0002
        /*0052*/ 	.short	0x0008
        /*0054*/ 	.byte	0x00, 0xf0, 0x61, 0x00


	//----- nvinfo : EIATTR_KPARAM_INFO
	.align		4
.L_4379:
        /*0058*/ 	.byte	0x04, 0x17
        /*005a*/ 	.short	(.L_4381 - .L_4380)
.L_4380:
        /*005c*/ 	.word	0x00000000
        /*0060*/ 	.short	0x0001
        /*0062*/ 	.short	0x0004
        /*0064*/ 	.byte	0x00, 0xf0, 0x05, 0x00


	//----- nvinfo : EIATTR_KPARAM_INFO
	.align		4
.L_4381:
        /*0068*/ 	.byte	0x04, 0x17
        /*006a*/ 	.short	(.L_4383 - .L_4382)
.L_4382:
        /*006c*/ 	.word	0x00000000
        /*0070*/ 	.short	0x0000
        /*0072*/ 	.short	0x0000
        /*0074*/ 	.byte	0x00, 0xf0, 0x11, 0x00


	//----- nvinfo : EIATTR_SPARSE_MMA_MASK
	.align		4
.L_4383:
        /*0078*/ 	.byte	0x03, 0x50
        /*007a*/ 	.short	0x0000


	//----- nvinfo : EIATTR_MAXREG_COUNT
	.align		4
        /*007c*/ 	.byte	0x03, 0x1b
        /*007e*/ 	.short	0x00ff


	//----- nvinfo : EIATTR_MERCURY_ISA_VERSION
	.align		4
        /*0080*/ 	.byte	0x03, 0x5f
        /*0082*/ 	.short	0x0101


	//----- nvinfo : EIATTR_VRC_CTA_INIT_COUNT
	.align		4
        /*0084*/ 	.byte	0x02, 0x4a
	.zero		1
	.zero		1


	//----- nvinfo : EIATTR_EXIT_INSTR_OFFSETS
	.align		4
        /*0088*/ 	.byte	0x04, 0x1c
        /*008a*/ 	.short	(.L_4385 - .L_4384)


	//   ....[0]....
.L_4384:
        /*008c*/ 	.word	0x00000560


	//   ....[1]....
        /*0090*/ 	.word	0x000005e0


	//----- nvinfo : EIATTR_MAX_THREADS
	.align		4
.L_4385:
        /*0094*/ 	.byte	0x04, 0x05
        /*0096*/ 	.short	(.L_4387 - .L_4386)
.L_4386:
        /*0098*/ 	.word	0x00000080
        /*009c*/ 	.word	0x00000001
        /*00a0*/ 	.word	0x00000001


	//----- nvinfo : EIATTR_CRS_STACK_SIZE
	.align		4
.L_4387:
        /*00a4*/ 	.byte	0x04, 0x1e
        /*00a6*/ 	.short	(.L_4389 - .L_4388)
.L_4388:
        /*00a8*/ 	.word	0x00000000


	//----- nvinfo : EIATTR_CBANK_PARAM_SIZE
	.align		4
.L_4389:
        /*00ac*/ 	.byte	0x03, 0x19
        /*00ae*/ 	.short	0x0024


	//----- nvinfo : EIATTR_PARAM_CBANK
	.align		4
        /*00b0*/ 	.byte	0x04, 0x0a
        /*00b2*/ 	.short	(.L_4391 - .L_4390)
	.align		4
.L_4390:
        /*00b4*/ 	.word	index@(.nv.constant0._ZN2at6native27unrolled_elementwise_kernelIZZZNS0_49_GLOBAL__N__b919a28f_16_Normalization_cu_5c38458736batch_norm_elementwise_backward_evalERKNS_6TensorES5_S5_S5_ENKUlvE0_clEvENKUlvE2_clEvEUlN3c108BFloat16EfE_St5arrayIPcLm3EELi4E23TrivialOffsetCalculatorILi2EjESE_ILi1EjENS0_6memory15LoadWithoutCastENSH_16StoreWithoutCastEEEviT_T0_T2_T3_T4_T5_)
        /*00b8*/ 	.short	0x0380
        /*00ba*/ 	.short	0x0024


	//----- nvinfo : EIATTR_SW_WAR
	.align		4
.L_4391:
        /*00bc*/ 	.byte	0x04, 0x36
        /*00be*/ 	.short	(.L_4393 - .L_4392)
.L_4392:
        /*00c0*/ 	.word	0x00000008
.L_4393:


//--------------------- .nv.info._ZN2at6native29vectorized_elementwise_kernelILi2EZZZNS0_49_GLOBAL__N__b919a28f_16_Normalization_cu_5c38458736batch_norm_elementwise_backward_evalERKNS_6TensorES5_S5_S5_ENKUlvE0_clEvENKUlvE2_clEvEUlN3c108BFloat16EfE_St5arrayIPcLm3EEEEviT0_T1_ --------------------------
	.section	.nv.info._ZN2at6native29vectorized_elementwise_kernelILi2EZZZNS0_49_GLOBAL__N__b919a28f_16_Normalization_cu_5c38458736batch_norm_elementwise_backward_evalERKNS_6TensorES5_S5_S5_ENKUlvE0_clEvENKUlvE2_clEvEUlN3c108BFloat16EfE_St5arrayIPcLm3EEEEviT0_T1_,"",@"SHT_CUDA_INFO"
	.sectionflags	@""
	.align	4


	//----- nvinfo : EIATTR_CUDA_API_VERSION
	.align		4
        /*0000*/ 	.byte	0x04, 0x37
        /*0002*/ 	.short	(.L_4395 - .L_4394)
.L_4394:
        /*0004*/ 	.word	0x00000082


	//----- nvinfo : EIATTR_KPARAM_INFO
	.align		4
.L_4395:
        /*0008*/ 	.byte	0x04, 0x17
        /*000a*/ 	.short	(.L_4397 - .L_4396)
.L_4396:
        /*000c*/ 	.word	0x00000000
        /*0010*/ 	.short	0x0002
        /*0012*/ 	.short	0x0008
        /*0014*/ 	.byte	0x00, 0xf0, 0x61, 0x00


	//----- nvinfo : EIATTR_KPARAM_INFO
	.align		4
.L_4397:
        /*0018*/ 	.byte	0x04, 0x17
        /*001a*/ 	.short	(.L_4399 - .L_4398)
.L_4398:
        /*001c*/ 	.word	0x00000000
        /*0020*/ 	.short	0x0001
        /*0022*/ 	.short	0x0004
        /*0024*/ 	.byte	0x00, 0xf0, 0x05, 0x00


	//----- nvinfo : EIATTR_KPARAM_INFO
	.align		4
.L_4399:
        /*0028*/ 	.byte	0x04, 0x17
        /*002a*/ 	.short	(.L_4401 - .L_4400)
.L_4400:
        /*002c*/ 	.word	0x00000000
        /*0030*/ 	.short	0x0000
        /*0032*/ 	.short	0x0000
        /*0034*/ 	.byte	0x00, 0xf0, 0x11, 0x00


	//----- nvinfo : EIATTR_SPARSE_MMA_MASK
	.align		4
.L_4401:
        /*0038*/ 	.byte	0x03, 0x50
        /*003a*/ 	.short	0x0000


	//----- nvinfo : EIATTR_MAXREG_COUNT
	.align		4
        /*003c*/ 	.byte	0x03, 0x1b
        /*003e*/ 	.short	0x00ff


	//----- nvinfo : EIATTR_MERCURY_ISA_VERSION
	.align		4
        /*0040*/ 	.byte	0x03, 0x5f
        /*0042*/ 	.short	0x0101


	//----- nvinfo : EIATTR_VRC_CTA_INIT_COUNT
	.align		4
        /*0044*/ 	.byte	0x02, 0x4a
	.zero		1
	.zero		1


	//----- nvinfo : EIATTR_EXIT_INSTR_OFFSETS
	.align		4
        /*0048*/ 	.byte	0x04, 0x1c
        /*004a*/ 	.short	(.L_4403 - .L_4402)


	//   ....[0]....
.L_4402:
        /*004c*/ 	.word	0x00000bd0


	//   ....[1]....
        /*0050*/ 	.word	0x00000c20


	//   ....[2]....
        /*0054*/ 	.word	0x00000f10


	//----- nvinfo : EIATTR_MAX_THREADS
	.align		4
.L_4403:
        /*0058*/ 	.byte	0x04, 0x05
        /*005a*/ 	.short	(.L_4405 - .L_4404)
.L_4404:
        /*005c*/ 	.word	0x00000080
        /*0060*/ 	.word	0x00000001
        /*0064*/ 	.word	0x00000001


	//----- nvinfo : EIATTR_CRS_STACK_SIZE
	.align		4
.L_4405:
        /*0068*/ 	.byte	0x04, 0x1e
        /*006a*/ 	.short	(.L_4407 - .L_4406)
.L_4406:
        /*006c*/ 	.word	0x00000000


	//----- nvinfo : EIATTR_CBANK_PARAM_SIZE
	.align		4
.L_4407:
        /*0070*/ 	.byte	0x03, 0x19
        /*0072*/ 	.short	0x0020


	//----- nvinfo : EIATTR_PARAM_CBANK
	.align		4
        /*0074*/ 	.byte	0x04, 0x0a
        /*0076*/ 	.short	(.L_4409 - .L_4408)
	.align		4
.L_4408:
        /*0078*/ 	.word	index@(.nv.constant0._ZN2at6native29vectorized_elementwise_kernelILi2EZZZNS0_49_GLOBAL__N__b919a28f_16_Normalization_cu_5c38458736batch_norm_elementwise_backward_evalERKNS_6TensorES5_S5_S5_ENKUlvE0_clEvENKUlvE2_clEvEUlN3c108BFloat16EfE_St5arrayIPcLm3EEEEviT0_T1_)
        /*007c*/ 	.short	0x0380
        /*007e*/ 	.short	0x0020


	//----- nvinfo : EIATTR_SW_WAR
	.align		4
.L_4409:
        /*0080*/ 	.byte	0x04, 0x36
        /*0082*/ 	.short	(.L_4411 - .L_4410)
.L_4410:
        /*0084*/ 	.word	0x00000008
.L_4411:


//--------------------- .nv.info._ZN2at6native29vectorized_elementwise_kernelILi4EZZZNS0_49_GLOBAL__N__b919a28f_16_Normalization_cu_5c38458736batch_norm_elementwise_backward_evalERKNS_6TensorES5_S5_S5_ENKUlvE0_clEvENKUlvE2_clEvEUlN3c108BFloat16EfE_St5arrayIPcLm3EEEEviT0_T1_ --------------------------
	.section	.nv.info._ZN2at6native29vectorized_elementwise_kernelILi4EZZZNS0_49_GLOBAL__N__b919a28f_16_Normalization_cu_5c38458736batch_norm_elementwise_backward_evalERKNS_6TensorES5_S5_S5_ENKUlvE0_clEvENKUlvE2_clEvEUlN3c108BFloat16EfE_St5arrayIPcLm3EEEEviT0_T1_,"",@"SHT_CUDA_INFO"
	.sectionflags	@""
	.align	4


	//----- nvinfo : EIATTR_CUDA_API_VERSION
	.align		4
        /*0000*/ 	.byte	0x04, 0x37
        /*0002*/ 	.short	(.L_4413 - .L_4412)
.L_4412:
        /*0004*/ 	.word	0x00000082


	//----- nvinfo : EIATTR_KPARAM_INFO
	.align		4
.L_4413:
        /*0008*/ 	.byte	0x04, 0x17
        /*000a*/ 	.short	(.L_4415 - .L_4414)
.L_4414:
        /*000c*/ 	.word	0x00000000
        /*0010*/ 	.short	0x0002
        /*0012*/ 	.short	0x0008
        /*0014*/ 	.byte	0x00, 0xf0, 0x61, 0x00


	//----- nvinfo : EIATTR_KPARAM_INFO
	.align		4
.L_4415:
        /*0018*/ 	.byte	0x04, 0x17
        /*001a*/ 	.short	(.L_4417 - .L_4416)
.L_4416:
        /*001c*/ 	.word	0x00000000
        /*0020*/ 	.short	0x0001
        /*0022*/ 	.short	0x0004
        /*0024*/ 	.byte	0x00, 0xf0, 0x05, 0x00


	//----- nvinfo : EIATTR_KPARAM_INFO
	.align		4
.L_4417:
        /*0028*/ 	.byte	0x04, 0x17
        /*002a*/ 	.short	(.L_4419 - .L_4418)
.L_4418:
        /*002c*/ 	.word	0x00000000
        /*0030*/ 	.short	0x0000
        /*0032*/ 	.short	0x0000
        /*0034*/ 	.byte	0x00, 0xf0, 0x11, 0x00


	//----- nvinfo : EIATTR_SPARSE_MMA_MASK
	.align		4
.L_4419:
        /*0038*/ 	.byte	0x03, 0x50
        /*003a*/ 	.short	0x0000


	//----- nvinfo : EIATTR_MAXREG_COUNT
	.align		4
        /*003c*/ 	.byte	0x03, 0x1b
        /*003e*/ 	.short	0x00ff


	//----- nvinfo : EIATTR_MERCURY_ISA_VERSION
	.align		4
        /*0040*/ 	.byte	0x03, 0x5f
        /*0042*/ 	.short	0x0101


	//----- nvinfo : EIATTR_VRC_CTA_INIT_COUNT
	.align		4
        /*0044*/ 	.byte	0x02, 0x4a
	.zero		1
	.zero		1


	//----- nvinfo : EIATTR_EXIT_INSTR_OFFSETS
	.align		4
        /*0048*/ 	.byte	0x04, 0x1c
        /*004a*/ 	.short	(.L_4421 - .L_4420)


	//   ....[0]....
.L_4420:
        /*004c*/ 	.word	0x00000bd0


	//   ....[1]....
        /*0050*/ 	.word	0x00000c20


	//   ....[2]....
        /*0054*/ 	.word	0x00000eb0


	//----- nvinfo : EIATTR_MAX_THREADS
	.align		4
.L_4421:
        /*0058*/ 	.byte	0x04, 0x05
        /*005a*/ 	.short	(.L_4423 - .L_4422)
.L_4422:
        /*005c*/ 	.word	0x00000080
        /*0060*/ 	.word	0x00000001
        /*0064*/ 	.word	0x00000001


	//----- nvinfo : EIATTR_CRS_STACK_SIZE
	.align		4
.L_4423:
        /*0068*/ 	.byte	0x04, 0x1e
        /*006a*/ 	.short	(.L_4425 - .L_4424)
.L_4424:
        /*006c*/ 	.word	0x00000000


	//----- nvinfo : EIATTR_CBANK_PARAM_SIZE
	.align		4
.L_4425:
        /*0070*/ 	.byte	0x03, 0x19
        /*0072*/ 	.short	0x0020


	//----- nvinfo : EIATTR_PARAM_CBANK
	.align		4
        /*0074*/ 	.byte	0x04, 0x0a
        /*0076*/ 	.short	(.L_4427 - .L_4426)
	.align		4
.L_4426:
        /*0078*/ 	.word	index@(.nv.constant0._ZN2at6native29vectorized_elementwise_kernelILi4EZZZNS0_49_GLOBAL__N__b919a28f_16_Normalization_cu_5c38458736batch_norm_elementwise_backward_evalERKNS_6TensorES5_S5_S5_ENKUlvE0_clEvENKUlvE2_clEvEUlN3c108BFloat16EfE_St5arrayIPcLm3EEEEviT0_T1_)
        /*007c*/ 	.short	0x0380
        /*007e*/ 	.short	0x0020


	//----- nvinfo : EIATTR_SW_WAR
	.align		4
.L_4427:
        /*0080*/ 	.byte	0x04, 0x36
        /*0082*/ 	.short	(.L_4429 - .L_4428)
.L_4428:
        /*0084*/ 	.word	0x00000008
.L_4429:


//--------------------- .nv.info._ZN2at6native29vectorized_elementwise_kernelILi8EZZZNS0_49_GLOBAL__N__b919a28f_16_Normalization_cu_5c38458736batch_norm_elementwise_backward_evalERKNS_6TensorES5_S5_S5_ENKUlvE0_clEvENKUlvE2_clEvEUlN3c108BFloat16EfE_St5arrayIPcLm3EEEEviT0_T1_ --------------------------
	.section	.nv.info._ZN2at6native29vectorized_elementwise_kernelILi8EZZZNS0_49_GLOBAL__N__b919a28f_16_Normalization_cu_5c38458736batch_norm_elementwise_backward_evalERKNS_6TensorES5_S5_S5_ENKUlvE0_clEvENKUlvE2_clEvEUlN3c108BFloat16EfE_St5arrayIPcLm3EEEEviT0_T1_,"",@"SHT_CUDA_INFO"
	.sectionflags	@""
	.align	4


	//----- nvinfo : EIATTR_CUDA_API_VERSION
	.align		4
        /*0000*/ 	.byte	0x04, 0x37
        /*0002*/ 	.short	(.L_4431 - .L_4430)
.L_4430:
        /*0004*/ 	.word	0x00000082


	//----- nvinfo : EIATTR_KPARAM_INFO
	.align		4
.L_4431:
        /*0008*/ 	.byte	0x04, 0x17
        /*000a*/ 	.short	(.L_4433 - .L_4432)
.L_4432:
        /*000c*/ 	.word	0x00000000
        /*0010*/ 	.short	0x0002
        /*0012*/ 	.short	0x0008
        /*0014*/ 	.byte	0x00, 0xf0, 0x61, 0x00


	//----- nvinfo : EIATTR_KPARAM_INFO
	.align		4
.L_4433:
        /*0018*/ 	.byte	0x04, 0x17
        /*001a*/ 	.short	(.L_4435 - .L_4434)
.L_4434:
        /*001c*/ 	.word	0x00000000
        /*0020*/ 	.short	0x0001
        /*0022*/ 	.short	0x0004
        /*0024*/ 	.byte	0x00, 0xf0, 0x05, 0x00


	//----- nvinfo : EIATTR_KPARAM_INFO
	.align		4
.L_4435:
        /*0028*/ 	.byte	0x04, 0x17
        /*002a*/ 	.short	(.L_4437 - .L_4436)
.L_4436:
        /*002c*/ 	.word	0x00000000
        /*0030*/ 	.short	0x0000
        /*0032*/ 	.short	0x0000
        /*0034*/ 	.byte	0x00, 0xf0, 0x11, 0x00


	//----- nvinfo : EIATTR_SPARSE_MMA_MASK
	.align		4
.L_4437:
        /*0038*/ 	.byte	0x03, 0x50
        /*003a*/ 	.short	0x0000


	//----- nvinfo : EIATTR_MAXREG_COUNT
	.align		4
        /*003c*/ 	.byte	0x03, 0x1b
        /*003e*/ 	.short	0x00ff


	//----- nvinfo : EIATTR_MERCURY_ISA_VERSION
	.align		4
        /*0040*/ 	.byte	0x03, 0x5f
        /*0042*/ 	.short	0x0101


	//----- nvinfo : EIATTR_VRC_CTA_INIT_COUNT
	.align		4
        /*0044*/ 	.byte	0x02, 0x4a
	.zero		1
	.zero		1


	//----- nvinfo : EIATTR_EXIT_INSTR_OFFSETS
	.align		4
        /*0048*/ 	.byte	0x04, 0x1c
        /*004a*/ 	.short	(.L_4439 - .L_4438)


	//   ....[0]....
.L_4438:
        /*004c*/ 	.word	0x00000bd0


	//   ....[1]....
        /*0050*/ 	.word	0x00000c20


	//   ....[2]....
        /*0054*/ 	.word	0x00000e80


	//----- nvinfo : EIATTR_MAX_THREADS
	.align		4
.L_4439:
        /*0058*/ 	.byte	0x04, 0x05
        /*005a*/ 	.short	(.L_4441 - .L_4440)
.L_4440:
        /*005c*/ 	.word	0x00000080
        /*0060*/ 	.word	0x00000001
        /*0064*/ 	.word	0x00000001


	//----- nvinfo : EIATTR_CRS_STACK_SIZE
	.align		4
.L_4441:
        /*0068*/ 	.byte	0x04, 0x1e
        /*006a*/ 	.short	(.L_4443 - .L_4442)
.L_4442:
        /*006c*/ 	.word	0x00000000


	//----- nvinfo : EIATTR_CBANK_PARAM_SIZE
	.align		4
.L_4443:
        /*0070*/ 	.byte	0x03, 0x19
        /*0072*/ 	.short	0x0020


	//----- nvinfo : EIATTR_PARAM_CBANK
	.align		4
        /*0074*/ 	.byte	0x04, 0x0a
        /*0076*/ 	.short	(.L_4445 - .L_4444)
	.align		4
.L_4444:
        /*0078*/ 	.word	index@(.nv.constant0._ZN2at6native29vectorized_elementwise_kernelILi8EZZZNS0_49_GLOBAL__N__b919a28f_16_Normalization_cu_5c38458736batch_norm_elementwise_backward_evalERKNS_6TensorES5_S5_S5_ENKUlvE0_clEvENKUlvE2_clEvEUlN3c108BFloat16EfE_St5arrayIPcLm3EEEEviT0_T1_)
        /*007c*/ 	.short	0x0380
        /*007e*/ 	.short	0x0020


	//----- nvinfo : EIATTR_SW_WAR
	.align		4
.L_4445:
        /*0080*/ 	.byte	0x04, 0x36
        /*0082*/ 	.short	(.L_4447 - .L_4446)
.L_4446:
        /*0084*/ 	.word	0x00000008
.L_4447:


//--------------------- .nv.info._ZN2at6native18elementwise_kernelILi128ELi4EZNS0_15gpu_kernel_implIZZZNS0_49_GLOBAL__N__b919a28f_16_Normalization_cu_5c38458736batch_norm_elementwise_backward_evalERKNS_6TensorES6_S6_S6_ENKUlvE0_clEvENKUlvE1_clEvEUlN3c104HalfEfE_EEvRNS_18TensorIteratorBaseERKT_EUliE_EEviT1_ --------------------------
	.section	.nv.info._ZN2at6native18elementwise_kernelILi128ELi4EZNS0_15gpu_kernel_implIZZZNS0_49_GLOBAL__N__b919a28f_16_Normalization_cu_5c38458736batch_norm_elementwise_backward_evalERKNS_6TensorES6_S6_S6_ENKUlvE0_clEvENKUlvE1_clEvEUlN3c104HalfEfE_EEvRNS_18TensorIteratorBaseERKT_EUliE_EEviT1_,"",@"SHT_CUDA_INFO"
	.sectionflags	@""
	.align	4


	//----- nvinfo : EIATTR_CUDA_API_VERSION
	.align		4
        /*0000*/ 	.byte	0x04, 0x37
        /*0002*/ 	.short	(.L_4449 - .L_4448)
.L_4448:
        /*0004*/ 	.word	0x00000082


	//----- nvinfo : EIATTR_KPARAM_INFO
	.align		4
.L_4449:
        /*0008*/ 	.byte	0x04, 0x17
        /*000a*/ 	.short	(.L_4451 - .L_4450)
.L_4450:
        /*000c*/ 	.word	0x00000000
        /*0010*/ 	.short	0x0001
        /*0012*/ 	.short	0x0008
        /*0014*/ 	.byte	0x00, 0xf0, 0x21, 0x0a


	//----- nvinfo : EIATTR_KPARAM_INFO
	.align		4
.L_4451:
        /*0018*/ 	.byte	0x04, 0x17
        /*001a*/ 	.short	(.L_4453 - .L_4452)
.L_4452:
        /*001c*/ 	.word	0x00000000
        /*0020*/ 	.short	0x0000
        /*0022*/ 	.short	0x0000
        /*0024*/ 	.byte	0x00, 0xf0, 0x11, 0x00


	//----- nvinfo : EIATTR_SPARSE_MMA_MASK
	.align		4
.L_4453:
        /*0028*/ 	.byte	0x03, 0x50
        /*002a*/ 	.short	0x0000


	//----- nvinfo : EIATTR_MAXREG_COUNT
	.align		4
        /*002c*/ 	.byte	0x03, 0x1b
        /*002e*/ 	.short	0x0080


	//----- nvinfo : EIATTR_EXTERNS
	.align		4
        /*0030*/ 	.byte	0x04, 0x0f
        /*0032*/ 	.short	(.L_4455 - .L_4454)


	//   ....[0]....
	.align		4
.L_4454:
        /*0034*/ 	.word	index@(__assertfail)


	//----- nvinfo : EIATTR_MERCURY_ISA_VERSION
	.align		4
.L_4455:
        /*0038*/ 	.byte	0x03, 0x5f
        /*003a*/ 	.short	0x0101


	//----- nvinfo : EIATTR_VRC_CTA_INIT_COUNT
	.align		4
        /*003c*/ 	.byte	0x02, 0x4a
	.zero		1
	.zero		1


	//----- nvinfo : EIATTR_SYSCALL_OFFSETS
	.align		4
        /*0040*/ 	.byte	0x04, 0x46
        /*0042*/ 	.short	(.L_4457 - .L_4456)


	//   ....[0]....
.L_4456:
        /*0044*/ 	.word	0x00002600


	//   ....[1]....
        /*0048*/ 	.word	0x00003460


	//   ....[2]....
        /*004c*/ 	.word	0x00004330


	//   ....[3]....
        /*0050*/ 	.word	0x00006ad0


	//   ....[4]....
        /*0054*/ 	.word	0x000078f0


	//   ....[5]....
        /*0058*/ 	.word	0x00008620


	//   ....[6]....
        /*005c*/ 	.word	0x0000aed0


	//   ....[7]....
        /*0060*/ 	.word	0x0000bcf0


	//   ....[8]....
        /*0064*/ 	.word	0x0000ca20


	//   ....[9]....
        /*0068*/ 	.word	0x0000f2f0


	//   ....[10]....
        /*006c*/ 	.word	0x00010110


	//   ....[11]....
        /*0070*/ 	.word	0x00010e10


	//----- nvinfo : EIATTR_EXIT_INSTR_OFFSETS
	.align		4
.L_4457:
        /*0074*/ 	.byte	0x04, 0x1c
        /*0076*/ 	.short	(.L_4459 - .L_4458)


	//   ....[0]....
.L_4458:
        /*0078*/ 	.word	0x0000cd00


	//   ....[1]....
        /*007c*/ 	.word	0x000102b0


	//   ....[2]....
        /*0080*/ 	.word	0x000102f0


	//   ....[3]....
        /*0084*/ 	.word	0x00010390


	//   ....[4]....
        /*0088*/ 	.word	0x000103d0


	//   ....[5]....
        /*008c*/ 	.word	0x00010410


	//   ....[6]....
        /*0090*/ 	.word	0x000104a0


	//   ....[7]....
        /*0094*/ 	.word	0x000104c0


	//   ....[8]....
        /*0098*/ 	.word	0x00010560


	//   ....[9]....
        /*009c*/ 	.word	0x000105b0


	//   ....[10]....
        /*00a0*/ 	.word	0x00010600


	//   ....[11]....
        /*00a4*/ 	.word	0x000106e0


	//   ....[12]....
        /*00a8*/ 	.word	0x00010850


	//   ....[13]....
        /*00ac*/ 	.word	0x000109c0


	//   ....[14]....
        /*00b0*/ 	.word	0x00010b20


	//   ....[15]....
        /*00b4*/ 	.word	0x00010b60


	//   ....[16]....
        /*00b8*/ 	.word	0x00010ba0


	//   ....[17]....
        /*00bc*/ 	.word	0x00010c50


	//   ....[18]....
        /*00c0*/ 	.word	0x00010cb0


	//   ....[19]....
        /*00c4*/ 	.word	0x00010e20


	//   ....[20]....
        /*00c8*/ 	.word	0x00010f30


	//   ....[21]....
        /*00cc*/ 	.word	0x00011070


	//   ....[22]....
        /*00d0*/ 	.word	0x000110b0


	//----- nvinfo : EIATTR_MAX_THREADS
	.align		4
.L_4459:
        /*00d4*/ 	.byte	0x04, 0x05
        /*00d6*/ 	.short	(.L_4461 - .L_4460)
.L_4460:
        /*00d8*/ 	.word	0x00000080
        /*00dc*/ 	.word	0x00000001
        /*00e0*/ 	.word	0x00000001


	//----- nvinfo : EIATTR_CRS_STACK_SIZE
	.align		4
.L_4461:
        /*00e4*/ 	.byte	0x04, 0x1e
        /*00e6*/ 	.short	(.L_4463 - .L_4462)
.L_4462:
        /*00e8*/ 	.word	0x00000000


	//----- nvinfo : EIATTR_CBANK_PARAM_SIZE
	.align		4
.L_4463:
        /*00ec*/ 	.byte	0x03, 0x19
        /*00ee*/ 	.short	0x0290


	//----- nvinfo : EIATTR_PARAM_CBANK
	.align		4
        /*00f0*/ 	.byte	0x04, 0x0a
        /*00f2*/ 	.short	(.L_4465 - .L_4464)
	.align		4
.L_4464:
        /*00f4*/ 	.word	index@(.nv.constant0._ZN2at6native18elementwise_kernelILi128ELi4EZNS0_15gpu_kernel_implIZZZNS0_49_GLOBAL__N__b919a28f_16_Normalization_cu_5c38458736batch_norm_elementwise_backward_evalERKNS_6TensorES6_S6_S6_ENKUlvE0_clEvENKUlvE1_clEvEUlN3c104HalfEfE_EEvRNS_18TensorIteratorBaseERKT_EUliE_EEviT1_)
        /*00f8*/ 	.short	0x0380
        /*00fa*/ 	.short	0x0290


	//----- nvinfo : EIATTR_SW_WAR
	.align		4
.L_4465:
        /*00fc*/ 	.byte	0x04, 0x36
        /*00fe*/ 	.short	(.L_4467 - .L_4466)
.L_4466:
        /*0100*/ 	.word	0x00000008
.L_4467:


//--------------------- .nv.info._ZN2at6native27unrolled_elementwise_kernelIZZZNS0_49_GLOBAL__N__b919a28f_16_Normalization_cu_5c38458736batch_norm_elementwise_backward_evalERKNS_6TensorES5_S5_S5_ENKUlvE0_clEvENKUlvE1_clEvEUlN3c104HalfEfE_St5arrayIPcLm3EELi4E23TrivialOffsetCalculatorILi2EjESE_ILi1EjENS0_6memory12LoadWithCastILi2EEENSH_13StoreWithCastILi1EEEEEviT_T0_T2_T3_T4_T5_ --------------------------
	.section	.nv.info._ZN2at6native27unrolled_elementwise_kernelIZZZNS0_49_GLOBAL__N__b919a28f_16_Normalization_cu_5c38458736batch_norm_elementwise_backward_evalERKNS_6TensorES5_S5_S5_ENKUlvE0_clEvENKUlvE1_clEvEUlN3c104HalfEfE_St5arrayIPcLm3EELi4E23TrivialOffsetCalculatorILi2EjESE_ILi1EjENS0_6memory12LoadWithCastILi2EEENSH_13StoreWithCastILi1EEEEEviT_T0_T2_T3_T4_T5_,"",@"SHT_CUDA_INFO"
	.sectionflags	@""
	.align	4


	//----- nvinfo : EIATTR_CUDA_API_VERSION
	.align		4
        /*0000*/ 	.byte	0x04, 0x37
        /*0002*/ 	.short	(.L_4469 - .L_4468)
.L_4468:
        /*0004*/ 	.word	0x00000082


	//----- nvinfo : EIATTR_KPARAM_INFO
	.align		4
.L_4469:
        /*0008*/ 	.byte	0x04, 0x17
        /*000a*/ 	.short	(.L_4471 - .L_4470)
.L_4470:
        /*000c*/ 	.word	0x00000000
        /*0010*/ 	.short	0x0006
        /*0012*/ 	.short	0x0030
        /*0014*/ 	.byte	0x00, 0xf0, 0x21, 0x00


	//----- nvinfo : EIATTR_KPARAM_INFO
	.align		4
.L_4471:
        /*0018*/ 	.byte	0x04, 0x17
        /*001a*/ 	.short	(.L_4473 - .L_4472)
.L_4472:
        /*001c*/ 	.word	0x00000000
        /*0020*/ 	.short	0x0005
        /*0022*/ 	.short	0x0024
        /*0024*/ 	.byte	0x00, 0xf0, 0x31, 0x00


	//----- nvinfo : EIATTR_KPARAM_INFO
	.align		4
.L_4473:
        /*0028*/ 	.byte	0x04, 0x17
        /*002a*/ 	.short	(.L_4475 - .L_4474)
.L_4474:
        /*002c*/ 	.word	0x00000000
        /*0030*/ 	.short	0x0004
        /*0032*/ 	.short	0x0021
        /*0034*/ 	.byte	0x00, 0xf0, 0x05, 0x00


	//----- nvinfo : EIATTR_KPARAM_INFO
	.align		4
.L_4475:
        /*0038*/ 	.byte	0x04, 0x17
        /*003a*/ 	.short	(.L_4477 - .L_4476)
.L_4476:
        /*003c*/ 	.word	0x00000000
        /*0040*/ 	.short	0x0003
        /*0042*/ 	.short	0x0020
        /*0044*/ 	.byte	0x00, 0xf0, 0x05, 0x00


	//----- nvinfo : EIATTR_KPARAM_INFO
	.align		4
.L_4477:
        /*0048*/ 	.byte	0x04, 0x17
        /*004a*/ 	.short	(.L_4479 - .L_4478)
.L_4478:
        /*004c*/ 	.word	0x00000000
        /*0050*/ 	.short	0x0002
        /*0052*/ 	.short	0x0008
        /*0054*/ 	.byte	0x00, 0xf0, 0x61, 0x00


	//----- nvinfo : EIATTR_KPARAM_INFO
	.align		4
.L_4479:
        /*0058*/ 	.byte	0x04, 0x17
        /*005a*/ 	.short	(.L_4481 - .L_4480)
.L_4480:
        /*005c*/ 	.word	0x00000000
        /*0060*/ 	.short	0x0001
        /*0062*/ 	.short	0x0004
        /*0064*/ 	.byte	0x00, 0xf0, 0x05, 0x00


	//----- nvinfo : EIATTR_KPARAM_INFO
	.align		4
.L_4481:
        /*0068*/ 	.byte	0x04, 0x17
        /*006a*/ 	.short	(.L_4483 - .L_4482)
.L_4482:
        /*006c*/ 	.word	0x00000000
        /*0070*/ 	.short	0x0000
        /*0072*/ 	.short	0x0000
        /*0074*/ 	.byte	0x00, 0xf0, 0x11, 0x00


	//----- nvinfo : EIATTR_SPARSE_MMA_MASK
	.align		4
.L_4483:
        /*0078*/ 	.byte	0x03, 0x50
        /*007a*/ 	.short	0x0000


	//----- nvinfo : EIATTR_MAXREG_COUNT
	.align		4
        /*007c*/ 	.byte	0x03, 0x1b
        /*007e*/ 	.short	0x00ff


	//----- nvinfo : EIATTR_EXTERNS
	.align		4
        /*0080*/ 	.byte	0x04, 0x0f
        /*0082*/ 	.short	(.L_4485 - .L_4484)


	//   ....[0]....
	.align		4
.L_4484:
        /*0084*/ 	.word	index@(__assertfail)


	//----- nvinfo : EIATTR_MERCURY_ISA_VERSION
	.align		4
.L_4485:
        /*0088*/ 	.byte	0x03, 0x5f
        /*008a*/ 	.short	0x0101


	//----- nvinfo : EIATTR_VRC_CTA_INIT_COUNT
	.align		4
        /*008c*/ 	.byte	0x02, 0x4a
	.zero		1
	.zero		1


	//----- nvinfo : EIATTR_SYSCALL_OFFSETS
	.align		4
        /*0090*/ 	.byte	0x04, 0x46
        /*0092*/ 	.short	(.L_4487 - .L_4486)


	//   ....[0]....
.L_4486:
        /*0094*/ 	.word	0x00000fe0


	//   ....[1]....
        /*0098*/ 	.word	0x00001e70


	//   ....[2]....
        /*009c*/ 	.word	0x00002fc0


	//   ....[3]....
        /*00a0*/ 	.word	0x00003e10


	//   ....[4]....
        /*00a4*/ 	.word	0x00004ee0


	//   ....[5]....
        /*00a8*/ 	.word	0x00005d30


	//   ....[6]....
        /*00ac*/ 	.word	0x00006e00


	//   ....[7]....
        /*00b0*/ 	.word	0x00007c30


	//   ....[8]....
        /*00b4*/ 	.word	0x00008d00


	//   ....[9]....
        /*00b8*/ 	.word	0x00009bc0


	//   ....[10]....
        /*00bc*/ 	.word	0x0000ab40


	//   ....[11]....
        /*00c0*/ 	.word	0x0000bac0


	//----- nvinfo : EIATTR_EXIT_INSTR_OFFSETS
	.align		4
.L_4487:
        /*00c4*/ 	.byte	0x04, 0x1c
        /*00c6*/ 	.short	(.L_4489 - .L_4488)


	//   ....[0]....
.L_4488:
        /*00c8*/ 	.word	0x0000ae10


	//   ....[1]....
        /*00cc*/ 	.word	0x0000af60


	//   ....[2]....
        /*00d0*/ 	.word	0x0000afa0


	//   ....[3]....
        /*00d4*/ 	.word	0x0000b040


	//   ....[4]....
        /*00d8*/ 	.word	0x0000b080


	//   ....[5]....
        /*00dc*/ 	.word	0x0000b0c0


	//   ....[6]....
        /*00e0*/ 	.word	0x0000b150


	//   ....[7]....
        /*00e4*/ 	.word	0x0000b170


	//   ....[8]....
        /*00e8*/ 	.word	0x0000b210


	//   ....[9]....
        /*00ec*/ 	.word	0x0000b260


	//   ....[10]....
        /*00f0*/ 	.word	0x0000b2b0


	//   ....[11]....
        /*00f4*/ 	.word	0x0000b390


	//   ....[12]....
        /*00f8*/ 	.word	0x0000b500


	//   ....[13]....
        /*00fc*/ 	.word	0x0000b670


	//   ....[14]....
        /*0100*/ 	.word	0x0000b7d0


	//   ....[15]....
        /*0104*/ 	.word	0x0000b810


	//   ....[16]....
        /*0108*/ 	.word	0x0000b850


	//   ....[17]....
        /*010c*/ 	.word	0x0000b900


	//   ....[18]....
        /*0110*/ 	.word	0x0000b960


	//   ....[19]....
        /*0114*/ 	.word	0x0000bad0


	//   ....[20]....
        /*0118*/ 	.word	0x0000bbe0


	//   ....[21]....
        /*011c*/ 	.word	0x0000bd20


	//   ....[22]....
        /*0120*/ 	.word	0x0000bd60


	//----- nvinfo : EIATTR_MAX_THREADS
	.align		4
.L_4489:
        /*0124*/ 	.byte	0x04, 0x05
        /*0126*/ 	.short	(.L_4491 - .L_4490)
.L_4490:
        /*0128*/ 	.word	0x00000080
        /*012c*/ 	.word	0x00000001
        /*0130*/ 	.word	0x00000001


	//----- nvinfo : EIATTR_CRS_STACK_SIZE
	.align		4
.L_4491:
        /*0134*/ 	.byte	0x04, 0x1e
        /*0136*/ 	.short	(.L_4493 - .L_4492)
.L_4492:
        /*0138*/ 	.word	0x00000000


	//----- nvinfo : EIATTR_CBANK_PARAM_SIZE
	.align		4
.L_4493:
        /*013c*/ 	.byte	0x03, 0x19
        /*013e*/ 	.short	0x0038


	//----- nvinfo : EIATTR_PARAM_CBANK
	.align		4
        /*0140*/ 	.byte	0x04, 0x0a
        /*0142*/ 	.short	(.L_4495 - .L_4494)
	.align		4
.L_4494:
        /*0144*/ 	.word	index@(.nv.constant0._ZN2at6native27unrolled_elementwise_kernelIZZZNS0_49_GLOBAL__N__b919a28f_16_Normalization_cu_5c38458736batch_norm_elementwise_backward_evalERKNS_6TensorES5_S5_S5_ENKUlvE0_clEvENKUlvE1_clEvEUlN3c104HalfEfE_St5arrayIPcLm3EELi4E23TrivialOffsetCalculatorILi2EjESE_ILi1EjENS0_6memory12LoadWithCastILi2EEENSH_13StoreWithCastILi1EEEEEviT_T0_T2_T3_T4_T5_)
        /*0148*/ 	.short	0x0380
        /*014a*/ 	.short	0x0038


	//----- nvinfo : EIATTR_SW_WAR
	.align		4
.L_4495:
        /*014c*/ 	.byte	0x04, 0x36
        /*014e*/ 	.short	(.L_4497 - .L_4496)
.L_4496:
        /*0150*/ 	.word	0x00000008
.L_4497:


//--------------------- .nv.info._ZN2at6native18elementwise_kernelILi128ELi4EZNS0_22gpu_kernel_impl_nocastIZZZNS0_49_GLOBAL__N__b919a28f_16_Normalization_cu_5c38458736batch_norm_elementwise_backward_evalERKNS_6TensorES6_S6_S6_ENKUlvE0_clEvENKUlvE1_clEvEUlN3c104HalfEfE_EEvRNS_18TensorIteratorBaseERKT_EUliE_EEviT1_ --------------------------
	.section	.nv.info._ZN2at6native18elementwise_kernelILi128ELi4EZNS0_22gpu_kernel_impl_nocastIZZZNS0_49_GLOBAL__N__b919a28f_16_Normalization_cu_5c38458736batch_norm_elementwise_backward_evalERKNS_6TensorES6_S6_S6_ENKUlvE0_clEvENKUlvE1_clEvEUlN3c104HalfEfE_EEvRNS_18TensorIteratorBaseERKT_EUliE_EEviT1_,"",@"SHT_CUDA_INFO"
	.sectionflags	@""
	.align	4


	//----- nvinfo : EIATTR_CUDA_API_VERSION
	.align		4
        /*0000*/ 	.byte	0x04, 0x37
        /*0002*/ 	.short	(.L_4499 - .L_4498)
.L_4498:
        /*0004*/ 	.word	0x00000082


	//----- nvinfo : EIATTR_KPARAM_INFO
	.align		4
.L_4499:
        /*0008*/ 	.byte	0x04, 0x17
        /*000a*/ 	.short	(.L_4501 - .L_4500)
.L_4500:
        /*000c*/ 	.word	0x00000000
        /*0010*/ 	.short	0x0001
        /*0012*/ 	.short	0x0008
        /*0014*/ 	.byte	0x00, 0xf0, 0x21, 0x0a


	//----- nvinfo : EIATTR_KPARAM_INFO
	.align		4
.L_4501:
        /*0018*/ 	.byte	0x04, 0x17
        /*001a*/ 	.short	(.L_4503 - .L_4502)
.L_4502:
        /*001c*/ 	.word	0x00000000
        /*0020*/ 	.short	0x0000
        /*0022*/ 	.short	0x0000
        /*0024*/ 	.byte	0x00, 0xf0, 0x11, 0x00


	//----- nvinfo : EIATTR_SPARSE_MMA_MASK
	.align		4
.L_4503:
        /*0028*/ 	.byte	0x03, 0x50
        /*002a*/ 	.short	0x0000


	//----- nvinfo : EIATTR_MAXREG_COUNT
	.align		4
        /*002c*/ 	.byte	0x03, 0x1b
        /*002e*/ 	.short	0x0080


	//----- nvinfo : EIATTR_MERCURY_ISA_VERSION
	.align		4
        /*0030*/ 	.byte	0x03, 0x5f
        /*0032*/ 	.short	0x0101


	//----- nvinfo : EIATTR_VRC_CTA_INIT_COUNT
	.align		4
        /*0034*/ 	.byte	0x02, 0x4a
	.zero		1
	.zero		1


	//----- nvinfo : EIATTR_EXIT_INSTR_OFFSETS
	.align		4
        /*0038*/ 	.byte	0x04, 0x1c
        /*003a*/ 	.short	(.L_4505 - .L_4504)


	//   ....[0]....
.L_4504:
        /*003c*/ 	.word	0x00000360


	//   ....[1]....
        /*0040*/ 	.word	0x00000400


	//   ....[2]....
        /*0044*/ 	.word	0x00004940


	//   ....[3]....
        /*0048*/ 	.word	0x00005ff0


	//----- nvinfo : EIATTR_MAX_THREADS
	.align		4
.L_4505:
        /*004c*/ 	.byte	0x04, 0x05
        /*004e*/ 	.short	(.L_4507 - .L_4506)
.L_4506:
        /*0050*/ 	.word	0x00000080
        /*0054*/ 	.word	0x00000001
        /*0058*/ 	.word	0x00000001


	//----- nvinfo : EIATTR_CRS_STACK_SIZE
	.align		4
.L_4507:
        /*005c*/ 	.byte	0x04, 0x1e
        /*005e*/ 	.short	(.L_4509 - .L_4508)
.L_4508:
        /*0060*/ 	.word	0x00000000


	//----- nvinfo : EIATTR_CBANK_PARAM_SIZE
	.align		4
.L_4509:
        /*0064*/ 	.byte	0x03, 0x19
        /*0066*/ 	.short	0x0290


	//----- nvinfo : EIATTR_PARAM_CBANK
	.align		4
        /*0068*/ 	.byte	0x04, 0x0a
        /*006a*/ 	.short	(.L_4511 - .L_4510)
	.align		4
.L_4510:
        /*006c*/ 	.word	index@(.nv.constant0._ZN2at6native18elementwise_kernelILi128ELi4EZNS0_22gpu_kernel_impl_nocastIZZZNS0_49_GLOBAL__N__b919a28f_16_Normalization_cu_5c38458736batch_norm_elementwise_backward_evalERKNS_6TensorES6_S6_S6_ENKUlvE0_clEvENKUlvE1_clEvEUlN3c104HalfEfE_EEvRNS_18TensorIteratorBaseERKT_EUliE_EEviT1_)
        /*0070*/ 	.short	0x0380
        /*0072*/ 	.short	0x0290


	//----- nvinfo : EIATTR_SW_WAR
	.align		4
.L_4511:
        /*0074*/ 	.byte	0x04, 0x36
        /*0076*/ 	.short	(.L_4513 - .L_4512)
.L_4512:
        /*0078*/ 	.word	0x00000008
.L_4513:


//--------------------- .nv.info._ZN2at6native27unrolled_elementwise_kernelIZZZNS0_49_GLOBAL__N__b919a28f_16_Normalization_cu_5c38458736batch_norm_elementwise_backward_evalERKNS_6TensorES5_S5_S5_ENKUlvE0_clEvENKUlvE1_clEvEUlN3c104HalfEfE_St5arrayIPcLm3EELi4E23TrivialOffsetCalculatorILi2EjESE_ILi1EjENS0_6memory15LoadWithoutCastENSH_16StoreWithoutCastEEEviT_T0_T2_T3_T4_T5_ --------------------------
	.section	.nv.info._ZN2at6native27unrolled_elementwise_kernelIZZZNS0_49_GLOBAL__N__b919a28f_16_Normalization_cu_5c38458736batch_norm_elementwise_backward_evalERKNS_6TensorES5_S5_S5_ENKUlvE0_clEvENKUlvE1_clEvEUlN3c104HalfEfE_St5arrayIPcLm3EELi4E23TrivialOffsetCalculatorILi2EjESE_ILi1EjENS0_6memory15LoadWithoutCastENSH_16StoreWithoutCastEEEviT_T0_T2_T3_T4_T5_,"",@"SHT_CUDA_INFO"
	.sectionflags	@""
	.align	4


	//----- nvinfo : EIATTR_CUDA_API_VERSION
	.align		4
        /*0000*/ 	.byte	0x04, 0x37
        /*0002*/ 	.short	(.L_4515 - .L_4514)
.L_4514:
        /*0004*/ 	.word	0x00000082


	//----- nvinfo : EIATTR_KPARAM_INFO
	.align		4
.L_4515:
        /*0008*/ 	.byte	0x04, 0x17
        /*000a*/ 	.short	(.L_4517 - .L_4516)
.L_4516:
        /*000c*/ 	.word	0x00000000
        /*0010*/ 	.short	0x0006
        /*0012*/ 	.short	0x0023
        /*0014*/ 	.byte	0x00, 0xf0, 0x05, 0x00


	//----- nvinfo : EIATTR_KPARAM_INFO
	.align		4
.L_4517:
        /*0018*/ 	.byte	0x04, 0x17
        /*001a*/ 	.short	(.L_4519 - .L_4518)
.L_4518:
        /*001c*/ 	.word	0x00000000
        /*0020*/ 	.short	0x0005
        /*0022*/ 	.short	0x0022
        /*0024*/ 	.byte	0x00, 0xf0, 0x05, 0x00


	//----- nvinfo : EIATTR_KPARAM_INFO
	.align		4
.L_4519:
        /*0028*/ 	.byte	0x04, 0x17
        /*002a*/ 	.short	(.L_4521 - .L_4520)
.L_4520:
        /*002c*/ 	.word	0x00000000
        /*0030*/ 	.short	0x0004
        /*0032*/ 	.short	0x0021
        /*0034*/ 	.byte	0x00, 0xf0, 0x05, 0x00


	//----- nvinfo : EIATTR_KPARAM_INFO
	.align		4
.L_4521:
        /*0038*/ 	.byte	0x04, 0x17
        /*003a*/ 	.short	(.L_4523 - .L_4522)
.L_4522:
        /*003c*/ 	.word	0x00000000
        /*0040*/ 	.short	0x0003
        /*0042*/ 	.short	0x0020
        /*0044*/ 	.byte	0x00, 0xf0, 0x05, 0x00


	//----- nvinfo : EIATTR_KPARAM_INFO
	.align		4
.L_4523:
        /*0048*/ 	.byte	0x04, 0x17
        /*004a*/ 	.short	(.L_4525 - .L_4524)
.L_4524:
        /*004c*/ 	.word	0x00000000
        /*0050*/ 	.short	0x0002
        /*0052*/ 	.short	0x0008
        /*0054*/ 	.byte	0x00, 0xf0, 0x61, 0x00


	//----- nvinfo : EIATTR_KPARAM_INFO
	.align		4
.L_4525:
        /*0058*/ 	.byte	0x04, 0x17
        /*005a*/ 	.short	(.L_4527 - .L_4526)
.L_4526:
        /*005c*/ 	.word	0x00000000
        /*0060*/ 	.short	0x0001
        /*0062*/ 	.short	0x0004
        /*0064*/ 	.byte	0x00, 0xf0, 0x05, 0x00


	//----- nvinfo : EIATTR_KPARAM_INFO
	.align		4
.L_4527:
        /*0068*/ 	.byte	0x04, 0x17
        /*006a*/ 	.short	(.L_4529 - .L_4528)
.L_4528:
        /*006c*/ 	.word	0x00000000
        /*0070*/ 	.short	0x0000
        /*0072*/ 	.short	0x0000
        /*0074*/ 	.byte	0x00, 0xf0, 0x11, 0x00


	//----- nvinfo : EIATTR_SPARSE_MMA_MASK
	.align		4
.L_4529:
        /*0078*/ 	.byte	0x03, 0x50
        /*007a*/ 	.short	0x0000


	//----- nvinfo : EIATTR_MAXREG_COUNT
	.align		4
        /*007c*/ 	.byte	0x03, 0x1b
        /*007e*/ 	.short	0x00ff


	//----- nvinfo : EIATTR_MERCURY_ISA_VERSION
	.align		4
        /*0080*/ 	.byte	0x03, 0x5f
        /*0082*/ 	.short	0x0101


	//----- nvinfo : EIATTR_VRC_CTA_INIT_COUNT
	.align		4
        /*0084*/ 	.byte	0x02, 0x4a
	.zero		1
	.zero		1


	//----- nvinfo : EIATTR_EXIT_INSTR_OFFSETS
	.align		4
        /*0088*/ 	.byte	0x04, 0x1c
        /*008a*/ 	.short	(.L_4531 - .L_4530)


	//   ....[0]....
.L_4530:
        /*008c*/ 	.word	0x00000560


	//   ....[1]....
        /*0090*/ 	.word	0x000005e0


	//----- nvinfo : EIATTR_MAX_THREADS
	.align		4
.L_4531:
        /*0094*/ 	.byte	0x04, 0x05
        /*0096*/ 	.short	(.L_4533 - .L_4532)
.L_4532:
        /*0098*/ 	.word	0x00000080
        /*009c*/ 	.word	0x00000001
        /*00a0*/ 	.word	0x00000001


	//----- nvinfo : EIATTR_CRS_STACK_SIZE
	.align		4
.L_4533:
        /*00a4*/ 	.byte	0x04, 0x1e
        /*00a6*/ 	.short	(.L_4535 - .L_4534)
.L_4534:
        /*00a8*/ 	.word	0x00000000


	//----- nvinfo : EIATTR_CBANK_PARAM_SIZE
	.align		4
.L_4535:
        /*00ac*/ 	.byte	0x03, 0x19
        /*00ae*/ 	.short	0x0024


	//----- nvinfo : EIATTR_PARAM_CBANK
	.align		4
        /*00b0*/ 	.byte	0x04, 0x0a
        /*00b2*/ 	.short	(.L_4537 - .L_4536)
	.align		4
.L_4536:
        /*00b4*/ 	.word	index@(.nv.constant0._ZN2at6native27unrolled_elementwise_kernelIZZZNS0_49_GLOBAL__N__b919a28f_16_Normalization_cu_5c38458736batch_norm_elementwise_backward_evalERKNS_6TensorES5_S5_S5_ENKUlvE0_clEvENKUlvE1_clEvEUlN3c104HalfEfE_St5arrayIPcLm3EELi4E23TrivialOffsetCalculatorILi2EjESE_ILi1EjENS0_6memory15LoadWithoutCastENSH_16StoreWithoutCastEEEviT_T0_T2_T3_T4_T5_)
        /*00b8*/ 	.short	0x0380
        /*00ba*/ 	.short	0x0024


	//----- nvinfo : EIATTR_SW_WAR
	.align		4
.L_4537:
        /*00bc*/ 	.byte	0x04, 0x36
        /*00be*/ 	.short	(.L_4539 - .L_4538)
.L_4538:
        /*00c0*/ 	.word	0x00000008
.L_4539:


//--------------------- .nv.info._ZN2at6native29vectorized_elementwise_kernelILi2EZZZNS0_49_GLOBAL__N__b919a28f_16_Normalization_cu_5c38458736batch_norm_elementwise_backward_evalERKNS_6TensorES5_S5_S5_ENKUlvE0_clEvENKUlvE1_clEvEUlN3c104HalfEfE_St5arrayIPcLm3EEEEviT0_T1_ --------------------------
	.section	.nv.info._ZN2at6native29vectorized_elementwise_kernelILi2EZZZNS0_49_GLOBAL__N__b919a28f_16_Normalization_cu_5c38458736batch_norm_elementwise_backward_evalERKNS_6TensorES5_S5_S5_ENKUlvE0_clEvENKUlvE1_clEvEUlN3c104HalfEfE_St5arrayIPcLm3EEEEviT0_T1_,"",@"SHT_CUDA_INFO"
	.sectionflags	@""
	.align	4


	//----- nvinfo : EIATTR_CUDA_API_VERSION
	.align		4
        /*0000*/ 	.byte	0x04, 0x37
        /*0002*/ 	.short	(.L_4541 - .L_4540)
.L_4540:
        /*0004*/ 	.word	0x00000082


	//----- nvinfo : EIATTR_KPARAM_INFO
	.align		4
.L_4541:
        /*0008*/ 	.byte	0x04, 0x17
        /*000a*/ 	.short	(.L_4543 - .L_4542)
.L_4542:
        /*000c*/ 	.word	0x00000000
        /*0010*/ 	.short	0x0002
        /*0012*/ 	.short	0x0008
        /*0014*/ 	.byte	0x00, 0xf0, 0x61, 0x00


	//----- nvinfo : EIATTR_KPARAM_INFO
	.align		4
.L_4543:
        /*0018*/ 	.byte	0x04, 0x17
        /*001a*/ 	.short	(.L_4545 - .L_4544)
.L_4544:
        /*001c*/ 	.word	0x00000000
        /*0020*/ 	.short	0x0001
        /*0022*/ 	.short	0x0004
        /*0024*/ 	.byte	0x00, 0xf0, 0x05, 0x00


	//----- nvinfo : EIATTR_KPARAM_INFO
	.align		4
.L_4545:
        /*0028*/ 	.byte	0x04, 0x17
        /*002a*/ 	.short	(.L_4547 - .L_4546)
.L_4546:
        /*002c*/ 	.word	0x00000000
        /*0030*/ 	.short	0x0000
        /*0032*/ 	.short	0x0000
        /*0034*/ 	.byte	0x00, 0xf0, 0x11, 0x00


	//----- nvinfo : EIATTR_SPARSE_MMA_MASK
	.align		4
.L_4547:
        /*0038*/ 	.byte	0x03, 0x50
        /*003a*/ 	.short	0x0000


	//----- nvinfo : EIATTR_MAXREG_COUNT
	.align		4
        /*003c*/ 	.byte	0x03, 0x1b
        /*003e*/ 	.short	0x00ff


	//----- nvinfo : EIATTR_MERCURY_ISA_VERSION
	.align		4
        /*0040*/ 	.byte	0x03, 0x5f
        /*0042*/ 	.short	0x0101


	//----- nvinfo : EIATTR_VRC_CTA_INIT_COUNT
	.align		4
        /*0044*/ 	.byte	0x02, 0x4a
	.zero		1
	.zero		1


	//----- nvinfo : EIATTR_EXIT_INSTR_OFFSETS
	.align		4
        /*0048*/ 	.byte	0x04, 0x1c
        /*004a*/ 	.short	(.L_4549 - .L_4548)


	//   ....[0]....
.L_4548:
        /*004c*/ 	.word	0x00000bd0


	//   ....[1]....
        /*0050*/ 	.word	0x00000c20


	//   ....[2]....
        /*0054*/ 	.word	0x00000ed0


	//----- nvinfo : EIATTR_MAX_THREADS
	.align		4
.L_4549:
        /*0058*/ 	.byte	0x04, 0x05
        /*005a*/ 	.short	(.L_4551 - .L_4550)
.L_4550:
        /*005c*/ 	.word	0x00000080
        /*0060*/ 	.word	0x00000001
        /*0064*/ 	.word	0x00000001


	//----- nvinfo : EIATTR_CRS_STACK_SIZE
	.align		4
.L_4551:
        /*0068*/ 	.byte	0x04, 0x1e
        /*006a*/ 	.short	(.L_4553 - .L_4552)
.L_4552:
        /*006c*/ 	.word	0x00000000


	//----- nvinfo : EIATTR_CBANK_PARAM_SIZE
	.align		4
.L_4553:
        /*0070*/ 	.byte	0x03, 0x19
        /*0072*/ 	.short	0x0020


	//----- nvinfo : EIATTR_PARAM_CBANK
	.align		4
        /*0074*/ 	.byte	0x04, 0x0a
        /*0076*/ 	.short	(.L_4555 - .L_4554)
	.align		4
.L_4554:
        /*0078*/ 	.word	index@(.nv.constant0._ZN2at6native29vectorized_elementwise_kernelILi2EZZZNS0_49_GLOBAL__N__b919a28f_16_Normalization_cu_5c38458736batch_norm_elementwise_backward_evalERKNS_6TensorES5_S5_S5_ENKUlvE0_clEvENKUlvE1_clEvEUlN3c104HalfEfE_St5arrayIPcLm3EEEEviT0_T1_)
        /*007c*/ 	.short	0x0380
        /*007e*/ 	.short	0x0020


	//----- nvinfo : EIATTR_SW_WAR
	.align		4
.L_4555:
        /*0080*/ 	.byte	0x04, 0x36
        /*0082*/ 	.short	(.L_4557 - .L_4556)
.L_4556:
        /*0084*/ 	.word	0x00000008
.L_4557:


//--------------------- .nv.info._ZN2at6native29vectorized_elementwise_kernelILi4EZZZNS0_49_GLOBAL__N__b919a28f_16_Normalization_cu_5c38458736batch_norm_elementwise_backward_evalERKNS_6TensorES5_S5_S5_ENKUlvE0_clEvENKUlvE1_clEvEUlN3c104HalfEfE_St5arrayIPcLm3EEEEviT0_T1_ --------------------------
	.section	.nv.info._ZN2at6native29vectorized_elementwise_kernelILi4EZZZNS0_49_GLOBAL__N__b919a28f_16_Normalization_cu_5c38458736batch_norm_elementwise_backward_evalERKNS_6TensorES5_S5_S5_ENKUlvE0_clEvENKUlvE1_clEvEUlN3c104HalfEfE_St5arrayIPcLm3EEEEviT0_T1_,"",@"SHT_CUDA_INFO"
	.sectionflags	@""
	.align	4


	//----- nvinfo : EIATTR_CUDA_API_VERSION
	.align		4
        /*0000*/ 	.byte	0x04, 0x37
        /*0002*/ 	.short	(.L_4559 - .L_4558)
.L_4558:
        /*0004*/ 	.word	0x00000082


	//----- nvinfo : EIATTR_KPARAM_INFO
	.align		4
.L_4559:
        /*0008*/ 	.byte	0x04, 0x17
        /*000a*/ 	.short	(.L_4561 - .L_4560)
.L_4560:
        /*000c*/ 	.word	0x00000000
        /*0010*/ 	.short	0x0002
        /*0012*/ 	.short	0x0008
        /*0014*/ 	.byte	0x00, 0xf0, 0x61, 0x00


	//----- nvinfo : EIATTR_KPARAM_INFO
	.align		4
.L_4561:
        /*0018*/ 	.byte	0x04, 0x17
        /*001a*/ 	.short	(.L_4563 - .L_4562)
.L_4562:
        /*001c*/ 	.word	0x00000000
        /*0020*/ 	.short	0x0001
        /*0022*/ 	.short	0x0004
        /*0024*/ 	.byte	0x00, 0xf0, 0x05, 0x00


	//----- nvinfo : EIATTR_KPARAM_INFO
	.align		4
.L_4563:
        /*0028*/ 	.byte	0x04, 0x17
        /*002a*/ 	.short	(.L_4565 - .L_4564)
.L_4564:
        /*002c*/ 	.word	0x00000000
        /*0030*/ 	.short	0x0000
        /*0032*/ 	.short	0x0000
        /*0034*/ 	.byte	0x00, 0xf0, 0x11, 0x00


	//----- nvinfo : EIATTR_SPARSE_MMA_MASK
	.align		4
.L_4565:
        /*0038*/ 	.byte	0x03, 0x50
        /*003a*/ 	.short	0x0000


	//----- nvinfo : EIATTR_MAXREG_COUNT
	.align		4
        /*003c*/ 	.byte	0x03, 0x1b
        /*003e*/ 	.short	0x00ff


	//----- nvinfo : EIATTR_MERCURY_ISA_VERSION
	.align		4
        /*0040*/ 	.byte	0x03, 0x5f
        /*0042*/ 	.short	0x0101


	//----- nvinfo : EIATTR_VRC_CTA_INIT_COUNT
	.align		4
        /*0044*/ 	.byte	0x02, 0x4a
	.zero		1
	.zero		1


	//----- nvinfo : EIATTR_EXIT_INSTR_OFFSETS
	.align		4
        /*0048*/ 	.byte	0x04, 0x1c
        /*004a*/ 	.short	(.L_4567 - .L_4566)


	//   ....[0]....
.L_4566:
        /*004c*/ 	.word	0x00000bd0


	//   ....[1]....
        /*0050*/ 	.word	0x00000c20


	//   ....[2]....
        /*0054*/ 	.word	0x00000e70


	//----- nvinfo : EIATTR_MAX_THREADS
	.align		4
.L_4567:
        /*0058*/ 	.byte	0x04, 0x05
        /*005a*/ 	.short	(.L_4569 - .L_4568)
.L_4568:
        /*005c*/ 	.word	0x00000080
        /*0060*/ 	.word	0x00000001
        /*0064*/ 	.word	0x00000001


	//----- nvinfo : EIATTR_CRS_STACK_SIZE
	.align		4
.L_4569:
        /*0068*/ 	.byte	0x04, 0x1e
        /*006a*/ 	.short	(.L_4571 - .L_4570)
.L_4570:
        /*006c*/ 	.word	0x00000000


	//----- nvinfo : EIATTR_CBANK_PARAM_SIZE
	.align		4
.L_4571:
        /*0070*/ 	.byte	0x03, 0x19
        /*0072*/ 	.short	0x0020


	//----- nvinfo : EIATTR_PARAM_CBANK
	.align		4
        /*0074*/ 	.byte	0x04, 0x0a
        /*0076*/ 	.short	(.L_4573 - .L_4572)
	.align		4
.L_4572:
        /*0078*/ 	.word	index@(.nv.constant0._ZN2at6native29vectorized_elementwise_kernelILi4EZZZNS0_49_GLOBAL__N__b919a28f_16_Normalization_cu_5c38458736batch_norm_elementwise_backward_evalERKNS_6TensorES5_S5_S5_ENKUlvE0_clEvENKUlvE1_clEvEUlN3c104HalfEfE_St5arrayIPcLm3EEEEviT0_T1_)
        /*007c*/ 	.short	0x0380
        /*007e*/ 	.short	0x0020


	//----- nvinfo : EIATTR_SW_WAR
	.align		4
.L_4573:
        /*0080*/ 	.byte	0x04, 0x36
        /*0082*/ 	.short	(.L_4575 - .L_4574)
.L_4574:
        /*0084*/ 	.word	0x00000008
.L_4575:


//--------------------- .nv.info._ZN2at6native29vectorized_elementwise_kernelILi8EZZZNS0_49_GLOBAL__N__b919a28f_16_Normalization_cu_5c38458736batch_norm_elementwise_backward_evalERKNS_6TensorES5_S5_S5_ENKUlvE0_clEvENKUlvE1_clEvEUlN3c104HalfEfE_St5arrayIPcLm3EEEEviT0_T1_ --------------------------
	.section	.nv.info._ZN2at6native29vectorized_elementwise_kernelILi8EZZZNS0_49_GLOBAL__N__b919a28f_16_Normalization_cu_5c38458736batch_norm_elementwise_backward_evalERKNS_6TensorES5_S5_S5_ENKUlvE0_clEvENKUlvE1_clEvEUlN3c104HalfEfE_St5arrayIPcLm3EEEEviT0_T1_,"",@"SHT_CUDA_INFO"
	.sectionflags	@""
	.align	4


	//----- nvinfo : EIATTR_CUDA_API_VERSION
	.align		4
        /*0000*/ 	.byte	0x04, 0x37
        /*0002*/ 	.short	(.L_4577 - .L_4576)
.L_4576:
        /*0004*/ 	.word	0x00000082


	//----- nvinfo : EIATTR_KPARAM_INFO
	.align		4
.L_4577:
        /*0008*/ 	.byte	0x04, 0x17
        /*000a*/ 	.short	(.L_4579 - .L_4578)
.L_4578:
        /*000c*/ 	.word	0x00000000
        /*0010*/ 	.short	0x0002
        /*0012*/ 	.short	0x0008
        /*0014*/ 	.byte	0x00, 0xf0, 0x61, 0x00


	//----- nvinfo : EIATTR_KPARAM_INFO
	.align		4
.L_4579:
        /*0018*/ 	.byte	0x04, 0x17
        /*001a*/ 	.short	(.L_4581 - .L_4580)
.L_4580:
        /*001c*/ 	.word	0x00000000
        /*0020*/ 	.short	0x0001
        /*0022*/ 	.short	0x0004
        /*0024*/ 	.byte	0x00, 0xf0, 0x05, 0x00


	//----- nvinfo : EIATTR_KPARAM_INFO
	.align		4
.L_4581:
        /*0028*/ 	.byte	0x04, 0x17
        /*002a*/ 	.short	(.L_4583 - .L_4582)
.L_4582:
        /*002c*/ 	.word	0x00000000
        /*0030*/ 	.short	0x0000
        /*0032*/ 	.short	0x0000
        /*0034*/ 	.byte	0x00, 0xf0, 0x11, 0x00


	//----- nvinfo : EIATTR_SPARSE_MMA_MASK
	.align		4
.L_4583:
        /*0038*/ 	.byte	0x03, 0x50
        /*003a*/ 	.short	0x0000


	//----- nvinfo : EIATTR_MAXREG_COUNT
	.align		4
        /*003c*/ 	.byte	0x03, 0x1b
        /*003e*/ 	.short	0x00ff


	//----- nvinfo : EIATTR_MERCURY_ISA_VERSION
	.align		4
        /*0040*/ 	.byte	0x03, 0x5f
        /*0042*/ 	.short	0x0101


	//----- nvinfo : EIATTR_VRC_CTA_INIT_COUNT
	.align		4
        /*0044*/ 	.byte	0x02, 0x4a
	.zero		1
	.zero		1


	//----- nvinfo : EIATTR_EXIT_INSTR_OFFSETS
	.align		4
        /*0048*/ 	.byte	0x04, 0x1c
        /*004a*/ 	.short	(.L_4585 - .L_4584)


	//   ....[0]....
.L_4584:
        /*004c*/ 	.word	0x00000bd0


	//   ....[1]....
        /*0050*/ 	.word	0x00000c20


	//   ....[2]....
        /*0054*/ 	.word	0x00000e40


	//----- nvinfo : EIATTR_MAX_THREADS
	.align		4
.L_4585:
        /*0058*/ 	.byte	0x04, 0x05
        /*005a*/ 	.short	(.L_4587 - .L_4586)
.L_4586:
        /*005c*/ 	.word	0x00000080
        /*0060*/ 	.word	0x00000001
        /*0064*/ 	.word	0x00000001


	//----- nvinfo : EIATTR_CRS_STACK_SIZE
	.align		4
.L_4587:
        /*0068*/ 	.byte	0x04, 0x1e
        /*006a*/ 	.short	(.L_4589 - .L_4588)
.L_4588:
        /*006c*/ 	.word	0x00000000


	//----- nvinfo : EIATTR_CBANK_PARAM_SIZE
	.align		4
.L_4589:
        /*0070*/ 	.byte	0x03, 0x19
        /*0072*/ 	.short	0x0020


	//----- nvinfo : EIATTR_PARAM_CBANK
	.align		4
        /*0074*/ 	.byte	0x04, 0x0a
        /*0076*/ 	.short	(.L_4591 - .L_4590)
	.align		4
.L_4590:
        /*0078*/ 	.word	index@(.nv.constant0._ZN2at6native29vectorized_elementwise_kernelILi8EZZZNS0_49_GLOBAL__N__b919a28f_16_Normalization_cu_5c38458736batch_norm_elementwise_backward_evalERKNS_6TensorES5_S5_S5_ENKUlvE0_clEvENKUlvE1_clEvEUlN3c104HalfEfE_St5arrayIPcLm3EEEEviT0_T1_)
        /*007c*/ 	.short	0x0380
        /*007e*/ 	.short	0x0020


	//----- nvinfo : EIATTR_SW_WAR
	.align		4
.L_4591:
        /*0080*/ 	.byte	0x04, 0x36
        /*0082*/ 	.short	(.L_4593 - .L_4592)
.L_4592:
        /*0084*/ 	.word	0x00000008
.L_4593:


//--------------------- .nv.info._ZN2at6native18elementwise_kernelILi128ELi4EZNS0_15gpu_kernel_implIZZZNS0_49_GLOBAL__N__b919a28f_16_Normalization_cu_5c38458736batch_norm_elementwise_backward_evalERKNS_6TensorES6_S6_S6_ENKUlvE0_clEvENKUlvE0_clEvEUlffE_EEvRNS_18TensorIteratorBaseERKT_EUliE_EEviT1_ --------------------------
	.section	.nv.info._ZN2at6native18elementwise_kernelILi128ELi4EZNS0_15gpu_kernel_implIZZZNS0_49_GLOBAL__N__b919a28f_16_Normalization_cu_5c38458736batch_norm_elementwise_backward_evalERKNS_6TensorES6_S6_S6_ENKUlvE0_clEvENKUlvE0_clEvEUlffE_EEvRNS_18TensorIteratorBaseERKT_EUliE_EEviT1_,"",@"SHT_CUDA_INFO"
	.sectionflags	@""
	.align	4


	//----- nvinfo : EIATTR_CUDA_API_VERSION
	.align		4
        /*0000*/ 	.byte	0x04, 0x37
        /*0002*/ 	.short	(.L_4595 - .L_4594)
.L_4594:
        /*0004*/ 	.word	0x00000082


	//----- nvinfo : EIATTR_KPARAM_INFO
	.align		4
.L_4595:
        /*0008*/ 	.byte	0x04, 0x17
        /*000a*/ 	.short	(.L_4597 - .L_4596)
.L_4596:
        /*000c*/ 	.word	0x00000000
        /*0010*/ 	.short	0x0001
        /*0012*/ 	.short	0x0008
        /*0014*/ 	.byte	0x00, 0xf0, 0x21, 0x0a


	//----- nvinfo : EIATTR_KPARAM_INFO
	.align		4
.L_4597:
        /*0018*/ 	.byte	0x04, 0x17
        /*001a*/ 	.short	(.L_4599 - .L_4598)
.L_4598:
        /*001c*/ 	.word	0x00000000
        /*0020*/ 	.short	0x0000
        /*0022*/ 	.short	0x0000
        /*0024*/ 	.byte	0x00, 0xf0, 0x11, 0x00


	//----- nvinfo : EIATTR_SPARSE_MMA_MASK
	.align		4
.L_4599:
        /*0028*/ 	.byte	0x03, 0x50
        /*002a*/ 	.short	0x0000


	//----- nvinfo : EIATTR_MAXREG_COUNT
	.align		4
        /*002c*/ 	.byte	0x03, 0x1b
        /*002e*/ 	.short	0x0080


	//----- nvinfo : EIATTR_EXTERNS
	.align		4
        /*0030*/ 	.byte	0x04, 0x0f
        /*0032*/ 	.short	(.L_4601 - .L_4600)


	//   ....[0]....
	.align		4
.L_4600:
        /*0034*/ 	.word	index@(__assertfail)


	//----- nvinfo : EIATTR_MERCURY_ISA_VERSION
	.align		4
.L_4601:
        /*0038*/ 	.byte	0x03, 0x5f
        /*003a*/ 	.short	0x0101


	//----- nvinfo : EIATTR_VRC_CTA_INIT_COUNT
	.align		4
        /*003c*/ 	.byte	0x02, 0x4a
	.zero		1
	.zero		1


	//----- nvinfo : EIATTR_SYSCALL_OFFSETS
	.align		4
        /*0040*/ 	.byte	0x04, 0x46
        /*0042*/ 	.short	(.L_4603 - .L_4602)


	//   ....[0]....
.L_4602:
        /*0044*/ 	.word	0x00002410


	//   ....[1]....
        /*0048*/ 	.word	0x00003200


	//   ....[2]....
        /*004c*/ 	.word	0x00003fc0


	//   ....[3]....
        /*0050*/ 	.word	0x00006500


	//   ....[4]....
        /*0054*/ 	.word	0x000072f0


	//   ....[5]....
        /*0058*/ 	.word	0x00007f10


	//   ....[6]....
        /*005c*/ 	.word	0x0000a560


	//   ....[7]....
        /*0060*/ 	.word	0x0000b350


	//   ....[8]....
        /*0064*/ 	.word	0x0000bf70


	//   ....[9]....
        /*0068*/ 	.word	0x0000e5e0


	//   ....[10]....
        /*006c*/ 	.word	0x0000f3d0


	//   ....[11]....
        /*0070*/ 	.word	0x0000ffc0


	//----- nvinfo : EIATTR_EXIT_INSTR_OFFSETS
	.align		4
.L_4603:
        /*0074*/ 	.byte	0x04, 0x1c
        /*0076*/ 	.short	(.L_4605 - .L_4604)


	//   ....[0]....
.L_4604:
        /*0078*/ 	.word	0x0000c220


	//   ....[1]....
        /*007c*/ 	.word	0x0000f540


	//   ....[2]....
        /*0080*/ 	.word	0x0000f580


	//   ....[3]....
        /*0084*/ 	.word	0x0000f610


	//   ....[4]....
        /*0088*/ 	.word	0x0000f640


	//   ....[5]....
        /*008c*/ 	.word	0x0000f670


	//   ....[6]....
        /*0090*/ 	.word	0x0000f6f0


	//   ....[7]....
        /*0094*/ 	.word	0x0000f720


	//   ....[8]....
        /*0098*/ 	.word	0x0000f7b0


	//   ....[9]....
        /*009c*/ 	.word	0x0000f7f0


	//   ....[10]....
        /*00a0*/ 	.word	0x0000f830


	//   ....[11]....
        /*00a4*/ 	.word	0x0000f900


	//   ....[12]....
        /*00a8*/ 	.word	0x0000fa60


	//   ....[13]....
        /*00ac*/ 	.word	0x0000fbc0


	//   ....[14]....
        /*00b0*/ 	.word	0x0000fd10


	//   ....[15]....
        /*00b4*/ 	.word	0x0000fd40


	//   ....[16]....
        /*00b8*/ 	.word	0x0000fd70


	//   ....[17]....
        /*00bc*/ 	.word	0x0000fe10


	//   ....[18]....
        /*00c0*/ 	.word	0x0000fe60


	//   ....[19]....
        /*00c4*/ 	.word	0x0000ffd0


	//   ....[20]....
        /*00c8*/ 	.word	0x000100d0


	//   ....[21]....
        /*00cc*/ 	.word	0x00010200


	//   ....[22]....
        /*00d0*/ 	.word	0x00010230


	//----- nvinfo : EIATTR_MAX_THREADS
	.align		4
.L_4605:
        /*00d4*/ 	.byte	0x04, 0x05
        /*00d6*/ 	.short	(.L_4607 - .L_4606)
.L_4606:
        /*00d8*/ 	.word	0x00000080
        /*00dc*/ 	.word	0x00000001
        /*00e0*/ 	.word	0x00000001


	//----- nvinfo : EIATTR_CRS_STACK_SIZE
	.align		4
.L_4607:
        /*00e4*/ 	.byte	0x04, 0x1e
        /*00e6*/ 	.short	(.L_4609 - .L_4608)
.L_4608:
        /*00e8*/ 	.word	0x00000000


	//----- nvinfo : EIATTR_CBANK_PARAM_SIZE
	.align		4
.L_4609:
        /*00ec*/ 	.byte	0x03, 0x19
        /*00ee*/ 	.short	0x0290


	//----- nvinfo : EIATTR_PARAM_CBANK
	.align		4
        /*00f0*/ 	.byte	0x04, 0x0a
        /*00f2*/ 	.short	(.L_4611 - .L_4610)
	.align		4
.L_4610:
        /*00f4*/ 	.word	index@(.nv.constant0._ZN2at6native18elementwise_kernelILi128ELi4EZNS0_15gpu_kernel_implIZZZNS0_49_GLOBAL__N__b919a28f_16_Normalization_cu_5c38458736batch_norm_elementwise_backward_evalERKNS_6TensorES6_S6_S6_ENKUlvE0_clEvENKUlvE0_clEvEUlffE_EEvRNS_18TensorIteratorBaseERKT_EUliE_EEviT1_)
        /*00f8*/ 	.short	0x0380
        /*00fa*/ 	.short	0x0290


	//----- nvinfo : EIATTR_SW_WAR
	.align		4
.L_4611:
        /*00fc*/ 	.byte	0x04, 0x36
        /*00fe*/ 	.short	(.L_4613 - .L_4612)
.L_4612:
        /*0100*/ 	.word	0x00000008
.L_4613:


//--------------------- .nv.info._ZN2at6native27unrolled_elementwise_kernelIZZZNS0_49_GLOBAL__N__b919a28f_16_Normalization_cu_5c38458736batch_norm_elementwise_backward_evalERKNS_6TensorES5_S5_S5_ENKUlvE0_clEvENKUlvE0_clEvEUlffE_St5arrayIPcLm3EELi4E23TrivialOffsetCalculatorILi2EjESC_ILi1EjENS0_6memory12LoadWithCastILi2EEENSF_13StoreWithCastILi1EEEEEviT_T0_T2_T3_T4_T5_ --------------------------
	.section	.nv.info._ZN2at6native27unrolled_elementwise_kernelIZZZNS0_49_GLOBAL__N__b919a28f_16_Normalization_cu_5c38458736batch_norm_elementwise_backward_evalERKNS_6TensorES5_S5_S5_ENKUlvE0_clEvENKUlvE0_clEvEUlffE_St5arrayIPcLm3EELi4E23TrivialOffsetCalculatorILi2EjESC_ILi1EjENS0_6memory12LoadWithCastILi2EEENSF_13StoreWithCastILi1EEEEEviT_T0_T2_T3_T4_T5_,"",@"SHT_CUDA_INFO"
	.sectionflags	@""
	.align	4


	//----- nvinfo : EIATTR_CUDA_API_VERSION
	.align		4
        /*0000*/ 	.byte	0x04, 0x37
        /*0002*/ 	.short	(.L_4615 - .L_4614)
.L_4614:
        /*0004*/ 	.word	0x00000082


	//----- nvinfo : EIATTR_KPARAM_INFO
	.align		4
.L_4615:
        /*0008*/ 	.byte	0x04, 0x17
        /*000a*/ 	.short	(.L_4617 - .L_4616)
.L_4616:
        /*000c*/ 	.word	0x00000000
        /*0010*/ 	.short	0x0006
        /*0012*/ 	.short	0x0030
        /*0014*/ 	.byte	0x00, 0xf0, 0x21, 0x00


	//----- nvinfo : EIATTR_KPARAM_INFO
	.align		4
.L_4617:
        /*0018*/ 	.byte	0x04, 0x17
        /*001a*/ 	.short	(.L_4619 - .L_4618)
.L_4618:
        /*001c*/ 	.word	0x00000000
        /*0020*/ 	.short	0x0005
        /*0022*/ 	.short	0x0024
        /*0024*/ 	.byte	0x00, 0xf0, 0x31, 0x00


	//----- nvinfo : EIATTR_KPARAM_INFO
	.align		4
.L_4619:
        /*0028*/ 	.byte	0x04, 0x17
        /*002a*/ 	.short	(.L_4621 - .L_4620)
.L_4620:
        /*002c*/ 	.word	0x00000000
        /*0030*/ 	.short	0x0004
        /*0032*/ 	.short	0x0021
        /*0034*/ 	.byte	0x00, 0xf0, 0x05, 0x00


	//----- nvinfo : EIATTR_KPARAM_INFO
	.align		4
.L_4621:
        /*0038*/ 	.byte	0x04, 0x17
        /*003a*/ 	.short	(.L_4623 - .L_4622)
.L_4622:
        /*003c*/ 	.word	0x00000000
        /*0040*/ 	.short	0x0003
        /*0042*/ 	.short	0x0020
        /*0044*/ 	.byte	0x00, 0xf0, 0x05, 0x00


	//----- nvinfo : EIATTR_KPARAM_INFO
	.align		4
.L_4623:
        /*0048*/ 	.byte	0x04, 0x17
        /*004a*/ 	.short	(.L_4625 - .L_4624)
.L_4624:
        /*004c*/ 	.word	0x00000000
        /*0050*/ 	.short	0x0002
        /*0052*/ 	.short	0x0008
        /*0054*/ 	.byte	0x00, 0xf0, 0x61, 0x00


	//----- nvinfo : EIATTR_KPARAM_INFO
	.align		4
.L_4625:
        /*0058*/ 	.byte	0x04, 0x17
        /*005a*/ 	.short	(.L_4627 - .L_4626)
.L_4626:
        /*005c*/ 	.word	0x00000000
        /*0060*/ 	.short	0x0001
        /*0062*/ 	.short	0x0004
        /*0064*/ 	.byte	0x00, 0xf0, 0x05, 0x00


	//----- nvinfo : EIATTR_KPARAM_INFO
	.align		4
.L_4627:
        /*0068*/ 	.byte	0x04, 0x17
        /*006a*/ 	.short	(.L_4629 - .L_4628)
.L_4628:
        /*006c*/ 	.word	0x00000000
        /*0070*/ 	.short	0x0000
        /*0072*/ 	.short	0x0000
        /*0074*/ 	.byte	0x00, 0xf0, 0x11, 0x00


	//----- nvinfo : EIATTR_SPARSE_MMA_MASK
	.align		4
.L_4629:
        /*0078*/ 	.byte	0x03, 0x50
        /*007a*/ 	.short	0x0000


	//----- nvinfo : EIATTR_MAXREG_COUNT
	.align		4
        /*007c*/ 	.byte	0x03, 0x1b
        /*007e*/ 	.short	0x00ff


	//----- nvinfo : EIATTR_EXTERNS
	.align		4
        /*0080*/ 	.byte	0x04, 0x0f
        /*0082*/ 	.short	(.L_4631 - .L_4630)


	//   ....[0]....
	.align		4
.L_4630:
        /*0084*/ 	.word	index@(__assertfail)


	//----- nvinfo : EIATTR_MERCURY_ISA_VERSION
	.align		4
.L_4631:
        /*0088*/ 	.byte	0x03, 0x5f
        /*008a*/ 	.short	0x0101


	//----- nvinfo : EIATTR_VRC_CTA_INIT_COUNT
	.align		4
        /*008c*/ 	.byte	0x02, 0x4a
	.zero		1
	.zero		1


	//----- nvinfo : EIATTR_SYSCALL_OFFSETS
	.align		4
        /*0090*/ 	.byte	0x04, 0x46
        /*0092*/ 	.short	(.L_4633 - .L_4632)


	//   ....[0]....
.L_4632:
        /*0094*/ 	.word	0x00000df0


	//   ....[1]....
        /*0098*/ 	.word	0x00001c10


	//   ....[2]....
        /*009c*/ 	.word	0x00002b30


	//   ....[3]....
        /*00a0*/ 	.word	0x00003940


	//   ....[4]....
        /*00a4*/ 	.word	0x000047d0


	//   ....[5]....
        /*00a8*/ 	.word	0x000055e0


	//   ....[6]....
        /*00ac*/ 	.word	0x00006480


	//   ....[7]....
        /*00b0*/ 	.word	0x00007270


	//   ....[8]....
        /*00b4*/ 	.word	0x00008070


	//   ....[9]....
        /*00b8*/ 	.word	0x00008dc0


	//   ....[10]....
        /*00bc*/ 	.word	0x00009c40


	//   ....[11]....
        /*00c0*/ 	.word	0x0000aaa0


	//----- nvinfo : EIATTR_EXIT_INSTR_OFFSETS
	.align		4
.L_4633:
        /*00c4*/ 	.byte	0x04, 0x1c
        /*00c6*/ 	.short	(.L_4635 - .L_4634)


	//   ....[0]....
.L_4634:
        /*00c8*/ 	.word	0x00009ee0


	//   ....[1]....
        /*00cc*/ 	.word	0x0000a020


	//   ....[2]....
        /*00d0*/ 	.word	0x0000a060


	//   ....[3]....
        /*00d4*/ 	.word	0x0000a0f0


	//   ....[4]....
        /*00d8*/ 	.word	0x0000a120


	//   ....[5]....
        /*00dc*/ 	.word	0x0000a150


	//   ....[6]....
        /*00e0*/ 	.word	0x0000a1d0


	//   ....[7]....
        /*00e4*/ 	.word	0x0000a200


	//   ....[8]....
        /*00e8*/ 	.word	0x0000a290


	//   ....[9]....
        /*00ec*/ 	.word	0x0000a2d0


	//   ....[10]....
        /*00f0*/ 	.word	0x0000a310


	//   ....[11]....
        /*00f4*/ 	.word	0x0000a3e0


	//   ....[12]....
        /*00f8*/ 	.word	0x0000a540


	//   ....[13]....
        /*00fc*/ 	.word	0x0000a6a0


	//   ....[14]....
        /*0100*/ 	.word	0x0000a7f0


	//   ....[15]....
        /*0104*/ 	.word	0x0000a820


	//   ....[16]....
        /*0108*/ 	.word	0x0000a850


	//   ....[17]....
        /*010c*/ 	.word	0x0000a8f0


	//   ....[18]....
        /*0110*/ 	.word	0x0000a940


	//   ....[19]....
        /*0114*/ 	.word	0x0000aab0


	//   ....[20]....
        /*0118*/ 	.word	0x0000abb0


	//   ....[21]....
        /*011c*/ 	.word	0x0000ace0


	//   ....[22]....
        /*0120*/ 	.word	0x0000ad10


	//----- nvinfo : EIATTR_MAX_THREADS
	.align		4
.L_4635:
        /*0124*/ 	.byte	0x04, 0x05
        /*0126*/ 	.short	(.L_4637 - .L_4636)
.L_4636:
        /*0128*/ 	.word	0x00000080
        /*012c*/ 	.word	0x00000001
        /*0130*/ 	.word	0x00000001


	//----- nvinfo : EIATTR_CRS_STACK_SIZE
	.align		4
.L_4637:
        /*0134*/ 	.byte	0x04, 0x1e
        /*0136*/ 	.short	(.L_4639 - .L_4638)
.L_4638:
        /*0138*/ 	.word	0x00000000


	//----- nvinfo : EIATTR_CBANK_PARAM_SIZE
	.align		4
.L_4639:
        /*013c*/ 	.byte	0x03, 0x19
        /*013e*/ 	.short	0x0038


	//----- nvinfo : EIATTR_PARAM_CBANK
	.align		4
        /*0140*/ 	.byte	0x04, 0x0a
        /*0142*/ 	.short	(.L_4641 - .L_4640)
	.align		4
.L_4640:
        /*0144*/ 	.word	index@(.nv.constant0._ZN2at6native27unrolled_elementwise_kernelIZZZNS0_49_GLOBAL__N__b919a28f_16_Normalization_cu_5c38458736batch_norm_elementwise_backward_evalERKNS_6TensorES5_S5_S5_ENKUlvE0_clEvENKUlvE0_clEvEUlffE_St5arrayIPcLm3EELi4E23TrivialOffsetCalculatorILi2EjESC_ILi1EjENS0_6memory12LoadWithCastILi2EEENSF_13StoreWithCastILi1EEEEEviT_T0_T2_T3_T4_T5_)
        /*0148*/ 	.short	0x0380
        /*014a*/ 	.short	0x0038


	//----- nvinfo : EIATTR_SW_WAR
	.align		4
.L_4641:
        /*014c*/ 	.byte	0x04, 0x36
        /*014e*/ 	.short	(.L_4643 - .L_4642)
.L_4642:
        /*0150*/ 	.word	0x00000008
.L_4643:


//--------------------- .nv.info._ZN2at6native18elementwise_kernelILi128ELi2EZNS0_22gpu_kernel_impl_nocastIZZZNS0_49_GLOBAL__N__b919a28f_16_Normalization_cu_5c38458736batch_norm_elementwise_backward_evalERKNS_6TensorES6_S6_S6_ENKUlvE0_clEvENKUlvE0_clEvEUlffE_EEvRNS_18TensorIteratorBaseERKT_EUliE_EEviT1_ --------------------------
	.section	.nv.info._ZN2at6native18elementwise_kernelILi128ELi2EZNS0_22gpu_kernel_impl_nocastIZZZNS0_49_GLOBAL__N__b919a28f_16_Normalization_cu_5c38458736batch_norm_elementwise_backward_evalERKNS_6TensorES6_S6_S6_ENKUlvE0_clEvENKUlvE0_clEvEUlffE_EEvRNS_18TensorIteratorBaseERKT_EUliE_EEviT1_,"",@"SHT_CUDA_INFO"
	.sectionflags	@""
	.align	4


	//----- nvinfo : EIATTR_CUDA_API_VERSION
	.align		4
        /*0000*/ 	.byte	0x04, 0x37
        /*0002*/ 	.short	(.L_4645 - .L_4644)
.L_4644:
        /*0004*/ 	.word	0x00000082


	//----- nvinfo : EIATTR_KPARAM_INFO
	.align		4
.L_4645:
        /*0008*/ 	.byte	0x04, 0x17
        /*000a*/ 	.short	(.L_4647 - .L_4646)
.L_4646:
        /*000c*/ 	.word	0x00000000
        /*0010*/ 	.short	0x0001
        /*0012*/ 	.short	0x0008
        /*0014*/ 	.byte	0x00, 0xf0, 0x21, 0x0a


	//----- nvinfo : EIATTR_KPARAM_INFO
	.align		4
.L_4647:
        /*0018*/ 	.byte	0x04, 0x17
        /*001a*/ 	.short	(.L_4649 - .L_4648)
.L_4648:
        /*001c*/ 	.word	0x00000000
        /*0020*/ 	.short	0x0000
        /*0022*/ 	.short	0x0000
        /*0024*/ 	.byte	0x00, 0xf0, 0x11, 0x00


	//----- nvinfo : EIATTR_SPARSE_MMA_MASK
	.align		4
.L_4649:
        /*0028*/ 	.byte	0x03, 0x50
        /*002a*/ 	.short	0x0000


	//----- nvinfo : EIATTR_MAXREG_COUNT
	.align		4
        /*002c*/ 	.byte	0x03, 0x1b
        /*002e*/ 	.short	0x0080


	//----- nvinfo : EIATTR_MERCURY_ISA_VERSION
	.align		4
        /*0030*/ 	.byte	0x03, 0x5f
        /*0032*/ 	.short	0x0101


	//----- nvinfo : EIATTR_VRC_CTA_INIT_COUNT
	.align		4
        /*0034*/ 	.byte	0x02, 0x4a
	.zero		1
	.zero		1


	//----- nvinfo : EIATTR_EXIT_INSTR_OFFSETS
	.align		4
        /*0038*/ 	.byte	0x04, 0x1c
        /*003a*/ 	.short	(.L_4651 - .L_4650)


	//   ....[0]....
.L_4650:
        /*003c*/ 	.word	0x00000170


	//   ....[1]....
        /*0040*/ 	.word	0x000001f0


	//   ....[2]....
        /*0044*/ 	.word	0x00001920


	//   ....[3]....
        /*0048*/ 	.word	0x00002fb0


	//----- nvinfo : EIATTR_MAX_THREADS
	.align		4
.L_4651:
        /*004c*/ 	.byte	0x04, 0x05
        /*004e*/ 	.short	(.L_4653 - .L_4652)
.L_4652:
        /*0050*/ 	.word	0x00000080
        /*0054*/ 	.word	0x00000001
        /*0058*/ 	.word	0x00000001


	//----- nvinfo : EIATTR_CRS_STACK_SIZE
	.align		4
.L_4653:
        /*005c*/ 	.byte	0x04, 0x1e
        /*005e*/ 	.short	(.L_4655 - .L_4654)
.L_4654:
        /*0060*/ 	.word	0x00000000


	//----- nvinfo : EIATTR_CBANK_PARAM_SIZE
	.align		4
.L_4655:
        /*0064*/ 	.byte	0x03, 0x19
        /*0066*/ 	.short	0x0290


	//----- nvinfo : EIATTR_PARAM_CBANK
	.align		4
        /*0068*/ 	.byte	0x04, 0x0a
        /*006a*/ 	.short	(.L_4657 - .L_4656)
	.align		4
.L_4656:
        /*006c*/ 	.word	index@(.nv.constant0._ZN2at6native18elementwise_kernelILi128ELi2EZNS0_22gpu_kernel_impl_nocastIZZZNS0_49_GLOBAL__N__b919a28f_16_Normalization_cu_5c38458736batch_norm_elementwise_backward_evalERKNS_6TensorES6_S6_S6_ENKUlvE0_clEvENKUlvE0_clEvEUlffE_EEvRNS_18TensorIteratorBaseERKT_EUliE_EEviT1_)
        /*0070*/ 	.short	0x0380
        /*0072*/ 	.short	0x0290


	//----- nvinfo : EIATTR_SW_WAR
	.align		4
.L_4657:
        /*0074*/ 	.byte	0x04, 0x36
        /*0076*/ 	.short	(.L_4659 - .L_4658)
.L_4658:
        /*0078*/ 	.word	0x00000008
.L_4659:


//--------------------- .nv.info._ZN2at6native27unrolled_elementwise_kernelIZZZNS0_49_GLOBAL__N__b919a28f_16_Normalization_cu_5c38458736batch_norm_elementwise_backward_evalERKNS_6TensorES5_S5_S5_ENKUlvE0_clEvENKUlvE0_clEvEUlffE_St5arrayIPcLm3EELi4E23TrivialOffsetCalculatorILi2EjESC_ILi1EjENS0_6memory15LoadWithoutCastENSF_16StoreWithoutCastEEEviT_T0_T2_T3_T4_T5_ --------------------------
	.section	.nv.info._ZN2at6native27unrolled_elementwise_kernelIZZZNS0_49_GLOBAL__N__b919a28f_16_Normalization_cu_5c38458736batch_norm_elementwise_backward_evalERKNS_6TensorES5_S5_S5_ENKUlvE0_clEvENKUlvE0_clEvEUlffE_St5arrayIPcLm3EELi4E23TrivialOffsetCalculatorILi2EjESC_ILi1EjENS0_6memory15LoadWithoutCastENSF_16StoreWithoutCastEEEviT_T0_T2_T3_T4_T5_,"",@"SHT_CUDA_INFO"
	.sectionflags	@""
	.align	4


	//----- nvinfo : EIATTR_CUDA_API_VERSION
	.align		4
        /*0000*/ 	.byte	0x04, 0x37
        /*0002*/ 	.short	(.L_4661 - .L_4660)
.L_4660:
        /*0004*/ 	.word	0x00000082


	//----- nvinfo : EIATTR_KPARAM_INFO
	.align		4
.L_4661:
        /*0008*/ 	.byte	0x04, 0x17
        /*000a*/ 	.short	(.L_4663 - .L_4662)
.L_4662:
        /*000c*/ 	.word	0x00000000
        /*0010*/ 	.short	0x0006
        /*0012*/ 	.short	0x0023
        /*0014*/ 	.byte	0x00, 0xf0, 0x05, 0x00


	//----- nvinfo : EIATTR_KPARAM_INFO
	.align		4
.L_4663:
        /*0018*/ 	.byte	0x04, 0x17
        /*001a*/ 	.short	(.L_4665 - .L_4664)
.L_4664:
        /*001c*/ 	.word	0x00000000
        /*0020*/ 	.short	0x0005
        /*0022*/ 	.short	0x0022
        /*0024*/ 	.byte	0x00, 0xf0, 0x05, 0x00


	//----- nvinfo : EIATTR_KPARAM_INFO
	.align		4
.L_4665:
        /*0028*/ 	.byte	0x04, 0x17
        /*002a*/ 	.short	(.L_4667 - .L_4666)
.L_4666:
        /*002c*/ 	.word	0x00000000
        /*0030*/ 	.short	0x0004
        /*0032*/ 	.short	0x0021
        /*0034*/ 	.byte	0x00, 0xf0, 0x05, 0x00


	//----- nvinfo : EIATTR_KPARAM_INFO
	.align		4
.L_4667:
        /*0038*/ 	.byte	0x04, 0x17
        /*003a*/ 	.short	(.L_4669 - .L_4668)
.L_4668:
        /*003c*/ 	.word	0x00000000
        /*0040*/ 	.short	0x0003
        /*0042*/ 	.short	0x0020
        /*0044*/ 	.byte	0x00, 0xf0, 0x05, 0x00


	//----- nvinfo : EIATTR_KPARAM_INFO
	.align		4
.L_4669:
        /*0048*/ 	.byte	0x04, 0x17
        /*004a*/ 	.short	(.L_4671 - .L_4670)
.L_4670:
        /*004c*/ 	.word	0x00000000
        /*0050*/ 	.short	0x0002
        /*0052*/ 	.short	0x0008
        /*0054*/ 	.byte	0x00, 0xf0, 0x61, 0x00


	//----- nvinfo : EIATTR_KPARAM_INFO
	.align		4
.L_4671:
        /*0058*/ 	.byte	0x04, 0x17
        /*005a*/ 	.short	(.L_4673 - .L_4672)
.L_4672:
        /*005c*/ 	.word	0x00000000
        /*0060*/ 	.short	0x0001
        /*0062*/ 	.short	0x0004
        /*0064*/ 	.byte	0x00, 0xf0, 0x05, 0x00


	//----- nvinfo : EIATTR_KPARAM_INFO
	.align		4
.L_4673:
        /*0068*/ 	.byte	0x04, 0x17
        /*006a*/ 	.short	(.L_4675 - .L_4674)
.L_4674:
        /*006c*/ 	.word	0x00000000
        /*0070*/ 	.short	0x0000
        /*0072*/ 	.short	0x0000
        /*0074*/ 	.byte	0x00, 0xf0, 0x11, 0x00


	//----- nvinfo : EIATTR_SPARSE_MMA_MASK
	.align		4
.L_4675:
        /*0078*/ 	.byte	0x03, 0x50
        /*007a*/ 	.short	0x0000


	//----- nvinfo : EIATTR_MAXREG_COUNT
	.align		4
        /*007c*/ 	.byte	0x03, 0x1b
        /*007e*/ 	.short	0x00ff


	//----- nvinfo : EIATTR_MERCURY_ISA_VERSION
	.align		4
        /*0080*/ 	.byte	0x03, 0x5f
        /*0082*/ 	.short	0x0101


	//----- nvinfo : EIATTR_VRC_CTA_INIT_COUNT
	.align		4
        /*0084*/ 	.byte	0x02, 0x4a
	.zero		1
	.zero		1


	//----- nvinfo : EIATTR_EXIT_INSTR_OFFSETS
	.align		4
        /*0088*/ 	.byte	0x04, 0x1c
        /*008a*/ 	.short	(.L_4677 - .L_4676)


	//   ....[0]....
.L_4676:
        /*008c*/ 	.word	0x000004f0


	//   ....[1]....
        /*0090*/ 	.word	0x00000540


	//----- nvinfo : EIATTR_MAX_THREADS
	.align		4
.L_4677:
        /*0094*/ 	.byte	0x04, 0x05
        /*0096*/ 	.short	(.L_4679 - .L_4678)
.L_4678:
        /*0098*/ 	.word	0x00000080
        /*009c*/ 	.word	0x00000001
        /*00a0*/ 	.word	0x00000001


	//----- nvinfo : EIATTR_CRS_STACK_SIZE
	.align		4
.L_4679:
        /*00a4*/ 	.byte	0x04, 0x1e
        /*00a6*/ 	.short	(.L_4681 - .L_4680)
.L_4680:
        /*00a8*/ 	.word	0x00000000


	//----- nvinfo : EIATTR_CBANK_PARAM_SIZE
	.align		4
.L_4681:
        /*00ac*/ 	.byte	0x03, 0x19
        /*00ae*/ 	.short	0x0024


	//----- nvinfo : EIATTR_PARAM_CBANK
	.align		4
        /*00b0*/ 	.byte	0x04, 0x0a
        /*00b2*/ 	.short	(.L_4683 - .L_4682)
	.align		4
.L_4682:
        /*00b4*/ 	.word	index@(.nv.constant0._ZN2at6native27unrolled_elementwise_kernelIZZZNS0_49_GLOBAL__N__b919a28f_16_Normalization_cu_5c38458736batch_norm_elementwise_backward_evalERKNS_6TensorES5_S5_S5_ENKUlvE0_clEvENKUlvE0_clEvEUlffE_St5arrayIPcLm3EELi4E23TrivialOffsetCalculatorILi2EjESC_ILi1EjENS0_6memory15LoadWithoutCastENSF_16StoreWithoutCastEEEviT_T0_T2_T3_T4_T5_)
        /*00b8*/ 	.short	0x0380
        /*00ba*/ 	.short	0x0024


	//----- nvinfo : EIATTR_SW_WAR
	.align		4
.L_4683:
        /*00bc*/ 	.byte	0x04, 0x36
        /*00be*/ 	.short	(.L_4685 - .L_4684)
.L_4684:
        /*00c0*/ 	.word	0x00000008
.L_4685:


//--------------------- .nv.info._ZN2at6native29vectorized_elementwise_kernelILi2EZZZNS0_49_GLOBAL__N__b919a28f_16_Normalization_cu_5c38458736batch_norm_elementwise_backward_evalERKNS_6TensorES5_S5_S5_ENKUlvE0_clEvENKUlvE0_clEvEUlffE_St5arrayIPcLm3EEEEviT0_T1_ --------------------------
	.section	.nv.info._ZN2at6native29vectorized_elementwise_kernelILi2EZZZNS0_49_GLOBAL__N__b919a28f_16_Normalization_cu_5c38458736batch_norm_elementwise_backward_evalERKNS_6TensorES5_S5_S5_ENKUlvE0_clEvENKUlvE0_clEvEUlffE_St5arrayIPcLm3EEEEviT0_T1_,"",@"SHT_CUDA_INFO"
	.sectionflags	@""
	.align	4


	//----- nvinfo : EIATTR_CUDA_API_VERSION
	.align		4
        /*0000*/ 	.byte	0x04, 0x37
        /*0002*/ 	.short	(.L_4687 - .L_4686)
.L_4686:
        /*0004*/ 	.word	0x00000082


	//----- nvinfo : EIATTR_KPARAM_INFO
	.align		4
.L_4687:
        /*0008*/ 	.byte	0x04, 0x17
        /*000a*/ 	.short	(.L_4689 - .L_4688)
.L_4688:
        /*000c*/ 	.word	0x00000000
        /*0010*/ 	.short	0x0002
        /*0012*/ 	.short	0x0008
        /*0014*/ 	.byte	0x00, 0xf0, 0x61, 0x00


	//----- nvinfo : EIATTR_KPARAM_INFO
	.align		4
.L_4689:
        /*0018*/ 	.byte	0x04, 0x17
        /*001a*/ 	.short	(.L_4691 - .L_4690)
.L_4690:
        /*001c*/ 	.word	0x00000000
        /*0020*/ 	.short	0x0001
        /*0022*/ 	.short	0x0004
        /*0024*/ 	.byte	0x00, 0xf0, 0x05, 0x00


	//----- nvinfo : EIATTR_KPARAM_INFO
	.align		4
.L_4691:
        /*0028*/ 	.byte	0x04, 0x17
        /*002a*/ 	.short	(.L_4693 - .L_4692)
.L_4692:
        /*002c*/ 	.word	0x00000000
        /*0030*/ 	.short	0x0000
        /*0032*/ 	.short	0x0000
        /*0034*/ 	.byte	0x00, 0xf0, 0x11, 0x00


	//----- nvinfo : EIATTR_SPARSE_MMA_MASK
	.align		4
.L_4693:
        /*0038*/ 	.byte	0x03, 0x50
        /*003a*/ 	.short	0x0000


	//----- nvinfo : EIATTR_MAXREG_COUNT
	.align		4
        /*003c*/ 	.byte	0x03, 0x1b
        /*003e*/ 	.short	0x00ff


	//----- nvinfo : EIATTR_MERCURY_ISA_VERSION
	.align		4
        /*0040*/ 	.byte	0x03, 0x5f
        /*0042*/ 	.short	0x0101


	//----- nvinfo : EIATTR_VRC_CTA_INIT_COUNT
	.align		4
        /*0044*/ 	.byte	0x02, 0x4a
	.zero		1
	.zero		1


	//----- nvinfo : EIATTR_EXIT_INSTR_OFFSETS
	.align		4
        /*0048*/ 	.byte	0x04, 0x1c
        /*004a*/ 	.short	(.L_4695 - .L_4694)


	//   ....[0]....
.L_4694:
        /*004c*/ 	.word	0x000009c0


	//   ....[1]....
        /*0050*/ 	.word	0x00000a10


	//   ....[2]....
        /*0054*/ 	.word	0x00000c00


	//----- nvinfo : EIATTR_MAX_THREADS
	.align		4
.L_4695:
        /*0058*/ 	.byte	0x04, 0x05
        /*005a*/ 	.short	(.L_4697 - .L_4696)
.L_4696:
        /*005c*/ 	.word	0x00000080
        /*0060*/ 	.word	0x00000001
        /*0064*/ 	.word	0x00000001


	//----- nvinfo : EIATTR_CRS_STACK_SIZE
	.align		4
.L_4697:
        /*0068*/ 	.byte	0x04, 0x1e
        /*006a*/ 	.short	(.L_4699 - .L_4698)
.L_4698:
        /*006c*/ 	.word	0x00000000


	//----- nvinfo : EIATTR_CBANK_PARAM_SIZE
	.align		4
.L_4699:
        /*0070*/ 	.byte	0x03, 0x19
        /*0072*/ 	.short	0x0020


	//----- nvinfo : EIATTR_PARAM_CBANK
	.align		4
        /*0074*/ 	.byte	0x04, 0x0a
        /*0076*/ 	.short	(.L_4701 - .L_4700)
	.align		4
.L_4700:
        /*0078*/ 	.word	index@(.nv.constant0._ZN2at6native29vectorized_elementwise_kernelILi2EZZZNS0_49_GLOBAL__N__b919a28f_16_Normalization_cu_5c38458736batch_norm_elementwise_backward_evalERKNS_6TensorES5_S5_S5_ENKUlvE0_clEvENKUlvE0_clEvEUlffE_St5arrayIPcLm3EEEEviT0_T1_)
        /*007c*/ 	.short	0x0380
        /*007e*/ 	.short	0x0020


	//----- nvinfo : EIATTR_SW_WAR
	.align		4
.L_4701:
        /*0080*/ 	.byte	0x04, 0x36
        /*0082*/ 	.short	(.L_4703 - .L_4702)
.L_4702:
        /*0084*/ 	.word	0x00000008
.L_4703:


//--------------------- .nv.info._ZN2at6native29vectorized_elementwise_kernelILi4EZZZNS0_49_GLOBAL__N__b919a28f_16_Normalization_cu_5c38458736batch_norm_elementwise_backward_evalERKNS_6TensorES5_S5_S5_ENKUlvE0_clEvENKUlvE0_clEvEUlffE_St5arrayIPcLm3EEEEviT0_T1_ --------------------------
	.section	.nv.info._ZN2at6native29vectorized_elementwise_kernelILi4EZZZNS0_49_GLOBAL__N__b919a28f_16_Normalization_cu_5c38458736batch_norm_elementwise_backward_evalERKNS_6TensorES5_S5_S5_ENKUlvE0_clEvENKUlvE0_clEvEUlffE_St5arrayIPcLm3EEEEviT0_T1_,"",@"SHT_CUDA_INFO"
	.sectionflags	@""
	.align	4


	//----- nvinfo : EIATTR_CUDA_API_VERSION
	.align		4
        /*0000*/ 	.byte	0x04, 0x37
        /*0002*/ 	.short	(.L_4705 - .L_4704)
.L_4704:
        /*0004*/ 	.word	0x00000082


	//----- nvinfo : EIATTR_KPARAM_INFO
	.align		4
.L_4705:
        /*0008*/ 	.byte	0x04, 0x17
        /*000a*/ 	.short	(.L_4707 - .L_4706)
.L_4706:
        /*000c*/ 	.word	0x00000000
        /*0010*/ 	.short	0x0002
        /*0012*/ 	.short	0x0008
        /*0014*/ 	.byte	0x00, 0xf0, 0x61, 0x00


	//----- nvinfo : EIATTR_KPARAM_INFO
	.align		4
.L_4707:
        /*0018*/ 	.byte	0x04, 0x17
        /*001a*/ 	.short	(.L_4709 - .L_4708)
.L_4708:
        /*001c*/ 	.word	0x00000000
        /*0020*/ 	.short	0x0001
        /*0022*/ 	.short	0x0004
        /*0024*/ 	.byte	0x00, 0xf0, 0x05, 0x00


	//----- nvinfo : EIATTR_KPARAM_INFO
	.align		4
.L_4709:
        /*0028*/ 	.byte	0x04, 0x17
        /*002a*/ 	.short	(.L_4711 - .L_4710)
.L_4710:
        /*002c*/ 	.word	0x00000000
        /*0030*/ 	.short	0x0000
        /*0032*/ 	.short	0x0000
        /*0034*/ 	.byte	0x00, 0xf0, 0x11, 0x00


	//----- nvinfo : EIATTR_SPARSE_MMA_MASK
	.align		4
.L_4711:
        /*0038*/ 	.byte	0x03, 0x50
        /*003a*/ 	.short	0x0000


	//----- nvinfo : EIATTR_MAXREG_COUNT
	.align		4
        /*003c*/ 	.byte	0x03, 0x1b
        /*003e*/ 	.short	0x00ff


	//----- nvinfo : EIATTR_MERCURY_ISA_VERSION
	.align		4
        /*0040*/ 	.byte	0x03, 0x5f
        /*0042*/ 	.short	0x0101


	//----- nvinfo : EIATTR_VRC_CTA_INIT_COUNT
	.align		4
        /*0044*/ 	.byte	0x02, 0x4a
	.zero		1
	.zero		1


	//----- nvinfo : EIATTR_EXIT_INSTR_OFFSETS
	.align		4
        /*0048*/ 	.byte	0x04, 0x1c
        /*004a*/ 	.short	(.L_4713 - .L_4712)


	//   ....[0]....
.L_4712:
        /*004c*/ 	.word	0x000009c0


	//   ....[1]....
        /*0050*/ 	.word	0x00000a10


	//   ....[2]....
        /*0054*/ 	.word	0x00000ba0


	//----- nvinfo : EIATTR_MAX_THREADS
	.align		4
.L_4713:
        /*0058*/ 	.byte	0x04, 0x05
        /*005a*/ 	.short	(.L_4715 - .L_4714)
.L_4714:
        /*005c*/ 	.word	0x00000080
        /*0060*/ 	.word	0x00000001
        /*0064*/ 	.word	0x00000001


	//----- nvinfo : EIATTR_CRS_STACK_SIZE
	.align		4
.L_4715:
        /*0068*/ 	.byte	0x04, 0x1e
        /*006a*/ 	.short	(.L_4717 - .L_4716)
.L_4716:
        /*006c*/ 	.word	0x00000000


	//----- nvinfo : EIATTR_CBANK_PARAM_SIZE
	.align		4
.L_4717:
        /*0070*/ 	.byte	0x03, 0x19
        /*0072*/ 	.short	0x0020


	//----- nvinfo : EIATTR_PARAM_CBANK
	.align		4
        /*0074*/ 	.byte	0x04, 0x0a
        /*0076*/ 	.short	(.L_4719 - .L_4718)
	.align		4
.L_4718:
        /*0078*/ 	.word	index@(.nv.constant0._ZN2at6native29vectorized_elementwise_kernelILi4EZZZNS0_49_GLOBAL__N__b919a28f_16_Normalization_cu_5c38458736batch_norm_elementwise_backward_evalERKNS_6TensorES5_S5_S5_ENKUlvE0_clEvENKUlvE0_clEvEUlffE_St5arrayIPcLm3EEEEviT0_T1_)
        /*007c*/ 	.short	0x0380
        /*007e*/ 	.short	0x0020


	//----- nvinfo : EIATTR_SW_WAR
	.align		4
.L_4719:
        /*0080*/ 	.byte	0x04, 0x36
        /*0082*/ 	.short	(.L_4721 - .L_4720)
.L_4720:
        /*0084*/ 	.word	0x00000008
.L_4721:


//--------------------- .nv.info._ZN2at6native29vectorized_elementwise_kernelILi8EZZZNS0_49_GLOBAL__N__b919a28f_16_Normalization_cu_5c38458736batch_norm_elementwise_backward_evalERKNS_6TensorES5_S5_S5_ENKUlvE0_clEvENKUlvE0_clEvEUlffE_St5arrayIPcLm3EEEEviT0_T1_ --------------------------
	.section	.nv.info._ZN2at6native29vectorized_elementwise_kernelILi8EZZZNS0_49_GLOBAL__N__b919a28f_16_Normalization_cu_5c38458736batch_norm_elementwise_backward_evalERKNS_6TensorES5_S5_S5_ENKUlvE0_clEvENKUlvE0_clEvEUlffE_St5arrayIPcLm3EEEEviT0_T1_,"",@"SHT_CUDA_INFO"
	.sectionflags	@""
	.align	4


	//----- nvinfo : EIATTR_CUDA_API_VERSION
	.align		4
        /*0000*/ 	.byte	0x04, 0x37
        /*0002*/ 	.short	(.L_4723 - .L_4722)
.L_4722:
        /*0004*/ 	.word	0x00000082


	//----- nvinfo : EIATTR_KPARAM_INFO
	.align		4
.L_4723:
        /*0008*/ 	.byte	0x04, 0x17
        /*000a*/ 	.short	(.L_4725 - .L_4724)
.L_4724:
        /*000c*/ 	.word	0x00000000
        /*0010*/ 	.short	0x0002
        /*0012*/ 	.short	0x0008
        /*0014*/ 	.byte	0x00, 0xf0, 0x61, 0x00


	//----- nvinfo : EIATTR_KPARAM_INFO
	.align		4
.L_4725:
        /*0018*/ 	.byte	0x04, 0x17
        /*001a*/ 	.short	(.L_4727 - .L_4726)
.L_4726:
        /*001c*/ 	.word	0x00000000
        /*0020*/ 	.short	0x0001
        /*0022*/ 	.short	0x0004
        /*0024*/ 	.byte	0x00, 0xf0, 0x05, 0x00


	//----- nvinfo : EIATTR_KPARAM_INFO
	.align		4
.L_4727:
        /*0028*/ 	.byte	0x04, 0x17
        /*002a*/ 	.short	(.L_4729 - .L_4728)
.L_4728:
        /*002c*/ 	.word	0x00000000
        /*0030*/ 	.short	0x0000
        /*0032*/ 	.short	0x0000
        /*0034*/ 	.byte	0x00, 0xf0, 0x11, 0x00


	//----- nvinfo : EIATTR_SPARSE_MMA_MASK
	.align		4
.L_4729:
        /*0038*/ 	.byte	0x03, 0x50
        /*003a*/ 	.short	0x0000


	//----- nvinfo : EIATTR_MAXREG_COUNT
	.align		4
        /*003c*/ 	.byte	0x03, 0x1b
        /*003e*/ 	.short	0x00ff


	//----- nvinfo : EIATTR_MERCURY_ISA_VERSION
	.align		4
        /*0040*/ 	.byte	0x03, 0x5f
        /*0042*/ 	.short	0x0101


	//----- nvinfo : EIATTR_VRC_CTA_INIT_COUNT
	.align		4
        /*0044*/ 	.byte	0x02, 0x4a
	.zero		1
	.zero		1


	//----- nvinfo : EIATTR_EXIT_INSTR_OFFSETS
	.align		4
        /*0048*/ 	.byte	0x04, 0x1c
        /*004a*/ 	.short	(.L_4731 - .L_4730)


	//   ....[0]....
.L_4730:
        /*004c*/ 	.word	0x000009c0


	//   ....[1]....
        /*0050*/ 	.word	0x00000a10


	//   ....[2]....
        /*0054*/ 	.word	0x00000b70


	//----- nvinfo : EIATTR_MAX_THREADS
	.align		4
.L_4731:
        /*0058*/ 	.byte	0x04, 0x05
        /*005a*/ 	.short	(.L_4733 - .L_4732)
.L_4732:
        /*005c*/ 	.word	0x00000080
        /*0060*/ 	.word	0x00000001
        /*0064*/ 	.word	0x00000001


	//----- nvinfo : EIATTR_CRS_STACK_SIZE
	.align		4
.L_4733:
        /*0068*/ 	.byte	0x04, 0x1e
        /*006a*/ 	.short	(.L_4735 - .L_4734)
.L_4734:
        /*006c*/ 	.word	0x00000000


	//----- nvinfo : EIATTR_CBANK_PARAM_SIZE
	.align		4
.L_4735:
        /*0070*/ 	.byte	0x03, 0x19
        /*0072*/ 	.short	0x0020


	//----- nvinfo : EIATTR_PARAM_CBANK
	.align		4
        /*0074*/ 	.byte	0x04, 0x0a
        /*0076*/ 	.short	(.L_4737 - .L_4736)
	.align		4
.L_4736:
        /*0078*/ 	.word	index@(.nv.constant0._ZN2at6native29vectorized_elementwise_kernelILi8EZZZNS0_49_GLOBAL__N__b919a28f_16_Normalization_cu_5c38458736batch_norm_elementwise_backward_evalERKNS_6TensorES5_S5_S5_ENKUlvE0_clEvENKUlvE0_clEvEUlffE_St5arrayIPcLm3EEEEviT0_T1_)
        /*007c*/ 	.short	0x0380
        /*007e*/ 	.short	0x0020


	//----- nvinfo : EIATTR_SW_WAR
	.align		4
.L_4737:
        /*0080*/ 	.byte	0x04, 0x36
        /*0082*/ 	.short	(.L_4739 - .L_4738)
.L_4738:
        /*0084*/ 	.word	0x00000008
.L_4739:


//--------------------- .nv.info._ZN2at6native18elementwise_kernelILi128ELi4EZNS0_15gpu_kernel_implIZZZNS0_49_GLOBAL__N__b919a28f_16_Normalization_cu_5c38458736batch_norm_elementwise_backward_evalERKNS_6TensorES6_S6_S6_ENKUlvE0_clEvENKUlvE_clEvEUlddE_EEvRNS_18TensorIteratorBaseERKT_EUliE_EEviT1_ --------------------------
	.section	.nv.info._ZN2at6native18elementwise_kernelILi128ELi4EZNS0_15gpu_kernel_implIZZZNS0_49_GLOBAL__N__b919a28f_16_Normalization_cu_5c38458736batch_norm_elementwise_backward_evalERKNS_6TensorES6_S6_S6_ENKUlvE0_clEvENKUlvE_clEvEUlddE_EEvRNS_18TensorIteratorBaseERKT_EUliE_EEviT1_,"",@"SHT_CUDA_INFO"
	.sectionflags	@""
	.align	4


	//----- nvinfo : EIATTR_CUDA_API_VERSION
	.align		4
        /*0000*/ 	.byte	0x04, 0x37
        /*0002*/ 	.short	(.L_4741 - .L_4740)
.L_4740:
        /*0004*/ 	.word	0x00000082


	//----- nvinfo : EIATTR_KPARAM_INFO
	.align		4
.L_4741:
        /*0008*/ 	.byte	0x04, 0x17
        /*000a*/ 	.short	(.L_4743 - .L_4742)
.L_4742:
        /*000c*/ 	.word	0x00000000
        /*0010*/ 	.short	0x0001
        /*0012*/ 	.short	0x0008
        /*0014*/ 	.byte	0x00, 0xf0, 0x21, 0x0a


	//----- nvinfo : EIATTR_KPARAM_INFO
	.align		4
.L_4743:
        /*0018*/ 	.byte	0x04, 0x17
        /*001a*/ 	.short	(.L_4745 - .L_4744)
.L_4744:
        /*001c*/ 	.word	0x00000000
        /*0020*/ 	.short	0x0000
        /*0022*/ 	.short	0x0000
        /*0024*/ 	.byte	0x00, 0xf0, 0x11, 0x00


	//----- nvinfo : EIATTR_SPARSE_MMA_MASK
	.align		4
.L_4745:
        /*0028*/ 	.byte	0x03, 0x50
        /*002a*/ 	.short	0x0000


	//----- nvinfo : EIATTR_MAXREG_COUNT
	.align		4
        /*002c*/ 	.byte	0x03, 0x1b
        /*002e*/ 	.short	0x0080


	//----- nvinfo : EIATTR_EXTERNS
	.align		4
        /*0030*/ 	.byte	0x04, 0x0f
        /*0032*/ 	.short	(.L_4747 - .L_4746)


	//   ....[0]....
	.align		4
.L_4746:
        /*0034*/ 	.word	index@(__assertfail)


	//----- nvinfo : EIATTR_MERCURY_ISA_VERSION
	.align		4
.L_4747:
        /*0038*/ 	.byte	0x03, 0x5f
        /*003a*/ 	.short	0x0101


	//----- nvinfo : EIATTR_VRC_CTA_INIT_COUNT
	.align		4
        /*003c*/ 	.byte	0x02, 0x4a
	.zero		1
	.zero		1


	//----- nvinfo : EIATTR_SYSCALL_OFFSETS
	.align		4
        /*0040*/ 	.byte	0x04, 0x46
        /*0042*/ 	.short	(.L_4749 - .L_4748)


	//   ....[0]....
.L_4748:
        /*0044*/ 	.word	0x000024c0


	//   ....[1]....
        /*0048*/ 	.word	0x000033a0


	//   ....[2]....
        /*004c*/ 	.word	0x00004430


	//   ....[3]....
        /*0050*/ 	.word	0x00006ab0


	//   ....[4]....
        /*0054*/ 	.word	0x00007990


	//   ....[5]....
        /*0058*/ 	.word	0x000087a0


	//   ....[6]....
        /*005c*/ 	.word	0x0000afd0


	//   ....[7]....
        /*0060*/ 	.word	0x0000beb0


	//   ....[8]....
        /*0064*/ 	.word	0x0000ccc0


	//   ....[9]....
        /*0068*/ 	.word	0x0000f510


	//   ....[10]....
        /*006c*/ 	.word	0x000103f0


	//   ....[11]....
        /*0070*/ 	.word	0x000111d0


	//----- nvinfo : EIATTR_EXIT_INSTR_OFFSETS
	.align		4
.L_4749:
        /*0074*/ 	.byte	0x04, 0x1c
        /*0076*/ 	.short	(.L_4751 - .L_4750)


	//   ....[0]....
.L_4750:
        /*0078*/ 	.word	0x0000d060


	//   ....[1]....
        /*007c*/ 	.word	0x00010560


	//   ....[2]....
        /*0080*/ 	.word	0x000105a0


	//   ....[3]....
        /*0084*/ 	.word	0x00010630


	//   ....[4]....
        /*0088*/ 	.word	0x00010660


	//   ....[5]....
        /*008c*/ 	.word	0x00010690


	//   ....[6]....
        /*0090*/ 	.word	0x00010760


	//   ....[7]....
        /*0094*/ 	.word	0x000107e0


	//   ....[8]....
        /*0098*/ 	.word	0x000108c0


	//   ....[9]....
        /*009c*/ 	.word	0x00010950


	//   ....[10]....
        /*00a0*/ 	.word	0x00010970


	//   ....[11]....
        /*00a4*/ 	.word	0x00010a40


	//   ....[12]....
        /*00a8*/ 	.word	0x00010bf0


	//   ....[13]....
        /*00ac*/ 	.word	0x00010da0


	//   ....[14]....
        /*00b0*/ 	.word	0x00010f40


	//   ....[15]....
        /*00b4*/ 	.word	0x00010f70


	//   ....[16]....
        /*00b8*/ 	.word	0x00010fa0


	//   ....[17]....
        /*00bc*/ 	.word	0x00011040


	//   ....[18]....
        /*00c0*/ 	.word	0x00011070


	//   ....[19]....
        /*00c4*/ 	.word	0x000111e0


	//   ....[20]....
        /*00c8*/ 	.word	0x00011330


	//   ....[21]....
        /*00cc*/ 	.word	0x000114b0


	//   ....[22]....
        /*00d0*/ 	.word	0x00011530


	//----- nvinfo : EIATTR_MAX_THREADS
	.align		4
.L_4751:
        /*00d4*/ 	.byte	0x04, 0x05
        /*00d6*/ 	.short	(.L_4753 - .L_4752)
.L_4752:
        /*00d8*/ 	.word	0x00000080
        /*00dc*/ 	.word	0x00000001
        /*00e0*/ 	.word	0x00000001


	//----- nvinfo : EIATTR_CRS_STACK_SIZE
	.align		4
.L_4753:
        /*00e4*/ 	.byte	0x04, 0x1e
        /*00e6*/ 	.short	(.L_4755 - .L_4754)
.L_4754:
        /*00e8*/ 	.word	0x00000000


	//----- nvinfo : EIATTR_CBANK_PARAM_SIZE
	.align		4
.L_4755:
        /*00ec*/ 	.byte	0x03, 0x19
        /*00ee*/ 	.short	0x0290


	//----- nvinfo : EIATTR_PARAM_CBANK
	.align		4
        /*00f0*/ 	.byte	0x04, 0x0a
        /*00f2*/ 	.short	(.L_4757 - .L_4756)
	.align		4
.L_4756:
        /*00f4*/ 	.word	index@(.nv.constant0._ZN2at6native18elementwise_kernelILi128ELi4EZNS0_15gpu_kernel_implIZZZNS0_49_GLOBAL__N__b919a28f_16_Normalization_cu_5c38458736batch_norm_elementwise_backward_evalERKNS_6TensorES6_S6_S6_ENKUlvE0_clEvENKUlvE_clEvEUlddE_EEvRNS_18TensorIteratorBaseERKT_EUliE_EEviT1_)
        /*00f8*/ 	.short	0x0380
        /*00fa*/ 	.short	0x0290


	//----- nvinfo : EIATTR_SW_WAR
	.align		4
.L_4757:
        /*00fc*/ 	.byte	0x04, 0x36
        /*00fe*/ 	.short	(.L_4759 - .L_4758)
.L_4758:
        /*0100*/ 	.word	0x00000008
.L_4759:


//--------------------- .nv.info._ZN2at6native27unrolled_elementwise_kernelIZZZNS0_49_GLOBAL__N__b919a28f_16_Normalization_cu_5c38458736batch_norm_elementwise_backward_evalERKNS_6TensorES5_S5_S5_ENKUlvE0_clEvENKUlvE_clEvEUlddE_St5arrayIPcLm3EELi4E23TrivialOffsetCalculatorILi2EjESC_ILi1EjENS0_6memory12LoadWithCastILi2EEENSF_13StoreWithCastILi1EEEEEviT_T0_T2_T3_T4_T5_ --------------------------
	.section	.nv.info._ZN2at6native27unrolled_elementwise_kernelIZZZNS0_49_GLOBAL__N__b919a28f_16_Normalization_cu_5c38458736batch_norm_elementwise_backward_evalERKNS_6TensorES5_S5_S5_ENKUlvE0_clEvENKUlvE_clEvEUlddE_St5arrayIPcLm3EELi4E23TrivialOffsetCalculatorILi2EjESC_ILi1EjENS0_6memory12LoadWithCastILi2EEENSF_13StoreWithCastILi1EEEEEviT_T0_T2_T3_T4_T5_,"",@"SHT_CUDA_INFO"
	.sectionflags	@""
	.align	4


	//----- nvinfo : EIATTR_CUDA_API_VERSION
	.align		4
        /*0000*/ 	.byte	0x04, 0x37
        /*0002*/ 	.short	(.L_4761 - .L_4760)
.L_4760:
        /*0004*/ 	.word	0x00000082


	//----- nvinfo : EIATTR_KPARAM_INFO
	.align		4
.L_4761:
        /*0008*/ 	.byte	0x04, 0x17
        /*000a*/ 	.short	(.L_4763 - .L_4762)
.L_4762:
        /*000c*/ 	.word	0x00000000
        /*0010*/ 	.short	0x0006
        /*0012*/ 	.short	0x0030
        /*0014*/ 	.byte	0x00, 0xf0, 0x21, 0x00


	//----- nvinfo : EIATTR_KPARAM_INFO
	.align		4
.L_4763:
        /*0018*/ 	.byte	0x04, 0x17
        /*001a*/ 	.short	(.L_4765 - .L_4764)
.L_4764:
        /*001c*/ 	.word	0x00000000
        /*0020*/ 	.short	0x0005
        /*0022*/ 	.short	0x0024
        /*0024*/ 	.byte	0x00, 0xf0, 0x31, 0x00


	//----- nvinfo : EIATTR_KPARAM_INFO
	.align		4
.L_4765:
        /*0028*/ 	.byte	0x04, 0x17
        /*002a*/ 	.short	(.L_4767 - .L_4766)
.L_4766:
        /*002c*/ 	.word	0x00000000
        /*0030*/ 	.short	0x0004
        /*0032*/ 	.short	0x0021
        /*0034*/ 	.byte	0x00, 0xf0, 0x05, 0x00


	//----- nvinfo : EIATTR_KPARAM_INFO
	.align		4
.L_4767:
        /*0038*/ 	.byte	0x04, 0x17
        /*003a*/ 	.short	(.L_4769 - .L_4768)
.L_4768:
        /*003c*/ 	.word	0x00000000
        /*0040*/ 	.short	0x0003
        /*0042*/ 	.short	0x0020
        /*0044*/ 	.byte	0x00, 0xf0, 0x05, 0x00


	//----- nvinfo : EIATTR_KPARAM_INFO
	.align		4
.L_4769:
        /*0048*/ 	.byte	0x04, 0x17
        /*004a*/ 	.short	(.L_4771 - .L_4770)
.L_4770:
        /*004c*/ 	.word	0x00000000
        /*0050*/ 	.short	0x0002
        /*0052*/ 	.short	0x0008
        /*0054*/ 	.byte	0x00, 0xf0, 0x61, 0x00


	//----- nvinfo : EIATTR_KPARAM_INFO
	.align		4
.L_4771:
        /*0058*/ 	.byte	0x04, 0x17
        /*005a*/ 	.short	(.L_4773 - .L_4772)
.L_4772:
        /*005c*/ 	.word	0x00000000
        /*0060*/ 	.short	0x0001
        /*0062*/ 	.short	0x0004
        /*0064*/ 	.byte	0x00, 0xf0, 0x05, 0x00


	//----- nvinfo : EIATTR_KPARAM_INFO
	.align		4
.L_4773:
        /*0068*/ 	.byte	0x04, 0x17
        /*006a*/ 	.short	(.L_4775 - .L_4774)
.L_4774:
        /*006c*/ 	.word	0x00000000
        /*0070*/ 	.short	0x0000
        /*0072*/ 	.short	0x0000
        /*0074*/ 	.byte	0x00, 0xf0, 0x11, 0x00


	//----- nvinfo : EIATTR_SPARSE_MMA_MASK
	.align		4
.L_4775:
        /*0078*/ 	.byte	0x03, 0x50
        /*007a*/ 	.short	0x0000


	//----- nvinfo : EIATTR_MAXREG_COUNT
	.align		4
        /*007c*/ 	.byte	0x03, 0x1b
        /*007e*/ 	.short	0x00ff


	//----- nvinfo : EIATTR_EXTERNS
	.align		4
        /*0080*/ 	.byte	0x04, 0x0f
        /*0082*/ 	.short	(.L_4777 - .L_4776)


	//   ....[0]....
	.align		4
.L_4776:
        /*0084*/ 	.word	index@(__assertfail)


	//----- nvinfo : EIATTR_MERCURY_ISA_VERSION
	.align		4
.L_4777:
        /*0088*/ 	.byte	0x03, 0x5f
        /*008a*/ 	.short	0x0101


	//----- nvinfo : EIATTR_VRC_CTA_INIT_COUNT
	.align		4
        /*008c*/ 	.byte	0x02, 0x4a
	.zero		1
	.zero		1


	//----- nvinfo : EIATTR_SYSCALL_OFFSETS
	.align		4
        /*0090*/ 	.byte	0x04, 0x46
        /*0092*/ 	.short	(.L_4779 - .L_4778)


	//   ....[0]....
.L_4778:
        /*0094*/ 	.word	0x00000eb0


	//   ....[1]....
        /*0098*/ 	.word	0x00001dc0


	//   ....[2]....
        /*009c*/ 	.word	0x00002e10


	//   ....[3]....
        /*00a0*/ 	.word	0x00003d20


	//   ....[4]....
        /*00a4*/ 	.word	0x00004cb0


	//   ....[5]....
        /*00a8*/ 	.word	0x00005bc0


	//   ....[6]....
        /*00ac*/ 	.word	0x00006b50


	//   ....[7]....
        /*00b0*/ 	.word	0x00007a30


	//   ....[8]....
        /*00b4*/ 	.word	0x00008aa0


	//   ....[9]....
        /*00b8*/ 	.word	0x00009a30


	//   ....[10]....
        /*00bc*/ 	.word	0x0000ab90


	//   ....[11]....
        /*00c0*/ 	.word	0x0000bcd0


	//----- nvinfo : EIATTR_EXIT_INSTR_OFFSETS
	.align		4
.L_4779:
        /*00c4*/ 	.byte	0x04, 0x1c
        /*00c6*/ 	.short	(.L_4781 - .L_4780)


	//   ....[0]....
.L_4780:
        /*00c8*/ 	.word	0x0000af20


	//   ....[1]....
        /*00cc*/ 	.word	0x0000b060


	//   ....[2]....
        /*00d0*/ 	.word	0x0000b0a0


	//   ....[3]....
        /*00d4*/ 	.word	0x0000b130


	//   ....[4]....
        /*00d8*/ 	.word	0x0000b160


	//   ....[5]....
        /*00dc*/ 	.word	0x0000b190


	//   ....[6]....
        /*00e0*/ 	.word	0x0000b260


	//   ....[7]....
        /*00e4*/ 	.word	0x0000b2e0


	//   ....[8]....
        /*00e8*/ 	.word	0x0000b3c0


	//   ....[9]....
        /*00ec*/ 	.word	0x0000b450


	//   ....[10]....
        /*00f0*/ 	.word	0x0000b470


	//   ....[11]....
        /*00f4*/ 	.word	0x0000b540


	//   ....[12]....
        /*00f8*/ 	.word	0x0000b6f0


	//   ....[13]....
        /*00fc*/ 	.word	0x0000b8a0


	//   ....[14]....
        /*0100*/ 	.word	0x0000ba40


	//   ....[15]....
        /*0104*/ 	.word	0x0000ba70


	//   ....[16]....
        /*0108*/ 	.word	0x0000baa0


	//   ....[17]....
        /*010c*/ 	.word	0x0000bb40


	//   ....[18]....
        /*0110*/ 	.word	0x0000bb70


	//   ....[19]....
        /*0114*/ 	.word	0x0000bce0


	//   ....[20]....
        /*0118*/ 	.word	0x0000be30


	//   ....[21]....
        /*011c*/ 	.word	0x0000bfb0


	//   ....[22]....
        /*0120*/ 	.word	0x0000c030


	//----- nvinfo : EIATTR_MAX_THREADS
	.align		4
.L_4781:
        /*0124*/ 	.byte	0x04, 0x05
        /*0126*/ 	.short	(.L_4783 - .L_4782)
.L_4782:
        /*0128*/ 	.word	0x00000080
        /*012c*/ 	.word	0x00000001
        /*0130*/ 	.word	0x00000001


	//----- nvinfo : EIATTR_CRS_STACK_SIZE
	.align		4
.L_4783:
        /*0134*/ 	.byte	0x04, 0x1e
        /*0136*/ 	.short	(.L_4785 - .L_4784)
.L_4784:
        /*0138*/ 	.word	0x00000000


	//----- nvinfo : EIATTR_CBANK_PARAM_SIZE
	.align		4
.L_4785:
        /*013c*/ 	.byte	0x03, 0x19
        /*013e*/ 	.short	0x0038


	//----- nvinfo : EIATTR_PARAM_CBANK
	.align		4
        /*0140*/ 	.byte	0x04, 0x0a
        /*0142*/ 	.short	(.L_4787 - .L_4786)
	.align		4
.L_4786:
        /*0144*/ 	.word	index@(.nv.constant0._ZN2at6native27unrolled_elementwise_kernelIZZZNS0_49_GLOBAL__N__b919a28f_16_Normalization_cu_5c38458736batch_norm_elementwise_backward_evalERKNS_6TensorES5_S5_S5_ENKUlvE0_clEvENKUlvE_clEvEUlddE_St5arrayIPcLm3EELi4E23TrivialOffsetCalculatorILi2EjESC_ILi1EjENS0_6memory12LoadWithCastILi2EEENSF_13StoreWithCastILi1EEEEEviT_T0_T2_T3_T4_T5_)
        /*0148*/ 	.short	0x0380
        /*014a*/ 	.short	0x0038


	//----- nvinfo : EIATTR_SW_WAR
	.align		4
.L_4787:
        /*014c*/ 	.byte	0x04, 0x36
        /*014e*/ 	.short	(.L_4789 - .L_4788)
.L_4788:
        /*0150*/ 	.word	0x00000008
.L_4789:


//--------------------- .nv.info._ZN2at6native18elementwise_kernelILi128ELi2EZNS0_22gpu_kernel_impl_nocastIZZZNS0_49_GLOBAL__N__b919a28f_16_Normalization_cu_5c38458736batch_norm_elementwise_backward_evalERKNS_6TensorES6_S6_S6_ENKUlvE0_clEvENKUlvE_clEvEUlddE_EEvRNS_18TensorIteratorBaseERKT_EUliE_EEviT1_ --------------------------
	.section	.nv.info._ZN2at6native18elementwise_kernelILi128ELi2EZNS0_22gpu_kernel_impl_nocastIZZZNS0_49_GLOBAL__N__b919a28f_16_Normalization_cu_5c38458736batch_norm_elementwise_backward_evalERKNS_6TensorES6_S6_S6_ENKUlvE0_clEvENKUlvE_clEvEUlddE_EEvRNS_18TensorIteratorBaseERKT_EUliE_EEviT1_,"",@"SHT_CUDA_INFO"
	.sectionflags	@""
	.align	4


	//----- nvinfo : EIATTR_CUDA_API_VERSION
	.align		4
        /*0000*/ 	.byte	0x04, 0x37
        /*0002*/ 	.short	(.L_4791 - .L_4790)
.L_4790:
        /*0004*/ 	.word	0x00000082


	//----- nvinfo : EIATTR_KPARAM_INFO
	.align		4
.L_4791:
        /*0008*/ 	.byte	0x04, 0x17
        /*000a*/ 	.short	(.L_4793 - .L_4792)
.L_4792:
        /*000c*/ 	.word	0x00000000
        /*0010*/ 	.short	0x0001
        /*0012*/ 	.short	0x0008
        /*0014*/ 	.byte	0x00, 0xf0, 0x21, 0x0a


	//----- nvinfo : EIATTR_KPARAM_INFO
	.align		4
.L_4793:
        /*0018*/ 	.byte	0x04, 0x17
        /*001a*/ 	.short	(.L_4795 - .L_4794)
.L_4794:
        /*001c*/ 	.word	0x00000000
        /*0020*/ 	.short	0x0000
        /*0022*/ 	.short	0x0000
        /*0024*/ 	.byte	0x00, 0xf0, 0x11, 0x00


	//----- nvinfo : EIATTR_SPARSE_MMA_MASK
	.align		4
.L_4795:
        /*0028*/ 	.byte	0x03, 0x50
        /*002a*/ 	.short	0x0000


	//----- nvinfo : EIATTR_MAXREG_COUNT
	.align		4
        /*002c*/ 	.byte	0x03, 0x1b
        /*002e*/ 	.short	0x0080


	//----- nvinfo : EIATTR_MERCURY_ISA_VERSION
	.align		4
        /*0030*/ 	.byte	0x03, 0x5f
        /*0032*/ 	.short	0x0101


	//----- nvinfo : EIATTR_VRC_CTA_INIT_COUNT
	.align		4
        /*0034*/ 	.byte	0x02, 0x4a
	.zero		1
	.zero		1


	//----- nvinfo : EIATTR_EXIT_INSTR_OFFSETS
	.align		4
        /*0038*/ 	.byte	0x04, 0x1c
        /*003a*/ 	.short	(.L_4797 - .L_4796)


	//   ....[0]....
.L_4796:
        /*003c*/ 	.word	0x00000170


	//   ....[1]....
        /*0040*/ 	.word	0x000001f0


	//   ....[2]....
        /*0044*/ 	.word	0x00001920


	//   ....[3]....
        /*0048*/ 	.word	0x00002fb0


	//----- nvinfo : EIATTR_MAX_THREADS
	.align		4
.L_4797:
        /*004c*/ 	.byte	0x04, 0x05
        /*004e*/ 	.short	(.L_4799 - .L_4798)
.L_4798:
        /*0050*/ 	.word	0x00000080
        /*0054*/ 	.word	0x00000001
        /*0058*/ 	.word	0x00000001


	//----- nvinfo : EIATTR_CRS_STACK_SIZE
	.align		4
.L_4799:
        /*005c*/ 	.byte	0x04, 0x1e
        /*005e*/ 	.short	(.L_4801 - .L_4800)
.L_4800:
        /*0060*/ 	.word	0x00000000


	//----- nvinfo : EIATTR_CBANK_PARAM_SIZE
	.align		4
.L_4801:
        /*0064*/ 	.byte	0x03, 0x19
        /*0066*/ 	.short	0x0290


	//----- nvinfo : EIATTR_PARAM_CBANK
	.align		4
        /*0068*/ 	.byte	0x04, 0x0a
        /*006a*/ 	.short	(.L_4803 - .L_4802)
	.align		4
.L_4802:
        /*006c*/ 	.word	index@(.nv.constant0._ZN2at6native18elementwise_kernelILi128ELi2EZNS0_22gpu_kernel_impl_nocastIZZZNS0_49_GLOBAL__N__b919a28f_16_Normalization_cu_5c38458736batch_norm_elementwise_backward_evalERKNS_6TensorES6_S6_S6_ENKUlvE0_clEvENKUlvE_clEvEUlddE_EEvRNS_18TensorIteratorBaseERKT_EUliE_EEviT1_)
        /*0070*/ 	.short	0x0380
        /*0072*/ 	.short	0x0290


	//----- nvinfo : EIATTR_SW_WAR
	.align		4
.L_4803:
        /*0074*/ 	.byte	0x04, 0x36
        /*0076*/ 	.short	(.L_4805 - .L_4804)
.L_4804:
        /*0078*/ 	.word	0x00000008
.L_4805:


//--------------------- .nv.info._ZN2at6native27unrolled_elementwise_kernelIZZZNS0_49_GLOBAL__N__b919a28f_16_Normalization_cu_5c38458736batch_norm_elementwise_backward_evalERKNS_6TensorES5_S5_S5_ENKUlvE0_clEvENKUlvE_clEvEUlddE_St5arrayIPcLm3EELi4E23TrivialOffsetCalculatorILi2EjESC_ILi1EjENS0_6memory15LoadWithoutCastENSF_16StoreWithoutCastEEEviT_T0_T2_T3_T4_T5_ --------------------------
	.section	.nv.info._ZN2at6native27unrolled_elementwise_kernelIZZZNS0_49_GLOBAL__N__b919a28f_16_Normalization_cu_5c38458736batch_norm_elementwise_backward_evalERKNS_6TensorES5_S5_S5_ENKUlvE0_clEvENKUlvE_clEvEUlddE_St5arrayIPcLm3EELi4E23TrivialOffsetCalculatorILi2EjESC_ILi1EjENS0_6memory15LoadWithoutCastENSF_16StoreWithoutCastEEEviT_T0_T2_T3_T4_T5_,"",@"SHT_CUDA_INFO"
	.sectionflags	@""
	.align	4


	//----- nvinfo : EIATTR_CUDA_API_VERSION
	.align		4
        /*0000*/ 	.byte	0x04, 0x37
        /*0002*/ 	.short	(.L_4807 - .L_4806)
.L_4806:
        /*0004*/ 	.word	0x00000082


	//----- nvinfo : EIATTR_KPARAM_INFO
	.align		4
.L_4807:
        /*0008*/ 	.byte	0x04, 0x17
        /*000a*/ 	.short	(.L_4809 - .L_4808)
.L_4808:
        /*000c*/ 	.word	0x00000000
        /*0010*/ 	.short	0x0006
        /*0012*/ 	.short	0x0023
        /*0014*/ 	.byte	0x00, 0xf0, 0x05, 0x00


	//----- nvinfo : EIATTR_KPARAM_INFO
	.align		4
.L_4809:
        /*0018*/ 	.byte	0x04, 0x17
        /*001a*/ 	.short	(.L_4811 - .L_4810)
.L_4810:
        /*001c*/ 	.word	0x00000000
        /*0020*/ 	.short	0x0005
        /*0022*/ 	.short	0x0022
        /*0024*/ 	.byte	0x00, 0xf0, 0x05, 0x00


	//----- nvinfo : EIATTR_KPARAM_INFO
	.align		4
.L_4811:
        /*0028*/ 	.byte	0x04, 0x17
        /*002a*/ 	.short	(.L_4813 - .L_4812)
.L_4812:
        /*002c*/ 	.word	0x00000000
        /*0030*/ 	.short	0x0004
        /*0032*/ 	.short	0x0021
        /*0034*/ 	.byte	0x00, 0xf0, 0x05, 0x00


	//----- nvinfo : EIATTR_KPARAM_INFO
	.align		4
.L_4813:
        /*0038*/ 	.byte	0x04, 0x17
        /*003a*/ 	.short	(.L_4815 - .L_4814)
.L_4814:
        /*003c*/ 	.word	0x00000000
        /*0040*/ 	.short	0x0003
        /*0042*/ 	.short	0x0020
        /*0044*/ 	.byte	0x00, 0xf0, 0x05, 0x00


	//----- nvinfo : EIATTR_KPARAM_INFO
	.align		4
.L_4815:
        /*0048*/ 	.byte	0x04, 0x17
        /*004a*/ 	.short	(.L_4817 - .L_4816)
.L_4816:
        /*004c*/ 	.word	0x00000000
        /*0050*/ 	.short	0x0002
        /*0052*/ 	.short	0x0008
        /*0054*/ 	.byte	0x00, 0xf0, 0x61, 0x00


	//----- nvinfo : EIATTR_KPARAM_INFO
	.align		4
.L_4817:
        /*0058*/ 	.byte	0x04, 0x17
        /*005a*/ 	.short	(.L_4819 - .L_4818)
.L_4818:
        /*005c*/ 	.word	0x00000000
        /*0060*/ 	.short	0x0001
        /*0062*/ 	.short	0x0004
        /*0064*/ 	.byte	0x00, 0xf0, 0x05, 0x00


	//----- nvinfo : EIATTR_KPARAM_INFO
	.align		4
.L_4819:
        /*0068*/ 	.byte	0x04, 0x17
        /*006a*/ 	.short	(.L_4821 - .L_4820)
.L_4820:
        /*006c*/ 	.word	0x00000000
        /*0070*/ 	.short	0x0000
        /*0072*/ 	.short	0x0000
        /*0074*/ 	.byte	0x00, 0xf0, 0x11, 0x00


	//----- nvinfo : EIATTR_SPARSE_MMA_MASK
	.align		4
.L_4821:
        /*0078*/ 	.byte	0x03, 0x50
        /*007a*/ 	.short	0x0000


	//----- nvinfo : EIATTR_MAXREG_COUNT
	.align		4
        /*007c*/ 	.byte	0x03, 0x1b
        /*007e*/ 	.short	0x00ff


	//----- nvinfo : EIATTR_MERCURY_ISA_VERSION
	.align		4
        /*0080*/ 	.byte	0x03, 0x5f
        /*0082*/ 	.short	0x0101


	//----- nvinfo : EIATTR_VRC_CTA_INIT_COUNT
	.align		4
        /*0084*/ 	.byte	0x02, 0x4a
	.zero		1
	.zero		1


	//----- nvinfo : EIATTR_EXIT_INSTR_OFFSETS
	.align		4
        /*0088*/ 	.byte	0x04, 0x1c
        /*008a*/ 	.short	(.L_4823 - .L_4822)


	//   ....[0]....
.L_4822:
        /*008c*/ 	.word	0x00000500


	//   ....[1]....
        /*0090*/ 	.word	0x00000550


	//----- nvinfo : EIATTR_MAX_THREADS
	.align		4
.L_4823:
        /*0094*/ 	.byte	0x04, 0x05
        /*0096*/ 	.short	(.L_4825 - .L_4824)
.L_4824:
        /*0098*/ 	.word	0x00000080
        /*009c*/ 	.word	0x00000001
        /*00a0*/ 	.word	0x00000001


	//----- nvinfo : EIATTR_CRS_STACK_SIZE
	.align		4
.L_4825:
        /*00a4*/ 	.byte	0x04, 0x1e
        /*00a6*/ 	.short	(.L_4827 - .L_4826)
.L_4826:
        /*00a8*/ 	.word	0x00000000


	//----- nvinfo : EIATTR_CBANK_PARAM_SIZE
	.align		4
.L_4827:
        /*00ac*/ 	.byte	0x03, 0x19
        /*00ae*/ 	.short	0x0024


	//----- nvinfo : EIATTR_PARAM_CBANK
	.align		4
        /*00b0*/ 	.byte	0x04, 0x0a
        /*00b2*/ 	.short	(.L_4829 - .L_4828)
	.align		4
.L_4828:
        /*00b4*/ 	.word	index@(.nv.constant0._ZN2at6native27unrolled_elementwise_kernelIZZZNS0_49_GLOBAL__N__b919a28f_16_Normalization_cu_5c38458736batch_norm_elementwise_backward_evalERKNS_6TensorES5_S5_S5_ENKUlvE0_clEvENKUlvE_clEvEUlddE_St5arrayIPcLm3EELi4E23TrivialOffsetCalculatorILi2EjESC_ILi1EjENS0_6memory15LoadWithoutCastENSF_16StoreWithoutCastEEEviT_T0_T2_T3_T4_T5_)
        /*00b8*/ 	.short	0x0380
        /*00ba*/ 	.short	0x0024


	//----- nvinfo : EIATTR_SW_WAR
	.align		4
.L_4829:
        /*00bc*/ 	.byte	0x04, 0x36
        /*00be*/ 	.short	(.L_4831 - .L_4830)
.L_4830:
        /*00c0*/ 	.word	0x00000008
.L_4831:


//--------------------- .nv.info._ZN2at6native29vectorized_elementwise_kernelILi2EZZZNS0_49_GLOBAL__N__b919a28f_16_Normalization_cu_5c38458736batch_norm_elementwise_backward_evalERKNS_6TensorES5_S5_S5_ENKUlvE0_clEvENKUlvE_clEvEUlddE_St5arrayIPcLm3EEEEviT0_T1_ --------------------------
	.section	.nv.info._ZN2at6native29vectorized_elementwise_kernelILi2EZZZNS0_49_GLOBAL__N__b919a28f_16_Normalization_cu_5c38458736batch_norm_elementwise_backward_evalERKNS_6TensorES5_S5_S5_ENKUlvE0_clEvENKUlvE_clEvEUlddE_St5arrayIPcLm3EEEEviT0_T1_,"",@"SHT_CUDA_INFO"
	.sectionflags	@""
	.align	4


	//----- nvinfo : EIATTR_CUDA_API_VERSION
	.align		4
        /*0000*/ 	.byte	0x04, 0x37
        /*0002*/ 	.short	(.L_4833 - .L_4832)
.L_4832:
        /*0004*/ 	.word	0x00000082


	//----- nvinfo : EIATTR_KPARAM_INFO
	.align		4
.L_4833:
        /*0008*/ 	.byte	0x04, 0x17
        /*000a*/ 	.short	(.L_4835 - .L_4834)
.L_4834:
        /*000c*/ 	.word	0x00000000
        /*0010*/ 	.short	0x0002
        /*0012*/ 	.short	0x0008
        /*0014*/ 	.byte	0x00, 0xf0, 0x61, 0x00


	//----- nvinfo : EIATTR_KPARAM_INFO
	.align		4
.L_4835:
        /*0018*/ 	.byte	0x04, 0x17
        /*001a*/ 	.short	(.L_4837 - .L_4836)
.L_4836:
        /*001c*/ 	.word	0x00000000
        /*0020*/ 	.short	0x0001
        /*0022*/ 	.short	0x0004
        /*0024*/ 	.byte	0x00, 0xf0, 0x05, 0x00


	//----- nvinfo : EIATTR_KPARAM_INFO
	.align		4
.L_4837:
        /*0028*/ 	.byte	0x04, 0x17
        /*002a*/ 	.short	(.L_4839 - .L_4838)
.L_4838:
        /*002c*/ 	.word	0x00000000
        /*0030*/ 	.short	0x0000
        /*0032*/ 	.short	0x0000
        /*0034*/ 	.byte	0x00, 0xf0, 0x11, 0x00


	//----- nvinfo : EIATTR_SPARSE_MMA_MASK
	.align		4
.L_4839:
        /*0038*/ 	.byte	0x03, 0x50
        /*003a*/ 	.short	0x0000


	//----- nvinfo : EIATTR_MAXREG_COUNT
	.align		4
        /*003c*/ 	.byte	0x03, 0x1b
        /*003e*/ 	.short	0x00ff


	//----- nvinfo : EIATTR_MERCURY_ISA_VERSION
	.align		4
        /*0040*/ 	.byte	0x03, 0x5f
        /*0042*/ 	.short	0x0101


	//----- nvinfo : EIATTR_VRC_CTA_INIT_COUNT
	.align		4
        /*0044*/ 	.byte	0x02, 0x4a
	.zero		1
	.zero		1


	//----- nvinfo : EIATTR_EXIT_INSTR_OFFSETS
	.align		4
        /*0048*/ 	.byte	0x04, 0x1c
        /*004a*/ 	.short	(.L_4841 - .L_4840)


	//   ....[0]....
.L_4840:
        /*004c*/ 	.word	0x000009d0


	//   ....[1]....
        /*0050*/ 	.word	0x00000a20


	//   ....[2]....
        /*0054*/ 	.word	0x00000c30


	//----- nvinfo : EIATTR_MAX_THREADS
	.align		4
.L_4841:
        /*0058*/ 	.byte	0x04, 0x05
        /*005a*/ 	.short	(.L_4843 - .L_4842)
.L_4842:
        /*005c*/ 	.word	0x00000080
        /*0060*/ 	.word	0x00000001
        /*0064*/ 	.word	0x00000001


	//----- nvinfo : EIATTR_CRS_STACK_SIZE
	.align		4
.L_4843:
        /*0068*/ 	.byte	0x04, 0x1e
        /*006a*/ 	.short	(.L_4845 - .L_4844)
.L_4844:
        /*006c*/ 	.word	0x00000000


	//----- nvinfo : EIATTR_CBANK_PARAM_SIZE
	.align		4
.L_4845:
        /*0070*/ 	.byte	0x03, 0x19
        /*0072*/ 	.short	0x0020


	//----- nvinfo : EIATTR_PARAM_CBANK
	.align		4
        /*0074*/ 	.byte	0x04, 0x0a
        /*0076*/ 	.short	(.L_4847 - .L_4846)
	.align		4
.L_4846:
        /*0078*/ 	.word	index@(.nv.constant0._ZN2at6native29vectorized_elementwise_kernelILi2EZZZNS0_49_GLOBAL__N__b919a28f_16_Normalization_cu_5c38458736batch_norm_elementwise_backward_evalERKNS_6TensorES5_S5_S5_ENKUlvE0_clEvENKUlvE_clEvEUlddE_St5arrayIPcLm3EEEEviT0_T1_)
        /*007c*/ 	.short	0x0380
        /*007e*/ 	.short	0x0020


	//----- nvinfo : EIATTR_SW_WAR
	.align		4
.L_4847:
        /*0080*/ 	.byte	0x04, 0x36
        /*0082*/ 	.short	(.L_4849 - .L_4848)
.L_4848:
        /*0084*/ 	.word	0x00000008
.L_4849:


//--------------------- .nv.info._ZN2at6native29vectorized_elementwise_kernelILi4EZZZNS0_49_GLOBAL__N__b919a28f_16_Normalization_cu_5c38458736batch_norm_elementwise_backward_evalERKNS_6TensorES5_S5_S5_ENKUlvE0_clEvENKUlvE_clEvEUlddE_St5arrayIPcLm3EEEEviT0_T1_ --------------------------
	.section	.nv.info._ZN2at6native29vectorized_elementwise_kernelILi4EZZZNS0_49_GLOBAL__N__b919a28f_16_Normalization_cu_5c38458736batch_norm_elementwise_backward_evalERKNS_6TensorES5_S5_S5_ENKUlvE0_clEvENKUlvE_clEvEUlddE_St5arrayIPcLm3EEEEviT0_T1_,"",@"SHT_CUDA_INFO"
	.sectionflags	@""
	.align	4


	//----- nvinfo : EIATTR_CUDA_API_VERSION
	.align		4
        /*0000*/ 	.byte	0x04, 0x37
        /*0002*/ 	.short	(.L_4851 - .L_4850)
.L_4850:
        /*0004*/ 	.word	0x00000082


	//----- nvinfo : EIATTR_KPARAM_INFO
	.align		4
.L_4851:
        /*0008*/ 	.byte	0x04, 0x17
        /*000a*/ 	.short	(.L_4853 - .L_4852)
.L_4852:
        /*000c*/ 	.word	0x00000000
        /*0010*/ 	.short	0x0002
        /*0012*/ 	.short	0x0008
        /*0014*/ 	.byte	0x00, 0xf0, 0x61, 0x00


	//----- nvinfo : EIATTR_KPARAM_INFO
	.align		4
.L_4853:
        /*0018*/ 	.byte	0x04, 0x17
        /*001a*/ 	.short	(.L_4855 - .L_4854)
.L_4854:
        /*001c*/ 	.word	0x00000000
        /*0020*/ 	.short	0x0001
        /*0022*/ 	.short	0x0004
        /*0024*/ 	.byte	0x00, 0xf0, 0x05, 0x00


	//----- nvinfo : EIATTR_KPARAM_INFO
	.align		4
.L_4855:
        /*0028*/ 	.byte	0x04, 0x17
        /*002a*/ 	.short	(.L_4857 - .L_4856)
.L_4856:
        /*002c*/ 	.word	0x00000000
        /*0030*/ 	.short	0x0000
        /*0032*/ 	.short	0x0000
        /*0034*/ 	.byte	0x00, 0xf0, 0x11, 0x00


	//----- nvinfo : EIATTR_SPARSE_MMA_MASK
	.align		4
.L_4857:
        /*0038*/ 	.byte	0x03, 0x50
        /*003a*/ 	.short	0x0000


	//----- nvinfo : EIATTR_MAXREG_COUNT
	.align		4
        /*003c*/ 	.byte	0x03, 0x1b
        /*003e*/ 	.short	0x00ff


	//----- nvinfo : EIATTR_MERCURY_ISA_VERSION
	.align		4
        /*0040*/ 	.byte	0x03, 0x5f
        /*0042*/ 	.short	0x0101


	//----- nvinfo : EIATTR_VRC_CTA_INIT_COUNT
	.align		4
        /*0044*/ 	.byte	0x02, 0x4a
	.zero		1
	.zero		1


	//----- nvinfo : EIATTR_EXIT_INSTR_OFFSETS
	.align		4
        /*0048*/ 	.byte	0x04, 0x1c
        /*004a*/ 	.short	(.L_4859 - .L_4858)


	//   ....[0]....
.L_4858:
        /*004c*/ 	.word	0x000009d0


	//   ....[1]....
        /*0050*/ 	.word	0x00000a20


	//   ....[2]....
        /*0054*/ 	.word	0x00000bd0


	//----- nvinfo : EIATTR_MAX_THREADS
	.align		4
.L_4859:
        /*0058*/ 	.byte	0x04, 0x05
        /*005a*/ 	.short	(.L_4861 - .L_4860)
.L_4860:
        /*005c*/ 	.word	0x00000080
        /*0060*/ 	.word	0x00000001
        /*0064*/ 	.word	0x00000001


	//----- nvinfo : EIATTR_CRS_STACK_SIZE
	.align		4
.L_4861:
        /*0068*/ 	.byte	0x04, 0x1e
        /*006a*/ 	.short	(.L_4863 - .L_4862)
.L_4862:
        /*006c*/ 	.word	0x00000000


	//----- nvinfo : EIATTR_CBANK_PARAM_SIZE
	.align		4
.L_4863:
        /*0070*/ 	.byte	0x03, 0x19
        /*0072*/ 	.short	0x0020


	//----- nvinfo : EIATTR_PARAM_CBANK
	.align		4
        /*0074*/ 	.byte	0x04, 0x0a
        /*0076*/ 	.short	(.L_4865 - .L_4864)
	.align		4
.L_4864:
        /*0078*/ 	.word	index@(.nv.constant0._ZN2at6native29vectorized_elementwise_kernelILi4EZZZNS0_49_GLOBAL__N__b919a28f_16_Normalization_cu_5c38458736batch_norm_elementwise_backward_evalERKNS_6TensorES5_S5_S5_ENKUlvE0_clEvENKUlvE_clEvEUlddE_St5arrayIPcLm3EEEEviT0_T1_)
        /*007c*/ 	.short	0x0380
        /*007e*/ 	.short	0x0020


	//----- nvinfo : EIATTR_SW_WAR
	.align		4
.L_4865:
        /*0080*/ 	.byte	0x04, 0x36
        /*0082*/ 	.short	(.L_4867 - .L_4866)
.L_4866:
        /*0084*/ 	.word	0x00000008
.L_4867:


//--------------------- .nv.info._ZN2at6native29vectorized_elementwise_kernelILi8EZZZNS0_49_GLOBAL__N__b919a28f_16_Normalization_cu_5c38458736batch_norm_elementwise_backward_evalERKNS_6TensorES5_S5_S5_ENKUlvE0_clEvENKUlvE_clEvEUlddE_St5arrayIPcLm3EEEEviT0_T1_ --------------------------
	.section	.nv.info._ZN2at6native29vectorized_elementwise_kernelILi8EZZZNS0_49_GLOBAL__N__b919a28f_16_Normalization_cu_5c38458736batch_norm_elementwise_backward_evalERKNS_6TensorES5_S5_S5_ENKUlvE0_clEvENKUlvE_clEvEUlddE_St5arrayIPcLm3EEEEviT0_T1_,"",@"SHT_CUDA_INFO"
	.sectionflags	@""
	.align	4


	//----- nvinfo : EIATTR_CUDA_API_VERSION
	.align		4
        /*0000*/ 	.byte	0x04, 0x37
        /*0002*/ 	.short	(.L_4869 - .L_4868)
.L_4868:
        /*0004*/ 	.word	0x00000082


	//----- nvinfo : EIATTR_KPARAM_INFO
	.align		4
.L_4869:
        /*0008*/ 	.byte	0x04, 0x17
        /*000a*/ 	.short	(.L_4871 - .L_4870)
.L_4870:
        /*000c*/ 	.word	0x00000000
        /*0010*/ 	.short	0x0002
        /*0012*/ 	.short	0x0008
        /*0014*/ 	.byte	0x00, 0xf0, 0x61, 0x00


	//----- nvinfo : EIATTR_KPARAM_INFO
	.align		4
.L_4871:
        /*0018*/ 	.byte	0x04, 0x17
        /*001a*/ 	.short	(.L_4873 - .L_4872)
.L_4872:
        /*001c*/ 	.word	0x00000000
        /*0020*/ 	.short	0x0001
        /*0022*/ 	.short	0x0004
        /*0024*/ 	.byte	0x00, 0xf0, 0x05, 0x00


	//----- nvinfo : EIATTR_KPARAM_INFO
	.align		4
.L_4873:
        /*0028*/ 	.byte	0x04, 0x17
        /*002a*/ 	.short	(.L_4875 - .L_4874)
.L_4874:
        /*002c*/ 	.word	0x00000000
        /*0030*/ 	.short	0x0000
        /*0032*/ 	.short	0x0000
        /*0034*/ 	.byte	0x00, 0xf0, 0x11, 0x00


	//----- nvinfo : EIATTR_SPARSE_MMA_MASK
	.align		4
.L_4875:
        /*0038*/ 	.byte	0x03, 0x50
        /*003a*/ 	.short	0x0000


	//----- nvinfo : EIATTR_MAXREG_COUNT
	.align		4
        /*003c*/ 	.byte	0x03, 0x1b
        /*003e*/ 	.short	0x00ff


	//----- nvinfo : EIATTR_MERCURY_ISA_VERSION
	.align		4
        /*0040*/ 	.byte	0x03, 0x5f
        /*0042*/ 	.short	0x0101


	//----- nvinfo : EIATTR_VRC_CTA_INIT_COUNT
	.align		4
        /*0044*/ 	.byte	0x02, 0x4a
	.zero		1
	.zero		1


	//----- nvinfo : EIATTR_EXIT_INSTR_OFFSETS
	.align		4
        /*0048*/ 	.byte	0x04, 0x1c
        /*004a*/ 	.short	(.L_4877 - .L_4876)


	//   ....[0]....
.L_4876:
        /*004c*/ 	.word	0x000009d0


	//   ....[1]....
        /*0050*/ 	.word	0x00000a20


	//   ....[2]....
        /*0054*/ 	.word	0x00000bd0


	//----- nvinfo : EIATTR_MAX_THREADS
	.align		4
.L_4877:
        /*0058*/ 	.byte	0x04, 0x05
        /*005a*/ 	.short	(.L_4879 - .L_4878)
.L_4878:
        /*005c*/ 	.word	0x00000080
        /*0060*/ 	.word	0x00000001
        /*0064*/ 	.word	0x00000001


	//----- nvinfo : EIATTR_CRS_STACK_SIZE
	.align		4
.L_4879:
        /*0068*/ 	.byte	0x04, 0x1e
        /*006a*/ 	.short	(.L_4881 - .L_4880)
.L_4880:
        /*006c*/ 	.word	0x00000000


	//----- nvinfo : EIATTR_CBANK_PARAM_SIZE
	.align		4
.L_4881:
        /*0070*/ 	.byte	0x03, 0x19
        /*0072*/ 	.short	0x0020


	//----- nvinfo : EIATTR_PARAM_CBANK
	.align		4
        /*0074*/ 	.byte	0x04, 0x0a
        /*0076*/ 	.short	(.L_4883 - .L_4882)
	.align		4
.L_4882:
        /*0078*/ 	.word	index@(.nv.constant0._ZN2at6native29vectorized_elementwise_kernelILi8EZZZNS0_49_GLOBAL__N__b919a28f_16_Normalization_cu_5c38458736batch_norm_elementwise_backward_evalERKNS_6TensorES5_S5_S5_ENKUlvE0_clEvENKUlvE_clEvEUlddE_St5arrayIPcLm3EEEEviT0_T1_)
        /*007c*/ 	.short	0x0380
        /*007e*/ 	.short	0x0020


	//----- nvinfo : EIATTR_SW_WAR
	.align		4
.L_4883:
        /*0080*/ 	.byte	0x04, 0x36
        /*0082*/ 	.short	(.L_4885 - .L_4884)
.L_4884:
        /*0084*/ 	.word	0x00000008
.L_4885:


//--------------------- .nv.info._ZN2at6native18elementwise_kernelILi128ELi4EZNS0_15gpu_kernel_implIZZZNS0_49_GLOBAL__N__b919a28f_16_Normalization_cu_5c38458736batch_norm_elementwise_backward_evalERKNS_6TensorES6_S6_S6_ENKUlvE_clEvENKUlvE2_clEvEUlN3c108BFloat16EffE_EEvRNS_18TensorIteratorBaseERKT_EUliE_EEviT1_ --------------------------
	.section	.nv.info._ZN2at6native18elementwise_kernelILi128ELi4EZNS0_15gpu_kernel_implIZZZNS0_49_GLOBAL__N__b919a28f_16_Normalization_cu_5c38458736batch_norm_elementwise_backward_evalERKNS_6TensorES6_S6_S6_ENKUlvE_clEvENKUlvE2_clEvEUlN3c108BFloat16EffE_EEvRNS_18TensorIteratorBaseERKT_EUliE_EEviT1_,"",@"SHT_CUDA_INFO"
	.sectionflags	@""
	.align	4


	//----- nvinfo : EIATTR_CUDA_API_VERSION
	.align		4
        /*0000*/ 	.byte	0x04, 0x37
        /*0002*/ 	.short	(.L_4887 - .L_4886)
.L_4886:
        /*0004*/ 	.word	0x00000082


	//----- nvinfo : EIATTR_KPARAM_INFO
	.align		4
.L_4887:
        /*0008*/ 	.byte	0x04, 0x17
        /*000a*/ 	.short	(.L_4889 - .L_4888)
.L_4888:
        /*000c*/ 	.word	0x00000000
        /*0010*/ 	.short	0x0001
        /*0012*/ 	.short	0x0008
        /*0014*/ 	.byte	0x00, 0xf0, 0xc1, 0x0b


	//----- nvinfo : EIATTR_KPARAM_INFO
	.align		4
.L_4889:
        /*0018*/ 	.byte	0x04, 0x17
        /*001a*/ 	.short	(.L_4891 - .L_4890)
.L_4890:
        /*001c*/ 	.word	0x00000000
        /*0020*/ 	.short	0x0000
        /*0022*/ 	.short	0x0000
        /*0024*/ 	.byte	0x00, 0xf0, 0x11, 0x00


	//----- nvinfo : EIATTR_SPARSE_MMA_MASK
	.align		4
.L_4891:
        /*0028*/ 	.byte	0x03, 0x50
        /*002a*/ 	.short	0x0000


	//----- nvinfo : EIATTR_MAXREG_COUNT
	.align		4
        /*002c*/ 	.byte	0x03, 0x1b
        /*002e*/ 	.short	0x0080


	//----- nvinfo : EIATTR_EXTERNS
	.align		4
        /*0030*/ 	.byte	0x04, 0x0f
        /*0032*/ 	.short	(.L_4893 - .L_4892)


	//   ....[0]....
	.align		4
.L_4892:
        /*0034*/ 	.word	index@(__assertfail)


	//----- nvinfo : EIATTR_MERCURY_ISA_VERSION
	.align		4
.L_4893:
        /*0038*/ 	.byte	0x03, 0x5f
        /*003a*/ 	.short	0x0101


	//----- nvinfo : EIATTR_VRC_CTA_INIT_COUNT
	.align		4
        /*003c*/ 	.byte	0x02, 0x4a
	.zero		1
	.zero		1


	//----- nvinfo : EIATTR_SYSCALL_OFFSETS
	.align		4
        /*0040*/ 	.byte	0x04, 0x46
        /*0042*/ 	.short	(.L_4895 - .L_4894)


	//   ....[0]....
.L_4894:
        /*0044*/ 	.word	0x000027e0


	//   ....[1]....
        /*0048*/ 	.word	0x00003640


	//   ....[2]....
        /*004c*/ 	.word	0x00004430


	//   ....[3]....
        /*0050*/ 	.word	0x00005310


	//   ....[4]....
        /*0054*/ 	.word	0x00007c80


	//   ....[5]....
        /*0058*/ 	.word	0x00008aa0


	//   ....[6]....
        /*005c*/ 	.word	0x00009890


	//   ....[7]....
        /*0060*/ 	.word	0x0000a5f0


	//   ....[8]....
        /*0064*/ 	.word	0x0000d050


	//   ....[9]....
        /*0068*/ 	.word	0x0000de70


	//   ....[10]....
        /*006c*/ 	.word	0x0000ec60


	//   ....[11]....
        /*0070*/ 	.word	0x0000f9c0


	//   ....[12]....
        /*0074*/ 	.word	0x00012440


	//   ....[13]....
        /*0078*/ 	.word	0x00013260


	//   ....[14]....
        /*007c*/ 	.word	0x00014050


	//   ....[15]....
        /*0080*/ 	.word	0x00014d80


	//----- nvinfo : EIATTR_EXIT_INSTR_OFFSETS
	.align		4
.L_4895:
        /*0084*/ 	.byte	0x04, 0x1c
        /*0086*/ 	.short	(.L_4897 - .L_4896)


	//   ....[0]....
.L_4896:
        /*0088*/ 	.word	0x0000fc80


	//   ....[1]....
        /*008c*/ 	.word	0x00014200


	//   ....[2]....
        /*0090*/ 	.word	0x00014240


	//   ....[3]....
        /*0094*/ 	.word	0x000142e0


	//   ....[4]....
        /*0098*/ 	.word	0x00014320


	//   ....[5]....
        /*009c*/ 	.word	0x00014360


	//   ....[6]....
        /*00a0*/ 	.word	0x000143f0


	//   ....[7]....
        /*00a4*/ 	.word	0x00014430


	//   ....[8]....
        /*00a8*/ 	.word	0x000144d0


	//   ....[9]....
        /*00ac*/ 	.word	0x00014520


	//   ....[10]....
        /*00b0*/ 	.word	0x00014570


	//   ....[11]....
        /*00b4*/ 	.word	0x00014650


	//   ....[12]....
        /*00b8*/ 	.word	0x000147c0


	//   ....[13]....
        /*00bc*/ 	.word	0x00014930


	//   ....[14]....
        /*00c0*/ 	.word	0x00014a90


	//   ....[15]....
        /*00c4*/ 	.word	0x00014ad0


	//   ....[16]....
        /*00c8*/ 	.word	0x00014b10


	//   ....[17]....
        /*00cc*/ 	.word	0x00014bc0


	//   ....[18]....
        /*00d0*/ 	.word	0x00014c20


	//   ....[19]....
        /*00d4*/ 	.word	0x00014d90


	//   ....[20]....
        /*00d8*/ 	.word	0x00014ea0


	//   ....[21]....
        /*00dc*/ 	.word	0x00014fe0


	//   ....[22]....
        /*00e0*/ 	.word	0x00015000


	//----- nvinfo : EIATTR_MAX_THREADS
	.align		4
.L_4897:
        /*00e4*/ 	.byte	0x04, 0x05
        /*00e6*/ 	.short	(.L_4899 - .L_4898)
.L_4898:
        /*00e8*/ 	.word	0x00000080
        /*00ec*/ 	.word	0x00000001
        /*00f0*/ 	.word	0x00000001


	//----- nvinfo : EIATTR_CRS_STACK_SIZE
	.align		4
.L_4899:
        /*00f4*/ 	.byte	0x04, 0x1e
        /*00f6*/ 	.short	(.L_4901 - .L_4900)
.L_4900:
        /*00f8*/ 	.word	0x00000000


	//----- nvinfo : EIATTR_CBANK_PARAM_SIZE
	.align		4
.L_4901:
        /*00fc*/ 	.byte	0x03, 0x19
        /*00fe*/ 	.short	0x02f8


	//----- nvinfo : EIATTR_PARAM_CBANK
	.align		4
        /*0100*/ 	.byte	0x04, 0x0a
        /*0102*/ 	.short	(.L_4903 - .L_4902)
	.align		4
.L_4902:
        /*0104*/ 	.word	index@(.nv.constant0._ZN2at6native18elementwise_kernelILi128ELi4EZNS0_15gpu_kernel_implIZZZNS0_49_GLOBAL__N__b919a28f_16_Normalization_cu_5c38458736batch_norm_elementwise_backward_evalERKNS_6TensorES6_S6_S6_ENKUlvE_clEvENKUlvE2_clEvEUlN3c108BFloat16EffE_EEvRNS_18TensorIteratorBaseERKT_EUliE_EEviT1_)
        /*0108*/ 	.short	0x0380
        /*010a*/ 	.short	0x02f8


	//----- nvinfo : EIATTR_SW_WAR
	.align		4
.L_4903:
        /*010c*/ 	.byte	0x04, 0x36
        /*010e*/ 	.short	(.L_4905 - .L_4904)
.L_4904:
        /*0110*/ 	.word	0x00000008
.L_4905:


//--------------------- .nv.info._ZN2at6native27unrolled_elementwise_kernelIZZZNS0_49_GLOBAL__N__b919a28f_16_Normalization_cu_5c38458736batch_norm_elementwise_backward_evalERKNS_6TensorES5_S5_S5_ENKUlvE_clEvENKUlvE2_clEvEUlN3c108BFloat16EffE_St5arrayIPcLm4EELi4E23TrivialOffsetCalculatorILi3EjESE_ILi1EjENS0_6memory12LoadWithCastILi3EEENSH_13StoreWithCastILi1EEEEEviT_T0_T2_T3_T4_T5_ --------------------------
	.section	.nv.info._ZN2at6native27unrolled_elementwise_kernelIZZZNS0_49_GLOBAL__N__b919a28f_16_Normalization_cu_5c38458736batch_norm_elementwise_backward_evalERKNS_6TensorES5_S5_S5_ENKUlvE_clEvENKUlvE2_clEvEUlN3c108BFloat16EffE_St5arrayIPcLm4EELi4E23TrivialOffsetCalculatorILi3EjESE_ILi1EjENS0_6memory12LoadWithCastILi3EEENSH_13StoreWithCastILi1EEEEEviT_T0_T2_T3_T4_T5_,"",@"SHT_CUDA_INFO"
	.sectionflags	@""
	.align	4


	//----- nvinfo : EIATTR_CUDA_API_VERSION
	.align		4
        /*0000*/ 	.byte	0x04, 0x37
        /*0002*/ 	.short	(.L_4907 - .L_4906)
.L_4906:
        /*0004*/ 	.word	0x00000082


	//----- nvinfo : EIATTR_KPARAM_INFO
	.align		4
.L_4907:
        /*0008*/ 	.byte	0x04, 0x17
        /*000a*/ 	.short	(.L_4909 - .L_4908)
.L_4908:
        /*000c*/ 	.word	0x00000000
        /*0010*/ 	.short	0x0006
        /*0012*/ 	.short	0x003c
        /*0014*/ 	.byte	0x00, 0xf0, 0x21, 0x00


	//----- nvinfo : EIATTR_KPARAM_INFO
	.align		4
.L_4909:
        /*0018*/ 	.byte	0x04, 0x17
        /*001a*/ 	.short	(.L_4911 - .L_4910)
.L_4910:
        /*001c*/ 	.word	0x00000000
        /*0020*/ 	.short	0x0005
        /*0022*/ 	.short	0x002c
        /*0024*/ 	.byte	0x00, 0xf0, 0x41, 0x00


	//----- nvinfo : EIATTR_KPARAM_INFO
	.align		4
.L_4911:
        /*0028*/ 	.byte	0x04, 0x17
        /*002a*/ 	.short	(.L_4913 - .L_4912)
.L_4912:
        /*002c*/ 	.word	0x00000000
        /*0030*/ 	.short	0x0004
        /*0032*/ 	.short	0x0029
        /*0034*/ 	.byte	0x00, 0xf0, 0x05, 0x00


	//----- nvinfo : EIATTR_KPARAM_INFO
	.align		4
.L_4913:
        /*0038*/ 	.byte	0x04, 0x17
        /*003a*/ 	.short	(.L_4915 - .L_4914)
.L_4914:
        /*003c*/ 	.word	0x00000000
        /*0040*/ 	.short	0x0003
        /*0042*/ 	.short	0x0028
        /*0044*/ 	.byte	0x00, 0xf0, 0x05, 0x00


	//----- nvinfo : EIATTR_KPARAM_INFO
	.align		4
.L_4915:
        /*0048*/ 	.byte	0x04, 0x17
        /*004a*/ 	.short	(.L_4917 - .L_4916)
.L_4916:
        /*004c*/ 	.word	0x00000000
        /*0050*/ 	.short	0x0002
        /*0052*/ 	.short	0x0008
        /*0054*/ 	.byte	0x00, 0xf0, 0x81, 0x00


	//----- nvinfo : EIATTR_KPARAM_INFO
	.align		4
.L_4917:
        /*0058*/ 	.byte	0x04, 0x17
        /*005a*/ 	.short	(.L_4919 - .L_4918)
.L_4918:
        /*005c*/ 	.word	0x00000000
        /*0060*/ 	.short	0x0001
        /*0062*/ 	.short	0x0004
        /*0064*/ 	.byte	0x00, 0xf0, 0x05, 0x00


	//----- nvinfo : EIATTR_KPARAM_INFO
	.align		4
.L_4919:
        /*0068*/ 	.byte	0x04, 0x17
        /*006a*/ 	.short	(.L_4921 - .L_4920)
.L_4920:
        /*006c*/ 	.word	0x00000000
        /*0070*/ 	.short	0x0000
        /*0072*/ 	.short	0x0000
        /*0074*/ 	.byte	0x00, 0xf0, 0x11, 0x00


	//----- nvinfo : EIATTR_SPARSE_MMA_MASK
	.align		4
.L_4921:
        /*0078*/ 	.byte	0x03, 0x50
        /*007a*/ 	.short	0x0000


	//----- nvinfo : EIATTR_MAXREG_COUNT
	.align		4
        /*007c*/ 	.byte	0x03, 0x1b
        /*007e*/ 	.short	0x00ff


	//----- nvinfo : EIATTR_EXTERNS
	.align		4
        /*0080*/ 	.byte	0x04, 0x0f
        /*0082*/ 	.short	(.L_4923 - .L_4922)


	//   ....[0]....
	.align		4
.L_4922:
        /*0084*/ 	.word	index@(__assertfail)


	//----- nvinfo : EIATTR_MERCURY_ISA_VERSION
	.align		4
.L_4923:
        /*0088*/ 	.byte	0x03, 0x5f
        /*008a*/ 	.short	0x0101


	//----- nvinfo : EIATTR_VRC_CTA_INIT_COUNT
	.align		4
        /*008c*/ 	.byte	0x02, 0x4a
	.zero		1
	.zero		1


	//----- nvinfo : EIATTR_SYSCALL_OFFSETS
	.align		4
        /*0090*/ 	.byte	0x04, 0x46
        /*0092*/ 	.short	(.L_4925 - .L_4924)


	//   ....[0]....
.L_4924:
        /*0094*/ 	.word	0x00001040


	//   ....[1]....
        /*0098*/ 	.word	0x00001ec0


	//   ....[2]....
        /*009c*/ 	.word	0x00002ce0


	//   ....[3]....
        /*00a0*/ 	.word	0x00003e70


	//   ....[4]....
        /*00a4*/ 	.word	0x00004cb0


	//   ....[5]....
        /*00a8*/ 	.word	0x00005ac0


	//   ....[6]....
        /*00ac*/ 	.word	0x00006bd0


	//   ....[7]....
        /*00b0*/ 	.word	0x00007a20


	//   ....[8]....
        /*00b4*/ 	.word	0x00008850


	//   ....[9]....
        /*00b8*/ 	.word	0x00009960


	//   ....[10]....
        /*00bc*/ 	.word	0x0000a7b0


	//   ....[11]....
        /*00c0*/ 	.word	0x0000b5a0


	//   ....[12]....
        /*00c4*/ 	.word	0x0000c6d0


	//   ....[13]....
        /*00c8*/ 	.word	0x0000d5b0


	//   ....[14]....
        /*00cc*/ 	.word	0x0000e530


	//   ....[15]....
        /*00d0*/ 	.word	0x0000f4b0


	//----- nvinfo : EIATTR_EXIT_INSTR_OFFSETS
	.align		4
.L_4925:
        /*00d4*/ 	.byte	0x04, 0x1c
        /*00d6*/ 	.short	(.L_4927 - .L_4926)


	//   ....[0]....
.L_4926:
        /*00d8*/ 	.word	0x0000e7e0


	//   ....[1]....
        /*00dc*/ 	.word	0x0000e930


	//   ....[2]....
        /*00e0*/ 	.word	0x0000e970


	//   ....[3]....
        /*00e4*/ 	.word	0x0000ea10


	//   ....[4]....
        /*00e8*/ 	.word	0x0000ea50


	//   ....[5]....
        /*00ec*/ 	.word	0x0000ea90


	//   ....[6]....
        /*00f0*/ 	.word	0x0000eb20


	//   ....[7]....
        /*00f4*/ 	.word	0x0000eb60


	//   ....[8]....
        /*00f8*/ 	.word	0x0000ec00


	//   ....[9]....
        /*00fc*/ 	.word	0x0000ec50


	//   ....[10]....
        /*0100*/ 	.word	0x0000eca0


	//   ....[11]....
        /*0104*/ 	.word	0x0000ed80


	//   ....[12]....
        /*0108*/ 	.word	0x0000eef0


	//   ....[13]....
        /*010c*/ 	.word	0x0000f060


	//   ....[14]....
        /*0110*/ 	.word	0x0000f1c0


	//   ....[15]....
        /*0114*/ 	.word	0x0000f200


	//   ....[16]....
        /*0118*/ 	.word	0x0000f240


	//   ....[17]....
        /*011c*/ 	.word	0x0000f2f0


	//   ....[18]....
        /*0120*/ 	.word	0x0000f350


	//   ....[19]....
        /*0124*/ 	.word	0x0000f4c0


	//   ....[20]....
        /*0128*/ 	.word	0x0000f5d0


	//   ....[21]....
        /*012c*/ 	.word	0x0000f710


	//   ....[22]....
        /*0130*/ 	.word	0x0000f730


	//----- nvinfo : EIATTR_MAX_THREADS
	.align		4
.L_4927:
        /*0134*/ 	.byte	0x04, 0x05
        /*0136*/ 	.short	(.L_4929 - .L_4928)
.L_4928:
        /*0138*/ 	.word	0x00000080
        /*013c*/ 	.word	0x00000001
        /*0140*/ 	.word	0x00000001


	//----- nvinfo : EIATTR_CRS_STACK_SIZE
	.align		4
.L_4929:
        /*0144*/ 	.byte	0x04, 0x1e
        /*0146*/ 	.short	(.L_4931 - .L_4930)
.L_4930:
        /*0148*/ 	.word	0x00000000


	//----- nvinfo : EIATTR_CBANK_PARAM_SIZE
	.align		4
.L_4931:
        /*014c*/ 	.byte	0x03, 0x19
        /*014e*/ 	.short	0x0044


	//----- nvinfo : EIATTR_PARAM_CBANK
	.align		4
        /*0150*/ 	.byte	0x04, 0x0a
        /*0152*/ 	.short	(.L_4933 - .L_4932)
	.align		4
.L_4932:
        /*0154*/ 	.word	index@(.nv.constant0._ZN2at6native27unrolled_elementwise_kernelIZZZNS0_49_GLOBAL__N__b919a28f_16_Normalization_cu_5c38458736batch_norm_elementwise_backward_evalERKNS_6TensorES5_S5_S5_ENKUlvE_clEvENKUlvE2_clEvEUlN3c108BFloat16EffE_St5arrayIPcLm4EELi4E23TrivialOffsetCalculatorILi3EjESE_ILi1EjENS0_6memory12LoadWithCastILi3EEENSH_13StoreWithCastILi1EEEEEviT_T0_T2_T3_T4_T5_)
        /*0158*/ 	.short	0x0380
        /*015a*/ 	.short	0x0044


	//----- nvinfo : EIATTR_SW_WAR
	.align		4
.L_4933:
        /*015c*/ 	.byte	0x04, 0x36
        /*015e*/ 	.short	(.L_4935 - .L_4934)
.L_4934:
        /*0160*/ 	.word	0x00000008
.L_4935:


//--------------------- .nv.info._ZN2at6native18elementwise_kernelILi128ELi4EZNS0_22gpu_kernel_impl_nocastIZZZNS0_49_GLOBAL__N__b919a28f_16_Normalization_cu_5c38458736batch_norm_elementwise_backward_evalERKNS_6TensorES6_S6_S6_ENKUlvE_clEvENKUlvE2_clEvEUlN3c108BFloat16EffE_EEvRNS_18TensorIteratorBaseERKT_EUliE_EEviT1_ --------------------------
	.section	.nv.info._ZN2at6native18elementwise_kernelILi128ELi4EZNS0_22gpu_kernel_impl_nocastIZZZNS0_49_GLOBAL__N__b919a28f_16_Normalization_cu_5c38458736batch_norm_elementwise_backward_evalERKNS_6TensorES6_S6_S6_ENKUlvE_clEvENKUlvE2_clEvEUlN3c108BFloat16EffE_EEvRNS_18TensorIteratorBaseERKT_EUliE_EEviT1_,"",@"SHT_CUDA_INFO"
	.sectionflags	@""
	.align	4


	//----- nvinfo : EIATTR_CUDA_API_VERSION
	.align		4
        /*0000*/ 	.byte	0x04, 0x37
        /*0002*/ 	.short	(.L_4937 - .L_4936)
.L_4936:
        /*0004*/ 	.word	0x00000082


	//----- nvinfo : EIATTR_KPARAM_INFO
	.align		4
.L_4937:
        /*0008*/ 	.byte	0x04, 0x17
        /*000a*/ 	.short	(.L_4939 - .L_4938)
.L_4938:
        /*000c*/ 	.word	0x00000000
        /*0010*/ 	.short	0x0001
        /*0012*/ 	.short	0x0008
        /*0014*/ 	.byte	0x00, 0xf0, 0xc1, 0x0b


	//----- nvinfo : EIATTR_KPARAM_INFO
	.align		4
.L_4939:
        /*0018*/ 	.byte	0x04, 0x17
        /*001a*/ 	.short	(.L_4941 - .L_4940)
.L_4940:
        /*001c*/ 	.word	0x00000000
        /*0020*/ 	.short	0x0000
        /*0022*/ 	.short	0x0000
        /*0024*/ 	.byte	0x00, 0xf0, 0x11, 0x00


	//----- nvinfo : EIATTR_SPARSE_MMA_MASK
	.align		4
.L_4941:
        /*0028*/ 	.byte	0x03, 0x50
        /*002a*/ 	.short	0x0000


	//----- nvinfo : EIATTR_MAXREG_COUNT
	.align		4
        /*002c*/ 	.byte	0x03, 0x1b
        /*002e*/ 	.short	0x0080


	//----- nvinfo : EIATTR_MERCURY_ISA_VERSION
	.align		4
        /*0030*/ 	.byte	0x03, 0x5f
        /*0032*/ 	.short	0x0101


	//----- nvinfo : EIATTR_VRC_CTA_INIT_COUNT
	.align		4
        /*0034*/ 	.byte	0x02, 0x4a
	.zero		1
	.zero		1


	//----- nvinfo : EIATTR_EXIT_INSTR_OFFSETS
	.align		4
        /*0038*/ 	.byte	0x04, 0x1c
        /*003a*/ 	.short	(.L_4943 - .L_4942)


	//   ....[0]....
.L_4942:
        /*003c*/ 	.word	0x000003f0


	//   ....[1]....
        /*0040*/ 	.word	0x000004c0


	//   ....[2]....
        /*0044*/ 	.word	0x00004fa0


	//   ....[3]....
        /*0048*/ 	.word	0x00006830


	//----- nvinfo : EIATTR_MAX_THREADS
	.align		4
.L_4943:
        /*004c*/ 	.byte	0x04, 0x05
        /*004e*/ 	.short	(.L_4945 - .L_4944)
.L_4944:
        /*0050*/ 	.word	0x00000080
        /*0054*/ 	.word	0x00000001
        /*0058*/ 	.word	0x00000001


	//----- nvinfo : EIATTR_CRS_STACK_SIZE
	.align		4
.L_4945:
        /*005c*/ 	.byte	0x04, 0x1e
        /*005e*/ 	.short	(.L_4947 - .L_4946)
.L_4946:
        /*0060*/ 	.word	0x00000000


	//----- nvinfo : EIATTR_CBANK_PARAM_SIZE
	.align		4
.L_4947:
        /*0064*/ 	.byte	0x03, 0x19
        /*0066*/ 	.short	0x02f8


	//----- nvinfo : EIATTR_PARAM_CBANK
	.align		4
        /*0068*/ 	.byte	0x04, 0x0a
        /*006a*/ 	.short	(.L_4949 - .L_4948)
	.align		4
.L_4948:
        /*006c*/ 	.word	index@(.nv.constant0._ZN2at6native18elementwise_kernelILi128ELi4EZNS0_22gpu_kernel_impl_nocastIZZZNS0_49_GLOBAL__N__b919a28f_16_Normalization_cu_5c38458736batch_norm_elementwise_backward_evalERKNS_6TensorES6_S6_S6_ENKUlvE_clEvENKUlvE2_clEvEUlN3c108BFloat16EffE_EEvRNS_18TensorIteratorBaseERKT_EUliE_EEviT1_)
        /*0070*/ 	.short	0x0380
        /*0072*/ 	.short	0x02f8


	//----- nvinfo : EIATTR_SW_WAR
	.align		4
.L_4949:
        /*0074*/ 	.byte	0x04, 0x36
        /*0076*/ 	.short	(.L_4951 - .L_4950)
.L_4950:
        /*0078*/ 	.word	0x00000008
.L_4951:


//--------------------- .nv.info._ZN2at6native27unrolled_elementwise_kernelIZZZNS0_49_GLOBAL__N__b919a28f_16_Normalization_cu_5c38458736batch_norm_elementwise_backward_evalERKNS_6TensorES5_S5_S5_ENKUlvE_clEvENKUlvE2_clEvEUlN3c108BFloat16EffE_St5arrayIPcLm4EELi4E23TrivialOffsetCalculatorILi3EjESE_ILi1EjENS0_6memory15LoadWithoutCastENSH_16StoreWithoutCastEEEviT_T0_T2_T3_T4_T5_ --------------------------
	.section	.nv.info._ZN2at6native27unrolled_elementwise_kernelIZZZNS0_49_GLOBAL__N__b919a28f_16_Normalization_cu_5c38458736batch_norm_elementwise_backward_evalERKNS_6TensorES5_S5_S5_ENKUlvE_clEvENKUlvE2_clEvEUlN3c108BFloat16EffE_St5arrayIPcLm4EELi4E23TrivialOffsetCalculatorILi3EjESE_ILi1EjENS0_6memory15LoadWithoutCastENSH_16StoreWithoutCastEEEviT_T0_T2_T3_T4_T5_,"",@"SHT_CUDA_INFO"
	.sectionflags	@""
	.align	4


	//----- nvinfo : EIATTR_CUDA_API_VERSION
	.align		4
        /*0000*/ 	.byte	0x04, 0x37
        /*0002*/ 	.short	(.L_4953 - .L_4952)
.L_4952:
        /*0004*/ 	.word	0x00000082


	//----- nvinfo : EIATTR_KPARAM_INFO
	.align		4
.L_4953:
        /*0008*/ 	.byte	0x04, 0x17
        /*000a*/ 	.short	(.L_4955 - .L_4954)
.L_4954:
        /*000c*/ 	.word	0x00000000
        /*0010*/ 	.short	0x0006
        /*0012*/ 	.short	0x002b
        /*0014*/ 	.byte	0x00, 0xf0, 0x05, 0x00


	//----- nvinfo : EIATTR_KPARAM_INFO
	.align		4
.L_4955:
        /*0018*/ 	.byte	0x04, 0x17
        /*001a*/ 	.short	(.L_4957 - .L_4956)
.L_4956:
        /*001c*/ 	.word	0x00000000
        /*0020*/ 	.short	0x0005
        /*0022*/ 	.short	0x002a
        /*0024*/ 	.byte	0x00, 0xf0, 0x05, 0x00


	//----- nvinfo : EIATTR_KPARAM_INFO
	.align		4
.L_4957:
        /*0028*/ 	.byte	0x04, 0x17
        /*002a*/ 	.short	(.L_4959 - .L_4958)
.L_4958:
        /*002c*/ 	.word	0x00000000
        /*0030*/ 	.short	0x0004
        /*0032*/ 	.short	0x0029
        /*0034*/ 	.byte	0x00, 0xf0, 0x05, 0x00


	//----- nvinfo : EIATTR_KPARAM_INFO
	.align		4
.L_4959:
        /*0038*/ 	.byte	0x04, 0x17
        /*003a*/ 	.short	(.L_4961 - .L_4960)
.L_4960:
        /*003c*/ 	.word	0x00000000
        /*0040*/ 	.short	0x0003
        /*0042*/ 	.short	0x0028
        /*0044*/ 	.byte	0x00, 0xf0, 0x05, 0x00


	//----- nvinfo : EIATTR_KPARAM_INFO
	.align		4
.L_4961:
        /*0048*/ 	.byte	0x04, 0x17
        /*004a*/ 	.short	(.L_4963 - .L_4962)
.L_4962:
        /*004c*/ 	.word	0x00000000
        /*0050*/ 	.short	0x0002
        /*0052*/ 	.short	0x0008
        /*0054*/ 	.byte	0x00, 0xf0, 0x81, 0x00


	//----- nvinfo : EIATTR_KPARAM_INFO
	.align		4
.L_4963:
        /*0058*/ 	.byte	0x04, 0x17
        /*005a*/ 	.short	(.L_4965 - .L_4964)
.L_4964:
        /*005c*/ 	.word	0x00000000
        /*0060*/ 	.short	0x0001
        /*0062*/ 	.short	0x0004
        /*0064*/ 	.byte	0x00, 0xf0, 0x05, 0x00


	//----- nvinfo : EIATTR_KPARAM_INFO
	.align		4
.L_4965:
        /*0068*/ 	.byte	0x04, 0x17
        /*006a*/ 	.short	(.L_4967 - .L_4966)
.L_4966:
        /*006c*/ 	.word	0x00000000
        /*0070*/ 	.short	0x0000
        /*0072*/ 	.short	0x0000
        /*0074*/ 	.byte	0x00, 0xf0, 0x11, 0x00


	//----- nvinfo : EIATTR_SPARSE_MMA_MASK
	.align		4
.L_4967:
        /*0078*/ 	.byte	0x03, 0x50
        /*007a*/ 	.short	0x0000


	//----- nvinfo : EIATTR_MAXREG_COUNT
	.align		4
        /*007c*/ 	.byte	0x03, 0x1b
        /*007e*/ 	.short	0x00ff


	//----- nvinfo : EIATTR_MERCURY_ISA_VERSION
	.align		4
        /*0080*/ 	.byte	0x03, 0x5f
        /*0082*/ 	.short	0x0101


	//----- nvinfo : EIATTR_VRC_CTA_INIT_COUNT
	.align		4
        /*0084*/ 	.byte	0x02, 0x4a
	.zero		1
	.zero		1


	//----- nvinfo : EIATTR_EXIT_INSTR_OFFSETS
	.align		4
        /*0088*/ 	.byte	0x04, 0x1c
        /*008a*/ 	.short	(.L_4969 - .L_4968)


	//   ....[0]....
.L_4968:
        /*008c*/ 	.word	0x00000670


	//   ....[1]....
        /*0090*/ 	.word	0x00000700


	//----- nvinfo : EIATTR_MAX_THREADS
	.align		4
.L_4969:
        /*0094*/ 	.byte	0x04, 0x05
        /*0096*/ 	.short	(.L_4971 - .L_4970)
.L_4970:
        /*0098*/ 	.word	0x00000080
        /*009c*/ 	.word	0x00000001
        /*00a0*/ 	.word	0x00000001


	//----- nvinfo : EIATTR_CRS_STACK_SIZE
	.align		4
.L_4971:
        /*00a4*/ 	.byte	0x04, 0x1e
        /*00a6*/ 	.short	(.L_4973 - .L_4972)
.L_4972:
        /*00a8*/ 	.word	0x00000000


	//----- nvinfo : EIATTR_CBANK_PARAM_SIZE
	.align		4
.L_4973:
        /*00ac*/ 	.byte	0x03, 0x19
        /*00ae*/ 	.short	0x002c


	//----- nvinfo : EIATTR_PARAM_CBANK
	.align		4
        /*00b0*/ 	.byte	0x04, 0x0a
        /*00b2*/ 	.short	(.L_4975 - .L_4974)
	.align		4
.L_4974:
        /*00b4*/ 	.word	index@(.nv.constant0._ZN2at6native27unrolled_elementwise_kernelIZZZNS0_49_GLOBAL__N__b919a28f_16_Normalization_cu_5c38458736batch_norm_elementwise_backward_evalERKNS_6TensorES5_S5_S5_ENKUlvE_clEvENKUlvE2_clEvEUlN3c108BFloat16EffE_St5arrayIPcLm4EELi4E23TrivialOffsetCalculatorILi3EjESE_ILi1EjENS0_6memory15LoadWithoutCastENSH_16StoreWithoutCastEEEviT_T0_T2_T3_T4_T5_)
        /*00b8*/ 	.short	0x0380
        /*00ba*/ 	.short	0x002c


	//----- nvinfo : EIATTR_SW_WAR
	.align		4
.L_4975:
        /*00bc*/ 	.byte	0x04, 0x36
        /*00be*/ 	.short	(.L_4977 - .L_4976)
.L_4976:
        /*00c0*/ 	.word	0x00000008
.L_4977:


//--------------------- .nv.info._ZN2at6native29vectorized_elementwise_kernelILi2EZZZNS0_49_GLOBAL__N__b919a28f_16_Normalization_cu_5c38458736batch_norm_elementwise_backward_evalERKNS_6TensorES5_S5_S5_ENKUlvE_clEvENKUlvE2_clEvEUlN3c108BFloat16EffE_St5arrayIPcLm4EEEEviT0_T1_ --------------------------
	.section	.nv.info._ZN2at6native29vectorized_elementwise_kernelILi2EZZZNS0_49_GLOBAL__N__b919a28f_16_Normalization_cu_5c38458736batch_norm_elementwise_backward_evalERKNS_6TensorES5_S5_S5_ENKUlvE_clEvENKUlvE2_clEvEUlN3c108BFloat16EffE_St5arrayIPcLm4EEEEviT0_T1_,"",@"SHT_CUDA_INFO"
	.sectionflags	@""
	.align	4


	//----- nvinfo : EIATTR_CUDA_API_VERSION
	.align		4
        /*0000*/ 	.byte	0x04, 0x37
        /*0002*/ 	.short	(.L_4979 - .L_4978)
.L_4978:
        /*0004*/ 	.word	0x00000082


	//----- nvinfo : EIATTR_KPARAM_INFO
	.align		4
.L_4979:
        /*0008*/ 	.byte	0x04, 0x17
        /*000a*/ 	.short	(.L_4981 - .L_4980)
.L_4980:
        /*000c*/ 	.word	0x00000000
        /*0010*/ 	.short	0x0002
        /*0012*/ 	.short	0x0008
        /*0014*/ 	.byte	0x00, 0xf0, 0x81, 0x00


	//----- nvinfo : EIATTR_KPARAM_INFO
	.align		4
.L_4981:
        /*0018*/ 	.byte	0x04, 0x17
        /*001a*/ 	.short	(.L_4983 - .L_4982)
.L_4982:
        /*001c*/ 	.word	0x00000000
        /*0020*/ 	.short	0x0001
        /*0022*/ 	.short	0x0004
        /*0024*/ 	.byte	0x00, 0xf0, 0x05, 0x00


	//----- nvinfo : EIATTR_KPARAM_INFO
	.align		4
.L_4983:
        /*0028*/ 	.byte	0x04, 0x17
        /*002a*/ 	.short	(.L_4985 - .L_4984)
.L_4984:
        /*002c*/ 	.word	0x00000000
        /*0030*/ 	.short	0x0000
        /*0032*/ 	.short	0x0000
        /*0034*/ 	.byte	0x00, 0xf0, 0x11, 0x00


	//----- nvinfo : EIATTR_SPARSE_MMA_MASK
	.align		4
.L_4985:
        /*0038*/ 	.byte	0x03, 0x50
        /*003a*/ 	.short	0x0000


	//----- nvinfo : EIATTR_MAXREG_COUNT
	.align		4
        /*003c*/ 	.byte	0x03, 0x1b
        /*003e*/ 	.short	0x00ff


	//----- nvinfo : EIATTR_MERCURY_ISA_VERSION
	.align		4
        /*0040*/ 	.byte	0x03, 0x5f
        /*0042*/ 	.short	0x0101


	//----- nvinfo : EIATTR_VRC_CTA_INIT_COUNT
	.align		4
        /*0044*/ 	.byte	0x02, 0x4a
	.zero		1
	.zero		1


	//----- nvinfo : EIATTR_EXIT_INSTR_OFFSETS
	.align		4
        /*0048*/ 	.byte	0x04, 0x1c
        /*004a*/ 	.short	(.L_4987 - .L_4986)


	//   ....[0]....
.L_4986:
        /*004c*/ 	.word	0x00000e10


	//   ....[1]....
        /*0050*/ 	.word	0x00000e60


	//   ....[2]....
        /*0054*/ 	.word	0x00001240


	//----- nvinfo : EIATTR_MAX_THREADS
	.align		4
.L_4987:
        /*0058*/ 	.byte	0x04, 0x05
        /*005a*/ 	.short	(.L_4989 - .L_4988)
.L_4988:
        /*005c*/ 	.word	0x00000080
        /*0060*/ 	.word	0x00000001
        /*0064*/ 	.word	0x00000001


	//----- nvinfo : EIATTR_CRS_STACK_SIZE
	.align		4
.L_4989:
        /*0068*/ 	.byte	0x04, 0x1e
        /*006a*/ 	.short	(.L_4991 - .L_4990)
.L_4990:
        /*006c*/ 	.word	0x00000000


	//----- nvinfo : EIATTR_CBANK_PARAM_SIZE
	.align		4
.L_4991:
        /*0070*/ 	.byte	0x03, 0x19
        /*0072*/ 	.short	0x0028


	//----- nvinfo : EIATTR_PARAM_CBANK
	.align		4
        /*0074*/ 	.byte	0x04, 0x0a
        /*0076*/ 	.short	(.L_4993 - .L_4992)
	.align		4
.L_4992:
        /*0078*/ 	.word	index@(.nv.constant0._ZN2at6native29vectorized_elementwise_kernelILi2EZZZNS0_49_GLOBAL__N__b919a28f_16_Normalization_cu_5c38458736batch_norm_elementwise_backward_evalERKNS_6TensorES5_S5_S5_ENKUlvE_clEvENKUlvE2_clEvEUlN3c108BFloat16EffE_St5arrayIPcLm4EEEEviT0_T1_)
        /*007c*/ 	.short	0x0380
        /*007e*/ 	.short	0x0028


	//----- nvinfo : EIATTR_SW_WAR
	.align		4
.L_4993:
        /*0080*/ 	.byte	0x04, 0x36
        /*0082*/ 	.short	(.L_4995 - .L_4994)
.L_4994:
        /*0084*/ 	.word	0x00000008
.L_4995:


//--------------------- .nv.info._ZN2at6native29vectorized_elementwise_kernelILi4EZZZNS0_49_GLOBAL__N__b919a28f_16_Normalization_cu_5c38458736batch_norm_elementwise_backward_evalERKNS_6TensorES5_S5_S5_ENKUlvE_clEvENKUlvE2_clEvEUlN3c108BFloat16EffE_St5arrayIPcLm4EEEEviT0_T1_ --------------------------
	.section	.nv.info._ZN2at6native29vectorized_elementwise_kernelILi4EZZZNS0_49_GLOBAL__N__b919a28f_16_Normalization_cu_5c38458736batch_norm_elementwise_backward_evalERKNS_6TensorES5_S5_S5_ENKUlvE_clEvENKUlvE2_clEvEUlN3c108BFloat16EffE_St5arrayIPcLm4EEEEviT0_T1_,"",@"SHT_CUDA_INFO"
	.sectionflags	@""
	.align	4


	//----- nvinfo : EIATTR_CUDA_API_VERSION
	.align		4
        /*0000*/ 	.byte	0x04, 0x37
        /*0002*/ 	.short	(.L_4997 - .L_4996)
.L_4996:
        /*0004*/ 	.word	0x00000082


	//----- nvinfo : EIATTR_KPARAM_INFO
	.align		4
.L_4997:
        /*0008*/ 	.byte	0x04, 0x17
        /*000a*/ 	.short	(.L_4999 - .L_4998)
.L_4998:
        /*000c*/ 	.word	0x00000000
        /*0010*/ 	.short	0x0002
        /*0012*/ 	.short	0x0008
        /*0014*/ 	.byte	0x00, 0xf0, 0x81, 0x00


	//----- nvinfo : EIATTR_KPARAM_INFO
	.align		4
.L_4999:
        /*0018*/ 	.byte	0x04, 0x17
        /*001a*/ 	.short	(.L_5001 - .L_5000)
.L_5000:
        /*001c*/ 	.word	0x00000000
        /*0020*/ 	.short	0x0001
        /*0022*/ 	.short	0x0004
        /*0024*/ 	.byte	0x00, 0xf0, 0x05, 0x00


	//----- nvinfo : EIATTR_KPARAM_INFO
	.align		4
.L_5001:
        /*0028*/ 	.byte	0x04, 0x17
        /*002a*/ 	.short	(.L_5003 - .L_5002)
.L_5002:
        /*002c*/ 	.word	0x00000000
        /*0030*/ 	.short	0x0000
        /*0032*/ 	.short	0x0000
        /*0034*/ 	.byte	0x00, 0xf0, 0x11, 0x00


	//----- nvinfo : EIATTR_SPARSE_MMA_MASK
	.align		4
.L_5003:
        /*0038*/ 	.byte	0x03, 0x50
        /*003a*/ 	.short	0x0000


	//----- nvinfo : EIATTR_MAXREG_COUNT
	.align		4
        /*003c*/ 	.byte	0x03, 0x1b
        /*003e*/ 	.short	0x00ff


	//----- nvinfo : EIATTR_MERCURY_ISA_VERSION
	.align		4
        /*0040*/ 	.byte	0x03, 0x5f
        /*0042*/ 	.short	0x0101


	//----- nvinfo : EIATTR_VRC_CTA_INIT_COUNT
	.align		4
        /*0044*/ 	.byte	0x02, 0x4a
	.zero		1
	.zero		1


	//----- nvinfo : EIATTR_EXIT_INSTR_OFFSETS
	.align		4
        /*0048*/ 	.byte	0x04, 0x1c
        /*004a*/ 	.short	(.L_5005 - .L_5004)


	//   ....[0]....
.L_5004:
        /*004c*/ 	.word	0x00000e10


	//   ....[1]....
        /*0050*/ 	.word	0x00000e60


	//   ....[2]....
        /*0054*/ 	.word	0x000011c0


	//----- nvinfo : EIATTR_MAX_THREADS
	.align		4
.L_5005:
        /*0058*/ 	.byte	0x04, 0x05
        /*005a*/ 	.short	(.L_5007 - .L_5006)
.L_5006:
        /*005c*/ 	.word	0x00000080
        /*0060*/ 	.word	0x00000001
        /*0064*/ 	.word	0x00000001


	//----- nvinfo : EIATTR_CRS_STACK_SIZE
	.align		4
.L_5007:
        /*0068*/ 	.byte	0x04, 0x1e
        /*006a*/ 	.short	(.L_5009 - .L_5008)
.L_5008:
        /*006c*/ 	.word	0x00000000


	//----- nvinfo : EIATTR_CBANK_PARAM_SIZE
	.align		4
.L_5009:
        /*0070*/ 	.byte	0x03, 0x19
        /*0072*/ 	.short	0x0028


	//----- nvinfo : EIATTR_PARAM_CBANK
	.align		4
        /*0074*/ 	.byte	0x04, 0x0a
        /*0076*/ 	.short	(.L_5011 - .L_5010)
	.align		4
.L_5010:
        /*0078*/ 	.word	index@(.nv.constant0._ZN2at6native29vectorized_elementwise_kernelILi4EZZZNS0_49_GLOBAL__N__b919a28f_16_Normalization_cu_5c38458736batch_norm_elementwise_backward_evalERKNS_6TensorES5_S5_S5_ENKUlvE_clEvENKUlvE2_clEvEUlN3c108BFloat16EffE_St5arrayIPcLm4EEEEviT0_T1_)
        /*007c*/ 	.short	0x0380
        /*007e*/ 	.short	0x0028


	//----- nvinfo : EIATTR_SW_WAR
	.align		4
.L_5011:
        /*0080*/ 	.byte	0x04, 0x36
        /*0082*/ 	.short	(.L_5013 - .L_5012)
.L_5012:
        /*0084*/ 	.word	0x00000008
.L_5013:


//--------------------- .nv.info._ZN2at6native29vectorized_elementwise_kernelILi8EZZZNS0_49_GLOBAL__N__b919a28f_16_Normalization_cu_5c38458736batch_norm_elementwise_backward_evalERKNS_6TensorES5_S5_S5_ENKUlvE_clEvENKUlvE2_clEvEUlN3c108BFloat16EffE_St5arrayIPcLm4EEEEviT0_T1_ --------------------------
	.section	.nv.info._ZN2at6native29vectorized_elementwise_kernelILi8EZZZNS0_49_GLOBAL__N__b919a28f_16_Normalization_cu_5c38458736batch_norm_elementwise_backward_evalERKNS_6TensorES5_S5_S5_ENKUlvE_clEvENKUlvE2_clEvEUlN3c108BFloat16EffE_St5arrayIPcLm4EEEEviT0_T1_,"",@"SHT_CUDA_INFO"
	.sectionflags	@""
	.align	4


	//----- nvinfo : EIATTR_CUDA_API_VERSION
	.align		4
        /*0000*/ 	.byte	0x04, 0x37
        /*0002*/ 	.short	(.L_5015 - .L_5014)
.L_5014:
        /*0004*/ 	.word	0x00000082


	//----- nvinfo : EIATTR_KPARAM_INFO
	.align		4
.L_5015:
        /*0008*/ 	.byte	0x04, 0x17
        /*000a*/ 	.short	(.L_5017 - .L_5016)
.L_5016:
        /*000c*/ 	.word	0x00000000
        /*0010*/ 	.short	0x0002
        /*0012*/ 	.short	0x0008
        /*0014*/ 	.byte	0x00, 0xf0, 0x81, 0x00


	//----- nvinfo : EIATTR_KPARAM_INFO
	.align		4
.L_5017:
        /*0018*/ 	.byte	0x04, 0x17
        /*001a*/ 	.short	(.L_5019 - .L_5018)
.L_5018:
        /*001c*/ 	.word	0x00000000
        /*0020*/ 	.short	0x0001
        /*0022*/ 	.short	0x0004
        /*0024*/ 	.byte	0x00, 0xf0, 0x05, 0x00


	//----- nvinfo : EIATTR_KPARAM_INFO
	.align		4
.L_5019:
        /*0028*/ 	.byte	0x04, 0x17
        /*002a*/ 	.short	(.L_5021 - .L_5020)
.L_5020:
        /*002c*/ 	.word	0x00000000
        /*0030*/ 	.short	0x0000
        /*0032*/ 	.short	0x0000
        /*0034*/ 	.byte	0x00, 0xf0, 0x11, 0x00


	//----- nvinfo : EIATTR_SPARSE_MMA_MASK
	.align		4
.L_5021:
        /*0038*/ 	.byte	0x03, 0x50
        /*003a*/ 	.short	0x0000


	//----- nvinfo : EIATTR_MAXREG_COUNT
	.align		4
        /*003c*/ 	.byte	0x03, 0x1b
        /*003e*/ 	.short	0x00ff


	//----- nvinfo : EIATTR_MERCURY_ISA_VERSION
	.align		4
        /*0040*/ 	.byte	0x03, 0x5f
        /*0042*/ 	.short	0x0101


	//----- nvinfo : EIATTR_VRC_CTA_INIT_COUNT
	.align		4
        /*0044*/ 	.byte	0x02, 0x4a
	.zero		1
	.zero		1


	//----- nvinfo : EIATTR_EXIT_INSTR_OFFSETS
	.align		4
        /*0048*/ 	.byte	0x04, 0x1c
        /*004a*/ 	.short	(.L_5023 - .L_5022)


	//   ....[0]....
.L_5022:
        /*004c*/ 	.word	0x00000e10


	//   ....[1]....
        /*0050*/ 	.word	0x00000e60


	//   ....[2]....
        /*0054*/ 	.word	0x00001180


	//----- nvinfo : EIATTR_MAX_THREADS
	.align		4
.L_5023:
        /*0058*/ 	.byte	0x04, 0x05
        /*005a*/ 	.short	(.L_5025 - .L_5024)
.L_5024:
        /*005c*/ 	.word	0x00000080
        /*0060*/ 	.word	0x00000001
        /*0064*/ 	.word	0x00000001


	//----- nvinfo : EIATTR_CRS_STACK_SIZE
	.align		4
.L_5025:
        /*0068*/ 	.byte	0x04, 0x1e
        /*006a*/ 	.short	(.L_5027 - .L_5026)
.L_5026:
        /*006c*/ 	.word	0x00000000


	//----- nvinfo : EIATTR_CBANK_PARAM_SIZE
	.align		4
.L_5027:
        /*0070*/ 	.byte	0x03, 0x19
        /*0072*/ 	.short	0x0028


	//----- nvinfo : EIATTR_PARAM_CBANK
	.align		4
        /*0074*/ 	.byte	0x04, 0x0a
        /*0076*/ 	.short	(.L_5029 - .L_5028)
	.align		4
.L_5028:
        /*0078*/ 	.word	index@(.nv.constant0._ZN2at6native29vectorized_elementwise_kernelILi8EZZZNS0_49_GLOBAL__N__b919a28f_16_Normalization_cu_5c38458736batch_norm_elementwise_backward_evalERKNS_6TensorES5_S5_S5_ENKUlvE_clEvENKUlvE2_clEvEUlN3c108BFloat16EffE_St5arrayIPcLm4EEEEviT0_T1_)
        /*007c*/ 	.short	0x0380
        /*007e*/ 	.short	0x0028


	//----- nvinfo : EIATTR_SW_WAR
	.align		4
.L_5029:
        /*0080*/ 	.byte	0x04, 0x36
        /*0082*/ 	.short	(.L_5031 - .L_5030)
.L_5030:
        /*0084*/ 	.word	0x00000008
.L_5031:


//--------------------- .nv.info._ZN2at6native18elementwise_kernelILi128ELi4EZNS0_15gpu_kernel_implIZZZNS0_49_GLOBAL__N__b919a28f_16_Normalization_cu_5c38458736batch_norm_elementwise_backward_evalERKNS_6TensorES6_S6_S6_ENKUlvE_clEvENKUlvE1_clEvEUlN3c104HalfEffE_EEvRNS_18TensorIteratorBaseERKT_EUliE_EEviT1_ --------------------------
	.section	.nv.info._ZN2at6native18elementwise_kernelILi128ELi4EZNS0_15gpu_kernel_implIZZZNS0_49_GLOBAL__N__b919a28f_16_Normalization_cu_5c38458736batch_norm_elementwise_backward_evalERKNS_6TensorES6_S6_S6_ENKUlvE_clEvENKUlvE1_clEvEUlN3c104HalfEffE_EEvRNS_18TensorIteratorBaseERKT_EUliE_EEviT1_,"",@"SHT_CUDA_INFO"
	.sectionflags	@""
	.align	4


	//----- nvinfo : EIATTR_CUDA_API_VERSION
	.align		4
        /*0000*/ 	.byte	0x04, 0x37
        /*0002*/ 	.short	(.L_5033 - .L_5032)
.L_5032:
        /*0004*/ 	.word	0x00000082


	//----- nvinfo : EIATTR_KPARAM_INFO
	.align		4
.L_5033:
        /*0008*/ 	.byte	0x04, 0x17
        /*000a*/ 	.short	(.L_5035 - .L_5034)
.L_5034:
        /*000c*/ 	.word	0x00000000
        /*0010*/ 	.short	0x0001
        /*0012*/ 	.short	0x0008
        /*0014*/ 	.byte	0x00, 0xf0, 0xc1, 0x0b


	//----- nvinfo : EIATTR_KPARAM_INFO
	.align		4
.L_5035:
        /*0018*/ 	.byte	0x04, 0x17
        /*001a*/ 	.short	(.L_5037 - .L_5036)
.L_5036:
        /*001c*/ 	.word	0x00000000
        /*0020*/ 	.short	0x0000
        /*0022*/ 	.short	0x0000
        /*0024*/ 	.byte	0x00, 0xf0, 0x11, 0x00


	//----- nvinfo : EIATTR_SPARSE_MMA_MASK
	.align		4
.L_5037:
        /*0028*/ 	.byte	0x03, 0x50
        /*002a*/ 	.short	0x0000


	//----- nvinfo : EIATTR_MAXREG_COUNT
	.align		4
        /*002c*/ 	.byte	0x03, 0x1b
        /*002e*/ 	.short	0x0080


	//----- nvinfo : EIATTR_EXTERNS
	.align		4
        /*0030*/ 	.byte	0x04, 0x0f
        /*0032*/ 	.short	(.L_5039 - .L_5038)


	//   ....[0]....
	.align		4
.L_5038:
        /*0034*/ 	.word	index@(__assertfail)


	//----- nvinfo : EIATTR_MERCURY_ISA_VERSION
	.align		4
.L_5039:
        /*0038*/ 	.byte	0x03, 0x5f
        /*003a*/ 	.short	0x0101


	//----- nvinfo : EIATTR_VRC_CTA_INIT_COUNT
	.align		4
        /*003c*/ 	.byte	0x02, 0x4a
	.zero		1
	.zero		1


	//----- nvinfo : EIATTR_SYSCALL_OFFSETS
	.align		4
        /*0040*/ 	.byte	0x04, 0x46
        /*0042*/ 	.short	(.L_5041 - .L_5040)


	//   ....[0]....
.L_5040:
        /*0044*/ 	.word	0x000027b0


	//   ....[1]....
        /*0048*/ 	.word	0x00003610


	//   ....[2]....
        /*004c*/ 	.word	0x00004400


	//   ....[3]....
        /*0050*/ 	.word	0x000052e0


	//   ....[4]....
        /*0054*/ 	.word	0x00007c20


	//   ....[5]....
        /*0058*/ 	.word	0x00008a40


	//   ....[6]....
        /*005c*/ 	.word	0x00009830


	//   ....[7]....
        /*0060*/ 	.word	0x0000a570


	//   ....[8]....
        /*0064*/ 	.word	0x0000cfc0


	//   ....[9]....
        /*0068*/ 	.word	0x0000dde0


	//   ....[10]....
        /*006c*/ 	.word	0x0000ebd0


	//   ....[11]....
        /*0070*/ 	.word	0x0000f910


	//   ....[12]....
        /*0074*/ 	.word	0x00012380


	//   ....[13]....
        /*0078*/ 	.word	0x000131a0


	//   ....[14]....
        /*007c*/ 	.word	0x00013f90


	//   ....[15]....
        /*0080*/ 	.word	0x00014ca0


	//----- nvinfo : EIATTR_EXIT_INSTR_OFFSETS
	.align		4
.L_5041:
        /*0084*/ 	.byte	0x04, 0x1c
        /*0086*/ 	.short	(.L_5043 - .L_5042)


	//   ....[0]....
.L_5042:
        /*0088*/ 	.word	0x0000fbf0


	//   ....[1]....
        /*008c*/ 	.word	0x00014140


	//   ....[2]....
        /*0090*/ 	.word	0x00014180


	//   ....[3]....
        /*0094*/ 	.word	0x00014220


	//   ....[4]....
        /*0098*/ 	.word	0x00014260


	//   ....[5]....
        /*009c*/ 	.word	0x000142a0


	//   ....[6]....
        /*00a0*/ 	.word	0x00014330


	//   ....[7]....
        /*00a4*/ 	.word	0x00014350


	//   ....[8]....
        /*00a8*/ 	.word	0x000143f0


	//   ....[9]....
        /*00ac*/ 	.word	0x00014440


	//   ....[10]....
        /*00b0*/ 	.word	0x00014490


	//   ....[11]....
        /*00b4*/ 	.word	0x00014570


	//   ....[12]....
        /*00b8*/ 	.word	0x000146e0


	//   ....[13]....
        /*00bc*/ 	.word	0x00014850


	//   ....[14]....
        /*00c0*/ 	.word	0x000149b0


	//   ....[15]....
        /*00c4*/ 	.word	0x000149f0


	//   ....[16]....
        /*00c8*/ 	.word	0x00014a30


	//   ....[17]....
        /*00cc*/ 	.word	0x00014ae0


	//   ....[18]....
        /*00d0*/ 	.word	0x00014b40


	//   ....[19]....
        /*00d4*/ 	.word	0x00014cb0


	//   ....[20]....
        /*00d8*/ 	.word	0x00014dc0


	//   ....[21]....
        /*00dc*/ 	.word	0x00014f00


	//   ....[22]....
        /*00e0*/ 	.word	0x00014f40


	//----- nvinfo : EIATTR_MAX_THREADS
	.align		4
.L_5043:
        /*00e4*/ 	.byte	0x04, 0x05
        /*00e6*/ 	.short	(.L_5045 - .L_5044)
.L_5044:
        /*00e8*/ 	.word	0x00000080
        /*00ec*/ 	.word	0x00000001
        /*00f0*/ 	.word	0x00000001


	//----- nvinfo : EIATTR_CRS_STACK_SIZE
	.align		4
.L_5045:
        /*00f4*/ 	.byte	0x04, 0x1e
        /*00f6*/ 	.short	(.L_5047 - .L_5046)
.L_5046:
        /*00f8*/ 	.word	0x00000000


	//----- nvinfo : EIATTR_CBANK_PARAM_SIZE
	.align		4
.L_5047:
        /*00fc*/ 	.byte	0x03, 0x19
        /*00fe*/ 	.short	0x02f8


	//----- nvinfo : EIATTR_PARAM_CBANK
	.align		4
        /*0100*/ 	.byte	0x04, 0x0a
        /*0102*/ 	.short	(.L_5049 - .L_5048)
	.align		4
.L_5048:
        /*0104*/ 	.word	index@(.nv.constant0._ZN2at6native18elementwise_kernelILi128ELi4EZNS0_15gpu_kernel_implIZZZNS0_49_GLOBAL__N__b919a28f_16_Normalization_cu_5c38458736batch_norm_elementwise_backward_evalERKNS_6TensorES6_S6_S6_ENKUlvE_clEvENKUlvE1_clEvEUlN3c104HalfEffE_EEvRNS_18TensorIteratorBaseERKT_EUliE_EEviT1_)
        /*0108*/ 	.short	0x0380
        /*010a*/ 	.short	0x02f8


	//----- nvinfo : EIATTR_SW_WAR
	.align		4
.L_5049:
        /*010c*/ 	.byte	0x04, 0x36
        /*010e*/ 	.short	(.L_5051 - .L_5050)
.L_5050:
        /*0110*/ 	.word	0x00000008
.L_5051:


//--------------------- .nv.info._ZN2at6native27unrolled_elementwise_kernelIZZZNS0_49_GLOBAL__N__b919a28f_16_Normalization_cu_5c38458736batch_norm_elementwise_backward_evalERKNS_6TensorES5_S5_S5_ENKUlvE_clEvENKUlvE1_clEvEUlN3c104HalfEffE_St5arrayIPcLm4EELi4E23TrivialOffsetCalculatorILi3EjESE_ILi1EjENS0_6memory12LoadWithCastILi3EEENSH_13StoreWithCastILi1EEEEEviT_T0_T2_T3_T4_T5_ --------------------------
	.section	.nv.info._ZN2at6native27unrolled_elementwise_kernelIZZZNS0_49_GLOBAL__N__b919a28f_16_Normalization_cu_5c38458736batch_norm_elementwise_backward_evalERKNS_6TensorES5_S5_S5_ENKUlvE_clEvENKUlvE1_clEvEUlN3c104HalfEffE_St5arrayIPcLm4EELi4E23TrivialOffsetCalculatorILi3EjESE_ILi1EjENS0_6memory12LoadWithCastILi3EEENSH_13StoreWithCastILi1EEEEEviT_T0_T2_T3_T4_T5_,"",@"SHT_CUDA_INFO"
	.sectionflags	@""
	.align	4


	//----- nvinfo : EIATTR_CUDA_API_VERSION
	.align		4
        /*0000*/ 	.byte	0x04, 0x37
        /*0002*/ 	.short	(.L_5053 - .L_5052)
.L_5052:
        /*0004*/ 	.word	0x00000082


	//----- nvinfo : EIATTR_KPARAM_INFO
	.align		4
.L_5053:
        /*0008*/ 	.byte	0x04, 0x17
        /*000a*/ 	.short	(.L_5055 - .L_5054)
.L_5054:
        /*000c*/ 	.word	0x00000000
        /*0010*/ 	.short	0x0006
        /*0012*/ 	.short	0x003c
        /*0014*/ 	.byte	0x00, 0xf0, 0x21, 0x00


	//----- nvinfo : EIATTR_KPARAM_INFO
	.align		4
.L_5055:
        /*0018*/ 	.byte	0x04, 0x17
        /*001a*/ 	.short	(.L_5057 - .L_5056)
.L_5056:
        /*001c*/ 	.word	0x00000000
        /*0020*/ 	.short	0x0005
        /*0022*/ 	.short	0x002c
        /*0024*/ 	.byte	0x00, 0xf0, 0x41, 0x00


	//----- nvinfo : EIATTR_KPARAM_INFO
	.align		4
.L_5057:
        /*0028*/ 	.byte	0x04, 0x17
        /*002a*/ 	.short	(.L_5059 - .L_5058)
.L_5058:
        /*002c*/ 	.word	0x00000000
        /*0030*/ 	.short	0x0004
        /*0032*/ 	.short	0x0029
        /*0034*/ 	.byte	0x00, 0xf0, 0x05, 0x00


	//----- nvinfo : EIATTR_KPARAM_INFO
	.align		4
.L_5059:
        /*0038*/ 	.byte	0x04, 0x17
        /*003a*/ 	.short	(.L_5061 - .L_5060)
.L_5060:
        /*003c*/ 	.word	0x00000000
        /*0040*/ 	.short	0x0003
        /*0042*/ 	.short	0x0028
        /*0044*/ 	.byte	0x00, 0xf0, 0x05, 0x00


	//----- nvinfo : EIATTR_KPARAM_INFO
	.align		4
.L_5061:
        /*0048*/ 	.byte	0x04, 0x17
        /*004a*/ 	.short	(.L_5063 - .L_5062)
.L_5062:
        /*004c*/ 	.word	0x00000000
        /*0050*/ 	.short	0x0002
        /*0052*/ 	.short	0x0008
        /*0054*/ 	.byte	0x00, 0xf0, 0x81, 0x00


	//----- nvinfo : EIATTR_KPARAM_INFO
	.align		4
.L_5063:
        /*0058*/ 	.byte	0x04, 0x17
        /*005a*/ 	.short	(.L_5065 - .L_5064)
.L_5064:
        /*005c*/ 	.word	0x00000000
        /*0060*/ 	.short	0x0001
        /*0062*/ 	.short	0x0004
        /*0064*/ 	.byte	0x00, 0xf0, 0x05, 0x00


	//----- nvinfo : EIATTR_KPARAM_INFO
	.align		4
.L_5065:
        /*0068*/ 	.byte	0x04, 0x17
        /*006a*/ 	.short	(.L_5067 - .L_5066)
.L_5066:
        /*006c*/ 	.word	0x00000000
        /*0070*/ 	.short	0x0000
        /*0072*/ 	.short	0x0000
        /*0074*/ 	.byte	0x00, 0xf0, 0x11, 0x00


	//----- nvinfo : EIATTR_SPARSE_MMA_MASK
	.align		4
.L_5067:
        /*0078*/ 	.byte	0x03, 0x50
        /*007a*/ 	.short	0x0000


	//----- nvinfo : EIATTR_MAXREG_COUNT
	.align		4
        /*007c*/ 	.byte	0x03, 0x1b
        /*007e*/ 	.short	0x00ff


	//----- nvinfo : EIATTR_EXTERNS
	.align		4
        /*0080*/ 	.byte	0x04, 0x0f
        /*0082*/ 	.short	(.L_5069 - .L_5068)


	//   ....[0]....
	.align		4
.L_5068:
        /*0084*/ 	.word	index@(__assertfail)


	//----- nvinfo : EIATTR_MERCURY_ISA_VERSION
	.align		4
.L_5069:
        /*0088*/ 	.byte	0x03, 0x5f
        /*008a*/ 	.short	0x0101


	//----- nvinfo : EIATTR_VRC_CTA_INIT_COUNT
	.align		4
        /*008c*/ 	.byte	0x02, 0x4a
	.zero		1
	.zero		1


	//----- nvinfo : EIATTR_SYSCALL_OFFSETS
	.align		4
        /*0090*/ 	.byte	0x04, 0x46
        /*0092*/ 	.short	(.L_5071 - .L_5070)


	//   ....[0]....
.L_5070:
        /*0094*/ 	.word	0x00001010


	//   ....[1]....
        /*0098*/ 	.word	0x00001e90


	//   ....[2]....
        /*009c*/ 	.word	0x00002cb0


	//   ....[3]....
        /*00a0*/ 	.word	0x00003e10


	//   ....[4]....
        /*00a4*/ 	.word	0x00004c50


	//   ....[5]....
        /*00a8*/ 	.word	0x00005a60


	//   ....[6]....
        /*00ac*/ 	.word	0x00006b40


	//   ....[7]....
        /*00b0*/ 	.word	0x00007990


	//   ....[8]....
        /*00b4*/ 	.word	0x000087c0


	//   ....[9]....
        /*00b8*/ 	.word	0x000098a0


	//   ....[10]....
        /*00bc*/ 	.word	0x0000a6f0


	//   ....[11]....
        /*00c0*/ 	.word	0x0000b4e0


	//   ....[12]....
        /*00c4*/ 	.word	0x0000c610


	//   ....[13]....
        /*00c8*/ 	.word	0x0000d4d0


	//   ....[14]....
        /*00cc*/ 	.word	0x0000e450


	//   ....[15]....
        /*00d0*/ 	.word	0x0000f3d0


	//----- nvinfo : EIATTR_EXIT_INSTR_OFFSETS
	.align		4
.L_5071:
        /*00d4*/ 	.byte	0x04, 0x1c
        /*00d6*/ 	.short	(.L_5073 - .L_5072)


	//   ....[0]....
.L_5072:
        /*00d8*/ 	.word	0x0000e720


	//   ....[1]....
        /*00dc*/ 	.word	0x0000e870


	//   ....[2]....
        /*00e0*/ 	.word	0x0000e8b0


	//   ....[3]....
        /*00e4*/ 	.word	0x0000e950


	//   ....[4]....
        /*00e8*/ 	.word	0x0000e990


	//   ....[5]....
        /*00ec*/ 	.word	0x0000e9d0


	//   ....[6]....
        /*00f0*/ 	.word	0x0000ea60


	//   ....[7]....
        /*00f4*/ 	.word	0x0000ea80


	//   ....[8]....
        /*00f8*/ 	.word	0x0000eb20


	//   ....[9]....
        /*00fc*/ 	.word	0x0000eb70


	//   ....[10]....
        /*0100*/ 	.word	0x0000ebc0


	//   ....[11]....
        /*0104*/ 	.word	0x0000eca0


	//   ....[12]....
        /*0108*/ 	.word	0x0000ee10


	//   ....[13]....
        /*010c*/ 	.word	0x0000ef80


	//   ....[14]....
        /*0110*/ 	.word	0x0000f0e0


	//   ....[15]....
        /*0114*/ 	.word	0x0000f120


	//   ....[16]....
        /*0118*/ 	.word	0x0000f160


	//   ....[17]....
        /*011c*/ 	.word	0x0000f210


	//   ....[18]....
        /*0120*/ 	.word	0x0000f270


	//   ....[19]....
        /*0124*/ 	.word	0x0000f3e0


	//   ....[20]....
        /*0128*/ 	.word	0x0000f4f0


	//   ....[21]....
        /*012c*/ 	.word	0x0000f630


	//   ....[22]....
        /*0130*/ 	.word	0x0000f670


	//----- nvinfo : EIATTR_MAX_THREADS
	.align		4
.L_5073:
        /*0134*/ 	.byte	0x04, 0x05
        /*0136*/ 	.short	(.L_5075 - .L_5074)
.L_5074:
        /*0138*/ 	.word	0x00000080
        /*013c*/ 	.word	0x00000001
        /*0140*/ 	.word	0x00000001


	//----- nvinfo : EIATTR_CRS_STACK_SIZE
	.align		4
.L_5075:
        /*0144*/ 	.byte	0x04, 0x1e
        /*0146*/ 	.short	(.L_5077 - .L_5076)
.L_5076:
        /*0148*/ 	.word	0x00000000


	//----- nvinfo : EIATTR_CBANK_PARAM_SIZE
	.align		4
.L_5077:
        /*014c*/ 	.byte	0x03, 0x19
        /*014e*/ 	.short	0x0044


	//----- nvinfo : EIATTR_PARAM_CBANK
	.align		4
        /*0150*/ 	.byte	0x04, 0x0a
        /*0152*/ 	.short	(.L_5079 - .L_5078)
	.align		4
.L_5078:
        /*0154*/ 	.word	index@(.nv.constant0._ZN2at6native27unrolled_elementwise_kernelIZZZNS0_49_GLOBAL__N__b919a28f_16_Normalization_cu_5c38458736batch_norm_elementwise_backward_evalERKNS_6TensorES5_S5_S5_ENKUlvE_clEvENKUlvE1_clEvEUlN3c104HalfEffE_St5arrayIPcLm4EELi4E23TrivialOffsetCalculatorILi3EjESE_ILi1EjENS0_6memory12LoadWithCastILi3EEENSH_13StoreWithCastILi1EEEEEviT_T0_T2_T3_T4_T5_)
        /*0158*/ 	.short	0x0380
        /*015a*/ 	.short	0x0044


	//----- nvinfo : EIATTR_SW_WAR
	.align		4
.L_5079:
        /*015c*/ 	.byte	0x04, 0x36
        /*015e*/ 	.short	(.L_5081 - .L_5080)
.L_5080:
        /*0160*/ 	.word	0x00000008
.L_5081:


//--------------------- .nv.info._ZN2at6native18elementwise_kernelILi128ELi4EZNS0_22gpu_kernel_impl_nocastIZZZNS0_49_GLOBAL__N__b919a28f_16_Normalization_cu_5c38458736batch_norm_elementwise_backward_evalERKNS_6TensorES6_S6_S6_ENKUlvE_clEvENKUlvE1_clEvEUlN3c104HalfEffE_EEvRNS_18TensorIteratorBaseERKT_EUliE_EEviT1_ --------------------------
	.section	.nv.info._ZN2at6native18elementwise_kernelILi128ELi4EZNS0_22gpu_kernel_impl_nocastIZZZNS0_49_GLOBAL__N__b919a28f_16_Normalization_cu_5c38458736batch_norm_elementwise_backward_evalERKNS_6TensorES6_S6_S6_ENKUlvE_clEvENKUlvE1_clEvEUlN3c104HalfEffE_EEvRNS_18TensorIteratorBaseERKT_EUliE_EEviT1_,"",@"SHT_CUDA_INFO"
	.sectionflags	@""
	.align	4


	//----- nvinfo : EIATTR_CUDA_API_VERSION
	.align		4
        /*0000*/ 	.byte	0x04, 0x37
        /*0002*/ 	.short	(.L_5083 - .L_5082)
.L_5082:
        /*0004*/ 	.word	0x00000082


	//----- nvinfo : EIATTR_KPARAM_INFO
	.align		4
.L_5083:
        /*0008*/ 	.byte	0x04, 0x17
        /*000a*/ 	.short	(.L_5085 - .L_5084)
.L_5084:
        /*000c*/ 	.word	0x00000000
        /*0010*/ 	.short	0x0001
        /*0012*/ 	.short	0x0008
        /*0014*/ 	.byte	0x00, 0xf0, 0xc1, 0x0b


	//----- nvinfo : EIATTR_KPARAM_INFO
	.align		4
.L_5085:
        /*0018*/ 	.byte	0x04, 0x17
        /*001a*/ 	.short	(.L_5087 - .L_5086)
.L_5086:
        /*001c*/ 	.word	0x00000000
        /*0020*/ 	.short	0x0000
        /*0022*/ 	.short	0x0000
        /*0024*/ 	.byte	0x00, 0xf0, 0x11, 0x00


	//----- nvinfo : EIATTR_SPARSE_MMA_MASK
	.align		4
.L_5087:
        /*0028*/ 	.byte	0x03, 0x50
        /*002a*/ 	.short	0x0000


	//----- nvinfo : EIATTR_MAXREG_COUNT
	.align		4
        /*002c*/ 	.byte	0x03, 0x1b
        /*002e*/ 	.short	0x0080


	//----- nvinfo : EIATTR_MERCURY_ISA_VERSION
	.align		4
        /*0030*/ 	.byte	0x03, 0x5f
        /*0032*/ 	.short	0x0101


	//----- nvinfo : EIATTR_VRC_CTA_INIT_COUNT
	.align		4
        /*0034*/ 	.byte	0x02, 0x4a
	.zero		1
	.zero		1


	//----- nvinfo : EIATTR_EXIT_INSTR_OFFSETS
	.align		4
        /*0038*/ 	.byte	0x04, 0x1c
        /*003a*/ 	.short	(.L_5089 - .L_5088)


	//   ....[0]....
.L_5088:
        /*003c*/ 	.word	0x000003f0


	//   ....[1]....
        /*0040*/ 	.word	0x000004c0


	//   ....[2]....
        /*0044*/ 	.word	0x00004fa0


	//   ....[3]....
        /*0048*/ 	.word	0x00006830


	//----- nvinfo : EIATTR_MAX_THREADS
	.align		4
.L_5089:
        /*004c*/ 	.byte	0x04, 0x05
        /*004e*/ 	.short	(.L_5091 - .L_5090)
.L_5090:
        /*0050*/ 	.word	0x00000080
        /*0054*/ 	.word	0x00000001
        /*0058*/ 	.word	0x00000001


	//----- nvinfo : EIATTR_CRS_STACK_SIZE
	.align		4
.L_5091:
        /*005c*/ 	.byte	0x04, 0x1e
        /*005e*/ 	.short	(.L_5093 - .L_5092)
.L_5092:
        /*0060*/ 	.word	0x00000000


	//----- nvinfo : EIATTR_CBANK_PARAM_SIZE
	.align		4
.L_5093:
        /*0064*/ 	.byte	0x03, 0x19
        /*0066*/ 	.short	0x02f8


	//----- nvinfo : EIATTR_PARAM_CBANK
	.align		4
        /*0068*/ 	.byte	0x04, 0x0a
        /*006a*/ 	.short	(.L_5095 - .L_5094)
	.align		4
.L_5094:
        /*006c*/ 	.word	index@(.nv.constant0._ZN2at6native18elementwise_kernelILi128ELi4EZNS0_22gpu_kernel_impl_nocastIZZZNS0_49_GLOBAL__N__b919a28f_16_Normalization_cu_5c38458736batch_norm_elementwise_backward_evalERKNS_6TensorES6_S6_S6_ENKUlvE_clEvENKUlvE1_clEvEUlN3c104HalfEffE_EEvRNS_18TensorIteratorBaseERKT_EUliE_EEviT1_)
        /*0070*/ 	.short	0x0380
        /*0072*/ 	.short	0x02f8


	//----- nvinfo : EIATTR_SW_WAR
	.align		4
.L_5095:
        /*0074*/ 	.byte	0x04, 0x36
        /*0076*/ 	.short	(.L_5097 - .L_5096)
.L_5096:
        /*0078*/ 	.word	0x00000008
.L_5097:


//--------------------- .nv.info._ZN2at6native27unrolled_elementwise_kernelIZZZNS0_49_GLOBAL__N__b919a28f_16_Normalization_cu_5c38458736batch_norm_elementwise_backward_evalERKNS_6TensorES5_S5_S5_ENKUlvE_clEvENKUlvE1_clEvEUlN3c104HalfEffE_St5arrayIPcLm4EELi4E23TrivialOffsetCalculatorILi3EjESE_ILi1EjENS0_6memory15LoadWithoutCastENSH_16StoreWithoutCastEEEviT_T0_T2_T3_T4_T5_ --------------------------
	.section	.nv.info._ZN2at6native27unrolled_elementwise_kernelIZZZNS0_49_GLOBAL__N__b919a28f_16_Normalization_cu_5c38458736batch_norm_elementwise_backward_evalERKNS_6TensorES5_S5_S5_ENKUlvE_clEvENKUlvE1_clEvEUlN3c104HalfEffE_St5arrayIPcLm4EELi4E23TrivialOffsetCalculatorILi3EjESE_ILi1EjENS0_6memory15LoadWithoutCastENSH_16StoreWithoutCastEEEviT_T0_T2_T3_T4_T5_,"",@"SHT_CUDA_INFO"
	.sectionflags	@""
	.align	4


	//----- nvinfo : EIATTR_CUDA_API_VERSION
	.align		4
        /*0000*/ 	.byte	0x04, 0x37
        /*0002*/ 	.short	(.L_5099 - .L_5098)
.L_5098:
        /*0004*/ 	.word	0x00000082


	//----- nvinfo : EIATTR_KPARAM_INFO
	.align		4
.L_5099:
        /*0008*/ 	.byte	0x04, 0x17
        /*000a*/ 	.short	(.L_5101 - .L_5100)
.L_5100:
        /*000c*/ 	.word	0x00000000
        /*0010*/ 	.short	0x0006
        /*0012*/ 	.short	0x002b
        /*0014*/ 	.byte	0x00, 0xf0, 0x05, 0x00


	//----- nvinfo : EIATTR_KPARAM_INFO
	.align		4
.L_5101:
        /*0018*/ 	.byte	0x04, 0x17
        /*001a*/ 	.short	(.L_5103 - .L_5102)
.L_5102:
        /*001c*/ 	.word	0x00000000
        /*0020*/ 	.short	0x0005
        /*0022*/ 	.short	0x002a
        /*0024*/ 	.byte	0x00, 0xf0, 0x05, 0x00


	//----- nvinfo : EIATTR_KPARAM_INFO
	.align		4
.L_5103:
        /*0028*/ 	.byte	0x04, 0x17
        /*002a*/ 	.short	(.L_5105 - .L_5104)
.L_5104:
        /*002c*/ 	.word	0x00000000
        /*0030*/ 	.short	0x0004
        /*0032*/ 	.short	0x0029
        /*0034*/ 	.byte	0x00, 0xf0, 0x05, 0x00


	//----- nvinfo : EIATTR_KPARAM_INFO
	.align		4
.L_5105:
        /*0038*/ 	.byte	0x04, 0x17
        /*003a*/ 	.short	(.L_5107 - .L_5106)
.L_5106:
        /*003c*/ 	.word	0x00000000
        /*0040*/ 	.short	0x0003
        /*0042*/ 	.short	0x0028
        /*0044*/ 	.byte	0x00, 0xf0, 0x05, 0x00


	//----- nvinfo : EIATTR_KPARAM_INFO
	.align		4
.L_5107:
        /*0048*/ 	.byte	0x04, 0x17
        /*004a*/ 	.short	(.L_5109 - .L_5108)
.L_5108:
        /*004c*/ 	.word	0x00000000
        /*0050*/ 	.short	0x0002
        /*0052*/ 	.short	0x0008
        /*0054*/ 	.byte	0x00, 0xf0, 0x81, 0x00


	//----- nvinfo : EIATTR_KPARAM_INFO
	.align		4
.L_5109:
        /*0058*/ 	.byte	0x04, 0x17
        /*005a*/ 	.short	(.L_5111 - .L_5110)
.L_5110:
        /*005c*/ 	.word	0x00000000
        /*0060*/ 	.short	0x0001
        /*0062*/ 	.short	0x0004
        /*0064*/ 	.byte	0x00, 0xf0, 0x05, 0x00


	//----- nvinfo : EIATTR_KPARAM_INFO
	.align		4
.L_5111:
        /*0068*/ 	.byte	0x04, 0x17
        /*006a*/ 	.short	(.L_5113 - .L_5112)
.L_5112:
        /*006c*/ 	.word	0x00000000
        /*0070*/ 	.short	0x0000
        /*0072*/ 	.short	0x0000
        /*0074*/ 	.byte	0x00, 0xf0, 0x11, 0x00


	//----- nvinfo : EIATTR_SPARSE_MMA_MASK
	.align		4
.L_5113:
        /*0078*/ 	.byte	0x03, 0x50
        /*007a*/ 	.short	0x0000


	//----- nvinfo : EIATTR_MAXREG_COUNT
	.align		4
        /*007c*/ 	.byte	0x03, 0x1b
        /*007e*/ 	.short	0x00ff


	//----- nvinfo : EIATTR_MERCURY_ISA_VERSION
	.align		4
        /*0080*/ 	.byte	0x03, 0x5f
        /*0082*/ 	.short	0x0101


	//----- nvinfo : EIATTR_VRC_CTA_INIT_COUNT
	.align		4
        /*0084*/ 	.byte	0x02, 0x4a
	.zero		1
	.zero		1


	//----- nvinfo : EIATTR_EXIT_INSTR_OFFSETS
	.align		4
        /*0088*/ 	.byte	0x04, 0x1c
        /*008a*/ 	.short	(.L_5115 - .L_5114)


	//   ....[0]....
.L_5114:
        /*008c*/ 	.word	0x00000670


	//   ....[1]....
        /*0090*/ 	.word	0x00000700


	//----- nvinfo : EIATTR_MAX_THREADS
	.align		4
.L_5115:
        /*0094*/ 	.byte	0x04, 0x05
        /*0096*/ 	.short	(.L_5117 - .L_5116)
.L_5116:
        /*0098*/ 	.word	0x00000080
        /*009c*/ 	.word	0x00000001
        /*00a0*/ 	.word	0x00000001


	//----- nvinfo : EIATTR_CRS_STACK_SIZE
	.align		4
.L_5117:
        /*00a4*/ 	.byte	0x04, 0x1e
        /*00a6*/ 	.short	(.L_5119 - .L_5118)
.L_5118:
        /*00a8*/ 	.word	0x00000000


	//----- nvinfo : EIATTR_CBANK_PARAM_SIZE
	.align		4
.L_5119:
        /*00ac*/ 	.byte	0x03, 0x19
        /*00ae*/ 	.short	0x002c


	//----- nvinfo : EIATTR_PARAM_CBANK
	.align		4
        /*00b0*/ 	.byte	0x04, 0x0a
        /*00b2*/ 	.short	(.L_5121 - .L_5120)
	.align		4
.L_5120:
        /*00b4*/ 	.word	index@(.nv.constant0._ZN2at6native27unrolled_elementwise_kernelIZZZNS0_49_GLOBAL__N__b919a28f_16_Normalization_cu_5c38458736batch_norm_elementwise_backward_evalERKNS_6TensorES5_S5_S5_ENKUlvE_clEvENKUlvE1_clEvEUlN3c104HalfEffE_St5arrayIPcLm4EELi4E23TrivialOffsetCalculatorILi3EjESE_ILi1EjENS0_6memory15LoadWithoutCastENSH_16StoreWithoutCastEEEviT_T0_T2_T3_T4_T5_)
        /*00b8*/ 	.short	0x0380
        /*00ba*/ 	.short	0x002c


	//----- nvinfo : EIATTR_SW_WAR
	.align		4
.L_5121:
        /*00bc*/ 	.byte	0x04, 0x36
        /*00be*/ 	.short	(.L_5123 - .L_5122)
.L_5122:
        /*00c0*/ 	.word	0x00000008
.L_5123:


//--------------------- .nv.info._ZN2at6native29vectorized_elementwise_kernelILi2EZZZNS0_49_GLOBAL__N__b919a28f_16_Normalization_cu_5c38458736batch_norm_elementwise_backward_evalERKNS_6TensorES5_S5_S5_ENKUlvE_clEvENKUlvE1_clEvEUlN3c104HalfEffE_St5arrayIPcLm4EEEEviT0_T1_ --------------------------
	.section	.nv.info._ZN2at6native29vectorized_elementwise_kernelILi2EZZZNS0_49_GLOBAL__N__b919a28f_16_Normalization_cu_5c38458736batch_norm_elementwise_backward_evalERKNS_6TensorES5_S5_S5_ENKUlvE_clEvENKUlvE1_clEvEUlN3c104HalfEffE_St5arrayIPcLm4EEEEviT0_T1_,"",@"SHT_CUDA_INFO"
	.sectionflags	@""
	.align	4


	//----- nvinfo : EIATTR_CUDA_API_VERSION
	.align		4
        /*0000*/ 	.byte	0x04, 0x37
        /*0002*/ 	.short	(.L_5125 - .L_5124)
.L_5124:
        /*0004*/ 	.word	0x00000082


	//----- nvinfo : EIATTR_KPARAM_INFO
	.align		4
.L_5125:
        /*0008*/ 	.byte	0x04, 0x17
        /*000a*/ 	.short	(.L_5127 - .L_5126)
.L_5126:
        /*000c*/ 	.word	0x00000000
        /*0010*/ 	.short	0x0002
        /*0012*/ 	.short	0x0008
        /*0014*/ 	.byte	0x00, 0xf0, 0x81, 0x00


	//----- nvinfo : EIATTR_KPARAM_INFO
	.align		4
.L_5127:
        /*0018*/ 	.byte	0x04, 0x17
        /*001a*/ 	.short	(.L_5129 - .L_5128)
.L_5128:
        /*001c*/ 	.word	0x00000000
        /*0020*/ 	.short	0x0001
        /*0022*/ 	.short	0x0004
        /*0024*/ 	.byte	0x00, 0xf0, 0x05, 0x00


	//----- nvinfo : EIATTR_KPARAM_INFO
	.align		4
.L_5129:
        /*0028*/ 	.byte	0x04, 0x17
        /*002a*/ 	.short	(.L_5131 - .L_5130)
.L_5130:
        /*002c*/ 	.word	0x00000000
        /*0030*/ 	.short	0x0000
        /*0032*/ 	.short	0x0000
        /*0034*/ 	.byte	0x00, 0xf0, 0x11, 0x00


	//----- nvinfo : EIATTR_SPARSE_MMA_MASK
	.align		4
.L_5131:
        /*0038*/ 	.byte	0x03, 0x50
        /*003a*/ 	.short	0x0000


	//----- nvinfo : EIATTR_MAXREG_COUNT
	.align		4
        /*003c*/ 	.byte	0x03, 0x1b
        /*003e*/ 	.short	0x00ff


	//----- nvinfo : EIATTR_MERCURY_ISA_VERSION
	.align		4
        /*0040*/ 	.byte	0x03, 0x5f
        /*0042*/ 	.short	0x0101


	//----- nvinfo : EIATTR_VRC_CTA_INIT_COUNT
	.align		4
        /*0044*/ 	.byte	0x02, 0x4a
	.zero		1
	.zero		1


	//----- nvinfo : EIATTR_EXIT_INSTR_OFFSETS
	.align		4
        /*0048*/ 	.byte	0x04, 0x1c
        /*004a*/ 	.short	(.L_5133 - .L_5132)


	//   ....[0]....
.L_5132:
        /*004c*/ 	.word	0x00000e10


	//   ....[1]....
        /*0050*/ 	.word	0x00000e60


	//   ....[2]....
        /*0054*/ 	.word	0x00001200


	//----- nvinfo : EIATTR_MAX_THREADS
	.align		4
.L_5133:
        /*0058*/ 	.byte	0x04, 0x05
        /*005a*/ 	.short	(.L_5135 - .L_5134)
.L_5134:
        /*005c*/ 	.word	0x00000080
        /*0060*/ 	.word	0x00000001
        /*0064*/ 	.word	0x00000001


	//----- nvinfo : EIATTR_CRS_STACK_SIZE
	.align		4
.L_5135:
        /*0068*/ 	.byte	0x04, 0x1e
        /*006a*/ 	.short	(.L_5137 - .L_5136)
.L_5136:
        /*006c*/ 	.word	0x00000000


	//----- nvinfo : EIATTR_CBANK_PARAM_SIZE
	.align		4
.L_5137:
        /*0070*/ 	.byte	0x03, 0x19
        /*0072*/ 	.short	0x0028


	//----- nvinfo : EIATTR_PARAM_CBANK
	.align		4
        /*0074*/ 	.byte	0x04, 0x0a
        /*0076*/ 	.short	(.L_5139 - .L_5138)
	.align		4
.L_5138:
        /*0078*/ 	.word	index@(.nv.constant0._ZN2at6native29vectorized_elementwise_kernelILi2EZZZNS0_49_GLOBAL__N__b919a28f_16_Normalization_cu_5c38458736batch_norm_elementwise_backward_evalERKNS_6TensorES5_S5_S5_ENKUlvE_clEvENKUlvE1_clEvEUlN3c104HalfEffE_St5arrayIPcLm4EEEEviT0_T1_)
        /*007c*/ 	.short	0x0380
        /*007e*/ 	.short	0x0028


	//----- nvinfo : EIATTR_SW_WAR
	.align		4
.L_5139:
        /*0080*/ 	.byte	0x04, 0x36
        /*0082*/ 	.short	(.L_5141 - .L_5140)
.L_5140:
        /*0084*/ 	.word	0x00000008
.L_5141:


//--------------------- .nv.info._ZN2at6native29vectorized_elementwise_kernelILi4EZZZNS0_49_GLOBAL__N__b919a28f_16_Normalization_cu_5c38458736batch_norm_elementwise_backward_evalERKNS_6TensorES5_S5_S5_ENKUlvE_clEvENKUlvE1_clEvEUlN3c104HalfEffE_St5arrayIPcLm4EEEEviT0_T1_ --------------------------
	.section	.nv.info._ZN2at6native29vectorized_elementwise_kernelILi4EZZZNS0_49_GLOBAL__N__b919a28f_16_Normalization_cu_5c38458736batch_norm_elementwise_backward_evalERKNS_6TensorES5_S5_S5_ENKUlvE_clEvENKUlvE1_clEvEUlN3c104HalfEffE_St5arrayIPcLm4EEEEviT0_T1_,"",@"SHT_CUDA_INFO"
	.sectionflags	@""
	.align	4


	//----- nvinfo : EIATTR_CUDA_API_VERSION
	.align		4
        /*0000*/ 	.byte	0x04, 0x37
        /*0002*/ 	.short	(.L_5143 - .L_5142)
.L_5142:
        /*0004*/ 	.word	0x00000082


	//----- nvinfo : EIATTR_KPARAM_INFO
	.align		4
.L_5143:
        /*0008*/ 	.byte	0x04, 0x17
        /*000a*/ 	.short	(.L_5145 - .L_5144)
.L_5144:
        /*000c*/ 	.word	0x00000000
        /*0010*/ 	.short	0x0002
        /*0012*/ 	.short	0x0008
        /*0014*/ 	.byte	0x00, 0xf0, 0x81, 0x00


	//----- nvinfo : EIATTR_KPARAM_INFO
	.align		4
.L_5145:
        /*0018*/ 	.byte	0x04, 0x17
        /*001a*/ 	.short	(.L_5147 - .L_5146)
.L_5146:
        /*001c*/ 	.word	0x00000000
        /*0020*/ 	.short	0x0001
        /*0022*/ 	.short	0x0004
        /*0024*/ 	.byte	0x00, 0xf0, 0x05, 0x00


	//----- nvinfo : EIATTR_KPARAM_INFO
	.align		4
.L_5147:
        /*0028*/ 	.byte	0x04, 0x17
        /*002a*/ 	.short	(.L_5149 - .L_5148)
.L_5148:
        /*002c*/ 	.word	0x00000000
        /*0030*/ 	.short	0x0000
        /*0032*/ 	.short	0x0000
        /*0034*/ 	.byte	0x00, 0xf0, 0x11, 0x00


	//----- nvinfo : EIATTR_SPARSE_MMA_MASK
	.align		4
.L_5149:
        /*0038*/ 	.byte	0x03, 0x50
        /*003a*/ 	.short	0x0000


	//----- nvinfo : EIATTR_MAXREG_COUNT
	.align		4
        /*003c*/ 	.byte	0x03, 0x1b
        /*003e*/ 	.short	0x00ff


	//----- nvinfo : EIATTR_MERCURY_ISA_VERSION
	.align		4
        /*0040*/ 	.byte	0x03, 0x5f
        /*0042*/ 	.short	0x0101


	//----- nvinfo : EIATTR_VRC_CTA_INIT_COUNT
	.align		4
        /*0044*/ 	.byte	0x02, 0x4a
	.zero		1
	.zero		1


	//----- nvinfo : EIATTR_EXIT_INSTR_OFFSETS
	.align		4
        /*0048*/ 	.byte	0x04, 0x1c
        /*004a*/ 	.short	(.L_5151 - .L_5150)


	//   ....[0]....
.L_5150:
        /*004c*/ 	.word	0x00000e10


	//   ....[1]....
        /*0050*/ 	.word	0x00000e60


	//   ....[2]....
        /*0054*/ 	.word	0x00001180


	//----- nvinfo : EIATTR_MAX_THREADS
	.align		4
.L_5151:
        /*0058*/ 	.byte	0x04, 0x05
        /*005a*/ 	.short	(.L_5153 - .L_5152)
.L_5152:
        /*005c*/ 	.word	0x00000080
        /*0060*/ 	.word	0x00000001
        /*0064*/ 	.word	0x00000001


	//----- nvinfo : EIATTR_CRS_STACK_SIZE
	.align		4
.L_5153:
        /*0068*/ 	.byte	0x04, 0x1e
        /*006a*/ 	.short	(.L_5155 - .L_5154)
.L_5154:
        /*006c*/ 	.word	0x00000000


	//----- nvinfo : EIATTR_CBANK_PARAM_SIZE
	.align		4
.L_5155:
        /*0070*/ 	.byte	0x03, 0x19
        /*0072*/ 	.short	0x0028


	//----- nvinfo : EIATTR_PARAM_CBANK
	.align		4
        /*0074*/ 	.byte	0x04, 0x0a
        /*0076*/ 	.short	(.L_5157 - .L_5156)
	.align		4
.L_5156:
        /*0078*/ 	.word	index@(.nv.constant0._ZN2at6native29vectorized_elementwise_kernelILi4EZZZNS0_49_GLOBAL__N__b919a28f_16_Normalization_cu_5c38458736batch_norm_elementwise_backward_evalERKNS_6TensorES5_S5_S5_ENKUlvE_clEvENKUlvE1_clEvEUlN3c104HalfEffE_St5arrayIPcLm4EEEEviT0_T1_)
        /*007c*/ 	.short	0x0380
        /*007e*/ 	.short	0x0028


	//----- nvinfo : EIATTR_SW_WAR
	.align		4
.L_5157:
        /*0080*/ 	.byte	0x04, 0x36
        /*0082*/ 	.short	(.L_5159 - .L_5158)
.L_5158:
        /*0084*/ 	.word	0x00000008
.L_5159:


//--------------------- .nv.info._ZN2at6native29vectorized_elementwise_kernelILi8EZZZNS0_49_GLOBAL__N__b919a28f_16_Normalization_cu_5c38458736batch_norm_elementwise_backward_evalERKNS_6TensorES5_S5_S5_ENKUlvE_clEvENKUlvE1_clEvEUlN3c104HalfEffE_St5arrayIPcLm4EEEEviT0_T1_ --------------------------
	.section	.nv.info._ZN2at6native29vectorized_elementwise_kernelILi8EZZZNS0_49_GLOBAL__N__b919a28f_16_Normalization_cu_5c38458736batch_norm_elementwise_backward_evalERKNS_6TensorES5_S5_S5_ENKUlvE_clEvENKUlvE1_clEvEUlN3c104HalfEffE_St5arrayIPcLm4EEEEviT0_T1_,"",@"SHT_CUDA_INFO"
	.sectionflags	@""
	.align	4


	//----- nvinfo : EIATTR_CUDA_API_VERSION
	.align		4
        /*0000*/ 	.byte	0x04, 0x37
        /*0002*/ 	.short	(.L_5161 - .L_5160)
.L_5160:
        /*0004*/ 	.word	0x00000082


	//----- nvinfo : EIATTR_KPARAM_INFO
	.align		4
.L_5161:
        /*0008*/ 	.byte	0x04, 0x17
        /*000a*/ 	.short	(.L_5163 - .L_5162)
.L_5162:
        /*000c*/ 	.word	0x00000000
        /*0010*/ 	.short	0x0002
        /*0012*/ 	.short	0x0008
        /*0014*/ 	.byte	0x00, 0xf0, 0x81, 0x00


	//----- nvinfo : EIATTR_KPARAM_INFO
	.align		4
.L_5163:
        /*0018*/ 	.byte	0x04, 0x17
        /*001a*/ 	.short	(.L_5165 - .L_5164)
.L_5164:
        /*001c*/ 	.word	0x00000000
        /*0020*/ 	.short	0x0001
        /*0022*/ 	.short	0x0004
        /*0024*/ 	.byte	0x00, 0xf0, 0x05, 0x00


	//----- nvinfo : EIATTR_KPARAM_INFO
	.align		4
.L_5165:
        /*0028*/ 	.byte	0x04, 0x17
        /*002a*/ 	.short	(.L_5167 - .L_5166)
.L_5166:
        /*002c*/ 	.word	0x00000000
        /*0030*/ 	.short	0x0000
        /*0032*/ 	.short	0x0000
        /*0034*/ 	.byte	0x00, 0xf0, 0x11, 0x00


	//----- nvinfo : EIATTR_SPARSE_MMA_MASK
	.align		4
.L_5167:
        /*0038*/ 	.byte	0x03, 0x50
        /*003a*/ 	.short	0x0000


	//----- nvinfo : EIATTR_MAXREG_COUNT
	.align		4
        /*003c*/ 	.byte	0x03, 0x1b
        /*003e*/ 	.short	0x00ff


	//----- nvinfo : EIATTR_MERCURY_ISA_VERSION
	.align		4
        /*0040*/ 	.byte	0x03, 0x5f
        /*0042*/ 	.short	0x0101


	//----- nvinfo : EIATTR_VRC_CTA_INIT_COUNT
	.align		4
        /*0044*/ 	.byte	0x02, 0x4a
	.zero		1
	.zero		1


	//----- nvinfo : EIATTR_EXIT_INSTR_OFFSETS
	.align		4
        /*0048*/ 	.byte	0x04, 0x1c
        /*004a*/ 	.short	(.L_5169 - .L_5168)


	//   ....[0]....
.L_5168:
        /*004c*/ 	.word	0x00000e10


	//   ....[1]....
        /*0050*/ 	.word	0x00000e60


	//   ....[2]....
        /*0054*/ 	.word	0x00001140


	//----- nvinfo : EIATTR_MAX_THREADS
	.align		4
.L_5169:
        /*0058*/ 	.byte	0x04, 0x05
        /*005a*/ 	.short	(.L_5171 - .L_5170)
.L_5170:
        /*005c*/ 	.word	0x00000080
        /*0060*/ 	.word	0x00000001
        /*0064*/ 	.word	0x00000001


	//----- nvinfo : EIATTR_CRS_STACK_SIZE
	.align		4
.L_5171:
        /*0068*/ 	.byte	0x04, 0x1e
        /*006a*/ 	.short	(.L_5173 - .L_5172)
.L_5172:
        /*006c*/ 	.word	0x00000000


	//----- nvinfo : EIATTR_CBANK_PARAM_SIZE
	.align		4
.L_5173:
        /*0070*/ 	.byte	0x03, 0x19
        /*0072*/ 	.short	0x0028


	//----- nvinfo : EIATTR_PARAM_CBANK
	.align		4
        /*0074*/ 	.byte	0x04, 0x0a
        /*0076*/ 	.short	(.L_5175 - .L_5174)
	.align		4
.L_5174:
        /*0078*/ 	.word	index@(.nv.constant0._ZN2at6native29vectorized_elementwise_kernelILi8EZZZNS0_49_GLOBAL__N__b919a28f_16_Normalization_cu_5c38458736batch_norm_elementwise_backward_evalERKNS_6TensorES5_S5_S5_ENKUlvE_clEvENKUlvE1_clEvEUlN3c104HalfEffE_St5arrayIPcLm4EEEEviT0_T1_)
        /*007c*/ 	.short	0x0380
        /*007e*/ 	.short	0x0028


	//----- nvinfo : EIATTR_SW_WAR
	.align		4
.L_5175:
        /*0080*/ 	.byte	0x04, 0x36
        /*0082*/ 	.short	(.L_5177 - .L_5176)
.L_5176:
        /*0084*/ 	.word	0x00000008
.L_5177:


//--------------------- .nv.info._ZN2at6native18elementwise_kernelILi128ELi4EZNS0_15gpu_kernel_implIZZZNS0_49_GLOBAL__N__b919a28f_16_Normalization_cu_5c38458736batch_norm_elementwise_backward_evalERKNS_6TensorES6_S6_S6_ENKUlvE_clEvENKUlvE0_clEvEUlfffE_EEvRNS_18TensorIteratorBaseERKT_EUliE_EEviT1_ --------------------------
	.section	.nv.info._ZN2at6native18elementwise_kernelILi128ELi4EZNS0_15gpu_kernel_implIZZZNS0_49_GLOBAL__N__b919a28f_16_Normalization_cu_5c38458736batch_norm_elementwise_backward_evalERKNS_6TensorES6_S6_S6_ENKUlvE_clEvENKUlvE0_clEvEUlfffE_EEvRNS_18TensorIteratorBaseERKT_EUliE_EEviT1_,"",@"SHT_CUDA_INFO"
	.sectionflags	@""
	.align	4


	//----- nvinfo : EIATTR_CUDA_API_VERSION
	.align		4
        /*0000*/ 	.byte	0x04, 0x37
        /*0002*/ 	.short	(.L_5179 - .L_5178)
.L_5178:
        /*0004*/ 	.word	0x00000082


	//----- nvinfo : EIATTR_KPARAM_INFO
	.align		4
.L_5179:
        /*0008*/ 	.byte	0x04, 0x17
        /*000a*/ 	.short	(.L_5181 - .L_5180)
.L_5180:
        /*000c*/ 	.word	0x00000000
        /*0010*/ 	.short	0x0001
        /*0012*/ 	.short	0x0008
        /*0014*/ 	.byte	0x00, 0xf0, 0xc1, 0x0b


	//----- nvinfo : EIATTR_KPARAM_INFO
	.align		4
.L_5181:
        /*0018*/ 	.byte	0x04, 0x17
        /*001a*/ 	.short	(.L_5183 - .L_5182)
.L_5182:
        /*001c*/ 	.word	0x00000000
        /*0020*/ 	.short	0x0000
        /*0022*/ 	.short	0x0000
        /*0024*/ 	.byte	0x00, 0xf0, 0x11, 0x00


	//----- nvinfo : EIATTR_SPARSE_MMA_MASK
	.align		4
.L_5183:
        /*0028*/ 	.byte	0x03, 0x50
        /*002a*/ 	.short	0x0000


	//----- nvinfo : EIATTR_MAXREG_COUNT
	.align		4
        /*002c*/ 	.byte	0x03, 0x1b
        /*002e*/ 	.short	0x0080


	//----- nvinfo : EIATTR_EXTERNS
	.align		4
        /*0030*/ 	.byte	0x04, 0x0f
        /*0032*/ 	.short	(.L_5185 - .L_5184)


	//   ....[0]....
	.align		4
.L_5184:
        /*0034*/ 	.word	index@(__assertfail)


	//----- nvinfo : EIATTR_MERCURY_ISA_VERSION
	.align		4
.L_5185:
        /*0038*/ 	.byte	0x03, 0x5f
        /*003a*/ 	.short	0x0101


	//----- nvinfo : EIATTR_VRC_CTA_INIT_COUNT
	.align		4
        /*003c*/ 	.byte	0x02, 0x4a
	.zero		1
	.zero		1


	//----- nvinfo : EIATTR_SYSCALL_OFFSETS
	.align		4
        /*0040*/ 	.byte	0x04, 0x46
        /*0042*/ 	.short	(.L_5187 - .L_5186)


	//   ....[0]....
.L_5186:
        /*0044*/ 	.word	0x000025c0


	//   ....[1]....
        /*0048*/ 	.word	0x000033b0


	//   ....[2]....
        /*004c*/ 	.word	0x000041a0


	//   ....[3]....
        /*0050*/ 	.word	0x00004f70


	//   ....[4]....
        /*0054*/ 	.word	0x00007650


	//   ....[5]....
        /*0058*/ 	.word	0x00008440


	//   ....[6]....
        /*005c*/ 	.word	0x00009230


	//   ....[7]....
        /*0060*/ 	.word	0x00009e60


	//   ....[8]....
        /*0064*/ 	.word	0x0000c650


	//   ....[9]....
        /*0068*/ 	.word	0x0000d440


	//   ....[10]....
        /*006c*/ 	.word	0x0000e230


	//   ....[11]....
        /*0070*/ 	.word	0x0000ee60


	//   ....[12]....
        /*0074*/ 	.word	0x00011670


	//   ....[13]....
        /*0078*/ 	.word	0x00012460


	//   ....[14]....
        /*007c*/ 	.word	0x00013250


	//   ....[15]....
        /*0080*/ 	.word	0x00013e50


	//----- nvinfo : EIATTR_EXIT_INSTR_OFFSETS
	.align		4
.L_5187:
        /*0084*/ 	.byte	0x04, 0x1c
        /*0086*/ 	.short	(.L_5189 - .L_5188)


	//   ....[0]....
.L_5188:
        /*0088*/ 	.word	0x0000f110


	//   ....[1]....
        /*008c*/ 	.word	0x000133d0


	//   ....[2]....
        /*0090*/ 	.word	0x00013410


	//   ....[3]....
        /*0094*/ 	.word	0x000134a0


	//   ....[4]....
        /*0098*/ 	.word	0x000134d0


	//   ....[5]....
        /*009c*/ 	.word	0x00013500


	//   ....[6]....
        /*00a0*/ 	.word	0x00013580


	//   ....[7]....
        /*00a4*/ 	.word	0x000135b0


	//   ....[8]....
        /*00a8*/ 	.word	0x00013640


	//   ....[9]....
        /*00ac*/ 	.word	0x00013680


	//   ....[10]....
        /*00b0*/ 	.word	0x000136c0


	//   ....[11]....
        /*00b4*/ 	.word	0x00013790


	//   ....[12]....
        /*00b8*/ 	.word	0x000138f0


	//   ....[13]....
        /*00bc*/ 	.word	0x00013a50


	//   ....[14]....
        /*00c0*/ 	.word	0x00013ba0


	//   ....[15]....
        /*00c4*/ 	.word	0x00013bd0


	//   ....[16]....
        /*00c8*/ 	.word	0x00013c00


	//   ....[17]....
        /*00cc*/ 	.word	0x00013ca0


	//   ....[18]....
        /*00d0*/ 	.word	0x00013cf0


	//   ....[19]....
        /*00d4*/ 	.word	0x00013e60


	//   ....[20]....
        /*00d8*/ 	.word	0x00013f60


	//   ....[21]....
        /*00dc*/ 	.word	0x00014090


	//   ....[22]....
        /*00e0*/ 	.word	0x000140c0


	//----- nvinfo : EIATTR_MAX_THREADS
	.align		4
.L_5189:
        /*00e4*/ 	.byte	0x04, 0x05
        /*00e6*/ 	.short	(.L_5191 - .L_5190)
.L_5190:
        /*00e8*/ 	.word	0x00000080
        /*00ec*/ 	.word	0x00000001
        /*00f0*/ 	.word	0x00000001


	//----- nvinfo : EIATTR_CRS_STACK_SIZE
	.align		4
.L_5191:
        /*00f4*/ 	.byte	0x04, 0x1e
        /*00f6*/ 	.short	(.L_5193 - .L_5192)
.L_5192:
        /*00f8*/ 	.word	0x00000000


	//----- nvinfo : EIATTR_CBANK_PARAM_SIZE
	.align		4
.L_5193:
        /*00fc*/ 	.byte	0x03, 0x19
        /*00fe*/ 	.short	0x02f8


	//----- nvinfo : EIATTR_PARAM_CBANK
	.align		4
        /*0100*/ 	.byte	0x04, 0x0a
        /*0102*/ 	.short	(.L_5195 - .L_5194)
	.align		4
.L_5194:
        /*0104*/ 	.word	index@(.nv.constant0._ZN2at6native18elementwise_kernelILi128ELi4EZNS0_15gpu_kernel_implIZZZNS0_49_GLOBAL__N__b919a28f_16_Normalization_cu_5c38458736batch_norm_elementwise_backward_evalERKNS_6TensorES6_S6_S6_ENKUlvE_clEvENKUlvE0_clEvEUlfffE_EEvRNS_18TensorIteratorBaseERKT_EUliE_EEviT1_)
        /*0108*/ 	.short	0x0380
        /*010a*/ 	.short	0x02f8


	//----- nvinfo : EIATTR_SW_WAR
	.align		4
.L_5195:
        /*010c*/ 	.byte	0x04, 0x36
        /*010e*/ 	.short	(.L_5197 - .L_5196)
.L_5196:
        /*0110*/ 	.word	0x00000008
.L_5197:


//--------------------- .nv.info._ZN2at6native27unrolled_elementwise_kernelIZZZNS0_49_GLOBAL__N__b919a28f_16_Normalization_cu_5c38458736batch_norm_elementwise_backward_evalERKNS_6TensorES5_S5_S5_ENKUlvE_clEvENKUlvE0_clEvEUlfffE_St5arrayIPcLm4EELi4E23TrivialOffsetCalculatorILi3EjESC_ILi1EjENS0_6memory12LoadWithCastILi3EEENSF_13StoreWithCastILi1EEEEEviT_T0_T2_T3_T4_T5_ --------------------------
	.section	.nv.info._ZN2at6native27unrolled_elementwise_kernelIZZZNS0_49_GLOBAL__N__b919a28f_16_Normalization_cu_5c38458736batch_norm_elementwise_backward_evalERKNS_6TensorES5_S5_S5_ENKUlvE_clEvENKUlvE0_clEvEUlfffE_St5arrayIPcLm4EELi4E23TrivialOffsetCalculatorILi3EjESC_ILi1EjENS0_6memory12LoadWithCastILi3EEENSF_13StoreWithCastILi1EEEEEviT_T0_T2_T3_T4_T5_,"",@"SHT_CUDA_INFO"
	.sectionflags	@""
	.align	4


	//----- nvinfo : EIATTR_CUDA_API_VERSION
	.align		4
        /*0000*/ 	.byte	0x04, 0x37
        /*0002*/ 	.short	(.L_5199 - .L_5198)
.L_5198:
        /*0004*/ 	.word	0x00000082


	//----- nvinfo : EIATTR_KPARAM_INFO
	.align		4
.L_5199:
        /*0008*/ 	.byte	0x04, 0x17
        /*000a*/ 	.short	(.L_5201 - .L_5200)
.L_5200:
        /*000c*/ 	.word	0x00000000
        /*0010*/ 	.short	0x0006
        /*0012*/ 	.short	0x003c
        /*0014*/ 	.byte	0x00, 0xf0, 0x21, 0x00


	//----- nvinfo : EIATTR_KPARAM_INFO
	.align		4
.L_5201:
        /*0018*/ 	.byte	0x04, 0x17
        /*001a*/ 	.short	(.L_5203 - .L_5202)
.L_5202:
        /*001c*/ 	.word	0x00000000
        /*0020*/ 	.short	0x0005
        /*0022*/ 	.short	0x002c
        /*0024*/ 	.byte	0x00, 0xf0, 0x41, 0x00


	//----- nvinfo : EIATTR_KPARAM_INFO
	.align		4
.L_5203:
        /*0028*/ 	.byte	0x04, 0x17
        /*002a*/ 	.short	(.L_5205 - .L_5204)
.L_5204:
        /*002c*/ 	.word	0x00000000
        /*0030*/ 	.short	0x0004
        /*0032*/ 	.short	0x0029
        /*0034*/ 	.byte	0x00, 0xf0, 0x05, 0x00


	//----- nvinfo : EIATTR_KPARAM_INFO
	.align		4
.L_5205:
        /*0038*/ 	.byte	0x04, 0x17
        /*003a*/ 	.short	(.L_5207 - .L_5206)
.L_5206:
        /*003c*/ 	.word	0x00000000
        /*0040*/ 	.short	0x0003
        /*0042*/ 	.short	0x0028
        /*0044*/ 	.byte	0x00, 0xf0, 0x05, 0x00


	//----- nvinfo : EIATTR_KPARAM_INFO
	.align		4
.L_5207:
        /*0048*/ 	.byte	0x04, 0x17
        /*004a*/ 	.short	(.L_5209 - .L_5208)
.L_5208:
        /*004c*/ 	.word	0x00000000
        /*0050*/ 	.short	0x0002
        /*0052*/ 	.short	0x0008
        /*0054*/ 	.byte	0x00, 0xf0, 0x81, 0x00


	//----- nvinfo : EIATTR_KPARAM_INFO
	.align		4
.L_5209:
        /*0058*/ 	.byte	0x04, 0x17
        /*005a*/ 	.short	(.L_5211 - .L_5210)
.L_5210:
        /*005c*/ 	.word	0x00000000
        /*0060*/ 	.short	0x0001
        /*0062*/ 	.short	0x0004
        /*0064*/ 	.byte	0x00, 0xf0, 0x05, 0x00


	//----- nvinfo : EIATTR_KPARAM_INFO
	.align		4
.L_5211:
        /*0068*/ 	.byte	0x04, 0x17
        /*006a*/ 	.short	(.L_5213 - .L_5212)
.L_5212:
        /*006c*/ 	.word	0x00000000
        /*0070*/ 	.short	0x0000
        /*0072*/ 	.short	0x0000
        /*0074*/ 	.byte	0x00, 0xf0, 0x11, 0x00


	//----- nvinfo : EIATTR_SPARSE_MMA_MASK
	.align		4
.L_5213:
        /*0078*/ 	.byte	0x03, 0x50
        /*007a*/ 	.short	0x0000


	//----- nvinfo : EIATTR_MAXREG_COUNT
	.align		4
        /*007c*/ 	.byte	0x03, 0x1b
        /*007e*/ 	.short	0x00ff


	//----- nvinfo : EIATTR_EXTERNS
	.align		4
        /*0080*/ 	.byte	0x04, 0x0f
        /*0082*/ 	.short	(.L_5215 - .L_5214)


	//   ....[0]....
	.align		4
.L_5214:
        /*0084*/ 	.word	index@(__assertfail)


	//----- nvinfo : EIATTR_MERCURY_ISA_VERSION
	.align		4
.L_5215:
        /*0088*/ 	.byte	0x03, 0x5f
        /*008a*/ 	.short	0x0101


	//----- nvinfo : EIATTR_VRC_CTA_INIT_COUNT
	.align		4
        /*008c*/ 	.byte	0x02, 0x4a
	.zero		1
	.zero		1


	//----- nvinfo : EIATTR_SYSCALL_OFFSETS
	.align		4
        /*0090*/ 	.byte	0x04, 0x46
        /*0092*/ 	.short	(.L_5217 - .L_5216)


	//   ....[0]....
.L_5216:
        /*0094*/ 	.word	0x00000e00


	//   ....[1]....
        /*0098*/ 	.word	0x00001c10


	//   ....[2]....
        /*009c*/ 	.word	0x00002a20


	//   ....[3]....
        /*00a0*/ 	.word	0x00003940


	//   ....[4]....
        /*00a4*/ 	.word	0x00004750


	//   ....[5]....
        /*00a8*/ 	.word	0x00005560


	//   ....[6]....
        /*00ac*/ 	.word	0x00006400


	//   ....[7]....
        /*00b0*/ 	.word	0x00007220


	//   ....[8]....
        /*00b4*/ 	.word	0x00008040


	//   ....[9]....
        /*00b8*/ 	.word	0x00008ee0


	//   ....[10]....
        /*00bc*/ 	.word	0x00009d00


	//   ....[11]....
        /*00c0*/ 	.word	0x0000aaf0


	//   ....[12]....
        /*00c4*/ 	.word	0x0000b950


	//   ....[13]....
        /*00c8*/ 	.word	0x0000c6a0


	//   ....[14]....
        /*00cc*/ 	.word	0x0000d520


	//   ....[15]....
        /*00d0*/ 	.word	0x0000e380


	//----- nvinfo : EIATTR_EXIT_INSTR_OFFSETS
	.align		4
.L_5217:
        /*00d4*/ 	.byte	0x04, 0x1c
        /*00d6*/ 	.short	(.L_5219 - .L_5218)


	//   ....[0]....
.L_5218:
        /*00d8*/ 	.word	0x0000d7c0


	//   ....[1]....
        /*00dc*/ 	.word	0x0000d900


	//   ....[2]....
        /*00e0*/ 	.word	0x0000d940


	//   ....[3]....
        /*00e4*/ 	.word	0x0000d9d0


	//   ....[4]....
        /*00e8*/ 	.word	0x0000da00


	//   ....[5]....
        /*00ec*/ 	.word	0x0000da30


	//   ....[6]....
        /*00f0*/ 	.word	0x0000dab0


	//   ....[7]....
        /*00f4*/ 	.word	0x0000dae0


	//   ....[8]....
        /*00f8*/ 	.word	0x0000db70


	//   ....[9]....
        /*00fc*/ 	.word	0x0000dbb0


	//   ....[10]....
        /*0100*/ 	.word	0x0000dbf0


	//   ....[11]....
        /*0104*/ 	.word	0x0000dcc0


	//   ....[12]....
        /*0108*/ 	.word	0x0000de20


	//   ....[13]....
        /*010c*/ 	.word	0x0000df80


	//   ....[14]....
        /*0110*/ 	.word	0x0000e0d0


	//   ....[15]....
        /*0114*/ 	.word	0x0000e100


	//   ....[16]....
        /*0118*/ 	.word	0x0000e130


	//   ....[17]....
        /*011c*/ 	.word	0x0000e1d0


	//   ....[18]....
        /*0120*/ 	.word	0x0000e220


	//   ....[19]....
        /*0124*/ 	.word	0x0000e390


	//   ....[20]....
        /*0128*/ 	.word	0x0000e490


	//   ....[21]....
        /*012c*/ 	.word	0x0000e5c0


	//   ....[22]....
        /*0130*/ 	.word	0x0000e5f0


	//----- nvinfo : EIATTR_MAX_THREADS
	.align		4
.L_5219:
        /*0134*/ 	.byte	0x04, 0x05
        /*0136*/ 	.short	(.L_5221 - .L_5220)
.L_5220:
        /*0138*/ 	.word	0x00000080
        /*013c*/ 	.word	0x00000001
        /*0140*/ 	.word	0x00000001


	//----- nvinfo : EIATTR_CRS_STACK_SIZE
	.align		4
.L_5221:
        /*0144*/ 	.byte	0x04, 0x1e
        /*0146*/ 	.short	(.L_5223 - .L_5222)
.L_5222:
        /*0148*/ 	.word	0x00000000


	//----- nvinfo : EIATTR_CBANK_PARAM_SIZE
	.align		4
.L_5223:
        /*014c*/ 	.byte	0x03, 0x19
        /*014e*/ 	.short	0x0044


	//----- nvinfo : EIATTR_PARAM_CBANK
	.align		4
        /*0150*/ 	.byte	0x04, 0x0a
        /*0152*/ 	.short	(.L_5225 - .L_5224)
	.align		4
.L_5224:
        /*0154*/ 	.word	index@(.nv.constant0._ZN2at6native27unrolled_elementwise_kernelIZZZNS0_49_GLOBAL__N__b919a28f_16_Normalization_cu_5c38458736batch_norm_elementwise_backward_evalERKNS_6TensorES5_S5_S5_ENKUlvE_clEvENKUlvE0_clEvEUlfffE_St5arrayIPcLm4EELi4E23TrivialOffsetCalculatorILi3EjESC_ILi1EjENS0_6memory12LoadWithCastILi3EEENSF_13StoreWithCastILi1EEEEEviT_T0_T2_T3_T4_T5_)
        /*0158*/ 	.short	0x0380
        /*015a*/ 	.short	0x0044


	//----- nvinfo : EIATTR_SW_WAR
	.align		4
.L_5225:
        /*015c*/ 	.byte	0x04, 0x36
        /*015e*/ 	.short	(.L_5227 - .L_5226)
.L_5226:
        /*0160*/ 	.word	0x00000008
.L_5227:


//--------------------- .nv.info._ZN2at6native18elementwise_kernelILi128ELi2EZNS0_22gpu_kernel_impl_nocastIZZZNS0_49_GLOBAL__N__b919a28f_16_Normalization_cu_5c38458736batch_norm_elementwise_backward_evalERKNS_6TensorES6_S6_S6_ENKUlvE_clEvENKUlvE0_clEvEUlfffE_EEvRNS_18TensorIteratorBaseERKT_EUliE_EEviT1_ --------------------------
	.section	.nv.info._ZN2at6native18elementwise_kernelILi128ELi2EZNS0_22gpu_kernel_impl_nocastIZZZNS0_49_GLOBAL__N__b919a28f_16_Normalization_cu_5c38458736batch_norm_elementwise_backward_evalERKNS_6TensorES6_S6_S6_ENKUlvE_clEvENKUlvE0_clEvEUlfffE_EEvRNS_18TensorIteratorBaseERKT_EUliE_EEviT1_,"",@"SHT_CUDA_INFO"
	.sectionflags	@""
	.align	4


	//----- nvinfo : EIATTR_CUDA_API_VERSION
	.align		4
        /*0000*/ 	.byte	0x04, 0x37
        /*0002*/ 	.short	(.L_5229 - .L_5228)
.L_5228:
        /*0004*/ 	.word	0x00000082


	//----- nvinfo : EIATTR_KPARAM_INFO
	.align		4
.L_5229:
        /*0008*/ 	.byte	0x04, 0x17
        /*000a*/ 	.short	(.L_5231 - .L_5230)
.L_5230:
        /*000c*/ 	.word	0x00000000
        /*0010*/ 	.short	0x0001
        /*0012*/ 	.short	0x0008
        /*0014*/ 	.byte	0x00, 0xf0, 0xc1, 0x0b


	//----- nvinfo : EIATTR_KPARAM_INFO
	.align		4
.L_5231:
        /*0018*/ 	.byte	0x04, 0x17
        /*001a*/ 	.short	(.L_5233 - .L_5232)
.L_5232:
        /*001c*/ 	.word	0x00000000
        /*0020*/ 	.short	0x0000
        /*0022*/ 	.short	0x0000
        /*0024*/ 	.byte	0x00, 0xf0, 0x11, 0x00


	//----- nvinfo : EIATTR_SPARSE_MMA_MASK
	.align		4
.L_5233:
        /*0028*/ 	.byte	0x03, 0x50
        /*002a*/ 	.short	0x0000


	//----- nvinfo : EIATTR_MAXREG_COUNT
	.align		4
        /*002c*/ 	.byte	0x03, 0x1b
        /*002e*/ 	.short	0x0080


	//----- nvinfo : EIATTR_MERCURY_ISA_VERSION
	.align		4
        /*0030*/ 	.byte	0x03, 0x5f
        /*0032*/ 	.short	0x0101


	//----- nvinfo : EIATTR_VRC_CTA_INIT_COUNT
	.align		4
        /*0034*/ 	.byte	0x02, 0x4a
	.zero		1
	.zero		1


	//----- nvinfo : EIATTR_EXIT_INSTR_OFFSETS
	.align		4
        /*0038*/ 	.byte	0x04, 0x1c
        /*003a*/ 	.short	(.L_5235 - .L_5234)


	//   ....[0]....
.L_5234:
        /*003c*/ 	.word	0x000001a0


	//   ....[1]....
        /*0040*/ 	.word	0x00000250


	//   ....[2]....
        /*0044*/ 	.word	0x00001b60


	//   ....[3]....
        /*0048*/ 	.word	0x000033d0


	//----- nvinfo : EIATTR_MAX_THREADS
	.align		4
.L_5235:
        /*004c*/ 	.byte	0x04, 0x05
        /*004e*/ 	.short	(.L_5237 - .L_5236)
.L_5236:
        /*0050*/ 	.word	0x00000080
        /*0054*/ 	.word	0x00000001
        /*0058*/ 	.word	0x00000001


	//----- nvinfo : EIATTR_CRS_STACK_SIZE
	.align		4
.L_5237:
        /*005c*/ 	.byte	0x04, 0x1e
        /*005e*/ 	.short	(.L_5239 - .L_5238)
.L_5238:
        /*0060*/ 	.word	0x00000000


	//----- nvinfo : EIATTR_CBANK_PARAM_SIZE
	.align		4
.L_5239:
        /*0064*/ 	.byte	0x03, 0x19
        /*0066*/ 	.short	0x02f8


	//----- nvinfo : EIATTR_PARAM_CBANK
	.align		4
        /*0068*/ 	.byte	0x04, 0x0a
        /*006a*/ 	.short	(.L_5241 - .L_5240)
	.align		4
.L_5240:
        /*006c*/ 	.word	index@(.nv.constant0._ZN2at6native18elementwise_kernelILi128ELi2EZNS0_22gpu_kernel_impl_nocastIZZZNS0_49_GLOBAL__N__b919a28f_16_Normalization_cu_5c38458736batch_norm_elementwise_backward_evalERKNS_6TensorES6_S6_S6_ENKUlvE_clEvENKUlvE0_clEvEUlfffE_EEvRNS_18TensorIteratorBaseERKT_EUliE_EEviT1_)
        /*0070*/ 	.short	0x0380
        /*0072*/ 	.short	0x02f8


	//----- nvinfo : EIATTR_SW_WAR
	.align		4
.L_5241:
        /*0074*/ 	.byte	0x04, 0x36
        /*0076*/ 	.short	(.L_5243 - .L_5242)
.L_5242:
        /*0078*/ 	.word	0x00000008
.L_5243:


//--------------------- .nv.info._ZN2at6native27unrolled_elementwise_kernelIZZZNS0_49_GLOBAL__N__b919a28f_16_Normalization_cu_5c38458736batch_norm_elementwise_backward_evalERKNS_6TensorES5_S5_S5_ENKUlvE_clEvENKUlvE0_clEvEUlfffE_St5arrayIPcLm4EELi4E23TrivialOffsetCalculatorILi3EjESC_ILi1EjENS0_6memory15LoadWithoutCastENSF_16StoreWithoutCastEEEviT_T0_T2_T3_T4_T5_ --------------------------
	.section	.nv.info._ZN2at6native27unrolled_elementwise_kernelIZZZNS0_49_GLOBAL__N__b919a28f_16_Normalization_cu_5c38458736batch_norm_elementwise_backward_evalERKNS_6TensorES5_S5_S5_ENKUlvE_clEvENKUlvE0_clEvEUlfffE_St5arrayIPcLm4EELi4E23TrivialOffsetCalculatorILi3EjESC_ILi1EjENS0_6memory15LoadWithoutCastENSF_16StoreWithoutCastEEEviT_T0_T2_T3_T4_T5_,"",@"SHT_CUDA_INFO"
	.sectionflags	@""
	.align	4


	//----- nvinfo : EIATTR_CUDA_API_VERSION
	.align		4
        /*0000*/ 	.byte	0x04, 0x37
        /*0002*/ 	.short	(.L_5245 - .L_5244)
.L_5244:
        /*0004*/ 	.word	0x00000082


	//----- nvinfo : EIATTR_KPARAM_INFO
	.align		4
.L_5245:
        /*0008*/ 	.byte	0x04, 0x17
        /*000a*/ 	.short	(.L_5247 - .L_5246)
.L_5246:
        /*000c*/ 	.word	0x00000000
        /*0010*/ 	.short	0x0006
        /*0012*/ 	.short	0x002b
        /*0014*/ 	.byte	0x00, 0xf0, 0x05, 0x00


	//----- nvinfo : EIATTR_KPARAM_INFO
	.align		4
.L_5247:
        /*0018*/ 	.byte	0x04, 0x17
        /*001a*/ 	.short	(.L_5249 - .L_5248)
.L_5248:
        /*001c*/ 	.word	0x00000000
        /*0020*/ 	.short	0x0005
        /*0022*/ 	.short	0x002a
        /*0024*/ 	.byte	0x00, 0xf0, 0x05, 0x00


	//----- nvinfo : EIATTR_KPARAM_INFO
	.align		4
.L_5249:
        /*0028*/ 	.byte	0x04, 0x17
        /*002a*/ 	.short	(.L_5251 - .L_5250)
.L_5250:
        /*002c*/ 	.word	0x00000000
        /*0030*/ 	.short	0x0004
        /*0032*/ 	.short	0x0029
        /*0034*/ 	.byte	0x00, 0xf0, 0x05, 0x00


	//----- nvinfo : EIATTR_KPARAM_INFO
	.align		4
.L_5251:
        /*0038*/ 	.byte	0x04, 0x17
        /*003a*/ 	.short	(.L_5253 - .L_5252)
.L_5252:
        /*003c*/ 	.word	0x00000000
        /*0040*/ 	.short	0x0003
        /*0042*/ 	.short	0x0028
        /*0044*/ 	.byte	0x00, 0xf0, 0x05, 0x00


	//----- nvinfo : EIATTR_KPARAM_INFO
	.align		4
.L_5253:
        /*0048*/ 	.byte	0x04, 0x17
        /*004a*/ 	.short	(.L_5255 - .L_5254)
.L_5254:
        /*004c*/ 	.word	0x00000000
        /*0050*/ 	.short	0x0002
        /*0052*/ 	.short	0x0008
        /*0054*/ 	.byte	0x00, 0xf0, 0x81, 0x00


	//----- nvinfo : EIATTR_KPARAM_INFO
	.align		4
.L_5255:
        /*0058*/ 	.byte	0x04, 0x17
        /*005a*/ 	.short	(.L_5257 - .L_5256)
.L_5256:
        /*005c*/ 	.word	0x00000000
        /*0060*/ 	.short	0x0001
        /*0062*/ 	.short	0x0004
        /*0064*/ 	.byte	0x00, 0xf0, 0x05, 0x00


	//----- nvinfo : EIATTR_KPARAM_INFO
	.align		4
.L_5257:
        /*0068*/ 	.byte	0x04, 0x17
        /*006a*/ 	.short	(.L_5259 - .L_5258)
.L_5258:
        /*006c*/ 	.word	0x00000000
        /*0070*/ 	.short	0x0000
        /*0072*/ 	.short	0x0000
        /*0074*/ 	.byte	0x00, 0xf0, 0x11, 0x00


	//----- nvinfo : EIATTR_SPARSE_MMA_MASK
	.align		4
.L_5259:
        /*0078*/ 	.byte	0x03, 0x50
        /*007a*/ 	.short	0x0000


	//----- nvinfo : EIATTR_MAXREG_COUNT
	.align		4
        /*007c*/ 	.byte	0x03, 0x1b
        /*007e*/ 	.short	0x00ff


	//----- nvinfo : EIATTR_MERCURY_ISA_VERSION
	.align		4
        /*0080*/ 	.byte	0x03, 0x5f
        /*0082*/ 	.short	0x0101


	//----- nvinfo : EIATTR_VRC_CTA_INIT_COUNT
	.align		4
        /*0084*/ 	.byte	0x02, 0x4a
	.zero		1
	.zero		1


	//----- nvinfo : EIATTR_EXIT_INSTR_OFFSETS
	.align		4
        /*0088*/ 	.byte	0x04, 0x1c
        /*008a*/ 	.short	(.L_5261 - .L_5260)


	//   ....[0]....
.L_5260:
        /*008c*/ 	.word	0x00000610


	//   ....[1]....
        /*0090*/ 	.word	0x00000660


	//----- nvinfo : EIATTR_MAX_THREADS
	.align		4
.L_5261:
        /*0094*/ 	.byte	0x04, 0x05
        /*0096*/ 	.short	(.L_5263 - .L_5262)
.L_5262:
        /*0098*/ 	.word	0x00000080
        /*009c*/ 	.word	0x00000001
        /*00a0*/ 	.word	0x00000001


	//----- nvinfo : EIATTR_CRS_STACK_SIZE
	.align		4
.L_5263:
        /*00a4*/ 	.byte	0x04, 0x1e
        /*00a6*/ 	.short	(.L_5265 - .L_5264)
.L_5264:
        /*00a8*/ 	.word	0x00000000


	//----- nvinfo : EIATTR_CBANK_PARAM_SIZE
	.align		4
.L_5265:
        /*00ac*/ 	.byte	0x03, 0x19
        /*00ae*/ 	.short	0x002c


	//----- nvinfo : EIATTR_PARAM_CBANK
	.align		4
        /*00b0*/ 	.byte	0x04, 0x0a
        /*00b2*/ 	.short	(.L_5267 - .L_5266)
	.align		4
.L_5266:
        /*00b4*/ 	.word	index@(.nv.constant0._ZN2at6native27unrolled_elementwise_kernelIZZZNS0_49_GLOBAL__N__b919a28f_16_Normalization_cu_5c38458736batch_norm_elementwise_backward_evalERKNS_6TensorES5_S5_S5_ENKUlvE_clEvENKUlvE0_clEvEUlfffE_St5arrayIPcLm4EELi4E23TrivialOffsetCalculatorILi3EjESC_ILi1EjENS0_6memory15LoadWithoutCastENSF_16StoreWithoutCastEEEviT_T0_T2_T3_T4_T5_)
        /*00b8*/ 	.short	0x0380
        /*00ba*/ 	.short	0x002c


	//----- nvinfo : EIATTR_SW_WAR
	.align		4
.L_5267:
        /*00bc*/ 	.byte	0x04, 0x36
        /*00be*/ 	.short	(.L_5269 - .L_5268)
.L_5268:
        /*00c0*/ 	.word	0x00000008
.L_5269:


//--------------------- .nv.info._ZN2at6native29vectorized_elementwise_kernelILi2EZZZNS0_49_GLOBAL__N__b919a28f_16_Normalization_cu_5c38458736batch_norm_elementwise_backward_evalERKNS_6TensorES5_S5_S5_ENKUlvE_clEvENKUlvE0_clEvEUlfffE_St5arrayIPcLm4EEEEviT0_T1_ --------------------------
	.section	.nv.info._ZN2at6native29vectorized_elementwise_kernelILi2EZZZNS0_49_GLOBAL__N__b919a28f_16_Normalization_cu_5c38458736batch_norm_elementwise_backward_evalERKNS_6TensorES5_S5_S5_ENKUlvE_clEvENKUlvE0_clEvEUlfffE_St5arrayIPcLm4EEEEviT0_T1_,"",@"SHT_CUDA_INFO"
	.sectionflags	@""
	.align	4


	//----- nvinfo : EIATTR_CUDA_API_VERSION
	.align		4
        /*0000*/ 	.byte	0x04, 0x37
        /*0002*/ 	.short	(.L_5271 - .L_5270)
.L_5270:
        /*0004*/ 	.word	0x00000082


	//----- nvinfo : EIATTR_KPARAM_INFO
	.align		4
.L_5271:
        /*0008*/ 	.byte	0x04, 0x17
        /*000a*/ 	.short	(.L_5273 - .L_5272)
.L_5272:
        /*000c*/ 	.word	0x00000000
        /*0010*/ 	.short	0x0002
        /*0012*/ 	.short	0x0008
        /*0014*/ 	.byte	0x00, 0xf0, 0x81, 0x00


	//----- nvinfo : EIATTR_KPARAM_INFO
	.align		4
.L_5273:
        /*0018*/ 	.byte	0x04, 0x17
        /*001a*/ 	.short	(.L_5275 - .L_5274)
.L_5274:
        /*001c*/ 	.word	0x00000000
        /*0020*/ 	.short	0x0001
        /*0022*/ 	.short	0x0004
        /*0024*/ 	.byte	0x00, 0xf0, 0x05, 0x00


	//----- nvinfo : EIATTR_KPARAM_INFO
	.align		4
.L_5275:
        /*0028*/ 	.byte	0x04, 0x17
        /*002a*/ 	.short	(.L_5277 - .L_5276)
.L_5276:
        /*002c*/ 	.word	0x00000000
        /*0030*/ 	.short	0x0000
        /*0032*/ 	.short	0x0000
        /*0034*/ 	.byte	0x00, 0xf0, 0x11, 0x00


	//----- nvinfo : EIATTR_SPARSE_MMA_MASK
	.align		4
.L_5277:
        /*0038*/ 	.byte	0x03, 0x50
        /*003a*/ 	.short	0x0000


	//----- nvinfo : EIATTR_MAXREG_COUNT
	.align		4
        /*003c*/ 	.byte	0x03, 0x1b
        /*003e*/ 	.short	0x00ff


	//----- nvinfo : EIATTR_MERCURY_ISA_VERSION
	.align		4
        /*0040*/ 	.byte	0x03, 0x5f
        /*0042*/ 	.short	0x0101


	//----- nvinfo : EIATTR_VRC_CTA_INIT_COUNT
	.align		4
        /*0044*/ 	.byte	0x02, 0x4a
	.zero		1
	.zero		1


	//----- nvinfo : EIATTR_EXIT_INSTR_OFFSETS
	.align		4
        /*0048*/ 	.byte	0x04, 0x1c
        /*004a*/ 	.short	(.L_5279 - .L_5278)


	//   ....[0]....
.L_5278:
        /*004c*/ 	.word	0x00000c20


	//   ....[1]....
        /*0050*/ 	.word	0x00000c70


	//   ....[2]....
        /*0054*/ 	.word	0x00000f50


	//----- nvinfo : EIATTR_MAX_THREADS
	.align		4
.L_5279:
        /*0058*/ 	.byte	0x04, 0x05
        /*005a*/ 	.short	(.L_5281 - .L_5280)
.L_5280:
        /*005c*/ 	.word	0x00000080
        /*0060*/ 	.word	0x00000001
        /*0064*/ 	.word	0x00000001


	//----- nvinfo : EIATTR_CRS_STACK_SIZE
	.align		4
.L_5281:
        /*0068*/ 	.byte	0x04, 0x1e
        /*006a*/ 	.short	(.L_5283 - .L_5282)
.L_5282:
        /*006c*/ 	.word	0x00000000


	//----- nvinfo : EIATTR_CBANK_PARAM_SIZE
	.align		4
.L_5283:
        /*0070*/ 	.byte	0x03, 0x19
        /*0072*/ 	.short	0x0028


	//----- nvinfo : EIATTR_PARAM_CBANK
	.align		4
        /*0074*/ 	.byte	0x04, 0x0a
        /*0076*/ 	.short	(.L_5285 - .L_5284)
	.align		4
.L_5284:
        /*0078*/ 	.word	index@(.nv.constant0._ZN2at6native29vectorized_elementwise_kernelILi2EZZZNS0_49_GLOBAL__N__b919a28f_16_Normalization_cu_5c38458736batch_norm_elementwise_backward_evalERKNS_6TensorES5_S5_S5_ENKUlvE_clEvENKUlvE0_clEvEUlfffE_St5arrayIPcLm4EEEEviT0_T1_)
        /*007c*/ 	.short	0x0380
        /*007e*/ 	.short	0x0028


	//----- nvinfo : EIATTR_SW_WAR
	.align		4
.L_5285:
        /*0080*/ 	.byte	0x04, 0x36
        /*0082*/ 	.short	(.L_5287 - .L_5286)
.L_5286:
        /*0084*/ 	.word	0x00000008
.L_5287:


//--------------------- .nv.info._ZN2at6native29vectorized_elementwise_kernelILi4EZZZNS0_49_GLOBAL__N__b919a28f_16_Normalization_cu_5c38458736batch_norm_elementwise_backward_evalERKNS_6TensorES5_S5_S5_ENKUlvE_clEvENKUlvE0_clEvEUlfffE_St5arrayIPcLm4EEEEviT0_T1_ --------------------------
	.section	.nv.info._ZN2at6native29vectorized_elementwise_kernelILi4EZZZNS0_49_GLOBAL__N__b919a28f_16_Normalization_cu_5c38458736batch_norm_elementwise_backward_evalERKNS_6TensorES5_S5_S5_ENKUlvE_clEvENKUlvE0_clEvEUlfffE_St5arrayIPcLm4EEEEviT0_T1_,"",@"SHT_CUDA_INFO"
	.sectionflags	@""
	.align	4


	//----- nvinfo : EIATTR_CUDA_API_VERSION
	.align		4
        /*0000*/ 	.byte	0x04, 0x37
        /*0002*/ 	.short	(.L_5289 - .L_5288)
.L_5288:
        /*0004*/ 	.word	0x00000082


	//----- nvinfo : EIATTR_KPARAM_INFO
	.align		4
.L_5289:
        /*0008*/ 	.byte	0x04, 0x17
        /*000a*/ 	.short	(.L_5291 - .L_5290)
.L_5290:
        /*000c*/ 	.word	0x00000000
        /*0010*/ 	.short	0x0002
        /*0012*/ 	.short	0x0008
        /*0014*/ 	.byte	0x00, 0xf0, 0x81, 0x00


	//----- nvinfo : EIATTR_KPARAM_INFO
	.align		4
.L_5291:
        /*0018*/ 	.byte	0x04, 0x17
        /*001a*/ 	.short	(.L_5293 - .L_5292)
.L_5292:
        /*001c*/ 	.word	0x00000000
        /*0020*/ 	.short	0x0001
        /*0022*/ 	.short	0x0004
        /*0024*/ 	.byte	0x00, 0xf0, 0x05, 0x00


	//----- nvinfo : EIATTR_KPARAM_INFO
	.align		4
.L_5293:
        /*0028*/ 	.byte	0x04, 0x17
        /*002a*/ 	.short	(.L_5295 - .L_5294)
.L_5294:
        /*002c*/ 	.word	0x00000000
        /*0030*/ 	.short	0x0000
        /*0032*/ 	.short	0x0000
        /*0034*/ 	.byte	0x00, 0xf0, 0x11, 0x00


	//----- nvinfo : EIATTR_SPARSE_MMA_MASK
	.align		4
.L_5295:
        /*0038*/ 	.byte	0x03, 0x50
        /*003a*/ 	.short	0x0000


	//----- nvinfo : EIATTR_MAXREG_COUNT
	.align		4
        /*003c*/ 	.byte	0x03, 0x1b
        /*003e*/ 	.short	0x00ff


	//----- nvinfo : EIATTR_MERCURY_ISA_VERSION
	.align		4
        /*0040*/ 	.byte	0x03, 0x5f
        /*0042*/ 	.short	0x0101


	//----- nvinfo : EIATTR_VRC_CTA_INIT_COUNT
	.align		4
        /*0044*/ 	.byte	0x02, 0x4a
	.zero		1
	.zero		1


	//----- nvinfo : EIATTR_EXIT_INSTR_OFFSETS
	.align		4
        /*0048*/ 	.byte	0x04, 0x1c
        /*004a*/ 	.short	(.L_5297 - .L_5296)


	//   ....[0]....
.L_5296:
        /*004c*/ 	.word	0x00000c20


	//   ....[1]....
        /*0050*/ 	.word	0x00000c70


	//   ....[2]....
        /*0054*/ 	.word	0x00000ed0


	//----- nvinfo : EIATTR_MAX_THREADS
	.align		4
.L_5297:
        /*0058*/ 	.byte	0x04, 0x05
        /*005a*/ 	.short	(.L_5299 - .L_5298)
.L_5298:
        /*005c*/ 	.word	0x00000080
        /*0060*/ 	.word	0x00000001
        /*0064*/ 	.word	0x00000001


	//----- nvinfo : EIATTR_CRS_STACK_SIZE
	.align		4
.L_5299:
        /*0068*/ 	.byte	0x04, 0x1e
        /*006a*/ 	.short	(.L_5301 - .L_5300)
.L_5300:
        /*006c*/ 	.word	0x00000000


	//----- nvinfo : EIATTR_CBANK_PARAM_SIZE
	.align		4
.L_5301:
        /*0070*/ 	.byte	0x03, 0x19
        /*0072*/ 	.short	0x0028


	//----- nvinfo : EIATTR_PARAM_CBANK
	.align		4
        /*0074*/ 	.byte	0x04, 0x0a
        /*0076*/ 	.short	(.L_5303 - .L_5302)
	.align		4
.L_5302:
        /*0078*/ 	.word	index@(.nv.constant0._ZN2at6native29vectorized_elementwise_kernelILi4EZZZNS0_49_GLOBAL__N__b919a28f_16_Normalization_cu_5c38458736batch_norm_elementwise_backward_evalERKNS_6TensorES5_S5_S5_ENKUlvE_clEvENKUlvE0_clEvEUlfffE_St5arrayIPcLm4EEEEviT0_T1_)
        /*007c*/ 	.short	0x0380
        /*007e*/ 	.short	0x0028


	//----- nvinfo : EIATTR_SW_WAR
	.align		4
.L_5303:
        /*0080*/ 	.byte	0x04, 0x36
        /*0082*/ 	.short	(.L_5305 - .L_5304)
.L_5304:
        /*0084*/ 	.word	0x00000008
.L_5305:


//--------------------- .nv.info._ZN2at6native29vectorized_elementwise_kernelILi8EZZZNS0_49_GLOBAL__N__b919a28f_16_Normalization_cu_5c38458736batch_norm_elementwise_backward_evalERKNS_6TensorES5_S5_S5_ENKUlvE_clEvENKUlvE0_clEvEUlfffE_St5arrayIPcLm4EEEEviT0_T1_ --------------------------
	.section	.nv.info._ZN2at6native29vectorized_elementwise_kernelILi8EZZZNS0_49_GLOBAL__N__b919a28f_16_Normalization_cu_5c38458736batch_norm_elementwise_backward_evalERKNS_6TensorES5_S5_S5_ENKUlvE_clEvENKUlvE0_clEvEUlfffE_St5arrayIPcLm4EEEEviT0_T1_,"",@"SHT_CUDA_INFO"
	.sectionflags	@""
	.align	4


	//----- nvinfo : EIATTR_CUDA_API_VERSION
	.align		4
        /*0000*/ 	.byte	0x04, 0x37
        /*0002*/ 	.short	(.L_5307 - .L_5306)
.L_5306:
        /*0004*/ 	.word	0x00000082


	//----- nvinfo : EIATTR_KPARAM_INFO
	.align		4
.L_5307:
        /*0008*/ 	.byte	0x04, 0x17
        /*000a*/ 	.short	(.L_5309 - .L_5308)
.L_5308:
        /*000c*/ 	.word	0x00000000
        /*0010*/ 	.short	0x0002
        /*0012*/ 	.short	0x0008
        /*0014*/ 	.byte	0x00, 0xf0, 0x81, 0x00


	//----- nvinfo : EIATTR_KPARAM_INFO
	.align		4
.L_5309:
        /*0018*/ 	.byte	0x04, 0x17
        /*001a*/ 	.short	(.L_5311 - .L_5310)
.L_5310:
        /*001c*/ 	.word	0x00000000
        /*0020*/ 	.short	0x0001
        /*0022*/ 	.short	0x0004
        /*0024*/ 	.byte	0x00, 0xf0, 0x05, 0x00


	//----- nvinfo : EIATTR_KPARAM_INFO
	.align		4
.L_5311:
        /*0028*/ 	.byte	0x04, 0x17
        /*002a*/ 	.short	(.L_5313 - .L_5312)
.L_5312:
        /*002c*/ 	.word	0x00000000
        /*0030*/ 	.short	0x0000
        /*0032*/ 	.short	0x0000
        /*0034*/ 	.byte	0x00, 0xf0, 0x11, 0x00


	//----- nvinfo : EIATTR_SPARSE_MMA_MASK
	.align		4
.L_5313:
        /*0038*/ 	.byte	0x03, 0x50
        /*003a*/ 	.short	0x0000


	//----- nvinfo : EIATTR_MAXREG_COUNT
	.align		4
        /*003c*/ 	.byte	0x03, 0x1b
        /*003e*/ 	.short	0x00ff


	//----- nvinfo : EIATTR_MERCURY_ISA_VERSION
	.align		4
        /*0040*/ 	.byte	0x03, 0x5f
        /*0042*/ 	.short	0x0101


	//----- nvinfo : EIATTR_VRC_CTA_INIT_COUNT
	.align		4
        /*0044*/ 	.byte	0x02, 0x4a
	.zero		1
	.zero		1


	//----- nvinfo : EIATTR_EXIT_INSTR_OFFSETS
	.align		4
        /*0048*/ 	.byte	0x04, 0x1c
        /*004a*/ 	.short	(.L_5315 - .L_5314)


	//   ....[0]....
.L_5314:
        /*004c*/ 	.word	0x00000c10


	//   ....[1]....
        /*0050*/ 	.word	0x00000c60


	//   ....[2]....
        /*0054*/ 	.word	0x00000e80


	//----- nvinfo : EIATTR_MAX_THREADS
	.align		4
.L_5315:
        /*0058*/ 	.byte	0x04, 0x05
        /*005a*/ 	.short	(.L_5317 - .L_5316)
.L_5316:
        /*005c*/ 	.word	0x00000080
        /*0060*/ 	.word	0x00000001
        /*0064*/ 	.word	0x00000001


	//----- nvinfo : EIATTR_CRS_STACK_SIZE
	.align		4
.L_5317:
        /*0068*/ 	.byte	0x04, 0x1e
        /*006a*/ 	.short	(.L_5319 - .L_5318)
.L_5318:
        /*006c*/ 	.word	0x00000000


	//----- nvinfo : EIATTR_CBANK_PARAM_SIZE
	.align		4
.L_5319:
        /*0070*/ 	.byte	0x03, 0x19
        /*0072*/ 	.short	0x0028


	//----- nvinfo : EIATTR_PARAM_CBANK
	.align		4
        /*0074*/ 	.byte	0x04, 0x0a
        /*0076*/ 	.short	(.L_5321 - .L_5320)
	.align		4
.L_5320:
        /*0078*/ 	.word	index@(.nv.constant0._ZN2at6native29vectorized_elementwise_kernelILi8EZZZNS0_49_GLOBAL__N__b919a28f_16_Normalization_cu_5c38458736batch_norm_elementwise_backward_evalERKNS_6TensorES5_S5_S5_ENKUlvE_clEvENKUlvE0_clEvEUlfffE_St5arrayIPcLm4EEEEviT0_T1_)
        /*007c*/ 	.short	0x0380
        /*007e*/ 	.short	0x0028


	//----- nvinfo : EIATTR_SW_WAR
	.align		4
.L_5321:
        /*0080*/ 	.byte	0x04, 0x36
        /*0082*/ 	.short	(.L_5323 - .L_5322)
.L_5322:
        /*0084*/ 	.word	0x00000008
.L_5323:


//--------------------- .nv.info._ZN2at6native18elementwise_kernelILi128ELi4EZNS0_15gpu_kernel_implIZZZNS0_49_GLOBAL__N__b919a28f_16_Normalization_cu_5c38458736batch_norm_elementwise_backward_evalERKNS_6TensorES6_S6_S6_ENKUlvE_clEvENKUlvE_clEvEUldddE_EEvRNS_18TensorIteratorBaseERKT_EUliE_EEviT1_ --------------------------
	.section	.nv.info._ZN2at6native18elementwise_kernelILi128ELi4EZNS0_15gpu_kernel_implIZZZNS0_49_GLOBAL__N__b919a28f_16_Normalization_cu_5c38458736batch_norm_elementwise_backward_evalERKNS_6TensorES6_S6_S6_ENKUlvE_clEvENKUlvE_clEvEUldddE_EEvRNS_18TensorIteratorBaseERKT_EUliE_EEviT1_,"",@"SHT_CUDA_INFO"
	.sectionflags	@""
	.align	4


	//----- nvinfo : EIATTR_CUDA_API_VERSION
	.align		4
        /*0000*/ 	.byte	0x04, 0x37
        /*0002*/ 	.short	(.L_5325 - .L_5324)
.L_5324:
        /*0004*/ 	.word	0x00000082


	//----- nvinfo : EIATTR_KPARAM_INFO
	.align		4
.L_5325:
        /*0008*/ 	.byte	0x04, 0x17
        /*000a*/ 	.short	(.L_5327 - .L_5326)
.L_5326:
        /*000c*/ 	.word	0x00000000
        /*0010*/ 	.short	0x0001
        /*0012*/ 	.short	0x0008
        /*0014*/ 	.byte	0x00, 0xf0, 0xc1, 0x0b


	//----- nvinfo : EIATTR_KPARAM_INFO
	.align		4
.L_5327:
        /*0018*/ 	.byte	0x04, 0x17
        /*001a*/ 	.short	(.L_5329 - .L_5328)
.L_5328:
        /*001c*/ 	.word	0x00000000
        /*0020*/ 	.short	0x0000
        /*0022*/ 	.short	0x0000
        /*0024*/ 	.byte	0x00, 0xf0, 0x11, 0x00


	//----- nvinfo : EIATTR_SPARSE_MMA_MASK
	.align		4
.L_5329:
        /*0028*/ 	.byte	0x03, 0x50
        /*002a*/ 	.short	0x0000


	//----- nvinfo : EIATTR_MAXREG_COUNT
	.align		4
        /*002c*/ 	.byte	0x03, 0x1b
        /*002e*/ 	.short	0x0080


	//----- nvinfo : EIATTR_EXTERNS
	.align		4
        /*0030*/ 	.byte	0x04, 0x0f
        /*0032*/ 	.short	(.L_5331 - .L_5330)


	//   ....[0]....
	.align		4
.L_5330:
        /*0034*/ 	.word	index@(__assertfail)


	//----- nvinfo : EIATTR_MERCURY_ISA_VERSION
	.align		4
.L_5331:
        /*0038*/ 	.byte	0x03, 0x5f
        /*003a*/ 	.short	0x0101


	//----- nvinfo : EIATTR_VRC_CTA_INIT_COUNT
	.align		4
        /*003c*/ 	.byte	0x02, 0x4a
	.zero		1
	.zero		1


	//----- nvinfo : EIATTR_SYSCALL_OFFSETS
	.align		4
        /*0040*/ 	.byte	0x04, 0x46
        /*0042*/ 	.short	(.L_5333 - .L_5332)


	//   ....[0]....
.L_5332:
        /*0044*/ 	.word	0x00002670


	//   ....[1]....
        /*0048*/ 	.word	0x00003550


	//   ....[2]....
        /*004c*/ 	.word	0x00004430


	//   ....[3]....
        /*0050*/ 	.word	0x000054d0


	//   ....[4]....
        /*0054*/ 	.word	0x00007cf0


	//   ....[5]....
        /*0058*/ 	.word	0x00008bd0


	//   ....[6]....
        /*005c*/ 	.word	0x00009ab0


	//   ....[7]....
        /*0060*/ 	.word	0x0000a8d0


	//   ....[8]....
        /*0064*/ 	.word	0x0000d2a0


	//   ....[9]....
        /*0068*/ 	.word	0x0000e180


	//   ....[10]....
        /*006c*/ 	.word	0x0000f060


	//   ....[11]....
        /*0070*/ 	.word	0x0000fe80


	//   ....[12]....
        /*0074*/ 	.word	0x00012870


	//   ....[13]....
        /*0078*/ 	.word	0x00013750


	//   ....[14]....
        /*007c*/ 	.word	0x00014630


	//   ....[15]....
        /*0080*/ 	.word	0x00015420


	//----- nvinfo : EIATTR_EXIT_INSTR_OFFSETS
	.align		4
.L_5333:
        /*0084*/ 	.byte	0x04, 0x1c
        /*0086*/ 	.short	(.L_5335 - .L_5334)


	//   ....[0]....
.L_5334:
        /*0088*/ 	.word	0x00010220


	//   ....[1]....
        /*008c*/ 	.word	0x000147b0


	//   ....[2]....
        /*0090*/ 	.word	0x000147f0


	//   ....[3]....
        /*0094*/ 	.word	0x00014880


	//   ....[4]....
        /*0098*/ 	.word	0x000148b0


	//   ....[5]....
        /*009c*/ 	.word	0x000148e0


	//   ....[6]....
        /*00a0*/ 	.word	0x000149b0


	//   ....[7]....
        /*00a4*/ 	.word	0x00014a30


	//   ....[8]....
        /*00a8*/ 	.word	0x00014b10


	//   ....[9]....
        /*00ac*/ 	.word	0x00014ba0


	//   ....[10]....
        /*00b0*/ 	.word	0x00014bc0


	//   ....[11]....
        /*00b4*/ 	.word	0x00014c90


	//   ....[12]....
        /*00b8*/ 	.word	0x00014e40


	//   ....[13]....
        /*00bc*/ 	.word	0x00014ff0


	//   ....[14]....
        /*00c0*/ 	.word	0x00015190


	//   ....[15]....
        /*00c4*/ 	.word	0x000151c0


	//   ....[16]....
        /*00c8*/ 	.word	0x000151f0


	//   ....[17]....
        /*00cc*/ 	.word	0x00015290


	//   ....[18]....
        /*00d0*/ 	.word	0x000152c0


	//   ....[19]....
        /*00d4*/ 	.word	0x00015430


	//   ....[20]....
        /*00d8*/ 	.word	0x00015580


	//   ....[21]....
        /*00dc*/ 	.word	0x00015700


	//   ....[22]....
        /*00e0*/ 	.word	0x00015780


	//----- nvinfo : EIATTR_MAX_THREADS
	.align		4
.L_5335:
        /*00e4*/ 	.byte	0x04, 0x05
        /*00e6*/ 	.short	(.L_5337 - .L_5336)
.L_5336:
        /*00e8*/ 	.word	0x00000080
        /*00ec*/ 	.word	0x00000001
        /*00f0*/ 	.word	0x00000001


	//----- nvinfo : EIATTR_CRS_STACK_SIZE
	.align		4
.L_5337:
        /*00f4*/ 	.byte	0x04, 0x1e
        /*00f6*/ 	.short	(.L_5339 - .L_5338)
.L_5338:
        /*00f8*/ 	.word	0x00000000


	//----- nvinfo : EIATTR_CBANK_PARAM_SIZE
	.align		4
.L_5339:
        /*00fc*/ 	.byte	0x03, 0x19
        /*00fe*/ 	.short	0x02f8


	//----- nvinfo : EIATTR_PARAM_CBANK
	.align		4
        /*0100*/ 	.byte	0x04, 0x0a
        /*0102*/ 	.short	(.L_5341 - .L_5340)
	.align		4
.L_5340:
        /*0104*/ 	.word	index@(.nv.constant0._ZN2at6native18elementwise_kernelILi128ELi4EZNS0_15gpu_kernel_implIZZZNS0_49_GLOBAL__N__b919a28f_16_Normalization_cu_5c38458736batch_norm_elementwise_backward_evalERKNS_6TensorES6_S6_S6_ENKUlvE_clEvENKUlvE_clEvEUldddE_EEvRNS_18TensorIteratorBaseERKT_EUliE_EEviT1_)
        /*0108*/ 	.short	0x0380
        /*010a*/ 	.short	0x02f8


	//----- nvinfo : EIATTR_SW_WAR
	.align		4
.L_5341:
        /*010c*/ 	.byte	0x04, 0x36
        /*010e*/ 	.short	(.L_5343 - .L_5342)
.L_5342:
        /*0110*/ 	.word	0x00000008
.L_5343:


//--------------------- .nv.info._ZN2at6native27unrolled_elementwise_kernelIZZZNS0_49_GLOBAL__N__b919a28f_16_Normalization_cu_5c38458736batch_norm_elementwise_backward_evalERKNS_6TensorES5_S5_S5_ENKUlvE_clEvENKUlvE_clEvEUldddE_St5arrayIPcLm4EELi4E23TrivialOffsetCalculatorILi3EjESC_ILi1EjENS0_6memory12LoadWithCastILi3EEENSF_13StoreWithCastILi1EEEEEviT_T0_T2_T3_T4_T5_ --------------------------
	.section	.nv.info._ZN2at6native27unrolled_elementwise_kernelIZZZNS0_49_GLOBAL__N__b919a28f_16_Normalization_cu_5c38458736batch_norm_elementwise_backward_evalERKNS_6TensorES5_S5_S5_ENKUlvE_clEvENKUlvE_clEvEUldddE_St5arrayIPcLm4EELi4E23TrivialOffsetCalculatorILi3EjESC_ILi1EjENS0_6memory12LoadWithCastILi3EEENSF_13StoreWithCastILi1EEEEEviT_T0_T2_T3_T4_T5_,"",@"SHT_CUDA_INFO"
	.sectionflags	@""
	.align	4


	//----- nvinfo : EIATTR_CUDA_API_VERSION
	.align		4
        /*0000*/ 	.byte	0x04, 0x37
        /*0002*/ 	.short	(.L_5345 - .L_5344)
.L_5344:
        /*0004*/ 	.word	0x00000082


	//----- nvinfo : EIATTR_KPARAM_INFO
	.align		4
.L_5345:
        /*0008*/ 	.byte	0x04, 0x17
        /*000a*/ 	.short	(.L_5347 - .L_5346)
.L_5346:
        /*000c*/ 	.word	0x00000000
        /*0010*/ 	.short	0x0006
        /*0012*/ 	.short	0x003c
        /*0014*/ 	.byte	0x00, 0xf0, 0x21, 0x00


	//----- nvinfo : EIATTR_KPARAM_INFO
	.align		4
.L_5347:
        /*0018*/ 	.byte	0x04, 0x17
        /*001a*/ 	.short	(.L_5349 - .L_5348)
.L_5348:
        /*001c*/ 	.word	0x00000000
        /*0020*/ 	.short	0x0005
        /*0022*/ 	.short	0x002c
        /*0024*/ 	.byte	0x00, 0xf0, 0x41, 0x00


	//----- nvinfo : EIATTR_KPARAM_INFO
	.align		4
.L_5349:
        /*0028*/ 	.byte	0x04, 0x17
        /*002a*/ 	.short	(.L_5351 - .L_5350)
.L_5350:
        /*002c*/ 	.word	0x00000000
        /*0030*/ 	.short	0x0004
        /*0032*/ 	.short	0x0029
        /*0034*/ 	.byte	0x00, 0xf0, 0x05, 0x00


	//----- nvinfo : EIATTR_KPARAM_INFO
	.align		4
.L_5351:
        /*0038*/ 	.byte	0x04, 0x17
        /*003a*/ 	.short	(.L_5353 - .L_5352)
.L_5352:
        /*003c*/ 	.word	0x00000000
        /*0040*/ 	.short	0x0003
        /*0042*/ 	.short	0x0028
        /*0044*/ 	.byte	0x00, 0xf0, 0x05, 0x00


	//----- nvinfo : EIATTR_KPARAM_INFO
	.align		4
.L_5353:
        /*0048*/ 	.byte	0x04, 0x17
        /*004a*/ 	.short	(.L_5355 - .L_5354)
.L_5354:
        /*004c*/ 	.word	0x00000000
        /*0050*/ 	.short	0x0002
        /*0052*/ 	.short	0x0008
        /*0054*/ 	.byte	0x00, 0xf0, 0x81, 0x00


	//----- nvinfo : EIATTR_KPARAM_INFO
	.align		4
.L_5355:
        /*0058*/ 	.byte	0x04, 0x17
        /*005a*/ 	.short	(.L_5357 - .L_5356)
.L_5356:
        /*005c*/ 	.word	0x00000000
        /*0060*/ 	.short	0x0001
        /*0062*/ 	.short	0x0004
        /*0064*/ 	.byte	0x00, 0xf0, 0x05, 0x00


	//----- nvinfo : EIATTR_KPARAM_INFO
	.align		4
.L_5357:
        /*0068*/ 	.byte	0x04, 0x17
        /*006a*/ 	.short	(.L_5359 - .L_5358)
.L_5358:
        /*006c*/ 	.word	0x00000000
        /*0070*/ 	.short	0x0000
        /*0072*/ 	.short	0x0000
        /*0074*/ 	.byte	0x00, 0xf0, 0x11, 0x00


	//----- nvinfo : EIATTR_SPARSE_MMA_MASK
	.align		4
.L_5359:
        /*0078*/ 	.byte	0x03, 0x50
        /*007a*/ 	.short	0x0000


	//----- nvinfo : EIATTR_MAXREG_COUNT
	.align		4
        /*007c*/ 	.byte	0x03, 0x1b
        /*007e*/ 	.short	0x00ff


	//----- nvinfo : EIATTR_EXTERNS
	.align		4
        /*0080*/ 	.byte	0x04, 0x0f
        /*0082*/ 	.short	(.L_5361 - .L_5360)


	//   ....[0]....
	.align		4
.L_5360:
        /*0084*/ 	.word	index@(__assertfail)


	//----- nvinfo : EIATTR_MERCURY_ISA_VERSION
	.align		4
.L_5361:
        /*0088*/ 	.byte	0x03, 0x5f
        /*008a*/ 	.short	0x0101


	//----- nvinfo : EIATTR_VRC_CTA_INIT_COUNT
	.align		4
        /*008c*/ 	.byte	0x02, 0x4a
	.zero		1
	.zero		1


	//----- nvinfo : EIATTR_SYSCALL_OFFSETS
	.align		4
        /*0090*/ 	.byte	0x04, 0x46
        /*0092*/ 	.short	(.L_5363 - .L_5362)


	//   ....[0]....
.L_5362:
        /*0094*/ 	.word	0x00000ed0


	//   ....[1]....
        /*0098*/ 	.word	0x00001de0


	//   ....[2]....
        /*009c*/ 	.word	0x00002cf0


	//   ....[3]....
        /*00a0*/ 	.word	0x00003d50


	//   ....[4]....
        /*00a4*/ 	.word	0x00004c60


	//   ....[5]....
        /*00a8*/ 	.word	0x00005b70


	//   ....[6]....
        /*00ac*/ 	.word	0x00006b10


	//   ....[7]....
        /*00b0*/ 	.word	0x00007a20


	//   ....[8]....
        /*00b4*/ 	.word	0x00008930


	//   ....[9]....
        /*00b8*/ 	.word	0x000098d0


	//   ....[10]....
        /*00bc*/ 	.word	0x0000a7e0


	//   ....[11]....
        /*00c0*/ 	.word	0x0000b6c0


	//   ....[12]....
        /*00c4*/ 	.word	0x0000c770


	//   ....[13]....
        /*00c8*/ 	.word	0x0000d700


	//   ....[14]....
        /*00cc*/ 	.word	0x0000e860


	//   ....[15]....
        /*00d0*/ 	.word	0x0000f9a0


	//----- nvinfo : EIATTR_EXIT_INSTR_OFFSETS
	.align		4
.L_5363:
        /*00d4*/ 	.byte	0x04, 0x1c
        /*00d6*/ 	.short	(.L_5365 - .L_5364)


	//   ....[0]....
.L_5364:
        /*00d8*/ 	.word	0x0000ebf0


	//   ....[1]....
        /*00dc*/ 	.word	0x0000ed30


	//   ....[2]....
        /*00e0*/ 	.word	0x0000ed70


	//   ....[3]....
        /*00e4*/ 	.word	0x0000ee00


	//   ....[4]....
        /*00e8*/ 	.word	0x0000ee30


	//   ....[5]....
        /*00ec*/ 	.word	0x0000ee60


	//   ....[6]....
        /*00f0*/ 	.word	0x0000ef30


	//   ....[7]....
        /*00f4*/ 	.word	0x0000efb0


	//   ....[8]....
        /*00f8*/ 	.word	0x0000f090


	//   ....[9]....
        /*00fc*/ 	.word	0x0000f120


	//   ....[10]....
        /*0100*/ 	.word	0x0000f140


	//   ....[11]....
        /*0104*/ 	.word	0x0000f210


	//   ....[12]....
        /*0108*/ 	.word	0x0000f3c0


	//   ....[13]....
        /*010c*/ 	.word	0x0000f570


	//   ....[14]....
        /*0110*/ 	.word	0x0000f710


	//   ....[15]....
        /*0114*/ 	.word	0x0000f740


	//   ....[16]....
        /*0118*/ 	.word	0x0000f770


	//   ....[17]....
        /*011c*/ 	.word	0x0000f810


	//   ....[18]....
        /*0120*/ 	.word	0x0000f840


	//   ....[19]....
        /*0124*/ 	.word	0x0000f9b0


	//   ....[20]....
        /*0128*/ 	.word	0x0000fb00


	//   ....[21]....
        /*012c*/ 	.word	0x0000fc80


	//   ....[22]....
        /*0130*/ 	.word	0x0000fd00


	//----- nvinfo : EIATTR_MAX_THREADS
	.align		4
.L_5365:
        /*0134*/ 	.byte	0x04, 0x05
        /*0136*/ 	.short	(.L_5367 - .L_5366)
.L_5366:
        /*0138*/ 	.word	0x00000080
        /*013c*/ 	.word	0x00000001
        /*0140*/ 	.word	0x00000001


	//----- nvinfo : EIATTR_CRS_STACK_SIZE
	.align		4
.L_5367:
        /*0144*/ 	.byte	0x04, 0x1e
        /*0146*/ 	.short	(.L_5369 - .L_5368)
.L_5368:
        /*0148*/ 	.word	0x00000000


	//----- nvinfo : EIATTR_CBANK_PARAM_SIZE
	.align		4
.L_5369:
        /*014c*/ 	.byte	0x03, 0x19
        /*014e*/ 	.short	0x0044


	//----- nvinfo : EIATTR_PARAM_CBANK
	.align		4
        /*0150*/ 	.byte	0x04, 0x0a
        /*0152*/ 	.short	(.L_5371 - .L_5370)
	.align		4
.L_5370:
        /*0154*/ 	.word	index@(.nv.constant0._ZN2at6native27unrolled_elementwise_kernelIZZZNS0_49_GLOBAL__N__b919a28f_16_Normalization_cu_5c38458736batch_norm_elementwise_backward_evalERKNS_6TensorES5_S5_S5_ENKUlvE_clEvENKUlvE_clEvEUldddE_St5arrayIPcLm4EELi4E23TrivialOffsetCalculatorILi3EjESC_ILi1EjENS0_6memory12LoadWithCastILi3EEENSF_13StoreWithCastILi1EEEEEviT_T0_T2_T3_T4_T5_)
        /*0158*/ 	.short	0x0380
        /*015a*/ 	.short	0x0044


	//----- nvinfo : EIATTR_SW_WAR
	.align		4
.L_5371:
        /*015c*/ 	.byte	0x04, 0x36
        /*015e*/ 	.short	(.L_5373 - .L_5372)
.L_5372:
        /*0160*/ 	.word	0x00000008
.L_5373:


//--------------------- .nv.info._ZN2at6native18elementwise_kernelILi128ELi2EZNS0_22gpu_kernel_impl_nocastIZZZNS0_49_GLOBAL__N__b919a28f_16_Normalization_cu_5c38458736batch_norm_elementwise_backward_evalERKNS_6TensorES6_S6_S6_ENKUlvE_clEvENKUlvE_clEvEUldddE_EEvRNS_18TensorIteratorBaseERKT_EUliE_EEviT1_ --------------------------
	.section	.nv.info._ZN2at6native18elementwise_kernelILi128ELi2EZNS0_22gpu_kernel_impl_nocastIZZZNS0_49_GLOBAL__N__b919a28f_16_Normalization_cu_5c38458736batch_norm_elementwise_backward_evalERKNS_6TensorES6_S6_S6_ENKUlvE_clEvENKUlvE_clEvEUldddE_EEvRNS_18TensorIteratorBaseERKT_EUliE_EEviT1_,"",@"SHT_CUDA_INFO"
	.sectionflags	@""
	.align	4


	//----- nvinfo : EIATTR_CUDA_API_VERSION
	.align		4
        /*0000*/ 	.byte	0x04, 0x37
        /*0002*/ 	.short	(.L_5375 - .L_5374)
.L_5374:
        /*0004*/ 	.word	0x00000082


	//----- nvinfo : EIATTR_KPARAM_INFO
	.align		4
.L_5375:
        /*0008*/ 	.byte	0x04, 0x17
        /*000a*/ 	.short	(.L_5377 - .L_5376)
.L_5376:
        /*000c*/ 	.word	0x00000000
        /*0010*/ 	.short	0x0001
        /*0012*/ 	.short	0x0008
        /*0014*/ 	.byte	0x00, 0xf0, 0xc1, 0x0b


	//----- nvinfo : EIATTR_KPARAM_INFO
	.align		4
.L_5377:
        /*0018*/ 	.byte	0x04, 0x17
        /*001a*/ 	.short	(.L_5379 - .L_5378)
.L_5378:
        /*001c*/ 	.word	0x00000000
        /*0020*/ 	.short	0x0000
        /*0022*/ 	.short	0x0000
        /*0024*/ 	.byte	0x00, 0xf0, 0x11, 0x00


	//----- nvinfo : EIATTR_SPARSE_MMA_MASK
	.align		4
.L_5379:
        /*0028*/ 	.byte	0x03, 0x50
        /*002a*/ 	.short	0x0000


	//----- nvinfo : EIATTR_MAXREG_COUNT
	.align		4
        /*002c*/ 	.byte	0x03, 0x1b
        /*002e*/ 	.short	0x0080


	//----- nvinfo : EIATTR_MERCURY_ISA_VERSION
	.align		4
        /*0030*/ 	.byte	0x03, 0x5f
        /*0032*/ 	.short	0x0101


	//----- nvinfo : EIATTR_VRC_CTA_INIT_COUNT
	.align		4
        /*0034*/ 	.byte	0x02, 0x4a
	.zero		1
	.zero		1


	//----- nvinfo : EIATTR_EXIT_INSTR_OFFSETS
	.align		4
        /*0038*/ 	.byte	0x04, 0x1c
        /*003a*/ 	.short	(.L_5381 - .L_5380)


	//   ....[0]....
.L_5380:
        /*003c*/ 	.word	0x000001a0


	//   ....[1]....
        /*0040*/ 	.word	0x00000250


	//   ....[2]....
        /*0044*/ 	.word	0x00001b60


	//   ....[3]....
        /*0048*/ 	.word	0x000033d0


	//----- nvinfo : EIATTR_MAX_THREADS
	.align		4
.L_5381:
        /*004c*/ 	.byte	0x04, 0x05
        /*004e*/ 	.short	(.L_5383 - .L_5382)
.L_5382:
        /*0050*/ 	.word	0x00000080
        /*0054*/ 	.word	0x00000001
        /*0058*/ 	.word	0x00000001


	//----- nvinfo : EIATTR_CRS_STACK_SIZE
	.align		4
.L_5383:
        /*005c*/ 	.byte	0x04, 0x1e
        /*005e*/ 	.short	(.L_5385 - .L_5384)
.L_5384:
        /*0060*/ 	.word	0x00000000


	//----- nvinfo : EIATTR_CBANK_PARAM_SIZE
	.align		4
.L_5385:
        /*0064*/ 	.byte	0x03, 0x19
        /*0066*/ 	.short	0x02f8


	//----- nvinfo : EIATTR_PARAM_CBANK
	.align		4
        /*0068*/ 	.byte	0x04, 0x0a
        /*006a*/ 	.short	(.L_5387 - .L_5386)
	.align		4
.L_5386:
        /*006c*/ 	.word	index@(.nv.constant0._ZN2at6native18elementwise_kernelILi128ELi2EZNS0_22gpu_kernel_impl_nocastIZZZNS0_49_GLOBAL__N__b919a28f_16_Normalization_cu_5c38458736batch_norm_elementwise_backward_evalERKNS_6TensorES6_S6_S6_ENKUlvE_clEvENKUlvE_clEvEUldddE_EEvRNS_18TensorIteratorBaseERKT_EUliE_EEviT1_)
        /*0070*/ 	.short	0x0380
        /*0072*/ 	.short	0x02f8


	//----- nvinfo : EIATTR_SW_WAR
	.align		4
.L_5387:
        /*0074*/ 	.byte	0x04, 0x36
        /*0076*/ 	.short	(.L_5389 - .L_5388)
.L_5388:
        /*0078*/ 	.word	0x00000008
.L_5389:


//--------------------- .nv.info._ZN2at6native27unrolled_elementwise_kernelIZZZNS0_49_GLOBAL__N__b919a28f_16_Normalization_cu_5c38458736batch_norm_elementwise_backward_evalERKNS_6TensorES5_S5_S5_ENKUlvE_clEvENKUlvE_clEvEUldddE_St5arrayIPcLm4EELi4E23TrivialOffsetCalculatorILi3EjESC_ILi1EjENS0_6memory15LoadWithoutCastENSF_16StoreWithoutCastEEEviT_T0_T2_T3_T4_T5_ --------------------------
	.section	.nv.info._ZN2at6native27unrolled_elementwise_kernelIZZZNS0_49_GLOBAL__N__b919a28f_16_Normalization_cu_5c38458736batch_norm_elementwise_backward_evalERKNS_6TensorES5_S5_S5_ENKUlvE_clEvENKUlvE_clEvEUldddE_St5arrayIPcLm4EELi4E23TrivialOffsetCalculatorILi3EjESC_ILi1EjENS0_6memory15LoadWithoutCastENSF_16StoreWithoutCastEEEviT_T0_T2_T3_T4_T5_,"",@"SHT_CUDA_INFO"
	.sectionflags	@""
	.align	4


	//----- nvinfo : EIATTR_CUDA_API_VERSION
	.align		4
        /*0000*/ 	.byte	0x04, 0x37
        /*0002*/ 	.short	(.L_5391 - .L_5390)
.L_5390:
        /*0004*/ 	.word	0x00000082


	//----- nvinfo : EIATTR_KPARAM_INFO
	.align		4
.L_5391:
        /*0008*/ 	.byte	0x04, 0x17
        /*000a*/ 	.short	(.L_5393 - .L_5392)
.L_5392:
        /*000c*/ 	.word	0x00000000
        /*0010*/ 	.short	0x0006
        /*0012*/ 	.short	0x002b
        /*0014*/ 	.byte	0x00, 0xf0, 0x05, 0x00


	//----- nvinfo : EIATTR_KPARAM_INFO
	.align		4
.L_5393:
        /*0018*/ 	.byte	0x04, 0x17
        /*001a*/ 	.short	(.L_5395 - .L_5394)
.L_5394:
        /*001c*/ 	.word	0x00000000
        /*0020*/ 	.short	0x0005
        /*0022*/ 	.short	0x002a
        /*0024*/ 	.byte	0x00, 0xf0, 0x05, 0x00


	//----- nvinfo : EIATTR_KPARAM_INFO
	.align		4
.L_5395:
        /*0028*/ 	.byte	0x04, 0x17
        /*002a*/ 	.short	(.L_5397 - .L_5396)
.L_5396:
        /*002c*/ 	.word	0x00000000
        /*0030*/ 	.short	0x0004
        /*0032*/ 	.short	0x0029
        /*0034*/ 	.byte	0x00, 0xf0, 0x05, 0x00


	//----- nvinfo : EIATTR_KPARAM_INFO
	.align		4
.L_5397:
        /*0038*/ 	.byte	0x04, 0x17
        /*003a*/ 	.short	(.L_5399 - .L_5398)
.L_5398:
        /*003c*/ 	.word	0x00000000
        /*0040*/ 	.short	0x0003
        /*0042*/ 	.short	0x0028
        /*0044*/ 	.byte	0x00, 0xf0, 0x05, 0x00


	//----- nvinfo : EIATTR_KPARAM_INFO
	.align		4
.L_5399:
        /*0048*/ 	.byte	0x04, 0x17
        /*004a*/ 	.short	(.L_5401 - .L_5400)
.L_5400:
        /*004c*/ 	.word	0x00000000
        /*0050*/ 	.short	0x0002
        /*0052*/ 	.short	0x0008
        /*0054*/ 	.byte	0x00, 0xf0, 0x81, 0x00


	//----- nvinfo : EIATTR_KPARAM_INFO
	.align		4
.L_5401:
        /*0058*/ 	.byte	0x04, 0x17
        /*005a*/ 	.short	(.L_5403 - .L_5402)
.L_5402:
        /*005c*/ 	.word	0x00000000
        /*0060*/ 	.short	0x0001
        /*0062*/ 	.short	0x0004
        /*0064*/ 	.byte	0x00, 0xf0, 0x05, 0x00


	//----- nvinfo : EIATTR_KPARAM_INFO
	.align		4
.L_5403:
        /*0068*/ 	.byte	0x04, 0x17
        /*006a*/ 	.short	(.L_5405 - .L_5404)
.L_5404:
        /*006c*/ 	.word	0x00000000
        /*0070*/ 	.short	0x0000
        /*0072*/ 	.short	0x0000
        /*0074*/ 	.byte	0x00, 0xf0, 0x11, 0x00


	//----- nvinfo : EIATTR_SPARSE_MMA_MASK
	.align		4
.L_5405:
        /*0078*/ 	.byte	0x03, 0x50
        /*007a*/ 	.short	0x0000


	//----- nvinfo : EIATTR_MAXREG_COUNT
	.align		4
        /*007c*/ 	.byte	0x03, 0x1b
        /*007e*/ 	.short	0x00ff


	//----- nvinfo : EIATTR_MERCURY_ISA_VERSION
	.align		4
        /*0080*/ 	.byte	0x03, 0x5f
        /*0082*/ 	.short	0x0101


	//----- nvinfo : EIATTR_VRC_CTA_INIT_COUNT
	.align		4
        /*0084*/ 	.byte	0x02, 0x4a
	.zero		1
	.zero		1


	//----- nvinfo : EIATTR_EXIT_INSTR_OFFSETS
	.align		4
        /*0088*/ 	.byte	0x04, 0x1c
        /*008a*/ 	.short	(.L_5407 - .L_5406)


	//   ....[0]....
.L_5406:
        /*008c*/ 	.word	0x00000630


	//   ....[1]....
        /*0090*/ 	.word	0x00000680


	//----- nvinfo : EIATTR_MAX_THREADS
	.align		4
.L_5407:
        /*0094*/ 	.byte	0x04, 0x05
        /*0096*/ 	.short	(.L_5409 - .L_5408)
.L_5408:
        /*0098*/ 	.word	0x00000080
        /*009c*/ 	.word	0x00000001
        /*00a0*/ 	.word	0x00000001


	//----- nvinfo : EIATTR_CRS_STACK_SIZE
	.align		4
.L_5409:
        /*00a4*/ 	.byte	0x04, 0x1e
        /*00a6*/ 	.short	(.L_5411 - .L_5410)
.L_5410:
        /*00a8*/ 	.word	0x00000000


	//----- nvinfo : EIATTR_CBANK_PARAM_SIZE
	.align		4
.L_5411:
        /*00ac*/ 	.byte	0x03, 0x19
        /*00ae*/ 	.short	0x002c


	//----- nvinfo : EIATTR_PARAM_CBANK
	.align		4
        /*00b0*/ 	.byte	0x04, 0x0a
        /*00b2*/ 	.short	(.L_5413 - .L_5412)
	.align		4
.L_5412:
        /*00b4*/ 	.word	index@(.nv.constant0._ZN2at6native27unrolled_elementwise_kernelIZZZNS0_49_GLOBAL__N__b919a28f_16_Normalization_cu_5c38458736batch_norm_elementwise_backward_evalERKNS_6TensorES5_S5_S5_ENKUlvE_clEvENKUlvE_clEvEUldddE_St5arrayIPcLm4EELi4E23TrivialOffsetCalculatorILi3EjESC_ILi1EjENS0_6memory15LoadWithoutCastENSF_16StoreWithoutCastEEEviT_T0_T2_T3_T4_T5_)
        /*00b8*/ 	.short	0x0380
        /*00ba*/ 	.short	0x002c


	//----- nvinfo : EIATTR_SW_WAR
	.align		4
.L_5413:
        /*00bc*/ 	.byte	0x04, 0x36
        /*00be*/ 	.short	(.L_5415 - .L_5414)
.L_5414:
        /*00c0*/ 	.word	0x00000008
.L_5415:


//--------------------- .nv.info._ZN2at6native29vectorized_elementwise_kernelILi2EZZZNS0_49_GLOBAL__N__b919a28f_16_Normalization_cu_5c38458736batch_norm_elementwise_backward_evalERKNS_6TensorES5_S5_S5_ENKUlvE_clEvENKUlvE_clEvEUldddE_St5arrayIPcLm4EEEEviT0_T1_ --------------------------
	.section	.nv.info._ZN2at6native29vectorized_elementwise_kernelILi2EZZZNS0_49_GLOBAL__N__b919a28f_16_Normalization_cu_5c38458736batch_norm_elementwise_backward_evalERKNS_6TensorES5_S5_S5_ENKUlvE_clEvENKUlvE_clEvEUldddE_St5arrayIPcLm4EEEEviT0_T1_,"",@"SHT_CUDA_INFO"
	.sectionflags	@""
	.align	4


	//----- nvinfo : EIATTR_CUDA_API_VERSION
	.align		4
        /*0000*/ 	.byte	0x04, 0x37
        /*0002*/ 	.short	(.L_5417 - .L_5416)
.L_5416:
        /*0004*/ 	.word	0x00000082


	//----- nvinfo : EIATTR_KPARAM_INFO
	.align		4
.L_5417:
        /*0008*/ 	.byte	0x04, 0x17
        /*000a*/ 	.short	(.L_5419 - .L_5418)
.L_5418:
        /*000c*/ 	.word	0x00000000
        /*0010*/ 	.short	0x0002
        /*0012*/ 	.short	0x0008
        /*0014*/ 	.byte	0x00, 0xf0, 0x81, 0x00


	//----- nvinfo : EIATTR_KPARAM_INFO
	.align		4
.L_5419:
        /*0018*/ 	.byte	0x04, 0x17
        /*001a*/ 	.short	(.L_5421 - .L_5420)
.L_5420:
        /*001c*/ 	.word	0x00000000
        /*0020*/ 	.short	0x0001
        /*0022*/ 	.short	0x0004
        /*0024*/ 	.byte	0x00, 0xf0, 0x05, 0x00


	//----- nvinfo : EIATTR_KPARAM_INFO
	.align		4
.L_5421:
        /*0028*/ 	.byte	0x04, 0x17
        /*002a*/ 	.short	(.L_5423 - .L_5422)
.L_5422:
        /*002c*/ 	.word	0x00000000
        /*0030*/ 	.short	0x0000
        /*0032*/ 	.short	0x0000
        /*0034*/ 	.byte	0x00, 0xf0, 0x11, 0x00


	//----- nvinfo : EIATTR_SPARSE_MMA_MASK
	.align		4
.L_5423:
        /*0038*/ 	.byte	0x03, 0x50
        /*003a*/ 	.short	0x0000


	//----- nvinfo : EIATTR_MAXREG_COUNT
	.align		4
        /*003c*/ 	.byte	0x03, 0x1b
        /*003e*/ 	.short	0x00ff


	//----- nvinfo : EIATTR_MERCURY_ISA_VERSION
	.align		4
        /*0040*/ 	.byte	0x03, 0x5f
        /*0042*/ 	.short	0x0101


	//----- nvinfo : EIATTR_VRC_CTA_INIT_COUNT
	.align		4
        /*0044*/ 	.byte	0x02, 0x4a
	.zero		1
	.zero		1


	//----- nvinfo : EIATTR_EXIT_INSTR_OFFSETS
	.align		4
        /*0048*/ 	.byte	0x04, 0x1c
        /*004a*/ 	.short	(.L_5425 - .L_5424)


	//   ....[0]....
.L_5424:
        /*004c*/ 	.word	0x00000c40


	//   ....[1]....
        /*0050*/ 	.word	0x00000c90


	//   ....[2]....
        /*0054*/ 	.word	0x00000f90


	//----- nvinfo : EIATTR_MAX_THREADS
	.align		4
.L_5425:
        /*0058*/ 	.byte	0x04, 0x05
        /*005a*/ 	.short	(.L_5427 - .L_5426)
.L_5426:
        /*005c*/ 	.word	0x00000080
        /*0060*/ 	.word	0x00000001
        /*0064*/ 	.word	0x00000001


	//----- nvinfo : EIATTR_CRS_STACK_SIZE
	.align		4
.L_5427:
        /*0068*/ 	.byte	0x04, 0x1e
        /*006a*/ 	.short	(.L_5429 - .L_5428)
.L_5428:
        /*006c*/ 	.word	0x00000000


	//----- nvinfo : EIATTR_CBANK_PARAM_SIZE
	.align		4
.L_5429:
        /*0070*/ 	.byte	0x03, 0x19
        /*0072*/ 	.short	0x0028


	//----- nvinfo : EIATTR_PARAM_CBANK
	.align		4
        /*0074*/ 	.byte	0x04, 0x0a
        /*0076*/ 	.short	(.L_5431 - .L_5430)
	.align		4
.L_5430:
        /*0078*/ 	.word	index@(.nv.constant0._ZN2at6native29vectorized_elementwise_kernelILi2EZZZNS0_49_GLOBAL__N__b919a28f_16_Normalization_cu_5c38458736batch_norm_elementwise_backward_evalERKNS_6TensorES5_S5_S5_ENKUlvE_clEvENKUlvE_clEvEUldddE_St5arrayIPcLm4EEEEviT0_T1_)
        /*007c*/ 	.short	0x0380
        /*007e*/ 	.short	0x0028


	//----- nvinfo : EIATTR_SW_WAR
	.align		4
.L_5431:
        /*0080*/ 	.byte	0x04, 0x36
        /*0082*/ 	.short	(.L_5433 - .L_5432)
.L_5432:
        /*0084*/ 	.word	0x00000008
.L_5433:


//--------------------- .nv.info._ZN2at6native29vectorized_elementwise_kernelILi4EZZZNS0_49_GLOBAL__N__b919a28f_16_Normalization_cu_5c38458736batch_norm_elementwise_backward_evalERKNS_6TensorES5_S5_S5_ENKUlvE_clEvENKUlvE_clEvEUldddE_St5arrayIPcLm4EEEEviT0_T1_ --------------------------
	.section	.nv.info._ZN2at6native29vectorized_elementwise_kernelILi4EZZZNS0_49_GLOBAL__N__b919a28f_16_Normalization_cu_5c38458736batch_norm_elementwise_backward_evalERKNS_6TensorES5_S5_S5_ENKUlvE_clEvENKUlvE_clEvEUldddE_St5arrayIPcLm4EEEEviT0_T1_,"",@"SHT_CUDA_INFO"
	.sectionflags	@""
	.align	4


	//----- nvinfo : EIATTR_CUDA_API_VERSION
	.align		4
        /*0000*/ 	.byte	0x04, 0x37
        /*0002*/ 	.short	(.L_5435 - .L_5434)
.L_5434:
        /*0004*/ 	.word	0x00000082


	//----- nvinfo : EIATTR_KPARAM_INFO
	.align		4
.L_5435:
        /*0008*/ 	.byte	0x04, 0x17
        /*000a*/ 	.short	(.L_5437 - .L_5436)
.L_5436:
        /*000c*/ 	.word	0x00000000
        /*0010*/ 	.short	0x0002
        /*0012*/ 	.short	0x0008
        /*0014*/ 	.byte	0x00, 0xf0, 0x81, 0x00


	//----- nvinfo : EIATTR_KPARAM_INFO
	.align		4
.L_5437:
        /*0018*/ 	.byte	0x04, 0x17
        /*001a*/ 	.short	(.L_5439 - .L_5438)
.L_5438:
        /*001c*/ 	.word	0x00000000
        /*0020*/ 	.short	0x0001
        /*0022*/ 	.short	0x0004
        /*0024*/ 	.byte	0x00, 0xf0, 0x05, 0x00


	//----- nvinfo : EIATTR_KPARAM_INFO
	.align		4
.L_5439:
        /*0028*/ 	.byte	0x04, 0x17
        /*002a*/ 	.short	(.L_5441 - .L_5440)
.L_5440:
        /*002c*/ 	.word	0x00000000
        /*0030*/ 	.short	0x0000
        /*0032*/ 	.short	0x0000
        /*0034*/ 	.byte	0x00, 0xf0, 0x11, 0x00


	//----- nvinfo : EIATTR_SPARSE_MMA_MASK
	.align		4
.L_5441:
        /*0038*/ 	.byte	0x03, 0x50
        /*003a*/ 	.short	0x0000


	//----- nvinfo : EIATTR_MAXREG_COUNT
	.align		4
        /*003c*/ 	.byte	0x03, 0x1b
        /*003e*/ 	.short	0x00ff


	//----- nvinfo : EIATTR_MERCURY_ISA_VERSION
	.align		4
        /*0040*/ 	.byte	0x03, 0x5f
        /*0042*/ 	.short	0x0101


	//----- nvinfo : EIATTR_VRC_CTA_INIT_COUNT
	.align		4
        /*0044*/ 	.byte	0x02, 0x4a
	.zero		1
	.zero		1


	//----- nvinfo : EIATTR_EXIT_INSTR_OFFSETS
	.align		4
        /*0048*/ 	.byte	0x04, 0x1c
        /*004a*/ 	.short	(.L_5443 - .L_5442)


	//   ....[0]....
.L_5442:
        /*004c*/ 	.word	0x00000c40


	//   ....[1]....
        /*0050*/ 	.word	0x00000c90


	//   ....[2]....
        /*0054*/ 	.word	0x00000f10


	//----- nvinfo : EIATTR_MAX_THREADS
	.align		4
.L_5443:
        /*0058*/ 	.byte	0x04, 0x05
        /*005a*/ 	.short	(.L_5445 - .L_5444)
.L_5444:
        /*005c*/ 	.word	0x00000080
        /*0060*/ 	.word	0x00000001
        /*0064*/ 	.word	0x00000001


	//----- nvinfo : EIATTR_CRS_STACK_SIZE
	.align		4
.L_5445:
        /*0068*/ 	.byte	0x04, 0x1e
        /*006a*/ 	.short	(.L_5447 - .L_5446)
.L_5446:
        /*006c*/ 	.word	0x00000000


	//----- nvinfo : EIATTR_CBANK_PARAM_SIZE
	.align		4
.L_5447:
        /*0070*/ 	.byte	0x03, 0x19
        /*0072*/ 	.short	0x0028


	//----- nvinfo : EIATTR_PARAM_CBANK
	.align		4
        /*0074*/ 	.byte	0x04, 0x0a
        /*0076*/ 	.short	(.L_5449 - .L_5448)
	.align		4
.L_5448:
        /*0078*/ 	.word	index@(.nv.constant0._ZN2at6native29vectorized_elementwise_kernelILi4EZZZNS0_49_GLOBAL__N__b919a28f_16_Normalization_cu_5c38458736batch_norm_elementwise_backward_evalERKNS_6TensorES5_S5_S5_ENKUlvE_clEvENKUlvE_clEvEUldddE_St5arrayIPcLm4EEEEviT0_T1_)
        /*007c*/ 	.short	0x0380
        /*007e*/ 	.short	0x0028


	//----- nvinfo : EIATTR_SW_WAR
	.align		4
.L_5449:
        /*0080*/ 	.byte	0x04, 0x36
        /*0082*/ 	.short	(.L_5451 - .L_5450)
.L_5450:
        /*0084*/ 	.word	0x00000008
.L_5451:


//--------------------- .nv.info._ZN2at6native29vectorized_elementwise_kernelILi8EZZZNS0_49_GLOBAL__N__b919a28f_16_Normalization_cu_5c38458736batch_norm_elementwise_backward_evalERKNS_6TensorES5_S5_S5_ENKUlvE_clEvENKUlvE_clEvEUldddE_St5arrayIPcLm4EEEEviT0_T1_ --------------------------
	.section	.nv.info._ZN2at6native29vectorized_elementwise_kernelILi8EZZZNS0_49_GLOBAL__N__b919a28f_16_Normalization_cu_5c38458736batch_norm_elementwise_backward_evalERKNS_6TensorES5_S5_S5_ENKUlvE_clEvENKUlvE_clEvEUldddE_St5arrayIPcLm4EEEEviT0_T1_,"",@"SHT_CUDA_INFO"
	.sectionflags	@""
	.align	4


	//----- nvinfo : EIATTR_CUDA_API_VERSION
	.align		4
        /*0000*/ 	.byte	0x04, 0x37
        /*0002*/ 	.short	(.L_5453 - .L_5452)
.L_5452:
        /*0004*/ 	.word	0x00000082


	//----- nvinfo : EIATTR_KPARAM_INFO
	.align		4
.L_5453:
        /*0008*/ 	.byte	0x04, 0x17
        /*000a*/ 	.short	(.L_5455 - .L_5454)
.L_5454:
        /*000c*/ 	.word	0x00000000
        /*0010*/ 	.short	0x0002
        /*0012*/ 	.short	0x0008
        /*0014*/ 	.byte	0x00, 0xf0, 0x81, 0x00


	//----- nvinfo : EIATTR_KPARAM_INFO
	.align		4
.L_5455:
        /*0018*/ 	.byte	0x04, 0x17
        /*001a*/ 	.short	(.L_5457 - .L_5456)
.L_5456:
        /*001c*/ 	.word	0x00000000
        /*0020*/ 	.short	0x0001
        /*0022*/ 	.short	0x0004
        /*0024*/ 	.byte	0x00, 0xf0, 0x05, 0x00


	//----- nvinfo : EIATTR_KPARAM_INFO
	.align		4
.L_5457:
        /*0028*/ 	.byte	0x04, 0x17
        /*002a*/ 	.short	(.L_5459 - .L_5458)
.L_5458:
        /*002c*/ 	.word	0x00000000
        /*0030*/ 	.short	0x0000
        /*0032*/ 	.short	0x0000
        /*0034*/ 	.byte	0x00, 0xf0, 0x11, 0x00


	//----- nvinfo : EIATTR_SPARSE_MMA_MASK
	.align		4
.L_5459:
        /*0038*/ 	.byte	0x03, 0x50
        /*003a*/ 	.short	0x0000


	//----- nvinfo : EIATTR_MAXREG_COUNT
	.align		4
        /*003c*/ 	.byte	0x03, 0x1b
        /*003e*/ 	.short	0x00ff


	//----- nvinfo : EIATTR_MERCURY_ISA_VERSION
	.align		4
        /*0040*/ 	.byte	0x03, 0x5f
        /*0042*/ 	.short	0x0101


	//----- nvinfo : EIATTR_VRC_CTA_INIT_COUNT
	.align		4
        /*0044*/ 	.byte	0x02, 0x4a
	.zero		1
	.zero		1


	//----- nvinfo : EIATTR_EXIT_INSTR_OFFSETS
	.align		4
        /*0048*/ 	.byte	0x04, 0x1c
        /*004a*/ 	.short	(.L_5461 - .L_5460)


	//   ....[0]....
.L_5460:
        /*004c*/ 	.word	0x00000c40


	//   ....[1]....
        /*0050*/ 	.word	0x00000c90


	//   ....[2]....
        /*0054*/ 	.word	0x00000f10


	//----- nvinfo : EIATTR_MAX_THREADS
	.align		4
.L_5461:
        /*0058*/ 	.byte	0x04, 0x05
        /*005a*/ 	.short	(.L_5463 - .L_5462)
.L_5462:
        /*005c*/ 	.word	0x00000080
        /*0060*/ 	.word	0x00000001
        /*0064*/ 	.word	0x00000001


	//----- nvinfo : EIATTR_CRS_STACK_SIZE
	.align		4
.L_5463:
        /*0068*/ 	.byte	0x04, 0x1e
        /*006a*/ 	.short	(.L_5465 - .L_5464)
.L_5464:
        /*006c*/ 	.word	0x00000000


	//----- nvinfo : EIATTR_CBANK_PARAM_SIZE
	.align		4
.L_5465:
        /*0070*/ 	.byte	0x03, 0x19
        /*0072*/ 	.short	0x0028


	//----- nvinfo : EIATTR_PARAM_CBANK
	.align		4
        /*0074*/ 	.byte	0x04, 0x0a
        /*0076*/ 	.short	(.L_5467 - .L_5466)
	.align		4
.L_5466:
        /*0078*/ 	.word	index@(.nv.constant0._ZN2at6native29vectorized_elementwise_kernelILi8EZZZNS0_49_GLOBAL__N__b919a28f_16_Normalization_cu_5c38458736batch_norm_elementwise_backward_evalERKNS_6TensorES5_S5_S5_ENKUlvE_clEvENKUlvE_clEvEUldddE_St5arrayIPcLm4EEEEviT0_T1_)
        /*007c*/ 	.short	0x0380
        /*007e*/ 	.short	0x0028


	//----- nvinfo : EIATTR_SW_WAR
	.align		4
.L_5467:
        /*0080*/ 	.byte	0x04, 0x36
        /*0082*/ 	.short	(.L_5469 - .L_5468)
.L_5468:
        /*0084*/ 	.word	0x00000008
.L_5469:


//--------------------- .nv.info._ZN2at6native18elementwise_kernelILi128ELi4EZNS0_15gpu_kernel_implIZZZNS0_49_GLOBAL__N__b919a28f_16_Normalization_cu_5c38458737batch_norm_elementwise_backward_trainERKNS_6TensorES6_S6_S6_S6_S6_S6_ENKUlvE0_clEvENKUlvE2_clEvEUlN3c108BFloat16ESA_fffffE_EEvRNS_18TensorIteratorBaseERKT_EUliE_EEviT1_ --------------------------
	.section	.nv.info._ZN2at6native18elementwise_kernelILi128ELi4EZNS0_15gpu_kernel_implIZZZNS0_49_GLOBAL__N__b919a28f_16_Normalization_cu_5c38458737batch_norm_elementwise_backward_trainERKNS_6TensorES6_S6_S6_S6_S6_S6_ENKUlvE0_clEvENKUlvE2_clEvEUlN3c108BFloat16ESA_fffffE_EEvRNS_18TensorIteratorBaseERKT_EUliE_EEviT1_,"",@"SHT_CUDA_INFO"
	.sectionflags	@""
	.align	4


	//----- nvinfo : EIATTR_CUDA_API_VERSION
	.align		4
        /*0000*/ 	.byte	0x04, 0x37
        /*0002*/ 	.short	(.L_5471 - .L_5470)
.L_5470:
        /*0004*/ 	.word	0x00000082


	//----- nvinfo : EIATTR_KPARAM_INFO
	.align		4
.L_5471:
        /*0008*/ 	.byte	0x04, 0x17
        /*000a*/ 	.short	(.L_5473 - .L_5472)
.L_5472:
        /*000c*/ 	.word	0x00000000
        /*0010*/ 	.short	0x0001
        /*0012*/ 	.short	0x0008
        /*0014*/ 	.byte	0x00, 0xf0, 0xc1, 0x12


	//----- nvinfo : EIATTR_KPARAM_INFO
	.align		4
.L_5473:
        /*0018*/ 	.byte	0x04, 0x17
        /*001a*/ 	.short	(.L_5475 - .L_5474)
.L_5474:
        /*001c*/ 	.word	0x00000000
        /*0020*/ 	.short	0x0000
        /*0022*/ 	.short	0x0000
        /*0024*/ 	.byte	0x00, 0xf0, 0x11, 0x00


	//----- nvinfo : EIATTR_SPARSE_MMA_MASK
	.align		4
.L_5475:
        /*0028*/ 	.byte	0x03, 0x50
        /*002a*/ 	.short	0x0000


	//----- nvinfo : EIATTR_MAXREG_COUNT
	.align		4
        /*002c*/ 	.byte	0x03, 0x1b
        /*002e*/ 	.short	0x0080


	//----- nvinfo : EIATTR_EXTERNS
	.align		4
        /*0030*/ 	.byte	0x04, 0x0f
        /*0032*/ 	.short	(.L_5477 - .L_5476)


	//   ....[0]....
	.align		4
.L_5476:
        /*0034*/ 	.word	index@(__assertfail)


	//----- nvinfo : EIATTR_MERCURY_ISA_VERSION
	.align		4
.L_5477:
        /*0038*/ 	.byte	0x03, 0x5f
        /*003a*/ 	.short	0x0101


	//----- nvinfo : EIATTR_VRC_CTA_INIT_COUNT
	.align		4
        /*003c*/ 	.byte	0x02, 0x4a
	.zero		1
	.zero		1


	//----- nvinfo : EIATTR_SYSCALL_OFFSETS
	.align		4
        /*0040*/ 	.byte	0x04, 0x46
        /*0042*/ 	.short	(.L_5479 - .L_5478)


	//   ....[0]....
.L_5478:
        /*0044*/ 	.word	0x00003020


	//   ....[1]....
        /*0048*/ 	.word	0x000040a0


	//   ....[2]....
        /*004c*/ 	.word	0x00004f00


	//   ....[3]....
        /*0050*/ 	.word	0x00005cf0


	//   ....[4]....
        /*0054*/ 	.word	0x00006ae0


	//   ....[5]....
        /*0058*/ 	.word	0x000078d0


	//   ....[6]....
        /*005c*/ 	.word	0x000086c0


	//   ....[7]....
        /*0060*/ 	.word	0x00009620


	//   ....[8]....
        /*0064*/ 	.word	0x0000c780


	//   ....[9]....
        /*0068*/ 	.word	0x0000d800


	//   ....[10]....
        /*006c*/ 	.word	0x0000e620


	//   ....[11]....
        /*0070*/ 	.word	0x0000f410


	//   ....[12]....
        /*0074*/ 	.word	0x00010200


	//   ....[13]....
        /*0078*/ 	.word	0x00010ff0


	//   ....[14]....
        /*007c*/ 	.word	0x00011de0


	//   ....[15]....
        /*0080*/ 	.word	0x00012bc0


	//   ....[16]....
        /*0084*/ 	.word	0x00015e10


	//   ....[17]....
        /*0088*/ 	.word	0x00016e90


	//   ....[18]....
        /*008c*/ 	.word	0x00017cb0


	//   ....[19]....
        /*0090*/ 	.word	0x00018aa0


	//   ....[20]....
        /*0094*/ 	.word	0x00019890


	//   ....[21]....
        /*0098*/ 	.word	0x0001a680


	//   ....[22]....
        /*009c*/ 	.word	0x0001b470


	//   ....[23]....
        /*00a0*/ 	.word	0x0001c250


	//   ....[24]....
        /*00a4*/ 	.word	0x0001f4b0


	//   ....[25]....
        /*00a8*/ 	.word	0x00020530


	//   ....[26]....
        /*00ac*/ 	.word	0x00021350


	//   ....[27]....
        /*00b0*/ 	.word	0x00022140


	//   ....[28]....
        /*00b4*/ 	.word	0x00022f30


	//   ....[29]....
        /*00b8*/ 	.word	0x00023d20


	//   ....[30]....
        /*00bc*/ 	.word	0x00024b10


	//   ....[31]....
        /*00c0*/ 	.word	0x000258c0


	//----- nvinfo : EIATTR_EXIT_INSTR_OFFSETS
	.align		4
.L_5479:
        /*00c4*/ 	.byte	0x04, 0x1c
        /*00c6*/ 	.short	(.L_5481 - .L_5480)


	//   ....[0]....
.L_5480:
        /*00c8*/ 	.word	0x0001c510


	//   ....[1]....
        /*00cc*/ 	.word	0x00024d40


	//   ....[2]....
        /*00d0*/ 	.word	0x00024d80


	//   ....[3]....
        /*00d4*/ 	.word	0x00024e20


	//   ....[4]....
        /*00d8*/ 	.word	0x00024e60


	//   ....[5]....
        /*00dc*/ 	.word	0x00024ea0


	//   ....[6]....
        /*00e0*/ 	.word	0x00024f30


	//   ....[7]....
        /*00e4*/ 	.word	0x00024f70


	//   ....[8]....
        /*00e8*/ 	.word	0x00025010


	//   ....[9]....
        /*00ec*/ 	.word	0x00025060


	//   ....[10]....
        /*00f0*/ 	.word	0x000250b0


	//   ....[11]....
        /*00f4*/ 	.word	0x00025190


	//   ....[12]....
        /*00f8*/ 	.word	0x00025300


	//   ....[13]....
        /*00fc*/ 	.word	0x00025470


	//   ....[14]....
        /*0100*/ 	.word	0x000255d0


	//   ....[15]....
        /*0104*/ 	.word	0x00025610


	//   ....[16]....
        /*0108*/ 	.word	0x00025650


	//   ....[17]....
        /*010c*/ 	.word	0x00025700


	//   ....[18]....
        /*0110*/ 	.word	0x00025760


	//   ....[19]....
        /*0114*/ 	.word	0x000258d0


	//   ....[20]....
        /*0118*/ 	.word	0x000259e0


	//   ....[21]....
        /*011c*/ 	.word	0x00025b20


	//   ....[22]....
        /*0120*/ 	.word	0x00025b40


	//----- nvinfo : EIATTR_MAX_THREADS
	.align		4
.L_5481:
        /*0124*/ 	.byte	0x04, 0x05
        /*0126*/ 	.short	(.L_5483 - .L_5482)
.L_5482:
        /*0128*/ 	.word	0x00000080
        /*012c*/ 	.word	0x00000001
        /*0130*/ 	.word	0x00000001


	//----- nvinfo : EIATTR_CRS_STACK_SIZE
	.align		4
.L_5483:
        /*0134*/ 	.byte	0x04, 0x1e
        /*0136*/ 	.short	(.L_5485 - .L_5484)
.L_5484:
        /*0138*/ 	.word	0x00000000


	//----- nvinfo : EIATTR_CBANK_PARAM_SIZE
	.align		4
.L_5485:
        /*013c*/ 	.byte	0x03, 0x19
        /*013e*/ 	.short	0x04b8


	//----- nvinfo : EIATTR_PARAM_CBANK
	.align		4
        /*0140*/ 	.byte	0x04, 0x0a
        /*0142*/ 	.short	(.L_5487 - .L_5486)
	.align		4
.L_5486:
        /*0144*/ 	.word	index@(.nv.constant0._ZN2at6native18elementwise_kernelILi128ELi4EZNS0_15gpu_kernel_implIZZZNS0_49_GLOBAL__N__b919a28f_16_Normalization_cu_5c38458737batch_norm_elementwise_backward_trainERKNS_6TensorES6_S6_S6_S6_S6_S6_ENKUlvE0_clEvENKUlvE2_clEvEUlN3c108BFloat16ESA_fffffE_EEvRNS_18TensorIteratorBaseERKT_EUliE_EEviT1_)
        /*0148*/ 	.short	0x0380
        /*014a*/ 	.short	0x04b8


	//----- nvinfo : EIATTR_SW_WAR
	.align		4
.L_5487:
        /*014c*/ 	.byte	0x04, 0x36
        /*014e*/ 	.short	(.L_5489 - .L_5488)
.L_5488:
        /*0150*/ 	.word	0x00000008
.L_5489:


//--------------------- .nv.info._ZN2at6native27unrolled_elementwise_kernelIZZZNS0_49_GLOBAL__N__b919a28f_16_Normalization_cu_5c38458737batch_norm_elementwise_backward_trainERKNS_6TensorES5_S5_S5_S5_S5_S5_ENKUlvE0_clEvENKUlvE2_clEvEUlN3c108BFloat16ES9_fffffE_St5arrayIPcLm8EELi4E23TrivialOffsetCalculatorILi7EjESE_ILi1EjENS0_6memory12LoadWithCastILi7EEENSH_13StoreWithCastILi1EEEEEviT_T0_T2_T3_T4_T5_ --------------------------
	.section	.nv.info._ZN2at6native27unrolled_elementwise_kernelIZZZNS0_49_GLOBAL__N__b919a28f_16_Normalization_cu_5c38458737batch_norm_elementwise_backward_trainERKNS_6TensorES5_S5_S5_S5_S5_S5_ENKUlvE0_clEvENKUlvE2_clEvEUlN3c108BFloat16ES9_fffffE_St5arrayIPcLm8EELi4E23TrivialOffsetCalculatorILi7EjESE_ILi1EjENS0_6memory12LoadWithCastILi7EEENSH_13StoreWithCastILi1EEEEEviT_T0_T2_T3_T4_T5_,"",@"SHT_CUDA_INFO"
	.sectionflags	@""
	.align	4


	//----- nvinfo : EIATTR_CUDA_API_VERSION
	.align		4
        /*0000*/ 	.byte	0x04, 0x37
        /*0002*/ 	.short	(.L_5491 - .L_5490)
.L_5490:
        /*0004*/ 	.word	0x00000082


	//----- nvinfo : EIATTR_KPARAM_INFO
	.align		4
.L_5491:
        /*0008*/ 	.byte	0x04, 0x17
        /*000a*/ 	.short	(.L_5493 - .L_5492)
.L_5492:
        /*000c*/ 	.word	0x00000000
        /*0010*/ 	.short	0x0006
        /*0012*/ 	.short	0x0080
        /*0014*/ 	.byte	0x00, 0xf0, 0x21, 0x00


	//----- nvinfo : EIATTR_KPARAM_INFO
	.align		4
.L_5493:
        /*0018*/ 	.byte	0x04, 0x17
        /*001a*/ 	.short	(.L_5495 - .L_5494)
.L_5494:
        /*001c*/ 	.word	0x00000000
        /*0020*/ 	.short	0x0005
        /*0022*/ 	.short	0x005c
        /*0024*/ 	.byte	0x00, 0xf0, 0x91, 0x00


	//----- nvinfo : EIATTR_KPARAM_INFO
	.align		4
.L_5495:
        /*0028*/ 	.byte	0x04, 0x17
        /*002a*/ 	.short	(.L_5497 - .L_5496)
.L_5496:
        /*002c*/ 	.word	0x00000000
        /*0030*/ 	.short	0x0004
        /*0032*/ 	.short	0x0059
        /*0034*/ 	.byte	0x00, 0xf0, 0x05, 0x00


	//----- nvinfo : EIATTR_KPARAM_INFO
	.align		4
.L_5497:
        /*0038*/ 	.byte	0x04, 0x17
        /*003a*/ 	.short	(.L_5499 - .L_5498)
.L_5498:
        /*003c*/ 	.word	0x00000000
        /*0040*/ 	.short	0x0003
        /*0042*/ 	.short	0x0058
        /*0044*/ 	.byte	0x00, 0xf0, 0x05, 0x00


	//----- nvinfo : EIATTR_KPARAM_INFO
	.align		4
.L_5499:
        /*0048*/ 	.byte	0x04, 0x17
        /*004a*/ 	.short	(.L_5501 - .L_5500)
.L_5500:
        /*004c*/ 	.word	0x00000000
        /*0050*/ 	.short	0x0002
        /*0052*/ 	.short	0x0018
        /*0054*/ 	.byte	0x00, 0xf0, 0x01, 0x01


	//----- nvinfo : EIATTR_KPARAM_INFO
	.align		4
.L_5501:
        /*0058*/ 	.byte	0x04, 0x17
        /*005a*/ 	.short	(.L_5503 - .L_5502)
.L_5502:
        /*005c*/ 	.word	0x00000000
        /*0060*/ 	.short	0x0001
        /*0062*/ 	.short	0x0008
        /*0064*/ 	.byte	0x00, 0xf0, 0x41, 0x00


	//----- nvinfo : EIATTR_KPARAM_INFO
	.align		4
.L_5503:
        /*0068*/ 	.byte	0x04, 0x17
        /*006a*/ 	.short	(.L_5505 - .L_5504)
.L_5504:
        /*006c*/ 	.word	0x00000000
        /*0070*/ 	.short	0x0000
        /*0072*/ 	.short	0x0000
        /*0074*/ 	.byte	0x00, 0xf0, 0x11, 0x00


	//----- nvinfo : EIATTR_SPARSE_MMA_MASK
	.align		4
.L_5505:
        /*0078*/ 	.byte	0x03, 0x50
        /*007a*/ 	.short	0x0000


	//----- nvinfo : EIATTR_MAXREG_COUNT
	.align		4
        /*007c*/ 	.byte	0x03, 0x1b
        /*007e*/ 	.short	0x00ff


	//----- nvinfo : EIATTR_EXTERNS
	.align		4
        /*0080*/ 	.byte	0x04, 0x0f
        /*0082*/ 	.short	(.L_5507 - .L_5506)


	//   ....[0]....
	.align		4
.L_5506:
        /*0084*/ 	.word	index@(__assertfail)


	//----- nvinfo : EIATTR_MERCURY_ISA_VERSION
	.align		4
.L_5507:
        /*0088*/ 	.byte	0x03, 0x5f
        /*008a*/ 	.short	0x0101


	//----- nvinfo : EIATTR_VRC_CTA_INIT_COUNT
	.align		4
        /*008c*/ 	.byte	0x02, 0x4a
	.zero		1
	.zero		1


	//----- nvinfo : EIATTR_SYSCALL_OFFSETS
	.align		4
        /*0090*/ 	.byte	0x04, 0x46
        /*0092*/ 	.short	(.L_5509 - .L_5508)


	//   ....[0]....
.L_5508:
        /*0094*/ 	.word	0x000010c0


	//   ....[1]....
        /*0098*/ 	.word	0x00002170


	//   ....[2]....
        /*009c*/ 	.word	0x00003000


	//   ....[3]....
        /*00a0*/ 	.word	0x00003e10


	//   ....[4]....
        /*00a4*/ 	.word	0x00004c20


	//   ....[5]....
        /*00a8*/ 	.word	0x00005a40


	//   ....[6]....
        /*00ac*/ 	.word	0x00006860


	//   ....[7]....
        /*00b0*/ 	.word	0x00007a10


	//   ....[8]....
        /*00b4*/ 	.word	0x00008ac0


	//   ....[9]....
        /*00b8*/ 	.word	0x00009900


	//   ....[10]....
        /*00bc*/ 	.word	0x0000a720


	//   ....[11]....
        /*00c0*/ 	.word	0x0000b540


	//   ....[12]....
        /*00c4*/ 	.word	0x0000c350


	//   ....[13]....
        /*00c8*/ 	.word	0x0000d160


	//   ....[14]....
        /*00cc*/ 	.word	0x0000e2a0


	//   ....[15]....
        /*00d0*/ 	.word	0x0000f350


	//   ....[16]....
        /*00d4*/ 	.word	0x000101a0


	//   ....[17]....
        /*00d8*/ 	.word	0x00010fb0


	//   ....[18]....
        /*00dc*/ 	.word	0x00011dc0


	//   ....[19]....
        /*00e0*/ 	.word	0x00012be0


	//   ....[20]....
        /*00e4*/ 	.word	0x000139f0


	//   ....[21]....
        /*00e8*/ 	.word	0x00014b20


	//   ....[22]....
        /*00ec*/ 	.word	0x00015be0


	//   ....[23]....
        /*00f0*/ 	.word	0x00016a40


	//   ....[24]....
        /*00f4*/ 	.word	0x00017850


	//   ....[25]....
        /*00f8*/ 	.word	0x00018680


	//   ....[26]....
        /*00fc*/ 	.word	0x000194a0


	//   ....[27]....
        /*0100*/ 	.word	0x0001a2a0


	//   ....[28]....
        /*0104*/ 	.word	0x0001b670


	//   ....[29]....
        /*0108*/ 	.word	0x0001c550


	//   ....[30]....
        /*010c*/ 	.word	0x0001d4d0


	//   ....[31]....
        /*0110*/ 	.word	0x0001e450


	//----- nvinfo : EIATTR_EXIT_INSTR_OFFSETS
	.align		4
.L_5509:
        /*0114*/ 	.byte	0x04, 0x1c
        /*0116*/ 	.short	(.L_5511 - .L_5510)


	//   ....[0]....
.L_5510:
        /*0118*/ 	.word	0x0001d780


	//   ....[1]....
        /*011c*/ 	.word	0x0001d8d0


	//   ....[2]....
        /*0120*/ 	.word	0x0001d910


	//   ....[3]....
        /*0124*/ 	.word	0x0001d9b0


	//   ....[4]....
        /*0128*/ 	.word	0x0001d9f0


	//   ....[5]....
        /*012c*/ 	.word	0x0001da30


	//   ....[6]....
        /*0130*/ 	.word	0x0001dac0


	//   ....[7]....
        /*0134*/ 	.word	0x0001db00


	//   ....[8]....
        /*0138*/ 	.word	0x0001dba0


	//   ....[9]....
        /*013c*/ 	.word	0x0001dbf0


	//   ....[10]....
        /*0140*/ 	.word	0x0001dc40


	//   ....[11]....
        /*0144*/ 	.word	0x0001dd20


	//   ....[12]....
        /*0148*/ 	.word	0x0001de90


	//   ....[13]....
        /*014c*/ 	.word	0x0001e000


	//   ....[14]....
        /*0150*/ 	.word	0x0001e160


	//   ....[15]....
        /*0154*/ 	.word	0x0001e1a0


	//   ....[16]....
        /*0158*/ 	.word	0x0001e1e0


	//   ....[17]....
        /*015c*/ 	.word	0x0001e290


	//   ....[18]....
        /*0160*/ 	.word	0x0001e2f0


	//   ....[19]....
        /*0164*/ 	.word	0x0001e460


	//   ....[20]....
        /*0168*/ 	.word	0x0001e570


	//   ....[21]....
        /*016c*/ 	.word	0x0001e6b0


	//   ....[22]....
        /*0170*/ 	.word	0x0001e6d0


	//----- nvinfo : EIATTR_MAX_THREADS
	.align		4
.L_5511:
        /*0174*/ 	.byte	0x04, 0x05
        /*0176*/ 	.short	(.L_5513 - .L_5512)
.L_5512:
        /*0178*/ 	.word	0x00000080
        /*017c*/ 	.word	0x00000001
        /*0180*/ 	.word	0x00000001


	//----- nvinfo : EIATTR_CRS_STACK_SIZE
	.align		4
.L_5513:
        /*0184*/ 	.byte	0x04, 0x1e
        /*0186*/ 	.short	(.L_5515 - .L_5514)
.L_5514:
        /*0188*/ 	.word	0x00000000


	//----- nvinfo : EIATTR_CBANK_PARAM_SIZE
	.align		4
.L_5515:
        /*018c*/ 	.byte	0x03, 0x19
        /*018e*/ 	.short	0x0088


	//----- nvinfo : EIATTR_PARAM_CBANK
	.align		4
        /*0190*/ 	.byte	0x04, 0x0a
        /*0192*/ 	.short	(.L_5517 - .L_5516)
	.align		4
.L_5516:
        /*0194*/ 	.word	index@(.nv.constant0._ZN2at6native27unrolled_elementwise_kernelIZZZNS0_49_GLOBAL__N__b919a28f_16_Normalization_cu_5c38458737batch_norm_elementwise_backward_trainERKNS_6TensorES5_S5_S5_S5_S5_S5_ENKUlvE0_clEvENKUlvE2_clEvEUlN3c108BFloat16ES9_fffffE_St5arrayIPcLm8EELi4E23TrivialOffsetCalculatorILi7EjESE_ILi1EjENS0_6memory12LoadWithCastILi7EEENSH_13StoreWithCastILi1EEEEEviT_T0_T2_T3_T4_T5_)
        /*0198*/ 	.short	0x0380
        /*019a*/ 	.short	0x0088


	//----- nvinfo : EIATTR_SW_WAR
	.align		4
.L_5517:
        /*019c*/ 	.byte	0x04, 0x36
        /*019e*/ 	.short	(.L_5519 - .L_5518)
.L_5518:
        /*01a0*/ 	.word	0x00000008
.L_5519:


//--------------------- .nv.info._ZN2at6native18elementwise_kernelILi128ELi4EZNS0_22gpu_kernel_impl_nocastIZZZNS0_49_GLOBAL__N__b919a28f_16_Normalization_cu_5c38458737batch_norm_elementwise_backward_trainERKNS_6TensorES6_S6_S6_S6_S6_S6_ENKUlvE0_clEvENKUlvE2_clEvEUlN3c108BFloat16ESA_fffffE_EEvRNS_18TensorIteratorBaseERKT_EUliE_EEviT1_ --------------------------
	.section	.nv.info._ZN2at6native18elementwise_kernelILi128ELi4EZNS0_22gpu_kernel_impl_nocastIZZZNS0_49_GLOBAL__N__b919a28f_16_Normalization_cu_5c38458737batch_norm_elementwise_backward_trainERKNS_6TensorES6_S6_S6_S6_S6_S6_ENKUlvE0_clEvENKUlvE2_clEvEUlN3c108BFloat16ESA_fffffE_EEvRNS_18TensorIteratorBaseERKT_EUliE_EEviT1_,"",@"SHT_CUDA_INFO"
	.sectionflags	@""
	.align	4


	//----- nvinfo : EIATTR_CUDA_API_VERSION
	.align		4
        /*0000*/ 	.byte	0x04, 0x37
        /*0002*/ 	.short	(.L_5521 - .L_5520)
.L_5520:
        /*0004*/ 	.word	0x00000082


	//----- nvinfo : EIATTR_KPARAM_INFO
	.align		4
.L_5521:
        /*0008*/ 	.byte	0x04, 0x17
        /*000a*/ 	.short	(.L_5523 - .L_5522)
.L_5522:
        /*000c*/ 	.word	0x00000000
        /*0010*/ 	.short	0x0001
        /*0012*/ 	.short	0x0008
        /*0014*/ 	.byte	0x00, 0xf0, 0xa1, 0x12


	//----- nvinfo : EIATTR_KPARAM_INFO
	.align		4
.L_5523:
        /*0018*/ 	.byte	0x04, 0x17
        /*001a*/ 	.short	(.L_5525 - .L_5524)
.L_5524:
        /*001c*/ 	.word	0x00000000
        /*0020*/ 	.short	0x0000
        /*0022*/ 	.short	0x0000
        /*0024*/ 	.byte	0x00, 0xf0, 0x11, 0x00


	//----- nvinfo : EIATTR_SPARSE_MMA_MASK
	.align		4
.L_5525:
        /*0028*/ 	.byte	0x03, 0x50
        /*002a*/ 	.short	0x0000


	//----- nvinfo : EIATTR_MAXREG_COUNT
	.align		4
        /*002c*/ 	.byte	0x03, 0x1b
        /*002e*/ 	.short	0x0080


	//----- nvinfo : EIATTR_MERCURY_ISA_VERSION
	.align		4
        /*0030*/ 	.byte	0x03, 0x5f
        /*0032*/ 	.short	0x0101


	//----- nvinfo : EIATTR_VRC_CTA_INIT_COUNT
	.align		4
        /*0034*/ 	.byte	0x02, 0x4a
	.zero		1
	.zero		1


	//----- nvinfo : EIATTR_EXIT_INSTR_OFFSETS
	.align		4
        /*0038*/ 	.byte	0x04, 0x1c
        /*003a*/ 	.short	(.L_5527 - .L_5526)


	//   ....[0]....
.L_5526:
        /*003c*/ 	.word	0x000006f0


	//   ....[1]....
        /*0040*/ 	.word	0x000008c0


	//   ....[2]....
        /*0044*/ 	.word	0x00006f60


	//   ....[3]....
        /*0048*/ 	.word	0x00009130


	//----- nvinfo : EIATTR_MAX_THREADS
	.align		4
.L_5527:
        /*004c*/ 	.byte	0x04, 0x05
        /*004e*/ 	.short	(.L_5529 - .L_5528)
.L_5528:
        /*0050*/ 	.word	0x00000080
        /*0054*/ 	.word	0x00000001
        /*0058*/ 	.word	0x00000001


	//----- nvinfo : EIATTR_CRS_STACK_SIZE
	.align		4
.L_5529:
        /*005c*/ 	.byte	0x04, 0x1e
        /*005e*/ 	.short	(.L_5531 - .L_5530)
.L_5530:
        /*0060*/ 	.word	0x00000000


	//----- nvinfo : EIATTR_CBANK_PARAM_SIZE
	.align		4
.L_5531:
        /*0064*/ 	.byte	0x03, 0x19
        /*0066*/ 	.short	0x04b0


	//----- nvinfo : EIATTR_PARAM_CBANK
	.align		4
        /*0068*/ 	.byte	0x04, 0x0a
        /*006a*/ 	.short	(.L_5533 - .L_5532)
	.align		4
.L_5532:
        /*006c*/ 	.word	index@(.nv.constant0._ZN2at6native18elementwise_kernelILi128ELi4EZNS0_22gpu_kernel_impl_nocastIZZZNS0_49_GLOBAL__N__b919a28f_16_Normalization_cu_5c38458737batch_norm_elementwise_backward_trainERKNS_6TensorES6_S6_S6_S6_S6_S6_ENKUlvE0_clEvENKUlvE2_clEvEUlN3c108BFloat16ESA_fffffE_EEvRNS_18TensorIteratorBaseERKT_EUliE_EEviT1_)
        /*0070*/ 	.short	0x0380
        /*0072*/ 	.short	0x04b0


	//----- nvinfo : EIATTR_SW_WAR
	.align		4
.L_5533:
        /*0074*/ 	.byte	0x04, 0x36
        /*0076*/ 	.short	(.L_5535 - .L_5534)
.L_5534:
        /*0078*/ 	.word	0x00000008
.L_5535:


//--------------------- .nv.info._ZN2at6native27unrolled_elementwise_kernelIZZZNS0_49_GLOBAL__N__b919a28f_16_Normalization_cu_5c38458737batch_norm_elementwise_backward_trainERKNS_6TensorES5_S5_S5_S5_S5_S5_ENKUlvE0_clEvENKUlvE2_clEvEUlN3c108BFloat16ES9_fffffE_St5arrayIPcLm8EELi4E23TrivialOffsetCalculatorILi7EjESE_ILi1EjENS0_6memory15LoadWithoutCastENSH_16StoreWithoutCastEEEviT_T0_T2_T3_T4_T5_ --------------------------
	.section	.nv.info._ZN2at6native27unrolled_elementwise_kernelIZZZNS0_49_GLOBAL__N__b919a28f_16_Normalization_cu_5c38458737batch_norm_elementwise_backward_trainERKNS_6TensorES5_S5_S5_S5_S5_S5_ENKUlvE0_clEvENKUlvE2_clEvEUlN3c108BFloat16ES9_fffffE_St5arrayIPcLm8EELi4E23TrivialOffsetCalculatorILi7EjESE_ILi1EjENS0_6memory15LoadWithoutCastENSH_16StoreWithoutCastEEEviT_T0_T2_T3_T4_T5_,"",@"SHT_CUDA_INFO"
	.sectionflags	@""
	.align	4


	//----- nvinfo : EIATTR_CUDA_API_VERSION
	.align		4
        /*0000*/ 	.byte	0x04, 0x37
        /*0002*/ 	.short	(.L_5537 - .L_5536)
.L_5536:
        /*0004*/ 	.word	0x00000082


	//----- nvinfo : EIATTR_KPARAM_INFO
	.align		4
.L_5537:
        /*0008*/ 	.byte	0x04, 0x17
        /*000a*/ 	.short	(.L_5539 - .L_5538)
.L_5538:
        /*000c*/ 	.word	0x00000000
        /*0010*/ 	.short	0x0006
        /*0012*/ 	.short	0x005b
        /*0014*/ 	.byte	0x00, 0xf0, 0x05, 0x00


	//----- nvinfo : EIATTR_KPARAM_INFO
	.align		4
.L_5539:
        /*0018*/ 	.byte	0x04, 0x17
        /*001a*/ 	.short	(.L_5541 - .L_5540)
.L_5540:
        /*001c*/ 	.word	0x00000000
        /*0020*/ 	.short	0x0005
        /*0022*/ 	.short	0x005a
        /*0024*/ 	.byte	0x00, 0xf0, 0x05, 0x00


	//----- nvinfo : EIATTR_KPARAM_INFO
	.align		4
.L_5541:
        /*0028*/ 	.byte	0x04, 0x17
        /*002a*/ 	.short	(.L_5543 - .L_5542)
.L_5542:
        /*002c*/ 	.word	0x00000000
        /*0030*/ 	.short	0x0004
        /*0032*/ 	.short	0x0059
        /*0034*/ 	.byte	0x00, 0xf0, 0x05, 0x00


	//----- nvinfo : EIATTR_KPARAM_INFO
	.align		4
.L_5543:
        /*0038*/ 	.byte	0x04, 0x17
        /*003a*/ 	.short	(.L_5545 - .L_5544)
.L_5544:
        /*003c*/ 	.word	0x00000000
        /*0040*/ 	.short	0x0003
        /*0042*/ 	.short	0x0058
        /*0044*/ 	.byte	0x00, 0xf0, 0x05, 0x00


	//----- nvinfo : EIATTR_KPARAM_INFO
	.align		4
.L_5545:
        /*0048*/ 	.byte	0x04, 0x17
        /*004a*/ 	.short	(.L_5547 - .L_5546)
.L_5546:
        /*004c*/ 	.word	0x00000000
        /*0050*/ 	.short	0x0002
        /*0052*/ 	.short	0x0018
        /*0054*/ 	.byte	0x00, 0xf0, 0x01, 0x01


	//----- nvinfo : EIATTR_KPARAM_INFO
	.align		4
.L_5547:
        /*0058*/ 	.byte	0x04, 0x17
        /*005a*/ 	.short	(.L_5549 - .L_5548)
.L_5548:
        /*005c*/ 	.word	0x00000000
        /*0060*/ 	.short	0x0001
        /*0062*/ 	.short	0x0008
        /*0064*/ 	.byte	0x00, 0xf0, 0x41, 0x00


	//----- nvinfo : EIATTR_KPARAM_INFO
	.align		4
.L_5549:
        /*0068*/ 	.byte	0x04, 0x17
        /*006a*/ 	.short	(.L_5551 - .L_5550)
.L_5550:
        /*006c*/ 	.word	0x00000000
        /*0070*/ 	.short	0x0000
        /*0072*/ 	.short	0x0000
        /*0074*/ 	.byte	0x00, 0xf0, 0x11, 0x00


	//----- nvinfo : EIATTR_SPARSE_MMA_MASK
	.align		4
.L_5551:
        /*0078*/ 	.byte	0x03, 0x50
        /*007a*/ 	.short	0x0000


	//----- nvinfo : EIATTR_MAXREG_COUNT
	.align		4
        /*007c*/ 	.byte	0x03, 0x1b
        /*007e*/ 	.short	0x00ff


	//----- nvinfo : EIATTR_MERCURY_ISA_VERSION
	.align		4
        /*0080*/ 	.byte	0x03, 0x5f
        /*0082*/ 	.short	0x0101


	//----- nvinfo : EIATTR_VRC_CTA_INIT_COUNT
	.align		4
        /*0084*/ 	.byte	0x02, 0x4a
	.zero		1
	.zero		1


	//----- nvinfo : EIATTR_EXIT_INSTR_OFFSETS
	.align		4
        /*0088*/ 	.byte	0x04, 0x1c
        /*008a*/ 	.short	(.L_5553 - .L_5552)


	//   ....[0]....
.L_5552:
        /*008c*/ 	.word	0x00000da0


	//   ....[1]....
        /*0090*/ 	.word	0x00000df0


	//----- nvinfo : EIATTR_MAX_THREADS
	.align		4
.L_5553:
        /*0094*/ 	.byte	0x04, 0x05
        /*0096*/ 	.short	(.L_5555 - .L_5554)
.L_5554:
        /*0098*/ 	.word	0x00000080
        /*009c*/ 	.word	0x00000001
        /*00a0*/ 	.word	0x00000001


	//----- nvinfo : EIATTR_CRS_STACK_SIZE
	.align		4
.L_5555:
        /*00a4*/ 	.byte	0x04, 0x1e
        /*00a6*/ 	.short	(.L_5557 - .L_5556)
.L_5556:
        /*00a8*/ 	.word	0x00000000


	//----- nvinfo : EIATTR_CBANK_PARAM_SIZE
	.align		4
.L_5557:
        /*00ac*/ 	.byte	0x03, 0x19
        /*00ae*/ 	.short	0x005c


	//----- nvinfo : EIATTR_PARAM_CBANK
	.align		4
        /*00b0*/ 	.byte	0x04, 0x0a
        /*00b2*/ 	.short	(.L_5559 - .L_5558)
	.align		4
.L_5558:
        /*00b4*/ 	.word	index@(.nv.constant0._ZN2at6native27unrolled_elementwise_kernelIZZZNS0_49_GLOBAL__N__b919a28f_16_Normalization_cu_5c38458737batch_norm_elementwise_backward_trainERKNS_6TensorES5_S5_S5_S5_S5_S5_ENKUlvE0_clEvENKUlvE2_clEvEUlN3c108BFloat16ES9_fffffE_St5arrayIPcLm8EELi4E23TrivialOffsetCalculatorILi7EjESE_ILi1EjENS0_6memory15LoadWithoutCastENSH_16StoreWithoutCastEEEviT_T0_T2_T3_T4_T5_)
        /*00b8*/ 	.short	0x0380
        /*00ba*/ 	.short	0x005c


	//----- nvinfo : EIATTR_SW_WAR
	.align		4
.L_5559:
        /*00bc*/ 	.byte	0x04, 0x36
        /*00be*/ 	.short	(.L_5561 - .L_5560)
.L_5560:
        /*00c0*/ 	.word	0x00000008
.L_5561:


//--------------------- .nv.info._ZN2at6native29vectorized_elementwise_kernelILi2EZZZNS0_49_GLOBAL__N__b919a28f_16_Normalization_cu_5c38458737batch_norm_elementwise_backward_trainERKNS_6TensorES5_S5_S5_S5_S5_S5_ENKUlvE0_clEvENKUlvE2_clEvEUlN3c108BFloat16ES9_fffffE_St5arrayIPcLm8EEEEviT0_T1_ --------------------------
	.section	.nv.info._ZN2at6native29vectorized_elementwise_kernelILi2EZZZNS0_49_GLOBAL__N__b919a28f_16_Normalization_cu_5c38458737batch_norm_elementwise_backward_trainERKNS_6TensorES5_S5_S5_S5_S5_S5_ENKUlvE0_clEvENKUlvE2_clEvEUlN3c108BFloat16ES9_fffffE_St5arrayIPcLm8EEEEviT0_T1_,"",@"SHT_CUDA_INFO"
	.sectionflags	@""
	.align	4


	//----- nvinfo : EIATTR_CUDA_API_VERSION
	.align		4
        /*0000*/ 	.byte	0x04, 0x37
        /*0002*/ 	.short	(.L_5563 - .L_5562)
.L_5562:
        /*0004*/ 	.word	0x00000082


	//----- nvinfo : EIATTR_KPARAM_INFO
	.align		4
.L_5563:
        /*0008*/ 	.byte	0x04, 0x17
        /*000a*/ 	.short	(.L_5565 - .L_5564)
.L_5564:
        /*000c*/ 	.word	0x00000000
        /*0010*/ 	.short	0x0002
        /*0012*/ 	.short	0x0018
        /*0014*/ 	.byte	0x00, 0xf0, 0x01, 0x01


	//----- nvinfo : EIATTR_KPARAM_INFO
	.align		4
.L_5565:
        /*0018*/ 	.byte	0x04, 0x17
        /*001a*/ 	.short	(.L_5567 - .L_5566)
.L_5566:
        /*001c*/ 	.word	0x00000000
        /*0020*/ 	.short	0x0001
        /*0022*/ 	.short	0x0008
        /*0024*/ 	.byte	0x00, 0xf0, 0x41, 0x00


	//----- nvinfo : EIATTR_KPARAM_INFO
	.align		4
.L_5567:
        /*0028*/ 	.byte	0x04, 0x17
        /*002a*/ 	.short	(.L_5569 - .L_5568)
.L_5568:
        /*002c*/ 	.word	0x00000000
        /*0030*/ 	.short	0x0000
        /*0032*/ 	.short	0x0000
        /*0034*/ 	.byte	0x00, 0xf0, 0x11, 0x00


	//----- nvinfo : EIATTR_SPARSE_MMA_MASK
	.align		4
.L_5569:
        /*0038*/ 	.byte	0x03, 0x50
        /*003a*/ 	.short	0x0000


	//----- nvinfo : EIATTR_MAXREG_COUNT
	.align		4
        /*003c*/ 	.byte	0x03, 0x1b
        /*003e*/ 	.short	0x00ff


	//----- nvinfo : EIATTR_MERCURY_ISA_VERSION
	.align		4
        /*0040*/ 	.byte	0x03, 0x5f
        /*0042*/ 	.short	0x0101


	//----- nvinfo : EIATTR_VRC_CTA_INIT_COUNT
	.align		4
        /*0044*/ 	.byte	0x02, 0x4a
	.zero		1
	.zero		1


	//----- nvinfo : EIATTR_EXIT_INSTR_OFFSETS
	.align		4
        /*0048*/ 	.byte	0x04, 0x1c
        /*004a*/ 	.short	(.L_5571 - .L_5570)


	//   ....[0]....
.L_5570:
        /*004c*/ 	.word	0x00001b50


	//   ....[1]....
        /*0050*/ 	.word	0x00001ba0


	//   ....[2]....
        /*0054*/ 	.word	0x00002510


	//----- nvinfo : EIATTR_MAX_THREADS
	.align		4
.L_5571:
        /*0058*/ 	.byte	0x04, 0x05
        /*005a*/ 	.short	(.L_5573 - .L_5572)
.L_5572:
        /*005c*/ 	.word	0x00000080
        /*0060*/ 	.word	0x00000001
        /*0064*/ 	.word	0x00000001


	//----- nvinfo : EIATTR_CRS_STACK_SIZE
	.align		4
.L_5573:
        /*0068*/ 	.byte	0x04, 0x1e
        /*006a*/ 	.short	(.L_5575 - .L_5574)
.L_5574:
        /*006c*/ 	.word	0x00000000


	//----- nvinfo : EIATTR_CBANK_PARAM_SIZE
	.align		4
.L_5575:
        /*0070*/ 	.byte	0x03, 0x19
        /*0072*/ 	.short	0x0058


	//----- nvinfo : EIATTR_PARAM_CBANK
	.align		4
        /*0074*/ 	.byte	0x04, 0x0a
        /*0076*/ 	.short	(.L_5577 - .L_5576)
	.align		4
.L_5576:
        /*0078*/ 	.word	index@(.nv.constant0._ZN2at6native29vectorized_elementwise_kernelILi2EZZZNS0_49_GLOBAL__N__b919a28f_16_Normalization_cu_5c38458737batch_norm_elementwise_backward_trainERKNS_6TensorES5_S5_S5_S5_S5_S5_ENKUlvE0_clEvENKUlvE2_clEvEUlN3c108BFloat16ES9_fffffE_St5arrayIPcLm8EEEEviT0_T1_)
        /*007c*/ 	.short	0x0380
        /*007e*/ 	.short	0x0058


	//----- nvinfo : EIATTR_SW_WAR
	.align		4
.L_5577:
        /*0080*/ 	.byte	0x04, 0x36
        /*0082*/ 	.short	(.L_5579 - .L_5578)
.L_5578:
        /*0084*/ 	.word	0x00000008
.L_5579:


//--------------------- .nv.info._ZN2at6native29vectorized_elementwise_kernelILi4EZZZNS0_49_GLOBAL__N__b919a28f_16_Normalization_cu_5c38458737batch_norm_elementwise_backward_trainERKNS_6TensorES5_S5_S5_S5_S5_S5_ENKUlvE0_clEvENKUlvE2_clEvEUlN3c108BFloat16ES9_fffffE_St5arrayIPcLm8EEEEviT0_T1_ --------------------------
	.section	.nv.info._ZN2at6native29vectorized_elementwise_kernelILi4EZZZNS0_49_GLOBAL__N__b919a28f_16_Normalization_cu_5c38458737batch_norm_elementwise_backward_trainERKNS_6TensorES5_S5_S5_S5_S5_S5_ENKUlvE0_clEvENKUlvE2_clEvEUlN3c108BFloat16ES9_fffffE_St5arrayIPcLm8EEEEviT0_T1_,"",@"SHT_CUDA_INFO"
	.sectionflags	@""
	.align	4


	//----- nvinfo : EIATTR_CUDA_API_VERSION
	.align		4
        /*0000*/ 	.byte	0x04, 0x37
        /*0002*/ 	.short	(.L_5581 - .L_5580)
.L_5580:
        /*0004*/ 	.word	0x00000082


	//----- nvinfo : EIATTR_KPARAM_INFO
	.align		4
.L_5581:
        /*0008*/ 	.byte	0x04, 0x17
        /*000a*/ 	.short	(.L_5583 - .L_5582)
.L_5582:
        /*000c*/ 	.word	0x00000000
        /*0010*/ 	.short	0x0002
        /*0012*/ 	.short	0x0018
        /*0014*/ 	.byte	0x00, 0xf0, 0x01, 0x01


	//----- nvinfo : EIATTR_KPARAM_INFO
	.align		4
.L_5583:
        /*0018*/ 	.byte	0x04, 0x17
        /*001a*/ 	.short	(.L_5585 - .L_5584)
.L_5584:
        /*001c*/ 	.word	0x00000000
        /*0020*/ 	.short	0x0001
        /*0022*/ 	.short	0x0008
        /*0024*/ 	.byte	0x00, 0xf0, 0x41, 0x00


	//----- nvinfo : EIATTR_KPARAM_INFO
	.align		4
.L_5585:
        /*0028*/ 	.byte	0x04, 0x17
        /*002a*/ 	.short	(.L_5587 - .L_5586)
.L_5586:
        /*002c*/ 	.word	0x00000000
        /*0030*/ 	.short	0x0000
        /*0032*/ 	.short	0x0000
        /*0034*/ 	.byte	0x00, 0xf0, 0x11, 0x00


	//----- nvinfo : EIATTR_SPARSE_MMA_MASK
	.align		4
.L_5587:
        /*0038*/ 	.byte	0x03, 0x50
        /*003a*/ 	.short	0x0000


	//----- nvinfo : EIATTR_MAXREG_COUNT
	.align		4
        /*003c*/ 	.byte	0x03, 0x1b
        /*003e*/ 	.short	0x00ff


	//----- nvinfo : EIATTR_MERCURY_ISA_VERSION
	.align		4
        /*0040*/ 	.byte	0x03, 0x5f
        /*0042*/ 	.short	0x0101


	//----- nvinfo : EIATTR_VRC_CTA_INIT_COUNT
	.align		4
        /*0044*/ 	.byte	0x02, 0x4a
	.zero		1
	.zero		1


	//----- nvinfo : EIATTR_EXIT_INSTR_OFFSETS
	.align		4
        /*0048*/ 	.byte	0x04, 0x1c
        /*004a*/ 	.short	(.L_5589 - .L_5588)


	//   ....[0]....
.L_5588:
        /*004c*/ 	.word	0x00001b50


	//   ....[1]....
        /*0050*/ 	.word	0x00001ba0


	//   ....[2]....
        /*0054*/ 	.word	0x00002410


	//----- nvinfo : EIATTR_MAX_THREADS
	.align		4
.L_5589:
        /*0058*/ 	.byte	0x04, 0x05
        /*005a*/ 	.short	(.L_5591 - .L_5590)
.L_5590:
        /*005c*/ 	.word	0x00000080
        /*0060*/ 	.word	0x00000001
        /*0064*/ 	.word	0x00000001


	//----- nvinfo : EIATTR_CRS_STACK_SIZE
	.align		4
.L_5591:
        /*0068*/ 	.byte	0x04, 0x1e
        /*006a*/ 	.short	(.L_5593 - .L_5592)
.L_5592:
        /*006c*/ 	.word	0x00000000


	//----- nvinfo : EIATTR_CBANK_PARAM_SIZE
	.align		4
.L_5593:
        /*0070*/ 	.byte	0x03, 0x19
        /*0072*/ 	.short	0x0058


	//----- nvinfo : EIATTR_PARAM_CBANK
	.align		4
        /*0074*/ 	.byte	0x04, 0x0a
        /*0076*/ 	.short	(.L_5595 - .L_5594)
	.align		4
.L_5594:
        /*0078*/ 	.word	index@(.nv.constant0._ZN2at6native29vectorized_elementwise_kernelILi4EZZZNS0_49_GLOBAL__N__b919a28f_16_Normalization_cu_5c38458737batch_norm_elementwise_backward_trainERKNS_6TensorES5_S5_S5_S5_S5_S5_ENKUlvE0_clEvENKUlvE2_clEvEUlN3c108BFloat16ES9_fffffE_St5arrayIPcLm8EEEEviT0_T1_)
        /*007c*/ 	.short	0x0380
        /*007e*/ 	.short	0x0058


	//----- nvinfo : EIATTR_SW_WAR
	.align		4
.L_5595:
        /*0080*/ 	.byte	0x04, 0x36
        /*0082*/ 	.short	(.L_5597 - .L_5596)
.L_5596:
        /*0084*/ 	.word	0x00000008
.L_5597:


//--------------------- .nv.info._ZN2at6native29vectorized_elementwise_kernelILi8EZZZNS0_49_GLOBAL__N__b919a28f_16_Normalization_cu_5c38458737batch_norm_elementwise_backward_trainERKNS_6TensorES5_S5_S5_S5_S5_S5_ENKUlvE0_clEvENKUlvE2_clEvEUlN3c108BFloat16ES9_fffffE_St5arrayIPcLm8EEEEviT0_T1_ --------------------------
	.section	.nv.info._ZN2at6native29vectorized_elementwise_kernelILi8EZZZNS0_49_GLOBAL__N__b919a28f_16_Normalization_cu_5c38458737batch_norm_elementwise_backward_trainERKNS_6TensorES5_S5_S5_S5_S5_S5_ENKUlvE0_clEvENKUlvE2_clEvEUlN3c108BFloat16ES9_fffffE_St5arrayIPcLm8EEEEviT0_T1_,"",@"SHT_CUDA_INFO"
	.sectionflags	@""
	.align	4


	//----- nvinfo : EIATTR_CUDA_API_VERSION
	.align		4
        /*0000*/ 	.byte	0x04, 0x37
        /*0002*/ 	.short	(.L_5599 - .L_5598)
.L_5598:
        /*0004*/ 	.word	0x00000082


	//----- nvinfo : EIATTR_KPARAM_INFO
	.align		4
.L_5599:
        /*0008*/ 	.byte	0x04, 0x17
        /*000a*/ 	.short	(.L_5601 - .L_5600)
.L_5600:
        /*000c*/ 	.word	0x00000000
        /*0010*/ 	.short	0x0002
        /*0012*/ 	.short	0x0018
        /*0014*/ 	.byte	0x00, 0xf0, 0x01, 0x01


	//----- nvinfo : EIATTR_KPARAM_INFO
	.align		4
.L_5601:
        /*0018*/ 	.byte	0x04, 0x17
        /*001a*/ 	.short	(.L_5603 - .L_5602)
.L_5602:
        /*001c*/ 	.word	0x00000000
        /*0020*/ 	.short	0x0001
        /*0022*/ 	.short	0x0008
        /*0024*/ 	.byte	0x00, 0xf0, 0x41, 0x00


	//----- nvinfo : EIATTR_KPARAM_INFO
	.align		4
.L_5603:
        /*0028*/ 	.byte	0x04, 0x17
        /*002a*/ 	.short	(.L_5605 - .L_5604)
.L_5604:
        /*002c*/ 	.word	0x00000000
        /*0030*/ 	.short	0x0000
        /*0032*/ 	.short	0x0000
        /*0034*/ 	.byte	0x00, 0xf0, 0x11, 0x00


	//----- nvinfo : EIATTR_SPARSE_MMA_MASK
	.align		4
.L_5605:
        /*0038*/ 	.byte	0x03, 0x50
        /*003a*/ 	.short	0x0000


	//----- nvinfo : EIATTR_MAXREG_COUNT
	.align		4
        /*003c*/ 	.byte	0x03, 0x1b
        /*003e*/ 	.short	0x00ff


	//----- nvinfo : EIATTR_MERCURY_ISA_VERSION
	.align		4
        /*0040*/ 	.byte	0x03, 0x5f
        /*0042*/ 	.short	0x0101


	//----- nvinfo : EIATTR_VRC_CTA_INIT_COUNT
	.align		4
        /*0044*/ 	.byte	0x02, 0x4a
	.zero		1
	.zero		1


	//----- nvinfo : EIATTR_EXIT_INSTR_OFFSETS
	.align		4
        /*0048*/ 	.byte	0x04, 0x1c
        /*004a*/ 	.short	(.L_5607 - .L_5606)


	//   ....[0]....
.L_5606:
        /*004c*/ 	.word	0x00001b50


	//   ....[1]....
        /*0050*/ 	.word	0x00001ba0


	//   ....[2]....
        /*0054*/ 	.word	0x00002390


	//----- nvinfo : EIATTR_MAX_THREADS
	.align		4
.L_5607:
        /*0058*/ 	.byte	0x04, 0x05
        /*005a*/ 	.short	(.L_5609 - .L_5608)
.L_5608:
        /*005c*/ 	.word	0x00000080
        /*0060*/ 	.word	0x00000001
        /*0064*/ 	.word	0x00000001


	//----- nvinfo : EIATTR_CRS_STACK_SIZE
	.align		4
.L_5609:
        /*0068*/ 	.byte	0x04, 0x1e
        /*006a*/ 	.short	(.L_5611 - .L_5610)
.L_5610:
        /*006c*/ 	.word	0x00000000


	//----- nvinfo : EIATTR_CBANK_PARAM_SIZE
	.align		4
.L_5611:
        /*0070*/ 	.byte	0x03, 0x19
        /*0072*/ 	.short	0x0058


	//----- nvinfo : EIATTR_PARAM_CBANK
	.align		4
        /*0074*/ 	.byte	0x04, 0x0a
        /*0076*/ 	.short	(.L_5613 - .L_5612)
	.align		4
.L_5612:
        /*0078*/ 	.word	index@(.nv.constant0._ZN2at6native29vectorized_elementwise_kernelILi8EZZZNS0_49_GLOBAL__N__b919a28f_16_Normalization_cu_5c38458737batch_norm_elementwise_backward_trainERKNS_6TensorES5_S5_S5_S5_S5_S5_ENKUlvE0_clEvENKUlvE2_clEvEUlN3c108BFloat16ES9_fffffE_St5arrayIPcLm8EEEEviT0_T1_)
        /*007c*/ 	.short	0x0380
        /*007e*/ 	.short	0x0058


	//----- nvinfo : EIATTR_SW_WAR
	.align		4
.L_5613:
        /*0080*/ 	.byte	0x04, 0x36
        /*0082*/ 	.short	(.L_5615 - .L_5614)
.L_5614:
        /*0084*/ 	.word	0x00000008
.L_5615:


//--------------------- .nv.info._ZN2at6native18elementwise_kernelILi128ELi4EZNS0_15gpu_kernel_implIZZZNS0_49_GLOBAL__N__b919a28f_16_Normalization_cu_5c38458737batch_norm_elementwise_backward_trainERKNS_6TensorES6_S6_S6_S6_S6_S6_ENKUlvE0_clEvENKUlvE1_clEvEUlN3c104HalfESA_fffffE_EEvRNS_18TensorIteratorBaseERKT_EUliE_EEviT1_ --------------------------
	.section	.nv.info._ZN2at6native18elementwise_kernelILi128ELi4EZNS0_15gpu_kernel_implIZZZNS0_49_GLOBAL__N__b919a28f_16_Normalization_cu_5c38458737batch_norm_elementwise_backward_trainERKNS_6TensorES6_S6_S6_S6_S6_S6_ENKUlvE0_clEvENKUlvE1_clEvEUlN3c104HalfESA_fffffE_EEvRNS_18TensorIteratorBaseERKT_EUliE_EEviT1_,"",@"SHT_CUDA_INFO"
	.sectionflags	@""
	.align	4


	//----- nvinfo : EIATTR_CUDA_API_VERSION
	.align		4
        /*0000*/ 	.byte	0x04, 0x37
        /*0002*/ 	.short	(.L_5617 - .L_5616)
.L_5616:
        /*0004*/ 	.word	0x00000082


	//----- nvinfo : EIATTR_KPARAM_INFO
	.align		4
.L_5617:
        /*0008*/ 	.byte	0x04, 0x17
        /*000a*/ 	.short	(.L_5619 - .L_5618)
.L_5618:
        /*000c*/ 	.word	0x00000000
        /*0010*/ 	.short	0x0001
        /*0012*/ 	.short	0x0008
        /*0014*/ 	.byte	0x00, 0xf0, 0xc1, 0x12


	//----- nvinfo : EIATTR_KPARAM_INFO
	.align		4
.L_5619:
        /*0018*/ 	.byte	0x04, 0x17
        /*001a*/ 	.short	(.L_5621 - .L_5620)
.L_5620:
        /*001c*/ 	.word	0x00000000
        /*0020*/ 	.short	0x0000
        /*0022*/ 	.short	0x0000
        /*0024*/ 	.byte	0x00, 0xf0, 0x11, 0x00


	//----- nvinfo : EIATTR_SPARSE_MMA_MASK
	.align		4
.L_5621:
        /*0028*/ 	.byte	0x03, 0x50
        /*002a*/ 	.short	0x0000


	//----- nvinfo : EIATTR_MAXREG_COUNT
	.align		4
        /*002c*/ 	.byte	0x03, 0x1b
        /*002e*/ 	.short	0x0080


	//----- nvinfo : EIATTR_EXTERNS
	.align		4
        /*0030*/ 	.byte	0x04, 0x0f
        /*0032*/ 	.short	(.L_5623 - .L_5622)


	//   ....[0]....
	.align		4
.L_5622:
        /*0034*/ 	.word	index@(__assertfail)


	//----- nvinfo : EIATTR_MERCURY_ISA_VERSION
	.align		4
.L_5623:
        /*0038*/ 	.byte	0x03, 0x5f
        /*003a*/ 	.short	0x0101


	//----- nvinfo : EIATTR_VRC_CTA_INIT_COUNT
	.align		4
        /*003c*/ 	.byte	0x02, 0x4a
	.zero		1
	.zero		1


	//----- nvinfo : EIATTR_SYSCALL_OFFSETS
	.align		4
        /*0040*/ 	.byte	0x04, 0x46
        /*0042*/ 	.short	(.L_5625 - .L_5624)


	//   ....[0]....
.L_5624:
        /*0044*/ 	.word	0x00002ff0


	//   ....[1]....
        /*0048*/ 	.word	0x00004040


	//   ....[2]....
        /*004c*/ 	.word	0x00004ea0


	//   ....[3]....
        /*0050*/ 	.word	0x00005c90


	//   ....[4]....
        /*0054*/ 	.word	0x00006a80


	//   ....[5]....
        /*0058*/ 	.word	0x00007870


	//   ....[6]....
        /*005c*/ 	.word	0x00008660


	//   ....[7]....
        /*0060*/ 	.word	0x000095c0


	//   ....[8]....
        /*0064*/ 	.word	0x0000c6f0


	//   ....[9]....
        /*0068*/ 	.word	0x0000d740


	//   ....[10]....
        /*006c*/ 	.word	0x0000e560


	//   ....[11]....
        /*0070*/ 	.word	0x0000f350


	//   ....[12]....
        /*0074*/ 	.word	0x00010140


	//   ....[13]....
        /*0078*/ 	.word	0x00010f30


	//   ....[14]....
        /*007c*/ 	.word	0x00011d20


	//   ....[15]....
        /*0080*/ 	.word	0x00012ae0


	//   ....[16]....
        /*0084*/ 	.word	0x00015d20


	//   ....[17]....
        /*0088*/ 	.word	0x00016d70


	//   ....[18]....
        /*008c*/ 	.word	0x00017b90


	//   ....[19]....
        /*0090*/ 	.word	0x00018980


	//   ....[20]....
        /*0094*/ 	.word	0x00019770


	//   ....[21]....
        /*0098*/ 	.word	0x0001a560


	//   ....[22]....
        /*009c*/ 	.word	0x0001b350


	//   ....[23]....
        /*00a0*/ 	.word	0x0001c110


	//   ....[24]....
        /*00a4*/ 	.word	0x0001f360


	//   ....[25]....
        /*00a8*/ 	.word	0x000203b0


	//   ....[26]....
        /*00ac*/ 	.word	0x000211d0


	//   ....[27]....
        /*00b0*/ 	.word	0x00021fc0


	//   ....[28]....
        /*00b4*/ 	.word	0x00022db0


	//   ....[29]....
        /*00b8*/ 	.word	0x00023ba0


	//   ....[30]....
        /*00bc*/ 	.word	0x00024990


	//   ....[31]....
        /*00c0*/ 	.word	0x00025720


	//----- nvinfo : EIATTR_EXIT_INSTR_OFFSETS
	.align		4
.L_5625:
        /*00c4*/ 	.byte	0x04, 0x1c
        /*00c6*/ 	.short	(.L_5627 - .L_5626)


	//   ....[0]....
.L_5626:
        /*00c8*/ 	.word	0x0001c3f0


	//   ....[1]....
        /*00cc*/ 	.word	0x00024bc0


	//   ....[2]....
        /*00d0*/ 	.word	0x00024c00


	//   ....[3]....
        /*00d4*/ 	.word	0x00024ca0


	//   ....[4]....
        /*00d8*/ 	.word	0x00024ce0


	//   ....[5]....
        /*00dc*/ 	.word	0x00024d20


	//   ....[6]....
        /*00e0*/ 	.word	0x00024db0


	//   ....[7]....
        /*00e4*/ 	.word	0x00024dd0


	//   ....[8]....
        /*00e8*/ 	.word	0x00024e70


	//   ....[9]....
        /*00ec*/ 	.word	0x00024ec0


	//   ....[10]....
        /*00f0*/ 	.word	0x00024f10


	//   ....[11]....
        /*00f4*/ 	.word	0x00024ff0


	//   ....[12]....
        /*00f8*/ 	.word	0x00025160


	//   ....[13]....
        /*00fc*/ 	.word	0x000252d0


	//   ....[14]....
        /*0100*/ 	.word	0x00025430


	//   ....[15]....
        /*0104*/ 	.word	0x00025470


	//   ....[16]....
        /*0108*/ 	.word	0x000254b0


	//   ....[17]....
        /*010c*/ 	.word	0x00025560


	//   ....[18]....
        /*0110*/ 	.word	0x000255c0


	//   ....[19]....
        /*0114*/ 	.word	0x00025730


	//   ....[20]....
        /*0118*/ 	.word	0x00025840


	//   ....[21]....
        /*011c*/ 	.word	0x00025980


	//   ....[22]....
        /*0120*/ 	.word	0x000259c0


	//----- nvinfo : EIATTR_MAX_THREADS
	.align		4
.L_5627:
        /*0124*/ 	.byte	0x04, 0x05
        /*0126*/ 	.short	(.L_5629 - .L_5628)
.L_5628:
        /*0128*/ 	.word	0x00000080
        /*012c*/ 	.word	0x00000001
        /*0130*/ 	.word	0x00000001


	//----- nvinfo : EIATTR_CRS_STACK_SIZE
	.align		4
.L_5629:
        /*0134*/ 	.byte	0x04, 0x1e
        /*0136*/ 	.short	(.L_5631 - .L_5630)
.L_5630:
        /*0138*/ 	.word	0x00000000


	//----- nvinfo : EIATTR_CBANK_PARAM_SIZE
	.align		4
.L_5631:
        /*013c*/ 	.byte	0x03, 0x19
        /*013e*/ 	.short	0x04b8


	//----- nvinfo : EIATTR_PARAM_CBANK
	.align		4
        /*0140*/ 	.byte	0x04, 0x0a
        /*0142*/ 	.short	(.L_5633 - .L_5632)
	.align		4
.L_5632:
        /*0144*/ 	.word	index@(.nv.constant0._ZN2at6native18elementwise_kernelILi128ELi4EZNS0_15gpu_kernel_implIZZZNS0_49_GLOBAL__N__b919a28f_16_Normalization_cu_5c38458737batch_norm_elementwise_backward_trainERKNS_6TensorES6_S6_S6_S6_S6_S6_ENKUlvE0_clEvENKUlvE1_clEvEUlN3c104HalfESA_fffffE_EEvRNS_18TensorIteratorBaseERKT_EUliE_EEviT1_)
        /*0148*/ 	.short	0x0380
        /*014a*/ 	.short	0x04b8


	//----- nvinfo : EIATTR_SW_WAR
	.align		4
.L_5633:
        /*014c*/ 	.byte	0x04, 0x36
        /*014e*/ 	.short	(.L_5635 - .L_5634)
.L_5634:
        /*0150*/ 	.word	0x00000008
.L_5635:


//--------------------- .nv.info._ZN2at6native27unrolled_elementwise_kernelIZZZNS0_49_GLOBAL__N__b919a28f_16_Normalization_cu_5c38458737batch_norm_elementwise_backward_trainERKNS_6TensorES5_S5_S5_S5_S5_S5_ENKUlvE0_clEvENKUlvE1_clEvEUlN3c104HalfES9_fffffE_St5arrayIPcLm8EELi4E23TrivialOffsetCalculatorILi7EjESE_ILi1EjENS0_6memory12LoadWithCastILi7EEENSH_13StoreWithCastILi1EEEEEviT_T0_T2_T3_T4_T5_ --------------------------
	.section	.nv.info._ZN2at6native27unrolled_elementwise_kernelIZZZNS0_49_GLOBAL__N__b919a28f_16_Normalization_cu_5c38458737batch_norm_elementwise_backward_trainERKNS_6TensorES5_S5_S5_S5_S5_S5_ENKUlvE0_clEvENKUlvE1_clEvEUlN3c104HalfES9_fffffE_St5arrayIPcLm8EELi4E23TrivialOffsetCalculatorILi7EjESE_ILi1EjENS0_6memory12LoadWithCastILi7EEENSH_13StoreWithCastILi1EEEEEviT_T0_T2_T3_T4_T5_,"",@"SHT_CUDA_INFO"
	.sectionflags	@""
	.align	4


	//----- nvinfo : EIATTR_CUDA_API_VERSION
	.align		4
        /*0000*/ 	.byte	0x04, 0x37
        /*0002*/ 	.short	(.L_5637 - .L_5636)
.L_5636:
        /*0004*/ 	.word	0x00000082


	//----- nvinfo : EIATTR_KPARAM_INFO
	.align		4
.L_5637:
        /*0008*/ 	.byte	0x04, 0x17
        /*000a*/ 	.short	(.L_5639 - .L_5638)
.L_5638:
        /*000c*/ 	.word	0x00000000
        /*0010*/ 	.short	0x0006
        /*0012*/ 	.short	0x0080
        /*0014*/ 	.byte	0x00, 0xf0, 0x21, 0x00


	//----- nvinfo : EIATTR_KPARAM_INFO
	.align		4
.L_5639:
        /*0018*/ 	.byte	0x04, 0x17
        /*001a*/ 	.short	(.L_5641 - .L_5640)
.L_5640:
        /*001c*/ 	.word	0x00000000
        /*0020*/ 	.short	0x0005
        /*0022*/ 	.short	0x005c
        /*0024*/ 	.byte	0x00, 0xf0, 0x91, 0x00


	//----- nvinfo : EIATTR_KPARAM_INFO
	.align		4
.L_5641:
        /*0028*/ 	.byte	0x04, 0x17
        /*002a*/ 	.short	(.L_5643 - .L_5642)
.L_5642:
        /*002c*/ 	.word	0x00000000
        /*0030*/ 	.short	0x0004
        /*0032*/ 	.short	0x0059
        /*0034*/ 	.byte	0x00, 0xf0, 0x05, 0x00


	//----- nvinfo : EIATTR_KPARAM_INFO
	.align		4
.L_5643:
        /*0038*/ 	.byte	0x04, 0x17
        /*003a*/ 	.short	(.L_5645 - .L_5644)
.L_5644:
        /*003c*/ 	.word	0x00000000
        /*0040*/ 	.short	0x0003
        /*0042*/ 	.short	0x0058
        /*0044*/ 	.byte	0x00, 0xf0, 0x05, 0x00


	//----- nvinfo : EIATTR_KPARAM_INFO
	.align		4
.L_5645:
        /*0048*/ 	.byte	0x04, 0x17
        /*004a*/ 	.short	(.L_5647 - .L_5646)
.L_5646:
        /*004c*/ 	.word	0x00000000
        /*0050*/ 	.short	0x0002
        /*0052*/ 	.short	0x0018
        /*0054*/ 	.byte	0x00, 0xf0, 0x01, 0x01


	//----- nvinfo : EIATTR_KPARAM_INFO
	.align		4
.L_5647:
        /*0058*/ 	.byte	0x04, 0x17
        /*005a*/ 	.short	(.L_5649 - .L_5648)
.L_5648:
        /*005c*/ 	.word	0x00000000
        /*0060*/ 	.short	0x0001
        /*0062*/ 	.short	0x0008
        /*0064*/ 	.byte	0x00, 0xf0, 0x41, 0x00


	//----- nvinfo : EIATTR_KPARAM_INFO
	.align		4
.L_5649:
        /*0068*/ 	.byte	0x04, 0x17
        /*006a*/ 	.short	(.L_5651 - .L_5650)
.L_5650:
        /*006c*/ 	.word	0x00000000
        /*0070*/ 	.short	0x0000
        /*0072*/ 	.short	0x0000
        /*0074*/ 	.byte	0x00, 0xf0, 0x11, 0x00


	//----- nvinfo : EIATTR_SPARSE_MMA_MASK
	.align		4
.L_5651:
        /*0078*/ 	.byte	0x03, 0x50
        /*007a*/ 	.short	0x0000


	//----- nvinfo : EIATTR_MAXREG_COUNT
	.align		4
        /*007c*/ 	.byte	0x03, 0x1b
        /*007e*/ 	.short	0x00ff


	//----- nvinfo : EIATTR_EXTERNS
	.align		4
        /*0080*/ 	.byte	0x04, 0x0f
        /*0082*/ 	.short	(.L_5653 - .L_5652)


	//   ....[0]....
	.align		4
.L_5652:
        /*0084*/ 	.word	index@(__assertfail)


	//----- nvinfo : EIATTR_MERCURY_ISA_VERSION
	.align		4
.L_5653:
        /*0088*/ 	.byte	0x03, 0x5f
        /*008a*/ 	.short	0x0101


	//----- nvinfo : EIATTR_VRC_CTA_INIT_COUNT
	.align		4
        /*008c*/ 	.byte	0x02, 0x4a
	.zero		1
	.zero		1


	//----- nvinfo : EIATTR_SYSCALL_OFFSETS
	.align		4
        /*0090*/ 	.byte	0x04, 0x46
        /*0092*/ 	.short	(.L_5655 - .L_5654)


	//   ....[0]....
.L_5654:
        /*0094*/ 	.word	0x00001090


	//   ....[1]....
        /*0098*/ 	.word	0x00002110


	//   ....[2]....
        /*009c*/ 	.word	0x00002fa0


	//   ....[3]....
        /*00a0*/ 	.word	0x00003db0


	//   ....[4]....
        /*00a4*/ 	.word	0x00004bc0


	//   ....[5]....
        /*00a8*/ 	.word	0x000059e0


	//   ....[6]....
        /*00ac*/ 	.word	0x00006800


	//   ....[7]....
        /*00b0*/ 	.word	0x00007980


	//   ....[8]....
        /*00b4*/ 	.word	0x00008a00


	//   ....[9]....
        /*00b8*/ 	.word	0x00009840


	//   ....[10]....
        /*00bc*/ 	.word	0x0000a660


	//   ....[11]....
        /*00c0*/ 	.word	0x0000b480


	//   ....[12]....
        /*00c4*/ 	.word	0x0000c290


	//   ....[13]....
        /*00c8*/ 	.word	0x0000d0a0


	//   ....[14]....
        /*00cc*/ 	.word	0x0000e1b0


	//   ....[15]....
        /*00d0*/ 	.word	0x0000f230


	//   ....[16]....
        /*00d4*/ 	.word	0x00010080


	//   ....[17]....
        /*00d8*/ 	.word	0x00010e90


	//   ....[18]....
        /*00dc*/ 	.word	0x00011ca0


	//   ....[19]....
        /*00e0*/ 	.word	0x00012ac0


	//   ....[20]....
        /*00e4*/ 	.word	0x000138d0


	//   ....[21]....
        /*00e8*/ 	.word	0x000149d0


	//   ....[22]....
        /*00ec*/ 	.word	0x00015a60


	//   ....[23]....
        /*00f0*/ 	.word	0x000168c0


	//   ....[24]....
        /*00f4*/ 	.word	0x000176d0


	//   ....[25]....
        /*00f8*/ 	.word	0x00018500


	//   ....[26]....
        /*00fc*/ 	.word	0x00019320


	//   ....[27]....
        /*0100*/ 	.word	0x0001a120


	//   ....[28]....
        /*0104*/ 	.word	0x0001b4f0


	//   ....[29]....
        /*0108*/ 	.word	0x0001c3b0


	//   ....[30]....
        /*010c*/ 	.word	0x0001d330


	//   ....[31]....
        /*0110*/ 	.word	0x0001e2b0


	//----- nvinfo : EIATTR_EXIT_INSTR_OFFSETS
	.align		4
.L_5655:
        /*0114*/ 	.byte	0x04, 0x1c
        /*0116*/ 	.short	(.L_5657 - .L_5656)


	//   ....[0]....
.L_5656:
        /*0118*/ 	.word	0x0001d600


	//   ....[1]....
        /*011c*/ 	.word	0x0001d750


	//   ....[2]....
        /*0120*/ 	.word	0x0001d790


	//   ....[3]....
        /*0124*/ 	.word	0x0001d830


	//   ....[4]....
        /*0128*/ 	.word	0x0001d870


	//   ....[5]....
        /*012c*/ 	.word	0x0001d8b0


	//   ....[6]....
        /*0130*/ 	.word	0x0001d940


	//   ....[7]....
        /*0134*/ 	.word	0x0001d960


	//   ....[8]....
        /*0138*/ 	.word	0x0001da00


	//   ....[9]....
        /*013c*/ 	.word	0x0001da50


	//   ....[10]....
        /*0140*/ 	.word	0x0001daa0


	//   ....[11]....
        /*0144*/ 	.word	0x0001db80


	//   ....[12]....
        /*0148*/ 	.word	0x0001dcf0


	//   ....[13]....
        /*014c*/ 	.word	0x0001de60


	//   ....[14]....
        /*0150*/ 	.word	0x0001dfc0


	//   ....[15]....
        /*0154*/ 	.word	0x0001e000


	//   ....[16]....
        /*0158*/ 	.word	0x0001e040


	//   ....[17]....
        /*015c*/ 	.word	0x0001e0f0


	//   ....[18]....
        /*0160*/ 	.word	0x0001e150


	//   ....[19]....
        /*0164*/ 	.word	0x0001e2c0


	//   ....[20]....
        /*0168*/ 	.word	0x0001e3d0


	//   ....[21]....
        /*016c*/ 	.word	0x0001e510


	//   ....[22]....
        /*0170*/ 	.word	0x0001e550


	//----- nvinfo : EIATTR_MAX_THREADS
	.align		4
.L_5657:
        /*0174*/ 	.byte	0x04, 0x05
        /*0176*/ 	.short	(.L_5659 - .L_5658)
.L_5658:
        /*0178*/ 	.word	0x00000080
        /*017c*/ 	.word	0x00000001
        /*0180*/ 	.word	0x00000001


	//----- nvinfo : EIATTR_CRS_STACK_SIZE
	.align		4
.L_5659:
        /*0184*/ 	.byte	0x04, 0x1e
        /*0186*/ 	.short	(.L_5661 - .L_5660)
.L_5660:
        /*0188*/ 	.word	0x00000000


	//----- nvinfo : EIATTR_CBANK_PARAM_SIZE
	.align		4
.L_5661:
        /*018c*/ 	.byte	0x03, 0x19
        /*018e*/ 	.short	0x0088


	//----- nvinfo : EIATTR_PARAM_CBANK
	.align		4
        /*0190*/ 	.byte	0x04, 0x0a
        /*0192*/ 	.short	(.L_5663 - .L_5662)
	.align		4
.L_5662:
        /*0194*/ 	.word	index@(.nv.constant0._ZN2at6native27unrolled_elementwise_kernelIZZZNS0_49_GLOBAL__N__b919a28f_16_Normalization_cu_5c38458737batch_norm_elementwise_backward_trainERKNS_6TensorES5_S5_S5_S5_S5_S5_ENKUlvE0_clEvENKUlvE1_clEvEUlN3c104HalfES9_fffffE_St5arrayIPcLm8EELi4E23TrivialOffsetCalculatorILi7EjESE_ILi1EjENS0_6memory12LoadWithCastILi7EEENSH_13StoreWithCastILi1EEEEEviT_T0_T2_T3_T4_T5_)
        /*0198*/ 	.short	0x0380
        /*019a*/ 	.short	0x0088


	//----- nvinfo : EIATTR_SW_WAR
	.align		4
.L_5663:
        /*019c*/ 	.byte	0x04, 0x36
        /*019e*/ 	.short	(.L_5665 - .L_5664)
.L_5664:
        /*01a0*/ 	.word	0x00000008
.L_5665:


//--------------------- .nv.info._ZN2at6native18elementwise_kernelILi128ELi4EZNS0_22gpu_kernel_impl_nocastIZZZNS0_49_GLOBAL__N__b919a28f_16_Normalization_cu_5c38458737batch_norm_elementwise_backward_trainERKNS_6TensorES6_S6_S6_S6_S6_S6_ENKUlvE0_clEvENKUlvE1_clEvEUlN3c104HalfESA_fffffE_EEvRNS_18TensorIteratorBaseERKT_EUliE_EEviT1_ --------------------------
	.section	.nv.info._ZN2at6native18elementwise_kernelILi128ELi4EZNS0_22gpu_kernel_impl_nocastIZZZNS0_49_GLOBAL__N__b919a28f_16_Normalization_cu_5c38458737batch_norm_elementwise_backward_trainERKNS_6TensorES6_S6_S6_S6_S6_S6_ENKUlvE0_clEvENKUlvE1_clEvEUlN3c104HalfESA_fffffE_EEvRNS_18TensorIteratorBaseERKT_EUliE_EEviT1_,"",@"SHT_CUDA_INFO"
	.sectionflags	@""
	.align	4


	//----- nvinfo : EIATTR_CUDA_API_VERSION
	.align		4
        /*0000*/ 	.byte	0x04, 0x37
        /*0002*/ 	.short	(.L_5667 - .L_5666)
.L_5666:
        /*0004*/ 	.word	0x00000082


	//----- nvinfo : EIATTR_KPARAM_INFO
	.align		4
.L_5667:
        /*0008*/ 	.byte	0x04, 0x17
        /*000a*/ 	.short	(.L_5669 - .L_5668)
.L_5668:
        /*000c*/ 	.word	0x00000000
        /*0010*/ 	.short	0x0001
        /*0012*/ 	.short	0x0008
        /*0014*/ 	.byte	0x00, 0xf0, 0xa1, 0x12


	//----- nvinfo : EIATTR_KPARAM_INFO
	.align		4
.L_5669:
        /*0018*/ 	.byte	0x04, 0x17
        /*001a*/ 	.short	(.L_5671 - .L_5670)
.L_5670:
        /*001c*/ 	.word	0x00000000
        /*0020*/ 	.short	0x0000
        /*0022*/ 	.short	0x0000
        /*0024*/ 	.byte	0x00, 0xf0, 0x11, 0x00


	//----- nvinfo : EIATTR_SPARSE_MMA_MASK
	.align		4
.L_5671:
        /*0028*/ 	.byte	0x03, 0x50
        /*002a*/ 	.short	0x0000


	//----- nvinfo : EIATTR_MAXREG_COUNT
	.align		4
        /*002c*/ 	.byte	0x03, 0x1b
        /*002e*/ 	.short	0x0080


	//----- nvinfo : EIATTR_MERCURY_ISA_VERSION
	.align		4
        /*0030*/ 	.byte	0x03, 0x5f
        /*0032*/ 	.short	0x0101


	//----- nvinfo : EIATTR_VRC_CTA_INIT_COUNT
	.align		4
        /*0034*/ 	.byte	0x02, 0x4a
	.zero		1
	.zero		1


	//----- nvinfo : EIATTR_EXIT_INSTR_OFFSETS
	.align		4
        /*0038*/ 	.byte	0x04, 0x1c
        /*003a*/ 	.short	(.L_5673 - .L_5672)


	//   ....[0]....
.L_5672:
        /*003c*/ 	.word	0x000006f0


	//   ....[1]....
        /*0040*/ 	.word	0x000008c0


	//   ....[2]....
        /*0044*/ 	.word	0x00006f60


	//   ....[3]....
        /*0048*/ 	.word	0x00009130


	//----- nvinfo : EIATTR_MAX_THREADS
	.align		4
.L_5673:
        /*004c*/ 	.byte	0x04, 0x05
        /*004e*/ 	.short	(.L_5675 - .L_5674)
.L_5674:
        /*0050*/ 	.word	0x00000080
        /*0054*/ 	.word	0x00000001
        /*0058*/ 	.word	0x00000001


	//----- nvinfo : EIATTR_CRS_STACK_SIZE
	.align		4
.L_5675:
        /*005c*/ 	.byte	0x04, 0x1e
        /*005e*/ 	.short	(.L_5677 - .L_5676)
.L_5676:
        /*0060*/ 	.word	0x00000000


	//----- nvinfo : EIATTR_CBANK_PARAM_SIZE
	.align		4
.L_5677:
        /*0064*/ 	.byte	0x03, 0x19
        /*0066*/ 	.short	0x04b0


	//----- nvinfo : EIATTR_PARAM_CBANK
	.align		4
        /*0068*/ 	.byte	0x04, 0x0a
        /*006a*/ 	.short	(.L_5679 - .L_5678)
	.align		4
.L_5678:
        /*006c*/ 	.word	index@(.nv.constant0._ZN2at6native18elementwise_kernelILi128ELi4EZNS0_22gpu_kernel_impl_nocastIZZZNS0_49_GLOBAL__N__b919a28f_16_Normalization_cu_5c38458737batch_norm_elementwise_backward_trainERKNS_6TensorES6_S6_S6_S6_S6_S6_ENKUlvE0_clEvENKUlvE1_clEvEUlN3c104HalfESA_fffffE_EEvRNS_18TensorIteratorBaseERKT_EUliE_EEviT1_)
        /*0070*/ 	.short	0x0380
        /*0072*/ 	.short	0x04b0


	//----- nvinfo : EIATTR_SW_WAR
	.align		4
.L_5679:
        /*0074*/ 	.byte	0x04, 0x36
        /*0076*/ 	.short	(.L_5681 - .L_5680)
.L_5680:
        /*0078*/ 	.word	0x00000008
.L_5681:


//--------------------- .nv.info._ZN2at6native27unrolled_elementwise_kernelIZZZNS0_49_GLOBAL__N__b919a28f_16_Normalization_cu_5c38458737batch_norm_elementwise_backward_trainERKNS_6TensorES5_S5_S5_S5_S5_S5_ENKUlvE0_clEvENKUlvE1_clEvEUlN3c104HalfES9_fffffE_St5arrayIPcLm8EELi4E23TrivialOffsetCalculatorILi7EjESE_ILi1EjENS0_6memory15LoadWithoutCastENSH_16StoreWithoutCastEEEviT_T0_T2_T3_T4_T5_ --------------------------
	.section	.nv.info._ZN2at6native27unrolled_elementwise_kernelIZZZNS0_49_GLOBAL__N__b919a28f_16_Normalization_cu_5c38458737batch_norm_elementwise_backward_trainERKNS_6TensorES5_S5_S5_S5_S5_S5_ENKUlvE0_clEvENKUlvE1_clEvEUlN3c104HalfES9_fffffE_St5arrayIPcLm8EELi4E23TrivialOffsetCalculatorILi7EjESE_ILi1EjENS0_6memory15LoadWithoutCastENSH_16StoreWithoutCastEEEviT_T0_T2_T3_T4_T5_,"",@"SHT_CUDA_INFO"
	.sectionflags	@""
	.align	4


	//----- nvinfo : EIATTR_CUDA_API_VERSION
	.align		4
        /*0000*/ 	.byte	0x04, 0x37
        /*0002*/ 	.short	(.L_5683 - .L_5682)
.L_5682:
        /*0004*/ 	.word	0x00000082


	//----- nvinfo : EIATTR_KPARAM_INFO
	.align		4
.L_5683:
        /*0008*/ 	.byte	0x04, 0x17
        /*000a*/ 	.short	(.L_5685 - .L_5684)
.L_5684:
        /*000c*/ 	.word	0x00000000
        /*0010*/ 	.short	0x0006
        /*0012*/ 	.short	0x005b
        /*0014*/ 	.byte	0x00, 0xf0, 0x05, 0x00


	//----- nvinfo : EIATTR_KPARAM_INFO
	.align		4
.L_5685:
        /*0018*/ 	.byte	0x04, 0x17
        /*001a*/ 	.short	(.L_5687 - .L_5686)
.L_5686:
        /*001c*/ 	.word	0x00000000
        /*0020*/ 	.short	0x0005
        /*0022*/ 	.short	0x005a
        /*0024*/ 	.byte	0x00, 0xf0, 0x05, 0x00


	//----- nvinfo : EIATTR_KPARAM_INFO
	.align		4
.L_5687:
        /*0028*/ 	.byte	0x04, 0x17
        /*002a*/ 	.short	(.L_5689 - .L_5688)
.L_5688:
        /*002c*/ 	.word	0x00000000
        /*0030*/ 	.short	0x0004
        /*0032*/ 	.short	0x0059
        /*0034*/ 	.byte	0x00, 0xf0, 0x05, 0x00


	//----- nvinfo : EIATTR_KPARAM_INFO
	.align		4
.L_5689:
        /*0038*/ 	.byte	0x04, 0x17
        /*003a*/ 	.short	(.L_5691 - .L_5690)
.L_5690:
        /*003c*/ 	.word	0x00000000
        /*0040*/ 	.short	0x0003
        /*0042*/ 	.short	0x0058
        /*0044*/ 	.byte	0x00, 0xf0, 0x05, 0x00


	//----- nvinfo : EIATTR_KPARAM_INFO
	.align		4
.L_5691:
        /*0048*/ 	.byte	0x04, 0x17
        /*004a*/ 	.short	(.L_5693 - .L_5692)
.L_5692:
        /*004c*/ 	.word	0x00000000
        /*0050*/ 	.short	0x0002
        /*0052*/ 	.short	0x0018
        /*0054*/ 	.byte	0x00, 0xf0, 0x01, 0x01


	//----- nvinfo : EIATTR_KPARAM_INFO
	.align		4
.L_5693:
        /*0058*/ 	.byte	0x04, 0x17
        /*005a*/ 	.short	(.L_5695 - .L_5694)
.L_5694:
        /*005c*/ 	.word	0x00000000
        /*0060*/ 	.short	0x0001
        /*0062*/ 	.short	0x0008
        /*0064*/ 	.byte	0x00, 0xf0, 0x41, 0x00


	//----- nvinfo : EIATTR_KPARAM_INFO
	.align		4
.L_5695:
        /*0068*/ 	.byte	0x04, 0x17
        /*006a*/ 	.short	(.L_5697 - .L_5696)
.L_5696:
        /*006c*/ 	.word	0x00000000
        /*0070*/ 	.short	0x0000
        /*0072*/ 	.short	0x0000
        /*0074*/ 	.byte	0x00, 0xf0, 0x11, 0x00


	//----- nvinfo : EIATTR_SPARSE_MMA_MASK
	.align		4
.L_5697:
        /*0078*/ 	.byte	0x03, 0x50
        /*007a*/ 	.short	0x0000


	//----- nvinfo : EIATTR_MAXREG_COUNT
	.align		4
        /*007c*/ 	.byte	0x03, 0x1b
        /*007e*/ 	.short	0x00ff


	//----- nvinfo : EIATTR_MERCURY_ISA_VERSION
	.align		4
        /*0080*/ 	.byte	0x03, 0x5f
        /*0082*/ 	.short	0x0101


	//----- nvinfo : EIATTR_VRC_CTA_INIT_COUNT
	.align		4
        /*0084*/ 	.byte	0x02, 0x4a
	.zero		1
	.zero		1


	//----- nvinfo : EIATTR_EXIT_INSTR_OFFSETS
	.align		4
        /*0088*/ 	.byte	0x04, 0x1c
        /*008a*/ 	.short	(.L_5699 - .L_5698)


	//   ....[0]....
.L_5698:
        /*008c*/ 	.word	0x00000da0


	//   ....[1]....
        /*0090*/ 	.word	0x00000df0


	//----- nvinfo : EIATTR_MAX_THREADS
	.align		4
.L_5699:
        /*0094*/ 	.byte	0x04, 0x05
        /*0096*/ 	.short	(.L_5701 - .L_5700)
.L_5700:
        /*0098*/ 	.word	0x00000080
        /*009c*/ 	.word	0x00000001
        /*00a0*/ 	.word	0x00000001


	//----- nvinfo : EIATTR_CRS_STACK_SIZE
	.align		4
.L_5701:
        /*00a4*/ 	.byte	0x04, 0x1e
        /*00a6*/ 	.short	(.L_5703 - .L_5702)
.L_5702:
        /*00a8*/ 	.word	0x00000000


	//----- nvinfo : EIATTR_CBANK_PARAM_SIZE
	.align		4
.L_5703:
        /*00ac*/ 	.byte	0x03, 0x19
        /*00ae*/ 	.short	0x005c


	//----- nvinfo : EIATTR_PARAM_CBANK
	.align		4
        /*00b0*/ 	.byte	0x04, 0x0a
        /*00b2*/ 	.short	(.L_5705 - .L_5704)
	.align		4
.L_5704:
        /*00b4*/ 	.word	index@(.nv.constant0._ZN2at6native27unrolled_elementwise_kernelIZZZNS0_49_GLOBAL__N__b919a28f_16_Normalization_cu_5c38458737batch_norm_elementwise_backward_trainERKNS_6TensorES5_S5_S5_S5_S5_S5_ENKUlvE0_clEvENKUlvE1_clEvEUlN3c104HalfES9_fffffE_St5arrayIPcLm8EELi4E23TrivialOffsetCalculatorILi7EjESE_ILi1EjENS0_6memory15LoadWithoutCastENSH_16StoreWithoutCastEEEviT_T0_T2_T3_T4_T5_)
        /*00b8*/ 	.short	0x0380
        /*00ba*/ 	.short	0x005c


	//----- nvinfo : EIATTR_SW_WAR
	.align		4
.L_5705:
        /*00bc*/ 	.byte	0x04, 0x36
        /*00be*/ 	.short	(.L_5707 - .L_5706)
.L_5706:
        /*00c0*/ 	.word	0x00000008
.L_5707:


//--------------------- .nv.info._ZN2at6native29vectorized_elementwise_kernelILi2EZZZNS0_49_GLOBAL__N__b919a28f_16_Normalization_cu_5c38458737batch_norm_elementwise_backward_trainERKNS_6TensorES5_S5_S5_S5_S5_S5_ENKUlvE0_clEvENKUlvE1_clEvEUlN3c104HalfES9_fffffE_St5arrayIPcLm8EEEEviT0_T1_ --------------------------
	.section	.nv.info._ZN2at6native29vectorized_elementwise_kernelILi2EZZZNS0_49_GLOBAL__N__b919a28f_16_Normalization_cu_5c38458737batch_norm_elementwise_backward_trainERKNS_6TensorES5_S5_S5_S5_S5_S5_ENKUlvE0_clEvENKUlvE1_clEvEUlN3c104HalfES9_fffffE_St5arrayIPcLm8EEEEviT0_T1_,"",@"SHT_CUDA_INFO"
	.sectionflags	@""
	.align	4


	//----- nvinfo : EIATTR_CUDA_API_VERSION
	.align		4
        /*0000*/ 	.byte	0x04, 0x37
        /*0002*/ 	.short	(.L_5709 - .L_5708)
.L_5708:
        /*0004*/ 	.word	0x00000082


	//----- nvinfo : EIATTR_KPARAM_INFO
	.align		4
.L_5709:
        /*0008*/ 	.byte	0x04, 0x17
        /*000a*/ 	.short	(.L_5711 - .L_5710)
.L_5710:
        /*000c*/ 	.word	0x00000000
        /*0010*/ 	.short	0x0002
        /*0012*/ 	.short	0x0018
        /*0014*/ 	.byte	0x00, 0xf0, 0x01, 0x01


	//----- nvinfo : EIATTR_KPARAM_INFO
	.align		4
.L_5711:
        /*0018*/ 	.byte	0x04, 0x17
        /*001a*/ 	.short	(.L_5713 - .L_5712)
.L_5712:
        /*001c*/ 	.word	0x00000000
        /*0020*/ 	.short	0x0001
        /*0022*/ 	.short	0x0008
        /*0024*/ 	.byte	0x00, 0xf0, 0x41, 0x00


	//----- nvinfo : EIATTR_KPARAM_INFO
	.align		4
.L_5713:
        /*0028*/ 	.byte	0x04, 0x17
        /*002a*/ 	.short	(.L_5715 - .L_5714)
.L_5714:
        /*002c*/ 	.word	0x00000000
        /*0030*/ 	.short	0x0000
        /*0032*/ 	.short	0x0000
        /*0034*/ 	.byte	0x00, 0xf0, 0x11, 0x00


	//----- nvinfo : EIATTR_SPARSE_MMA_MASK
	.align		4
.L_5715:
        /*0038*/ 	.byte	0x03, 0x50
        /*003a*/ 	.short	0x0000


	//----- nvinfo : EIATTR_MAXREG_COUNT
	.align		4
        /*003c*/ 	.byte	0x03, 0x1b
        /*003e*/ 	.short	0x00ff


	//----- nvinfo : EIATTR_MERCURY_ISA_VERSION
	.align		4
        /*0040*/ 	.byte	0x03, 0x5f
        /*0042*/ 	.short	0x0101


	//----- nvinfo : EIATTR_VRC_CTA_INIT_COUNT
	.align		4
        /*0044*/ 	.byte	0x02, 0x4a
	.zero		1
	.zero		1


	//----- nvinfo : EIATTR_EXIT_INSTR_OFFSETS
	.align		4
        /*0048*/ 	.byte	0x04, 0x1c
        /*004a*/ 	.short	(.L_5717 - .L_5716)


	//   ....[0]....
.L_5716:
        /*004c*/ 	.word	0x00001b50


	//   ....[1]....
        /*0050*/ 	.word	0x00001ba0


	//   ....[2]....
        /*0054*/ 	.word	0x00002490


	//----- nvinfo : EIATTR_MAX_THREADS
	.align		4
.L_5717:
        /*0058*/ 	.byte	0x04, 0x05
        /*005a*/ 	.short	(.L_5719 - .L_5718)
.L_5718:
        /*005c*/ 	.word	0x00000080
        /*0060*/ 	.word	0x00000001
        /*0064*/ 	.word	0x00000001


	//----- nvinfo : EIATTR_CRS_STACK_SIZE
	.align		4
.L_5719:
        /*0068*/ 	.byte	0x04, 0x1e
        /*006a*/ 	.short	(.L_5721 - .L_5720)
.L_5720:
        /*006c*/ 	.word	0x00000000


	//----- nvinfo : EIATTR_CBANK_PARAM_SIZE
	.align		4
.L_5721:
        /*0070*/ 	.byte	0x03, 0x19
        /*0072*/ 	.short	0x0058


	//----- nvinfo : EIATTR_PARAM_CBANK
	.align		4
        /*0074*/ 	.byte	0x04, 0x0a
        /*0076*/ 	.short	(.L_5723 - .L_5722)
	.align		4
.L_5722:
        /*0078*/ 	.word	index@(.nv.constant0._ZN2at6native29vectorized_elementwise_kernelILi2EZZZNS0_49_GLOBAL__N__b919a28f_16_Normalization_cu_5c38458737batch_norm_elementwise_backward_trainERKNS_6TensorES5_S5_S5_S5_S5_S5_ENKUlvE0_clEvENKUlvE1_clEvEUlN3c104HalfES9_fffffE_St5arrayIPcLm8EEEEviT0_T1_)
        /*007c*/ 	.short	0x0380
        /*007e*/ 	.short	0x0058


	//----- nvinfo : EIATTR_SW_WAR
	.align		4
.L_5723:
        /*0080*/ 	.byte	0x04, 0x36
        /*0082*/ 	.short	(.L_5725 - .L_5724)
.L_5724:
        /*0084*/ 	.word	0x00000008
.L_5725:


//--------------------- .nv.info._ZN2at6native29vectorized_elementwise_kernelILi4EZZZNS0_49_GLOBAL__N__b919a28f_16_Normalization_cu_5c38458737batch_norm_elementwise_backward_trainERKNS_6TensorES5_S5_S5_S5_S5_S5_ENKUlvE0_clEvENKUlvE1_clEvEUlN3c104HalfES9_fffffE_St5arrayIPcLm8EEEEviT0_T1_ --------------------------
	.section	.nv.info._ZN2at6native29vectorized_elementwise_kernelILi4EZZZNS0_49_GLOBAL__N__b919a28f_16_Normalization_cu_5c38458737batch_norm_elementwise_backward_trainERKNS_6TensorES5_S5_S5_S5_S5_S5_ENKUlvE0_clEvENKUlvE1_clEvEUlN3c104HalfES9_fffffE_St5arrayIPcLm8EEEEviT0_T1_,"",@"SHT_CUDA_INFO"
	.sectionflags	@""
	.align	4


	//----- nvinfo : EIATTR_CUDA_API_VERSION
	.align		4
        /*0000*/ 	.byte	0x04, 0x37
        /*0002*/ 	.short	(.L_5727 - .L_5726)
.L_5726:
        /*0004*/ 	.word	0x00000082


	//----- nvinfo : EIATTR_KPARAM_INFO
	.align		4
.L_5727:
        /*0008*/ 	.byte	0x04, 0x17
        /*000a*/ 	.short	(.L_5729 - .L_5728)
.L_5728:
        /*000c*/ 	.word	0x00000000
        /*0010*/ 	.short	0x0002
        /*0012*/ 	.short	0x0018
        /*0014*/ 	.byte	0x00, 0xf0, 0x01, 0x01


	//----- nvinfo : EIATTR_KPARAM_INFO
	.align		4
.L_5729:
        /*0018*/ 	.byte	0x04, 0x17
        /*001a*/ 	.short	(.L_5731 - .L_5730)
.L_5730:
        /*001c*/ 	.word	0x00000000
        /*0020*/ 	.short	0x0001
        /*0022*/ 	.short	0x0008
        /*0024*/ 	.byte	0x00, 0xf0, 0x41, 0x00


	//----- nvinfo : EIATTR_KPARAM_INFO
	.align		4
.L_5731:
        /*0028*/ 	.byte	0x04, 0x17
        /*002a*/ 	.short	(.L_5733 - .L_5732)
.L_5732:
        /*002c*/ 	.word	0x00000000
        /*0030*/ 	.short	0x0000
        /*0032*/ 	.short	0x0000
        /*0034*/ 	.byte	0x00, 0xf0, 0x11, 0x00


	//----- nvinfo : EIATTR_SPARSE_MMA_MASK
	.align		4
.L_5733:
        /*0038*/ 	.byte	0x03, 0x50
        /*003a*/ 	.short	0x0000


	//----- nvinfo : EIATTR_MAXREG_COUNT
	.align		4
        /*003c*/ 	.byte	0x03, 0x1b
        /*003e*/ 	.short	0x00ff


	//----- nvinfo : EIATTR_MERCURY_ISA_VERSION
	.align		4
        /*0040*/ 	.byte	0x03, 0x5f
        /*0042*/ 	.short	0x0101


	//----- nvinfo : EIATTR_VRC_CTA_INIT_COUNT
	.align		4
        /*0044*/ 	.byte	0x02, 0x4a
	.zero		1
	.zero		1


	//----- nvinfo : EIATTR_EXIT_INSTR_OFFSETS
	.align		4
        /*0048*/ 	.byte	0x04, 0x1c
        /*004a*/ 	.short	(.L_5735 - .L_5734)


	//   ....[0]....
.L_5734:
        /*004c*/ 	.word	0x00001b50


	//   ....[1]....
        /*0050*/ 	.word	0x00001ba0


	//   ....[2]....
        /*0054*/ 	.word	0x00002390


	//----- nvinfo : EIATTR_MAX_THREADS
	.align		4
.L_5735:
        /*0058*/ 	.byte	0x04, 0x05
        /*005a*/ 	.short	(.L_5737 - .L_5736)
.L_5736:
        /*005c*/ 	.word	0x00000080
        /*0060*/ 	.word	0x00000001
        /*0064*/ 	.word	0x00000001


	//----- nvinfo : EIATTR_CRS_STACK_SIZE
	.align		4
.L_5737:
        /*0068*/ 	.byte	0x04, 0x1e
        /*006a*/ 	.short	(.L_5739 - .L_5738)
.L_5738:
        /*006c*/ 	.word	0x00000000


	//----- nvinfo : EIATTR_CBANK_PARAM_SIZE
	.align		4
.L_5739:
        /*0070*/ 	.byte	0x03, 0x19
        /*0072*/ 	.short	0x0058


	//----- nvinfo : EIATTR_PARAM_CBANK
	.align		4
        /*0074*/ 	.byte	0x04, 0x0a
        /*0076*/ 	.short	(.L_5741 - .L_5740)
	.align		4
.L_5740:
        /*0078*/ 	.word	index@(.nv.constant0._ZN2at6native29vectorized_elementwise_kernelILi4EZZZNS0_49_GLOBAL__N__b919a28f_16_Normalization_cu_5c38458737batch_norm_elementwise_backward_trainERKNS_6TensorES5_S5_S5_S5_S5_S5_ENKUlvE0_clEvENKUlvE1_clEvEUlN3c104HalfES9_fffffE_St5arrayIPcLm8EEEEviT0_T1_)
        /*007c*/ 	.short	0x0380
        /*007e*/ 	.short	0x0058


	//----- nvinfo : EIATTR_SW_WAR
	.align		4
.L_5741:
        /*0080*/ 	.byte	0x04, 0x36
        /*0082*/ 	.short	(.L_5743 - .L_5742)
.L_5742:
        /*0084*/ 	.word	0x00000008
.L_5743:


//--------------------- .nv.info._ZN2at6native29vectorized_elementwise_kernelILi8EZZZNS0_49_GLOBAL__N__b919a28f_16_Normalization_cu_5c38458737batch_norm_elementwise_backward_trainERKNS_6TensorES5_S5_S5_S5_S5_S5_ENKUlvE0_clEvENKUlvE1_clEvEUlN3c104HalfES9_fffffE_St5arrayIPcLm8EEEEviT0_T1_ --------------------------
	.section	.nv.info._ZN2at6native29vectorized_elementwise_kernelILi8EZZZNS0_49_GLOBAL__N__b919a28f_16_Normalization_cu_5c38458737batch_norm_elementwise_backward_trainERKNS_6TensorES5_S5_S5_S5_S5_S5_ENKUlvE0_clEvENKUlvE1_clEvEUlN3c104HalfES9_fffffE_St5arrayIPcLm8EEEEviT0_T1_,"",@"SHT_CUDA_INFO"
	.sectionflags	@""
	.align	4


	//----- nvinfo : EIATTR_CUDA_API_VERSION
	.align		4
        /*0000*/ 	.byte	0x04, 0x37
        /*0002*/ 	.short	(.L_5745 - .L_5744)
.L_5744:
        /*0004*/ 	.word	0x00000082


	//----- nvinfo : EIATTR_KPARAM_INFO
	.align		4
.L_5745:
        /*0008*/ 	.byte	0x04, 0x17
        /*000a*/ 	.short	(.L_5747 - .L_5746)
.L_5746:
        /*000c*/ 	.word	0x00000000
        /*0010*/ 	.short	0x0002
        /*0012*/ 	.short	0x0018
        /*0014*/ 	.byte	0x00, 0xf0, 0x01, 0x01


	//----- nvinfo : EIATTR_KPARAM_INFO
	.align		4
.L_5747:
        /*0018*/ 	.byte	0x04, 0x17
        /*001a*/ 	.short	(.L_5749 - .L_5748)
.L_5748:
        /*001c*/ 	.word	0x00000000
        /*0020*/ 	.short	0x0001
        /*0022*/ 	.short	0x0008
        /*0024*/ 	.byte	0x00, 0xf0, 0x41, 0x00


	//----- nvinfo : EIATTR_KPARAM_INFO
	.align		4
.L_5749:
        /*0028*/ 	.byte	0x04, 0x17
        /*002a*/ 	.short	(.L_5751 - .L_5750)
.L_5750:
        /*002c*/ 	.word	0x00000000
        /*0030*/ 	.short	0x0000
        /*0032*/ 	.short	0x0000
        /*0034*/ 	.byte	0x00, 0xf0, 0x11, 0x00


	//----- nvinfo : EIATTR_SPARSE_MMA_MASK
	.align		4
.L_5751:
        /*0038*/ 	.byte	0x03, 0x50
        /*003a*/ 	.short	0x0000


	//----- nvinfo : EIATTR_MAXREG_COUNT
	.align		4
        /*003c*/ 	.byte	0x03, 0x1b
        /*003e*/ 	.short	0x00ff


	//----- nvinfo : EIATTR_MERCURY_ISA_VERSION
	.align		4
        /*0040*/ 	.byte	0x03, 0x5f
        /*0042*/ 	.short	0x0101


	//----- nvinfo : EIATTR_VRC_CTA_INIT_COUNT
	.align		4
        /*0044*/ 	.byte	0x02, 0x4a
	.zero		1
	.zero		1


	//----- nvinfo : EIATTR_EXIT_INSTR_OFFSETS
	.align		4
        /*0048*/ 	.byte	0x04, 0x1c
        /*004a*/ 	.short	(.L_5753 - .L_5752)


	//   ....[0]....
.L_5752:
        /*004c*/ 	.word	0x00001b50


	//   ....[1]....
        /*0050*/ 	.word	0x00001ba0


	//   ....[2]....
        /*0054*/ 	.word	0x00002310


	//----- nvinfo : EIATTR_MAX_THREADS
	.align		4
.L_5753:
        /*0058*/ 	.byte	0x04, 0x05
        /*005a*/ 	.short	(.L_5755 - .L_5754)
.L_5754:
        /*005c*/ 	.word	0x00000080
        /*0060*/ 	.word	0x00000001
        /*0064*/ 	.word	0x00000001


	//----- nvinfo : EIATTR_CRS_STACK_SIZE
	.align		4
.L_5755:
        /*0068*/ 	.byte	0x04, 0x1e
        /*006a*/ 	.short	(.L_5757 - .L_5756)
.L_5756:
        /*006c*/ 	.word	0x00000000


	//----- nvinfo : EIATTR_CBANK_PARAM_SIZE
	.align		4
.L_5757:
        /*0070*/ 	.byte	0x03, 0x19
        /*0072*/ 	.short	0x0058


	//----- nvinfo : EIATTR_PARAM_CBANK
	.align		4
        /*0074*/ 	.byte	0x04, 0x0a
        /*0076*/ 	.short	(.L_5759 - .L_5758)
	.align		4
.L_5758:
        /*0078*/ 	.word	index@(.nv.constant0._ZN2at6native29vectorized_elementwise_kernelILi8EZZZNS0_49_GLOBAL__N__b919a28f_16_Normalization_cu_5c38458737batch_norm_elementwise_backward_trainERKNS_6TensorES5_S5_S5_S5_S5_S5_ENKUlvE0_clEvENKUlvE1_clEvEUlN3c104HalfES9_fffffE_St5arrayIPcLm8EEEEviT0_T1_)
        /*007c*/ 	.short	0x0380
        /*007e*/ 	.short	0x0058


	//----- nvinfo : EIATTR_SW_WAR
	.align		4
.L_5759:
        /*0080*/ 	.byte	0x04, 0x36
        /*0082*/ 	.short	(.L_5761 - .L_5760)
.L_5760:
        /*0084*/ 	.word	0x00000008
.L_5761:


//--------------------- .nv.info._ZN2at6native18elementwise_kernelILi128ELi4EZNS0_15gpu_kernel_implIZZZNS0_49_GLOBAL__N__b919a28f_16_Normalization_cu_5c38458737batch_norm_elementwise_backward_trainERKNS_6TensorES6_S6_S6_S6_S6_S6_ENKUlvE0_clEvENKUlvE0_clEvEUlfffffffE_EEvRNS_18TensorIteratorBaseERKT_EUliE_EEviT1_ --------------------------
	.section	.nv.info._ZN2at6native18elementwise_kernelILi128ELi4EZNS0_15gpu_kernel_implIZZZNS0_49_GLOBAL__N__b919a28f_16_Normalization_cu_5c38458737batch_norm_elementwise_backward_trainERKNS_6TensorES6_S6_S6_S6_S6_S6_ENKUlvE0_clEvENKUlvE0_clEvEUlfffffffE_EEvRNS_18TensorIteratorBaseERKT_EUliE_EEviT1_,"",@"SHT_CUDA_INFO"
	.sectionflags	@""
	.align	4


	//----- nvinfo : EIATTR_CUDA_API_VERSION
	.align		4
        /*0000*/ 	.byte	0x04, 0x37
        /*0002*/ 	.short	(.L_5763 - .L_5762)
.L_5762:
        /*0004*/ 	.word	0x00000082


	//----- nvinfo : EIATTR_KPARAM_INFO
	.align		4
.L_5763:
        /*0008*/ 	.byte	0x04, 0x17
        /*000a*/ 	.short	(.L_5765 - .L_5764)
.L_5764:
        /*000c*/ 	.word	0x00000000
        /*0010*/ 	.short	0x0001
        /*0012*/ 	.short	0x0008
        /*0014*/ 	.byte	0x00, 0xf0, 0xc1, 0x12


	//----- nvinfo : EIATTR_KPARAM_INFO
	.align		4
.L_5765:
        /*0018*/ 	.byte	0x04, 0x17
        /*001a*/ 	.short	(.L_5767 - .L_5766)
.L_5766:
        /*001c*/ 	.word	0x00000000
        /*0020*/ 	.short	0x0000
        /*0022*/ 	.short	0x0000
        /*0024*/ 	.byte	0x00, 0xf0, 0x11, 0x00


	//----- nvinfo : EIATTR_SPARSE_MMA_MASK
	.align		4
.L_5767:
        /*0028*/ 	.byte	0x03, 0x50
        /*002a*/ 	.short	0x0000


	//----- nvinfo : EIATTR_MAXREG_COUNT
	.align		4
        /*002c*/ 	.byte	0x03, 0x1b
        /*002e*/ 	.short	0x0080


	//----- nvinfo : EIATTR_EXTERNS
	.align		4
        /*0030*/ 	.byte	0x04, 0x0f
        /*0032*/ 	.short	(.L_5769 - .L_5768)


	//   ....[0]....
	.align		4
.L_5768:
        /*0034*/ 	.word	index@(__assertfail)


	//----- nvinfo : EIATTR_MERCURY_ISA_VERSION
	.align		4
.L_5769:
        /*0038*/ 	.byte	0x03, 0x5f
        /*003a*/ 	.short	0x0101


	//----- nvinfo : EIATTR_VRC_CTA_INIT_COUNT
	.align		4
        /*003c*/ 	.byte	0x02, 0x4a
	.zero		1
	.zero		1


	//----- nvinfo : EIATTR_SYSCALL_OFFSETS
	.align		4
        /*0040*/ 	.byte	0x04, 0x46
        /*0042*/ 	.short	(.L_5771 - .L_5770)


	//   ....[0]....
.L_5770:
        /*0044*/ 	.word	0x00002e00


	//   ....[1]....
        /*0048*/ 	.word	0x00003bf0


	//   ....[2]....
        /*004c*/ 	.word	0x000049e0


	//   ....[3]....
        /*0050*/ 	.word	0x000057d0


	//   ....[4]....
        /*0054*/ 	.word	0x000065c0


	//   ....[5]....
        /*0058*/ 	.word	0x000073b0


	//   ....[6]....
        /*005c*/ 	.word	0x000081a0


	//   ....[7]....
        /*0060*/ 	.word	0x00008fe0


	//   ....[8]....
        /*0064*/ 	.word	0x0000beb0


	//   ....[9]....
        /*0068*/ 	.word	0x0000cca0


	//   ....[10]....
        /*006c*/ 	.word	0x0000da90


	//   ....[11]....
        /*0070*/ 	.word	0x0000e880


	//   ....[12]....
        /*0074*/ 	.word	0x0000f670


	//   ....[13]....
        /*0078*/ 	.word	0x00010460


	//   ....[14]....
        /*007c*/ 	.word	0x00011250


	//   ....[15]....
        /*0080*/ 	.word	0x00011ef0


	//   ....[16]....
        /*0084*/ 	.word	0x00014ed0


	//   ....[17]....
        /*0088*/ 	.word	0x00015cc0


	//   ....[18]....
        /*008c*/ 	.word	0x00016ab0


	//   ....[19]....
        /*0090*/ 	.word	0x000178a0


	//   ....[20]....
        /*0094*/ 	.word	0x00018690


	//   ....[21]....
        /*0098*/ 	.word	0x00019480


	//   ....[22]....
        /*009c*/ 	.word	0x0001a270


	//   ....[23]....
        /*00a0*/ 	.word	0x0001af10


	//   ....[24]....
        /*00a4*/ 	.word	0x0001df00


	//   ....[25]....
        /*00a8*/ 	.word	0x0001ecf0


	//   ....[26]....
        /*00ac*/ 	.word	0x0001fae0


	//   ....[27]....
        /*00b0*/ 	.word	0x000208d0


	//   ....[28]....
        /*00b4*/ 	.word	0x000216c0


	//   ....[29]....
        /*00b8*/ 	.word	0x000224b0


	//   ....[30]....
        /*00bc*/ 	.word	0x000232a0


	//   ....[31]....
        /*00c0*/ 	.word	0x00023f10


	//----- nvinfo : EIATTR_EXIT_INSTR_OFFSETS
	.align		4
.L_5771:
        /*00c4*/ 	.byte	0x04, 0x1c
        /*00c6*/ 	.short	(.L_5773 - .L_5772)


	//   ....[0]....
.L_5772:
        /*00c8*/ 	.word	0x0001b1c0


	//   ....[1]....
        /*00cc*/ 	.word	0x00023490


	//   ....[2]....
        /*00d0*/ 	.word	0x000234d0


	//   ....[3]....
        /*00d4*/ 	.word	0x00023560


	//   ....[4]....
        /*00d8*/ 	.word	0x00023590


	//   ....[5]....
        /*00dc*/ 	.word	0x000235c0


	//   ....[6]....
        /*00e0*/ 	.word	0x00023640


	//   ....[7]....
        /*00e4*/ 	.word	0x00023670


	//   ....[8]....
        /*00e8*/ 	.word	0x00023700


	//   ....[9]....
        /*00ec*/ 	.word	0x00023740


	//   ....[10]....
        /*00f0*/ 	.word	0x00023780


	//   ....[11]....
        /*00f4*/ 	.word	0x00023850


	//   ....[12]....
        /*00f8*/ 	.word	0x000239b0


	//   ....[13]....
        /*00fc*/ 	.word	0x00023b10


	//   ....[14]....
        /*0100*/ 	.word	0x00023c60


	//   ....[15]....
        /*0104*/ 	.word	0x00023c90


	//   ....[16]....
        /*0108*/ 	.word	0x00023cc0


	//   ....[17]....
        /*010c*/ 	.word	0x00023d60


	//   ....[18]....
        /*0110*/ 	.word	0x00023db0


	//   ....[19]....
        /*0114*/ 	.word	0x00023f20


	//   ....[20]....
        /*0118*/ 	.word	0x00024020


	//   ....[21]....
        /*011c*/ 	.word	0x00024150


	//   ....[22]....
        /*0120*/ 	.word	0x00024180


	//----- nvinfo : EIATTR_MAX_THREADS
	.align		4
.L_5773:
        /*0124*/ 	.byte	0x04, 0x05
        /*0126*/ 	.short	(.L_5775 - .L_5774)
.L_5774:
        /*0128*/ 	.word	0x00000080
        /*012c*/ 	.word	0x00000001
        /*0130*/ 	.word	0x00000001


	//----- nvinfo : EIATTR_CRS_STACK_SIZE
	.align		4
.L_5775:
        /*0134*/ 	.byte	0x04, 0x1e
        /*0136*/ 	.short	(.L_5777 - .L_5776)
.L_5776:
        /*0138*/ 	.word	0x00000000


	//----- nvinfo : EIATTR_CBANK_PARAM_SIZE
	.align		4
.L_5777:
        /*013c*/ 	.byte	0x03, 0x19
        /*013e*/ 	.short	0x04b8


	//----- nvinfo : EIATTR_PARAM_CBANK
	.align		4
        /*0140*/ 	.byte	0x04, 0x0a
        /*0142*/ 	.short	(.L_5779 - .L_5778)
	.align		4
.L_5778:
        /*0144*/ 	.word	index@(.nv.constant0._ZN2at6native18elementwise_kernelILi128ELi4EZNS0_15gpu_kernel_implIZZZNS0_49_GLOBAL__N__b919a28f_16_Normalization_cu_5c38458737batch_norm_elementwise_backward_trainERKNS_6TensorES6_S6_S6_S6_S6_S6_ENKUlvE0_clEvENKUlvE0_clEvEUlfffffffE_EEvRNS_18TensorIteratorBaseERKT_EUliE_EEviT1_)
        /*0148*/ 	.short	0x0380
        /*014a*/ 	.short	0x04b8


	//----- nvinfo : EIATTR_SW_WAR
	.align		4
.L_5779:
        /*014c*/ 	.byte	0x04, 0x36
        /*014e*/ 	.short	(.L_5781 - .L_5780)
.L_5780:
        /*0150*/ 	.word	0x00000008
.L_5781:


//--------------------- .nv.info._ZN2at6native27unrolled_elementwise_kernelIZZZNS0_49_GLOBAL__N__b919a28f_16_Normalization_cu_5c38458737batch_norm_elementwise_backward_trainERKNS_6TensorES5_S5_S5_S5_S5_S5_ENKUlvE0_clEvENKUlvE0_clEvEUlfffffffE_St5arrayIPcLm8EELi4E23TrivialOffsetCalculatorILi7EjESC_ILi1EjENS0_6memory12LoadWithCastILi7EEENSF_13StoreWithCastILi1EEEEEviT_T0_T2_T3_T4_T5_ --------------------------
	.section	.nv.info._ZN2at6native27unrolled_elementwise_kernelIZZZNS0_49_GLOBAL__N__b919a28f_16_Normalization_cu_5c38458737batch_norm_elementwise_backward_trainERKNS_6TensorES5_S5_S5_S5_S5_S5_ENKUlvE0_clEvENKUlvE0_clEvEUlfffffffE_St5arrayIPcLm8EELi4E23TrivialOffsetCalculatorILi7EjESC_ILi1EjENS0_6memory12LoadWithCastILi7EEENSF_13StoreWithCastILi1EEEEEviT_T0_T2_T3_T4_T5_,"",@"SHT_CUDA_INFO"
	.sectionflags	@""
	.align	4


	//----- nvinfo : EIATTR_CUDA_API_VERSION
	.align		4
        /*0000*/ 	.byte	0x04, 0x37
        /*0002*/ 	.short	(.L_5783 - .L_5782)
.L_5782:
        /*0004*/ 	.word	0x00000082


	//----- nvinfo : EIATTR_KPARAM_INFO
	.align		4
.L_5783:
        /*0008*/ 	.byte	0x04, 0x17
        /*000a*/ 	.short	(.L_5785 - .L_5784)
.L_5784:
        /*000c*/ 	.word	0x00000000
        /*0010*/ 	.short	0x0006
        /*0012*/ 	.short	0x0080
        /*0014*/ 	.byte	0x00, 0xf0, 0x21, 0x00


	//----- nvinfo : EIATTR_KPARAM_INFO
	.align		4
.L_5785:
        /*0018*/ 	.byte	0x04, 0x17
        /*001a*/ 	.short	(.L_5787 - .L_5786)
.L_5786:
        /*001c*/ 	.word	0x00000000
        /*0020*/ 	.short	0x0005
        /*0022*/ 	.short	0x005c
        /*0024*/ 	.byte	0x00, 0xf0, 0x91, 0x00


	//----- nvinfo : EIATTR_KPARAM_INFO
	.align		4
.L_5787:
        /*0028*/ 	.byte	0x04, 0x17
        /*002a*/ 	.short	(.L_5789 - .L_5788)
.L_5788:
        /*002c*/ 	.word	0x00000000
        /*0030*/ 	.short	0x0004
        /*0032*/ 	.short	0x0059
        /*0034*/ 	.byte	0x00, 0xf0, 0x05, 0x00


	//----- nvinfo : EIATTR_KPARAM_INFO
	.align		4
.L_5789:
        /*0038*/ 	.byte	0x04, 0x17
        /*003a*/ 	.short	(.L_5791 - .L_5790)
.L_5790:
        /*003c*/ 	.word	0x00000000
        /*0040*/ 	.short	0x0003
        /*0042*/ 	.short	0x0058
        /*0044*/ 	.byte	0x00, 0xf0, 0x05, 0x00


	//----- nvinfo : EIATTR_KPARAM_INFO
	.align		4
.L_5791:
        /*0048*/ 	.byte	0x04, 0x17
        /*004a*/ 	.short	(.L_5793 - .L_5792)
.L_5792:
        /*004c*/ 	.word	0x00000000
        /*0050*/ 	.short	0x0002
        /*0052*/ 	.short	0x0018
        /*0054*/ 	.byte	0x00, 0xf0, 0x01, 0x01


	//----- nvinfo : EIATTR_KPARAM_INFO
	.align		4
.L_5793:
        /*0058*/ 	.byte	0x04, 0x17
        /*005a*/ 	.short	(.L_5795 - .L_5794)
.L_5794:
        /*005c*/ 	.word	0x00000000
        /*0060*/ 	.short	0x0001
        /*0062*/ 	.short	0x0008
        /*0064*/ 	.byte	0x00, 0xf0, 0x41, 0x00


	//----- nvinfo : EIATTR_KPARAM_INFO
	.align		4
.L_5795:
        /*0068*/ 	.byte	0x04, 0x17
        /*006a*/ 	.short	(.L_5797 - .L_5796)
.L_5796:
        /*006c*/ 	.word	0x00000000
        /*0070*/ 	.short	0x0000
        /*0072*/ 	.short	0x0000
        /*0074*/ 	.byte	0x00, 0xf0, 0x11, 0x00


	//----- nvinfo : EIATTR_SPARSE_MMA_MASK
	.align		4
.L_5797:
        /*0078*/ 	.byte	0x03, 0x50
        /*007a*/ 	.short	0x0000


	//----- nvinfo : EIATTR_MAXREG_COUNT
	.align		4
        /*007c*/ 	.byte	0x03, 0x1b
        /*007e*/ 	.short	0x00ff


	//----- nvinfo : EIATTR_EXTERNS
	.align		4
        /*0080*/ 	.byte	0x04, 0x0f
        /*0082*/ 	.short	(.L_5799 - .L_5798)


	//   ....[0]....
	.align		4
.L_5798:
        /*0084*/ 	.word	index@(__assertfail)


	//----- nvinfo : EIATTR_MERCURY_ISA_VERSION
	.align		4
.L_5799:
        /*0088*/ 	.byte	0x03, 0x5f
        /*008a*/ 	.short	0x0101


	//----- nvinfo : EIATTR_VRC_CTA_INIT_COUNT
	.align		4
        /*008c*/ 	.byte	0x02, 0x4a
	.zero		1
	.zero		1


	//----- nvinfo : EIATTR_SYSCALL_OFFSETS
	.align		4
        /*0090*/ 	.byte	0x04, 0x46
        /*0092*/ 	.short	(.L_5801 - .L_5800)


	//   ....[0]....
.L_5800:
        /*0094*/ 	.word	0x00000e80


	//   ....[1]....
        /*0098*/ 	.word	0x00001c90


	//   ....[2]....
        /*009c*/ 	.word	0x00002ab0


	//   ....[3]....
        /*00a0*/ 	.word	0x000038d0


	//   ....[4]....
        /*00a4*/ 	.word	0x000046e0


	//   ....[5]....
        /*00a8*/ 	.word	0x000054f0


	//   ....[6]....
        /*00ac*/ 	.word	0x00006300


	//   ....[7]....
        /*00b0*/ 	.word	0x00007240


	//   ....[8]....
        /*00b4*/ 	.word	0x00008060


	//   ....[9]....
        /*00b8*/ 	.word	0x00008e70


	//   ....[10]....
        /*00bc*/ 	.word	0x00009c80


	//   ....[11]....
        /*00c0*/ 	.word	0x0000aaa0


	//   ....[12]....
        /*00c4*/ 	.word	0x0000b8c0


	//   ....[13]....
        /*00c8*/ 	.word	0x0000c6d0


	//   ....[14]....
        /*00cc*/ 	.word	0x0000d590


	//   ....[15]....
        /*00d0*/ 	.word	0x0000e3a0


	//   ....[16]....
        /*00d4*/ 	.word	0x0000f1c0


	//   ....[17]....
        /*00d8*/ 	.word	0x0000ffe0


	//   ....[18]....
        /*00dc*/ 	.word	0x00010df0


	//   ....[19]....
        /*00e0*/ 	.word	0x00011c00


	//   ....[20]....
        /*00e4*/ 	.word	0x00012a10


	//   ....[21]....
        /*00e8*/ 	.word	0x000138d0


	//   ....[22]....
        /*00ec*/ 	.word	0x00014700


	//   ....[23]....
        /*00f0*/ 	.word	0x00015530


	//   ....[24]....
        /*00f4*/ 	.word	0x00016340


	//   ....[25]....
        /*00f8*/ 	.word	0x00017170


	//   ....[26]....
        /*00fc*/ 	.word	0x00017fa0


	//   ....[27]....
        /*0100*/ 	.word	0x00018da0


	//   ....[28]....
        /*0104*/ 	.word	0x00019fe0


	//   ....[29]....
        /*0108*/ 	.word	0x0001ad80


	//   ....[30]....
        /*010c*/ 	.word	0x0001bbe0


	//   ....[31]....
        /*0110*/ 	.word	0x0001ca40


	//----- nvinfo : EIATTR_EXIT_INSTR_OFFSETS
	.align		4
.L_5801:
        /*0114*/ 	.byte	0x04, 0x1c
        /*0116*/ 	.short	(.L_5803 - .L_5802)


	//   ....[0]....
.L_5802:
        /*0118*/ 	.word	0x0001be80


	//   ....[1]....
        /*011c*/ 	.word	0x0001bfc0


	//   ....[2]....
        /*0120*/ 	.word	0x0001c000


	//   ....[3]....
        /*0124*/ 	.word	0x0001c090


	//   ....[4]....
        /*0128*/ 	.word	0x0001c0c0


	//   ....[5]....
        /*012c*/ 	.word	0x0001c0f0


	//   ....[6]....
        /*0130*/ 	.word	0x0001c170


	//   ....[7]....
        /*0134*/ 	.word	0x0001c1a0


	//   ....[8]....
        /*0138*/ 	.word	0x0001c230


	//   ....[9]....
        /*013c*/ 	.word	0x0001c270


	//   ....[10]....
        /*0140*/ 	.word	0x0001c2b0


	//   ....[11]....
        /*0144*/ 	.word	0x0001c380


	//   ....[12]....
        /*0148*/ 	.word	0x0001c4e0


	//   ....[13]....
        /*014c*/ 	.word	0x0001c640


	//   ....[14]....
        /*0150*/ 	.word	0x0001c790


	//   ....[15]....
        /*0154*/ 	.word	0x0001c7c0


	//   ....[16]....
        /*0158*/ 	.word	0x0001c7f0


	//   ....[17]....
        /*015c*/ 	.word	0x0001c890


	//   ....[18]....
        /*0160*/ 	.word	0x0001c8e0


	//   ....[19]....
        /*0164*/ 	.word	0x0001ca50


	//   ....[20]....
        /*0168*/ 	.word	0x0001cb50


	//   ....[21]....
        /*016c*/ 	.word	0x0001cc80


	//   ....[22]....
        /*0170*/ 	.word	0x0001ccb0


	//----- nvinfo : EIATTR_MAX_THREADS
	.align		4
.L_5803:
        /*0174*/ 	.byte	0x04, 0x05
        /*0176*/ 	.short	(.L_5805 - .L_5804)
.L_5804:
        /*0178*/ 	.word	0x00000080
        /*017c*/ 	.word	0x00000001
        /*0180*/ 	.word	0x00000001


	//----- nvinfo : EIATTR_CRS_STACK_SIZE
	.align		4
.L_5805:
        /*0184*/ 	.byte	0x04, 0x1e
        /*0186*/ 	.short	(.L_5807 - .L_5806)
.L_5806:
        /*0188*/ 	.word	0x00000000


	//----- nvinfo : EIATTR_CBANK_PARAM_SIZE
	.align		4
.L_5807:
        /*018c*/ 	.byte	0x03, 0x19
        /*018e*/ 	.short	0x0088


	//----- nvinfo : EIATTR_PARAM_CBANK
	.align		4
        /*0190*/ 	.byte	0x04, 0x0a
        /*0192*/ 	.short	(.L_5809 - .L_5808)
	.align		4
.L_5808:
        /*0194*/ 	.word	index@(.nv.constant0._ZN2at6native27unrolled_elementwise_kernelIZZZNS0_49_GLOBAL__N__b919a28f_16_Normalization_cu_5c38458737batch_norm_elementwise_backward_trainERKNS_6TensorES5_S5_S5_S5_S5_S5_ENKUlvE0_clEvENKUlvE0_clEvEUlfffffffE_St5arrayIPcLm8EELi4E23TrivialOffsetCalculatorILi7EjESC_ILi1EjENS0_6memory12LoadWithCastILi7EEENSF_13StoreWithCastILi1EEEEEviT_T0_T2_T3_T4_T5_)
        /*0198*/ 	.short	0x0380
        /*019a*/ 	.short	0x0088


	//----- nvinfo : EIATTR_SW_WAR
	.align		4
.L_5809:
        /*019c*/ 	.byte	0x04, 0x36
        /*019e*/ 	.short	(.L_5811 - .L_5810)
.L_5810:
        /*01a0*/ 	.word	0x00000008
.L_5811:


//--------------------- .nv.info._ZN2at6native18elementwise_kernelILi128ELi2EZNS0_22gpu_kernel_impl_nocastIZZZNS0_49_GLOBAL__N__b919a28f_16_Normalization_cu_5c38458737batch_norm_elementwise_backward_trainERKNS_6TensorES6_S6_S6_S6_S6_S6_ENKUlvE0_clEvENKUlvE0_clEvEUlfffffffE_EEvRNS_18TensorIteratorBaseERKT_EUliE_EEviT1_ --------------------------
	.section	.nv.info._ZN2at6native18elementwise_kernelILi128ELi2EZNS0_22gpu_kernel_impl_nocastIZZZNS0_49_GLOBAL__N__b919a28f_16_Normalization_cu_5c38458737batch_norm_elementwise_backward_trainERKNS_6TensorES6_S6_S6_S6_S6_S6_ENKUlvE0_clEvENKUlvE0_clEvEUlfffffffE_EEvRNS_18TensorIteratorBaseERKT_EUliE_EEviT1_,"",@"SHT_CUDA_INFO"
	.sectionflags	@""
	.align	4


	//----- nvinfo : EIATTR_CUDA_API_VERSION
	.align		4
        /*0000*/ 	.byte	0x04, 0x37
        /*0002*/ 	.short	(.L_5813 - .L_5812)
.L_5812:
        /*0004*/ 	.word	0x00000082


	//----- nvinfo : EIATTR_KPARAM_INFO
	.align		4
.L_5813:
        /*0008*/ 	.byte	0x04, 0x17
        /*000a*/ 	.short	(.L_5815 - .L_5814)
.L_5814:
        /*000c*/ 	.word	0x00000000
        /*0010*/ 	.short	0x0001
        /*0012*/ 	.short	0x0008
        /*0014*/ 	.byte	0x00, 0xf0, 0xa1, 0x12


	//----- nvinfo : EIATTR_KPARAM_INFO
	.align		4
.L_5815:
        /*0018*/ 	.byte	0x04, 0x17
        /*001a*/ 	.short	(.L_5817 - .L_5816)
.L_5816:
        /*001c*/ 	.word	0x00000000
        /*0020*/ 	.short	0x0000
        /*0022*/ 	.short	0x0000
        /*0024*/ 	.byte	0x00, 0xf0, 0x11, 0x00


	//----- nvinfo : EIATTR_SPARSE_MMA_MASK
	.align		4
.L_5817:
        /*0028*/ 	.byte	0x03, 0x50
        /*002a*/ 	.short	0x0000


	//----- nvinfo : EIATTR_MAXREG_COUNT
	.align		4
        /*002c*/ 	.byte	0x03, 0x1b
        /*002e*/ 	.short	0x0080


	//----- nvinfo : EIATTR_MERCURY_ISA_VERSION
	.align		4
        /*0030*/ 	.byte	0x03, 0x5f
        /*0032*/ 	.short	0x0101


	//----- nvinfo : EIATTR_VRC_CTA_INIT_COUNT
	.align		4
        /*0034*/ 	.byte	0x02, 0x4a
	.zero		1
	.zero		1


	//----- nvinfo : EIATTR_EXIT_INSTR_OFFSETS
	.align		4
        /*0038*/ 	.byte	0x04, 0x1c
        /*003a*/ 	.short	(.L_5819 - .L_5818)


	//   ....[0]....
.L_5818:
        /*003c*/ 	.word	0x00000290


	//   ....[1]....
        /*0040*/ 	.word	0x00000430


	//   ....[2]....
        /*0044*/ 	.word	0x00002670


	//   ....[3]....
        /*0048*/ 	.word	0x00004810


	//----- nvinfo : EIATTR_MAX_THREADS
	.align		4
.L_5819:
        /*004c*/ 	.byte	0x04, 0x05
        /*004e*/ 	.short	(.L_5821 - .L_5820)
.L_5820:
        /*0050*/ 	.word	0x00000080
        /*0054*/ 	.word	0x00000001
        /*0058*/ 	.word	0x00000001


	//----- nvinfo : EIATTR_CRS_STACK_SIZE
	.align		4
.L_5821:
        /*005c*/ 	.byte	0x04, 0x1e
        /*005e*/ 	.short	(.L_5823 - .L_5822)
.L_5822:
        /*0060*/ 	.word	0x00000000


	//----- nvinfo : EIATTR_CBANK_PARAM_SIZE
	.align		4
.L_5823:
        /*0064*/ 	.byte	0x03, 0x19
        /*0066*/ 	.short	0x04b0


	//----- nvinfo : EIATTR_PARAM_CBANK
	.align		4
        /*0068*/ 	.byte	0x04, 0x0a
        /*006a*/ 	.short	(.L_5825 - .L_5824)
	.align		4
.L_5824:
        /*006c*/ 	.word	index@(.nv.constant0._ZN2at6native18elementwise_kernelILi128ELi2EZNS0_22gpu_kernel_impl_nocastIZZZNS0_49_GLOBAL__N__b919a28f_16_Normalization_cu_5c38458737batch_norm_elementwise_backward_trainERKNS_6TensorES6_S6_S6_S6_S6_S6_ENKUlvE0_clEvENKUlvE0_clEvEUlfffffffE_EEvRNS_18TensorIteratorBaseERKT_EUliE_EEviT1_)
        /*0070*/ 	.short	0x0380
        /*0072*/ 	.short	0x04b0


	//----- nvinfo : EIATTR_SW_WAR
	.align		4
.L_5825:
        /*0074*/ 	.byte	0x04, 0x36
        /*0076*/ 	.short	(.L_5827 - .L_5826)
.L_5826:
        /*0078*/ 	.word	0x00000008
.L_5827:


//--------------------- .nv.info._ZN2at6native27unrolled_elementwise_kernelIZZZNS0_49_GLOBAL__N__b919a28f_16_Normalization_cu_5c38458737batch_norm_elementwise_backward_trainERKNS_6TensorES5_S5_S5_S5_S5_S5_ENKUlvE0_clEvENKUlvE0_clEvEUlfffffffE_St5arrayIPcLm8EELi4E23TrivialOffsetCalculatorILi7EjESC_ILi1EjENS0_6memory15LoadWithoutCastENSF_16StoreWithoutCastEEEviT_T0_T2_T3_T4_T5_ --------------------------
	.section	.nv.info._ZN2at6native27unrolled_elementwise_kernelIZZZNS0_49_GLOBAL__N__b919a28f_16_Normalization_cu_5c38458737batch_norm_elementwise_backward_trainERKNS_6TensorES5_S5_S5_S5_S5_S5_ENKUlvE0_clEvENKUlvE0_clEvEUlfffffffE_St5arrayIPcLm8EELi4E23TrivialOffsetCalculatorILi7EjESC_ILi1EjENS0_6memory15LoadWithoutCastENSF_16StoreWithoutCastEEEviT_T0_T2_T3_T4_T5_,"",@"SHT_CUDA_INFO"
	.sectionflags	@""
	.align	4


	//----- nvinfo : EIATTR_CUDA_API_VERSION
	.align		4
        /*0000*/ 	.byte	0x04, 0x37
        /*0002*/ 	.short	(.L_5829 - .L_5828)
.L_5828:
        /*0004*/ 	.word	0x00000082


	//----- nvinfo : EIATTR_KPARAM_INFO
	.align		4
.L_5829:
        /*0008*/ 	.byte	0x04, 0x17
        /*000a*/ 	.short	(.L_5831 - .L_5830)
.L_5830:
        /*000c*/ 	.word	0x00000000
        /*0010*/ 	.short	0x0006
        /*0012*/ 	.short	0x005b
        /*0014*/ 	.byte	0x00, 0xf0, 0x05, 0x00


	//----- nvinfo : EIATTR_KPARAM_INFO
	.align		4
.L_5831:
        /*0018*/ 	.byte	0x04, 0x17
        /*001a*/ 	.short	(.L_5833 - .L_5832)
.L_5832:
        /*001c*/ 	.word	0x00000000
        /*0020*/ 	.short	0x0005
        /*0022*/ 	.short	0x005a
        /*0024*/ 	.byte	0x00, 0xf0, 0x05, 0x00


	//----- nvinfo : EIATTR_KPARAM_INFO
	.align		4
.L_5833:
        /*0028*/ 	.byte	0x04, 0x17
        /*002a*/ 	.short	(.L_5835 - .L_5834)
.L_5834:
        /*002c*/ 	.word	0x00000000
        /*0030*/ 	.short	0x0004
        /*0032*/ 	.short	0x0059
        /*0034*/ 	.byte	0x00, 0xf0, 0x05, 0x00


	//----- nvinfo : EIATTR_KPARAM_INFO
	.align		4
.L_5835:
        /*0038*/ 	.byte	0x04, 0x17
        /*003a*/ 	.short	(.L_5837 - .L_5836)
.L_5836:
        /*003c*/ 	.word	0x00000000
        /*0040*/ 	.short	0x0003
        /*0042*/ 	.short	0x0058
        /*0044*/ 	.byte	0x00, 0xf0, 0x05, 0x00


	//----- nvinfo : EIATTR_KPARAM_INFO
	.align		4
.L_5837:
        /*0048*/ 	.byte	0x04, 0x17
        /*004a*/ 	.short	(.L_5839 - .L_5838)
.L_5838:
        /*004c*/ 	.word	0x00000000
        /*0050*/ 	.short	0x0002
        /*0052*/ 	.short	0x0018
        /*0054*/ 	.byte	0x00, 0xf0, 0x01, 0x01


	//----- nvinfo : EIATTR_KPARAM_INFO
	.align		4
.L_5839:
        /*0058*/ 	.byte	0x04, 0x17
        /*005a*/ 	.short	(.L_5841 - .L_5840)
.L_5840:
        /*005c*/ 	.word	0x00000000
        /*0060*/ 	.short	0x0001
        /*0062*/ 	.short	0x0008
        /*0064*/ 	.byte	0x00, 0xf0, 0x41, 0x00


	//----- nvinfo : EIATTR_KPARAM_INFO
	.align		4
.L_5841:
        /*0068*/ 	.byte	0x04, 0x17
        /*006a*/ 	.short	(.L_5843 - .L_5842)
.L_5842:
        /*006c*/ 	.word	0x00000000
        /*0070*/ 	.short	0x0000
        /*0072*/ 	.short	0x0000
        /*0074*/ 	.byte	0x00, 0xf0, 0x11, 0x00


	//----- nvinfo : EIATTR_SPARSE_MMA_MASK
	.align		4
.L_5843:
        /*0078*/ 	.byte	0x03, 0x50
        /*007a*/ 	.short	0x0000


	//----- nvinfo : EIATTR_MAXREG_COUNT
	.align		4
        /*007c*/ 	.byte	0x03, 0x1b
        /*007e*/ 	.short	0x00ff


	//----- nvinfo : EIATTR_MERCURY_ISA_VERSION
	.align		4
        /*0080*/ 	.byte	0x03, 0x5f
        /*0082*/ 	.short	0x0101


	//----- nvinfo : EIATTR_VRC_CTA_INIT_COUNT
	.align		4
        /*0084*/ 	.byte	0x02, 0x4a
	.zero		1
	.zero		1


	//----- nvinfo : EIATTR_EXIT_INSTR_OFFSETS
	.align		4
        /*0088*/ 	.byte	0x04, 0x1c
        /*008a*/ 	.short	(.L_5845 - .L_5844)


	//   ....[0]....
.L_5844:
        /*008c*/ 	.word	0x00000c20


	//   ....[1]....
        /*0090*/ 	.word	0x00000c70


	//----- nvinfo : EIATTR_MAX_THREADS
	.align		4
.L_5845:
        /*0094*/ 	.byte	0x04, 0x05
        /*0096*/ 	.short	(.L_5847 - .L_5846)
.L_5846:
        /*0098*/ 	.word	0x00000080
        /*009c*/ 	.word	0x00000001
        /*00a0*/ 	.word	0x00000001


	//----- nvinfo : EIATTR_CRS_STACK_SIZE
	.align		4
.L_5847:
        /*00a4*/ 	.byte	0x04, 0x1e
        /*00a6*/ 	.short	(.L_5849 - .L_5848)
.L_5848:
        /*00a8*/ 	.word	0x00000000


	//----- nvinfo : EIATTR_CBANK_PARAM_SIZE
	.align		4
.L_5849:
        /*00ac*/ 	.byte	0x03, 0x19
        /*00ae*/ 	.short	0x005c


	//----- nvinfo : EIATTR_PARAM_CBANK
	.align		4
        /*00b0*/ 	.byte	0x04, 0x0a
        /*00b2*/ 	.short	(.L_5851 - .L_5850)
	.align		4
.L_5850:
        /*00b4*/ 	.word	index@(.nv.constant0._ZN2at6native27unrolled_elementwise_kernelIZZZNS0_49_GLOBAL__N__b919a28f_16_Normalization_cu_5c38458737batch_norm_elementwise_backward_trainERKNS_6TensorES5_S5_S5_S5_S5_S5_ENKUlvE0_clEvENKUlvE0_clEvEUlfffffffE_St5arrayIPcLm8EELi4E23TrivialOffsetCalculatorILi7EjESC_ILi1EjENS0_6memory15LoadWithoutCastENSF_16StoreWithoutCastEEEviT_T0_T2_T3_T4_T5_)
        /*00b8*/ 	.short	0x0380
        /*00ba*/ 	.short	0x005c


	//----- nvinfo : EIATTR_SW_WAR
	.align		4
.L_5851:
        /*00bc*/ 	.byte	0x04, 0x36
        /*00be*/ 	.short	(.L_5853 - .L_5852)
.L_5852:
        /*00c0*/ 	.word	0x00000008
.L_5853:


//--------------------- .nv.info._ZN2at6native29vectorized_elementwise_kernelILi2EZZZNS0_49_GLOBAL__N__b919a28f_16_Normalization_cu_5c38458737batch_norm_elementwise_backward_trainERKNS_6TensorES5_S5_S5_S5_S5_S5_ENKUlvE0_clEvENKUlvE0_clEvEUlfffffffE_St5arrayIPcLm8EEEEviT0_T1_ --------------------------
	.section	.nv.info._ZN2at6native29vectorized_elementwise_kernelILi2EZZZNS0_49_GLOBAL__N__b919a28f_16_Normalization_cu_5c38458737batch_norm_elementwise_backward_trainERKNS_6TensorES5_S5_S5_S5_S5_S5_ENKUlvE0_clEvENKUlvE0_clEvEUlfffffffE_St5arrayIPcLm8EEEEviT0_T1_,"",@"SHT_CUDA_INFO"
	.sectionflags	@""
	.align	4


	//----- nvinfo : EIATTR_CUDA_API_VERSION
	.align		4
        /*0000*/ 	.byte	0x04, 0x37
        /*0002*/ 	.short	(.L_5855 - .L_5854)
.L_5854:
        /*0004*/ 	.word	0x00000082


	//----- nvinfo : EIATTR_KPARAM_INFO
	.align		4
.L_5855:
        /*0008*/ 	.byte	0x04, 0x17
        /*000a*/ 	.short	(.L_5857 - .L_5856)
.L_5856:
        /*000c*/ 	.word	0x00000000
        /*0010*/ 	.short	0x0002
        /*0012*/ 	.short	0x0018
        /*0014*/ 	.byte	0x00, 0xf0, 0x01, 0x01


	//----- nvinfo : EIATTR_KPARAM_INFO
	.align		4
.L_5857:
        /*0018*/ 	.byte	0x04, 0x17
        /*001a*/ 	.short	(.L_5859 - .L_5858)
.L_5858:
        /*001c*/ 	.word	0x00000000
        /*0020*/ 	.short	0x0001
        /*0022*/ 	.short	0x0008
        /*0024*/ 	.byte	0x00, 0xf0, 0x41, 0x00


	//----- nvinfo : EIATTR_KPARAM_INFO
	.align		4
.L_5859:
        /*0028*/ 	.byte	0x04, 0x17
        /*002a*/ 	.short	(.L_5861 - .L_5860)
.L_5860:
        /*002c*/ 	.word	0x00000000
        /*0030*/ 	.short	0x0000
        /*0032*/ 	.short	0x0000
        /*0034*/ 	.byte	0x00, 0xf0, 0x11, 0x00


	//----- nvinfo : EIATTR_SPARSE_MMA_MASK
	.align		4
.L_5861:
        /*0038*/ 	.byte	0x03, 0x50
        /*003a*/ 	.short	0x0000


	//----- nvinfo : EIATTR_MAXREG_COUNT
	.align		4
        /*003c*/ 	.byte	0x03, 0x1b
        /*003e*/ 	.short	0x00ff


	//----- nvinfo : EIATTR_MERCURY_ISA_VERSION
	.align		4
        /*0040*/ 	.byte	0x03, 0x5f
        /*0042*/ 	.short	0x0101


	//----- nvinfo : EIATTR_VRC_CTA_INIT_COUNT
	.align		4
        /*0044*/ 	.byte	0x02, 0x4a
	.zero		1
	.zero		1


	//----- nvinfo : EIATTR_EXIT_INSTR_OFFSETS
	.align		4
        /*0048*/ 	.byte	0x04, 0x1c
        /*004a*/ 	.short	(.L_5863 - .L_5862)


	//   ....[0]....
.L_5862:
        /*004c*/ 	.word	0x000018c0


	//   ....[1]....
        /*0050*/ 	.word	0x00001910


	//   ....[2]....
        /*0054*/ 	.word	0x000020c0


	//----- nvinfo : EIATTR_MAX_THREADS
	.align		4
.L_5863:
        /*0058*/ 	.byte	0x04, 0x05
        /*005a*/ 	.short	(.L_5865 - .L_5864)
.L_5864:
        /*005c*/ 	.word	0x00000080
        /*0060*/ 	.word	0x00000001
        /*0064*/ 	.word	0x00000001


	//----- nvinfo : EIATTR_CRS_STACK_SIZE
	.align		4
.L_5865:
        /*0068*/ 	.byte	0x04, 0x1e
        /*006a*/ 	.short	(.L_5867 - .L_5866)
.L_5866:
        /*006c*/ 	.word	0x00000000


	//----- nvinfo : EIATTR_CBANK_PARAM_SIZE
	.align		4
.L_5867:
        /*0070*/ 	.byte	0x03, 0x19
        /*0072*/ 	.short	0x0058


	//----- nvinfo : EIATTR_PARAM_CBANK
	.align		4
        /*0074*/ 	.byte	0x04, 0x0a
        /*0076*/ 	.short	(.L_5869 - .L_5868)
	.align		4
.L_5868:
        /*0078*/ 	.word	index@(.nv.constant0._ZN2at6native29vectorized_elementwise_kernelILi2EZZZNS0_49_GLOBAL__N__b919a28f_16_Normalization_cu_5c38458737batch_norm_elementwise_backward_trainERKNS_6TensorES5_S5_S5_S5_S5_S5_ENKUlvE0_clEvENKUlvE0_clEvEUlfffffffE_St5arrayIPcLm8EEEEviT0_T1_)
        /*007c*/ 	.short	0x0380
        /*007e*/ 	.short	0x0058


	//----- nvinfo : EIATTR_SW_WAR
	.align		4
.L_5869:
        /*0080*/ 	.byte	0x04, 0x36
        /*0082*/ 	.short	(.L_5871 - .L_5870)
.L_5870:
        /*0084*/ 	.word	0x00000008
.L_5871:


//--------------------- .nv.info._ZN2at6native29vectorized_elementwise_kernelILi4EZZZNS0_49_GLOBAL__N__b919a28f_16_Normalization_cu_5c38458737batch_norm_elementwise_backward_trainERKNS_6TensorES5_S5_S5_S5_S5_S5_ENKUlvE0_clEvENKUlvE0_clEvEUlfffffffE_St5arrayIPcLm8EEEEviT0_T1_ --------------------------
	.section	.nv.info._ZN2at6native29vectorized_elementwise_kernelILi4EZZZNS0_49_GLOBAL__N__b919a28f_16_Normalization_cu_5c38458737batch_norm_elementwise_backward_trainERKNS_6TensorES5_S5_S5_S5_S5_S5_ENKUlvE0_clEvENKUlvE0_clEvEUlfffffffE_St5arrayIPcLm8EEEEviT0_T1_,"",@"SHT_CUDA_INFO"
	.sectionflags	@""
	.align	4


	//----- nvinfo : EIATTR_CUDA_API_VERSION
	.align		4
        /*0000*/ 	.byte	0x04, 0x37
        /*0002*/ 	.short	(.L_5873 - .L_5872)
.L_5872:
        /*0004*/ 	.word	0x00000082


	//----- nvinfo : EIATTR_KPARAM_INFO
	.align		4
.L_5873:
        /*0008*/ 	.byte	0x04, 0x17
        /*000a*/ 	.short	(.L_5875 - .L_5874)
.L_5874:
        /*000c*/ 	.word	0x00000000
        /*0010*/ 	.short	0x0002
        /*0012*/ 	.short	0x0018
        /*0014*/ 	.byte	0x00, 0xf0, 0x01, 0x01


	//----- nvinfo : EIATTR_KPARAM_INFO
	.align		4
.L_5875:
        /*0018*/ 	.byte	0x04, 0x17
        /*001a*/ 	.short	(.L_5877 - .L_5876)
.L_5876:
        /*001c*/ 	.word	0x00000000
        /*0020*/ 	.short	0x0001
        /*0022*/ 	.short	0x0008
        /*0024*/ 	.byte	0x00, 0xf0, 0x41, 0x00


	//----- nvinfo : EIATTR_KPARAM_INFO
	.align		4
.L_5877:
        /*0028*/ 	.byte	0x04, 0x17
        /*002a*/ 	.short	(.L_5879 - .L_5878)
.L_5878:
        /*002c*/ 	.word	0x00000000
        /*0030*/ 	.short	0x0000
        /*0032*/ 	.short	0x0000
        /*0034*/ 	.byte	0x00, 0xf0, 0x11, 0x00


	//----- nvinfo : EIATTR_SPARSE_MMA_MASK
	.align		4
.L_5879:
        /*0038*/ 	.byte	0x03, 0x50
        /*003a*/ 	.short	0x0000


	//----- nvinfo : EIATTR_MAXREG_COUNT
	.align		4
        /*003c*/ 	.byte	0x03, 0x1b
        /*003e*/ 	.short	0x00ff


	//----- nvinfo : EIATTR_MERCURY_ISA_VERSION
	.align		4
        /*0040*/ 	.byte	0x03, 0x5f
        /*0042*/ 	.short	0x0101


	//----- nvinfo : EIATTR_VRC_CTA_INIT_COUNT
	.align		4
        /*0044*/ 	.byte	0x02, 0x4a
	.zero		1
	.zero		1


	//----- nvinfo : EIATTR_EXIT_INSTR_OFFSETS
	.align		4
        /*0048*/ 	.byte	0x04, 0x1c
        /*004a*/ 	.short	(.L_5881 - .L_5880)


	//   ....[0]....
.L_5880:
        /*004c*/ 	.word	0x000018c0


	//   ....[1]....
        /*0050*/ 	.word	0x00001910


	//   ....[2]....
        /*0054*/ 	.word	0x00001fc0


	//----- nvinfo : EIATTR_MAX_THREADS
	.align		4
.L_5881:
        /*0058*/ 	.byte	0x04, 0x05
        /*005a*/ 	.short	(.L_5883 - .L_5882)
.L_5882:
        /*005c*/ 	.word	0x00000080
        /*0060*/ 	.word	0x00000001
        /*0064*/ 	.word	0x00000001


	//----- nvinfo : EIATTR_CRS_STACK_SIZE
	.align		4
.L_5883:
        /*0068*/ 	.byte	0x04, 0x1e
        /*006a*/ 	.short	(.L_5885 - .L_5884)
.L_5884:
        /*006c*/ 	.word	0x00000000


	//----- nvinfo : EIATTR_CBANK_PARAM_SIZE
	.align		4
.L_5885:
        /*0070*/ 	.byte	0x03, 0x19
        /*0072*/ 	.short	0x0058


	//----- nvinfo : EIATTR_PARAM_CBANK
	.align		4
        /*0074*/ 	.byte	0x04, 0x0a
        /*0076*/ 	.short	(.L_5887 - .L_5886)
	.align		4
.L_5886:
        /*0078*/ 	.word	index@(.nv.constant0._ZN2at6native29vectorized_elementwise_kernelILi4EZZZNS0_49_GLOBAL__N__b919a28f_16_Normalization_cu_5c38458737batch_norm_elementwise_backward_trainERKNS_6TensorES5_S5_S5_S5_S5_S5_ENKUlvE0_clEvENKUlvE0_clEvEUlfffffffE_St5arrayIPcLm8EEEEviT0_T1_)
        /*007c*/ 	.short	0x0380
        /*007e*/ 	.short	0x0058


	//----- nvinfo : EIATTR_SW_WAR
	.align		4
.L_5887:
        /*0080*/ 	.byte	0x04, 0x36
        /*0082*/ 	.short	(.L_5889 - .L_5888)
.L_5888:
        /*0084*/ 	.word	0x00000008
.L_5889:


//--------------------- .nv.info._ZN2at6native29vectorized_elementwise_kernelILi8EZZZNS0_49_GLOBAL__N__b919a28f_16_Normalization_cu_5c38458737batch_norm_elementwise_backward_trainERKNS_6TensorES5_S5_S5_S5_S5_S5_ENKUlvE0_clEvENKUlvE0_clEvEUlfffffffE_St5arrayIPcLm8EEEEviT0_T1_ --------------------------
	.section	.nv.info._ZN2at6native29vectorized_elementwise_kernelILi8EZZZNS0_49_GLOBAL__N__b919a28f_16_Normalization_cu_5c38458737batch_norm_elementwise_backward_trainERKNS_6TensorES5_S5_S5_S5_S5_S5_ENKUlvE0_clEvENKUlvE0_clEvEUlfffffffE_St5arrayIPcLm8EEEEviT0_T1_,"",@"SHT_CUDA_INFO"
	.sectionflags	@""
	.align	4


	//----- nvinfo : EIATTR_CUDA_API_VERSION
	.align		4
        /*0000*/ 	.byte	0x04, 0x37
        /*0002*/ 	.short	(.L_5891 - .L_5890)
.L_5890:
        /*0004*/ 	.word	0x00000082


	//----- nvinfo : EIATTR_KPARAM_INFO
	.align		4
.L_5891:
        /*0008*/ 	.byte	0x04, 0x17
        /*000a*/ 	.short	(.L_5893 - .L_5892)
.L_5892:
        /*000c*/ 	.word	0x00000000
        /*0010*/ 	.short	0x0002
        /*0012*/ 	.short	0x0018
        /*0014*/ 	.byte	0x00, 0xf0, 0x01, 0x01


	//----- nvinfo : EIATTR_KPARAM_INFO
	.align		4
.L_5893:
        /*0018*/ 	.byte	0x04, 0x17
        /*001a*/ 	.short	(.L_5895 - .L_5894)
.L_5894:
        /*001c*/ 	.word	0x00000000
        /*0020*/ 	.short	0x0001
        /*0022*/ 	.short	0x0008
        /*0024*/ 	.byte	0x00, 0xf0, 0x41, 0x00


	//----- nvinfo : EIATTR_KPARAM_INFO
	.align		4
.L_5895:
        /*0028*/ 	.byte	0x04, 0x17
        /*002a*/ 	.short	(.L_5897 - .L_5896)
.L_5896:
        /*002c*/ 	.word	0x00000000
        /*0030*/ 	.short	0x0000
        /*0032*/ 	.short	0x0000
        /*0034*/ 	.byte	0x00, 0xf0, 0x11, 0x00


	//----- nvinfo : EIATTR_SPARSE_MMA_MASK
	.align		4
.L_5897:
        /*0038*/ 	.byte	0x03, 0x50
        /*003a*/ 	.short	0x0000


	//----- nvinfo : EIATTR_MAXREG_COUNT
	.align		4
        /*003c*/ 	.byte	0x03, 0x1b
        /*003e*/ 	.short	0x00ff


	//----- nvinfo : EIATTR_MERCURY_ISA_VERSION
	.align		4
        /*0040*/ 	.byte	0x03, 0x5f
        /*0042*/ 	.short	0x0101


	//----- nvinfo : EIATTR_VRC_CTA_INIT_COUNT
	.align		4
        /*0044*/ 	.byte	0x02, 0x4a
	.zero		1
	.zero		1


	//----- nvinfo : EIATTR_EXIT_INSTR_OFFSETS
	.align		4
        /*0048*/ 	.byte	0x04, 0x1c
        /*004a*/ 	.short	(.L_5899 - .L_5898)


	//   ....[0]....
.L_5898:
        /*004c*/ 	.word	0x000018c0


	//   ....[1]....
        /*0050*/ 	.word	0x00001910


	//   ....[2]....
        /*0054*/ 	.word	0x00001f40


	//----- nvinfo : EIATTR_MAX_THREADS
	.align		4
.L_5899:
        /*0058*/ 	.byte	0x04, 0x05
        /*005a*/ 	.short	(.L_5901 - .L_5900)
.L_5900:
        /*005c*/ 	.word	0x00000080
        /*0060*/ 	.word	0x00000001
        /*0064*/ 	.word	0x00000001


	//----- nvinfo : EIATTR_CRS_STACK_SIZE
	.align		4
.L_5901:
        /*0068*/ 	.byte	0x04, 0x1e
        /*006a*/ 	.short	(.L_5903 - .L_5902)
.L_5902:
        /*006c*/ 	.word	0x00000000


	//----- nvinfo : EIATTR_CBANK_PARAM_SIZE
	.align		4
.L_5903:
        /*0070*/ 	.byte	0x03, 0x19
        /*0072*/ 	.short	0x0058


	//----- nvinfo : EIATTR_PARAM_CBANK
	.align		4
        /*0074*/ 	.byte	0x04, 0x0a
        /*0076*/ 	.short	(.L_5905 - .L_5904)
	.align		4
.L_5904:
        /*0078*/ 	.word	index@(.nv.constant0._ZN2at6native29vectorized_elementwise_kernelILi8EZZZNS0_49_GLOBAL__N__b919a28f_16_Normalization_cu_5c38458737batch_norm_elementwise_backward_trainERKNS_6TensorES5_S5_S5_S5_S5_S5_ENKUlvE0_clEvENKUlvE0_clEvEUlfffffffE_St5arrayIPcLm8EEEEviT0_T1_)
        /*007c*/ 	.short	0x0380
        /*007e*/ 	.short	0x0058


	//----- nvinfo : EIATTR_SW_WAR
	.align		4
.L_5905:
        /*0080*/ 	.byte	0x04, 0x36
        /*0082*/ 	.short	(.L_5907 - .L_5906)
.L_5906:
        /*0084*/ 	.word	0x00000008
.L_5907:


//--------------------- .nv.info._ZN2at6native18elementwise_kernelILi128ELi4EZNS0_15gpu_kernel_implIZZZNS0_49_GLOBAL__N__b919a28f_16_Normalization_cu_5c38458737batch_norm_elementwise_backward_trainERKNS_6TensorES6_S6_S6_S6_S6_S6_ENKUlvE0_clEvENKUlvE_clEvEUldddddddE_EEvRNS_18TensorIteratorBaseERKT_EUliE_EEviT1_ --------------------------
	.section	.nv.info._ZN2at6native18elementwise_kernelILi128ELi4EZNS0_15gpu_kernel_implIZZZNS0_49_GLOBAL__N__b919a28f_16_Normalization_cu_5c38458737batch_norm_elementwise_backward_trainERKNS_6TensorES6_S6_S6_S6_S6_S6_ENKUlvE0_clEvENKUlvE_clEvEUldddddddE_EEvRNS_18TensorIteratorBaseERKT_EUliE_EEviT1_,"",@"SHT_CUDA_INFO"
	.sectionflags	@""
	.align	4


	//----- nvinfo : EIATTR_CUDA_API_VERSION
	.align		4
        /*0000*/ 	.byte	0x04, 0x37
        /*0002*/ 	.short	(.L_5909 - .L_5908)
.L_5908:
        /*0004*/ 	.word	0x00000082


	//----- nvinfo : EIATTR_KPARAM_INFO
	.align		4
.L_5909:
        /*0008*/ 	.byte	0x04, 0x17
        /*000a*/ 	.short	(.L_5911 - .L_5910)
.L_5910:
        /*000c*/ 	.word	0x00000000
        /*0010*/ 	.short	0x0001
        /*0012*/ 	.short	0x0008
        /*0014*/ 	.byte	0x00, 0xf0, 0xc1, 0x12


	//----- nvinfo : EIATTR_KPARAM_INFO
	.align		4
.L_5911:
        /*0018*/ 	.byte	0x04, 0x17
        /*001a*/ 	.short	(.L_5913 - .L_5912)
.L_5912:
        /*001c*/ 	.word	0x00000000
        /*0020*/ 	.short	0x0000
        /*0022*/ 	.short	0x0000
        /*0024*/ 	.byte	0x00, 0xf0, 0x11, 0x00


	//----- nvinfo : EIATTR_SPARSE_MMA_MASK
	.align		4
.L_5913:
        /*0028*/ 	.byte	0x03, 0x50
        /*002a*/ 	.short	0x0000


	//----- nvinfo : EIATTR_MAXREG_COUNT
	.align		4
        /*002c*/ 	.byte	0x03, 0x1b
        /*002e*/ 	.short	0x0080


	//----- nvinfo : EIATTR_EXTERNS
	.align		4
        /*0030*/ 	.byte	0x04, 0x0f
        /*0032*/ 	.short	(.L_5915 - .L_5914)


	//   ....[0]....
	.align		4
.L_5914:
        /*0034*/ 	.word	index@(__assertfail)


	//----- nvinfo : EIATTR_MERCURY_ISA_VERSION
	.align		4
.L_5915:
        /*0038*/ 	.byte	0x03, 0x5f
        /*003a*/ 	.short	0x0101


	//----- nvinfo : EIATTR_VRC_CTA_INIT_COUNT
	.align		4
        /*003c*/ 	.byte	0x02, 0x4a
	.zero		1
	.zero		1


	//----- nvinfo : EIATTR_SYSCALL_OFFSETS
	.align		4
        /*0040*/ 	.byte	0x04, 0x46
        /*0042*/ 	.short	(.L_5917 - .L_5916)


	//   ....[0]....
.L_5916:
        /*0044*/ 	.word	0x00002eb0


	//   ....[1]....
        /*0048*/ 	.word	0x00003da0


	//   ....[2]....
        /*004c*/ 	.word	0x00004c90


	//   ....[3]....
        /*0050*/ 	.word	0x00005b80


	//   ....[4]....
        /*0054*/ 	.word	0x00006a70


	//   ....[5]....
        /*0058*/ 	.word	0x00007960


	//   ....[6]....
        /*005c*/ 	.word	0x00008850


	//   ....[7]....
        /*0060*/ 	.word	0x00009960


	//   ....[8]....
        /*0064*/ 	.word	0x0000c970


	//   ....[9]....
        /*0068*/ 	.word	0x0000d860


	//   ....[10]....
        /*006c*/ 	.word	0x0000e750


	//   ....[11]....
        /*0070*/ 	.word	0x0000f640


	//   ....[12]....
        /*0074*/ 	.word	0x00010530


	//   ....[13]....
        /*0078*/ 	.word	0x00011420


	//   ....[14]....
        /*007c*/ 	.word	0x00012310


	//   ....[15]....
        /*0080*/ 	.word	0x000131a0


	//   ....[16]....
        /*0084*/ 	.word	0x00016360


	//   ....[17]....
        /*0088*/ 	.word	0x00017250


	//   ....[18]....
        /*008c*/ 	.word	0x00018140


	//   ....[19]....
        /*0090*/ 	.word	0x00019030


	//   ....[20]....
        /*0094*/ 	.word	0x00019f20


	//   ....[21]....
        /*0098*/ 	.word	0x0001ae10


	//   ....[22]....
        /*009c*/ 	.word	0x0001bd00


	//   ....[23]....
        /*00a0*/ 	.word	0x0001cb90


	//   ....[24]....
        /*00a4*/ 	.word	0x0001fd80


	//   ....[25]....
        /*00a8*/ 	.word	0x00020c70


	//   ....[26]....
        /*00ac*/ 	.word	0x00021b50


	//   ....[27]....
        /*00b0*/ 	.word	0x00022a30


	//   ....[28]....
        /*00b4*/ 	.word	0x00023910


	//   ....[29]....
        /*00b8*/ 	.word	0x000247f0


	//   ....[30]....
        /*00bc*/ 	.word	0x000256d0


	//   ....[31]....
        /*00c0*/ 	.word	0x00026530


	//----- nvinfo : EIATTR_EXIT_INSTR_OFFSETS
	.align		4
.L_5917:
        /*00c4*/ 	.byte	0x04, 0x1c
        /*00c6*/ 	.short	(.L_5919 - .L_5918)


	//   ....[0]....
.L_5918:
        /*00c8*/ 	.word	0x0001cf30


	//   ....[1]....
        /*00cc*/ 	.word	0x000258c0


	//   ....[2]....
        /*00d0*/ 	.word	0x00025900


	//   ....[3]....
        /*00d4*/ 	.word	0x00025990


	//   ....[4]....
        /*00d8*/ 	.word	0x000259c0


	//   ....[5]....
        /*00dc*/ 	.word	0x000259f0


	//   ....[6]....
        /*00e0*/ 	.word	0x00025ac0


	//   ....[7]....
        /*00e4*/ 	.word	0x00025b40


	//   ....[8]....
        /*00e8*/ 	.word	0x00025c20


	//   ....[9]....
        /*00ec*/ 	.word	0x00025cb0


	//   ....[10]....
        /*00f0*/ 	.word	0x00025cd0


	//   ....[11]....
        /*00f4*/ 	.word	0x00025da0


	//   ....[12]....
        /*00f8*/ 	.word	0x00025f50


	//   ....[13]....
        /*00fc*/ 	.word	0x00026100


	//   ....[14]....
        /*0100*/ 	.word	0x000262a0


	//   ....[15]....
        /*0104*/ 	.word	0x000262d0


	//   ....[16]....
        /*0108*/ 	.word	0x00026300


	//   ....[17]....
        /*010c*/ 	.word	0x000263a0


	//   ....[18]....
        /*0110*/ 	.word	0x000263d0


	//   ....[19]....
        /*0114*/ 	.word	0x00026540


	//   ....[20]....
        /*0118*/ 	.word	0x00026690


	//   ....[21]....
        /*011c*/ 	.word	0x00026810


	//   ....[22]....
        /*0120*/ 	.word	0x00026890


	//----- nvinfo : EIATTR_MAX_THREADS
	.align		4
.L_5919:
        /*0124*/ 	.byte	0x04, 0x05
        /*0126*/ 	.short	(.L_5921 - .L_5920)
.L_5920:
        /*0128*/ 	.word	0x00000080
        /*012c*/ 	.word	0x00000001
        /*0130*/ 	.word	0x00000001


	//----- nvinfo : EIATTR_CRS_STACK_SIZE
	.align		4
.L_5921:
        /*0134*/ 	.byte	0x04, 0x1e
        /*0136*/ 	.short	(.L_5923 - .L_5922)
.L_5922:
        /*0138*/ 	.word	0x00000000


	//----- nvinfo : EIATTR_CBANK_PARAM_SIZE
	.align		4
.L_5923:
        /*013c*/ 	.byte	0x03, 0x19
        /*013e*/ 	.short	0x04b8


	//----- nvinfo : EIATTR_PARAM_CBANK
	.align		4
        /*0140*/ 	.byte	0x04, 0x0a
        /*0142*/ 	.short	(.L_5925 - .L_5924)
	.align		4
.L_5924:
        /*0144*/ 	.word	index@(.nv.constant0._ZN2at6native18elementwise_kernelILi128ELi4EZNS0_15gpu_kernel_implIZZZNS0_49_GLOBAL__N__b919a28f_16_Normalization_cu_5c38458737batch_norm_elementwise_backward_trainERKNS_6TensorES6_S6_S6_S6_S6_S6_ENKUlvE0_clEvENKUlvE_clEvEUldddddddE_EEvRNS_18TensorIteratorBaseERKT_EUliE_EEviT1_)
        /*0148*/ 	.short	0x0380
        /*014a*/ 	.short	0x04b8


	//----- nvinfo : EIATTR_SW_WAR
	.align		4
.L_5925:
        /*014c*/ 	.byte	0x04, 0x36
        /*014e*/ 	.short	(.L_5927 - .L_5926)
.L_5926:
        /*0150*/ 	.word	0x00000008
.L_5927:


//--------------------- .nv.info._ZN2at6native27unrolled_elementwise_kernelIZZZNS0_49_GLOBAL__N__b919a28f_16_Normalization_cu_5c38458737batch_norm_elementwise_backward_trainERKNS_6TensorES5_S5_S5_S5_S5_S5_ENKUlvE0_clEvENKUlvE_clEvEUldddddddE_St5arrayIPcLm8EELi4E23TrivialOffsetCalculatorILi7EjESC_ILi1EjENS0_6memory12LoadWithCastILi7EEENSF_13StoreWithCastILi1EEEEEviT_T0_T2_T3_T4_T5_ --------------------------
	.section	.nv.info._ZN2at6native27unrolled_elementwise_kernelIZZZNS0_49_GLOBAL__N__b919a28f_16_Normalization_cu_5c38458737batch_norm_elementwise_backward_trainERKNS_6TensorES5_S5_S5_S5_S5_S5_ENKUlvE0_clEvENKUlvE_clEvEUldddddddE_St5arrayIPcLm8EELi4E23TrivialOffsetCalculatorILi7EjESC_ILi1EjENS0_6memory12LoadWithCastILi7EEENSF_13StoreWithCastILi1EEEEEviT_T0_T2_T3_T4_T5_,"",@"SHT_CUDA_INFO"
	.sectionflags	@""
	.align	4


	//----- nvinfo : EIATTR_CUDA_API_VERSION
	.align		4
        /*0000*/ 	.byte	0x04, 0x37
        /*0002*/ 	.short	(.L_5929 - .L_5928)
.L_5928:
        /*0004*/ 	.word	0x00000082


	//----- nvinfo : EIATTR_KPARAM_INFO
	.align		4
.L_5929:
        /*0008*/ 	.byte	0x04, 0x17
        /*000a*/ 	.short	(.L_5931 - .L_5930)
.L_5930:
        /*000c*/ 	.word	0x00000000
        /*0010*/ 	.short	0x0006
        /*0012*/ 	.short	0x0080
        /*0014*/ 	.byte	0x00, 0xf0, 0x21, 0x00


	//----- nvinfo : EIATTR_KPARAM_INFO
	.align		4
.L_5931:
        /*0018*/ 	.byte	0x04, 0x17
        /*001a*/ 	.short	(.L_5933 - .L_5932)
.L_5932:
        /*001c*/ 	.word	0x00000000
        /*0020*/ 	.short	0x0005
        /*0022*/ 	.short	0x005c
        /*0024*/ 	.byte	0x00, 0xf0, 0x91, 0x00


	//----- nvinfo : EIATTR_KPARAM_INFO
	.align		4
.L_5933:
        /*0028*/ 	.byte	0x04, 0x17
        /*002a*/ 	.short	(.L_5935 - .L_5934)
.L_5934:
        /*002c*/ 	.word	0x00000000
        /*0030*/ 	.short	0x0004
        /*0032*/ 	.short	0x0059
        /*0034*/ 	.byte	0x00, 0xf0, 0x05, 0x00


	//----- nvinfo : EIATTR_KPARAM_INFO
	.align		4
.L_5935:
        /*0038*/ 	.byte	0x04, 0x17
        /*003a*/ 	.short	(.L_5937 - .L_5936)
.L_5936:
        /*003c*/ 	.word	0x00000000
        /*0040*/ 	.short	0x0003
        /*0042*/ 	.short	0x0058
        /*0044*/ 	.byte	0x00, 0xf0, 0x05, 0x00


	//----- nvinfo : EIATTR_KPARAM_INFO
	.align		4
.L_5937:
        /*0048*/ 	.byte	0x04, 0x17
        /*004a*/ 	.short	(.L_5939 - .L_5938)
.L_5938:
        /*004c*/ 	.word	0x00000000
        /*0050*/ 	.short	0x0002
        /*0052*/ 	.short	0x0018
        /*0054*/ 	.byte	0x00, 0xf0, 0x01, 0x01


	//----- nvinfo : EIATTR_KPARAM_INFO
	.align		4
.L_5939:
        /*0058*/ 	.byte	0x04, 0x17
        /*005a*/ 	.short	(.L_5941 - .L_5940)
.L_5940:
        /*005c*/ 	.word	0x00000000
        /*0060*/ 	.short	0x0001
        /*0062*/ 	.short	0x0008
        /*0064*/ 	.byte	0x00, 0xf0, 0x41, 0x00


	//----- nvinfo : EIATTR_KPARAM_INFO
	.align		4
.L_5941:
        /*0068*/ 	.byte	0x04, 0x17
        /*006a*/ 	.short	(.L_5943 - .L_5942)
.L_5942:
        /*006c*/ 	.word	0x00000000
        /*0070*/ 	.short	0x0000
        /*0072*/ 	.short	0x0000
        /*0074*/ 	.byte	0x00, 0xf0, 0x11, 0x00


	//----- nvinfo : EIATTR_SPARSE_MMA_MASK
	.align		4
.L_5943:
        /*0078*/ 	.byte	0x03, 0x50
        /*007a*/ 	.short	0x0000


	//----- nvinfo : EIATTR_MAXREG_COUNT
	.align		4
        /*007c*/ 	.byte	0x03, 0x1b
        /*007e*/ 	.short	0x00ff


	//----- nvinfo : EIATTR_EXTERNS
	.align		4
        /*0080*/ 	.byte	0x04, 0x0f
        /*0082*/ 	.short	(.L_5945 - .L_5944)


	//   ....[0]....
	.align		4
.L_5944:
        /*0084*/ 	.word	index@(__assertfail)


	//----- nvinfo : EIATTR_MERCURY_ISA_VERSION
	.align		4
.L_5945:
        /*0088*/ 	.byte	0x03, 0x5f
        /*008a*/ 	.short	0x0101


	//----- nvinfo : EIATTR_VRC_CTA_INIT_COUNT
	.align		4
        /*008c*/ 	.byte	0x02, 0x4a
	.zero		1
	.zero		1


	//----- nvinfo : EIATTR_SYSCALL_OFFSETS
	.align		4
        /*0090*/ 	.byte	0x04, 0x46
        /*0092*/ 	.short	(.L_5947 - .L_5946)


	//   ....[0]....
.L_5946:
        /*0094*/ 	.word	0x00000f60


	//   ....[1]....
        /*0098*/ 	.word	0x00001e70


	//   ....[2]....
        /*009c*/ 	.word	0x00002d80


	//   ....[3]....
        /*00a0*/ 	.word	0x00003c90


	//   ....[4]....
        /*00a4*/ 	.word	0x00004ba0


	//   ....[5]....
        /*00a8*/ 	.word	0x00005ab0


	//   ....[6]....
        /*00ac*/ 	.word	0x000069c0


	//   ....[7]....
        /*00b0*/ 	.word	0x00007a60


	//   ....[8]....
        /*00b4*/ 	.word	0x00008970


	//   ....[9]....
        /*00b8*/ 	.word	0x00009880


	//   ....[10]....
        /*00bc*/ 	.word	0x0000a790


	//   ....[11]....
        /*00c0*/ 	.word	0x0000b6a0


	//   ....[12]....
        /*00c4*/ 	.word	0x0000c5b0


	//   ....[13]....
        /*00c8*/ 	.word	0x0000d4c0


	//   ....[14]....
        /*00cc*/ 	.word	0x0000e4a0


	//   ....[15]....
        /*00d0*/ 	.word	0x0000f3b0


	//   ....[16]....
        /*00d4*/ 	.word	0x000102c0


	//   ....[17]....
        /*00d8*/ 	.word	0x000111d0


	//   ....[18]....
        /*00dc*/ 	.word	0x000120e0


	//   ....[19]....
        /*00e0*/ 	.word	0x00012ff0


	//   ....[20]....
        /*00e4*/ 	.word	0x00013f00


	//   ....[21]....
        /*00e8*/ 	.word	0x00014ee0


	//   ....[22]....
        /*00ec*/ 	.word	0x00015df0


	//   ....[23]....
        /*00f0*/ 	.word	0x00016d10


	//   ....[24]....
        /*00f4*/ 	.word	0x00017c20


	//   ....[25]....
        /*00f8*/ 	.word	0x00018b30


	//   ....[26]....
        /*00fc*/ 	.word	0x00019a40


	//   ....[27]....
        /*0100*/ 	.word	0x0001a930


	//   ....[28]....
        /*0104*/ 	.word	0x0001bde0


	//   ....[29]....
        /*0108*/ 	.word	0x0001cdc0


	//   ....[30]....
        /*010c*/ 	.word	0x0001df00


	//   ....[31]....
        /*0110*/ 	.word	0x0001f040


	//----- nvinfo : EIATTR_EXIT_INSTR_OFFSETS
	.align		4
.L_5947:
        /*0114*/ 	.byte	0x04, 0x1c
        /*0116*/ 	.short	(.L_5949 - .L_5948)


	//   ....[0]....
.L_5948:
        /*0118*/ 	.word	0x0001e290


	//   ....[1]....
        /*011c*/ 	.word	0x0001e3d0


	//   ....[2]....
        /*0120*/ 	.word	0x0001e410


	//   ....[3]....
        /*0124*/ 	.word	0x0001e4a0


	//   ....[4]....
        /*0128*/ 	.word	0x0001e4d0


	//   ....[5]....
        /*012c*/ 	.word	0x0001e500


	//   ....[6]....
        /*0130*/ 	.word	0x0001e5d0


	//   ....[7]....
        /*0134*/ 	.word	0x0001e650


	//   ....[8]....
        /*0138*/ 	.word	0x0001e730


	//   ....[9]....
        /*013c*/ 	.word	0x0001e7c0


	//   ....[10]....
        /*0140*/ 	.word	0x0001e7e0


	//   ....[11]....
        /*0144*/ 	.word	0x0001e8b0


	//   ....[12]....
        /*0148*/ 	.word	0x0001ea60


	//   ....[13]....
        /*014c*/ 	.word	0x0001ec10


	//   ....[14]....
        /*0150*/ 	.word	0x0001edb0


	//   ....[15]....
        /*0154*/ 	.word	0x0001ede0


	//   ....[16]....
        /*0158*/ 	.word	0x0001ee10


	//   ....[17]....
        /*015c*/ 	.word	0x0001eeb0


	//   ....[18]....
        /*0160*/ 	.word	0x0001eee0


	//   ....[19]....
        /*0164*/ 	.word	0x0001f050


	//   ....[20]....
        /*0168*/ 	.word	0x0001f1a0


	//   ....[21]....
        /*016c*/ 	.word	0x0001f320


	//   ....[22]....
        /*0170*/ 	.word	0x0001f3a0


	//----- nvinfo : EIATTR_MAX_THREADS
	.align		4
.L_5949:
        /*0174*/ 	.byte	0x04, 0x05
        /*0176*/ 	.short	(.L_5951 - .L_5950)
.L_5950:
        /*0178*/ 	.word	0x00000080
        /*017c*/ 	.word	0x00000001
        /*0180*/ 	.word	0x00000001


	//----- nvinfo : EIATTR_CRS_STACK_SIZE
	.align		4
.L_5951:
        /*0184*/ 	.byte	0x04, 0x1e
        /*0186*/ 	.short	(.L_5953 - .L_5952)
.L_5952:
        /*0188*/ 	.word	0x00000000


	//----- nvinfo : EIATTR_CBANK_PARAM_SIZE
	.align		4
.L_5953:
        /*018c*/ 	.byte	0x03, 0x19
        /*018e*/ 	.short	0x0088


	//----- nvinfo : EIATTR_PARAM_CBANK
	.align		4
        /*0190*/ 	.byte	0x04, 0x0a
        /*0192*/ 	.short	(.L_5955 - .L_5954)
	.align		4
.L_5954:
        /*0194*/ 	.word	index@(.nv.constant0._ZN2at6native27unrolled_elementwise_kernelIZZZNS0_49_GLOBAL__N__b919a28f_16_Normalization_cu_5c38458737batch_norm_elementwise_backward_trainERKNS_6TensorES5_S5_S5_S5_S5_S5_ENKUlvE0_clEvENKUlvE_clEvEUldddddddE_St5arrayIPcLm8EELi4E23TrivialOffsetCalculatorILi7EjESC_ILi1EjENS0_6memory12LoadWithCastILi7EEENSF_13StoreWithCastILi1EEEEEviT_T0_T2_T3_T4_T5_)
        /*0198*/ 	.short	0x0380
        /*019a*/ 	.short	0x0088


	//----- nvinfo : EIATTR_SW_WAR
	.align		4
.L_5955:
        /*019c*/ 	.byte	0x04, 0x36
        /*019e*/ 	.short	(.L_5957 - .L_5956)
.L_5956:
        /*01a0*/ 	.word	0x00000008
.L_5957:


//--------------------- .nv.info._ZN2at6native18elementwise_kernelILi128ELi2EZNS0_22gpu_kernel_impl_nocastIZZZNS0_49_GLOBAL__N__b919a28f_16_Normalization_cu_5c38458737batch_norm_elementwise_backward_trainERKNS_6TensorES6_S6_S6_S6_S6_S6_ENKUlvE0_clEvENKUlvE_clEvEUldddddddE_EEvRNS_18TensorIteratorBaseERKT_EUliE_EEviT1_ --------------------------
	.section	.nv.info._ZN2at6native18elementwise_kernelILi128ELi2EZNS0_22gpu_kernel_impl_nocastIZZZNS0_49_GLOBAL__N__b919a28f_16_Normalization_cu_5c38458737batch_norm_elementwise_backward_trainERKNS_6TensorES6_S6_S6_S6_S6_S6_ENKUlvE0_clEvENKUlvE_clEvEUldddddddE_EEvRNS_18TensorIteratorBaseERKT_EUliE_EEviT1_,"",@"SHT_CUDA_INFO"
	.sectionflags	@""
	.align	4


	//----- nvinfo : EIATTR_CUDA_API_VERSION
	.align		4
        /*0000*/ 	.byte	0x04, 0x37
        /*0002*/ 	.short	(.L_5959 - .L_5958)
.L_5958:
        /*0004*/ 	.word	0x00000082


	//----- nvinfo : EIATTR_KPARAM_INFO
	.align		4
.L_5959:
        /*0008*/ 	.byte	0x04, 0x17
        /*000a*/ 	.short	(.L_5961 - .L_5960)
.L_5960:
        /*000c*/ 	.word	0x00000000
        /*0010*/ 	.short	0x0001
        /*0012*/ 	.short	0x0008
        /*0014*/ 	.byte	0x00, 0xf0, 0xa1, 0x12


	//----- nvinfo : EIATTR_KPARAM_INFO
	.align		4
.L_5961:
        /*0018*/ 	.byte	0x04, 0x17
        /*001a*/ 	.short	(.L_5963 - .L_5962)
.L_5962:
        /*001c*/ 	.word	0x00000000
        /*0020*/ 	.short	0x0000
        /*0022*/ 	.short	0x0000
        /*0024*/ 	.byte	0x00, 0xf0, 0x11, 0x00


	//----- nvinfo : EIATTR_SPARSE_MMA_MASK
	.align		4
.L_5963:
        /*0028*/ 	.byte	0x03, 0x50
        /*002a*/ 	.short	0x0000


	//----- nvinfo : EIATTR_MAXREG_COUNT
	.align		4
        /*002c*/ 	.byte	0x03, 0x1b
        /*002e*/ 	.short	0x0080


	//----- nvinfo : EIATTR_MERCURY_ISA_VERSION
	.align		4
        /*0030*/ 	.byte	0x03, 0x5f
        /*0032*/ 	.short	0x0101


	//----- nvinfo : EIATTR_VRC_CTA_INIT_COUNT
	.align		4
        /*0034*/ 	.byte	0x02, 0x4a
	.zero		1
	.zero		1


	//----- nvinfo : EIATTR_EXIT_INSTR_OFFSETS
	.align		4
        /*0038*/ 	.byte	0x04, 0x1c
        /*003a*/ 	.short	(.L_5965 - .L_5964)


	//   ....[0]....
.L_5964:
        /*003c*/ 	.word	0x00000290


	//   ....[1]....
        /*0040*/ 	.word	0x00000430


	//   ....[2]....
        /*0044*/ 	.word	0x00002670


	//   ....[3]....
        /*0048*/ 	.word	0x00004810


	//----- nvinfo : EIATTR_MAX_THREADS
	.align		4
.L_5965:
        /*004c*/ 	.byte	0x04, 0x05
        /*004e*/ 	.short	(.L_5967 - .L_5966)
.L_5966:
        /*0050*/ 	.word	0x00000080
        /*0054*/ 	.word	0x00000001
        /*0058*/ 	.word	0x00000001


	//----- nvinfo : EIATTR_CRS_STACK_SIZE
	.align		4
.L_5967:
        /*005c*/ 	.byte	0x04, 0x1e
        /*005e*/ 	.short	(.L_5969 - .L_5968)
.L_5968:
        /*0060*/ 	.word	0x00000000


	//----- nvinfo : EIATTR_CBANK_PARAM_SIZE
	.align		4
.L_5969:
        /*0064*/ 	.byte	0x03, 0x19
        /*0066*/ 	.short	0x04b0


	//----- nvinfo : EIATTR_PARAM_CBANK
	.align		4
        /*0068*/ 	.byte	0x04, 0x0a
        /*006a*/ 	.short	(.L_5971 - .L_5970)
	.align		4
.L_5970:
        /*006c*/ 	.word	index@(.nv.constant0._ZN2at6native18elementwise_kernelILi128ELi2EZNS0_22gpu_kernel_impl_nocastIZZZNS0_49_GLOBAL__N__b919a28f_16_Normalization_cu_5c38458737batch_norm_elementwise_backward_trainERKNS_6TensorES6_S6_S6_S6_S6_S6_ENKUlvE0_clEvENKUlvE_clEvEUldddddddE_EEvRNS_18TensorIteratorBaseERKT_EUliE_EEviT1_)
        /*0070*/ 	.short	0x0380
        /*0072*/ 	.short	0x04b0


	//----- nvinfo : EIATTR_SW_WAR
	.align		4
.L_5971:
        /*0074*/ 	.byte	0x04, 0x36
        /*0076*/ 	.short	(.L_5973 - .L_5972)
.L_5972:
        /*0078*/ 	.word	0x00000008
.L_5973:


//--------------------- .nv.info._ZN2at6native27unrolled_elementwise_kernelIZZZNS0_49_GLOBAL__N__b919a28f_16_Normalization_cu_5c38458737batch_norm_elementwise_backward_trainERKNS_6TensorES5_S5_S5_S5_S5_S5_ENKUlvE0_clEvENKUlvE_clEvEUldddddddE_St5arrayIPcLm8EELi4E23TrivialOffsetCalculatorILi7EjESC_ILi1EjENS0_6memory15LoadWithoutCastENSF_16StoreWithoutCastEEEviT_T0_T2_T3_T4_T5_ --------------------------
	.section	.nv.info._ZN2at6native27unrolled_elementwise_kernelIZZZNS0_49_GLOBAL__N__b919a28f_16_Normalization_cu_5c38458737batch_norm_elementwise_backward_trainERKNS_6TensorES5_S5_S5_S5_S5_S5_ENKUlvE0_clEvENKUlvE_clEvEUldddddddE_St5arrayIPcLm8EELi4E23TrivialOffsetCalculatorILi7EjESC_ILi1EjENS0_6memory15LoadWithoutCastENSF_16StoreWithoutCastEEEviT_T0_T2_T3_T4_T5_,"",@"SHT_CUDA_INFO"
	.sectionflags	@""
	.align	4


	//----- nvinfo : EIATTR_CUDA_API_VERSION
	.align		4
        /*0000*/ 	.byte	0x04, 0x37
        /*0002*/ 	.short	(.L_5975 - .L_5974)
.L_5974:
        /*0004*/ 	.word	0x00000082


	//----- nvinfo : EIATTR_KPARAM_INFO
	.align		4
.L_5975:
        /*0008*/ 	.byte	0x04, 0x17
        /*000a*/ 	.short	(.L_5977 - .L_5976)
.L_5976:
        /*000c*/ 	.word	0x00000000
        /*0010*/ 	.short	0x0006
        /*0012*/ 	.short	0x005b
        /*0014*/ 	.byte	0x00, 0xf0, 0x05, 0x00


	//----- nvinfo : EIATTR_KPARAM_INFO
	.align		4
.L_5977:
        /*0018*/ 	.byte	0x04, 0x17
        /*001a*/ 	.short	(.L_5979 - .L_5978)
.L_5978:
        /*001c*/ 	.word	0x00000000
        /*0020*/ 	.short	0x0005
        /*0022*/ 	.short	0x005a
        /*0024*/ 	.byte	0x00, 0xf0, 0x05, 0x00


	//----- nvinfo : EIATTR_KPARAM_INFO
	.align		4
.L_5979:
        /*0028*/ 	.byte	0x04, 0x17
        /*002a*/ 	.short	(.L_5981 - .L_5980)
.L_5980:
        /*002c*/ 	.word	0x00000000
        /*0030*/ 	.short	0x0004
        /*0032*/ 	.short	0x0059
        /*0034*/ 	.byte	0x00, 0xf0, 0x05, 0x00


	//----- nvinfo : EIATTR_KPARAM_INFO
	.align		4
.L_5981:
        /*0038*/ 	.byte	0x04, 0x17
        /*003a*/ 	.short	(.L_5983 - .L_5982)
.L_5982:
        /*003c*/ 	.word	0x00000000
        /*0040*/ 	.short	0x0003
        /*0042*/ 	.short	0x0058
        /*0044*/ 	.byte	0x00, 0xf0, 0x05, 0x00


	//----- nvinfo : EIATTR_KPARAM_INFO
	.align		4
.L_5983:
        /*0048*/ 	.byte	0x04, 0x17
        /*004a*/ 	.short	(.L_5985 - .L_5984)
.L_5984:
        /*004c*/ 	.word	0x00000000
        /*0050*/ 	.short	0x0002
        /*0052*/ 	.short	0x0018
        /*0054*/ 	.byte	0x00, 0xf0, 0x01, 0x01


	//----- nvinfo : EIATTR_KPARAM_INFO
	.align		4
.L_5985:
        /*0058*/ 	.byte	0x04, 0x17
        /*005a*/ 	.short	(.L_5987 - .L_5986)
.L_5986:
        /*005c*/ 	.word	0x00000000
        /*0060*/ 	.short	0x0001
        /*0062*/ 	.short	0x0008
        /*0064*/ 	.byte	0x00, 0xf0, 0x41, 0x00


	//----- nvinfo : EIATTR_KPARAM_INFO
	.align		4
.L_5987:
        /*0068*/ 	.byte	0x04, 0x17
        /*006a*/ 	.short	(.L_5989 - .L_5988)
.L_5988:
        /*006c*/ 	.word	0x00000000
        /*0070*/ 	.short	0x0000
        /*0072*/ 	.short	0x0000
        /*0074*/ 	.byte	0x00, 0xf0, 0x11, 0x00


	//----- nvinfo : EIATTR_SPARSE_MMA_MASK
	.align		4
.L_5989:
        /*0078*/ 	.byte	0x03, 0x50
        /*007a*/ 	.short	0x0000


	//----- nvinfo : EIATTR_MAXREG_COUNT
	.align		4
        /*007c*/ 	.byte	0x03, 0x1b
        /*007e*/ 	.short	0x00ff


	//----- nvinfo : EIATTR_MERCURY_ISA_VERSION
	.align		4
        /*0080*/ 	.byte	0x03, 0x5f
        /*0082*/ 	.short	0x0101


	//----- nvinfo : EIATTR_VRC_CTA_INIT_COUNT
	.align		4
        /*0084*/ 	.byte	0x02, 0x4a
	.zero		1
	.zero		1


	//----- nvinfo : EIATTR_EXIT_INSTR_OFFSETS
	.align		4
        /*0088*/ 	.byte	0x04, 0x1c
        /*008a*/ 	.short	(.L_5991 - .L_5990)


	//   ....[0]....
.L_5990:
        /*008c*/ 	.word	0x00000cd0


	//   ....[1]....
        /*0090*/ 	.word	0x00000d20


	//----- nvinfo : EIATTR_MAX_THREADS
	.align		4
.L_5991:
        /*0094*/ 	.byte	0x04, 0x05
        /*0096*/ 	.short	(.L_5993 - .L_5992)
.L_5992:
        /*0098*/ 	.word	0x00000080
        /*009c*/ 	.word	0x00000001
        /*00a0*/ 	.word	0x00000001


	//----- nvinfo : EIATTR_CRS_STACK_SIZE
	.align		4
.L_5993:
        /*00a4*/ 	.byte	0x04, 0x1e
        /*00a6*/ 	.short	(.L_5995 - .L_5994)
.L_5994:
        /*00a8*/ 	.word	0x00000000


	//----- nvinfo : EIATTR_CBANK_PARAM_SIZE
	.align		4
.L_5995:
        /*00ac*/ 	.byte	0x03, 0x19
        /*00ae*/ 	.short	0x005c


	//----- nvinfo : EIATTR_PARAM_CBANK
	.align		4
        /*00b0*/ 	.byte	0x04, 0x0a
        /*00b2*/ 	.short	(.L_5997 - .L_5996)
	.align		4
.L_5996:
        /*00b4*/ 	.word	index@(.nv.constant0._ZN2at6native27unrolled_elementwise_kernelIZZZNS0_49_GLOBAL__N__b919a28f_16_Normalization_cu_5c38458737batch_norm_elementwise_backward_trainERKNS_6TensorES5_S5_S5_S5_S5_S5_ENKUlvE0_clEvENKUlvE_clEvEUldddddddE_St5arrayIPcLm8EELi4E23TrivialOffsetCalculatorILi7EjESC_ILi1EjENS0_6memory15LoadWithoutCastENSF_16StoreWithoutCastEEEviT_T0_T2_T3_T4_T5_)
        /*00b8*/ 	.short	0x0380
        /*00ba*/ 	.short	0x005c


	//----- nvinfo : EIATTR_SW_WAR
	.align		4
.L_5997:
        /*00bc*/ 	.byte	0x04, 0x36
        /*00be*/ 	.short	(.L_5999 - .L_5998)
.L_5998:
        /*00c0*/ 	.word	0x00000008
.L_5999:


//--------------------- .nv.info._ZN2at6native29vectorized_elementwise_kernelILi2EZZZNS0_49_GLOBAL__N__b919a28f_16_Normalization_cu_5c38458737batch_norm_elementwise_backward_trainERKNS_6TensorES5_S5_S5_S5_S5_S5_ENKUlvE0_clEvENKUlvE_clEvEUldddddddE_St5arrayIPcLm8EEEEviT0_T1_ --------------------------
	.section	.nv.info._ZN2at6native29vectorized_elementwise_kernelILi2EZZZNS0_49_GLOBAL__N__b919a28f_16_Normalization_cu_5c38458737batch_norm_elementwise_backward_trainERKNS_6TensorES5_S5_S5_S5_S5_S5_ENKUlvE0_clEvENKUlvE_clEvEUldddddddE_St5arrayIPcLm8EEEEviT0_T1_,"",@"SHT_CUDA_INFO"
	.sectionflags	@""
	.align	4


	//----- nvinfo : EIATTR_CUDA_API_VERSION
	.align		4
        /*0000*/ 	.byte	0x04, 0x37
        /*0002*/ 	.short	(.L_6001 - .L_6000)
.L_6000:
        /*0004*/ 	.word	0x00000082


	//----- nvinfo : EIATTR_KPARAM_INFO
	.align		4
.L_6001:
        /*0008*/ 	.byte	0x04, 0x17
        /*000a*/ 	.short	(.L_6003 - .L_6002)
.L_6002:
        /*000c*/ 	.word	0x00000000
        /*0010*/ 	.short	0x0002
        /*0012*/ 	.short	0x0018
        /*0014*/ 	.byte	0x00, 0xf0, 0x01, 0x01


	//----- nvinfo : EIATTR_KPARAM_INFO
	.align		4
.L_6003:
        /*0018*/ 	.byte	0x04, 0x17
        /*001a*/ 	.short	(.L_6005 - .L_6004)
.L_6004:
        /*001c*/ 	.word	0x00000000
        /*0020*/ 	.short	0x0001
        /*0022*/ 	.short	0x0008
        /*0024*/ 	.byte	0x00, 0xf0, 0x41, 0x00


	//----- nvinfo : EIATTR_KPARAM_INFO
	.align		4
.L_6005:
        /*0028*/ 	.byte	0x04, 0x17
        /*002a*/ 	.short	(.L_6007 - .L_6006)
.L_6006:
        /*002c*/ 	.word	0x00000000
        /*0030*/ 	.short	0x0000
        /*0032*/ 	.short	0x0000
        /*0034*/ 	.byte	0x00, 0xf0, 0x11, 0x00


	//----- nvinfo : EIATTR_SPARSE_MMA_MASK
	.align		4
.L_6007:
        /*0038*/ 	.byte	0x03, 0x50
        /*003a*/ 	.short	0x0000


	//----- nvinfo : EIATTR_MAXREG_COUNT
	.align		4
        /*003c*/ 	.byte	0x03, 0x1b
        /*003e*/ 	.short	0x00ff


	//----- nvinfo : EIATTR_MERCURY_ISA_VERSION
	.align		4
        /*0040*/ 	.byte	0x03, 0x5f
        /*0042*/ 	.short	0x0101


	//----- nvinfo : EIATTR_VRC_CTA_INIT_COUNT
	.align		4
        /*0044*/ 	.byte	0x02, 0x4a
	.zero		1
	.zero		1


	//----- nvinfo : EIATTR_EXIT_INSTR_OFFSETS
	.align		4
        /*0048*/ 	.byte	0x04, 0x1c
        /*004a*/ 	.short	(.L_6009 - .L_6008)


	//   ....[0]....
.L_6008:
        /*004c*/ 	.word	0x00001a50


	//   ....[1]....
        /*0050*/ 	.word	0x00001aa0


	//   ....[2]....
        /*0054*/ 	.word	0x00002260


	//----- nvinfo : EIATTR_MAX_THREADS
	.align		4
.L_6009:
        /*0058*/ 	.byte	0x04, 0x05
        /*005a*/ 	.short	(.L_6011 - .L_6010)
.L_6010:
        /*005c*/ 	.word	0x00000080
        /*0060*/ 	.word	0x00000001
        /*0064*/ 	.word	0x00000001


	//----- nvinfo : EIATTR_CRS_STACK_SIZE
	.align		4
.L_6011:
        /*0068*/ 	.byte	0x04, 0x1e
        /*006a*/ 	.short	(.L_6013 - .L_6012)
.L_6012:
        /*006c*/ 	.word	0x00000000


	//----- nvinfo : EIATTR_CBANK_PARAM_SIZE
	.align		4
.L_6013:
        /*0070*/ 	.byte	0x03, 0x19
        /*0072*/ 	.short	0x0058


	//----- nvinfo : EIATTR_PARAM_CBANK
	.align		4
        /*0074*/ 	.byte	0x04, 0x0a
        /*0076*/ 	.short	(.L_6015 - .L_6014)
	.align		4
.L_6014:
        /*0078*/ 	.word	index@(.nv.constant0._ZN2at6native29vectorized_elementwise_kernelILi2EZZZNS0_49_GLOBAL__N__b919a28f_16_Normalization_cu_5c38458737batch_norm_elementwise_backward_trainERKNS_6TensorES5_S5_S5_S5_S5_S5_ENKUlvE0_clEvENKUlvE_clEvEUldddddddE_St5arrayIPcLm8EEEEviT0_T1_)
        /*007c*/ 	.short	0x0380
        /*007e*/ 	.short	0x0058


	//----- nvinfo : EIATTR_SW_WAR
	.align		4
.L_6015:
        /*0080*/ 	.byte	0x04, 0x36
        /*0082*/ 	.short	(.L_6017 - .L_6016)
.L_6016:
        /*0084*/ 	.word	0x00000008
.L_6017:


//--------------------- .nv.info._ZN2at6native29vectorized_elementwise_kernelILi4EZZZNS0_49_GLOBAL__N__b919a28f_16_Normalization_cu_5c38458737batch_norm_elementwise_backward_trainERKNS_6TensorES5_S5_S5_S5_S5_S5_ENKUlvE0_clEvENKUlvE_clEvEUldddddddE_St5arrayIPcLm8EEEEviT0_T1_ --------------------------
	.section	.nv.info._ZN2at6native29vectorized_elementwise_kernelILi4EZZZNS0_49_GLOBAL__N__b919a28f_16_Normalization_cu_5c38458737batch_norm_elementwise_backward_trainERKNS_6TensorES5_S5_S5_S5_S5_S5_ENKUlvE0_clEvENKUlvE_clEvEUldddddddE_St5arrayIPcLm8EEEEviT0_T1_,"",@"SHT_CUDA_INFO"
	.sectionflags	@""
	.align	4


	//----- nvinfo : EIATTR_CUDA_API_VERSION
	.align		4
        /*0000*/ 	.byte	0x04, 0x37
        /*0002*/ 	.short	(.L_6019 - .L_6018)
.L_6018:
        /*0004*/ 	.word	0x00000082


	//----- nvinfo : EIATTR_KPARAM_INFO
	.align		4
.L_6019:
        /*0008*/ 	.byte	0x04, 0x17
        /*000a*/ 	.short	(.L_6021 - .L_6020)
.L_6020:
        /*000c*/ 	.word	0x00000000
        /*0010*/ 	.short	0x0002
        /*0012*/ 	.short	0x0018
        /*0014*/ 	.byte	0x00, 0xf0, 0x01, 0x01


	//----- nvinfo : EIATTR_KPARAM_INFO
	.align		4
.L_6021:
        /*0018*/ 	.byte	0x04, 0x17
        /*001a*/ 	.short	(.L_6023 - .L_6022)
.L_6022:
        /*001c*/ 	.word	0x00000000
        /*0020*/ 	.short	0x0001
        /*0022*/ 	.short	0x0008
        /*0024*/ 	.byte	0x00, 0xf0, 0x41, 0x00


	//----- nvinfo : EIATTR_KPARAM_INFO
	.align		4
.L_6023:
        /*0028*/ 	.byte	0x04, 0x17
        /*002a*/ 	.short	(.L_6025 - .L_6024)
.L_6024:
        /*002c*/ 	.word	0x00000000
        /*0030*/ 	.short	0x0000
        /*0032*/ 	.short	0x0000
        /*0034*/ 	.byte	0x00, 0xf0, 0x11, 0x00


	//----- nvinfo : EIATTR_SPARSE_MMA_MASK
	.align		4
.L_6025:
        /*0038*/ 	.byte	0x03, 0x50
        /*003a*/ 	.short	0x0000


	//----- nvinfo : EIATTR_MAXREG_COUNT
	.align		4
        /*003c*/ 	.byte	0x03, 0x1b
        /*003e*/ 	.short	0x00ff


	//----- nvinfo : EIATTR_MERCURY_ISA_VERSION
	.align		4
        /*0040*/ 	.byte	0x03, 0x5f
        /*0042*/ 	.short	0x0101


	//----- nvinfo : EIATTR_VRC_CTA_INIT_COUNT
	.align		4
        /*0044*/ 	.byte	0x02, 0x4a
	.zero		1
	.zero		1


	//----- nvinfo : EIATTR_EXIT_INSTR_OFFSETS
	.align		4
        /*0048*/ 	.byte	0x04, 0x1c
        /*004a*/ 	.short	(.L_6027 - .L_6026)


	//   ....[0]....
.L_6026:
        /*004c*/ 	.word	0x00001a50


	//   ....[1]....
        /*0050*/ 	.word	0x00001aa0


	//   ....[2]....
        /*0054*/ 	.word	0x00002160


	//----- nvinfo : EIATTR_MAX_THREADS
	.align		4
.L_6027:
        /*0058*/ 	.byte	0x04, 0x05
        /*005a*/ 	.short	(.L_6029 - .L_6028)
.L_6028:
        /*005c*/ 	.word	0x00000080
        /*0060*/ 	.word	0x00000001
        /*0064*/ 	.word	0x00000001


	//----- nvinfo : EIATTR_CRS_STACK_SIZE
	.align		4
.L_6029:
        /*0068*/ 	.byte	0x04, 0x1e
        /*006a*/ 	.short	(.L_6031 - .L_6030)
.L_6030:
        /*006c*/ 	.word	0x00000000


	//----- nvinfo : EIATTR_CBANK_PARAM_SIZE
	.align		4
.L_6031:
        /*0070*/ 	.byte	0x03, 0x19
        /*0072*/ 	.short	0x0058


	//----- nvinfo : EIATTR_PARAM_CBANK
	.align		4
        /*0074*/ 	.byte	0x04, 0x0a
        /*0076*/ 	.short	(.L_6033 - .L_6032)
	.align		4
.L_6032:
        /*0078*/ 	.word	index@(.nv.constant0._ZN2at6native29vectorized_elementwise_kernelILi4EZZZNS0_49_GLOBAL__N__b919a28f_16_Normalization_cu_5c38458737batch_norm_elementwise_backward_trainERKNS_6TensorES5_S5_S5_S5_S5_S5_ENKUlvE0_clEvENKUlvE_clEvEUldddddddE_St5arrayIPcLm8EEEEviT0_T1_)
        /*007c*/ 	.short	0x0380
        /*007e*/ 	.short	0x0058


	//----- nvinfo : EIATTR_SW_WAR
	.align		4
.L_6033:
        /*0080*/ 	.byte	0x04, 0x36
        /*0082*/ 	.short	(.L_6035 - .L_6034)
.L_6034:
        /*0084*/ 	.word	0x00000008
.L_6035:


//--------------------- .nv.info._ZN2at6native29vectorized_elementwise_kernelILi8EZZZNS0_49_GLOBAL__N__b919a28f_16_Normalization_cu_5c38458737batch_norm_elementwise_backward_trainERKNS_6TensorES5_S5_S5_S5_S5_S5_ENKUlvE0_clEvENKUlvE_clEvEUldddddddE_St5arrayIPcLm8EEEEviT0_T1_ --------------------------
	.section	.nv.info._ZN2at6native29vectorized_elementwise_kernelILi8EZZZNS0_49_GLOBAL__N__b919a28f_16_Normalization_cu_5c38458737batch_norm_elementwise_backward_trainERKNS_6TensorES5_S5_S5_S5_S5_S5_ENKUlvE0_clEvENKUlvE_clEvEUldddddddE_St5arrayIPcLm8EEEEviT0_T1_,"",@"SHT_CUDA_INFO"
	.sectionflags	@""
	.align	4


	//----- nvinfo : EIATTR_CUDA_API_VERSION
	.align		4
        /*0000*/ 	.byte	0x04, 0x37
        /*0002*/ 	.short	(.L_6037 - .L_6036)
.L_6036:
        /*0004*/ 	.word	0x00000082


	//----- nvinfo : EIATTR_KPARAM_INFO
	.align		4
.L_6037:
        /*0008*/ 	.byte	0x04, 0x17
        /*000a*/ 	.short	(.L_6039 - .L_6038)
.L_6038:
        /*000c*/ 	.word	0x00000000
        /*0010*/ 	.short	0x0002
        /*0012*/ 	.short	0x0018
        /*0014*/ 	.byte	0x00, 0xf0, 0x01, 0x01


	//----- nvinfo : EIATTR_KPARAM_INFO
	.align		4
.L_6039:
        /*0018*/ 	.byte	0x04, 0x17
        /*001a*/ 	.short	(.L_6041 - .L_6040)
.L_6040:
        /*001c*/ 	.word	0x00000000
        /*0020*/ 	.short	0x0001
        /*0022*/ 	.short	0x0008
        /*0024*/ 	.byte	0x00, 0xf0, 0x41, 0x00


	//----- nvinfo : EIATTR_KPARAM_INFO
	.align		4
.L_6041:
        /*0028*/ 	.byte	0x04, 0x17
        /*002a*/ 	.short	(.L_6043 - .L_6042)
.L_6042:
        /*002c*/ 	.word	0x00000000
        /*0030*/ 	.short	0x0000
        /*0032*/ 	.short	0x0000
        /*0034*/ 	.byte	0x00, 0xf0, 0x11, 0x00


	//----- nvinfo : EIATTR_SPARSE_MMA_MASK
	.align		4
.L_6043:
        /*0038*/ 	.byte	0x03, 0x50
        /*003a*/ 	.short	0x0000


	//----- nvinfo : EIATTR_MAXREG_COUNT
	.align		4
        /*003c*/ 	.byte	0x03, 0x1b
        /*003e*/ 	.short	0x00ff


	//----- nvinfo : EIATTR_MERCURY_ISA_VERSION
	.align		4
        /*0040*/ 	.byte	0x03, 0x5f
        /*0042*/ 	.short	0x0101


	//----- nvinfo : EIATTR_VRC_CTA_INIT_COUNT
	.align		4
        /*0044*/ 	.byte	0x02, 0x4a
	.zero		1
	.zero		1


	//----- nvinfo : EIATTR_EXIT_INSTR_OFFSETS
	.align		4
        /*0048*/ 	.byte	0x04, 0x1c
        /*004a*/ 	.short	(.L_6045 - .L_6044)


	//   ....[0]....
.L_6044:
        /*004c*/ 	.word	0x00001a50


	//   ....[1]....
        /*0050*/ 	.word	0x00001aa0


	//   ....[2]....
        /*0054*/ 	.word	0x00002160


	//----- nvinfo : EIATTR_MAX_THREADS
	.align		4
.L_6045:
        /*0058*/ 	.byte	0x04, 0x05
        /*005a*/ 	.short	(.L_6047 - .L_6046)
.L_6046:
        /*005c*/ 	.word	0x00000080
        /*0060*/ 	.word	0x00000001
        /*0064*/ 	.word	0x00000001


	//----- nvinfo : EIATTR_CRS_STACK_SIZE
	.align		4
.L_6047:
        /*0068*/ 	.byte	0x04, 0x1e
        /*006a*/ 	.short	(.L_6049 - .L_6048)
.L_6048:
        /*006c*/ 	.word	0x00000000


	//----- nvinfo : EIATTR_CBANK_PARAM_SIZE
	.align		4
.L_6049:
        /*0070*/ 	.byte	0x03, 0x19
        /*0072*/ 	.short	0x0058


	//----- nvinfo : EIATTR_PARAM_CBANK
	.align		4
        /*0074*/ 	.byte	0x04, 0x0a
        /*0076*/ 	.short	(.L_6051 - .L_6050)
	.align		4
.L_6050:
        /*0078*/ 	.word	index@(.nv.constant0._ZN2at6native29vectorized_elementwise_kernelILi8EZZZNS0_49_GLOBAL__N__b919a28f_16_Normalization_cu_5c38458737batch_norm_elementwise_backward_trainERKNS_6TensorES5_S5_S5_S5_S5_S5_ENKUlvE0_clEvENKUlvE_clEvEUldddddddE_St5arrayIPcLm8EEEEviT0_T1_)
        /*007c*/ 	.short	0x0380
        /*007e*/ 	.short	0x0058


	//----- nvinfo : EIATTR_SW_WAR
	.align		4
.L_6051:
        /*0080*/ 	.byte	0x04, 0x36
        /*0082*/ 	.short	(.L_6053 - .L_6052)
.L_6052:
        /*0084*/ 	.word	0x00000008
.L_6053:


//--------------------- .nv.info._ZN2at6native32batch_norm_backward_elemt_kernelIN3c108BFloat16ES3_fiEEvNS_27GenericPackedTensorAccessorIT_Lm3ENS_16DefaultPtrTraitsET2_EES8_NS4_IT1_Lm1ES6_S7_EESA_NS4_IT0_Lm1ES6_S7_EESA_SA_S8_S9_ --------------------------
	.section	.nv.info._ZN2at6native32batch_norm_backward_elemt_kernelIN3c108BFloat16ES3_fiEEvNS_27GenericPackedTensorAccessorIT_Lm3ENS_16DefaultPtrTraitsET2_EES8_NS4_IT1_Lm1ES6_S7_EESA_NS4_IT0_Lm1ES6_S7_EESA_SA_S8_S9_,"",@"SHT_CUDA_INFO"
	.sectionflags	@""
	.align	4


	//----- nvinfo : EIATTR_CUDA_API_VERSION
	.align		4
        /*0000*/ 	.byte	0x04, 0x37
        /*0002*/ 	.short	(.L_6055 - .L_6054)
.L_6054:
        /*0004*/ 	.word	0x00000082


	//----- nvinfo : EIATTR_KPARAM_INFO
	.align		4
.L_6055:
        /*0008*/ 	.byte	0x04, 0x17
        /*000a*/ 	.short	(.L_6057 - .L_6056)
.L_6056:
        /*000c*/ 	.word	0x00000000
        /*0010*/ 	.short	0x0008
        /*0012*/ 	.short	0x00b0
        /*0014*/ 	.byte	0x00, 0xf0, 0x11, 0x00


	//----- nvinfo : EIATTR_KPARAM_INFO
	.align		4
.L_6057:
        /*0018*/ 	.byte	0x04, 0x17
        /*001a*/ 	.short	(.L_6059 - .L_6058)
.L_6058:
        /*001c*/ 	.word	0x00000000
        /*0020*/ 	.short	0x0007
        /*0022*/ 	.short	0x0090
        /*0024*/ 	.byte	0x00, 0xf0, 0x81, 0x00


	//----- nvinfo : EIATTR_KPARAM_INFO
	.align		4
.L_6059:
        /*0028*/ 	.byte	0x04, 0x17
        /*002a*/ 	.short	(.L_6061 - .L_6060)
.L_6060:
        /*002c*/ 	.word	0x00000000
        /*0030*/ 	.short	0x0006
        /*0032*/ 	.short	0x0080
        /*0034*/ 	.byte	0x00, 0xf0, 0x41, 0x00


	//----- nvinfo : EIATTR_KPARAM_INFO
	.align		4
.L_6061:
        /*0038*/ 	.byte	0x04, 0x17
        /*003a*/ 	.short	(.L_6063 - .L_6062)
.L_6062:
        /*003c*/ 	.word	0x00000000
        /*0040*/ 	.short	0x0005
        /*0042*/ 	.short	0x0070
        /*0044*/ 	.byte	0x00, 0xf0, 0x41, 0x00


	//----- nvinfo : EIATTR_KPARAM_INFO
	.align		4
.L_6063:
        /*0048*/ 	.byte	0x04, 0x17
        /*004a*/ 	.short	(.L_6065 - .L_6064)
.L_6064:
        /*004c*/ 	.word	0x00000000
        /*0050*/ 	.short	0x0004
        /*0052*/ 	.short	0x0060
        /*0054*/ 	.byte	0x00, 0xf0, 0x41, 0x00


	//----- nvinfo : EIATTR_KPARAM_INFO
	.align		4
.L_6065:
        /*0058*/ 	.byte	0x04, 0x17
        /*005a*/ 	.short	(.L_6067 - .L_6066)
.L_6066:
        /*005c*/ 	.word	0x00000000
        /*0060*/ 	.short	0x0003
        /*0062*/ 	.short	0x0050
        /*0064*/ 	.byte	0x00, 0xf0, 0x41, 0x00


	//----- nvinfo : EIATTR_KPARAM_INFO
	.align		4
.L_6067:
        /*0068*/ 	.byte	0x04, 0x17
        /*006a*/ 	.short	(.L_6069 - .L_6068)
.L_6068:
        /*006c*/ 	.word	0x00000000
        /*0070*/ 	.short	0x0002
        /*0072*/ 	.short	0x0040
        /*0074*/ 	.byte	0x00, 0xf0, 0x41, 0x00


	//----- nvinfo : EIATTR_KPARAM_INFO
	.align		4
.L_6069:
        /*0078*/ 	.byte	0x04, 0x17
        /*007a*/ 	.short	(.L_6071 - .L_6070)
.L_6070:
        /*007c*/ 	.word	0x00000000
        /*0080*/ 	.short	0x0001
        /*0082*/ 	.short	0x0020
        /*0084*/ 	.byte	0x00, 0xf0, 0x81, 0x00


	//----- nvinfo : EIATTR_KPARAM_INFO
	.align		4
.L_6071:
        /*0088*/ 	.byte	0x04, 0x17
        /*008a*/ 	.short	(.L_6073 - .L_6072)
.L_6072:
        /*008c*/ 	.word	0x00000000
        /*0090*/ 	.short	0x0000
        /*0092*/ 	.short	0x0000
        /*0094*/ 	.byte	0x00, 0xf0, 0x81, 0x00


	//----- nvinfo : EIATTR_SPARSE_MMA_MASK
	.align		4
.L_6073:
        /*0098*/ 	.byte	0x03, 0x50
        /*009a*/ 	.short	0x0000


	//----- nvinfo : EIATTR_MAXREG_COUNT
	.align		4
        /*009c*/ 	.byte	0x03, 0x1b
        /*009e*/ 	.short	0x00ff


	//----- nvinfo : EIATTR_MERCURY_ISA_VERSION
	.align		4
        /*00a0*/ 	.byte	0x03, 0x5f
        /*00a2*/ 	.short	0x0101


	//----- nvinfo : EIATTR_VRC_CTA_INIT_COUNT
	.align		4
        /*00a4*/ 	.byte	0x02, 0x4a
	.zero		1
	.zero		1


	//----- nvinfo : EIATTR_EXIT_INSTR_OFFSETS
	.align		4
        /*00a8*/ 	.byte	0x04, 0x1c
        /*00aa*/ 	.short	(.L_6075 - .L_6074)


	//   ....[0]....
.L_6074:
        /*00ac*/ 	.word	0x00000040


	//   ....[1]....
        /*00b0*/ 	.word	0x00000290


	//   ....[2]....
        /*00b4*/ 	.word	0x00000780


	//----- nvinfo : EIATTR_CRS_STACK_SIZE
	.align		4
.L_6075:
        /*00b8*/ 	.byte	0x04, 0x1e
        /*00ba*/ 	.short	(.L_6077 - .L_6076)
.L_6076:
        /*00bc*/ 	.word	0x00000000


	//----- nvinfo : EIATTR_CBANK_PARAM_SIZE
	.align		4
.L_6077:
        /*00c0*/ 	.byte	0x03, 0x19
        /*00c2*/ 	.short	0x00b4


	//----- nvinfo : EIATTR_PARAM_CBANK
	.align		4
        /*00c4*/ 	.byte	0x04, 0x0a
        /*00c6*/ 	.short	(.L_6079 - .L_6078)
	.align		4
.L_6078:
        /*00c8*/ 	.word	index@(.nv.constant0._ZN2at6native32batch_norm_backward_elemt_kernelIN3c108BFloat16ES3_fiEEvNS_27GenericPackedTensorAccessorIT_Lm3ENS_16DefaultPtrTraitsET2_EES8_NS4_IT1_Lm1ES6_S7_EESA_NS4_IT0_Lm1ES6_S7_EESA_SA_S8_S9_)
        /*00cc*/ 	.short	0x0380
        /*00ce*/ 	.short	0x00b4


	//----- nvinfo : EIATTR_SW_WAR
	.align		4
.L_6079:
        /*00d0*/ 	.byte	0x04, 0x36
        /*00d2*/ 	.short	(.L_6081 - .L_6080)
.L_6080:
        /*00d4*/ 	.word	0x00000008
.L_6081:


//--------------------- .nv.info._ZN2at6native32batch_norm_backward_elemt_kernelIN3c108BFloat16EffiEEvNS_27GenericPackedTensorAccessorIT_Lm3ENS_16DefaultPtrTraitsET2_EES8_NS4_IT1_Lm1ES6_S7_EESA_NS4_IT0_Lm1ES6_S7_EESA_SA_S8_S9_ --------------------------
	.section	.nv.info._ZN2at6native32batch_norm_backward_elemt_kernelIN3c108BFloat16EffiEEvNS_27GenericPackedTensorAccessorIT_Lm3ENS_16DefaultPtrTraitsET2_EES8_NS4_IT1_Lm1ES6_S7_EESA_NS4_IT0_Lm1ES6_S7_EESA_SA_S8_S9_,"",@"SHT_CUDA_INFO"
	.sectionflags	@""
	.align	4


	//----- nvinfo : EIATTR_CUDA_API_VERSION
	.align		4
        /*0000*/ 	.byte	0x04, 0x37
        /*0002*/ 	.short	(.L_6083 - .L_6082)
.L_6082:
        /*0004*/ 	.word	0x00000082


	//----- nvinfo : EIATTR_KPARAM_INFO
	.align		4
.L_6083:
        /*0008*/ 	.byte	0x04, 0x17
        /*000a*/ 	.short	(.L_6085 - .L_6084)
.L_6084:
        /*000c*/ 	.word	0x00000000
        /*0010*/ 	.short	0x0008
        /*0012*/ 	.short	0x00b0
        /*0014*/ 	.byte	0x00, 0xf0, 0x11, 0x00


	//----- nvinfo : EIATTR_KPARAM_INFO
	.align		4
.L_6085:
        /*0018*/ 	.byte	0x04, 0x17
        /*001a*/ 	.short	(.L_6087 - .L_6086)
.L_6086:
        /*001c*/ 	.word	0x00000000
        /*0020*/ 	.short	0x0007
        /*0022*/ 	.short	0x0090
        /*0024*/ 	.byte	0x00, 0xf0, 0x81, 0x00


	//----- nvinfo : EIATTR_KPARAM_INFO
	.align		4
.L_6087:
        /*0028*/ 	.byte	0x04, 0x17
        /*002a*/ 	.short	(.L_6089 - .L_6088)
.L_6088:
        /*002c*/ 	.word	0x00000000
        /*0030*/ 	.short	0x0006
        /*0032*/ 	.short	0x0080
        /*0034*/ 	.byte	0x00, 0xf0, 0x41, 0x00


	//----- nvinfo : EIATTR_KPARAM_INFO
	.align		4
.L_6089:
        /*0038*/ 	.byte	0x04, 0x17
        /*003a*/ 	.short	(.L_6091 - .L_6090)
.L_6090:
        /*003c*/ 	.word	0x00000000
        /*0040*/ 	.short	0x0005
        /*0042*/ 	.short	0x0070
        /*0044*/ 	.byte	0x00, 0xf0, 0x41, 0x00


	//----- nvinfo : EIATTR_KPARAM_INFO
	.align		4
.L_6091:
        /*0048*/ 	.byte	0x04, 0x17
        /*004a*/ 	.short	(.L_6093 - .L_6092)
.L_6092:
        /*004c*/ 	.word	0x00000000
        /*0050*/ 	.short	0x0004
        /*0052*/ 	.short	0x0060
        /*0054*/ 	.byte	0x00, 0xf0, 0x41, 0x00


	//----- nvinfo : EIATTR_KPARAM_INFO
	.align		4
.L_6093:
        /*0058*/ 	.byte	0x04, 0x17
        /*005a*/ 	.short	(.L_6095 - .L_6094)
.L_6094:
        /*005c*/ 	.word	0x00000000
        /*0060*/ 	.short	0x0003
        /*0062*/ 	.short	0x0050
        /*0064*/ 	.byte	0x00, 0xf0, 0x41, 0x00


	//----- nvinfo : EIATTR_KPARAM_INFO
	.align		4
.L_6095:
        /*0068*/ 	.byte	0x04, 0x17
        /*006a*/ 	.short	(.L_6097 - .L_6096)
.L_6096:
        /*006c*/ 	.word	0x00000000
        /*0070*/ 	.short	0x0002
        /*0072*/ 	.short	0x0040
        /*0074*/ 	.byte	0x00, 0xf0, 0x41, 0x00


	//----- nvinfo : EIATTR_KPARAM_INFO
	.align		4
.L_6097:
        /*0078*/ 	.byte	0x04, 0x17
        /*007a*/ 	.short	(.L_6099 - .L_6098)
.L_6098:
        /*007c*/ 	.word	0x00000000
        /*0080*/ 	.short	0x0001
        /*0082*/ 	.short	0x0020
        /*0084*/ 	.byte	0x00, 0xf0, 0x81, 0x00


	//----- nvinfo : EIATTR_KPARAM_INFO
	.align		4
.L_6099:
        /*0088*/ 	.byte	0x04, 0x17
        /*008a*/ 	.short	(.L_6101 - .L_6100)
.L_6100:
        /*008c*/ 	.word	0x00000000
        /*0090*/ 	.short	0x0000
        /*0092*/ 	.short	0x0000
        /*0094*/ 	.byte	0x00, 0xf0, 0x81, 0x00


	//----- nvinfo : EIATTR_SPARSE_MMA_MASK
	.align		4
.L_6101:
        /*0098*/ 	.byte	0x03, 0x50
        /*009a*/ 	.short	0x0000


	//----- nvinfo : EIATTR_MAXREG_COUNT
	.align		4
        /*009c*/ 	.byte	0x03, 0x1b
        /*009e*/ 	.short	0x00ff


	//----- nvinfo : EIATTR_MERCURY_ISA_VERSION
	.align		4
        /*00a0*/ 	.byte	0x03, 0x5f
        /*00a2*/ 	.short	0x0101


	//----- nvinfo : EIATTR_VRC_CTA_INIT_COUNT
	.align		4
        /*00a4*/ 	.byte	0x02, 0x4a
	.zero		1
	.zero		1


	//----- nvinfo : EIATTR_EXIT_INSTR_OFFSETS
	.align		4
        /*00a8*/ 	.byte	0x04, 0x1c
        /*00aa*/ 	.short	(.L_6103 - .L_6102)


	//   ....[0]....
.L_6102:
        /*00ac*/ 	.word	0x00000040


	//   ....[1]....
        /*00b0*/ 	.word	0x000002a0


	//   ....[2]....
        /*00b4*/ 	.word	0x00000760


	//----- nvinfo : EIATTR_CRS_STACK_SIZE
	.align		4
.L_6103:
        /*00b8*/ 	.byte	0x04, 0x1e
        /*00ba*/ 	.short	(.L_6105 - .L_6104)
.L_6104:
        /*00bc*/ 	.word	0x00000000


	//----- nvinfo : EIATTR_CBANK_PARAM_SIZE
	.align		4
.L_6105:
        /*00c0*/ 	.byte	0x03, 0x19
        /*00c2*/ 	.short	0x00b4


	//----- nvinfo : EIATTR_PARAM_CBANK
	.align		4
        /*00c4*/ 	.byte	0x04, 0x0a
        /*00c6*/ 	.short	(.L_6107 - .L_6106)
	.align		4
.L_6106:
        /*00c8*/ 	.word	index@(.nv.constant0._ZN2at6native32batch_norm_backward_elemt_kernelIN3c108BFloat16EffiEEvNS_27GenericPackedTensorAccessorIT_Lm3ENS_16DefaultPtrTraitsET2_EES8_NS4_IT1_Lm1ES6_S7_EESA_NS4_IT0_Lm1ES6_S7_EESA_SA_S8_S9_)
        /*00cc*/ 	.short	0x0380
        /*00ce*/ 	.short	0x00b4


	//----- nvinfo : EIATTR_SW_WAR
	.align		4
.L_6107:
        /*00d0*/ 	.byte	0x04, 0x36
        /*00d2*/ 	.short	(.L_6109 - .L_6108)
.L_6108:
        /*00d4*/ 	.word	0x00000008
.L_6109:


//--------------------- .nv.info._ZN2at6native32batch_norm_backward_elemt_kernelIN3c104HalfES3_fiEEvNS_27GenericPackedTensorAccessorIT_Lm3ENS_16DefaultPtrTraitsET2_EES8_NS4_IT1_Lm1ES6_S7_EESA_NS4_IT0_Lm1ES6_S7_EESA_SA_S8_S9_ --------------------------
	.section	.nv.info._ZN2at6native32batch_norm_backward_elemt_kernelIN3c104HalfES3_fiEEvNS_27GenericPackedTensorAccessorIT_Lm3ENS_16DefaultPtrTraitsET2_EES8_NS4_IT1_Lm1ES6_S7_EESA_NS4_IT0_Lm1ES6_S7_EESA_SA_S8_S9_,"",@"SHT_CUDA_INFO"
	.sectionflags	@""
	.align	4


	//----- nvinfo : EIATTR_CUDA_API_VERSION
	.align		4
        /*0000*/ 	.byte	0x04, 0x37
        /*0002*/ 	.short	(.L_6111 - .L_6110)
.L_6110:
        /*0004*/ 	.word	0x00000082


	//----- nvinfo : EIATTR_KPARAM_INFO
	.align		4
.L_6111:
        /*0008*/ 	.byte	0x04, 0x17
        /*000a*/ 	.short	(.L_6113 - .L_6112)
.L_6112:
        /*000c*/ 	.word	0x00000000
        /*0010*/ 	.short	0x0008
        /*0012*/ 	.short	0x00b0
        /*0014*/ 	.byte	0x00, 0xf0, 0x11, 0x00


	//----- nvinfo : EIATTR_KPARAM_INFO
	.align		4
.L_6113:
        /*0018*/ 	.byte	0x04, 0x17
        /*001a*/ 	.short	(.L_6115 - .L_6114)
.L_6114:
        /*001c*/ 	.word	0x00000000
        /*0020*/ 	.short	0x0007
        /*0022*/ 	.short	0x0090
        /*0024*/ 	.byte	0x00, 0xf0, 0x81, 0x00


	//----- nvinfo : EIATTR_KPARAM_INFO
	.align		4
.L_6115:
        /*0028*/ 	.byte	0x04, 0x17
        /*002a*/ 	.short	(.L_6117 - .L_6116)
.L_6116:
        /*002c*/ 	.word	0x00000000
        /*0030*/ 	.short	0x0006
        /*0032*/ 	.short	0x0080
        /*0034*/ 	.byte	0x00, 0xf0, 0x41, 0x00


	//----- nvinfo : EIATTR_KPARAM_INFO
	.align		4
.L_6117:
        /*0038*/ 	.byte	0x04, 0x17
        /*003a*/ 	.short	(.L_6119 - .L_6118)
.L_6118:
        /*003c*/ 	.word	0x00000000
        /*0040*/ 	.short	0x0005
        /*0042*/ 	.short	0x0070
        /*0044*/ 	.byte	0x00, 0xf0, 0x41, 0x00


	//----- nvinfo : EIATTR_KPARAM_INFO
	.align		4
.L_6119:
        /*0048*/ 	.byte	0x04, 0x17
        /*004a*/ 	.short	(.L_6121 - .L_6120)
.L_6120:
        /*004c*/ 	.word	0x00000000
        /*0050*/ 	.short	0x0004
        /*0052*/ 	.short	0x0060
        /*0054*/ 	.byte	0x00, 0xf0, 0x41, 0x00


	//----- nvinfo : EIATTR_KPARAM_INFO
	.align		4
.L_6121:
        /*0058*/ 	.byte	0x04, 0x17
        /*005a*/ 	.short	(.L_6123 - .L_6122)
.L_6122:
        /*005c*/ 	.word	0x00000000
        /*0060*/ 	.short	0x0003
        /*0062*/ 	.short	0x0050
        /*0064*/ 	.byte	0x00, 0xf0, 0x41, 0x00


	//----- nvinfo : EIATTR_KPARAM_INFO
	.align		4
.L_6123:
        /*0068*/ 	.byte	0x04, 0x17
        /*006a*/ 	.short	(.L_6125 - .L_6124)
.L_6124:
        /*006c*/ 	.word	0x00000000
        /*0070*/ 	.short	0x0002
        /*0072*/ 	.short	0x0040
        /*0074*/ 	.byte	0x00, 0xf0, 0x41, 0x00


	//----- nvinfo : EIATTR_KPARAM_INFO
	.align		4
.L_6125:
        /*0078*/ 	.byte	0x04, 0x17
        /*007a*/ 	.short	(.L_6127 - .L_6126)
.L_6126:
        /*007c*/ 	.word	0x00000000
        /*0080*/ 	.short	0x0001
        /*0082*/ 	.short	0x0020
        /*0084*/ 	.byte	0x00, 0xf0, 0x81, 0x00


	//----- nvinfo : EIATTR_KPARAM_INFO
	.align		4
.L_6127:
        /*0088*/ 	.byte	0x04, 0x17
        /*008a*/ 	.short	(.L_6129 - .L_6128)
.L_6128:
        /*008c*/ 	.word	0x00000000
        /*0090*/ 	.short	0x0000
        /*0092*/ 	.short	0x0000
        /*0094*/ 	.byte	0x00, 0xf0, 0x81, 0x00


	//----- nvinfo : EIATTR_SPARSE_MMA_MASK
	.align		4
.L_6129:
        /*0098*/ 	.byte	0x03, 0x50
        /*009a*/ 	.short	0x0000


	//----- nvinfo : EIATTR_MAXREG_COUNT
	.align		4
        /*009c*/ 	.byte	0x03, 0x1b
        /*009e*/ 	.short	0x00ff


	//----- nvinfo : EIATTR_MERCURY_ISA_VERSION
	.align		4
        /*00a0*/ 	.byte	0x03, 0x5f
        /*00a2*/ 	.short	0x0101


	//----- nvinfo : EIATTR_VRC_CTA_INIT_COUNT
	.align		4
        /*00a4*/ 	.byte	0x02, 0x4a
	.zero		1
	.zero		1


	//----- nvinfo : EIATTR_EXIT_INSTR_OFFSETS
	.align		4
        /*00a8*/ 	.byte	0x04, 0x1c
        /*00aa*/ 	.short	(.L_6131 - .L_6130)


	//   ....[0]....
.L_6130:
        /*00ac*/ 	.word	0x00000040


	//   ....[1]....
        /*00b0*/ 	.word	0x00000290


	//   ....[2]....
        /*00b4*/ 	.word	0x00000780


	//----- nvinfo : EIATTR_CRS_STACK_SIZE
	.align		4
.L_6131:
        /*00b8*/ 	.byte	0x04, 0x1e
        /*00ba*/ 	.short	(.L_6133 - .L_6132)
.L_6132:
        /*00bc*/ 	.word	0x00000000


	//----- nvinfo : EIATTR_CBANK_PARAM_SIZE
	.align		4
.L_6133:
        /*00c0*/ 	.byte	0x03, 0x19
        /*00c2*/ 	.short	0x00b4


	//----- nvinfo : EIATTR_PARAM_CBANK
	.align		4
        /*00c4*/ 	.byte	0x04, 0x0a
        /*00c6*/ 	.short	(.L_6135 - .L_6134)
	.align		4
.L_6134:
        /*00c8*/ 	.word	index@(.nv.constant0._ZN2at6native32batch_norm_backward_elemt_kernelIN3c104HalfES3_fiEEvNS_27GenericPackedTensorAccessorIT_Lm3ENS_16DefaultPtrTraitsET2_EES8_NS4_IT1_Lm1ES6_S7_EESA_NS4_IT0_Lm1ES6_S7_EESA_SA_S8_S9_)
        /*00cc*/ 	.short	0x0380
        /*00ce*/ 	.short	0x00b4


	//----- nvinfo : EIATTR_SW_WAR
	.align		4
.L_6135:
        /*00d0*/ 	.byte	0x04, 0x36
        /*00d2*/ 	.short	(.L_6137 - .L_6136)
.L_6136:
        /*00d4*/ 	.word	0x00000008
.L_6137:


//--------------------- .nv.info._ZN2at6native32batch_norm_backward_elemt_kernelIN3c104HalfEffiEEvNS_27GenericPackedTensorAccessorIT_Lm3ENS_16DefaultPtrTraitsET2_EES8_NS4_IT1_Lm1ES6_S7_EESA_NS4_IT0_Lm1ES6_S7_EESA_SA_S8_S9_ --------------------------
	.section	.nv.info._ZN2at6native32batch_norm_backward_elemt_kernelIN3c104HalfEffiEEvNS_27GenericPackedTensorAccessorIT_Lm3ENS_16DefaultPtrTraitsET2_EES8_NS4_IT1_Lm1ES6_S7_EESA_NS4_IT0_Lm1ES6_S7_EESA_SA_S8_S9_,"",@"SHT_CUDA_INFO"
	.sectionflags	@""
	.align	4


	//----- nvinfo : EIATTR_CUDA_API_VERSION
	.align		4
        /*0000*/ 	.byte	0x04, 0x37
        /*0002*/ 	.short	(.L_6139 - .L_6138)
.L_6138:
        /*0004*/ 	.word	0x00000082


	//----- nvinfo : EIATTR_KPARAM_INFO
	.align		4
.L_6139:
        /*0008*/ 	.byte	0x04, 0x17
        /*000a*/ 	.short	(.L_6141 - .L_6140)
.L_6140:
        /*000c*/ 	.word	0x00000000
        /*0010*/ 	.short	0x0008
        /*0012*/ 	.short	0x00b0
        /*0014*/ 	.byte	0x00, 0xf0, 0x11, 0x00


	//----- nvinfo : EIATTR_KPARAM_INFO
	.align		4
.L_6141:
        /*0018*/ 	.byte	0x04, 0x17
        /*001a*/ 	.short	(.L_6143 - .L_6142)
.L_6142:
        /*001c*/ 	.word	0x00000000
        /*0020*/ 	.short	0x0007
        /*0022*/ 	.short	0x0090
        /*0024*/ 	.byte	0x00, 0xf0, 0x81, 0x00


	//----- nvinfo : EIATTR_KPARAM_INFO
	.align		4
.L_6143:
        /*0028*/ 	.byte	0x04, 0x17
        /*002a*/ 	.short	(.L_6145 - .L_6144)
.L_6144:
        /*002c*/ 	.word	0x00000000
        /*0030*/ 	.short	0x0006
        /*0032*/ 	.short	0x0080
        /*0034*/ 	.byte	0x00, 0xf0, 0x41, 0x00


	//----- nvinfo : EIATTR_KPARAM_INFO
	.align		4
.L_6145:
        /*0038*/ 	.byte	0x04, 0x17
        /*003a*/ 	.short	(.L_6147 - .L_6146)
.L_6146:
        /*003c*/ 	.word	0x00000000
        /*0040*/ 	.short	0x0005
        /*0042*/ 	.short	0x0070
        /*0044*/ 	.byte	0x00, 0xf0, 0x41, 0x00


	//----- nvinfo : EIATTR_KPARAM_INFO
	.align		4
.L_6147:
        /*0048*/ 	.byte	0x04, 0x17
        /*004a*/ 	.short	(.L_6149 - .L_6148)
.L_6148:
        /*004c*/ 	.word	0x00000000
        /*0050*/ 	.short	0x0004
        /*0052*/ 	.short	0x0060
        /*0054*/ 	.byte	0x00, 0xf0, 0x41, 0x00


	//----- nvinfo : EIATTR_KPARAM_INFO
	.align		4
.L_6149:
        /*0058*/ 	.byte	0x04, 0x17
        /*005a*/ 	.short	(.L_6151 - .L_6150)
.L_6150:
        /*005c*/ 	.word	0x00000000
        /*0060*/ 	.short	0x0003
        /*0062*/ 	.short	0x0050
        /*0064*/ 	.byte	0x00, 0xf0, 0x41, 0x00


	//----- nvinfo : EIATTR_KPARAM_INFO
	.align		4
.L_6151:
        /*0068*/ 	.byte	0x04, 0x17
        /*006a*/ 	.short	(.L_6153 - .L_6152)
.L_6152:
        /*006c*/ 	.word	0x00000000
        /*0070*/ 	.short	0x0002
        /*0072*/ 	.short	0x0040
        /*0074*/ 	.byte	0x00, 0xf0, 0x41, 0x00


	//----- nvinfo : EIATTR_KPARAM_INFO
	.align		4
.L_6153:
        /*0078*/ 	.byte	0x04, 0x17
        /*007a*/ 	.short	(.L_6155 - .L_6154)
.L_6154:
        /*007c*/ 	.word	0x00000000
        /*0080*/ 	.short	0x0001
        /*0082*/ 	.short	0x0020
        /*0084*/ 	.byte	0x00, 0xf0, 0x81, 0x00


	//----- nvinfo : EIATTR_KPARAM_INFO
	.align		4
.L_6155:
        /*0088*/ 	.byte	0x04, 0x17
        /*008a*/ 	.short	(.L_6157 - .L_6156)
.L_6156:
        /*008c*/ 	.word	0x00000000
        /*0090*/ 	.short	0x0000
        /*0092*/ 	.short	0x0000
        /*0094*/ 	.byte	0x00, 0xf0, 0x81, 0x00


	//----- nvinfo : EIATTR_SPARSE_MMA_MASK
	.align		4
.L_6157:
        /*0098*/ 	.byte	0x03, 0x50
        /*009a*/ 	.short	0x0000


	//----- nvinfo : EIATTR_MAXREG_COUNT
	.align		4
        /*009c*/ 	.byte	0x03, 0x1b
        /*009e*/ 	.short	0x00ff


	//----- nvinfo : EIATTR_MERCURY_ISA_VERSION
	.align		4
        /*00a0*/ 	.byte	0x03, 0x5f
        /*00a2*/ 	.short	0x0101


	//----- nvinfo : EIATTR_VRC_CTA_INIT_COUNT
	.align		4
        /*00a4*/ 	.byte	0x02, 0x4a
	.zero		1
	.zero		1


	//----- nvinfo : EIATTR_EXIT_INSTR_OFFSETS
	.align		4
        /*00a8*/ 	.byte	0x04, 0x1c
        /*00aa*/ 	.short	(.L_6159 - .L_6158)


	//   ....[0]....
.L_6158:
        /*00ac*/ 	.word	0x00000040


	//   ....[1]....
        /*00b0*/ 	.word	0x000002a0


	//   ....[2]....
        /*00b4*/ 	.word	0x00000760


	//----- nvinfo : EIATTR_CRS_STACK_SIZE
	.align		4
.L_6159:
        /*00b8*/ 	.byte	0x04, 0x1e
        /*00ba*/ 	.short	(.L_6161 - .L_6160)
.L_6160:
        /*00bc*/ 	.word	0x00000000


	//----- nvinfo : EIATTR_CBANK_PARAM_SIZE
	.align		4
.L_6161:
        /*00c0*/ 	.byte	0x03, 0x19
        /*00c2*/ 	.short	0x00b4


	//----- nvinfo : EIATTR_PARAM_CBANK
	.align		4
        /*00c4*/ 	.byte	0x04, 0x0a
        /*00c6*/ 	.short	(.L_6163 - .L_6162)
	.align		4
.L_6162:
        /*00c8*/ 	.word	index@(.nv.constant0._ZN2at6native32batch_norm_backward_elemt_kernelIN3c104HalfEffiEEvNS_27GenericPackedTensorAccessorIT_Lm3ENS_16DefaultPtrTraitsET2_EES8_NS4_IT1_Lm1ES6_S7_EESA_NS4_IT0_Lm1ES6_S7_EESA_SA_S8_S9_)
        /*00cc*/ 	.short	0x0380
        /*00ce*/ 	.short	0x00b4


	//----- nvinfo : EIATTR_SW_WAR
	.align		4
.L_6163:
        /*00d0*/ 	.byte	0x04, 0x36
        /*00d2*/ 	.short	(.L_6165 - .L_6164)
.L_6164:
        /*00d4*/ 	.word	0x00000008
.L_6165:


//--------------------- .nv.info._ZN2at6native32batch_norm_backward_elemt_kernelIfffiEEvNS_27GenericPackedTensorAccessorIT_Lm3ENS_16DefaultPtrTraitsET2_EES6_NS2_IT1_Lm1ES4_S5_EES8_NS2_IT0_Lm1ES4_S5_EES8_S8_S6_S7_ --------------------------
	.section	.nv.info._ZN2at6native32batch_norm_backward_elemt_kernelIfffiEEvNS_27GenericPackedTensorAccessorIT_Lm3ENS_16DefaultPtrTraitsET2_EES6_NS2_IT1_Lm1ES4_S5_EES8_NS2_IT0_Lm1ES4_S5_EES8_S8_S6_S7_,"",@"SHT_CUDA_INFO"
	.sectionflags	@""
	.align	4


	//----- nvinfo : EIATTR_CUDA_API_VERSION
	.align		4
        /*0000*/ 	.byte	0x04, 0x37
        /*0002*/ 	.short	(.L_6167 - .L_6166)
.L_6166:
        /*0004*/ 	.word	0x00000082


	//----- nvinfo : EIATTR_KPARAM_INFO
	.align		4
.L_6167:
        /*0008*/ 	.byte	0x04, 0x17
        /*000a*/ 	.short	(.L_6169 - .L_6168)
.L_6168:
        /*000c*/ 	.word	0x00000000
        /*0010*/ 	.short	0x0008
        /*0012*/ 	.short	0x00b0
        /*0014*/ 	.byte	0x00, 0xf0, 0x11, 0x00


	//----- nvinfo : EIATTR_KPARAM_INFO
	.align		4
.L_6169:
        /*0018*/ 	.byte	0x04, 0x17
        /*001a*/ 	.short	(.L_6171 - .L_6170)
.L_6170:
        /*001c*/ 	.word	0x00000000
        /*0020*/ 	.short	0x0007
        /*0022*/ 	.short	0x0090
        /*0024*/ 	.byte	0x00, 0xf0, 0x81, 0x00


	//----- nvinfo : EIATTR_KPARAM_INFO
	.align		4
.L_6171:
        /*0028*/ 	.byte	0x04, 0x17
        /*002a*/ 	.short	(.L_6173 - .L_6172)
.L_6172:
        /*002c*/ 	.word	0x00000000
        /*0030*/ 	.short	0x0006
        /*0032*/ 	.short	0x0080
        /*0034*/ 	.byte	0x00, 0xf0, 0x41, 0x00


	//----- nvinfo : EIATTR_KPARAM_INFO
	.align		4
.L_6173:
        /*0038*/ 	.byte	0x04, 0x17
        /*003a*/ 	.short	(.L_6175 - .L_6174)
.L_6174:
        /*003c*/ 	.word	0x00000000
        /*0040*/ 	.short	0x0005
        /*0042*/ 	.short	0x0070
        /*0044*/ 	.byte	0x00, 0xf0, 0x41, 0x00


	//----- nvinfo : EIATTR_KPARAM_INFO
	.align		4
.L_6175:
        /*0048*/ 	.byte	0x04, 0x17
        /*004a*/ 	.short	(.L_6177 - .L_6176)
.L_6176:
        /*004c*/ 	.word	0x00000000
        /*0050*/ 	.short	0x0004
        /*0052*/ 	.short	0x0060
        /*0054*/ 	.byte	0x00, 0xf0, 0x41, 0x00


	//----- nvinfo : EIATTR_KPARAM_INFO
	.align		4
.L_6177:
        /*0058*/ 	.byte	0x04, 0x17
        /*005a*/ 	.short	(.L_6179 - .L_6178)
.L_6178:
        /*005c*/ 	.word	0x00000000
        /*0060*/ 	.short	0x0003
        /*0062*/ 	.short	0x0050
        /*0064*/ 	.byte	0x00, 0xf0, 0x41, 0x00


	//----- nvinfo : EIATTR_KPARAM_INFO
	.align		4
.L_6179:
        /*0068*/ 	.byte	0x04, 0x17
        /*006a*/ 	.short	(.L_6181 - .L_6180)
.L_6180:
        /*006c*/ 	.word	0x00000000
        /*0070*/ 	.short	0x0002
        /*0072*/ 	.short	0x0040
        /*0074*/ 	.byte	0x00, 0xf0, 0x41, 0x00


	//----- nvinfo : EIATTR_KPARAM_INFO
	.align		4
.L_6181:
        /*0078*/ 	.byte	0x04, 0x17
        /*007a*/ 	.short	(.L_6183 - .L_6182)
.L_6182:
        /*007c*/ 	.word	0x00000000
        /*0080*/ 	.short	0x0001
        /*0082*/ 	.short	0x0020
        /*0084*/ 	.byte	0x00, 0xf0, 0x81, 0x00


	//----- nvinfo : EIATTR_KPARAM_INFO
	.align		4
.L_6183:
        /*0088*/ 	.byte	0x04, 0x17
        /*008a*/ 	.short	(.L_6185 - .L_6184)
.L_6184:
        /*008c*/ 	.word	0x00000000
        /*0090*/ 	.short	0x0000
        /*0092*/ 	.short	0x0000
        /*0094*/ 	.byte	0x00, 0xf0, 0x81, 0x00


	//----- nvinfo : EIATTR_SPARSE_MMA_MASK
	.align		4
.L_6185:
        /*0098*/ 	.byte	0x03, 0x50
        /*009a*/ 	.short	0x0000


	//----- nvinfo : EIATTR_MAXREG_COUNT
	.align		4
        /*009c*/ 	.byte	0x03, 0x1b
        /*009e*/ 	.short	0x00ff


	//----- nvinfo : EIATTR_MERCURY_ISA_VERSION
	.align		4
        /*00a0*/ 	.byte	0x03, 0x5f
        /*00a2*/ 	.short	0x0101


	//----- nvinfo : EIATTR_VRC_CTA_INIT_COUNT
	.align		4
        /*00a4*/ 	.byte	0x02, 0x4a
	.zero		1
	.zero		1


	//----- nvinfo : EIATTR_EXIT_INSTR_OFFSETS
	.align		4
        /*00a8*/ 	.byte	0x04, 0x1c
        /*00aa*/ 	.short	(.L_6187 - .L_6186)


	//   ....[0]....
.L_6186:
        /*00ac*/ 	.word	0x00000040


	//   ....[1]....
        /*00b0*/ 	.word	0x000002a0


	//   ....[2]....
        /*00b4*/ 	.word	0x00000730


	//----- nvinfo : EIATTR_CRS_STACK_SIZE
	.align		4
.L_6187:
        /*00b8*/ 	.byte	0x04, 0x1e
        /*00ba*/ 	.short	(.L_6189 - .L_6188)
.L_6188:
        /*00bc*/ 	.word	0x00000000


	//----- nvinfo : EIATTR_CBANK_PARAM_SIZE
	.align		4
.L_6189:
        /*00c0*/ 	.byte	0x03, 0x19
        /*00c2*/ 	.short	0x00b4


	//----- nvinfo : EIATTR_PARAM_CBANK
	.align		4
        /*00c4*/ 	.byte	0x04, 0x0a
        /*00c6*/ 	.short	(.L_6191 - .L_6190)
	.align		4
.L_6190:
        /*00c8*/ 	.word	index@(.nv.constant0._ZN2at6native32batch_norm_backward_elemt_kernelIfffiEEvNS_27GenericPackedTensorAccessorIT_Lm3ENS_16DefaultPtrTraitsET2_EES6_NS2_IT1_Lm1ES4_S5_EES8_NS2_IT0_Lm1ES4_S5_EES8_S8_S6_S7_)
        /*00cc*/ 	.short	0x0380
        /*00ce*/ 	.short	0x00b4


	//----- nvinfo : EIATTR_SW_WAR
	.align		4
.L_6191:
        /*00d0*/ 	.byte	0x04, 0x36
        /*00d2*/ 	.short	(.L_6193 - .L_6192)
.L_6192:
        /*00d4*/ 	.word	0x00000008
.L_6193:


//--------------------- .nv.info._ZN2at6native32batch_norm_backward_elemt_kernelIdddiEEvNS_27GenericPackedTensorAccessorIT_Lm3ENS_16DefaultPtrTraitsET2_EES6_NS2_IT1_Lm1ES4_S5_EES8_NS2_IT0_Lm1ES4_S5_EES8_S8_S6_S7_ --------------------------
	.section	.nv.info._ZN2at6native32batch_norm_backward_elemt_kernelIdddiEEvNS_27GenericPackedTensorAccessorIT_Lm3ENS_16DefaultPtrTraitsET2_EES6_NS2_IT1_Lm1ES4_S5_EES8_NS2_IT0_Lm1ES4_S5_EES8_S8_S6_S7_,"",@"SHT_CUDA_INFO"
	.sectionflags	@""
	.align	4


	//----- nvinfo : EIATTR_CUDA_API_VERSION
	.align		4
        /*0000*/ 	.byte	0x04, 0x37
        /*0002*/ 	.short	(.L_6195 - .L_6194)
.L_6194:
        /*0004*/ 	.word	0x00000082


	//----- nvinfo : EIATTR_KPARAM_INFO
	.align		4
.L_6195:
        /*0008*/ 	.byte	0x04, 0x17
        /*000a*/ 	.short	(.L_6197 - .L_6196)
.L_6196:
        /*000c*/ 	.word	0x00000000
        /*0010*/ 	.short	0x0008
        /*0012*/ 	.short	0x00b0
        /*0014*/ 	.byte	0x00, 0xf0, 0x21, 0x00


	//----- nvinfo : EIATTR_KPARAM_INFO
	.align		4
.L_6197:
        /*0018*/ 	.byte	0x04, 0x17
        /*001a*/ 	.short	(.L_6199 - .L_6198)
.L_6198:
        /*001c*/ 	.word	0x00000000
        /*0020*/ 	.short	0x0007
        /*0022*/ 	.short	0x0090
        /*0024*/ 	.byte	0x00, 0xf0, 0x81, 0x00


	//----- nvinfo : EIATTR_KPARAM_INFO
	.align		4
.L_6199:
        /*0028*/ 	.byte	0x04, 0x17
        /*002a*/ 	.short	(.L_6201 - .L_6200)
.L_6200:
        /*002c*/ 	.word	0x00000000
        /*0030*/ 	.short	0x0006
        /*0032*/ 	.short	0x0080
        /*0034*/ 	.byte	0x00, 0xf0, 0x41, 0x00


	//----- nvinfo : EIATTR_KPARAM_INFO
	.align		4
.L_6201:
        /*0038*/ 	.byte	0x04, 0x17
        /*003a*/ 	.short	(.L_6203 - .L_6202)
.L_6202:
        /*003c*/ 	.word	0x00000000
        /*0040*/ 	.short	0x0005
        /*0042*/ 	.short	0x0070
        /*0044*/ 	.byte	0x00, 0xf0, 0x41, 0x00


	//----- nvinfo : EIATTR_KPARAM_INFO
	.align		4
.L_6203:
        /*0048*/ 	.byte	0x04, 0x17
        /*004a*/ 	.short	(.L_6205 - .L_6204)
.L_6204:
        /*004c*/ 	.word	0x00000000
        /*0050*/ 	.short	0x0004
        /*0052*/ 	.short	0x0060
        /*0054*/ 	.byte	0x00, 0xf0, 0x41, 0x00


	//----- nvinfo : EIATTR_KPARAM_INFO
	.align		4
.L_6205:
        /*0058*/ 	.byte	0x04, 0x17
        /*005a*/ 	.short	(.L_6207 - .L_6206)
.L_6206:
        /*005c*/ 	.word	0x00000000
        /*0060*/ 	.short	0x0003
        /*0062*/ 	.short	0x0050
        /*0064*/ 	.byte	0x00, 0xf0, 0x41, 0x00


	//----- nvinfo : EIATTR_KPARAM_INFO
	.align		4
.L_6207:
        /*0068*/ 	.byte	0x04, 0x17
        /*006a*/ 	.short	(.L_6209 - .L_6208)
.L_6208:
        /*006c*/ 	.word	0x00000000
        /*0070*/ 	.short	0x0002
        /*0072*/ 	.short	0x0040
        /*0074*/ 	.byte	0x00, 0xf0, 0x41, 0x00


	//----- nvinfo : EIATTR_KPARAM_INFO
	.align		4
.L_6209:
        /*0078*/ 	.byte	0x04, 0x17
        /*007a*/ 	.short	(.L_6211 - .L_6210)
.L_6210:
        /*007c*/ 	.word	0x00000000
        /*0080*/ 	.short	0x0001
        /*0082*/ 	.short	0x0020
        /*0084*/ 	.byte	0x00, 0xf0, 0x81, 0x00


	//----- nvinfo : EIATTR_KPARAM_INFO
	.align		4
.L_6211:
        /*0088*/ 	.byte	0x04, 0x17
        /*008a*/ 	.short	(.L_6213 - .L_6212)
.L_6212:
        /*008c*/ 	.word	0x00000000
        /*0090*/ 	.short	0x0000
        /*0092*/ 	.short	0x0000
        /*0094*/ 	.byte	0x00, 0xf0, 0x81, 0x00


	//----- nvinfo : EIATTR_SPARSE_MMA_MASK
	.align		4
.L_6213:
        /*0098*/ 	.byte	0x03, 0x50
        /*009a*/ 	.short	0x0000


	//----- nvinfo : EIATTR_MAXREG_COUNT
	.align		4
        /*009c*/ 	.byte	0x03, 0x1b
        /*009e*/ 	.short	0x00ff


	//----- nvinfo : EIATTR_MERCURY_ISA_VERSION
	.align		4
        /*00a0*/ 	.byte	0x03, 0x5f
        /*00a2*/ 	.short	0x0101


	//----- nvinfo : EIATTR_VRC_CTA_INIT_COUNT
	.align		4
        /*00a4*/ 	.byte	0x02, 0x4a
	.zero		1
	.zero		1


	//----- nvinfo : EIATTR_EXIT_INSTR_OFFSETS
	.align		4
        /*00a8*/ 	.byte	0x04, 0x1c
        /*00aa*/ 	.short	(.L_6215 - .L_6214)


	//   ....[0]....
.L_6214:
        /*00ac*/ 	.word	0x00000040


	//   ....[1]....
        /*00b0*/ 	.word	0x000002b0


	//   ....[2]....
        /*00b4*/ 	.word	0x00000740


	//----- nvinfo : EIATTR_CRS_STACK_SIZE
	.align		4
.L_6215:
        /*00b8*/ 	.byte	0x04, 0x1e
        /*00ba*/ 	.short	(.L_6217 - .L_6216)
.L_6216:
        /*00bc*/ 	.word	0x00000000


	//----- nvinfo : EIATTR_CBANK_PARAM_SIZE
	.align		4
.L_6217:
        /*00c0*/ 	.byte	0x03, 0x19
        /*00c2*/ 	.short	0x00b8


	//----- nvinfo : EIATTR_PARAM_CBANK
	.align		4
        /*00c4*/ 	.byte	0x04, 0x0a
        /*00c6*/ 	.short	(.L_6219 - .L_6218)
	.align		4
.L_6218:
        /*00c8*/ 	.word	index@(.nv.constant0._ZN2at6native32batch_norm_backward_elemt_kernelIdddiEEvNS_27GenericPackedTensorAccessorIT_Lm3ENS_16DefaultPtrTraitsET2_EES6_NS2_IT1_Lm1ES4_S5_EES8_NS2_IT0_Lm1ES4_S5_EES8_S8_S6_S7_)
        /*00cc*/ 	.short	0x0380
        /*00ce*/ 	.short	0x00b8


	//----- nvinfo : EIATTR_SW_WAR
	.align		4
.L_6219:
        /*00d0*/ 	.byte	0x04, 0x36
        /*00d2*/ 	.short	(.L_6221 - .L_6220)
.L_6220:
        /*00d4*/ 	.word	0x00000008
.L_6221:


//--------------------- .nv.info._ZN2at6native18elementwise_kernelILi128ELi4EZNS0_15gpu_kernel_implIZZZNS0_49_GLOBAL__N__b919a28f_16_Normalization_cu_5c38458722batch_norm_elementwiseERKNS_6TensorES6_RKSt8optionalIS4_ESA_S6_S6_ENKUlvE0_clEvENKUlvE2_clEvEUlN3c104HalfEffffE_EEvRNS_18TensorIteratorBaseERKT_EUliE_EEviT1_ --------------------------
	.section	.nv.info._ZN2at6native18elementwise_kernelILi128ELi4EZNS0_15gpu_kernel_implIZZZNS0_49_GLOBAL__N__b919a28f_16_Normalization_cu_5c38458722batch_norm_elementwiseERKNS_6TensorES6_RKSt8optionalIS4_ESA_S6_S6_ENKUlvE0_clEvENKUlvE2_clEvEUlN3c104HalfEffffE_EEvRNS_18TensorIteratorBaseERKT_EUliE_EEviT1_,"",@"SHT_CUDA_INFO"
	.sectionflags	@""
	.align	4


	//----- nvinfo : EIATTR_CUDA_API_VERSION
	.align		4
        /*0000*/ 	.byte	0x04, 0x37
        /*0002*/ 	.short	(.L_6223 - .L_6222)
.L_6222:
        /*0004*/ 	.word	0x00000082


	//----- nvinfo : EIATTR_KPARAM_INFO
	.align		4
.L_6223:
        /*0008*/ 	.byte	0x04, 0x17
        /*000a*/ 	.short	(.L_6225 - .L_6224)
.L_6224:
        /*000c*/ 	.word	0x00000000
        /*0010*/ 	.short	0x0001
        /*0012*/ 	.short	0x0008
        /*0014*/ 	.byte	0x00, 0xf0, 0x21, 0x0f


	//----- nvinfo : EIATTR_KPARAM_INFO
	.align		4
.L_6225:
        /*0018*/ 	.byte	0x04, 0x17
        /*001a*/ 	.short	(.L_6227 - .L_6226)
.L_6226:
        /*001c*/ 	.word	0x00000000
        /*0020*/ 	.short	0x0000
        /*0022*/ 	.short	0x0000
        /*0024*/ 	.byte	0x00, 0xf0, 0x11, 0x00


	//----- nvinfo : EIATTR_SPARSE_MMA_MASK
	.align		4
.L_6227:
        /*0028*/ 	.byte	0x03, 0x50
        /*002a*/ 	.short	0x0000


	//----- nvinfo : EIATTR_MAXREG_COUNT
	.align		4
        /*002c*/ 	.byte	0x03, 0x1b
        /*002e*/ 	.short	0x0080


	//----- nvinfo : EIATTR_EXTERNS
	.align		4
        /*0030*/ 	.byte	0x04, 0x0f
        /*0032*/ 	.short	(.L_6229 - .L_6228)


	//   ....[0]....
	.align		4
.L_6228:
        /*0034*/ 	.word	index@(__assertfail)


	//----- nvinfo : EIATTR_MERCURY_ISA_VERSION
	.align		4
.L_6229:
        /*0038*/ 	.byte	0x03, 0x5f
        /*003a*/ 	.short	0x0101


	//----- nvinfo : EIATTR_VRC_CTA_INIT_COUNT
	.align		4
        /*003c*/ 	.byte	0x02, 0x4a
	.zero		1
	.zero		1


	//----- nvinfo : EIATTR_SYSCALL_OFFSETS
	.align		4
        /*0040*/ 	.byte	0x04, 0x46
        /*0042*/ 	.short	(.L_6231 - .L_6230)


	//   ....[0]....
.L_6230:
        /*0044*/ 	.word	0x00002b10


	//   ....[1]....
        /*0048*/ 	.word	0x00003970


	//   ....[2]....
        /*004c*/ 	.word	0x00004760


	//   ....[3]....
        /*0050*/ 	.word	0x00005550


	//   ....[4]....
        /*0054*/ 	.word	0x00006340


	//   ....[5]....
        /*0058*/ 	.word	0x00007230


	//   ....[6]....
        /*005c*/ 	.word	0x00009ea0


	//   ....[7]....
        /*0060*/ 	.word	0x0000acc0


	//   ....[8]....
        /*0064*/ 	.word	0x0000bab0


	//   ....[9]....
        /*0068*/ 	.word	0x0000c8a0


	//   ....[10]....
        /*006c*/ 	.word	0x0000d690


	//   ....[11]....
        /*0070*/ 	.word	0x0000e3e0


	//   ....[12]....
        /*0074*/ 	.word	0x00011160


	//   ....[13]....
        /*0078*/ 	.word	0x00011f80


	//   ....[14]....
        /*007c*/ 	.word	0x00012d70


	//   ....[15]....
        /*0080*/ 	.word	0x00013b60


	//   ....[16]....
        /*0084*/ 	.word	0x00014950


	//   ....[17]....
        /*0088*/ 	.word	0x000156a0


	//   ....[18]....
        /*008c*/ 	.word	0x00018430


	//   ....[19]....
        /*0090*/ 	.word	0x00019250


	//   ....[20]....
        /*0094*/ 	.word	0x0001a040


	//   ....[21]....
        /*0098*/ 	.word	0x0001ae30


	//   ....[22]....
        /*009c*/ 	.word	0x0001bc20


	//   ....[23]....
        /*00a0*/ 	.word	0x0001c940


	//----- nvinfo : EIATTR_EXIT_INSTR_OFFSETS
	.align		4
.L_6231:
        /*00a4*/ 	.byte	0x04, 0x1c
        /*00a6*/ 	.short	(.L_6233 - .L_6232)


	//   ....[0]....
.L_6232:
        /*00a8*/ 	.word	0x00015980


	//   ....[1]....
        /*00ac*/ 	.word	0x0001bde0


	//   ....[2]....
        /*00b0*/ 	.word	0x0001be20


	//   ....[3]....
        /*00b4*/ 	.word	0x0001bec0


	//   ....[4]....
        /*00b8*/ 	.word	0x0001bf00


	//   ....[5]....
        /*00bc*/ 	.word	0x0001bf40


	//   ....[6]....
        /*00c0*/ 	.word	0x0001bfd0


	//   ....[7]....
        /*00c4*/ 	.word	0x0001bff0


	//   ....[8]....
        /*00c8*/ 	.word	0x0001c090


	//   ....[9]....
        /*00cc*/ 	.word	0x0001c0e0


	//   ....[10]....
        /*00d0*/ 	.word	0x0001c130


	//   ....[11]....
        /*00d4*/ 	.word	0x0001c210


	//   ....[12]....
        /*00d8*/ 	.word	0x0001c380


	//   ....[13]....
        /*00dc*/ 	.word	0x0001c4f0


	//   ....[14]....
        /*00e0*/ 	.word	0x0001c650


	//   ....[15]....
        /*00e4*/ 	.word	0x0001c690


	//   ....[16]....
        /*00e8*/ 	.word	0x0001c6d0


	//   ....[17]....
        /*00ec*/ 	.word	0x0001c780


	//   ....[18]....
        /*00f0*/ 	.word	0x0001c7e0


	//   ....[19]....
        /*00f4*/ 	.word	0x0001c950


	//   ....[20]....
        /*00f8*/ 	.word	0x0001ca60


	//   ....[21]....
        /*00fc*/ 	.word	0x0001cba0


	//   ....[22]....
        /*0100*/ 	.word	0x0001cbe0


	//----- nvinfo : EIATTR_MAX_THREADS
	.align		4
.L_6233:
        /*0104*/ 	.byte	0x04, 0x05
        /*0106*/ 	.short	(.L_6235 - .L_6234)
.L_6234:
        /*0108*/ 	.word	0x00000080
        /*010c*/ 	.word	0x00000001
        /*0110*/ 	.word	0x00000001


	//----- nvinfo : EIATTR_CRS_STACK_SIZE
	.align		4
.L_6235:
        /*0114*/ 	.byte	0x04, 0x1e
        /*0116*/ 	.short	(.L_6237 - .L_6236)
.L_6236:
        /*0118*/ 	.word	0x00000000


	//----- nvinfo : EIATTR_CBANK_PARAM_SIZE
	.align		4
.L_6237:
        /*011c*/ 	.byte	0x03, 0x19
        /*011e*/ 	.short	0x03d0


	//----- nvinfo : EIATTR_PARAM_CBANK
	.align		4
        /*0120*/ 	.byte	0x04, 0x0a
        /*0122*/ 	.short	(.L_6239 - .L_6238)
	.align		4
.L_6238:
        /*0124*/ 	.word	index@(.nv.constant0._ZN2at6native18elementwise_kernelILi128ELi4EZNS0_15gpu_kernel_implIZZZNS0_49_GLOBAL__N__b919a28f_16_Normalization_cu_5c38458722batch_norm_elementwiseERKNS_6TensorES6_RKSt8optionalIS4_ESA_S6_S6_ENKUlvE0_clEvENKUlvE2_clEvEUlN3c104HalfEffffE_EEvRNS_18TensorIteratorBaseERKT_EUliE_EEviT1_)
        /*0128*/ 	.short	0x0380
        /*012a*/ 	.short	0x03d0


	//----- nvinfo : EIATTR_SW_WAR
	.align		4
.L_6239:
        /*012c*/ 	.byte	0x04, 0x36
        /*012e*/ 	.short	(.L_6241 - .L_6240)
.L_6240:
        /*0130*/ 	.word	0x00000008
.L_6241:


//--------------------- .nv.info._ZN2at6native27unrolled_elementwise_kernelIZZZNS0_49_GLOBAL__N__b919a28f_16_Normalization_cu_5c38458722batch_norm_elementwiseERKNS_6TensorES5_RKSt8optionalIS3_ES9_S5_S5_ENKUlvE0_clEvENKUlvE2_clEvEUlN3c104HalfEffffE_St5arrayIPcLm6EELi4E23TrivialOffsetCalculatorILi5EjESI_ILi1EjENS0_6memory12LoadWithCastILi5EEENSL_13StoreWithCastILi1EEEEEviT_T0_T2_T3_T4_T5_ --------------------------
	.section	.nv.info._ZN2at6native27unrolled_elementwise_kernelIZZZNS0_49_GLOBAL__N__b919a28f_16_Normalization_cu_5c38458722batch_norm_elementwiseERKNS_6TensorES5_RKSt8optionalIS3_ES9_S5_S5_ENKUlvE0_clEvENKUlvE2_clEvEUlN3c104HalfEffffE_St5arrayIPcLm6EELi4E23TrivialOffsetCalculatorILi5EjESI_ILi1EjENS0_6memory12LoadWithCastILi5EEENSL_13StoreWithCastILi1EEEEEviT_T0_T2_T3_T4_T5_,"",@"SHT_CUDA_INFO"
	.sectionflags	@""
	.align	4


	//----- nvinfo : EIATTR_CUDA_API_VERSION
	.align		4
        /*0000*/ 	.byte	0x04, 0x37
        /*0002*/ 	.short	(.L_6243 - .L_6242)
.L_6242:
        /*0004*/ 	.word	0x00000082


	//----- nvinfo : EIATTR_KPARAM_INFO
	.align		4
.L_6243:
        /*0008*/ 	.byte	0x04, 0x17
        /*000a*/ 	.short	(.L_6245 - .L_6244)
.L_6244:
        /*000c*/ 	.word	0x00000000
        /*0010*/ 	.short	0x0006
        /*0012*/ 	.short	0x0058
        /*0014*/ 	.byte	0x00, 0xf0, 0x21, 0x00


	//----- nvinfo : EIATTR_KPARAM_INFO
	.align		4
.L_6245:
        /*0018*/ 	.byte	0x04, 0x17
        /*001a*/ 	.short	(.L_6247 - .L_6246)
.L_6246:
        /*001c*/ 	.word	0x00000000
        /*0020*/ 	.short	0x0005
        /*0022*/ 	.short	0x003c
        /*0024*/ 	.byte	0x00, 0xf0, 0x71, 0x00


	//----- nvinfo : EIATTR_KPARAM_INFO
	.align		4
.L_6247:
        /*0028*/ 	.byte	0x04, 0x17
        /*002a*/ 	.short	(.L_6249 - .L_6248)
.L_6248:
        /*002c*/ 	.word	0x00000000
        /*0030*/ 	.short	0x0004
        /*0032*/ 	.short	0x0039
        /*0034*/ 	.byte	0x00, 0xf0, 0x05, 0x00


	//----- nvinfo : EIATTR_KPARAM_INFO
	.align		4
.L_6249:
        /*0038*/ 	.byte	0x04, 0x17
        /*003a*/ 	.short	(.L_6251 - .L_6250)
.L_6250:
        /*003c*/ 	.word	0x00000000
        /*0040*/ 	.short	0x0003
        /*0042*/ 	.short	0x0038
        /*0044*/ 	.byte	0x00, 0xf0, 0x05, 0x00


	//----- nvinfo : EIATTR_KPARAM_INFO
	.align		4
.L_6251:
        /*0048*/ 	.byte	0x04, 0x17
        /*004a*/ 	.short	(.L_6253 - .L_6252)
.L_6252:
        /*004c*/ 	.word	0x00000000
        /*0050*/ 	.short	0x0002
        /*0052*/ 	.short	0x0008
        /*0054*/ 	.byte	0x00, 0xf0, 0xc1, 0x00


	//----- nvinfo : EIATTR_KPARAM_INFO
	.align		4
.L_6253:
        /*0058*/ 	.byte	0x04, 0x17
        /*005a*/ 	.short	(.L_6255 - .L_6254)
.L_6254:
        /*005c*/ 	.word	0x00000000
        /*0060*/ 	.short	0x0001
        /*0062*/ 	.short	0x0004
        /*0064*/ 	.byte	0x00, 0xf0, 0x05, 0x00


	//----- nvinfo : EIATTR_KPARAM_INFO
	.align		4
.L_6255:
        /*0068*/ 	.byte	0x04, 0x17
        /*006a*/ 	.short	(.L_6257 - .L_6256)
.L_6256:
        /*006c*/ 	.word	0x00000000
        /*0070*/ 	.short	0x0000
        /*0072*/ 	.short	0x0000
        /*0074*/ 	.byte	0x00, 0xf0, 0x11, 0x00


	//----- nvinfo : EIATTR_SPARSE_MMA_MASK
	.align		4
.L_6257:
        /*0078*/ 	.byte	0x03, 0x50
        /*007a*/ 	.short	0x0000


	//----- nvinfo : EIATTR_MAXREG_COUNT
	.align		4
        /*007c*/ 	.byte	0x03, 0x1b
        /*007e*/ 	.short	0x00ff


	//----- nvinfo : EIATTR_EXTERNS
	.align		4
        /*0080*/ 	.byte	0x04, 0x0f
        /*0082*/ 	.short	(.L_6259 - .L_6258)


	//   ....[0]....
	.align		4
.L_6258:
        /*0084*/ 	.word	index@(__assertfail)


	//----- nvinfo : EIATTR_MERCURY_ISA_VERSION
	.align		4
.L_6259:
        /*0088*/ 	.byte	0x03, 0x5f
        /*008a*/ 	.short	0x0101


	//----- nvinfo : EIATTR_VRC_CTA_INIT_COUNT
	.align		4
        /*008c*/ 	.byte	0x02, 0x4a
	.zero		1
	.zero		1


	//----- nvinfo : EIATTR_SYSCALL_OFFSETS
	.align		4
        /*0090*/ 	.byte	0x04, 0x46
        /*0092*/ 	.short	(.L_6261 - .L_6260)


	//   ....[0]....
.L_6260:
        /*0094*/ 	.word	0x00001060


	//   ....[1]....
        /*0098*/ 	.word	0x00001ef0


	//   ....[2]....
        /*009c*/ 	.word	0x00002d00


	//   ....[3]....
        /*00a0*/ 	.word	0x00003b20


	//   ....[4]....
        /*00a4*/ 	.word	0x00004940


	//   ....[5]....
        /*00a8*/ 	.word	0x00005ab0


	//   ....[6]....
        /*00ac*/ 	.word	0x000068f0


	//   ....[7]....
        /*00b0*/ 	.word	0x00007710


	//   ....[8]....
        /*00b4*/ 	.word	0x00008520


	//   ....[9]....
        /*00b8*/ 	.word	0x00009330


	//   ....[10]....
        /*00bc*/ 	.word	0x0000a430


	//   ....[11]....
        /*00c0*/ 	.word	0x0000b280


	//   ....[12]....
        /*00c4*/ 	.word	0x0000c090


	//   ....[13]....
        /*00c8*/ 	.word	0x0000ceb0


	//   ....[14]....
        /*00cc*/ 	.word	0x0000dcd0


	//   ....[15]....
        /*00d0*/ 	.word	0x0000edd0


	//   ....[16]....
        /*00d4*/ 	.word	0x0000fc20


	//   ....[17]....
        /*00d8*/ 	.word	0x00010a50


	//   ....[18]....
        /*00dc*/ 	.word	0x00011880


	//   ....[19]....
        /*00e0*/ 	.word	0x00012670


	//   ....[20]....
        /*00e4*/ 	.word	0x000137e0


	//   ....[21]....
        /*00e8*/ 	.word	0x000146a0


	//   ....[22]....
        /*00ec*/ 	.word	0x00015620


	//   ....[23]....
        /*00f0*/ 	.word	0x000165a0


	//----- nvinfo : EIATTR_EXIT_INSTR_OFFSETS
	.align		4
.L_6261:
        /*00f4*/ 	.byte	0x04, 0x1c
        /*00f6*/ 	.short	(.L_6263 - .L_6262)


	//   ....[0]....
.L_6262:
        /*00f8*/ 	.word	0x000158f0


	//   ....[1]....
        /*00fc*/ 	.word	0x00015a40


	//   ....[2]....
        /*0100*/ 	.word	0x00015a80


	//   ....[3]....
        /*0104*/ 	.word	0x00015b20


	//   ....[4]....
        /*0108*/ 	.word	0x00015b60


	//   ....[5]....
        /*010c*/ 	.word	0x00015ba0


	//   ....[6]....
        /*0110*/ 	.word	0x00015c30


	//   ....[7]....
        /*0114*/ 	.word	0x00015c50


	//   ....[8]....
        /*0118*/ 	.word	0x00015cf0


	//   ....[9]....
        /*011c*/ 	.word	0x00015d40


	//   ....[10]....
        /*0120*/ 	.word	0x00015d90


	//   ....[11]....
        /*0124*/ 	.word	0x00015e70


	//   ....[12]....
        /*0128*/ 	.word	0x00015fe0


	//   ....[13]....
        /*012c*/ 	.word	0x00016150


	//   ....[14]....
        /*0130*/ 	.word	0x000162b0


	//   ....[15]....
        /*0134*/ 	.word	0x000162f0


	//   ....[16]....
        /*0138*/ 	.word	0x00016330


	//   ....[17]....
        /*013c*/ 	.word	0x000163e0


	//   ....[18]....
        /*0140*/ 	.word	0x00016440


	//   ....[19]....
        /*0144*/ 	.word	0x000165b0


	//   ....[20]....
        /*0148*/ 	.word	0x000166c0


	//   ....[21]....
        /*014c*/ 	.word	0x00016800


	//   ....[22]....
        /*0150*/ 	.word	0x00016840


	//----- nvinfo : EIATTR_MAX_THREADS
	.align		4
.L_6263:
        /*0154*/ 	.byte	0x04, 0x05
        /*0156*/ 	.short	(.L_6265 - .L_6264)
.L_6264:
        /*0158*/ 	.word	0x00000080
        /*015c*/ 	.word	0x00000001
        /*0160*/ 	.word	0x00000001


	//----- nvinfo : EIATTR_CRS_STACK_SIZE
	.align		4
.L_6265:
        /*0164*/ 	.byte	0x04, 0x1e
        /*0166*/ 	.short	(.L_6267 - .L_6266)
.L_6266:
        /*0168*/ 	.word	0x00000000


	//----- nvinfo : EIATTR_CBANK_PARAM_SIZE
	.align		4
.L_6267:
        /*016c*/ 	.byte	0x03, 0x19
        /*016e*/ 	.short	0x0060


	//----- nvinfo : EIATTR_PARAM_CBANK
	.align		4
        /*0170*/ 	.byte	0x04, 0x0a
        /*0172*/ 	.short	(.L_6269 - .L_6268)
	.align		4
.L_6268:
        /*0174*/ 	.word	index@(.nv.constant0._ZN2at6native27unrolled_elementwise_kernelIZZZNS0_49_GLOBAL__N__b919a28f_16_Normalization_cu_5c38458722batch_norm_elementwiseERKNS_6TensorES5_RKSt8optionalIS3_ES9_S5_S5_ENKUlvE0_clEvENKUlvE2_clEvEUlN3c104HalfEffffE_St5arrayIPcLm6EELi4E23TrivialOffsetCalculatorILi5EjESI_ILi1EjENS0_6memory12LoadWithCastILi5EEENSL_13StoreWithCastILi1EEEEEviT_T0_T2_T3_T4_T5_)
        /*0178*/ 	.short	0x0380
        /*017a*/ 	.short	0x0060


	//----- nvinfo : EIATTR_SW_WAR
	.align		4
.L_6269:
        /*017c*/ 	.byte	0x04, 0x36
        /*017e*/ 	.short	(.L_6271 - .L_6270)
.L_6270:
        /*0180*/ 	.word	0x00000008
.L_6271:


//--------------------- .nv.info._ZN2at6native18elementwise_kernelILi128ELi4EZNS0_22gpu_kernel_impl_nocastIZZZNS0_49_GLOBAL__N__b919a28f_16_Normalization_cu_5c38458722batch_norm_elementwiseERKNS_6TensorES6_RKSt8optionalIS4_ESA_S6_S6_ENKUlvE0_clEvENKUlvE2_clEvEUlN3c104HalfEffffE_EEvRNS_18TensorIteratorBaseERKT_EUliE_EEviT1_ --------------------------
	.section	.nv.info._ZN2at6native18elementwise_kernelILi128ELi4EZNS0_22gpu_kernel_impl_nocastIZZZNS0_49_GLOBAL__N__b919a28f_16_Normalization_cu_5c38458722batch_norm_elementwiseERKNS_6TensorES6_RKSt8optionalIS4_ESA_S6_S6_ENKUlvE0_clEvENKUlvE2_clEvEUlN3c104HalfEffffE_EEvRNS_18TensorIteratorBaseERKT_EUliE_EEviT1_,"",@"SHT_CUDA_INFO"
	.sectionflags	@""
	.align	4


	//----- nvinfo : EIATTR_CUDA_API_VERSION
	.align		4
        /*0000*/ 	.byte	0x04, 0x37
        /*0002*/ 	.short	(.L_6273 - .L_6272)
.L_6272:
        /*0004*/ 	.word	0x00000082


	//----- nvinfo : EIATTR_KPARAM_INFO
	.align		4
.L_6273:
        /*0008*/ 	.byte	0x04, 0x17
        /*000a*/ 	.short	(.L_6275 - .L_6274)
.L_6274:
        /*000c*/ 	.word	0x00000000
        /*0010*/ 	.short	0x0001
        /*0012*/ 	.short	0x0008
        /*0014*/ 	.byte	0x00, 0xf0, 0x21, 0x0f


	//----- nvinfo : EIATTR_KPARAM_INFO
	.align		4
.L_6275:
        /*0018*/ 	.byte	0x04, 0x17
        /*001a*/ 	.short	(.L_6277 - .L_6276)
.L_6276:
        /*001c*/ 	.word	0x00000000
        /*0020*/ 	.short	0x0000
        /*0022*/ 	.short	0x0000
        /*0024*/ 	.byte	0x00, 0xf0, 0x11, 0x00


	//----- nvinfo : EIATTR_SPARSE_MMA_MASK
	.align		4
.L_6277:
        /*0028*/ 	.byte	0x03, 0x50
        /*002a*/ 	.short	0x0000


	//----- nvinfo : EIATTR_MAXREG_COUNT
	.align		4
        /*002c*/ 	.byte	0x03, 0x1b
        /*002e*/ 	.short	0x0080


	//----- nvinfo : EIATTR_MERCURY_ISA_VERSION
	.align		4
        /*0030*/ 	.byte	0x03, 0x5f
        /*0032*/ 	.short	0x0101


	//----- nvinfo : EIATTR_VRC_CTA_INIT_COUNT
	.align		4
        /*0034*/ 	.byte	0x02, 0x4a
	.zero		1
	.zero		1


	//----- nvinfo : EIATTR_EXIT_INSTR_OFFSETS
	.align		4
        /*0038*/ 	.byte	0x04, 0x1c
        /*003a*/ 	.short	(.L_6279 - .L_6278)


	//   ....[0]....
.L_6278:
        /*003c*/ 	.word	0x000004e0


	//   ....[1]....
        /*0040*/ 	.word	0x00000600


	//   ....[2]....
        /*0044*/ 	.word	0x00005bc0


	//   ....[3]....
        /*0048*/ 	.word	0x000077f0


	//----- nvinfo : EIATTR_MAX_THREADS
	.align		4
.L_6279:
        /*004c*/ 	.byte	0x04, 0x05
        /*004e*/ 	.short	(.L_6281 - .L_6280)
.L_6280:
        /*0050*/ 	.word	0x00000080
        /*0054*/ 	.word	0x00000001
        /*0058*/ 	.word	0x00000001


	//----- nvinfo : EIATTR_CRS_STACK_SIZE
	.align		4
.L_6281:
        /*005c*/ 	.byte	0x04, 0x1e
        /*005e*/ 	.short	(.L_6283 - .L_6282)
.L_6282:
        /*0060*/ 	.word	0x00000000


	//----- nvinfo : EIATTR_CBANK_PARAM_SIZE
	.align		4
.L_6283:
        /*0064*/ 	.byte	0x03, 0x19
        /*0066*/ 	.short	0x03d0


	//----- nvinfo : EIATTR_PARAM_CBANK
	.align		4
        /*0068*/ 	.byte	0x04, 0x0a
        /*006a*/ 	.short	(.L_6285 - .L_6284)
	.align		4
.L_6284:
        /*006c*/ 	.word	index@(.nv.constant0._ZN2at6native18elementwise_kernelILi128ELi4EZNS0_22gpu_kernel_impl_nocastIZZZNS0_49_GLOBAL__N__b919a28f_16_Normalization_cu_5c38458722batch_norm_elementwiseERKNS_6TensorES6_RKSt8optionalIS4_ESA_S6_S6_ENKUlvE0_clEvENKUlvE2_clEvEUlN3c104HalfEffffE_EEvRNS_18TensorIteratorBaseERKT_EUliE_EEviT1_)
        /*0070*/ 	.short	0x0380
        /*0072*/ 	.short	0x03d0


	//----- nvinfo : EIATTR_SW_WAR
	.align		4
.L_6285:
        /*0074*/ 	.byte	0x04, 0x36
        /*0076*/ 	.short	(.L_6287 - .L_6286)
.L_6286:
        /*0078*/ 	.word	0x00000008
.L_6287:


//--------------------- .nv.info._ZN2at6native27unrolled_elementwise_kernelIZZZNS0_49_GLOBAL__N__b919a28f_16_Normalization_cu_5c38458722batch_norm_elementwiseERKNS_6TensorES5_RKSt8optionalIS3_ES9_S5_S5_ENKUlvE0_clEvENKUlvE2_clEvEUlN3c104HalfEffffE_St5arrayIPcLm6EELi4E23TrivialOffsetCalculatorILi5EjESI_ILi1EjENS0_6memory15LoadWithoutCastENSL_16StoreWithoutCastEEEviT_T0_T2_T3_T4_T5_ --------------------------
	.section	.nv.info._ZN2at6native27unrolled_elementwise_kernelIZZZNS0_49_GLOBAL__N__b919a28f_16_Normalization_cu_5c38458722batch_norm_elementwiseERKNS_6TensorES5_RKSt8optionalIS3_ES9_S5_S5_ENKUlvE0_clEvENKUlvE2_clEvEUlN3c104HalfEffffE_St5arrayIPcLm6EELi4E23TrivialOffsetCalculatorILi5EjESI_ILi1EjENS0_6memory15LoadWithoutCastENSL_16StoreWithoutCastEEEviT_T0_T2_T3_T4_T5_,"",@"SHT_CUDA_INFO"
	.sectionflags	@""
	.align	4


	//----- nvinfo : EIATTR_CUDA_API_VERSION
	.align		4
        /*0000*/ 	.byte	0x04, 0x37
        /*0002*/ 	.short	(.L_6289 - .L_6288)
.L_6288:
        /*0004*/ 	.word	0x00000082


	//----- nvinfo : EIATTR_KPARAM_INFO
	.align		4
.L_6289:
        /*0008*/ 	.byte	0x04, 0x17
        /*000a*/ 	.short	(.L_6291 - .L_6290)
.L_6290:
        /*000c*/ 	.word	0x00000000
        /*0010*/ 	.short	0x0006
        /*0012*/ 	.short	0x003b
        /*0014*/ 	.byte	0x00, 0xf0, 0x05, 0x00


	//----- nvinfo : EIATTR_KPARAM_INFO
	.align		4
.L_6291:
        /*0018*/ 	.byte	0x04, 0x17
        /*001a*/ 	.short	(.L_6293 - .L_6292)
.L_6292:
        /*001c*/ 	.word	0x00000000
        /*0020*/ 	.short	0x0005
        /*0022*/ 	.short	0x003a
        /*0024*/ 	.byte	0x00, 0xf0, 0x05, 0x00


	//----- nvinfo : EIATTR_KPARAM_INFO
	.align		4
.L_6293:
        /*0028*/ 	.byte	0x04, 0x17
        /*002a*/ 	.short	(.L_6295 - .L_6294)
.L_6294:
        /*002c*/ 	.word	0x00000000
        /*0030*/ 	.short	0x0004
        /*0032*/ 	.short	0x0039
        /*0034*/ 	.byte	0x00, 0xf0, 0x05, 0x00


	//----- nvinfo : EIATTR_KPARAM_INFO
	.align		4
.L_6295:
        /*0038*/ 	.byte	0x04, 0x17
        /*003a*/ 	.short	(.L_6297 - .L_6296)
.L_6296:
        /*003c*/ 	.word	0x00000000
        /*0040*/ 	.short	0x0003
        /*0042*/ 	.short	0x0038
        /*0044*/ 	.byte	0x00, 0xf0, 0x05, 0x00


	//----- nvinfo : EIATTR_KPARAM_INFO
	.align		4
.L_6297:
        /*0048*/ 	.byte	0x04, 0x17
        /*004a*/ 	.short	(.L_6299 - .L_6298)
.L_6298:
        /*004c*/ 	.word	0x00000000
        /*0050*/ 	.short	0x0002
        /*0052*/ 	.short	0x0008
        /*0054*/ 	.byte	0x00, 0xf0, 0xc1, 0x00


	//----- nvinfo : EIATTR_KPARAM_INFO
	.align		4
.L_6299:
        /*0058*/ 	.byte	0x04, 0x17
        /*005a*/ 	.short	(.L_6301 - .L_6300)
.L_6300:
        /*005c*/ 	.word	0x00000000
        /*0060*/ 	.short	0x0001
        /*0062*/ 	.short	0x0004
        /*0064*/ 	.byte	0x00, 0xf0, 0x05, 0x00


	//----- nvinfo : EIATTR_KPARAM_INFO
	.align		4
.L_6301:
        /*0068*/ 	.byte	0x04, 0x17
        /*006a*/ 	.short	(.L_6303 - .L_6302)
.L_6302:
        /*006c*/ 	.word	0x00000000
        /*0070*/ 	.short	0x0000
        /*0072*/ 	.short	0x0000
        /*0074*/ 	.byte	0x00, 0xf0, 0x11, 0x00


	//----- nvinfo : EIATTR_SPARSE_MMA_MASK
	.align		4
.L_6303:
        /*0078*/ 	.byte	0x03, 0x50
        /*007a*/ 	.short	0x0000


	//----- nvinfo : EIATTR_MAXREG_COUNT
	.align		4
        /*007c*/ 	.byte	0x03, 0x1b
        /*007e*/ 	.short	0x00ff


	//----- nvinfo : EIATTR_MERCURY_ISA_VERSION
	.align		4
        /*0080*/ 	.byte	0x03, 0x5f
        /*0082*/ 	.short	0x0101


	//----- nvinfo : EIATTR_VRC_CTA_INIT_COUNT
	.align		4
        /*0084*/ 	.byte	0x02, 0x4a
	.zero		1
	.zero		1


	//----- nvinfo : EIATTR_EXIT_INSTR_OFFSETS
	.align		4
        /*0088*/ 	.byte	0x04, 0x1c
        /*008a*/ 	.short	(.L_6305 - .L_6304)


	//   ....[0]....
.L_6304:
        /*008c*/ 	.word	0x000008a0


	//   ....[1]....
        /*0090*/ 	.word	0x00000940


	//----- nvinfo : EIATTR_MAX_THREADS
	.align		4
.L_6305:
        /*0094*/ 	.byte	0x04, 0x05
        /*0096*/ 	.short	(.L_6307 - .L_6306)
.L_6306:
        /*0098*/ 	.word	0x00000080
        /*009c*/ 	.word	0x00000001
        /*00a0*/ 	.word	0x00000001


	//----- nvinfo : EIATTR_CRS_STACK_SIZE
	.align		4
.L_6307:
        /*00a4*/ 	.byte	0x04, 0x1e
        /*00a6*/ 	.short	(.L_6309 - .L_6308)
.L_6308:
        /*00a8*/ 	.word	0x00000000


	//----- nvinfo : EIATTR_CBANK_PARAM_SIZE
	.align		4
.L_6309:
        /*00ac*/ 	.byte	0x03, 0x19
        /*00ae*/ 	.short	0x003c


	//----- nvinfo : EIATTR_PARAM_CBANK
	.align		4
        /*00b0*/ 	.byte	0x04, 0x0a
        /*00b2*/ 	.short	(.L_6311 - .L_6310)
	.align		4
.L_6310:
        /*00b4*/ 	.word	index@(.nv.constant0._ZN2at6native27unrolled_elementwise_kernelIZZZNS0_49_GLOBAL__N__b919a28f_16_Normalization_cu_5c38458722batch_norm_elementwiseERKNS_6TensorES5_RKSt8optionalIS3_ES9_S5_S5_ENKUlvE0_clEvENKUlvE2_clEvEUlN3c104HalfEffffE_St5arrayIPcLm6EELi4E23TrivialOffsetCalculatorILi5EjESI_ILi1EjENS0_6memory15LoadWithoutCastENSL_16StoreWithoutCastEEEviT_T0_T2_T3_T4_T5_)
        /*00b8*/ 	.short	0x0380
        /*00ba*/ 	.short	0x003c


	//----- nvinfo : EIATTR_SW_WAR
	.align		4
.L_6311:
        /*00bc*/ 	.byte	0x04, 0x36
        /*00be*/ 	.short	(.L_6313 - .L_6312)
.L_6312:
        /*00c0*/ 	.word	0x00000008
.L_6313:


//--------------------- .nv.info._ZN2at6native29vectorized_elementwise_kernelILi2EZZZNS0_49_GLOBAL__N__b919a28f_16_Normalization_cu_5c38458722batch_norm_elementwiseERKNS_6TensorES5_RKSt8optionalIS3_ES9_S5_S5_ENKUlvE0_clEvENKUlvE2_clEvEUlN3c104HalfEffffE_St5arrayIPcLm6EEEEviT0_T1_ --------------------------
	.section	.nv.info._ZN2at6native29vectorized_elementwise_kernelILi2EZZZNS0_49_GLOBAL__N__b919a28f_16_Normalization_cu_5c38458722batch_norm_elementwiseERKNS_6TensorES5_RKSt8optionalIS3_ES9_S5_S5_ENKUlvE0_clEvENKUlvE2_clEvEUlN3c104HalfEffffE_St5arrayIPcLm6EEEEviT0_T1_,"",@"SHT_CUDA_INFO"
	.sectionflags	@""
	.align	4


	//----- nvinfo : EIATTR_CUDA_API_VERSION
	.align		4
        /*0000*/ 	.byte	0x04, 0x37
        /*0002*/ 	.short	(.L_6315 - .L_6314)
.L_6314:
        /*0004*/ 	.word	0x00000082


	//----- nvinfo : EIATTR_KPARAM_INFO
	.align		4
.L_6315:
        /*0008*/ 	.byte	0x04, 0x17
        /*000a*/ 	.short	(.L_6317 - .L_6316)
.L_6316:
        /*000c*/ 	.word	0x00000000
        /*0010*/ 	.short	0x0002
        /*0012*/ 	.short	0x0008
        /*0014*/ 	.byte	0x00, 0xf0, 0xc1, 0x00


	//----- nvinfo : EIATTR_KPARAM_INFO
	.align		4
.L_6317:
        /*0018*/ 	.byte	0x04, 0x17
        /*001a*/ 	.short	(.L_6319 - .L_6318)
.L_6318:
        /*001c*/ 	.word	0x00000000
        /*0020*/ 	.short	0x0001
        /*0022*/ 	.short	0x0004
        /*0024*/ 	.byte	0x00, 0xf0, 0x05, 0x00


	//----- nvinfo : EIATTR_KPARAM_INFO
	.align		4
.L_6319:
        /*0028*/ 	.byte	0x04, 0x17
        /*002a*/ 	.short	(.L_6321 - .L_6320)
.L_6320:
        /*002c*/ 	.word	0x00000000
        /*0030*/ 	.short	0x0000
        /*0032*/ 	.short	0x0000
        /*0034*/ 	.byte	0x00, 0xf0, 0x11, 0x00


	//----- nvinfo : EIATTR_SPARSE_MMA_MASK
	.align		4
.L_6321:
        /*0038*/ 	.byte	0x03, 0x50
        /*003a*/ 	.short	0x0000


	//----- nvinfo : EIATTR_MAXREG_COUNT
	.align		4
        /*003c*/ 	.byte	0x03, 0x1b
        /*003e*/ 	.short	0x00ff


	//----- nvinfo : EIATTR_MERCURY_ISA_VERSION
	.align		4
        /*0040*/ 	.byte	0x03, 0x5f
        /*0042*/ 	.short	0x0101


	//----- nvinfo : EIATTR_VRC_CTA_INIT_COUNT
	.align		4
        /*0044*/ 	.byte	0x02, 0x4a
	.zero		1
	.zero		1


	//----- nvinfo : EIATTR_EXIT_INSTR_OFFSETS
	.align		4
        /*0048*/ 	.byte	0x04, 0x1c
        /*004a*/ 	.short	(.L_6323 - .L_6322)


	//   ....[0]....
.L_6322:
        /*004c*/ 	.word	0x00001230


	//   ....[1]....
        /*0050*/ 	.word	0x00001280


	//   ....[2]....
        /*0054*/ 	.word	0x00001780


	//----- nvinfo : EIATTR_MAX_THREADS
	.align		4
.L_6323:
        /*0058*/ 	.byte	0x04, 0x05
        /*005a*/ 	.short	(.L_6325 - .L_6324)
.L_6324:
        /*005c*/ 	.word	0x00000080
        /*0060*/ 	.word	0x00000001
        /*0064*/ 	.word	0x00000001


	//----- nvinfo : EIATTR_CRS_STACK_SIZE
	.align		4
.L_6325:
        /*0068*/ 	.byte	0x04, 0x1e
        /*006a*/ 	.short	(.L_6327 - .L_6326)
.L_6326:
        /*006c*/ 	.word	0x00000000


	//----- nvinfo : EIATTR_CBANK_PARAM_SIZE
	.align		4
.L_6327:
        /*0070*/ 	.byte	0x03, 0x19
        /*0072*/ 	.short	0x0038


	//----- nvinfo : EIATTR_PARAM_CBANK
	.align		4
        /*0074*/ 	.byte	0x04, 0x0a
        /*0076*/ 	.short	(.L_6329 - .L_6328)
	.align		4
.L_6328:
        /*0078*/ 	.word	index@(.nv.constant0._ZN2at6native29vectorized_elementwise_kernelILi2EZZZNS0_49_GLOBAL__N__b919a28f_16_Normalization_cu_5c38458722batch_norm_elementwiseERKNS_6TensorES5_RKSt8optionalIS3_ES9_S5_S5_ENKUlvE0_clEvENKUlvE2_clEvEUlN3c104HalfEffffE_St5arrayIPcLm6EEEEviT0_T1_)
        /*007c*/ 	.short	0x0380
        /*007e*/ 	.short	0x0038


	//----- nvinfo : EIATTR_SW_WAR
	.align		4
.L_6329:
        /*0080*/ 	.byte	0x04, 0x36
        /*0082*/ 	.short	(.L_6331 - .L_6330)
.L_6330:
        /*0084*/ 	.word	0x00000008
.L_6331:


//--------------------- .nv.info._ZN2at6native29vectorized_elementwise_kernelILi4EZZZNS0_49_GLOBAL__N__b919a28f_16_Normalization_cu_5c38458722batch_norm_elementwiseERKNS_6TensorES5_RKSt8optionalIS3_ES9_S5_S5_ENKUlvE0_clEvENKUlvE2_clEvEUlN3c104HalfEffffE_St5arrayIPcLm6EEEEviT0_T1_ --------------------------
	.section	.nv.info._ZN2at6native29vectorized_elementwise_kernelILi4EZZZNS0_49_GLOBAL__N__b919a28f_16_Normalization_cu_5c38458722batch_norm_elementwiseERKNS_6TensorES5_RKSt8optionalIS3_ES9_S5_S5_ENKUlvE0_clEvENKUlvE2_clEvEUlN3c104HalfEffffE_St5arrayIPcLm6EEEEviT0_T1_,"",@"SHT_CUDA_INFO"
	.sectionflags	@""
	.align	4


	//----- nvinfo : EIATTR_CUDA_API_VERSION
	.align		4
        /*0000*/ 	.byte	0x04, 0x37
        /*0002*/ 	.short	(.L_6333 - .L_6332)
.L_6332:
        /*0004*/ 	.word	0x00000082


	//----- nvinfo : EIATTR_KPARAM_INFO
	.align		4
.L_6333:
        /*0008*/ 	.byte	0x04, 0x17
        /*000a*/ 	.short	(.L_6335 - .L_6334)
.L_6334:
        /*000c*/ 	.word	0x00000000
        /*0010*/ 	.short	0x0002
        /*0012*/ 	.short	0x0008
        /*0014*/ 	.byte	0x00, 0xf0, 0xc1, 0x00


	//----- nvinfo : EIATTR_KPARAM_INFO
	.align		4
.L_6335:
        /*0018*/ 	.byte	0x04, 0x17
        /*001a*/ 	.short	(.L_6337 - .L_6336)
.L_6336:
        /*001c*/ 	.word	0x00000000
        /*0020*/ 	.short	0x0001
        /*0022*/ 	.short	0x0004
        /*0024*/ 	.byte	0x00, 0xf0, 0x05, 0x00


	//----- nvinfo : EIATTR_KPARAM_INFO
	.align		4
.L_6337:
        /*0028*/ 	.byte	0x04, 0x17
        /*002a*/ 	.short	(.L_6339 - .L_6338)
.L_6338:
        /*002c*/ 	.word	0x00000000
        /*0030*/ 	.short	0x0000
        /*0032*/ 	.short	0x0000
        /*0034*/ 	.byte	0x00, 0xf0, 0x11, 0x00


	//----- nvinfo : EIATTR_SPARSE_MMA_MASK
	.align		4
.L_6339:
        /*0038*/ 	.byte	0x03, 0x50
        /*003a*/ 	.short	0x0000


	//----- nvinfo : EIATTR_MAXREG_COUNT
	.align		4
        /*003c*/ 	.byte	0x03, 0x1b
        /*003e*/ 	.short	0x00ff


	//----- nvinfo : EIATTR_MERCURY_ISA_VERSION
	.align		4
        /*0040*/ 	.byte	0x03, 0x5f
        /*0042*/ 	.short	0x0101


	//----- nvinfo : EIATTR_VRC_CTA_INIT_COUNT
	.align		4
        /*0044*/ 	.byte	0x02, 0x4a
	.zero		1
	.zero		1


	//----- nvinfo : EIATTR_EXIT_INSTR_OFFSETS
	.align		4
        /*0048*/ 	.byte	0x04, 0x1c
        /*004a*/ 	.short	(.L_6341 - .L_6340)


	//   ....[0]....
.L_6340:
        /*004c*/ 	.word	0x00001230


	//   ....[1]....
        /*0050*/ 	.word	0x00001280


	//   ....[2]....
        /*0054*/ 	.word	0x000016c0


	//----- nvinfo : EIATTR_MAX_THREADS
	.align		4
.L_6341:
        /*0058*/ 	.byte	0x04, 0x05
        /*005a*/ 	.short	(.L_6343 - .L_6342)
.L_6342:
        /*005c*/ 	.word	0x00000080
        /*0060*/ 	.word	0x00000001
        /*0064*/ 	.word	0x00000001


	//----- nvinfo : EIATTR_CRS_STACK_SIZE
	.align		4
.L_6343:
        /*0068*/ 	.byte	0x04, 0x1e
        /*006a*/ 	.short	(.L_6345 - .L_6344)
.L_6344:
        /*006c*/ 	.word	0x00000000


	//----- nvinfo : EIATTR_CBANK_PARAM_SIZE
	.align		4
.L_6345:
        /*0070*/ 	.byte	0x03, 0x19
        /*0072*/ 	.short	0x0038


	//----- nvinfo : EIATTR_PARAM_CBANK
	.align		4
        /*0074*/ 	.byte	0x04, 0x0a
        /*0076*/ 	.short	(.L_6347 - .L_6346)
	.align		4
.L_6346:
        /*0078*/ 	.word	index@(.nv.constant0._ZN2at6native29vectorized_elementwise_kernelILi4EZZZNS0_49_GLOBAL__N__b919a28f_16_Normalization_cu_5c38458722batch_norm_elementwiseERKNS_6TensorES5_RKSt8optionalIS3_ES9_S5_S5_ENKUlvE0_clEvENKUlvE2_clEvEUlN3c104HalfEffffE_St5arrayIPcLm6EEEEviT0_T1_)
        /*007c*/ 	.short	0x0380
        /*007e*/ 	.short	0x0038


	//----- nvinfo : EIATTR_SW_WAR
	.align		4
.L_6347:
        /*0080*/ 	.byte	0x04, 0x36
        /*0082*/ 	.short	(.L_6349 - .L_6348)
.L_6348:
        /*0084*/ 	.word	0x00000008
.L_6349:


//--------------------- .nv.info._ZN2at6native29vectorized_elementwise_kernelILi8EZZZNS0_49_GLOBAL__N__b919a28f_16_Normalization_cu_5c38458722batch_norm_elementwiseERKNS_6TensorES5_RKSt8optionalIS3_ES9_S5_S5_ENKUlvE0_clEvENKUlvE2_clEvEUlN3c104HalfEffffE_St5arrayIPcLm6EEEEviT0_T1_ --------------------------
	.section	.nv.info._ZN2at6native29vectorized_elementwise_kernelILi8EZZZNS0_49_GLOBAL__N__b919a28f_16_Normalization_cu_5c38458722batch_norm_elementwiseERKNS_6TensorES5_RKSt8optionalIS3_ES9_S5_S5_ENKUlvE0_clEvENKUlvE2_clEvEUlN3c104HalfEffffE_St5arrayIPcLm6EEEEviT0_T1_,"",@"SHT_CUDA_INFO"
	.sectionflags	@""
	.align	4


	//----- nvinfo : EIATTR_CUDA_API_VERSION
	.align		4
        /*0000*/ 	.byte	0x04, 0x37
        /*0002*/ 	.short	(.L_6351 - .L_6350)
.L_6350:
        /*0004*/ 	.word	0x00000082


	//----- nvinfo : EIATTR_KPARAM_INFO
	.align		4
.L_6351:
        /*0008*/ 	.byte	0x04, 0x17
        /*000a*/ 	.short	(.L_6353 - .L_6352)
.L_6352:
        /*000c*/ 	.word	0x00000000
        /*0010*/ 	.short	0x0002
        /*0012*/ 	.short	0x0008
        /*0014*/ 	.byte	0x00, 0xf0, 0xc1, 0x00


	//----- nvinfo : EIATTR_KPARAM_INFO
	.align		4
.L_6353:
        /*0018*/ 	.byte	0x04, 0x17
        /*001a*/ 	.short	(.L_6355 - .L_6354)
.L_6354:
        /*001c*/ 	.word	0x00000000
        /*0020*/ 	.short	0x0001
        /*0022*/ 	.short	0x0004
        /*0024*/ 	.byte	0x00, 0xf0, 0x05, 0x00


	//----- nvinfo : EIATTR_KPARAM_INFO
	.align		4
.L_6355:
        /*0028*/ 	.byte	0x04, 0x17
        /*002a*/ 	.short	(.L_6357 - .L_6356)
.L_6356:
        /*002c*/ 	.word	0x00000000
        /*0030*/ 	.short	0x0000
        /*0032*/ 	.short	0x0000
        /*0034*/ 	.byte	0x00, 0xf0, 0x11, 0x00


	//----- nvinfo : EIATTR_SPARSE_MMA_MASK
	.align		4
.L_6357:
        /*0038*/ 	.byte	0x03, 0x50
        /*003a*/ 	.short	0x0000


	//----- nvinfo : EIATTR_MAXREG_COUNT
	.align		4
        /*003c*/ 	.byte	0x03, 0x1b
        /*003e*/ 	.short	0x00ff


	//----- nvinfo : EIATTR_MERCURY_ISA_VERSION
	.align		4
        /*0040*/ 	.byte	0x03, 0x5f
        /*0042*/ 	.short	0x0101


	//----- nvinfo : EIATTR_VRC_CTA_INIT_COUNT
	.align		4
        /*0044*/ 	.byte	0x02, 0x4a
	.zero		1
	.zero		1


	//----- nvinfo : EIATTR_EXIT_INSTR_OFFSETS
	.align		4
        /*0048*/ 	.byte	0x04, 0x1c
        /*004a*/ 	.short	(.L_6359 - .L_6358)


	//   ....[0]....
.L_6358:
        /*004c*/ 	.word	0x00001230


	//   ....[1]....
        /*0050*/ 	.word	0x00001280


	//   ....[2]....
        /*0054*/ 	.word	0x00001660


	//----- nvinfo : EIATTR_MAX_THREADS
	.align		4
.L_6359:
        /*0058*/ 	.byte	0x04, 0x05
        /*005a*/ 	.short	(.L_6361 - .L_6360)
.L_6360:
        /*005c*/ 	.word	0x00000080
        /*0060*/ 	.word	0x00000001
        /*0064*/ 	.word	0x00000001


	//----- nvinfo : EIATTR_CRS_STACK_SIZE
	.align		4
.L_6361:
        /*0068*/ 	.byte	0x04, 0x1e
        /*006a*/ 	.short	(.L_6363 - .L_6362)
.L_6362:
        /*006c*/ 	.word	0x00000000


	//----- nvinfo : EIATTR_CBANK_PARAM_SIZE
	.align		4
.L_6363:
        /*0070*/ 	.byte	0x03, 0x19
        /*0072*/ 	.short	0x0038


	//----- nvinfo : EIATTR_PARAM_CBANK
	.align		4
        /*0074*/ 	.byte	0x04, 0x0a
        /*0076*/ 	.short	(.L_6365 - .L_6364)
	.align		4
.L_6364:
        /*0078*/ 	.word	index@(.nv.constant0._ZN2at6native29vectorized_elementwise_kernelILi8EZZZNS0_49_GLOBAL__N__b919a28f_16_Normalization_cu_5c38458722batch_norm_elementwiseERKNS_6TensorES5_RKSt8optionalIS3_ES9_S5_S5_ENKUlvE0_clEvENKUlvE2_clEvEUlN3c104HalfEffffE_St5arrayIPcLm6EEEEviT0_T1_)
        /*007c*/ 	.short	0x0380
        /*007e*/ 	.short	0x0038


	//----- nvinfo : EIATTR_SW_WAR
	.align		4
.L_6365:
        /*0080*/ 	.byte	0x04, 0x36
        /*0082*/ 	.short	(.L_6367 - .L_6366)
.L_6366:
        /*0084*/ 	.word	0x00000008
.L_6367:


//--------------------- .nv.info._ZN2at6native18elementwise_kernelILi128ELi4EZNS0_15gpu_kernel_implIZZZNS0_49_GLOBAL__N__b919a28f_16_Normalization_cu_5c38458722batch_norm_elementwiseERKNS_6TensorES6_RKSt8optionalIS4_ESA_S6_S6_ENKUlvE0_clEvENKUlvE1_clEvEUlN3c108BFloat16EffffE_EEvRNS_18TensorIteratorBaseERKT_EUliE_EEviT1_ --------------------------
	.section	.nv.info._ZN2at6native18elementwise_kernelILi128ELi4EZNS0_15gpu_kernel_implIZZZNS0_49_GLOBAL__N__b919a28f_16_Normalization_cu_5c38458722batch_norm_elementwiseERKNS_6TensorES6_RKSt8optionalIS4_ESA_S6_S6_ENKUlvE0_clEvENKUlvE1_clEvEUlN3c108BFloat16EffffE_EEvRNS_18TensorIteratorBaseERKT_EUliE_EEviT1_,"",@"SHT_CUDA_INFO"
	.sectionflags	@""
	.align	4


	//----- nvinfo : EIATTR_CUDA_API_VERSION
	.align		4
        /*0000*/ 	.byte	0x04, 0x37
        /*0002*/ 	.short	(.L_6369 - .L_6368)
.L_6368:
        /*0004*/ 	.word	0x00000082


	//----- nvinfo : EIATTR_KPARAM_INFO
	.align		4
.L_6369:
        /*0008*/ 	.byte	0x04, 0x17
        /*000a*/ 	.short	(.L_6371 - .L_6370)
.L_6370:
        /*000c*/ 	.word	0x00000000
        /*0010*/ 	.short	0x0001
        /*0012*/ 	.short	0x0008
        /*0014*/ 	.byte	0x00, 0xf0, 0x21, 0x0f


	//----- nvinfo : EIATTR_KPARAM_INFO
	.align		4
.L_6371:
        /*0018*/ 	.byte	0x04, 0x17
        /*001a*/ 	.short	(.L_6373 - .L_6372)
.L_6372:
        /*001c*/ 	.word	0x00000000
        /*0020*/ 	.short	0x0000
        /*0022*/ 	.short	0x0000
        /*0024*/ 	.byte	0x00, 0xf0, 0x11, 0x00


	//----- nvinfo : EIATTR_SPARSE_MMA_MASK
	.align		4
.L_6373:
        /*0028*/ 	.byte	0x03, 0x50
        /*002a*/ 	.short	0x0000


	//----- nvinfo : EIATTR_MAXREG_COUNT
	.align		4
        /*002c*/ 	.byte	0x03, 0x1b
        /*002e*/ 	.short	0x0080


	//----- nvinfo : EIATTR_EXTERNS
	.align		4
        /*0030*/ 	.byte	0x04, 0x0f
        /*0032*/ 	.short	(.L_6375 - .L_6374)


	//   ....[0]....
	.align		4
.L_6374:
        /*0034*/ 	.word	index@(__assertfail)


	//----- nvinfo : EIATTR_MERCURY_ISA_VERSION
	.align		4
.L_6375:
        /*0038*/ 	.byte	0x03, 0x5f
        /*003a*/ 	.short	0x0101


	//----- nvinfo : EIATTR_VRC_CTA_INIT_COUNT
	.align		4
        /*003c*/ 	.byte	0x02, 0x4a
	.zero		1
	.zero		1


	//----- nvinfo : EIATTR_SYSCALL_OFFSETS
	.align		4
        /*0040*/ 	.byte	0x04, 0x46
        /*0042*/ 	.short	(.L_6377 - .L_6376)


	//   ....[0]....
.L_6376:
        /*0044*/ 	.word	0x00002b40


	//   ....[1]....
        /*0048*/ 	.word	0x000039a0


	//   ....[2]....
        /*004c*/ 	.word	0x00004790


	//   ....[3]....
        /*0050*/ 	.word	0x00005580


	//   ....[4]....
        /*0054*/ 	.word	0x00006370


	//   ....[5]....
        /*0058*/ 	.word	0x00007260


	//   ....[6]....
        /*005c*/ 	.word	0x00009f00


	//   ....[7]....
        /*0060*/ 	.word	0x0000ad20


	//   ....[8]....
        /*0064*/ 	.word	0x0000bb10


	//   ....[9]....
        /*0068*/ 	.word	0x0000c900


	//   ....[10]....
        /*006c*/ 	.word	0x0000d6f0


	//   ....[11]....
        /*0070*/ 	.word	0x0000e460


	//   ....[12]....
        /*0074*/ 	.word	0x000111f0


	//   ....[13]....
        /*0078*/ 	.word	0x00012010


	//   ....[14]....
        /*007c*/ 	.word	0x00012e00


	//   ....[15]....
        /*0080*/ 	.word	0x00013bf0


	//   ....[16]....
        /*0084*/ 	.word	0x000149e0


	//   ....[17]....
        /*0088*/ 	.word	0x00015750


	//   ....[18]....
        /*008c*/ 	.word	0x000184f0


	//   ....[19]....
        /*0090*/ 	.word	0x00019310


	//   ....[20]....
        /*0094*/ 	.word	0x0001a100


	//   ....[21]....
        /*0098*/ 	.word	0x0001aef0


	//   ....[22]....
        /*009c*/ 	.word	0x0001bce0


	//   ....[23]....
        /*00a0*/ 	.word	0x0001ca20


	//----- nvinfo : EIATTR_EXIT_INSTR_OFFSETS
	.align		4
.L_6377:
        /*00a4*/ 	.byte	0x04, 0x1c
        /*00a6*/ 	.short	(.L_6379 - .L_6378)


	//   ....[0]....
.L_6378:
        /*00a8*/ 	.word	0x00015a10


	//   ....[1]....
        /*00ac*/ 	.word	0x0001bea0


	//   ....[2]....
        /*00b0*/ 	.word	0x0001bee0


	//   ....[3]....
        /*00b4*/ 	.word	0x0001bf80


	//   ....[4]....
        /*00b8*/ 	.word	0x0001bfc0


	//   ....[5]....
        /*00bc*/ 	.word	0x0001c000


	//   ....[6]....
        /*00c0*/ 	.word	0x0001c090


	//   ....[7]....
        /*00c4*/ 	.word	0x0001c0d0


	//   ....[8]....
        /*00c8*/ 	.word	0x0001c170


	//   ....[9]....
        /*00cc*/ 	.word	0x0001c1c0


	//   ....[10]....
        /*00d0*/ 	.word	0x0001c210


	//   ....[11]....
        /*00d4*/ 	.word	0x0001c2f0


	//   ....[12]....
        /*00d8*/ 	.word	0x0001c460


	//   ....[13]....
        /*00dc*/ 	.word	0x0001c5d0


	//   ....[14]....
        /*00e0*/ 	.word	0x0001c730


	//   ....[15]....
        /*00e4*/ 	.word	0x0001c770


	//   ....[16]....
        /*00e8*/ 	.word	0x0001c7b0


	//   ....[17]....
        /*00ec*/ 	.word	0x0001c860


	//   ....[18]....
        /*00f0*/ 	.word	0x0001c8c0


	//   ....[19]....
        /*00f4*/ 	.word	0x0001ca30


	//   ....[20]....
        /*00f8*/ 	.word	0x0001cb40


	//   ....[21]....
        /*00fc*/ 	.word	0x0001cc80


	//   ....[22]....
        /*0100*/ 	.word	0x0001cca0


	//----- nvinfo : EIATTR_MAX_THREADS
	.align		4
.L_6379:
        /*0104*/ 	.byte	0x04, 0x05
        /*0106*/ 	.short	(.L_6381 - .L_6380)
.L_6380:
        /*0108*/ 	.word	0x00000080
        /*010c*/ 	.word	0x00000001
        /*0110*/ 	.word	0x00000001


	//----- nvinfo : EIATTR_CRS_STACK_SIZE
	.align		4
.L_6381:
        /*0114*/ 	.byte	0x04, 0x1e
        /*0116*/ 	.short	(.L_6383 - .L_6382)
.L_6382:
        /*0118*/ 	.word	0x00000000


	//----- nvinfo : EIATTR_CBANK_PARAM_SIZE
	.align		4
.L_6383:
        /*011c*/ 	.byte	0x03, 0x19
        /*011e*/ 	.short	0x03d0


	//----- nvinfo : EIATTR_PARAM_CBANK
	.align		4
        /*0120*/ 	.byte	0x04, 0x0a
        /*0122*/ 	.short	(.L_6385 - .L_6384)
	.align		4
.L_6384:
        /*0124*/ 	.word	index@(.nv.constant0._ZN2at6native18elementwise_kernelILi128ELi4EZNS0_15gpu_kernel_implIZZZNS0_49_GLOBAL__N__b919a28f_16_Normalization_cu_5c38458722batch_norm_elementwiseERKNS_6TensorES6_RKSt8optionalIS4_ESA_S6_S6_ENKUlvE0_clEvENKUlvE1_clEvEUlN3c108BFloat16EffffE_EEvRNS_18TensorIteratorBaseERKT_EUliE_EEviT1_)
        /*0128*/ 	.short	0x0380
        /*012a*/ 	.short	0x03d0


	//----- nvinfo : EIATTR_SW_WAR
	.align		4
.L_6385:
        /*012c*/ 	.byte	0x04, 0x36
        /*012e*/ 	.short	(.L_6387 - .L_6386)
.L_6386:
        /*0130*/ 	.word	0x00000008
.L_6387:


//--------------------- .nv.info._ZN2at6native27unrolled_elementwise_kernelIZZZNS0_49_GLOBAL__N__b919a28f_16_Normalization_cu_5c38458722batch_norm_elementwiseERKNS_6TensorES5_RKSt8optionalIS3_ES9_S5_S5_ENKUlvE0_clEvENKUlvE1_clEvEUlN3c108BFloat16EffffE_St5arrayIPcLm6EELi4E23TrivialOffsetCalculatorILi5EjESI_ILi1EjENS0_6memory12LoadWithCastILi5EEENSL_13StoreWithCastILi1EEEEEviT_T0_T2_T3_T4_T5_ --------------------------
	.section	.nv.info._ZN2at6native27unrolled_elementwise_kernelIZZZNS0_49_GLOBAL__N__b919a28f_16_Normalization_cu_5c38458722batch_norm_elementwiseERKNS_6TensorES5_RKSt8optionalIS3_ES9_S5_S5_ENKUlvE0_clEvENKUlvE1_clEvEUlN3c108BFloat16EffffE_St5arrayIPcLm6EELi4E23TrivialOffsetCalculatorILi5EjESI_ILi1EjENS0_6memory12LoadWithCastILi5EEENSL_13StoreWithCastILi1EEEEEviT_T0_T2_T3_T4_T5_,"",@"SHT_CUDA_INFO"
	.sectionflags	@""
	.align	4


	//----- nvinfo : EIATTR_CUDA_API_VERSION
	.align		4
        /*0000*/ 	.byte	0x04, 0x37
        /*0002*/ 	.short	(.L_6389 - .L_6388)
.L_6388:
        /*0004*/ 	.word	0x00000082


	//----- nvinfo : EIATTR_KPARAM_INFO
	.align		4
.L_6389:
        /*0008*/ 	.byte	0x04, 0x17
        /*000a*/ 	.short	(.L_6391 - .L_6390)
.L_6390:
        /*000c*/ 	.word	0x00000000
        /*0010*/ 	.short	0x0006
        /*0012*/ 	.short	0x0058
        /*0014*/ 	.byte	0x00, 0xf0, 0x21, 0x00


	//----- nvinfo : EIATTR_KPARAM_INFO
	.align		4
.L_6391:
        /*0018*/ 	.byte	0x04, 0x17
        /*001a*/ 	.short	(.L_6393 - .L_6392)
.L_6392:
        /*001c*/ 	.word	0x00000000
        /*0020*/ 	.short	0x0005
        /*0022*/ 	.short	0x003c
        /*0024*/ 	.byte	0x00, 0xf0, 0x71, 0x00


	//----- nvinfo : EIATTR_KPARAM_INFO
	.align		4
.L_6393:
        /*0028*/ 	.byte	0x04, 0x17
        /*002a*/ 	.short	(.L_6395 - .L_6394)
.L_6394:
        /*002c*/ 	.word	0x00000000
        /*0030*/ 	.short	0x0004
        /*0032*/ 	.short	0x0039
        /*0034*/ 	.byte	0x00, 0xf0, 0x05, 0x00


	//----- nvinfo : EIATTR_KPARAM_INFO
	.align		4
.L_6395:
        /*0038*/ 	.byte	0x04, 0x17
        /*003a*/ 	.short	(.L_6397 - .L_6396)
.L_6396:
        /*003c*/ 	.word	0x00000000
        /*0040*/ 	.short	0x0003
        /*0042*/ 	.short	0x0038
        /*0044*/ 	.byte	0x00, 0xf0, 0x05, 0x00


	//----- nvinfo : EIATTR_KPARAM_INFO
	.align		4
.L_6397:
        /*0048*/ 	.byte	0x04, 0x17
        /*004a*/ 	.short	(.L_6399 - .L_6398)
.L_6398:
        /*004c*/ 	.word	0x00000000
        /*0050*/ 	.short	0x0002
        /*0052*/ 	.short	0x0008
        /*0054*/ 	.byte	0x00, 0xf0, 0xc1, 0x00


	//----- nvinfo : EIATTR_KPARAM_INFO
	.align		4
.L_6399:
        /*0058*/ 	.byte	0x04, 0x17
        /*005a*/ 	.short	(.L_6401 - .L_6400)
.L_6400:
        /*005c*/ 	.word	0x00000000
        /*0060*/ 	.short	0x0001
        /*0062*/ 	.short	0x0004
        /*0064*/ 	.byte	0x00, 0xf0, 0x05, 0x00


	//----- nvinfo : EIATTR_KPARAM_INFO
	.align		4
.L_6401:
        /*0068*/ 	.byte	0x04, 0x17
        /*006a*/ 	.short	(.L_6403 - .L_6402)
.L_6402:
        /*006c*/ 	.word	0x00000000
        /*0070*/ 	.short	0x0000
        /*0072*/ 	.short	0x0000
        /*0074*/ 	.byte	0x00, 0xf0, 0x11, 0x00


	//----- nvinfo : EIATTR_SPARSE_MMA_MASK
	.align		4
.L_6403:
        /*0078*/ 	.byte	0x03, 0x50
        /*007a*/ 	.short	0x0000


	//----- nvinfo : EIATTR_MAXREG_COUNT
	.align		4
        /*007c*/ 	.byte	0x03, 0x1b
        /*007e*/ 	.short	0x00ff


	//----- nvinfo : EIATTR_EXTERNS
	.align		4
        /*0080*/ 	.byte	0x04, 0x0f
        /*0082*/ 	.short	(.L_6405 - .L_6404)


	//   ....[0]....
	.align		4
.L_6404:
        /*0084*/ 	.word	index@(__assertfail)


	//----- nvinfo : EIATTR_MERCURY_ISA_VERSION
	.align		4
.L_6405:
        /*0088*/ 	.byte	0x03, 0x5f
        /*008a*/ 	.short	0x0101


	//----- nvinfo : EIATTR_VRC_CTA_INIT_COUNT
	.align		4
        /*008c*/ 	.byte	0x02, 0x4a
	.zero		1
	.zero		1


	//----- nvinfo : EIATTR_SYSCALL_OFFSETS
	.align		4
        /*0090*/ 	.byte	0x04, 0x46
        /*0092*/ 	.short	(.L_6407 - .L_6406)


	//   ....[0]....
.L_6406:
        /*0094*/ 	.word	0x00001090


	//   ....[1]....
        /*0098*/ 	.word	0x00001f20


	//   ....[2]....
        /*009c*/ 	.word	0x00002d30


	//   ....[3]....
        /*00a0*/ 	.word	0x00003b50


	//   ....[4]....
        /*00a4*/ 	.word	0x00004970


	//   ....[5]....
        /*00a8*/ 	.word	0x00005b10


	//   ....[6]....
        /*00ac*/ 	.word	0x00006950


	//   ....[7]....
        /*00b0*/ 	.word	0x00007770


	//   ....[8]....
        /*00b4*/ 	.word	0x00008580


	//   ....[9]....
        /*00b8*/ 	.word	0x00009390


	//   ....[10]....
        /*00bc*/ 	.word	0x0000a4c0


	//   ....[11]....
        /*00c0*/ 	.word	0x0000b310


	//   ....[12]....
        /*00c4*/ 	.word	0x0000c120


	//   ....[13]....
        /*00c8*/ 	.word	0x0000cf40


	//   ....[14]....
        /*00cc*/ 	.word	0x0000dd60


	//   ....[15]....
        /*00d0*/ 	.word	0x0000ee90


	//   ....[16]....
        /*00d4*/ 	.word	0x0000fce0


	//   ....[17]....
        /*00d8*/ 	.word	0x00010b10


	//   ....[18]....
        /*00dc*/ 	.word	0x00011940


	//   ....[19]....
        /*00e0*/ 	.word	0x00012730


	//   ....[20]....
        /*00e4*/ 	.word	0x000138a0


	//   ....[21]....
        /*00e8*/ 	.word	0x00014780


	//   ....[22]....
        /*00ec*/ 	.word	0x00015700


	//   ....[23]....
        /*00f0*/ 	.word	0x00016680


	//----- nvinfo : EIATTR_EXIT_INSTR_OFFSETS
	.align		4
.L_6407:
        /*00f4*/ 	.byte	0x04, 0x1c
        /*00f6*/ 	.short	(.L_6409 - .L_6408)


	//   ....[0]....
.L_6408:
        /*00f8*/ 	.word	0x000159b0


	//   ....[1]....
        /*00fc*/ 	.word	0x00015b00


	//   ....[2]....
        /*0100*/ 	.word	0x00015b40


	//   ....[3]....
        /*0104*/ 	.word	0x00015be0


	//   ....[4]....
        /*0108*/ 	.word	0x00015c20


	//   ....[5]....
        /*010c*/ 	.word	0x00015c60


	//   ....[6]....
        /*0110*/ 	.word	0x00015cf0


	//   ....[7]....
        /*0114*/ 	.word	0x00015d30


	//   ....[8]....
        /*0118*/ 	.word	0x00015dd0


	//   ....[9]....
        /*011c*/ 	.word	0x00015e20


	//   ....[10]....
        /*0120*/ 	.word	0x00015e70


	//   ....[11]....
        /*0124*/ 	.word	0x00015f50


	//   ....[12]....
        /*0128*/ 	.word	0x000160c0


	//   ....[13]....
        /*012c*/ 	.word	0x00016230


	//   ....[14]....
        /*0130*/ 	.word	0x00016390


	//   ....[15]....
        /*0134*/ 	.word	0x000163d0


	//   ....[16]....
        /*0138*/ 	.word	0x00016410


	//   ....[17]....
        /*013c*/ 	.word	0x000164c0


	//   ....[18]....
        /*0140*/ 	.word	0x00016520


	//   ....[19]....
        /*0144*/ 	.word	0x00016690


	//   ....[20]....
        /*0148*/ 	.word	0x000167a0


	//   ....[21]....
        /*014c*/ 	.word	0x000168e0


	//   ....[22]....
        /*0150*/ 	.word	0x00016900


	//----- nvinfo : EIATTR_MAX_THREADS
	.align		4
.L_6409:
        /*0154*/ 	.byte	0x04, 0x05
        /*0156*/ 	.short	(.L_6411 - .L_6410)
.L_6410:
        /*0158*/ 	.word	0x00000080
        /*015c*/ 	.word	0x00000001
        /*0160*/ 	.word	0x00000001


	//----- nvinfo : EIATTR_CRS_STACK_SIZE
	.align		4
.L_6411:
        /*0164*/ 	.byte	0x04, 0x1e
        /*0166*/ 	.short	(.L_6413 - .L_6412)
.L_6412:
        /*0168*/ 	.word	0x00000000


	//----- nvinfo : EIATTR_CBANK_PARAM_SIZE
	.align		4
.L_6413:
        /*016c*/ 	.byte	0x03, 0x19
        /*016e*/ 	.short	0x0060


	//----- nvinfo : EIATTR_PARAM_CBANK
	.align		4
        /*0170*/ 	.byte	0x04, 0x0a
        /*0172*/ 	.short	(.L_6415 - .L_6414)
	.align		4
.L_6414:
        /*0174*/ 	.word	index@(.nv.constant0._ZN2at6native27unrolled_elementwise_kernelIZZZNS0_49_GLOBAL__N__b919a28f_16_Normalization_cu_5c38458722batch_norm_elementwiseERKNS_6TensorES5_RKSt8optionalIS3_ES9_S5_S5_ENKUlvE0_clEvENKUlvE1_clEvEUlN3c108BFloat16EffffE_St5arrayIPcLm6EELi4E23TrivialOffsetCalculatorILi5EjESI_ILi1EjENS0_6memory12LoadWithCastILi5EEENSL_13StoreWithCastILi1EEEEEviT_T0_T2_T3_T4_T5_)
        /*0178*/ 	.short	0x0380
        /*017a*/ 	.short	0x0060


	//----- nvinfo : EIATTR_SW_WAR
	.align		4
.L_6415:
        /*017c*/ 	.byte	0x04, 0x36
        /*017e*/ 	.short	(.L_6417 - .L_6416)
.L_6416:
        /*0180*/ 	.word	0x00000008
.L_6417:


//--------------------- .nv.info._ZN2at6native18elementwise_kernelILi128ELi4EZNS0_22gpu_kernel_impl_nocastIZZZNS0_49_GLOBAL__N__b919a28f_16_Normalization_cu_5c38458722batch_norm_elementwiseERKNS_6TensorES6_RKSt8optionalIS4_ESA_S6_S6_ENKUlvE0_clEvENKUlvE1_clEvEUlN3c108BFloat16EffffE_EEvRNS_18TensorIteratorBaseERKT_EUliE_EEviT1_ --------------------------
	.section	.nv.info._ZN2at6native18elementwise_kernelILi128ELi4EZNS0_22gpu_kernel_impl_nocastIZZZNS0_49_GLOBAL__N__b919a28f_16_Normalization_cu_5c38458722batch_norm_elementwiseERKNS_6TensorES6_RKSt8optionalIS4_ESA_S6_S6_ENKUlvE0_clEvENKUlvE1_clEvEUlN3c108BFloat16EffffE_EEvRNS_18TensorIteratorBaseERKT_EUliE_EEviT1_,"",@"SHT_CUDA_INFO"
	.sectionflags	@""
	.align	4


	//----- nvinfo : EIATTR_CUDA_API_VERSION
	.align		4
        /*0000*/ 	.byte	0x04, 0x37
        /*0002*/ 	.short	(.L_6419 - .L_6418)
.L_6418:
        /*0004*/ 	.word	0x00000082


	//----- nvinfo : EIATTR_KPARAM_INFO
	.align		4
.L_6419:
        /*0008*/ 	.byte	0x04, 0x17
        /*000a*/ 	.short	(.L_6421 - .L_6420)
.L_6420:
        /*000c*/ 	.word	0x00000000
        /*0010*/ 	.short	0x0001
        /*0012*/ 	.short	0x0008
        /*0014*/ 	.byte	0x00, 0xf0, 0x21, 0x0f


	//----- nvinfo : EIATTR_KPARAM_INFO
	.align		4
.L_6421:
        /*0018*/ 	.byte	0x04, 0x17
        /*001a*/ 	.short	(.L_6423 - .L_6422)
.L_6422:
        /*001c*/ 	.word	0x00000000
        /*0020*/ 	.short	0x0000
        /*0022*/ 	.short	0x0000
        /*0024*/ 	.byte	0x00, 0xf0, 0x11, 0x00


	//----- nvinfo : EIATTR_SPARSE_MMA_MASK
	.align		4
.L_6423:
        /*0028*/ 	.byte	0x03, 0x50
        /*002a*/ 	.short	0x0000


	//----- nvinfo : EIATTR_MAXREG_COUNT
	.align		4
        /*002c*/ 	.byte	0x03, 0x1b
        /*002e*/ 	.short	0x0080


	//----- nvinfo : EIATTR_MERCURY_ISA_VERSION
	.align		4
        /*0030*/ 	.byte	0x03, 0x5f
        /*0032*/ 	.short	0x0101


	//----- nvinfo : EIATTR_VRC_CTA_INIT_COUNT
	.align		4
        /*0034*/ 	.byte	0x02, 0x4a
	.zero		1
	.zero		1


	//----- nvinfo : EIATTR_EXIT_INSTR_OFFSETS
	.align		4
        /*0038*/ 	.byte	0x04, 0x1c
        /*003a*/ 	.short	(.L_6425 - .L_6424)


	//   ....[0]....
.L_6424:
        /*003c*/ 	.word	0x000004e0


	//   ....[1]....
        /*0040*/ 	.word	0x00000600


	//   ....[2]....
        /*0044*/ 	.word	0x00005bc0


	//   ....[3]....
        /*0048*/ 	.word	0x000077f0


	//----- nvinfo : EIATTR_MAX_THREADS
	.align		4
.L_6425:
        /*004c*/ 	.byte	0x04, 0x05
        /*004e*/ 	.short	(.L_6427 - .L_6426)
.L_6426:
        /*0050*/ 	.word	0x00000080
        /*0054*/ 	.word	0x00000001
        /*0058*/ 	.word	0x00000001


	//----- nvinfo : EIATTR_CRS_STACK_SIZE
	.align		4
.L_6427:
        /*005c*/ 	.byte	0x04, 0x1e
        /*005e*/ 	.short	(.L_6429 - .L_6428)
.L_6428:
        /*0060*/ 	.word	0x00000000


	//----- nvinfo : EIATTR_CBANK_PARAM_SIZE
	.align		4
.L_6429:
        /*0064*/ 	.byte	0x03, 0x19
        /*0066*/ 	.short	0x03d0


	//----- nvinfo : EIATTR_PARAM_CBANK
	.align		4
        /*0068*/ 	.byte	0x04, 0x0a
        /*006a*/ 	.short	(.L_6431 - .L_6430)
	.align		4
.L_6430:
        /*006c*/ 	.word	index@(.nv.constant0._ZN2at6native18elementwise_kernelILi128ELi4EZNS0_22gpu_kernel_impl_nocastIZZZNS0_49_GLOBAL__N__b919a28f_16_Normalization_cu_5c38458722batch_norm_elementwiseERKNS_6TensorES6_RKSt8optionalIS4_ESA_S6_S6_ENKUlvE0_clEvENKUlvE1_clEvEUlN3c108BFloat16EffffE_EEvRNS_18TensorIteratorBaseERKT_EUliE_EEviT1_)
        /*0070*/ 	.short	0x0380
        /*0072*/ 	.short	0x03d0


	//----- nvinfo : EIATTR_SW_WAR
	.align		4
.L_6431:
        /*0074*/ 	.byte	0x04, 0x36
        /*0076*/ 	.short	(.L_6433 - .L_6432)
.L_6432:
        /*0078*/ 	.word	0x00000008
.L_6433:


//--------------------- .nv.info._ZN2at6native27unrolled_elementwise_kernelIZZZNS0_49_GLOBAL__N__b919a28f_16_Normalization_cu_5c38458722batch_norm_elementwiseERKNS_6TensorES5_RKSt8optionalIS3_ES9_S5_S5_ENKUlvE0_clEvENKUlvE1_clEvEUlN3c108BFloat16EffffE_St5arrayIPcLm6EELi4E23TrivialOffsetCalculatorILi5EjESI_ILi1EjENS0_6memory15LoadWithoutCastENSL_16StoreWithoutCastEEEviT_T0_T2_T3_T4_T5_ --------------------------
	.section	.nv.info._ZN2at6native27unrolled_elementwise_kernelIZZZNS0_49_GLOBAL__N__b919a28f_16_Normalization_cu_5c38458722batch_norm_elementwiseERKNS_6TensorES5_RKSt8optionalIS3_ES9_S5_S5_ENKUlvE0_clEvENKUlvE1_clEvEUlN3c108BFloat16EffffE_St5arrayIPcLm6EELi4E23TrivialOffsetCalculatorILi5EjESI_ILi1EjENS0_6memory15LoadWithoutCastENSL_16StoreWithoutCastEEEviT_T0_T2_T3_T4_T5_,"",@"SHT_CUDA_INFO"
	.sectionflags	@""
	.align	4


	//----- nvinfo : EIATTR_CUDA_API_VERSION
	.align		4
        /*0000*/ 	.byte	0x04, 0x37
        /*0002*/ 	.short	(.L_6435 - .L_6434)
.L_6434:
        /*0004*/ 	.word	0x00000082


	//----- nvinfo : EIATTR_KPARAM_INFO
	.align		4
.L_6435:
        /*0008*/ 	.byte	0x04, 0x17
        /*000a*/ 	.short	(.L_6437 - .L_6436)
.L_6436:
        /*000c*/ 	.word	0x00000000
        /*0010*/ 	.short	0x0006
        /*0012*/ 	.short	0x003b
        /*0014*/ 	.byte	0x00, 0xf0, 0x05, 0x00


	//----- nvinfo : EIATTR_KPARAM_INFO
	.align		4
.L_6437:
        /*0018*/ 	.byte	0x04, 0x17
        /*001a*/ 	.short	(.L_6439 - .L_6438)
.L_6438:
        /*001c*/ 	.word	0x00000000
        /*0020*/ 	.short	0x0005
        /*0022*/ 	.short	0x003a
        /*0024*/ 	.byte	0x00, 0xf0, 0x05, 0x00


	//----- nvinfo : EIATTR_KPARAM_INFO
	.align		4
.L_6439:
        /*0028*/ 	.byte	0x04, 0x17
        /*002a*/ 	.short	(.L_6441 - .L_6440)
.L_6440:
        /*002c*/ 	.word	0x00000000
        /*0030*/ 	.short	0x0004
        /*0032*/ 	.short	0x0039
        /*0034*/ 	.byte	0x00, 0xf0, 0x05, 0x00


	//----- nvinfo : EIATTR_KPARAM_INFO
	.align		4
.L_6441:
        /*0038*/ 	.byte	0x04, 0x17
        /*003a*/ 	.short	(.L_6443 - .L_6442)
.L_6442:
        /*003c*/ 	.word	0x00000000
        /*0040*/ 	.short	0x0003
        /*0042*/ 	.short	0x0038
        /*0044*/ 	.byte	0x00, 0xf0, 0x05, 0x00


	//----- nvinfo : EIATTR_KPARAM_INFO
	.align		4
.L_6443:
        /*0048*/ 	.byte	0x04, 0x17
        /*004a*/ 	.short	(.L_6445 - .L_6444)
.L_6444:
        /*004c*/ 	.word	0x00000000
        /*0050*/ 	.short	0x0002
        /*0052*/ 	.short	0x0008
        /*0054*/ 	.byte	0x00, 0xf0, 0xc1, 0x00


	//----- nvinfo : EIATTR_KPARAM_INFO
	.align		4
.L_6445:
        /*0058*/ 	.byte	0x04, 0x17
        /*005a*/ 	.short	(.L_6447 - .L_6446)
.L_6446:
        /*005c*/ 	.word	0x00000000
        /*0060*/ 	.short	0x0001
        /*0062*/ 	.short	0x0004
        /*0064*/ 	.byte	0x00, 0xf0, 0x05, 0x00


	//----- nvinfo : EIATTR_KPARAM_INFO
	.align		4
.L_6447:
        /*0068*/ 	.byte	0x04, 0x17
        /*006a*/ 	.short	(.L_6449 - .L_6448)
.L_6448:
        /*006c*/ 	.word	0x00000000
        /*0070*/ 	.short	0x0000
        /*0072*/ 	.short	0x0000
        /*0074*/ 	.byte	0x00, 0xf0, 0x11, 0x00


	//----- nvinfo : EIATTR_SPARSE_MMA_MASK
	.align		4
.L_6449:
        /*0078*/ 	.byte	0x03, 0x50
        /*007a*/ 	.short	0x0000


	//----- nvinfo : EIATTR_MAXREG_COUNT
	.align		4
        /*007c*/ 	.byte	0x03, 0x1b
        /*007e*/ 	.short	0x00ff


	//----- nvinfo : EIATTR_MERCURY_ISA_VERSION
	.align		4
        /*0080*/ 	.byte	0x03, 0x5f
        /*0082*/ 	.short	0x0101


	//----- nvinfo : EIATTR_VRC_CTA_INIT_COUNT
	.align		4
        /*0084*/ 	.byte	0x02, 0x4a
	.zero		1
	.zero		1


	//----- nvinfo : EIATTR_EXIT_INSTR_OFFSETS
	.align		4
        /*0088*/ 	.byte	0x04, 0x1c
        /*008a*/ 	.short	(.L_6451 - .L_6450)


	//   ....[0]....
.L_6450:
        /*008c*/ 	.word	0x000008a0


	//   ....[1]....
        /*0090*/ 	.word	0x00000940


	//----- nvinfo : EIATTR_MAX_THREADS
	.align		4
.L_6451:
        /*0094*/ 	.byte	0x04, 0x05
        /*0096*/ 	.short	(.L_6453 - .L_6452)
.L_6452:
        /*0098*/ 	.word	0x00000080
        /*009c*/ 	.word	0x00000001
        /*00a0*/ 	.word	0x00000001


	//----- nvinfo : EIATTR_CRS_STACK_SIZE
	.align		4
.L_6453:
        /*00a4*/ 	.byte	0x04, 0x1e
        /*00a6*/ 	.short	(.L_6455 - .L_6454)
.L_6454:
        /*00a8*/ 	.word	0x00000000


	//----- nvinfo : EIATTR_CBANK_PARAM_SIZE
	.align		4
.L_6455:
        /*00ac*/ 	.byte	0x03, 0x19
        /*00ae*/ 	.short	0x003c


	//----- nvinfo : EIATTR_PARAM_CBANK
	.align		4
        /*00b0*/ 	.byte	0x04, 0x0a
        /*00b2*/ 	.short	(.L_6457 - .L_6456)
	.align		4
.L_6456:
        /*00b4*/ 	.word	index@(.nv.constant0._ZN2at6native27unrolled_elementwise_kernelIZZZNS0_49_GLOBAL__N__b919a28f_16_Normalization_cu_5c38458722batch_norm_elementwiseERKNS_6TensorES5_RKSt8optionalIS3_ES9_S5_S5_ENKUlvE0_clEvENKUlvE1_clEvEUlN3c108BFloat16EffffE_St5arrayIPcLm6EELi4E23TrivialOffsetCalculatorILi5EjESI_ILi1EjENS0_6memory15LoadWithoutCastENSL_16StoreWithoutCastEEEviT_T0_T2_T3_T4_T5_)
        /*00b8*/ 	.short	0x0380
        /*00ba*/ 	.short	0x003c


	//----- nvinfo : EIATTR_SW_WAR
	.align		4
.L_6457:
        /*00bc*/ 	.byte	0x04, 0x36
        /*00be*/ 	.short	(.L_6459 - .L_6458)
.L_6458:
        /*00c0*/ 	.word	0x00000008
.L_6459:


//--------------------- .nv.info._ZN2at6native29vectorized_elementwise_kernelILi2EZZZNS0_49_GLOBAL__N__b919a28f_16_Normalization_cu_5c38458722batch_norm_elementwiseERKNS_6TensorES5_RKSt8optionalIS3_ES9_S5_S5_ENKUlvE0_clEvENKUlvE1_clEvEUlN3c108BFloat16EffffE_St5arrayIPcLm6EEEEviT0_T1_ --------------------------
	.section	.nv.info._ZN2at6native29vectorized_elementwise_kernelILi2EZZZNS0_49_GLOBAL__N__b919a28f_16_Normalization_cu_5c38458722batch_norm_elementwiseERKNS_6TensorES5_RKSt8optionalIS3_ES9_S5_S5_ENKUlvE0_clEvENKUlvE1_clEvEUlN3c108BFloat16EffffE_St5arrayIPcLm6EEEEviT0_T1_,"",@"SHT_CUDA_INFO"
	.sectionflags	@""
	.align	4


	//----- nvinfo : EIATTR_CUDA_API_VERSION
	.align		4
        /*0000*/ 	.byte	0x04, 0x37
        /*0002*/ 	.short	(.L_6461 - .L_6460)
.L_6460:
        /*0004*/ 	.word	0x00000082


	//----- nvinfo : EIATTR_KPARAM_INFO
	.align		4
.L_6461:
        /*0008*/ 	.byte	0x04, 0x17
        /*000a*/ 	.short	(.L_6463 - .L_6462)
.L_6462:
        /*000c*/ 	.word	0x00000000
        /*0010*/ 	.short	0x0002
        /*0012*/ 	.short	0x0008
        /*0014*/ 	.byte	0x00, 0xf0, 0xc1, 0x00


	//----- nvinfo : EIATTR_KPARAM_INFO
	.align		4
.L_6463:
        /*0018*/ 	.byte	0x04, 0x17
        /*001a*/ 	.short	(.L_6465 - .L_6464)
.L_6464:
        /*001c*/ 	.word	0x00000000
        /*0020*/ 	.short	0x0001
        /*0022*/ 	.short	0x0004
        /*0024*/ 	.byte	0x00, 0xf0, 0x05, 0x00


	//----- nvinfo : EIATTR_KPARAM_INFO
	.align		4
.L_6465:
        /*0028*/ 	.byte	0x04, 0x17
        /*002a*/ 	.short	(.L_6467 - .L_6466)
.L_6466:
        /*002c*/ 	.word	0x00000000
        /*0030*/ 	.short	0x0000
        /*0032*/ 	.short	0x0000
        /*0034*/ 	.byte	0x00, 0xf0, 0x11, 0x00


	//----- nvinfo : EIATTR_SPARSE_MMA_MASK
	.align		4
.L_6467:
        /*0038*/ 	.byte	0x03, 0x50
        /*003a*/ 	.short	0x0000


	//----- nvinfo : EIATTR_MAXREG_COUNT
	.align		4
        /*003c*/ 	.byte	0x03, 0x1b
        /*003e*/ 	.short	0x00ff


	//----- nvinfo : EIATTR_MERCURY_ISA_VERSION
	.align		4
        /*0040*/ 	.byte	0x03, 0x5f
        /*0042*/ 	.short	0x0101


	//----- nvinfo : EIATTR_VRC_CTA_INIT_COUNT
	.align		4
        /*0044*/ 	.byte	0x02, 0x4a
	.zero		1
	.zero		1


	//----- nvinfo : EIATTR_EXIT_INSTR_OFFSETS
	.align		4
        /*0048*/ 	.byte	0x04, 0x1c
        /*004a*/ 	.short	(.L_6469 - .L_6468)


	//   ....[0]....
.L_6468:
        /*004c*/ 	.word	0x00001230


	//   ....[1]....
        /*0050*/ 	.word	0x00001280


	//   ....[2]....
        /*0054*/ 	.word	0x000017c0


	//----- nvinfo : EIATTR_MAX_THREADS
	.align		4
.L_6469:
        /*0058*/ 	.byte	0x04, 0x05
        /*005a*/ 	.short	(.L_6471 - .L_6470)
.L_6470:
        /*005c*/ 	.word	0x00000080
        /*0060*/ 	.word	0x00000001
        /*0064*/ 	.word	0x00000001


	//----- nvinfo : EIATTR_CRS_STACK_SIZE
	.align		4
.L_6471:
        /*0068*/ 	.byte	0x04, 0x1e
        /*006a*/ 	.short	(.L_6473 - .L_6472)
.L_6472:
        /*006c*/ 	.word	0x00000000


	//----- nvinfo : EIATTR_CBANK_PARAM_SIZE
	.align		4
.L_6473:
        /*0070*/ 	.byte	0x03, 0x19
        /*0072*/ 	.short	0x0038


	//----- nvinfo : EIATTR_PARAM_CBANK
	.align		4
        /*0074*/ 	.byte	0x04, 0x0a
        /*0076*/ 	.short	(.L_6475 - .L_6474)
	.align		4
.L_6474:
        /*0078*/ 	.word	index@(.nv.constant0._ZN2at6native29vectorized_elementwise_kernelILi2EZZZNS0_49_GLOBAL__N__b919a28f_16_Normalization_cu_5c38458722batch_norm_elementwiseERKNS_6TensorES5_RKSt8optionalIS3_ES9_S5_S5_ENKUlvE0_clEvENKUlvE1_clEvEUlN3c108BFloat16EffffE_St5arrayIPcLm6EEEEviT0_T1_)
        /*007c*/ 	.short	0x0380
        /*007e*/ 	.short	0x0038


	//----- nvinfo : EIATTR_SW_WAR
	.align		4
.L_6475:
        /*0080*/ 	.byte	0x04, 0x36
        /*0082*/ 	.short	(.L_6477 - .L_6476)
.L_6476:
        /*0084*/ 	.word	0x00000008
.L_6477:


//--------------------- .nv.info._ZN2at6native29vectorized_elementwise_kernelILi4EZZZNS0_49_GLOBAL__N__b919a28f_16_Normalization_cu_5c38458722batch_norm_elementwiseERKNS_6TensorES5_RKSt8optionalIS3_ES9_S5_S5_ENKUlvE0_clEvENKUlvE1_clEvEUlN3c108BFloat16EffffE_St5arrayIPcLm6EEEEviT0_T1_ --------------------------
	.section	.nv.info._ZN2at6native29vectorized_elementwise_kernelILi4EZZZNS0_49_GLOBAL__N__b919a28f_16_Normalization_cu_5c38458722batch_norm_elementwiseERKNS_6TensorES5_RKSt8optionalIS3_ES9_S5_S5_ENKUlvE0_clEvENKUlvE1_clEvEUlN3c108BFloat16EffffE_St5arrayIPcLm6EEEEviT0_T1_,"",@"SHT_CUDA_INFO"
	.sectionflags	@""
	.align	4


	//----- nvinfo : EIATTR_CUDA_API_VERSION
	.align		4
        /*0000*/ 	.byte	0x04, 0x37
        /*0002*/ 	.short	(.L_6479 - .L_6478)
.L_6478:
        /*0004*/ 	.word	0x00000082


	//----- nvinfo : EIATTR_KPARAM_INFO
	.align		4
.L_6479:
        /*0008*/ 	.byte	0x04, 0x17
        /*000a*/ 	.short	(.L_6481 - .L_6480)
.L_6480:
        /*000c*/ 	.word	0x00000000
        /*0010*/ 	.short	0x0002
        /*0012*/ 	.short	0x0008
        /*0014*/ 	.byte	0x00, 0xf0, 0xc1, 0x00


	//----- nvinfo : EIATTR_KPARAM_INFO
	.align		4
.L_6481:
        /*0018*/ 	.byte	0x04, 0x17
        /*001a*/ 	.short	(.L_6483 - .L_6482)
.L_6482:
        /*001c*/ 	.word	0x00000000
        /*0020*/ 	.short	0x0001
        /*0022*/ 	.short	0x0004
        /*0024*/ 	.byte	0x00, 0xf0, 0x05, 0x00


	//----- nvinfo : EIATTR_KPARAM_INFO
	.align		4
.L_6483:
        /*0028*/ 	.byte	0x04, 0x17
        /*002a*/ 	.short	(.L_6485 - .L_6484)
.L_6484:
        /*002c*/ 	.word	0x00000000
        /*0030*/ 	.short	0x0000
        /*0032*/ 	.short	0x0000
        /*0034*/ 	.byte	0x00, 0xf0, 0x11, 0x00


	//----- nvinfo : EIATTR_SPARSE_MMA_MASK
	.align		4
.L_6485:
        /*0038*/ 	.byte	0x03, 0x50
        /*003a*/ 	.short	0x0000


	//----- nvinfo : EIATTR_MAXREG_COUNT
	.align		4
        /*003c*/ 	.byte	0x03, 0x1b
        /*003e*/ 	.short	0x00ff


	//----- nvinfo : EIATTR_MERCURY_ISA_VERSION
	.align		4
        /*0040*/ 	.byte	0x03, 0x5f
        /*0042*/ 	.short	0x0101


	//----- nvinfo : EIATTR_VRC_CTA_INIT_COUNT
	.align		4
        /*0044*/ 	.byte	0x02, 0x4a
	.zero		1
	.zero		1


	//----- nvinfo : EIATTR_EXIT_INSTR_OFFSETS
	.align		4
        /*0048*/ 	.byte	0x04, 0x1c
        /*004a*/ 	.short	(.L_6487 - .L_6486)


	//   ....[0]....
.L_6486:
        /*004c*/ 	.word	0x00001230


	//   ....[1]....
        /*0050*/ 	.word	0x00001280


	//   ....[2]....
        /*0054*/ 	.word	0x00001700


	//----- nvinfo : EIATTR_MAX_THREADS
	.align		4
.L_6487:
        /*0058*/ 	.byte	0x04, 0x05
        /*005a*/ 	.short	(.L_6489 - .L_6488)
.L_6488:
        /*005c*/ 	.word	0x00000080
        /*0060*/ 	.word	0x00000001
        /*0064*/ 	.word	0x00000001


	//----- nvinfo : EIATTR_CRS_STACK_SIZE
	.align		4
.L_6489:
        /*0068*/ 	.byte	0x04, 0x1e
        /*006a*/ 	.short	(.L_6491 - .L_6490)
.L_6490:
        /*006c*/ 	.word	0x00000000


	//----- nvinfo : EIATTR_CBANK_PARAM_SIZE
	.align		4
.L_6491:
        /*0070*/ 	.byte	0x03, 0x19
        /*0072*/ 	.short	0x0038


	//----- nvinfo : EIATTR_PARAM_CBANK
	.align		4
        /*0074*/ 	.byte	0x04, 0x0a
        /*0076*/ 	.short	(.L_6493 - .L_6492)
	.align		4
.L_6492:
        /*0078*/ 	.word	index@(.nv.constant0._ZN2at6native29vectorized_elementwise_kernelILi4EZZZNS0_49_GLOBAL__N__b919a28f_16_Normalization_cu_5c38458722batch_norm_elementwiseERKNS_6TensorES5_RKSt8optionalIS3_ES9_S5_S5_ENKUlvE0_clEvENKUlvE1_clEvEUlN3c108BFloat16EffffE_St5arrayIPcLm6EEEEviT0_T1_)
        /*007c*/ 	.short	0x0380
        /*007e*/ 	.short	0x0038


	//----- nvinfo : EIATTR_SW_WAR
	.align		4
.L_6493:
        /*0080*/ 	.byte	0x04, 0x36
        /*0082*/ 	.short	(.L_6495 - .L_6494)
.L_6494:
        /*0084*/ 	.word	0x00000008
.L_6495:


//--------------------- .nv.info._ZN2at6native29vectorized_elementwise_kernelILi8EZZZNS0_49_GLOBAL__N__b919a28f_16_Normalization_cu_5c38458722batch_norm_elementwiseERKNS_6TensorES5_RKSt8optionalIS3_ES9_S5_S5_ENKUlvE0_clEvENKUlvE1_clEvEUlN3c108BFloat16EffffE_St5arrayIPcLm6EEEEviT0_T1_ --------------------------
	.section	.nv.info._ZN2at6native29vectorized_elementwise_kernelILi8EZZZNS0_49_GLOBAL__N__b919a28f_16_Normalization_cu_5c38458722batch_norm_elementwiseERKNS_6TensorES5_RKSt8optionalIS3_ES9_S5_S5_ENKUlvE0_clEvENKUlvE1_clEvEUlN3c108BFloat16EffffE_St5arrayIPcLm6EEEEviT0_T1_,"",@"SHT_CUDA_INFO"
	.sectionflags	@""
	.align	4


	//----- nvinfo : EIATTR_CUDA_API_VERSION
	.align		4
        /*0000*/ 	.byte	0x04, 0x37
        /*0002*/ 	.short	(.L_6497 - .L_6496)
.L_6496:
        /*0004*/ 	.word	0x00000082


	//----- nvinfo : EIATTR_KPARAM_INFO
	.align		4
.L_6497:
        /*0008*/ 	.byte	0x04, 0x17
        /*000a*/ 	.short	(.L_6499 - .L_6498)
.L_6498:
        /*000c*/ 	.word	0x00000000
        /*0010*/ 	.short	0x0002
        /*0012*/ 	.short	0x0008
        /*0014*/ 	.byte	0x00, 0xf0, 0xc1, 0x00


	//----- nvinfo : EIATTR_KPARAM_INFO
	.align		4
.L_6499:
        /*0018*/ 	.byte	0x04, 0x17
        /*001a*/ 	.short	(.L_6501 - .L_6500)
.L_6500:
        /*001c*/ 	.word	0x00000000
        /*0020*/ 	.short	0x0001
        /*0022*/ 	.short	0x0004
        /*0024*/ 	.byte	0x00, 0xf0, 0x05, 0x00


	//----- nvinfo : EIATTR_KPARAM_INFO
	.align		4
.L_6501:
        /*0028*/ 	.byte	0x04, 0x17
        /*002a*/ 	.short	(.L_6503 - .L_6502)
.L_6502:
        /*002c*/ 	.word	0x00000000
        /*0030*/ 	.short	0x0000
        /*0032*/ 	.short	0x0000
        /*0034*/ 	.byte	0x00, 0xf0, 0x11, 0x00


	//----- nvinfo : EIATTR_SPARSE_MMA_MASK
	.align		4
.L_6503:
        /*0038*/ 	.byte	0x03, 0x50
        /*003a*/ 	.short	0x0000


	//----- nvinfo : EIATTR_MAXREG_COUNT
	.align		4
        /*003c*/ 	.byte	0x03, 0x1b
        /*003e*/ 	.short	0x00ff


	//----- nvinfo : EIATTR_MERCURY_ISA_VERSION
	.align		4
        /*0040*/ 	.byte	0x03, 0x5f
        /*0042*/ 	.short	0x0101


	//----- nvinfo : EIATTR_VRC_CTA_INIT_COUNT
	.align		4
        /*0044*/ 	.byte	0x02, 0x4a
	.zero		1
	.zero		1


	//----- nvinfo : EIATTR_EXIT_INSTR_OFFSETS
	.align		4
        /*0048*/ 	.byte	0x04, 0x1c
        /*004a*/ 	.short	(.L_6505 - .L_6504)


	//   ....[0]....
.L_6504:
        /*004c*/ 	.word	0x00001230


	//   ....[1]....
        /*0050*/ 	.word	0x00001280


	//   ....[2]....
        /*0054*/ 	.word	0x000016a0


	//----- nvinfo : EIATTR_MAX_THREADS
	.align		4
.L_6505:
        /*0058*/ 	.byte	0x04, 0x05
        /*005a*/ 	.short	(.L_6507 - .L_6506)
.L_6506:
        /*005c*/ 	.word	0x00000080
        /*0060*/ 	.word	0x00000001
        /*0064*/ 	.word	0x00000001


	//----- nvinfo : EIATTR_CRS_STACK_SIZE
	.align		4
.L_6507:
        /*0068*/ 	.byte	0x04, 0x1e
        /*006a*/ 	.short	(.L_6509 - .L_6508)
.L_6508:
        /*006c*/ 	.word	0x00000000


	//----- nvinfo : EIATTR_CBANK_PARAM_SIZE
	.align		4
.L_6509:
        /*0070*/ 	.byte	0x03, 0x19
        /*0072*/ 	.short	0x0038


	//----- nvinfo : EIATTR_PARAM_CBANK
	.align		4
        /*0074*/ 	.byte	0x04, 0x0a
        /*0076*/ 	.short	(.L_6511 - .L_6510)
	.align		4
.L_6510:
        /*0078*/ 	.word	index@(.nv.constant0._ZN2at6native29vectorized_elementwise_kernelILi8EZZZNS0_49_GLOBAL__N__b919a28f_16_Normalization_cu_5c38458722batch_norm_elementwiseERKNS_6TensorES5_RKSt8optionalIS3_ES9_S5_S5_ENKUlvE0_clEvENKUlvE1_clEvEUlN3c108BFloat16EffffE_St5arrayIPcLm6EEEEviT0_T1_)
        /*007c*/ 	.short	0x0380
        /*007e*/ 	.short	0x0038


	//----- nvinfo : EIATTR_SW_WAR
	.align		4
.L_6511:
        /*0080*/ 	.byte	0x04, 0x36
        /*0082*/ 	.short	(.L_6513 - .L_6512)
.L_6512:
        /*0084*/ 	.word	0x00000008
.L_6513:


//--------------------- .nv.info._ZN2at6native18elementwise_kernelILi128ELi4EZNS0_15gpu_kernel_implIZZZNS0_49_GLOBAL__N__b919a28f_16_Normalization_cu_5c38458722batch_norm_elementwiseERKNS_6TensorES6_RKSt8optionalIS4_ESA_S6_S6_ENKUlvE0_clEvENKUlvE0_clEvEUlfffffE_EEvRNS_18TensorIteratorBaseERKT_EUliE_EEviT1_ --------------------------
	.section	.nv.info._ZN2at6native18elementwise_kernelILi128ELi4EZNS0_15gpu_kernel_implIZZZNS0_49_GLOBAL__N__b919a28f_16_Normalization_cu_5c38458722batch_norm_elementwiseERKNS_6TensorES6_RKSt8optionalIS4_ESA_S6_S6_ENKUlvE0_clEvENKUlvE0_clEvEUlfffffE_EEvRNS_18TensorIteratorBaseERKT_EUliE_EEviT1_,"",@"SHT_CUDA_INFO"
	.sectionflags	@""
	.align	4


	//----- nvinfo : EIATTR_CUDA_API_VERSION
	.align		4
        /*0000*/ 	.byte	0x04, 0x37
        /*0002*/ 	.short	(.L_6515 - .L_6514)
.L_6514:
        /*0004*/ 	.word	0x00000082


	//----- nvinfo : EIATTR_KPARAM_INFO
	.align		4
.L_6515:
        /*0008*/ 	.byte	0x04, 0x17
        /*000a*/ 	.short	(.L_6517 - .L_6516)
.L_6516:
        /*000c*/ 	.word	0x00000000
        /*0010*/ 	.short	0x0001
        /*0012*/ 	.short	0x0008
        /*0014*/ 	.byte	0x00, 0xf0, 0x21, 0x0f


	//----- nvinfo : EIATTR_KPARAM_INFO
	.align		4
.L_6517:
        /*0018*/ 	.byte	0x04, 0x17
        /*001a*/ 	.short	(.L_6519 - .L_6518)
.L_6518:
        /*001c*/ 	.word	0x00000000
        /*0020*/ 	.short	0x0000
        /*0022*/ 	.short	0x0000
        /*0024*/ 	.byte	0x00, 0xf0, 0x11, 0x00


	//----- nvinfo : EIATTR_SPARSE_MMA_MASK
	.align		4
.L_6519:
        /*0028*/ 	.byte	0x03, 0x50
        /*002a*/ 	.short	0x0000


	//----- nvinfo : EIATTR_MAXREG_COUNT
	.align		4
        /*002c*/ 	.byte	0x03, 0x1b
        /*002e*/ 	.short	0x0080


	//----- nvinfo : EIATTR_EXTERNS
	.align		4
        /*0030*/ 	.byte	0x04, 0x0f
        /*0032*/ 	.short	(.L_6521 - .L_6520)


	//   ....[0]....
	.align		4
.L_6520:
        /*0034*/ 	.word	index@(__assertfail)


	//----- nvinfo : EIATTR_MERCURY_ISA_VERSION
	.align		4
.L_6521:
        /*0038*/ 	.byte	0x03, 0x5f
        /*003a*/ 	.short	0x0101


	//----- nvinfo : EIATTR_VRC_CTA_INIT_COUNT
	.align		4
        /*003c*/ 	.byte	0x02, 0x4a
	.zero		1
	.zero		1


	//----- nvinfo : EIATTR_SYSCALL_OFFSETS
	.align		4
        /*0040*/ 	.byte	0x04, 0x46
        /*0042*/ 	.short	(.L_6523 - .L_6522)


	//   ....[0]....
.L_6522:
        /*0044*/ 	.word	0x00002920


	//   ....[1]....
        /*0048*/ 	.word	0x00003710


	//   ....[2]....
        /*004c*/ 	.word	0x00004500


	//   ....[3]....
        /*0050*/ 	.word	0x000052f0


	//   ....[4]....
        /*0054*/ 	.word	0x000060e0


	//   ....[5]....
        /*0058*/ 	.word	0x00006ec0


	//   ....[6]....
        /*005c*/ 	.word	0x000098d0


	//   ....[7]....
        /*0060*/ 	.word	0x0000a6c0


	//   ....[8]....
        /*0064*/ 	.word	0x0000b4b0


	//   ....[9]....
        /*0068*/ 	.word	0x0000c2a0


	//   ....[10]....
        /*006c*/ 	.word	0x0000d090


	//   ....[11]....
        /*0070*/ 	.word	0x0000dcd0


	//   ....[12]....
        /*0074*/ 	.word	0x000107f0


	//   ....[13]....
        /*0078*/ 	.word	0x000115e0


	//   ....[14]....
        /*007c*/ 	.word	0x000123d0


	//   ....[15]....
        /*0080*/ 	.word	0x000131c0


	//   ....[16]....
        /*0084*/ 	.word	0x00013fb0


	//   ....[17]....
        /*0088*/ 	.word	0x00014bf0


	//   ....[18]....
        /*008c*/ 	.word	0x00017720


	//   ....[19]....
        /*0090*/ 	.word	0x00018510


	//   ....[20]....
        /*0094*/ 	.word	0x00019300


	//   ....[21]....
        /*0098*/ 	.word	0x0001a0f0


	//   ....[22]....
        /*009c*/ 	.word	0x0001aee0


	//   ....[23]....
        /*00a0*/ 	.word	0x0001baf0


	//----- nvinfo : EIATTR_EXIT_INSTR_OFFSETS
	.align		4
.L_6523:
        /*00a4*/ 	.byte	0x04, 0x1c
        /*00a6*/ 	.short	(.L_6525 - .L_6524)


	//   ....[0]....
.L_6524:
        /*00a8*/ 	.word	0x00014ea0


	//   ....[1]....
        /*00ac*/ 	.word	0x0001b070


	//   ....[2]....
        /*00b0*/ 	.word	0x0001b0b0


	//   ....[3]....
        /*00b4*/ 	.word	0x0001b140


	//   ....[4]....
        /*00b8*/ 	.word	0x0001b170


	//   ....[5]....
        /*00bc*/ 	.word	0x0001b1a0


	//   ....[6]....
        /*00c0*/ 	.word	0x0001b220


	//   ....[7]....
        /*00c4*/ 	.word	0x0001b250


	//   ....[8]....
        /*00c8*/ 	.word	0x0001b2e0


	//   ....[9]....
        /*00cc*/ 	.word	0x0001b320


	//   ....[10]....
        /*00d0*/ 	.word	0x0001b360


	//   ....[11]....
        /*00d4*/ 	.word	0x0001b430


	//   ....[12]....
        /*00d8*/ 	.word	0x0001b590


	//   ....[13]....
        /*00dc*/ 	.word	0x0001b6f0


	//   ....[14]....
        /*00e0*/ 	.word	0x0001b840


	//   ....[15]....
        /*00e4*/ 	.word	0x0001b870


	//   ....[16]....
        /*00e8*/ 	.word	0x0001b8a0


	//   ....[17]....
        /*00ec*/ 	.word	0x0001b940


	//   ....[18]....
        /*00f0*/ 	.word	0x0001b990


	//   ....[19]....
        /*00f4*/ 	.word	0x0001bb00


	//   ....[20]....
        /*00f8*/ 	.word	0x0001bc00


	//   ....[21]....
        /*00fc*/ 	.word	0x0001bd30


	//   ....[22]....
        /*0100*/ 	.word	0x0001bd60


	//----- nvinfo : EIATTR_MAX_THREADS
	.align		4
.L_6525:
        /*0104*/ 	.byte	0x04, 0x05
        /*0106*/ 	.short	(.L_6527 - .L_6526)
.L_6526:
        /*0108*/ 	.word	0x00000080
        /*010c*/ 	.word	0x00000001
        /*0110*/ 	.word	0x00000001


	//----- nvinfo : EIATTR_CRS_STACK_SIZE
	.align		4
.L_6527:
        /*0114*/ 	.byte	0x04, 0x1e
        /*0116*/ 	.short	(.L_6529 - .L_6528)
.L_6528:
        /*0118*/ 	.word	0x00000000


	//----- nvinfo : EIATTR_CBANK_PARAM_SIZE
	.align		4
.L_6529:
        /*011c*/ 	.byte	0x03, 0x19
        /*011e*/ 	.short	0x03d0


	//----- nvinfo : EIATTR_PARAM_CBANK
	.align		4
        /*0120*/ 	.byte	0x04, 0x0a
        /*0122*/ 	.short	(.L_6531 - .L_6530)
	.align		4
.L_6530:
        /*0124*/ 	.word	index@(.nv.constant0._ZN2at6native18elementwise_kernelILi128ELi4EZNS0_15gpu_kernel_implIZZZNS0_49_GLOBAL__N__b919a28f_16_Normalization_cu_5c38458722batch_norm_elementwiseERKNS_6TensorES6_RKSt8optionalIS4_ESA_S6_S6_ENKUlvE0_clEvENKUlvE0_clEvEUlfffffE_EEvRNS_18TensorIteratorBaseERKT_EUliE_EEviT1_)
        /*0128*/ 	.short	0x0380
        /*012a*/ 	.short	0x03d0


	//----- nvinfo : EIATTR_SW_WAR
	.align		4
.L_6531:
        /*012c*/ 	.byte	0x04, 0x36
        /*012e*/ 	.short	(.L_6533 - .L_6532)
.L_6532:
        /*0130*/ 	.word	0x00000008
.L_6533:


//--------------------- .nv.info._ZN2at6native27unrolled_elementwise_kernelIZZZNS0_49_GLOBAL__N__b919a28f_16_Normalization_cu_5c38458722batch_norm_elementwiseERKNS_6TensorES5_RKSt8optionalIS3_ES9_S5_S5_ENKUlvE0_clEvENKUlvE0_clEvEUlfffffE_St5arrayIPcLm6EELi4E23TrivialOffsetCalculatorILi5EjESG_ILi1EjENS0_6memory12LoadWithCastILi5EEENSJ_13StoreWithCastILi1EEEEEviT_T0_T2_T3_T4_T5_ --------------------------
	.section	.nv.info._ZN2at6native27unrolled_elementwise_kernelIZZZNS0_49_GLOBAL__N__b919a28f_16_Normalization_cu_5c38458722batch_norm_elementwiseERKNS_6TensorES5_RKSt8optionalIS3_ES9_S5_S5_ENKUlvE0_clEvENKUlvE0_clEvEUlfffffE_St5arrayIPcLm6EELi4E23TrivialOffsetCalculatorILi5EjESG_ILi1EjENS0_6memory12LoadWithCastILi5EEENSJ_13StoreWithCastILi1EEEEEviT_T0_T2_T3_T4_T5_,"",@"SHT_CUDA_INFO"
	.sectionflags	@""
	.align	4


	//----- nvinfo : EIATTR_CUDA_API_VERSION
	.align		4
        /*0000*/ 	.byte	0x04, 0x37
        /*0002*/ 	.short	(.L_6535 - .L_6534)
.L_6534:
        /*0004*/ 	.word	0x00000082


	//----- nvinfo : EIATTR_KPARAM_INFO
	.align		4
.L_6535:
        /*0008*/ 	.byte	0x04, 0x17
        /*000a*/ 	.short	(.L_6537 - .L_6536)
.L_6536:
        /*000c*/ 	.word	0x00000000
        /*0010*/ 	.short	0x0006
        /*0012*/ 	.short	0x0058
        /*0014*/ 	.byte	0x00, 0xf0, 0x21, 0x00


	//----- nvinfo : EIATTR_KPARAM_INFO
	.align		4
.L_6537:
        /*0018*/ 	.byte	0x04, 0x17
        /*001a*/ 	.short	(.L_6539 - .L_6538)
.L_6538:
        /*001c*/ 	.word	0x00000000
        /*0020*/ 	.short	0x0005
        /*0022*/ 	.short	0x003c
        /*0024*/ 	.byte	0x00, 0xf0, 0x71, 0x00


	//----- nvinfo : EIATTR_KPARAM_INFO
	.align		4
.L_6539:
        /*0028*/ 	.byte	0x04, 0x17
        /*002a*/ 	.short	(.L_6541 - .L_6540)
.L_6540:
        /*002c*/ 	.word	0x00000000
        /*0030*/ 	.short	0x0004
        /*0032*/ 	.short	0x0039
        /*0034*/ 	.byte	0x00, 0xf0, 0x05, 0x00


	//----- nvinfo : EIATTR_KPARAM_INFO
	.align		4
.L_6541:
        /*0038*/ 	.byte	0x04, 0x17
        /*003a*/ 	.short	(.L_6543 - .L_6542)
.L_6542:
        /*003c*/ 	.word	0x00000000
        /*0040*/ 	.short	0x0003
        /*0042*/ 	.short	0x0038
        /*0044*/ 	.byte	0x00, 0xf0, 0x05, 0x00


	//----- nvinfo : EIATTR_KPARAM_INFO
	.align		4
.L_6543:
        /*0048*/ 	.byte	0x04, 0x17
        /*004a*/ 	.short	(.L_6545 - .L_6544)
.L_6544:
        /*004c*/ 	.word	0x00000000
        /*0050*/ 	.short	0x0002
        /*0052*/ 	.short	0x0008
        /*0054*/ 	.byte	0x00, 0xf0, 0xc1, 0x00


	//----- nvinfo : EIATTR_KPARAM_INFO
	.align		4
.L_6545:
        /*0058*/ 	.byte	0x04, 0x17
        /*005a*/ 	.short	(.L_6547 - .L_6546)
.L_6546:
        /*005c*/ 	.word	0x00000000
        /*0060*/ 	.short	0x0001
        /*0062*/ 	.short	0x0004
        /*0064*/ 	.byte	0x00, 0xf0, 0x05, 0x00


	//----- nvinfo : EIATTR_KPARAM_INFO
	.align		4
.L_6547:
        /*0068*/ 	.byte	0x04, 0x17
        /*006a*/ 	.short	(.L_6549 - .L_6548)
.L_6548:
        /*006c*/ 	.word	0x00000000
        /*0070*/ 	.short	0x0000
        /*0072*/ 	.short	0x0000
        /*0074*/ 	.byte	0x00, 0xf0, 0x11, 0x00


	//----- nvinfo : EIATTR_SPARSE_MMA_MASK
	.align		4
.L_6549:
        /*0078*/ 	.byte	0x03, 0x50
        /*007a*/ 	.short	0x0000


	//----- nvinfo : EIATTR_MAXREG_COUNT
	.align		4
        /*007c*/ 	.byte	0x03, 0x1b
        /*007e*/ 	.short	0x00ff


	//----- nvinfo : EIATTR_EXTERNS
	.align		4
        /*0080*/ 	.byte	0x04, 0x0f
        /*0082*/ 	.short	(.L_6551 - .L_6550)


	//   ....[0]....
	.align		4
.L_6550:
        /*0084*/ 	.word	index@(__assertfail)


	//----- nvinfo : EIATTR_MERCURY_ISA_VERSION
	.align		4
.L_6551:
        /*0088*/ 	.byte	0x03, 0x5f
        /*008a*/ 	.short	0x0101


	//----- nvinfo : EIATTR_VRC_CTA_INIT_COUNT
	.align		4
        /*008c*/ 	.byte	0x02, 0x4a
	.zero		1
	.zero		1


	//----- nvinfo : EIATTR_SYSCALL_OFFSETS
	.align		4
        /*0090*/ 	.byte	0x04, 0x46
        /*0092*/ 	.short	(.L_6553 - .L_6552)


	//   ....[0]....
.L_6552:
        /*0094*/ 	.word	0x00000e50


	//   ....[1]....
        /*0098*/ 	.word	0x00001c70


	//   ....[2]....
        /*009c*/ 	.word	0x00002a80


	//   ....[3]....
        /*00a0*/ 	.word	0x000038a0


	//   ....[4]....
        /*00a4*/ 	.word	0x000046c0


	//   ....[5]....
        /*00a8*/ 	.word	0x000055f0


	//   ....[6]....
        /*00ac*/ 	.word	0x00006400


	//   ....[7]....
        /*00b0*/ 	.word	0x00007220


	//   ....[8]....
        /*00b4*/ 	.word	0x00008040


	//   ....[9]....
        /*00b8*/ 	.word	0x00008e50


	//   ....[10]....
        /*00bc*/ 	.word	0x00009d00


	//   ....[11]....
        /*00c0*/ 	.word	0x0000ab20


	//   ....[12]....
        /*00c4*/ 	.word	0x0000b930


	//   ....[13]....
        /*00c8*/ 	.word	0x0000c750


	//   ....[14]....
        /*00cc*/ 	.word	0x0000d570


	//   ....[15]....
        /*00d0*/ 	.word	0x0000e440


	//   ....[16]....
        /*00d4*/ 	.word	0x0000f270


	//   ....[17]....
        /*00d8*/ 	.word	0x000100a0


	//   ....[18]....
        /*00dc*/ 	.word	0x00010ed0


	//   ....[19]....
        /*00e0*/ 	.word	0x00011cc0


	//   ....[20]....
        /*00e4*/ 	.word	0x00012b60


	//   ....[21]....
        /*00e8*/ 	.word	0x000138b0


	//   ....[22]....
        /*00ec*/ 	.word	0x00014730


	//   ....[23]....
        /*00f0*/ 	.word	0x00015590


	//----- nvinfo : EIATTR_EXIT_INSTR_OFFSETS
	.align		4
.L_6553:
        /*00f4*/ 	.byte	0x04, 0x1c
        /*00f6*/ 	.short	(.L_6555 - .L_6554)


	//   ....[0]....
.L_6554:
        /*00f8*/ 	.word	0x000149d0


	//   ....[1]....
        /*00fc*/ 	.word	0x00014b10


	//   ....[2]....
        /*0100*/ 	.word	0x00014b50


	//   ....[3]....
        /*0104*/ 	.word	0x00014be0


	//   ....[4]....
        /*0108*/ 	.word	0x00014c10


	//   ....[5]....
        /*010c*/ 	.word	0x00014c40


	//   ....[6]....
        /*0110*/ 	.word	0x00014cc0


	//   ....[7]....
        /*0114*/ 	.word	0x00014cf0


	//   ....[8]....
        /*0118*/ 	.word	0x00014d80


	//   ....[9]....
        /*011c*/ 	.word	0x00014dc0


	//   ....[10]....
        /*0120*/ 	.word	0x00014e00


	//   ....[11]....
        /*0124*/ 	.word	0x00014ed0


	//   ....[12]....
        /*0128*/ 	.word	0x00015030


	//   ....[13]....
        /*012c*/ 	.word	0x00015190


	//   ....[14]....
        /*0130*/ 	.word	0x000152e0


	//   ....[15]....
        /*0134*/ 	.word	0x00015310


	//   ....[16]....
        /*0138*/ 	.word	0x00015340


	//   ....[17]....
        /*013c*/ 	.word	0x000153e0


	//   ....[18]....
        /*0140*/ 	.word	0x00015430


	//   ....[19]....
        /*0144*/ 	.word	0x000155a0


	//   ....[20]....
        /*0148*/ 	.word	0x000156a0


	//   ....[21]....
        /*014c*/ 	.word	0x000157d0


	//   ....[22]....
        /*0150*/ 	.word	0x00015800


	//----- nvinfo : EIATTR_MAX_THREADS
	.align		4
.L_6555:
        /*0154*/ 	.byte	0x04, 0x05
        /*0156*/ 	.short	(.L_6557 - .L_6556)
.L_6556:
        /*0158*/ 	.word	0x00000080
        /*015c*/ 	.word	0x00000001
        /*0160*/ 	.word	0x00000001


	//----- nvinfo : EIATTR_CRS_STACK_SIZE
	.align		4
.L_6557:
        /*0164*/ 	.byte	0x04, 0x1e
        /*0166*/ 	.short	(.L_6559 - .L_6558)
.L_6558:
        /*0168*/ 	.word	0x00000000


	//----- nvinfo : EIATTR_CBANK_PARAM_SIZE
	.align		4
.L_6559:
        /*016c*/ 	.byte	0x03, 0x19
        /*016e*/ 	.short	0x0060


	//----- nvinfo : EIATTR_PARAM_CBANK
	.align		4
        /*0170*/ 	.byte	0x04, 0x0a
        /*0172*/ 	.short	(.L_6561 - .L_6560)
	.align		4
.L_6560:
        /*0174*/ 	.word	index@(.nv.constant0._ZN2at6native27unrolled_elementwise_kernelIZZZNS0_49_GLOBAL__N__b919a28f_16_Normalization_cu_5c38458722batch_norm_elementwiseERKNS_6TensorES5_RKSt8optionalIS3_ES9_S5_S5_ENKUlvE0_clEvENKUlvE0_clEvEUlfffffE_St5arrayIPcLm6EELi4E23TrivialOffsetCalculatorILi5EjESG_ILi1EjENS0_6memory12LoadWithCastILi5EEENSJ_13StoreWithCastILi1EEEEEviT_T0_T2_T3_T4_T5_)
        /*0178*/ 	.short	0x0380
        /*017a*/ 	.short	0x0060


	//----- nvinfo : EIATTR_SW_WAR
	.align		4
.L_6561:
        /*017c*/ 	.byte	0x04, 0x36
        /*017e*/ 	.short	(.L_6563 - .L_6562)
.L_6562:
        /*0180*/ 	.word	0x00000008
.L_6563:


//--------------------- .nv.info._ZN2at6native18elementwise_kernelILi128ELi2EZNS0_22gpu_kernel_impl_nocastIZZZNS0_49_GLOBAL__N__b919a28f_16_Normalization_cu_5c38458722batch_norm_elementwiseERKNS_6TensorES6_RKSt8optionalIS4_ESA_S6_S6_ENKUlvE0_clEvENKUlvE0_clEvEUlfffffE_EEvRNS_18TensorIteratorBaseERKT_EUliE_EEviT1_ --------------------------
	.section	.nv.info._ZN2at6native18elementwise_kernelILi128ELi2EZNS0_22gpu_kernel_impl_nocastIZZZNS0_49_GLOBAL__N__b919a28f_16_Normalization_cu_5c38458722batch_norm_elementwiseERKNS_6TensorES6_RKSt8optionalIS4_ESA_S6_S6_ENKUlvE0_clEvENKUlvE0_clEvEUlfffffE_EEvRNS_18TensorIteratorBaseERKT_EUliE_EEviT1_,"",@"SHT_CUDA_INFO"
	.sectionflags	@""
	.align	4


	//----- nvinfo : EIATTR_CUDA_API_VERSION
	.align		4
        /*0000*/ 	.byte	0x04, 0x37
        /*0002*/ 	.short	(.L_6565 - .L_6564)
.L_6564:
        /*0004*/ 	.word	0x00000082


	//----- nvinfo : EIATTR_KPARAM_INFO
	.align		4
.L_6565:
        /*0008*/ 	.byte	0x04, 0x17
        /*000a*/ 	.short	(.L_6567 - .L_6566)
.L_6566:
        /*000c*/ 	.word	0x00000000
        /*0010*/ 	.short	0x0001
        /*0012*/ 	.short	0x0008
        /*0014*/ 	.byte	0x00, 0xf0, 0x21, 0x0f


	//----- nvinfo : EIATTR_KPARAM_INFO
	.align		4
.L_6567:
        /*0018*/ 	.byte	0x04, 0x17
        /*001a*/ 	.short	(.L_6569 - .L_6568)
.L_6568:
        /*001c*/ 	.word	0x00000000
        /*0020*/ 	.short	0x0000
        /*0022*/ 	.short	0x0000
        /*0024*/ 	.byte	0x00, 0xf0, 0x11, 0x00


	//----- nvinfo : EIATTR_SPARSE_MMA_MASK
	.align		4
.L_6569:
        /*0028*/ 	.byte	0x03, 0x50
        /*002a*/ 	.short	0x0000


	//----- nvinfo : EIATTR_MAXREG_COUNT
	.align		4
        /*002c*/ 	.byte	0x03, 0x1b
        /*002e*/ 	.short	0x0080


	//----- nvinfo : EIATTR_MERCURY_ISA_VERSION
	.align		4
        /*0030*/ 	.byte	0x03, 0x5f
        /*0032*/ 	.short	0x0101


	//----- nvinfo : EIATTR_VRC_CTA_INIT_COUNT
	.align		4
        /*0034*/ 	.byte	0x02, 0x4a
	.zero		1
	.zero		1


	//----- nvinfo : EIATTR_EXIT_INSTR_OFFSETS
	.align		4
        /*0038*/ 	.byte	0x04, 0x1c
        /*003a*/ 	.short	(.L_6571 - .L_6570)


	//   ....[0]....
.L_6570:
        /*003c*/ 	.word	0x000001f0


	//   ....[1]....
        /*0040*/ 	.word	0x000002f0


	//   ....[2]....
        /*0044*/ 	.word	0x00001fa0


	//   ....[3]....
        /*0048*/ 	.word	0x00003bb0


	//----- nvinfo : EIATTR_MAX_THREADS
	.align		4
.L_6571:
        /*004c*/ 	.byte	0x04, 0x05
        /*004e*/ 	.short	(.L_6573 - .L_6572)
.L_6572:
        /*0050*/ 	.word	0x00000080
        /*0054*/ 	.word	0x00000001
        /*0058*/ 	.word	0x00000001


	//----- nvinfo : EIATTR_CRS_STACK_SIZE
	.align		4
.L_6573:
        /*005c*/ 	.byte	0x04, 0x1e
        /*005e*/ 	.short	(.L_6575 - .L_6574)
.L_6574:
        /*0060*/ 	.word	0x00000000


	//----- nvinfo : EIATTR_CBANK_PARAM_SIZE
	.align		4
.L_6575:
        /*0064*/ 	.byte	0x03, 0x19
        /*0066*/ 	.short	0x03d0


	//----- nvinfo : EIATTR_PARAM_CBANK
	.align		4
        /*0068*/ 	.byte	0x04, 0x0a
        /*006a*/ 	.short	(.L_6577 - .L_6576)
	.align		4
.L_6576:
        /*006c*/ 	.word	index@(.nv.constant0._ZN2at6native18elementwise_kernelILi128ELi2EZNS0_22gpu_kernel_impl_nocastIZZZNS0_49_GLOBAL__N__b919a28f_16_Normalization_cu_5c38458722batch_norm_elementwiseERKNS_6TensorES6_RKSt8optionalIS4_ESA_S6_S6_ENKUlvE0_clEvENKUlvE0_clEvEUlfffffE_EEvRNS_18TensorIteratorBaseERKT_EUliE_EEviT1_)
        /*0070*/ 	.short	0x0380
        /*0072*/ 	.short	0x03d0


	//----- nvinfo : EIATTR_SW_WAR
	.align		4
.L_6577:
        /*0074*/ 	.byte	0x04, 0x36
        /*0076*/ 	.short	(.L_6579 - .L_6578)
.L_6578:
        /*0078*/ 	.word	0x00000008
.L_6579:


//--------------------- .nv.info._ZN2at6native27unrolled_elementwise_kernelIZZZNS0_49_GLOBAL__N__b919a28f_16_Normalization_cu_5c38458722batch_norm_elementwiseERKNS_6TensorES5_RKSt8optionalIS3_ES9_S5_S5_ENKUlvE0_clEvENKUlvE0_clEvEUlfffffE_St5arrayIPcLm6EELi4E23TrivialOffsetCalculatorILi5EjESG_ILi1EjENS0_6memory15LoadWithoutCastENSJ_16StoreWithoutCastEEEviT_T0_T2_T3_T4_T5_ --------------------------
	.section	.nv.info._ZN2at6native27unrolled_elementwise_kernelIZZZNS0_49_GLOBAL__N__b919a28f_16_Normalization_cu_5c38458722batch_norm_elementwiseERKNS_6TensorES5_RKSt8optionalIS3_ES9_S5_S5_ENKUlvE0_clEvENKUlvE0_clEvEUlfffffE_St5arrayIPcLm6EELi4E23TrivialOffsetCalculatorILi5EjESG_ILi1EjENS0_6memory15LoadWithoutCastENSJ_16StoreWithoutCastEEEviT_T0_T2_T3_T4_T5_,"",@"SHT_CUDA_INFO"
	.sectionflags	@""
	.align	4


	//----- nvinfo : EIATTR_CUDA_API_VERSION
	.align		4
        /*0000*/ 	.byte	0x04, 0x37
        /*0002*/ 	.short	(.L_6581 - .L_6580)
.L_6580:
        /*0004*/ 	.word	0x00000082


	//----- nvinfo : EIATTR_KPARAM_INFO
	.align		4
.L_6581:
        /*0008*/ 	.byte	0x04, 0x17
        /*000a*/ 	.short	(.L_6583 - .L_6582)
.L_6582:
        /*000c*/ 	.word	0x00000000
        /*0010*/ 	.short	0x0006
        /*0012*/ 	.short	0x003b
        /*0014*/ 	.byte	0x00, 0xf0, 0x05, 0x00


	//----- nvinfo : EIATTR_KPARAM_INFO
	.align		4
.L_6583:
        /*0018*/ 	.byte	0x04, 0x17
        /*001a*/ 	.short	(.L_6585 - .L_6584)
.L_6584:
        /*001c*/ 	.word	0x00000000
        /*0020*/ 	.short	0x0005
        /*0022*/ 	.short	0x003a
        /*0024*/ 	.byte	0x00, 0xf0, 0x05, 0x00


	//----- nvinfo : EIATTR_KPARAM_INFO
	.align		4
.L_6585:
        /*0028*/ 	.byte	0x04, 0x17
        /*002a*/ 	.short	(.L_6587 - .L_6586)
.L_6586:
        /*002c*/ 	.word	0x00000000
        /*0030*/ 	.short	0x0004
        /*0032*/ 	.short	0x0039
        /*0034*/ 	.byte	0x00, 0xf0, 0x05, 0x00


	//----- nvinfo : EIATTR_KPARAM_INFO
	.align		4
.L_6587:
        /*0038*/ 	.byte	0x04, 0x17
        /*003a*/ 	.short	(.L_6589 - .L_6588)
.L_6588:
        /*003c*/ 	.word	0x00000000
        /*0040*/ 	.short	0x0003
        /*0042*/ 	.short	0x0038
        /*0044*/ 	.byte	0x00, 0xf0, 0x05, 0x00


	//----- nvinfo : EIATTR_KPARAM_INFO
	.align		4
.L_6589:
        /*0048*/ 	.byte	0x04, 0x17
        /*004a*/ 	.short	(.L_6591 - .L_6590)
.L_6590:
        /*004c*/ 	.word	0x00000000
        /*0050*/ 	.short	0x0002
        /*0052*/ 	.short	0x0008
        /*0054*/ 	.byte	0x00, 0xf0, 0xc1, 0x00


	//----- nvinfo : EIATTR_KPARAM_INFO
	.align		4
.L_6591:
        /*0058*/ 	.byte	0x04, 0x17
        /*005a*/ 	.short	(.L_6593 - .L_6592)
.L_6592:
        /*005c*/ 	.word	0x00000000
        /*0060*/ 	.short	0x0001
        /*0062*/ 	.short	0x0004
        /*0064*/ 	.byte	0x00, 0xf0, 0x05, 0x00


	//----- nvinfo : EIATTR_KPARAM_INFO
	.align		4
.L_6593:
        /*0068*/ 	.byte	0x04, 0x17
        /*006a*/ 	.short	(.L_6595 - .L_6594)
.L_6594:
        /*006c*/ 	.word	0x00000000
        /*0070*/ 	.short	0x0000
        /*0072*/ 	.short	0x0000
        /*0074*/ 	.byte	0x00, 0xf0, 0x11, 0x00


	//----- nvinfo : EIATTR_SPARSE_MMA_MASK
	.align		4
.L_6595:
        /*0078*/ 	.byte	0x03, 0x50
        /*007a*/ 	.short	0x0000


	//----- nvinfo : EIATTR_MAXREG_COUNT
	.align		4
        /*007c*/ 	.byte	0x03, 0x1b
        /*007e*/ 	.short	0x00ff


	//----- nvinfo : EIATTR_MERCURY_ISA_VERSION
	.align		4
        /*0080*/ 	.byte	0x03, 0x5f
        /*0082*/ 	.short	0x0101


	//----- nvinfo : EIATTR_VRC_CTA_INIT_COUNT
	.align		4
        /*0084*/ 	.byte	0x02, 0x4a
	.zero		1
	.zero		1


	//----- nvinfo : EIATTR_EXIT_INSTR_OFFSETS
	.align		4
        /*0088*/ 	.byte	0x04, 0x1c
        /*008a*/ 	.short	(.L_6597 - .L_6596)


	//   ....[0]....
.L_6596:
        /*008c*/ 	.word	0x00000800


	//   ....[1]....
        /*0090*/ 	.word	0x00000850


	//----- nvinfo : EIATTR_MAX_THREADS
	.align		4
.L_6597:
        /*0094*/ 	.byte	0x04, 0x05
        /*0096*/ 	.short	(.L_6599 - .L_6598)
.L_6598:
        /*0098*/ 	.word	0x00000080
        /*009c*/ 	.word	0x00000001
        /*00a0*/ 	.word	0x00000001


	//----- nvinfo : EIATTR_CRS_STACK_SIZE
	.align		4
.L_6599:
        /*00a4*/ 	.byte	0x04, 0x1e
        /*00a6*/ 	.short	(.L_6601 - .L_6600)
.L_6600:
        /*00a8*/ 	.word	0x00000000


	//----- nvinfo : EIATTR_CBANK_PARAM_SIZE
	.align		4
.L_6601:
        /*00ac*/ 	.byte	0x03, 0x19
        /*00ae*/ 	.short	0x003c


	//----- nvinfo : EIATTR_PARAM_CBANK
	.align		4
        /*00b0*/ 	.byte	0x04, 0x0a
        /*00b2*/ 	.short	(.L_6603 - .L_6602)
	.align		4
.L_6602:
        /*00b4*/ 	.word	index@(.nv.constant0._ZN2at6native27unrolled_elementwise_kernelIZZZNS0_49_GLOBAL__N__b919a28f_16_Normalization_cu_5c38458722batch_norm_elementwiseERKNS_6TensorES5_RKSt8optionalIS3_ES9_S5_S5_ENKUlvE0_clEvENKUlvE0_clEvEUlfffffE_St5arrayIPcLm6EELi4E23TrivialOffsetCalculatorILi5EjESG_ILi1EjENS0_6memory15LoadWithoutCastENSJ_16StoreWithoutCastEEEviT_T0_T2_T3_T4_T5_)
        /*00b8*/ 	.short	0x0380
        /*00ba*/ 	.short	0x003c


	//----- nvinfo : EIATTR_SW_WAR
	.align		4
.L_6603:
        /*00bc*/ 	.byte	0x04, 0x36
        /*00be*/ 	.short	(.L_6605 - .L_6604)
.L_6604:
        /*00c0*/ 	.word	0x00000008
.L_6605:


//--------------------- .nv.info._ZN2at6native29vectorized_elementwise_kernelILi2EZZZNS0_49_GLOBAL__N__b919a28f_16_Normalization_cu_5c38458722batch_norm_elementwiseERKNS_6TensorES5_RKSt8optionalIS3_ES9_S5_S5_ENKUlvE0_clEvENKUlvE0_clEvEUlfffffE_St5arrayIPcLm6EEEEviT0_T1_ --------------------------
	.section	.nv.info._ZN2at6native29vectorized_elementwise_kernelILi2EZZZNS0_49_GLOBAL__N__b919a28f_16_Normalization_cu_5c38458722batch_norm_elementwiseERKNS_6TensorES5_RKSt8optionalIS3_ES9_S5_S5_ENKUlvE0_clEvENKUlvE0_clEvEUlfffffE_St5arrayIPcLm6EEEEviT0_T1_,"",@"SHT_CUDA_INFO"
	.sectionflags	@""
	.align	4


	//----- nvinfo : EIATTR_CUDA_API_VERSION
	.align		4
        /*0000*/ 	.byte	0x04, 0x37
        /*0002*/ 	.short	(.L_6607 - .L_6606)
.L_6606:
        /*0004*/ 	.word	0x00000082


	//----- nvinfo : EIATTR_KPARAM_INFO
	.align		4
.L_6607:
        /*0008*/ 	.byte	0x04, 0x17
        /*000a*/ 	.short	(.L_6609 - .L_6608)
.L_6608:
        /*000c*/ 	.word	0x00000000
        /*0010*/ 	.short	0x0002
        /*0012*/ 	.short	0x0008
        /*0014*/ 	.byte	0x00, 0xf0, 0xc1, 0x00


	//----- nvinfo : EIATTR_KPARAM_INFO
	.align		4
.L_6609:
        /*0018*/ 	.byte	0x04, 0x17
        /*001a*/ 	.short	(.L_6611 - .L_6610)
.L_6610:
        /*001c*/ 	.word	0x00000000
        /*0020*/ 	.short	0x0001
        /*0022*/ 	.short	0x0004
        /*0024*/ 	.byte	0x00, 0xf0, 0x05, 0x00


	//----- nvinfo : EIATTR_KPARAM_INFO
	.align		4
.L_6611:
        /*0028*/ 	.byte	0x04, 0x17
        /*002a*/ 	.short	(.L_6613 - .L_6612)
.L_6612:
        /*002c*/ 	.word	0x00000000
        /*0030*/ 	.short	0x0000
        /*0032*/ 	.short	0x0000
        /*0034*/ 	.byte	0x00, 0xf0, 0x11, 0x00


	//----- nvinfo : EIATTR_SPARSE_MMA_MASK
	.align		4
.L_6613:
        /*0038*/ 	.byte	0x03, 0x50
        /*003a*/ 	.short	0x0000


	//----- nvinfo : EIATTR_MAXREG_COUNT
	.align		4
        /*003c*/ 	.byte	0x03, 0x1b
        /*003e*/ 	.short	0x00ff


	//----- nvinfo : EIATTR_MERCURY_ISA_VERSION
	.align		4
        /*0040*/ 	.byte	0x03, 0x5f
        /*0042*/ 	.short	0x0101


	//----- nvinfo : EIATTR_VRC_CTA_INIT_COUNT
	.align		4
        /*0044*/ 	.byte	0x02, 0x4a
	.zero		1
	.zero		1


	//----- nvinfo : EIATTR_EXIT_INSTR_OFFSETS
	.align		4
        /*0048*/ 	.byte	0x04, 0x1c
        /*004a*/ 	.short	(.L_6615 - .L_6614)


	//   ....[0]....
.L_6614:
        /*004c*/ 	.word	0x00001000


	//   ....[1]....
        /*0050*/ 	.word	0x00001050


	//   ....[2]....
        /*0054*/ 	.word	0x00001490


	//----- nvinfo : EIATTR_MAX_THREADS
	.align		4
.L_6615:
        /*0058*/ 	.byte	0x04, 0x05
        /*005a*/ 	.short	(.L_6617 - .L_6616)
.L_6616:
        /*005c*/ 	.word	0x00000080
        /*0060*/ 	.word	0x00000001
        /*0064*/ 	.word	0x00000001


	//----- nvinfo : EIATTR_CRS_STACK_SIZE
	.align		4
.L_6617:
        /*0068*/ 	.byte	0x04, 0x1e
        /*006a*/ 	.short	(.L_6619 - .L_6618)
.L_6618:
        /*006c*/ 	.word	0x00000000


	//----- nvinfo : EIATTR_CBANK_PARAM_SIZE
	.align		4
.L_6619:
        /*0070*/ 	.byte	0x03, 0x19
        /*0072*/ 	.short	0x0038


	//----- nvinfo : EIATTR_PARAM_CBANK
	.align		4
        /*0074*/ 	.byte	0x04, 0x0a
        /*0076*/ 	.short	(.L_6621 - .L_6620)
	.align		4
.L_6620:
        /*0078*/ 	.word	index@(.nv.constant0._ZN2at6native29vectorized_elementwise_kernelILi2EZZZNS0_49_GLOBAL__N__b919a28f_16_Normalization_cu_5c38458722batch_norm_elementwiseERKNS_6TensorES5_RKSt8optionalIS3_ES9_S5_S5_ENKUlvE0_clEvENKUlvE0_clEvEUlfffffE_St5arrayIPcLm6EEEEviT0_T1_)
        /*007c*/ 	.short	0x0380
        /*007e*/ 	.short	0x0038


	//----- nvinfo : EIATTR_SW_WAR
	.align		4
.L_6621:
        /*0080*/ 	.byte	0x04, 0x36
        /*0082*/ 	.short	(.L_6623 - .L_6622)
.L_6622:
        /*0084*/ 	.word	0x00000008
.L_6623:


//--------------------- .nv.info._ZN2at6native29vectorized_elementwise_kernelILi4EZZZNS0_49_GLOBAL__N__b919a28f_16_Normalization_cu_5c38458722batch_norm_elementwiseERKNS_6TensorES5_RKSt8optionalIS3_ES9_S5_S5_ENKUlvE0_clEvENKUlvE0_clEvEUlfffffE_St5arrayIPcLm6EEEEviT0_T1_ --------------------------
	.section	.nv.info._ZN2at6native29vectorized_elementwise_kernelILi4EZZZNS0_49_GLOBAL__N__b919a28f_16_Normalization_cu_5c38458722batch_norm_elementwiseERKNS_6TensorES5_RKSt8optionalIS3_ES9_S5_S5_ENKUlvE0_clEvENKUlvE0_clEvEUlfffffE_St5arrayIPcLm6EEEEviT0_T1_,"",@"SHT_CUDA_INFO"
	.sectionflags	@""
	.align	4


	//----- nvinfo : EIATTR_CUDA_API_VERSION
	.align		4
        /*0000*/ 	.byte	0x04, 0x37
        /*0002*/ 	.short	(.L_6625 - .L_6624)
.L_6624:
        /*0004*/ 	.word	0x00000082


	//----- nvinfo : EIATTR_KPARAM_INFO
	.align		4
.L_6625:
        /*0008*/ 	.byte	0x04, 0x17
        /*000a*/ 	.short	(.L_6627 - .L_6626)
.L_6626:
        /*000c*/ 	.word	0x00000000
        /*0010*/ 	.short	0x0002
        /*0012*/ 	.short	0x0008
        /*0014*/ 	.byte	0x00, 0xf0, 0xc1, 0x00


	//----- nvinfo : EIATTR_KPARAM_INFO
	.align		4
.L_6627:
        /*0018*/ 	.byte	0x04, 0x17
        /*001a*/ 	.short	(.L_6629 - .L_6628)
.L_6628:
        /*001c*/ 	.word	0x00000000
        /*0020*/ 	.short	0x0001
        /*0022*/ 	.short	0x0004
        /*0024*/ 	.byte	0x00, 0xf0, 0x05, 0x00


	//----- nvinfo : EIATTR_KPARAM_INFO
	.align		4
.L_6629:
        /*0028*/ 	.byte	0x04, 0x17
        /*002a*/ 	.short	(.L_6631 - .L_6630)
.L_6630:
        /*002c*/ 	.word	0x00000000
        /*0030*/ 	.short	0x0000
        /*0032*/ 	.short	0x0000
        /*0034*/ 	.byte	0x00, 0xf0, 0x11, 0x00


	//----- nvinfo : EIATTR_SPARSE_MMA_MASK
	.align		4
.L_6631:
        /*0038*/ 	.byte	0x03, 0x50
        /*003a*/ 	.short	0x0000


	//----- nvinfo : EIATTR_MAXREG_COUNT
	.align		4
        /*003c*/ 	.byte	0x03, 0x1b
        /*003e*/ 	.short	0x00ff


	//----- nvinfo : EIATTR_MERCURY_ISA_VERSION
	.align		4
        /*0040*/ 	.byte	0x03, 0x5f
        /*0042*/ 	.short	0x0101


	//----- nvinfo : EIATTR_VRC_CTA_INIT_COUNT
	.align		4
        /*0044*/ 	.byte	0x02, 0x4a
	.zero		1
	.zero		1


	//----- nvinfo : EIATTR_EXIT_INSTR_OFFSETS
	.align		4
        /*0048*/ 	.byte	0x04, 0x1c
        /*004a*/ 	.short	(.L_6633 - .L_6632)


	//   ....[0]....
.L_6632:
        /*004c*/ 	.word	0x00001000


	//   ....[1]....
        /*0050*/ 	.word	0x00001050


	//   ....[2]....
        /*0054*/ 	.word	0x000013d0


	//----- nvinfo : EIATTR_MAX_THREADS
	.align		4
.L_6633:
        /*0058*/ 	.byte	0x04, 0x05
        /*005a*/ 	.short	(.L_6635 - .L_6634)
.L_6634:
        /*005c*/ 	.word	0x00000080
        /*0060*/ 	.word	0x00000001
        /*0064*/ 	.word	0x00000001


	//----- nvinfo : EIATTR_CRS_STACK_SIZE
	.align		4
.L_6635:
        /*0068*/ 	.byte	0x04, 0x1e
        /*006a*/ 	.short	(.L_6637 - .L_6636)
.L_6636:
        /*006c*/ 	.word	0x00000000


	//----- nvinfo : EIATTR_CBANK_PARAM_SIZE
	.align		4
.L_6637:
        /*0070*/ 	.byte	0x03, 0x19
        /*0072*/ 	.short	0x0038


	//----- nvinfo : EIATTR_PARAM_CBANK
	.align		4
        /*0074*/ 	.byte	0x04, 0x0a
        /*0076*/ 	.short	(.L_6639 - .L_6638)
	.align		4
.L_6638:
        /*0078*/ 	.word	index@(.nv.constant0._ZN2at6native29vectorized_elementwise_kernelILi4EZZZNS0_49_GLOBAL__N__b919a28f_16_Normalization_cu_5c38458722batch_norm_elementwiseERKNS_6TensorES5_RKSt8optionalIS3_ES9_S5_S5_ENKUlvE0_clEvENKUlvE0_clEvEUlfffffE_St5arrayIPcLm6EEEEviT0_T1_)
        /*007c*/ 	.short	0x0380
        /*007e*/ 	.short	0x0038


	//----- nvinfo : EIATTR_SW_WAR
	.align		4
.L_6639:
        /*0080*/ 	.byte	0x04, 0x36
        /*0082*/ 	.short	(.L_6641 - .L_6640)
.L_6640:
        /*0084*/ 	.word	0x00000008
.L_6641:


//--------------------- .nv.info._ZN2at6native29vectorized_elementwise_kernelILi8EZZZNS0_49_GLOBAL__N__b919a28f_16_Normalization_cu_5c38458722batch_norm_elementwiseERKNS_6TensorES5_RKSt8optionalIS3_ES9_S5_S5_ENKUlvE0_clEvENKUlvE0_clEvEUlfffffE_St5arrayIPcLm6EEEEviT0_T1_ --------------------------
	.section	.nv.info._ZN2at6native29vectorized_elementwise_kernelILi8EZZZNS0_49_GLOBAL__N__b919a28f_16_Normalization_cu_5c38458722batch_norm_elementwiseERKNS_6TensorES5_RKSt8optionalIS3_ES9_S5_S5_ENKUlvE0_clEvENKUlvE0_clEvEUlfffffE_St5arrayIPcLm6EEEEviT0_T1_,"",@"SHT_CUDA_INFO"
	.sectionflags	@""
	.align	4


	//----- nvinfo : EIATTR_CUDA_API_VERSION
	.align		4
        /*0000*/ 	.byte	0x04, 0x37
        /*0002*/ 	.short	(.L_6643 - .L_6642)
.L_6642:
        /*0004*/ 	.word	0x00000082


	//----- nvinfo : EIATTR_KPARAM_INFO
	.align		4
.L_6643:
        /*0008*/ 	.byte	0x04, 0x17
        /*000a*/ 	.short	(.L_6645 - .L_6644)
.L_6644:
        /*000c*/ 	.word	0x00000000
        /*0010*/ 	.short	0x0002
        /*0012*/ 	.short	0x0008
        /*0014*/ 	.byte	0x00, 0xf0, 0xc1, 0x00


	//----- nvinfo : EIATTR_KPARAM_INFO
	.align		4
.L_6645:
        /*0018*/ 	.byte	0x04, 0x17
        /*001a*/ 	.short	(.L_6647 - .L_6646)
.L_6646:
        /*001c*/ 	.word	0x00000000
        /*0020*/ 	.short	0x0001
        /*0022*/ 	.short	0x0004
        /*0024*/ 	.byte	0x00, 0xf0, 0x05, 0x00


	//----- nvinfo : EIATTR_KPARAM_INFO
	.align		4
.L_6647:
        /*0028*/ 	.byte	0x04, 0x17
        /*002a*/ 	.short	(.L_6649 - .L_6648)
.L_6648:
        /*002c*/ 	.word	0x00000000
        /*0030*/ 	.short	0x0000
        /*0032*/ 	.short	0x0000
        /*0034*/ 	.byte	0x00, 0xf0, 0x11, 0x00


	//----- nvinfo : EIATTR_SPARSE_MMA_MASK
	.align		4
.L_6649:
        /*0038*/ 	.byte	0x03, 0x50
        /*003a*/ 	.short	0x0000


	//----- nvinfo : EIATTR_MAXREG_COUNT
	.align		4
        /*003c*/ 	.byte	0x03, 0x1b
        /*003e*/ 	.short	0x00ff


	//----- nvinfo : EIATTR_MERCURY_ISA_VERSION
	.align		4
        /*0040*/ 	.byte	0x03, 0x5f
        /*0042*/ 	.short	0x0101


	//----- nvinfo : EIATTR_VRC_CTA_INIT_COUNT
	.align		4
        /*0044*/ 	.byte	0x02, 0x4a
	.zero		1
	.zero		1


	//----- nvinfo : EIATTR_EXIT_INSTR_OFFSETS
	.align		4
        /*0048*/ 	.byte	0x04, 0x1c
        /*004a*/ 	.short	(.L_6651 - .L_6650)


	//   ....[0]....
.L_6650:
        /*004c*/ 	.word	0x00001000


	//   ....[1]....
        /*0050*/ 	.word	0x00001050


	//   ....[2]....
        /*0054*/ 	.word	0x00001370


	//----- nvinfo : EIATTR_MAX_THREADS
	.align		4
.L_6651:
        /*0058*/ 	.byte	0x04, 0x05
        /*005a*/ 	.short	(.L_6653 - .L_6652)
.L_6652:
        /*005c*/ 	.word	0x00000080
        /*0060*/ 	.word	0x00000001
        /*0064*/ 	.word	0x00000001


	//----- nvinfo : EIATTR_CRS_STACK_SIZE
	.align		4
.L_6653:
        /*0068*/ 	.byte	0x04, 0x1e
        /*006a*/ 	.short	(.L_6655 - .L_6654)
.L_6654:
        /*006c*/ 	.word	0x00000000


	//----- nvinfo : EIATTR_CBANK_PARAM_SIZE
	.align		4
.L_6655:
        /*0070*/ 	.byte	0x03, 0x19
        /*0072*/ 	.short	0x0038


	//----- nvinfo : EIATTR_PARAM_CBANK
	.align		4
        /*0074*/ 	.byte	0x04, 0x0a
        /*0076*/ 	.short	(.L_6657 - .L_6656)
	.align		4
.L_6656:
        /*0078*/ 	.word	index@(.nv.constant0._ZN2at6native29vectorized_elementwise_kernelILi8EZZZNS0_49_GLOBAL__N__b919a28f_16_Normalization_cu_5c38458722batch_norm_elementwiseERKNS_6TensorES5_RKSt8optionalIS3_ES9_S5_S5_ENKUlvE0_clEvENKUlvE0_clEvEUlfffffE_St5arrayIPcLm6EEEEviT0_T1_)
        /*007c*/ 	.short	0x0380
        /*007e*/ 	.short	0x0038


	//----- nvinfo : EIATTR_SW_WAR
	.align		4
.L_6657:
        /*0080*/ 	.byte	0x04, 0x36
        /*0082*/ 	.short	(.L_6659 - .L_6658)
.L_6658:
        /*0084*/ 	.word	0x00000008
.L_6659:


//--------------------- .nv.info._ZN2at6native18elementwise_kernelILi128ELi4EZNS0_15gpu_kernel_implIZZZNS0_49_GLOBAL__N__b919a28f_16_Normalization_cu_5c38458722batch_norm_elementwiseERKNS_6TensorES6_RKSt8optionalIS4_ESA_S6_S6_ENKUlvE0_clEvENKUlvE_clEvEUldddddE_EEvRNS_18TensorIteratorBaseERKT_EUliE_EEviT1_ --------------------------
	.section	.nv.info._ZN2at6native18elementwise_kernelILi128ELi4EZNS0_15gpu_kernel_implIZZZNS0_49_GLOBAL__N__b919a28f_16_Normalization_cu_5c38458722batch_norm_elementwiseERKNS_6TensorES6_RKSt8optionalIS4_ESA_S6_S6_ENKUlvE0_clEvENKUlvE_clEvEUldddddE_EEvRNS_18TensorIteratorBaseERKT_EUliE_EEviT1_,"",@"SHT_CUDA_INFO"
	.sectionflags	@""
	.align	4


	//----- nvinfo : EIATTR_CUDA_API_VERSION
	.align		4
        /*0000*/ 	.byte	0x04, 0x37
        /*0002*/ 	.short	(.L_6661 - .L_6660)
.L_6660:
        /*0004*/ 	.word	0x00000082


	//----- nvinfo : EIATTR_KPARAM_INFO
	.align		4
.L_6661:
        /*0008*/ 	.byte	0x04, 0x17
        /*000a*/ 	.short	(.L_6663 - .L_6662)
.L_6662:
        /*000c*/ 	.word	0x00000000
        /*0010*/ 	.short	0x0001
        /*0012*/ 	.short	0x0008
        /*0014*/ 	.byte	0x00, 0xf0, 0x21, 0x0f


	//----- nvinfo : EIATTR_KPARAM_INFO
	.align		4
.L_6663:
        /*0018*/ 	.byte	0x04, 0x17
        /*001a*/ 	.short	(.L_6665 - .L_6664)
.L_6664:
        /*001c*/ 	.word	0x00000000
        /*0020*/ 	.short	0x0000
        /*0022*/ 	.short	0x0000
        /*0024*/ 	.byte	0x00, 0xf0, 0x11, 0x00


	//----- nvinfo : EIATTR_SPARSE_MMA_MASK
	.align		4
.L_6665:
        /*0028*/ 	.byte	0x03, 0x50
        /*002a*/ 	.short	0x0000


	//----- nvinfo : EIATTR_MAXREG_COUNT
	.align		4
        /*002c*/ 	.byte	0x03, 0x1b
        /*002e*/ 	.short	0x0080


	//----- nvinfo : EIATTR_EXTERNS
	.align		4
        /*0030*/ 	.byte	0x04, 0x0f
        /*0032*/ 	.short	(.L_6667 - .L_6666)


	//   ....[0]....
	.align		4
.L_6666:
        /*0034*/ 	.word	index@(__assertfail)


	//----- nvinfo : EIATTR_MERCURY_ISA_VERSION
	.align		4
.L_6667:
        /*0038*/ 	.byte	0x03, 0x5f
        /*003a*/ 	.short	0x0101


	//----- nvinfo : EIATTR_VRC_CTA_INIT_COUNT
	.align		4
        /*003c*/ 	.byte	0x02, 0x4a
	.zero		1
	.zero		1


	//----- nvinfo : EIATTR_SYSCALL_OFFSETS
	.align		4
        /*0040*/ 	.byte	0x04, 0x46
        /*0042*/ 	.short	(.L_6669 - .L_6668)


	//   ....[0]....
.L_6668:
        /*0044*/ 	.word	0x000029e0


	//   ....[1]....
        /*0048*/ 	.word	0x000038d0


	//   ....[2]....
        /*004c*/ 	.word	0x000047c0


	//   ....[3]....
        /*0050*/ 	.word	0x000056b0


	//   ....[4]....
        /*0054*/ 	.word	0x000065a0


	//   ....[5]....
        /*0058*/ 	.word	0x00007650


	//   ....[6]....
        /*005c*/ 	.word	0x0000a1b0


	//   ....[7]....
        /*0060*/ 	.word	0x0000b0a0


	//   ....[8]....
        /*0064*/ 	.word	0x0000bf90


	//   ....[9]....
        /*0068*/ 	.word	0x0000ce80


	//   ....[10]....
        /*006c*/ 	.word	0x0000dd70


	//   ....[11]....
        /*0070*/ 	.word	0x0000eba0


	//   ....[12]....
        /*0074*/ 	.word	0x000118b0


	//   ....[13]....
        /*0078*/ 	.word	0x000127a0


	//   ....[14]....
        /*007c*/ 	.word	0x00013690


	//   ....[15]....
        /*0080*/ 	.word	0x00014580


	//   ....[16]....
        /*0084*/ 	.word	0x00015470


	//   ....[17]....
        /*0088*/ 	.word	0x000162a0


	//   ....[18]....
        /*008c*/ 	.word	0x00018fc0


	//   ....[19]....
        /*0090*/ 	.word	0x00019eb0


	//   ....[20]....
        /*0094*/ 	.word	0x0001ada0


	//   ....[21]....
        /*0098*/ 	.word	0x0001bc90


	//   ....[22]....
        /*009c*/ 	.word	0x0001cb70


	//   ....[23]....
        /*00a0*/ 	.word	0x0001d970


	//----- nvinfo : EIATTR_EXIT_INSTR_OFFSETS
	.align		4
.L_6669:
        /*00a4*/ 	.byte	0x04, 0x1c
        /*00a6*/ 	.short	(.L_6671 - .L_6670)


	//   ....[0]....
.L_6670:
        /*00a8*/ 	.word	0x00016640


	//   ....[1]....
        /*00ac*/ 	.word	0x0001cd00


	//   ....[2]....
        /*00b0*/ 	.word	0x0001cd40


	//   ....[3]....
        /*00b4*/ 	.word	0x0001cdd0


	//   ....[4]....
        /*00b8*/ 	.word	0x0001ce00


	//   ....[5]....
        /*00bc*/ 	.word	0x0001ce30


	//   ....[6]....
        /*00c0*/ 	.word	0x0001cf00


	//   ....[7]....
        /*00c4*/ 	.word	0x0001cf80


	//   ....[8]....
        /*00c8*/ 	.word	0x0001d060


	//   ....[9]....
        /*00cc*/ 	.word	0x0001d0f0


	//   ....[10]....
        /*00d0*/ 	.word	0x0001d110


	//   ....[11]....
        /*00d4*/ 	.word	0x0001d1e0


	//   ....[12]....
        /*00d8*/ 	.word	0x0001d390


	//   ....[13]....
        /*00dc*/ 	.word	0x0001d540


	//   ....[14]....
        /*00e0*/ 	.word	0x0001d6e0


	//   ....[15]....
        /*00e4*/ 	.word	0x0001d710


	//   ....[16]....
        /*00e8*/ 	.word	0x0001d740


	//   ....[17]....
        /*00ec*/ 	.word	0x0001d7e0


	//   ....[18]....
        /*00f0*/ 	.word	0x0001d810


	//   ....[19]....
        /*00f4*/ 	.word	0x0001d980


	//   ....[20]....
        /*00f8*/ 	.word	0x0001dad0


	//   ....[21]....
        /*00fc*/ 	.word	0x0001dc50


	//   ....[22]....
        /*0100*/ 	.word	0x0001dcd0


	//----- nvinfo : EIATTR_MAX_THREADS
	.align		4
.L_6671:
        /*0104*/ 	.byte	0x04, 0x05
        /*0106*/ 	.short	(.L_6673 - .L_6672)
.L_6672:
        /*0108*/ 	.word	0x00000080
        /*010c*/ 	.word	0x00000001
        /*0110*/ 	.word	0x00000001


	//----- nvinfo : EIATTR_CRS_STACK_SIZE
	.align		4
.L_6673:
        /*0114*/ 	.byte	0x04, 0x1e
        /*0116*/ 	.short	(.L_6675 - .L_6674)
.L_6674:
        /*0118*/ 	.word	0x00000000


	//----- nvinfo : EIATTR_CBANK_PARAM_SIZE
	.align		4
.L_6675:
        /*011c*/ 	.byte	0x03, 0x19
        /*011e*/ 	.short	0x03d0


	//----- nvinfo : EIATTR_PARAM_CBANK
	.align		4
        /*0120*/ 	.byte	0x04, 0x0a
        /*0122*/ 	.short	(.L_6677 - .L_6676)
	.align		4
.L_6676:
        /*0124*/ 	.word	index@(.nv.constant0._ZN2at6native18elementwise_kernelILi128ELi4EZNS0_15gpu_kernel_implIZZZNS0_49_GLOBAL__N__b919a28f_16_Normalization_cu_5c38458722batch_norm_elementwiseERKNS_6TensorES6_RKSt8optionalIS4_ESA_S6_S6_ENKUlvE0_clEvENKUlvE_clEvEUldddddE_EEvRNS_18TensorIteratorBaseERKT_EUliE_EEviT1_)
        /*0128*/ 	.short	0x0380
        /*012a*/ 	.short	0x03d0


	//----- nvinfo : EIATTR_SW_WAR
	.align		4
.L_6677:
        /*012c*/ 	.byte	0x04, 0x36
        /*012e*/ 	.short	(.L_6679 - .L_6678)
.L_6678:
        /*0130*/ 	.word	0x00000008
.L_6679:


//--------------------- .nv.info._ZN2at6native27unrolled_elementwise_kernelIZZZNS0_49_GLOBAL__N__b919a28f_16_Normalization_cu_5c38458722batch_norm_elementwiseERKNS_6TensorES5_RKSt8optionalIS3_ES9_S5_S5_ENKUlvE0_clEvENKUlvE_clEvEUldddddE_St5arrayIPcLm6EELi4E23TrivialOffsetCalculatorILi5EjESG_ILi1EjENS0_6memory12LoadWithCastILi5EEENSJ_13StoreWithCastILi1EEEEEviT_T0_T2_T3_T4_T5_ --------------------------
	.section	.nv.info._ZN2at6native27unrolled_elementwise_kernelIZZZNS0_49_GLOBAL__N__b919a28f_16_Normalization_cu_5c38458722batch_norm_elementwiseERKNS_6TensorES5_RKSt8optionalIS3_ES9_S5_S5_ENKUlvE0_clEvENKUlvE_clEvEUldddddE_St5arrayIPcLm6EELi4E23TrivialOffsetCalculatorILi5EjESG_ILi1EjENS0_6memory12LoadWithCastILi5EEENSJ_13StoreWithCastILi1EEEEEviT_T0_T2_T3_T4_T5_,"",@"SHT_CUDA_INFO"
	.sectionflags	@""
	.align	4


	//----- nvinfo : EIATTR_CUDA_API_VERSION
	.align		4
        /*0000*/ 	.byte	0x04, 0x37
        /*0002*/ 	.short	(.L_6681 - .L_6680)
.L_6680:
        /*0004*/ 	.word	0x00000082


	//----- nvinfo : EIATTR_KPARAM_INFO
	.align		4
.L_6681:
        /*0008*/ 	.byte	0x04, 0x17
        /*000a*/ 	.short	(.L_6683 - .L_6682)
.L_6682:
        /*000c*/ 	.word	0x00000000
        /*0010*/ 	.short	0x0006
        /*0012*/ 	.short	0x0058
        /*0014*/ 	.byte	0x00, 0xf0, 0x21, 0x00


	//----- nvinfo : EIATTR_KPARAM_INFO
	.align		4
.L_6683:
        /*0018*/ 	.byte	0x04, 0x17
        /*001a*/ 	.short	(.L_6685 - .L_6684)
.L_6684:
        /*001c*/ 	.word	0x00000000
        /*0020*/ 	.short	0x0005
        /*0022*/ 	.short	0x003c
        /*0024*/ 	.byte	0x00, 0xf0, 0x71, 0x00


	//----- nvinfo : EIATTR_KPARAM_INFO
	.align		4
.L_6685:
        /*0028*/ 	.byte	0x04, 0x17
        /*002a*/ 	.short	(.L_6687 - .L_6686)
.L_6686:
        /*002c*/ 	.word	0x00000000
        /*0030*/ 	.short	0x0004
        /*0032*/ 	.short	0x0039
        /*0034*/ 	.byte	0x00, 0xf0, 0x05, 0x00


	//----- nvinfo : EIATTR_KPARAM_INFO
	.align		4
.L_6687:
        /*0038*/ 	.byte	0x04, 0x17
        /*003a*/ 	.short	(.L_6689 - .L_6688)
.L_6688:
        /*003c*/ 	.word	0x00000000
        /*0040*/ 	.short	0x0003
        /*0042*/ 	.short	0x0038
        /*0044*/ 	.byte	0x00, 0xf0, 0x05, 0x00


	//----- nvinfo : EIATTR_KPARAM_INFO
	.align		4
.L_6689:
        /*0048*/ 	.byte	0x04, 0x17
        /*004a*/ 	.short	(.L_6691 - .L_6690)
.L_6690:
        /*004c*/ 	.word	0x00000000
        /*0050*/ 	.short	0x0002
        /*0052*/ 	.short	0x0008
        /*0054*/ 	.byte	0x00, 0xf0, 0xc1, 0x00


	//----- nvinfo : EIATTR_KPARAM_INFO
	.align		4
.L_6691:
        /*0058*/ 	.byte	0x04, 0x17
        /*005a*/ 	.short	(.L_6693 - .L_6692)
.L_6692:
        /*005c*/ 	.word	0x00000000
        /*0060*/ 	.short	0x0001
        /*0062*/ 	.short	0x0004
        /*0064*/ 	.byte	0x00, 0xf0, 0x05, 0x00


	//----- nvinfo : EIATTR_KPARAM_INFO
	.align		4
.L_6693:
        /*0068*/ 	.byte	0x04, 0x17
        /*006a*/ 	.short	(.L_6695 - .L_6694)
.L_6694:
        /*006c*/ 	.word	0x00000000
        /*0070*/ 	.short	0x0000
        /*0072*/ 	.short	0x0000
        /*0074*/ 	.byte	0x00, 0xf0, 0x11, 0x00


	//----- nvinfo : EIATTR_SPARSE_MMA_MASK
	.align		4
.L_6695:
        /*0078*/ 	.byte	0x03, 0x50
        /*007a*/ 	.short	0x0000


	//----- nvinfo : EIATTR_MAXREG_COUNT
	.align		4
        /*007c*/ 	.byte	0x03, 0x1b
        /*007e*/ 	.short	0x00ff


	//----- nvinfo : EIATTR_EXTERNS
	.align		4
        /*0080*/ 	.byte	0x04, 0x0f
        /*0082*/ 	.short	(.L_6697 - .L_6696)


	//   ....[0]....
	.align		4
.L_6696:
        /*0084*/ 	.word	index@(__assertfail)


	//----- nvinfo : EIATTR_MERCURY_ISA_VERSION
	.align		4
.L_6697:
        /*0088*/ 	.byte	0x03, 0x5f
        /*008a*/ 	.short	0x0101


	//----- nvinfo : EIATTR_VRC_CTA_INIT_COUNT
	.align		4
        /*008c*/ 	.byte	0x02, 0x4a
	.zero		1
	.zero		1


	//----- nvinfo : EIATTR_SYSCALL_OFFSETS
	.align		4
        /*0090*/ 	.byte	0x04, 0x46
        /*0092*/ 	.short	(.L_6699 - .L_6698)


	//   ....[0]....
.L_6698:
        /*0094*/ 	.word	0x00000f20


	//   ....[1]....
        /*0098*/ 	.word	0x00001e30


	//   ....[2]....
        /*009c*/ 	.word	0x00002d40


	//   ....[3]....
        /*00a0*/ 	.word	0x00003c50


	//   ....[4]....
        /*00a4*/ 	.word	0x00004b60


	//   ....[5]....
        /*00a8*/ 	.word	0x00005be0


	//   ....[6]....
        /*00ac*/ 	.word	0x00006af0


	//   ....[7]....
        /*00b0*/ 	.word	0x00007a00


	//   ....[8]....
        /*00b4*/ 	.word	0x00008910


	//   ....[9]....
        /*00b8*/ 	.word	0x00009820


	//   ....[10]....
        /*00bc*/ 	.word	0x0000a7e0


	//   ....[11]....
        /*00c0*/ 	.word	0x0000b6f0


	//   ....[12]....
        /*00c4*/ 	.word	0x0000c600


	//   ....[13]....
        /*00c8*/ 	.word	0x0000d510


	//   ....[14]....
        /*00cc*/ 	.word	0x0000e420


	//   ....[15]....
        /*00d0*/ 	.word	0x0000f3e0


	//   ....[16]....
        /*00d4*/ 	.word	0x000102f0


	//   ....[17]....
        /*00d8*/ 	.word	0x00011200


	//   ....[18]....
        /*00dc*/ 	.word	0x00012110


	//   ....[19]....
        /*00e0*/ 	.word	0x00012ff0


	//   ....[20]....
        /*00e4*/ 	.word	0x000140e0


	//   ....[21]....
        /*00e8*/ 	.word	0x00015070


	//   ....[22]....
        /*00ec*/ 	.word	0x000161d0


	//   ....[23]....
        /*00f0*/ 	.word	0x00017310


	//----- nvinfo : EIATTR_EXIT_INSTR_OFFSETS
	.align		4
.L_6699:
        /*00f4*/ 	.byte	0x04, 0x1c
        /*00f6*/ 	.short	(.L_6701 - .L_6700)


	//   ....[0]....
.L_6700:
        /*00f8*/ 	.word	0x00016560


	//   ....[1]....
        /*00fc*/ 	.word	0x000166a0


	//   ....[2]....
        /*0100*/ 	.word	0x000166e0


	//   ....[3]....
        /*0104*/ 	.word	0x00016770


	//   ....[4]....
        /*0108*/ 	.word	0x000167a0


	//   ....[5]....
        /*010c*/ 	.word	0x000167d0


	//   ....[6]....
        /*0110*/ 	.word	0x000168a0


	//   ....[7]....
        /*0114*/ 	.word	0x00016920


	//   ....[8]....
        /*0118*/ 	.word	0x00016a00


	//   ....[9]....
        /*011c*/ 	.word	0x00016a90


	//   ....[10]....
        /*0120*/ 	.word	0x00016ab0


	//   ....[11]....
        /*0124*/ 	.word	0x00016b80


	//   ....[12]....
        /*0128*/ 	.word	0x00016d30


	//   ....[13]....
        /*012c*/ 	.word	0x00016ee0


	//   ....[14]....
        /*0130*/ 	.word	0x00017080


	//   ....[15]....
        /*0134*/ 	.word	0x000170b0


	//   ....[16]....
        /*0138*/ 	.word	0x000170e0


	//   ....[17]....
        /*013c*/ 	.word	0x00017180


	//   ....[18]....
        /*0140*/ 	.word	0x000171b0


	//   ....[19]....
        /*0144*/ 	.word	0x00017320


	//   ....[20]....
        /*0148*/ 	.word	0x00017470


	//   ....[21]....
        /*014c*/ 	.word	0x000175f0


	//   ....[22]....
        /*0150*/ 	.word	0x00017670


	//----- nvinfo : EIATTR_MAX_THREADS
	.align		4
.L_6701:
        /*0154*/ 	.byte	0x04, 0x05
        /*0156*/ 	.short	(.L_6703 - .L_6702)
.L_6702:
        /*0158*/ 	.word	0x00000080
        /*015c*/ 	.word	0x00000001
        /*0160*/ 	.word	0x00000001


	//----- nvinfo : EIATTR_CRS_STACK_SIZE
	.align		4
.L_6703:
        /*0164*/ 	.byte	0x04, 0x1e
        /*0166*/ 	.short	(.L_6705 - .L_6704)
.L_6704:
        /*0168*/ 	.word	0x00000000


	//----- nvinfo : EIATTR_CBANK_PARAM_SIZE
	.align		4
.L_6705:
        /*016c*/ 	.byte	0x03, 0x19
        /*016e*/ 	.short	0x0060


	//----- nvinfo : EIATTR_PARAM_CBANK
	.align		4
        /*0170*/ 	.byte	0x04, 0x0a
        /*0172*/ 	.short	(.L_6707 - .L_6706)
	.align		4
.L_6706:
        /*0174*/ 	.word	index@(.nv.constant0._ZN2at6native27unrolled_elementwise_kernelIZZZNS0_49_GLOBAL__N__b919a28f_16_Normalization_cu_5c38458722batch_norm_elementwiseERKNS_6TensorES5_RKSt8optionalIS3_ES9_S5_S5_ENKUlvE0_clEvENKUlvE_clEvEUldddddE_St5arrayIPcLm6EELi4E23TrivialOffsetCalculatorILi5EjESG_ILi1EjENS0_6memory12LoadWithCastILi5EEENSJ_13StoreWithCastILi1EEEEEviT_T0_T2_T3_T4_T5_)
        /*0178*/ 	.short	0x0380
        /*017a*/ 	.short	0x0060


	//----- nvinfo : EIATTR_SW_WAR
	.align		4
.L_6707:
        /*017c*/ 	.byte	0x04, 0x36
        /*017e*/ 	.short	(.L_6709 - .L_6708)
.L_6708:
        /*0180*/ 	.word	0x00000008
.L_6709:


//--------------------- .nv.info._ZN2at6native18elementwise_kernelILi128ELi2EZNS0_22gpu_kernel_impl_nocastIZZZNS0_49_GLOBAL__N__b919a28f_16_Normalization_cu_5c38458722batch_norm_elementwiseERKNS_6TensorES6_RKSt8optionalIS4_ESA_S6_S6_ENKUlvE0_clEvENKUlvE_clEvEUldddddE_EEvRNS_18TensorIteratorBaseERKT_EUliE_EEviT1_ --------------------------
	.section	.nv.info._ZN2at6native18elementwise_kernelILi128ELi2EZNS0_22gpu_kernel_impl_nocastIZZZNS0_49_GLOBAL__N__b919a28f_16_Normalization_cu_5c38458722batch_norm_elementwiseERKNS_6TensorES6_RKSt8optionalIS4_ESA_S6_S6_ENKUlvE0_clEvENKUlvE_clEvEUldddddE_EEvRNS_18TensorIteratorBaseERKT_EUliE_EEviT1_,"",@"SHT_CUDA_INFO"
	.sectionflags	@""
	.align	4


	//----- nvinfo : EIATTR_CUDA_API_VERSION
	.align		4
        /*0000*/ 	.byte	0x04, 0x37
        /*0002*/ 	.short	(.L_6711 - .L_6710)
.L_6710:
        /*0004*/ 	.word	0x00000082


	//----- nvinfo : EIATTR_KPARAM_INFO
	.align		4
.L_6711:
        /*0008*/ 	.byte	0x04, 0x17
        /*000a*/ 	.short	(.L_6713 - .L_6712)
.L_6712:
        /*000c*/ 	.word	0x00000000
        /*0010*/ 	.short	0x0001
        /*0012*/ 	.short	0x0008
        /*0014*/ 	.byte	0x00, 0xf0, 0x21, 0x0f


	//----- nvinfo : EIATTR_KPARAM_INFO
	.align		4
.L_6713:
        /*0018*/ 	.byte	0x04, 0x17
        /*001a*/ 	.short	(.L_6715 - .L_6714)
.L_6714:
        /*001c*/ 	.word	0x00000000
        /*0020*/ 	.short	0x0000
        /*0022*/ 	.short	0x0000
        /*0024*/ 	.byte	0x00, 0xf0, 0x11, 0x00


	//----- nvinfo : EIATTR_SPARSE_MMA_MASK
	.align		4
.L_6715:
        /*0028*/ 	.byte	0x03, 0x50
        /*002a*/ 	.short	0x0000


	//----- nvinfo : EIATTR_MAXREG_COUNT
	.align		4
        /*002c*/ 	.byte	0x03, 0x1b
        /*002e*/ 	.short	0x0080


	//----- nvinfo : EIATTR_MERCURY_ISA_VERSION
	.align		4
        /*0030*/ 	.byte	0x03, 0x5f
        /*0032*/ 	.short	0x0101


	//----- nvinfo : EIATTR_VRC_CTA_INIT_COUNT
	.align		4
        /*0034*/ 	.byte	0x02, 0x4a
	.zero		1
	.zero		1


	//----- nvinfo : EIATTR_EXIT_INSTR_OFFSETS
	.align		4
        /*0038*/ 	.byte	0x04, 0x1c
        /*003a*/ 	.short	(.L_6717 - .L_6716)


	//   ....[0]....
.L_6716:
        /*003c*/ 	.word	0x000001f0


	//   ....[1]....
        /*0040*/ 	.word	0x000002f0


	//   ....[2]....
        /*0044*/ 	.word	0x00001f90


	//   ....[3]....
        /*0048*/ 	.word	0x00003b90


	//----- nvinfo : EIATTR_MAX_THREADS
	.align		4
.L_6717:
        /*004c*/ 	.byte	0x04, 0x05
        /*004e*/ 	.short	(.L_6719 - .L_6718)
.L_6718:
        /*0050*/ 	.word	0x00000080
        /*0054*/ 	.word	0x00000001
        /*0058*/ 	.word	0x00000001


	//----- nvinfo : EIATTR_CRS_STACK_SIZE
	.align		4
.L_6719:
        /*005c*/ 	.byte	0x04, 0x1e
        /*005e*/ 	.short	(.L_6721 - .L_6720)
.L_6720:
        /*0060*/ 	.word	0x00000000


	//----- nvinfo : EIATTR_CBANK_PARAM_SIZE
	.align		4
.L_6721:
        /*0064*/ 	.byte	0x03, 0x19
        /*0066*/ 	.short	0x03d0


	//----- nvinfo : EIATTR_PARAM_CBANK
	.align		4
        /*0068*/ 	.byte	0x04, 0x0a
        /*006a*/ 	.short	(.L_6723 - .L_6722)
	.align		4
.L_6722:
        /*006c*/ 	.word	index@(.nv.constant0._ZN2at6native18elementwise_kernelILi128ELi2EZNS0_22gpu_kernel_impl_nocastIZZZNS0_49_GLOBAL__N__b919a28f_16_Normalization_cu_5c38458722batch_norm_elementwiseERKNS_6TensorES6_RKSt8optionalIS4_ESA_S6_S6_ENKUlvE0_clEvENKUlvE_clEvEUldddddE_EEvRNS_18TensorIteratorBaseERKT_EUliE_EEviT1_)
        /*0070*/ 	.short	0x0380
        /*0072*/ 	.short	0x03d0


	//----- nvinfo : EIATTR_SW_WAR
	.align		4
.L_6723:
        /*0074*/ 	.byte	0x04, 0x36
        /*0076*/ 	.short	(.L_6725 - .L_6724)
.L_6724:
        /*0078*/ 	.word	0x00000008
.L_6725:


//--------------------- .nv.info._ZN2at6native27unrolled_elementwise_kernelIZZZNS0_49_GLOBAL__N__b919a28f_16_Normalization_cu_5c38458722batch_norm_elementwiseERKNS_6TensorES5_RKSt8optionalIS3_ES9_S5_S5_ENKUlvE0_clEvENKUlvE_clEvEUldddddE_St5arrayIPcLm6EELi4E23TrivialOffsetCalculatorILi5EjESG_ILi1EjENS0_6memory15LoadWithoutCastENSJ_16StoreWithoutCastEEEviT_T0_T2_T3_T4_T5_ --------------------------
	.section	.nv.info._ZN2at6native27unrolled_elementwise_kernelIZZZNS0_49_GLOBAL__N__b919a28f_16_Normalization_cu_5c38458722batch_norm_elementwiseERKNS_6TensorES5_RKSt8optionalIS3_ES9_S5_S5_ENKUlvE0_clEvENKUlvE_clEvEUldddddE_St5arrayIPcLm6EELi4E23TrivialOffsetCalculatorILi5EjESG_ILi1EjENS0_6memory15LoadWithoutCastENSJ_16StoreWithoutCastEEEviT_T0_T2_T3_T4_T5_,"",@"SHT_CUDA_INFO"
	.sectionflags	@""
	.align	4


	//----- nvinfo : EIATTR_CUDA_API_VERSION
	.align		4
        /*0000*/ 	.byte	0x04, 0x37
        /*0002*/ 	.short	(.L_6727 - .L_6726)
.L_6726:
        /*0004*/ 	.word	0x00000082


	//----- nvinfo : EIATTR_KPARAM_INFO
	.align		4
.L_6727:
        /*0008*/ 	.byte	0x04, 0x17
        /*000a*/ 	.short	(.L_6729 - .L_6728)
.L_6728:
        /*000c*/ 	.word	0x00000000
        /*0010*/ 	.short	0x0006
        /*0012*/ 	.short	0x003b
        /*0014*/ 	.byte	0x00, 0xf0, 0x05, 0x00


	//----- nvinfo : EIATTR_KPARAM_INFO
	.align		4
.L_6729:
        /*0018*/ 	.byte	0x04, 0x17
        /*001a*/ 	.short	(.L_6731 - .L_6730)
.L_6730:
        /*001c*/ 	.word	0x00000000
        /*0020*/ 	.short	0x0005
        /*0022*/ 	.short	0x003a
        /*0024*/ 	.byte	0x00, 0xf0, 0x05, 0x00


	//----- nvinfo : EIATTR_KPARAM_INFO
	.align		4
.L_6731:
        /*0028*/ 	.byte	0x04, 0x17
        /*002a*/ 	.short	(.L_6733 - .L_6732)
.L_6732:
        /*002c*/ 	.word	0x00000000
        /*0030*/ 	.short	0x0004
        /*0032*/ 	.short	0x0039
        /*0034*/ 	.byte	0x00, 0xf0, 0x05, 0x00


	//----- nvinfo : EIATTR_KPARAM_INFO
	.align		4
.L_6733:
        /*0038*/ 	.byte	0x04, 0x17
        /*003a*/ 	.short	(.L_6735 - .L_6734)
.L_6734:
        /*003c*/ 	.word	0x00000000
        /*0040*/ 	.short	0x0003
        /*0042*/ 	.short	0x0038
        /*0044*/ 	.byte	0x00, 0xf0, 0x05, 0x00


	//----- nvinfo : EIATTR_KPARAM_INFO
	.align		4
.L_6735:
        /*0048*/ 	.byte	0x04, 0x17
        /*004a*/ 	.short	(.L_6737 - .L_6736)
.L_6736:
        /*004c*/ 	.word	0x00000000
        /*0050*/ 	.short	0x0002
        /*0052*/ 	.short	0x0008
        /*0054*/ 	.byte	0x00, 0xf0, 0xc1, 0x00


	//----- nvinfo : EIATTR_KPARAM_INFO
	.align		4
.L_6737:
        /*0058*/ 	.byte	0x04, 0x17
        /*005a*/ 	.short	(.L_6739 - .L_6738)
.L_6738:
        /*005c*/ 	.word	0x00000000
        /*0060*/ 	.short	0x0001
        /*0062*/ 	.short	0x0004
        /*0064*/ 	.byte	0x00, 0xf0, 0x05, 0x00


	//----- nvinfo : EIATTR_KPARAM_INFO
	.align		4
.L_6739:
        /*0068*/ 	.byte	0x04, 0x17
        /*006a*/ 	.short	(.L_6741 - .L_6740)
.L_6740:
        /*006c*/ 	.word	0x00000000
        /*0070*/ 	.short	0x0000
        /*0072*/ 	.short	0x0000
        /*0074*/ 	.byte	0x00, 0xf0, 0x11, 0x00


	//----- nvinfo : EIATTR_SPARSE_MMA_MASK
	.align		4
.L_6741:
        /*0078*/ 	.byte	0x03, 0x50
        /*007a*/ 	.short	0x0000


	//----- nvinfo : EIATTR_MAXREG_COUNT
	.align		4
        /*007c*/ 	.byte	0x03, 0x1b
        /*007e*/ 	.short	0x00ff


	//----- nvinfo : EIATTR_MERCURY_ISA_VERSION
	.align		4
        /*0080*/ 	.byte	0x03, 0x5f
        /*0082*/ 	.short	0x0101


	//----- nvinfo : EIATTR_VRC_CTA_INIT_COUNT
	.align		4
        /*0084*/ 	.byte	0x02, 0x4a
	.zero		1
	.zero		1


	//----- nvinfo : EIATTR_EXIT_INSTR_OFFSETS
	.align		4
        /*0088*/ 	.byte	0x04, 0x1c
        /*008a*/ 	.short	(.L_6743 - .L_6742)


	//   ....[0]....
.L_6742:
        /*008c*/ 	.word	0x00000850


	//   ....[1]....
        /*0090*/ 	.word	0x000008a0


	//----- nvinfo : EIATTR_MAX_THREADS
	.align		4
.L_6743:
        /*0094*/ 	.byte	0x04, 0x05
        /*0096*/ 	.short	(.L_6745 - .L_6744)
.L_6744:
        /*0098*/ 	.word	0x00000080
        /*009c*/ 	.word	0x00000001
        /*00a0*/ 	.word	0x00000001


	//----- nvinfo : EIATTR_CRS_STACK_SIZE
	.align		4
.L_6745:
        /*00a4*/ 	.byte	0x04, 0x1e
        /*00a6*/ 	.short	(.L_6747 - .L_6746)
.L_6746:
        /*00a8*/ 	.word	0x00000000


	//----- nvinfo : EIATTR_CBANK_PARAM_SIZE
	.align		4
.L_6747:
        /*00ac*/ 	.byte	0x03, 0x19
        /*00ae*/ 	.short	0x003c


	//----- nvinfo : EIATTR_PARAM_CBANK
	.align		4
        /*00b0*/ 	.byte	0x04, 0x0a
        /*00b2*/ 	.short	(.L_6749 - .L_6748)
	.align		4
.L_6748:
        /*00b4*/ 	.word	index@(.nv.constant0._ZN2at6native27unrolled_elementwise_kernelIZZZNS0_49_GLOBAL__N__b919a28f_16_Normalization_cu_5c38458722batch_norm_elementwiseERKNS_6TensorES5_RKSt8optionalIS3_ES9_S5_S5_ENKUlvE0_clEvENKUlvE_clEvEUldddddE_St5arrayIPcLm6EELi4E23TrivialOffsetCalculatorILi5EjESG_ILi1EjENS0_6memory15LoadWithoutCastENSJ_16StoreWithoutCastEEEviT_T0_T2_T3_T4_T5_)
        /*00b8*/ 	.short	0x0380
        /*00ba*/ 	.short	0x003c


	//----- nvinfo : EIATTR_SW_WAR
	.align		4
.L_6749:
        /*00bc*/ 	.byte	0x04, 0x36
        /*00be*/ 	.short	(.L_6751 - .L_6750)
.L_6750:
        /*00c0*/ 	.word	0x00000008
.L_6751:


//--------------------- .nv.info._ZN2at6native29vectorized_elementwise_kernelILi2EZZZNS0_49_GLOBAL__N__b919a28f_16_Normalization_cu_5c38458722batch_norm_elementwiseERKNS_6TensorES5_RKSt8optionalIS3_ES9_S5_S5_ENKUlvE0_clEvENKUlvE_clEvEUldddddE_St5arrayIPcLm6EEEEviT0_T1_ --------------------------
	.section	.nv.info._ZN2at6native29vectorized_elementwise_kernelILi2EZZZNS0_49_GLOBAL__N__b919a28f_16_Normalization_cu_5c38458722batch_norm_elementwiseERKNS_6TensorES5_RKSt8optionalIS3_ES9_S5_S5_ENKUlvE0_clEvENKUlvE_clEvEUldddddE_St5arrayIPcLm6EEEEviT0_T1_,"",@"SHT_CUDA_INFO"
	.sectionflags	@""
	.align	4


	//----- nvinfo : EIATTR_CUDA_API_VERSION
	.align		4
        /*0000*/ 	.byte	0x04, 0x37
        /*0002*/ 	.short	(.L_6753 - .L_6752)
.L_6752:
        /*0004*/ 	.word	0x00000082


	//----- nvinfo : EIATTR_KPARAM_INFO
	.align		4
.L_6753:
        /*0008*/ 	.byte	0x04, 0x17
        /*000a*/ 	.short	(.L_6755 - .L_6754)
.L_6754:
        /*000c*/ 	.word	0x00000000
        /*0010*/ 	.short	0x0002
        /*0012*/ 	.short	0x0008
        /*0014*/ 	.byte	0x00, 0xf0, 0xc1, 0x00


	//----- nvinfo : EIATTR_KPARAM_INFO
	.align		4
.L_6755:
        /*0018*/ 	.byte	0x04, 0x17
        /*001a*/ 	.short	(.L_6757 - .L_6756)
.L_6756:
        /*001c*/ 	.word	0x00000000
        /*0020*/ 	.short	0x0001
        /*0022*/ 	.short	0x0004
        /*0024*/ 	.byte	0x00, 0xf0, 0x05, 0x00


	//----- nvinfo : EIATTR_KPARAM_INFO
	.align		4
.L_6757:
        /*0028*/ 	.byte	0x04, 0x17
        /*002a*/ 	.short	(.L_6759 - .L_6758)
.L_6758:
        /*002c*/ 	.word	0x00000000
        /*0030*/ 	.short	0x0000
        /*0032*/ 	.short	0x0000
        /*0034*/ 	.byte	0x00, 0xf0, 0x11, 0x00


	//----- nvinfo : EIATTR_SPARSE_MMA_MASK
	.align		4
.L_6759:
        /*0038*/ 	.byte	0x03, 0x50
        /*003a*/ 	.short	0x0000


	//----- nvinfo : EIATTR_MAXREG_COUNT
	.align		4
        /*003c*/ 	.byte	0x03, 0x1b
        /*003e*/ 	.short	0x00ff


	//----- nvinfo : EIATTR_MERCURY_ISA_VERSION
	.align		4
        /*0040*/ 	.byte	0x03, 0x5f
        /*0042*/ 	.short	0x0101


	//----- nvinfo : EIATTR_VRC_CTA_INIT_COUNT
	.align		4
        /*0044*/ 	.byte	0x02, 0x4a
	.zero		1
	.zero		1


	//----- nvinfo : EIATTR_EXIT_INSTR_OFFSETS
	.align		4
        /*0048*/ 	.byte	0x04, 0x1c
        /*004a*/ 	.short	(.L_6761 - .L_6760)


	//   ....[0]....
.L_6760:
        /*004c*/ 	.word	0x000010a0


	//   ....[1]....
        /*0050*/ 	.word	0x000010f0


	//   ....[2]....
        /*0054*/ 	.word	0x00001550


	//----- nvinfo : EIATTR_MAX_THREADS
	.align		4
.L_6761:
        /*0058*/ 	.byte	0x04, 0x05
        /*005a*/ 	.short	(.L_6763 - .L_6762)
.L_6762:
        /*005c*/ 	.word	0x00000080
        /*0060*/ 	.word	0x00000001
        /*0064*/ 	.word	0x00000001


	//----- nvinfo : EIATTR_CRS_STACK_SIZE
	.align		4
.L_6763:
        /*0068*/ 	.byte	0x04, 0x1e
        /*006a*/ 	.short	(.L_6765 - .L_6764)
.L_6764:
        /*006c*/ 	.word	0x00000000


	//----- nvinfo : EIATTR_CBANK_PARAM_SIZE
	.align		4
.L_6765:
        /*0070*/ 	.byte	0x03, 0x19
        /*0072*/ 	.short	0x0038


	//----- nvinfo : EIATTR_PARAM_CBANK
	.align		4
        /*0074*/ 	.byte	0x04, 0x0a
        /*0076*/ 	.short	(.L_6767 - .L_6766)
	.align		4
.L_6766:
        /*0078*/ 	.word	index@(.nv.constant0._ZN2at6native29vectorized_elementwise_kernelILi2EZZZNS0_49_GLOBAL__N__b919a28f_16_Normalization_cu_5c38458722batch_norm_elementwiseERKNS_6TensorES5_RKSt8optionalIS3_ES9_S5_S5_ENKUlvE0_clEvENKUlvE_clEvEUldddddE_St5arrayIPcLm6EEEEviT0_T1_)
        /*007c*/ 	.short	0x0380
        /*007e*/ 	.short	0x0038


	//----- nvinfo : EIATTR_SW_WAR
	.align		4
.L_6767:
        /*0080*/ 	.byte	0x04, 0x36
        /*0082*/ 	.short	(.L_6769 - .L_6768)
.L_6768:
        /*0084*/ 	.word	0x00000008
.L_6769:


//--------------------- .nv.info._ZN2at6native29vectorized_elementwise_kernelILi4EZZZNS0_49_GLOBAL__N__b919a28f_16_Normalization_cu_5c38458722batch_norm_elementwiseERKNS_6TensorES5_RKSt8optionalIS3_ES9_S5_S5_ENKUlvE0_clEvENKUlvE_clEvEUldddddE_St5arrayIPcLm6EEEEviT0_T1_ --------------------------
	.section	.nv.info._ZN2at6native29vectorized_elementwise_kernelILi4EZZZNS0_49_GLOBAL__N__b919a28f_16_Normalization_cu_5c38458722batch_norm_elementwiseERKNS_6TensorES5_RKSt8optionalIS3_ES9_S5_S5_ENKUlvE0_clEvENKUlvE_clEvEUldddddE_St5arrayIPcLm6EEEEviT0_T1_,"",@"SHT_CUDA_INFO"
	.sectionflags	@""
	.align	4


	//----- nvinfo : EIATTR_CUDA_API_VERSION
	.align		4
        /*0000*/ 	.byte	0x04, 0x37
        /*0002*/ 	.short	(.L_6771 - .L_6770)
.L_6770:
        /*0004*/ 	.word	0x00000082


	//----- nvinfo : EIATTR_KPARAM_INFO
	.align		4
.L_6771:
        /*0008*/ 	.byte	0x04, 0x17
        /*000a*/ 	.short	(.L_6773 - .L_6772)
.L_6772:
        /*000c*/ 	.word	0x00000000
        /*0010*/ 	.short	0x0002
        /*0012*/ 	.short	0x0008
        /*0014*/ 	.byte	0x00, 0xf0, 0xc1, 0x00


	//----- nvinfo : EIATTR_KPARAM_INFO
	.align		4
.L_6773:
        /*0018*/ 	.byte	0x04, 0x17
        /*001a*/ 	.short	(.L_6775 - .L_6774)
.L_6774:
        /*001c*/ 	.word	0x00000000
        /*0020*/ 	.short	0x0001
        /*0022*/ 	.short	0x0004
        /*0024*/ 	.byte	0x00, 0xf0, 0x05, 0x00


	//----- nvinfo : EIATTR_KPARAM_INFO
	.align		4
.L_6775:
        /*0028*/ 	.byte	0x04, 0x17
        /*002a*/ 	.short	(.L_6777 - .L_6776)
.L_6776:
        /*002c*/ 	.word	0x00000000
        /*0030*/ 	.short	0x0000
        /*0032*/ 	.short	0x0000
        /*0034*/ 	.byte	0x00, 0xf0, 0x11, 0x00


	//----- nvinfo : EIATTR_SPARSE_MMA_MASK
	.align		4
.L_6777:
        /*0038*/ 	.byte	0x03, 0x50
        /*003a*/ 	.short	0x0000


	//----- nvinfo : EIATTR_MAXREG_COUNT
	.align		4
        /*003c*/ 	.byte	0x03, 0x1b
        /*003e*/ 	.short	0x00ff


	//----- nvinfo : EIATTR_MERCURY_ISA_VERSION
	.align		4
        /*0040*/ 	.byte	0x03, 0x5f
        /*0042*/ 	.short	0x0101


	//----- nvinfo : EIATTR_VRC_CTA_INIT_COUNT
	.align		4
        /*0044*/ 	.byte	0x02, 0x4a
	.zero		1
	.zero		1


	//----- nvinfo : EIATTR_EXIT_INSTR_OFFSETS
	.align		4
        /*0048*/ 	.byte	0x04, 0x1c
        /*004a*/ 	.short	(.L_6779 - .L_6778)


	//   ....[0]....
.L_6778:
        /*004c*/ 	.word	0x000010a0


	//   ....[1]....
        /*0050*/ 	.word	0x000010f0


	//   ....[2]....
        /*0054*/ 	.word	0x00001490


	//----- nvinfo : EIATTR_MAX_THREADS
	.align		4
.L_6779:
        /*0058*/ 	.byte	0x04, 0x05
        /*005a*/ 	.short	(.L_6781 - .L_6780)
.L_6780:
        /*005c*/ 	.word	0x00000080
        /*0060*/ 	.word	0x00000001
        /*0064*/ 	.word	0x00000001


	//----- nvinfo : EIATTR_CRS_STACK_SIZE
	.align		4
.L_6781:
        /*0068*/ 	.byte	0x04, 0x1e
        /*006a*/ 	.short	(.L_6783 - .L_6782)
.L_6782:
        /*006c*/ 	.word	0x00000000


	//----- nvinfo : EIATTR_CBANK_PARAM_SIZE
	.align		4
.L_6783:
        /*0070*/ 	.byte	0x03, 0x19
        /*0072*/ 	.short	0x0038


	//----- nvinfo : EIATTR_PARAM_CBANK
	.align		4
        /*0074*/ 	.byte	0x04, 0x0a
        /*0076*/ 	.short	(.L_6785 - .L_6784)
	.align		4
.L_6784:
        /*0078*/ 	.word	index@(.nv.constant0._ZN2at6native29vectorized_elementwise_kernelILi4EZZZNS0_49_GLOBAL__N__b919a28f_16_Normalization_cu_5c38458722batch_norm_elementwiseERKNS_6TensorES5_RKSt8optionalIS3_ES9_S5_S5_ENKUlvE0_clEvENKUlvE_clEvEUldddddE_St5arrayIPcLm6EEEEviT0_T1_)
        /*007c*/ 	.short	0x0380
        /*007e*/ 	.short	0x0038


	//----- nvinfo : EIATTR_SW_WAR
	.align		4
.L_6785:
        /*0080*/ 	.byte	0x04, 0x36
        /*0082*/ 	.short	(.L_6787 - .L_6786)
.L_6786:
        /*0084*/ 	.word	0x00000008
.L_6787:


//--------------------- .nv.info._ZN2at6native29vectorized_elementwise_kernelILi8EZZZNS0_49_GLOBAL__N__b919a28f_16_Normalization_cu_5c38458722batch_norm_elementwiseERKNS_6TensorES5_RKSt8optionalIS3_ES9_S5_S5_ENKUlvE0_clEvENKUlvE_clEvEUldddddE_St5arrayIPcLm6EEEEviT0_T1_ --------------------------
	.section	.nv.info._ZN2at6native29vectorized_elementwise_kernelILi8EZZZNS0_49_GLOBAL__N__b919a28f_16_Normalization_cu_5c38458722batch_norm_elementwiseERKNS_6TensorES5_RKSt8optionalIS3_ES9_S5_S5_ENKUlvE0_clEvENKUlvE_clEvEUldddddE_St5arrayIPcLm6EEEEviT0_T1_,"",@"SHT_CUDA_INFO"
	.sectionflags	@""
	.align	4


	//----- nvinfo : EIATTR_CUDA_API_VERSION
	.align		4
        /*0000*/ 	.byte	0x04, 0x37
        /*0002*/ 	.short	(.L_6789 - .L_6788)
.L_6788:
        /*0004*/ 	.word	0x00000082


	//----- nvinfo : EIATTR_KPARAM_INFO
	.align		4
.L_6789:
        /*0008*/ 	.byte	0x04, 0x17
        /*000a*/ 	.short	(.L_6791 - .L_6790)
.L_6790:
        /*000c*/ 	.word	0x00000000
        /*0010*/ 	.short	0x0002
        /*0012*/ 	.short	0x0008
        /*0014*/ 	.byte	0x00, 0xf0, 0xc1, 0x00


	//----- nvinfo : EIATTR_KPARAM_INFO
	.align		4
.L_6791:
        /*0018*/ 	.byte	0x04, 0x17
        /*001a*/ 	.short	(.L_6793 - .L_6792)
.L_6792:
        /*001c*/ 	.word	0x00000000
        /*0020*/ 	.short	0x0001
        /*0022*/ 	.short	0x0004
        /*0024*/ 	.byte	0x00, 0xf0, 0x05, 0x00


	//----- nvinfo : EIATTR_KPARAM_INFO
	.align		4
.L_6793:
        /*0028*/ 	.byte	0x04, 0x17
        /*002a*/ 	.short	(.L_6795 - .L_6794)
.L_6794:
        /*002c*/ 	.word	0x00000000
        /*0030*/ 	.short	0x0000
        /*0032*/ 	.short	0x0000
        /*0034*/ 	.byte	0x00, 0xf0, 0x11, 0x00


	//----- nvinfo : EIATTR_SPARSE_MMA_MASK
	.align		4
.L_6795:
        /*0038*/ 	.byte	0x03, 0x50
        /*003a*/ 	.short	0x0000


	//----- nvinfo : EIATTR_MAXREG_COUNT
	.align		4
        /*003c*/ 	.byte	0x03, 0x1b
        /*003e*/ 	.short	0x00ff


	//----- nvinfo : EIATTR_MERCURY_ISA_VERSION
	.align		4
        /*0040*/ 	.byte	0x03, 0x5f
        /*0042*/ 	.short	0x0101


	//----- nvinfo : EIATTR_VRC_CTA_INIT_COUNT
	.align		4
        /*0044*/ 	.byte	0x02, 0x4a
	.zero		1
	.zero		1


	//----- nvinfo : EIATTR_EXIT_INSTR_OFFSETS
	.align		4
        /*0048*/ 	.byte	0x04, 0x1c
        /*004a*/ 	.short	(.L_6797 - .L_6796)


	//   ....[0]....
.L_6796:
        /*004c*/ 	.word	0x000010a0


	//   ....[1]....
        /*0050*/ 	.word	0x000010f0


	//   ....[2]....
        /*0054*/ 	.word	0x00001490


	//----- nvinfo : EIATTR_MAX_THREADS
	.align		4
.L_6797:
        /*0058*/ 	.byte	0x04, 0x05
        /*005a*/ 	.short	(.L_6799 - .L_6798)
.L_6798:
        /*005c*/ 	.word	0x00000080
        /*0060*/ 	.word	0x00000001
        /*0064*/ 	.word	0x00000001


	//----- nvinfo : EIATTR_CRS_STACK_SIZE
	.align		4
.L_6799:
        /*0068*/ 	.byte	0x04, 0x1e
        /*006a*/ 	.short	(.L_6801 - .L_6800)
.L_6800:
        /*006c*/ 	.word	0x00000000


	//----- nvinfo : EIATTR_CBANK_PARAM_SIZE
	.align		4
.L_6801:
        /*0070*/ 	.byte	0x03, 0x19
        /*0072*/ 	.short	0x0038


	//----- nvinfo : EIATTR_PARAM_CBANK
	.align		4
        /*0074*/ 	.byte	0x04, 0x0a
        /*0076*/ 	.short	(.L_6803 - .L_6802)
	.align		4
.L_6802:
        /*0078*/ 	.word	index@(.nv.constant0._ZN2at6native29vectorized_elementwise_kernelILi8EZZZNS0_49_GLOBAL__N__b919a28f_16_Normalization_cu_5c38458722batch_norm_elementwiseERKNS_6TensorES5_RKSt8optionalIS3_ES9_S5_S5_ENKUlvE0_clEvENKUlvE_clEvEUldddddE_St5arrayIPcLm6EEEEviT0_T1_)
        /*007c*/ 	.short	0x0380
        /*007e*/ 	.short	0x0038


	//----- nvinfo : EIATTR_SW_WAR
	.align		4
.L_6803:
        /*0080*/ 	.byte	0x04, 0x36
        /*0082*/ 	.short	(.L_6805 - .L_6804)
.L_6804:
        /*0084*/ 	.word	0x00000008
.L_6805:


//--------------------- .nv.info._ZN2at6native33batch_norm_transform_input_kernelIN3c104HalfES3_fLb1EiEEvNS_27GenericPackedTensorAccessorIKT_Lm3ENS_17RestrictPtrTraitsET3_EENS4_IS5_Lm3ES7_S8_EENS4_INSt11conditionalIXT2_ET1_T0_E4typeELm1ES7_S8_EESG_NS4_IKSD_Lm1ES7_S8_EESI_SC_ --------------------------
	.section	.nv.info._ZN2at6native33batch_norm_transform_input_kernelIN3c104HalfES3_fLb1EiEEvNS_27GenericPackedTensorAccessorIKT_Lm3ENS_17RestrictPtrTraitsET3_EENS4_IS5_Lm3ES7_S8_EENS4_INSt11conditionalIXT2_ET1_T0_E4typeELm1ES7_S8_EESG_NS4_IKSD_Lm1ES7_S8_EESI_SC_,"",@"SHT_CUDA_INFO"
	.sectionflags	@""
	.align	4


	//----- nvinfo : EIATTR_CUDA_API_VERSION
	.align		4
        /*0000*/ 	.byte	0x04, 0x37
        /*0002*/ 	.short	(.L_6807 - .L_6806)
.L_6806:
        /*0004*/ 	.word	0x00000082


	//----- nvinfo : EIATTR_KPARAM_INFO
	.align		4
.L_6807:
        /*0008*/ 	.byte	0x04, 0x17
        /*000a*/ 	.short	(.L_6809 - .L_6808)
.L_6808:
        /*000c*/ 	.word	0x00000000
        /*0010*/ 	.short	0x0006
        /*0012*/ 	.short	0x0080
        /*0014*/ 	.byte	0x00, 0xf0, 0x11, 0x00


	//----- nvinfo : EIATTR_KPARAM_INFO
	.align		4
.L_6809:
        /*0018*/ 	.byte	0x04, 0x17
        /*001a*/ 	.short	(.L_6811 - .L_6810)
.L_6810:
        /*001c*/ 	.word	0x00000000
        /*0020*/ 	.short	0x0005
        /*0022*/ 	.short	0x0070
        /*0024*/ 	.byte	0x00, 0xf0, 0x41, 0x00


	//----- nvinfo : EIATTR_KPARAM_INFO
	.align		4
.L_6811:
        /*0028*/ 	.byte	0x04, 0x17
        /*002a*/ 	.short	(.L_6813 - .L_6812)
.L_6812:
        /*002c*/ 	.word	0x00000000
        /*0030*/ 	.short	0x0004
        /*0032*/ 	.short	0x0060
        /*0034*/ 	.byte	0x00, 0xf0, 0x41, 0x00


	//----- nvinfo : EIATTR_KPARAM_INFO
	.align		4
.L_6813:
        /*0038*/ 	.byte	0x04, 0x17
        /*003a*/ 	.short	(.L_6815 - .L_6814)
.L_6814:
        /*003c*/ 	.word	0x00000000
        /*0040*/ 	.short	0x0003
        /*0042*/ 	.short	0x0050
        /*0044*/ 	.byte	0x00, 0xf0, 0x41, 0x00


	//----- nvinfo : EIATTR_KPARAM_INFO
	.align		4
.L_6815:
        /*0048*/ 	.byte	0x04, 0x17
        /*004a*/ 	.short	(.L_6817 - .L_6816)
.L_6816:
        /*004c*/ 	.word	0x00000000
        /*0050*/ 	.short	0x0002
        /*0052*/ 	.short	0x0040
        /*0054*/ 	.byte	0x00, 0xf0, 0x41, 0x00


	//----- nvinfo : EIATTR_KPARAM_INFO
	.align		4
.L_6817:
        /*0058*/ 	.byte	0x04, 0x17
        /*005a*/ 	.short	(.L_6819 - .L_6818)
.L_6818:
        /*005c*/ 	.word	0x00000000
        /*0060*/ 	.short	0x0001
        /*0062*/ 	.short	0x0020
        /*0064*/ 	.byte	0x00, 0xf0, 0x81, 0x00


	//----- nvinfo : EIATTR_KPARAM_INFO
	.align		4
.L_6819:
        /*0068*/ 	.byte	0x04, 0x17
        /*006a*/ 	.short	(.L_6821 - .L_6820)
.L_6820:
        /*006c*/ 	.word	0x00000000
        /*0070*/ 	.short	0x0000
        /*0072*/ 	.short	0x0000
        /*0074*/ 	.byte	0x00, 0xf0, 0x81, 0x00


	//----- nvinfo : EIATTR_SPARSE_MMA_MASK
	.align		4
.L_6821:
        /*0078*/ 	.byte	0x03, 0x50
        /*007a*/ 	.short	0x0000


	//----- nvinfo : EIATTR_MAXREG_COUNT
	.align		4
        /*007c*/ 	.byte	0x03, 0x1b
        /*007e*/ 	.short	0x00ff


	//----- nvinfo : EIATTR_MERCURY_ISA_VERSION
	.align		4
        /*0080*/ 	.byte	0x03, 0x5f
        /*0082*/ 	.short	0x0101


	//----- nvinfo : EIATTR_VRC_CTA_INIT_COUNT
	.align		4
        /*0084*/ 	.byte	0x02, 0x4a
	.zero		1
	.zero		1


	//----- nvinfo : EIATTR_EXIT_INSTR_OFFSETS
	.align		4
        /*0088*/ 	.byte	0x04, 0x1c
        /*008a*/ 	.short	(.L_6823 - .L_6822)


	//   ....[0]....
.L_6822:
        /*008c*/ 	.word	0x00000040


	//   ....[1]....
        /*0090*/ 	.word	0x00000220


	//   ....[2]....
        /*0094*/ 	.word	0x000005d0


	//----- nvinfo : EIATTR_CRS_STACK_SIZE
	.align		4
.L_6823:
        /*0098*/ 	.byte	0x04, 0x1e
        /*009a*/ 	.short	(.L_6825 - .L_6824)
.L_6824:
        /*009c*/ 	.word	0x00000000


	//----- nvinfo : EIATTR_CBANK_PARAM_SIZE
	.align		4
.L_6825:
        /*00a0*/ 	.byte	0x03, 0x19
        /*00a2*/ 	.short	0x0084


	//----- nvinfo : EIATTR_PARAM_CBANK
	.align		4
        /*00a4*/ 	.byte	0x04, 0x0a
        /*00a6*/ 	.short	(.L_6827 - .L_6826)
	.align		4
.L_6826:
        /*00a8*/ 	.word	index@(.nv.constant0._ZN2at6native33batch_norm_transform_input_kernelIN3c104HalfES3_fLb1EiEEvNS_27GenericPackedTensorAccessorIKT_Lm3ENS_17RestrictPtrTraitsET3_EENS4_IS5_Lm3ES7_S8_EENS4_INSt11conditionalIXT2_ET1_T0_E4typeELm1ES7_S8_EESG_NS4_IKSD_Lm1ES7_S8_EESI_SC_)
        /*00ac*/ 	.short	0x0380
        /*00ae*/ 	.short	0x0084


	//----- nvinfo : EIATTR_SW_WAR
	.align		4
.L_6827:
        /*00b0*/ 	.byte	0x04, 0x36
        /*00b2*/ 	.short	(.L_6829 - .L_6828)
.L_6828:
        /*00b4*/ 	.word	0x00000008
.L_6829:


//--------------------- .nv.info._ZN2at6native33batch_norm_transform_input_kernelIN3c104HalfEffLb1EiEEvNS_27GenericPackedTensorAccessorIKT_Lm3ENS_17RestrictPtrTraitsET3_EENS4_IS5_Lm3ES7_S8_EENS4_INSt11conditionalIXT2_ET1_T0_E4typeELm1ES7_S8_EESG_NS4_IKSD_Lm1ES7_S8_EESI_SC_ --------------------------
	.section	.nv.info._ZN2at6native33batch_norm_transform_input_kernelIN3c104HalfEffLb1EiEEvNS_27GenericPackedTensorAccessorIKT_Lm3ENS_17RestrictPtrTraitsET3_EENS4_IS5_Lm3ES7_S8_EENS4_INSt11conditionalIXT2_ET1_T0_E4typeELm1ES7_S8_EESG_NS4_IKSD_Lm1ES7_S8_EESI_SC_,"",@"SHT_CUDA_INFO"
	.sectionflags	@""
	.align	4


	//----- nvinfo : EIATTR_CUDA_API_VERSION
	.align		4
        /*0000*/ 	.byte	0x04, 0x37
        /*0002*/ 	.short	(.L_6831 - .L_6830)
.L_6830:
        /*0004*/ 	.word	0x00000082


	//----- nvinfo : EIATTR_KPARAM_INFO
	.align		4
.L_6831:
        /*0008*/ 	.byte	0x04, 0x17
        /*000a*/ 	.short	(.L_6833 - .L_6832)
.L_6832:
        /*000c*/ 	.word	0x00000000
        /*0010*/ 	.short	0x0006
        /*0012*/ 	.short	0x0080
        /*0014*/ 	.byte	0x00, 0xf0, 0x11, 0x00


	//----- nvinfo : EIATTR_KPARAM_INFO
	.align		4
.L_6833:
        /*0018*/ 	.byte	0x04, 0x17
        /*001a*/ 	.short	(.L_6835 - .L_6834)
.L_6834:
        /*001c*/ 	.word	0x00000000
        /*0020*/ 	.short	0x0005
        /*0022*/ 	.short	0x0070
        /*0024*/ 	.byte	0x00, 0xf0, 0x41, 0x00


	//----- nvinfo : EIATTR_KPARAM_INFO
	.align		4
.L_6835:
        /*0028*/ 	.byte	0x04, 0x17
        /*002a*/ 	.short	(.L_6837 - .L_6836)
.L_6836:
        /*002c*/ 	.word	0x00000000
        /*0030*/ 	.short	0x0004
        /*0032*/ 	.short	0x0060
        /*0034*/ 	.byte	0x00, 0xf0, 0x41, 0x00


	//----- nvinfo : EIATTR_KPARAM_INFO
	.align		4
.L_6837:
        /*0038*/ 	.byte	0x04, 0x17
        /*003a*/ 	.short	(.L_6839 - .L_6838)
.L_6838:
        /*003c*/ 	.word	0x00000000
        /*0040*/ 	.short	0x0003
        /*0042*/ 	.short	0x0050
        /*0044*/ 	.byte	0x00, 0xf0, 0x41, 0x00


	//----- nvinfo : EIATTR_KPARAM_INFO
	.align		4
.L_6839:
        /*0048*/ 	.byte	0x04, 0x17
        /*004a*/ 	.short	(.L_6841 - .L_6840)
.L_6840:
        /*004c*/ 	.word	0x00000000
        /*0050*/ 	.short	0x0002
        /*0052*/ 	.short	0x0040
        /*0054*/ 	.byte	0x00, 0xf0, 0x41, 0x00


	//----- nvinfo : EIATTR_KPARAM_INFO
	.align		4
.L_6841:
        /*0058*/ 	.byte	0x04, 0x17
        /*005a*/ 	.short	(.L_6843 - .L_6842)
.L_6842:
        /*005c*/ 	.word	0x00000000
        /*0060*/ 	.short	0x0001
        /*0062*/ 	.short	0x0020
        /*0064*/ 	.byte	0x00, 0xf0, 0x81, 0x00


	//----- nvinfo : EIATTR_KPARAM_INFO
	.align		4
.L_6843:
        /*0068*/ 	.byte	0x04, 0x17
        /*006a*/ 	.short	(.L_6845 - .L_6844)
.L_6844:
        /*006c*/ 	.word	0x00000000
        /*0070*/ 	.short	0x0000
        /*0072*/ 	.short	0x0000
        /*0074*/ 	.byte	0x00, 0xf0, 0x81, 0x00


	//----- nvinfo : EIATTR_SPARSE_MMA_MASK
	.align		4
.L_6845:
        /*0078*/ 	.byte	0x03, 0x50
        /*007a*/ 	.short	0x0000


	//----- nvinfo : EIATTR_MAXREG_COUNT
	.align		4
        /*007c*/ 	.byte	0x03, 0x1b
        /*007e*/ 	.short	0x00ff


	//----- nvinfo : EIATTR_MERCURY_ISA_VERSION
	.align		4
        /*0080*/ 	.byte	0x03, 0x5f
        /*0082*/ 	.short	0x0101


	//----- nvinfo : EIATTR_VRC_CTA_INIT_COUNT
	.align		4
        /*0084*/ 	.byte	0x02, 0x4a
	.zero		1
	.zero		1


	//----- nvinfo : EIATTR_EXIT_INSTR_OFFSETS
	.align		4
        /*0088*/ 	.byte	0x04, 0x1c
        /*008a*/ 	.short	(.L_6847 - .L_6846)


	//   ....[0]....
.L_6846:
        /*008c*/ 	.word	0x00000040


	//   ....[1]....
        /*0090*/ 	.word	0x00000240


	//   ....[2]....
        /*0094*/ 	.word	0x000005b0


	//----- nvinfo : EIATTR_CRS_STACK_SIZE
	.align		4
.L_6847:
        /*0098*/ 	.byte	0x04, 0x1e
        /*009a*/ 	.short	(.L_6849 - .L_6848)
.L_6848:
        /*009c*/ 	.word	0x00000000


	//----- nvinfo : EIATTR_CBANK_PARAM_SIZE
	.align		4
.L_6849:
        /*00a0*/ 	.byte	0x03, 0x19
        /*00a2*/ 	.short	0x0084


	//----- nvinfo : EIATTR_PARAM_CBANK
	.align		4
        /*00a4*/ 	.byte	0x04, 0x0a
        /*00a6*/ 	.short	(.L_6851 - .L_6850)
	.align		4
.L_6850:
        /*00a8*/ 	.word	index@(.nv.constant0._ZN2at6native33batch_norm_transform_input_kernelIN3c104HalfEffLb1EiEEvNS_27GenericPackedTensorAccessorIKT_Lm3ENS_17RestrictPtrTraitsET3_EENS4_IS5_Lm3ES7_S8_EENS4_INSt11conditionalIXT2_ET1_T0_E4typeELm1ES7_S8_EESG_NS4_IKSD_Lm1ES7_S8_EESI_SC_)
        /*00ac*/ 	.short	0x0380
        /*00ae*/ 	.short	0x0084


	//----- nvinfo : EIATTR_SW_WAR
	.align		4
.L_6851:
        /*00b0*/ 	.byte	0x04, 0x36
        /*00b2*/ 	.short	(.L_6853 - .L_6852)
.L_6852:
        /*00b4*/ 	.word	0x00000008
.L_6853:


//--------------------- .nv.info._ZN2at6native33batch_norm_transform_input_kernelIN3c108BFloat16ES3_fLb1EiEEvNS_27GenericPackedTensorAccessorIKT_Lm3ENS_17RestrictPtrTraitsET3_EENS4_IS5_Lm3ES7_S8_EENS4_INSt11conditionalIXT2_ET1_T0_E4typeELm1ES7_S8_EESG_NS4_IKSD_Lm1ES7_S8_EESI_SC_ --------------------------
	.section	.nv.info._ZN2at6native33batch_norm_transform_input_kernelIN3c108BFloat16ES3_fLb1EiEEvNS_27GenericPackedTensorAccessorIKT_Lm3ENS_17RestrictPtrTraitsET3_EENS4_IS5_Lm3ES7_S8_EENS4_INSt11conditionalIXT2_ET1_T0_E4typeELm1ES7_S8_EESG_NS4_IKSD_Lm1ES7_S8_EESI_SC_,"",@"SHT_CUDA_INFO"
	.sectionflags	@""
	.align	4


	//----- nvinfo : EIATTR_CUDA_API_VERSION
	.align		4
        /*0000*/ 	.byte	0x04, 0x37
        /*0002*/ 	.short	(.L_6855 - .L_6854)
.L_6854:
        /*0004*/ 	.word	0x00000082


	//----- nvinfo : EIATTR_KPARAM_INFO
	.align		4
.L_6855:
        /*0008*/ 	.byte	0x04, 0x17
        /*000a*/ 	.short	(.L_6857 - .L_6856)
.L_6856:
        /*000c*/ 	.word	0x00000000
        /*0010*/ 	.short	0x0006
        /*0012*/ 	.short	0x0080
        /*0014*/ 	.byte	0x00, 0xf0, 0x11, 0x00


	//----- nvinfo : EIATTR_KPARAM_INFO
	.align		4
.L_6857:
        /*0018*/ 	.byte	0x04, 0x17
        /*001a*/ 	.short	(.L_6859 - .L_6858)
.L_6858:
        /*001c*/ 	.word	0x00000000
        /*0020*/ 	.short	0x0005
        /*0022*/ 	.short	0x0070
        /*0024*/ 	.byte	0x00, 0xf0, 0x41, 0x00


	//----- nvinfo : EIATTR_KPARAM_INFO
	.align		4
.L_6859:
        /*0028*/ 	.byte	0x04, 0x17
        /*002a*/ 	.short	(.L_6861 - .L_6860)
.L_6860:
        /*002c*/ 	.word	0x00000000
        /*0030*/ 	.short	0x0004
        /*0032*/ 	.short	0x0060
        /*0034*/ 	.byte	0x00, 0xf0, 0x41, 0x00


	//----- nvinfo : EIATTR_KPARAM_INFO
	.align		4
.L_6861:
        /*0038*/ 	.byte	0x04, 0x17
        /*003a*/ 	.short	(.L_6863 - .L_6862)
.L_6862:
        /*003c*/ 	.word	0x00000000
        /*0040*/ 	.short	0x0003
        /*0042*/ 	.short	0x0050
        /*0044*/ 	.byte	0x00, 0xf0, 0x41, 0x00


	//----- nvinfo : EIATTR_KPARAM_INFO
	.align		4
.L_6863:
        /*0048*/ 	.byte	0x04, 0x17
        /*004a*/ 	.short	(.L_6865 - .L_6864)
.L_6864:
        /*004c*/ 	.word	0x00000000
        /*0050*/ 	.short	0x0002
        /*0052*/ 	.short	0x0040
        /*0054*/ 	.byte	0x00, 0xf0, 0x41, 0x00


	//----- nvinfo : EIATTR_KPARAM_INFO
	.align		4
.L_6865:
        /*0058*/ 	.byte	0x04, 0x17
        /*005a*/ 	.short	(.L_6867 - .L_6866)
.L_6866:
        /*005c*/ 	.word	0x00000000
        /*0060*/ 	.short	0x0001
        /*0062*/ 	.short	0x0020
        /*0064*/ 	.byte	0x00, 0xf0, 0x81, 0x00


	//----- nvinfo : EIATTR_KPARAM_INFO
	.align		4
.L_6867:
        /*0068*/ 	.byte	0x04, 0x17
        /*006a*/ 	.short	(.L_6869 - .L_6868)
.L_6868:
        /*006c*/ 	.word	0x00000000
        /*0070*/ 	.short	0x0000
        /*0072*/ 	.short	0x0000
        /*0074*/ 	.byte	0x00, 0xf0, 0x81, 0x00


	//----- nvinfo : EIATTR_SPARSE_MMA_MASK
	.align		4
.L_6869:
        /*0078*/ 	.byte	0x03, 0x50
        /*007a*/ 	.short	0x0000


	//----- nvinfo : EIATTR_MAXREG_COUNT
	.align		4
        /*007c*/ 	.byte	0x03, 0x1b
        /*007e*/ 	.short	0x00ff


	//----- nvinfo : EIATTR_MERCURY_ISA_VERSION
	.align		4
        /*0080*/ 	.byte	0x03, 0x5f
        /*0082*/ 	.short	0x0101


	//----- nvinfo : EIATTR_VRC_CTA_INIT_COUNT
	.align		4
        /*0084*/ 	.byte	0x02, 0x4a
	.zero		1
	.zero		1


	//----- nvinfo : EIATTR_EXIT_INSTR_OFFSETS
	.align		4
        /*0088*/ 	.byte	0x04, 0x1c
        /*008a*/ 	.short	(.L_6871 - .L_6870)


	//   ....[0]....
.L_6870:
        /*008c*/ 	.word	0x00000040


	//   ....[1]....
        /*0090*/ 	.word	0x00000220


	//   ....[2]....
        /*0094*/ 	.word	0x000005d0


	//----- nvinfo : EIATTR_CRS_STACK_SIZE
	.align		4
.L_6871:
        /*0098*/ 	.byte	0x04, 0x1e
        /*009a*/ 	.short	(.L_6873 - .L_6872)
.L_6872:
        /*009c*/ 	.word	0x00000000


	//----- nvinfo : EIATTR_CBANK_PARAM_SIZE
	.align		4
.L_6873:
        /*00a0*/ 	.byte	0x03, 0x19
        /*00a2*/ 	.short	0x0084


	//----- nvinfo : EIATTR_PARAM_CBANK
	.align		4
        /*00a4*/ 	.byte	0x04, 0x0a
        /*00a6*/ 	.short	(.L_6875 - .L_6874)
	.align		4
.L_6874:
        /*00a8*/ 	.word	index@(.nv.constant0._ZN2at6native33batch_norm_transform_input_kernelIN3c108BFloat16ES3_fLb1EiEEvNS_27GenericPackedTensorAccessorIKT_Lm3ENS_17RestrictPtrTraitsET3_EENS4_IS5_Lm3ES7_S8_EENS4_INSt11conditionalIXT2_ET1_T0_E4typeELm1ES7_S8_EESG_NS4_IKSD_Lm1ES7_S8_EESI_SC_)
        /*00ac*/ 	.short	0x0380
        /*00ae*/ 	.short	0x0084


	//----- nvinfo : EIATTR_SW_WAR
	.align		4
.L_6875:
        /*00b0*/ 	.byte	0x04, 0x36
        /*00b2*/ 	.short	(.L_6877 - .L_6876)
.L_6876:
        /*00b4*/ 	.word	0x00000008
.L_6877:


//--------------------- .nv.info._ZN2at6native33batch_norm_transform_input_kernelIN3c108BFloat16EffLb1EiEEvNS_27GenericPackedTensorAccessorIKT_Lm3ENS_17RestrictPtrTraitsET3_EENS4_IS5_Lm3ES7_S8_EENS4_INSt11conditionalIXT2_ET1_T0_E4typeELm1ES7_S8_EESG_NS4_IKSD_Lm1ES7_S8_EESI_SC_ --------------------------
	.section	.nv.info._ZN2at6native33batch_norm_transform_input_kernelIN3c108BFloat16EffLb1EiEEvNS_27GenericPackedTensorAccessorIKT_Lm3ENS_17RestrictPtrTraitsET3_EENS4_IS5_Lm3ES7_S8_EENS4_INSt11conditionalIXT2_ET1_T0_E4typeELm1ES7_S8_EESG_NS4_IKSD_Lm1ES7_S8_EESI_SC_,"",@"SHT_CUDA_INFO"
	.sectionflags	@""
	.align	4


	//----- nvinfo : EIATTR_CUDA_API_VERSION
	.align		4
        /*0000*/ 	.byte	0x04, 0x37
        /*0002*/ 	.short	(.L_6879 - .L_6878)
.L_6878:
        /*0004*/ 	.word	0x00000082


	//----- nvinfo : EIATTR_KPARAM_INFO
	.align		4
.L_6879:
        /*0008*/ 	.byte	0x04, 0x17
        /*000a*/ 	.short	(.L_6881 - .L_6880)
.L_6880:
        /*000c*/ 	.word	0x00000000
        /*0010*/ 	.short	0x0006
        /*0012*/ 	.short	0x0080
        /*0014*/ 	.byte	0x00, 0xf0, 0x11, 0x00


	//----- nvinfo : EIATTR_KPARAM_INFO
	.align		4
.L_6881:
        /*0018*/ 	.byte	0x04, 0x17
        /*001a*/ 	.short	(.L_6883 - .L_6882)
.L_6882:
        /*001c*/ 	.word	0x00000000
        /*0020*/ 	.short	0x0005
        /*0022*/ 	.short	0x0070
        /*0024*/ 	.byte	0x00, 0xf0, 0x41, 0x00


	//----- nvinfo : EIATTR_KPARAM_INFO
	.align		4
.L_6883:
        /*0028*/ 	.byte	0x04, 0x17
        /*002a*/ 	.short	(.L_6885 - .L_6884)
.L_6884:
        /*002c*/ 	.word	0x00000000
        /*0030*/ 	.short	0x0004
        /*0032*/ 	.short	0x0060
        /*0034*/ 	.byte	0x00, 0xf0, 0x41, 0x00


	//----- nvinfo : EIATTR_KPARAM_INFO
	.align		4
.L_6885:
        /*0038*/ 	.byte	0x04, 0x17
        /*003a*/ 	.short	(.L_6887 - .L_6886)
.L_6886:
        /*003c*/ 	.word	0x00000000
        /*0040*/ 	.short	0x0003
        /*0042*/ 	.short	0x0050
        /*0044*/ 	.byte	0x00, 0xf0, 0x41, 0x00


	//----- nvinfo : EIATTR_KPARAM_INFO
	.align		4
.L_6887:
        /*0048*/ 	.byte	0x04, 0x17
        /*004a*/ 	.short	(.L_6889 - .L_6888)
.L_6888:
        /*004c*/ 	.word	0x00000000
        /*0050*/ 	.short	0x0002
        /*0052*/ 	.short	0x0040
        /*0054*/ 	.byte	0x00, 0xf0, 0x41, 0x00


	//----- nvinfo : EIATTR_KPARAM_INFO
	.align		4
.L_6889:
        /*0058*/ 	.byte	0x04, 0x17
        /*005a*/ 	.short	(.L_6891 - .L_6890)
.L_6890:
        /*005c*/ 	.word	0x00000000
        /*0060*/ 	.short	0x0001
        /*0062*/ 	.short	0x0020
        /*0064*/ 	.byte	0x00, 0xf0, 0x81, 0x00


	//----- nvinfo : EIATTR_KPARAM_INFO
	.align		4
.L_6891:
        /*0068*/ 	.byte	0x04, 0x17
        /*006a*/ 	.short	(.L_6893 - .L_6892)
.L_6892:
        /*006c*/ 	.word	0x00000000
        /*0070*/ 	.short	0x0000
        /*0072*/ 	.short	0x0000
        /*0074*/ 	.byte	0x00, 0xf0, 0x81, 0x00


	//----- nvinfo : EIATTR_SPARSE_MMA_MASK
	.align		4
.L_6893:
        /*0078*/ 	.byte	0x03, 0x50
        /*007a*/ 	.short	0x0000


	//----- nvinfo : EIATTR_MAXREG_COUNT
	.align		4
        /*007c*/ 	.byte	0x03, 0x1b
        /*007e*/ 	.short	0x00ff


	//----- nvinfo : EIATTR_MERCURY_ISA_VERSION
	.align		4
        /*0080*/ 	.byte	0x03, 0x5f
        /*0082*/ 	.short	0x0101


	//----- nvinfo : EIATTR_VRC_CTA_INIT_COUNT
	.align		4
        /*0084*/ 	.byte	0x02, 0x4a
	.zero		1
	.zero		1


	//----- nvinfo : EIATTR_EXIT_INSTR_OFFSETS
	.align		4
        /*0088*/ 	.byte	0x04, 0x1c
        /*008a*/ 	.short	(.L_6895 - .L_6894)


	//   ....[0]....
.L_6894:
        /*008c*/ 	.word	0x00000040


	//   ....[1]....
        /*0090*/ 	.word	0x00000240


	//   ....[2]....
        /*0094*/ 	.word	0x000005b0


	//----- nvinfo : EIATTR_CRS_STACK_SIZE
	.align		4
.L_6895:
        /*0098*/ 	.byte	0x04, 0x1e
        /*009a*/ 	.short	(.L_6897 - .L_6896)
.L_6896:
        /*009c*/ 	.word	0x00000000


	//----- nvinfo : EIATTR_CBANK_PARAM_SIZE
	.align		4
.L_6897:
        /*00a0*/ 	.byte	0x03, 0x19
        /*00a2*/ 	.short	0x0084


	//----- nvinfo : EIATTR_PARAM_CBANK
	.align		4
        /*00a4*/ 	.byte	0x04, 0x0a
        /*00a6*/ 	.short	(.L_6899 - .L_6898)
	.align		4
.L_6898:
        /*00a8*/ 	.word	index@(.nv.constant0._ZN2at6native33batch_norm_transform_input_kernelIN3c108BFloat16EffLb1EiEEvNS_27GenericPackedTensorAccessorIKT_Lm3ENS_17RestrictPtrTraitsET3_EENS4_IS5_Lm3ES7_S8_EENS4_INSt11conditionalIXT2_ET1_T0_E4typeELm1ES7_S8_EESG_NS4_IKSD_Lm1ES7_S8_EESI_SC_)
        /*00ac*/ 	.short	0x0380
        /*00ae*/ 	.short	0x0084


	//----- nvinfo : EIATTR_SW_WAR
	.align		4
.L_6899:
        /*00b0*/ 	.byte	0x04, 0x36
        /*00b2*/ 	.short	(.L_6901 - .L_6900)
.L_6900:
        /*00b4*/ 	.word	0x00000008
.L_6901:


//--------------------- .nv.info._ZN2at6native33batch_norm_transform_input_kernelIfffLb1EiEEvNS_27GenericPackedTensorAccessorIKT_Lm3ENS_17RestrictPtrTraitsET3_EENS2_IS3_Lm3ES5_S6_EENS2_INSt11conditionalIXT2_ET1_T0_E4typeELm1ES5_S6_EESE_NS2_IKSB_Lm1ES5_S6_EESG_SA_ --------------------------
	.section	.nv.info._ZN2at6native33batch_norm_transform_input_kernelIfffLb1EiEEvNS_27GenericPackedTensorAccessorIKT_Lm3ENS_17RestrictPtrTraitsET3_EENS2_IS3_Lm3ES5_S6_EENS2_INSt11conditionalIXT2_ET1_T0_E4typeELm1ES5_S6_EESE_NS2_IKSB_Lm1ES5_S6_EESG_SA_,"",@"SHT_CUDA_INFO"
	.sectionflags	@""
	.align	4


	//----- nvinfo : EIATTR_CUDA_API_VERSION
	.align		4
        /*0000*/ 	.byte	0x04, 0x37
        /*0002*/ 	.short	(.L_6903 - .L_6902)
.L_6902:
        /*0004*/ 	.word	0x00000082


	//----- nvinfo : EIATTR_KPARAM_INFO
	.align		4
.L_6903:
        /*0008*/ 	.byte	0x04, 0x17
        /*000a*/ 	.short	(.L_6905 - .L_6904)
.L_6904:
        /*000c*/ 	.word	0x00000000
        /*0010*/ 	.short	0x0006
        /*0012*/ 	.short	0x0080
        /*0014*/ 	.byte	0x00, 0xf0, 0x11, 0x00


	//----- nvinfo : EIATTR_KPARAM_INFO
	.align		4
.L_6905:
        /*0018*/ 	.byte	0x04, 0x17
        /*001a*/ 	.short	(.L_6907 - .L_6906)
.L_6906:
        /*001c*/ 	.word	0x00000000
        /*0020*/ 	.short	0x0005
        /*0022*/ 	.short	0x0070
        /*0024*/ 	.byte	0x00, 0xf0, 0x41, 0x00


	//----- nvinfo : EIATTR_KPARAM_INFO
	.align		4
.L_6907:
        /*0028*/ 	.byte	0x04, 0x17
        /*002a*/ 	.short	(.L_6909 - .L_6908)
.L_6908:
        /*002c*/ 	.word	0x00000000
        /*0030*/ 	.short	0x0004
        /*0032*/ 	.short	0x0060
        /*0034*/ 	.byte	0x00, 0xf0, 0x41, 0x00


	//----- nvinfo : EIATTR_KPARAM_INFO
	.align		4
.L_6909:
        /*0038*/ 	.byte	0x04, 0x17
        /*003a*/ 	.short	(.L_6911 - .L_6910)
.L_6910:
        /*003c*/ 	.word	0x00000000
        /*0040*/ 	.short	0x0003
        /*0042*/ 	.short	0x0050
        /*0044*/ 	.byte	0x00, 0xf0, 0x41, 0x00


	//----- nvinfo : EIATTR_KPARAM_INFO
	.align		4
.L_6911:
        /*0048*/ 	.byte	0x04, 0x17
        /*004a*/ 	.short	(.L_6913 - .L_6912)
.L_6912:
        /*004c*/ 	.word	0x00000000
        /*0050*/ 	.short	0x0002
        /*0052*/ 	.short	0x0040
        /*0054*/ 	.byte	0x00, 0xf0, 0x41, 0x00


	//----- nvinfo : EIATTR_KPARAM_INFO
	.align		4
.L_6913:
        /*0058*/ 	.byte	0x04, 0x17
        /*005a*/ 	.short	(.L_6915 - .L_6914)
.L_6914:
        /*005c*/ 	.word	0x00000000
        /*0060*/ 	.short	0x0001
        /*0062*/ 	.short	0x0020
        /*0064*/ 	.byte	0x00, 0xf0, 0x81, 0x00


	//----- nvinfo : EIATTR_KPARAM_INFO
	.align		4
.L_6915:
        /*0068*/ 	.byte	0x04, 0x17
        /*006a*/ 	.short	(.L_6917 - .L_6916)
.L_6916:
        /*006c*/ 	.word	0x00000000
        /*0070*/ 	.short	0x0000
        /*0072*/ 	.short	0x0000
        /*0074*/ 	.byte	0x00, 0xf0, 0x81, 0x00


	//----- nvinfo : EIATTR_SPARSE_MMA_MASK
	.align		4
.L_6917:
        /*0078*/ 	.byte	0x03, 0x50
        /*007a*/ 	.short	0x0000


	//----- nvinfo : EIATTR_MAXREG_COUNT
	.align		4
        /*007c*/ 	.byte	0x03, 0x1b
        /*007e*/ 	.short	0x00ff


	//----- nvinfo : EIATTR_MERCURY_ISA_VERSION
	.align		4
        /*0080*/ 	.byte	0x03, 0x5f
        /*0082*/ 	.short	0x0101


	//----- nvinfo : EIATTR_VRC_CTA_INIT_COUNT
	.align		4
        /*0084*/ 	.byte	0x02, 0x4a
	.zero		1
	.zero		1


	//----- nvinfo : EIATTR_EXIT_INSTR_OFFSETS
	.align		4
        /*0088*/ 	.byte	0x04, 0x1c
        /*008a*/ 	.short	(.L_6919 - .L_6918)


	//   ....[0]....
.L_6918:
        /*008c*/ 	.word	0x00000040


	//   ....[1]....
        /*0090*/ 	.word	0x00000240


	//   ....[2]....
        /*0094*/ 	.word	0x00000590


	//----- nvinfo : EIATTR_CRS_STACK_SIZE
	.align		4
.L_6919:
        /*0098*/ 	.byte	0x04, 0x1e
        /*009a*/ 	.short	(.L_6921 - .L_6920)
.L_6920:
        /*009c*/ 	.word	0x00000000


	//----- nvinfo : EIATTR_CBANK_PARAM_SIZE
	.align		4
.L_6921:
        /*00a0*/ 	.byte	0x03, 0x19
        /*00a2*/ 	.short	0x0084


	//----- nvinfo : EIATTR_PARAM_CBANK
	.align		4
        /*00a4*/ 	.byte	0x04, 0x0a
        /*00a6*/ 	.short	(.L_6923 - .L_6922)
	.align		4
.L_6922:
        /*00a8*/ 	.word	index@(.nv.constant0._ZN2at6native33batch_norm_transform_input_kernelIfffLb1EiEEvNS_27GenericPackedTensorAccessorIKT_Lm3ENS_17RestrictPtrTraitsET3_EENS2_IS3_Lm3ES5_S6_EENS2_INSt11conditionalIXT2_ET1_T0_E4typeELm1ES5_S6_EESE_NS2_IKSB_Lm1ES5_S6_EESG_SA_)
        /*00ac*/ 	.short	0x0380
        /*00ae*/ 	.short	0x0084


	//----- nvinfo : EIATTR_SW_WAR
	.align		4
.L_6923:
        /*00b0*/ 	.byte	0x04, 0x36
        /*00b2*/ 	.short	(.L_6925 - .L_6924)
.L_6924:
        /*00b4*/ 	.word	0x00000008
.L_6925:


//--------------------- .nv.info._ZN2at6native33batch_norm_transform_input_kernelIdddLb1EiEEvNS_27GenericPackedTensorAccessorIKT_Lm3ENS_17RestrictPtrTraitsET3_EENS2_IS3_Lm3ES5_S6_EENS2_INSt11conditionalIXT2_ET1_T0_E4typeELm1ES5_S6_EESE_NS2_IKSB_Lm1ES5_S6_EESG_SA_ --------------------------
	.section	.nv.info._ZN2at6native33batch_norm_transform_input_kernelIdddLb1EiEEvNS_27GenericPackedTensorAccessorIKT_Lm3ENS_17RestrictPtrTraitsET3_EENS2_IS3_Lm3ES5_S6_EENS2_INSt11conditionalIXT2_ET1_T0_E4typeELm1ES5_S6_EESE_NS2_IKSB_Lm1ES5_S6_EESG_SA_,"",@"SHT_CUDA_INFO"
	.sectionflags	@""
	.align	4


	//----- nvinfo : EIATTR_CUDA_API_VERSION
	.align		4
        /*0000*/ 	.byte	0x04, 0x37
        /*0002*/ 	.short	(.L_6927 - .L_6926)
.L_6926:
        /*0004*/ 	.word	0x00000082


	//----- nvinfo : EIATTR_KPARAM_INFO
	.align		4
.L_6927:
        /*0008*/ 	.byte	0x04, 0x17
        /*000a*/ 	.short	(.L_6929 - .L_6928)
.L_6928:
        /*000c*/ 	.word	0x00000000
        /*0010*/ 	.short	0x0006
        /*0012*/ 	.short	0x0080
        /*0014*/ 	.byte	0x00, 0xf0, 0x21, 0x00


	//----- nvinfo : EIATTR_KPARAM_INFO
	.align		4
.L_6929:
        /*0018*/ 	.byte	0x04, 0x17
        /*001a*/ 	.short	(.L_6931 - .L_6930)
.L_6930:
        /*001c*/ 	.word	0x00000000
        /*0020*/ 	.short	0x0005
        /*0022*/ 	.short	0x0070
        /*0024*/ 	.byte	0x00, 0xf0, 0x41, 0x00


	//----- nvinfo : EIATTR_KPARAM_INFO
	.align		4
.L_6931:
        /*0028*/ 	.byte	0x04, 0x17
        /*002a*/ 	.short	(.L_6933 - .L_6932)
.L_6932:
        /*002c*/ 	.word	0x00000000
        /*0030*/ 	.short	0x0004
        /*0032*/ 	.short	0x0060
        /*0034*/ 	.byte	0x00, 0xf0, 0x41, 0x00


	//----- nvinfo : EIATTR_KPARAM_INFO
	.align		4
.L_6933:
        /*0038*/ 	.byte	0x04, 0x17
        /*003a*/ 	.short	(.L_6935 - .L_6934)
.L_6934:
        /*003c*/ 	.word	0x00000000
        /*0040*/ 	.short	0x0003
        /*0042*/ 	.short	0x0050
        /*0044*/ 	.byte	0x00, 0xf0, 0x41, 0x00


	//----- nvinfo : EIATTR_KPARAM_INFO
	.align		4
.L_6935:
        /*0048*/ 	.byte	0x04, 0x17
        /*004a*/ 	.short	(.L_6937 - .L_6936)
.L_6936:
        /*004c*/ 	.word	0x00000000
        /*0050*/ 	.short	0x0002
        /*0052*/ 	.short	0x0040
        /*0054*/ 	.byte	0x00, 0xf0, 0x41, 0x00


	//----- nvinfo : EIATTR_KPARAM_INFO
	.align		4
.L_6937:
        /*0058*/ 	.byte	0x04, 0x17
        /*005a*/ 	.short	(.L_6939 - .L_6938)
.L_6938:
        /*005c*/ 	.word	0x00000000
        /*0060*/ 	.short	0x0001
        /*0062*/ 	.short	0x0020
        /*0064*/ 	.byte	0x00, 0xf0, 0x81, 0x00


	//----- nvinfo : EIATTR_KPARAM_INFO
	.align		4
.L_6939:
        /*0068*/ 	.byte	0x04, 0x17
        /*006a*/ 	.short	(.L_6941 - .L_6940)
.L_6940:
        /*006c*/ 	.word	0x00000000
        /*0070*/ 	.short	0x0000
        /*0072*/ 	.short	0x0000
        /*0074*/ 	.byte	0x00, 0xf0, 0x81, 0x00


	//----- nvinfo : EIATTR_SPARSE_MMA_MASK
	.align		4
.L_6941:
        /*0078*/ 	.byte	0x03, 0x50
        /*007a*/ 	.short	0x0000


	//----- nvinfo : EIATTR_MAXREG_COUNT
	.align		4
        /*007c*/ 	.byte	0x03, 0x1b
        /*007e*/ 	.short	0x00ff


	//----- nvinfo : EIATTR_MERCURY_ISA_VERSION
	.align		4
        /*0080*/ 	.byte	0x03, 0x5f
        /*0082*/ 	.short	0x0101


	//----- nvinfo : EIATTR_VRC_CTA_INIT_COUNT
	.align		4
        /*0084*/ 	.byte	0x02, 0x4a
	.zero		1
	.zero		1


	//----- nvinfo : EIATTR_EXIT_INSTR_OFFSETS
	.align		4
        /*0088*/ 	.byte	0x04, 0x1c
        /*008a*/ 	.short	(.L_6943 - .L_6942)


	//   ....[0]....
.L_6942:
        /*008c*/ 	.word	0x00000040


	//   ....[1]....
        /*0090*/ 	.word	0x00000250


	//   ....[2]....
        /*0094*/ 	.word	0x000005a0


	//----- nvinfo : EIATTR_CRS_STACK_SIZE
	.align		4
.L_6943:
        /*0098*/ 	.byte	0x04, 0x1e
        /*009a*/ 	.short	(.L_6945 - .L_6944)
.L_6944:
        /*009c*/ 	.word	0x00000000


	//----- nvinfo : EIATTR_CBANK_PARAM_SIZE
	.align		4
.L_6945:
        /*00a0*/ 	.byte	0x03, 0x19
        /*00a2*/ 	.short	0x0088


	//----- nvinfo : EIATTR_PARAM_CBANK
	.align		4
        /*00a4*/ 	.byte	0x04, 0x0a
        /*00a6*/ 	.short	(.L_6947 - .L_6946)
	.align		4
.L_6946:
        /*00a8*/ 	.word	index@(.nv.constant0._ZN2at6native33batch_norm_transform_input_kernelIdddLb1EiEEvNS_27GenericPackedTensorAccessorIKT_Lm3ENS_17RestrictPtrTraitsET3_EENS2_IS3_Lm3ES5_S6_EENS2_INSt11conditionalIXT2_ET1_T0_E4typeELm1ES5_S6_EESE_NS2_IKSB_Lm1ES5_S6_EESG_SA_)
        /*00ac*/ 	.short	0x0380
        /*00ae*/ 	.short	0x0088


	//----- nvinfo : EIATTR_SW_WAR
	.align		4
.L_6947:
        /*00b0*/ 	.byte	0x04, 0x36
        /*00b2*/ 	.short	(.L_6949 - .L_6948)
.L_6948:
        /*00b4*/ 	.word	0x00000008
.L_6949:


//--------------------- .nv.info._ZN2at6native46batch_norm_backward_elemt_channels_last_kernelILi4EN3c108BFloat16EfS3_EEvPKT0_S6_PKT1_S9_PKT2_S9_S9_PS4_S7_ii --------------------------
	.section	.nv.info._ZN2at6native46batch_norm_backward_elemt_channels_last_kernelILi4EN3c108BFloat16EfS3_EEvPKT0_S6_PKT1_S9_PKT2_S9_S9_PS4_S7_ii,"",@"SHT_CUDA_INFO"
	.sectionflags	@""
	.align	4


	//----- nvinfo : EIATTR_CUDA_API_VERSION
	.align		4
        /*0000*/ 	.byte	0x04, 0x37
        /*0002*/ 	.short	(.L_6951 - .L_6950)
.L_6950:
        /*0004*/ 	.word	0x00000082


	//----- nvinfo : EIATTR_KPARAM_INFO
	.align		4
.L_6951:
        /*0008*/ 	.byte	0x04, 0x17
        /*000a*/ 	.short	(.L_6953 - .L_6952)
.L_6952:
        /*000c*/ 	.word	0x00000000
        /*0010*/ 	.short	0x000a
        /*0012*/ 	.short	0x0048
        /*0014*/ 	.byte	0x00, 0xf0, 0x11, 0x00


	//----- nvinfo : EIATTR_KPARAM_INFO
	.align		4
.L_6953:
        /*0018*/ 	.byte	0x04, 0x17
        /*001a*/ 	.short	(.L_6955 - .L_6954)
.L_6954:
        /*001c*/ 	.word	0x00000000
        /*0020*/ 	.short	0x0009
        /*0022*/ 	.short	0x0044
        /*0024*/ 	.byte	0x00, 0xf0, 0x11, 0x00


	//----- nvinfo : EIATTR_KPARAM_INFO
	.align		4
.L_6955:
        /*0028*/ 	.byte	0x04, 0x17
        /*002a*/ 	.short	(.L_6957 - .L_6956)
.L_6956:
        /*002c*/ 	.word	0x00000000
        /*0030*/ 	.short	0x0008
        /*0032*/ 	.short	0x0040
        /*0034*/ 	.byte	0x00, 0xf0, 0x11, 0x00


	//----- nvinfo : EIATTR_KPARAM_INFO
	.align		4
.L_6957:
        /*0038*/ 	.byte	0x04, 0x17
        /*003a*/ 	.short	(.L_6959 - .L_6958)
.L_6958:
        /*003c*/ 	.word	0x00000000
        /*0040*/ 	.short	0x0007
        /*0042*/ 	.short	0x0038
        /*0044*/ 	.byte	0x00, 0xf5, 0x21, 0x00


	//----- nvinfo : EIATTR_KPARAM_INFO
	.align		4
.L_6959:
        /*0048*/ 	.byte	0x04, 0x17
        /*004a*/ 	.short	(.L_6961 - .L_6960)
.L_6960:
        /*004c*/ 	.word	0x00000000
        /*0050*/ 	.short	0x0006
        /*0052*/ 	.short	0x0030
        /*0054*/ 	.byte	0x00, 0xf5, 0x21, 0x00


	//----- nvinfo : EIATTR_KPARAM_INFO
	.align		4
.L_6961:
        /*0058*/ 	.byte	0x04, 0x17
        /*005a*/ 	.short	(.L_6963 - .L_6962)
.L_6962:
        /*005c*/ 	.word	0x00000000
        /*0060*/ 	.short	0x0005
        /*0062*/ 	.short	0x0028
        /*0064*/ 	.byte	0x00, 0xf5, 0x21, 0x00


	//----- nvinfo : EIATTR_KPARAM_INFO
	.align		4
.L_6963:
        /*0068*/ 	.byte	0x04, 0x17
        /*006a*/ 	.short	(.L_6965 - .L_6964)
.L_6964:
        /*006c*/ 	.word	0x00000000
        /*0070*/ 	.short	0x0004
        /*0072*/ 	.short	0x0020
        /*0074*/ 	.byte	0x00, 0xf5, 0x21, 0x00


	//----- nvinfo : EIATTR_KPARAM_INFO
	.align		4
.L_6965:
        /*0078*/ 	.byte	0x04, 0x17
        /*007a*/ 	.short	(.L_6967 - .L_6966)
.L_6966:
        /*007c*/ 	.word	0x00000000
        /*0080*/ 	.short	0x0003
        /*0082*/ 	.short	0x0018
        /*0084*/ 	.byte	0x00, 0xf5, 0x21, 0x00


	//----- nvinfo : EIATTR_KPARAM_INFO
	.align		4
.L_6967:
        /*0088*/ 	.byte	0x04, 0x17
        /*008a*/ 	.short	(.L_6969 - .L_6968)
.L_6968:
        /*008c*/ 	.word	0x00000000
        /*0090*/ 	.short	0x0002
        /*0092*/ 	.short	0x0010
        /*0094*/ 	.byte	0x00, 0xf5, 0x21, 0x00


	//----- nvinfo : EIATTR_KPARAM_INFO
	.align		4
.L_6969:
        /*0098*/ 	.byte	0x04, 0x17
        /*009a*/ 	.short	(.L_6971 - .L_6970)
.L_6970:
        /*009c*/ 	.word	0x00000000
        /*00a0*/ 	.short	0x0001
        /*00a2*/ 	.short	0x0008
        /*00a4*/ 	.byte	0x00, 0xf5, 0x21, 0x00


	//----- nvinfo : EIATTR_KPARAM_INFO
	.align		4
.L_6971:
        /*00a8*/ 	.byte	0x04, 0x17
        /*00aa*/ 	.short	(.L_6973 - .L_6972)
.L_6972:
        /*00ac*/ 	.word	0x00000000
        /*00b0*/ 	.short	0x0000
        /*00b2*/ 	.short	0x0000
        /*00b4*/ 	.byte	0x00, 0xf5, 0x21, 0x00


	//----- nvinfo : EIATTR_SPARSE_MMA_MASK
	.align		4
.L_6973:
        /*00b8*/ 	.byte	0x03, 0x50
        /*00ba*/ 	.short	0x0000


	//----- nvinfo : EIATTR_MAXREG_COUNT
	.align		4
        /*00bc*/ 	.byte	0x03, 0x1b
        /*00be*/ 	.short	0x00ff


	//----- nvinfo : EIATTR_MERCURY_ISA_VERSION
	.align		4
        /*00c0*/ 	.byte	0x03, 0x5f
        /*00c2*/ 	.short	0x0101


	//----- nvinfo : EIATTR_VRC_CTA_INIT_COUNT
	.align		4
        /*00c4*/ 	.byte	0x02, 0x4a
	.zero		1
	.zero		1


	//----- nvinfo : EIATTR_EXIT_INSTR_OFFSETS
	.align		4
        /*00c8*/ 	.byte	0x04, 0x1c
        /*00ca*/ 	.short	(.L_6975 - .L_6974)


	//   ....[0]....
.L_6974:
        /*00cc*/ 	.word	0x000000e0


	//   ....[1]....
        /*00d0*/ 	.word	0x000010a0


	//   ....[2]....
        /*00d4*/ 	.word	0x00001470


	//   ....[3]....
        /*00d8*/ 	.word	0x000015a0


	//----- nvinfo : EIATTR_CBANK_PARAM_SIZE
	.align		4
.L_6975:
        /*00dc*/ 	.byte	0x03, 0x19
        /*00de*/ 	.short	0x004c


	//----- nvinfo : EIATTR_PARAM_CBANK
	.align		4
        /*00e0*/ 	.byte	0x04, 0x0a
        /*00e2*/ 	.short	(.L_6977 - .L_6976)
	.align		4
.L_6976:
        /*00e4*/ 	.word	index@(.nv.constant0._ZN2at6native46batch_norm_backward_elemt_channels_last_kernelILi4EN3c108BFloat16EfS3_EEvPKT0_S6_PKT1_S9_PKT2_S9_S9_PS4_S7_ii)
        /*00e8*/ 	.short	0x0380
        /*00ea*/ 	.short	0x004c


	//----- nvinfo : EIATTR_SW_WAR
	.align		4
.L_6977:
        /*00ec*/ 	.byte	0x04, 0x36
        /*00ee*/ 	.short	(.L_6979 - .L_6978)
.L_6978:
        /*00f0*/ 	.word	0x00000008
.L_6979:


//--------------------- .nv.info._ZN2at6native46batch_norm_backward_elemt_channels_last_kernelILi4EN3c108BFloat16EffEEvPKT0_S6_PKT1_S9_PKT2_S9_S9_PS4_S7_ii --------------------------
	.section	.nv.info._ZN2at6native46batch_norm_backward_elemt_channels_last_kernelILi4EN3c108BFloat16EffEEvPKT0_S6_PKT1_S9_PKT2_S9_S9_PS4_S7_ii,"",@"SHT_CUDA_INFO"
	.sectionflags	@""
	.align	4


	//----- nvinfo : EIATTR_CUDA_API_VERSION
	.align		4
        /*0000*/ 	.byte	0x04, 0x37
        /*0002*/ 	.short	(.L_6981 - .L_6980)
.L_6980:
        /*0004*/ 	.word	0x00000082


	//----- nvinfo : EIATTR_KPARAM_INFO
	.align		4
.L_6981:
        /*0008*/ 	.byte	0x04, 0x17
        /*000a*/ 	.short	(.L_6983 - .L_6982)
.L_6982:
        /*000c*/ 	.word	0x00000000
        /*0010*/ 	.short	0x000a
        /*0012*/ 	.short	0x0048
        /*0014*/ 	.byte	0x00, 0xf0, 0x11, 0x00


	//----- nvinfo : EIATTR_KPARAM_INFO
	.align		4
.L_6983:
        /*0018*/ 	.byte	0x04, 0x17
        /*001a*/ 	.short	(.L_6985 - .L_6984)
.L_6984:
        /*001c*/ 	.word	0x00000000
        /*0020*/ 	.short	0x0009
        /*0022*/ 	.short	0x0044
        /*0024*/ 	.byte	0x00, 0xf0, 0x11, 0x00


	//----- nvinfo : EIATTR_KPARAM_INFO
	.align		4
.L_6985:
        /*0028*/ 	.byte	0x04, 0x17
        /*002a*/ 	.short	(.L_6987 - .L_6986)
.L_6986:
        /*002c*/ 	.word	0x00000000
        /*0030*/ 	.short	0x0008
        /*0032*/ 	.short	0x0040
        /*0034*/ 	.byte	0x00, 0xf0, 0x11, 0x00


	//----- nvinfo : EIATTR_KPARAM_INFO
	.align		4
.L_6987:
        /*0038*/ 	.byte	0x04, 0x17
        /*003a*/ 	.short	(.L_6989 - .L_6988)
.L_6988:
        /*003c*/ 	.word	0x00000000
        /*0040*/ 	.short	0x0007
        /*0042*/ 	.short	0x0038
        /*0044*/ 	.byte	0x00, 0xf5, 0x21, 0x00


	//----- nvinfo : EIATTR_KPARAM_INFO
	.align		4
.L_6989:
        /*0048*/ 	.byte	0x04, 0x17
        /*004a*/ 	.short	(.L_6991 - .L_6990)
.L_6990:
        /*004c*/ 	.word	0x00000000
        /*0050*/ 	.short	0x0006
        /*0052*/ 	.short	0x0030
        /*0054*/ 	.byte	0x00, 0xf5, 0x21, 0x00


	//----- nvinfo : EIATTR_KPARAM_INFO
	.align		4
.L_6991:
        /*0058*/ 	.byte	0x04, 0x17
        /*005a*/ 	.short	(.L_6993 - .L_6992)
.L_6992:
        /*005c*/ 	.word	0x00000000
        /*0060*/ 	.short	0x0005
        /*0062*/ 	.short	0x0028
        /*0064*/ 	.byte	0x00, 0xf5, 0x21, 0x00


	//----- nvinfo : EIATTR_KPARAM_INFO
	.align		4
.L_6993:
        /*0068*/ 	.byte	0x04, 0x17
        /*006a*/ 	.short	(.L_6995 - .L_6994)
.L_6994:
        /*006c*/ 	.word	0x00000000
        /*0070*/ 	.short	0x0004
        /*0072*/ 	.short	0x0020
        /*0074*/ 	.byte	0x00, 0xf5, 0x21, 0x00


	//----- nvinfo : EIATTR_KPARAM_INFO
	.align		4
.L_6995:
        /*0078*/ 	.byte	0x04, 0x17
        /*007a*/ 	.short	(.L_6997 - .L_6996)
.L_6996:
        /*007c*/ 	.word	0x00000000
        /*0080*/ 	.short	0x0003
        /*0082*/ 	.short	0x0018
        /*0084*/ 	.byte	0x00, 0xf5, 0x21, 0x00


	//----- nvinfo : EIATTR_KPARAM_INFO
	.align		4
.L_6997:
        /*0088*/ 	.byte	0x04, 0x17
        /*008a*/ 	.short	(.L_6999 - .L_6998)
.L_6998:
        /*008c*/ 	.word	0x00000000
        /*0090*/ 	.short	0x0002
        /*0092*/ 	.short	0x0010
        /*0094*/ 	.byte	0x00, 0xf5, 0x21, 0x00


	//----- nvinfo : EIATTR_KPARAM_INFO
	.align		4
.L_6999:
        /*0098*/ 	.byte	0x04, 0x17
        /*009a*/ 	.short	(.L_7001 - .L_7000)
.L_7000:
        /*009c*/ 	.word	0x00000000
        /*00a0*/ 	.short	0x0001
        /*00a2*/ 	.short	0x0008
        /*00a4*/ 	.byte	0x00, 0xf5, 0x21, 0x00


	//----- nvinfo : EIATTR_KPARAM_INFO
	.align		4
.L_7001:
        /*00a8*/ 	.byte	0x04, 0x17
        /*00aa*/ 	.short	(.L_7003 - .L_7002)
.L_7002:
        /*00ac*/ 	.word	0x00000000
        /*00b0*/ 	.short	0x0000
        /*00b2*/ 	.short	0x0000
        /*00b4*/ 	.byte	0x00, 0xf5, 0x21, 0x00


	//----- nvinfo : EIATTR_SPARSE_MMA_MASK
	.align		4
.L_7003:
        /*00b8*/ 	.byte	0x03, 0x50
        /*00ba*/ 	.short	0x0000


	//----- nvinfo : EIATTR_MAXREG_COUNT
	.align		4
        /*00bc*/ 	.byte	0x03, 0x1b
        /*00be*/ 	.short	0x00ff


	//----- nvinfo : EIATTR_MERCURY_ISA_VERSION
	.align		4
        /*00c0*/ 	.byte	0x03, 0x5f
        /*00c2*/ 	.short	0x0101


	//----- nvinfo : EIATTR_VRC_CTA_INIT_COUNT
	.align		4
        /*00c4*/ 	.byte	0x02, 0x4a
	.zero		1
	.zero		1


	//----- nvinfo : EIATTR_EXIT_INSTR_OFFSETS
	.align		4
        /*00c8*/ 	.byte	0x04, 0x1c
        /*00ca*/ 	.short	(.L_7005 - .L_7004)


	//   ....[0]....
.L_7004:
        /*00cc*/ 	.word	0x000000e0


	//   ....[1]....
        /*00d0*/ 	.word	0x00001090


	//   ....[2]....
        /*00d4*/ 	.word	0x00001460


	//   ....[3]....
        /*00d8*/ 	.word	0x00001590


	//----- nvinfo : EIATTR_CBANK_PARAM_SIZE
	.align		4
.L_7005:
        /*00dc*/ 	.byte	0x03, 0x19
        /*00de*/ 	.short	0x004c


	//----- nvinfo : EIATTR_PARAM_CBANK
	.align		4
        /*00e0*/ 	.byte	0x04, 0x0a
        /*00e2*/ 	.short	(.L_7007 - .L_7006)
	.align		4
.L_7006:
        /*00e4*/ 	.word	index@(.nv.constant0._ZN2at6native46batch_norm_backward_elemt_channels_last_kernelILi4EN3c108BFloat16EffEEvPKT0_S6_PKT1_S9_PKT2_S9_S9_PS4_S7_ii)
        /*00e8*/ 	.short	0x0380
        /*00ea*/ 	.short	0x004c


	//----- nvinfo : EIATTR_SW_WAR
	.align		4
.L_7007:
        /*00ec*/ 	.byte	0x04, 0x36
        /*00ee*/ 	.short	(.L_7009 - .L_7008)
.L_7008:
        /*00f0*/ 	.word	0x00000008
.L_7009:


//--------------------- .nv.info._ZN2at6native46batch_norm_backward_elemt_channels_last_kernelILi4EN3c104HalfEfS3_EEvPKT0_S6_PKT1_S9_PKT2_S9_S9_PS4_S7_ii --------------------------
	.section	.nv.info._ZN2at6native46batch_norm_backward_elemt_channels_last_kernelILi4EN3c104HalfEfS3_EEvPKT0_S6_PKT1_S9_PKT2_S9_S9_PS4_S7_ii,"",@"SHT_CUDA_INFO"
	.sectionflags	@""
	.align	4


	//----- nvinfo : EIATTR_CUDA_API_VERSION
	.align		4
        /*0000*/ 	.byte	0x04, 0x37
        /*0002*/ 	.short	(.L_7011 - .L_7010)
.L_7010:
        /*0004*/ 	.word	0x00000082


	//----- nvinfo : EIATTR_KPARAM_INFO
	.align		4
.L_7011:
        /*0008*/ 	.byte	0x04, 0x17
        /*000a*/ 	.short	(.L_7013 - .L_7012)
.L_7012:
        /*000c*/ 	.word	0x00000000
        /*0010*/ 	.short	0x000a
        /*0012*/ 	.short	0x0048
        /*0014*/ 	.byte	0x00, 0xf0, 0x11, 0x00


	//----- nvinfo : EIATTR_KPARAM_INFO
	.align		4
.L_7013:
        /*0018*/ 	.byte	0x04, 0x17
        /*001a*/ 	.short	(.L_7015 - .L_7014)
.L_7014:
        /*001c*/ 	.word	0x00000000
        /*0020*/ 	.short	0x0009
        /*0022*/ 	.short	0x0044
        /*0024*/ 	.byte	0x00, 0xf0, 0x11, 0x00


	//----- nvinfo : EIATTR_KPARAM_INFO
	.align		4
.L_7015:
        /*0028*/ 	.byte	0x04, 0x17
        /*002a*/ 	.short	(.L_7017 - .L_7016)
.L_7016:
        /*002c*/ 	.word	0x00000000
        /*0030*/ 	.short	0x0008
        /*0032*/ 	.short	0x0040
        /*0034*/ 	.byte	0x00, 0xf0, 0x11, 0x00


	//----- nvinfo : EIATTR_KPARAM_INFO
	.align		4
.L_7017:
        /*0038*/ 	.byte	0x04, 0x17
        /*003a*/ 	.short	(.L_7019 - .L_7018)
.L_7018:
        /*003c*/ 	.word	0x00000000
        /*0040*/ 	.short	0x0007
        /*0042*/ 	.short	0x0038
        /*0044*/ 	.byte	0x00, 0xf5, 0x21, 0x00


	//----- nvinfo : EIATTR_KPARAM_INFO
	.align		4
.L_7019:
        /*0048*/ 	.byte	0x04, 0x17
        /*004a*/ 	.short	(.L_7021 - .L_7020)
.L_7020:
        /*004c*/ 	.word	0x00000000
        /*0050*/ 	.short	0x0006
        /*0052*/ 	.short	0x0030
        /*0054*/ 	.byte	0x00, 0xf5, 0x21, 0x00


	//----- nvinfo : EIATTR_KPARAM_INFO
	.align		4
.L_7021:
        /*0058*/ 	.byte	0x04, 0x17
        /*005a*/ 	.short	(.L_7023 - .L_7022)
.L_7022:
        /*005c*/ 	.word	0x00000000
        /*0060*/ 	.short	0x0005
        /*0062*/ 	.short	0x0028
        /*0064*/ 	.byte	0x00, 0xf5, 0x21, 0x00


	//----- nvinfo : EIATTR_KPARAM_INFO
	.align		4
.L_7023:
        /*0068*/ 	.byte	0x04, 0x17
        /*006a*/ 	.short	(.L_7025 - .L_7024)
.L_7024:
        /*006c*/ 	.word	0x00000000
        /*0070*/ 	.short	0x0004
        /*0072*/ 	.short	0x0020
        /*0074*/ 	.byte	0x00, 0xf5, 0x21, 0x00


	//----- nvinfo : EIATTR_KPARAM_INFO
	.align		4
.L_7025:
        /*0078*/ 	.byte	0x04, 0x17
        /*007a*/ 	.short	(.L_7027 - .L_7026)
.L_7026:
        /*007c*/ 	.word	0x00000000
        /*0080*/ 	.short	0x0003
        /*0082*/ 	.short	0x0018
        /*0084*/ 	.byte	0x00, 0xf5, 0x21, 0x00


	//----- nvinfo : EIATTR_KPARAM_INFO
	.align		4
.L_7027:
        /*0088*/ 	.byte	0x04, 0x17
        /*008a*/ 	.short	(.L_7029 - .L_7028)
.L_7028:
        /*008c*/ 	.word	0x00000000
        /*0090*/ 	.short	0x0002
        /*0092*/ 	.short	0x0010
        /*0094*/ 	.byte	0x00, 0xf5, 0x21, 0x00


	//----- nvinfo : EIATTR_KPARAM_INFO
	.align		4
.L_7029:
        /*0098*/ 	.byte	0x04, 0x17
        /*009a*/ 	.short	(.L_7031 - .L_7030)
.L_7030:
        /*009c*/ 	.word	0x00000000
        /*00a0*/ 	.short	0x0001
        /*00a2*/ 	.short	0x0008
        /*00a4*/ 	.byte	0x00, 0xf5, 0x21, 0x00


	//----- nvinfo : EIATTR_KPARAM_INFO
	.align		4
.L_7031:
        /*00a8*/ 	.byte	0x04, 0x17
        /*00aa*/ 	.short	(.L_7033 - .L_7032)
.L_7032:
        /*00ac*/ 	.word	0x00000000
        /*00b0*/ 	.short	0x0000
        /*00b2*/ 	.short	0x0000
        /*00b4*/ 	.byte	0x00, 0xf5, 0x21, 0x00


	//----- nvinfo : EIATTR_SPARSE_MMA_MASK
	.align		4
.L_7033:
        /*00b8*/ 	.byte	0x03, 0x50
        /*00ba*/ 	.short	0x0000


	//----- nvinfo : EIATTR_MAXREG_COUNT
	.align		4
        /*00bc*/ 	.byte	0x03, 0x1b
        /*00be*/ 	.short	0x00ff


	//----- nvinfo : EIATTR_MERCURY_ISA_VERSION
	.align		4
        /*00c0*/ 	.byte	0x03, 0x5f
        /*00c2*/ 	.short	0x0101


	//----- nvinfo : EIATTR_VRC_CTA_INIT_COUNT
	.align		4
        /*00c4*/ 	.byte	0x02, 0x4a
	.zero		1
	.zero		1


	//----- nvinfo : EIATTR_EXIT_INSTR_OFFSETS
	.align		4
        /*00c8*/ 	.byte	0x04, 0x1c
        /*00ca*/ 	.short	(.L_7035 - .L_7034)


	//   ....[0]....
.L_7034:
        /*00cc*/ 	.word	0x000000e0


	//   ....[1]....
        /*00d0*/ 	.word	0x000010a0


	//   ....[2]....
        /*00d4*/ 	.word	0x00001470


	//   ....[3]....
        /*00d8*/ 	.word	0x000015a0


	//----- nvinfo : EIATTR_CBANK_PARAM_SIZE
	.align		4
.L_7035:
        /*00dc*/ 	.byte	0x03, 0x19
        /*00de*/ 	.short	0x004c


	//----- nvinfo : EIATTR_PARAM_CBANK
	.align		4
        /*00e0*/ 	.byte	0x04, 0x0a
        /*00e2*/ 	.short	(.L_7037 - .L_7036)
	.align		4
.L_7036:
        /*00e4*/ 	.word	index@(.nv.constant0._ZN2at6native46batch_norm_backward_elemt_channels_last_kernelILi4EN3c104HalfEfS3_EEvPKT0_S6_PKT1_S9_PKT2_S9_S9_PS4_S7_ii)
        /*00e8*/ 	.short	0x0380
        /*00ea*/ 	.short	0x004c


	//----- nvinfo : EIATTR_SW_WAR
	.align		4
.L_7037:
        /*00ec*/ 	.byte	0x04, 0x36
        /*00ee*/ 	.short	(.L_7039 - .L_7038)
.L_7038:
        /*00f0*/ 	.word	0x00000008
.L_7039:


//--------------------- .nv.info._ZN2at6native46batch_norm_backward_elemt_channels_last_kernelILi4EN3c104HalfEffEEvPKT0_S6_PKT1_S9_PKT2_S9_S9_PS4_S7_ii --------------------------
	.section	.nv.info._ZN2at6native46batch_norm_backward_elemt_channels_last_kernelILi4EN3c104HalfEffEEvPKT0_S6_PKT1_S9_PKT2_S9_S9_PS4_S7_ii,"",@"SHT_CUDA_INFO"
	.sectionflags	@""
	.align	4


	//----- nvinfo : EIATTR_CUDA_API_VERSION
	.align		4
        /*0000*/ 	.byte	0x04, 0x37
        /*0002*/ 	.short	(.L_7041 - .L_7040)
.L_7040:
        /*0004*/ 	.word	0x00000082


	//----- nvinfo : EIATTR_KPARAM_INFO
	.align		4
.L_7041:
        /*0008*/ 	.byte	0x04, 0x17
        /*000a*/ 	.short	(.L_7043 - .L_7042)
.L_7042:
        /*000c*/ 	.word	0x00000000
        /*0010*/ 	.short	0x000a
        /*0012*/ 	.short	0x0048
        /*0014*/ 	.byte	0x00, 0xf0, 0x11, 0x00


	//----- nvinfo : EIATTR_KPARAM_INFO
	.align		4
.L_7043:
        /*0018*/ 	.byte	0x04, 0x17
        /*001a*/ 	.short	(.L_7045 - .L_7044)
.L_7044:
        /*001c*/ 	.word	0x00000000
        /*0020*/ 	.short	0x0009
        /*0022*/ 	.short	0x0044
        /*0024*/ 	.byte	0x00, 0xf0, 0x11, 0x00


	//----- nvinfo : EIATTR_KPARAM_INFO
	.align		4
.L_7045:
        /*0028*/ 	.byte	0x04, 0x17
        /*002a*/ 	.short	(.L_7047 - .L_7046)
.L_7046:
        /*002c*/ 	.word	0x00000000
        /*0030*/ 	.short	0x0008
        /*0032*/ 	.short	0x0040
        /*0034*/ 	.byte	0x00, 0xf0, 0x11, 0x00


	//----- nvinfo : EIATTR_KPARAM_INFO
	.align		4
.L_7047:
        /*0038*/ 	.byte	0x04, 0x17
        /*003a*/ 	.short	(.L_7049 - .L_7048)
.L_7048:
        /*003c*/ 	.word	0x00000000
        /*0040*/ 	.short	0x0007
        /*0042*/ 	.short	0x0038
        /*0044*/ 	.byte	0x00, 0xf5, 0x21, 0x00


	//----- nvinfo : EIATTR_KPARAM_INFO
	.align		4
.L_7049:
        /*0048*/ 	.byte	0x04, 0x17
        /*004a*/ 	.short	(.L_7051 - .L_7050)
.L_7050:
        /*004c*/ 	.word	0x00000000
        /*0050*/ 	.short	0x0006
        /*0052*/ 	.short	0x0030
        /*0054*/ 	.byte	0x00, 0xf5, 0x21, 0x00


	//----- nvinfo : EIATTR_KPARAM_INFO
	.align		4
.L_7051:
        /*0058*/ 	.byte	0x04, 0x17
        /*005a*/ 	.short	(.L_7053 - .L_7052)
.L_7052:
        /*005c*/ 	.word	0x00000000
        /*0060*/ 	.short	0x0005
        /*0062*/ 	.short	0x0028
        /*0064*/ 	.byte	0x00, 0xf5, 0x21, 0x00


	//----- nvinfo : EIATTR_KPARAM_INFO
	.align		4
.L_7053:
        /*0068*/ 	.byte	0x04, 0x17
        /*006a*/ 	.short	(.L_7055 - .L_7054)
.L_7054:
        /*006c*/ 	.word	0x00000000
        /*0070*/ 	.short	0x0004
        /*0072*/ 	.short	0x0020
        /*0074*/ 	.byte	0x00, 0xf5, 0x21, 0x00


	//----- nvinfo : EIATTR_KPARAM_INFO
	.align		4
.L_7055:
        /*0078*/ 	.byte	0x04, 0x17
        /*007a*/ 	.short	(.L_7057 - .L_7056)
.L_7056:
        /*007c*/ 	.word	0x00000000
        /*0080*/ 	.short	0x0003
        /*0082*/ 	.short	0x0018
        /*0084*/ 	.byte	0x00, 0xf5, 0x21, 0x00


	//----- nvinfo : EIATTR_KPARAM_INFO
	.align		4
.L_7057:
        /*0088*/ 	.byte	0x04, 0x17
        /*008a*/ 	.short	(.L_7059 - .L_7058)
.L_7058:
        /*008c*/ 	.word	0x00000000
        /*0090*/ 	.short	0x0002
        /*0092*/ 	.short	0x0010
        /*0094*/ 	.byte	0x00, 0xf5, 0x21, 0x00


	//----- nvinfo : EIATTR_KPARAM_INFO
	.align		4
.L_7059:
        /*0098*/ 	.byte	0x04, 0x17
        /*009a*/ 	.short	(.L_7061 - .L_7060)
.L_7060:
        /*009c*/ 	.word	0x00000000
        /*00a0*/ 	.short	0x0001
        /*00a2*/ 	.short	0x0008
        /*00a4*/ 	.byte	0x00, 0xf5, 0x21, 0x00


	//----- nvinfo : EIATTR_KPARAM_INFO
	.align		4
.L_7061:
        /*00a8*/ 	.byte	0x04, 0x17
        /*00aa*/ 	.short	(.L_7063 - .L_7062)
.L_7062:
        /*00ac*/ 	.word	0x00000000
        /*00b0*/ 	.short	0x0000
        /*00b2*/ 	.short	0x0000
        /*00b4*/ 	.byte	0x00, 0xf5, 0x21, 0x00


	//----- nvinfo : EIATTR_SPARSE_MMA_MASK
	.align		4
.L_7063:
        /*00b8*/ 	.byte	0x03, 0x50
        /*00ba*/ 	.short	0x0000


	//----- nvinfo : EIATTR_MAXREG_COUNT
	.align		4
        /*00bc*/ 	.byte	0x03, 0x1b
        /*00be*/ 	.short	0x00ff


	//----- nvinfo : EIATTR_MERCURY_ISA_VERSION
	.align		4
        /*00c0*/ 	.byte	0x03, 0x5f
        /*00c2*/ 	.short	0x0101


	//----- nvinfo : EIATTR_VRC_CTA_INIT_COUNT
	.align		4
        /*00c4*/ 	.byte	0x02, 0x4a
	.zero		1
	.zero		1


	//----- nvinfo : EIATTR_EXIT_INSTR_OFFSETS
	.align		4
        /*00c8*/ 	.byte	0x04, 0x1c
        /*00ca*/ 	.short	(.L_7065 - .L_7064)


	//   ....[0]....
.L_7064:
        /*00cc*/ 	.word	0x000000e0


	//   ....[1]....
        /*00d0*/ 	.word	0x00001090


	//   ....[2]....
        /*00d4*/ 	.word	0x00001460


	//   ....[3]....
        /*00d8*/ 	.word	0x00001590


	//----- nvinfo : EIATTR_CBANK_PARAM_SIZE
	.align		4
.L_7065:
        /*00dc*/ 	.byte	0x03, 0x19
        /*00de*/ 	.short	0x004c


	//----- nvinfo : EIATTR_PARAM_CBANK
	.align		4
        /*00e0*/ 	.byte	0x04, 0x0a
        /*00e2*/ 	.short	(.L_7067 - .L_7066)
	.align		4
.L_7066:
        /*00e4*/ 	.word	index@(.nv.constant0._ZN2at6native46batch_norm_backward_elemt_channels_last_kernelILi4EN3c104HalfEffEEvPKT0_S6_PKT1_S9_PKT2_S9_S9_PS4_S7_ii)
        /*00e8*/ 	.short	0x0380
        /*00ea*/ 	.short	0x004c


	//----- nvinfo : EIATTR_SW_WAR
	.align		4
.L_7067:
        /*00ec*/ 	.byte	0x04, 0x36
        /*00ee*/ 	.short	(.L_7069 - .L_7068)
.L_7068:
        /*00f0*/ 	.word	0x00000008
.L_7069:


//--------------------- .nv.info._ZN2at6native46batch_norm_backward_elemt_channels_last_kernelILi4EfffEEvPKT0_S4_PKT1_S7_PKT2_S7_S7_PS2_S5_ii --------------------------
	.section	.nv.info._ZN2at6native46batch_norm_backward_elemt_channels_last_kernelILi4EfffEEvPKT0_S4_PKT1_S7_PKT2_S7_S7_PS2_S5_ii,"",@"SHT_CUDA_INFO"
	.sectionflags	@""
	.align	4


	//----- nvinfo : EIATTR_CUDA_API_VERSION
	.align		4
        /*0000*/ 	.byte	0x04, 0x37
        /*0002*/ 	.short	(.L_7071 - .L_7070)
.L_7070:
        /*0004*/ 	.word	0x00000082


	//----- nvinfo : EIATTR_KPARAM_INFO
	.align		4
.L_7071:
        /*0008*/ 	.byte	0x04, 0x17
        /*000a*/ 	.short	(.L_7073 - .L_7072)
.L_7072:
        /*000c*/ 	.word	0x00000000
        /*0010*/ 	.short	0x000a
        /*0012*/ 	.short	0x0048
        /*0014*/ 	.byte	0x00, 0xf0, 0x11, 0x00


	//----- nvinfo : EIATTR_KPARAM_INFO
	.align		4
.L_7073:
        /*0018*/ 	.byte	0x04, 0x17
        /*001a*/ 	.short	(.L_7075 - .L_7074)
.L_7074:
        /*001c*/ 	.word	0x00000000
        /*0020*/ 	.short	0x0009
        /*0022*/ 	.short	0x0044
        /*0024*/ 	.byte	0x00, 0xf0, 0x11, 0x00


	//----- nvinfo : EIATTR_KPARAM_INFO
	.align		4
.L_7075:
        /*0028*/ 	.byte	0x04, 0x17
        /*002a*/ 	.short	(.L_7077 - .L_7076)
.L_7076:
        /*002c*/ 	.word	0x00000000
        /*0030*/ 	.short	0x0008
        /*0032*/ 	.short	0x0040
        /*0034*/ 	.byte	0x00, 0xf0, 0x11, 0x00


	//----- nvinfo : EIATTR_KPARAM_INFO
	.align		4
.L_7077:
        /*0038*/ 	.byte	0x04, 0x17
        /*003a*/ 	.short	(.L_7079 - .L_7078)
.L_7078:
        /*003c*/ 	.word	0x00000000
        /*0040*/ 	.short	0x0007
        /*0042*/ 	.short	0x0038
        /*0044*/ 	.byte	0x00, 0xf5, 0x21, 0x00


	//----- nvinfo : EIATTR_KPARAM_INFO
	.align		4
.L_7079:
        /*0048*/ 	.byte	0x04, 0x17
        /*004a*/ 	.short	(.L_7081 - .L_7080)
.L_7080:
        /*004c*/ 	.word	0x00000000
        /*0050*/ 	.short	0x0006
        /*0052*/ 	.short	0x0030
        /*0054*/ 	.byte	0x00, 0xf5, 0x21, 0x00


	//----- nvinfo : EIATTR_KPARAM_INFO
	.align		4
.L_7081:
        /*0058*/ 	.byte	0x04, 0x17
        /*005a*/ 	.short	(.L_7083 - .L_7082)
.L_7082:
        /*005c*/ 	.word	0x00000000
        /*0060*/ 	.short	0x0005
        /*0062*/ 	.short	0x0028
        /*0064*/ 	.byte	0x00, 0xf5, 0x21, 0x00


	//----- nvinfo : EIATTR_KPARAM_INFO
	.align		4
.L_7083:
        /*0068*/ 	.byte	0x04, 0x17
        /*006a*/ 	.short	(.L_7085 - .L_7084)
.L_7084:
        /*006c*/ 	.word	0x00000000
        /*0070*/ 	.short	0x0004
        /*0072*/ 	.short	0x0020
        /*0074*/ 	.byte	0x00, 0xf5, 0x21, 0x00


	//----- nvinfo : EIATTR_KPARAM_INFO
	.align		4
.L_7085:
        /*0078*/ 	.byte	0x04, 0x17
        /*007a*/ 	.short	(.L_7087 - .L_7086)
.L_7086:
        /*007c*/ 	.word	0x00000000
        /*0080*/ 	.short	0x0003
        /*0082*/ 	.short	0x0018
        /*0084*/ 	.byte	0x00, 0xf5, 0x21, 0x00


	//----- nvinfo : EIATTR_KPARAM_INFO
	.align		4
.L_7087:
        /*0088*/ 	.byte	0x04, 0x17
        /*008a*/ 	.short	(.L_7089 - .L_7088)
.L_7088:
        /*008c*/ 	.word	0x00000000
        /*0090*/ 	.short	0x0002
        /*0092*/ 	.short	0x0010
        /*0094*/ 	.byte	0x00, 0xf5, 0x21, 0x00


	//----- nvinfo : EIATTR_KPARAM_INFO
	.align		4
.L_7089:
        /*0098*/ 	.byte	0x04, 0x17
        /*009a*/ 	.short	(.L_7091 - .L_7090)
.L_7090:
        /*009c*/ 	.word	0x00000000
        /*00a0*/ 	.short	0x0001
        /*00a2*/ 	.short	0x0008
        /*00a4*/ 	.byte	0x00, 0xf5, 0x21, 0x00


	//----- nvinfo : EIATTR_KPARAM_INFO
	.align		4
.L_7091:
        /*00a8*/ 	.byte	0x04, 0x17
        /*00aa*/ 	.short	(.L_7093 - .L_7092)
.L_7092:
        /*00ac*/ 	.word	0x00000000
        /*00b0*/ 	.short	0x0000
        /*00b2*/ 	.short	0x0000
        /*00b4*/ 	.byte	0x00, 0xf5, 0x21, 0x00


	//----- nvinfo : EIATTR_SPARSE_MMA_MASK
	.align		4
.L_7093:
        /*00b8*/ 	.byte	0x03, 0x50
        /*00ba*/ 	.short	0x0000


	//----- nvinfo : EIATTR_MAXREG_COUNT
	.align		4
        /*00bc*/ 	.byte	0x03, 0x1b
        /*00be*/ 	.short	0x00ff


	//----- nvinfo : EIATTR_MERCURY_ISA_VERSION
	.align		4
        /*00c0*/ 	.byte	0x03, 0x5f
        /*00c2*/ 	.short	0x0101


	//----- nvinfo : EIATTR_VRC_CTA_INIT_COUNT
	.align		4
        /*00c4*/ 	.byte	0x02, 0x4a
	.zero		1
	.zero		1


	//----- nvinfo : EIATTR_EXIT_INSTR_OFFSETS
	.align		4
        /*00c8*/ 	.byte	0x04, 0x1c
        /*00ca*/ 	.short	(.L_7095 - .L_7094)


	//   ....[0]....
.L_7094:
        /*00cc*/ 	.word	0x000000e0


	//   ....[1]....
        /*00d0*/ 	.word	0x00000ed0


	//   ....[2]....
        /*00d4*/ 	.word	0x00001210


	//   ....[3]....
        /*00d8*/ 	.word	0x00001310


	//----- nvinfo : EIATTR_CBANK_PARAM_SIZE
	.align		4
.L_7095:
        /*00dc*/ 	.byte	0x03, 0x19
        /*00de*/ 	.short	0x004c


	//----- nvinfo : EIATTR_PARAM_CBANK
	.align		4
        /*00e0*/ 	.byte	0x04, 0x0a
        /*00e2*/ 	.short	(.L_7097 - .L_7096)
	.align		4
.L_7096:
        /*00e4*/ 	.word	index@(.nv.constant0._ZN2at6native46batch_norm_backward_elemt_channels_last_kernelILi4EfffEEvPKT0_S4_PKT1_S7_PKT2_S7_S7_PS2_S5_ii)
        /*00e8*/ 	.short	0x0380
        /*00ea*/ 	.short	0x004c


	//----- nvinfo : EIATTR_SW_WAR
	.align		4
.L_7097:
        /*00ec*/ 	.byte	0x04, 0x36
        /*00ee*/ 	.short	(.L_7099 - .L_7098)
.L_7098:
        /*00f0*/ 	.word	0x00000008
.L_7099:


//--------------------- .nv.info._ZN2at6native46batch_norm_backward_elemt_channels_last_kernelILi4EdddEEvPKT0_S4_PKT1_S7_PKT2_S7_S7_PS2_S5_ii --------------------------
	.section	.nv.info._ZN2at6native46batch_norm_backward_elemt_channels_last_kernelILi4EdddEEvPKT0_S4_PKT1_S7_PKT2_S7_S7_PS2_S5_ii,"",@"SHT_CUDA_INFO"
	.sectionflags	@""
	.align	4


	//----- nvinfo : EIATTR_CUDA_API_VERSION
	.align		4
        /*0000*/ 	.byte	0x04, 0x37
        /*0002*/ 	.short	(.L_7101 - .L_7100)
.L_7100:
        /*0004*/ 	.word	0x00000082


	//----- nvinfo : EIATTR_KPARAM_INFO
	.align		4
.L_7101:
        /*0008*/ 	.byte	0x04, 0x17
        /*000a*/ 	.short	(.L_7103 - .L_7102)
.L_7102:
        /*000c*/ 	.word	0x00000000
        /*0010*/ 	.short	0x000a
        /*0012*/ 	.short	0x004c
        /*0014*/ 	.byte	0x00, 0xf0, 0x11, 0x00


	//----- nvinfo : EIATTR_KPARAM_INFO
	.align		4
.L_7103:
        /*0018*/ 	.byte	0x04, 0x17
        /*001a*/ 	.short	(.L_7105 - .L_7104)
.L_7104:
        /*001c*/ 	.word	0x00000000
        /*0020*/ 	.short	0x0009
        /*0022*/ 	.short	0x0048
        /*0024*/ 	.byte	0x00, 0xf0, 0x11, 0x00


	//----- nvinfo : EIATTR_KPARAM_INFO
	.align		4
.L_7105:
        /*0028*/ 	.byte	0x04, 0x17
        /*002a*/ 	.short	(.L_7107 - .L_7106)
.L_7106:
        /*002c*/ 	.word	0x00000000
        /*0030*/ 	.short	0x0008
        /*0032*/ 	.short	0x0040
        /*0034*/ 	.byte	0x00, 0xf0, 0x21, 0x00


	//----- nvinfo : EIATTR_KPARAM_INFO
	.align		4
.L_7107:
        /*0038*/ 	.byte	0x04, 0x17
        /*003a*/ 	.short	(.L_7109 - .L_7108)
.L_7108:
        /*003c*/ 	.word	0x00000000
        /*0040*/ 	.short	0x0007
        /*0042*/ 	.short	0x0038
        /*0044*/ 	.byte	0x00, 0xf5, 0x21, 0x00


	//----- nvinfo : EIATTR_KPARAM_INFO
	.align		4
.L_7109:
        /*0048*/ 	.byte	0x04, 0x17
        /*004a*/ 	.short	(.L_7111 - .L_7110)
.L_7110:
        /*004c*/ 	.word	0x00000000
        /*0050*/ 	.short	0x0006
        /*0052*/ 	.short	0x0030
        /*0054*/ 	.byte	0x00, 0xf5, 0x21, 0x00


	//----- nvinfo : EIATTR_KPARAM_INFO
	.align		4
.L_7111:
        /*0058*/ 	.byte	0x04, 0x17
        /*005a*/ 	.short	(.L_7113 - .L_7112)
.L_7112:
        /*005c*/ 	.word	0x00000000
        /*0060*/ 	.short	0x0005
        /*0062*/ 	.short	0x0028
        /*0064*/ 	.byte	0x00, 0xf5, 0x21, 0x00


	//----- nvinfo : EIATTR_KPARAM_INFO
	.align		4
.L_7113:
        /*0068*/ 	.byte	0x04, 0x17
        /*006a*/ 	.short	(.L_7115 - .L_7114)
.L_7114:
        /*006c*/ 	.word	0x00000000
        /*0070*/ 	.short	0x0004
        /*0072*/ 	.short	0x0020
        /*0074*/ 	.byte	0x00, 0xf5, 0x21, 0x00


	//----- nvinfo : EIATTR_KPARAM_INFO
	.align		4
.L_7115:
        /*0078*/ 	.byte	0x04, 0x17
        /*007a*/ 	.short	(.L_7117 - .L_7116)
.L_7116:
        /*007c*/ 	.word	0x00000000
        /*0080*/ 	.short	0x0003
        /*0082*/ 	.short	0x0018
        /*0084*/ 	.byte	0x00, 0xf5, 0x21, 0x00


	//----- nvinfo : EIATTR_KPARAM_INFO
	.align		4
.L_7117:
        /*0088*/ 	.byte	0x04, 0x17
        /*008a*/ 	.short	(.L_7119 - .L_7118)
.L_7118:
        /*008c*/ 	.word	0x00000000
        /*0090*/ 	.short	0x0002
        /*0092*/ 	.short	0x0010
        /*0094*/ 	.byte	0x00, 0xf5, 0x21, 0x00


	//----- nvinfo : EIATTR_KPARAM_INFO
	.align		4
.L_7119:
        /*0098*/ 	.byte	0x04, 0x17
        /*009a*/ 	.short	(.L_7121 - .L_7120)
.L_7120:
        /*009c*/ 	.word	0x00000000
        /*00a0*/ 	.short	0x0001
        /*00a2*/ 	.short	0x0008
        /*00a4*/ 	.byte	0x00, 0xf5, 0x21, 0x00


	//----- nvinfo : EIATTR_KPARAM_INFO
	.align		4
.L_7121:
        /*00a8*/ 	.byte	0x04, 0x17
        /*00aa*/ 	.short	(.L_7123 - .L_7122)
.L_7122:
        /*00ac*/ 	.word	0x00000000
        /*00b0*/ 	.short	0x0000
        /*00b2*/ 	.short	0x0000
        /*00b4*/ 	.byte	0x00, 0xf5, 0x21, 0x00


	//----- nvinfo : EIATTR_SPARSE_MMA_MASK
	.align		4
.L_7123:
        /*00b8*/ 	.byte	0x03, 0x50
        /*00ba*/ 	.short	0x0000


	//----- nvinfo : EIATTR_MAXREG_COUNT
	.align		4
        /*00bc*/ 	.byte	0x03, 0x1b
        /*00be*/ 	.short	0x00ff


	//----- nvinfo : EIATTR_MERCURY_ISA_VERSION
	.align		4
        /*00c0*/ 	.byte	0x03, 0x5f
        /*00c2*/ 	.short	0x0101


	//----- nvinfo : EIATTR_VRC_CTA_INIT_COUNT
	.align		4
        /*00c4*/ 	.byte	0x02, 0x4a
	.zero		1
	.zero		1


	//----- nvinfo : EIATTR_EXIT_INSTR_OFFSETS
	.align		4
        /*00c8*/ 	.byte	0x04, 0x1c
        /*00ca*/ 	.short	(.L_7125 - .L_7124)


	//   ....[0]....
.L_7124:
        /*00cc*/ 	.word	0x000000d0


	//   ....[1]....
        /*00d0*/ 	.word	0x00000ed0


	//   ....[2]....
        /*00d4*/ 	.word	0x00001210


	//   ....[3]....
        /*00d8*/ 	.word	0x00001310


	//----- nvinfo : EIATTR_CBANK_PARAM_SIZE
	.align		4
.L_7125:
        /*00dc*/ 	.byte	0x03, 0x19
        /*00de*/ 	.short	0x0050


	//----- nvinfo : EIATTR_PARAM_CBANK
	.align		4
        /*00e0*/ 	.byte	0x04, 0x0a
        /*00e2*/ 	.short	(.L_7127 - .L_7126)
	.align		4
.L_7126:
        /*00e4*/ 	.word	index@(.nv.constant0._ZN2at6native46batch_norm_backward_elemt_channels_last_kernelILi4EdddEEvPKT0_S4_PKT1_S7_PKT2_S7_S7_PS2_S5_ii)
        /*00e8*/ 	.short	0x0380
        /*00ea*/ 	.short	0x0050


	//----- nvinfo : EIATTR_SW_WAR
	.align		4
.L_7127:
        /*00ec*/ 	.byte	0x04, 0x36
        /*00ee*/ 	.short	(.L_7129 - .L_7128)
.L_7128:
        /*00f0*/ 	.word	0x00000008
.L_7129:


//--------------------- .nv.info._ZN2at6native46batch_norm_backward_elemt_channels_last_kernelILi4EN3c108BFloat16EfS3_EEvPKT0_S6_PKT1_S9_PKT2_S9_S9_PKiPS4_lii --------------------------
	.section	.nv.info._ZN2at6native46batch_norm_backward_elemt_channels_last_kernelILi4EN3c108BFloat16EfS3_EEvPKT0_S6_PKT1_S9_PKT2_S9_S9_PKiPS4_lii,"",@"SHT_CUDA_INFO"
	.sectionflags	@""
	.align	4


	//----- nvinfo : EIATTR_CUDA_API_VERSION
	.align		4
        /*0000*/ 	.byte	0x04, 0x37
        /*0002*/ 	.short	(.L_7131 - .L_7130)
.L_7130:
        /*0004*/ 	.word	0x00000082


	//----- nvinfo : EIATTR_KPARAM_INFO
	.align		4
.L_7131:
        /*0008*/ 	.byte	0x04, 0x17
        /*000a*/ 	.short	(.L_7133 - .L_7132)
.L_7132:
        /*000c*/ 	.word	0x00000000
        /*0010*/ 	.short	0x000b
        /*0012*/ 	.short	0x0054
        /*0014*/ 	.byte	0x00, 0xf0, 0x11, 0x00


	//----- nvinfo : EIATTR_KPARAM_INFO
	.align		4
.L_7133:
        /*0018*/ 	.byte	0x04, 0x17
        /*001a*/ 	.short	(.L_7135 - .L_7134)
.L_7134:
        /*001c*/ 	.word	0x00000000
        /*0020*/ 	.short	0x000a
        /*0022*/ 	.short	0x0050
        /*0024*/ 	.byte	0x00, 0xf0, 0x11, 0x00


	//----- nvinfo : EIATTR_KPARAM_INFO
	.align		4
.L_7135:
        /*0028*/ 	.byte	0x04, 0x17
        /*002a*/ 	.short	(.L_7137 - .L_7136)
.L_7136:
        /*002c*/ 	.word	0x00000000
        /*0030*/ 	.short	0x0009
        /*0032*/ 	.short	0x0048
        /*0034*/ 	.byte	0x00, 0xf0, 0x21, 0x00


	//----- nvinfo : EIATTR_KPARAM_INFO
	.align		4
.L_7137:
        /*0038*/ 	.byte	0x04, 0x17
        /*003a*/ 	.short	(.L_7139 - .L_7138)
.L_7138:
        /*003c*/ 	.word	0x00000000
        /*0040*/ 	.short	0x0008
        /*0042*/ 	.short	0x0040
        /*0044*/ 	.byte	0x00, 0xf5, 0x21, 0x00


	//----- nvinfo : EIATTR_KPARAM_INFO
	.align		4
.L_7139:
        /*0048*/ 	.byte	0x04, 0x17
        /*004a*/ 	.short	(.L_7141 - .L_7140)
.L_7140:
        /*004c*/ 	.word	0x00000000
        /*0050*/ 	.short	0x0007
        /*0052*/ 	.short	0x0038
        /*0054*/ 	.byte	0x00, 0xf5, 0x21, 0x00


	//----- nvinfo : EIATTR_KPARAM_INFO
	.align		4
.L_7141:
        /*0058*/ 	.byte	0x04, 0x17
        /*005a*/ 	.short	(.L_7143 - .L_7142)
.L_7142:
        /*005c*/ 	.word	0x00000000
        /*0060*/ 	.short	0x0006
        /*0062*/ 	.short	0x0030
        /*0064*/ 	.byte	0x00, 0xf5, 0x21, 0x00


	//----- nvinfo : EIATTR_KPARAM_INFO
	.align		4
.L_7143:
        /*0068*/ 	.byte	0x04, 0x17
        /*006a*/ 	.short	(.L_7145 - .L_7144)
.L_7144:
        /*006c*/ 	.word	0x00000000
        /*0070*/ 	.short	0x0005
        /*0072*/ 	.short	0x0028
        /*0074*/ 	.byte	0x00, 0xf5, 0x21, 0x00


	//----- nvinfo : EIATTR_KPARAM_INFO
	.align		4
.L_7145:
        /*0078*/ 	.byte	0x04, 0x17
        /*007a*/ 	.short	(.L_7147 - .L_7146)
.L_7146:
        /*007c*/ 	.word	0x00000000
        /*0080*/ 	.short	0x0004
        /*0082*/ 	.short	0x0020
        /*0084*/ 	.byte	0x00, 0xf5, 0x21, 0x00


	//----- nvinfo : EIATTR_KPARAM_INFO
	.align		4
.L_7147:
        /*0088*/ 	.byte	0x04, 0x17
        /*008a*/ 	.short	(.L_7149 - .L_7148)
.L_7148:
        /*008c*/ 	.word	0x00000000
        /*0090*/ 	.short	0x0003
        /*0092*/ 	.short	0x0018
        /*0094*/ 	.byte	0x00, 0xf5, 0x21, 0x00


	//----- nvinfo : EIATTR_KPARAM_INFO
	.align		4
.L_7149:
        /*0098*/ 	.byte	0x04, 0x17
        /*009a*/ 	.short	(.L_7151 - .L_7150)
.L_7150:
        /*009c*/ 	.word	0x00000000
        /*00a0*/ 	.short	0x0002
        /*00a2*/ 	.short	0x0010
        /*00a4*/ 	.byte	0x00, 0xf5, 0x21, 0x00


	//----- nvinfo : EIATTR_KPARAM_INFO
	.align		4
.L_7151:
        /*00a8*/ 	.byte	0x04, 0x17
        /*00aa*/ 	.short	(.L_7153 - .L_7152)
.L_7152:
        /*00ac*/ 	.word	0x00000000
        /*00b0*/ 	.short	0x0001
        /*00b2*/ 	.short	0x0008
        /*00b4*/ 	.byte	0x00, 0xf5, 0x21, 0x00


	//----- nvinfo : EIATTR_KPARAM_INFO
	.align		4
.L_7153:
        /*00b8*/ 	.byte	0x04, 0x17
        /*00ba*/ 	.short	(.L_7155 - .L_7154)
.L_7154:
        /*00bc*/ 	.word	0x00000000
        /*00c0*/ 	.short	0x0000
        /*00c2*/ 	.short	0x0000
        /*00c4*/ 	.byte	0x00, 0xf5, 0x21, 0x00


	//----- nvinfo : EIATTR_SPARSE_MMA_MASK
	.align		4
.L_7155:
        /*00c8*/ 	.byte	0x03, 0x50
        /*00ca*/ 	.short	0x0000


	//----- nvinfo : EIATTR_MAXREG_COUNT
	.align		4
        /*00cc*/ 	.byte	0x03, 0x1b
        /*00ce*/ 	.short	0x00ff


	//----- nvinfo : EIATTR_MERCURY_ISA_VERSION
	.align		4
        /*00d0*/ 	.byte	0x03, 0x5f
        /*00d2*/ 	.short	0x0101


	//----- nvinfo : EIATTR_VRC_CTA_INIT_COUNT
	.align		4
        /*00d4*/ 	.byte	0x02, 0x4a
	.zero		1
	.zero		1


	//----- nvinfo : EIATTR_EXIT_INSTR_OFFSETS
	.align		4
        /*00d8*/ 	.byte	0x04, 0x1c
        /*00da*/ 	.short	(.L_7157 - .L_7156)


	//   ....[0]....
.L_7156:
        /*00dc*/ 	.word	0x00001060


	//   ....[1]....
        /*00e0*/ 	.word	0x00001fd0


	//   ....[2]....
        /*00e4*/ 	.word	0x00002370


	//   ....[3]....
        /*00e8*/ 	.word	0x00002490


	//----- nvinfo : EIATTR_CBANK_PARAM_SIZE
	.align		4
.L_7157:
        /*00ec*/ 	.byte	0x03, 0x19
        /*00ee*/ 	.short	0x0058


	//----- nvinfo : EIATTR_PARAM_CBANK
	.align		4
        /*00f0*/ 	.byte	0x04, 0x0a
        /*00f2*/ 	.short	(.L_7159 - .L_7158)
	.align		4
.L_7158:
        /*00f4*/ 	.word	index@(.nv.constant0._ZN2at6native46batch_norm_backward_elemt_channels_last_kernelILi4EN3c108BFloat16EfS3_EEvPKT0_S6_PKT1_S9_PKT2_S9_S9_PKiPS4_lii)
        /*00f8*/ 	.short	0x0380
        /*00fa*/ 	.short	0x0058


	//----- nvinfo : EIATTR_SW_WAR
	.align		4
.L_7159:
        /*00fc*/ 	.byte	0x04, 0x36
        /*00fe*/ 	.short	(.L_7161 - .L_7160)
.L_7160:
        /*0100*/ 	.word	0x00000008
.L_7161:


//--------------------- .nv.info._ZN2at6native46batch_norm_backward_elemt_channels_last_kernelILi4EN3c104HalfEfS3_EEvPKT0_S6_PKT1_S9_PKT2_S9_S9_PKiPS4_lii --------------------------
	.section	.nv.info._ZN2at6native46batch_norm_backward_elemt_channels_last_kernelILi4EN3c104HalfEfS3_EEvPKT0_S6_PKT1_S9_PKT2_S9_S9_PKiPS4_lii,"",@"SHT_CUDA_INFO"
	.sectionflags	@""
	.align	4


	//----- nvinfo : EIATTR_CUDA_API_VERSION
	.align		4
        /*0000*/ 	.byte	0x04, 0x37
        /*0002*/ 	.short	(.L_7163 - .L_7162)
.L_7162:
        /*0004*/ 	.word	0x00000082


	//----- nvinfo : EIATTR_KPARAM_INFO
	.align		4
.L_7163:
        /*0008*/ 	.byte	0x04, 0x17
        /*000a*/ 	.short	(.L_7165 - .L_7164)
.L_7164:
        /*000c*/ 	.word	0x00000000
        /*0010*/ 	.short	0x000b
        /*0012*/ 	.short	0x0054
        /*0014*/ 	.byte	0x00, 0xf0, 0x11, 0x00


	//----- nvinfo : EIATTR_KPARAM_INFO
	.align		4
.L_7165:
        /*0018*/ 	.byte	0x04, 0x17
        /*001a*/ 	.short	(.L_7167 - .L_7166)
.L_7166:
        /*001c*/ 	.word	0x00000000
        /*0020*/ 	.short	0x000a
        /*0022*/ 	.short	0x0050
        /*0024*/ 	.byte	0x00, 0xf0, 0x11, 0x00


	//----- nvinfo : EIATTR_KPARAM_INFO
	.align		4
.L_7167:
        /*0028*/ 	.byte	0x04, 0x17
        /*002a*/ 	.short	(.L_7169 - .L_7168)
.L_7168:
        /*002c*/ 	.word	0x00000000
        /*0030*/ 	.short	0x0009
        /*0032*/ 	.short	0x0048
        /*0034*/ 	.byte	0x00, 0xf0, 0x21, 0x00


	//----- nvinfo : EIATTR_KPARAM_INFO
	.align		4
.L_7169:
        /*0038*/ 	.byte	0x04, 0x17
        /*003a*/ 	.short	(.L_7171 - .L_7170)
.L_7170:
        /*003c*/ 	.word	0x00000000
        /*0040*/ 	.short	0x0008
        /*0042*/ 	.short	0x0040
        /*0044*/ 	.byte	0x00, 0xf5, 0x21, 0x00


	//----- nvinfo : EIATTR_KPARAM_INFO
	.align		4
.L_7171:
        /*0048*/ 	.byte	0x04, 0x17
        /*004a*/ 	.short	(.L_7173 - .L_7172)
.L_7172:
        /*004c*/ 	.word	0x00000000
        /*0050*/ 	.short	0x0007
        /*0052*/ 	.short	0x0038
        /*0054*/ 	.byte	0x00, 0xf5, 0x21, 0x00


	//----- nvinfo : EIATTR_KPARAM_INFO
	.align		4
.L_7173:
        /*0058*/ 	.byte	0x04, 0x17
        /*005a*/ 	.short	(.L_7175 - .L_7174)
.L_7174:
        /*005c*/ 	.word	0x00000000
        /*0060*/ 	.short	0x0006
        /*0062*/ 	.short	0x0030
        /*0064*/ 	.byte	0x00, 0xf5, 0x21, 0x00


	//----- nvinfo : EIATTR_KPARAM_INFO
	.align		4
.L_7175:
        /*0068*/ 	.byte	0x04, 0x17
        /*006a*/ 	.short	(.L_7177 - .L_7176)
.L_7176:
        /*006c*/ 	.word	0x00000000
        /*0070*/ 	.short	0x0005
        /*0072*/ 	.short	0x0028
        /*0074*/ 	.byte	0x00, 0xf5, 0x21, 0x00


	//----- nvinfo : EIATTR_KPARAM_INFO
	.align		4
.L_7177:
        /*0078*/ 	.byte	0x04, 0x17
        /*007a*/ 	.short	(.L_7179 - .L_7178)
.L_7178:
        /*007c*/ 	.word	0x00000000
        /*0080*/ 	.short	0x0004
        /*0082*/ 	.short	0x0020
        /*0084*/ 	.byte	0x00, 0xf5, 0x21, 0x00


	//----- nvinfo : EIATTR_KPARAM_INFO
	.align		4
.L_7179:
        /*0088*/ 	.byte	0x04, 0x17
        /*008a*/ 	.short	(.L_7181 - .L_7180)
.L_7180:
        /*008c*/ 	.word	0x00000000
        /*0090*/ 	.short	0x0003
        /*0092*/ 	.short	0x0018
        /*0094*/ 	.byte	0x00, 0xf5, 0x21, 0x00


	//----- nvinfo : EIATTR_KPARAM_INFO
	.align		4
.L_7181:
        /*0098*/ 	.byte	0x04, 0x17
        /*009a*/ 	.short	(.L_7183 - .L_7182)
.L_7182:
        /*009c*/ 	.word	0x00000000
        /*00a0*/ 	.short	0x0002
        /*00a2*/ 	.short	0x0010
        /*00a4*/ 	.byte	0x00, 0xf5, 0x21, 0x00


	//----- nvinfo : EIATTR_KPARAM_INFO
	.align		4
.L_7183:
        /*00a8*/ 	.byte	0x04, 0x17
        /*00aa*/ 	.short	(.L_7185 - .L_7184)
.L_7184:
        /*00ac*/ 	.word	0x00000000
        /*00b0*/ 	.short	0x0001
        /*00b2*/ 	.short	0x0008
        /*00b4*/ 	.byte	0x00, 0xf5, 0x21, 0x00


	//----- nvinfo : EIATTR_KPARAM_INFO
	.align		4
.L_7185:
        /*00b8*/ 	.byte	0x04, 0x17
        /*00ba*/ 	.short	(.L_7187 - .L_7186)
.L_7186:
        /*00bc*/ 	.word	0x00000000
        /*00c0*/ 	.short	0x0000
        /*00c2*/ 	.short	0x0000
        /*00c4*/ 	.byte	0x00, 0xf5, 0x21, 0x00


	//----- nvinfo : EIATTR_SPARSE_MMA_MASK
	.align		4
.L_7187:
        /*00c8*/ 	.byte	0x03, 0x50
        /*00ca*/ 	.short	0x0000


	//----- nvinfo : EIATTR_MAXREG_COUNT
	.align		4
        /*00cc*/ 	.byte	0x03, 0x1b
        /*00ce*/ 	.short	0x00ff


	//----- nvinfo : EIATTR_MERCURY_ISA_VERSION
	.align		4
        /*00d0*/ 	.byte	0x03, 0x5f
        /*00d2*/ 	.short	0x0101


	//----- nvinfo : EIATTR_VRC_CTA_INIT_COUNT
	.align		4
        /*00d4*/ 	.byte	0x02, 0x4a
	.zero		1
	.zero		1


	//----- nvinfo : EIATTR_EXIT_INSTR_OFFSETS
	.align		4
        /*00d8*/ 	.byte	0x04, 0x1c
        /*00da*/ 	.short	(.L_7189 - .L_7188)


	//   ....[0]....
.L_7188:
        /*00dc*/ 	.word	0x00001060


	//   ....[1]....
        /*00e0*/ 	.word	0x00001fd0


	//   ....[2]....
        /*00e4*/ 	.word	0x00002370


	//   ....[3]....
        /*00e8*/ 	.word	0x00002490


	//----- nvinfo : EIATTR_CBANK_PARAM_SIZE
	.align		4
.L_7189:
        /*00ec*/ 	.byte	0x03, 0x19
        /*00ee*/ 	.short	0x0058


	//----- nvinfo : EIATTR_PARAM_CBANK
	.align		4
        /*00f0*/ 	.byte	0x04, 0x0a
        /*00f2*/ 	.short	(.L_7191 - .L_7190)
	.align		4
.L_7190:
        /*00f4*/ 	.word	index@(.nv.constant0._ZN2at6native46batch_norm_backward_elemt_channels_last_kernelILi4EN3c104HalfEfS3_EEvPKT0_S6_PKT1_S9_PKT2_S9_S9_PKiPS4_lii)
        /*00f8*/ 	.short	0x0380
        /*00fa*/ 	.short	0x0058


	//----- nvinfo : EIATTR_SW_WAR
	.align		4
.L_7191:
        /*00fc*/ 	.byte	0x04, 0x36
        /*00fe*/ 	.short	(.L_7193 - .L_7192)
.L_7192:
        /*0100*/ 	.word	0x00000008
.L_7193:


//--------------------- .nv.info._ZN2at6native46batch_norm_backward_elemt_channels_last_kernelILi4EN3c108BFloat16EffEEvPKT0_S6_PKT1_S9_PKT2_S9_S9_PKiPS4_lii --------------------------
	.section	.nv.info._ZN2at6native46batch_norm_backward_elemt_channels_last_kernelILi4EN3c108BFloat16EffEEvPKT0_S6_PKT1_S9_PKT2_S9_S9_PKiPS4_lii,"",@"SHT_CUDA_INFO"
	.sectionflags	@""
	.align	4


	//----- nvinfo : EIATTR_CUDA_API_VERSION
	.align		4
        /*0000*/ 	.byte	0x04, 0x37
        /*0002*/ 	.short	(.L_7195 - .L_7194)
.L_7194:
        /*0004*/ 	.word	0x00000082


	//----- nvinfo : EIATTR_KPARAM_INFO
	.align		4
.L_7195:
        /*0008*/ 	.byte	0x04, 0x17
        /*000a*/ 	.short	(.L_7197 - .L_7196)
.L_7196:
        /*000c*/ 	.word	0x00000000
        /*0010*/ 	.short	0x000b
        /*0012*/ 	.short	0x0054
        /*0014*/ 	.byte	0x00, 0xf0, 0x11, 0x00


	//----- nvinfo : EIATTR_KPARAM_INFO
	.align		4
.L_7197:
        /*0018*/ 	.byte	0x04, 0x17
        /*001a*/ 	.short	(.L_7199 - .L_7198)
.L_7198:
        /*001c*/ 	.word	0x00000000
        /*0020*/ 	.short	0x000a
        /*0022*/ 	.short	0x0050
        /*0024*/ 	.byte	0x00, 0xf0, 0x11, 0x00


	//----- nvinfo : EIATTR_KPARAM_INFO
	.align		4
.L_7199:
        /*0028*/ 	.byte	0x04, 0x17
        /*002a*/ 	.short	(.L_7201 - .L_7200)
.L_7200:
        /*002c*/ 	.word	0x00000000
        /*0030*/ 	.short	0x0009
        /*0032*/ 	.short	0x0048
        /*0034*/ 	.byte	0x00, 0xf0, 0x21, 0x00


	//----- nvinfo : EIATTR_KPARAM_INFO
	.align		4
.L_7201:
        /*0038*/ 	.byte	0x04, 0x17
        /*003a*/ 	.short	(.L_7203 - .L_7202)
.L_7202:
        /*003c*/ 	.word	0x00000000
        /*0040*/ 	.short	0x0008
        /*0042*/ 	.short	0x0040
        /*0044*/ 	.byte	0x00, 0xf5, 0x21, 0x00


	//----- nvinfo : EIATTR_KPARAM_INFO
	.align		4
.L_7203:
        /*0048*/ 	.byte	0x04, 0x17
        /*004a*/ 	.short	(.L_7205 - .L_7204)
.L_7204:
        /*004c*/ 	.word	0x00000000
        /*0050*/ 	.short	0x0007
        /*0052*/ 	.short	0x0038
        /*0054*/ 	.byte	0x00, 0xf5, 0x21, 0x00


	//----- nvinfo : EIATTR_KPARAM_INFO
	.align		4
.L_7205:
        /*0058*/ 	.byte	0x04, 0x17
        /*005a*/ 	.short	(.L_7207 - .L_7206)
.L_7206:
        /*005c*/ 	.word	0x00000000
        /*0060*/ 	.short	0x0006
        /*0062*/ 	.short	0x0030
        /*0064*/ 	.byte	0x00, 0xf5, 0x21, 0x00


	//----- nvinfo : EIATTR_KPARAM_INFO
	.align		4
.L_7207:
        /*0068*/ 	.byte	0x04, 0x17
        /*006a*/ 	.short	(.L_7209 - .L_7208)
.L_7208:
        /*006c*/ 	.word	0x00000000
        /*0070*/ 	.short	0x0005
        /*0072*/ 	.short	0x0028
        /*0074*/ 	.byte	0x00, 0xf5, 0x21, 0x00


	//----- nvinfo : EIATTR_KPARAM_INFO
	.align		4
.L_7209:
        /*0078*/ 	.byte	0x04, 0x17
        /*007a*/ 	.short	(.L_7211 - .L_7210)
.L_7210:
        /*007c*/ 	.word	0x00000000
        /*0080*/ 	.short	0x0004
        /*0082*/ 	.short	0x0020
        /*0084*/ 	.byte	0x00, 0xf5, 0x21, 0x00


	//----- nvinfo : EIATTR_KPARAM_INFO
	.align		4
.L_7211:
        /*0088*/ 	.byte	0x04, 0x17
        /*008a*/ 	.short	(.L_7213 - .L_7212)
.L_7212:
        /*008c*/ 	.word	0x00000000
        /*0090*/ 	.short	0x0003
        /*0092*/ 	.short	0x0018
        /*0094*/ 	.byte	0x00, 0xf5, 0x21, 0x00


	//----- nvinfo : EIATTR_KPARAM_INFO
	.align		4
.L_7213:
        /*0098*/ 	.byte	0x04, 0x17
        /*009a*/ 	.short	(.L_7215 - .L_7214)
.L_7214:
        /*009c*/ 	.word	0x00000000
        /*00a0*/ 	.short	0x0002
        /*00a2*/ 	.short	0x0010
        /*00a4*/ 	.byte	0x00, 0xf5, 0x21, 0x00


	//----- nvinfo : EIATTR_KPARAM_INFO
	.align		4
.L_7215:
        /*00a8*/ 	.byte	0x04, 0x17
        /*00aa*/ 	.short	(.L_7217 - .L_7216)
.L_7216:
        /*00ac*/ 	.word	0x00000000
        /*00b0*/ 	.short	0x0001
        /*00b2*/ 	.short	0x0008
        /*00b4*/ 	.byte	0x00, 0xf5, 0x21, 0x00


	//----- nvinfo : EIATTR_KPARAM_INFO
	.align		4
.L_7217:
        /*00b8*/ 	.byte	0x04, 0x17
        /*00ba*/ 	.short	(.L_7219 - .L_7218)
.L_7218:
        /*00bc*/ 	.word	0x00000000
        /*00c0*/ 	.short	0x0000
        /*00c2*/ 	.short	0x0000
        /*00c4*/ 	.byte	0x00, 0xf5, 0x21, 0x00


	//----- nvinfo : EIATTR_SPARSE_MMA_MASK
	.align		4
.L_7219:
        /*00c8*/ 	.byte	0x03, 0x50
        /*00ca*/ 	.short	0x0000


	//----- nvinfo : EIATTR_MAXREG_COUNT
	.align		4
        /*00cc*/ 	.byte	0x03, 0x1b
        /*00ce*/ 	.short	0x00ff


	//----- nvinfo : EIATTR_MERCURY_ISA_VERSION
	.align		4
        /*00d0*/ 	.byte	0x03, 0x5f
        /*00d2*/ 	.short	0x0101


	//----- nvinfo : EIATTR_VRC_CTA_INIT_COUNT
	.align		4
        /*00d4*/ 	.byte	0x02, 0x4a
	.zero		1
	.zero		1


	//----- nvinfo : EIATTR_EXIT_INSTR_OFFSETS
	.align		4
        /*00d8*/ 	.byte	0x04, 0x1c
        /*00da*/ 	.short	(.L_7221 - .L_7220)


	//   ....[0]....
.L_7220:
        /*00dc*/ 	.word	0x00001060


	//   ....[1]....
        /*00e0*/ 	.word	0x00001fc0


	//   ....[2]....
        /*00e4*/ 	.word	0x00002360


	//   ....[3]....
        /*00e8*/ 	.word	0x00002480


	//----- nvinfo : EIATTR_CBANK_PARAM_SIZE
	.align		4
.L_7221:
        /*00ec*/ 	.byte	0x03, 0x19
        /*00ee*/ 	.short	0x0058


	//----- nvinfo : EIATTR_PARAM_CBANK
	.align		4
        /*00f0*/ 	.byte	0x04, 0x0a
        /*00f2*/ 	.short	(.L_7223 - .L_7222)
	.align		4
.L_7222:
        /*00f4*/ 	.word	index@(.nv.constant0._ZN2at6native46batch_norm_backward_elemt_channels_last_kernelILi4EN3c108BFloat16EffEEvPKT0_S6_PKT1_S9_PKT2_S9_S9_PKiPS4_lii)
        /*00f8*/ 	.short	0x0380
        /*00fa*/ 	.short	0x0058


	//----- nvinfo : EIATTR_SW_WAR
	.align		4
.L_7223:
        /*00fc*/ 	.byte	0x04, 0x36
        /*00fe*/ 	.short	(.L_7225 - .L_7224)
.L_7224:
        /*0100*/ 	.word	0x00000008
.L_7225:


//--------------------- .nv.info._ZN2at6native46batch_norm_backward_elemt_channels_last_kernelILi4EN3c104HalfEffEEvPKT0_S6_PKT1_S9_PKT2_S9_S9_PKiPS4_lii --------------------------
	.section	.nv.info._ZN2at6native46batch_norm_backward_elemt_channels_last_kernelILi4EN3c104HalfEffEEvPKT0_S6_PKT1_S9_PKT2_S9_S9_PKiPS4_lii,"",@"SHT_CUDA_INFO"
	.sectionflags	@""
	.align	4


	//----- nvinfo : EIATTR_CUDA_API_VERSION
	.align		4
        /*0000*/ 	.byte	0x04, 0x37
        /*0002*/ 	.short	(.L_7227 - .L_7226)
.L_7226:
        /*0004*/ 	.word	0x00000082


	//----- nvinfo : EIATTR_KPARAM_INFO
	.align		4
.L_7227:
        /*0008*/ 	.byte	0x04, 0x17
        /*000a*/ 	.short	(.L_7229 - .L_7228)
.L_7228:
        /*000c*/ 	.word	0x00000000
        /*0010*/ 	.short	0x000b
        /*0012*/ 	.short	0x0054
        /*0014*/ 	.byte	0x00, 0xf0, 0x11, 0x00


	//----- nvinfo : EIATTR_KPARAM_INFO
	.align		4
.L_7229:
        /*0018*/ 	.byte	0x04, 0x17
        /*001a*/ 	.short	(.L_7231 - .L_7230)
.L_7230:
        /*001c*/ 	.word	0x00000000
        /*0020*/ 	.short	0x000a
        /*0022*/ 	.short	0x0050
        /*0024*/ 	.byte	0x00, 0xf0, 0x11, 0x00


	//----- nvinfo : EIATTR_KPARAM_INFO
	.align		4
.L_7231:
        /*0028*/ 	.byte	0x04, 0x17
        /*002a*/ 	.short	(.L_7233 - .L_7232)
.L_7232:
        /*002c*/ 	.word	0x00000000
        /*0030*/ 	.short	0x0009
        /*0032*/ 	.short	0x0048
        /*0034*/ 	.byte	0x00, 0xf0, 0x21, 0x00


	//----- nvinfo : EIATTR_KPARAM_INFO
	.align		4
.L_7233:
        /*0038*/ 	.byte	0x04, 0x17
        /*003a*/ 	.short	(.L_7235 - .L_7234)
.L_7234:
        /*003c*/ 	.word	0x00000000
        /*0040*/ 	.short	0x0008
        /*0042*/ 	.short	0x0040
        /*0044*/ 	.byte	0x00, 0xf5, 0x21, 0x00


	//----- nvinfo : EIATTR_KPARAM_INFO
	.align		4
.L_7235:
        /*0048*/ 	.byte	0x04, 0x17
        /*004a*/ 	.short	(.L_7237 - .L_7236)
.L_7236:
        /*004c*/ 	.word	0x00000000
        /*0050*/ 	.short	0x0007
        /*0052*/ 	.short	0x0038
        /*0054*/ 	.byte	0x00, 0xf5, 0x21, 0x00


	//----- nvinfo : EIATTR_KPARAM_INFO
	.align		4
.L_7237:
        /*0058*/ 	.byte	0x04, 0x17
        /*005a*/ 	.short	(.L_7239 - .L_7238)
.L_7238:
        /*005c*/ 	.word	0x00000000
        /*0060*/ 	.short	0x0006
        /*0062*/ 	.short	0x0030
        /*0064*/ 	.byte	0x00, 0xf5, 0x21, 0x00


	//----- nvinfo : EIATTR_KPARAM_INFO
	.align		4
.L_7239:
        /*0068*/ 	.byte	0x04, 0x17
        /*006a*/ 	.short	(.L_7241 - .L_7240)
.L_7240:
        /*006c*/ 	.word	0x00000000
        /*0070*/ 	.short	0x0005
        /*0072*/ 	.short	0x0028
        /*0074*/ 	.byte	0x00, 0xf5, 0x21, 0x00


	//----- nvinfo : EIATTR_KPARAM_INFO
	.align		4
.L_7241:
        /*0078*/ 	.byte	0x04, 0x17
        /*007a*/ 	.short	(.L_7243 - .L_7242)
.L_7242:
        /*007c*/ 	.word	0x00000000
        /*0080*/ 	.short	0x0004
        /*0082*/ 	.short	0x0020
        /*0084*/ 	.byte	0x00, 0xf5, 0x21, 0x00


	//----- nvinfo : EIATTR_KPARAM_INFO
	.align		4
.L_7243:
        /*0088*/ 	.byte	0x04, 0x17
        /*008a*/ 	.short	(.L_7245 - .L_7244)
.L_7244:
        /*008c*/ 	.word	0x00000000
        /*0090*/ 	.short	0x0003
        /*0092*/ 	.short	0x0018
        /*0094*/ 	.byte	0x00, 0xf5, 0x21, 0x00


	//----- nvinfo : EIATTR_KPARAM_INFO
	.align		4
.L_7245:
        /*0098*/ 	.byte	0x04, 0x17
        /*009a*/ 	.short	(.L_7247 - .L_7246)
.L_7246:
        /*009c*/ 	.word	0x00000000
        /*00a0*/ 	.short	0x0002
        /*00a2*/ 	.short	0x0010
        /*00a4*/ 	.byte	0x00, 0xf5, 0x21, 0x00


	//----- nvinfo : EIATTR_KPARAM_INFO
	.align		4
.L_7247:
        /*00a8*/ 	.byte	0x04, 0x17
        /*00aa*/ 	.short	(.L_7249 - .L_7248)
.L_7248:
        /*00ac*/ 	.word	0x00000000
        /*00b0*/ 	.short	0x0001
        /*00b2*/ 	.short	0x0008
        /*00b4*/ 	.byte	0x00, 0xf5, 0x21, 0x00


	//----- nvinfo : EIATTR_KPARAM_INFO
	.align		4
.L_7249:
        /*00b8*/ 	.byte	0x04, 0x17
        /*00ba*/ 	.short	(.L_7251 - .L_7250)
.L_7250:
        /*00bc*/ 	.word	0x00000000
        /*00c0*/ 	.short	0x0000
        /*00c2*/ 	.short	0x0000
        /*00c4*/ 	.byte	0x00, 0xf5, 0x21, 0x00


	//----- nvinfo : EIATTR_SPARSE_MMA_MASK
	.align		4
.L_7251:
        /*00c8*/ 	.byte	0x03, 0x50
        /*00ca*/ 	.short	0x0000


	//----- nvinfo : EIATTR_MAXREG_COUNT
	.align		4
        /*00cc*/ 	.byte	0x03, 0x1b
        /*00ce*/ 	.short	0x00ff


	//----- nvinfo : EIATTR_MERCURY_ISA_VERSION
	.align		4
        /*00d0*/ 	.byte	0x03, 0x5f
        /*00d2*/ 	.short	0x0101


	//----- nvinfo : EIATTR_VRC_CTA_INIT_COUNT
	.align		4
        /*00d4*/ 	.byte	0x02, 0x4a
	.zero		1
	.zero		1


	//----- nvinfo : EIATTR_EXIT_INSTR_OFFSETS
	.align		4
        /*00d8*/ 	.byte	0x04, 0x1c
        /*00da*/ 	.short	(.L_7253 - .L_7252)


	//   ....[0]....
.L_7252:
        /*00dc*/ 	.word	0x00001060


	//   ....[1]....
        /*00e0*/ 	.word	0x00001fc0


	//   ....[2]....
        /*00e4*/ 	.word	0x00002360


	//   ....[3]....
        /*00e8*/ 	.word	0x00002480


	//----- nvinfo : EIATTR_CBANK_PARAM_SIZE
	.align		4
.L_7253:
        /*00ec*/ 	.byte	0x03, 0x19
        /*00ee*/ 	.short	0x0058


	//----- nvinfo : EIATTR_PARAM_CBANK
	.align		4
        /*00f0*/ 	.byte	0x04, 0x0a
        /*00f2*/ 	.short	(.L_7255 - .L_7254)
	.align		4
.L_7254:
        /*00f4*/ 	.word	index@(.nv.constant0._ZN2at6native46batch_norm_backward_elemt_channels_last_kernelILi4EN3c104HalfEffEEvPKT0_S6_PKT1_S9_PKT2_S9_S9_PKiPS4_lii)
        /*00f8*/ 	.short	0x0380
        /*00fa*/ 	.short	0x0058


	//----- nvinfo : EIATTR_SW_WAR
	.align		4
.L_7255:
        /*00fc*/ 	.byte	0x04, 0x36
        /*00fe*/ 	.short	(.L_7257 - .L_7256)
.L_7256:
        /*0100*/ 	.word	0x00000008
.L_7257:


//--------------------- .nv.info._ZN2at6native46batch_norm_backward_elemt_channels_last_kernelILi4EfffEEvPKT0_S4_PKT1_S7_PKT2_S7_S7_PKiPS2_lii --------------------------
	.section	.nv.info._ZN2at6native46batch_norm_backward_elemt_channels_last_kernelILi4EfffEEvPKT0_S4_PKT1_S7_PKT2_S7_S7_PKiPS2_lii,"",@"SHT_CUDA_INFO"
	.sectionflags	@""
	.align	4


	//----- nvinfo : EIATTR_CUDA_API_VERSION
	.align		4
        /*0000*/ 	.byte	0x04, 0x37
        /*0002*/ 	.short	(.L_7259 - .L_7258)
.L_7258:
        /*0004*/ 	.word	0x00000082


	//----- nvinfo : EIATTR_KPARAM_INFO
	.align		4
.L_7259:
        /*0008*/ 	.byte	0x04, 0x17
        /*000a*/ 	.short	(.L_7261 - .L_7260)
.L_7260:
        /*000c*/ 	.word	0x00000000
        /*0010*/ 	.short	0x000b
        /*0012*/ 	.short	0x0054
        /*0014*/ 	.byte	0x00, 0xf0, 0x11, 0x00


	//----- nvinfo : EIATTR_KPARAM_INFO
	.align		4
.L_7261:
        /*0018*/ 	.byte	0x04, 0x17
        /*001a*/ 	.short	(.L_7263 - .L_7262)
.L_7262:
        /*001c*/ 	.word	0x00000000
        /*0020*/ 	.short	0x000a
        /*0022*/ 	.short	0x0050
        /*0024*/ 	.byte	0x00, 0xf0, 0x11, 0x00


	//----- nvinfo : EIATTR_KPARAM_INFO
	.align		4
.L_7263:
        /*0028*/ 	.byte	0x04, 0x17
        /*002a*/ 	.short	(.L_7265 - .L_7264)
.L_7264:
        /*002c*/ 	.word	0x00000000
        /*0030*/ 	.short	0x0009
        /*0032*/ 	.short	0x0048
        /*0034*/ 	.byte	0x00, 0xf0, 0x21, 0x00


	//----- nvinfo : EIATTR_KPARAM_INFO
	.align		4
.L_7265:
        /*0038*/ 	.byte	0x04, 0x17
        /*003a*/ 	.short	(.L_7267 - .L_7266)
.L_7266:
        /*003c*/ 	.word	0x00000000
        /*0040*/ 	.short	0x0008
        /*0042*/ 	.short	0x0040
        /*0044*/ 	.byte	0x00, 0xf5, 0x21, 0x00


	//----- nvinfo : EIATTR_KPARAM_INFO
	.align		4
.L_7267:
        /*0048*/ 	.byte	0x04, 0x17
        /*004a*/ 	.short	(.L_7269 - .L_7268)
.L_7268:
        /*004c*/ 	.word	0x00000000
        /*0050*/ 	.short	0x0007
        /*0052*/ 	.short	0x0038
        /*0054*/ 	.byte	0x00, 0xf5, 0x21, 0x00


	//----- nvinfo : EIATTR_KPARAM_INFO
	.align		4
.L_7269:
        /*0058*/ 	.byte	0x04, 0x17
        /*005a*/ 	.short	(.L_7271 - .L_7270)
.L_7270:
        /*005c*/ 	.word	0x00000000
        /*0060*/ 	.short	0x0006
        /*0062*/ 	.short	0x0030
        /*0064*/ 	.byte	0x00, 0xf5, 0x21, 0x00


	//----- nvinfo : EIATTR_KPARAM_INFO
	.align		4
.L_7271:
        /*0068*/ 	.byte	0x04, 0x17
        /*006a*/ 	.short	(.L_7273 - .L_7272)
.L_7272:
        /*006c*/ 	.word	0x00000000
        /*0070*/ 	.short	0x0005
        /*0072*/ 	.short	0x0028
        /*0074*/ 	.byte	0x00, 0xf5, 0x21, 0x00


	//----- nvinfo : EIATTR_KPARAM_INFO
	.align		4
.L_7273:
        /*0078*/ 	.byte	0x04, 0x17
        /*007a*/ 	.short	(.L_7275 - .L_7274)
.L_7274:
        /*007c*/ 	.word	0x00000000
        /*0080*/ 	.short	0x0004
        /*0082*/ 	.short	0x0020
        /*0084*/ 	.byte	0x00, 0xf5, 0x21, 0x00


	//----- nvinfo : EIATTR_KPARAM_INFO
	.align		4
.L_7275:
        /*0088*/ 	.byte	0x04, 0x17
        /*008a*/ 	.short	(.L_7277 - .L_7276)
.L_7276:
        /*008c*/ 	.word	0x00000000
        /*0090*/ 	.short	0x0003
        /*0092*/ 	.short	0x0018
        /*0094*/ 	.byte	0x00, 0xf5, 0x21, 0x00


	//----- nvinfo : EIATTR_KPARAM_INFO
	.align		4
.L_7277:
        /*0098*/ 	.byte	0x04, 0x17
        /*009a*/ 	.short	(.L_7279 - .L_7278)
.L_7278:
        /*009c*/ 	.word	0x00000000
        /*00a0*/ 	.short	0x0002
        /*00a2*/ 	.short	0x0010
        /*00a4*/ 	.byte	0x00, 0xf5, 0x21, 0x00


	//----- nvinfo : EIATTR_KPARAM_INFO
	.align		4
.L_7279:
        /*00a8*/ 	.byte	0x04, 0x17
        /*00aa*/ 	.short	(.L_7281 - .L_7280)
.L_7280:
        /*00ac*/ 	.word	0x00000000
        /*00b0*/ 	.short	0x0001
        /*00b2*/ 	.short	0x0008
        /*00b4*/ 	.byte	0x00, 0xf5, 0x21, 0x00


	//----- nvinfo : EIATTR_KPARAM_INFO
	.align		4
.L_7281:
        /*00b8*/ 	.byte	0x04, 0x17
        /*00ba*/ 	.short	(.L_7283 - .L_7282)
.L_7282:
        /*00bc*/ 	.word	0x00000000
        /*00c0*/ 	.short	0x0000
        /*00c2*/ 	.short	0x0000
        /*00c4*/ 	.byte	0x00, 0xf5, 0x21, 0x00


	//----- nvinfo : EIATTR_SPARSE_MMA_MASK
	.align		4
.L_7283:
        /*00c8*/ 	.byte	0x03, 0x50
        /*00ca*/ 	.short	0x0000


	//----- nvinfo : EIATTR_MAXREG_COUNT
	.align		4
        /*00cc*/ 	.byte	0x03, 0x1b
        /*00ce*/ 	.short	0x00ff


	//----- nvinfo : EIATTR_MERCURY_ISA_VERSION
	.align		4
        /*00d0*/ 	.byte	0x03, 0x5f
        /*00d2*/ 	.short	0x0101


	//----- nvinfo : EIATTR_VRC_CTA_INIT_COUNT
	.align		4
        /*00d4*/ 	.byte	0x02, 0x4a
	.zero		1
	.zero		1


	//----- nvinfo : EIATTR_EXIT_INSTR_OFFSETS
	.align		4
        /*00d8*/ 	.byte	0x04, 0x1c
        /*00da*/ 	.short	(.L_7285 - .L_7284)


	//   ....[0]....
.L_7284:
        /*00dc*/ 	.word	0x00001060


	//   ....[1]....
        /*00e0*/ 	.word	0x00001dd0


	//   ....[2]....
        /*00e4*/ 	.word	0x000020e0


	//   ....[3]....
        /*00e8*/ 	.word	0x000021d0


	//----- nvinfo : EIATTR_CBANK_PARAM_SIZE
	.align		4
.L_7285:
        /*00ec*/ 	.byte	0x03, 0x19
        /*00ee*/ 	.short	0x0058


	//----- nvinfo : EIATTR_PARAM_CBANK
	.align		4
        /*00f0*/ 	.byte	0x04, 0x0a
        /*00f2*/ 	.short	(.L_7287 - .L_7286)
	.align		4
.L_7286:
        /*00f4*/ 	.word	index@(.nv.constant0._ZN2at6native46batch_norm_backward_elemt_channels_last_kernelILi4EfffEEvPKT0_S4_PKT1_S7_PKT2_S7_S7_PKiPS2_lii)
        /*00f8*/ 	.short	0x0380
        /*00fa*/ 	.short	0x0058


	//----- nvinfo : EIATTR_SW_WAR
	.align		4
.L_7287:
        /*00fc*/ 	.byte	0x04, 0x36
        /*00fe*/ 	.short	(.L_7289 - .L_7288)
.L_7288:
        /*0100*/ 	.word	0x00000008
.L_7289:


//--------------------- .nv.info._ZN2at6native46batch_norm_backward_elemt_channels_last_kernelILi4EdddEEvPKT0_S4_PKT1_S7_PKT2_S7_S7_PKiPS2_lii --------------------------
	.section	.nv.info._ZN2at6native46batch_norm_backward_elemt_channels_last_kernelILi4EdddEEvPKT0_S4_PKT1_S7_PKT2_S7_S7_PKiPS2_lii,"",@"SHT_CUDA_INFO"
	.sectionflags	@""
	.align	4


	//----- nvinfo : EIATTR_CUDA_API_VERSION
	.align		4
        /*0000*/ 	.byte	0x04, 0x37
        /*0002*/ 	.short	(.L_7291 - .L_7290)
.L_7290:
        /*0004*/ 	.word	0x00000082


	//----- nvinfo : EIATTR_KPARAM_INFO
	.align		4
.L_7291:
        /*0008*/ 	.byte	0x04, 0x17
        /*000a*/ 	.short	(.L_7293 - .L_7292)
.L_7292:
        /*000c*/ 	.word	0x00000000
        /*0010*/ 	.short	0x000b
        /*0012*/ 	.short	0x0054
        /*0014*/ 	.byte	0x00, 0xf0, 0x11, 0x00


	//----- nvinfo : EIATTR_KPARAM_INFO
	.align		4
.L_7293:
        /*0018*/ 	.byte	0x04, 0x17
        /*001a*/ 	.short	(.L_7295 - .L_7294)
.L_7294:
        /*001c*/ 	.word	0x00000000
        /*0020*/ 	.short	0x000a
        /*0022*/ 	.short	0x0050
        /*0024*/ 	.byte	0x00, 0xf0, 0x11, 0x00


	//----- nvinfo : EIATTR_KPARAM_INFO
	.align		4
.L_7295:
        /*0028*/ 	.byte	0x04, 0x17
        /*002a*/ 	.short	(.L_7297 - .L_7296)
.L_7296:
        /*002c*/ 	.word	0x00000000
        /*0030*/ 	.short	0x0009
        /*0032*/ 	.short	0x0048
        /*0034*/ 	.byte	0x00, 0xf0, 0x21, 0x00


	//----- nvinfo : EIATTR_KPARAM_INFO
	.align		4
.L_7297:
        /*0038*/ 	.byte	0x04, 0x17
        /*003a*/ 	.short	(.L_7299 - .L_7298)
.L_7298:
        /*003c*/ 	.word	0x00000000
        /*0040*/ 	.short	0x0008
        /*0042*/ 	.short	0x0040
        /*0044*/ 	.byte	0x00, 0xf5, 0x21, 0x00


	//----- nvinfo : EIATTR_KPARAM_INFO
	.align		4
.L_7299:
        /*0048*/ 	.byte	0x04, 0x17
        /*004a*/ 	.short	(.L_7301 - .L_7300)
.L_7300:
        /*004c*/ 	.word	0x00000000
        /*0050*/ 	.short	0x0007
        /*0052*/ 	.short	0x0038
        /*0054*/ 	.byte	0x00, 0xf5, 0x21, 0x00


	//----- nvinfo : EIATTR_KPARAM_INFO
	.align		4
.L_7301:
        /*0058*/ 	.byte	0x04, 0x17
        /*005a*/ 	.short	(.L_7303 - .L_7302)
.L_7302:
        /*005c*/ 	.word	0x00000000
        /*0060*/ 	.short	0x0006
        /*0062*/ 	.short	0x0030
        /*0064*/ 	.byte	0x00, 0xf5, 0x21, 0x00


	//----- nvinfo : EIATTR_KPARAM_INFO
	.align		4
.L_7303:
        /*0068*/ 	.byte	0x04, 0x17
        /*006a*/ 	.short	(.L_7305 - .L_7304)
.L_7304:
        /*006c*/ 	.word	0x00000000
        /*0070*/ 	.short	0x0005
        /*0072*/ 	.short	0x0028
        /*0074*/ 	.byte	0x00, 0xf5, 0x21, 0x00


	//----- nvinfo : EIATTR_KPARAM_INFO
	.align		4
.L_7305:
        /*0078*/ 	.byte	0x04, 0x17
        /*007a*/ 	.short	(.L_7307 - .L_7306)
.L_7306:
        /*007c*/ 	.word	0x00000000
        /*0080*/ 	.short	0x0004
        /*0082*/ 	.short	0x0020
        /*0084*/ 	.byte	0x00, 0xf5, 0x21, 0x00


	//----- nvinfo : EIATTR_KPARAM_INFO
	.align		4
.L_7307:
        /*0088*/ 	.byte	0x04, 0x17
        /*008a*/ 	.short	(.L_7309 - .L_7308)
.L_7308:
        /*008c*/ 	.word	0x00000000
        /*0090*/ 	.short	0x0003
        /*0092*/ 	.short	0x0018
        /*0094*/ 	.byte	0x00, 0xf5, 0x21, 0x00


	//----- nvinfo : EIATTR_KPARAM_INFO
	.align		4
.L_7309:
        /*0098*/ 	.byte	0x04, 0x17
        /*009a*/ 	.short	(.L_7311 - .L_7310)
.L_7310:
        /*009c*/ 	.word	0x00000000
        /*00a0*/ 	.short	0x0002
        /*00a2*/ 	.short	0x0010
        /*00a4*/ 	.byte	0x00, 0xf5, 0x21, 0x00


	//----- nvinfo : EIATTR_KPARAM_INFO
	.align		4
.L_7311:
        /*00a8*/ 	.byte	0x04, 0x17
        /*00aa*/ 	.short	(.L_7313 - .L_7312)
.L_7312:
        /*00ac*/ 	.word	0x00000000
        /*00b0*/ 	.short	0x0001
        /*00b2*/ 	.short	0x0008
        /*00b4*/ 	.byte	0x00, 0xf5, 0x21, 0x00


	//----- nvinfo : EIATTR_KPARAM_INFO
	.align		4
.L_7313:
        /*00b8*/ 	.byte	0x04, 0x17
        /*00ba*/ 	.short	(.L_7315 - .L_7314)
.L_7314:
        /*00bc*/ 	.word	0x00000000
        /*00c0*/ 	.short	0x0000
        /*00c2*/ 	.short	0x0000
        /*00c4*/ 	.byte	0x00, 0xf5, 0x21, 0x00


	//----- nvinfo : EIATTR_SPARSE_MMA_MASK
	.align		4
.L_7315:
        /*00c8*/ 	.byte	0x03, 0x50
        /*00ca*/ 	.short	0x0000


	//----- nvinfo : EIATTR_MAXREG_COUNT
	.align		4
        /*00cc*/ 	.byte	0x03, 0x1b
        /*00ce*/ 	.short	0x00ff


	//----- nvinfo : EIATTR_MERCURY_ISA_VERSION
	.align		4
        /*00d0*/ 	.byte	0x03, 0x5f
        /*00d2*/ 	.short	0x0101


	//----- nvinfo : EIATTR_VRC_CTA_INIT_COUNT
	.align		4
        /*00d4*/ 	.byte	0x02, 0x4a
	.zero		1
	.zero		1


	//----- nvinfo : EIATTR_EXIT_INSTR_OFFSETS
	.align		4
        /*00d8*/ 	.byte	0x04, 0x1c
        /*00da*/ 	.short	(.L_7317 - .L_7316)


	//   ....[0]....
.L_7316:
        /*00dc*/ 	.word	0x00001130


	//   ....[1]....
        /*00e0*/ 	.word	0x00001ea0


	//   ....[2]....
        /*00e4*/ 	.word	0x000021b0


	//   ....[3]....
        /*00e8*/ 	.word	0x000022a0


	//----- nvinfo : EIATTR_CRS_STACK_SIZE
	.align		4
.L_7317:
        /*00ec*/ 	.byte	0x04, 0x1e
        /*00ee*/ 	.short	(.L_7319 - .L_7318)
.L_7318:
        /*00f0*/ 	.word	0x00000000


	//----- nvinfo : EIATTR_CBANK_PARAM_SIZE
	.align		4
.L_7319:
        /*00f4*/ 	.byte	0x03, 0x19
        /*00f6*/ 	.short	0x0058


	//----- nvinfo : EIATTR_PARAM_CBANK
	.align		4
        /*00f8*/ 	.byte	0x04, 0x0a
        /*00fa*/ 	.short	(.L_7321 - .L_7320)
	.align		4
.L_7320:
        /*00fc*/ 	.word	index@(.nv.constant0._ZN2at6native46batch_norm_backward_elemt_channels_last_kernelILi4EdddEEvPKT0_S4_PKT1_S7_PKT2_S7_S7_PKiPS2_lii)
        /*0100*/ 	.short	0x0380
        /*0102*/ 	.short	0x0058


	//----- nvinfo : EIATTR_SW_WAR
	.align		4
.L_7321:
        /*0104*/ 	.byte	0x04, 0x36
        /*0106*/ 	.short	(.L_7323 - .L_7322)
.L_7322:
        /*0108*/ 	.word	0x00000008
.L_7323:


//--------------------- .nv.info._ZN2at6native47batch_norm_backward_reduce_channels_last_kernelILi4EN3c108BFloat16EfS3_EEvPKT0_S6_PKT1_S9_PS7_SA_PT2_SC_PVS7_Piii --------------------------
	.section	.nv.info._ZN2at6native47batch_norm_backward_reduce_channels_last_kernelILi4EN3c108BFloat16EfS3_EEvPKT0_S6_PKT1_S9_PS7_SA_PT2_SC_PVS7_Piii,"",@"SHT_CUDA_INFO"
	.sectionflags	@""
	.align	4


	//----- nvinfo : EIATTR_CUDA_API_VERSION
	.align		4
        /*0000*/ 	.byte	0x04, 0x37
        /*0002*/ 	.short	(.L_7325 - .L_7324)
.L_7324:
        /*0004*/ 	.word	0x00000082


	//----- nvinfo : EIATTR_KPARAM_INFO
	.align		4
.L_7325:
        /*0008*/ 	.byte	0x04, 0x17
        /*000a*/ 	.short	(.L_7327 - .L_7326)
.L_7326:
        /*000c*/ 	.word	0x00000000
        /*0010*/ 	.short	0x000b
        /*0012*/ 	.short	0x0054
        /*0014*/ 	.byte	0x00, 0xf0, 0x11, 0x00


	//----- nvinfo : EIATTR_KPARAM_INFO
	.align		4
.L_7327:
        /*0018*/ 	.byte	0x04, 0x17
        /*001a*/ 	.short	(.L_7329 - .L_7328)
.L_7328:
        /*001c*/ 	.word	0x00000000
        /*0020*/ 	.short	0x000a
        /*0022*/ 	.short	0x0050
        /*0024*/ 	.byte	0x00, 0xf0, 0x11, 0x00


	//----- nvinfo : EIATTR_KPARAM_INFO
	.align		4
.L_7329:
        /*0028*/ 	.byte	0x04, 0x17
        /*002a*/ 	.short	(.L_7331 - .L_7330)
.L_7330:
        /*002c*/ 	.word	0x00000000
        /*0030*/ 	.short	0x0009
        /*0032*/ 	.short	0x0048
        /*0034*/ 	.byte	0x00, 0xf5, 0x21, 0x00


	//----- nvinfo : EIATTR_KPARAM_INFO
	.align		4
.L_7331:
        /*0038*/ 	.byte	0x04, 0x17
        /*003a*/ 	.short	(.L_7333 - .L_7332)
.L_7332:
        /*003c*/ 	.word	0x00000000
        /*0040*/ 	.short	0x0008
        /*0042*/ 	.short	0x0040
        /*0044*/ 	.byte	0x00, 0xf5, 0x21, 0x00


	//----- nvinfo : EIATTR_KPARAM_INFO
	.align		4
.L_7333:
        /*0048*/ 	.byte	0x04, 0x17
        /*004a*/ 	.short	(.L_7335 - .L_7334)
.L_7334:
        /*004c*/ 	.word	0x00000000
        /*0050*/ 	.short	0x0007
        /*0052*/ 	.short	0x0038
        /*0054*/ 	.byte	0x00, 0xf5, 0x21, 0x00


	//----- nvinfo : EIATTR_KPARAM_INFO
	.align		4
.L_7335:
        /*0058*/ 	.byte	0x04, 0x17
        /*005a*/ 	.short	(.L_7337 - .L_7336)
.L_7336:
        /*005c*/ 	.word	0x00000000
        /*0060*/ 	.short	0x0006
        /*0062*/ 	.short	0x0030
        /*0064*/ 	.byte	0x00, 0xf5, 0x21, 0x00


	//----- nvinfo : EIATTR_KPARAM_INFO
	.align		4
.L_7337:
        /*0068*/ 	.byte	0x04, 0x17
        /*006a*/ 	.short	(.L_7339 - .L_7338)
.L_7338:
        /*006c*/ 	.word	0x00000000
        /*0070*/ 	.short	0x0005
        /*0072*/ 	.short	0x0028
        /*0074*/ 	.byte	0x00, 0xf5, 0x21, 0x00


	//----- nvinfo : EIATTR_KPARAM_INFO
	.align		4
.L_7339:
        /*0078*/ 	.byte	0x04, 0x17
        /*007a*/ 	.short	(.L_7341 - .L_7340)
.L_7340:
        /*007c*/ 	.word	0x00000000
        /*0080*/ 	.short	0x0004
        /*0082*/ 	.short	0x0020
        /*0084*/ 	.byte	0x00, 0xf5, 0x21, 0x00


	//----- nvinfo : EIATTR_KPARAM_INFO
	.align		4
.L_7341:
        /*0088*/ 	.byte	0x04, 0x17
        /*008a*/ 	.short	(.L_7343 - .L_7342)
.L_7342:
        /*008c*/ 	.word	0x00000000
        /*0090*/ 	.short	0x0003
        /*0092*/ 	.short	0x0018
        /*0094*/ 	.byte	0x00, 0xf5, 0x21, 0x00


	//----- nvinfo : EIATTR_KPARAM_INFO
	.align		4
.L_7343:
        /*0098*/ 	.byte	0x04, 0x17
        /*009a*/ 	.short	(.L_7345 - .L_7344)
.L_7344:
        /*009c*/ 	.word	0x00000000
        /*00a0*/ 	.short	0x0002
        /*00a2*/ 	.short	0x0010
        /*00a4*/ 	.byte	0x00, 0xf5, 0x21, 0x00


	//----- nvinfo : EIATTR_KPARAM_INFO
	.align		4
.L_7345:
        /*00a8*/ 	.byte	0x04, 0x17
        /*00aa*/ 	.short	(.L_7347 - .L_7346)
.L_7346:
        /*00ac*/ 	.word	0x00000000
        /*00b0*/ 	.short	0x0001
        /*00b2*/ 	.short	0x0008
        /*00b4*/ 	.byte	0x00, 0xf5, 0x21, 0x00


	//----- nvinfo : EIATTR_KPARAM_INFO
	.align		4
.L_7347:
        /*00b8*/ 	.byte	0x04, 0x17
        /*00ba*/ 	.short	(.L_7349 - .L_7348)
.L_7348:
        /*00bc*/ 	.word	0x00000000
        /*00c0*/ 	.short	0x0000
        /*00c2*/ 	.short	0x0000
        /*00c4*/ 	.byte	0x00, 0xf5, 0x21, 0x00


	//----- nvinfo : EIATTR_SPARSE_MMA_MASK
	.align		4
.L_7349:
        /*00c8*/ 	.byte	0x03, 0x50
        /*00ca*/ 	.short	0x0000


	//----- nvinfo : EIATTR_MAXREG_COUNT
	.align		4
        /*00cc*/ 	.byte	0x03, 0x1b
        /*00ce*/ 	.short	0x00ff


	//----- nvinfo : EIATTR_NUM_BARRIERS
	.align		4
        /*00d0*/ 	.byte	0x02, 0x4c
        /*00d2*/ 	.byte	0x01
	.zero		1


	//----- nvinfo : EIATTR_MERCURY_ISA_VERSION
	.align		4
        /*00d4*/ 	.byte	0x03, 0x5f
        /*00d6*/ 	.short	0x0101


	//----- nvinfo : EIATTR_INT_WARP_WIDE_INSTR_OFFSETS
	.align		4
        /*00d8*/ 	.byte	0x04, 0x31
        /*00da*/ 	.short	(.L_7351 - .L_7350)


	//   ....[0]....
.L_7350:
        /*00dc*/ 	.word	0x00002b00


	//   ....[1]....
        /*00e0*/ 	.word	0x00002bb0


	//----- nvinfo : EIATTR_VRC_CTA_INIT_COUNT
	.align		4
.L_7351:
        /*00e4*/ 	.byte	0x02, 0x4a
	.zero		1
	.zero		1


	//----- nvinfo : EIATTR_EXIT_INSTR_OFFSETS
	.align		4
        /*00e8*/ 	.byte	0x04, 0x1c
        /*00ea*/ 	.short	(.L_7353 - .L_7352)


	//   ....[0]....
.L_7352:
        /*00ec*/ 	.word	0x000000e0


	//   ....[1]....
        /*00f0*/ 	.word	0x00002c40


	//   ....[2]....
        /*00f4*/ 	.word	0x00003f10


	//   ....[3]....
        /*00f8*/ 	.word	0x00004070


	//   ....[4]....
        /*00fc*/ 	.word	0x00004090


	//   ....[5]....
        /*0100*/ 	.word	0x000041f0


	//----- nvinfo : EIATTR_CRS_STACK_SIZE
	.align		4
.L_7353:
        /*0104*/ 	.byte	0x04, 0x1e
        /*0106*/ 	.short	(.L_7355 - .L_7354)
.L_7354:
        /*0108*/ 	.word	0x00000000


	//----- nvinfo : EIATTR_CBANK_PARAM_SIZE
	.align		4
.L_7355:
        /*010c*/ 	.byte	0x03, 0x19
        /*010e*/ 	.short	0x0058


	//----- nvinfo : EIATTR_PARAM_CBANK
	.align		4
        /*0110*/ 	.byte	0x04, 0x0a
        /*0112*/ 	.short	(.L_7357 - .L_7356)
	.align		4
.L_7356:
        /*0114*/ 	.word	index@(.nv.constant0._ZN2at6native47batch_norm_backward_reduce_channels_last_kernelILi4EN3c108BFloat16EfS3_EEvPKT0_S6_PKT1_S9_PS7_SA_PT2_SC_PVS7_Piii)
        /*0118*/ 	.short	0x0380
        /*011a*/ 	.short	0x0058


	//----- nvinfo : EIATTR_SW_WAR
	.align		4
.L_7357:
        /*011c*/ 	.byte	0x04, 0x36
        /*011e*/ 	.short	(.L_7359 - .L_7358)
.L_7358:
        /*0120*/ 	.word	0x00000008
.L_7359:


//--------------------- .nv.info._ZN2at6native47batch_norm_backward_reduce_channels_last_kernelILi4EN3c104HalfEfS3_EEvPKT0_S6_PKT1_S9_PS7_SA_PT2_SC_PVS7_Piii --------------------------
	.section	.nv.info._ZN2at6native47batch_norm_backward_reduce_channels_last_kernelILi4EN3c104HalfEfS3_EEvPKT0_S6_PKT1_S9_PS7_SA_PT2_SC_PVS7_Piii,"",@"SHT_CUDA_INFO"
	.sectionflags	@""
	.align	4


	//----- nvinfo : EIATTR_CUDA_API_VERSION
	.align		4
        /*0000*/ 	.byte	0x04, 0x37
        /*0002*/ 	.short	(.L_7361 - .L_7360)
.L_7360:
        /*0004*/ 	.word	0x00000082


	//----- nvinfo : EIATTR_KPARAM_INFO
	.align		4
.L_7361:
        /*0008*/ 	.byte	0x04, 0x17
        /*000a*/ 	.short	(.L_7363 - .L_7362)
.L_7362:
        /*000c*/ 	.word	0x00000000
        /*0010*/ 	.short	0x000b
        /*0012*/ 	.short	0x0054
        /*0014*/ 	.byte	0x00, 0xf0, 0x11, 0x00


	//----- nvinfo : EIATTR_KPARAM_INFO
	.align		4
.L_7363:
        /*0018*/ 	.byte	0x04, 0x17
        /*001a*/ 	.short	(.L_7365 - .L_7364)
.L_7364:
        /*001c*/ 	.word	0x00000000
        /*0020*/ 	.short	0x000a
        /*0022*/ 	.short	0x0050
        /*0024*/ 	.byte	0x00, 0xf0, 0x11, 0x00


	//----- nvinfo : EIATTR_KPARAM_INFO
	.align		4
.L_7365:
        /*0028*/ 	.byte	0x04, 0x17
        /*002a*/ 	.short	(.L_7367 - .L_7366)
.L_7366:
        /*002c*/ 	.word	0x00000000
        /*0030*/ 	.short	0x0009
        /*0032*/ 	.short	0x0048
        /*0034*/ 	.byte	0x00, 0xf5, 0x21, 0x00


	//----- nvinfo : EIATTR_KPARAM_INFO
	.align		4
.L_7367:
        /*0038*/ 	.byte	0x04, 0x17
        /*003a*/ 	.short	(.L_7369 - .L_7368)
.L_7368:
        /*003c*/ 	.word	0x00000000
        /*0040*/ 	.short	0x0008
        /*0042*/ 	.short	0x0040
        /*0044*/ 	.byte	0x00, 0xf5, 0x21, 0x00


	//----- nvinfo : EIATTR_KPARAM_INFO
	.align		4
.L_7369:
        /*0048*/ 	.byte	0x04, 0x17
        /*004a*/ 	.short	(.L_7371 - .L_7370)
.L_7370:
        /*004c*/ 	.word	0x00000000
        /*0050*/ 	.short	0x0007
        /*0052*/ 	.short	0x0038
        /*0054*/ 	.byte	0x00, 0xf5, 0x21, 0x00


	//----- nvinfo : EIATTR_KPARAM_INFO
	.align		4
.L_7371:
        /*0058*/ 	.byte	0x04, 0x17
        /*005a*/ 	.short	(.L_7373 - .L_7372)
.L_7372:
        /*005c*/ 	.word	0x00000000
        /*0060*/ 	.short	0x0006
        /*0062*/ 	.short	0x0030
        /*0064*/ 	.byte	0x00, 0xf5, 0x21, 0x00


	//----- nvinfo : EIATTR_KPARAM_INFO
	.align		4
.L_7373:
        /*0068*/ 	.byte	0x04, 0x17
        /*006a*/ 	.short	(.L_7375 - .L_7374)
.L_7374:
        /*006c*/ 	.word	0x00000000
        /*0070*/ 	.short	0x0005
        /*0072*/ 	.short	0x0028
        /*0074*/ 	.byte	0x00, 0xf5, 0x21, 0x00


	//----- nvinfo : EIATTR_KPARAM_INFO
	.align		4
.L_7375:
        /*0078*/ 	.byte	0x04, 0x17
        /*007a*/ 	.short	(.L_7377 - .L_7376)
.L_7376:
        /*007c*/ 	.word	0x00000000
        /*0080*/ 	.short	0x0004
        /*0082*/ 	.short	0x0020
        /*0084*/ 	.byte	0x00, 0xf5, 0x21, 0x00


	//----- nvinfo : EIATTR_KPARAM_INFO
	.align		4
.L_7377:
        /*0088*/ 	.byte	0x04, 0x17
        /*008a*/ 	.short	(.L_7379 - .L_7378)
.L_7378:
        /*008c*/ 	.word	0x00000000
        /*0090*/ 	.short	0x0003
        /*0092*/ 	.short	0x0018
        /*0094*/ 	.byte	0x00, 0xf5, 0x21, 0x00


	//----- nvinfo : EIATTR_KPARAM_INFO
	.align		4
.L_7379:
        /*0098*/ 	.byte	0x04, 0x17
        /*009a*/ 	.short	(.L_7381 - .L_7380)
.L_7380:
        /*009c*/ 	.word	0x00000000
        /*00a0*/ 	.short	0x0002
        /*00a2*/ 	.short	0x0010
        /*00a4*/ 	.byte	0x00, 0xf5, 0x21, 0x00


	//----- nvinfo : EIATTR_KPARAM_INFO
	.align		4
.L_7381:
        /*00a8*/ 	.byte	0x04, 0x17
        /*00aa*/ 	.short	(.L_7383 - .L_7382)
.L_7382:
        /*00ac*/ 	.word	0x00000000
        /*00b0*/ 	.short	0x0001
        /*00b2*/ 	.short	0x0008
        /*00b4*/ 	.byte	0x00, 0xf5, 0x21, 0x00


	//----- nvinfo : EIATTR_KPARAM_INFO
	.align		4
.L_7383:
        /*00b8*/ 	.byte	0x04, 0x17
        /*00ba*/ 	.short	(.L_7385 - .L_7384)
.L_7384:
        /*00bc*/ 	.word	0x00000000
        /*00c0*/ 	.short	0x0000
        /*00c2*/ 	.short	0x0000
        /*00c4*/ 	.byte	0x00, 0xf5, 0x21, 0x00


	//----- nvinfo : EIATTR_SPARSE_MMA_MASK
	.align		4
.L_7385:
        /*00c8*/ 	.byte	0x03, 0x50
        /*00ca*/ 	.short	0x0000


	//----- nvinfo : EIATTR_MAXREG_COUNT
	.align		4
        /*00cc*/ 	.byte	0x03, 0x1b
        /*00ce*/ 	.short	0x00ff


	//----- nvinfo : EIATTR_NUM_BARRIERS
	.align		4
        /*00d0*/ 	.byte	0x02, 0x4c
        /*00d2*/ 	.byte	0x01
	.zero		1


	//----- nvinfo : EIATTR_MERCURY_ISA_VERSION
	.align		4
        /*00d4*/ 	.byte	0x03, 0x5f
        /*00d6*/ 	.short	0x0101


	//----- nvinfo : EIATTR_INT_WARP_WIDE_INSTR_OFFSETS
	.align		4
        /*00d8*/ 	.byte	0x04, 0x31
        /*00da*/ 	.short	(.L_7387 - .L_7386)


	//   ....[0]....
.L_7386:
        /*00dc*/ 	.word	0x00002b00


	//   ....[1]....
        /*00e0*/ 	.word	0x00002bb0


	//----- nvinfo : EIATTR_VRC_CTA_INIT_COUNT
	.align		4
.L_7387:
        /*00e4*/ 	.byte	0x02, 0x4a
	.zero		1
	.zero		1


	//----- nvinfo : EIATTR_EXIT_INSTR_OFFSETS
	.align		4
        /*00e8*/ 	.byte	0x04, 0x1c
        /*00ea*/ 	.short	(.L_7389 - .L_7388)


	//   ....[0]....
.L_7388:
        /*00ec*/ 	.word	0x000000e0


	//   ....[1]....
        /*00f0*/ 	.word	0x00002c40


	//   ....[2]....
        /*00f4*/ 	.word	0x00003f10


	//   ....[3]....
        /*00f8*/ 	.word	0x00004070


	//   ....[4]....
        /*00fc*/ 	.word	0x00004090


	//   ....[5]....
        /*0100*/ 	.word	0x000041f0


	//----- nvinfo : EIATTR_CRS_STACK_SIZE
	.align		4
.L_7389:
        /*0104*/ 	.byte	0x04, 0x1e
        /*0106*/ 	.short	(.L_7391 - .L_7390)
.L_7390:
        /*0108*/ 	.word	0x00000000


	//----- nvinfo : EIATTR_CBANK_PARAM_SIZE
	.align		4
.L_7391:
        /*010c*/ 	.byte	0x03, 0x19
        /*010e*/ 	.short	0x0058


	//----- nvinfo : EIATTR_PARAM_CBANK
	.align		4
        /*0110*/ 	.byte	0x04, 0x0a
        /*0112*/ 	.short	(.L_7393 - .L_7392)
	.align		4
.L_7392:
        /*0114*/ 	.word	index@(.nv.constant0._ZN2at6native47batch_norm_backward_reduce_channels_last_kernelILi4EN3c104HalfEfS3_EEvPKT0_S6_PKT1_S9_PS7_SA_PT2_SC_PVS7_Piii)
        /*0118*/ 	.short	0x0380
        /*011a*/ 	.short	0x0058


	//----- nvinfo : EIATTR_SW_WAR
	.align		4
.L_7393:
        /*011c*/ 	.byte	0x04, 0x36
        /*011e*/ 	.short	(.L_7395 - .L_7394)
.L_7394:
        /*0120*/ 	.word	0x00000008
.L_7395:


//--------------------- .nv.info._ZN2at6native47batch_norm_backward_reduce_channels_last_kernelILi4EN3c108BFloat16EffEEvPKT0_S6_PKT1_S9_PS7_SA_PT2_SC_PVS7_Piii --------------------------
	.section	.nv.info._ZN2at6native47batch_norm_backward_reduce_channels_last_kernelILi4EN3c108BFloat16EffEEvPKT0_S6_PKT1_S9_PS7_SA_PT2_SC_PVS7_Piii,"",@"SHT_CUDA_INFO"
	.sectionflags	@""
	.align	4


	//----- nvinfo : EIATTR_CUDA_API_VERSION
	.align		4
        /*0000*/ 	.byte	0x04, 0x37
        /*0002*/ 	.short	(.L_7397 - .L_7396)
.L_7396:
        /*0004*/ 	.word	0x00000082


	//----- nvinfo : EIATTR_KPARAM_INFO
	.align		4
.L_7397:
        /*0008*/ 	.byte	0x04, 0x17
        /*000a*/ 	.short	(.L_7399 - .L_7398)
.L_7398:
        /*000c*/ 	.word	0x00000000
        /*0010*/ 	.short	0x000b
        /*0012*/ 	.short	0x0054
        /*0014*/ 	.byte	0x00, 0xf0, 0x11, 0x00


	//----- nvinfo : EIATTR_KPARAM_INFO
	.align		4
.L_7399:
        /*0018*/ 	.byte	0x04, 0x17
        /*001a*/ 	.short	(.L_7401 - .L_7400)
.L_7400:
        /*001c*/ 	.word	0x00000000
        /*0020*/ 	.short	0x000a
        /*0022*/ 	.short	0x0050
        /*0024*/ 	.byte	0x00, 0xf0, 0x11, 0x00


	//----- nvinfo : EIATTR_KPARAM_INFO
	.align		4
.L_7401:
        /*0028*/ 	.byte	0x04, 0x17
        /*002a*/ 	.short	(.L_7403 - .L_7402)
.L_7402:
        /*002c*/ 	.word	0x00000000
        /*0030*/ 	.short	0x0009
        /*0032*/ 	.short	0x0048
        /*0034*/ 	.byte	0x00, 0xf5, 0x21, 0x00


	//----- nvinfo : EIATTR_KPARAM_INFO
	.align		4
.L_7403:
        /*0038*/ 	.byte	0x04, 0x17
        /*003a*/ 	.short	(.L_7405 - .L_7404)
.L_7404:
        /*003c*/ 	.word	0x00000000
        /*0040*/ 	.short	0x0008
        /*0042*/ 	.short	0x0040
        /*0044*/ 	.byte	0x00, 0xf5, 0x21, 0x00


	//----- nvinfo : EIATTR_KPARAM_INFO
	.align		4
.L_7405:
        /*0048*/ 	.byte	0x04, 0x17
        /*004a*/ 	.short	(.L_7407 - .L_7406)
.L_7406:
        /*004c*/ 	.word	0x00000000
        /*0050*/ 	.short	0x0007
        /*0052*/ 	.short	0x0038
        /*0054*/ 	.byte	0x00, 0xf5, 0x21, 0x00


	//----- nvinfo : EIATTR_KPARAM_INFO
	.align		4
.L_7407:
        /*0058*/ 	.byte	0x04, 0x17
        /*005a*/ 	.short	(.L_7409 - .L_7408)
.L_7408:
        /*005c*/ 	.word	0x00000000
        /*0060*/ 	.short	0x0006
        /*0062*/ 	.short	0x0030
        /*0064*/ 	.byte	0x00, 0xf5, 0x21, 0x00


	//----- nvinfo : EIATTR_KPARAM_INFO
	.align		4
.L_7409:
        /*0068*/ 	.byte	0x04, 0x17
        /*006a*/ 	.short	(.L_7411 - .L_7410)
.L_7410:
        /*006c*/ 	.word	0x00000000
        /*0070*/ 	.short	0x0005
        /*0072*/ 	.short	0x0028
        /*0074*/ 	.byte	0x00, 0xf5, 0x21, 0x00


	//----- nvinfo : EIATTR_KPARAM_INFO
	.align		4
.L_7411:
        /*0078*/ 	.byte	0x04, 0x17
        /*007a*/ 	.short	(.L_7413 - .L_7412)
.L_7412:
        /*007c*/ 	.word	0x00000000
        /*0080*/ 	.short	0x0004
        /*0082*/ 	.short	0x0020
        /*0084*/ 	.byte	0x00, 0xf5, 0x21, 0x00


	//----- nvinfo : EIATTR_KPARAM_INFO
	.align		4
.L_7413:
        /*0088*/ 	.byte	0x04, 0x17
        /*008a*/ 	.short	(.L_7415 - .L_7414)
.L_7414:
        /*008c*/ 	.word	0x00000000
        /*0090*/ 	.short	0x0003
        /*0092*/ 	.short	0x0018
        /*0094*/ 	.byte	0x00, 0xf5, 0x21, 0x00


	//----- nvinfo : EIATTR_KPARAM_INFO
	.align		4
.L_7415:
        /*0098*/ 	.byte	0x04, 0x17
        /*009a*/ 	.short	(.L_7417 - .L_7416)
.L_7416:
        /*009c*/ 	.word	0x00000000
        /*00a0*/ 	.short	0x0002
        /*00a2*/ 	.short	0x0010
        /*00a4*/ 	.byte	0x00, 0xf5, 0x21, 0x00


	//----- nvinfo : EIATTR_KPARAM_INFO
	.align		4
.L_7417:
        /*00a8*/ 	.byte	0x04, 0x17
        /*00aa*/ 	.short	(.L_7419 - .L_7418)
.L_7418:
        /*00ac*/ 	.word	0x00000000
        /*00b0*/ 	.short	0x0001
        /*00b2*/ 	.short	0x0008
        /*00b4*/ 	.byte	0x00, 0xf5, 0x21, 0x00


	//----- nvinfo : EIATTR_KPARAM_INFO
	.align		4
.L_7419:
        /*00b8*/ 	.byte	0x04, 0x17
        /*00ba*/ 	.short	(.L_7421 - .L_7420)
.L_7420:
        /*00bc*/ 	.word	0x00000000
        /*00c0*/ 	.short	0x0000
        /*00c2*/ 	.short	0x0000
        /*00c4*/ 	.byte	0x00, 0xf5, 0x21, 0x00


	//----- nvinfo : EIATTR_SPARSE_MMA_MASK
	.align		4
.L_7421:
        /*00c8*/ 	.byte	0x03, 0x50
        /*00ca*/ 	.short	0x0000


	//----- nvinfo : EIATTR_MAXREG_COUNT
	.align		4
        /*00cc*/ 	.byte	0x03, 0x1b
        /*00ce*/ 	.short	0x00ff


	//----- nvinfo : EIATTR_NUM_BARRIERS
	.align		4
        /*00d0*/ 	.byte	0x02, 0x4c
        /*00d2*/ 	.byte	0x01
	.zero		1


	//----- nvinfo : EIATTR_MERCURY_ISA_VERSION
	.align		4
        /*00d4*/ 	.byte	0x03, 0x5f
        /*00d6*/ 	.short	0x0101


	//----- nvinfo : EIATTR_INT_WARP_WIDE_INSTR_OFFSETS
	.align		4
        /*00d8*/ 	.byte	0x04, 0x31
        /*00da*/ 	.short	(.L_7423 - .L_7422)


	//   ....[0]....
.L_7422:
        /*00dc*/ 	.word	0x00002b00


	//   ....[1]....
        /*00e0*/ 	.word	0x00002bb0


	//----- nvinfo : EIATTR_VRC_CTA_INIT_COUNT
	.align		4
.L_7423:
        /*00e4*/ 	.byte	0x02, 0x4a
	.zero		1
	.zero		1


	//----- nvinfo : EIATTR_EXIT_INSTR_OFFSETS
	.align		4
        /*00e8*/ 	.byte	0x04, 0x1c
        /*00ea*/ 	.short	(.L_7425 - .L_7424)


	//   ....[0]....
.L_7424:
        /*00ec*/ 	.word	0x000000e0


	//   ....[1]....
        /*00f0*/ 	.word	0x00002c40


	//   ....[2]....
        /*00f4*/ 	.word	0x00003f10


	//   ....[3]....
        /*00f8*/ 	.word	0x00004050


	//   ....[4]....
        /*00fc*/ 	.word	0x00004070


	//   ....[5]....
        /*0100*/ 	.word	0x000041b0


	//----- nvinfo : EIATTR_CRS_STACK_SIZE
	.align		4
.L_7425:
        /*0104*/ 	.byte	0x04, 0x1e
        /*0106*/ 	.short	(.L_7427 - .L_7426)
.L_7426:
        /*0108*/ 	.word	0x00000000


	//----- nvinfo : EIATTR_CBANK_PARAM_SIZE
	.align		4
.L_7427:
        /*010c*/ 	.byte	0x03, 0x19
        /*010e*/ 	.short	0x0058


	//----- nvinfo : EIATTR_PARAM_CBANK
	.align		4
        /*0110*/ 	.byte	0x04, 0x0a
        /*0112*/ 	.short	(.L_7429 - .L_7428)
	.align		4
.L_7428:
        /*0114*/ 	.word	index@(.nv.constant0._ZN2at6native47batch_norm_backward_reduce_channels_last_kernelILi4EN3c108BFloat16EffEEvPKT0_S6_PKT1_S9_PS7_SA_PT2_SC_PVS7_Piii)
        /*0118*/ 	.short	0x0380
        /*011a*/ 	.short	0x0058


	//----- nvinfo : EIATTR_SW_WAR
	.align		4
.L_7429:
        /*011c*/ 	.byte	0x04, 0x36
        /*011e*/ 	.short	(.L_7431 - .L_7430)
.L_7430:
        /*0120*/ 	.word	0x00000008
.L_7431:


//--------------------- .nv.info._ZN2at6native47batch_norm_backward_reduce_channels_last_kernelILi4EN3c104HalfEffEEvPKT0_S6_PKT1_S9_PS7_SA_PT2_SC_PVS7_Piii --------------------------
	.section	.nv.info._ZN2at6native47batch_norm_backward_reduce_channels_last_kernelILi4EN3c104HalfEffEEvPKT0_S6_PKT1_S9_PS7_SA_PT2_SC_PVS7_Piii,"",@"SHT_CUDA_INFO"
	.sectionflags	@""
	.align	4


	//----- nvinfo : EIATTR_CUDA_API_VERSION
	.align		4
        /*0000*/ 	.byte	0x04, 0x37
        /*0002*/ 	.short	(.L_7433 - .L_7432)
.L_7432:
        /*0004*/ 	.word	0x00000082


	//----- nvinfo : EIATTR_KPARAM_INFO
	.align		4
.L_7433:
        /*0008*/ 	.byte	0x04, 0x17
        /*000a*/ 	.short	(.L_7435 - .L_7434)
.L_7434:
        /*000c*/ 	.word	0x00000000
        /*0010*/ 	.short	0x000b
        /*0012*/ 	.short	0x0054
        /*0014*/ 	.byte	0x00, 0xf0, 0x11, 0x00


	//----- nvinfo : EIATTR_KPARAM_INFO
	.align		4
.L_7435:
        /*0018*/ 	.byte	0x04, 0x17
        /*001a*/ 	.short	(.L_7437 - .L_7436)
.L_7436:
        /*001c*/ 	.word	0x00000000
        /*0020*/ 	.short	0x000a
        /*0022*/ 	.short	0x0050
        /*0024*/ 	.byte	0x00, 0xf0, 0x11, 0x00


	//----- nvinfo : EIATTR_KPARAM_INFO
	.align		4
.L_7437:
        /*0028*/ 	.byte	0x04, 0x17
        /*002a*/ 	.short	(.L_7439 - .L_7438)
.L_7438:
        /*002c*/ 	.word	0x00000000
        /*0030*/ 	.short	0x0009
        /*0032*/ 	.short	0x0048
        /*0034*/ 	.byte	0x00, 0xf5, 0x21, 0x00


	//----- nvinfo : EIATTR_KPARAM_INFO
	.align		4
.L_7439:
        /*0038*/ 	.byte	0x04, 0x17
        /*003a*/ 	.short	(.L_7441 - .L_7440)
.L_7440:
        /*003c*/ 	.word	0x00000000
        /*0040*/ 	.short	0x0008
        /*0042*/ 	.short	0x0040
        /*0044*/ 	.byte	0x00, 0xf5, 0x21, 0x00


	//----- nvinfo : EIATTR_KPARAM_INFO
	.align		4
.L_7441:
        /*0048*/ 	.byte	0x04, 0x17
        /*004a*/ 	.short	(.L_7443 - .L_7442)
.L_7442:
        /*004c*/ 	.word	0x00000000
        /*0050*/ 	.short	0x0007
        /*0052*/ 	.short	0x0038
        /*0054*/ 	.byte	0x00, 0xf5, 0x21, 0x00


	//----- nvinfo : EIATTR_KPARAM_INFO
	.align		4
.L_7443:
        /*0058*/ 	.byte	0x04, 0x17
        /*005a*/ 	.short	(.L_7445 - .L_7444)
.L_7444:
        /*005c*/ 	.word	0x00000000
        /*0060*/ 	.short	0x0006
        /*0062*/ 	.short	0x0030
        /*0064*/ 	.byte	0x00, 0xf5, 0x21, 0x00


	//----- nvinfo : EIATTR_KPARAM_INFO
	.align		4
.L_7445:
        /*0068*/ 	.byte	0x04, 0x17
        /*006a*/ 	.short	(.L_7447 - .L_7446)
.L_7446:
        /*006c*/ 	.word	0x00000000
        /*0070*/ 	.short	0x0005
        /*0072*/ 	.short	0x0028
        /*0074*/ 	.byte	0x00, 0xf5, 0x21, 0x00


	//----- nvinfo : EIATTR_KPARAM_INFO
	.align		4
.L_7447:
        /*0078*/ 	.byte	0x04, 0x17
        /*007a*/ 	.short	(.L_7449 - .L_7448)
.L_7448:
        /*007c*/ 	.word	0x00000000
        /*0080*/ 	.short	0x0004
        /*0082*/ 	.short	0x0020
        /*0084*/ 	.byte	0x00, 0xf5, 0x21, 0x00


	//----- nvinfo : EIATTR_KPARAM_INFO
	.align		4
.L_7449:
        /*0088*/ 	.byte	0x04, 0x17
        /*008a*/ 	.short	(.L_7451 - .L_7450)
.L_7450:
        /*008c*/ 	.word	0x00000000
        /*0090*/ 	.short	0x0003
        /*0092*/ 	.short	0x0018
        /*0094*/ 	.byte	0x00, 0xf5, 0x21, 0x00


	//----- nvinfo : EIATTR_KPARAM_INFO
	.align		4
.L_7451:
        /*0098*/ 	.byte	0x04, 0x17
        /*009a*/ 	.short	(.L_7453 - .L_7452)
.L_7452:
        /*009c*/ 	.word	0x00000000
        /*00a0*/ 	.short	0x0002
        /*00a2*/ 	.short	0x0010
        /*00a4*/ 	.byte	0x00, 0xf5, 0x21, 0x00


	//----- nvinfo : EIATTR_KPARAM_INFO
	.align		4
.L_7453:
        /*00a8*/ 	.byte	0x04, 0x17
        /*00aa*/ 	.short	(.L_7455 - .L_7454)
.L_7454:
        /*00ac*/ 	.word	0x00000000
        /*00b0*/ 	.short	0x0001
        /*00b2*/ 	.short	0x0008
        /*00b4*/ 	.byte	0x00, 0xf5, 0x21, 0x00


	//----- nvinfo : EIATTR_KPARAM_INFO
	.align		4
.L_7455:
        /*00b8*/ 	.byte	0x04, 0x17
        /*00ba*/ 	.short	(.L_7457 - .L_7456)
.L_7456:
        /*00bc*/ 	.word	0x00000000
        /*00c0*/ 	.short	0x0000
        /*00c2*/ 	.short	0x0000
        /*00c4*/ 	.byte	0x00, 0xf5, 0x21, 0x00


	//----- nvinfo : EIATTR_SPARSE_MMA_MASK
	.align		4
.L_7457:
        /*00c8*/ 	.byte	0x03, 0x50
        /*00ca*/ 	.short	0x0000


	//----- nvinfo : EIATTR_MAXREG_COUNT
	.align		4
        /*00cc*/ 	.byte	0x03, 0x1b
        /*00ce*/ 	.short	0x00ff


	//----- nvinfo : EIATTR_NUM_BARRIERS
	.align		4
        /*00d0*/ 	.byte	0x02, 0x4c
        /*00d2*/ 	.byte	0x01
	.zero		1


	//----- nvinfo : EIATTR_MERCURY_ISA_VERSION
	.align		4
        /*00d4*/ 	.byte	0x03, 0x5f
        /*00d6*/ 	.short	0x0101


	//----- nvinfo : EIATTR_INT_WARP_WIDE_INSTR_OFFSETS
	.align		4
        /*00d8*/ 	.byte	0x04, 0x31
        /*00da*/ 	.short	(.L_7459 - .L_7458)


	//   ....[0]....
.L_7458:
        /*00dc*/ 	.word	0x00002b00


	//   ....[1]....
        /*00e0*/ 	.word	0x00002bb0


	//----- nvinfo : EIATTR_VRC_CTA_INIT_COUNT
	.align		4
.L_7459:
        /*00e4*/ 	.byte	0x02, 0x4a
	.zero		1
	.zero		1


	//----- nvinfo : EIATTR_EXIT_INSTR_OFFSETS
	.align		4
        /*00e8*/ 	.byte	0x04, 0x1c
        /*00ea*/ 	.short	(.L_7461 - .L_7460)


	//   ....[0]....
.L_7460:
        /*00ec*/ 	.word	0x000000e0


	//   ....[1]....
        /*00f0*/ 	.word	0x00002c40


	//   ....[2]....
        /*00f4*/ 	.word	0x00003f10


	//   ....[3]....
        /*00f8*/ 	.word	0x00004050


	//   ....[4]....
        /*00fc*/ 	.word	0x00004070


	//   ....[5]....
        /*0100*/ 	.word	0x000041b0


	//----- nvinfo : EIATTR_CRS_STACK_SIZE
	.align		4
.L_7461:
        /*0104*/ 	.byte	0x04, 0x1e
        /*0106*/ 	.short	(.L_7463 - .L_7462)
.L_7462:
        /*0108*/ 	.word	0x00000000


	//----- nvinfo : EIATTR_CBANK_PARAM_SIZE
	.align		4
.L_7463:
        /*010c*/ 	.byte	0x03, 0x19
        /*010e*/ 	.short	0x0058


	//----- nvinfo : EIATTR_PARAM_CBANK
	.align		4
        /*0110*/ 	.byte	0x04, 0x0a
        /*0112*/ 	.short	(.L_7465 - .L_7464)
	.align		4
.L_7464:
        /*0114*/ 	.word	index@(.nv.constant0._ZN2at6native47batch_norm_backward_reduce_channels_last_kernelILi4EN3c104HalfEffEEvPKT0_S6_PKT1_S9_PS7_SA_PT2_SC_PVS7_Piii)
        /*0118*/ 	.short	0x0380
        /*011a*/ 	.short	0x0058


	//----- nvinfo : EIATTR_SW_WAR
	.align		4
.L_7465:
        /*011c*/ 	.byte	0x04, 0x36
        /*011e*/ 	.short	(.L_7467 - .L_7466)
.L_7466:
        /*0120*/ 	.word	0x00000008
.L_7467:


//--------------------- .nv.info._ZN2at6native47batch_norm_backward_reduce_channels_last_kernelILi4EfffEEvPKT0_S4_PKT1_S7_PS5_S8_PT2_SA_PVS5_Piii --------------------------
	.section	.nv.info._ZN2at6native47batch_norm_backward_reduce_channels_last_kernelILi4EfffEEvPKT0_S4_PKT1_S7_PS5_S8_PT2_SA_PVS5_Piii,"",@"SHT_CUDA_INFO"
	.sectionflags	@""
	.align	4


	//----- nvinfo : EIATTR_CUDA_API_VERSION
	.align		4
        /*0000*/ 	.byte	0x04, 0x37
        /*0002*/ 	.short	(.L_7469 - .L_7468)
.L_7468:
        /*0004*/ 	.word	0x00000082


	//----- nvinfo : EIATTR_KPARAM_INFO
	.align		4
.L_7469:
        /*0008*/ 	.byte	0x04, 0x17
        /*000a*/ 	.short	(.L_7471 - .L_7470)
.L_7470:
        /*000c*/ 	.word	0x00000000
        /*0010*/ 	.short	0x000b
        /*0012*/ 	.short	0x0054
        /*0014*/ 	.byte	0x00, 0xf0, 0x11, 0x00


	//----- nvinfo : EIATTR_KPARAM_INFO
	.align		4
.L_7471:
        /*0018*/ 	.byte	0x04, 0x17
        /*001a*/ 	.short	(.L_7473 - .L_7472)
.L_7472:
        /*001c*/ 	.word	0x00000000
        /*0020*/ 	.short	0x000a
        /*0022*/ 	.short	0x0050
        /*0024*/ 	.byte	0x00, 0xf0, 0x11, 0x00


	//----- nvinfo : EIATTR_KPARAM_INFO
	.align		4
.L_7473:
        /*0028*/ 	.byte	0x04, 0x17
        /*002a*/ 	.short	(.L_7475 - .L_7474)
.L_7474:
        /*002c*/ 	.word	0x00000000
        /*0030*/ 	.short	0x0009
        /*0032*/ 	.short	0x0048
        /*0034*/ 	.byte	0x00, 0xf5, 0x21, 0x00


	//----- nvinfo : EIATTR_KPARAM_INFO
	.align		4
.L_7475:
        /*0038*/ 	.byte	0x04, 0x17
        /*003a*/ 	.short	(.L_7477 - .L_7476)
.L_7476:
        /*003c*/ 	.word	0x00000000
        /*0040*/ 	.short	0x0008
        /*0042*/ 	.short	0x0040
        /*0044*/ 	.byte	0x00, 0xf5, 0x21, 0x00


	//----- nvinfo : EIATTR_KPARAM_INFO
	.align		4
.L_7477:
        /*0048*/ 	.byte	0x04, 0x17
        /*004a*/ 	.short	(.L_7479 - .L_7478)
.L_7478:
        /*004c*/ 	.word	0x00000000
        /*0050*/ 	.short	0x0007
        /*0052*/ 	.short	0x0038
        /*0054*/ 	.byte	0x00, 0xf5, 0x21, 0x00


	//----- nvinfo : EIATTR_KPARAM_INFO
	.align		4
.L_7479:
        /*0058*/ 	.byte	0x04, 0x17
        /*005a*/ 	.short	(.L_7481 - .L_7480)
.L_7480:
        /*005c*/ 	.word	0x00000000
        /*0060*/ 	.short	0x0006
        /*0062*/ 	.short	0x0030
        /*0064*/ 	.byte	0x00, 0xf5, 0x21, 0x00


	//----- nvinfo : EIATTR_KPARAM_INFO
	.align		4
.L_7481:
        /*0068*/ 	.byte	0x04, 0x17
        /*006a*/ 	.short	(.L_7483 - .L_7482)
.L_7482:
        /*006c*/ 	.word	0x00000000
        /*0070*/ 	.short	0x0005
        /*0072*/ 	.short	0x0028
        /*0074*/ 	.byte	0x00, 0xf5, 0x21, 0x00


	//----- nvinfo : EIATTR_KPARAM_INFO
	.align		4
.L_7483:
        /*0078*/ 	.byte	0x04, 0x17
        /*007a*/ 	.short	(.L_7485 - .L_7484)
.L_7484:
        /*007c*/ 	.word	0x00000000
        /*0080*/ 	.short	0x0004
        /*0082*/ 	.short	0x0020
        /*0084*/ 	.byte	0x00, 0xf5, 0x21, 0x00


	//----- nvinfo : EIATTR_KPARAM_INFO
	.align		4
.L_7485:
        /*0088*/ 	.byte	0x04, 0x17
        /*008a*/ 	.short	(.L_7487 - .L_7486)
.L_7486:
        /*008c*/ 	.word	0x00000000
        /*0090*/ 	.short	0x0003
        /*0092*/ 	.short	0x0018
        /*0094*/ 	.byte	0x00, 0xf5, 0x21, 0x00


	//----- nvinfo : EIATTR_KPARAM_INFO
	.align		4
.L_7487:
        /*0098*/ 	.byte	0x04, 0x17
        /*009a*/ 	.short	(.L_7489 - .L_7488)
.L_7488:
        /*009c*/ 	.word	0x00000000
        /*00a0*/ 	.short	0x0002
        /*00a2*/ 	.short	0x0010
        /*00a4*/ 	.byte	0x00, 0xf5, 0x21, 0x00


	//----- nvinfo : EIATTR_KPARAM_INFO
	.align		4
.L_7489:
        /*00a8*/ 	.byte	0x04, 0x17
        /*00aa*/ 	.short	(.L_7491 - .L_7490)
.L_7490:
        /*00ac*/ 	.word	0x00000000
        /*00b0*/ 	.short	0x0001
        /*00b2*/ 	.short	0x0008
        /*00b4*/ 	.byte	0x00, 0xf5, 0x21, 0x00


	//----- nvinfo : EIATTR_KPARAM_INFO
	.align		4
.L_7491:
        /*00b8*/ 	.byte	0x04, 0x17
        /*00ba*/ 	.short	(.L_7493 - .L_7492)
.L_7492:
        /*00bc*/ 	.word	0x00000000
        /*00c0*/ 	.short	0x0000
        /*00c2*/ 	.short	0x0000
        /*00c4*/ 	.byte	0x00, 0xf5, 0x21, 0x00


	//----- nvinfo : EIATTR_SPARSE_MMA_MASK
	.align		4
.L_7493:
        /*00c8*/ 	.byte	0x03, 0x50
        /*00ca*/ 	.short	0x0000


	//----- nvinfo : EIATTR_MAXREG_COUNT
	.align		4
        /*00cc*/ 	.byte	0x03, 0x1b
        /*00ce*/ 	.short	0x00ff


	//----- nvinfo : EIATTR_NUM_BARRIERS
	.align		4
        /*00d0*/ 	.byte	0x02, 0x4c
        /*00d2*/ 	.byte	0x01
	.zero		1


	//----- nvinfo : EIATTR_MERCURY_ISA_VERSION
	.align		4
        /*00d4*/ 	.byte	0x03, 0x5f
        /*00d6*/ 	.short	0x0101


	//----- nvinfo : EIATTR_INT_WARP_WIDE_INSTR_OFFSETS
	.align		4
        /*00d8*/ 	.byte	0x04, 0x31
        /*00da*/ 	.short	(.L_7495 - .L_7494)


	//   ....[0]....
.L_7494:
        /*00dc*/ 	.word	0x00002810


	//   ....[1]....
        /*00e0*/ 	.word	0x000028c0


	//----- nvinfo : EIATTR_VRC_CTA_INIT_COUNT
	.align		4
.L_7495:
        /*00e4*/ 	.byte	0x02, 0x4a
	.zero		1
	.zero		1


	//----- nvinfo : EIATTR_EXIT_INSTR_OFFSETS
	.align		4
        /*00e8*/ 	.byte	0x04, 0x1c
        /*00ea*/ 	.short	(.L_7497 - .L_7496)


	//   ....[0]....
.L_7496:
        /*00ec*/ 	.word	0x000000e0


	//   ....[1]....
        /*00f0*/ 	.word	0x00002950


	//   ....[2]....
        /*00f4*/ 	.word	0x00003c20


	//   ....[3]....
        /*00f8*/ 	.word	0x00003d60


	//   ....[4]....
        /*00fc*/ 	.word	0x00003d80


	//   ....[5]....
        /*0100*/ 	.word	0x00003ec0


	//----- nvinfo : EIATTR_CRS_STACK_SIZE
	.align		4
.L_7497:
        /*0104*/ 	.byte	0x04, 0x1e
        /*0106*/ 	.short	(.L_7499 - .L_7498)
.L_7498:
        /*0108*/ 	.word	0x00000000


	//----- nvinfo : EIATTR_CBANK_PARAM_SIZE
	.align		4
.L_7499:
        /*010c*/ 	.byte	0x03, 0x19
        /*010e*/ 	.short	0x0058


	//----- nvinfo : EIATTR_PARAM_CBANK
	.align		4
        /*0110*/ 	.byte	0x04, 0x0a
        /*0112*/ 	.short	(.L_7501 - .L_7500)
	.align		4
.L_7500:
        /*0114*/ 	.word	index@(.nv.constant0._ZN2at6native47batch_norm_backward_reduce_channels_last_kernelILi4EfffEEvPKT0_S4_PKT1_S7_PS5_S8_PT2_SA_PVS5_Piii)
        /*0118*/ 	.short	0x0380
        /*011a*/ 	.short	0x0058


	//----- nvinfo : EIATTR_SW_WAR
	.align		4
.L_7501:
        /*011c*/ 	.byte	0x04, 0x36
        /*011e*/ 	.short	(.L_7503 - .L_7502)
.L_7502:
        /*0120*/ 	.word	0x00000008
.L_7503:


//--------------------- .nv.info._ZN2at6native47batch_norm_backward_reduce_channels_last_kernelILi4EdddEEvPKT0_S4_PKT1_S7_PS5_S8_PT2_SA_PVS5_Piii --------------------------
	.section	.nv.info._ZN2at6native47batch_norm_backward_reduce_channels_last_kernelILi4EdddEEvPKT0_S4_PKT1_S7_PS5_S8_PT2_SA_PVS5_Piii,"",@"SHT_CUDA_INFO"
	.sectionflags	@""
	.align	4


	//----- nvinfo : EIATTR_CUDA_API_VERSION
	.align		4
        /*0000*/ 	.byte	0x04, 0x37
        /*0002*/ 	.short	(.L_7505 - .L_7504)
.L_7504:
        /*0004*/ 	.word	0x00000082


	//----- nvinfo : EIATTR_KPARAM_INFO
	.align		4
.L_7505:
        /*0008*/ 	.byte	0x04, 0x17
        /*000a*/ 	.short	(.L_7507 - .L_7506)
.L_7506:
        /*000c*/ 	.word	0x00000000
        /*0010*/ 	.short	0x000b
        /*0012*/ 	.short	0x0054
        /*0014*/ 	.byte	0x00, 0xf0, 0x11, 0x00


	//----- nvinfo : EIATTR_KPARAM_INFO
	.align		4
.L_7507:
        /*0018*/ 	.byte	0x04, 0x17
        /*001a*/ 	.short	(.L_7509 - .L_7508)
.L_7508:
        /*001c*/ 	.word	0x00000000
        /*0020*/ 	.short	0x000a
        /*0022*/ 	.short	0x0050
        /*0024*/ 	.byte	0x00, 0xf0, 0x11, 0x00


	//----- nvinfo : EIATTR_KPARAM_INFO
	.align		4
.L_7509:
        /*0028*/ 	.byte	0x04, 0x17
        /*002a*/ 	.short	(.L_7511 - .L_7510)
.L_7510:
        /*002c*/ 	.word	0x00000000
        /*0030*/ 	.short	0x0009
        /*0032*/ 	.short	0x0048
        /*0034*/ 	.byte	0x00, 0xf5, 0x21, 0x00


	//----- nvinfo : EIATTR_KPARAM_INFO
	.align		4
.L_7511:
        /*0038*/ 	.byte	0x04, 0x17
        /*003a*/ 	.short	(.L_7513 - .L_7512)
.L_7512:
        /*003c*/ 	.word	0x00000000
        /*0040*/ 	.short	0x0008
        /*0042*/ 	.short	0x0040
        /*0044*/ 	.byte	0x00, 0xf5, 0x21, 0x00


	//----- nvinfo : EIATTR_KPARAM_INFO
	.align		4
.L_7513:
        /*0048*/ 	.byte	0x04, 0x17
        /*004a*/ 	.short	(.L_7515 - .L_7514)
.L_7514:
        /*004c*/ 	.word	0x00000000
        /*0050*/ 	.short	0x0007
        /*0052*/ 	.short	0x0038
        /*0054*/ 	.byte	0x00, 0xf5, 0x21, 0x00


	//----- nvinfo : EIATTR_KPARAM_INFO
	.align		4
.L_7515:
        /*0058*/ 	.byte	0x04, 0x17
        /*005a*/ 	.short	(.L_7517 - .L_7516)
.L_7516:
        /*005c*/ 	.word	0x00000000
        /*0060*/ 	.short	0x0006
        /*0062*/ 	.short	0x0030
        /*0064*/ 	.byte	0x00, 0xf5, 0x21, 0x00


	//----- nvinfo : EIATTR_KPARAM_INFO
	.align		4
.L_7517:
        /*0068*/ 	.byte	0x04, 0x17
        /*006a*/ 	.short	(.L_7519 - .L_7518)
.L_7518:
        /*006c*/ 	.word	0x00000000
        /*0070*/ 	.short	0x0005
        /*0072*/ 	.short	0x0028
        /*0074*/ 	.byte	0x00, 0xf5, 0x21, 0x00


	//----- nvinfo : EIATTR_KPARAM_INFO
	.align		4
.L_7519:
        /*0078*/ 	.byte	0x04, 0x17
        /*007a*/ 	.short	(.L_7521 - .L_7520)
.L_7520:
        /*007c*/ 	.word	0x00000000
        /*0080*/ 	.short	0x0004
        /*0082*/ 	.short	0x0020
        /*0084*/ 	.byte	0x00, 0xf5, 0x21, 0x00


	//----- nvinfo : EIATTR_KPARAM_INFO
	.align		4
.L_7521:
        /*0088*/ 	.byte	0x04, 0x17
        /*008a*/ 	.short	(.L_7523 - .L_7522)
.L_7522:
        /*008c*/ 	.word	0x00000000
        /*0090*/ 	.short	0x0003
        /*0092*/ 	.short	0x0018
        /*0094*/ 	.byte	0x00, 0xf5, 0x21, 0x00


	//----- nvinfo : EIATTR_KPARAM_INFO
	.align		4
.L_7523:
        /*0098*/ 	.byte	0x04, 0x17
        /*009a*/ 	.short	(.L_7525 - .L_7524)
.L_7524:
        /*009c*/ 	.word	0x00000000
        /*00a0*/ 	.short	0x0002
        /*00a2*/ 	.short	0x0010
        /*00a4*/ 	.byte	0x00, 0xf5, 0x21, 0x00


	//----- nvinfo : EIATTR_KPARAM_INFO
	.align		4
.L_7525:
        /*00a8*/ 	.byte	0x04, 0x17
        /*00aa*/ 	.short	(.L_7527 - .L_7526)
.L_7526:
        /*00ac*/ 	.word	0x00000000
        /*00b0*/ 	.short	0x0001
        /*00b2*/ 	.short	0x0008
        /*00b4*/ 	.byte	0x00, 0xf5, 0x21, 0x00


	//----- nvinfo : EIATTR_KPARAM_INFO
	.align		4
.L_7527:
        /*00b8*/ 	.byte	0x04, 0x17
        /*00ba*/ 	.short	(.L_7529 - .L_7528)
.L_7528:
        /*00bc*/ 	.word	0x00000000
        /*00c0*/ 	.short	0x0000
        /*00c2*/ 	.short	0x0000
        /*00c4*/ 	.byte	0x00, 0xf5, 0x21, 0x00


	//----- nvinfo : EIATTR_SPARSE_MMA_MASK
	.align		4
.L_7529:
        /*00c8*/ 	.byte	0x03, 0x50
        /*00ca*/ 	.short	0x0000


	//----- nvinfo : EIATTR_MAXREG_COUNT
	.align		4
        /*00cc*/ 	.byte	0x03, 0x1b
        /*00ce*/ 	.short	0x00ff


	//----- nvinfo : EIATTR_NUM_BARRIERS
	.align		4
        /*00d0*/ 	.byte	0x02, 0x4c
        /*00d2*/ 	.byte	0x01
	.zero		1


	//----- nvinfo : EIATTR_MERCURY_ISA_VERSION
	.align		4
        /*00d4*/ 	.byte	0x03, 0x5f
        /*00d6*/ 	.short	0x0101


	//----- nvinfo : EIATTR_INT_WARP_WIDE_INSTR_OFFSETS
	.align		4
        /*00d8*/ 	.byte	0x04, 0x31
        /*00da*/ 	.short	(.L_7531 - .L_7530)


	//   ....[0]....
.L_7530:
        /*00dc*/ 	.word	0x000027e0


	//   ....[1]....
        /*00e0*/ 	.word	0x00002890


	//----- nvinfo : EIATTR_VRC_CTA_INIT_COUNT
	.align		4
.L_7531:
        /*00e4*/ 	.byte	0x02, 0x4a
	.zero		1
	.zero		1


	//----- nvinfo : EIATTR_EXIT_INSTR_OFFSETS
	.align		4
        /*00e8*/ 	.byte	0x04, 0x1c
        /*00ea*/ 	.short	(.L_7533 - .L_7532)


	//   ....[0]....
.L_7532:
        /*00ec*/ 	.word	0x000000e0


	//   ....[1]....
        /*00f0*/ 	.word	0x00002920


	//   ....[2]....
        /*00f4*/ 	.word	0x00003be0


	//   ....[3]....
        /*00f8*/ 	.word	0x00003d20


	//   ....[4]....
        /*00fc*/ 	.word	0x00003d40


	//   ....[5]....
        /*0100*/ 	.word	0x00003e80


	//----- nvinfo : EIATTR_CRS_STACK_SIZE
	.align		4
.L_7533:
        /*0104*/ 	.byte	0x04, 0x1e
        /*0106*/ 	.short	(.L_7535 - .L_7534)
.L_7534:
        /*0108*/ 	.word	0x00000000


	//----- nvinfo : EIATTR_CBANK_PARAM_SIZE
	.align		4
.L_7535:
        /*010c*/ 	.byte	0x03, 0x19
        /*010e*/ 	.short	0x0058


	//----- nvinfo : EIATTR_PARAM_CBANK
	.align		4
        /*0110*/ 	.byte	0x04, 0x0a
        /*0112*/ 	.short	(.L_7537 - .L_7536)
	.align		4
.L_7536:
        /*0114*/ 	.word	index@(.nv.constant0._ZN2at6native47batch_norm_backward_reduce_channels_last_kernelILi4EdddEEvPKT0_S4_PKT1_S7_PS5_S8_PT2_SA_PVS5_Piii)
        /*0118*/ 	.short	0x0380
        /*011a*/ 	.short	0x0058


	//----- nvinfo : EIATTR_SW_WAR
	.align		4
.L_7537:
        /*011c*/ 	.byte	0x04, 0x36
        /*011e*/ 	.short	(.L_7539 - .L_7538)
.L_7538:
        /*0120*/ 	.word	0x00000008
.L_7539:


//--------------------- .nv.info._ZN2at6native47batch_norm_transform_input_channels_last_kernelIN3c108BFloat16EfS3_Li4EEEvPKT_S6_PKT0_S9_PKT1_SC_PS4_iib --------------------------
	.section	.nv.info._ZN2at6native47batch_norm_transform_input_channels_last_kernelIN3c108BFloat16EfS3_Li4EEEvPKT_S6_PKT0_S9_PKT1_SC_PS4_iib,"",@"SHT_CUDA_INFO"
	.sectionflags	@""
	.align	4


	//----- nvinfo : EIATTR_CUDA_API_VERSION
	.align		4
        /*0000*/ 	.byte	0x04, 0x37
        /*0002*/ 	.short	(.L_7541 - .L_7540)
.L_7540:
        /*0004*/ 	.word	0x00000082


	//----- nvinfo : EIATTR_KPARAM_INFO
	.align		4
.L_7541:
        /*0008*/ 	.byte	0x04, 0x17
        /*000a*/ 	.short	(.L_7543 - .L_7542)
.L_7542:
        /*000c*/ 	.word	0x00000000
        /*0010*/ 	.short	0x0009
        /*0012*/ 	.short	0x0040
        /*0014*/ 	.byte	0x00, 0xf0, 0x05, 0x00


	//----- nvinfo : EIATTR_KPARAM_INFO
	.align		4
.L_7543:
        /*0018*/ 	.byte	0x04, 0x17
        /*001a*/ 	.short	(.L_7545 - .L_7544)
.L_7544:
        /*001c*/ 	.word	0x00000000
        /*0020*/ 	.short	0x0008
        /*0022*/ 	.short	0x003c
        /*0024*/ 	.byte	0x00, 0xf0, 0x11, 0x00


	//----- nvinfo : EIATTR_KPARAM_INFO
	.align		4
.L_7545:
        /*0028*/ 	.byte	0x04, 0x17
        /*002a*/ 	.short	(.L_7547 - .L_7546)
.L_7546:
        /*002c*/ 	.word	0x00000000
        /*0030*/ 	.short	0x0007
        /*0032*/ 	.short	0x0038
        /*0034*/ 	.byte	0x00, 0xf0, 0x11, 0x00


	//----- nvinfo : EIATTR_KPARAM_INFO
	.align		4
.L_7547:
        /*0038*/ 	.byte	0x04, 0x17
        /*003a*/ 	.short	(.L_7549 - .L_7548)
.L_7548:
        /*003c*/ 	.word	0x00000000
        /*0040*/ 	.short	0x0006
        /*0042*/ 	.short	0x0030
        /*0044*/ 	.byte	0x00, 0xf5, 0x21, 0x00


	//----- nvinfo : EIATTR_KPARAM_INFO
	.align		4
.L_7549:
        /*0048*/ 	.byte	0x04, 0x17
        /*004a*/ 	.short	(.L_7551 - .L_7550)
.L_7550:
        /*004c*/ 	.word	0x00000000
        /*0050*/ 	.short	0x0005
        /*0052*/ 	.short	0x0028
        /*0054*/ 	.byte	0x00, 0xf5, 0x21, 0x00


	//----- nvinfo : EIATTR_KPARAM_INFO
	.align		4
.L_7551:
        /*0058*/ 	.byte	0x04, 0x17
        /*005a*/ 	.short	(.L_7553 - .L_7552)
.L_7552:
        /*005c*/ 	.word	0x00000000
        /*0060*/ 	.short	0x0004
        /*0062*/ 	.short	0x0020
        /*0064*/ 	.byte	0x00, 0xf5, 0x21, 0x00


	//----- nvinfo : EIATTR_KPARAM_INFO
	.align		4
.L_7553:
        /*0068*/ 	.byte	0x04, 0x17
        /*006a*/ 	.short	(.L_7555 - .L_7554)
.L_7554:
        /*006c*/ 	.word	0x00000000
        /*0070*/ 	.short	0x0003
        /*0072*/ 	.short	0x0018
        /*0074*/ 	.byte	0x00, 0xf5, 0x21, 0x00


	//----- nvinfo : EIATTR_KPARAM_INFO
	.align		4
.L_7555:
        /*0078*/ 	.byte	0x04, 0x17
        /*007a*/ 	.short	(.L_7557 - .L_7556)
.L_7556:
        /*007c*/ 	.word	0x00000000
        /*0080*/ 	.short	0x0002
        /*0082*/ 	.short	0x0010
        /*0084*/ 	.byte	0x00, 0xf5, 0x21, 0x00


	//----- nvinfo : EIATTR_KPARAM_INFO
	.align		4
.L_7557:
        /*0088*/ 	.byte	0x04, 0x17
        /*008a*/ 	.short	(.L_7559 - .L_7558)
.L_7558:
        /*008c*/ 	.word	0x00000000
        /*0090*/ 	.short	0x0001
        /*0092*/ 	.short	0x0008
        /*0094*/ 	.byte	0x00, 0xf5, 0x21, 0x00


	//----- nvinfo : EIATTR_KPARAM_INFO
	.align		4
.L_7559:
        /*0098*/ 	.byte	0x04, 0x17
        /*009a*/ 	.short	(.L_7561 - .L_7560)
.L_7560:
        /*009c*/ 	.word	0x00000000
        /*00a0*/ 	.short	0x0000
        /*00a2*/ 	.short	0x0000
        /*00a4*/ 	.byte	0x00, 0xf5, 0x21, 0x00


	//----- nvinfo : EIATTR_SPARSE_MMA_MASK
	.align		4
.L_7561:
        /*00a8*/ 	.byte	0x03, 0x50
        /*00aa*/ 	.short	0x0000


	//----- nvinfo : EIATTR_MAXREG_COUNT
	.align		4
        /*00ac*/ 	.byte	0x03, 0x1b
        /*00ae*/ 	.short	0x00ff


	//----- nvinfo : EIATTR_MERCURY_ISA_VERSION
	.align		4
        /*00b0*/ 	.byte	0x03, 0x5f
        /*00b2*/ 	.short	0x0101


	//----- nvinfo : EIATTR_VRC_CTA_INIT_COUNT
	.align		4
        /*00b4*/ 	.byte	0x02, 0x4a
	.zero		1
	.zero		1


	//----- nvinfo : EIATTR_EXIT_INSTR_OFFSETS
	.align		4
        /*00b8*/ 	.byte	0x04, 0x1c
        /*00ba*/ 	.short	(.L_7563 - .L_7562)


	//   ....[0]....
.L_7562:
        /*00bc*/ 	.word	0x000000d0


	//   ....[1]....
        /*00c0*/ 	.word	0x00000af0


	//   ....[2]....
        /*00c4*/ 	.word	0x00001760


	//   ....[3]....
        /*00c8*/ 	.word	0x00001b90


	//   ....[4]....
        /*00cc*/ 	.word	0x00001cb0


	//----- nvinfo : EIATTR_CRS_STACK_SIZE
	.align		4
.L_7563:
        /*00d0*/ 	.byte	0x04, 0x1e
        /*00d2*/ 	.short	(.L_7565 - .L_7564)
.L_7564:
        /*00d4*/ 	.word	0x00000000


	//----- nvinfo : EIATTR_CBANK_PARAM_SIZE
	.align		4
.L_7565:
        /*00d8*/ 	.byte	0x03, 0x19
        /*00da*/ 	.short	0x0041


	//----- nvinfo : EIATTR_PARAM_CBANK
	.align		4
        /*00dc*/ 	.byte	0x04, 0x0a
        /*00de*/ 	.short	(.L_7567 - .L_7566)
	.align		4
.L_7566:
        /*00e0*/ 	.word	index@(.nv.constant0._ZN2at6native47batch_norm_transform_input_channels_last_kernelIN3c108BFloat16EfS3_Li4EEEvPKT_S6_PKT0_S9_PKT1_SC_PS4_iib)
        /*00e4*/ 	.short	0x0380
        /*00e6*/ 	.short	0x0041


	//----- nvinfo : EIATTR_SW_WAR
	.align		4
.L_7567:
        /*00e8*/ 	.byte	0x04, 0x36
        /*00ea*/ 	.short	(.L_7569 - .L_7568)
.L_7568:
        /*00ec*/ 	.word	0x00000008
.L_7569:


//--------------------- .nv.info._ZN2at6native47batch_norm_transform_input_channels_last_kernelIN3c104HalfEfS3_Li4EEEvPKT_S6_PKT0_S9_PKT1_SC_PS4_iib --------------------------
	.section	.nv.info._ZN2at6native47batch_norm_transform_input_channels_last_kernelIN3c104HalfEfS3_Li4EEEvPKT_S6_PKT0_S9_PKT1_SC_PS4_iib,"",@"SHT_CUDA_INFO"
	.sectionflags	@""
	.align	4


	//----- nvinfo : EIATTR_CUDA_API_VERSION
	.align		4
        /*0000*/ 	.byte	0x04, 0x37
        /*0002*/ 	.short	(.L_7571 - .L_7570)
.L_7570:
        /*0004*/ 	.word	0x00000082


	//----- nvinfo : EIATTR_KPARAM_INFO
	.align		4
.L_7571:
        /*0008*/ 	.byte	0x04, 0x17
        /*000a*/ 	.short	(.L_7573 - .L_7572)
.L_7572:
        /*000c*/ 	.word	0x00000000
        /*0010*/ 	.short	0x0009
        /*0012*/ 	.short	0x0040
        /*0014*/ 	.byte	0x00, 0xf0, 0x05, 0x00


	//----- nvinfo : EIATTR_KPARAM_INFO
	.align		4
.L_7573:
        /*0018*/ 	.byte	0x04, 0x17
        /*001a*/ 	.short	(.L_7575 - .L_7574)
.L_7574:
        /*001c*/ 	.word	0x00000000
        /*0020*/ 	.short	0x0008
        /*0022*/ 	.short	0x003c
        /*0024*/ 	.byte	0x00, 0xf0, 0x11, 0x00


	//----- nvinfo : EIATTR_KPARAM_INFO
	.align		4
.L_7575:
        /*0028*/ 	.byte	0x04, 0x17
        /*002a*/ 	.short	(.L_7577 - .L_7576)
.L_7576:
        /*002c*/ 	.word	0x00000000
        /*0030*/ 	.short	0x0007
        /*0032*/ 	.short	0x0038
        /*0034*/ 	.byte	0x00, 0xf0, 0x11, 0x00


	//----- nvinfo : EIATTR_KPARAM_INFO
	.align		4
.L_7577:
        /*0038*/ 	.byte	0x04, 0x17
        /*003a*/ 	.short	(.L_7579 - .L_7578)
.L_7578:
        /*003c*/ 	.word	0x00000000
        /*0040*/ 	.short	0x0006
        /*0042*/ 	.short	0x0030
        /*0044*/ 	.byte	0x00, 0xf5, 0x21, 0x00


	//----- nvinfo : EIATTR_KPARAM_INFO
	.align		4
.L_7579:
        /*0048*/ 	.byte	0x04, 0x17
        /*004a*/ 	.short	(.L_7581 - .L_7580)
.L_7580:
        /*004c*/ 	.word	0x00000000
        /*0050*/ 	.short	0x0005
        /*0052*/ 	.short	0x0028
        /*0054*/ 	.byte	0x00, 0xf5, 0x21, 0x00


	//----- nvinfo : EIATTR_KPARAM_INFO
	.align		4
.L_7581:
        /*0058*/ 	.byte	0x04, 0x17
        /*005a*/ 	.short	(.L_7583 - .L_7582)
.L_7582:
        /*005c*/ 	.word	0x00000000
        /*0060*/ 	.short	0x0004
        /*0062*/ 	.short	0x0020
        /*0064*/ 	.byte	0x00, 0xf5, 0x21, 0x00


	//----- nvinfo : EIATTR_KPARAM_INFO
	.align		4
.L_7583:
        /*0068*/ 	.byte	0x04, 0x17
        /*006a*/ 	.short	(.L_7585 - .L_7584)
.L_7584:
        /*006c*/ 	.word	0x00000000
        /*0070*/ 	.short	0x0003
        /*0072*/ 	.short	0x0018
        /*0074*/ 	.byte	0x00, 0xf5, 0x21, 0x00


	//----- nvinfo : EIATTR_KPARAM_INFO
	.align		4
.L_7585:
        /*0078*/ 	.byte	0x04, 0x17
        /*007a*/ 	.short	(.L_7587 - .L_7586)
.L_7586:
        /*007c*/ 	.word	0x00000000
        /*0080*/ 	.short	0x0002
        /*0082*/ 	.short	0x0010
        /*0084*/ 	.byte	0x00, 0xf5, 0x21, 0x00


	//----- nvinfo : EIATTR_KPARAM_INFO
	.align		4
.L_7587:
        /*0088*/ 	.byte	0x04, 0x17
        /*008a*/ 	.short	(.L_7589 - .L_7588)
.L_7588:
        /*008c*/ 	.word	0x00000000
        /*0090*/ 	.short	0x0001
        /*0092*/ 	.short	0x0008
        /*0094*/ 	.byte	0x00, 0xf5, 0x21, 0x00


	//----- nvinfo : EIATTR_KPARAM_INFO
	.align		4
.L_7589:
        /*0098*/ 	.byte	0x04, 0x17
        /*009a*/ 	.short	(.L_7591 - .L_7590)
.L_7590:
        /*009c*/ 	.word	0x00000000
        /*00a0*/ 	.short	0x0000
        /*00a2*/ 	.short	0x0000
        /*00a4*/ 	.byte	0x00, 0xf5, 0x21, 0x00


	//----- nvinfo : EIATTR_SPARSE_MMA_MASK
	.align		4
.L_7591:
        /*00a8*/ 	.byte	0x03, 0x50
        /*00aa*/ 	.short	0x0000


	//----- nvinfo : EIATTR_MAXREG_COUNT
	.align		4
        /*00ac*/ 	.byte	0x03, 0x1b
        /*00ae*/ 	.short	0x00ff


	//----- nvinfo : EIATTR_MERCURY_ISA_VERSION
	.align		4
        /*00b0*/ 	.byte	0x03, 0x5f
        /*00b2*/ 	.short	0x0101


	//----- nvinfo : EIATTR_VRC_CTA_INIT_COUNT
	.align		4
        /*00b4*/ 	.byte	0x02, 0x4a
	.zero		1
	.zero		1


	//----- nvinfo : EIATTR_EXIT_INSTR_OFFSETS
	.align		4
        /*00b8*/ 	.byte	0x04, 0x1c
        /*00ba*/ 	.short	(.L_7593 - .L_7592)


	//   ....[0]....
.L_7592:
        /*00bc*/ 	.word	0x000000d0


	//   ....[1]....
        /*00c0*/ 	.word	0x00000af0


	//   ....[2]....
        /*00c4*/ 	.word	0x00001760


	//   ....[3]....
        /*00c8*/ 	.word	0x00001b90


	//   ....[4]....
        /*00cc*/ 	.word	0x00001cb0


	//----- nvinfo : EIATTR_CRS_STACK_SIZE
	.align		4
.L_7593:
        /*00d0*/ 	.byte	0x04, 0x1e
        /*00d2*/ 	.short	(.L_7595 - .L_7594)
.L_7594:
        /*00d4*/ 	.word	0x00000000


	//----- nvinfo : EIATTR_CBANK_PARAM_SIZE
	.align		4
.L_7595:
        /*00d8*/ 	.byte	0x03, 0x19
        /*00da*/ 	.short	0x0041


	//----- nvinfo : EIATTR_PARAM_CBANK
	.align		4
        /*00dc*/ 	.byte	0x04, 0x0a
        /*00de*/ 	.short	(.L_7597 - .L_7596)
	.align		4
.L_7596:
        /*00e0*/ 	.word	index@(.nv.constant0._ZN2at6native47batch_norm_transform_input_channels_last_kernelIN3c104HalfEfS3_Li4EEEvPKT_S6_PKT0_S9_PKT1_SC_PS4_iib)
        /*00e4*/ 	.short	0x0380
        /*00e6*/ 	.short	0x0041


	//----- nvinfo : EIATTR_SW_WAR
	.align		4
.L_7597:
        /*00e8*/ 	.byte	0x04, 0x36
        /*00ea*/ 	.short	(.L_7599 - .L_7598)
.L_7598:
        /*00ec*/ 	.word	0x00000008
.L_7599:


//--------------------- .nv.info._ZN2at6native47batch_norm_transform_input_channels_last_kernelIN3c108BFloat16EffLi4EEEvPKT_S6_PKT0_S9_PKT1_SC_PS4_iib --------------------------
	.section	.nv.info._ZN2at6native47batch_norm_transform_input_channels_last_kernelIN3c108BFloat16EffLi4EEEvPKT_S6_PKT0_S9_PKT1_SC_PS4_iib,"",@"SHT_CUDA_INFO"
	.sectionflags	@""
	.align	4


	//----- nvinfo : EIATTR_CUDA_API_VERSION
	.align		4
        /*0000*/ 	.byte	0x04, 0x37
        /*0002*/ 	.short	(.L_7601 - .L_7600)
.L_7600:
        /*0004*/ 	.word	0x00000082


	//----- nvinfo : EIATTR_KPARAM_INFO
	.align		4
.L_7601:
        /*0008*/ 	.byte	0x04, 0x17
        /*000a*/ 	.short	(.L_7603 - .L_7602)
.L_7602:
        /*000c*/ 	.word	0x00000000
        /*0010*/ 	.short	0x0009
        /*0012*/ 	.short	0x0040
        /*0014*/ 	.byte	0x00, 0xf0, 0x05, 0x00


	//----- nvinfo : EIATTR_KPARAM_INFO
	.align		4
.L_7603:
        /*0018*/ 	.byte	0x04, 0x17
        /*001a*/ 	.short	(.L_7605 - .L_7604)
.L_7604:
        /*001c*/ 	.word	0x00000000
        /*0020*/ 	.short	0x0008
        /*0022*/ 	.short	0x003c
        /*0024*/ 	.byte	0x00, 0xf0, 0x11, 0x00


	//----- nvinfo : EIATTR_KPARAM_INFO
	.align		4
.L_7605:
        /*0028*/ 	.byte	0x04, 0x17
        /*002a*/ 	.short	(.L_7607 - .L_7606)
.L_7606:
        /*002c*/ 	.word	0x00000000
        /*0030*/ 	.short	0x0007
        /*0032*/ 	.short	0x0038
        /*0034*/ 	.byte	0x00, 0xf0, 0x11, 0x00


	//----- nvinfo : EIATTR_KPARAM_INFO
	.align		4
.L_7607:
        /*0038*/ 	.byte	0x04, 0x17
        /*003a*/ 	.short	(.L_7609 - .L_7608)
.L_7608:
        /*003c*/ 	.word	0x00000000
        /*0040*/ 	.short	0x0006
        /*0042*/ 	.short	0x0030
        /*0044*/ 	.byte	0x00, 0xf5, 0x21, 0x00


	//----- nvinfo : EIATTR_KPARAM_INFO
	.align		4
.L_7609:
        /*0048*/ 	.byte	0x04, 0x17
        /*004a*/ 	.short	(.L_7611 - .L_7610)
.L_7610:
        /*004c*/ 	.word	0x00000000
        /*0050*/ 	.short	0x0005
        /*0052*/ 	.short	0x0028
        /*0054*/ 	.byte	0x00, 0xf5, 0x21, 0x00


	//----- nvinfo : EIATTR_KPARAM_INFO
	.align		4
.L_7611:
        /*0058*/ 	.byte	0x04, 0x17
        /*005a*/ 	.short	(.L_7613 - .L_7612)
.L_7612:
        /*005c*/ 	.word	0x00000000
        /*0060*/ 	.short	0x0004
        /*0062*/ 	.short	0x0020
        /*0064*/ 	.byte	0x00, 0xf5, 0x21, 0x00


	//----- nvinfo : EIATTR_KPARAM_INFO
	.align		4
.L_7613:
        /*0068*/ 	.byte	0x04, 0x17
        /*006a*/ 	.short	(.L_7615 - .L_7614)
.L_7614:
        /*006c*/ 	.word	0x00000000
        /*0070*/ 	.short	0x0003
        /*0072*/ 	.short	0x0018
        /*0074*/ 	.byte	0x00, 0xf5, 0x21, 0x00


	//----- nvinfo : EIATTR_KPARAM_INFO
	.align		4
.L_7615:
        /*0078*/ 	.byte	0x04, 0x17
        /*007a*/ 	.short	(.L_7617 - .L_7616)
.L_7616:
        /*007c*/ 	.word	0x00000000
        /*0080*/ 	.short	0x0002
        /*0082*/ 	.short	0x0010
        /*0084*/ 	.byte	0x00, 0xf5, 0x21, 0x00


	//----- nvinfo : EIATTR_KPARAM_INFO
	.align		4
.L_7617:
        /*0088*/ 	.byte	0x04, 0x17
        /*008a*/ 	.short	(.L_7619 - .L_7618)
.L_7618:
        /*008c*/ 	.word	0x00000000
        /*0090*/ 	.short	0x0001
        /*0092*/ 	.short	0x0008
        /*0094*/ 	.byte	0x00, 0xf5, 0x21, 0x00


	//----- nvinfo : EIATTR_KPARAM_INFO
	.align		4
.L_7619:
        /*0098*/ 	.byte	0x04, 0x17
        /*009a*/ 	.short	(.L_7621 - .L_7620)
.L_7620:
        /*009c*/ 	.word	0x00000000
        /*00a0*/ 	.short	0x0000
        /*00a2*/ 	.short	0x0000
        /*00a4*/ 	.byte	0x00, 0xf5, 0x21, 0x00


	//----- nvinfo : EIATTR_SPARSE_MMA_MASK
	.align		4
.L_7621:
        /*00a8*/ 	.byte	0x03, 0x50
        /*00aa*/ 	.short	0x0000


	//----- nvinfo : EIATTR_MAXREG_COUNT
	.align		4
        /*00ac*/ 	.byte	0x03, 0x1b
        /*00ae*/ 	.short	0x00ff


	//----- nvinfo : EIATTR_MERCURY_ISA_VERSION
	.align		4
        /*00b0*/ 	.byte	0x03, 0x5f
        /*00b2*/ 	.short	0x0101


	//----- nvinfo : EIATTR_VRC_CTA_INIT_COUNT
	.align		4
        /*00b4*/ 	.byte	0x02, 0x4a
	.zero		1
	.zero		1


	//----- nvinfo : EIATTR_EXIT_INSTR_OFFSETS
	.align		4
        /*00b8*/ 	.byte	0x04, 0x1c
        /*00ba*/ 	.short	(.L_7623 - .L_7622)


	//   ....[0]....
.L_7622:
        /*00bc*/ 	.word	0x000000d0


	//   ....[1]....
        /*00c0*/ 	.word	0x00000ad0


	//   ....[2]....
        /*00c4*/ 	.word	0x00001740


	//   ....[3]....
        /*00c8*/ 	.word	0x00001b70


	//   ....[4]....
        /*00cc*/ 	.word	0x00001c90


	//----- nvinfo : EIATTR_CRS_STACK_SIZE
	.align		4
.L_7623:
        /*00d0*/ 	.byte	0x04, 0x1e
        /*00d2*/ 	.short	(.L_7625 - .L_7624)
.L_7624:
        /*00d4*/ 	.word	0x00000000


	//----- nvinfo : EIATTR_CBANK_PARAM_SIZE
	.align		4
.L_7625:
        /*00d8*/ 	.byte	0x03, 0x19
        /*00da*/ 	.short	0x0041


	//----- nvinfo : EIATTR_PARAM_CBANK
	.align		4
        /*00dc*/ 	.byte	0x04, 0x0a
        /*00de*/ 	.short	(.L_7627 - .L_7626)
	.align		4
.L_7626:
        /*00e0*/ 	.word	index@(.nv.constant0._ZN2at6native47batch_norm_transform_input_channels_last_kernelIN3c108BFloat16EffLi4EEEvPKT_S6_PKT0_S9_PKT1_SC_PS4_iib)
        /*00e4*/ 	.short	0x0380
        /*00e6*/ 	.short	0x0041


	//----- nvinfo : EIATTR_SW_WAR
	.align		4
.L_7627:
        /*00e8*/ 	.byte	0x04, 0x36
        /*00ea*/ 	.short	(.L_7629 - .L_7628)
.L_7628:
        /*00ec*/ 	.word	0x00000008
.L_7629:


//--------------------- .nv.info._ZN2at6native47batch_norm_transform_input_channels_last_kernelIN3c104HalfEffLi4EEEvPKT_S6_PKT0_S9_PKT1_SC_PS4_iib --------------------------
	.section	.nv.info._ZN2at6native47batch_norm_transform_input_channels_last_kernelIN3c104HalfEffLi4EEEvPKT_S6_PKT0_S9_PKT1_SC_PS4_iib,"",@"SHT_CUDA_INFO"
	.sectionflags	@""
	.align	4


	//----- nvinfo : EIATTR_CUDA_API_VERSION
	.align		4
        /*0000*/ 	.byte	0x04, 0x37
        /*0002*/ 	.short	(.L_7631 - .L_7630)
.L_7630:
        /*0004*/ 	.word	0x00000082


	//----- nvinfo : EIATTR_KPARAM_INFO
	.align		4
.L_7631:
        /*0008*/ 	.byte	0x04, 0x17
        /*000a*/ 	.short	(.L_7633 - .L_7632)
.L_7632:
        /*000c*/ 	.word	0x00000000
        /*0010*/ 	.short	0x0009
        /*0012*/ 	.short	0x0040
        /*0014*/ 	.byte	0x00, 0xf0, 0x05, 0x00


	//----- nvinfo : EIATTR_KPARAM_INFO
	.align		4
.L_7633:
        /*0018*/ 	.byte	0x04, 0x17
        /*001a*/ 	.short	(.L_7635 - .L_7634)
.L_7634:
        /*001c*/ 	.word	0x00000000
        /*0020*/ 	.short	0x0008
        /*0022*/ 	.short	0x003c
        /*0024*/ 	.byte	0x00, 0xf0, 0x11, 0x00


	//----- nvinfo : EIATTR_KPARAM_INFO
	.align		4
.L_7635:
        /*0028*/ 	.byte	0x04, 0x17
        /*002a*/ 	.short	(.L_7637 - .L_7636)
.L_7636:
        /*002c*/ 	.word	0x00000000
        /*0030*/ 	.short	0x0007
        /*0032*/ 	.short	0x0038
        /*0034*/ 	.byte	0x00, 0xf0, 0x11, 0x00


	//----- nvinfo : EIATTR_KPARAM_INFO
	.align		4
.L_7637:
        /*0038*/ 	.byte	0x04, 0x17
        /*003a*/ 	.short	(.L_7639 - .L_7638)
.L_7638:
        /*003c*/ 	.word	0x00000000
        /*0040*/ 	.short	0x0006
        /*0042*/ 	.short	0x0030
        /*0044*/ 	.byte	0x00, 0xf5, 0x21, 0x00


	//----- nvinfo : EIATTR_KPARAM_INFO
	.align		4
.L_7639:
        /*0048*/ 	.byte	0x04, 0x17
        /*004a*/ 	.short	(.L_7641 - .L_7640)
.L_7640:
        /*004c*/ 	.word	0x00000000
        /*0050*/ 	.short	0x0005
        /*0052*/ 	.short	0x0028
        /*0054*/ 	.byte	0x00, 0xf5, 0x21, 0x00


	//----- nvinfo : EIATTR_KPARAM_INFO
	.align		4
.L_7641:
        /*0058*/ 	.byte	0x04, 0x17
        /*005a*/ 	.short	(.L_7643 - .L_7642)
.L_7642:
        /*005c*/ 	.word	0x00000000
        /*0060*/ 	.short	0x0004
        /*0062*/ 	.short	0x0020
        /*0064*/ 	.byte	0x00, 0xf5, 0x21, 0x00


	//----- nvinfo : EIATTR_KPARAM_INFO
	.align		4
.L_7643:
        /*0068*/ 	.byte	0x04, 0x17
        /*006a*/ 	.short	(.L_7645 - .L_7644)
.L_7644:
        /*006c*/ 	.word	0x00000000
        /*0070*/ 	.short	0x0003
        /*0072*/ 	.short	0x0018
        /*0074*/ 	.byte	0x00, 0xf5, 0x21, 0x00


	//----- nvinfo : EIATTR_KPARAM_INFO
	.align		4
.L_7645:
        /*0078*/ 	.byte	0x04, 0x17
        /*007a*/ 	.short	(.L_7647 - .L_7646)
.L_7646:
        /*007c*/ 	.word	0x00000000
        /*0080*/ 	.short	0x0002
        /*0082*/ 	.short	0x0010
        /*0084*/ 	.byte	0x00, 0xf5, 0x21, 0x00


	//----- nvinfo : EIATTR_KPARAM_INFO
	.align		4
.L_7647:
        /*0088*/ 	.byte	0x04, 0x17
        /*008a*/ 	.short	(.L_7649 - .L_7648)
.L_7648:
        /*008c*/ 	.word	0x00000000
        /*0090*/ 	.short	0x0001
        /*0092*/ 	.short	0x0008
        /*0094*/ 	.byte	0x00, 0xf5, 0x21, 0x00


	//----- nvinfo : EIATTR_KPARAM_INFO
	.align		4
.L_7649:
        /*0098*/ 	.byte	0x04, 0x17
        /*009a*/ 	.short	(.L_7651 - .L_7650)
.L_7650:
        /*009c*/ 	.word	0x00000000
        /*00a0*/ 	.short	0x0000
        /*00a2*/ 	.short	0x0000
        /*00a4*/ 	.byte	0x00, 0xf5, 0x21, 0x00


	//----- nvinfo : EIATTR_SPARSE_MMA_MASK
	.align		4
.L_7651:
        /*00a8*/ 	.byte	0x03, 0x50
        /*00aa*/ 	.short	0x0000


	//----- nvinfo : EIATTR_MAXREG_COUNT
	.align		4
        /*00ac*/ 	.byte	0x03, 0x1b
        /*00ae*/ 	.short	0x00ff


	//----- nvinfo : EIATTR_MERCURY_ISA_VERSION
	.align		4
        /*00b0*/ 	.byte	0x03, 0x5f
        /*00b2*/ 	.short	0x0101


	//----- nvinfo : EIATTR_VRC_CTA_INIT_COUNT
	.align		4
        /*00b4*/ 	.byte	0x02, 0x4a
	.zero		1
	.zero		1


	//----- nvinfo : EIATTR_EXIT_INSTR_OFFSETS
	.align		4
        /*00b8*/ 	.byte	0x04, 0x1c
        /*00ba*/ 	.short	(.L_7653 - .L_7652)


	//   ....[0]....
.L_7652:
        /*00bc*/ 	.word	0x000000d0


	//   ....[1]....
        /*00c0*/ 	.word	0x00000ad0


	//   ....[2]....
        /*00c4*/ 	.word	0x00001740


	//   ....[3]....
        /*00c8*/ 	.word	0x00001b70


	//   ....[4]....
        /*00cc*/ 	.word	0x00001c90


	//----- nvinfo : EIATTR_CRS_STACK_SIZE
	.align		4
.L_7653:
        /*00d0*/ 	.byte	0x04, 0x1e
        /*00d2*/ 	.short	(.L_7655 - .L_7654)
.L_7654:
        /*00d4*/ 	.word	0x00000000


	//----- nvinfo : EIATTR_CBANK_PARAM_SIZE
	.align		4
.L_7655:
        /*00d8*/ 	.byte	0x03, 0x19
        /*00da*/ 	.short	0x0041


	//----- nvinfo : EIATTR_PARAM_CBANK
	.align		4
        /*00dc*/ 	.byte	0x04, 0x0a
        /*00de*/ 	.short	(.L_7657 - .L_7656)
	.align		4
.L_7656:
        /*00e0*/ 	.word	index@(.nv.constant0._ZN2at6native47batch_norm_transform_input_channels_last_kernelIN3c104HalfEffLi4EEEvPKT_S6_PKT0_S9_PKT1_SC_PS4_iib)
        /*00e4*/ 	.short	0x0380
        /*00e6*/ 	.short	0x0041


	//----- nvinfo : EIATTR_SW_WAR
	.align		4
.L_7657:
        /*00e8*/ 	.byte	0x04, 0x36
        /*00ea*/ 	.short	(.L_7659 - .L_7658)
.L_7658:
        /*00ec*/ 	.word	0x00000008
.L_7659:


//--------------------- .nv.info._ZN2at6native47batch_norm_transform_input_channels_last_kernelIfffLi4EEEvPKT_S4_PKT0_S7_PKT1_SA_PS2_iib --------------------------
	.section	.nv.info._ZN2at6native47batch_norm_transform_input_channels_last_kernelIfffLi4EEEvPKT_S4_PKT0_S7_PKT1_SA_PS2_iib,"",@"SHT_CUDA_INFO"
	.sectionflags	@""
	.align	4


	//----- nvinfo : EIATTR_CUDA_API_VERSION
	.align		4
        /*0000*/ 	.byte	0x04, 0x37
        /*0002*/ 	.short	(.L_7661 - .L_7660)
.L_7660:
        /*0004*/ 	.word	0x00000082


	//----- nvinfo : EIATTR_KPARAM_INFO
	.align		4
.L_7661:
        /*0008*/ 	.byte	0x04, 0x17
        /*000a*/ 	.short	(.L_7663 - .L_7662)
.L_7662:
        /*000c*/ 	.word	0x00000000
        /*0010*/ 	.short	0x0009
        /*0012*/ 	.short	0x0040
        /*0014*/ 	.byte	0x00, 0xf0, 0x05, 0x00


	//----- nvinfo : EIATTR_KPARAM_INFO
	.align		4
.L_7663:
        /*0018*/ 	.byte	0x04, 0x17
        /*001a*/ 	.short	(.L_7665 - .L_7664)
.L_7664:
        /*001c*/ 	.word	0x00000000
        /*0020*/ 	.short	0x0008
        /*0022*/ 	.short	0x003c
        /*0024*/ 	.byte	0x00, 0xf0, 0x11, 0x00


	//----- nvinfo : EIATTR_KPARAM_INFO
	.align		4
.L_7665:
        /*0028*/ 	.byte	0x04, 0x17
        /*002a*/ 	.short	(.L_7667 - .L_7666)
.L_7666:
        /*002c*/ 	.word	0x00000000
        /*0030*/ 	.short	0x0007
        /*0032*/ 	.short	0x0038
        /*0034*/ 	.byte	0x00, 0xf0, 0x11, 0x00


	//----- nvinfo : EIATTR_KPARAM_INFO
	.align		4
.L_7667:
        /*0038*/ 	.byte	0x04, 0x17
        /*003a*/ 	.short	(.L_7669 - .L_7668)
.L_7668:
        /*003c*/ 	.word	0x00000000
        /*0040*/ 	.short	0x0006
        /*0042*/ 	.short	0x0030
        /*0044*/ 	.byte	0x00, 0xf5, 0x21, 0x00


	//----- nvinfo : EIATTR_KPARAM_INFO
	.align		4
.L_7669:
        /*0048*/ 	.byte	0x04, 0x17
        /*004a*/ 	.short	(.L_7671 - .L_7670)
.L_7670:
        /*004c*/ 	.word	0x00000000
        /*0050*/ 	.short	0x0005
        /*0052*/ 	.short	0x0028
        /*0054*/ 	.byte	0x00, 0xf5, 0x21, 0x00


	//----- nvinfo : EIATTR_KPARAM_INFO
	.align		4
.L_7671:
        /*0058*/ 	.byte	0x04, 0x17
        /*005a*/ 	.short	(.L_7673 - .L_7672)
.L_7672:
        /*005c*/ 	.word	0x00000000
        /*0060*/ 	.short	0x0004
        /*0062*/ 	.short	0x0020
        /*0064*/ 	.byte	0x00, 0xf5, 0x21, 0x00


	//----- nvinfo : EIATTR_KPARAM_INFO
	.align		4
.L_7673:
        /*0068*/ 	.byte	0x04, 0x17
        /*006a*/ 	.short	(.L_7675 - .L_7674)
.L_7674:
        /*006c*/ 	.word	0x00000000
        /*0070*/ 	.short	0x0003
        /*0072*/ 	.short	0x0018
        /*0074*/ 	.byte	0x00, 0xf5, 0x21, 0x00


	//----- nvinfo : EIATTR_KPARAM_INFO
	.align		4
.L_7675:
        /*0078*/ 	.byte	0x04, 0x17
        /*007a*/ 	.short	(.L_7677 - .L_7676)
.L_7676:
        /*007c*/ 	.word	0x00000000
        /*0080*/ 	.short	0x0002
        /*0082*/ 	.short	0x0010
        /*0084*/ 	.byte	0x00, 0xf5, 0x21, 0x00


	//----- nvinfo : EIATTR_KPARAM_INFO
	.align		4
.L_7677:
        /*0088*/ 	.byte	0x04, 0x17
        /*008a*/ 	.short	(.L_7679 - .L_7678)
.L_7678:
        /*008c*/ 	.word	0x00000000
        /*0090*/ 	.short	0x0001
        /*0092*/ 	.short	0x0008
        /*0094*/ 	.byte	0x00, 0xf5, 0x21, 0x00


	//----- nvinfo : EIATTR_KPARAM_INFO
	.align		4
.L_7679:
        /*0098*/ 	.byte	0x04, 0x17
        /*009a*/ 	.short	(.L_7681 - .L_7680)
.L_7680:
        /*009c*/ 	.word	0x00000000
        /*00a0*/ 	.short	0x0000
        /*00a2*/ 	.short	0x0000
        /*00a4*/ 	.byte	0x00, 0xf5, 0x21, 0x00


	//----- nvinfo : EIATTR_SPARSE_MMA_MASK
	.align		4
.L_7681:
        /*00a8*/ 	.byte	0x03, 0x50
        /*00aa*/ 	.short	0x0000


	//----- nvinfo : EIATTR_MAXREG_COUNT
	.align		4
        /*00ac*/ 	.byte	0x03, 0x1b
        /*00ae*/ 	.short	0x00ff


	//----- nvinfo : EIATTR_MERCURY_ISA_VERSION
	.align		4
        /*00b0*/ 	.byte	0x03, 0x5f
        /*00b2*/ 	.short	0x0101


	//----- nvinfo : EIATTR_VRC_CTA_INIT_COUNT
	.align		4
        /*00b4*/ 	.byte	0x02, 0x4a
	.zero		1
	.zero		1


	//----- nvinfo : EIATTR_EXIT_INSTR_OFFSETS
	.align		4
        /*00b8*/ 	.byte	0x04, 0x1c
        /*00ba*/ 	.short	(.L_7683 - .L_7682)


	//   ....[0]....
.L_7682:
        /*00bc*/ 	.word	0x000000d0


	//   ....[1]....
        /*00c0*/ 	.word	0x000018f0


	//   ....[2]....
        /*00c4*/ 	.word	0x00001c50


	//   ....[3]....
        /*00c8*/ 	.word	0x00001d40


	//   ....[4]....
        /*00cc*/ 	.word	0x00002b20


	//   ....[5]....
        /*00d0*/ 	.word	0x00002f50


	//   ....[6]....
        /*00d4*/ 	.word	0x00003080


	//----- nvinfo : EIATTR_CBANK_PARAM_SIZE
	.align		4
.L_7683:
        /*00d8*/ 	.byte	0x03, 0x19
        /*00da*/ 	.short	0x0041


	//----- nvinfo : EIATTR_PARAM_CBANK
	.align		4
        /*00dc*/ 	.byte	0x04, 0x0a
        /*00de*/ 	.short	(.L_7685 - .L_7684)
	.align		4
.L_7684:
        /*00e0*/ 	.word	index@(.nv.constant0._ZN2at6native47batch_norm_transform_input_channels_last_kernelIfffLi4EEEvPKT_S4_PKT0_S7_PKT1_SA_PS2_iib)
        /*00e4*/ 	.short	0x0380
        /*00e6*/ 	.short	0x0041


	//----- nvinfo : EIATTR_SW_WAR
	.align		4
.L_7685:
        /*00e8*/ 	.byte	0x04, 0x36
        /*00ea*/ 	.short	(.L_7687 - .L_7686)
.L_7686:
        /*00ec*/ 	.word	0x00000008
.L_7687:


//--------------------- .nv.info._ZN2at6native47batch_norm_transform_input_channels_last_kernelIdddLi4EEEvPKT_S4_PKT0_S7_PKT1_SA_PS2_iib --------------------------
	.section	.nv.info._ZN2at6native47batch_norm_transform_input_channels_last_kernelIdddLi4EEEvPKT_S4_PKT0_S7_PKT1_SA_PS2_iib,"",@"SHT_CUDA_INFO"
	.sectionflags	@""
	.align	4


	//----- nvinfo : EIATTR_CUDA_API_VERSION
	.align		4
        /*0000*/ 	.byte	0x04, 0x37
        /*0002*/ 	.short	(.L_7689 - .L_7688)
.L_7688:
        /*0004*/ 	.word	0x00000082


	//----- nvinfo : EIATTR_KPARAM_INFO
	.align		4
.L_7689:
        /*0008*/ 	.byte	0x04, 0x17
        /*000a*/ 	.short	(.L_7691 - .L_7690)
.L_7690:
        /*000c*/ 	.word	0x00000000
        /*0010*/ 	.short	0x0009
        /*0012*/ 	.short	0x0040
        /*0014*/ 	.byte	0x00, 0xf0, 0x05, 0x00


	//----- nvinfo : EIATTR_KPARAM_INFO
	.align		4
.L_7691:
        /*0018*/ 	.byte	0x04, 0x17
        /*001a*/ 	.short	(.L_7693 - .L_7692)
.L_7692:
        /*001c*/ 	.word	0x00000000
        /*0020*/ 	.short	0x0008
        /*0022*/ 	.short	0x003c
        /*0024*/ 	.byte	0x00, 0xf0, 0x11, 0x00


	//----- nvinfo : EIATTR_KPARAM_INFO
	.align		4
.L_7693:
        /*0028*/ 	.byte	0x04, 0x17
        /*002a*/ 	.short	(.L_7695 - .L_7694)
.L_7694:
        /*002c*/ 	.word	0x00000000
        /*0030*/ 	.short	0x0007
        /*0032*/ 	.short	0x0038
        /*0034*/ 	.byte	0x00, 0xf0, 0x11, 0x00


	//----- nvinfo : EIATTR_KPARAM_INFO
	.align		4
.L_7695:
        /*0038*/ 	.byte	0x04, 0x17
        /*003a*/ 	.short	(.L_7697 - .L_7696)
.L_7696:
        /*003c*/ 	.word	0x00000000
        /*0040*/ 	.short	0x0006
        /*0042*/ 	.short	0x0030
        /*0044*/ 	.byte	0x00, 0xf5, 0x21, 0x00


	//----- nvinfo : EIATTR_KPARAM_INFO
	.align		4
.L_7697:
        /*0048*/ 	.byte	0x04, 0x17
        /*004a*/ 	.short	(.L_7699 - .L_7698)
.L_7698:
        /*004c*/ 	.word	0x00000000
        /*0050*/ 	.short	0x0005
        /*0052*/ 	.short	0x0028
        /*0054*/ 	.byte	0x00, 0xf5, 0x21, 0x00


	//----- nvinfo : EIATTR_KPARAM_INFO
	.align		4
.L_7699:
        /*0058*/ 	.byte	0x04, 0x17
        /*005a*/ 	.short	(.L_7701 - .L_7700)
.L_7700:
        /*005c*/ 	.word	0x00000000
        /*0060*/ 	.short	0x0004
        /*0062*/ 	.short	0x0020
        /*0064*/ 	.byte	0x00, 0xf5, 0x21, 0x00


	//----- nvinfo : EIATTR_KPARAM_INFO
	.align		4
.L_7701:
        /*0068*/ 	.byte	0x04, 0x17
        /*006a*/ 	.short	(.L_7703 - .L_7702)
.L_7702:
        /*006c*/ 	.word	0x00000000
        /*0070*/ 	.short	0x0003
        /*0072*/ 	.short	0x0018
        /*0074*/ 	.byte	0x00, 0xf5, 0x21, 0x00


	//----- nvinfo : EIATTR_KPARAM_INFO
	.align		4
.L_7703:
        /*0078*/ 	.byte	0x04, 0x17
        /*007a*/ 	.short	(.L_7705 - .L_7704)
.L_7704:
        /*007c*/ 	.word	0x00000000
        /*0080*/ 	.short	0x0002
        /*0082*/ 	.short	0x0010
        /*0084*/ 	.byte	0x00, 0xf5, 0x21, 0x00


	//----- nvinfo : EIATTR_KPARAM_INFO
	.align		4
.L_7705:
        /*0088*/ 	.byte	0x04, 0x17
        /*008a*/ 	.short	(.L_7707 - .L_7706)
.L_7706:
        /*008c*/ 	.word	0x00000000
        /*0090*/ 	.short	0x0001
        /*0092*/ 	.short	0x0008
        /*0094*/ 	.byte	0x00, 0xf5, 0x21, 0x00


	//----- nvinfo : EIATTR_KPARAM_INFO
	.align		4
.L_7707:
        /*0098*/ 	.byte	0x04, 0x17
        /*009a*/ 	.short	(.L_7709 - .L_7708)
.L_7708:
        /*009c*/ 	.word	0x00000000
        /*00a0*/ 	.short	0x0000
        /*00a2*/ 	.short	0x0000
        /*00a4*/ 	.byte	0x00, 0xf5, 0x21, 0x00


	//----- nvinfo : EIATTR_SPARSE_MMA_MASK
	.align		4
.L_7709:
        /*00a8*/ 	.byte	0x03, 0x50
        /*00aa*/ 	.short	0x0000


	//----- nvinfo : EIATTR_MAXREG_COUNT
	.align		4
        /*00ac*/ 	.byte	0x03, 0x1b
        /*00ae*/ 	.short	0x00ff


	//----- nvinfo : EIATTR_MERCURY_ISA_VERSION
	.align		4
        /*00b0*/ 	.byte	0x03, 0x5f
        /*00b2*/ 	.short	0x0101


	//----- nvinfo : EIATTR_VRC_CTA_INIT_COUNT
	.align		4
        /*00b4*/ 	.byte	0x02, 0x4a
	.zero		1
	.zero		1


	//----- nvinfo : EIATTR_EXIT_INSTR_OFFSETS
	.align		4
        /*00b8*/ 	.byte	0x04, 0x1c
        /*00ba*/ 	.short	(.L_7711 - .L_7710)


	//   ....[0]....
.L_7710:
        /*00bc*/ 	.word	0x000000d0


	//   ....[1]....
        /*00c0*/ 	.word	0x00001b80


	//   ....[2]....
        /*00c4*/ 	.word	0x00001f70


	//   ....[3]....
        /*00c8*/ 	.word	0x00002090


	//   ....[4]....
        /*00cc*/ 	.word	0x00003050


	//   ....[5]....
        /*00d0*/ 	.word	0x00003580


	//   ....[6]....
        /*00d4*/ 	.word	0x000036e0


	//----- nvinfo : EIATTR_CRS_STACK_SIZE
	.align		4
.L_7711:
        /*00d8*/ 	.byte	0x04, 0x1e
        /*00da*/ 	.short	(.L_7713 - .L_7712)
.L_7712:
        /*00dc*/ 	.word	0x00000000


	//----- nvinfo : EIATTR_CBANK_PARAM_SIZE
	.align		4
.L_7713:
        /*00e0*/ 	.byte	0x03, 0x19
        /*00e2*/ 	.short	0x0041


	//----- nvinfo : EIATTR_PARAM_CBANK
	.align		4
        /*00e4*/ 	.byte	0x04, 0x0a
        /*00e6*/ 	.short	(.L_7715 - .L_7714)
	.align		4
.L_7714:
        /*00e8*/ 	.word	index@(.nv.constant0._ZN2at6native47batch_norm_transform_input_channels_last_kernelIdddLi4EEEvPKT_S4_PKT0_S7_PKT1_SA_PS2_iib)
        /*00ec*/ 	.short	0x0380
        /*00ee*/ 	.short	0x0041


	//----- nvinfo : EIATTR_SW_WAR
	.align		4
.L_7715:
        /*00f0*/ 	.byte	0x04, 0x36
        /*00f2*/ 	.short	(.L_7717 - .L_7716)
.L_7716:
        /*00f4*/ 	.word	0x00000008
.L_7717:


//--------------------- .nv.callgraph             --------------------------
	.section	.nv.callgraph,"",@"SHT_CUDA_CALLGRAPH"
	.align	4
	.sectionentsize	8
	.align		4
        /*0000*/ 	.word	0x00000000
	.align		4
        /*0004*/ 	.word	0xffffffff
	.align		4
        /*0008*/ 	.word	index@(_ZN2at6native18elementwise_kernelILi128ELi4EZNS0_15gpu_kernel_implIZZZNS0_49_GLOBAL__N__b919a28f_16_Normalization_cu_5c38458722batch_norm_calc_invstdERKNS_6TensorES6_dENKUlvE_clEvENKUlvE2_clEvEUlN3c108BFloat16EE_EEvRNS_18TensorIteratorBaseERKT_EUliE_EEviT1_)
	.align		4
        /*000c*/ 	.word	index@(__assertfail)
	.align		4
        /*0010*/ 	.word	index@(_ZN2at6native27unrolled_elementwise_kernelIZZZNS0_49_GLOBAL__N__b919a28f_16_Normalization_cu_5c38458722batch_norm_calc_invstdERKNS_6TensorES5_dENKUlvE_clEvENKUlvE2_clEvEUlN3c108BFloat16EE_St5arrayIPcLm2EELi4E23TrivialOffsetCalculatorILi1EjESF_NS0_6memory12LoadWithCastILi1EEENSG_13StoreWithCastILi1EEEEEviT_T0_T2_T3_T4_T5_)
	.align		4
        /*0014*/ 	.word	index@(__assertfail)
	.align		4
        /*0018*/ 	.word	index@(_ZN2at6native18elementwise_kernelILi128ELi4EZNS0_15gpu_kernel_implIZZZNS0_49_GLOBAL__N__b919a28f_16_Normalization_cu_5c38458722batch_norm_calc_invstdERKNS_6TensorES6_dENKUlvE_clEvENKUlvE1_clEvEUlN3c104HalfEE_EEvRNS_18TensorIteratorBaseERKT_EUliE_EEviT1_)
	.align		4
        /*001c*/ 	.word	index@(__assertfail)
	.align		4
        /*0020*/ 	.word	index@(_ZN2at6native27unrolled_elementwise_kernelIZZZNS0_49_GLOBAL__N__b919a28f_16_Normalization_cu_5c38458722batch_norm_calc_invstdERKNS_6TensorES5_dENKUlvE_clEvENKUlvE1_clEvEUlN3c104HalfEE_St5arrayIPcLm2EELi4E23TrivialOffsetCalculatorILi1EjESF_NS0_6memory12LoadWithCastILi1EEENSG_13StoreWithCastILi1EEEEEviT_T0_T2_T3_T4_T5_)
	.align		4
        /*0024*/ 	.word	index@(__assertfail)
	.align		4
        /*0028*/ 	.word	index@(_ZN2at6native18elementwise_kernelILi128ELi4EZNS0_15gpu_kernel_implIZZZNS0_49_GLOBAL__N__b919a28f_16_Normalization_cu_5c38458722batch_norm_calc_invstdERKNS_6TensorES6_dENKUlvE_clEvENKUlvE0_clEvEUlfE_EEvRNS_18TensorIteratorBaseERKT_EUliE_EEviT1_)
	.align		4
        /*002c*/ 	.word	index@(__assertfail)
	.align		4
        /*0030*/ 	.word	index@(_ZN2at6native27unrolled_elementwise_kernelIZZZNS0_49_GLOBAL__N__b919a28f_16_Normalization_cu_5c38458722batch_norm_calc_invstdERKNS_6TensorES5_dENKUlvE_clEvENKUlvE0_clEvEUlfE_St5arrayIPcLm2EELi4E23TrivialOffsetCalculatorILi1EjESD_NS0_6memory12LoadWithCastILi1EEENSE_13StoreWithCastILi1EEEEEviT_T0_T2_T3_T4_T5_)
	.align		4
        /*0034*/ 	.word	index@(__assertfail)
	.align		4
        /*0038*/ 	.word	index@(_ZN2at6native18elementwise_kernelILi128ELi4EZNS0_15gpu_kernel_implIZZZNS0_49_GLOBAL__N__b919a28f_16_Normalization_cu_5c38458722batch_norm_calc_invstdERKNS_6TensorES6_dENKUlvE_clEvENKUlvE_clEvEUldE_EEvRNS_18TensorIteratorBaseERKT_EUliE_EEviT1_)
	.align		4
        /*003c*/ 	.word	index@(__assertfail)
	.align		4
        /*0040*/ 	.word	index@(_ZN2at6native27unrolled_elementwise_kernelIZZZNS0_49_GLOBAL__N__b919a28f_16_Normalization_cu_5c38458722batch_norm_calc_invstdERKNS_6TensorES5_dENKUlvE_clEvENKUlvE_clEvEUldE_St5arrayIPcLm2EELi4E23TrivialOffsetCalculatorILi1EjESD_NS0_6memory12LoadWithCastILi1EEENSE_13StoreWithCastILi1EEEEEviT_T0_T2_T3_T4_T5_)
	.align		4
        /*0044*/ 	.word	index@(__assertfail)
	.align		4
        /*0048*/ 	.word	index@(_ZN2at6native18elementwise_kernelILi128ELi4EZNS0_15gpu_kernel_implIZZZNS0_49_GLOBAL__N__b919a28f_16_Normalization_cu_5c38458736batch_norm_elementwise_backward_evalERKNS_6TensorES6_S6_S6_ENKUlvE0_clEvENKUlvE2_clEvEUlN3c108BFloat16EfE_EEvRNS_18TensorIteratorBaseERKT_EUliE_EEviT1_)
	.align		4
        /*004c*/ 	.word	index@(__assertfail)
	.align		4
        /*0050*/ 	.word	index@(_ZN2at6native27unrolled_elementwise_kernelIZZZNS0_49_GLOBAL__N__b919a28f_16_Normalization_cu_5c38458736batch_norm_elementwise_backward_evalERKNS_6TensorES5_S5_S5_ENKUlvE0_clEvENKUlvE2_clEvEUlN3c108BFloat16EfE_St5arrayIPcLm3EELi4E23TrivialOffsetCalculatorILi2EjESE_ILi1EjENS0_6memory12LoadWithCastILi2EEENSH_13StoreWithCastILi1EEEEEviT_T0_T2_T3_T4_T5_)
	.align		4
        /*0054*/ 	.word	index@(__assertfail)
	.align		4
        /*0058*/ 	.word	index@(_ZN2at6native18elementwise_kernelILi128ELi4EZNS0_15gpu_kernel_implIZZZNS0_49_GLOBAL__N__b919a28f_16_Normalization_cu_5c38458736batch_norm_elementwise_backward_evalERKNS_6TensorES6_S6_S6_ENKUlvE0_clEvENKUlvE1_clEvEUlN3c104HalfEfE_EEvRNS_18TensorIteratorBaseERKT_EUliE_EEviT1_)
	.align		4
        /*005c*/ 	.word	index@(__assertfail)
	.align		4
        /*0060*/ 	.word	index@(_ZN2at6native27unrolled_elementwise_kernelIZZZNS0_49_GLOBAL__N__b919a28f_16_Normalization_cu_5c38458736batch_norm_elementwise_backward_evalERKNS_6TensorES5_S5_S5_ENKUlvE0_clEvENKUlvE1_clEvEUlN3c104HalfEfE_St5arrayIPcLm3EELi4E23TrivialOffsetCalculatorILi2EjESE_ILi1EjENS0_6memory12LoadWithCastILi2EEENSH_13StoreWithCastILi1EEEEEviT_T0_T2_T3_T4_T5_)
	.align		4
        /*0064*/ 	.word	index@(__assertfail)
	.align		4
        /*0068*/ 	.word	index@(_ZN2at6native18elementwise_kernelILi128ELi4EZNS0_15gpu_kernel_implIZZZNS0_49_GLOBAL__N__b919a28f_16_Normalization_cu_5c38458736batch_norm_elementwise_backward_evalERKNS_6TensorES6_S6_S6_ENKUlvE0_clEvENKUlvE0_clEvEUlffE_EEvRNS_18TensorIteratorBaseERKT_EUliE_EEviT1_)
	.align		4
        /*006c*/ 	.word	index@(__assertfail)
	.align		4
        /*0070*/ 	.word	index@(_ZN2at6native27unrolled_elementwise_kernelIZZZNS0_49_GLOBAL__N__b919a28f_16_Normalization_cu_5c38458736batch_norm_elementwise_backward_evalERKNS_6TensorES5_S5_S5_ENKUlvE0_clEvENKUlvE0_clEvEUlffE_St5arrayIPcLm3EELi4E23TrivialOffsetCalculatorILi2EjESC_ILi1EjENS0_6memory12LoadWithCastILi2EEENSF_13StoreWithCastILi1EEEEEviT_T0_T2_T3_T4_T5_)
	.align		4
        /*0074*/ 	.word	index@(__assertfail)
	.align		4
        /*0078*/ 	.word	index@(_ZN2at6native18elementwise_kernelILi128ELi4EZNS0_15gpu_kernel_implIZZZNS0_49_GLOBAL__N__b919a28f_16_Normalization_cu_5c38458736batch_norm_elementwise_backward_evalERKNS_6TensorES6_S6_S6_ENKUlvE0_clEvENKUlvE_clEvEUlddE_EEvRNS_18TensorIteratorBaseERKT_EUliE_EEviT1_)
	.align		4
        /*007c*/ 	.word	index@(__assertfail)
	.align		4
        /*0080*/ 	.word	index@(_ZN2at6native27unrolled_elementwise_kernelIZZZNS0_49_GLOBAL__N__b919a28f_16_Normalization_cu_5c38458736batch_norm_elementwise_backward_evalERKNS_6TensorES5_S5_S5_ENKUlvE0_clEvENKUlvE_clEvEUlddE_St5arrayIPcLm3EELi4E23TrivialOffsetCalculatorILi2EjESC_ILi1EjENS0_6memory12LoadWithCastILi2EEENSF_13StoreWithCastILi1EEEEEviT_T0_T2_T3_T4_T5_)
	.align		4
        /*0084*/ 	.word	index@(__assertfail)
	.align		4
        /*0088*/ 	.word	index@(_ZN2at6native18elementwise_kernelILi128ELi4EZNS0_15gpu_kernel_implIZZZNS0_49_GLOBAL__N__b919a28f_16_Normalization_cu_5c38458736batch_norm_elementwise_backward_evalERKNS_6TensorES6_S6_S6_ENKUlvE_clEvENKUlvE2_clEvEUlN3c108BFloat16EffE_EEvRNS_18TensorIteratorBaseERKT_EUliE_EEviT1_)
	.align		4
        /*008c*/ 	.word	index@(__assertfail)
	.align		4
        /*0090*/ 	.word	index@(_ZN2at6native27unrolled_elementwise_kernelIZZZNS0_49_GLOBAL__N__b919a28f_16_Normalization_cu_5c38458736batch_norm_elementwise_backward_evalERKNS_6TensorES5_S5_S5_ENKUlvE_clEvENKUlvE2_clEvEUlN3c108BFloat16EffE_St5arrayIPcLm4EELi4E23TrivialOffsetCalculatorILi3EjESE_ILi1EjENS0_6memory12LoadWithCastILi3EEENSH_13StoreWithCastILi1EEEEEviT_T0_T2_T3_T4_T5_)
	.align		4
        /*0094*/ 	.word	index@(__assertfail)
	.align		4
        /*0098*/ 	.word	index@(_ZN2at6native18elementwise_kernelILi128ELi4EZNS0_15gpu_kernel_implIZZZNS0_49_GLOBAL__N__b919a28f_16_Normalization_cu_5c38458736batch_norm_elementwise_backward_evalERKNS_6TensorES6_S6_S6_ENKUlvE_clEvENKUlvE1_clEvEUlN3c104HalfEffE_EEvRNS_18TensorIteratorBaseERKT_EUliE_EEviT1_)
	.align		4
        /*009c*/ 	.word	index@(__assertfail)
	.align		4
        /*00a0*/ 	.word	index@(_ZN2at6native27unrolled_elementwise_kernelIZZZNS0_49_GLOBAL__N__b919a28f_16_Normalization_cu_5c38458736batch_norm_elementwise_backward_evalERKNS_6TensorES5_S5_S5_ENKUlvE_clEvENKUlvE1_clEvEUlN3c104HalfEffE_St5arrayIPcLm4EELi4E23TrivialOffsetCalculatorILi3EjESE_ILi1EjENS0_6memory12LoadWithCastILi3EEENSH_13StoreWithCastILi1EEEEEviT_T0_T2_T3_T4_T5_)
	.align		4
        /*00a4*/ 	.word	index@(__assertfail)
	.align		4
        /*00a8*/ 	.word	index@(_ZN2at6native18elementwise_kernelILi128ELi4EZNS0_15gpu_kernel_implIZZZNS0_49_GLOBAL__N__b919a28f_16_Normalization_cu_5c38458736batch_norm_elementwise_backward_evalERKNS_6TensorES6_S6_S6_ENKUlvE_clEvENKUlvE0_clEvEUlfffE_EEvRNS_18TensorIteratorBaseERKT_EUliE_EEviT1_)
	.align		4
        /*00ac*/ 	.word	index@(__assertfail)
	.align		4
        /*00b0*/ 	.word	index@(_ZN2at6native27unrolled_elementwise_kernelIZZZNS0_49_GLOBAL__N__b919a28f_16_Normalization_cu_5c38458736batch_norm_elementwise_backward_evalERKNS_6TensorES5_S5_S5_ENKUlvE_clEvENKUlvE0_clEvEUlfffE_St5arrayIPcLm4EELi4E23TrivialOffsetCalculatorILi3EjESC_ILi1EjENS0_6memory12LoadWithCastILi3EEENSF_13StoreWithCastILi1EEEEEviT_T0_T2_T3_T4_T5_)
	.align		4
        /*00b4*/ 	.word	index@(__assertfail)
	.align		4
        /*00b8*/ 	.word	index@(_ZN2at6native18elementwise_kernelILi128ELi4EZNS0_15gpu_kernel_implIZZZNS0_49_GLOBAL__N__b919a28f_16_Normalization_cu_5c38458736batch_norm_elementwise_backward_evalERKNS_6TensorES6_S6_S6_ENKUlvE_clEvENKUlvE_clEvEUldddE_EEvRNS_18TensorIteratorBaseERKT_EUliE_EEviT1_)
	.align		4
        /*00bc*/ 	.word	index@(__assertfail)
	.align		4
        /*00c0*/ 	.word	index@(_ZN2at6native27unrolled_elementwise_kernelIZZZNS0_49_GLOBAL__N__b919a28f_16_Normalization_cu_5c38458736batch_norm_elementwise_backward_evalERKNS_6TensorES5_S5_S5_ENKUlvE_clEvENKUlvE_clEvEUldddE_St5arrayIPcLm4EELi4E23TrivialOffsetCalculatorILi3EjESC_ILi1EjENS0_6memory12LoadWithCastILi3EEENSF_13StoreWithCastILi1EEEEEviT_T0_T2_T3_T4_T5_)
	.align		4
        /*00c4*/ 	.word	index@(__assertfail)
	.align		4
        /*00c8*/ 	.word	index@(_ZN2at6native18elementwise_kernelILi128ELi4EZNS0_15gpu_kernel_implIZZZNS0_49_GLOBAL__N__b919a28f_16_Normalization_cu_5c38458737batch_norm_elementwise_backward_trainERKNS_6TensorES6_S6_S6_S6_S6_S6_ENKUlvE0_clEvENKUlvE2_clEvEUlN3c108BFloat16ESA_fffffE_EEvRNS_18TensorIteratorBaseERKT_EUliE_EEviT1_)
	.align		4
        /*00cc*/ 	.word	index@(__assertfail)
	.align		4
        /*00d0*/ 	.word	index@(_ZN2at6native27unrolled_elementwise_kernelIZZZNS0_49_GLOBAL__N__b919a28f_16_Normalization_cu_5c38458737batch_norm_elementwise_backward_trainERKNS_6TensorES5_S5_S5_S5_S5_S5_ENKUlvE0_clEvENKUlvE2_clEvEUlN3c108BFloat16ES9_fffffE_St5arrayIPcLm8EELi4E23TrivialOffsetCalculatorILi7EjESE_ILi1EjENS0_6memory12LoadWithCastILi7EEENSH_13StoreWithCastILi1EEEEEviT_T0_T2_T3_T4_T5_)
	.align		4
        /*00d4*/ 	.word	index@(__assertfail)
	.align		4
        /*00d8*/ 	.word	index@(_ZN2at6native18elementwise_kernelILi128ELi4EZNS0_15gpu_kernel_implIZZZNS0_49_GLOBAL__N__b919a28f_16_Normalization_cu_5c38458737batch_norm_elementwise_backward_trainERKNS_6TensorES6_S6_S6_S6_S6_S6_ENKUlvE0_clEvENKUlvE1_clEvEUlN3c104HalfESA_fffffE_EEvRNS_18TensorIteratorBaseERKT_EUliE_EEviT1_)
	.align		4
        /*00dc*/ 	.word	index@(__assertfail)
	.align		4
        /*00e0*/ 	.word	index@(_ZN2at6native27unrolled_elementwise_kernelIZZZNS0_49_GLOBAL__N__b919a28f_16_Normalization_cu_5c38458737batch_norm_elementwise_backward_trainERKNS_6TensorES5_S5_S5_S5_S5_S5_ENKUlvE0_clEvENKUlvE1_clEvEUlN3c104HalfES9_fffffE_St5arrayIPcLm8EELi4E23TrivialOffsetCalculatorILi7EjESE_ILi1EjENS0_6memory12LoadWithCastILi7EEENSH_13StoreWithCastILi1EEEEEviT_T0_T2_T3_T4_T5_)
	.align		4
        /*00e4*/ 	.word	index@(__assertfail)
	.align		4
        /*00e8*/ 	.word	index@(_ZN2at6native18elementwise_kernelILi128ELi4EZNS0_15gpu_kernel_implIZZZNS0_49_GLOBAL__N__b919a28f_16_Normalization_cu_5c38458737batch_norm_elementwise_backward_trainERKNS_6TensorES6_S6_S6_S6_S6_S6_ENKUlvE0_clEvENKUlvE0_clEvEUlfffffffE_EEvRNS_18TensorIteratorBaseERKT_EUliE_EEviT1_)
	.align		4
        /*00ec*/ 	.word	index@(__assertfail)
	.align		4
        /*00f0*/ 	.word	index@(_ZN2at6native27unrolled_elementwise_kernelIZZZNS0_49_GLOBAL__N__b919a28f_16_Normalization_cu_5c38458737batch_norm_elementwise_backward_trainERKNS_6TensorES5_S5_S5_S5_S5_S5_ENKUlvE0_clEvENKUlvE0_clEvEUlfffffffE_St5arrayIPcLm8EELi4E23TrivialOffsetCalculatorILi7EjESC_ILi1EjENS0_6memory12LoadWithCastILi7EEENSF_13StoreWithCastILi1EEEEEviT_T0_T2_T3_T4_T5_)
	.align		4
        /*00f4*/ 	.word	index@(__assertfail)
	.align		4
        /*00f8*/ 	.word	index@(_ZN2at6native18elementwise_kernelILi128ELi4EZNS0_15gpu_kernel_implIZZZNS0_49_GLOBAL__N__b919a28f_16_Normalization_cu_5c38458737batch_norm_elementwise_backward_trainERKNS_6TensorES6_S6_S6_S6_S6_S6_ENKUlvE0_clEvENKUlvE_clEvEUldddddddE_EEvRNS_18TensorIteratorBaseERKT_EUliE_EEviT1_)
	.align		4
        /*00fc*/ 	.word	index@(__assertfail)
	.align		4
        /*0100*/ 	.word	index@(_ZN2at6native27unrolled_elementwise_kernelIZZZNS0_49_GLOBAL__N__b919a28f_16_Normalization_cu_5c38458737batch_norm_elementwise_backward_trainERKNS_6TensorES5_S5_S5_S5_S5_S5_ENKUlvE0_clEvENKUlvE_clEvEUldddddddE_St5arrayIPcLm8EELi4E23TrivialOffsetCalculatorILi7EjESC_ILi1EjENS0_6memory12LoadWithCastILi7EEENSF_13StoreWithCastILi1EEEEEviT_T0_T2_T3_T4_T5_)
	.align		4
        /*0104*/ 	.word	index@(__assertfail)
	.align		4
        /*0108*/ 	.word	index@(_ZN2at6native18elementwise_kernelILi128ELi4EZNS0_15gpu_kernel_implIZZZNS0_49_GLOBAL__N__b919a28f_16_Normalization_cu_5c38458722batch_norm_elementwiseERKNS_6TensorES6_RKSt8optionalIS4_ESA_S6_S6_ENKUlvE0_clEvENKUlvE2_clEvEUlN3c104HalfEffffE_EEvRNS_18TensorIteratorBaseERKT_EUliE_EEviT1_)
	.align		4
        /*010c*/ 	.word	index@(__assertfail)
	.align		4
        /*0110*/ 	.word	index@(_ZN2at6native27unrolled_elementwise_kernelIZZZNS0_49_GLOBAL__N__b919a28f_16_Normalization_cu_5c38458722batch_norm_elementwiseERKNS_6TensorES5_RKSt8optionalIS3_ES9_S5_S5_ENKUlvE0_clEvENKUlvE2_clEvEUlN3c104HalfEffffE_St5arrayIPcLm6EELi4E23TrivialOffsetCalculatorILi5EjESI_ILi1EjENS0_6memory12LoadWithCastILi5EEENSL_13StoreWithCastILi1EEEEEviT_T0_T2_T3_T4_T5_)
	.align		4
        /*0114*/ 	.word	index@(__assertfail)
	.align		4
        /*0118*/ 	.word	index@(_ZN2at6native18elementwise_kernelILi128ELi4EZNS0_15gpu_kernel_implIZZZNS0_49_GLOBAL__N__b919a28f_16_Normalization_cu_5c38458722batch_norm_elementwiseERKNS_6TensorES6_RKSt8optionalIS4_ESA_S6_S6_ENKUlvE0_clEvENKUlvE1_clEvEUlN3c108BFloat16EffffE_EEvRNS_18TensorIteratorBaseERKT_EUliE_EEviT1_)
	.align		4
        /*011c*/ 	.word	index@(__assertfail)
	.align		4
        /*0120*/ 	.word	index@(_ZN2at6native27unrolled_elementwise_kernelIZZZNS0_49_GLOBAL__N__b919a28f_16_Normalization_cu_5c38458722batch_norm_elementwiseERKNS_6TensorES5_RKSt8optionalIS3_ES9_S5_S5_ENKUlvE0_clEvENKUlvE1_clEvEUlN3c108BFloat16EffffE_St5arrayIPcLm6EELi4E23TrivialOffsetCalculatorILi5EjESI_ILi1EjENS0_6memory12LoadWithCastILi5EEENSL_13StoreWithCastILi1EEEEEviT_T0_T2_T3_T4_T5_)
	.align		4
        /*0124*/ 	.word	index@(__assertfail)
	.align		4
        /*0128*/ 	.word	index@(_ZN2at6native18elementwise_kernelILi128ELi4EZNS0_15gpu_kernel_implIZZZNS0_49_GLOBAL__N__b919a28f_16_Normalization_cu_5c38458722batch_norm_elementwiseERKNS_6TensorES6_RKSt8optionalIS4_ESA_S6_S6_ENKUlvE0_clEvENKUlvE0_clEvEUlfffffE_EEvRNS_18TensorIteratorBaseERKT_EUliE_EEviT1_)
	.align		4
        /*012c*/ 	.word	index@(__assertfail)
	.align		4
        /*0130*/ 	.word	index@(_ZN2at6native27unrolled_elementwise_kernelIZZZNS0_49_GLOBAL__N__b919a28f_16_Normalization_cu_5c38458722batch_norm_elementwiseERKNS_6TensorES5_RKSt8optionalIS3_ES9_S5_S5_ENKUlvE0_clEvENKUlvE0_clEvEUlfffffE_St5arrayIPcLm6EELi4E23TrivialOffsetCalculatorILi5EjESG_ILi1EjENS0_6memory12LoadWithCastILi5EEENSJ_13StoreWithCastILi1EEEEEviT_T0_T2_T3_T4_T5_)
	.align		4
        /*0134*/ 	.word	index@(__assertfail)
	.align		4
        /*0138*/ 	.word	index@(_ZN2at6native18elementwise_kernelILi128ELi4EZNS0_15gpu_kernel_implIZZZNS0_49_GLOBAL__N__b919a28f_16_Normalization_cu_5c38458722batch_norm_elementwiseERKNS_6TensorES6_RKSt8optionalIS4_ESA_S6_S6_ENKUlvE0_clEvENKUlvE_clEvEUldddddE_EEvRNS_18TensorIteratorBaseERKT_EUliE_EEviT1_)
	.align		4
        /*013c*/ 	.word	index@(__assertfail)
	.align		4
        /*0140*/ 	.word	index@(_ZN2at6native27unrolled_elementwise_kernelIZZZNS0_49_GLOBAL__N__b919a28f_16_Normalization_cu_5c38458722batch_norm_elementwiseERKNS_6TensorES5_RKSt8optionalIS3_ES9_S5_S5_ENKUlvE0_clEvENKUlvE_clEvEUldddddE_St5arrayIPcLm6EELi4E23TrivialOffsetCalculatorILi5EjESG_ILi1EjENS0_6memory12LoadWithCastILi5EEENSJ_13StoreWithCastILi1EEEEEviT_T0_T2_T3_T4_T5_)
	.align		4
        /*0144*/ 	.word	index@(__assertfail)
	.align		4
        /*0148*/ 	.word	0x00000000
	.align		4
        /*014c*/ 	.word	0xfffffffe
	.align		4
        /*0150*/ 	.word	0x00000000
	.align		4
        /*0154*/ 	.word	0xfffffffd
	.align		4
        /*0158*/ 	.word	0x00000000
	.align		4
        /*015c*/ 	.word	0xfffffffc


//--------------------- .nv.constant4             --------------------------
	.section	.nv.constant4,"a",@progbits
	.align	8
	.align		8
.nv.constant4:
        /*0000*/ 	.dword	__unnamed_1
	.align		8
        /*0008*/ 	.dword	__unnamed_2
	.align		8
        /*0010*/ 	.dword	__unnamed_3
	.align		8
        /*0018*/ 	.dword	__unnamed_4
	.align		8
        /*0020*/ 	.dword	__unnamed_5
	.align		8
        /*0028*/ 	.dword	__unnamed_6
	.align		8
        /*0030*/ 	.dword	__unnamed_7
	.align		8
        /*0038*/ 	.dword	__unnamed_8
	.align		8
        /*0040*/ 	.dword	_ZN47_INTERNAL_b919a28f_16_Normalization_cu_5c3845874cuda3std3__45__cpo5beginE
	.align		8
        /*0048*/ 	.dword	_ZN47_INTERNAL_b919a28f_16_Normalization_cu_5c3845874cuda3std3__45__cpo3endE
	.align		8
        /*0050*/ 	.dword	_ZN47_INTERNAL_b919a28f_16_Normalization_cu_5c3845874cuda3std3__45__cpo6cbeginE
	.align		8
        /*0058*/ 	.dword	_ZN47_INTERNAL_b919a28f_16_Normalization_cu_5c3845874cuda3std3__45__cpo4cendE
	.align		8
        /*0060*/ 	.dword	_ZN47_INTERNAL_b919a28f_16_Normalization_cu_5c3845874cuda3std3__45__cpo6rbeginE
	.align		8
        /*0068*/ 	.dword	_ZN47_INTERNAL_b919a28f_16_Normalization_cu_5c3845874cuda3std3__45__cpo4rendE
	.align		8
        /*0070*/ 	.dword	_ZN47_INTERNAL_b919a28f_16_Normalization_cu_5c3845874cuda3std3__45__cpo7crbeginE
	.align		8
        /*0078*/ 	.dword	_ZN47_INTERNAL_b919a28f_16_Normalization_cu_5c3845874cuda3std3__45__cpo5crendE
	.align		8
        /*0080*/ 	.dword	_ZN47_INTERNAL_b919a28f_16_Normalization_cu_5c3845874cuda3std3__449_GLOBAL__N__b919a28f_16_Normalization_cu_5c3845876ignoreE
	.align		8
        /*0088*/ 	.dword	_ZN47_INTERNAL_b919a28f_16_Normalization_cu_5c3845874cuda3std3__419piecewise_constructE
	.align		8
        /*0090*/ 	.dword	_ZN47_INTERNAL_b919a28f_16_Normalization_cu_5c3845874cuda3std3__48in_placeE
	.align		8
        /*0098*/ 	.dword	_ZN47_INTERNAL_b919a28f_16_Normalization_cu_5c3845874cuda3std3__420unreachable_sentinelE
	.align		8
        /*00a0*/ 	.dword	_ZN47_INTERNAL_b919a28f_16_Normalization_cu_5c3845874cuda3std6ranges3__45__cpo4swapE
	.align		8
        /*00a8*/ 	.dword	_ZN47_INTERNAL_b919a28f_16_Normalization_cu_5c3845874cuda3std6ranges3__45__cpo9iter_moveE
	.align		8
        /*00b0*/ 	.dword	_ZN47_INTERNAL_b919a28f_16_Normalization_cu_5c3845874cuda3std6ranges3__45__cpo5beginE
	.align		8
        /*00b8*/ 	.dword	_ZN47_INTERNAL_b919a28f_16_Normalization_cu_5c3845874cuda3std6ranges3__45__cpo3endE
	.align		8
        /*00c0*/ 	.dword	_ZN47_INTERNAL_b919a28f_16_Normalization_cu_5c3845874cuda3std6ranges3__45__cpo6cbeginE
	.align		8
        /*00c8*/ 	.dword	_ZN47_INTERNAL_b919a28f_16_Normalization_cu_5c3845874cuda3std6ranges3__45__cpo4cendE
	.align		8
        /*00d0*/ 	.dword	_ZN47_INTERNAL_b919a28f_16_Normalization_cu_5c3845874cuda3std6ranges3__45__cpo7advanceE
	.align		8
        /*00d8*/ 	.dword	_ZN47_INTERNAL_b919a28f_16_Normalization_cu_5c3845874cuda3std6ranges3__45__cpo9iter_swapE
	.align		8
        /*00e0*/ 	.dword	_ZN47_INTERNAL_b919a28f_16_Normalization_cu_5c3845874cuda3std6ranges3__45__cpo4nextE
	.align		8
        /*00e8*/ 	.dword	_ZN47_INTERNAL_b919a28f_16_Normalization_cu_5c3845874cuda3std6ranges3__45__cpo4prevE
	.align		8
        /*00f0*/ 	.dword	_ZN47_INTERNAL_b919a28f_16_Normalization_cu_5c3845874cuda3std6ranges3__45__cpo4dataE
	.align		8
        /*00f8*/ 	.dword	_ZN47_INTERNAL_b919a28f_16_Normalization_cu_5c3845874cuda3std6ranges3__45__cpo5cdataE
	.align		8
        /*0100*/ 	.dword	_ZN47_INTERNAL_b919a28f_16_Normalization_cu_5c3845874cuda3std6ranges3__45__cpo4sizeE
	.align		8
        /*0108*/ 	.dword	_ZN47_INTERNAL_b919a28f_16_Normalization_cu_5c3845874cuda3std6ranges3__45__cpo5ssizeE
	.align		8
        /*0110*/ 	.dword	_ZN47_INTERNAL_b919a28f_16_Normalization_cu_5c3845874cuda3std6ranges3__45__cpo8distanceE
	.align		8
        /*0118*/ 	.dword	_ZN47_INTERNAL_b919a28f_16_Normalization_cu_5c3845876thrust24THRUST_300001_SM_1000_NS6system6detail10sequential3seqE
	.align		8
        /*0120*/ 	.dword	$str$13
	.align		8
        /*0128*/ 	.dword	$str$14
	.align		8
        /*0130*/ 	.dword	__assertfail


//--------------------- .text._ZN2at6native49_GLOBAL__N__b919a28f_16_Normalization_cu_5c38458745unrolled_elementwise_kernel_for_multi_outputsILi3EZZZNS1_34batch_norm_update_stats_and_invertERKNS_6TensorES5_S5_S5_ddlENKUlvE_clEvENKUlvE2_clEvEUlffN3c108BFloat16ES9_E_St5arrayIPcLm7EE16OffsetCalculatorILi4EjLb0EESE_ILi3EjLb0EEEEviT0_T1_T2_T3_ --------------------------
	.section	.text._ZN2at6native49_GLOBAL__N__b919a28f_16_Normalization_cu_5c38458745unrolled_elementwise_kernel_for_multi_outputsILi3EZZZNS1_34batch_norm_update_stats_and_invertERKNS_6TensorES5_S5_S5_ddlENKUlvE_clEvENKUlvE2_clEvEUlffN3c108BFloat16ES9_E_St5arrayIPcLm7EE16OffsetCalculatorILi4EjLb0EESE_ILi3EjLb0EEEEviT0_T1_T2_T3_,"ax",@progbits
	.align	128
.text._ZN2at6native49_GLOBAL__N__b919a28f_16_Normalization_cu_5c38458745unrolled_elementwise_kernel_for_multi_outputsILi3EZZZNS1_34batch_norm_update_stats_and_invertERKNS_6TensorES5_S5_S5_ddlENKUlvE_clEvENKUlvE2_clEvEUlffN3c108BFloat16ES9_E_St5arrayIPcLm7EE16OffsetCalculatorILi4EjLb0EESE_ILi3EjLb0EEEEviT0_T1_T2_T3_:
        .type           _ZN2at6native49_GLOBAL__N__b919a28f_16_Normalization_cu_5c38458745unrolled_elementwise_kernel_for_multi_outputsILi3EZZZNS1_34batch_norm_update_stats_and_invertERKNS_6TensorES5_S5_S5_ddlENKUlvE_clEvENKUlvE2_clEvEUlffN3c108BFloat16ES9_E_St5arrayIPcLm7EE16OffsetCalculatorILi4EjLb0EESE_ILi3EjLb0EEEEviT0_T1_T2_T3_,@function
        .size           _ZN2at6native49_GLOBAL__N__b919a28f_16_Normalization_cu_5c38458745unrolled_elementwise_kernel_for_multi_outputsILi3EZZZNS1_34batch_norm_update_stats_and_invertERKNS_6TensorES5_S5_S5_ddlENKUlvE_clEvENKUlvE2_clEvEUlffN3c108BFloat16ES9_E_St5arrayIPcLm7EE16OffsetCalculatorILi4EjLb0EESE_ILi3EjLb0EEEEviT0_T1_T2_T3_,(.L_x_27243 - _ZN2at6native49_GLOBAL__N__b919a28f_16_Normalization_cu_5c38458745unrolled_elementwise_kernel_for_multi_outputsILi3EZZZNS1_34batch_norm_update_stats_and_invertERKNS_6TensorES5_S5_S5_ddlENKUlvE_clEvENKUlvE2_clEvEUlffN3c108BFloat16ES9_E_St5arrayIPcLm7EE16OffsetCalculatorILi4EjLb0EESE_ILi3EjLb0EEEEviT0_T1_T2_T3_)
        .other          _ZN2at6native49_GLOBAL__N__b919a28f_16_Normalization_cu_5c38458745unrolled_elementwise_kernel_for_multi_outputsILi3EZZZNS1_34batch_norm_update_stats_and_invertERKNS_6TensorES5_S5_S5_ddlENKUlvE_clEvENKUlvE2_clEvEUlffN3c108BFloat16ES9_E_St5arrayIPcLm7EE16OffsetCalculatorILi4EjLb0EESE_ILi3EjLb0EEEEviT0_T1_T2_T3_,@"STO_CUDA_ENTRY STV_DEFAULT"
_ZN2at6native49_GLOBAL__N__b919a28f_16_Normalization_cu_5c38458745unrolled_elementwise_kernel_for_multi_outputsILi3EZZZNS1_34batch_norm_update_stats_and_invertERKNS_6TensorES5_S5_S5_ddlENKUlvE_clEvENKUlvE2_clEvEUlffN3c108BFloat16ES9_E_St5arrayIPcLm7EE16OffsetCalculatorILi4EjLb0EESE_ILi3EjLb0EEEEviT0_T1_T2_T3_:
[----:B------:R-:W-:Y:S01]  /*0000*/  LDC R1, c[0x0][0x37c] ;  /* 0x0000df00ff017b82 */ /* 0x000fe20000000800 */
[----:B------:R-:W0:Y:S07]  /*0010*/  S2R R0, SR_TID.X ;  /* 0x0000000000007919 */ /* 0x000e2e0000002100 */
[----:B------:R-:W1:Y:S01]  /*0020*/  S2UR UR4, SR_CTAID.X ;  /* 0x00000000000479c3 */ /* 0x000e620000002500 */
[----:B------:R-:W1:Y:S01]  /*0030*/  LDCU UR5, c[0x0][0x380] ;  /* 0x00007000ff0577ac */ /* 0x000e620008000800 */
[----:B------:R-:W-:Y:S01]  /*0040*/  BSSY.RECONVERGENT B0, `(.L_x_0) ;  /* 0x0000c52000007945 */ /* 0x000fe20003800200 */
[----:B------:R-:W-:Y:S01]  /*0050*/  HFMA2 R41, -RZ, RZ, 0, 0 ;  /* 0x00000000ff297431 */ /* 0x000fe200000001ff */
[----:B------:R-:W-:Y:S01]  /*0060*/  PRMT R40, RZ, 0x7610, R40 ;  /* 0x00007610ff287816 */ /* 0x000fe20000000028 */
[----:B------:R-:W2:Y:S01]  /*0070*/  LDCU.64 UR8, c[0x0][0x358] ;  /* 0x00006b00ff0877ac */ /* 0x000ea20008000a00 */
[----:B------:R-:W-:-:S02]  /*0080*/  PRMT R39, RZ, 0x7610, R39 ;  /* 0x00007610ff277816 */ /* 0x000fc40000000027 */
[----:B------:R-:W-:Y:S02]  /*0090*/  CS2R R36, SRZ ;  /* 0x0000000000247805 */ /* 0x000fe4000001ff00 */
[----:B------:R-:W-:Y:S02]  /*00a0*/  PRMT R38, RZ, 0x7610, R38 ;  /* 0x00007610ff267816 */ /* 0x000fe40000000026 */
[----:B------:R-:W-:Y:S02]  /*00b0*/  CS2R R12, SRZ ;  /* 0x00000000000c7805 */ /* 0x000fe4000001ff00 */
[----:B------:R-:W-:Y:S02]  /*00c0*/  PRMT R10, RZ, 0x7610, R10 ;  /* 0x00007610ff0a7816 */ /* 0x000fe4000000000a */
[----:B------:R-:W-:Y:S02]  /*00d0*/  CS2R R16, SRZ ;  /* 0x0000000000107805 */ /* 0x000fe4000001ff00 */
        /* <DEDUP_REMOVED lines=9> */
[----:B------:R-:W-:Y:S01]  /*0170*/  PRMT R22, RZ, 0x7610, R22 ;  /* 0x00007610ff167816 */ /* 0x000fe20000000016 */
[----:B-1----:R-:W-:Y:S01]  /*0180*/  UIMAD UR5, UR4, -0x400, UR5 ;  /* 0xfffffc00040578a4 */ /* 0x002fe2000f8e0205 */
[----:B------:R-:W-:Y:S02]  /*0190*/  PRMT R23, RZ, 0x7610, R23 ;  /* 0x00007610ff177816 */ /* 0x000fe40000000017 */
[----:B------:R-:W-:Y:S02]  /*01a0*/  PRMT R2, RZ, 0x7610, R2 ;  /* 0x00007610ff027816 */ /* 0x000fe40000000002 */
[----:B------:R-:W-:-:S02]  /*01b0*/  PRMT R3, RZ, 0x7610, R3 ;  /* 0x00007610ff037816 */ /* 0x000fc40000000003 */
[----:B0-----:R-:W-:Y:S02]  /*01c0*/  ISETP.GE.AND P0, PT, R0, UR5, PT ;  /* 0x0000000500007c0c */ /* 0x001fe4000bf06270 */
[----:B------:R-:W-:Y:S02]  /*01d0*/  PRMT R6, RZ, 0x7610, R6 ;  /* 0x00007610ff067816 */ /* 0x000fe40000000006 */
[----:B------:R-:W-:Y:S02]  /*01e0*/  PRMT R7, RZ, 0x7610, R7 ;  /* 0x00007610ff077816 */ /* 0x000fe40000000007 */
[----:B------:R-:W-:Y:S02]  /*01f0*/  PRMT R35, RZ, 0x7610, R35 ;  /* 0x00007610ff237816 */ /* 0x000fe40000000023 */
[----:B------:R-:W-:-:S05]  /*0200*/  MOV R32, RZ ;  /* 0x000000ff00207202 */ /* 0x000fca0000000f00 */
[----:B--2---:R-:W-:Y:S05]  /*0210*/  @P0 BRA `(.L_x_1) ;  /* 0x000000c000d00947 */ /* 0x004fea0003800000 */
[----:B------:R-:W0:Y:S01]  /*0220*/  LDC R33, c[0x0][0x3d8] ;  /* 0x0000f600ff217b82 */ /* 0x000e220000000800 */
[----:B------:R-:W-:Y:S02]  /*0230*/  MOV R34, 0xffffffff ;  /* 0xffffffff00227802 */ /* 0x000fe40000000f00 */
[----:B------:R-:W-:Y:S02]  /*0240*/  CS2R R36, SRZ ;  /* 0x0000000000247805 */ /* 0x000fe4000001ff00 */
[----:B------:R-:W-:Y:S02]  /*0250*/  MOV R51, RZ ;  /* 0x000000ff00337202 */ /* 0x000fe40000000f00 */
[----:B------:R-:W-:Y:S02]  /*0260*/  MOV R52, RZ ;  /* 0x000000ff00347202 */ /* 0x000fe40000000f00 */
[C---:B0-----:R-:W-:Y:S02]  /*0270*/  ISETP.NE.AND P0, PT, R33.reuse, RZ, PT ;  /* 0x000000ff2100720c */ /* 0x041fe40003f05270 */
[----:B------:R-:W-:-:S04]  /*0280*/  VIADDMNMX.U32 R34, R33, R34, 0x18, PT ;  /* 0x0000001821227446 */ /* 0x000fc80003800022 */
[----:B------:R-:W-:-:S07]  /*0290*/  IADD3 R34, PT, PT, R34, 0x1, RZ ;  /* 0x0000000122227810 */ /* 0x000fce0007ffe0ff */
[----:B------:R-:W-:Y:S05]  /*02a0*/  @!P0 BRA `(.L_x_2) ;  /* 0x0000001400d88947 */ /* 0x000fea0003800000 */
[----:B------:R-:W0:Y:S01]  /*02b0*/  LDCU.64 UR10, c[0x0][0x3e0] ;  /* 0x00007c00ff0a77ac */ /* 0x000e220008000a00 */
[----:B------:R-:W-:Y:S01]  /*02c0*/  HFMA2 R24, -RZ, RZ, 0, 0 ;  /* 0x00000000ff187431 */ /* 0x000fe200000001ff */
[----:B------:R-:W-:Y:S01]  /*02d0*/  ISETP.NE.AND P1, PT, R33, 0x1, PT ;  /* 0x000000012100780c */ /* 0x000fe20003f25270 */
[----:B------:R-:W-:Y:S01]  /*02e0*/  USHF.L.U32 UR6, UR4, 0xa, URZ ;  /* 0x0000000a04067899 */ /* 0x000fe200080006ff */
[----:B------:R-:W1:Y:S05]  /*02f0*/  LDCU UR7, c[0x0][0x3dc] ;  /* 0x00007b80ff0777ac */ /* 0x000e6a0008000800 */
[----:B------:R-:W-:Y:S01]  /*0300*/  LOP3.LUT R25, R0, UR6, RZ, 0xfc, !PT ;  /* 0x0000000600197c12 */ /* 0x000fe2000f8efcff */
[----:B------:R-:W2:Y:S01]  /*0310*/  LDCU.64 UR12, c[0x0][0x508] ;  /* 0x0000a100ff0c77ac */ /* 0x000ea20008000a00 */
[----:B------:R-:W3:Y:S03]  /*0320*/  LDCU.64 UR14, c[0x0][0x510] ;  /* 0x0000a200ff0e77ac */ /* 0x000ee60008000a00 */
[----:B0-----:R-:W-:-:S05]  /*0330*/  IMAD.HI.U32 R26, R25, UR10, R24 ;  /* 0x0000000a191a7c27 */ /* 0x001fca000f8e0018 */
[----:B------:R-:W-:-:S04]  /*0340*/  SHF.R.U32.HI R27, RZ, UR11, R26 ;  /* 0x0000000bff1b7c19 */ /* 0x000fc8000801161a */
[----:B------:R-:W-:-:S05]  /*0350*/  IADD3 R24, PT, PT, -R27, RZ, RZ ;  /* 0x000000ff1b187210 */ /* 0x000fca0007ffe1ff */
[----:B-1----:R-:W-:-:S04]  /*0360*/  IMAD R24, R24, UR7, R25 ;  /* 0x0000000718187c24 */ /* 0x002fc8000f8e0219 */
[C---:B--2---:R-:W-:Y:S02]  /*0370*/  IMAD R51, R24.reuse, UR12, RZ ;  /* 0x0000000c18337c24 */ /* 0x044fe4000f8e02ff */
[C---:B------:R-:W-:Y:S02]  /*0380*/  IMAD R52, R24.reuse, UR13, RZ ;  /* 0x0000000d18347c24 */ /* 0x040fe4000f8e02ff */
[C---:B---3--:R-:W-:Y:S02]  /*0390*/  IMAD R37, R24.reuse, UR14, RZ ;  /* 0x0000000e18257c24 */ /* 0x048fe4000f8e02ff */
[----:B------:R-:W-:Y:S01]  /*03a0*/  IMAD R36, R24, UR15, RZ ;  /* 0x0000000f18247c24 */ /* 0x000fe2000f8e02ff */
[----:B------:R-:W-:Y:S06]  /*03b0*/  @!P1 BRA `(.L_x_2) ;  /* 0x0000001400949947 */ /* 0x000fec0003800000 */
[----:B------:R-:W0:Y:S01]  /*03c0*/  LDCU.64 UR10, c[0x0][0x3e8] ;  /* 0x00007d00ff0a77ac */ /* 0x000e220008000a00 */
[----:B------:R-:W-:Y:S02]  /*03d0*/  MOV R26, RZ ;  /* 0x000000ff001a7202 */ /* 0x000fe40000000f00 */
[----:B------:R-:W-:Y:S01]  /*03e0*/  ISETP.NE.AND P1, PT, R34, 0x2, PT ;  /* 0x000000022200780c */ /* 0x000fe20003f25270 */
[----:B------:R-:W1:Y:S01]  /*03f0*/  LDCU UR6, c[0x0][0x3f0] ;  /* 0x00007e00ff0677ac */ /* 0x000e620008000800 */
[----:B------:R-:W2:Y:S01]  /*0400*/  LDCU.64 UR12, c[0x0][0x518] ;  /* 0x0000a300ff0c77ac */ /* 0x000ea20008000a00 */
[----:B------:R-:W3:Y:S01]  /*0410*/  LDCU.64 UR14, c[0x0][0x520] ;  /* 0x0000a400ff0e77ac */ /* 0x000ee20008000a00 */
[----:B0-----:R-:W-:-:S05]  /*0420*/  IMAD.HI.U32 R24, R27, UR11, R26 ;  /* 0x0000000b1b187c27 */ /* 0x001fca000f8e001a */
[----:B-1----:R-:W-:-:S04]  /*0430*/  SHF.R.U32.HI R25, RZ, UR6, R24 ;  /* 0x00000006ff197c19 */ /* 0x002fc80008011618 */
[----:B------:R-:W-:-:S05]  /*0440*/  IADD3 R26, PT, PT, -R25, RZ, RZ ;  /* 0x000000ff191a7210 */ /* 0x000fca0007ffe1ff */
[----:B------:R-:W-:-:S04]  /*0450*/  IMAD R26, R26, UR10, R27 ;  /* 0x0000000a1a1a7c24 */ /* 0x000fc8000f8e021b */
[C---:B--2---:R-:W-:Y:S02]  /*0460*/  IMAD R51, R26.reuse, UR12, R51 ;  /* 0x0000000c1a337c24 */ /* 0x044fe4000f8e0233 */
[C---:B------:R-:W-:Y:S02]  /*0470*/  IMAD R52, R26.reuse, UR13, R52 ;  /* 0x0000000d1a347c24 */ /* 0x040fe4000f8e0234 */
[C---:B---3--:R-:W-:Y:S02]  /*0480*/  IMAD R37, R26.reuse, UR14, R37 ;  /* 0x0000000e1a257c24 */ /* 0x048fe4000f8e0225 */
[----:B------:R-:W-:Y:S01]  /*0490*/  IMAD R36, R26, UR15, R36 ;  /* 0x0000000f1a247c24 */ /* 0x000fe2000f8e0224 */
        /* <DEDUP_REMOVED lines=8> */
[----:B------:R-:W-:-:S04]  /*0520*/  SHF.R.U32.HI R27, RZ, UR7, R26 ;  /* 0x00000007ff1b7c19 */ /* 0x000fc8000801161a */
[----:B------:R-:W-:-:S05]  /*0530*/  IADD3 R24, PT, PT, -R27, RZ, RZ ;  /* 0x000000ff1b187210 */ /* 0x000fca0007ffe1ff */
[----:B-1----:R-:W-:-:S04]  /*0540*/  IMAD R24, R24, UR10, R25 ;  /* 0x0000000a18187c24 */ /* 0x002fc8000f8e0219 */
[C---:B--2---:R-:W-:Y:S02]  /*0550*/  IMAD R51, R24.reuse, UR12, R51 ;  /* 0x0000000c18337c24 */ /* 0x044fe4000f8e0233 */
[C---:B------:R-:W-:Y:S02]  /*0560*/  IMAD R52, R24.reuse, UR13, R52 ;  /* 0x0000000d18347c24 */ /* 0x040fe4000f8e0234 */
[C---:B---3--:R-:W-:Y:S02]  /*0570*/  IMAD R37, R24.reuse, UR14, R37 ;  /* 0x0000000e18257c24 */ /* 0x048fe4000f8e0225 */
[----:B------:R-:W-:Y:S01]  /*0580*/  IMAD R36, R24, UR15, R36 ;  /* 0x0000000f18247c24 */ /* 0x000fe2000f8e0224 */
[----:B------:R-:W-:Y:S06]  /*0590*/  @!P1 BRA `(.L_x_2) ;  /* 0x00000014001c9947 */ /* 0x000fec0003800000 */
[----:B------:R-:W0:Y:S01]  /*05a0*/  LDCU.64 UR10, c[0x0][0x400] ;  /* 0x00008000ff0a77ac */ /* 0x000e220008000a00 */
[----:B------:R-:W-:Y:S01]  /*05b0*/  HFMA2 R26, -RZ, RZ, 0, 0 ;  /* 0x00000000ff1a7431 */ /* 0x000fe200000001ff */
        /* <DEDUP_REMOVED lines=298> */
[----:B------:R-:W-:Y:S01]  /*1860*/  ISETP.NE.AND P1, PT, R34, 0x18, PT ;  /* 0x000000182200780c */ /* 0x000fe20003f25270 */
[----:B------:R-:W0:Y:S01]  /*1870*/  LDCU.64 UR10, c[0x0][0x4f0] ;  /* 0x00009e00ff0a77ac */ /* 0x000e220008000a00 */
[----:B------:R-:W-:Y:S01]  /*1880*/  MOV R42, RZ ;  /* 0x000000ff002a7202 */ /* 0x000fe20000000f00 */
[----:B------:R-:W1:Y:S01]  /*1890*/  LDCU UR6, c[0x0][0x4f8] ;  /* 0x00009f00ff0677ac */ /* 0x000e620008000800 */
[----:B------:R-:W2:Y:S09]  /*18a0*/  LDCU.64 UR12, c[0x0][0x678] ;  /* 0x0000cf00ff0c77ac */ /* 0x000eb20008000a00 */
[----:B------:R-:W3:Y:S01]  /*18b0*/  @P1 LDC.64 R24, c[0x0][0x500] ;  /* 0x00014000ff181b82 */ /* 0x000ee20000000a00 */
[----:B0-----:R-:W-:-:S07]  /*18c0*/  IMAD.HI.U32 R38, R43, UR11, R42 ;  /* 0x0000000b2b267c27 */ /* 0x001fce000f8e002a */
[----:B------:R-:W0:Y:S01]  /*18d0*/  @P1 LDC R45, c[0x0][0x4fc] ;  /* 0x00013f00ff2d1b82 */ /* 0x000e220000000800 */
[----:B-1----:R-:W-:Y:S01]  /*18e0*/  SHF.R.U32.HI R39, RZ, UR6, R38 ;  /* 0x00000006ff277c19 */ /* 0x002fe20008011626 */
[----:B------:R-:W1:Y:S01]  /*18f0*/  LDCU.64 UR6, c[0x0][0x680] ;  /* 0x0000d000ff0677ac */ /* 0x000e620008000a00 */
[----:B------:R-:W-:Y:S02]  /*1900*/  @P1 MOV R38, RZ ;  /* 0x000000ff00261202 */ /* 0x000fe40000000f00 */
[----:B------:R-:W-:-:S03]  /*1910*/  IADD3 R42, PT, PT, -R39, RZ, RZ ;  /* 0x000000ff272a7210 */ /* 0x000fc60007ffe1ff */
[----:B------:R-:W4:Y:S02]  /*1920*/  @P1 LDC.64 R26, c[0x0][0x688] ;  /* 0x0001a200ff1a1b82 */ /* 0x000f240000000a00 */
[----:B------:R-:W-:-:S06]  /*1930*/  IMAD R42, R42, UR10, R43 ;  /* 0x0000000a2a2a7c24 */ /* 0x000fcc000f8e022b */
[----:B------:R-:W5:Y:S01]  /*1940*/  @P1 LDC.64 R28, c[0x0][0x690] ;  /* 0x0001a400ff1c1b82 */ /* 0x000f620000000a00 */
[----:B---3--:R-:W-:-:S04]  /*1950*/  @P1 IMAD.HI.U32 R24, R39, R24, R38 ;  /* 0x0000001827181227 */ /* 0x008fc800078e0026 */
[C---:B--2---:R-:W-:Y:S01]  /*1960*/  IMAD R51, R42.reuse, UR12, R51 ;  /* 0x0000000c2a337c24 */ /* 0x044fe2000f8e0233 */
[----:B------:R-:W-:Y:S01]  /*1970*/  @P1 SHF.R.U32.HI R24, RZ, R25, R24 ;  /* 0x00000019ff181219 */ /* 0x000fe20000011618 */
[C---:B------:R-:W-:Y:S02]  /*1980*/  IMAD R52, R42.reuse, UR13, R52 ;  /* 0x0000000d2a347c24 */ /* 0x040fe4000f8e0234 */
[----:B-1----:R-:W-:Y:S01]  /*1990*/  IMAD R37, R42, UR6, R37 ;  /* 0x000000062a257c24 */ /* 0x002fe2000f8e0225 */
[----:B------:R-:W-:Y:S01]  /*19a0*/  @P1 IADD3 R38, PT, PT, -R24, RZ, RZ ;  /* 0x000000ff18261210 */ /* 0x000fe20007ffe1ff */
[----:B------:R-:W-:-:S04]  /*19b0*/  IMAD R36, R42, UR7, R36 ;  /* 0x000000072a247c24 */ /* 0x000fc8000f8e0224 */
[----:B0-----:R-:W-:-:S04]  /*19c0*/  @P1 IMAD R38, R38, R45, R39 ;  /* 0x0000002d26261224 */ /* 0x001fc800078e0227 */
[C---:B----4-:R-:W-:Y:S02]  /*19d0*/  @P1 IMAD R51, R38.reuse, R26, R51 ;  /* 0x0000001a26331224 */ /* 0x050fe400078e0233 */
[C---:B------:R-:W-:Y:S02]  /*19e0*/  @P1 IMAD R52, R38.reuse, R27, R52 ;  /* 0x0000001b26341224 */ /* 0x040fe400078e0234 */
[C---:B-----5:R-:W-:Y:S02]  /*19f0*/  @P1 IMAD R37, R38.reuse, R28, R37 ;  /* 0x0000001c26251224 */ /* 0x060fe400078e0225 */
[----:B------:R-:W-:-:S07]  /*1a00*/  @P1 IMAD R36, R38, R29, R36 ;  /* 0x0000001d26241224 */ /* 0x000fce00078e0224 */
.L_x_2:
[----:B------:R-:W0:Y:S08]  /*1a10*/  LDC.64 R48, c[0x0][0x3b8] ;  /* 0x0000ee00ff307b82 */ /* 0x000e300000000a00 */
[----:B------:R-:W1:Y:S08]  /*1a20*/  LDC.64 R46, c[0x0][0x3c0] ;  /* 0x0000f000ff2e7b82 */ /* 0x000e700000000a00 */
[----:B------:R-:W2:Y:S08]  /*1a30*/  LDC.64 R44, c[0x0][0x3c8] ;  /* 0x0000f200ff2c7b82 */ /* 0x000eb00000000a00 */
[----:B------:R-:W3:Y:S01]  /*1a40*/  LDC.64 R42, c[0x0][0x3d0] ;  /* 0x0000f400ff2a7b82 */ /* 0x000ee20000000a00 */
[----:B0-----:R-:W-:-:S04]  /*1a50*/  IMAD.WIDE.U32 R50, R51, 0x4, R48 ;  /* 0x0000000433327825 */ /* 0x001fc800078e0030 */
[----:B-1----:R-:W-:-:S04]  /*1a60*/  IMAD.WIDE.U32 R28, R52, 0x4, R46 ;  /* 0x00000004341c7825 */ /* 0x002fc800078e002e */
[----:B--2---:R-:W-:Y:S02]  /*1a70*/  IMAD.WIDE.U32 R26, R37, 0x2, R44 ;  /* 0x00000002251a7825 */ /* 0x004fe400078e002c */
[----:B------:R0:W5:Y:S04]  /*1a80*/  LDG.E R37, desc[UR8][R28.64] ;  /* 0x000000081c257981 */ /* 0x000168000c1e1900 */
[----:B------:R0:W5:Y:S01]  /*1a90*/  LDG.E.U16 R38, desc[UR8][R26.64] ;  /* 0x000000081a267981 */ /* 0x000162000c1e1500 */
[----:B---3--:R-:W-:-:S03]  /*1aa0*/  IMAD.WIDE.U32 R24, R36, 0x2, R42 ;  /* 0x0000000224187825 */ /* 0x008fc600078e002a */
[----:B------:R0:W5:Y:S04]  /*1ab0*/  LDG.E R36, desc[UR8][R50.64] ;  /* 0x0000000832247981 */ /* 0x000168000c1e1900 */
[----:B------:R0:W5:Y:S01]  /*1ac0*/  LDG.E.U16 R39, desc[UR8][R24.64] ;  /* 0x0000000818277981 */ /* 0x000162000c1e1500 */
[----:B------:R-:W-:-:S04]  /*1ad0*/  IADD3 R52, PT, PT, R0, 0x80, RZ ;  /* 0x0000008000347810 */ /* 0x000fc80007ffe0ff */
[----:B------:R-:W-:-:S13]  /*1ae0*/  ISETP.GE.U32.AND P1, PT, R52, UR5, PT ;  /* 0x0000000534007c0c */ /* 0x000fda000bf26070 */
[----:B0-----:R-:W-:Y:S05]  /*1af0*/  @P1 BRA `(.L_x_1) ;  /* 0x000000a800981947 */ /* 0x001fea0003800000 */
[----:B------:R-:W-:Y:S01]  /*1b00*/  HFMA2 R53, -RZ, RZ, 0, 0 ;  /* 0x00000000ff357431 */ /* 0x000fe200000001ff */
[----:B------:R-:W-:Y:S02]  /*1b10*/  MOV R50, RZ ;  /* 0x000000ff00327202 */ /* 0x000fe40000000f00 */
[----:B------:R-:W-:Y:S01]  /*1b20*/  CS2R R28, SRZ ;  /* 0x00000000001c7805 */ /* 0x000fe2000001ff00 */
[----:B------:R-:W-:Y:S06]  /*1b30*/  @!P0 BRA `(.L_x_3) ;  /* 0x0000001400dc8947 */ /* 0x000fec0003800000 */
[----:B------:R-:W0:Y:S01]  /*1b40*/  LDCU.64 UR10, c[0x0][0x3e0] ;  /* 0x00007c00ff0a77ac */ /* 0x000e220008000a00 */
[----:B------:R-:W-:Y:S01]  /*1b50*/  ISETP.NE.AND P1, PT, R33, 0x1, PT ;  /* 0x000000012100780c */ /* 0x000fe20003f25270 */
[----:B------:R-:W-:Y:S01]  /*1b60*/  USHF.L.U32 UR6, UR4, 0xa, URZ ;  /* 0x0000000a04067899 */ /* 0x000fe200080006ff */
[----:B------:R-:W1:Y:S05]  /*1b70*/  LDCU.64 UR12, c[0x0][0x508] ;  /* 0x0000a100ff0c77ac */ /* 0x000e6a0008000a00 */
[----:B------:R-:W-:Y:S01]  /*1b80*/  LOP3.LUT R10, R0, UR6, RZ, 0xfc, !PT ;  /* 0x00000006000a7c12 */ /* 0x000fe2000f8efcff */
[----:B------:R-:W2:Y:S03]  /*1b90*/  LDCU.64 UR14, c[0x0][0x510] ;  /* 0x0000a200ff0e77ac */ /* 0x000ea60008000a00 */
[----:B------:R-:W-:Y:S01]  /*1ba0*/  IADD3 R11, PT, PT, R10, 0x80, RZ ;  /* 0x000000800a0b7810 */ /* 0x000fe20007ffe0ff */
[----:B------:R-:W3:Y:S01]  /*1bb0*/  LDCU UR6, c[0x0][0x3dc] ;  /* 0x00007b80ff0677ac */ /* 0x000ee20008000800 */
[----:B------:R-:W-:-:S05]  /*1bc0*/  MOV R10, RZ ;  /* 0x000000ff000a7202 */ /* 0x000fca0000000f00 */
[----:B0-----:R-:W-:-:S05]  /*1bd0*/  IMAD.HI.U32 R12, R11, UR10, R10 ;  /* 0x0000000a0b0c7c27 */ /* 0x001fca000f8e000a */
[----:B------:R-:W-:-:S04]  /*1be0*/  SHF.R.U32.HI R13, RZ, UR11, R12 ;  /* 0x0000000bff0d7c19 */ /* 0x000fc8000801160c */
[----:B------:R-:W-:-:S05]  /*1bf0*/  IADD3 R10, PT, PT, -R13, RZ, RZ ;  /* 0x000000ff0d0a7210 */ /* 0x000fca0007ffe1ff */
[----:B---3--:R-:W-:-:S04]  /*1c00*/  IMAD R10, R10, UR6, R11 ;  /* 0x000000060a0a7c24 */ /* 0x008fc8000f8e020b */
[C---:B-1----:R-:W-:Y:S02]  /*1c10*/  IMAD R53, R10.reuse, UR12, RZ ;  /* 0x0000000c0a357c24 */ /* 0x042fe4000f8e02ff */
[C---:B------:R-:W-:Y:S02]  /*1c20*/  IMAD R50, R10.reuse, UR13, RZ ;  /* 0x0000000d0a327c24 */ /* 0x040fe4000f8e02ff */
[C---:B--2---:R-:W-:Y:S02]  /*1c30*/  IMAD R29, R10.reuse, UR14, RZ ;  /* 0x0000000e0a1d7c24 */ /* 0x044fe4000f8e02ff */
[----:B------:R-:W-:Y:S01]  /*1c40*/  IMAD R28, R10, UR15, RZ ;  /* 0x0000000f0a1c7c24 */ /* 0x000fe2000f8e02ff */
        /* <DEDUP_REMOVED lines=342> */
[----:B------:R-:W-:-:S05]  /*31b0*/  IADD3 R26, PT, PT, -R25, RZ, RZ ;  /* 0x000000ff191a7210 */ /* 0x000fca0007ffe1ff */
[----:B------:R-:W-:Y:S02]  /*31c0*/  IMAD R26, R26, UR10, R27 ;  /* 0x0000000a1a1a7c24 */ /* 0x000fe4000f8e021b */
[----:B---3--:R-:W-:-:S04]  /*31d0*/  @P1 IMAD.HI.U32 R10, R25, R10, R24 ;  /* 0x0000000a190a1227 */ /* 0x008fc800078e0018 */
[C---:B--2---:R-:W-:Y:S01]  /*31e0*/  IMAD R29, R26.reuse, UR12, R29 ;  /* 0x0000000c1a1d7c24 */ /* 0x044fe2000f8e021d */
[----:B------:R-:W-:Y:S01]  /*31f0*/  @P1 SHF.R.U32.HI R10, RZ, R11, R10 ;  /* 0x0000000bff0a1219 */ /* 0x000fe2000001160a */
[C---:B-1----:R-:W-:Y:S02]  /*3200*/  IMAD R53, R26.reuse, UR6, R53 ;  /* 0x000000061a357c24 */ /* 0x042fe4000f8e0235 */
[----:B------:R-:W-:Y:S01]  /*3210*/  IMAD R50, R26, UR7, R50 ;  /* 0x000000071a327c24 */ /* 0x000fe2000f8e0232 */
[----:B------:R-:W-:Y:S01]  /*3220*/  @P1 IADD3 R24, PT, PT, -R10, RZ, RZ ;  /* 0x000000ff0a181210 */ /* 0x000fe20007ffe1ff */
[----:B------:R-:W-:Y:S01]  /*3230*/  IMAD R28, R26, UR13, R28 ;  /* 0x0000000d1a1c7c24 */ /* 0x000fe2000f8e021c */
[----:B------:R-:W1:Y:S03]  /*3240*/  @P1 LDC.64 R10, c[0x0][0x688] ;  /* 0x0001a200ff0a1b82 */ /* 0x000e660000000a00 */
[----:B0-----:R-:W-:-:S05]  /*3250*/  @P1 IMAD R24, R13, R24, R25 ;  /* 0x000000180d181224 */ /* 0x001fca00078e0219 */
[----:B------:R-:W0:Y:S01]  /*3260*/  @P1 LDC.64 R12, c[0x0][0x690] ;  /* 0x0001a400ff0c1b82 */ /* 0x000e220000000a00 */
[C---:B-1----:R-:W-:Y:S02]  /*3270*/  @P1 IMAD R53, R24.reuse, R10, R53 ;  /* 0x0000000a18351224 */ /* 0x042fe400078e0235 */
[C---:B------:R-:W-:Y:S02]  /*3280*/  @P1 IMAD R50, R24.reuse, R11, R50 ;  /* 0x0000000b18321224 */ /* 0x040fe400078e0232 */
[C---:B0-----:R-:W-:Y:S02]  /*3290*/  @P1 IMAD R29, R24.reuse, R12, R29 ;  /* 0x0000000c181d1224 */ /* 0x041fe400078e021d */
[----:B------:R-:W-:-:S07]  /*32a0*/  @P1 IMAD R28, R24, R13, R28 ;  /* 0x0000000d181c1224 */ /* 0x000fce00078e021c */
.L_x_3:
[----:B------:R-:W-:-:S04]  /*32b0*/  IMAD.WIDE.U32 R52, R53, 0x4, R48 ;  /* 0x0000000435347825 */ /* 0x000fc800078e0030 */
[----:B------:R-:W-:Y:S01]  /*32c0*/  IMAD.WIDE.U32 R50, R50, 0x4, R46 ;  /* 0x0000000432327825 */ /* 0x000fe200078e002e */
[----:B------:R0:W5:Y:S03]  /*32d0*/  LDG.E R13, desc[UR8][R52.64] ;  /* 0x00000008340d7981 */ /* 0x000166000c1e1900 */
[----:B------:R-:W-:Y:S01]  /*32e0*/  IMAD.WIDE.U32 R26, R29, 0x2, R44 ;  /* 0x000000021d1a7825 */ /* 0x000fe200078e002c */
[----:B------:R0:W5:Y:S03]  /*32f0*/  LDG.E R12, desc[UR8][R50.64] ;  /* 0x00000008320c7981 */ /* 0x000166000c1e1900 */
[----:B------:R-:W-:Y:S01]  /*3300*/  IMAD.WIDE.U32 R24, R28, 0x2, R42 ;  /* 0x000000021c187825 */ /* 0x000fe200078e002a */
[----:B------:R0:W5:Y:S04]  /*3310*/  LDG.E.U16 R11, desc[UR8][R26.64] ;  /* 0x000000081a0b7981 */ /* 0x000168000c1e1500 */
        /* <DEDUP_REMOVED lines=358> */
[----:B------:R-:W-:Y:S01]  /*4980*/  HFMA2 R26, -RZ, RZ, 0, 0 ;  /* 0x00000000ff1a7431 */ /* 0x000fe200000001ff */
        /* <DEDUP_REMOVED lines=24> */
.L_x_4:
        /* <DEDUP_REMOVED lines=390> */
.L_x_5:
        /* <DEDUP_REMOVED lines=390> */
.L_x_6:
[----:B------:R-:W-:-:S04]  /*7bd0*/  IMAD.WIDE.U32 R52, R53, 0x4, R48 ;  /* 0x0000000435347825 */ /* 0x000fc800078e0030 */
[----:B------:R-:W-:-:S04]  /*7be0*/  IMAD.WIDE.U32 R28, R50, 0x4, R46 ;  /* 0x00000004321c7825 */ /* 0x000fc800078e002e */
[----:B------:R-:W-:Y:S02]  /*7bf0*/  IMAD.WIDE.U32 R26, R31, 0x2, R44 ;  /* 0x000000021f1a7825 */ /* 0x000fe400078e002c */
[----:B------:R0:W5:Y:S02]  /*7c00*/  LDG.E R31, desc[UR8][R52.64] ;  /* 0x00000008341f7981 */ /* 0x000164000c1e1900 */
[----:B------:R-:W-:Y:S02]  /*7c10*/  IMAD.WIDE.U32 R24, R30, 0x2, R42 ;  /* 0x000000021e187825 */ /* 0x000fe400078e002a */
[----:B------:R0:W5:Y:S04]  /*7c20*/  LDG.E R30, desc[UR8][R28.64] ;  /* 0x000000081c1e7981 */ /* 0x000168000c1e1900 */
        /* <DEDUP_REMOVED lines=384> */
.L_x_7:
        /* <DEDUP_REMOVED lines=390> */
.L_x_8:
        /* <DEDUP_REMOVED lines=11> */
[----:B------:R-:W-:Y:S02]  /*ad40*/  CS2R R50, SRZ ;  /* 0x0000000000327805 */ /* 0x000fe4000001ff00 */
[----:B------:R-:W-:Y:S01]  /*ad50*/  CS2R R40, SRZ ;  /* 0x0000000000287805 */ /* 0x000fe2000001ff00 */
[----:B------:R-:W-:Y:S06]  /*ad60*/  @!P0 BRA `(.L_x_9) ;  /* 0x0000001400dc8947 */ /* 0x000fec0003800000 */
[----:B------:R-:W-:Y:S01]  /*ad70*/  USHF.L.U32 UR6, UR4, 0xa, URZ ;  /* 0x0000000a04067899 */ /* 0x000fe200080006ff */
[----:B------:R-:W-:Y:S01]  /*ad80*/  ISETP.NE.AND P0, PT, R33, 0x1, PT ;  /* 0x000000012100780c */ /* 0x000fe20003f05270 */
[----:B------:R-:W0:Y:S04]  /*ad90*/  LDCU.64 UR10, c[0x0][0x3e0] ;  /* 0x00007c00ff0a77ac */ /* 0x000e280008000a00 */
[----:B------:R-:W-:Y:S01]  /*ada0*/  LOP3.LUT R24, R0, UR6, RZ, 0xfc, !PT ;  /* 0x0000000600187c12 */ /* 0x000fe2000f8efcff */
[----:B------:R-:W1:Y:S03]  /*adb0*/  LDCU.64 UR12, c[0x0][0x508] ;  /* 0x0000a100ff0c77ac */ /* 0x000e660008000a00 */
[----:B------:R-:W-:Y:S01]  /*adc0*/  IADD3 R25, PT, PT, R24, 0x380, RZ ;  /* 0x0000038018197810 */ /* 0x000fe20007ffe0ff */
[----:B------:R-:W-:Y:S01]  /*add0*/  HFMA2 R24, -RZ, RZ, 0, 0 ;  /* 0x00000000ff187431 */ /* 0x000fe200000001ff */
[----:B------:R-:W2:Y:S01]  /*ade0*/  LDCU UR6, c[0x0][0x3dc] ;  /* 0x00007b80ff0677ac */ /* 0x000ea20008000800 */
[----:B------:R-:W3:Y:S03]  /*adf0*/  LDCU.64 UR14, c[0x0][0x510] ;  /* 0x0000a200ff0e77ac */ /* 0x000ee60008000a00 */
[----:B0-----:R-:W-:-:S05]  /*ae00*/  IMAD.HI.U32 R26, R25, UR10, R24 ;  /* 0x0000000a191a7c27 */ /* 0x001fca000f8e0018 */
[----:B------:R-:W-:-:S04]  /*ae10*/  SHF.R.U32.HI R27, RZ, UR11, R26 ;  /* 0x0000000bff1b7c19 */ /* 0x000fc8000801161a */
[----:B------:R-:W-:-:S05]  /*ae20*/  IADD3 R24, PT, PT, -R27, RZ, RZ ;  /* 0x000000ff1b187210 */ /* 0x000fca0007ffe1ff */
[----:B--2---:R-:W-:-:S04]  /*ae30*/  IMAD R24, R24, UR6, R25 ;  /* 0x0000000618187c24 */ /* 0x004fc8000f8e0219 */
[C---:B-1----:R-:W-:Y:S02]  /*ae40*/  IMAD R51, R24.reuse, UR12, RZ ;  /* 0x0000000c18337c24 */ /* 0x042fe4000f8e02ff */
        /* <DEDUP_REMOVED lines=348> */
[----:B------:R-:W4:Y:S01]  /*c410*/  @P0 LDC.64 R28, c[0x0][0x690] ;  /* 0x0001a400ff1c0b82 */ /* 0x000f220000000a00 */
[----:B---3--:R-:W-:-:S04]  /*c420*/  @P0 IMAD.HI.U32 R24, R35, R24, R34 ;  /* 0x0000001823180227 */ /* 0x008fc800078e0022 */
[C---:B--2---:R-:W-:Y:S01]  /*c430*/  IMAD R41, R32.reuse, UR12, R41 ;  /* 0x0000000c20297c24 */ /* 0x044fe2000f8e0229 */
[----:B------:R-:W-:Y:S01]  /*c440*/  @P0 SHF.R.U32.HI R24, RZ, R25, R24 ;  /* 0x00000019ff180219 */ /* 0x000fe20000011618 */
[C---:B-1----:R-:W-:Y:S02]  /*c450*/  IMAD R51, R32.reuse, UR6, R51 ;  /* 0x0000000620337c24 */ /* 0x042fe4000f8e0233 */
[----:B------:R-:W-:Y:S01]  /*c460*/  IMAD R50, R32, UR7, R50 ;  /* 0x0000000720327c24 */ /* 0x000fe2000f8e0232 */
[----:B------:R-:W-:Y:S01]  /*c470*/  @P0 IADD3 R34, PT, PT, -R24, RZ, RZ ;  /* 0x000000ff18220210 */ /* 0x000fe20007ffe1ff */
[----:B------:R-:W-:-:S04]  /*c480*/  IMAD R40, R32, UR13, R40 ;  /* 0x0000000d20287c24 */ /* 0x000fc8000f8e0228 */
[----:B0-----:R-:W-:-:S04]  /*c490*/  @P0 IMAD R53, R53, R34, R35 ;  /* 0x0000002235350224 */ /* 0x001fc800078e0223 */
[C---:B----4-:R-:W-:Y:S02]  /*c4a0*/  @P0 IMAD R51, R53.reuse, R26, R51 ;  /* 0x0000001a35330224 */ /* 0x050fe400078e0233 */
[C---:B------:R-:W-:Y:S02]  /*c4b0*/  @P0 IMAD R50, R53.reuse, R27, R50 ;  /* 0x0000001b35320224 */ /* 0x040fe400078e0232 */
[C---:B------:R-:W-:Y:S02]  /*c4c0*/  @P0 IMAD R41, R53.reuse, R28, R41 ;  /* 0x0000001c35290224 */ /* 0x040fe400078e0229 */
[----:B------:R-:W-:-:S07]  /*c4d0*/  @P0 IMAD R40, R53, R29, R40 ;  /* 0x0000001d35280224 */ /* 0x000fce00078e0228 */
.L_x_9:
[----:B------:R-:W-:-:S04]  /*c4e0*/  IMAD.WIDE.U32 R32, R51, 0x4, R48 ;  /* 0x0000000433207825 */ /* 0x000fc800078e0030 */
[----:B------:R-:W-:Y:S02]  /*c4f0*/  IMAD.WIDE.U32 R46, R50, 0x4, R46 ;  /* 0x00000004322e7825 */ /* 0x000fe400078e002e */
[----:B------:R0:W5:Y:S02]  /*c500*/  LDG.E R32, desc[UR8][R32.64] ;  /* 0x0000000820207981 */ /* 0x000164000c1e1900 */
[----:B------:R-:W-:Y:S02]  /*c510*/  IMAD.WIDE.U32 R44, R41, 0x2, R44 ;  /* 0x00000002292c7825 */ /* 0x000fe400078e002c */
[----:B------:R0:W5:Y:S02]  /*c520*/  LDG.E R41, desc[UR8][R46.64] ;  /* 0x000000082e297981 */ /* 0x000164000c1e1900 */
[----:B------:R-:W-:Y:S02]  /*c530*/  IMAD.WIDE.U32 R42, R40, 0x2, R42 ;  /* 0x00000002282a7825 */ /* 0x000fe400078e002a */
[----:B------:R0:W5:Y:S04]  /*c540*/  LDG.E.U16 R35, desc[UR8][R44.64] ;  /* 0x000000082c237981 */ /* 0x000168000c1e1500 */
[----:B------:R0:W5:Y:S02]  /*c550*/  LDG.E.U16 R40, desc[UR8][R42.64] ;  /* 0x000000082a287981 */ /* 0x000164000c1e1500 */
.L_x_1:
[----:B------:R-:W-:Y:S05]  /*c560*/  BSYNC.RECONVERGENT B0 ;  /* 0x0000000000007941 */ /* 0x000fea0003800200 */
.L_x_0:
[----:B------:R-:W1:Y:S01]  /*c570*/  LDC R34, c[0x0][0x38c] ;  /* 0x0000e300ff227b82 */ /* 0x000e620000000800 */
[C---:B------:R-:W-:Y:S01]  /*c580*/  IADD3 R24, PT, PT, R0.reuse, 0x80, RZ ;  /* 0x0000008000187810 */ /* 0x040fe20007ffe0ff */
[----:B------:R-:W-:Y:S01]  /*c590*/  BSSY.RECONVERGENT B0, `(.L_x_10) ;  /* 0x000001f000007945 */ /* 0x000fe20003800200 */
[C---:B------:R-:W-:Y:S02]  /*c5a0*/  ISETP.GE.AND P6, PT, R0.reuse, UR5, PT ;  /* 0x0000000500007c0c */ /* 0x040fe4000bfc6270 */
[----:B------:R-:W-:Y:S02]  /*c5b0*/  IADD3 R25, PT, PT, R0, 0x100, RZ ;  /* 0x0000010000197810 */ /* 0x000fe40007ffe0ff */
[----:B------:R-:W-:Y:S02]  /*c5c0*/  ISETP.GE.AND P5, PT, R24, UR5, PT ;  /* 0x0000000518007c0c */ /* 0x000fe4000bfa6270 */
[----:B------:R-:W-:Y:S02]  /*c5d0*/  IADD3 R24, PT, PT, R0, 0x180, RZ ;  /* 0x0000018000187810 */ /* 0x000fe40007ffe0ff */
[----:B------:R-:W-:-:S02]  /*c5e0*/  ISETP.GE.AND P3, PT, R25, UR5, PT ;  /* 0x0000000519007c0c */ /* 0x000fc4000bf66270 */
[----:B------:R-:W-:Y:S02]  /*c5f0*/  IADD3 R25, PT, PT, R0, 0x200, RZ ;  /* 0x0000020000197810 */ /* 0x000fe40007ffe0ff */
[----:B------:R-:W-:Y:S02]  /*c600*/  ISETP.GE.AND P2, PT, R24, UR5, PT ;  /* 0x0000000518007c0c */ /* 0x000fe4000bf46270 */
[C---:B------:R-:W-:Y:S02]  /*c610*/  IADD3 R24, PT, PT, R0.reuse, 0x300, RZ ;  /* 0x0000030000187810 */ /* 0x040fe40007ffe0ff */
[----:B------:R-:W-:Y:S02]  /*c620*/  IADD3 R26, PT, PT, R0, 0x280, RZ ;  /* 0x00000280001a7810 */ /* 0x000fe40007ffe0ff */
[----:B------:R-:W-:Y:S01]  /*c630*/  ISETP.GE.AND P1, PT, R25, UR5, PT ;  /* 0x0000000519007c0c */ /* 0x000fe2000bf26270 */
[----:B------:R-:W-:Y:S01]  /*c640*/  HFMA2 R25, -RZ, RZ, 0, 0 ;  /* 0x00000000ff197431 */ /* 0x000fe200000001ff */
[----:B------:R-:W-:Y:S01]  /*c650*/  ISETP.GE.AND P4, PT, R24, UR5, PT ;  /* 0x0000000518007c0c */ /* 0x000fe2000bf86270 */
[----:B-1----:R-:W-:Y:S01]  /*c660*/  FADD.FTZ R29, -R34, 1 ;  /* 0x3f800000221d7421 */ /* 0x002fe20000010100 */
[----:B------:R-:W-:-:S02]  /*c670*/  P2R R28, PR, RZ, 0x20 ;  /* 0x00000020ff1c7803 */ /* 0x000fc40000000000 */
[----:B------:R-:W-:Y:S02]  /*c680*/  ISETP.GE.AND P0, PT, R26, UR5, PT ;  /* 0x000000051a007c0c */ /* 0x000fe4000bf06270 */
[----:B------:R-:W-:Y:S02]  /*c690*/  PRMT R24, RZ, 0x5410, RZ ;  /* 0x00005410ff187816 */ /* 0x000fe400000000ff */
[----:B0-----:R-:W-:Y:S01]  /*c6a0*/  P2R R33, PR, RZ, 0x40 ;  /* 0x00000040ff217803 */ /* 0x001fe20000000000 */
[----:B------:R-:W-:Y:S08]  /*c6b0*/  @P6 BRA `(.L_x_11) ;  /* 0x0000000000306947 */ /* 0x000ff00003800000 */
[----:B------:R-:W0:Y:S01]  /*c6c0*/  LDCU UR7, c[0x0][0x390] ;  /* 0x00007200ff0777ac */ /* 0x000e220008000800 */
[----:B-----5:R-:W-:Y:S02]  /*c6d0*/  SHF.L.U32 R38, R38, 0x10, RZ ;  /* 0x0000001026267819 */ /* 0x020fe400000006ff */
[----:B------:R-:W-:Y:S01]  /*c6e0*/  SHF.L.U32 R24, R39, 0x10, RZ ;  /* 0x0000001027187819 */ /* 0x000fe200000006ff */
[----:B------:R-:W1:Y:S02]  /*c6f0*/  LDCU UR6, c[0x0][0x388] ;  /* 0x00007100ff0677ac */ /* 0x000e640008000800 */
[C---:B------:R-:W-:Y:S02]  /*c700*/  FMUL.FTZ R27, R29.reuse, R38 ;  /* 0x000000261d1b7220 */ /* 0x040fe40000410000 */
[----:B------:R-:W-:Y:S02]  /*c710*/  FMUL.FTZ R26, R29, R24 ;  /* 0x000000181d1a7220 */ /* 0x000fe40000410000 */
[----:B------:R-:W-:Y:S01]  /*c720*/  FFMA.FTZ R24, R36, R34, R27 ;  /* 0x0000002224187223 */ /* 0x000fe2000001001b */
[C---:B0-----:R-:W-:Y:S01]  /*c730*/  FADD.FTZ R25, R37.reuse, UR7 ;  /* 0x0000000725197e21 */ /* 0x041fe20008010000 */
[----:B-1----:R-:W-:-:S05]  /*c740*/  FMUL.FTZ R37, R37, UR6 ;  /* 0x0000000625257c20 */ /* 0x002fca0008410000 */
[----:B------:R-:W0:Y:S01]  /*c750*/  MUFU.RSQ R25, R25 ;  /* 0x0000001900197308 */ /* 0x000e220000001400 */
[----:B------:R-:W-:-:S05]  /*c760*/  FFMA.FTZ R37, R37, R34, R26 ;  /* 0x0000002225257223 */ /* 0x000fca000001001a */
[----:B------:R-:W-:-:S07]  /*c770*/  F2FP.BF16.F32.PACK_AB R24, R37, R24 ;  /* 0x000000182518723e */ /* 0x000fce00000010ff */
.L_x_11:
[----:B------:R-:W-:Y:S05]  /*c780*/  BSYNC.RECONVERGENT B0 ;  /* 0x0000000000007941 */ /* 0x000fea0003800200 */
.L_x_10:
[----:B------:R-:W-:Y:S01]  /*c790*/  BSSY.RECONVERGENT B0, `(.L_x_12) ;  /* 0x0000010000007945 */ /* 0x000fe20003800200 */
[----:B------:R-:W-:Y:S02]  /*c7a0*/  MOV R27, RZ ;  /* 0x000000ff001b7202 */ /* 0x000fe40000000f00 */
[----:B------:R-:W-:Y:S01]  /*c7b0*/  PRMT R26, RZ, 0x5410, RZ ;  /* 0x00005410ff1a7816 */ /* 0x000fe200000000ff */
[----:B------:R-:W-:Y:S06]  /*c7c0*/  @P5 BRA `(.L_x_13) ;  /* 0x0000000000305947 */ /* 0x000fec0003800000 */
[----:B------:R-:W1:Y:S01]  /*c7d0*/  LDCU UR7, c[0x0][0x390] ;  /* 0x00007200ff0777ac */ /* 0x000e620008000800 */
[----:B-----5:R-:W-:Y:S02]  /*c7e0*/  SHF.L.U32 R26, R11, 0x10, RZ ;  /* 0x000000100b1a7819 */ /* 0x020fe400000006ff */
[----:B------:R-:W-:Y:S01]  /*c7f0*/  SHF.L.U32 R10, R10, 0x10, RZ ;  /* 0x000000100a0a7819 */ /* 0x000fe200000006ff */
[----:B------:R-:W2:Y:S02]  /*c800*/  LDCU UR6, c[0x0][0x388] ;  /* 0x00007100ff0677ac */ /* 0x000ea40008000800 */
[C---:B------:R-:W-:Y:S02]  /*c810*/  FMUL.FTZ R26, R29.reuse, R26 ;  /* 0x0000001a1d1a7220 */ /* 0x040fe40000410000 */
[----:B------:R-:W-:Y:S02]  /*c820*/  FMUL.FTZ R10, R29, R10 ;  /* 0x0000000a1d0a7220 */ /* 0x000fe40000410000 */
[----:B------:R-:W-:Y:S01]  /*c830*/  FFMA.FTZ R26, R13, R34, R26 ;  /* 0x000000220d1a7223 */ /* 0x000fe2000001001a */
[C---:B-1----:R-:W-:Y:S01]  /*c840*/  FADD.FTZ R27, R12.reuse, UR7 ;  /* 0x000000070c1b7e21 */ /* 0x042fe20008010000 */
[----:B--2---:R-:W-:-:S05]  /*c850*/  FMUL.FTZ R11, R12, UR6 ;  /* 0x000000060c0b7c20 */ /* 0x004fca0008410000 */
[----:B------:R-:W1:Y:S01]  /*c860*/  MUFU.RSQ R27, R27 ;  /* 0x0000001b001b7308 */ /* 0x000e620000001400 */
[----:B------:R-:W-:-:S05]  /*c870*/  FFMA.FTZ R11, R11, R34, R10 ;  /* 0x000000220b0b7223 */ /* 0x000fca000001000a */
[----:B------:R-:W-:-:S07]  /*c880*/  F2FP.BF16.F32.PACK_AB R26, R11, R26 ;  /* 0x0000001a0b1a723e */ /* 0x000fce00000010ff */
.L_x_13:
[----:B------:R-:W-:Y:S05]  /*c890*/  BSYNC.RECONVERGENT B0 ;  /* 0x0000000000007941 */ /* 0x000fea0003800200 */
.L_x_12:
[----:B------:R-:W-:Y:S01]  /*c8a0*/  BSSY.RECONVERGENT B0, `(.L_x_14) ;  /* 0x0000010000007945 */ /* 0x000fe20003800200 */
[----:B-----5:R-:W-:Y:S01]  /*c8b0*/  HFMA2 R11, -RZ, RZ, 0, 0 ;  /* 0x00000000ff0b7431 */ /* 0x020fe200000001ff */
[----:B------:R-:W-:Y:S02]  /*c8c0*/  PRMT R10, RZ, 0x5410, RZ ;  /* 0x00005410ff0a7816 */ /* 0x000fe400000000ff */
[----:B------:R-:W-:Y:S05]  /*c8d0*/  @P3 BRA `(.L_x_15) ;  /* 0x0000000000303947 */ /* 0x000fea0003800000 */
[----:B------:R-:W2:Y:S01]  /*c8e0*/  LDCU UR7, c[0x0][0x390] ;  /* 0x00007200ff0777ac */ /* 0x000ea20008000800 */
[----:B------:R-:W-:Y:S02]  /*c8f0*/  SHF.L.U32 R10, R15, 0x10, RZ ;  /* 0x000000100f0a7819 */ /* 0x000fe400000006ff */
[----:B------:R-:W-:Y:S01]  /*c900*/  SHF.L.U32 R14, R14, 0x10, RZ ;  /* 0x000000100e0e7819 */ /* 0x000fe200000006ff */
[----:B------:R-:W3:Y:S02]  /*c910*/  LDCU UR6, c[0x0][0x388] ;  /* 0x00007100ff0677ac */ /* 0x000ee40008000800 */
[C---:B------:R-:W-:Y:S02]  /*c920*/  FMUL.FTZ R10, R29.reuse, R10 ;  /* 0x0000000a1d0a7220 */ /* 0x040fe40000410000 */
[----:B------:R-:W-:Y:S02]  /*c930*/  FMUL.FTZ R14, R29, R14 ;  /* 0x0000000e1d0e7220 */ /* 0x000fe40000410000 */
[----:B------:R-:W-:Y:S01]  /*c940*/  FFMA.FTZ R10, R17, R34, R10 ;  /* 0x00000022110a7223 */ /* 0x000fe2000001000a */
[C---:B--2---:R-:W-:Y:S01]  /*c950*/  FADD.FTZ R11, R16.reuse, UR7 ;  /* 0x00000007100b7e21 */ /* 0x044fe20008010000 */
[----:B---3--:R-:W-:-:S05]  /*c960*/  FMUL.FTZ R13, R16, UR6 ;  /* 0x00000006100d7c20 */ /* 0x008fca0008410000 */
[----:B------:R-:W2:Y:S01]  /*c970*/  MUFU.RSQ R11, R11 ;  /* 0x0000000b000b7308 */ /* 0x000ea20000001400 */
[----:B------:R-:W-:-:S05]  /*c980*/  FFMA.FTZ R13, R13, R34, R14 ;  /* 0x000000220d0d7223 */ /* 0x000fca000001000e */
[----:B------:R-:W-:-:S07]  /*c990*/  F2FP.BF16.F32.PACK_AB R10, R13, R10 ;  /* 0x0000000a0d0a723e */ /* 0x000fce00000010ff */
.L_x_15:
[----:B------:R-:W-:Y:S05]  /*c9a0*/  BSYNC.RECONVERGENT B0 ;  /* 0x0000000000007941 */ /* 0x000fea0003800200 */
.L_x_14:
[----:B------:R-:W-:Y:S01]  /*c9b0*/  BSSY.RECONVERGENT B0, `(.L_x_16) ;  /* 0x0000010000007945 */ /* 0x000fe20003800200 */
[----:B------:R-:W-:Y:S02]  /*c9c0*/  MOV R13, RZ ;  /* 0x000000ff000d7202 */ /* 0x000fe40000000f00 */
[----:B------:R-:W-:Y:S01]  /*c9d0*/  PRMT R12, RZ, 0x5410, RZ ;  /* 0x00005410ff0c7816 */ /* 0x000fe200000000ff */
[----:B------:R-:W-:Y:S06]  /*c9e0*/  @P2 BRA `(.L_x_17) ;  /* 0x0000000000302947 */ /* 0x000fec0003800000 */
[----:B------:R-:W3:Y:S01]  /*c9f0*/  LDCU UR7, c[0x0][0x390] ;  /* 0x00007200ff0777ac */ /* 0x000ee20008000800 */
[----:B------:R-:W-:Y:S02]  /*ca00*/  SHF.L.U32 R12, R19, 0x10, RZ ;  /* 0x00000010130c7819 */ /* 0x000fe400000006ff */
[----:B------:R-:W-:Y:S01]  /*ca10*/  SHF.L.U32 R18, R18, 0x10, RZ ;  /* 0x0000001012127819 */ /* 0x000fe200000006ff */
[----:B------:R-:W4:Y:S02]  /*ca20*/  LDCU UR6, c[0x0][0x388] ;  /* 0x00007100ff0677ac */ /* 0x000f240008000800 */
[C---:B------:R-:W-:Y:S02]  /*ca30*/  FMUL.FTZ R12, R29.reuse, R12 ;  /* 0x0000000c1d0c7220 */ /* 0x040fe40000410000 */
[----:B------:R-:W-:Y:S02]  /*ca40*/  FMUL.FTZ R18, R29, R18 ;  /* 0x000000121d127220 */ /* 0x000fe40000410000 */
[----:B------:R-:W-:Y:S01]  /*ca50*/  FFMA.FTZ R12, R21, R34, R12 ;  /* 0x00000022150c7223 */ /* 0x000fe2000001000c */
[C---:B---3--:R-:W-:Y:S01]  /*ca60*/  FADD.FTZ R13, R20.reuse, UR7 ;  /* 0x00000007140d7e21 */ /* 0x048fe20008010000 */
[----:B----4-:R-:W-:-:S05]  /*ca70*/  FMUL.FTZ R15, R20, UR6 ;  /* 0x00000006140f7c20 */ /* 0x010fca0008410000 */
[----:B------:R-:W3:Y:S01]  /*ca80*/  MUFU.RSQ R13, R13 ;  /* 0x0000000d000d7308 */ /* 0x000ee20000001400 */
[----:B------:R-:W-:-:S05]  /*ca90*/  FFMA.FTZ R15, R15, R34, R18 ;  /* 0x000000220f0f7223 */ /* 0x000fca0000010012 */
[----:B------:R-:W-:-:S07]  /*caa0*/  F2FP.BF16.F32.PACK_AB R12, R15, R12 ;  /* 0x0000000c0f0c723e */ /* 0x000fce00000010ff */
.L_x_17:
[----:B------:R-:W-:Y:S05]  /*cab0*/  BSYNC.RECONVERGENT B0 ;  /* 0x0000000000007941 */ /* 0x000fea0003800200 */
.L_x_16:
[----:B------:R-:W-:Y:S01]  /*cac0*/  BSSY.RECONVERGENT B0, `(.L_x_18) ;  /* 0x0000010000007945 */ /* 0x000fe20003800200 */
[----:B------:R-:W-:Y:S01]  /*cad0*/  HFMA2 R15, -RZ, RZ, 0, 0 ;  /* 0x00000000ff0f7431 */ /* 0x000fe200000001ff */
[----:B------:R-:W-:Y:S02]  /*cae0*/  PRMT R14, RZ, 0x5410, RZ ;  /* 0x00005410ff0e7816 */ /* 0x000fe400000000ff */
[----:B------:R-:W-:Y:S05]  /*caf0*/  @P1 BRA `(.L_x_19) ;  /* 0x0000000000301947 */ /* 0x000fea0003800000 */
[----:B------:R-:W4:Y:S01]  /*cb00*/  LDCU UR7, c[0x0][0x390] ;  /* 0x00007200ff0777ac */ /* 0x000f220008000800 */
[----:B------:R-:W-:Y:S02]  /*cb10*/  SHF.L.U32 R14, R23, 0x10, RZ ;  /* 0x00000010170e7819 */ /* 0x000fe400000006ff */
[----:B------:R-:W-:Y:S01]  /*cb20*/  SHF.L.U32 R22, R22, 0x10, RZ ;  /* 0x0000001016167819 */ /* 0x000fe200000006ff */
[----:B------:R-:W5:Y:S02]  /*cb30*/  LDCU UR6, c[0x0][0x388] ;  /* 0x00007100ff0677ac */ /* 0x000f640008000800 */
[C---:B------:R-:W-:Y:S02]  /*cb40*/  FMUL.FTZ R14, R29.reuse, R14 ;  /* 0x0000000e1d0e7220 */ /* 0x040fe40000410000 */
[----:B------:R-:W-:Y:S02]  /*cb50*/  FMUL.FTZ R22, R29, R22 ;  /* 0x000000161d167220 */ /* 0x000fe40000410000 */
[----:B------:R-:W-:Y:S01]  /*cb60*/  FFMA.FTZ R14, R31, R34, R14 ;  /* 0x000000221f0e7223 */ /* 0x000fe2000001000e */
[C---:B----4-:R-:W-:Y:S01]  /*cb70*/  FADD.FTZ R15, R30.reuse, UR7 ;  /* 0x000000071e0f7e21 */ /* 0x050fe20008010000 */
[----:B-----5:R-:W-:-:S05]  /*cb80*/  FMUL.FTZ R17, R30, UR6 ;  /* 0x000000061e117c20 */ /* 0x020fca0008410000 */
[----:B------:R-:W4:Y:S01]  /*cb90*/  MUFU.RSQ R15, R15 ;  /* 0x0000000f000f7308 */ /* 0x000f220000001400 */
[----:B------:R-:W-:-:S05]  /*cba0*/  FFMA.FTZ R17, R17, R34, R22 ;  /* 0x0000002211117223 */ /* 0x000fca0000010016 */
[----:B------:R-:W-:-:S07]  /*cbb0*/  F2FP.BF16.F32.PACK_AB R14, R17, R14 ;  /* 0x0000000e110e723e */ /* 0x000fce00000010ff */
.L_x_19:
[----:B------:R-:W-:Y:S05]  /*cbc0*/  BSYNC.RECONVERGENT B0 ;  /* 0x0000000000007941 */ /* 0x000fea0003800200 */
.L_x_18:
[----:B------:R-:W-:Y:S01]  /*cbd0*/  BSSY.RECONVERGENT B0, `(.L_x_20) ;  /* 0x0000011000007945 */ /* 0x000fe20003800200 */
[----:B------:R-:W-:Y:S01]  /*cbe0*/  HFMA2 R17, -RZ, RZ, 0, 0 ;  /* 0x00000000ff117431 */ /* 0x000fe200000001ff */
[----:B------:R-:W-:Y:S02]  /*cbf0*/  MOV R18, RZ ;  /* 0x000000ff00127202 */ /* 0x000fe40000000f00 */
[----:B------:R-:W-:Y:S01]  /*cc00*/  PRMT R16, RZ, 0x5410, RZ ;  /* 0x00005410ff107816 */ /* 0x000fe200000000ff */
[----:B------:R-:W-:Y:S06]  /*cc10*/  @P0 BRA `(.L_x_21) ;  /* 0x0000000000300947 */ /* 0x000fec0003800000 */
[----:B------:R-:W5:Y:S01]  /*cc20*/  LDCU UR7, c[0x0][0x390] ;  /* 0x00007200ff0777ac */ /* 0x000f620008000800 */
[----:B------:R-:W-:Y:S02]  /*cc30*/  SHF.L.U32 R16, R3, 0x10, RZ ;  /* 0x0000001003107819 */ /* 0x000fe400000006ff */
[----:B------:R-:W-:Y:S01]  /*cc40*/  SHF.L.U32 R2, R2, 0x10, RZ ;  /* 0x0000001002027819 */ /* 0x000fe200000006ff */
[----:B------:R-:W0:Y:S02]  /*cc50*/  LDCU UR6, c[0x0][0x388] ;  /* 0x00007100ff0677ac */ /* 0x000e240008000800 */
[C---:B------:R-:W-:Y:S02]  /*cc60*/  FMUL.FTZ R16, R29.reuse, R16 ;  /* 0x000000101d107220 */ /* 0x040fe40000410000 */
[----:B------:R-:W-:Y:S02]  /*cc70*/  FMUL.FTZ R2, R29, R2 ;  /* 0x000000021d027220 */ /* 0x000fe40000410000 */
[----:B------:R-:W-:Y:S01]  /*cc80*/  FFMA.FTZ R16, R5, R34, R16 ;  /* 0x0000002205107223 */ /* 0x000fe20000010010 */
[C---:B-----5:R-:W-:Y:S01]  /*cc90*/  FADD.FTZ R18, R4.reuse, UR7 ;  /* 0x0000000704127e21 */ /* 0x060fe20008010000 */
[----:B0-----:R-:W-:-:S05]  /*cca0*/  FMUL.FTZ R3, R4, UR6 ;  /* 0x0000000604037c20 */ /* 0x001fca0008410000 */
[----:B------:R-:W0:Y:S01]  /*ccb0*/  MUFU.RSQ R18, R18 ;  /* 0x0000001200127308 */ /* 0x000e220000001400 */
[----:B------:R-:W-:-:S05]  /*ccc0*/  FFMA.FTZ R3, R3, R34, R2 ;  /* 0x0000002203037223 */ /* 0x000fca0000010002 */
[----:B------:R-:W-:-:S07]  /*ccd0*/  F2FP.BF16.F32.PACK_AB R16, R3, R16 ;  /* 0x000000100310723e */ /* 0x000fce00000010ff */
.L_x_21:
[----:B------:R-:W-:Y:S05]  /*cce0*/  BSYNC.RECONVERGENT B0 ;  /* 0x0000000000007941 */ /* 0x000fea0003800200 */
.L_x_20:
[----:B------:R-:W-:Y:S01]  /*ccf0*/  BSSY.RECONVERGENT B0, `(.L_x_22) ;  /* 0x0000011000007945 */ /* 0x000fe20003800200 */
[----:B------:R-:W-:Y:S02]  /*cd00*/  IADD3 R4, PT, PT, R0, 0x380, RZ ;  /* 0x0000038000047810 */ /* 0x000fe40007ffe0ff */
        /* <DEDUP_REMOVED lines=15> */
.L_x_23:
[----:B------:R-:W-:Y:S05]  /*ce00*/  BSYNC.RECONVERGENT B0 ;  /* 0x0000000000007941 */ /* 0x000fea0003800200 */
.L_x_22:
[----:B------:R-:W-:Y:S01]  /*ce10*/  ISETP.GE.AND P5, PT, R4, UR5, PT ;  /* 0x0000000504007c0c */ /* 0x000fe2000bfa6270 */
[----:B------:R-:W-:Y:S01]  /*ce20*/  BSSY.RECONVERGENT B0, `(.L_x_24) ;  /* 0x000000f000007945 */ /* 0x000fe20003800200 */
[----:B------:R-:W-:-:S11]  /*ce30*/  PRMT R21, RZ, 0x5410, RZ ;  /* 0x00005410ff157816 */ /* 0x000fd600000000ff */
[----:B------:R-:W-:Y:S05]  /*ce40*/  @P5 BRA `(.L_x_25) ;  /* 0x0000000000305947 */ /* 0x000fea0003800000 */
        /* <DEDUP_REMOVED lines=12> */
.L_x_25:
[----:B------:R-:W-:Y:S05]  /*cf10*/  BSYNC.RECONVERGENT B0 ;  /* 0x0000000000007941 */ /* 0x000fea0003800200 */
.L_x_24:
[----:B------:R-:W-:-:S13]  /*cf20*/  ISETP.NE.AND P6, PT, R33, RZ, PT ;  /* 0x000000ff2100720c */ /* 0x000fda0003fc5270 */
[----:B------:R-:W-:Y:S05]  /*cf30*/  @P6 EXIT ;  /* 0x000000000000694d */ /* 0x000fea0003800000 */
[----:B------:R-:W5:Y:S01]  /*cf40*/  LDCU UR10, c[0x0][0x698] ;  /* 0x0000d300ff0a77ac */ /* 0x000f620008000800 */
[----:B------:R-:W-:Y:S01]  /*cf50*/  HFMA2 R31, -RZ, RZ, 0, 0 ;  /* 0x00000000ff1f7431 */ /* 0x000fe200000001ff */
[----:B------:R-:W-:Y:S01]  /*cf60*/  MOV R29, RZ ;  /* 0x000000ff001d7202 */ /* 0x000fe20000000f00 */
[----:B------:R-:W-:Y:S01]  /*cf70*/  HFMA2 R23, -RZ, RZ, 0, 0 ;  /* 0x00000000ff177431 */ /* 0x000fe200000001ff */
[----:B------:R-:W-:-:S06]  /*cf80*/  USHF.L.U32 UR6, UR4, 0xa, URZ ;  /* 0x0000000a04067899 */ /* 0x000fcc00080006ff */
[----:B------:R-:W-:Y:S01]  /*cf90*/  LOP3.LUT R3, R0, UR6, RZ, 0xfc, !PT ;  /* 0x0000000600037c12 */ /* 0x000fe2000f8efcff */
[----:B-----5:R-:W-:-:S04]  /*cfa0*/  UIADD3 UR7, UPT, UPT, UR10, -0x1, URZ ;  /* 0xffffffff0a077890 */ /* 0x020fc8000fffe0ff */
[----:B------:R-:W-:-:S04]  /*cfb0*/  UISETP.LT.U32.AND UP0, UPT, UR7, 0x18, UPT ;  /* 0x000000180700788c */ /* 0x000fc8000bf01070 */
[----:B------:R-:W-:Y:S02]  /*cfc0*/  USEL UR5, UR7, 0x18, UP0 ;  /* 0x0000001807057887 */ /* 0x000fe40008000000 */
[----:B------:R-:W-:Y:S02]  /*cfd0*/  UISETP.NE.AND UP0, UPT, UR10, URZ, UPT ;  /* 0x000000ff0a00728c */ /* 0x000fe4000bf05270 */
[----:B------:R-:W-:-:S07]  /*cfe0*/  UIADD3 UR4, UPT, UPT, UR5, 0x1, URZ ;  /* 0x0000000105047890 */ /* 0x000fce000fffe0ff */
[----:B------:R-:W-:Y:S05]  /*cff0*/  BRA.U !UP0, `(.L_x_26) ;  /* 0x0000001508707547 */ /* 0x000fea000b800000 */
[----:B------:R-:W5:Y:S01]  /*d000*/  LDCU.64 UR10, c[0x0][0x6a0] ;  /* 0x0000d400ff0a77ac */ /* 0x000f620008000a00 */
[----:B------:R-:W-:Y:S01]  /*d010*/  MOV R2, RZ ;  /* 0x000000ff00027202 */ /* 0x000fe20000000f00 */
[----:B------:R-:W0:Y:S01]  /*d020*/  LDCU UR5, c[0x0][0x69c] ;  /* 0x0000d380ff0577ac */ /* 0x000e220008000800 */
[----:B------:R-:W1:Y:S01]  /*d030*/  LDCU.64 UR12, c[0x0][0x7c8] ;  /* 0x0000f900ff0c77ac */ /* 0x000e620008000a00 */
[----:B------:R-:W2:Y:S01]  /*d040*/  LDCU UR6, c[0x0][0x7d0] ;  /* 0x0000fa00ff0677ac */ /* 0x000ea20008000800 */
[----:B------:R-:W-:Y:S01]  /*d050*/  UISETP.NE.AND UP1, UPT, UR7, URZ, UPT ;  /* 0x000000ff0700728c */ /* 0x000fe2000bf25270 */
[----:B-----5:R-:W-:-:S05]  /*d060*/  IMAD.HI.U32 R6, R3, UR10, R2 ;  /* 0x0000000a03067c27 */ /* 0x020fca000f8e0002 */
[----:B------:R-:W-:-:S04]  /*d070*/  SHF.R.U32.HI R7, RZ, UR11, R6 ;  /* 0x0000000bff077c19 */ /* 0x000fc80008011606 */
[----:B------:R-:W-:-:S05]  /*d080*/  IADD3 R23, PT, PT, -R7, RZ, RZ ;  /* 0x000000ff07177210 */ /* 0x000fca0007ffe1ff */
[----:B0-----:R-:W-:-:S04]  /*d090*/  IMAD R23, R23, UR5, R3 ;  /* 0x0000000517177c24 */ /* 0x001fc8000f8e0203 */
[C---:B-1----:R-:W-:Y:S02]  /*d0a0*/  IMAD R31, R23.reuse, UR12, RZ ;  /* 0x0000000c171f7c24 */ /* 0x042fe4000f8e02ff */
[C---:B------:R-:W-:Y:S02]  /*d0b0*/  IMAD R29, R23.reuse, UR13, RZ ;  /* 0x0000000d171d7c24 */ /* 0x040fe4000f8e02ff */
[----:B--2---:R-:W-:Y:S01]  /*d0c0*/  IMAD R23, R23, UR6, RZ ;  /* 0x0000000617177c24 */ /* 0x004fe2000f8e02ff */
[----:B------:R-:W-:Y:S06]  /*d0d0*/  BRA.U !UP1, `(.L_x_26) ;  /* 0x0000001509387547 */ /* 0x000fec000b800000 */
[----:B------:R-:W0:Y:S01]  /*d0e0*/  LDCU.64 UR10, c[0x0][0x6a8] ;  /* 0x0000d500ff0a77ac */ /* 0x000e220008000a00 */
[----:B------:R-:W-:Y:S01]  /*d0f0*/  MOV R6, RZ ;  /* 0x000000ff00067202 */ /* 0x000fe20000000f00 */
[----:B------:R-:W1:Y:S01]  /*d100*/  LDCU UR5, c[0x0][0x6b0] ;  /* 0x0000d600ff0577ac */ /* 0x000e620008000800 */
[----:B------:R-:W2:Y:S01]  /*d110*/  LDCU UR6, c[0x0][0x7d4] ;  /* 0x0000fa80ff0677ac */ /* 0x000ea20008000800 */
[----:B------:R-:W5:Y:S01]  /*d120*/  LDCU.64 UR12, c[0x0][0x7d8] ;  /* 0x0000fb00ff0c77ac */ /* 0x000f620008000a00 */
[----:B------:R-:W-:Y:S01]  /*d130*/  UISETP.NE.AND UP1, UPT, UR4, 0x2, UPT ;  /* 0x000000020400788c */ /* 0x000fe2000bf25270 */
[----:B0-----:R-:W-:-:S05]  /*d140*/  IMAD.HI.U32 R4, R7, UR11, R6 ;  /* 0x0000000b07047c27 */ /* 0x001fca000f8e0006 */
[----:B-1----:R-:W-:-:S04]  /*d150*/  SHF.R.U32.HI R5, RZ, UR5, R4 ;  /* 0x00000005ff057c19 */ /* 0x002fc80008011604 */
[----:B------:R-:W-:-:S05]  /*d160*/  IADD3 R6, PT, PT, -R5, RZ, RZ ;  /* 0x000000ff05067210 */ /* 0x000fca0007ffe1ff */
[----:B------:R-:W-:-:S04]  /*d170*/  IMAD R6, R6, UR10, R7 ;  /* 0x0000000a06067c24 */ /* 0x000fc8000f8e0207 */
[C---:B--2---:R-:W-:Y:S02]  /*d180*/  IMAD R31, R6.reuse, UR6, R31 ;  /* 0x00000006061f7c24 */ /* 0x044fe4000f8e021f */
[C---:B-----5:R-:W-:Y:S02]  /*d190*/  IMAD R29, R6.reuse, UR12, R29 ;  /* 0x0000000c061d7c24 */ /* 0x060fe4000f8e021d */
[----:B------:R-:W-:Y:S01]  /*d1a0*/  IMAD R23, R6, UR13, R23 ;  /* 0x0000000d06177c24 */ /* 0x000fe2000f8e0217 */
[----:B------:R-:W-:Y:S06]  /*d1b0*/  BRA.U !UP1, `(.L_x_26) ;  /* 0x0000001509007547 */ /* 0x000fec000b800000 */
[----:B------:R-:W0:Y:S01]  /*d1c0*/  LDCU.64 UR10, c[0x0][0x6b8] ;  /* 0x0000d700ff0a77ac */ /* 0x000e220008000a00 */
[----:B------:R-:W-:Y:S01]  /*d1d0*/  HFMA2 R4, -RZ, RZ, 0, 0 ;  /* 0x00000000ff047431 */ /* 0x000fe200000001ff */
[----:B------:R-:W1:Y:S01]  /*d1e0*/  LDCU UR5, c[0x0][0x6b4] ;  /* 0x0000d680ff0577ac */ /* 0x000e620008000800 */
[----:B------:R-:W2:Y:S01]  /*d1f0*/  LDCU.64 UR12, c[0x0][0x7e0] ;  /* 0x0000fc00ff0c77ac */ /* 0x000ea20008000a00 */
[----:B------:R-:W5:Y:S01]  /*d200*/  LDCU UR6, c[0x0][0x7e8] ;  /* 0x0000fd00ff0677ac */ /* 0x000f620008000800 */
[----:B------:R-:W-:Y:S01]  /*d210*/  UISETP.NE.AND UP1, UPT, UR4, 0x3, UPT ;  /* 0x000000030400788c */ /* 0x000fe2000bf25270 */
[----:B0-----:R-:W-:-:S05]  /*d220*/  IMAD.HI.U32 R6, R5, UR10, R4 ;  /* 0x0000000a05067c27 */ /* 0x001fca000f8e0004 */
[----:B------:R-:W-:-:S04]  /*d230*/  SHF.R.U32.HI R7, RZ, UR11, R6 ;  /* 0x0000000bff077c19 */ /* 0x000fc80008011606 */
[----:B------:R-:W-:-:S05]  /*d240*/  IADD3 R4, PT, PT, -R7, RZ, RZ ;  /* 0x000000ff07047210 */ /* 0x000fca0007ffe1ff */
[----:B-1----:R-:W-:-:S04]  /*d250*/  IMAD R4, R4, UR5, R5 ;  /* 0x0000000504047c24 */ /* 0x002fc8000f8e0205 */
[C---:B--2---:R-:W-:Y:S02]  /*d260*/  IMAD R31, R4.reuse, UR12, R31 ;  /* 0x0000000c041f7c24 */ /* 0x044fe4000f8e021f */
[C---:B------:R-:W-:Y:S02]  /*d270*/  IMAD R29, R4.reuse, UR13, R29 ;  /* 0x0000000d041d7c24 */ /* 0x040fe4000f8e021d */
[----:B-----5:R-:W-:Y:S01]  /*d280*/  IMAD R23, R4, UR6, R23 ;  /* 0x0000000604177c24 */ /* 0x020fe2000f8e0217 */
        /* <DEDUP_REMOVED lines=16> */
[----:B------:R-:W-:Y:S01]  /*d390*/  MOV R4, RZ ;  /* 0x000000ff00047202 */ /* 0x000fe20000000f00 */
        /* <DEDUP_REMOVED lines=13> */
[----:B------:R-:W-:Y:S01]  /*d470*/  HFMA2 R6, -RZ, RZ, 0, 0 ;  /* 0x00000000ff067431 */ /* 0x000fe200000001ff */
        /* <DEDUP_REMOVED lines=268> */
[----:B------:R-:W5:Y:S02]  /*e540*/  LDCU UR6, c[0x0][0x8f0] ;  /* 0x00011e00ff0677ac */ /* 0x000f640008000800 */
[----:B0-----:R-:W-:-:S05]  /*e550*/  IMAD.HI.U32 R0, R5, UR10, R4 ;  /* 0x0000000a05007c27 */ /* 0x001fca000f8e0004 */
[----:B------:R-:W-:-:S04]  /*e560*/  SHF.R.U32.HI R0, RZ, UR11, R0 ;  /* 0x0000000bff007c19 */ /* 0x000fc80008011600 */
[----:B------:R-:W-:-:S05]  /*e570*/  IADD3 R4, PT, PT, -R0, RZ, RZ ;  /* 0x000000ff00047210 */ /* 0x000fca0007ffe1ff */
[----:B-1----:R-:W-:-:S04]  /*e580*/  IMAD R4, R4, UR5, R5 ;  /* 0x0000000504047c24 */ /* 0x002fc8000f8e0205 */
[C---:B--2---:R-:W-:Y:S02]  /*e590*/  IMAD R31, R4.reuse, UR12, R31 ;  /* 0x0000000c041f7c24 */ /* 0x044fe4000f8e021f */
[C---:B------:R-:W-:Y:S02]  /*e5a0*/  IMAD R29, R4.reuse, UR13, R29 ;  /* 0x0000000d041d7c24 */ /* 0x040fe4000f8e021d */
[----:B-----5:R-:W-:-:S07]  /*e5b0*/  IMAD R23, R4, UR6, R23 ;  /* 0x0000000604177c24 */ /* 0x020fce000f8e0217 */
.L_x_26:
[----:B------:R-:W5:Y:S01]  /*e5c0*/  LDC.64 R8, c[0x0][0x3a0] ;  /* 0x0000e800ff087b82 */ /* 0x000f620000000a00 */
[----:B------:R-:W-:Y:S02]  /*e5d0*/  ISETP.NE.AND P6, PT, R28, RZ, PT ;  /* 0x000000ff1c00720c */ /* 0x000fe40003fc5270 */
[----:B------:R-:W-:-:S05]  /*e5e0*/  PRMT R0, R24, 0x7632, R0 ;  /* 0x0000763218007816 */ /* 0x000fca0000000000 */
[----:B------:R-:W0:Y:S08]  /*e5f0*/  LDC.64 R6, c[0x0][0x3a8] ;  /* 0x0000ea00ff067b82 */ /* 0x000e300000000a00 */
[----:B------:R-:W1:Y:S01]  /*e600*/  LDC.64 R4, c[0x0][0x3b0] ;  /* 0x0000ec00ff047b82 */ /* 0x000e620000000a00 */
[----:B-----5:R-:W-:-:S05]  /*e610*/  IMAD.WIDE.U32 R30, R31, 0x2, R8 ;  /* 0x000000021f1e7825 */ /* 0x020fca00078e0008 */
[----:B------:R2:W-:Y:S01]  /*e620*/  STG.E.U16 desc[UR8][R30.64], R24 ;  /* 0x000000181e007986 */ /* 0x0005e2000c101508 */
[----:B0-----:R-:W-:-:S05]  /*e630*/  IMAD.WIDE.U32 R28, R29, 0x2, R6 ;  /* 0x000000021d1c7825 */ /* 0x001fca00078e0006 */
[----:B------:R0:W-:Y:S01]  /*e640*/  STG.E.U16 desc[UR8][R28.64], R0 ;  /* 0x000000001c007986 */ /* 0x0001e2000c101508 */
[----:B-1----:R-:W-:-:S05]  /*e650*/  IMAD.WIDE.U32 R22, R23, 0x4, R4 ;  /* 0x0000000417167825 */ /* 0x002fca00078e0004 */
[----:B------:R0:W-:Y:S01]  /*e660*/  STG.E desc[UR8][R22.64], R25 ;  /* 0x0000001916007986 */ /* 0x0001e2000c101908 */
[----:B--2---:R-:W-:Y:S05]  /*e670*/  @P6 EXIT ;  /* 0x000000000000694d */ /* 0x004fea0003800000 */
[----:B0-----:R-:W-:Y:S01]  /*e680*/  HFMA2 R25, -RZ, RZ, 0, 0 ;  /* 0x00000000ff197431 */ /* 0x001fe200000001ff */
[----:B------:R-:W-:Y:S02]  /*e690*/  MOV R29, RZ ;  /* 0x000000ff001d7202 */ /* 0x000fe40000000f00 */
[----:B------:R-:W-:Y:S01]  /*e6a0*/  MOV R23, RZ ;  /* 0x000000ff00177202 */ /* 0x000fe20000000f00 */
[----:B------:R-:W-:Y:S06]  /*e6b0*/  BRA.U !UP0, `(.L_x_27) ;  /* 0x0000001508747547 */ /* 0x000fec000b800000 */
[----:B------:R-:W0:Y:S01]  /*e6c0*/  LDCU.64 UR10, c[0x0][0x6a0] ;  /* 0x0000d400ff0a77ac */ /* 0x000e220008000a00 */
[----:B------:R-:W-:Y:S02]  /*e6d0*/  IADD3 R23, PT, PT, R3, 0x80, RZ ;  /* 0x0000008003177810 */ /* 0x000fe40007ffe0ff */
[----:B------:R-:W-:Y:S01]  /*e6e0*/  MOV R22, RZ ;  /* 0x000000ff00167202 */ /* 0x000fe20000000f00 */
[----:B------:R-:W1:Y:S01]  /*e6f0*/  LDCU UR5, c[0x0][0x69c] ;  /* 0x0000d380ff0577ac */ /* 0x000e620008000800 */
[----:B------:R-:W2:Y:S01]  /*e700*/  LDCU.64 UR12, c[0x0][0x7c8] ;  /* 0x0000f900ff0c77ac */ /* 0x000ea20008000a00 */
[----:B------:R-:W5:Y:S01]  /*e710*/  LDCU UR6, c[0x0][0x7d0] ;  /* 0x0000fa00ff0677ac */ /* 0x000f620008000800 */
[----:B------:R-:W-:Y:S01]  /*e720*/  UISETP.NE.AND UP1, UPT, UR7, URZ, UPT ;  /* 0x000000ff0700728c */ /* 0x000fe2000bf25270 */
[----:B0-----:R-:W-:-:S05]  /*e730*/  IMAD.HI.U32 R30, R23, UR10, R22 ;  /* 0x0000000a171e7c27 */ /* 0x001fca000f8e0016 */
[----:B------:R-:W-:-:S04]  /*e740*/  SHF.R.U32.HI R31, RZ, UR11, R30 ;  /* 0x0000000bff1f7c19 */ /* 0x000fc8000801161e */
[----:B------:R-:W-:-:S05]  /*e750*/  IADD3 R22, PT, PT, -R31, RZ, RZ ;  /* 0x000000ff1f167210 */ /* 0x000fca0007ffe1ff */
[----:B-1----:R-:W-:-:S04]  /*e760*/  IMAD R23, R22, UR5, R23 ;  /* 0x0000000516177c24 */ /* 0x002fc8000f8e0217 */
[C---:B--2---:R-:W-:Y:S02]  /*e770*/  IMAD R29, R23.reuse, UR12, RZ ;  /* 0x0000000c171d7c24 */ /* 0x044fe4000f8e02ff */
[C---:B------:R-:W-:Y:S02]  /*e780*/  IMAD R25, R23.reuse, UR13, RZ ;  /* 0x0000000d17197c24 */ /* 0x040fe4000f8e02ff */
[----:B-----5:R-:W-:Y:S01]  /*e790*/  IMAD R23, R23, UR6, RZ ;  /* 0x0000000617177c24 */ /* 0x020fe2000f8e02ff */
        /* <DEDUP_REMOVED lines=335> */
.L_x_27:
[----:B------:R-:W-:Y:S01]  /*fc90*/  IMAD.WIDE.U32 R28, R29, 0x2, R8 ;  /* 0x000000021d1c7825 */ /* 0x000fe200078e0008 */
[----:B------:R-:W-:-:S03]  /*fca0*/  PRMT R0, R26, 0x7632, R0 ;  /* 0x000076321a007816 */ /* 0x000fc60000000000 */
[----:B------:R-:W-:Y:S01]  /*fcb0*/  IMAD.WIDE.U32 R24, R25, 0x2, R6 ;  /* 0x0000000219187825 */ /* 0x000fe200078e0006 */
[----:B------:R0:W-:Y:S03]  /*fcc0*/  STG.E.U16 desc[UR8][R28.64], R26 ;  /* 0x0000001a1c007986 */ /* 0x0001e6000c101508 */
[----:B------:R-:W-:Y:S01]  /*fcd0*/  IMAD.WIDE.U32 R22, R23, 0x4, R4 ;  /* 0x0000000417167825 */ /* 0x000fe200078e0004 */
[----:B------:R0:W-:Y:S04]  /*fce0*/  STG.E.U16 desc[UR8][R24.64], R0 ;  /* 0x0000000018007986 */ /* 0x0001e8000c101508 */
[----:B------:R0:W-:Y:S01]  /*fcf0*/  STG.E desc[UR8][R22.64], R27 ;  /* 0x0000001b16007986 */ /* 0x0001e2000c101908 */
[----:B------:R-:W-:Y:S05]  /*fd00*/  @P3 EXIT ;  /* 0x000000000000394d */ /* 0x000fea0003800000 */
[----:B0-----:R-:W-:Y:S01]  /*fd10*/  HFMA2 R27, -RZ, RZ, 0, 0 ;  /* 0x00000000ff1b7431 */ /* 0x001fe200000001ff */
[----:B------:R-:W-:Y:S01]  /*fd20*/  MOV R25, RZ ;  /* 0x000000ff00197202 */ /* 0x000fe20000000f00 */
[----:B------:R-:W-:Y:S01]  /*fd30*/  HFMA2 R23, -RZ, RZ, 0, 0 ;  /* 0x00000000ff177431 */ /* 0x000fe200000001ff */
        /* <DEDUP_REMOVED lines=350> */
.L_x_28:
        /* <DEDUP_REMOVED lines=361> */
.L_x_29:
[----:B------:R-:W-:Y:S01]  /*129b0*/  IMAD.WIDE.U32 R24, R25, 0x2, R8 ;  /* 0x0000000219187825 */ /* 0x000fe200078e0008 */
[----:B------:R-:W-:-:S03]  /*129c0*/  PRMT R0, R12, 0x7632, R0 ;  /* 0x000076320c007816 */ /* 0x000fc60000000000 */
[----:B------:R-:W-:Y:S01]  /*129d0*/  IMAD.WIDE.U32 R22, R23, 0x2, R6 ;  /* 0x0000000217167825 */ /* 0x000fe200078e0006 */
[----:B------:R0:W-:Y:S03]  /*129e0*/  STG.E.U16 desc[UR8][R24.64], R12 ;  /* 0x0000000c18007986 */ /* 0x0001e6000c101508 */
[----:B------:R-:W-:Y:S01]  /*129f0*/  IMAD.WIDE.U32 R10, R11, 0x4, R4 ;  /* 0x000000040b0a7825 */ /* 0x000fe200078e0004 */
[----:B------:R0:W-:Y:S04]  /*12a00*/  STG.E.U16 desc[UR8][R22.64], R0 ;  /* 0x0000000016007986 */ /* 0x0001e8000c101508 */
[----:B---3--:R0:W-:Y:S01]  /*12a10*/  STG.E desc[UR8][R10.64], R13 ;  /* 0x0000000d0a007986 */ /* 0x0081e2000c101908 */
        /* <DEDUP_REMOVED lines=10> */
[----:B------:R-:W3:Y:S01]  /*12ac0*/  LDCU UR6, c[0x0][0x7d0] ;  /* 0x0000fa00ff0677ac */ /* 0x000ee20008000800 */
[----:B------:R-:W-:Y:S01]  /*12ad0*/  UISETP.NE.AND UP1, UPT, UR7, URZ, UPT ;  /* 0x000000ff0700728c */ /* 0x000fe2000bf25270 */
[----:B0-----:R-:W-:-:S05]  /*12ae0*/  IMAD.HI.U32 R24, R11, UR10, R10 ;  /* 0x0000000a0b187c27 */ /* 0x001fca000f8e000a */
[----:B------:R-:W-:-:S04]  /*12af0*/  SHF.R.U32.HI R25, RZ, UR11, R24 ;  /* 0x0000000bff197c19 */ /* 0x000fc80008011618 */
[----:B------:R-:W-:-:S05]  /*12b00*/  IADD3 R10, PT, PT, -R25, RZ, RZ ;  /* 0x000000ff190a7210 */ /* 0x000fca0007ffe1ff */
[----:B-1----:R-:W-:-:S04]  /*12b10*/  IMAD R11, R10, UR5, R11 ;  /* 0x000000050a0b7c24 */ /* 0x002fc8000f8e020b */
[C---:B--2---:R-:W-:Y:S02]  /*12b20*/  IMAD R23, R11.reuse, UR12, RZ ;  /* 0x0000000c0b177c24 */ /* 0x044fe4000f8e02ff */
[C---:B------:R-:W-:Y:S02]  /*12b30*/  IMAD R13, R11.reuse, UR13, RZ ;  /* 0x0000000d0b0d7c24 */ /* 0x040fe4000f8e02ff */
[----:B---3--:R-:W-:Y:S01]  /*12b40*/  IMAD R11, R11, UR6, RZ ;  /* 0x000000060b0b7c24 */ /* 0x008fe2000f8e02ff */
[----:B------:R-:W-:Y:S06]  /*12b50*/  BRA.U !UP1, `(.L_x_30) ;  /* 0x0000001509387547 */ /* 0x000fec000b800000 */
[----:B------:R-:W0:Y:S01]  /*12b60*/  LDCU.64 UR10, c[0x0][0x6a8] ;  /* 0x0000d500ff0a77ac */ /* 0x000e220008000a00 */
[----:B------:R-:W-:Y:S01]  /*12b70*/  MOV R24, RZ ;  /* 0x000000ff00187202 */ /* 0x000fe20000000f00 */
[----:B------:R-:W1:Y:S01]  /*12b80*/  LDCU UR5, c[0x0][0x6b0] ;  /* 0x0000d600ff0577ac */ /* 0x000e620008000800 */
[----:B------:R-:W2:Y:S01]  /*12b90*/  LDCU UR6, c[0x0][0x7d4] ;  /* 0x0000fa80ff0677ac */ /* 0x000ea20008000800 */
[----:B------:R-:W3:Y:S01]  /*12ba0*/  LDCU.64 UR12, c[0x0][0x7d8] ;  /* 0x0000fb00ff0c77ac */ /* 0x000ee20008000a00 */
[----:B------:R-:W-:Y:S01]  /*12bb0*/  UISETP.NE.AND UP1, UPT, UR4, 0x2, UPT ;  /* 0x000000020400788c */ /* 0x000fe2000bf25270 */
[----:B0-----:R-:W-:-:S05]  /*12bc0*/  IMAD.HI.U32 R26, R25, UR11, R24 ;  /* 0x0000000b191a7c27 */ /* 0x001fca000f8e0018 */
[----:B-1----:R-:W-:-:S04]  /*12bd0*/  SHF.R.U32.HI R27, RZ, UR5, R26 ;  /* 0x00000005ff1b7c19 */ /* 0x002fc8000801161a */
[----:B------:R-:W-:-:S05]  /*12be0*/  IADD3 R24, PT, PT, -R27, RZ, RZ ;  /* 0x000000ff1b187210 */ /* 0x000fca0007ffe1ff */
[----:B------:R-:W-:-:S04]  /*12bf0*/  IMAD R24, R24, UR10, R25 ;  /* 0x0000000a18187c24 */ /* 0x000fc8000f8e0219 */
[C---:B--2---:R-:W-:Y:S02]  /*12c00*/  IMAD R23, R24.reuse, UR6, R23 ;  /* 0x0000000618177c24 */ /* 0x044fe4000f8e0217 */
[C---:B---3--:R-:W-:Y:S02]  /*12c10*/  IMAD R13, R24.reuse, UR12, R13 ;  /* 0x0000000c180d7c24 */ /* 0x048fe4000f8e020d */
[----:B------:R-:W-:Y:S01]  /*12c20*/  IMAD R11, R24, UR13, R11 ;  /* 0x0000000d180b7c24 */ /* 0x000fe2000f8e020b */
[----:B------:R-:W-:Y:S06]  /*12c30*/  BRA.U !UP1, `(.L_x_30) ;  /* 0x0000001509007547 */ /* 0x000fec000b800000 */
[----:B------:R-:W0:Y:S01]  /*12c40*/  LDCU.64 UR10, c[0x0][0x6b8] ;  /* 0x0000d700ff0a77ac */ /* 0x000e220008000a00 */
[----:B------:R-:W-:Y:S01]  /*12c50*/  HFMA2 R26, -RZ, RZ, 0, 0 ;  /* 0x00000000ff1a7431 */ /* 0x000fe200000001ff */
[----:B------:R-:W1:Y:S01]  /*12c60*/  LDCU UR5, c[0x0][0x6b4] ;  /* 0x0000d680ff0577ac */ /* 0x000e620008000800 */
[----:B------:R-:W2:Y:S01]  /*12c70*/  LDCU.64 UR12, c[0x0][0x7e0] ;  /* 0x0000fc00ff0c77ac */ /* 0x000ea20008000a00 */
[----:B------:R-:W3:Y:S01]  /*12c80*/  LDCU UR6, c[0x0][0x7e8] ;  /* 0x0000fd00ff0677ac */ /* 0x000ee20008000800 */
[----:B------:R-:W-:Y:S01]  /*12c90*/  UISETP.NE.AND UP1, UPT, UR4, 0x3, UPT ;  /* 0x000000030400788c */ /* 0x000fe2000bf25270 */
[----:B0-----:R-:W-:-:S05]  /*12ca0*/  IMAD.HI.U32 R24, R27, UR10, R26 ;  /* 0x0000000a1b187c27 */ /* 0x001fca000f8e001a */
[----:B------:R-:W-:-:S04]  /*12cb0*/  SHF.R.U32.HI R25, RZ, UR11, R24 ;  /* 0x0000000bff197c19 */ /* 0x000fc80008011618 */
[----:B------:R-:W-:-:S05]  /*12cc0*/  IADD3 R26, PT, PT, -R25, RZ, RZ ;  /* 0x000000ff191a7210 */ /* 0x000fca0007ffe1ff */
[----:B-1----:R-:W-:-:S04]  /*12cd0*/  IMAD R26, R26, UR5, R27 ;  /* 0x000000051a1a7c24 */ /* 0x002fc8000f8e021b */
[C---:B--2---:R-:W-:Y:S02]  /*12ce0*/  IMAD R23, R26.reuse, UR12, R23 ;  /* 0x0000000c1a177c24 */ /* 0x044fe4000f8e0217 */
[C---:B------:R-:W-:Y:S02]  /*12cf0*/  IMAD R13, R26.reuse, UR13, R13 ;  /* 0x0000000d1a0d7c24 */ /* 0x040fe4000f8e020d */
[----:B---3--:R-:W-:Y:S01]  /*12d00*/  IMAD R11, R26, UR6, R11 ;  /* 0x000000061a0b7c24 */ /* 0x008fe2000f8e020b */
        /* <DEDUP_REMOVED lines=16> */
[----:B------:R-:W-:Y:S01]  /*12e10*/  MOV R26, RZ ;  /* 0x000000ff001a7202 */ /* 0x000fe20000000f00 */
        /* <DEDUP_REMOVED lines=13> */
[----:B------:R-:W-:Y:S01]  /*12ef0*/  HFMA2 R24, -RZ, RZ, 0, 0 ;  /* 0x00000000ff187431 */ /* 0x000fe200000001ff */
        /* <DEDUP_REMOVED lines=268> */
[----:B------:R-:W3:Y:S02]  /*13fc0*/  LDCU UR6, c[0x0][0x8f0] ;  /* 0x00011e00ff0677ac */ /* 0x000ee40008000800 */
[----:B0-----:R-:W-:-:S05]  /*13fd0*/  IMAD.HI.U32 R0, R27, UR10, R26 ;  /* 0x0000000a1b007c27 */ /* 0x001fca000f8e001a */
[----:B------:R-:W-:-:S04]  /*13fe0*/  SHF.R.U32.HI R0, RZ, UR11, R0 ;  /* 0x0000000bff007c19 */ /* 0x000fc80008011600 */
[----:B------:R-:W-:-:S05]  /*13ff0*/  IADD3 R26, PT, PT, -R0, RZ, RZ ;  /* 0x000000ff001a7210 */ /* 0x000fca0007ffe1ff */
[----:B-1----:R-:W-:-:S04]  /*14000*/  IMAD R26, R26, UR5, R27 ;  /* 0x000000051a1a7c24 */ /* 0x002fc8000f8e021b */
[C---:B--2---:R-:W-:Y:S02]  /*14010*/  IMAD R23, R26.reuse, UR12, R23 ;  /* 0x0000000c1a177c24 */ /* 0x044fe4000f8e0217 */
[C---:B------:R-:W-:Y:S02]  /*14020*/  IMAD R13, R26.reuse, UR13, R13 ;  /* 0x0000000d1a0d7c24 */ /* 0x040fe4000f8e020d */
[----:B---3--:R-:W-:-:S07]  /*14030*/  IMAD R11, R26, UR6, R11 ;  /* 0x000000061a0b7c24 */ /* 0x008fce000f8e020b */
.L_x_30:
[----:B------:R-:W-:Y:S01]  /*14040*/  IMAD.WIDE.U32 R22, R23, 0x2, R8 ;  /* 0x0000000217167825 */ /* 0x000fe200078e0008 */
[----:B------:R-:W-:-:S03]  /*14050*/  PRMT R0, R14, 0x7632, R0 ;  /* 0x000076320e007816 */ /* 0x000fc60000000000 */
[----:B------:R-:W-:Y:S01]  /*14060*/  IMAD.WIDE.U32 R12, R13, 0x2, R6 ;  /* 0x000000020d0c7825 */ /* 0x000fe200078e0006 */
[----:B------:R0:W-:Y:S03]  /*14070*/  STG.E.U16 desc[UR8][R22.64], R14 ;  /* 0x0000000e16007986 */ /* 0x0001e6000c101508 */
[----:B------:R-:W-:Y:S01]  /*14080*/  IMAD.WIDE.U32 R10, R11, 0x4, R4 ;  /* 0x000000040b0a7825 */ /* 0x000fe200078e0004 */
[----:B------:R0:W-:Y:S04]  /*14090*/  STG.E.U16 desc[UR8][R12.64], R0 ;  /* 0x000000000c007986 */ /* 0x0001e8000c101508 */
[----:B----4-:R0:W-:Y:S01]  /*140a0*/  STG.E desc[UR8][R10.64], R15 ;  /* 0x0000000f0a007986 */ /* 0x0101e2000c101908 */
        /* <DEDUP_REMOVED lines=354> */
.L_x_31:
        /* <DEDUP_REMOVED lines=361> */
.L_x_32:
        /* <DEDUP_REMOVED lines=361> */
.L_x_33:
[----:B------:R-:W-:Y:S01]  /*183f0*/  IMAD.WIDE.U32 R8, R15, 0x2, R8 ;  /* 0x000000020f087825 */ /* 0x000fe200078e0008 */
[----:B------:R-:W-:-:S03]  /*18400*/  PRMT R3, R21, 0x7632, R3 ;  /* 0x0000763215037816 */ /* 0x000fc60000000003 */
[----:B------:R-:W-:Y:S01]  /*18410*/  IMAD.WIDE.U32 R6, R13, 0x2, R6 ;  /* 0x000000020d067825 */ /* 0x000fe200078e0006 */
[----:B------:R-:W-:Y:S03]  /*18420*/  STG.E.U16 desc[UR8][R8.64], R21 ;  /* 0x0000001508007986 */ /* 0x000fe6000c101508 */
[----:B------:R-:W-:Y:S01]  /*18430*/  IMAD.WIDE.U32 R4, R11, 0x4, R4 ;  /* 0x000000040b047825 */ /* 0x000fe200078e0004 */
[----:B------:R-:W-:Y:S04]  /*18440*/  STG.E.U16 desc[UR8][R6.64], R3 ;  /* 0x0000000306007986 */ /* 0x000fe8000c101508 */
[----:B------:R-:W-:Y:S01]  /*18450*/  STG.E desc[UR8][R4.64], R20 ;  /* 0x0000001404007986 */ /* 0x000fe2000c101908 */
[----:B------:R-:W-:Y:S05]  /*18460*/  EXIT ;  /* 0x000000000000794d */ /* 0x000fea0003800000 */
.L_x_34:
[----:B------:R-:W-:-:S00]  /*18470*/  BRA `(.L_x_34) ;  /* 0xfffffffc00fc7947 */ /* 0x000fc0000383ffff */
[----:B------:R-:W-:-:S00]  /*18480*/  NOP ;  /* 0x0000000000007918 */ /* 0x000fc00000000000 */
[----:B------:R-:W-:-:S00]  /*18490*/  NOP ;  /* 0x0000000000007918 */ /* 0x000fc00000000000 */
[----:B------:R-:W-:-:S00]  /*184a0*/  NOP ;  /* 0x0000000000007918 */ /* 0x000fc00000000000 */
[----:B------:R-:W-:-:S00]  /*184b0*/  NOP ;  /* 0x0000000000007918 */ /* 0x000fc00000000000 */
[----:B------:R-:W-:-:S00]  /*184c0*/  NOP ;  /* 0x0000000000007918 */ /* 0x000fc00000000000 */
[----:B------:R-:W-:-:S00]  /*184d0*/  NOP ;  /* 0x0000000000007918 */ /* 0x000fc00000000000 */
[----:B------:R-:W-:-:S00]  /*184e0*/  NOP ;  /* 0x0000000000007918 */ /* 0x000fc00000000000 */
[----:B------:R-:W-:-:S00]  /*184f0*/  NOP ;  /* 0x0000000000007918 */ /* 0x000fc00000000000 */
.L_x_27243:


//--------------------- .text._ZN2at6native49_GLOBAL__N__b919a28f_16_Normalization_cu_5c38458745unrolled_elementwise_kernel_for_multi_outputsILi3EZZZNS1_34batch_norm_update_stats_and_invertERKNS_6TensorES5_S5_S5_ddlENKUlvE_clEvENKUlvE2_clEvEUlffN3c108BFloat16ES9_E_St5arrayIPcLm7EE23TrivialOffsetCalculatorILi4EjESE_ILi3EjEEEviT0_T1_T2_T3_ --------------------------
	.section	.text._ZN2at6native49_GLOBAL__N__b919a28f_16_Normalization_cu_5c38458745unrolled_elementwise_kernel_for_multi_outputsILi3EZZZNS1_34batch_norm_update_stats_and_invertERKNS_6TensorES5_S5_S5_ddlENKUlvE_clEvENKUlvE2_clEvEUlffN3c108BFloat16ES9_E_St5arrayIPcLm7EE23TrivialOffsetCalculatorILi4EjESE_ILi3EjEEEviT0_T1_T2_T3_,"ax",@progbits
	.align	128
.text._ZN2at6native49_GLOBAL__N__b919a28f_16_Normalization_cu_5c38458745unrolled_elementwise_kernel_for_multi_outputsILi3EZZZNS1_34batch_norm_update_stats_and_invertERKNS_6TensorES5_S5_S5_ddlENKUlvE_clEvENKUlvE2_clEvEUlffN3c108BFloat16ES9_E_St5arrayIPcLm7EE23TrivialOffsetCalculatorILi4EjESE_ILi3EjEEEviT0_T1_T2_T3_:
        .type           _ZN2at6native49_GLOBAL__N__b919a28f_16_Normalization_cu_5c38458745unrolled_elementwise_kernel_for_multi_outputsILi3EZZZNS1_34batch_norm_update_stats_and_invertERKNS_6TensorES5_S5_S5_ddlENKUlvE_clEvENKUlvE2_clEvEUlffN3c108BFloat16ES9_E_St5arrayIPcLm7EE23TrivialOffsetCalculatorILi4EjESE_ILi3EjEEEviT0_T1_T2_T3_,@function
        .size           _ZN2at6native49_GLOBAL__N__b919a28f_16_Normalization_cu_5c38458745unrolled_elementwise_kernel_for_multi_outputsILi3EZZZNS1_34batch_norm_update_stats_and_invertERKNS_6TensorES5_S5_S5_ddlENKUlvE_clEvENKUlvE2_clEvEUlffN3c108BFloat16ES9_E_St5arrayIPcLm7EE23TrivialOffsetCalculatorILi4EjESE_ILi3EjEEEviT0_T1_T2_T3_,(.L_x_27244 - _ZN2at6native49_GLOBAL__N__b919a28f_16_Normalization_cu_5c38458745unrolled_elementwise_kernel_for_multi_outputsILi3EZZZNS1_34batch_norm_update_stats_and_invertERKNS_6TensorES5_S5_S5_ddlENKUlvE_clEvENKUlvE2_clEvEUlffN3c108BFloat16ES9_E_St5arrayIPcLm7EE23TrivialOffsetCalculatorILi4EjESE_ILi3EjEEEviT0_T1_T2_T3_)
        .other          _ZN2at6native49_GLOBAL__N__b919a28f_16_Normalization_cu_5c38458745unrolled_elementwise_kernel_for_multi_outputsILi3EZZZNS1_34batch_norm_update_stats_and_invertERKNS_6TensorES5_S5_S5_ddlENKUlvE_clEvENKUlvE2_clEvEUlffN3c108BFloat16ES9_E_St5arrayIPcLm7EE23TrivialOffsetCalculatorILi4EjESE_ILi3EjEEEviT0_T1_T2_T3_,@"STO_CUDA_ENTRY STV_DEFAULT"
_ZN2at6native49_GLOBAL__N__b919a28f_16_Normalization_cu_5c38458745unrolled_elementwise_kernel_for_multi_outputsILi3EZZZNS1_34batch_norm_update_stats_and_invertERKNS_6TensorES5_S5_S5_ddlENKUlvE_clEvENKUlvE2_clEvEUlffN3c108BFloat16ES9_E_St5arrayIPcLm7EE23TrivialOffsetCalculatorILi4EjESE_ILi3EjEEEviT0_T1_T2_T3_:
[----:B------:R-:W-:Y:S01]  /*0000*/  LDC R1, c[0x0][0x37c] ;  /* 0x0000df00ff017b82 */ /* 0x000fe20000000800 */
[----:B------:R-:W0:Y:S07]  /*0010*/  S2R R3, SR_CTAID.X ;  /* 0x0000000000037919 */ /* 0x000e2e0000002500 */
[----:B------:R-:W0:Y:S01]  /*0020*/  LDC R20, c[0x0][0x380] ;  /* 0x0000e000ff147b82 */ /* 0x000e220000000800 */
[----:B------:R-:W1:Y:S01]  /*0030*/  LDCU.64 UR4, c[0x0][0x358] ;  /* 0x00006b00ff0477ac */ /* 0x000e620008000a00 */
[----:B------:R-:W-:Y:S01]  /*0040*/  BSSY.RECONVERGENT B0, `(.L_x_35) ;  /* 0x0000080000007945 */ /* 0x000fe20003800200 */
[----:B------:R-:W2:Y:S01]  /*0050*/  S2R R4, SR_TID.X ;  /* 0x0000000000047919 */ /* 0x000ea20000002100 */
[----:B------:R-:W-:Y:S01]  /*0060*/  HFMA2 R2, -RZ, RZ, 0, 0 ;  /* 0x00000000ff027431 */ /* 0x000fe200000001ff */
[----:B------:R-:W-:Y:S01]  /*0070*/  PRMT R5, RZ, 0x7610, R5 ;  /* 0x00007610ff057816 */ /* 0x000fe20000000005 */
[----:B------:R-:W-:Y:S01]  /*0080*/  HFMA2 R28, -RZ, RZ, 0, 0 ;  /* 0x00000000ff1c7431 */ /* 0x000fe200000001ff */
[----:B------:R-:W-:Y:S01]  /*0090*/  CS2R R6, SRZ ;  /* 0x0000000000067805 */ /* 0x000fe2000001ff00 */
[----:B------:R-:W-:Y:S01]  /*00a0*/  HFMA2 R16, -RZ, RZ, 0, 0 ;  /* 0x00000000ff107431 */ /* 0x000fe200000001ff */
[----:B------:R-:W-:-:S02]  /*00b0*/  MOV R0, RZ ;  /* 0x000000ff00007202 */ /* 0x000fc40000000f00 */
[----:B------:R-:W-:Y:S02]  /*00c0*/  CS2R R8, SRZ ;  /* 0x0000000000087805 */ /* 0x000fe4000001ff00 */
[----:B------:R-:W-:Y:S02]  /*00d0*/  MOV R30, RZ ;  /* 0x000000ff001e7202 */ /* 0x000fe40000000f00 */
[----:B------:R-:W-:Y:S02]  /*00e0*/  CS2R R10, SRZ ;  /* 0x00000000000a7805 */ /* 0x000fe4000001ff00 */
[----:B------:R-:W-:Y:S02]  /*00f0*/  CS2R R12, SRZ ;  /* 0x00000000000c7805 */ /* 0x000fe4000001ff00 */
[----:B------:R-:W-:Y:S02]  /*0100*/  CS2R R14, SRZ ;  /* 0x00000000000e7805 */ /* 0x000fe4000001ff00 */
[----:B------:R-:W-:Y:S01]  /*0110*/  PRMT R17, RZ, 0x7610, R17 ;  /* 0x00007610ff117816 */ /* 0x000fe20000000011 */
[----:B------:R-:W-:Y:S01]  /*0120*/  IMAD.MOV.U32 R45, RZ, RZ, RZ ;  /* 0x000000ffff2d7224 */ /* 0x000fe200078e00ff */
[----:B------:R-:W-:-:S02]  /*0130*/  PRMT R32, RZ, 0x7610, R32 ;  /* 0x00007610ff207816 */ /* 0x000fc40000000020 */
[----:B------:R-:W-:Y:S02]  /*0140*/  PRMT R48, RZ, 0x7610, R48 ;  /* 0x00007610ff307816 */ /* 0x000fe40000000030 */
[----:B------:R-:W-:Y:S02]  /*0150*/  PRMT R18, RZ, 0x7610, R18 ;  /* 0x00007610ff127816 */ /* 0x000fe40000000012 */
[----:B------:R-:W-:Y:S02]  /*0160*/  PRMT R19, RZ, 0x7610, R19 ;  /* 0x00007610ff137816 */ /* 0x000fe40000000013 */
[----:B------:R-:W-:Y:S02]  /*0170*/  PRMT R34, RZ, 0x7610, R34 ;  /* 0x00007610ff227816 */ /* 0x000fe40000000022 */
[----:B------:R-:W-:Y:S02]  /*0180*/  PRMT R38, RZ, 0x7610, R38 ;  /* 0x00007610ff267816 */ /* 0x000fe40000000026 */
[----:B------:R-:W-:Y:S01]  /*0190*/  PRMT R39, RZ, 0x7610, R39 ;  /* 0x00007610ff277816 */ /* 0x000fe20000000027 */
[----:B0-----:R-:W-:Y:S01]  /*01a0*/  IMAD R35, R3, -0x400, R20 ;  /* 0xfffffc0003237824 */ /* 0x001fe200078e0214 */
[----:B------:R-:W-:-:S02]  /*01b0*/  PRMT R40, RZ, 0x7610, R40 ;  /* 0x00007610ff287816 */ /* 0x000fc40000000028 */
[----:B------:R-:W-:Y:S02]  /*01c0*/  PRMT R41, RZ, 0x7610, R41 ;  /* 0x00007610ff297816 */ /* 0x000fe40000000029 */
[----:B--2---:R-:W-:Y:S02]  /*01d0*/  ISETP.GE.AND P0, PT, R4, R35, PT ;  /* 0x000000230400720c */ /* 0x004fe40003f06270 */
[----:B------:R-:W-:Y:S02]  /*01e0*/  PRMT R42, RZ, 0x7610, R42 ;  /* 0x00007610ff2a7816 */ /* 0x000fe4000000002a */
[----:B------:R-:W-:Y:S02]  /*01f0*/  PRMT R43, RZ, 0x7610, R43 ;  /* 0x00007610ff2b7816 */ /* 0x000fe4000000002b */
[----:B------:R-:W-:Y:S02]  /*0200*/  PRMT R44, RZ, 0x7610, R44 ;  /* 0x00007610ff2c7816 */ /* 0x000fe4000000002c */
[----:B------:R-:W-:-:S02]  /*0210*/  PRMT R46, RZ, 0x7610, R46 ;  /* 0x00007610ff2e7816 */ /* 0x000fc4000000002e */
[----:B------:R-:W-:-:S03]  /*0220*/  PRMT R47, RZ, 0x7610, R47 ;  /* 0x00007610ff2f7816 */ /* 0x000fc6000000002f */
[----:B-1----:R-:W-:Y:S05]  /*0230*/  @P0 BRA `(.L_x_36) ;  /* 0x0000000400800947 */ /* 0x002fea0003800000 */
[----:B------:R-:W0:Y:S01]  /*0240*/  LDC.64 R20, c[0x0][0x3b8] ;  /* 0x0000ee00ff147b82 */ /* 0x000e220000000a00 */
[----:B------:R-:W-:-:S07]  /*0250*/  LEA R49, R3, R4, 0xa ;  /* 0x0000000403317211 */ /* 0x000fce00078e50ff */
[----:B------:R-:W1:Y:S08]  /*0260*/  LDC.64 R22, c[0x0][0x3c0] ;  /* 0x0000f000ff167b82 */ /* 0x000e700000000a00 */
[----:B------:R-:W2:Y:S08]  /*0270*/  LDC.64 R24, c[0x0][0x3c8] ;  /* 0x0000f200ff187b82 */ /* 0x000eb00000000a00 */
[----:B------:R-:W3:Y:S01]  /*0280*/  LDC.64 R26, c[0x0][0x3d0] ;  /* 0x0000f400ff1a7b82 */ /* 0x000ee20000000a00 */
[----:B0-----:R-:W-:-:S05]  /*0290*/  IMAD.WIDE.U32 R36, R49, 0x4, R20 ;  /* 0x0000000431247825 */ /* 0x001fca00078e0014 */
[----:B------:R3:W5:Y:S01]  /*02a0*/  LDG.E R6, desc[UR4][R36.64] ;  /* 0x0000000424067981 */ /* 0x000762000c1e1900 */
[----:B-1----:R-:W-:-:S05]  /*02b0*/  IMAD.WIDE.U32 R52, R49, 0x4, R22 ;  /* 0x0000000431347825 */ /* 0x002fca00078e0016 */
[----:B------:R0:W5:Y:S01]  /*02c0*/  LDG.E R45, desc[UR4][R52.64] ;  /* 0x00000004342d7981 */ /* 0x000162000c1e1900 */
[----:B--2---:R-:W-:-:S05]  /*02d0*/  IMAD.WIDE.U32 R50, R49, 0x2, R24 ;  /* 0x0000000231327825 */ /* 0x004fca00078e0018 */
[----:B------:R0:W5:Y:S01]  /*02e0*/  LDG.E.U16 R46, desc[UR4][R50.64] ;  /* 0x00000004322e7981 */ /* 0x000162000c1e1500 */
[----:B---3--:R-:W-:-:S05]  /*02f0*/  IMAD.WIDE.U32 R36, R49, 0x2, R26 ;  /* 0x0000000231247825 */ /* 0x008fca00078e001a */
[----:B------:R0:W5:Y:S01]  /*0300*/  LDG.E.U16 R47, desc[UR4][R36.64] ;  /* 0x00000004242f7981 */ /* 0x000162000c1e1500 */
[----:B------:R-:W-:-:S04]  /*0310*/  IADD3 R29, PT, PT, R4, 0x80, RZ ;  /* 0x00000080041d7810 */ /* 0x000fc80007ffe0ff */
[----:B------:R-:W-:-:S13]  /*0320*/  ISETP.GE.U32.AND P0, PT, R29, R35, PT ;  /* 0x000000231d00720c */ /* 0x000fda0003f06070 */
[----:B0-----:R-:W-:Y:S05]  /*0330*/  @P0 BRA `(.L_x_36) ;  /* 0x0000000400400947 */ /* 0x001fea0003800000 */
[----:B------:R-:W-:-:S05]  /*0340*/  IADD3 R29, PT, PT, R49, 0x80, RZ ;  /* 0x00000080311d7810 */ /* 0x000fca0007ffe0ff */
[----:B------:R-:W-:-:S04]  /*0350*/  IMAD.WIDE.U32 R36, R29, 0x4, R20 ;  /* 0x000000041d247825 */ /* 0x000fc800078e0014 */
[C---:B------:R-:W-:Y:S01]  /*0360*/  IMAD.WIDE.U32 R52, R29.reuse, 0x4, R22 ;  /* 0x000000041d347825 */ /* 0x040fe200078e0016 */
[----:B------:R0:W5:Y:S03]  /*0370*/  LDG.E R15, desc[UR4][R36.64] ;  /* 0x00000004240f7981 */ /* 0x000166000c1e1900 */
[C---:B------:R-:W-:Y:S01]  /*0380*/  IMAD.WIDE.U32 R50, R29.reuse, 0x2, R24 ;  /* 0x000000021d327825 */ /* 0x040fe200078e0018 */
[----:B------:R1:W5:Y:S04]  /*0390*/  LDG.E R16, desc[UR4][R52.64] ;  /* 0x0000000434107981 */ /* 0x000368000c1e1900 */
[----:B------:R1:W5:Y:S01]  /*03a0*/  LDG.E.U16 R43, desc[UR4][R50.64] ;  /* 0x00000004322b7981 */ /* 0x000362000c1e1500 */
[----:B0-----:R-:W-:-:S05]  /*03b0*/  IMAD.WIDE.U32 R36, R29, 0x2, R26 ;  /* 0x000000021d247825 */ /* 0x001fca00078e001a */
[----:B------:R1:W5:Y:S01]  /*03c0*/  LDG.E.U16 R44, desc[UR4][R36.64] ;  /* 0x00000004242c7981 */ /* 0x000362000c1e1500 */
[----:B------:R-:W-:-:S04]  /*03d0*/  IADD3 R29, PT, PT, R4, 0x100, RZ ;  /* 0x00000100041d7810 */ /* 0x000fc80007ffe0ff */
[----:B------:R-:W-:-:S13]  /*03e0*/  ISETP.GE.U32.AND P0, PT, R29, R35, PT ;  /* 0x000000231d00720c */ /* 0x000fda0003f06070 */
[----:B-1----:R-:W-:Y:S05]  /*03f0*/  @P0 BRA `(.L_x_36) ;  /* 0x0000000400100947 */ /* 0x002fea0003800000 */
        /* <DEDUP_REMOVED lines=9> */
[----:B------:R-:W-:-:S05]  /*0490*/  VIADD R29, R4, 0x180 ;  /* 0x00000180041d7836 */ /* 0x000fca0000000000 */
        /* <DEDUP_REMOVED lines=38> */
[----:B------:R-:W-:Y:S02]  /*0700*/  IADD3 R28, PT, PT, R4, 0x380, RZ ;  /* 0x00000380041c7810 */ /* 0x000fe40007ffe0ff */
[----:B------:R-:W-:Y:S02]  /*0710*/  IADD3 R37, PT, PT, R49, 0x300, RZ ;  /* 0x0000030031257810 */ /* 0x000fe40007ffe0ff */
[----:B------:R-:W-:-:S03]  /*0720*/  ISETP.GE.U32.AND P0, PT, R28, R35, PT ;  /* 0x000000231c00720c */ /* 0x000fc60003f06070 */
[----:B------:R-:W-:-:S04]  /*0730*/  IMAD.WIDE.U32 R28, R37, 0x4, R20 ;  /* 0x00000004251c7825 */ /* 0x000fc800078e0014 */
[C---:B------:R-:W-:Y:S02]  /*0740*/  IMAD.WIDE.U32 R30, R37.reuse, 0x4, R22 ;  /* 0x00000004251e7825 */ /* 0x040fe400078e0016 */
[----:B------:R0:W5:Y:S02]  /*0750*/  LDG.E R28, desc[UR4][R28.64] ;  /* 0x000000041c1c7981 */ /* 0x000164000c1e1900 */
[----:B------:R-:W-:Y:S02]  /*0760*/  IMAD.WIDE.U32 R32, R37, 0x2, R24 ;  /* 0x0000000225207825 */ /* 0x000fe400078e0018 */
[----:B------:R-:W-:Y:S01]  /*0770*/  @!P0 IADD3 R49, PT, PT, R49, 0x380, RZ ;  /* 0x0000038031318810 */ /* 0x000fe20007ffe0ff */
[----:B------:R0:W5:Y:S01]  /*0780*/  LDG.E R30, desc[UR4][R30.64] ;  /* 0x000000041e1e7981 */ /* 0x000162000c1e1900 */
[----:B------:R-:W-:-:S03]  /*0790*/  IMAD.WIDE.U32 R36, R37, 0x2, R26 ;  /* 0x0000000225247825 */ /* 0x000fc600078e001a */
[----:B------:R0:W5:Y:S01]  /*07a0*/  LDG.E.U16 R32, desc[UR4][R32.64] ;  /* 0x0000000420207981 */ /* 0x000162000c1e1500 */
[----:B------:R-:W-:-:S03]  /*07b0*/  @!P0 IMAD.WIDE.U32 R20, R49, 0x4, R20 ;  /* 0x0000000431148825 */ /* 0x000fc600078e0014 */
[----:B------:R0:W5:Y:S01]  /*07c0*/  LDG.E.U16 R48, desc[UR4][R36.64] ;  /* 0x0000000424307981 */ /* 0x000162000c1e1500 */
[----:B------:R-:W-:-:S03]  /*07d0*/  @!P0 IMAD.WIDE.U32 R22, R49, 0x4, R22 ;  /* 0x0000000431168825 */ /* 0x000fc600078e0016 */
[----:B------:R0:W5:Y:S01]  /*07e0*/  @!P0 LDG.E R2, desc[UR4][R20.64] ;  /* 0x0000000414028981 */ /* 0x000162000c1e1900 */
[----:B------:R-:W-:-:S03]  /*07f0*/  @!P0 IMAD.WIDE.U32 R24, R49, 0x2, R24 ;  /* 0x0000000231188825 */ /* 0x000fc600078e0018 */
[----:B------:R0:W5:Y:S01]  /*0800*/  @!P0 LDG.E R0, desc[UR4][R22.64] ;  /* 0x0000000416008981 */ /* 0x000162000c1e1900 */
[----:B------:R-:W-:-:S03]  /*0810*/  @!P0 IMAD.WIDE.U32 R26, R49, 0x2, R26 ;  /* 0x00000002311a8825 */ /* 0x000fc600078e001a */
[----:B------:R0:W5:Y:S04]  /*0820*/  @!P0 LDG.E.U16 R5, desc[UR4][R24.64] ;  /* 0x0000000418058981 */ /* 0x000168000c1e1500 */
[----:B------:R0:W5:Y:S02]  /*0830*/  @!P0 LDG.E.U16 R17, desc[UR4][R26.64] ;  /* 0x000000041a118981 */ /* 0x000164000c1e1500 */
.L_x_36:
[----:B------:R-:W-:Y:S05]  /*0840*/  BSYNC.RECONVERGENT B0 ;  /* 0x0000000000007941 */ /* 0x000fea0003800200 */
.L_x_35:
[----:B0-----:R-:W0:Y:S01]  /*0850*/  LDC R26, c[0x0][0x38c] ;  /* 0x0000e300ff1a7b82 */ /* 0x001e220000000800 */
[CC--:B------:R-:W-:Y:S01]  /*0860*/  ISETP.GE.AND P3, PT, R4.reuse, R35.reuse, PT ;  /* 0x000000230400720c */ /* 0x0c0fe20003f66270 */
[----:B------:R-:W-:Y:S01]  /*0870*/  BSSY.RECONVERGENT B0, `(.L_x_37) ;  /* 0x000001c000007945 */ /* 0x000fe20003800200 */
[C---:B------:R-:W-:Y:S02]  /*0880*/  IADD3 R20, PT, PT, R4.reuse, 0x100, RZ ;  /* 0x0000010004147810 */ /* 0x040fe40007ffe0ff */
[----:B------:R-:W-:Y:S02]  /*0890*/  IADD3 R36, PT, PT, R4, 0x180, RZ ;  /* 0x0000018004247810 */ /* 0x000fe40007ffe0ff */
[-C--:B------:R-:W-:Y:S01]  /*08a0*/  ISETP.GE.AND P0, PT, R20, R35.reuse, PT ;  /* 0x000000231400720c */ /* 0x080fe20003f06270 */
[----:B------:R-:W-:Y:S01]  /*08b0*/  VIADD R20, R4, 0x200 ;  /* 0x0000020004147836 */ /* 0x000fe20000000000 */
[----:B------:R-:W-:Y:S02]  /*08c0*/  ISETP.GE.AND P2, PT, R36, R35, PT ;  /* 0x000000232400720c */ /* 0x000fe40003f46270 */
[----:B------:R-:W-:-:S02]  /*08d0*/  IADD3 R22, PT, PT, R4, 0x280, RZ ;  /* 0x0000028004167810 */ /* 0x000fc40007ffe0ff */
[----:B------:R-:W-:Y:S02]  /*08e0*/  IADD3 R24, PT, PT, R4, 0x300, RZ ;  /* 0x0000030004187810 */ /* 0x000fe40007ffe0ff */
[-C--:B------:R-:W-:Y:S02]  /*08f0*/  ISETP.GE.AND P1, PT, R20, R35.reuse, PT ;  /* 0x000000231400720c */ /* 0x080fe40003f26270 */
[----:B------:R-:W-:Y:S02]  /*0900*/  P2R R20, PR, RZ, 0x4 ;  /* 0x00000004ff147803 */ /* 0x000fe40000000000 */
[-C--:B------:R-:W-:Y:S02]  /*0910*/  ISETP.GE.AND P2, PT, R22, R35.reuse, PT ;  /* 0x000000231600720c */ /* 0x080fe40003f46270 */
[----:B------:R-:W-:Y:S02]  /*0920*/  ISETP.GE.AND P4, PT, R24, R35, PT ;  /* 0x000000231800720c */ /* 0x000fe40003f86270 */
[----:B------:R-:W-:Y:S01]  /*0930*/  MOV R21, RZ ;  /* 0x000000ff00157202 */ /* 0x000fe20000000f00 */
[----:B0-----:R-:W-:Y:S01]  /*0940*/  FADD.FTZ R23, -R26, 1 ;  /* 0x3f8000001a177421 */ /* 0x001fe20000010100 */
[----:B------:R-:W-:Y:S01]  /*0950*/  PRMT R20, RZ, 0x5410, RZ ;  /* 0x00005410ff147816 */ /* 0x000fe200000000ff */
        /* <DEDUP_REMOVED lines=13> */
.L_x_38:
[----:B------:R-:W-:Y:S05]  /*0a30*/  BSYNC.RECONVERGENT B0 ;  /* 0x0000000000007941 */ /* 0x000fea0003800200 */
.L_x_37:
[C---:B------:R-:W-:Y:S01]  /*0a40*/  VIADD R24, R4.reuse, 0x80 ;  /* 0x0000008004187836 */ /* 0x040fe20000000000 */
[----:B-----5:R-:W-:Y:S01]  /*0a50*/  IADD3 R46, PT, PT, R4, 0x380, RZ ;  /* 0x00000380042e7810 */ /* 0x020fe20007ffe0ff */
[----:B------:R-:W-:Y:S01]  /*0a60*/  BSSY.RECONVERGENT B0, `(.L_x_39) ;  /* 0x0000012000007945 */ /* 0x000fe20003800200 */
[----:B------:R-:W-:Y:S01]  /*0a70*/  HFMA2 R22, -RZ, RZ, 0, 0 ;  /* 0x00000000ff167431 */ /* 0x000fe200000001ff */
[----:B------:R-:W-:Y:S02]  /*0a80*/  PRMT R6, RZ, 0x5410, RZ ;  /* 0x00005410ff067816 */ /* 0x000fe400000000ff */
[-C--:B------:R-:W-:Y:S02]  /*0a90*/  ISETP.GE.AND P6, PT, R24, R35.reuse, PT ;  /* 0x000000231800720c */ /* 0x080fe40003fc6270 */
[----:B------:R-:W-:-:S11]  /*0aa0*/  ISETP.GE.AND P5, PT, R46, R35, PT ;  /* 0x000000232e00720c */ /* 0x000fd60003fa6270 */
[----:B------:R-:W-:Y:S05]  /*0ab0*/  @P6 BRA `(.L_x_40) ;  /* 0x0000000000306947 */ /* 0x000fea0003800000 */
[----:B------:R-:W1:Y:S01]  /*0ac0*/  LDCU UR7, c[0x0][0x390] ;  /* 0x00007200ff0777ac */ /* 0x000e620008000800 */
[----:B------:R-:W-:Y:S02]  /*0ad0*/  SHF.L.U32 R6, R43, 0x10, RZ ;  /* 0x000000102b067819 */ /* 0x000fe400000006ff */
        /* <DEDUP_REMOVED lines=10> */
.L_x_40:
[----:B------:R-:W-:Y:S05]  /*0b80*/  BSYNC.RECONVERGENT B0 ;  /* 0x0000000000007941 */ /* 0x000fea0003800200 */
.L_x_39:
[----:B------:R-:W-:Y:S01]  /*0b90*/  BSSY.RECONVERGENT B0, `(.L_x_41) ;  /* 0x0000010000007945 */ /* 0x000fe20003800200 */
[----:B------:R-:W-:Y:S02]  /*0ba0*/  MOV R16, RZ ;  /* 0x000000ff00107202 */ /* 0x000fe40000000f00 */
[----:B------:R-:W-:Y:S01]  /*0bb0*/  PRMT R15, RZ, 0x5410, RZ ;  /* 0x00005410ff0f7816 */ /* 0x000fe200000000ff */
[----:B------:R-:W-:Y:S06]  /*0bc0*/  @P0 BRA `(.L_x_42) ;  /* 0x0000000000300947 */ /* 0x000fec0003800000 */
[----:B------:R-:W2:Y:S01]  /*0bd0*/  LDCU UR7, c[0x0][0x390] ;  /* 0x00007200ff0777ac */ /* 0x000ea20008000800 */
[----:B------:R-:W-:Y:S01]  /*0be0*/  IMAD.U32 R16, R41, 0x10000, RZ ;  /* 0x0001000029107824 */ /* 0x000fe200078e00ff */
[----:B------:R-:W-:Y:S01]  /*0bf0*/  SHF.L.U32 R44, R42, 0x10, RZ ;  /* 0x000000102a2c7819 */ /* 0x000fe200000006ff */
[----:B------:R-:W3:Y:S02]  /*0c00*/  LDCU UR6, c[0x0][0x388] ;  /* 0x00007100ff0677ac */ /* 0x000ee40008000800 */
[C---:B------:R-:W-:Y:S02]  /*0c10*/  FMUL.FTZ R42, R23.reuse, R16 ;  /* 0x00000010172a7220 */ /* 0x040fe40000410000 */
[----:B------:R-:W-:Y:S02]  /*0c20*/  FMUL.FTZ R44, R23, R44 ;  /* 0x0000002c172c7220 */ /* 0x000fe40000410000 */
[----:B------:R-:W-:Y:S01]  /*0c30*/  FFMA.FTZ R13, R13, R26, R42 ;  /* 0x0000001a0d0d7223 */ /* 0x000fe2000001002a */
[----:B--2---:R-:W-:-:S04]  /*0c40*/  FADD.FTZ R25, R14, UR7 ;  /* 0x000000070e197e21 */ /* 0x004fc80008010000 */
[----:B------:R2:W4:Y:S01]  /*0c50*/  MUFU.RSQ R16, R25 ;  /* 0x0000001900107308 */ /* 0x0005220000001400 */
[----:B---3--:R-:W-:-:S04]  /*0c60*/  FMUL.FTZ R15, R14, UR6 ;  /* 0x000000060e0f7c20 */ /* 0x008fc80008410000 */
[----:B------:R-:W-:-:S05]  /*0c70*/  FFMA.FTZ R44, R15, R26, R44 ;  /* 0x0000001a0f2c7223 */ /* 0x000fca000001002c */
[----:B--2---:R-:W-:-:S07]  /*0c80*/  F2FP.BF16.F32.PACK_AB R15, R44, R13 ;  /* 0x0000000d2c0f723e */ /* 0x004fce00000010ff */
.L_x_42:
[----:B------:R-:W-:Y:S05]  /*0c90*/  BSYNC.RECONVERGENT B0 ;  /* 0x0000000000007941 */ /* 0x000fea0003800200 */
.L_x_41:
[----:B------:R-:W-:Y:S01]  /*0ca0*/  ISETP.GE.AND P6, PT, R36, R35, PT ;  /* 0x000000232400720c */ /* 0x000fe20003fc6270 */
[----:B------:R-:W-:Y:S01]  /*0cb0*/  BSSY.RECONVERGENT B0, `(.L_x_43) ;  /* 0x0000010000007945 */ /* 0x000fe20003800200 */
[----:B------:R-:W-:Y:S01]  /*0cc0*/  HFMA2 R13, -RZ, RZ, 0, 0 ;  /* 0x00000000ff0d7431 */ /* 0x000fe200000001ff */
[----:B------:R-:W-:-:S10]  /*0cd0*/  PRMT R14, RZ, 0x5410, RZ ;  /* 0x00005410ff0e7816 */ /* 0x000fd400000000ff */
        /* <DEDUP_REMOVED lines=13> */
.L_x_44:
[----:B------:R-:W-:Y:S05]  /*0db0*/  BSYNC.RECONVERGENT B0 ;  /* 0x0000000000007941 */ /* 0x000fea0003800200 */
.L_x_43:
[----:B------:R-:W-:Y:S01]  /*0dc0*/  BSSY.RECONVERGENT B0, `(.L_x_45) ;  /* 0x0000010000007945 */ /* 0x000fe20003800200 */
[----:B------:R-:W-:Y:S02]  /*0dd0*/  MOV R12, RZ ;  /* 0x000000ff000c7202 */ /* 0x000fe40000000f00 */
[----:B------:R-:W-:Y:S01]  /*0de0*/  PRMT R25, RZ, 0x5410, RZ ;  /* 0x00005410ff197816 */ /* 0x000fe200000000ff */
[----:B------:R-:W-:Y:S06]  /*0df0*/  @P1 BRA `(.L_x_46) ;  /* 0x0000000000301947 */ /* 0x000fec0003800000 */
[----:B------:R-:W3:Y:S01]  /*0e00*/  LDCU UR7, c[0x0][0x390] ;  /* 0x00007200ff0777ac */ /* 0x000ee20008000800 */
[----:B------:R-:W-:Y:S01]  /*0e10*/  SHF.L.U32 R38, R38, 0x10, RZ ;  /* 0x0000001026267819 */ /* 0x000fe200000006ff */
[----:B------:R-:W-:Y:S01]  /*0e20*/  IMAD.U32 R34, R34, 0x10000, RZ ;  /* 0x0001000022227824 */ /* 0x000fe200078e00ff */
[----:B------:R-:W5:Y:S03]  /*0e30*/  LDCU UR6, c[0x0][0x388] ;  /* 0x00007100ff0677ac */ /* 0x000f660008000800 */
[C---:B------:R-:W-:Y:S01]  /*0e40*/  FMUL.FTZ R34, R23.reuse, R34 ;  /* 0x0000002217227220 */ /* 0x040fe20000410000 */
[----:B------:R-:W-:-:S03]  /*0e50*/  FMUL.FTZ R38, R23, R38 ;  /* 0x0000002617267220 */ /* 0x000fc60000410000 */
[----:B------:R-:W-:Y:S01]  /*0e60*/  FFMA.FTZ R9, R9, R26, R34 ;  /* 0x0000001a09097223 */ /* 0x000fe20000010022 */
[C---:B---3--:R-:W-:Y:S01]  /*0e70*/  FADD.FTZ R12, R10.reuse, UR7 ;  /* 0x000000070a0c7e21 */ /* 0x048fe20008010000 */
[----:B-----5:R-:W-:-:S05]  /*0e80*/  FMUL.FTZ R11, R10, UR6 ;  /* 0x000000060a0b7c20 */ /* 0x020fca0008410000 */
[----:B------:R-:W3:Y:S01]  /*0e90*/  MUFU.RSQ R12, R12 ;  /* 0x0000000c000c7308 */ /* 0x000ee20000001400 */
[----:B------:R-:W-:-:S05]  /*0ea0*/  FFMA.FTZ R38, R11, R26, R38 ;  /* 0x0000001a0b267223 */ /* 0x000fca0000010026 */
[----:B------:R-:W-:-:S07]  /*0eb0*/  F2FP.BF16.F32.PACK_AB R25, R38, R9 ;  /* 0x000000092619723e */ /* 0x000fce00000010ff */
.L_x_46:
[----:B------:R-:W-:Y:S05]  /*0ec0*/  BSYNC.RECONVERGENT B0 ;  /* 0x0000000000007941 */ /* 0x000fea0003800200 */
.L_x_45:
[----:B------:R-:W-:Y:S01]  /*0ed0*/  BSSY.RECONVERGENT B0, `(.L_x_47) ;  /* 0x0000010000007945 */ /* 0x000fe20003800200 */
[----:B------:R-:W-:Y:S01]  /*0ee0*/  HFMA2 R27, -RZ, RZ, 0, 0 ;  /* 0x00000000ff1b7431 */ /* 0x000fe200000001ff */
[----:B------:R-:W-:Y:S02]  /*0ef0*/  PRMT R29, RZ, 0x5410, RZ ;  /* 0x00005410ff1d7816 */ /* 0x000fe400000000ff */
        /* <DEDUP_REMOVED lines=13> */
.L_x_48:
[----:B------:R-:W-:Y:S05]  /*0fd0*/  BSYNC.RECONVERGENT B0 ;  /* 0x0000000000007941 */ /* 0x000fea0003800200 */
.L_x_47:
[----:B------:R-:W-:Y:S01]  /*0fe0*/  BSSY.RECONVERGENT B0, `(.L_x_49) ;  /* 0x0000011000007945 */ /* 0x000fe20003800200 */
[----:B------:R-:W-:Y:S01]  /*0ff0*/  MOV R7, RZ ;  /* 0x000000ff00077202 */ /* 0x000fe20000000f00 */
[----:B------:R-:W-:Y:S01]  /*1000*/  IMAD.MOV.U32 R31, RZ, RZ, RZ ;  /* 0x000000ffff1f7224 */ /* 0x000fe200078e00ff */
        /* <DEDUP_REMOVED lines=14> */
.L_x_50:
[----:B------:R-:W-:Y:S05]  /*10f0*/  BSYNC.RECONVERGENT B0 ;  /* 0x0000000000007941 */ /* 0x000fea0003800200 */
.L_x_49:
[----:B------:R-:W-:Y:S01]  /*1100*/  BSSY.RECONVERGENT B0, `(.L_x_51) ;  /* 0x000000f000007945 */ /* 0x000fe20003800200 */
[----:B------:R-:W-:-:S03]  /*1110*/  PRMT R28, RZ, 0x5410, RZ ;  /* 0x00005410ff1c7816 */ /* 0x000fc600000000ff */
        /* <DEDUP_REMOVED lines=13> */
.L_x_52:
[----:B------:R-:W-:Y:S05]  /*11f0*/  BSYNC.RECONVERGENT B0 ;  /* 0x0000000000007941 */ /* 0x000fea0003800200 */
.L_x_51:
[----:B------:R-:W-:Y:S05]  /*1200*/  @P3 EXIT ;  /* 0x000000000000394d */ /* 0x000fea0003800000 */
[----:B------:R-:W5:Y:S01]  /*1210*/  LDC.64 R8, c[0x0][0x3a0] ;  /* 0x0000e800ff087b82 */ /* 0x000f620000000a00 */
[----:B------:R-:W-:Y:S02]  /*1220*/  LEA R3, R3, R4, 0xa ;  /* 0x0000000403037211 */ /* 0x000fe400078e50ff */
[----:B------:R-:W-:Y:S02]  /*1230*/  ISETP.GE.AND P3, PT, R24, R35, PT ;  /* 0x000000231800720c */ /* 0x000fe40003f66270 */
[----:B------:R-:W-:-:S03]  /*1240*/  PRMT R17, R20, 0x7632, R17 ;  /* 0x0000763214117816 */ /* 0x000fc60000000011 */
        /* <DEDUP_REMOVED lines=9> */
[----:B0-----:R-:W-:Y:S01]  /*12e0*/  VIADD R35, R3, 0x80 ;  /* 0x0000008003237836 */ /* 0x001fe20000000000 */
[----:B------:R-:W-:-:S03]  /*12f0*/  PRMT R0, R6, 0x7632, R0 ;  /* 0x0000763206007816 */ /* 0x000fc60000000000 */
[----:B------:R-:W-:-:S04]  /*1300*/  IMAD.WIDE.U32 R4, R35, 0x2, R8 ;  /* 0x0000000223047825 */ /* 0x000fc800078e0008 */
[C---:B------:R-:W-:Y:S01]  /*1310*/  IMAD.WIDE.U32 R20, R35.reuse, 0x2, R10 ;  /* 0x0000000223147825 */ /* 0x040fe200078e000a */
[----:B------:R0:W-:Y:S03]  /*1320*/  STG.E.U16 desc[UR4][R4.64], R6 ;  /* 0x0000000604007986 */ /* 0x0001e6000c101504 */
[----:B------:R-:W-:Y:S01]  /*1330*/  IMAD.WIDE.U32 R34, R35, 0x4, R18 ;  /* 0x0000000423227825 */ /* 0x000fe200078e0012 */
[----:B------:R0:W-:Y:S04]  /*1340*/  STG.E.U16 desc[UR4][R20.64], R0 ;  /* 0x0000000014007986 */ /* 0x0001e8000c101504 */
[----:B------:R0:W-:Y:S01]  /*1350*/  STG.E desc[UR4][R34.64], R22 ;  /* 0x0000001622007986 */ /* 0x0001e2000c101904 */
[----:B------:R-:W-:Y:S05]  /*1360*/  @P0 EXIT ;  /* 0x000000000000094d */ /* 0x000fea0003800000 */
[----:B------:R-:W-:Y:S02]  /*1370*/  IADD3 R23, PT, PT, R3, 0x100, RZ ;  /* 0x0000010003177810 */ /* 0x000fe40007ffe0ff */
[----:B0-----:R-:W-:-:S03]  /*1380*/  PRMT R0, R15, 0x7632, R0 ;  /* 0x000076320f007816 */ /* 0x001fc60000000000 */
[----:B------:R-:W-:-:S04]  /*1390*/  IMAD.WIDE.U32 R4, R23, 0x2, R8 ;  /* 0x0000000217047825 */ /* 0x000fc800078e0008 */
[C---:B------:R-:W-:Y:S01]  /*13a0*/  IMAD.WIDE.U32 R20, R23.reuse, 0x2, R10 ;  /* 0x0000000217147825 */ /* 0x040fe200078e000a */
[----:B------:R0:W-:Y:S03]  /*13b0*/  STG.E.U16 desc[UR4][R4.64], R15 ;  /* 0x0000000f04007986 */ /* 0x0001e6000c101504 */
[----:B------:R-:W-:Y:S01]  /*13c0*/  IMAD.WIDE.U32 R22, R23, 0x4, R18 ;  /* 0x0000000417167825 */ /* 0x000fe200078e0012 */
[----:B------:R0:W-:Y:S04]  /*13d0*/  STG.E.U16 desc[UR4][R20.64], R0 ;  /* 0x0000000014007986 */ /* 0x0001e8000c101504 */
[----:B----4-:R0:W-:Y:S01]  /*13e0*/  STG.E desc[UR4][R22.64], R16 ;  /* 0x0000001016007986 */ /* 0x0101e2000c101904 */
[----:B------:R-:W-:Y:S05]  /*13f0*/  @P6 EXIT ;  /* 0x000000000000694d */ /* 0x000fea0003800000 */
[----:B------:R-:W-:Y:S02]  /*1400*/  IADD3 R17, PT, PT, R3, 0x180, RZ ;  /* 0x0000018003117810 */ /* 0x000fe40007ffe0ff */
[C---:B------:R-:W-:Y:S02]  /*1410*/  PRMT R2, R14.reuse, 0x7610, R2 ;  /* 0x000076100e027816 */ /* 0x040fe40000000002 */
[----:B0-----:R-:W-:Y:S01]  /*1420*/  PRMT R0, R14, 0x7632, R0 ;  /* 0x000076320e007816 */ /* 0x001fe20000000000 */
[----:B------:R-:W-:-:S04]  /*1430*/  IMAD.WIDE.U32 R4, R17, 0x2, R8 ;  /* 0x0000000211047825 */ /* 0x000fc800078e0008 */
[C---:B------:R-:W-:Y:S01]  /*1440*/  IMAD.WIDE.U32 R14, R17.reuse, 0x2, R10 ;  /* 0x00000002110e7825 */ /* 0x040fe200078e000a */
[----:B------:R0:W-:Y:S03]  /*1450*/  STG.E.U16 desc[UR4][R4.64], R2 ;  /* 0x0000000204007986 */ /* 0x0001e6000c101504 */
[----:B------:R-:W-:Y:S01]  /*1460*/  IMAD.WIDE.U32 R16, R17, 0x4, R18 ;  /* 0x0000000411107825 */ /* 0x000fe200078e0012 */
[----:B------:R0:W-:Y:S04]  /*1470*/  STG.E.U16 desc[UR4][R14.64], R0 ;  /* 0x000000000e007986 */ /* 0x0001e8000c101504 */
[----:B------:R0:W-:Y:S01]  /*1480*/  STG.E desc[UR4][R16.64], R13 ;  /* 0x0000000d10007986 */ /* 0x0001e2000c101904 */
[----:B------:R-:W-:Y:S05]  /*1490*/  @P1 EXIT ;  /* 0x000000000000194d */ /* 0x000fea0003800000 */
[----:B0-----:R-:W-:Y:S02]  /*14a0*/  IADD3 R17, PT, PT, R3, 0x200, RZ ;  /* 0x0000020003117810 */ /* 0x001fe40007ffe0ff */
[----:B------:R-:W-:-:S03]  /*14b0*/  PRMT R0, R25, 0x7632, R0 ;  /* 0x0000763219007816 */ /* 0x000fc60000000000 */
[----:B------:R-:W-:-:S04]  /*14c0*/  IMAD.WIDE.U32 R4, R17, 0x2, R8 ;  /* 0x0000000211047825 */ /* 0x000fc800078e0008 */
[C---:B------:R-:W-:Y:S01]  /*14d0*/  IMAD.WIDE.U32 R14, R17.reuse, 0x2, R10 ;  /* 0x00000002110e7825 */ /* 0x040fe200078e000a */
[----:B------:R0:W-:Y:S03]  /*14e0*/  STG.E.U16 desc[UR4][R4.64], R25 ;  /* 0x0000001904007986 */ /* 0x0001e6000c101504 */
[----:B------:R-:W-:Y:S01]  /*14f0*/  IMAD.WIDE.U32 R16, R17, 0x4, R18 ;  /* 0x0000000411107825 */ /* 0x000fe200078e0012 */
[----:B------:R0:W-:Y:S04]  /*1500*/  STG.E.U16 desc[UR4][R14.64], R0 ;  /* 0x000000000e007986 */ /* 0x0001e8000c101504 */
[----:B---3--:R0:W-:Y:S01]  /*1510*/  STG.E desc[UR4][R16.64], R12 ;  /* 0x0000000c10007986 */ /* 0x0081e2000c101904 */
        /* <DEDUP_REMOVED lines=23> */
[----:B------:R-:W-:Y:S03]  /*1690*/  STG.E.U16 desc[UR4][R8.64], R28 ;  /* 0x0000001c08007986 */ /* 0x000fe6000c101504 */
[----:B------:R-:W-:Y:S01]  /*16a0*/  IMAD.WIDE.U32 R18, R3, 0x4, R18 ;  /* 0x0000000403127825 */ /* 0x000fe200078e0012 */
[----:B------:R-:W-:Y:S04]  /*16b0*/  STG.E.U16 desc[UR4][R10.64], R5 ;  /* 0x000000050a007986 */ /* 0x000fe8000c101504 */
[----:B------:R-:W-:Y:S01]  /*16c0*/  STG.E desc[UR4][R18.64], R31 ;  /* 0x0000001f12007986 */ /* 0x000fe2000c101904 */
[----:B------:R-:W-:Y:S05]  /*16d0*/  EXIT ;  /* 0x000000000000794d */ /* 0x000fea0003800000 */
.L_x_53:
        /* <DEDUP_REMOVED lines=10> */
.L_x_27244:


//--------------------- .text._ZN2at6native49_GLOBAL__N__b919a28f_16_Normalization_cu_5c38458745unrolled_elementwise_kernel_for_multi_outputsILi3EZZZNS1_34batch_norm_update_stats_and_invertERKNS_6TensorES5_S5_S5_ddlENKUlvE_clEvENKUlvE1_clEvEUlffN3c104HalfES9_E_St5arrayIPcLm7EE16OffsetCalculatorILi4EjLb0EESE_ILi3EjLb0EEEEviT0_T1_T2_T3_ --------------------------
	.section	.text._ZN2at6native49_GLOBAL__N__b919a28f_16_Normalization_cu_5c38458745unrolled_elementwise_kernel_for_multi_outputsILi3EZZZNS1_34batch_norm_update_stats_and_invertERKNS_6TensorES5_S5_S5_ddlENKUlvE_clEvENKUlvE1_clEvEUlffN3c104HalfES9_E_St5arrayIPcLm7EE16OffsetCalculatorILi4EjLb0EESE_ILi3EjLb0EEEEviT0_T1_T2_T3_,"ax",@progbits
	.align	128
.text._ZN2at6native49_GLOBAL__N__b919a28f_16_Normalization_cu_5c38458745unrolled_elementwise_kernel_for_multi_outputsILi3EZZZNS1_34batch_norm_update_stats_and_invertERKNS_6TensorES5_S5_S5_ddlENKUlvE_clEvENKUlvE1_clEvEUlffN3c104HalfES9_E_St5arrayIPcLm7EE16OffsetCalculatorILi4EjLb0EESE_ILi3EjLb0EEEEviT0_T1_T2_T3_:
        .type           _ZN2at6native49_GLOBAL__N__b919a28f_16_Normalization_cu_5c38458745unrolled_elementwise_kernel_for_multi_outputsILi3EZZZNS1_34batch_norm_update_stats_and_invertERKNS_6TensorES5_S5_S5_ddlENKUlvE_clEvENKUlvE1_clEvEUlffN3c104HalfES9_E_St5arrayIPcLm7EE16OffsetCalculatorILi4EjLb0EESE_ILi3EjLb0EEEEviT0_T1_T2_T3_,@function
        .size           _ZN2at6native49_GLOBAL__N__b919a28f_16_Normalization_cu_5c38458745unrolled_elementwise_kernel_for_multi_outputsILi3EZZZNS1_34batch_norm_update_stats_and_invertERKNS_6TensorES5_S5_S5_ddlENKUlvE_clEvENKUlvE1_clEvEUlffN3c104HalfES9_E_St5arrayIPcLm7EE16OffsetCalculatorILi4EjLb0EESE_ILi3EjLb0EEEEviT0_T1_T2_T3_,(.L_x_27245 - _ZN2at6native49_GLOBAL__N__b919a28f_16_Normalization_cu_5c38458745unrolled_elementwise_kernel_for_multi_outputsILi3EZZZNS1_34batch_norm_update_stats_and_invertERKNS_6TensorES5_S5_S5_ddlENKUlvE_clEvENKUlvE1_clEvEUlffN3c104HalfES9_E_St5arrayIPcLm7EE16OffsetCalculatorILi4EjLb0EESE_ILi3EjLb0EEEEviT0_T1_T2_T3_)
        .other          _ZN2at6native49_GLOBAL__N__b919a28f_16_Normalization_cu_5c38458745unrolled_elementwise_kernel_for_multi_outputsILi3EZZZNS1_34batch_norm_update_stats_and_invertERKNS_6TensorES5_S5_S5_ddlENKUlvE_clEvENKUlvE1_clEvEUlffN3c104HalfES9_E_St5arrayIPcLm7EE16OffsetCalculatorILi4EjLb0EESE_ILi3EjLb0EEEEviT0_T1_T2_T3_,@"STO_CUDA_ENTRY STV_DEFAULT"
_ZN2at6native49_GLOBAL__N__b919a28f_16_Normalization_cu_5c38458745unrolled_elementwise_kernel_for_multi_outputsILi3EZZZNS1_34batch_norm_update_stats_and_invertERKNS_6TensorES5_S5_S5_ddlENKUlvE_clEvENKUlvE1_clEvEUlffN3c104HalfES9_E_St5arrayIPcLm7EE16OffsetCalculatorILi4EjLb0EESE_ILi3EjLb0EEEEviT0_T1_T2_T3_:
        /* <DEDUP_REMOVED lines=417> */
.L_x_56:
        /* <DEDUP_REMOVED lines=394> */
.L_x_57:
        /* <DEDUP_REMOVED lines=390> */
.L_x_58:
        /* <DEDUP_REMOVED lines=390> */
.L_x_59:
        /* <DEDUP_REMOVED lines=390> */
.L_x_60:
        /* <DEDUP_REMOVED lines=390> */
.L_x_61:
        /* <DEDUP_REMOVED lines=390> */
.L_x_62:
        /* <DEDUP_REMOVED lines=389> */
.L_x_63:
        /* <DEDUP_REMOVED lines=8> */
.L_x_55:
[----:B------:R-:W-:Y:S05]  /*c560*/  BSYNC.RECONVERGENT B0 ;  /* 0x0000000000007941 */ /* 0x000fea0003800200 */
.L_x_54:
        /* <DEDUP_REMOVED lines=22> */
[----:B-----5:R-:W-:Y:S02]  /*c6d0*/  HADD2.F32 R38, -RZ, R38.H0_H0 ;  /* 0x20000026ff267230 */ /* 0x020fe40000004100 */
[----:B------:R-:W-:Y:S01]  /*c6e0*/  HADD2.F32 R24, -RZ, R39.H0_H0 ;  /* 0x20000027ff187230 */ /* 0x000fe20000004100 */
        /* <DEDUP_REMOVED lines=8> */
[----:B------:R-:W-:-:S07]  /*c770*/  F2FP.F16.F32.PACK_AB R24, R37, R24 ;  /* 0x000000182518723e */ /* 0x000fce00000000ff */
.L_x_65:
[----:B------:R-:W-:Y:S05]  /*c780*/  BSYNC.RECONVERGENT B0 ;  /* 0x0000000000007941 */ /* 0x000fea0003800200 */
.L_x_64:
[----:B------:R-:W-:Y:S01]  /*c790*/  BSSY.RECONVERGENT B0, `(.L_x_66) ;  /* 0x0000010000007945 */ /* 0x000fe20003800200 */
[----:B------:R-:W-:Y:S02]  /*c7a0*/  MOV R27, RZ ;  /* 0x000000ff001b7202 */ /* 0x000fe40000000f00 */
[----:B------:R-:W-:Y:S01]  /*c7b0*/  PRMT R26, RZ, 0x5410, RZ ;  /* 0x00005410ff1a7816 */ /* 0x000fe200000000ff */
[----:B------:R-:W-:Y:S06]  /*c7c0*/  @P5 BRA `(.L_x_67) ;  /* 0x0000000000305947 */ /* 0x000fec0003800000 */
[----:B------:R-:W1:Y:S01]  /*c7d0*/  LDCU UR7, c[0x0][0x390] ;  /* 0x00007200ff0777ac */ /* 0x000e620008000800 */
[----:B-----5:R-:W-:Y:S02]  /*c7e0*/  HADD2.F32 R26, -RZ, R11.H0_H0 ;  /* 0x2000000bff1a7230 */ /* 0x020fe40000004100 */
[----:B------:R-:W-:Y:S01]  /*c7f0*/  HADD2.F32 R10, -RZ, R10.H0_H0 ;  /* 0x2000000aff0a7230 */ /* 0x000fe20000004100 */
        /* <DEDUP_REMOVED lines=8> */
[----:B------:R-:W-:-:S07]  /*c880*/  F2FP.F16.F32.PACK_AB R26, R11, R26 ;  /* 0x0000001a0b1a723e */ /* 0x000fce00000000ff */
.L_x_67:
[----:B------:R-:W-:Y:S05]  /*c890*/  BSYNC.RECONVERGENT B0 ;  /* 0x0000000000007941 */ /* 0x000fea0003800200 */
.L_x_66:
[----:B------:R-:W-:Y:S01]  /*c8a0*/  BSSY.RECONVERGENT B0, `(.L_x_68) ;  /* 0x0000010000007945 */ /* 0x000fe20003800200 */
[----:B-----5:R-:W-:Y:S01]  /*c8b0*/  HFMA2 R11, -RZ, RZ, 0, 0 ;  /* 0x00000000ff0b7431 */ /* 0x020fe200000001ff */
[----:B------:R-:W-:Y:S02]  /*c8c0*/  PRMT R10, RZ, 0x5410, RZ ;  /* 0x00005410ff0a7816 */ /* 0x000fe400000000ff */
[----:B------:R-:W-:Y:S05]  /*c8d0*/  @P3 BRA `(.L_x_69) ;  /* 0x0000000000303947 */ /* 0x000fea0003800000 */
[----:B------:R-:W2:Y:S01]  /*c8e0*/  LDCU UR7, c[0x0][0x390] ;  /* 0x00007200ff0777ac */ /* 0x000ea20008000800 */
[----:B------:R-:W-:Y:S02]  /*c8f0*/  HADD2.F32 R10, -RZ, R15.H0_H0 ;  /* 0x2000000fff0a7230 */ /* 0x000fe40000004100 */
[----:B------:R-:W-:Y:S01]  /*c900*/  HADD2.F32 R14, -RZ, R14.H0_H0 ;  /* 0x2000000eff0e7230 */ /* 0x000fe20000004100 */
        /* <DEDUP_REMOVED lines=8> */
[----:B------:R-:W-:-:S07]  /*c990*/  F2FP.F16.F32.PACK_AB R10, R13, R10 ;  /* 0x0000000a0d0a723e */ /* 0x000fce00000000ff */
.L_x_69:
[----:B------:R-:W-:Y:S05]  /*c9a0*/  BSYNC.RECONVERGENT B0 ;  /* 0x0000000000007941 */ /* 0x000fea0003800200 */
.L_x_68:
[----:B------:R-:W-:Y:S01]  /*c9b0*/  BSSY.RECONVERGENT B0, `(.L_x_70) ;  /* 0x0000010000007945 */ /* 0x000fe20003800200 */
[----:B------:R-:W-:Y:S02]  /*c9c0*/  MOV R13, RZ ;  /* 0x000000ff000d7202 */ /* 0x000fe40000000f00 */
[----:B------:R-:W-:Y:S01]  /*c9d0*/  PRMT R12, RZ, 0x5410, RZ ;  /* 0x00005410ff0c7816 */ /* 0x000fe200000000ff */
[----:B------:R-:W-:Y:S06]  /*c9e0*/  @P2 BRA `(.L_x_71) ;  /* 0x0000000000302947 */ /* 0x000fec0003800000 */
[----:B------:R-:W3:Y:S01]  /*c9f0*/  LDCU UR7, c[0x0][0x390] ;  /* 0x00007200ff0777ac */ /* 0x000ee20008000800 */
[----:B------:R-:W-:Y:S02]  /*ca00*/  HADD2.F32 R12, -RZ, R19.H0_H0 ;  /* 0x20000013ff0c7230 */ /* 0x000fe40000004100 */
[----:B------:R-:W-:Y:S01]  /*ca10*/  HADD2.F32 R18, -RZ, R18.H0_H0 ;  /* 0x20000012ff127230 */ /* 0x000fe20000004100 */
        /* <DEDUP_REMOVED lines=8> */
[----:B------:R-:W-:-:S07]  /*caa0*/  F2FP.F16.F32.PACK_AB R12, R15, R12 ;  /* 0x0000000c0f0c723e */ /* 0x000fce00000000ff */
.L_x_71:
[----:B------:R-:W-:Y:S05]  /*cab0*/  BSYNC.RECONVERGENT B0 ;  /* 0x0000000000007941 */ /* 0x000fea0003800200 */
.L_x_70:
[----:B------:R-:W-:Y:S01]  /*cac0*/  BSSY.RECONVERGENT B0, `(.L_x_72) ;  /* 0x0000010000007945 */ /* 0x000fe20003800200 */
[----:B------:R-:W-:Y:S01]  /*cad0*/  HFMA2 R15, -RZ, RZ, 0, 0 ;  /* 0x00000000ff0f7431 */ /* 0x000fe200000001ff */
[----:B------:R-:W-:Y:S02]  /*cae0*/  PRMT R14, RZ, 0x5410, RZ ;  /* 0x00005410ff0e7816 */ /* 0x000fe400000000ff */
[----:B------:R-:W-:Y:S05]  /*caf0*/  @P1 BRA `(.L_x_73) ;  /* 0x0000000000301947 */ /* 0x000fea0003800000 */
[----:B------:R-:W4:Y:S01]  /*cb00*/  LDCU UR7, c[0x0][0x390] ;  /* 0x00007200ff0777ac */ /* 0x000f220008000800 */
[----:B------:R-:W-:Y:S02]  /*cb10*/  HADD2.F32 R14, -RZ, R23.H0_H0 ;  /* 0x20000017ff0e7230 */ /* 0x000fe40000004100 */
[----:B------:R-:W-:Y:S01]  /*cb20*/  HADD2.F32 R22, -RZ, R22.H0_H0 ;  /* 0x20000016ff167230 */ /* 0x000fe20000004100 */
        /* <DEDUP_REMOVED lines=8> */
[----:B------:R-:W-:-:S07]  /*cbb0*/  F2FP.F16.F32.PACK_AB R14, R17, R14 ;  /* 0x0000000e110e723e */ /* 0x000fce00000000ff */
.L_x_73:
[----:B------:R-:W-:Y:S05]  /*cbc0*/  BSYNC.RECONVERGENT B0 ;  /* 0x0000000000007941 */ /* 0x000fea0003800200 */
.L_x_72:
[----:B------:R-:W-:Y:S01]  /*cbd0*/  BSSY.RECONVERGENT B0, `(.L_x_74) ;  /* 0x0000011000007945 */ /* 0x000fe20003800200 */
[----:B------:R-:W-:Y:S01]  /*cbe0*/  HFMA2 R17, -RZ, RZ, 0, 0 ;  /* 0x00000000ff117431 */ /* 0x000fe200000001ff */
[----:B------:R-:W-:Y:S02]  /*cbf0*/  MOV R18, RZ ;  /* 0x000000ff00127202 */ /* 0x000fe40000000f00 */
[----:B------:R-:W-:Y:S01]  /*cc00*/  PRMT R16, RZ, 0x5410, RZ ;  /* 0x00005410ff107816 */ /* 0x000fe200000000ff */
[----:B------:R-:W-:Y:S06]  /*cc10*/  @P0 BRA `(.L_x_75) ;  /* 0x0000000000300947 */ /* 0x000fec0003800000 */
[----:B------:R-:W5:Y:S01]  /*cc20*/  LDCU UR7, c[0x0][0x390] ;  /* 0x00007200ff0777ac */ /* 0x000f620008000800 */
[----:B------:R-:W-:Y:S02]  /*cc30*/  HADD2.F32 R16, -RZ, R3.H0_H0 ;  /* 0x20000003ff107230 */ /* 0x000fe40000004100 */
[----:B------:R-:W-:Y:S01]  /*cc40*/  HADD2.F32 R2, -RZ, R2.H0_H0 ;  /* 0x20000002ff027230 */ /* 0x000fe20000004100 */
        /* <DEDUP_REMOVED lines=8> */
[----:B------:R-:W-:-:S07]  /*ccd0*/  F2FP.F16.F32.PACK_AB R16, R3, R16 ;  /* 0x000000100310723e */ /* 0x000fce00000000ff */
.L_x_75:
[----:B------:R-:W-:Y:S05]  /*cce0*/  BSYNC.RECONVERGENT B0 ;  /* 0x0000000000007941 */ /* 0x000fea0003800200 */
.L_x_74:
[----:B------:R-:W-:Y:S01]  /*ccf0*/  BSSY.RECONVERGENT B0, `(.L_x_76) ;  /* 0x0000011000007945 */ /* 0x000fe20003800200 */
[----:B------:R-:W-:Y:S02]  /*cd00*/  IADD3 R4, PT, PT, R0, 0x380, RZ ;  /* 0x0000038000047810 */ /* 0x000fe40007ffe0ff */
        /* <DEDUP_REMOVED lines=15> */
.L_x_77:
[----:B------:R-:W-:Y:S05]  /*ce00*/  BSYNC.RECONVERGENT B0 ;  /* 0x0000000000007941 */ /* 0x000fea0003800200 */
.L_x_76:
[----:B------:R-:W-:Y:S01]  /*ce10*/  ISETP.GE.AND P5, PT, R4, UR5, PT ;  /* 0x0000000504007c0c */ /* 0x000fe2000bfa6270 */
[----:B------:R-:W-:Y:S01]  /*ce20*/  BSSY.RECONVERGENT B0, `(.L_x_78) ;  /* 0x000000f000007945 */ /* 0x000fe20003800200 */
[----:B------:R-:W-:-:S11]  /*ce30*/  PRMT R21, RZ, 0x5410, RZ ;  /* 0x00005410ff157816 */ /* 0x000fd600000000ff */
[----:B------:R-:W-:Y:S05]  /*ce40*/  @P5 BRA `(.L_x_79) ;  /* 0x0000000000305947 */ /* 0x000fea0003800000 */
        /* <DEDUP_REMOVED lines=12> */
.L_x_79:
[----:B------:R-:W-:Y:S05]  /*cf10*/  BSYNC.RECONVERGENT B0 ;  /* 0x0000000000007941 */ /* 0x000fea0003800200 */
.L_x_78:
        /* <DEDUP_REMOVED lines=362> */
.L_x_80:
        /* <DEDUP_REMOVED lines=365> */
.L_x_81:
        /* <DEDUP_REMOVED lines=361> */
.L_x_82:
        /* <DEDUP_REMOVED lines=361> */
.L_x_83:
        /* <DEDUP_REMOVED lines=361> */
.L_x_84:
        /* <DEDUP_REMOVED lines=361> */
.L_x_85:
        /* <DEDUP_REMOVED lines=361> */
.L_x_86:
        /* <DEDUP_REMOVED lines=361> */
.L_x_87:
        /* <DEDUP_REMOVED lines=8> */
.L_x_88:
        /* <DEDUP_REMOVED lines=9> */
.L_x_27245:


//--------------------- .text._ZN2at6native49_GLOBAL__N__b919a28f_16_Normalization_cu_5c38458745unrolled_elementwise_kernel_for_multi_outputsILi3EZZZNS1_34batch_norm_update_stats_and_invertERKNS_6TensorES5_S5_S5_ddlENKUlvE_clEvENKUlvE1_clEvEUlffN3c104HalfES9_E_St5arrayIPcLm7EE23TrivialOffsetCalculatorILi4EjESE_ILi3EjEEEviT0_T1_T2_T3_ --------------------------
	.section	.text._ZN2at6native49_GLOBAL__N__b919a28f_16_Normalization_cu_5c38458745unrolled_elementwise_kernel_for_multi_outputsILi3EZZZNS1_34batch_norm_update_stats_and_invertERKNS_6TensorES5_S5_S5_ddlENKUlvE_clEvENKUlvE1_clEvEUlffN3c104HalfES9_E_St5arrayIPcLm7EE23TrivialOffsetCalculatorILi4EjESE_ILi3EjEEEviT0_T1_T2_T3_,"ax",@progbits
	.align	128
.text._ZN2at6native49_GLOBAL__N__b919a28f_16_Normalization_cu_5c38458745unrolled_elementwise_kernel_for_multi_outputsILi3EZZZNS1_34batch_norm_update_stats_and_invertERKNS_6TensorES5_S5_S5_ddlENKUlvE_clEvENKUlvE1_clEvEUlffN3c104HalfES9_E_St5arrayIPcLm7EE23TrivialOffsetCalculatorILi4EjESE_ILi3EjEEEviT0_T1_T2_T3_:
        .type           _ZN2at6native49_GLOBAL__N__b919a28f_16_Normalization_cu_5c38458745unrolled_elementwise_kernel_for_multi_outputsILi3EZZZNS1_34batch_norm_update_stats_and_invertERKNS_6TensorES5_S5_S5_ddlENKUlvE_clEvENKUlvE1_clEvEUlffN3c104HalfES9_E_St5arrayIPcLm7EE23TrivialOffsetCalculatorILi4EjESE_ILi3EjEEEviT0_T1_T2_T3_,@function
        .size           _ZN2at6native49_GLOBAL__N__b919a28f_16_Normalization_cu_5c38458745unrolled_elementwise_kernel_for_multi_outputsILi3EZZZNS1_34batch_norm_update_stats_and_invertERKNS_6TensorES5_S5_S5_ddlENKUlvE_clEvENKUlvE1_clEvEUlffN3c104HalfES9_E_St5arrayIPcLm7EE23TrivialOffsetCalculatorILi4EjESE_ILi3EjEEEviT0_T1_T2_T3_,(.L_x_27246 - _ZN2at6native49_GLOBAL__N__b919a28f_16_Normalization_cu_5c38458745unrolled_elementwise_kernel_for_multi_outputsILi3EZZZNS1_34batch_norm_update_stats_and_invertERKNS_6TensorES5_S5_S5_ddlENKUlvE_clEvENKUlvE1_clEvEUlffN3c104HalfES9_E_St5arrayIPcLm7EE23TrivialOffsetCalculatorILi4EjESE_ILi3EjEEEviT0_T1_T2_T3_)
        .other          _ZN2at6native49_GLOBAL__N__b919a28f_16_Normalization_cu_5c38458745unrolled_elementwise_kernel_for_multi_outputsILi3EZZZNS1_34batch_norm_update_stats_and_invertERKNS_6TensorES5_S5_S5_ddlENKUlvE_clEvENKUlvE1_clEvEUlffN3c104HalfES9_E_St5arrayIPcLm7EE23TrivialOffsetCalculatorILi4EjESE_ILi3EjEEEviT0_T1_T2_T3_,@"STO_CUDA_ENTRY STV_DEFAULT"
_ZN2at6native49_GLOBAL__N__b919a28f_16_Normalization_cu_5c38458745unrolled_elementwise_kernel_for_multi_outputsILi3EZZZNS1_34batch_norm_update_stats_and_invertERKNS_6TensorES5_S5_S5_ddlENKUlvE_clEvENKUlvE1_clEvEUlffN3c104HalfES9_E_St5arrayIPcLm7EE23TrivialOffsetCalculatorILi4EjESE_ILi3EjEEEviT0_T1_T2_T3_:
        /* <DEDUP_REMOVED lines=17> */
[----:B------:R-:W-:-:S02]  /*0110*/  PRMT R17, RZ, 0x7610, R17 ;  /* 0x00007610ff117816 */ /* 0x000fc40000000011 */
[----:B------:R-:W-:Y:S02]  /*0120*/  PRMT R32, RZ, 0x7610, R32 ;  /* 0x00007610ff207816 */ /* 0x000fe40000000020 */
[----:B------:R-:W-:Y:S02]  /*0130*/  PRMT R48, RZ, 0x7610, R48 ;  /* 0x00007610ff307816 */ /* 0x000fe40000000030 */
[----:B------:R-:W-:Y:S02]  /*0140*/  PRMT R18, RZ, 0x7610, R18 ;  /* 0x00007610ff127816 */ /* 0x000fe40000000012 */
[----:B------:R-:W-:Y:S02]  /*0150*/  PRMT R19, RZ, 0x7610, R19 ;  /* 0x00007610ff137816 */ /* 0x000fe40000000013 */
[----:B------:R-:W-:Y:S02]  /*0160*/  PRMT R34, RZ, 0x7610, R34 ;  /* 0x00007610ff227816 */ /* 0x000fe40000000022 */
[----:B------:R-:W-:-:S02]  /*0170*/  PRMT R38, RZ, 0x7610, R38 ;  /* 0x00007610ff267816 */ /* 0x000fc40000000026 */
[----:B------:R-:W-:Y:S01]  /*0180*/  PRMT R39, RZ, 0x7610, R39 ;  /* 0x00007610ff277816 */ /* 0x000fe20000000027 */
[----:B0-----:R-:W-:Y:S01]  /*0190*/  IMAD R35, R3, -0x400, R20 ;  /* 0xfffffc0003237824 */ /* 0x001fe200078e0214 */
[----:B------:R-:W-:Y:S02]  /*01a0*/  PRMT R40, RZ, 0x7610, R40 ;  /* 0x00007610ff287816 */ /* 0x000fe40000000028 */
[----:B------:R-:W-:Y:S02]  /*01b0*/  PRMT R41, RZ, 0x7610, R41 ;  /* 0x00007610ff297816 */ /* 0x000fe40000000029 */
[----:B--2---:R-:W-:Y:S02]  /*01c0*/  ISETP.GE.AND P0, PT, R4, R35, PT ;  /* 0x000000230400720c */ /* 0x004fe40003f06270 */
[----:B------:R-:W-:Y:S02]  /*01d0*/  PRMT R42, RZ, 0x7610, R42 ;  /* 0x00007610ff2a7816 */ /* 0x000fe4000000002a */
[----:B------:R-:W-:-:S02]  /*01e0*/  PRMT R43, RZ, 0x7610, R43 ;  /* 0x00007610ff2b7816 */ /* 0x000fc4000000002b */
[----:B------:R-:W-:Y:S02]  /*01f0*/  PRMT R44, RZ, 0x7610, R44 ;  /* 0x00007610ff2c7816 */ /* 0x000fe4000000002c */
[----:B------:R-:W-:Y:S02]  /*0200*/  MOV R45, RZ ;  /* 0x000000ff002d7202 */ /* 0x000fe40000000f00 */
[----:B------:R-:W-:Y:S02]  /*0210*/  PRMT R46, RZ, 0x7610, R46 ;  /* 0x00007610ff2e7816 */ /* 0x000fe4000000002e */
[----:B------:R-:W-:Y:S01]  /*0220*/  PRMT R47, RZ, 0x7610, R47 ;  /* 0x00007610ff2f7816 */ /* 0x000fe2000000002f */
[----:B-1----:R-:W-:Y:S06]  /*0230*/  @P0 BRA `(.L_x_90) ;  /* 0x0000000400800947 */ /* 0x002fec0003800000 */
        /* <DEDUP_REMOVED lines=96> */
.L_x_90:
[----:B------:R-:W-:Y:S05]  /*0840*/  BSYNC.RECONVERGENT B0 ;  /* 0x0000000000007941 */ /* 0x000fea0003800200 */
.L_x_89:
[----:B0-----:R-:W0:Y:S01]  /*0850*/  LDC R26, c[0x0][0x38c] ;  /* 0x0000e300ff1a7b82 */ /* 0x001e220000000800 */
[CC--:B------:R-:W-:Y:S01]  /*0860*/  ISETP.GE.AND P3, PT, R4.reuse, R35.reuse, PT ;  /* 0x000000230400720c */ /* 0x0c0fe20003f66270 */
[----:B------:R-:W-:Y:S01]  /*0870*/  BSSY.RECONVERGENT B0, `(.L_x_91) ;  /* 0x000001c000007945 */ /* 0x000fe20003800200 */
[C---:B------:R-:W-:Y:S01]  /*0880*/  IADD3 R20, PT, PT, R4.reuse, 0x100, RZ ;  /* 0x0000010004147810 */ /* 0x040fe20007ffe0ff */
[----:B------:R-:W-:Y:S01]  /*0890*/  HFMA2 R21, -RZ, RZ, 0, 0 ;  /* 0x00000000ff157431 */ /* 0x000fe200000001ff */
[----:B------:R-:W-:Y:S02]  /*08a0*/  IADD3 R36, PT, PT, R4, 0x180, RZ ;  /* 0x0000018004247810 */ /* 0x000fe40007ffe0ff */
[-C--:B------:R-:W-:Y:S02]  /*08b0*/  ISETP.GE.AND P0, PT, R20, R35.reuse, PT ;  /* 0x000000231400720c */ /* 0x080fe40003f06270 */
[----:B------:R-:W-:Y:S02]  /*08c0*/  IADD3 R20, PT, PT, R4, 0x200, RZ ;  /* 0x0000020004147810 */ /* 0x000fe40007ffe0ff */
[----:B------:R-:W-:-:S02]  /*08d0*/  ISETP.GE.AND P2, PT, R36, R35, PT ;  /* 0x000000232400720c */ /* 0x000fc40003f46270 */
[C---:B------:R-:W-:Y:S02]  /*08e0*/  IADD3 R22, PT, PT, R4.reuse, 0x280, RZ ;  /* 0x0000028004167810 */ /* 0x040fe40007ffe0ff */
[----:B------:R-:W-:Y:S02]  /*08f0*/  IADD3 R24, PT, PT, R4, 0x300, RZ ;  /* 0x0000030004187810 */ /* 0x000fe40007ffe0ff */
[-C--:B------:R-:W-:Y:S02]  /*0900*/  ISETP.GE.AND P1, PT, R20, R35.reuse, PT ;  /* 0x000000231400720c */ /* 0x080fe40003f26270 */
[----:B------:R-:W-:Y:S02]  /*0910*/  P2R R20, PR, RZ, 0x4 ;  /* 0x00000004ff147803 */ /* 0x000fe40000000000 */
[-C--:B------:R-:W-:Y:S02]  /*0920*/  ISETP.GE.AND P2, PT, R22, R35.reuse, PT ;  /* 0x000000231600720c */ /* 0x080fe40003f46270 */
[----:B------:R-:W-:Y:S01]  /*0930*/  ISETP.GE.AND P4, PT, R24, R35, PT ;  /* 0x000000231800720c */ /* 0x000fe20003f86270 */
[----:B0-----:R-:W-:Y:S01]  /*0940*/  FADD.FTZ R23, -R26, 1 ;  /* 0x3f8000001a177421 */ /* 0x001fe20000010100 */
[----:B------:R-:W-:Y:S01]  /*0950*/  PRMT R20, RZ, 0x5410, RZ ;  /* 0x00005410ff147816 */ /* 0x000fe200000000ff */
[----:B------:R-:W-:Y:S10]  /*0960*/  @P3 BRA `(.L_x_92) ;  /* 0x0000000000303947 */ /* 0x000ff40003800000 */
        /* <DEDUP_REMOVED lines=12> */
.L_x_92:
[----:B------:R-:W-:Y:S05]  /*0a30*/  BSYNC.RECONVERGENT B0 ;  /* 0x0000000000007941 */ /* 0x000fea0003800200 */
.L_x_91:
[C---:B------:R-:W-:Y:S01]  /*0a40*/  IADD3 R24, PT, PT, R4.reuse, 0x80, RZ ;  /* 0x0000008004187810 */ /* 0x040fe20007ffe0ff */
[----:B------:R-:W-:Y:S01]  /*0a50*/  BSSY.RECONVERGENT B0, `(.L_x_93) ;  /* 0x0000013000007945 */ /* 0x000fe20003800200 */
[----:B-----5:R-:W-:Y:S02]  /*0a60*/  IADD3 R46, PT, PT, R4, 0x380, RZ ;  /* 0x00000380042e7810 */ /* 0x020fe40007ffe0ff */
[-C--:B------:R-:W-:Y:S02]  /*0a70*/  ISETP.GE.AND P6, PT, R24, R35.reuse, PT ;  /* 0x000000231800720c */ /* 0x080fe40003fc6270 */
[----:B------:R-:W-:Y:S02]  /*0a80*/  MOV R22, RZ ;  /* 0x000000ff00167202 */ /* 0x000fe40000000f00 */
[----:B------:R-:W-:Y:S02]  /*0a90*/  PRMT R6, RZ, 0x5410, RZ ;  /* 0x00005410ff067816 */ /* 0x000fe400000000ff */
[----:B------:R-:W-:-:S07]  /*0aa0*/  ISETP.GE.AND P5, PT, R46, R35, PT ;  /* 0x000000232e00720c */ /* 0x000fce0003fa6270 */
[----:B------:R-:W-:Y:S06]  /*0ab0*/  @P6 BRA `(.L_x_94) ;  /* 0x0000000000306947 */ /* 0x000fec0003800000 */
[----:B------:R-:W1:Y:S01]  /*0ac0*/  LDCU UR7, c[0x0][0x390] ;  /* 0x00007200ff0777ac */ /* 0x000e620008000800 */
[----:B------:R-:W-:Y:S02]  /*0ad0*/  HADD2.F32 R6, -RZ, R43.H0_H0 ;  /* 0x2000002bff067230 */ /* 0x000fe40000004100 */
        /* <DEDUP_REMOVED lines=10> */
.L_x_94:
[----:B------:R-:W-:Y:S05]  /*0b80*/  BSYNC.RECONVERGENT B0 ;  /* 0x0000000000007941 */ /* 0x000fea0003800200 */
.L_x_93:
[----:B------:R-:W-:Y:S01]  /*0b90*/  BSSY.RECONVERGENT B0, `(.L_x_95) ;  /* 0x0000010000007945 */ /* 0x000fe20003800200 */
[----:B------:R-:W-:Y:S01]  /*0ba0*/  HFMA2 R16, -RZ, RZ, 0, 0 ;  /* 0x00000000ff107431 */ /* 0x000fe200000001ff */
        /* <DEDUP_REMOVED lines=13> */
[----:B--2---:R-:W-:-:S07]  /*0c80*/  F2FP.F16.F32.PACK_AB R15, R44, R13 ;  /* 0x0000000d2c0f723e */ /* 0x004fce00000000ff */
.L_x_96:
[----:B------:R-:W-:Y:S05]  /*0c90*/  BSYNC.RECONVERGENT B0 ;  /* 0x0000000000007941 */ /* 0x000fea0003800200 */
.L_x_95:
[----:B------:R-:W-:Y:S01]  /*0ca0*/  ISETP.GE.AND P6, PT, R36, R35, PT ;  /* 0x000000232400720c */ /* 0x000fe20003fc6270 */
[----:B------:R-:W-:Y:S01]  /*0cb0*/  BSSY.RECONVERGENT B0, `(.L_x_97) ;  /* 0x0000010000007945 */ /* 0x000fe20003800200 */
[----:B------:R-:W-:Y:S02]  /*0cc0*/  MOV R13, RZ ;  /* 0x000000ff000d7202 */ /* 0x000fe40000000f00 */
[----:B------:R-:W-:-:S09]  /*0cd0*/  PRMT R14, RZ, 0x5410, RZ ;  /* 0x00005410ff0e7816 */ /* 0x000fd200000000ff */
        /* <DEDUP_REMOVED lines=13> */
.L_x_98:
[----:B------:R-:W-:Y:S05]  /*0db0*/  BSYNC.RECONVERGENT B0 ;  /* 0x0000000000007941 */ /* 0x000fea0003800200 */
.L_x_97:
[----:B------:R-:W-:Y:S01]  /*0dc0*/  BSSY.RECONVERGENT B0, `(.L_x_99) ;  /* 0x0000010000007945 */ /* 0x000fe20003800200 */
[----:B------:R-:W-:Y:S01]  /*0dd0*/  HFMA2 R12, -RZ, RZ, 0, 0 ;  /* 0x00000000ff0c7431 */ /* 0x000fe200000001ff */
[----:B------:R-:W-:Y:S02]  /*0de0*/  PRMT R25, RZ, 0x5410, RZ ;  /* 0x00005410ff197816 */ /* 0x000fe400000000ff */
[----:B------:R-:W-:Y:S05]  /*0df0*/  @P1 BRA `(.L_x_100) ;  /* 0x0000000000301947 */ /* 0x000fea0003800000 */
[----:B------:R-:W3:Y:S01]  /*0e00*/  LDCU UR7, c[0x0][0x390] ;  /* 0x00007200ff0777ac */ /* 0x000ee20008000800 */
[----:B------:R-:W-:Y:S02]  /*0e10*/  HADD2.F32 R34, -RZ, R34.H0_H0 ;  /* 0x20000022ff227230 */ /* 0x000fe40000004100 */
[----:B------:R-:W-:Y:S01]  /*0e20*/  HADD2.F32 R38, -RZ, R38.H0_H0 ;  /* 0x20000026ff267230 */ /* 0x000fe20000004100 */
[----:B------:R-:W5:Y:S02]  /*0e30*/  LDCU UR6, c[0x0][0x388] ;  /* 0x00007100ff0677ac */ /* 0x000f640008000800 */
[C---:B------:R-:W-:Y:S02]  /*0e40*/  FMUL.FTZ R34, R23.reuse, R34 ;  /* 0x0000002217227220 */ /* 0x040fe40000410000 */
[----:B------:R-:W-:Y:S02]  /*0e50*/  FMUL.FTZ R38, R23, R38 ;  /* 0x0000002617267220 */ /* 0x000fe40000410000 */
[----:B------:R-:W-:Y:S01]  /*0e60*/  FFMA.FTZ R9, R9, R26, R34 ;  /* 0x0000001a09097223 */ /* 0x000fe20000010022 */
[C---:B---3--:R-:W-:Y:S01]  /*0e70*/  FADD.FTZ R12, R10.reuse, UR7 ;  /* 0x000000070a0c7e21 */ /* 0x048fe20008010000 */
[----:B-----5:R-:W-:-:S05]  /*0e80*/  FMUL.FTZ R11, R10, UR6 ;  /* 0x000000060a0b7c20 */ /* 0x020fca0008410000 */
[----:B------:R-:W3:Y:S01]  /*0e90*/  MUFU.RSQ R12, R12 ;  /* 0x0000000c000c7308 */ /* 0x000ee20000001400 */
[----:B------:R-:W-:-:S05]  /*0ea0*/  FFMA.FTZ R38, R11, R26, R38 ;  /* 0x0000001a0b267223 */ /* 0x000fca0000010026 */
[----:B------:R-:W-:-:S07]  /*0eb0*/  F2FP.F16.F32.PACK_AB R25, R38, R9 ;  /* 0x000000092619723e */ /* 0x000fce00000000ff */
.L_x_100:
[----:B------:R-:W-:Y:S05]  /*0ec0*/  BSYNC.RECONVERGENT B0 ;  /* 0x0000000000007941 */ /* 0x000fea0003800200 */
.L_x_99:
[----:B------:R-:W-:Y:S01]  /*0ed0*/  BSSY.RECONVERGENT B0, `(.L_x_101) ;  /* 0x0000010000007945 */ /* 0x000fe20003800200 */
        /* <DEDUP_REMOVED lines=15> */
.L_x_102:
[----:B------:R-:W-:Y:S05]  /*0fd0*/  BSYNC.RECONVERGENT B0 ;  /* 0x0000000000007941 */ /* 0x000fea0003800200 */
.L_x_101:
        /* <DEDUP_REMOVED lines=17> */
.L_x_104:
[----:B------:R-:W-:Y:S05]  /*10f0*/  BSYNC.RECONVERGENT B0 ;  /* 0x0000000000007941 */ /* 0x000fea0003800200 */
.L_x_103:
[----:B------:R-:W-:Y:S01]  /*1100*/  BSSY.RECONVERGENT B0, `(.L_x_105) ;  /* 0x000000f000007945 */ /* 0x000fe20003800200 */
[----:B------:R-:W-:-:S03]  /*1110*/  PRMT R28, RZ, 0x5410, RZ ;  /* 0x00005410ff1c7816 */ /* 0x000fc600000000ff */
        /* <DEDUP_REMOVED lines=13> */
.L_x_106:
[----:B------:R-:W-:Y:S05]  /*11f0*/  BSYNC.RECONVERGENT B0 ;  /* 0x0000000000007941 */ /* 0x000fea0003800200 */
.L_x_105:
        /* <DEDUP_REMOVED lines=78> */
.L_x_107:
        /* <DEDUP_REMOVED lines=10> */
.L_x_27246:


//--------------------- .text._ZN2at6native49_GLOBAL__N__b919a28f_16_Normalization_cu_5c38458745unrolled_elementwise_kernel_for_multi_outputsILi3EZZZNS1_34batch_norm_update_stats_and_invertERKNS_6TensorES5_S5_S5_ddlENKUlvE_clEvENKUlvE0_clEvEUlffffE_St5arrayIPcLm7EE16OffsetCalculatorILi4EjLb0EESC_ILi3EjLb0EEEEviT0_T1_T2_T3_ --------------------------
	.section	.text._ZN2at6native49_GLOBAL__N__b919a28f_16_Normalization_cu_5c38458745unrolled_elementwise_kernel_for_multi_outputsILi3EZZZNS1_34batch_norm_update_stats_and_invertERKNS_6TensorES5_S5_S5_ddlENKUlvE_clEvENKUlvE0_clEvEUlffffE_St5arrayIPcLm7EE16OffsetCalculatorILi4EjLb0EESC_ILi3EjLb0EEEEviT0_T1_T2_T3_,"ax",@progbits
	.align	128
.text._ZN2at6native49_GLOBAL__N__b919a28f_16_Normalization_cu_5c38458745unrolled_elementwise_kernel_for_multi_outputsILi3EZZZNS1_34batch_norm_update_stats_and_invertERKNS_6TensorES5_S5_S5_ddlENKUlvE_clEvENKUlvE0_clEvEUlffffE_St5arrayIPcLm7EE16OffsetCalculatorILi4EjLb0EESC_ILi3EjLb0EEEEviT0_T1_T2_T3_:
        .type           _ZN2at6native49_GLOBAL__N__b919a28f_16_Normalization_cu_5c38458745unrolled_elementwise_kernel_for_multi_outputsILi3EZZZNS1_34batch_norm_update_stats_and_invertERKNS_6TensorES5_S5_S5_ddlENKUlvE_clEvENKUlvE0_clEvEUlffffE_St5arrayIPcLm7EE16OffsetCalculatorILi4EjLb0EESC_ILi3EjLb0EEEEviT0_T1_T2_T3_,@function
        .size           _ZN2at6native49_GLOBAL__N__b919a28f_16_Normalization_cu_5c38458745unrolled_elementwise_kernel_for_multi_outputsILi3EZZZNS1_34batch_norm_update_stats_and_invertERKNS_6TensorES5_S5_S5_ddlENKUlvE_clEvENKUlvE0_clEvEUlffffE_St5arrayIPcLm7EE16OffsetCalculatorILi4EjLb0EESC_ILi3EjLb0EEEEviT0_T1_T2_T3_,(.L_x_27247 - _ZN2at6native49_GLOBAL__N__b919a28f_16_Normalization_cu_5c38458745unrolled_elementwise_kernel_for_multi_outputsILi3EZZZNS1_34batch_norm_update_stats_and_invertERKNS_6TensorES5_S5_S5_ddlENKUlvE_clEvENKUlvE0_clEvEUlffffE_St5arrayIPcLm7EE16OffsetCalculatorILi4EjLb0EESC_ILi3EjLb0EEEEviT0_T1_T2_T3_)
        .other          _ZN2at6native49_GLOBAL__N__b919a28f_16_Normalization_cu_5c38458745unrolled_elementwise_kernel_for_multi_outputsILi3EZZZNS1_34batch_norm_update_stats_and_invertERKNS_6TensorES5_S5_S5_ddlENKUlvE_clEvENKUlvE0_clEvEUlffffE_St5arrayIPcLm7EE16OffsetCalculatorILi4EjLb0EESC_ILi3EjLb0EEEEviT0_T1_T2_T3_,@"STO_CUDA_ENTRY STV_DEFAULT"
_ZN2at6native49_GLOBAL__N__b919a28f_16_Normalization_cu_5c38458745unrolled_elementwise_kernel_for_multi_outputsILi3EZZZNS1_34batch_norm_update_stats_and_invertERKNS_6TensorES5_S5_S5_ddlENKUlvE_clEvENKUlvE0_clEvEUlffffE_St5arrayIPcLm7EE16OffsetCalculatorILi4EjLb0EESC_ILi3EjLb0EEEEviT0_T1_T2_T3_:
[----:B------:R-:W-:Y:S01]  /*0000*/  LDC R1, c[0x0][0x37c] ;  /* 0x0000df00ff017b82 */ /* 0x000fe20000000800 */
[----:B------:R-:W0:Y:S07]  /*0010*/  S2R R0, SR_TID.X ;  /* 0x0000000000007919 */ /* 0x000e2e0000002100 */
[----:B------:R-:W1:Y:S01]  /*0020*/  S2UR UR4, SR_CTAID.X ;  /* 0x00000000000479c3 */ /* 0x000e620000002500 */
[----:B------:R-:W1:Y:S01]  /*0030*/  LDCU UR5, c[0x0][0x380] ;  /* 0x00007000ff0577ac */ /* 0x000e620008000800 */
[----:B------:R-:W-:Y:S01]  /*0040*/  BSSY.RECONVERGENT B0, `(.L_x_108) ;  /* 0x0000c51000007945 */ /* 0x000fe20003800200 */
[----:B------:R-:W-:Y:S01]  /*0050*/  HFMA2 R11, -RZ, RZ, 0, 0 ;  /* 0x00000000ff0b7431 */ /* 0x000fe200000001ff */
[----:B------:R-:W-:Y:S01]  /*0060*/  CS2R R38, SRZ ;  /* 0x0000000000267805 */ /* 0x000fe2000001ff00 */
[----:B------:R-:W2:Y:S01]  /*0070*/  LDCU.64 UR8, c[0x0][0x358] ;  /* 0x00006b00ff0877ac */ /* 0x000ea20008000a00 */
[----:B------:R-:W-:-:S02]  /*0080*/  CS2R R36, SRZ ;  /* 0x0000000000247805 */ /* 0x000fc4000001ff00 */
[----:B------:R-:W-:Y:S02]  /*0090*/  CS2R R28, SRZ ;  /* 0x00000000001c7805 */ /* 0x000fe4000001ff00 */
[----:B------:R-:W-:Y:S02]  /*00a0*/  CS2R R34, SRZ ;  /* 0x0000000000227805 */ /* 0x000fe4000001ff00 */
[----:B------:R-:W-:Y:S02]  /*00b0*/  CS2R R32, SRZ ;  /* 0x0000000000207805 */ /* 0x000fe4000001ff00 */
[----:B------:R-:W-:Y:S02]  /*00c0*/  CS2R R12, SRZ ;  /* 0x00000000000c7805 */ /* 0x000fe4000001ff00 */
[----:B------:R-:W-:Y:S02]  /*00d0*/  CS2R R14, SRZ ;  /* 0x00000000000e7805 */ /* 0x000fe4000001ff00 */
        /* <DEDUP_REMOVED lines=8> */
[----:B------:R-:W-:Y:S01]  /*0160*/  MOV R8, RZ ;  /* 0x000000ff00087202 */ /* 0x000fe20000000f00 */
[----:B-1----:R-:W-:-:S06]  /*0170*/  UIMAD UR5, UR4, -0x400, UR5 ;  /* 0xfffffc00040578a4 */ /* 0x002fcc000f8e0205 */
[----:B0-----:R-:W-:-:S13]  /*0180*/  ISETP.GE.AND P0, PT, R0, UR5, PT ;  /* 0x0000000500007c0c */ /* 0x001fda000bf06270 */
[----:B--2---:R-:W-:Y:S05]  /*0190*/  @P0 BRA `(.L_x_109) ;  /* 0x000000c000ec0947 */ /* 0x004fea0003800000 */
[----:B------:R-:W0:Y:S01]  /*01a0*/  LDC R9, c[0x0][0x3d8] ;  /* 0x0000f600ff097b82 */ /* 0x000e220000000800 */
[----:B------:R-:W-:Y:S02]  /*01b0*/  MOV R10, 0xffffffff ;  /* 0xffffffff000a7802 */ /* 0x000fe40000000f00 */
[----:B------:R-:W-:Y:S02]  /*01c0*/  MOV R51, RZ ;  /* 0x000000ff00337202 */ /* 0x000fe40000000f00 */
[----:B------:R-:W-:Y:S02]  /*01d0*/  MOV R48, RZ ;  /* 0x000000ff00307202 */ /* 0x000fe40000000f00 */
[----:B------:R-:W-:Y:S02]  /*01e0*/  MOV R53, RZ ;  /* 0x000000ff00357202 */ /* 0x000fe40000000f00 */
[----:B------:R-:W-:Y:S02]  /*01f0*/  MOV R37, RZ ;  /* 0x000000ff00257202 */ /* 0x000fe40000000f00 */
[----:B0-----:R-:W-:-:S02]  /*0200*/  ISETP.NE.AND P0, PT, R9, RZ, PT ;  /* 0x000000ff0900720c */ /* 0x001fc40003f05270 */
        /* <DEDUP_REMOVED lines=377> */
.L_x_110:
[----:B------:R-:W0:Y:S08]  /*19a0*/  LDC.64 R46, c[0x0][0x3b8] ;  /* 0x0000ee00ff2e7b82 */ /* 0x000e300000000a00 */
[----:B------:R-:W1:Y:S08]  /*19b0*/  LDC.64 R44, c[0x0][0x3c0] ;  /* 0x0000f000ff2c7b82 */ /* 0x000e700000000a00 */
[----:B------:R-:W2:Y:S08]  /*19c0*/  LDC.64 R42, c[0x0][0x3c8] ;  /* 0x0000f200ff2a7b82 */ /* 0x000eb00000000a00 */
[----:B------:R-:W3:Y:S01]  /*19d0*/  LDC.64 R40, c[0x0][0x3d0] ;  /* 0x0000f400ff287b82 */ /* 0x000ee20000000a00 */
[----:B0-----:R-:W-:-:S05]  /*19e0*/  IMAD.WIDE.U32 R50, R51, 0x4, R46 ;  /* 0x0000000433327825 */ /* 0x001fca00078e002e */
[----:B------:R0:W5:Y:S01]  /*19f0*/  LDG.E R28, desc[UR8][R50.64] ;  /* 0x00000008321c7981 */ /* 0x000162000c1e1900 */
[----:B-1----:R-:W-:-:S05]  /*1a00*/  IMAD.WIDE.U32 R48, R48, 0x4, R44 ;  /* 0x0000000430307825 */ /* 0x002fca00078e002c */
[----:B------:R0:W5:Y:S01]  /*1a10*/  LDG.E R29, desc[UR8][R48.64] ;  /* 0x00000008301d7981 */ /* 0x000162000c1e1900 */
[----:B--2---:R-:W-:-:S04]  /*1a20*/  IMAD.WIDE.U32 R26, R53, 0x4, R42 ;  /* 0x00000004351a7825 */ /* 0x004fc800078e002a */
[----:B---3--:R-:W-:Y:S02]  /*1a30*/  IMAD.WIDE.U32 R24, R37, 0x4, R40 ;  /* 0x0000000425187825 */ /* 0x008fe400078e0028 */
[----:B------:R0:W5:Y:S04]  /*1a40*/  LDG.E R37, desc[UR8][R26.64] ;  /* 0x000000081a257981 */ /* 0x000168000c1e1900 */
[----:B------:R0:W5:Y:S01]  /*1a50*/  LDG.E R38, desc[UR8][R24.64] ;  /* 0x0000000818267981 */ /* 0x000162000c1e1900 */
[----:B------:R-:W-:-:S04]  /*1a60*/  IADD3 R52, PT, PT, R0, 0x80, RZ ;  /* 0x0000008000347810 */ /* 0x000fc80007ffe0ff */
[----:B------:R-:W-:-:S13]  /*1a70*/  ISETP.GE.U32.AND P1, PT, R52, UR5, PT ;  /* 0x0000000534007c0c */ /* 0x000fda000bf26070 */
[----:B0-----:R-:W-:Y:S05]  /*1a80*/  @P1 BRA `(.L_x_109) ;  /* 0x000000a800b01947 */ /* 0x001fea0003800000 */
[----:B------:R-:W-:Y:S01]  /*1a90*/  HFMA2 R53, -RZ, RZ, 0, 0 ;  /* 0x00000000ff357431 */ /* 0x000fe200000001ff */
[----:B------:R-:W-:Y:S01]  /*1aa0*/  MOV R36, RZ ;  /* 0x000000ff00247202 */ /* 0x000fe20000000f00 */
[----:B------:R-:W-:Y:S01]  /*1ab0*/  HFMA2 R51, -RZ, RZ, 0, 0 ;  /* 0x00000000ff337431 */ /* 0x000fe200000001ff */
[----:B------:R-:W-:Y:S01]  /*1ac0*/  MOV R33, RZ ;  /* 0x000000ff00217202 */ /* 0x000fe20000000f00 */
        /* <DEDUP_REMOVED lines=376> */
.L_x_111:
[----:B------:R-:W-:-:S04]  /*3250*/  IMAD.WIDE.U32 R52, R53, 0x4, R46 ;  /* 0x0000000435347825 */ /* 0x000fc800078e002e */
[----:B------:R-:W-:Y:S01]  /*3260*/  IMAD.WIDE.U32 R48, R36, 0x4, R44 ;  /* 0x0000000424307825 */ /* 0x000fe200078e002c */
[----:B------:R0:W5:Y:S03]  /*3270*/  LDG.E R34, desc[UR8][R52.64] ;  /* 0x0000000834227981 */ /* 0x000166000c1e1900 */
[----:B------:R-:W-:-:S04]  /*3280*/  IMAD.WIDE.U32 R26, R51, 0x4, R42 ;  /* 0x00000004331a7825 */ /* 0x000fc800078e002a */
[----:B------:R-:W-:Y:S01]  /*3290*/  IMAD.WIDE.U32 R24, R33, 0x4, R40 ;  /* 0x0000000421187825 */ /* 0x000fe200078e0028 */
[----:B------:R0:W5:Y:S04]  /*32a0*/  LDG.E R35, desc[UR8][R26.64] ;  /* 0x000000081a237981 */ /* 0x000168000c1e1900 */
        /* <DEDUP_REMOVED lines=385> */
.L_x_112:
[----:B------:R-:W-:-:S04]  /*4ac0*/  IMAD.WIDE.U32 R52, R53, 0x4, R46 ;  /* 0x0000000435347825 */ /* 0x000fc800078e002e */
[----:B------:R-:W-:Y:S02]  /*4ad0*/  IMAD.WIDE.U32 R48, R14, 0x4, R44 ;  /* 0x000000040e307825 */ /* 0x000fe400078e002c */
[----:B------:R0:W5:Y:S02]  /*4ae0*/  LDG.E R14, desc[UR8][R52.64] ;  /* 0x00000008340e7981 */ /* 0x000164000c1e1900 */
[----:B------:R-:W-:Y:S02]  /*4af0*/  IMAD.WIDE.U32 R26, R51, 0x4, R42 ;  /* 0x00000004331a7825 */ /* 0x000fe400078e002a */
[----:B------:R0:W5:Y:S02]  /*4b00*/  LDG.E R13, desc[UR8][R48.64] ;  /* 0x00000008300d7981 */ /* 0x000164000c1e1900 */
[----:B------:R-:W-:Y:S02]  /*4b10*/  IMAD.WIDE.U32 R24, R11, 0x4, R40 ;  /* 0x000000040b187825 */ /* 0x000fe400078e0028 */
        /* <DEDUP_REMOVED lines=385> */
.L_x_113:
        /* <DEDUP_REMOVED lines=391> */
.L_x_114:
        /* <DEDUP_REMOVED lines=391> */
.L_x_115:
        /* <DEDUP_REMOVED lines=390> */
.L_x_116:
[----:B------:R-:W-:-:S04]  /*ac70*/  IMAD.WIDE.U32 R52, R53, 0x4, R46 ;  /* 0x0000000435347825 */ /* 0x000fc800078e002e */
[----:B------:R-:W-:Y:S01]  /*ac80*/  IMAD.WIDE.U32 R50, R50, 0x4, R44 ;  /* 0x0000000432327825 */ /* 0x000fe200078e002c */
[----:B------:R0:W5:Y:S03]  /*ac90*/  LDG.E R5, desc[UR8][R52.64] ;  /* 0x0000000834057981 */ /* 0x000166000c1e1900 */
[----:B------:R-:W-:Y:S01]  /*aca0*/  IMAD.WIDE.U32 R26, R49, 0x4, R42 ;  /* 0x00000004311a7825 */ /* 0x000fe200078e002a */
[----:B------:R0:W5:Y:S03]  /*acb0*/  LDG.E R4, desc[UR8][R50.64] ;  /* 0x0000000832047981 */ /* 0x000166000c1e1900 */
[----:B------:R-:W-:Y:S01]  /*acc0*/  IMAD.WIDE.U32 R24, R48, 0x4, R40 ;  /* 0x0000000430187825 */ /* 0x000fe200078e0028 */
[----:B------:R0:W5:Y:S04]  /*acd0*/  LDG.E R3, desc[UR8][R26.64] ;  /* 0x000000081a037981 */ /* 0x000168000c1e1900 */
[----:B------:R0:W5:Y:S01]  /*ace0*/  LDG.E R2, desc[UR8][R24.64] ;  /* 0x0000000818027981 */ /* 0x000162000c1e1900 */
[----:B------:R-:W-:-:S04]  /*acf0*/  IADD3 R48, PT, PT, R0, 0x380, RZ ;  /* 0x0000038000307810 */ /* 0x000fc80007ffe0ff */
[----:B------:R-:W-:-:S13]  /*ad00*/  ISETP.GE.U32.AND P1, PT, R48, UR5, PT ;  /* 0x0000000530007c0c */ /* 0x000fda000bf26070 */
[----:B0-----:R-:W-:Y:S05]  /*ad10*/  @P1 BRA `(.L_x_109) ;  /* 0x00000018000c1947 */ /* 0x001fea0003800000 */
[----:B------:R-:W-:Y:S01]  /*ad20*/  HFMA2 R53, -RZ, RZ, 0, 0 ;  /* 0x00000000ff357431 */ /* 0x000fe200000001ff */
[----:B------:R-:W-:Y:S02]  /*ad30*/  CS2R R50, SRZ ;  /* 0x0000000000327805 */ /* 0x000fe4000001ff00 */
        /* <DEDUP_REMOVED lines=377> */
.L_x_117:
[----:B------:R-:W-:-:S04]  /*c4d0*/  IMAD.WIDE.U32 R8, R53, 0x4, R46 ;  /* 0x0000000435087825 */ /* 0x000fc800078e002e */
[----:B------:R-:W-:Y:S02]  /*c4e0*/  IMAD.WIDE.U32 R44, R50, 0x4, R44 ;  /* 0x00000004322c7825 */ /* 0x000fe400078e002c */
[----:B------:R0:W5:Y:S02]  /*c4f0*/  LDG.E R8, desc[UR8][R8.64] ;  /* 0x0000000808087981 */ /* 0x000164000c1e1900 */
[----:B------:R-:W-:Y:S02]  /*c500*/  IMAD.WIDE.U32 R42, R51, 0x4, R42 ;  /* 0x00000004332a7825 */ /* 0x000fe400078e002a */
[----:B------:R0:W5:Y:S02]  /*c510*/  LDG.E R7, desc[UR8][R44.64] ;  /* 0x000000082c077981 */ /* 0x000164000c1e1900 */
[----:B------:R-:W-:Y:S02]  /*c520*/  IMAD.WIDE.U32 R40, R39, 0x4, R40 ;  /* 0x0000000427287825 */ /* 0x000fe400078e0028 */
[----:B------:R0:W5:Y:S04]  /*c530*/  LDG.E R6, desc[UR8][R42.64] ;  /* 0x000000082a067981 */ /* 0x000168000c1e1900 */
[----:B------:R0:W5:Y:S02]  /*c540*/  LDG.E R39, desc[UR8][R40.64] ;  /* 0x0000000828277981 */ /* 0x000164000c1e1900 */
.L_x_109:
[----:B------:R-:W-:Y:S05]  /*c550*/  BSYNC.RECONVERGENT B0 ;  /* 0x0000000000007941 */ /* 0x000fea0003800200 */
.L_x_108:
[----:B------:R-:W1:Y:S01]  /*c560*/  LDC R27, c[0x0][0x38c] ;  /* 0x0000e300ff1b7b82 */ /* 0x000e620000000800 */
[C---:B0-----:R-:W-:Y:S01]  /*c570*/  IADD3 R9, PT, PT, R0.reuse, 0x80, RZ ;  /* 0x0000008000097810 */ /* 0x041fe20007ffe0ff */
[----:B------:R-:W-:Y:S01]  /*c580*/  BSSY.RECONVERGENT B0, `(.L_x_118) ;  /* 0x000001c000007945 */ /* 0x000fe20003800200 */
[C---:B------:R-:W-:Y:S02]  /*c590*/  ISETP.GE.AND P6, PT, R0.reuse, UR5, PT ;  /* 0x0000000500007c0c */ /* 0x040fe4000bfc6270 */
[----:B------:R-:W-:Y:S02]  /*c5a0*/  ISETP.GE.AND P5, PT, R9, UR5, PT ;  /* 0x0000000509007c0c */ /* 0x000fe4000bfa6270 */
[C---:B------:R-:W-:Y:S02]  /*c5b0*/  IADD3 R10, PT, PT, R0.reuse, 0x100, RZ ;  /* 0x00000100000a7810 */ /* 0x040fe40007ffe0ff */
[----:B------:R-:W-:Y:S02]  /*c5c0*/  IADD3 R9, PT, PT, R0, 0x180, RZ ;  /* 0x0000018000097810 */ /* 0x000fe40007ffe0ff */
[----:B------:R-:W-:-:S02]  /*c5d0*/  ISETP.GE.AND P3, PT, R10, UR5, PT ;  /* 0x000000050a007c0c */ /* 0x000fc4000bf66270 */
[----:B------:R-:W-:Y:S02]  /*c5e0*/  ISETP.GE.AND P2, PT, R9, UR5, PT ;  /* 0x0000000509007c0c */ /* 0x000fe4000bf46270 */
[C---:B------:R-:W-:Y:S02]  /*c5f0*/  IADD3 R10, PT, PT, R0.reuse, 0x200, RZ ;  /* 0x00000200000a7810 */ /* 0x040fe40007ffe0ff */
[C---:B------:R-:W-:Y:S02]  /*c600*/  IADD3 R24, PT, PT, R0.reuse, 0x280, RZ ;  /* 0x0000028000187810 */ /* 0x040fe40007ffe0ff */
[----:B------:R-:W-:Y:S02]  /*c610*/  IADD3 R9, PT, PT, R0, 0x300, RZ ;  /* 0x0000030000097810 */ /* 0x000fe40007ffe0ff */
[----:B------:R-:W-:Y:S02]  /*c620*/  ISETP.GE.AND P1, PT, R10, UR5, PT ;  /* 0x000000050a007c0c */ /* 0x000fe4000bf26270 */
[----:B------:R-:W-:-:S02]  /*c630*/  ISETP.GE.AND P0, PT, R24, UR5, PT ;  /* 0x0000000518007c0c */ /* 0x000fc4000bf06270 */
[----:B------:R-:W-:Y:S02]  /*c640*/  CS2R R24, SRZ ;  /* 0x0000000000187805 */ /* 0x000fe4000001ff00 */
[----:B------:R-:W-:Y:S01]  /*c650*/  ISETP.GE.AND P4, PT, R9, UR5, PT ;  /* 0x0000000509007c0c */ /* 0x000fe2000bf86270 */
[----:B-1----:R-:W-:Y:S01]  /*c660*/  FADD.FTZ R9, -R27, 1 ;  /* 0x3f8000001b097421 */ /* 0x002fe20000010100 */
[----:B------:R-:W-:Y:S02]  /*c670*/  P2R R40, PR, RZ, 0x20 ;  /* 0x00000020ff287803 */ /* 0x000fe40000000000 */
[----:B------:R-:W-:Y:S02]  /*c680*/  P2R R26, PR, RZ, 0x40 ;  /* 0x00000040ff1a7803 */ /* 0x000fe40000000000 */
[----:B------:R-:W-:Y:S01]  /*c690*/  MOV R10, RZ ;  /* 0x000000ff000a7202 */ /* 0x000fe20000000f00 */
[----:B------:R-:W-:Y:S06]  /*c6a0*/  @P6 BRA `(.L_x_119) ;  /* 0x0000000000246947 */ /* 0x000fec0003800000 */
[----:B------:R-:W0:Y:S01]  /*c6b0*/  LDCU UR7, c[0x0][0x390] ;  /* 0x00007200ff0777ac */ /* 0x000e220008000800 */
[C---:B-----5:R-:W-:Y:S01]  /*c6c0*/  FMUL.FTZ R37, R9.reuse, R37 ;  /* 0x0000002509257220 */ /* 0x060fe20000410000 */
[----:B------:R-:W-:Y:S01]  /*c6d0*/  FMUL.FTZ R41, R9, R38 ;  /* 0x0000002609297220 */ /* 0x000fe20000410000 */
[----:B------:R-:W1:Y:S02]  /*c6e0*/  LDCU UR6, c[0x0][0x388] ;  /* 0x00007100ff0677ac */ /* 0x000e640008000800 */
[----:B------:R-:W-:Y:S01]  /*c6f0*/  FFMA.FTZ R25, R28, R27, R37 ;  /* 0x0000001b1c197223 */ /* 0x000fe20000010025 */
[C---:B0-----:R-:W-:Y:S01]  /*c700*/  FADD.FTZ R10, R29.reuse, UR7 ;  /* 0x000000071d0a7e21 */ /* 0x041fe20008010000 */
[----:B-1----:R-:W-:-:S05]  /*c710*/  FMUL.FTZ R24, R29, UR6 ;  /* 0x000000061d187c20 */ /* 0x002fca0008410000 */
[----:B------:R-:W0:Y:S01]  /*c720*/  MUFU.RSQ R10, R10 ;  /* 0x0000000a000a7308 */ /* 0x000e220000001400 */
[----:B------:R-:W-:-:S07]  /*c730*/  FFMA.FTZ R24, R24, R27, R41 ;  /* 0x0000001b18187223 */ /* 0x000fce0000010029 */
.L_x_119:
[----:B------:R-:W-:Y:S05]  /*c740*/  BSYNC.RECONVERGENT B0 ;  /* 0x0000000000007941 */ /* 0x000fea0003800200 */
.L_x_118:
[----:B------:R-:W-:Y:S01]  /*c750*/  BSSY.RECONVERGENT B0, `(.L_x_120) ;  /* 0x000000d000007945 */ /* 0x000fe20003800200 */
[----:B-----5:R-:W-:Y:S01]  /*c760*/  HFMA2 R37, -RZ, RZ, 0, 0 ;  /* 0x00000000ff257431 */ /* 0x020fe200000001ff */
[----:B------:R-:W-:Y:S02]  /*c770*/  CS2R R28, SRZ ;  /* 0x00000000001c7805 */ /* 0x000fe4000001ff00 */
[----:B------:R-:W-:Y:S05]  /*c780*/  @P5 BRA `(.L_x_121) ;  /* 0x0000000000245947 */ /* 0x000fea0003800000 */
[----:B------:R-:W1:Y:S01]  /*c790*/  LDCU UR7, c[0x0][0x390] ;  /* 0x00007200ff0777ac */ /* 0x000e620008000800 */
[C---:B------:R-:W-:Y:S01]  /*c7a0*/  FMUL.FTZ R29, R9.reuse, R36 ;  /* 0x00000024091d7220 */ /* 0x040fe20000410000 */
[----:B------:R-:W-:Y:S01]  /*c7b0*/  FMUL.FTZ R35, R9, R35 ;  /* 0x0000002309237220 */ /* 0x000fe20000410000 */
[----:B------:R-:W2:Y:S03]  /*c7c0*/  LDCU UR6, c[0x0][0x388] ;  /* 0x00007100ff0677ac */ /* 0x000ea60008000800 */
[----:B------:R-:W-:Y:S01]  /*c7d0*/  FFMA.FTZ R37, R34, R27, R35 ;  /* 0x0000001b22257223 */ /* 0x000fe20000010023 */
[C---:B-1----:R-:W-:Y:S01]  /*c7e0*/  FADD.FTZ R28, R33.reuse, UR7 ;  /* 0x00000007211c7e21 */ /* 0x042fe20008010000 */
[----:B--2---:R-:W-:-:S05]  /*c7f0*/  FMUL.FTZ R36, R33, UR6 ;  /* 0x0000000621247c20 */ /* 0x004fca0008410000 */
[----:B------:R-:W1:Y:S01]  /*c800*/  MUFU.RSQ R28, R28 ;  /* 0x0000001c001c7308 */ /* 0x000e620000001400 */
[----:B------:R-:W-:-:S07]  /*c810*/  FFMA.FTZ R29, R36, R27, R29 ;  /* 0x0000001b241d7223 */ /* 0x000fce000001001d */
.L_x_121:
[----:B------:R-:W-:Y:S05]  /*c820*/  BSYNC.RECONVERGENT B0 ;  /* 0x0000000000007941 */ /* 0x000fea0003800200 */
.L_x_120:
[----:B------:R-:W-:Y:S01]  /*c830*/  BSSY.RECONVERGENT B0, `(.L_x_122) ;  /* 0x000000d000007945 */ /* 0x000fe20003800200 */
[----:B------:R-:W-:Y:S02]  /*c840*/  CS2R R34, SRZ ;  /* 0x0000000000227805 */ /* 0x000fe4000001ff00 */
[----:B------:R-:W-:Y:S01]  /*c850*/  MOV R33, RZ ;  /* 0x000000ff00217202 */ /* 0x000fe20000000f00 */
[----:B------:R-:W-:Y:S06]  /*c860*/  @P3 BRA `(.L_x_123) ;  /* 0x0000000000243947 */ /* 0x000fec0003800000 */
[----:B------:R-:W2:Y:S01]  /*c870*/  LDCU UR7, c[0x0][0x390] ;  /* 0x00007200ff0777ac */ /* 0x000ea20008000800 */
[C---:B------:R-:W-:Y:S01]  /*c880*/  FMUL.FTZ R35, R9.reuse, R12 ;  /* 0x0000000c09237220 */ /* 0x040fe20000410000 */
[----:B------:R-:W-:Y:S01]  /*c890*/  FMUL.FTZ R11, R9, R11 ;  /* 0x0000000b090b7220 */ /* 0x000fe20000410000 */
[----:B------:R-:W3:Y:S02]  /*c8a0*/  LDCU UR6, c[0x0][0x388] ;  /* 0x00007100ff0677ac */ /* 0x000ee40008000800 */
[----:B------:R-:W-:Y:S01]  /*c8b0*/  FFMA.FTZ R35, R14, R27, R35 ;  /* 0x0000001b0e237223 */ /* 0x000fe20000010023 */
[C---:B--2---:R-:W-:Y:S01]  /*c8c0*/  FADD.FTZ R33, R13.reuse, UR7 ;  /* 0x000000070d217e21 */ /* 0x044fe20008010000 */
[----:B---3--:R-:W-:-:S05]  /*c8d0*/  FMUL.FTZ R34, R13, UR6 ;  /* 0x000000060d227c20 */ /* 0x008fca0008410000 */
[----:B------:R-:W2:Y:S01]  /*c8e0*/  MUFU.RSQ R33, R33 ;  /* 0x0000002100217308 */ /* 0x000ea20000001400 */
[----:B------:R-:W-:-:S07]  /*c8f0*/  FFMA.FTZ R34, R34, R27, R11 ;  /* 0x0000001b22227223 */ /* 0x000fce000001000b */
.L_x_123:
[----:B------:R-:W-:Y:S05]  /*c900*/  BSYNC.RECONVERGENT B0 ;  /* 0x0000000000007941 */ /* 0x000fea0003800200 */
.L_x_122:
[----:B------:R-:W-:Y:S01]  /*c910*/  BSSY.RECONVERGENT B0, `(.L_x_124) ;  /* 0x000000d000007945 */ /* 0x000fe20003800200 */
[----:B------:R-:W-:Y:S01]  /*c920*/  HFMA2 R11, -RZ, RZ, 0, 0 ;  /* 0x00000000ff0b7431 */ /* 0x000fe200000001ff */
[----:B------:R-:W-:Y:S02]  /*c930*/  CS2R R12, SRZ ;  /* 0x00000000000c7805 */ /* 0x000fe4000001ff00 */
[----:B------:R-:W-:Y:S05]  /*c940*/  @P2 BRA `(.L_x_125) ;  /* 0x0000000000242947 */ /* 0x000fea0003800000 */
[----:B------:R-:W3:Y:S01]  /*c950*/  LDCU UR7, c[0x0][0x390] ;  /* 0x00007200ff0777ac */ /* 0x000ee20008000800 */
[C---:B------:R-:W-:Y:S01]  /*c960*/  FMUL.FTZ R13, R9.reuse, R16 ;  /* 0x00000010090d7220 */ /* 0x040fe20000410000 */
[----:B------:R-:W-:Y:S01]  /*c970*/  FMUL.FTZ R15, R9, R15 ;  /* 0x0000000f090f7220 */ /* 0x000fe20000410000 */
[----:B------:R-:W4:Y:S02]  /*c980*/  LDCU UR6, c[0x0][0x388] ;  /* 0x00007100ff0677ac */ /* 0x000f240008000800 */
[----:B------:R-:W-:Y:S01]  /*c990*/  FFMA.FTZ R13, R18, R27, R13 ;  /* 0x0000001b120d7223 */ /* 0x000fe2000001000d */
[C---:B---3--:R-:W-:Y:S01]  /*c9a0*/  FADD.FTZ R11, R17.reuse, UR7 ;  /* 0x00000007110b7e21 */ /* 0x048fe20008010000 */
[----:B----4-:R-:W-:-:S05]  /*c9b0*/  FMUL.FTZ R12, R17, UR6 ;  /* 0x00000006110c7c20 */ /* 0x010fca0008410000 */
[----:B------:R-:W3:Y:S01]  /*c9c0*/  MUFU.RSQ R11, R11 ;  /* 0x0000000b000b7308 */ /* 0x000ee20000001400 */
[----:B------:R-:W-:-:S07]  /*c9d0*/  FFMA.FTZ R12, R12, R27, R15 ;  /* 0x0000001b0c0c7223 */ /* 0x000fce000001000f */
.L_x_125:
[----:B------:R-:W-:Y:S05]  /*c9e0*/  BSYNC.RECONVERGENT B0 ;  /* 0x0000000000007941 */ /* 0x000fea0003800200 */
.L_x_124:
[----:B------:R-:W-:Y:S01]  /*c9f0*/  BSSY.RECONVERGENT B0, `(.L_x_126) ;  /* 0x000000d000007945 */ /* 0x000fe20003800200 */
[----:B------:R-:W-:Y:S02]  /*ca00*/  MOV R16, RZ ;  /* 0x000000ff00107202 */ /* 0x000fe40000000f00 */
[----:B------:R-:W-:Y:S01]  /*ca10*/  CS2R R14, SRZ ;  /* 0x00000000000e7805 */ /* 0x000fe2000001ff00 */
[----:B------:R-:W-:Y:S06]  /*ca20*/  @P1 BRA `(.L_x_127) ;  /* 0x0000000000241947 */ /* 0x000fec0003800000 */
[----:B------:R-:W4:Y:S01]  /*ca30*/  LDCU UR7, c[0x0][0x390] ;  /* 0x00007200ff0777ac */ /* 0x000f220008000800 */
[C---:B------:R-:W-:Y:S01]  /*ca40*/  FMUL.FTZ R15, R9.reuse, R20 ;  /* 0x00000014090f7220 */ /* 0x040fe20000410000 */
[----:B------:R-:W-:Y:S01]  /*ca50*/  FMUL.FTZ R19, R9, R19 ;  /* 0x0000001309137220 */ /* 0x000fe20000410000 */
[----:B------:R-:W5:Y:S02]  /*ca60*/  LDCU UR6, c[0x0][0x388] ;  /* 0x00007100ff0677ac */ /* 0x000f640008000800 */
[----:B------:R-:W-:Y:S01]  /*ca70*/  FFMA.FTZ R16, R22, R27, R15 ;  /* 0x0000001b16107223 */ /* 0x000fe2000001000f */
[C---:B----4-:R-:W-:Y:S01]  /*ca80*/  FADD.FTZ R14, R21.reuse, UR7 ;  /* 0x00000007150e7e21 */ /* 0x050fe20008010000 */
[----:B-----5:R-:W-:-:S05]  /*ca90*/  FMUL.FTZ R18, R21, UR6 ;  /* 0x0000000615127c20 */ /* 0x020fca0008410000 */
[----:B------:R-:W4:Y:S01]  /*caa0*/  MUFU.RSQ R14, R14 ;  /* 0x0000000e000e7308 */ /* 0x000f220000001400 */
[----:B------:R-:W-:-:S07]  /*cab0*/  FFMA.FTZ R15, R18, R27, R19 ;  /* 0x0000001b120f7223 */ /* 0x000fce0000010013 */
.L_x_127:
[----:B------:R-:W-:Y:S05]  /*cac0*/  BSYNC.RECONVERGENT B0 ;  /* 0x0000000000007941 */ /* 0x000fea0003800200 */
.L_x_126:
[----:B------:R-:W-:Y:S01]  /*cad0*/  BSSY.RECONVERGENT B0, `(.L_x_128) ;  /* 0x000000e000007945 */ /* 0x000fe20003800200 */
[----:B------:R-:W-:Y:S01]  /*cae0*/  HFMA2 R20, -RZ, RZ, 0, 0 ;  /* 0x00000000ff147431 */ /* 0x000fe200000001ff */
[----:B------:R-:W-:Y:S02]  /*caf0*/  CS2R R18, SRZ ;  /* 0x0000000000127805 */ /* 0x000fe4000001ff00 */
[----:B------:R-:W-:Y:S01]  /*cb00*/  MOV R17, RZ ;  /* 0x000000ff00117202 */ /* 0x000fe20000000f00 */
[----:B------:R-:W-:Y:S06]  /*cb10*/  @P0 BRA `(.L_x_129) ;  /* 0x0000000000240947 */ /* 0x000fec0003800000 */
[----:B------:R-:W5:Y:S01]  /*cb20*/  LDCU UR7, c[0x0][0x390] ;  /* 0x00007200ff0777ac */ /* 0x000f620008000800 */
[C---:B------:R-:W-:Y:S01]  /*cb30*/  FMUL.FTZ R19, R9.reuse, R30 ;  /* 0x0000001e09137220 */ /* 0x040fe20000410000 */
[----:B------:R-:W-:Y:S01]  /*cb40*/  FMUL.FTZ R23, R9, R23 ;  /* 0x0000001709177220 */ /* 0x000fe20000410000 */
[----:B------:R-:W0:Y:S02]  /*cb50*/  LDCU UR6, c[0x0][0x388] ;  /* 0x00007100ff0677ac */ /* 0x000e240008000800 */
[----:B------:R-:W-:Y:S01]  /*cb60*/  FFMA.FTZ R20, R32, R27, R19 ;  /* 0x0000001b20147223 */ /* 0x000fe20000010013 */
[C---:B-----5:R-:W-:Y:S01]  /*cb70*/  FADD.FTZ R17, R31.reuse, UR7 ;  /* 0x000000071f117e21 */ /* 0x060fe20008010000 */
[----:B0-----:R-:W-:-:S05]  /*cb80*/  FMUL.FTZ R22, R31, UR6 ;  /* 0x000000061f167c20 */ /* 0x001fca0008410000 */
[----:B------:R-:W0:Y:S01]  /*cb90*/  MUFU.RSQ R17, R17 ;  /* 0x0000001100117308 */ /* 0x000e220000001400 */
[----:B------:R-:W-:-:S07]  /*cba0*/  FFMA.FTZ R19, R22, R27, R23 ;  /* 0x0000001b16137223 */ /* 0x000fce0000010017 */
.L_x_129:
[----:B------:R-:W-:Y:S05]  /*cbb0*/  BSYNC.RECONVERGENT B0 ;  /* 0x0000000000007941 */ /* 0x000fea0003800200 */
.L_x_128:
[----:B------:R-:W-:Y:S01]  /*cbc0*/  BSSY.RECONVERGENT B0, `(.L_x_130) ;  /* 0x000000e000007945 */ /* 0x000fe20003800200 */
[----:B------:R-:W-:Y:S01]  /*cbd0*/  HFMA2 R21, -RZ, RZ, 0, 0 ;  /* 0x00000000ff157431 */ /* 0x000fe200000001ff */
[----:B------:R-:W-:Y:S02]  /*cbe0*/  CS2R R22, SRZ ;  /* 0x0000000000167805 */ /* 0x000fe4000001ff00 */
[----:B------:R-:W-:Y:S01]  /*cbf0*/  IADD3 R32, PT, PT, R0, 0x380, RZ ;  /* 0x0000038000207810 */ /* 0x000fe20007ffe0ff */
        /* <DEDUP_REMOVED lines=10> */
.L_x_131:
[----:B------:R-:W-:Y:S05]  /*cca0*/  BSYNC.RECONVERGENT B0 ;  /* 0x0000000000007941 */ /* 0x000fea0003800200 */
.L_x_130:
[----:B------:R-:W-:Y:S01]  /*ccb0*/  ISETP.GE.AND P5, PT, R32, UR5, PT ;  /* 0x0000000520007c0c */ /* 0x000fe2000bfa6270 */
[----:B------:R-:W-:Y:S01]  /*ccc0*/  BSSY.RECONVERGENT B0, `(.L_x_132) ;  /* 0x000000c000007945 */ /* 0x000fe20003800200 */
[----:B------:R-:W-:-:S11]  /*ccd0*/  CS2R R30, SRZ ;  /* 0x00000000001e7805 */ /* 0x000fd6000001ff00 */
[----:B------:R-:W-:Y:S05]  /*cce0*/  @P5 BRA `(.L_x_133) ;  /* 0x0000000000245947 */ /* 0x000fea0003800000 */
        /* <DEDUP_REMOVED lines=9> */
.L_x_133:
[----:B------:R-:W-:Y:S05]  /*cd80*/  BSYNC.RECONVERGENT B0 ;  /* 0x0000000000007941 */ /* 0x000fea0003800200 */
.L_x_132:
[----:B------:R-:W-:-:S13]  /*cd90*/  ISETP.NE.AND P6, PT, R26, RZ, PT ;  /* 0x000000ff1a00720c */ /* 0x000fda0003fc5270 */
[----:B------:R-:W-:Y:S05]  /*cda0*/  @P6 EXIT ;  /* 0x000000000000694d */ /* 0x000fea0003800000 */
[----:B------:R-:W5:Y:S01]  /*cdb0*/  LDCU UR10, c[0x0][0x698] ;  /* 0x0000d300ff0a77ac */ /* 0x000f620008000800 */
[----:B------:R-:W-:Y:S02]  /*cdc0*/  MOV R26, RZ ;  /* 0x000000ff001a7202 */ /* 0x000fe40000000f00 */
[----:B------:R-:W-:Y:S01]  /*cdd0*/  CS2R R8, SRZ ;  /* 0x0000000000087805 */ /* 0x000fe2000001ff00 */
        /* <DEDUP_REMOVED lines=9> */
[----:B------:R-:W-:Y:S01]  /*ce70*/  HFMA2 R4, -RZ, RZ, 0, 0 ;  /* 0x00000000ff047431 */ /* 0x000fe200000001ff */
        /* <DEDUP_REMOVED lines=346> */
.L_x_134:
[----:B------:R-:W5:Y:S01]  /*e420*/  LDC.64 R38, c[0x0][0x3a0] ;  /* 0x0000e800ff267b82 */ /* 0x000f620000000a00 */
[----:B------:R-:W-:-:S07]  /*e430*/  ISETP.NE.AND P6, PT, R40, RZ, PT ;  /* 0x000000ff2800720c */ /* 0x000fce0003fc5270 */
[----:B------:R-:W0:Y:S08]  /*e440*/  LDC.64 R6, c[0x0][0x3a8] ;  /* 0x0000ea00ff067b82 */ /* 0x000e300000000a00 */
[----:B------:R-:W1:Y:S01]  /*e450*/  LDC.64 R2, c[0x0][0x3b0] ;  /* 0x0000ec00ff027b82 */ /* 0x000e620000000a00 */
[----:B-----5:R-:W-:-:S05]  /*e460*/  IMAD.WIDE.U32 R26, R26, 0x4, R38 ;  /* 0x000000041a1a7825 */ /* 0x020fca00078e0026 */
[----:B------:R2:W-:Y:S01]  /*e470*/  STG.E desc[UR8][R26.64], R25 ;  /* 0x000000191a007986 */ /* 0x0005e2000c101908 */
[----:B0-----:R-:W-:-:S05]  /*e480*/  IMAD.WIDE.U32 R40, R9, 0x4, R6 ;  /* 0x0000000409287825 */ /* 0x001fca00078e0006 */
[----:B------:R0:W-:Y:S01]  /*e490*/  STG.E desc[UR8][R40.64], R24 ;  /* 0x0000001828007986 */ /* 0x0001e2000c101908 */
        /* <DEDUP_REMOVED lines=356> */
.L_x_135:
[----:B------:R-:W-:-:S04]  /*fae0*/  IMAD.WIDE.U32 R8, R43, 0x4, R38 ;  /* 0x000000042b087825 */ /* 0x000fc800078e0026 */
[----:B------:R-:W-:Y:S01]  /*faf0*/  IMAD.WIDE.U32 R24, R41, 0x4, R6 ;  /* 0x0000000429187825 */ /* 0x000fe200078e0006 */
[----:B------:R0:W-:Y:S03]  /*fb00*/  STG.E desc[UR8][R8.64], R37 ;  /* 0x0000002508007986 */ /* 0x0001e6000c101908 */
[----:B------:R-:W-:Y:S01]  /*fb10*/  IMAD.WIDE.U32 R26, R27, 0x4, R2 ;  /* 0x000000041b1a7825 */ /* 0x000fe200078e0002 */
[----:B------:R0:W-:Y:S04]  /*fb20*/  STG.E desc[UR8][R24.64], R29 ;  /* 0x0000001d18007986 */ /* 0x0001e8000c101908 */
        /* <DEDUP_REMOVED lines=355> */
.L_x_136:
        /* <DEDUP_REMOVED lines=360> */
.L_x_137:
[----:B------:R-:W-:-:S04]  /*127e0*/  IMAD.WIDE.U32 R26, R27, 0x4, R38 ;  /* 0x000000041b1a7825 */ /* 0x000fc800078e0026 */
[----:B------:R-:W-:Y:S01]  /*127f0*/  IMAD.WIDE.U32 R24, R25, 0x4, R6 ;  /* 0x0000000419187825 */ /* 0x000fe200078e0006 */
[----:B------:R0:W-:Y:S03]  /*12800*/  STG.E desc[UR8][R26.64], R13 ;  /* 0x0000000d1a007986 */ /* 0x0001e6000c101908 */
[----:B------:R-:W-:Y:S01]  /*12810*/  IMAD.WIDE.U32 R8, R9, 0x4, R2 ;  /* 0x0000000409087825 */ /* 0x000fe200078e0002 */
[----:B------:R0:W-:Y:S04]  /*12820*/  STG.E desc[UR8][R24.64], R12 ;  /* 0x0000000c18007986 */ /* 0x0001e8000c101908 */
        /* <DEDUP_REMOVED lines=355> */
.L_x_138:
[----:B------:R-:W-:-:S04]  /*13e60*/  IMAD.WIDE.U32 R12, R13, 0x4, R38 ;  /* 0x000000040d0c7825 */ /* 0x000fc800078e0026 */
[----:B------:R-:W-:Y:S01]  /*13e70*/  IMAD.WIDE.U32 R10, R11, 0x4, R6 ;  /* 0x000000040b0a7825 */ /* 0x000fe200078e0006 */
[----:B------:R0:W-:Y:S03]  /*13e80*/  STG.E desc[UR8][R12.64], R16 ;  /* 0x000000100c007986 */ /* 0x0001e6000c101908 */
[----:B------:R-:W-:Y:S01]  /*13e90*/  IMAD.WIDE.U32 R8, R9, 0x4, R2 ;  /* 0x0000000409087825 */ /* 0x000fe200078e0002 */
[----:B------:R0:W-:Y:S04]  /*13ea0*/  STG.E desc[UR8][R10.64], R15 ;  /* 0x0000000f0a007986 */ /* 0x0001e8000c101908 */
        /* <DEDUP_REMOVED lines=355> */
.L_x_139:
        /* <DEDUP_REMOVED lines=360> */
.L_x_140:
        /* <DEDUP_REMOVED lines=360> */
.L_x_141:
[----:B------:R-:W-:-:S04]  /*181e0*/  IMAD.WIDE.U32 R38, R13, 0x4, R38 ;  /* 0x000000040d267825 */ /* 0x000fc800078e0026 */
[----:B------:R-:W-:Y:S01]  /*181f0*/  IMAD.WIDE.U32 R6, R11, 0x4, R6 ;  /* 0x000000040b067825 */ /* 0x000fe200078e0006 */
[----:B------:R-:W-:Y:S03]  /*18200*/  STG.E desc[UR8][R38.64], R22 ;  /* 0x0000001626007986 */ /* 0x000fe6000c101908 */
[----:B------:R-:W-:Y:S01]  /*18210*/  IMAD.WIDE.U32 R2, R9, 0x4, R2 ;  /* 0x0000000409027825 */ /* 0x000fe200078e0002 */
[----:B------:R-:W-:Y:S04]  /*18220*/  STG.E desc[UR8][R6.64], R31 ;  /* 0x0000001f06007986 */ /* 0x000fe8000c101908 */
[----:B------:R-:W-:Y:S01]  /*18230*/  STG.E desc[UR8][R2.64], R30 ;  /* 0x0000001e02007986 */ /* 0x000fe2000c101908 */
[----:B------:R-:W-:Y:S05]  /*18240*/  EXIT ;  /* 0x000000000000794d */ /* 0x000fea0003800000 */
.L_x_142:
        /* <DEDUP_REMOVED lines=11> */
.L_x_27247:


//--------------------- .text._ZN2at6native49_GLOBAL__N__b919a28f_16_Normalization_cu_5c38458745unrolled_elementwise_kernel_for_multi_outputsILi3EZZZNS1_34batch_norm_update_stats_and_invertERKNS_6TensorES5_S5_S5_ddlENKUlvE_clEvENKUlvE0_clEvEUlffffE_St5arrayIPcLm7EE23TrivialOffsetCalculatorILi4EjESC_ILi3EjEEEviT0_T1_T2_T3_ --------------------------
	.section	.text._ZN2at6native49_GLOBAL__N__b919a28f_16_Normalization_cu_5c38458745unrolled_elementwise_kernel_for_multi_outputsILi3EZZZNS1_34batch_norm_update_stats_and_invertERKNS_6TensorES5_S5_S5_ddlENKUlvE_clEvENKUlvE0_clEvEUlffffE_St5arrayIPcLm7EE23TrivialOffsetCalculatorILi4EjESC_ILi3EjEEEviT0_T1_T2_T3_,"ax",@progbits
	.align	128
.text._ZN2at6native49_GLOBAL__N__b919a28f_16_Normalization_cu_5c38458745unrolled_elementwise_kernel_for_multi_outputsILi3EZZZNS1_34batch_norm_update_stats_and_invertERKNS_6TensorES5_S5_S5_ddlENKUlvE_clEvENKUlvE0_clEvEUlffffE_St5arrayIPcLm7EE23TrivialOffsetCalculatorILi4EjESC_ILi3EjEEEviT0_T1_T2_T3_:
        .type           _ZN2at6native49_GLOBAL__N__b919a28f_16_Normalization_cu_5c38458745unrolled_elementwise_kernel_for_multi_outputsILi3EZZZNS1_34batch_norm_update_stats_and_invertERKNS_6TensorES5_S5_S5_ddlENKUlvE_clEvENKUlvE0_clEvEUlffffE_St5arrayIPcLm7EE23TrivialOffsetCalculatorILi4EjESC_ILi3EjEEEviT0_T1_T2_T3_,@function
        .size           _ZN2at6native49_GLOBAL__N__b919a28f_16_Normalization_cu_5c38458745unrolled_elementwise_kernel_for_multi_outputsILi3EZZZNS1_34batch_norm_update_stats_and_invertERKNS_6TensorES5_S5_S5_ddlENKUlvE_clEvENKUlvE0_clEvEUlffffE_St5arrayIPcLm7EE23TrivialOffsetCalculatorILi4EjESC_ILi3EjEEEviT0_T1_T2_T3_,(.L_x_27248 - _ZN2at6native49_GLOBAL__N__b919a28f_16_Normalization_cu_5c38458745unrolled_elementwise_kernel_for_multi_outputsILi3EZZZNS1_34batch_norm_update_stats_and_invertERKNS_6TensorES5_S5_S5_ddlENKUlvE_clEvENKUlvE0_clEvEUlffffE_St5arrayIPcLm7EE23TrivialOffsetCalculatorILi4EjESC_ILi3EjEEEviT0_T1_T2_T3_)
        .other          _ZN2at6native49_GLOBAL__N__b919a28f_16_Normalization_cu_5c38458745unrolled_elementwise_kernel_for_multi_outputsILi3EZZZNS1_34batch_norm_update_stats_and_invertERKNS_6TensorES5_S5_S5_ddlENKUlvE_clEvENKUlvE0_clEvEUlffffE_St5arrayIPcLm7EE23TrivialOffsetCalculatorILi4EjESC_ILi3EjEEEviT0_T1_T2_T3_,@"STO_CUDA_ENTRY STV_DEFAULT"
_ZN2at6native49_GLOBAL__N__b919a28f_16_Normalization_cu_5c38458745unrolled_elementwise_kernel_for_multi_outputsILi3EZZZNS1_34batch_norm_update_stats_and_invertERKNS_6TensorES5_S5_S5_ddlENKUlvE_clEvENKUlvE0_clEvEUlffffE_St5arrayIPcLm7EE23TrivialOffsetCalculatorILi4EjESC_ILi3EjEEEviT0_T1_T2_T3_:
[----:B------:R-:W-:Y:S01]  /*0000*/  LDC R1, c[0x0][0x37c] ;  /* 0x0000df00ff017b82 */ /* 0x000fe20000000800 */
[----:B------:R-:W0:Y:S07]  /*0010*/  S2R R3, SR_CTAID.X ;  /* 0x0000000000037919 */ /* 0x000e2e0000002500 */
[----:B------:R-:W0:Y:S01]  /*0020*/  LDC R20, c[0x0][0x380] ;  /* 0x0000e000ff147b82 */ /* 0x000e220000000800 */
[----:B------:R-:W1:Y:S01]  /*0030*/  LDCU.64 UR4, c[0x0][0x358] ;  /* 0x00006b00ff0477ac */ /* 0x000e620008000a00 */
[----:B------:R-:W-:Y:S01]  /*0040*/  BSSY.RECONVERGENT B0, `(.L_x_143) ;  /* 0x0000079000007945 */ /* 0x000fe20003800200 */
[----:B------:R-:W2:Y:S01]  /*0050*/  S2R R4, SR_TID.X ;  /* 0x0000000000047919 */ /* 0x000ea20000002100 */
[----:B------:R-:W-:Y:S01]  /*0060*/  HFMA2 R5, -RZ, RZ, 0, 0 ;  /* 0x00000000ff057431 */ /* 0x000fe200000001ff */
[----:B------:R-:W-:Y:S01]  /*0070*/  MOV R2, RZ ;  /* 0x000000ff00027202 */ /* 0x000fe20000000f00 */
[----:B------:R-:W-:Y:S01]  /*0080*/  HFMA2 R0, -RZ, RZ, 0, 0 ;  /* 0x00000000ff007431 */ /* 0x000fe200000001ff */
[----:B------:R-:W-:Y:S01]  /*0090*/  CS2R R6, SRZ ;  /* 0x0000000000067805 */ /* 0x000fe2000001ff00 */
[----:B------:R-:W-:Y:S01]  /*00a0*/  HFMA2 R30, -RZ, RZ, 0, 0 ;  /* 0x00000000ff1e7431 */ /* 0x000fe200000001ff */
[----:B------:R-:W-:Y:S01]  /*00b0*/  MOV R28, RZ ;  /* 0x000000ff001c7202 */ /* 0x000fe20000000f00 */
[----:B------:R-:W-:Y:S01]  /*00c0*/  HFMA2 R48, -RZ, RZ, 0, 0 ;  /* 0x00000000ff307431 */ /* 0x000fe200000001ff */
[----:B------:R-:W-:-:S02]  /*00d0*/  MOV R32, RZ ;  /* 0x000000ff00207202 */ /* 0x000fc40000000f00 */
[----:B------:R-:W-:Y:S02]  /*00e0*/  CS2R R8, SRZ ;  /* 0x0000000000087805 */ /* 0x000fe4000001ff00 */
[----:B------:R-:W-:Y:S02]  /*00f0*/  CS2R R10, SRZ ;  /* 0x00000000000a7805 */ /* 0x000fe4000001ff00 */
[----:B------:R-:W-:Y:S02]  /*0100*/  CS2R R12, SRZ ;  /* 0x00000000000c7805 */ /* 0x000fe4000001ff00 */
[----:B------:R-:W-:Y:S02]  /*0110*/  CS2R R14, SRZ ;  /* 0x00000000000e7805 */ /* 0x000fe4000001ff00 */
[----:B------:R-:W-:Y:S02]  /*0120*/  CS2R R16, SRZ ;  /* 0x0000000000107805 */ /* 0x000fe4000001ff00 */
[----:B------:R-:W-:-:S02]  /*0130*/  CS2R R18, SRZ ;  /* 0x0000000000127805 */ /* 0x000fc4000001ff00 */
[----:B------:R-:W-:Y:S02]  /*0140*/  MOV R34, RZ ;  /* 0x000000ff00227202 */ /* 0x000fe40000000f00 */
[----:B------:R-:W-:Y:S02]  /*0150*/  CS2R R38, SRZ ;  /* 0x0000000000267805 */ /* 0x000fe4000001ff00 */
[----:B------:R-:W-:Y:S02]  /*0160*/  CS2R R40, SRZ ;  /* 0x0000000000287805 */ /* 0x000fe4000001ff00 */
[----:B------:R-:W-:Y:S02]  /*0170*/  CS2R R42, SRZ ;  /* 0x00000000002a7805 */ /* 0x000fe4000001ff00 */
[----:B------:R-:W-:Y:S02]  /*0180*/  CS2R R44, SRZ ;  /* 0x00000000002c7805 */ /* 0x000fe4000001ff00 */
[----:B------:R-:W-:Y:S01]  /*0190*/  CS2R R46, SRZ ;  /* 0x00000000002e7805 */ /* 0x000fe2000001ff00 */
[----:B0-----:R-:W-:-:S05]  /*01a0*/  IMAD R35, R3, -0x400, R20 ;  /* 0xfffffc0003237824 */ /* 0x001fca00078e0214 */
[----:B--2---:R-:W-:-:S13]  /*01b0*/  ISETP.GE.AND P0, PT, R4, R35, PT ;  /* 0x000000230400720c */ /* 0x004fda0003f06270 */
        /* <DEDUP_REMOVED lines=11> */
[----:B------:R0:W5:Y:S01]  /*0270*/  LDG.E R46, desc[UR4][R50.64] ;  /* 0x00000004322e7981 */ /* 0x000162000c1e1900 */
[----:B---3--:R-:W-:-:S05]  /*0280*/  IMAD.WIDE.U32 R36, R49, 0x4, R26 ;  /* 0x0000000431247825 */ /* 0x008fca00078e001a */
[----:B------:R0:W5:Y:S01]  /*0290*/  LDG.E R47, desc[UR4][R36.64] ;  /* 0x00000004242f7981 */ /* 0x000162000c1e1900 */
        /* <DEDUP_REMOVED lines=9> */
[----:B------:R1:W5:Y:S01]  /*0330*/  LDG.E R43, desc[UR4][R50.64] ;  /* 0x00000004322b7981 */ /* 0x000362000c1e1900 */
[----:B0-----:R-:W-:-:S05]  /*0340*/  IMAD.WIDE.U32 R36, R29, 0x4, R26 ;  /* 0x000000041d247825 */ /* 0x001fca00078e001a */
[----:B------:R1:W5:Y:S01]  /*0350*/  LDG.E R44, desc[UR4][R36.64] ;  /* 0x00000004242c7981 */ /* 0x000362000c1e1900 */
        /* <DEDUP_REMOVED lines=17> */
[C---:B------:R-:W-:Y:S02]  /*0470*/  IMAD.WIDE.U32 R52, R37.reuse, 0x4, R22 ;  /* 0x0000000425347825 */ /* 0x040fe400078e0016 */
[----:B------:R0:W5:Y:S02]  /*0480*/  LDG.E R16, desc[UR4][R16.64] ;  /* 0x0000000410107981 */ /* 0x000164000c1e1900 */
[----:B------:R-:W-:-:S04]  /*0490*/  IMAD.WIDE.U32 R50, R37, 0x4, R24 ;  /* 0x0000000425327825 */ /* 0x000fc800078e0018 */
[----:B------:R-:W-:Y:S01]  /*04a0*/  IMAD.WIDE.U32 R36, R37, 0x4, R26 ;  /* 0x0000000425247825 */ /* 0x000fe200078e001a */
[----:B------:R0:W5:Y:S04]  /*04b0*/  LDG.E R18, desc[UR4][R50.64] ;  /* 0x0000000432127981 */ /* 0x000168000c1e1900 */
[----:B------:R0:W5:Y:S04]  /*04c0*/  LDG.E R17, desc[UR4][R52.64] ;  /* 0x0000000434117981 */ /* 0x000168000c1e1900 */
[----:B------:R0:W5:Y:S01]  /*04d0*/  LDG.E R19, desc[UR4][R36.64] ;  /* 0x0000000424137981 */ /* 0x000162000c1e1900 */
[----:B------:R-:W-:-:S04]  /*04e0*/  IADD3 R29, PT, PT, R4, 0x200, RZ ;  /* 0x00000200041d7810 */ /* 0x000fc80007ffe0ff */
[----:B------:R-:W-:-:S13]  /*04f0*/  ISETP.GE.U32.AND P0, PT, R29, R35, PT ;  /* 0x000000231d00720c */ /* 0x000fda0003f06070 */
[----:B0-----:R-:W-:Y:S05]  /*0500*/  @P0 BRA `(.L_x_144) ;  /* 0x0000000000b00947 */ /* 0x001fea0003800000 */
        /* <DEDUP_REMOVED lines=34> */
[----:B------:R0:W5:Y:S01]  /*0730*/  LDG.E R32, desc[UR4][R32.64] ;  /* 0x0000000420207981 */ /* 0x000162000c1e1900 */
[----:B------:R-:W-:-:S03]  /*0740*/  @!P0 IMAD.WIDE.U32 R20, R49, 0x4, R20 ;  /* 0x0000000431148825 */ /* 0x000fc600078e0014 */
[----:B------:R0:W5:Y:S01]  /*0750*/  LDG.E R48, desc[UR4][R36.64] ;  /* 0x0000000424307981 */ /* 0x000162000c1e1900 */
[----:B------:R-:W-:-:S03]  /*0760*/  @!P0 IMAD.WIDE.U32 R22, R49, 0x4, R22 ;  /* 0x0000000431168825 */ /* 0x000fc600078e0016 */
[----:B------:R0:W5:Y:S01]  /*0770*/  @!P0 LDG.E R2, desc[UR4][R20.64] ;  /* 0x0000000414028981 */ /* 0x000162000c1e1900 */
[----:B------:R-:W-:-:S03]  /*0780*/  @!P0 IMAD.WIDE.U32 R24, R49, 0x4, R24 ;  /* 0x0000000431188825 */ /* 0x000fc600078e0018 */
[----:B------:R0:W5:Y:S01]  /*0790*/  @!P0 LDG.E R0, desc[UR4][R22.64] ;  /* 0x0000000416008981 */ /* 0x000162000c1e1900 */
[----:B------:R-:W-:-:S03]  /*07a0*/  @!P0 IMAD.WIDE.U32 R26, R49, 0x4, R26 ;  /* 0x00000004311a8825 */ /* 0x000fc600078e001a */
[----:B------:R0:W5:Y:S04]  /*07b0*/  @!P0 LDG.E R6, desc[UR4][R24.64] ;  /* 0x0000000418068981 */ /* 0x000168000c1e1900 */
[----:B------:R0:W5:Y:S02]  /*07c0*/  @!P0 LDG.E R7, desc[UR4][R26.64] ;  /* 0x000000041a078981 */ /* 0x000164000c1e1900 */
.L_x_144:
[----:B------:R-:W-:Y:S05]  /*07d0*/  BSYNC.RECONVERGENT B0 ;  /* 0x0000000000007941 */ /* 0x000fea0003800200 */
.L_x_143:
[----:B------:R-:W1:Y:S01]  /*07e0*/  LDC R49, c[0x0][0x38c] ;  /* 0x0000e300ff317b82 */ /* 0x000e620000000800 */
[CC--:B------:R-:W-:Y:S01]  /*07f0*/  ISETP.GE.AND P5, PT, R4.reuse, R35.reuse, PT ;  /* 0x000000230400720c */ /* 0x0c0fe20003fa6270 */
[----:B------:R-:W-:Y:S01]  /*0800*/  BSSY.RECONVERGENT B0, `(.L_x_145) ;  /* 0x0000019000007945 */ /* 0x000fe20003800200 */
[C---:B0-----:R-:W-:Y:S02]  /*0810*/  IADD3 R22, PT, PT, R4.reuse, 0x180, RZ ;  /* 0x0000018004167810 */ /* 0x041fe40007ffe0ff */
[----:B------:R-:W-:Y:S02]  /*0820*/  IADD3 R20, PT, PT, R4, 0x100, RZ ;  /* 0x0000010004147810 */ /* 0x000fe40007ffe0ff */
[-C--:B------:R-:W-:Y:S02]  /*0830*/  ISETP.GE.AND P2, PT, R22, R35.reuse, PT ;  /* 0x000000231600720c */ /* 0x080fe40003f46270 */
[----:B------:R-:W-:Y:S02]  /*0840*/  ISETP.GE.AND P3, PT, R20, R35, PT ;  /* 0x000000231400720c */ /* 0x000fe40003f66270 */
[----:B------:R-:W-:-:S02]  /*0850*/  IADD3 R22, PT, PT, R4, 0x300, RZ ;  /* 0x0000030004167810 */ /* 0x000fc40007ffe0ff */
[C---:B------:R-:W-:Y:S02]  /*0860*/  IADD3 R20, PT, PT, R4.reuse, 0x200, RZ ;  /* 0x0000020004147810 */ /* 0x040fe40007ffe0ff */
[----:B------:R-:W-:Y:S02]  /*0870*/  IADD3 R24, PT, PT, R4, 0x280, RZ ;  /* 0x0000028004187810 */ /* 0x000fe40007ffe0ff */
[-C--:B------:R-:W-:Y:S01]  /*0880*/  ISETP.GE.AND P4, PT, R22, R35.reuse, PT ;  /* 0x000000231600720c */ /* 0x080fe20003f86270 */
[----:B------:R-:W-:Y:S01]  /*0890*/  HFMA2 R22, -RZ, RZ, 0, 0 ;  /* 0x00000000ff167431 */ /* 0x000fe200000001ff */
[----:B------:R-:W-:Y:S02]  /*08a0*/  ISETP.GE.AND P1, PT, R20, R35, PT ;  /* 0x000000231400720c */ /* 0x000fe40003f26270 */
[----:B------:R-:W-:Y:S02]  /*08b0*/  P2R R20, PR, RZ, 0x20 ;  /* 0x00000020ff147803 */ /* 0x000fe40000000000 */
[----:B------:R-:W-:-:S02]  /*08c0*/  CS2R R20, SRZ ;  /* 0x0000000000147805 */ /* 0x000fc4000001ff00 */
[----:B------:R-:W-:Y:S01]  /*08d0*/  ISETP.GE.AND P0, PT, R24, R35, PT ;  /* 0x000000231800720c */ /* 0x000fe20003f06270 */
[----:B-1----:R-:W-:Y:S01]  /*08e0*/  FADD.FTZ R37, -R49, 1 ;  /* 0x3f80000031257421 */ /* 0x002fe20000010100 */
[----:B------:R-:W-:Y:S11]  /*08f0*/  @P5 BRA `(.L_x_146) ;  /* 0x0000000000245947 */ /* 0x000ff60003800000 */
        /* <DEDUP_REMOVED lines=9> */
.L_x_146:
[----:B------:R-:W-:Y:S05]  /*0990*/  BSYNC.RECONVERGENT B0 ;  /* 0x0000000000007941 */ /* 0x000fea0003800200 */
.L_x_145:
[C---:B------:R-:W-:Y:S01]  /*09a0*/  IADD3 R26, PT, PT, R4.reuse, 0x80, RZ ;  /* 0x00000080041a7810 */ /* 0x040fe20007ffe0ff */
[----:B------:R-:W-:Y:S01]  /*09b0*/  BSSY.RECONVERGENT B0, `(.L_x_147) ;  /* 0x0000011000007945 */ /* 0x000fe20003800200 */
[----:B------:R-:W-:Y:S01]  /*09c0*/  IADD3 R36, PT, PT, R4, 0x380, RZ ;  /* 0x0000038004247810 */ /* 0x000fe20007ffe0ff */
[----:B------:R-:W-:Y:S01]  /*09d0*/  HFMA2 R23, -RZ, RZ, 0, 0 ;  /* 0x00000000ff177431 */ /* 0x000fe200000001ff */
[-C--:B------:R-:W-:Y:S02]  /*09e0*/  ISETP.GE.AND P6, PT, R26, R35.reuse, PT ;  /* 0x000000231a00720c */ /* 0x080fe40003fc6270 */
[----:B------:R-:W-:Y:S02]  /*09f0*/  MOV R24, RZ ;  /* 0x000000ff00187202 */ /* 0x000fe40000000f00 */
[----:B-----5:R-:W-:Y:S02]  /*0a00*/  MOV R5, RZ ;  /* 0x000000ff00057202 */ /* 0x020fe40000000f00 */
[----:B------:R-:W-:-:S07]  /*0a10*/  ISETP.GE.AND P5, PT, R36, R35, PT ;  /* 0x000000232400720c */ /* 0x000fce0003fa6270 */
[----:B------:R-:W-:Y:S06]  /*0a20*/  @P6 BRA `(.L_x_148) ;  /* 0x0000000000246947 */ /* 0x000fec0003800000 */
[----:B------:R-:W1:Y:S01]  /*0a30*/  LDCU UR7, c[0x0][0x390] ;  /* 0x00007200ff0777ac */ /* 0x000e620008000800 */
[C---:B------:R-:W-:Y:S01]  /*0a40*/  FMUL.FTZ R36, R37.reuse, R43 ;  /* 0x0000002b25247220 */ /* 0x040fe20000410000 */
[----:B------:R-:W-:Y:S01]  /*0a50*/  FMUL.FTZ R23, R37, R44 ;  /* 0x0000002c25177220 */ /* 0x000fe20000410000 */
[----:B------:R-:W2:Y:S02]  /*0a60*/  LDCU UR6, c[0x0][0x388] ;  /* 0x00007100ff0677ac */ /* 0x000ea40008000800 */
[----:B------:R-:W-:Y:S01]  /*0a70*/  FFMA.FTZ R5, R41, R49, R36 ;  /* 0x0000003129057223 */ /* 0x000fe20000010024 */
[C---:B-1----:R-:W-:Y:S01]  /*0a80*/  FADD.FTZ R24, R42.reuse, UR7 ;  /* 0x000000072a187e21 */ /* 0x042fe20008010000 */
[----:B--2---:R-:W-:-:S05]  /*0a90*/  FMUL.FTZ R42, R42, UR6 ;  /* 0x000000062a2a7c20 */ /* 0x004fca0008410000 */
[----:B------:R-:W1:Y:S01]  /*0aa0*/  MUFU.RSQ R24, R24 ;  /* 0x0000001800187308 */ /* 0x000e620000001400 */
[----:B------:R-:W-:-:S07]  /*0ab0*/  FFMA.FTZ R23, R42, R49, R23 ;  /* 0x000000312a177223 */ /* 0x000fce0000010017 */
.L_x_148:
[----:B------:R-:W-:Y:S05]  /*0ac0*/  BSYNC.RECONVERGENT B0 ;  /* 0x0000000000007941 */ /* 0x000fea0003800200 */
.L_x_147:
[----:B------:R-:W-:Y:S01]  /*0ad0*/  BSSY.RECONVERGENT B0, `(.L_x_149) ;  /* 0x000000e000007945 */ /* 0x000fe20003800200 */
[----:B------:R-:W-:Y:S01]  /*0ae0*/  HFMA2 R25, -RZ, RZ, 0, 0 ;  /* 0x00000000ff197431 */ /* 0x000fe200000001ff */
[----:B------:R-:W-:Y:S01]  /*0af0*/  MOV R27, RZ ;  /* 0x000000ff001b7202 */ /* 0x000fe20000000f00 */
[----:B------:R-:W-:Y:S01]  /*0b00*/  HFMA2 R29, -RZ, RZ, 0, 0 ;  /* 0x00000000ff1d7431 */ /* 0x000fe200000001ff */
        /* <DEDUP_REMOVED lines=10> */
.L_x_150:
[----:B------:R-:W-:Y:S05]  /*0bb0*/  BSYNC.RECONVERGENT B0 ;  /* 0x0000000000007941 */ /* 0x000fea0003800200 */
.L_x_149:
[----:B------:R-:W-:Y:S01]  /*0bc0*/  BSSY.RECONVERGENT B0, `(.L_x_151) ;  /* 0x000000e000007945 */ /* 0x000fe20003800200 */
[----:B------:R-:W-:Y:S01]  /*0bd0*/  HFMA2 R33, -RZ, RZ, 0, 0 ;  /* 0x00000000ff217431 */ /* 0x000fe200000001ff */
[----:B------:R-:W-:Y:S02]  /*0be0*/  MOV R34, RZ ;  /* 0x000000ff00227202 */ /* 0x000fe40000000f00 */
[----:B------:R-:W-:Y:S01]  /*0bf0*/  MOV R31, RZ ;  /* 0x000000ff001f7202 */ /* 0x000fe20000000f00 */
[----:B------:R-:W-:Y:S06]  /*0c00*/  @P2 BRA `(.L_x_152) ;  /* 0x0000000000242947 */ /* 0x000fec0003800000 */
        /* <DEDUP_REMOVED lines=9> */
.L_x_152:
[----:B------:R-:W-:Y:S05]  /*0ca0*/  BSYNC.RECONVERGENT B0 ;  /* 0x0000000000007941 */ /* 0x000fea0003800200 */
.L_x_151:
[----:B------:R-:W-:Y:S01]  /*0cb0*/  BSSY.RECONVERGENT B0, `(.L_x_153) ;  /* 0x000000d000007945 */ /* 0x000fe20003800200 */
[----:B------:R-:W-:Y:S01]  /*0cc0*/  HFMA2 R18, -RZ, RZ, 0, 0 ;  /* 0x00000000ff127431 */ /* 0x000fe200000001ff */
[----:B------:R-:W-:Y:S02]  /*0cd0*/  CS2R R16, SRZ ;  /* 0x0000000000107805 */ /* 0x000fe4000001ff00 */
[----:B------:R-:W-:Y:S05]  /*0ce0*/  @P1 BRA `(.L_x_154) ;  /* 0x0000000000241947 */ /* 0x000fea0003800000 */
        /* <DEDUP_REMOVED lines=9> */
.L_x_154:
[----:B------:R-:W-:Y:S05]  /*0d80*/  BSYNC.RECONVERGENT B0 ;  /* 0x0000000000007941 */ /* 0x000fea0003800200 */
.L_x_153:
[----:B------:R-:W-:Y:S01]  /*0d90*/  BSSY.RECONVERGENT B0, `(.L_x_155) ;  /* 0x000000e000007945 */ /* 0x000fe20003800200 */
[----:B------:R-:W-:Y:S01]  /*0da0*/  HFMA2 R36, -RZ, RZ, 0, 0 ;  /* 0x00000000ff247431 */ /* 0x000fe200000001ff */
[----:B------:R-:W-:Y:S02]  /*0db0*/  MOV R19, RZ ;  /* 0x000000ff00137202 */ /* 0x000fe40000000f00 */
        /* <DEDUP_REMOVED lines=11> */
.L_x_156:
[----:B------:R-:W-:Y:S05]  /*0e70*/  BSYNC.RECONVERGENT B0 ;  /* 0x0000000000007941 */ /* 0x000fea0003800200 */
.L_x_155:
        /* <DEDUP_REMOVED lines=14> */
.L_x_158:
[----:B------:R-:W-:Y:S05]  /*0f60*/  BSYNC.RECONVERGENT B0 ;  /* 0x0000000000007941 */ /* 0x000fea0003800200 */
.L_x_157:
[----:B------:R-:W-:Y:S01]  /*0f70*/  BSSY.RECONVERGENT B0, `(.L_x_159) ;  /* 0x000000d000007945 */ /* 0x000fe20003800200 */
[----:B------:R-:W-:Y:S01]  /*0f80*/  HFMA2 R28, -RZ, RZ, 0, 0 ;  /* 0x00000000ff1c7431 */ /* 0x000fe200000001ff */
[----:B------:R-:W-:Y:S02]  /*0f90*/  MOV R30, RZ ;  /* 0x000000ff001e7202 */ /* 0x000fe40000000f00 */
        /* <DEDUP_REMOVED lines=10> */
.L_x_160:
[----:B------:R-:W-:Y:S05]  /*1040*/  BSYNC.RECONVERGENT B0 ;  /* 0x0000000000007941 */ /* 0x000fea0003800200 */
.L_x_159:
[----:B------:R-:W-:-:S13]  /*1050*/  ISETP.GE.AND P6, PT, R4, R35, PT ;  /* 0x000000230400720c */ /* 0x000fda0003fc6270 */
[----:B------:R-:W-:Y:S05]  /*1060*/  @P6 EXIT ;  /* 0x000000000000694d */ /* 0x000fea0003800000 */
[----:B------:R-:W5:Y:S01]  /*1070*/  LDC.64 R6, c[0x0][0x3a0] ;  /* 0x0000e800ff067b82 */ /* 0x000f620000000a00 */
[----:B------:R-:W-:Y:S02]  /*1080*/  LEA R37, R3, R4, 0xa ;  /* 0x0000000403257211 */ /* 0x000fe400078e50ff */
[----:B------:R-:W-:-:S05]  /*1090*/  ISETP.GE.AND P6, PT, R26, R35, PT ;  /* 0x000000231a00720c */ /* 0x000fca0003fc6270 */
        /* <DEDUP_REMOVED lines=9> */
[----:B0-----:R-:W-:-:S05]  /*1130*/  IADD3 R15, PT, PT, R37, 0x80, RZ ;  /* 0x00000080250f7810 */ /* 0x001fca0007ffe0ff */
[----:B------:R-:W-:-:S04]  /*1140*/  IMAD.WIDE.U32 R2, R15, 0x4, R6 ;  /* 0x000000040f027825 */ /* 0x000fc800078e0006 */
[C---:B------:R-:W-:Y:S01]  /*1150*/  IMAD.WIDE.U32 R12, R15.reuse, 0x4, R8 ;  /* 0x000000040f0c7825 */ /* 0x040fe200078e0008 */
[----:B------:R0:W-:Y:S03]  /*1160*/  STG.E desc[UR4][R2.64], R5 ;  /* 0x0000000502007986 */ /* 0x0001e6000c101904 */
[----:B------:R-:W-:Y:S01]  /*1170*/  IMAD.WIDE.U32 R14, R15, 0x4, R10 ;  /* 0x000000040f0e7825 */ /* 0x000fe200078e000a */
[----:B------:R0:W-:Y:S04]  /*1180*/  STG.E desc[UR4][R12.64], R23 ;  /* 0x000000170c007986 */ /* 0x0001e8000c101904 */
[----:B------:R0:W-:Y:S01]  /*1190*/  STG.E desc[UR4][R14.64], R24 ;  /* 0x000000180e007986 */ /* 0x0001e2000c101904 */
[----:B------:R-:W-:Y:S05]  /*11a0*/  @P3 EXIT ;  /* 0x000000000000394d */ /* 0x000fea0003800000 */
        /* <DEDUP_REMOVED lines=14> */
[----:B---3--:R0:W-:Y:S01]  /*1290*/  STG.E desc[UR4][R12.64], R34 ;  /* 0x000000220c007986 */ /* 0x0081e2000c101904 */
[----:B------:R-:W-:Y:S05]  /*12a0*/  @P1 EXIT ;  /* 0x000000000000194d */ /* 0x000fea0003800000 */
[----:B0-----:R-:W-:-:S05]  /*12b0*/  IADD3 R13, PT, PT, R37, 0x200, RZ ;  /* 0x00000200250d7810 */ /* 0x001fca0007ffe0ff */
[----:B------:R-:W-:-:S04]  /*12c0*/  IMAD.WIDE.U32 R2, R13, 0x4, R6 ;  /* 0x000000040d027825 */ /* 0x000fc800078e0006 */
[C---:B------:R-:W-:Y:S01]  /*12d0*/  IMAD.WIDE.U32 R4, R13.reuse, 0x4, R8 ;  /* 0x000000040d047825 */ /* 0x040fe200078e0008 */
[----:B------:R0:W-:Y:S03]  /*12e0*/  STG.E desc[UR4][R2.64], R16 ;  /* 0x0000001002007986 */ /* 0x0001e6000c101904 */
[----:B------:R-:W-:Y:S01]  /*12f0*/  IMAD.WIDE.U32 R12, R13, 0x4, R10 ;  /* 0x000000040d0c7825 */ /* 0x000fe200078e000a */
[----:B------:R0:W-:Y:S04]  /*1300*/  STG.E desc[UR4][R4.64], R17 ;  /* 0x0000001104007986 */ /* 0x0001e8000c101904 */
[----:B----4-:R0:W-:Y:S01]  /*1310*/  STG.E desc[UR4][R12.64], R18 ;  /* 0x000000120c007986 */ /* 0x0101e2000c101904 */
        /* <DEDUP_REMOVED lines=17> */
[----:B------:R-:W-:-:S05]  /*1430*/  IADD3 R37, PT, PT, R37, 0x380, RZ ;  /* 0x0000038025257810 */ /* 0x000fca0007ffe0ff */
[----:B------:R-:W-:-:S04]  /*1440*/  IMAD.WIDE.U32 R6, R37, 0x4, R6 ;  /* 0x0000000425067825 */ /* 0x000fc800078e0006 */
[C---:B------:R-:W-:Y:S01]  /*1450*/  IMAD.WIDE.U32 R8, R37.reuse, 0x4, R8 ;  /* 0x0000000425087825 */ /* 0x040fe200078e0008 */
[----:B------:R-:W-:Y:S03]  /*1460*/  STG.E desc[UR4][R6.64], R30 ;  /* 0x0000001e06007986 */ /* 0x000fe6000c101904 */
[----:B------:R-:W-:Y:S01]  /*1470*/  IMAD.WIDE.U32 R10, R37, 0x4, R10 ;  /* 0x00000004250a7825 */ /* 0x000fe200078e000a */
[----:B------:R-:W-:Y:S04]  /*1480*/  STG.E desc[UR4][R8.64], R28 ;  /* 0x0000001c08007986 */ /* 0x000fe8000c101904 */
[----:B------:R-:W-:Y:S01]  /*1490*/  STG.E desc[UR4][R10.64], R41 ;  /* 0x000000290a007986 */ /* 0x000fe2000c101904 */
[----:B------:R-:W-:Y:S05]  /*14a0*/  EXIT ;  /* 0x000000000000794d */ /* 0x000fea0003800000 */
.L_x_161:
        /* <DEDUP_REMOVED lines=13> */
.L_x_27248:


//--------------------- .text._ZN2at6native49_GLOBAL__N__b919a28f_16_Normalization_cu_5c38458745unrolled_elementwise_kernel_for_multi_outputsILi3EZZZNS1_34batch_norm_update_stats_and_invertERKNS_6TensorES5_S5_S5_ddlENKUlvE_clEvENKUlvE_clEvEUlddddE_St5arrayIPcLm7EE16OffsetCalculatorILi4EjLb0EESC_ILi3EjLb0EEEEviT0_T1_T2_T3_ --------------------------
	.section	.text._ZN2at6native49_GLOBAL__N__b919a28f_16_Normalization_cu_5c38458745unrolled_elementwise_kernel_for_multi_outputsILi3EZZZNS1_34batch_norm_update_stats_and_invertERKNS_6TensorES5_S5_S5_ddlENKUlvE_clEvENKUlvE_clEvEUlddddE_St5arrayIPcLm7EE16OffsetCalculatorILi4EjLb0EESC_ILi3EjLb0EEEEviT0_T1_T2_T3_,"ax",@progbits
	.align	128
.text._ZN2at6native49_GLOBAL__N__b919a28f_16_Normalization_cu_5c38458745unrolled_elementwise_kernel_for_multi_outputsILi3EZZZNS1_34batch_norm_update_stats_and_invertERKNS_6TensorES5_S5_S5_ddlENKUlvE_clEvENKUlvE_clEvEUlddddE_St5arrayIPcLm7EE16OffsetCalculatorILi4EjLb0EESC_ILi3EjLb0EEEEviT0_T1_T2_T3_:
        .type           _ZN2at6native49_GLOBAL__N__b919a28f_16_Normalization_cu_5c38458745unrolled_elementwise_kernel_for_multi_outputsILi3EZZZNS1_34batch_norm_update_stats_and_invertERKNS_6TensorES5_S5_S5_ddlENKUlvE_clEvENKUlvE_clEvEUlddddE_St5arrayIPcLm7EE16OffsetCalculatorILi4EjLb0EESC_ILi3EjLb0EEEEviT0_T1_T2_T3_,@function
        .size           _ZN2at6native49_GLOBAL__N__b919a28f_16_Normalization_cu_5c38458745unrolled_elementwise_kernel_for_multi_outputsILi3EZZZNS1_34batch_norm_update_stats_and_invertERKNS_6TensorES5_S5_S5_ddlENKUlvE_clEvENKUlvE_clEvEUlddddE_St5arrayIPcLm7EE16OffsetCalculatorILi4EjLb0EESC_ILi3EjLb0EEEEviT0_T1_T2_T3_,(.L_x_27249 - _ZN2at6native49_GLOBAL__N__b919a28f_16_Normalization_cu_5c38458745unrolled_elementwise_kernel_for_multi_outputsILi3EZZZNS1_34batch_norm_update_stats_and_invertERKNS_6TensorES5_S5_S5_ddlENKUlvE_clEvENKUlvE_clEvEUlddddE_St5arrayIPcLm7EE16OffsetCalculatorILi4EjLb0EESC_ILi3EjLb0EEEEviT0_T1_T2_T3_)
        .other          _ZN2at6native49_GLOBAL__N__b919a28f_16_Normalization_cu_5c38458745unrolled_elementwise_kernel_for_multi_outputsILi3EZZZNS1_34batch_norm_update_stats_and_invertERKNS_6TensorES5_S5_S5_ddlENKUlvE_clEvENKUlvE_clEvEUlddddE_St5arrayIPcLm7EE16OffsetCalculatorILi4EjLb0EESC_ILi3EjLb0EEEEviT0_T1_T2_T3_,@"STO_CUDA_ENTRY STV_DEFAULT"
_ZN2at6native49_GLOBAL__N__b919a28f_16_Normalization_cu_5c38458745unrolled_elementwise_kernel_for_multi_outputsILi3EZZZNS1_34batch_norm_update_stats_and_invertERKNS_6TensorES5_S5_S5_ddlENKUlvE_clEvENKUlvE_clEvEUlddddE_St5arrayIPcLm7EE16OffsetCalculatorILi4EjLb0EESC_ILi3EjLb0EEEEviT0_T1_T2_T3_:
[----:B------:R-:W-:Y:S01]  /*0000*/  LDC R1, c[0x0][0x37c] ;  /* 0x0000df00ff017b82 */ /* 0x000fe20000000800 */
[----:B------:R-:W0:Y:S07]  /*0010*/  S2R R65, SR_TID.X ;  /* 0x0000000000417919 */ /* 0x000e2e0000002100 */
[----:B------:R-:W1:Y:S01]  /*0020*/  S2UR UR5, SR_CTAID.X ;  /* 0x00000000000579c3 */ /* 0x000e620000002500 */
[----:B------:R-:W1:Y:S01]  /*0030*/  LDCU UR4, c[0x0][0x380] ;  /* 0x00007000ff0477ac */ /* 0x000e620008000800 */
[----:B------:R-:W-:Y:S01]  /*0040*/  BSSY.RECONVERGENT B0, `(.L_x_162) ;  /* 0x0000bfd000007945 */ /* 0x000fe20003800200 */
[----:B------:R-:W-:-:S02]  /*0050*/  CS2R R72, SRZ ;  /* 0x0000000000487805 */ /* 0x000fc4000001ff00 */
[----:B------:R-:W-:Y:S01]  /*0060*/  CS2R R8, SRZ ;  /* 0x0000000000087805 */ /* 0x000fe2000001ff00 */
[----:B------:R-:W2:Y:S01]  /*0070*/  LDCU.64 UR8, c[0x0][0x358] ;  /* 0x00006b00ff0877ac */ /* 0x000ea20008000a00 */
        /* <DEDUP_REMOVED lines=17> */
[----:B------:R-:W-:Y:S01]  /*0190*/  CS2R R34, SRZ ;  /* 0x0000000000227805 */ /* 0x000fe2000001ff00 */
[----:B-1----:R-:W-:Y:S01]  /*01a0*/  UIMAD UR4, UR5, -0x400, UR4 ;  /* 0xfffffc00050478a4 */ /* 0x002fe2000f8e0204 */
[----:B------:R-:W-:Y:S02]  /*01b0*/  CS2R R32, SRZ ;  /* 0x0000000000207805 */ /* 0x000fe4000001ff00 */
[----:B------:R-:W-:Y:S02]  /*01c0*/  CS2R R30, SRZ ;  /* 0x00000000001e7805 */ /* 0x000fe4000001ff00 */
[----:B------:R-:W-:Y:S02]  /*01d0*/  CS2R R28, SRZ ;  /* 0x00000000001c7805 */ /* 0x000fe4000001ff00 */
[----:B------:R-:W-:Y:S02]  /*01e0*/  CS2R R26, SRZ ;  /* 0x00000000001a7805 */ /* 0x000fe4000001ff00 */
[----:B------:R-:W-:-:S02]  /*01f0*/  CS2R R24, SRZ ;  /* 0x0000000000187805 */ /* 0x000fc4000001ff00 */
[----:B------:R-:W-:Y:S02]  /*0200*/  CS2R R22, SRZ ;  /* 0x0000000000167805 */ /* 0x000fe4000001ff00 */
[----:B0-----:R-:W-:Y:S02]  /*0210*/  ISETP.GE.AND P0, PT, R65, UR4, PT ;  /* 0x0000000441007c0c */ /* 0x001fe4000bf06270 */
[----:B------:R-:W-:Y:S02]  /*0220*/  CS2R R20, SRZ ;  /* 0x0000000000147805 */ /* 0x000fe4000001ff00 */
[----:B------:R-:W-:Y:S02]  /*0230*/  CS2R R18, SRZ ;  /* 0x0000000000127805 */ /* 0x000fe4000001ff00 */
[----:B------:R-:W-:Y:S02]  /*0240*/  CS2R R16, SRZ ;  /* 0x0000000000107805 */ /* 0x000fe4000001ff00 */
[----:B------:R-:W-:-:S02]  /*0250*/  CS2R R14, SRZ ;  /* 0x00000000000e7805 */ /* 0x000fc4000001ff00 */
[----:B------:R-:W-:Y:S02]  /*0260*/  CS2R R12, SRZ ;  /* 0x00000000000c7805 */ /* 0x000fe4000001ff00 */
[----:B------:R-:W-:Y:S01]  /*0270*/  CS2R R10, SRZ ;  /* 0x00000000000a7805 */ /* 0x000fe2000001ff00 */
[----:B--2---:R-:W-:Y:S06]  /*0280*/  @P0 BRA `(.L_x_163) ;  /* 0x000000bc00600947 */ /* 0x004fec0003800000 */
[----:B------:R-:W0:Y:S01]  /*0290*/  LDC R64, c[0x0][0x3e0] ;  /* 0x0000f800ff407b82 */ /* 0x000e220000000800 */
[----:B------:R-:W-:Y:S02]  /*02a0*/  MOV R3, 0xffffffff ;  /* 0xffffffff00037802 */ /* 0x000fe40000000f00 */
[----:B------:R-:W-:Y:S02]  /*02b0*/  CS2R R4, SRZ ;  /* 0x0000000000047805 */ /* 0x000fe4000001ff00 */
[C---:B0-----:R-:W-:Y:S02]  /*02c0*/  ISETP.NE.AND P0, PT, R64.reuse, RZ, PT ;  /* 0x000000ff4000720c */ /* 0x041fe40003f05270 */
[----:B------:R-:W-:Y:S02]  /*02d0*/  VIADDMNMX.U32 R0, R64, R3, 0x18, PT ;  /* 0x0000001840007446 */ /* 0x000fe40003800003 */
[----:B------:R-:W-:Y:S02]  /*02e0*/  CS2R R2, SRZ ;  /* 0x0000000000027805 */ /* 0x000fe4000001ff00 */
        /* <DEDUP_REMOVED lines=8> */
[----:B------:R-:W2:Y:S04]  /*0370*/  LDCU.128 UR12, c[0x0][0x510] ;  /* 0x0000a200ff0c77ac */ /* 0x000ea80008000c00 */
[----:B0-----:R-:W-:-:S05]  /*0380*/  IMAD.HI.U32 R6, R3, UR10, R2 ;  /* 0x0000000a03067c27 */ /* 0x001fca000f8e0002 */
[----:B------:R-:W-:-:S04]  /*0390*/  SHF.R.U32.HI R7, RZ, UR11, R6 ;  /* 0x0000000bff077c19 */ /* 0x000fc80008011606 */
[----:B------:R-:W-:-:S05]  /*03a0*/  IADD3 R2, PT, PT, -R7, RZ, RZ ;  /* 0x000000ff07027210 */ /* 0x000fca0007ffe1ff */
[----:B-1----:R-:W-:-:S04]  /*03b0*/  IMAD R2, R2, UR7, R3 ;  /* 0x0000000702027c24 */ /* 0x002fc8000f8e0203 */
[C---:B--2---:R-:W-:Y:S02]  /*03c0*/  IMAD R5, R2.reuse, UR12, RZ ;  /* 0x0000000c02057c24 */ /* 0x044fe4000f8e02ff */
[C---:B------:R-:W-:Y:S02]  /*03d0*/  IMAD R4, R2.reuse, UR13, RZ ;  /* 0x0000000d02047c24 */ /* 0x040fe4000f8e02ff */
[C---:B------:R-:W-:Y:S02]  /*03e0*/  IMAD R3, R2.reuse, UR14, RZ ;  /* 0x0000000e02037c24 */ /* 0x040fe4000f8e02ff */
[----:B------:R-:W-:Y:S01]  /*03f0*/  IMAD R2, R2, UR15, RZ ;  /* 0x0000000f02027c24 */ /* 0x000fe2000f8e02ff */
[----:B------:R-:W-:Y:S06]  /*0400*/  @!P1 BRA `(.L_x_164) ;  /* 0x0000001400389947 */ /* 0x000fec0003800000 */
[----:B------:R-:W0:Y:S01]  /*0410*/  LDCU.64 UR10, c[0x0][0x3f0] ;  /* 0x00007e00ff0a77ac */ /* 0x000e220008000a00 */
[----:B------:R-:W-:Y:S02]  /*0420*/  MOV R6, RZ ;  /* 0x000000ff00067202 */ /* 0x000fe40000000f00 */
[----:B------:R-:W-:Y:S01]  /*0430*/  ISETP.NE.AND P1, PT, R0, 0x2, PT ;  /* 0x000000020000780c */ /* 0x000fe20003f25270 */
[----:B------:R-:W1:Y:S01]  /*0440*/  LDCU UR6, c[0x0][0x3f8] ;  /* 0x00007f00ff0677ac */ /* 0x000e620008000800 */
[----:B------:R-:W2:Y:S01]  /*0450*/  LDCU.128 UR12, c[0x0][0x520] ;  /* 0x0000a400ff0c77ac */ /* 0x000ea20008000c00 */
[----:B0-----:R-:W-:-:S05]  /*0460*/  IMAD.HI.U32 R8, R7, UR11, R6 ;  /* 0x0000000b07087c27 */ /* 0x001fca000f8e0006 */
[----:B-1----:R-:W-:-:S04]  /*0470*/  SHF.R.U32.HI R9, RZ, UR6, R8 ;  /* 0x00000006ff097c19 */ /* 0x002fc80008011608 */
[----:B------:R-:W-:-:S05]  /*0480*/  IADD3 R6, PT, PT, -R9, RZ, RZ ;  /* 0x000000ff09067210 */ /* 0x000fca0007ffe1ff */
[----:B------:R-:W-:-:S04]  /*0490*/  IMAD R6, R6, UR10, R7 ;  /* 0x0000000a06067c24 */ /* 0x000fc8000f8e0207 */
[C---:B--2---:R-:W-:Y:S02]  /*04a0*/  IMAD R5, R6.reuse, UR12, R5 ;  /* 0x0000000c06057c24 */ /* 0x044fe4000f8e0205 */
[C---:B------:R-:W-:Y:S02]  /*04b0*/  IMAD R4, R6.reuse, UR13, R4 ;  /* 0x0000000d06047c24 */ /* 0x040fe4000f8e0204 */
[C---:B------:R-:W-:Y:S02]  /*04c0*/  IMAD R3, R6.reuse, UR14, R3 ;  /* 0x0000000e06037c24 */ /* 0x040fe4000f8e0203 */
[----:B------:R-:W-:Y:S01]  /*04d0*/  IMAD R2, R6, UR15, R2 ;  /* 0x0000000f06027c24 */ /* 0x000fe2000f8e0202 */
[----:B------:R-:W-:Y:S06]  /*04e0*/  @!P1 BRA `(.L_x_164) ;  /* 0x0000001400009947 */ /* 0x000fec0003800000 */
[----:B------:R-:W0:Y:S01]  /*04f0*/  LDCU.64 UR6, c[0x0][0x400] ;  /* 0x00008000ff0677ac */ /* 0x000e220008000a00 */
[----:B------:R-:W-:Y:S02]  /*0500*/  MOV R8, RZ ;  /* 0x000000ff00087202 */ /* 0x000fe40000000f00 */
[----:B------:R-:W-:Y:S01]  /*0510*/  ISETP.NE.AND P1, PT, R0, 0x3, PT ;  /* 0x000000030000780c */ /* 0x000fe20003f25270 */
[----:B------:R-:W1:Y:S01]  /*0520*/  LDCU UR10, c[0x0][0x3fc] ;  /* 0x00007f80ff0a77ac */ /* 0x000e620008000800 */
[----:B------:R-:W2:Y:S01]  /*0530*/  LDCU.128 UR12, c[0x0][0x530] ;  /* 0x0000a600ff0c77ac */ /* 0x000ea20008000c00 */
[----:B0-----:R-:W-:-:S05]  /*0540*/  IMAD.HI.U32 R6, R9, UR6, R8 ;  /* 0x0000000609067c27 */ /* 0x001fca000f8e0008 */
[----:B------:R-:W-:-:S04]  /*0550*/  SHF.R.U32.HI R7, RZ, UR7, R6 ;  /* 0x00000007ff077c19 */ /* 0x000fc80008011606 */
[----:B------:R-:W-:-:S05]  /*0560*/  IADD3 R8, PT, PT, -R7, RZ, RZ ;  /* 0x000000ff07087210 */ /* 0x000fca0007ffe1ff */
[----:B-1----:R-:W-:-:S04]  /*0570*/  IMAD R8, R8, UR10, R9 ;  /* 0x0000000a08087c24 */ /* 0x002fc8000f8e0209 */
[C---:B--2---:R-:W-:Y:S02]  /*0580*/  IMAD R5, R8.reuse, UR12, R5 ;  /* 0x0000000c08057c24 */ /* 0x044fe4000f8e0205 */
[C---:B------:R-:W-:Y:S02]  /*0590*/  IMAD R4, R8.reuse, UR13, R4 ;  /* 0x0000000d08047c24 */ /* 0x040fe4000f8e0204 */
[C---:B------:R-:W-:Y:S02]  /*05a0*/  IMAD R3, R8.reuse, UR14, R3 ;  /* 0x0000000e08037c24 */ /* 0x040fe4000f8e0203 */
[----:B------:R-:W-:Y:S01]  /*05b0*/  IMAD R2, R8, UR15, R2 ;  /* 0x0000000f08027c24 */ /* 0x000fe2000f8e0202 */
[----:B------:R-:W-:Y:S06]  /*05c0*/  @!P1 BRA `(.L_x_164) ;  /* 0x0000001000c89947 */ /* 0x000fec0003800000 */
[----:B------:R-:W0:Y:S01]  /*05d0*/  LDCU.64 UR10, c[0x0][0x408] ;  /* 0x00008100ff0a77ac */ /* 0x000e220008000a00 */
[----:B------:R-:W-:Y:S01]  /*05e0*/  HFMA2 R6, -RZ, RZ, 0, 0 ;  /* 0x00000000ff067431 */ /* 0x000fe200000001ff */
[----:B------:R-:W-:Y:S01]  /*05f0*/  ISETP.NE.AND P1, PT, R0, 0x4, PT ;  /* 0x000000040000780c */ /* 0x000fe20003f25270 */
[----:B------:R-:W1:Y:S01]  /*0600*/  LDCU UR6, c[0x0][0x410] ;  /* 0x00008200ff0677ac */ /* 0x000e620008000800 */
[----:B------:R-:W2:Y:S02]  /*0610*/  LDCU.128 UR12, c[0x0][0x540] ;  /* 0x0000a800ff0c77ac */ /* 0x000ea40008000c00 */
        /* <DEDUP_REMOVED lines=275> */
[----:B------:R-:W-:Y:S01]  /*1750*/  ISETP.NE.AND P1, PT, R0, 0x18, PT ;  /* 0x000000180000780c */ /* 0x000fe20003f25270 */
[----:B------:R-:W0:Y:S01]  /*1760*/  LDCU.64 UR10, c[0x0][0x4f8] ;  /* 0x00009f00ff0a77ac */ /* 0x000e220008000a00 */
[----:B------:R-:W-:Y:S01]  /*1770*/  MOV R6, RZ ;  /* 0x000000ff00067202 */ /* 0x000fe20000000f00 */
[----:B------:R-:W1:Y:S01]  /*1780*/  LDC.64 R14, c[0x0][0x690] ;  /* 0x0001a400ff0e7b82 */ /* 0x000e620000000a00 */
[----:B------:R-:W2:Y:S01]  /*1790*/  LDCU UR6, c[0x0][0x500] ;  /* 0x0000a000ff0677ac */ /* 0x000ea20008000800 */
[----:B------:R-:W3:Y:S06]  /*17a0*/  LDCU.128 UR12, c[0x0][0x680] ;  /* 0x0000d000ff0c77ac */ /* 0x000eec0008000c00 */
[----:B------:R-:W4:Y:S08]  /*17b0*/  LDC.64 R16, c[0x0][0x698] ;  /* 0x0001a600ff107b82 */ /* 0x000f300000000a00 */
[----:B------:R-:W5:Y:S01]  /*17c0*/  @P1 LDC.64 R10, c[0x0][0x508] ;  /* 0x00014200ff0a1b82 */ /* 0x000f620000000a00 */
[----:B0-----:R-:W-:-:S05]  /*17d0*/  IMAD.HI.U32 R8, R7, UR11, R6 ;  /* 0x0000000b07087c27 */ /* 0x001fca000f8e0006 */
[----:B--2---:R-:W-:Y:S02]  /*17e0*/  SHF.R.U32.HI R9, RZ, UR6, R8 ;  /* 0x00000006ff097c19 */ /* 0x004fe40008011608 */
[----:B------:R-:W0:Y:S01]  /*17f0*/  @P1 LDC R13, c[0x0][0x504] ;  /* 0x00014100ff0d1b82 */ /* 0x000e220000000800 */
[----:B------:R-:W-:-:S05]  /*1800*/  @P1 MOV R8, RZ ;  /* 0x000000ff00081202 */ /* 0x000fca0000000f00 */
[----:B-----5:R-:W-:-:S05]  /*1810*/  @P1 IMAD.HI.U32 R6, R9, R10, R8 ;  /* 0x0000000a09061227 */ /* 0x020fca00078e0008 */
[----:B------:R-:W-:Y:S02]  /*1820*/  @P1 SHF.R.U32.HI R6, RZ, R11, R6 ;  /* 0x0000000bff061219 */ /* 0x000fe40000011606 */
[----:B------:R-:W-:Y:S02]  /*1830*/  IADD3 R11, PT, PT, -R9, RZ, RZ ;  /* 0x000000ff090b7210 */ /* 0x000fe40007ffe1ff */
[----:B------:R-:W-:-:S03]  /*1840*/  @P1 IADD3 R8, PT, PT, -R6, RZ, RZ ;  /* 0x000000ff06081210 */ /* 0x000fc60007ffe1ff */
[----:B------:R-:W-:Y:S02]  /*1850*/  IMAD R6, R11, UR10, R7 ;  /* 0x0000000a0b067c24 */ /* 0x000fe4000f8e0207 */
[----:B0-----:R-:W-:Y:S02]  /*1860*/  @P1 IMAD R8, R8, R13, R9 ;  /* 0x0000000d08081224 */ /* 0x001fe400078e0209 */
[C---:B---3--:R-:W-:Y:S02]  /*1870*/  IMAD R5, R6.reuse, UR12, R5 ;  /* 0x0000000c06057c24 */ /* 0x048fe4000f8e0205 */
[C---:B------:R-:W-:Y:S02]  /*1880*/  IMAD R4, R6.reuse, UR13, R4 ;  /* 0x0000000d06047c24 */ /* 0x040fe4000f8e0204 */
[C---:B------:R-:W-:Y:S02]  /*1890*/  IMAD R3, R6.reuse, UR14, R3 ;  /* 0x0000000e06037c24 */ /* 0x040fe4000f8e0203 */
[----:B------:R-:W-:-:S02]  /*18a0*/  IMAD R2, R6, UR15, R2 ;  /* 0x0000000f06027c24 */ /* 0x000fc4000f8e0202 */
[C---:B-1----:R-:W-:Y:S02]  /*18b0*/  @P1 IMAD R5, R8.reuse, R14, R5 ;  /* 0x0000000e08051224 */ /* 0x042fe400078e0205 */
[C---:B------:R-:W-:Y:S02]  /*18c0*/  @P1 IMAD R4, R8.reuse, R15, R4 ;  /* 0x0000000f08041224 */ /* 0x040fe400078e0204 */
[C---:B----4-:R-:W-:Y:S02]  /*18d0*/  @P1 IMAD R3, R8.reuse, R16, R3 ;  /* 0x0000001008031224 */ /* 0x050fe400078e0203 */
[----:B------:R-:W-:-:S07]  /*18e0*/  @P1 IMAD R2, R8, R17, R2 ;  /* 0x0000001108021224 */ /* 0x000fce00078e0202 */
.L_x_164:
[----:B------:R-:W0:Y:S08]  /*18f0*/  LDC.64 R76, c[0x0][0x3c0] ;  /* 0x0000f000ff4c7b82 */ /* 0x000e300000000a00 */
[----:B------:R-:W1:Y:S08]  /*1900*/  LDC.64 R74, c[0x0][0x3c8] ;  /* 0x0000f200ff4a7b82 */ /* 0x000e700000000a00 */
[----:B------:R-:W2:Y:S08]  /*1910*/  LDC.64 R68, c[0x0][0x3d0] ;  /* 0x0000f400ff447b82 */ /* 0x000eb00000000a00 */
[----:B------:R-:W3:Y:S01]  /*1920*/  LDC.64 R66, c[0x0][0x3d8] ;  /* 0x0000f600ff427b82 */ /* 0x000ee20000000a00 */
[----:B0-----:R-:W-:-:S04]  /*1930*/  IMAD.WIDE.U32 R10, R5, 0x8, R76 ;  /* 0x00000008050a7825 */ /* 0x001fc800078e004c */
[----:B-1----:R-:W-:-:S06]  /*1940*/  IMAD.WIDE.U32 R4, R4, 0x8, R74 ;  /* 0x0000000804047825 */ /* 0x002fcc00078e004a */
[----:B------:R-:W5:Y:S01]  /*1950*/  LDG.E.64 R4, desc[UR8][R4.64] ;  /* 0x0000000804047981 */ /* 0x000f62000c1e1b00 */
[----:B--2---:R-:W-:-:S06]  /*1960*/  IMAD.WIDE.U32 R6, R3, 0x8, R68 ;  /* 0x0000000803067825 */ /* 0x004fcc00078e0044 */
[----:B------:R-:W5:Y:S01]  /*1970*/  LDG.E.64 R6, desc[UR8][R6.64] ;  /* 0x0000000806067981 */ /* 0x000f62000c1e1b00 */
[----:B---3--:R-:W-:Y:S01]  /*1980*/  IMAD.WIDE.U32 R8, R2, 0x8, R66 ;  /* 0x0000000802087825 */ /* 0x008fe200078e0042 */
[----:B------:R-:W-:Y:S02]  /*1990*/  IADD3 R12, PT, PT, R65, 0x80, RZ ;  /* 0x00000080410c7810 */ /* 0x000fe40007ffe0ff */
[----:B------:R0:W5:Y:S04]  /*19a0*/  LDG.E.64 R2, desc[UR8][R10.64] ;  /* 0x000000080a027981 */ /* 0x000168000c1e1b00 */
[----:B------:R-:W5:Y:S01]  /*19b0*/  LDG.E.64 R8, desc[UR8][R8.64] ;  /* 0x0000000808087981 */ /* 0x000f62000c1e1b00 */
[----:B------:R-:W-:Y:S02]  /*19c0*/  ISETP.GE.U32.AND P1, PT, R12, UR4, PT ;  /* 0x000000040c007c0c */ /* 0x000fe4000bf26070 */
        /* <DEDUP_REMOVED lines=26> */
[----:B0-----:R-:W-:Y:S01]  /*1b70*/  CS2R R10, SRZ ;  /* 0x00000000000a7805 */ /* 0x001fe2000001ff00 */
[----:B------:R-:W-:Y:S06]  /*1b80*/  @P1 BRA `(.L_x_163) ;  /* 0x000000a400201947 */ /* 0x000fec0003800000 */
[----:B------:R-:W-:Y:S02]  /*1b90*/  CS2R R12, SRZ ;  /* 0x00000000000c7805 */ /* 0x000fe4000001ff00 */
[----:B------:R-:W-:Y:S01]  /*1ba0*/  CS2R R10, SRZ ;  /* 0x00000000000a7805 */ /* 0x000fe2000001ff00 */
[----:B------:R-:W-:Y:S06]  /*1bb0*/  @!P0 BRA `(.L_x_165) ;  /* 0x00000014007c8947 */ /* 0x000fec0003800000 */
[----:B------:R-:W-:Y:S01]  /*1bc0*/  USHF.L.U32 UR6, UR5, 0xa, URZ ;  /* 0x0000000a05067899 */ /* 0x000fe200080006ff */
[----:B------:R-:W-:Y:S01]  /*1bd0*/  ISETP.NE.AND P1, PT, R64, 0x1, PT ;  /* 0x000000014000780c */ /* 0x000fe20003f25270 */
[----:B------:R-:W0:Y:S04]  /*1be0*/  LDCU.64 UR10, c[0x0][0x3e8] ;  /* 0x00007d00ff0a77ac */ /* 0x000e280008000a00 */
[----:B------:R-:W-:Y:S01]  /*1bf0*/  LOP3.LUT R10, R65, UR6, RZ, 0xfc, !PT ;  /* 0x00000006410a7c12 */ /* 0x000fe2000f8efcff */
[----:B------:R-:W1:Y:S03]  /*1c00*/  LDCU.128 UR12, c[0x0][0x510] ;  /* 0x0000a200ff0c77ac */ /* 0x000e660008000c00 */
[----:B------:R-:W-:Y:S01]  /*1c10*/  IADD3 R11, PT, PT, R10, 0x80, RZ ;  /* 0x000000800a0b7810 */ /* 0x000fe20007ffe0ff */
[----:B------:R-:W-:Y:S01]  /*1c20*/  HFMA2 R10, -RZ, RZ, 0, 0 ;  /* 0x00000000ff0a7431 */ /* 0x000fe200000001ff */
[----:B------:R-:W2:Y:S04]  /*1c30*/  LDCU UR6, c[0x0][0x3e4] ;  /* 0x00007c80ff0677ac */ /* 0x000ea80008000800 */
[----:B0-----:R-:W-:-:S05]  /*1c40*/  IMAD.HI.U32 R14, R11, UR10, R10 ;  /* 0x0000000a0b0e7c27 */ /* 0x001fca000f8e000a */
[----:B------:R-:W-:-:S04]  /*1c50*/  SHF.R.U32.HI R15, RZ, UR11, R14 ;  /* 0x0000000bff0f7c19 */ /* 0x000fc8000801160e */
[----:B------:R-:W-:-:S05]  /*1c60*/  IADD3 R10, PT, PT, -R15, RZ, RZ ;  /* 0x000000ff0f0a7210 */ /* 0x000fca0007ffe1ff */
[----:B--2---:R-:W-:-:S04]  /*1c70*/  IMAD R10, R10, UR6, R11 ;  /* 0x000000060a0a7c24 */ /* 0x004fc8000f8e020b */
[C---:B-1----:R-:W-:Y:S02]  /*1c80*/  IMAD R13, R10.reuse, UR12, RZ ;  /* 0x0000000c0a0d7c24 */ /* 0x042fe4000f8e02ff */
        /* <DEDUP_REMOVED lines=319> */
[----:B------:R-:W3:Y:S01]  /*3080*/  @P1 LDC.64 R18, c[0x0][0x508] ;  /* 0x00014200ff121b82 */ /* 0x000ee20000000a00 */
[----:B0-----:R-:W-:-:S05]  /*3090*/  IMAD.HI.U32 R16, R15, UR11, R14 ;  /* 0x0000000b0f107c27 */ /* 0x001fca000f8e000e */
[----:B--2---:R-:W-:Y:S02]  /*30a0*/  SHF.R.U32.HI R17, RZ, UR6, R16 ;  /* 0x00000006ff117c19 */ /* 0x004fe40008011610 */
[----:B------:R-:W0:Y:S01]  /*30b0*/  @P1 LDC R21, c[0x0][0x504] ;  /* 0x00014100ff151b82 */ /* 0x000e220000000800 */
[----:B------:R-:W-:-:S05]  /*30c0*/  @P1 MOV R16, RZ ;  /* 0x000000ff00101202 */ /* 0x000fca0000000f00 */
[----:B---3--:R-:W-:-:S05]  /*30d0*/  @P1 IMAD.HI.U32 R14, R17, R18, R16 ;  /* 0x00000012110e1227 */ /* 0x008fca00078e0010 */
[----:B------:R-:W-:Y:S02]  /*30e0*/  @P1 SHF.R.U32.HI R14, RZ, R19, R14 ;  /* 0x00000013ff0e1219 */ /* 0x000fe4000001160e */
[----:B------:R-:W-:Y:S02]  /*30f0*/  IADD3 R19, PT, PT, -R17, RZ, RZ ;  /* 0x000000ff11137210 */ /* 0x000fe40007ffe1ff */
[----:B------:R-:W-:-:S03]  /*3100*/  @P1 IADD3 R16, PT, PT, -R14, RZ, RZ ;  /* 0x000000ff0e101210 */ /* 0x000fc60007ffe1ff */
[----:B------:R-:W-:Y:S02]  /*3110*/  IMAD R14, R19, UR10, R15 ;  /* 0x0000000a130e7c24 */ /* 0x000fe4000f8e020f */
[----:B0-----:R-:W-:Y:S02]  /*3120*/  @P1 IMAD R16, R21, R16, R17 ;  /* 0x0000001015101224 */ /* 0x001fe400078e0211 */
[C---:B------:R-:W-:Y:S02]  /*3130*/  IMAD R13, R14.reuse, UR12, R13 ;  /* 0x0000000c0e0d7c24 */ /* 0x040fe4000f8e020d */
[C---:B------:R-:W-:Y:S02]  /*3140*/  IMAD R12, R14.reuse, UR13, R12 ;  /* 0x0000000d0e0c7c24 */ /* 0x040fe4000f8e020c */
[C---:B------:R-:W-:Y:S02]  /*3150*/  IMAD R11, R14.reuse, UR14, R11 ;  /* 0x0000000e0e0b7c24 */ /* 0x040fe4000f8e020b */
[----:B------:R-:W-:-:S02]  /*3160*/  IMAD R10, R14, UR15, R10 ;  /* 0x0000000f0e0a7c24 */ /* 0x000fc4000f8e020a */
[C---:B-1----:R-:W-:Y:S02]  /*3170*/  @P1 IMAD R13, R16.reuse, R22, R13 ;  /* 0x00000016100d1224 */ /* 0x042fe400078e020d */
[C---:B------:R-:W-:Y:S02]  /*3180*/  @P1 IMAD R12, R16.reuse, R23, R12 ;  /* 0x00000017100c1224 */ /* 0x040fe400078e020c */
[C---:B----4-:R-:W-:Y:S02]  /*3190*/  @P1 IMAD R11, R16.reuse, R24, R11 ;  /* 0x00000018100b1224 */ /* 0x050fe400078e020b */
[----:B------:R-:W-:-:S07]  /*31a0*/  @P1 IMAD R10, R16, R25, R10 ;  /* 0x00000019100a1224 */ /* 0x000fce00078e020a */
.L_x_165:
[----:B------:R-:W-:-:S04]  /*31b0*/  IMAD.WIDE.U32 R62, R13, 0x8, R76 ;  /* 0x000000080d3e7825 */ /* 0x000fc800078e004c */
[----:B------:R-:W-:Y:S02]  /*31c0*/  IMAD.WIDE.U32 R58, R11, 0x8, R68 ;  /* 0x000000080b3a7825 */ /* 0x000fe400078e0044 */
[----:B------:R-:W5:Y:S01]  /*31d0*/  LDG.E.64 R62, desc[UR8][R62.64] ;  /* 0x000000083e3e7981 */ /* 0x000f62000c1e1b00 */
[----:B------:R-:W-:Y:S01]  /*31e0*/  IADD3 R14, PT, PT, R65, 0x100, RZ ;  /* 0x00000100410e7810 */ /* 0x000fe20007ffe0ff */
[----:B------:R-:W-:Y:S02]  /*31f0*/  IMAD.WIDE.U32 R12, R12, 0x8, R74 ;  /* 0x000000080c0c7825 */ /* 0x000fe400078e004a */
[----:B------:R-:W5:Y:S01]  /*3200*/  LDG.E.64 R58, desc[UR8][R58.64] ;  /* 0x000000083a3a7981 */ /* 0x000f62000c1e1b00 */
[----:B------:R-:W-:Y:S01]  /*3210*/  ISETP.GE.U32.AND P1, PT, R14, UR4, PT ;  /* 0x000000040e007c0c */ /* 0x000fe2000bf26070 */
[----:B------:R-:W-:Y:S01]  /*3220*/  IMAD.WIDE.U32 R10, R10, 0x8, R66 ;  /* 0x000000080a0a7825 */ /* 0x000fe200078e0042 */
[----:B------:R-:W-:Y:S01]  /*3230*/  CS2R R54, SRZ ;  /* 0x0000000000367805 */ /* 0x000fe2000001ff00 */
[----:B------:R0:W5:Y:S01]  /*3240*/  LDG.E.64 R60, desc[UR8][R12.64] ;  /* 0x000000080c3c7981 */ /* 0x000162000c1e1b00 */
[----:B------:R-:W-:-:S02]  /*3250*/  CS2R R52, SRZ ;  /* 0x0000000000347805 */ /* 0x000fc4000001ff00 */
[----:B------:R-:W-:Y:S02]  /*3260*/  CS2R R50, SRZ ;  /* 0x0000000000327805 */ /* 0x000fe4000001ff00 */
[----:B------:R-:W-:Y:S01]  /*3270*/  CS2R R48, SRZ ;  /* 0x0000000000307805 */ /* 0x000fe2000001ff00 */
[----:B------:R1:W5:Y:S01]  /*3280*/  LDG.E.64 R56, desc[UR8][R10.64] ;  /* 0x000000080a387981 */ /* 0x000362000c1e1b00 */
        /* <DEDUP_REMOVED lines=17> */
[----:B0-----:R-:W-:Y:S02]  /*33a0*/  CS2R R12, SRZ ;  /* 0x00000000000c7805 */ /* 0x001fe4000001ff00 */
[----:B-1----:R-:W-:Y:S01]  /*33b0*/  CS2R R10, SRZ ;  /* 0x00000000000a7805 */ /* 0x002fe2000001ff00 */
        /* <DEDUP_REMOVED lines=355> */
.L_x_166:
        /* <DEDUP_REMOVED lines=384> */
.L_x_167:
        /* <DEDUP_REMOVED lines=23> */
[----:B0-----:R-:W-:-:S02]  /*6360*/  CS2R R12, SRZ ;  /* 0x00000000000c7805 */ /* 0x001fc4000001ff00 */
        /* <DEDUP_REMOVED lines=356> */
.L_x_168:
        /* <DEDUP_REMOVED lines=357> */
[----:B------:R-:W1:Y:S01]  /*9000*/  @P1 LDC.64 R22, c[0x0][0x508] ;  /* 0x00014200ff161b82 */ /* 0x000e620000000a00 */
[----:B0-----:R-:W-:-:S05]  /*9010*/  IMAD.HI.U32 R20, R15, UR11, R14 ;  /* 0x0000000b0f147c27 */ /* 0x001fca000f8e000e */
[----:B--2---:R-:W-:Y:S02]  /*9020*/  SHF.R.U32.HI R21, RZ, UR6, R20 ;  /* 0x00000006ff157c19 */ /* 0x004fe40008011614 */
[----:B------:R-:W0:Y:S01]  /*9030*/  @P1 LDC R25, c[0x0][0x504] ;  /* 0x00014100ff191b82 */ /* 0x000e220000000800 */
[----:B------:R-:W-:Y:S02]  /*9040*/  @P1 MOV R20, RZ ;  /* 0x000000ff00141202 */ /* 0x000fe40000000f00 */
[----:B------:R-:W-:-:S05]  /*9050*/  IADD3 R14, PT, PT, -R21, RZ, RZ ;  /* 0x000000ff150e7210 */ /* 0x000fca0007ffe1ff */
[----:B------:R-:W-:-:S04]  /*9060*/  IMAD R14, R14, UR10, R15 ;  /* 0x0000000a0e0e7c24 */ /* 0x000fc8000f8e020f */
[C---:B---3--:R-:W-:Y:S02]  /*9070*/  IMAD R13, R14.reuse, UR12, R13 ;  /* 0x0000000c0e0d7c24 */ /* 0x048fe4000f8e020d */
[----:B------:R-:W-:Y:S02]  /*9080*/  IMAD R12, R14, UR13, R12 ;  /* 0x0000000d0e0c7c24 */ /* 0x000fe4000f8e020c */
[----:B-1----:R-:W-:-:S04]  /*9090*/  @P1 IMAD.HI.U32 R22, R21, R22, R20 ;  /* 0x0000001615161227 */ /* 0x002fc800078e0014 */
[C---:B------:R-:W-:Y:S01]  /*90a0*/  IMAD R11, R14.reuse, UR14, R11 ;  /* 0x0000000e0e0b7c24 */ /* 0x040fe2000f8e020b */
[----:B------:R-:W-:Y:S01]  /*90b0*/  @P1 SHF.R.U32.HI R22, RZ, R23, R22 ;  /* 0x00000017ff161219 */ /* 0x000fe20000011616 */
[----:B------:R-:W-:-:S03]  /*90c0*/  IMAD R10, R14, UR15, R10 ;  /* 0x0000000f0e0a7c24 */ /* 0x000fc6000f8e020a */
[----:B------:R-:W-:-:S05]  /*90d0*/  @P1 IADD3 R20, PT, PT, -R22, RZ, RZ ;  /* 0x000000ff16141210 */ /* 0x000fca0007ffe1ff */
[----:B0-----:R-:W-:-:S04]  /*90e0*/  @P1 IMAD R20, R25, R20, R21 ;  /* 0x0000001419141224 */ /* 0x001fc800078e0215 */
[C---:B------:R-:W-:Y:S02]  /*90f0*/  @P1 IMAD R13, R20.reuse, R18, R13 ;  /* 0x00000012140d1224 */ /* 0x040fe400078e020d */
[C---:B------:R-:W-:Y:S02]  /*9100*/  @P1 IMAD R12, R20.reuse, R19, R12 ;  /* 0x00000013140c1224 */ /* 0x040fe400078e020c */
[C---:B----4-:R-:W-:Y:S02]  /*9110*/  @P1 IMAD R11, R20.reuse, R16, R11 ;  /* 0x00000010140b1224 */ /* 0x050fe400078e020b */
[----:B------:R-:W-:-:S07]  /*9120*/  @P1 IMAD R10, R20, R17, R10 ;  /* 0x00000011140a1224 */ /* 0x000fce00078e020a */
.L_x_169:
[----:B------:R-:W-:-:S04]  /*9130*/  IMAD.WIDE.U32 R24, R13, 0x8, R76 ;  /* 0x000000080d187825 */ /* 0x000fc800078e004c */
[----:B------:R-:W-:Y:S02]  /*9140*/  IMAD.WIDE.U32 R26, R12, 0x8, R74 ;  /* 0x000000080c1a7825 */ /* 0x000fe400078e004a */
[----:B------:R-:W5:Y:S02]  /*9150*/  LDG.E.64 R24, desc[UR8][R24.64] ;  /* 0x0000000818187981 */ /* 0x000f64000c1e1b00 */
[----:B------:R-:W-:Y:S02]  /*9160*/  IMAD.WIDE.U32 R28, R11, 0x8, R68 ;  /* 0x000000080b1c7825 */ /* 0x000fe400078e0044 */
[----:B------:R-:W5:Y:S02]  /*9170*/  LDG.E.64 R26, desc[UR8][R26.64] ;  /* 0x000000081a1a7981 */ /* 0x000f64000c1e1b00 */
[----:B------:R-:W-:Y:S02]  /*9180*/  IMAD.WIDE.U32 R30, R10, 0x8, R66 ;  /* 0x000000080a1e7825 */ /* 0x000fe400078e0042 */
[----:B------:R-:W5:Y:S04]  /*9190*/  LDG.E.64 R28, desc[UR8][R28.64] ;  /* 0x000000081c1c7981 */ /* 0x000f68000c1e1b00 */
[----:B------:R-:W5:Y:S01]  /*91a0*/  LDG.E.64 R30, desc[UR8][R30.64] ;  /* 0x000000081e1e7981 */ /* 0x000f62000c1e1b00 */
[----:B------:R-:W-:-:S04]  /*91b0*/  IADD3 R10, PT, PT, R65, 0x300, RZ ;  /* 0x00000300410a7810 */ /* 0x000fc80007ffe0ff */
[----:B------:R-:W-:Y:S02]  /*91c0*/  ISETP.GE.U32.AND P1, PT, R10, UR4, PT ;  /* 0x000000040a007c0c */ /* 0x000fe4000bf26070 */
[----:B------:R-:W-:Y:S02]  /*91d0*/  CS2R R22, SRZ ;  /* 0x0000000000167805 */ /* 0x000fe4000001ff00 */
[----:B------:R-:W-:Y:S02]  /*91e0*/  CS2R R20, SRZ ;  /* 0x0000000000147805 */ /* 0x000fe4000001ff00 */
[----:B------:R-:W-:Y:S02]  /*91f0*/  CS2R R18, SRZ ;  /* 0x0000000000127805 */ /* 0x000fe4000001ff00 */
[----:B------:R-:W-:Y:S02]  /*9200*/  CS2R R16, SRZ ;  /* 0x0000000000107805 */ /* 0x000fe4000001ff00 */
[----:B------:R-:W-:-:S02]  /*9210*/  CS2R R14, SRZ ;  /* 0x00000000000e7805 */ /* 0x000fc4000001ff00 */
[----:B------:R-:W-:Y:S02]  /*9220*/  CS2R R12, SRZ ;  /* 0x00000000000c7805 */ /* 0x000fe4000001ff00 */
[----:B------:R-:W-:Y:S01]  /*9230*/  CS2R R10, SRZ ;  /* 0x00000000000a7805 */ /* 0x000fe2000001ff00 */
[----:B------:R-:W-:Y:S06]  /*9240*/  @P1 BRA `(.L_x_163) ;  /* 0x0000002c00701947 */ /* 0x000fec0003800000 */
        /* <DEDUP_REMOVED lines=8> */
[----:B------:R-:W1:Y:S05]  /*92d0*/  LDCU.128 UR12, c[0x0][0x510] ;  /* 0x0000a200ff0c77ac */ /* 0x000e6a0008000c00 */
[----:B------:R-:W-:-:S04]  /*92e0*/  LOP3.LUT R10, R65, UR6, RZ, 0xfc, !PT ;  /* 0x00000006410a7c12 */ /* 0x000fc8000f8efcff */
[----:B------:R-:W-:Y:S01]  /*92f0*/  IADD3 R11, PT, PT, R10, 0x300, RZ ;  /* 0x000003000a0b7810 */ /* 0x000fe20007ffe0ff */
[----:B------:R-:W2:Y:S01]  /*9300*/  LDCU UR6, c[0x0][0x3e4] ;  /* 0x00007c80ff0677ac */ /* 0x000ea20008000800 */
[----:B------:R-:W-:-:S05]  /*9310*/  MOV R10, RZ ;  /* 0x000000ff000a7202 */ /* 0x000fca0000000f00 */
        /* <DEDUP_REMOVED lines=320> */
[----:B------:R-:W1:Y:S01]  /*a720*/  LDCU UR6, c[0x0][0x500] ;  /* 0x0000a000ff0677ac */ /* 0x000e620008000800 */
[----:B------:R-:W2:Y:S09]  /*a730*/  LDCU.128 UR12, c[0x0][0x680] ;  /* 0x0000d000ff0c77ac */ /* 0x000eb20008000c00 */
[----:B------:R-:W3:Y:S01]  /*a740*/  @P1 LDC.64 R14, c[0x0][0x508] ;  /* 0x00014200ff0e1b82 */ /* 0x000ee20000000a00 */
[----:B0-----:R-:W-:-:S05]  /*a750*/  IMAD.HI.U32 R10, R13, UR11, R12 ;  /* 0x0000000b0d0a7c27 */ /* 0x001fca000f8e000c */
[----:B-1----:R-:W-:Y:S02]  /*a760*/  SHF.R.U32.HI R11, RZ, UR6, R10 ;  /* 0x00000006ff0b7c19 */ /* 0x002fe4000801160a */
[----:B------:R-:W-:Y:S02]  /*a770*/  @P1 MOV R10, RZ ;  /* 0x000000ff000a1202 */ /* 0x000fe40000000f00 */
[----:B------:R-:W-:-:S05]  /*a780*/  IADD3 R12, PT, PT, -R11, RZ, RZ ;  /* 0x000000ff0b0c7210 */ /* 0x000fca0007ffe1ff */
[----:B------:R-:W-:Y:S02]  /*a790*/  IMAD R16, R12, UR10, R13 ;  /* 0x0000000a0c107c24 */ /* 0x000fe4000f8e020d */
[----:B------:R-:W0:Y:S01]  /*a7a0*/  LDC.64 R12, c[0x0][0x690] ;  /* 0x0001a400ff0c7b82 */ /* 0x000e220000000a00 */
[----:B---3--:R-:W-:-:S04]  /*a7b0*/  @P1 IMAD.HI.U32 R14, R11, R14, R10 ;  /* 0x0000000e0b0e1227 */ /* 0x008fc800078e000a */
[C---:B--2---:R-:W-:Y:S01]  /*a7c0*/  IMAD R17, R16.reuse, UR12, R17 ;  /* 0x0000000c10117c24 */ /* 0x044fe2000f8e0211 */
[----:B------:R-:W-:Y:S02]  /*a7d0*/  @P1 SHF.R.U32.HI R19, RZ, R15, R14 ;  /* 0x0000000fff131219 */ /* 0x000fe4000001160e */
[----:B------:R-:W1:Y:S01]  /*a7e0*/  @P1 LDC R10, c[0x0][0x504] ;  /* 0x00014100ff0a1b82 */ /* 0x000e620000000800 */
[C---:B------:R-:W-:Y:S01]  /*a7f0*/  IMAD R18, R16.reuse, UR13, R18 ;  /* 0x0000000d10127c24 */ /* 0x040fe2000f8e0212 */
[----:B------:R-:W-:Y:S01]  /*a800*/  @P1 IADD3 R19, PT, PT, -R19, RZ, RZ ;  /* 0x000000ff13131210 */ /* 0x000fe20007ffe1ff */
[C---:B------:R-:W-:Y:S02]  /*a810*/  IMAD R21, R16.reuse, UR14, R21 ;  /* 0x0000000e10157c24 */ /* 0x040fe4000f8e0215 */
[----:B------:R-:W-:-:S03]  /*a820*/  IMAD R22, R16, UR15, R22 ;  /* 0x0000000f10167c24 */ /* 0x000fc6000f8e0216 */
[----:B------:R-:W2:Y:S01]  /*a830*/  LDC.64 R14, c[0x0][0x698] ;  /* 0x0001a600ff0e7b82 */ /* 0x000ea20000000a00 */
[----:B-1----:R-:W-:-:S04]  /*a840*/  @P1 IMAD R10, R10, R19, R11 ;  /* 0x000000130a0a1224 */ /* 0x002fc800078e020b */
[C---:B0-----:R-:W-:Y:S02]  /*a850*/  @P1 IMAD R17, R10.reuse, R12, R17 ;  /* 0x0000000c0a111224 */ /* 0x041fe400078e0211 */
[C---:B------:R-:W-:Y:S02]  /*a860*/  @P1 IMAD R18, R10.reuse, R13, R18 ;  /* 0x0000000d0a121224 */ /* 0x040fe400078e0212 */
[C---:B--2---:R-:W-:Y:S02]  /*a870*/  @P1 IMAD R21, R10.reuse, R14, R21 ;  /* 0x0000000e0a151224 */ /* 0x044fe400078e0215 */
[----:B------:R-:W-:-:S07]  /*a880*/  @P1 IMAD R22, R10, R15, R22 ;  /* 0x0000000f0a161224 */ /* 0x000fce00078e0216 */
.L_x_170:
        /* <DEDUP_REMOVED lines=12> */
[----:B------:R-:W-:-:S07]  /*a950*/  CS2R R10, SRZ ;  /* 0x00000000000a7805 */ /* 0x000fce000001ff00 */
[----:B------:R-:W-:Y:S05]  /*a960*/  @P1 BRA `(.L_x_163) ;  /* 0x0000001400a81947 */ /* 0x000fea0003800000 */
[----:B------:R-:W-:Y:S02]  /*a970*/  CS2R R12, SRZ ;  /* 0x00000000000c7805 */ /* 0x000fe4000001ff00 */
[----:B------:R-:W-:Y:S01]  /*a980*/  CS2R R10, SRZ ;  /* 0x00000000000a7805 */ /* 0x000fe2000001ff00 */
        /* <DEDUP_REMOVED lines=327> */
[----:B------:R-:W-:Y:S02]  /*be00*/  ISETP.NE.AND P0, PT, R0, 0x18, PT ;  /* 0x000000180000780c */ /* 0x000fe40003f05270 */
        /* <DEDUP_REMOVED lines=9> */
[----:B------:R-:W0:Y:S02]  /*bea0*/  @P0 LDC R15, c[0x0][0x504] ;  /* 0x00014100ff0f0b82 */ /* 0x000e240000000800 */
[----:B--2---:R-:W-:Y:S02]  /*beb0*/  IMAD R13, R0, UR12, R13 ;  /* 0x0000000c000d7c24 */ /* 0x004fe4000f8e020d */
[----:B---3--:R-:W-:-:S04]  /*bec0*/  @P0 IMAD.HI.U32 R64, R71, R64, R70 ;  /* 0x0000004047400227 */ /* 0x008fc800078e0046 */
[C---:B------:R-:W-:Y:S01]  /*bed0*/  IMAD R12, R0.reuse, UR13, R12 ;  /* 0x0000000d000c7c24 */ /* 0x040fe2000f8e020c */
[----:B------:R-:W-:Y:S01]  /*bee0*/  @P0 SHF.R.U32.HI R64, RZ, R65, R64 ;  /* 0x00000041ff400219 */ /* 0x000fe20000011640 */
[C---:B------:R-:W-:Y:S02]  /*bef0*/  IMAD R11, R0.reuse, UR14, R11 ;  /* 0x0000000e000b7c24 */ /* 0x040fe4000f8e020b */
[----:B------:R-:W-:Y:S01]  /*bf00*/  IMAD R10, R0, UR15, R10 ;  /* 0x0000000f000a7c24 */ /* 0x000fe2000f8e020a */
[----:B------:R-:W-:Y:S02]  /*bf10*/  @P0 IADD3 R70, PT, PT, -R64, RZ, RZ ;  /* 0x000000ff40460210 */ /* 0x000fe40007ffe1ff */
[----:B------:R-:W1:Y:S03]  /*bf20*/  LDC.64 R64, c[0x0][0x698] ;  /* 0x0001a600ff407b82 */ /* 0x000e660000000a00 */
[----:B0-----:R-:W-:-:S05]  /*bf30*/  @P0 IMAD R70, R15, R70, R71 ;  /* 0x000000460f460224 */ /* 0x001fca00078e0247 */
[----:B------:R-:W0:Y:S01]  /*bf40*/  LDC.64 R14, c[0x0][0x690] ;  /* 0x0001a400ff0e7b82 */ /* 0x000e220000000a00 */
[C---:B-1----:R-:W-:Y:S02]  /*bf50*/  @P0 IMAD R11, R70.reuse, R64, R11 ;  /* 0x00000040460b0224 */ /* 0x042fe400078e020b */
[C---:B------:R-:W-:Y:S02]  /*bf60*/  @P0 IMAD R10, R70.reuse, R65, R10 ;  /* 0x00000041460a0224 */ /* 0x040fe400078e020a */
[C---:B0-----:R-:W-:Y:S02]  /*bf70*/  @P0 IMAD R13, R70.reuse, R14, R13 ;  /* 0x0000000e460d0224 */ /* 0x041fe400078e020d */
[----:B------:R-:W-:-:S07]  /*bf80*/  @P0 IMAD R12, R70, R15, R12 ;  /* 0x0000000f460c0224 */ /* 0x000fce00078e020c */
.L_x_171:
[----:B------:R-:W-:-:S04]  /*bf90*/  IMAD.WIDE.U32 R76, R13, 0x8, R76 ;  /* 0x000000080d4c7825 */ /* 0x000fc800078e004c */
[----:B------:R-:W-:-:S04]  /*bfa0*/  IMAD.WIDE.U32 R12, R12, 0x8, R74 ;  /* 0x000000080c0c7825 */ /* 0x000fc800078e004a */
[----:B------:R-:W-:Y:S02]  /*bfb0*/  IMAD.WIDE.U32 R14, R11, 0x8, R68 ;  /* 0x000000080b0e7825 */ /* 0x000fe400078e0044 */
[----:B------:R-:W5:Y:S02]  /*bfc0*/  LDG.E.64 R12, desc[UR8][R12.64] ;  /* 0x000000080c0c7981 */ /* 0x000f64000c1e1b00 */
[----:B------:R-:W-:Y:S02]  /*bfd0*/  IMAD.WIDE.U32 R66, R10, 0x8, R66 ;  /* 0x000000080a427825 */ /* 0x000fe400078e0042 */
[----:B------:R0:W5:Y:S04]  /*bfe0*/  LDG.E.64 R10, desc[UR8][R76.64] ;  /* 0x000000084c0a7981 */ /* 0x000168000c1e1b00 */
[----:B------:R-:W5:Y:S04]  /*bff0*/  LDG.E.64 R14, desc[UR8][R14.64] ;  /* 0x000000080e0e7981 */ /* 0x000f68000c1e1b00 */
[----:B------:R0:W5:Y:S02]  /*c000*/  LDG.E.64 R72, desc[UR8][R66.64] ;  /* 0x0000000842487981 */ /* 0x000164000c1e1b00 */
.L_x_163:
[----:B------:R-:W-:Y:S05]  /*c010*/  BSYNC.RECONVERGENT B0 ;  /* 0x0000000000007941 */ /* 0x000fea0003800200 */
.L_x_162:
[----:B------:R-:W1:Y:S01]  /*c020*/  S2R R0, SR_TID.X ;  /* 0x0000000000007919 */ /* 0x000e620000002100 */
[----:B------:R-:W2:Y:S01]  /*c030*/  LDC.64 R74, c[0x0][0x390] ;  /* 0x0000e400ff4a7b82 */ /* 0x000ea20000000a00 */
[----:B------:R-:W-:Y:S01]  /*c040*/  BSSY.RECONVERGENT B1, `(.L_x_172) ;  /* 0x0000022000017945 */ /* 0x000fe20003800200 */
[----:B------:R-:W-:Y:S02]  /*c050*/  CS2R R70, SRZ ;  /* 0x0000000000467805 */ /* 0x000fe4000001ff00 */
[----:B------:R-:W-:Y:S02]  /*c060*/  CS2R R68, SRZ ;  /* 0x0000000000447805 */ /* 0x000fe4000001ff00 */
[----:B0-----:R-:W-:Y:S01]  /*c070*/  CS2R R66, SRZ ;  /* 0x0000000000427805 */ /* 0x001fe2000001ff00 */
[----:B--2---:R-:W-:Y:S01]  /*c080*/  DADD R76, -R74, 1 ;  /* 0x3ff000004a4c7429 */ /* 0x004fe20000000100 */
[----:B-1----:R-:W-:-:S13]  /*c090*/  ISETP.GE.AND P0, PT, R0, UR4, PT ;  /* 0x0000000400007c0c */ /* 0x002fda000bf06270 */
[----:B------:R-:W-:Y:S05]  /*c0a0*/  @P0 BRA `(.L_x_173) ;  /* 0x00000000006c0947 */ /* 0x000fea0003800000 */
[----:B------:R-:W0:Y:S01]  /*c0b0*/  LDCU.64 UR10, c[0x0][0x398] ;  /* 0x00007300ff0a77ac */ /* 0x000e220008000a00 */
[C---:B-----5:R-:W-:Y:S01]  /*c0c0*/  DMUL R6, R76.reuse, R6 ;  /* 0x000000064c067228 */ /* 0x060fe20000000000 */
[----:B------:R-:W-:Y:S01]  /*c0d0*/  MOV R66, RZ ;  /* 0x000000ff00427202 */ /* 0x000fe20000000f00 */
[----:B------:R-:W-:Y:S01]  /*c0e0*/  DMUL R8, R76, R8 ;  /* 0x000000084c087228 */ /* 0x000fe20000000000 */
[----:B------:R-:W1:Y:S01]  /*c0f0*/  LDCU.64 UR6, c[0x0][0x388] ;  /* 0x00007100ff0677ac */ /* 0x000e620008000a00 */
[----:B------:R-:W-:Y:S04]  /*c100*/  BSSY.RECONVERGENT B2, `(.L_x_174) ;  /* 0x0000013000027945 */ /* 0x000fe80003800200 */
[----:B------:R-:W-:Y:S02]  /*c110*/  DFMA R70, R2, R74, R6 ;  /* 0x0000004a0246722b */ /* 0x000fe40000000006 */
[----:B0-----:R-:W-:-:S02]  /*c120*/  DADD R64, R4, UR10 ;  /* 0x0000000a04407e29 */ /* 0x001fc40008000000 */
[----:B-1----:R-:W-:-:S04]  /*c130*/  DMUL R4, R4, UR6 ;  /* 0x0000000604047c28 */ /* 0x002fc80008000000 */
[----:B------:R-:W0:Y:S04]  /*c140*/  MUFU.RSQ64H R67, R65 ;  /* 0x0000004100437308 */ /* 0x000e280000001c00 */
[----:B------:R-:W-:Y:S01]  /*c150*/  IADD3 R0, PT, PT, R65, -0x100000, RZ ;  /* 0xfff0000041007810 */ /* 0x000fe20007ffe0ff */
[----:B------:R-:W-:Y:S01]  /*c160*/  DFMA R68, R4, R74, R8 ;  /* 0x0000004a0444722b */ /* 0x000fe20000000008 */
[----:B------:R-:W-:Y:S02]  /*c170*/  MOV R4, 0x0 ;  /* 0x0000000000047802 */ /* 0x000fe40000000f00 */
[----:B------:R-:W-:Y:S02]  /*c180*/  MOV R5, 0x3fd80000 ;  /* 0x3fd8000000057802 */ /* 0x000fe40000000f00 */
[----:B------:R-:W-:Y:S01]  /*c190*/  ISETP.GE.U32.AND P0, PT, R0, 0x7fe00000, PT ;  /* 0x7fe000000000780c */ /* 0x000fe20003f06070 */
[----:B0-----:R-:W-:-:S08]  /*c1a0*/  DMUL R2, R66, R66 ;  /* 0x0000004242027228 */ /* 0x001fd00000000000 */
[----:B------:R-:W-:-:S08]  /*c1b0*/  DFMA R2, R64, -R2, 1 ;  /* 0x3ff000004002742b */ /* 0x000fd00000000802 */
[----:B------:R-:W-:Y:S02]  /*c1c0*/  DFMA R4, R2, R4, 0.5 ;  /* 0x3fe000000204742b */ /* 0x000fe40000000004 */
[----:B------:R-:W-:-:S08]  /*c1d0*/  DMUL R2, R66, R2 ;  /* 0x0000000242027228 */ /* 0x000fd00000000000 */
[----:B------:R-:W-:Y:S01]  /*c1e0*/  DFMA R2, R4, R2, R66 ;  /* 0x000000020402722b */ /* 0x000fe20000000042 */
[----:B------:R-:W-:Y:S10]  /*c1f0*/  @!P0 BRA `(.L_x_175) ;  /* 0x00000000000c8947 */ /* 0x000ff40003800000 */
[----:B------:R-:W-:Y:S02]  /*c200*/  MOV R2, R65 ;  /* 0x0000004100027202 */ /* 0x000fe40000000f00 */
[----:B------:R-:W-:-:S07]  /*c210*/  MOV R0, 0xc230 ;  /* 0x0000c23000007802 */ /* 0x000fce0000000f00 */
[----:B------:R-:W-:Y:S05]  /*c220*/  CALL.REL.NOINC `($__internal_0_$__cuda_sm20_drsqrt_f64_slowpath_v2) ;  /* 0x000000c400647944 */ /* 0x000fea0003c00000 */
.L_x_175:
[----:B------:R-:W-:Y:S05]  /*c230*/  BSYNC.RECONVERGENT B2 ;  /* 0x0000000000027941 */ /* 0x000fea0003800200 */
.L_x_174:
[----:B------:R-:W-:Y:S02]  /*c240*/  MOV R66, R2 ;  /* 0x0000000200427202 */ /* 0x000fe40000000f00 */
[----:B------:R-:W-:-:S07]  /*c250*/  MOV R67, R3 ;  /* 0x0000000300437202 */ /* 0x000fce0000000f00 */
.L_x_173:
[----:B------:R-:W-:Y:S05]  /*c260*/  BSYNC.RECONVERGENT B1 ;  /* 0x0000000000017941 */ /* 0x000fea0003800200 */
.L_x_172:
[----:B------:R-:W0:Y:S01]  /*c270*/  S2R R0, SR_TID.X ;  /* 0x0000000000007919 */ /* 0x000e220000002100 */
[----:B------:R-:W-:Y:S01]  /*c280*/  BSSY.RECONVERGENT B1, `(.L_x_176) ;  /* 0x0000022000017945 */ /* 0x000fe20003800200 */
[----:B-----5:R-:W-:Y:S02]  /*c290*/  CS2R R8, SRZ ;  /* 0x0000000000087805 */ /* 0x020fe4000001ff00 */
[----:B------:R-:W-:Y:S02]  /*c2a0*/  CS2R R6, SRZ ;  /* 0x0000000000067805 */ /* 0x000fe4000001ff00 */
[----:B------:R-:W-:Y:S02]  /*c2b0*/  CS2R R4, SRZ ;  /* 0x0000000000047805 */ /* 0x000fe4000001ff00 */
[----:B0-----:R-:W-:-:S04]  /*c2c0*/  IADD3 R0, PT, PT, R0, 0x80, RZ ;  /* 0x0000008000007810 */ /* 0x001fc80007ffe0ff */
[----:B------:R-:W-:-:S13]  /*c2d0*/  ISETP.GE.AND P0, PT, R0, UR4, PT ;  /* 0x0000000400007c0c */ /* 0x000fda000bf06270 */
[----:B------:R-:W-:Y:S05]  /*c2e0*/  @P0 BRA `(.L_x_177) ;  /* 0x00000000006c0947 */ /* 0x000fea0003800000 */
[----:B------:R-:W0:Y:S01]  /*c2f0*/  LDCU.128 UR12, c[0x0][0x390] ;  /* 0x00007200ff0c77ac */ /* 0x000e220008000c00 */
[----:B------:R-:W-:Y:S01]  /*c300*/  MOV R2, RZ ;  /* 0x000000ff00027202 */ /* 0x000fe20000000f00 */
[----:B------:R-:W-:Y:S01]  /*c310*/  HFMA2 R7, -RZ, RZ, 1.9609375, 0 ;  /* 0x3fd80000ff077431 */ /* 0x000fe200000001ff */
[----:B------:R-:W-:Y:S01]  /*c320*/  MOV R6, 0x0 ;  /* 0x0000000000067802 */ /* 0x000fe20000000f00 */
[----:B------:R-:W1:Y:S01]  /*c330*/  LDCU.64 UR6, c[0x0][0x388] ;  /* 0x00007100ff0677ac */ /* 0x000e620008000a00 */
[C---:B------:R-:W-:Y:S01]  /*c340*/  DMUL R58, R76.reuse, R58 ;  /* 0x0000003a4c3a7228 */ /* 0x040fe20000000000 */
[----:B------:R-:W-:Y:S01]  /*c350*/  BSSY.RECONVERGENT B2, `(.L_x_178) ;  /* 0x0000012000027945 */ /* 0x000fe20003800200 */
[----:B------:R-:W-:Y:S02]  /*c360*/  DMUL R56, R76, R56 ;  /* 0x000000384c387228 */ /* 0x000fe40000000000 */
[----:B0-----:R-:W-:-:S04]  /*c370*/  DADD R64, R60, UR14 ;  /* 0x0000000e3c407e29 */ /* 0x001fc80008000000 */
[----:B------:R-:W-:Y:S02]  /*c380*/  DFMA R8, R62, UR12, R58 ;  /* 0x0000000c3e087c2b */ /* 0x000fe4000800003a */
[----:B------:R-:W0:Y:S04]  /*c390*/  MUFU.RSQ64H R3, R65 ;  /* 0x0000004100037308 */ /* 0x000e280000001c00 */
[----:B------:R-:W-:-:S04]  /*c3a0*/  IADD3 R0, PT, PT, R65, -0x100000, RZ ;  /* 0xfff0000041007810 */ /* 0x000fc80007ffe0ff */
[----:B------:R-:W-:Y:S01]  /*c3b0*/  ISETP.GE.U32.AND P0, PT, R0, 0x7fe00000, PT ;  /* 0x7fe000000000780c */ /* 0x000fe20003f06070 */
[----:B0-----:R-:W-:-:S08]  /*c3c0*/  DMUL R4, R2, R2 ;  /* 0x0000000202047228 */ /* 0x001fd00000000000 */
[----:B------:R-:W-:-:S08]  /*c3d0*/  DFMA R4, R64, -R4, 1 ;  /* 0x3ff000004004742b */ /* 0x000fd00000000804 */
[----:B------:R-:W-:Y:S02]  /*c3e0*/  DFMA R6, R4, R6, 0.5 ;  /* 0x3fe000000406742b */ /* 0x000fe40000000006 */
[----:B------:R-:W-:-:S08]  /*c3f0*/  DMUL R4, R2, R4 ;  /* 0x0000000402047228 */ /* 0x000fd00000000000 */
[----:B------:R-:W-:Y:S02]  /*c400*/  DFMA R2, R6, R4, R2 ;  /* 0x000000040602722b */ /* 0x000fe40000000002 */
[----:B-1----:R-:W-:-:S08]  /*c410*/  DMUL R6, R60, UR6 ;  /* 0x000000063c067c28 */ /* 0x002fd00008000000 */
[----:B------:R-:W-:Y:S01]  /*c420*/  DFMA R6, R6, UR12, R56 ;  /* 0x0000000c06067c2b */ /* 0x000fe20008000038 */
[----:B------:R-:W-:Y:S10]  /*c430*/  @!P0 BRA `(.L_x_179) ;  /* 0x00000000000c8947 */ /* 0x000ff40003800000 */
[----:B------:R-:W-:Y:S02]  /*c440*/  MOV R2, R65 ;  /* 0x0000004100027202 */ /* 0x000fe40000000f00 */
[----:B------:R-:W-:-:S07]  /*c450*/  MOV R0, 0xc470 ;  /* 0x0000c47000007802 */ /* 0x000fce0000000f00 */
[----:B------:R-:W-:Y:S05]  /*c460*/  CALL.REL.NOINC `($__internal_0_$__cuda_sm20_drsqrt_f64_slowpath_v2) ;  /* 0x000000c000d47944 */ /* 0x000fea0003c00000 */
.L_x_179:
[----:B------:R-:W-:Y:S05]  /*c470*/  BSYNC.RECONVERGENT B2 ;  /* 0x0000000000027941 */ /* 0x000fea0003800200 */
.L_x_178:
[----:B------:R-:W-:Y:S02]  /*c480*/  MOV R4, R2 ;  /* 0x0000000200047202 */ /* 0x000fe40000000f00 */
[----:B------:R-:W-:-:S07]  /*c490*/  MOV R5, R3 ;  /* 0x0000000300057202 */ /* 0x000fce0000000f00 */
.L_x_177:
[----:B------:R-:W-:Y:S05]  /*c4a0*/  BSYNC.RECONVERGENT B1 ;  /* 0x0000000000017941 */ /* 0x000fea0003800200 */
.L_x_176:
[----:B------:R-:W0:Y:S01]  /*c4b0*/  S2R R0, SR_TID.X ;  /* 0x0000000000007919 */ /* 0x000e220000002100 */
[----:B------:R-:W-:Y:S01]  /*c4c0*/  BSSY.RECONVERGENT B1, `(.L_x_180) ;  /* 0x0000022000017945 */ /* 0x000fe20003800200 */
[----:B------:R-:W-:Y:S02]  /*c4d0*/  CS2R R56, SRZ ;  /* 0x0000000000387805 */ /* 0x000fe4000001ff00 */
        /* <DEDUP_REMOVED lines=13> */
[C---:B0-----:R-:W-:Y:S02]  /*c5b0*/  DADD R64, R50.reuse, UR14 ;  /* 0x0000000e32407e29 */ /* 0x041fe40008000000 */
[----:B-1----:R-:W-:-:S04]  /*c5c0*/  DMUL R50, R50, UR6 ;  /* 0x0000000632327c28 */ /* 0x002fc80008000000 */
        /* <DEDUP_REMOVED lines=8> */
[----:B------:R-:W-:Y:S02]  /*c650*/  DFMA R56, R48, UR12, R52 ;  /* 0x0000000c30387c2b */ /* 0x000fe40008000034 */
[----:B------:R-:W-:Y:S01]  /*c660*/  DFMA R58, R50, UR12, R54 ;  /* 0x0000000c323a7c2b */ /* 0x000fe20008000036 */
[----:B------:R-:W-:Y:S10]  /*c670*/  @!P0 BRA `(.L_x_183) ;  /* 0x00000000000c8947 */ /* 0x000ff40003800000 */
[----:B------:R-:W-:Y:S02]  /*c680*/  MOV R2, R65 ;  /* 0x0000004100027202 */ /* 0x000fe40000000f00 */
[----:B------:R-:W-:-:S07]  /*c690*/  MOV R0, 0xc6b0 ;  /* 0x0000c6b000007802 */ /* 0x000fce0000000f00 */
[----:B------:R-:W-:Y:S05]  /*c6a0*/  CALL.REL.NOINC `($__internal_0_$__cuda_sm20_drsqrt_f64_slowpath_v2) ;  /* 0x000000c000447944 */ /* 0x000fea0003c00000 */
.L_x_183:
[----:B------:R-:W-:Y:S05]  /*c6b0*/  BSYNC.RECONVERGENT B2 ;  /* 0x0000000000027941 */ /* 0x000fea0003800200 */
.L_x_182:
[----:B------:R-:W-:Y:S02]  /*c6c0*/  MOV R60, R2 ;  /* 0x00000002003c7202 */ /* 0x000fe40000000f00 */
[----:B------:R-:W-:-:S07]  /*c6d0*/  MOV R61, R3 ;  /* 0x00000003003d7202 */ /* 0x000fce0000000f00 */
.L_x_181:
[----:B------:R-:W-:Y:S05]  /*c6e0*/  BSYNC.RECONVERGENT B1 ;  /* 0x0000000000017941 */ /* 0x000fea0003800200 */
.L_x_180:
        /* <DEDUP_REMOVED lines=10> */
[C---:B------:R-:W-:Y:S01]  /*c790*/  DMUL R48, R76.reuse, R44 ;  /* 0x0000002c4c307228 */ /* 0x040fe20000000000 */
[----:B------:R-:W-:Y:S01]  /*c7a0*/  BSSY.RECONVERGENT B2, `(.L_x_186) ;  /* 0x0000015000027945 */ /* 0x000fe20003800200 */
[----:B------:R-:W1:Y:S01]  /*c7b0*/  LDCU.64 UR6, c[0x0][0x388] ;  /* 0x00007100ff0677ac */ /* 0x000e620008000a00 */
[----:B------:R-:W-:Y:S02]  /*c7c0*/  DMUL R46, R76, R46 ;  /* 0x0000002e4c2e7228 */ /* 0x000fe40000000000 */
[----:B0-----:R-:W-:-:S03]  /*c7d0*/  DADD R64, R42, UR14 ;  /* 0x0000000e2a407e29 */ /* 0x001fc60008000000 */
[----:B------:R-:W-:Y:S01]  /*c7e0*/  DFMA R48, R40, UR12, R48 ;  /* 0x0000000c28307c2b */ /* 0x000fe20008000030 */
[----:B------:R-:W-:Y:S01]  /*c7f0*/  HFMA2 R41, -RZ, RZ, 1.9609375, 0 ;  /* 0x3fd80000ff297431 */ /* 0x000fe200000001ff */
[----:B------:R-:W-:Y:S01]  /*c800*/  MOV R40, 0x0 ;  /* 0x0000000000287802 */ /* 0x000fe20000000f00 */
[----:B------:R-:W0:Y:S01]  /*c810*/  MUFU.RSQ64H R3, R65 ;  /* 0x0000004100037308 */ /* 0x000e220000001c00 */
[----:B-1----:R-:W-:-:S03]  /*c820*/  DMUL R42, R42, UR6 ;  /* 0x000000062a2a7c28 */ /* 0x002fc60008000000 */
[----:B------:R-:W-:-:S04]  /*c830*/  IADD3 R0, PT, PT, R65, -0x100000, RZ ;  /* 0xfff0000041007810 */ /* 0x000fc80007ffe0ff */
[----:B------:R-:W-:Y:S01]  /*c840*/  ISETP.GE.U32.AND P0, PT, R0, 0x7fe00000, PT ;  /* 0x7fe000000000780c */ /* 0x000fe20003f06070 */
[----:B------:R-:W-:Y:S02]  /*c850*/  DFMA R50, R42, UR12, R46 ;  /* 0x0000000c2a327c2b */ /* 0x000fe4000800002e */
        /* <DEDUP_REMOVED lines=9> */
.L_x_187:
[----:B------:R-:W-:Y:S05]  /*c8f0*/  BSYNC.RECONVERGENT B2 ;  /* 0x0000000000027941 */ /* 0x000fea0003800200 */
.L_x_186:
[----:B------:R-:W-:Y:S02]  /*c900*/  MOV R52, R2 ;  /* 0x0000000200347202 */ /* 0x000fe40000000f00 */
[----:B------:R-:W-:-:S07]  /*c910*/  MOV R53, R3 ;  /* 0x0000000300357202 */ /* 0x000fce0000000f00 */
.L_x_185:
[----:B------:R-:W-:Y:S05]  /*c920*/  BSYNC.RECONVERGENT B1 ;  /* 0x0000000000017941 */ /* 0x000fea0003800200 */
.L_x_184:
        /* <DEDUP_REMOVED lines=32> */
.L_x_191:
[----:B------:R-:W-:Y:S05]  /*cb30*/  BSYNC.RECONVERGENT B2 ;  /* 0x0000000000027941 */ /* 0x000fea0003800200 */
.L_x_190:
[----:B------:R-:W-:Y:S02]  /*cb40*/  MOV R44, R2 ;  /* 0x00000002002c7202 */ /* 0x000fe40000000f00 */
[----:B------:R-:W-:-:S07]  /*cb50*/  MOV R45, R3 ;  /* 0x00000003002d7202 */ /* 0x000fce0000000f00 */
.L_x_189:
[----:B------:R-:W-:Y:S05]  /*cb60*/  BSYNC.RECONVERGENT B1 ;  /* 0x0000000000017941 */ /* 0x000fea0003800200 */
.L_x_188:
        /* <DEDUP_REMOVED lines=22> */
[----:B0-----:R-:W-:-:S08]  /*ccd0*/  DMUL R34, R2, R2 ;  /* 0x0000000202227228 */ /* 0x001fd00000000000 */
[----:B------:R-:W-:Y:S02]  /*cce0*/  DFMA R28, R64, -R34, 1 ;  /* 0x3ff00000401c742b */ /* 0x000fe40000000822 */
[----:B------:R-:W-:-:S06]  /*ccf0*/  DFMA R34, R26, UR12, R30 ;  /* 0x0000000c1a227c2b */ /* 0x000fcc000800001e */
[----:B------:R-:W-:Y:S02]  /*cd00*/  DFMA R24, R28, R24, 0.5 ;  /* 0x3fe000001c18742b */ /* 0x000fe40000000018 */
[----:B------:R-:W-:-:S08]  /*cd10*/  DMUL R28, R2, R28 ;  /* 0x0000001c021c7228 */ /* 0x000fd00000000000 */
[----:B------:R-:W-:Y:S01]  /*cd20*/  DFMA R2, R24, R28, R2 ;  /* 0x0000001c1802722b */ /* 0x000fe20000000002 */
[----:B------:R-:W-:Y:S10]  /*cd30*/  @!P0 BRA `(.L_x_195) ;  /* 0x00000000000c8947 */ /* 0x000ff40003800000 */
[----:B------:R-:W-:Y:S02]  /*cd40*/  MOV R2, R65 ;  /* 0x0000004100027202 */ /* 0x000fe40000000f00 */
[----:B------:R-:W-:-:S07]  /*cd50*/  MOV R0, 0xcd70 ;  /* 0x0000cd7000007802 */ /* 0x000fce0000000f00 */
[----:B------:R-:W-:Y:S05]  /*cd60*/  CALL.REL.NOINC `($__internal_0_$__cuda_sm20_drsqrt_f64_slowpath_v2) ;  /* 0x000000b800947944 */ /* 0x000fea0003c00000 */
.L_x_195:
[----:B------:R-:W-:Y:S05]  /*cd70*/  BSYNC.RECONVERGENT B2 ;  /* 0x0000000000027941 */ /* 0x000fea0003800200 */
.L_x_194:
[----:B------:R-:W-:Y:S02]  /*cd80*/  MOV R36, R2 ;  /* 0x0000000200247202 */ /* 0x000fe40000000f00 */
[----:B------:R-:W-:-:S07]  /*cd90*/  MOV R37, R3 ;  /* 0x0000000300257202 */ /* 0x000fce0000000f00 */
.L_x_193:
[----:B------:R-:W-:Y:S05]  /*cda0*/  BSYNC.RECONVERGENT B1 ;  /* 0x0000000000017941 */ /* 0x000fea0003800200 */
.L_x_192:
        /* <DEDUP_REMOVED lines=32> */
.L_x_199:
[----:B------:R-:W-:Y:S05]  /*cfb0*/  BSYNC.RECONVERGENT B2 ;  /* 0x0000000000027941 */ /* 0x000fea0003800200 */
.L_x_198:
[----:B------:R-:W-:Y:S02]  /*cfc0*/  MOV R28, R2 ;  /* 0x00000002001c7202 */ /* 0x000fe40000000f00 */
[----:B------:R-:W-:-:S07]  /*cfd0*/  MOV R29, R3 ;  /* 0x00000003001d7202 */ /* 0x000fce0000000f00 */
.L_x_197:
[----:B------:R-:W-:Y:S05]  /*cfe0*/  BSYNC.RECONVERGENT B1 ;  /* 0x0000000000017941 */ /* 0x000fea0003800200 */
.L_x_196:
        /* <DEDUP_REMOVED lines=19> */
[----:B------:R-:W-:Y:S01]  /*d120*/  IADD3 R0, PT, PT, R3, -0x100000, RZ ;  /* 0xfff0000003007810 */ /* 0x000fe20007ffe0ff */
[----:B------:R-:W-:-:S03]  /*d130*/  DFMA R18, R18, UR12, R72 ;  /* 0x0000000c12127c2b */ /* 0x000fc60008000048 */
[----:B------:R-:W-:Y:S01]  /*d140*/  ISETP.GE.U32.AND P0, PT, R0, 0x7fe00000, PT ;  /* 0x7fe000000000780c */ /* 0x000fe20003f06070 */
[----:B0-----:R-:W-:-:S08]  /*d150*/  DMUL R16, R22, R22 ;  /* 0x0000001616107228 */ /* 0x001fd00000000000 */
[----:B------:R-:W-:-:S08]  /*d160*/  DFMA R16, R2, -R16, 1 ;  /* 0x3ff000000210742b */ /* 0x000fd00000000810 */
[----:B------:R-:W-:Y:S02]  /*d170*/  DFMA R12, R16, R64, 0.5 ;  /* 0x3fe00000100c742b */ /* 0x000fe40000000040 */
[----:B------:R-:W-:Y:S02]  /*d180*/  DMUL R64, R22, R16 ;  /* 0x0000001016407228 */ /* 0x000fe40000000000 */
[----:B------:R-:W-:-:S06]  /*d190*/  DFMA R16, R10, UR12, R14 ;  /* 0x0000000c0a107c2b */ /* 0x000fcc000800000e */
[----:B------:R-:W-:Y:S01]  /*d1a0*/  DFMA R12, R12, R64, R22 ;  /* 0x000000400c0c722b */ /* 0x000fe20000000016 */
[----:B------:R-:W-:Y:S10]  /*d1b0*/  @!P0 BRA `(.L_x_203) ;  /* 0x0000000000188947 */ /* 0x000ff40003800000 */
[----:B------:R-:W-:Y:S02]  /*d1c0*/  MOV R64, R2 ;  /* 0x0000000200407202 */ /* 0x000fe40000000f00 */
[----:B------:R-:W-:Y:S02]  /*d1d0*/  MOV R2, R3 ;  /* 0x0000000300027202 */ /* 0x000fe40000000f00 */
[----:B------:R-:W-:-:S07]  /*d1e0*/  MOV R0, 0xd200 ;  /* 0x0000d20000007802 */ /* 0x000fce0000000f00 */
[----:B------:R-:W-:Y:S05]  /*d1f0*/  CALL.REL.NOINC `($__internal_0_$__cuda_sm20_drsqrt_f64_slowpath_v2) ;  /* 0x000000b400707944 */ /* 0x000fea0003c00000 */
[----:B------:R-:W-:Y:S02]  /*d200*/  MOV R12, R2 ;  /* 0x00000002000c7202 */ /* 0x000fe40000000f00 */
[----:B------:R-:W-:-:S07]  /*d210*/  MOV R13, R3 ;  /* 0x00000003000d7202 */ /* 0x000fce0000000f00 */
.L_x_203:
[----:B------:R-:W-:Y:S05]  /*d220*/  BSYNC.RECONVERGENT B2 ;  /* 0x0000000000027941 */ /* 0x000fea0003800200 */
.L_x_202:
[----:B------:R-:W-:Y:S02]  /*d230*/  MOV R2, R12 ;  /* 0x0000000c00027202 */ /* 0x000fe40000000f00 */
[----:B------:R-:W-:-:S07]  /*d240*/  MOV R3, R13 ;  /* 0x0000000d00037202 */ /* 0x000fce0000000f00 */
.L_x_201:
[----:B------:R-:W-:Y:S05]  /*d250*/  BSYNC.RECONVERGENT B1 ;  /* 0x0000000000017941 */ /* 0x000fea0003800200 */
.L_x_200:
[----:B------:R-:W0:Y:S02]  /*d260*/  S2R R39, SR_TID.X ;  /* 0x0000000000277919 */ /* 0x000e240000002100 */
[----:B0-----:R-:W-:-:S13]  /*d270*/  ISETP.GE.AND P0, PT, R39, UR4, PT ;  /* 0x0000000427007c0c */ /* 0x001fda000bf06270 */
[----:B------:R-:W-:Y:S05]  /*d280*/  @P0 EXIT ;  /* 0x000000000000094d */ /* 0x000fea0003800000 */
[----:B------:R-:W0:Y:S01]  /*d290*/  LDCU UR10, c[0x0][0x6a0] ;  /* 0x0000d400ff0a77ac */ /* 0x000e220008000800 */
[----:B------:R-:W1:Y:S01]  /*d2a0*/  S2UR UR6, SR_CTAID.X ;  /* 0x00000000000679c3 */ /* 0x000e620000002500 */
[----:B------:R-:W-:Y:S01]  /*d2b0*/  HFMA2 R65, -RZ, RZ, 0, 0 ;  /* 0x00000000ff417431 */ /* 0x000fe200000001ff */
[----:B------:R-:W-:Y:S01]  /*d2c0*/  MOV R31, RZ ;  /* 0x000000ff001f7202 */ /* 0x000fe20000000f00 */
[----:B------:R-:W-:Y:S01]  /*d2d0*/  HFMA2 R21, -RZ, RZ, 0, 0 ;  /* 0x00000000ff157431 */ /* 0x000fe200000001ff */
[----:B0-----:R-:W-:-:S04]  /*d2e0*/  UIADD3 UR7, UPT, UPT, UR10, -0x1, URZ ;  /* 0xffffffff0a077890 */ /* 0x001fc8000fffe0ff */
[----:B------:R-:W-:Y:S02]  /*d2f0*/  UISETP.LT.U32.AND UP0, UPT, UR7, 0x18, UPT ;  /* 0x000000180700788c */ /* 0x000fe4000bf01070 */
[----:B-1----:R-:W-:Y:S02]  /*d300*/  USHF.L.U32 UR6, UR6, 0xa, URZ ;  /* 0x0000000a06067899 */ /* 0x002fe400080006ff */
[----:B------:R-:W-:Y:S02]  /*d310*/  USEL UR5, UR7, 0x18, UP0 ;  /* 0x0000001807057887 */ /* 0x000fe40008000000 */
[----:B------:R-:W-:Y:S02]  /*d320*/  UISETP.NE.AND UP0, UPT, UR10, URZ, UPT ;  /* 0x000000ff0a00728c */ /* 0x000fe4000bf05270 */
[----:B------:R-:W-:Y:S01]  /*d330*/  LOP3.LUT R11, R39, UR6, RZ, 0xfc, !PT ;  /* 0x00000006270b7c12 */ /* 0x000fe2000f8efcff */
[----:B------:R-:W-:-:S06]  /*d340*/  UIADD3 UR5, UPT, UPT, UR5, 0x1, URZ ;  /* 0x0000000105057890 */ /* 0x000fcc000fffe0ff */
[----:B------:R-:W-:Y:S06]  /*d350*/  BRA.U !UP0, `(.L_x_204) ;  /* 0x0000001508707547 */ /* 0x000fec000b800000 */
[----:B------:R-:W0:Y:S01]  /*d360*/  LDCU.64 UR10, c[0x0][0x6a8] ;  /* 0x0000d500ff0a77ac */ /* 0x000e220008000a00 */
[----:B------:R-:W-:Y:S01]  /*d370*/  MOV R10, RZ ;  /* 0x000000ff000a7202 */ /* 0x000fe20000000f00 */
[----:B------:R-:W1:Y:S01]  /*d380*/  LDCU UR6, c[0x0][0x6a4] ;  /* 0x0000d480ff0677ac */ /* 0x000e620008000800 */
[----:B------:R-:W2:Y:S01]  /*d390*/  LDCU.64 UR12, c[0x0][0x7d0] ;  /* 0x0000fa00ff0c77ac */ /* 0x000ea20008000a00 */
[----:B------:R-:W-:Y:S02]  /*d3a0*/  UISETP.NE.AND UP1, UPT, UR7, URZ, UPT ;  /* 0x000000ff0700728c */ /* 0x000fe4000bf25270 */
[----:B0-----:R-:W-:Y:S01]  /*d3b0*/  IMAD.HI.U32 R12, R11, UR10, R10 ;  /* 0x0000000a0b0c7c27 */ /* 0x001fe2000f8e000a */
[----:B------:R-:W0:Y:S04]  /*d3c0*/  LDCU UR10, c[0x0][0x7d8] ;  /* 0x0000fb00ff0a77ac */ /* 0x000e280008000800 */
[----:B------:R-:W-:-:S04]  /*d3d0*/  SHF.R.U32.HI R13, RZ, UR11, R12 ;  /* 0x0000000bff0d7c19 */ /* 0x000fc8000801160c */
[----:B------:R-:W-:-:S05]  /*d3e0*/  IADD3 R21, PT, PT, -R13, RZ, RZ ;  /* 0x000000ff0d157210 */ /* 0x000fca0007ffe1ff */
[----:B-1----:R-:W-:-:S04]  /*d3f0*/  IMAD R21, R21, UR6, R11 ;  /* 0x0000000615157c24 */ /* 0x002fc8000f8e020b */
[C---:B--2---:R-:W-:Y:S02]  /*d400*/  IMAD R65, R21.reuse, UR12, RZ ;  /* 0x0000000c15417c24 */ /* 0x044fe4000f8e02ff */
[C---:B------:R-:W-:Y:S02]  /*d410*/  IMAD R31, R21.reuse, UR13, RZ ;  /* 0x0000000d151f7c24 */ /* 0x040fe4000f8e02ff */
[----:B0-----:R-:W-:Y:S01]  /*d420*/  IMAD R21, R21, UR10, RZ ;  /* 0x0000000a15157c24 */ /* 0x001fe2000f8e02ff */
        /* <DEDUP_REMOVED lines=19> */
[----:B------:R-:W-:Y:S02]  /*d560*/  UISETP.NE.AND UP1, UPT, UR5, 0x3, UPT ;  /* 0x000000030500788c */ /* 0x000fe4000bf25270 */
[----:B0-----:R-:W-:Y:S01]  /*d570*/  IMAD.HI.U32 R12, R15, UR10, R14 ;  /* 0x0000000a0f0c7c27 */ /* 0x001fe2000f8e000e */
[----:B------:R-:W0:Y:S04]  /*d580*/  LDCU UR10, c[0x0][0x7f0] ;  /* 0x0000fe00ff0a77ac */ /* 0x000e280008000800 */
[----:B------:R-:W-:-:S04]  /*d590*/  SHF.R.U32.HI R13, RZ, UR11, R12 ;  /* 0x0000000bff0d7c19 */ /* 0x000fc8000801160c */
[----:B------:R-:W-:-:S05]  /*d5a0*/  IADD3 R14, PT, PT, -R13, RZ, RZ ;  /* 0x000000ff0d0e7210 */ /* 0x000fca0007ffe1ff */
[----:B-1----:R-:W-:-:S04]  /*d5b0*/  IMAD R14, R14, UR6, R15 ;  /* 0x000000060e0e7c24 */ /* 0x002fc8000f8e020f */
[C---:B--2---:R-:W-:Y:S02]  /*d5c0*/  IMAD R65, R14.reuse, UR12, R65 ;  /* 0x0000000c0e417c24 */ /* 0x044fe4000f8e0241 */
[C---:B------:R-:W-:Y:S02]  /*d5d0*/  IMAD R31, R14.reuse, UR13, R31 ;  /* 0x0000000d0e1f7c24 */ /* 0x040fe4000f8e021f */
[----:B0-----:R-:W-:Y:S01]  /*d5e0*/  IMAD R21, R14, UR10, R21 ;  /* 0x0000000a0e157c24 */ /* 0x001fe2000f8e0215 */
        /* <DEDUP_REMOVED lines=298> */
[----:B------:R-:W2:Y:S03]  /*e890*/  LDCU.64 UR12, c[0x0][0x8f0] ;  /* 0x00011e00ff0c77ac */ /* 0x000ea60008000a00 */
[----:B0-----:R-:W-:Y:S01]  /*e8a0*/  IMAD.HI.U32 R0, R15, UR10, R14 ;  /* 0x0000000a0f007c27 */ /* 0x001fe2000f8e000e */
[----:B------:R-:W0:Y:S04]  /*e8b0*/  LDCU UR10, c[0x0][0x8f8] ;  /* 0x00011f00ff0a77ac */ /* 0x000e280008000800 */
[----:B------:R-:W-:-:S04]  /*e8c0*/  SHF.R.U32.HI R0, RZ, UR11, R0 ;  /* 0x0000000bff007c19 */ /* 0x000fc80008011600 */
[----:B------:R-:W-:-:S05]  /*e8d0*/  IADD3 R14, PT, PT, -R0, RZ, RZ ;  /* 0x000000ff000e7210 */ /* 0x000fca0007ffe1ff */
[----:B-1----:R-:W-:-:S04]  /*e8e0*/  IMAD R14, R14, UR6, R15 ;  /* 0x000000060e0e7c24 */ /* 0x002fc8000f8e020f */
[C---:B--2---:R-:W-:Y:S02]  /*e8f0*/  IMAD R65, R14.reuse, UR12, R65 ;  /* 0x0000000c0e417c24 */ /* 0x044fe4000f8e0241 */
[C---:B------:R-:W-:Y:S02]  /*e900*/  IMAD R31, R14.reuse, UR13, R31 ;  /* 0x0000000d0e1f7c24 */ /* 0x040fe4000f8e021f */
[----:B0-----:R-:W-:-:S07]  /*e910*/  IMAD R21, R14, UR10, R21 ;  /* 0x0000000a0e157c24 */ /* 0x001fce000f8e0215 */
.L_x_204:
[----:B------:R-:W0:Y:S01]  /*e920*/  LDC.64 R12, c[0x0][0x3a8] ;  /* 0x0000ea00ff0c7b82 */ /* 0x000e220000000a00 */
[----:B------:R-:W-:-:S04]  /*e930*/  IADD3 R0, PT, PT, R39, 0x80, RZ ;  /* 0x0000008027007810 */ /* 0x000fc80007ffe0ff */
[----:B------:R-:W-:-:S03]  /*e940*/  ISETP.GE.AND P0, PT, R0, UR4, PT ;  /* 0x0000000400007c0c */ /* 0x000fc6000bf06270 */
[----:B------:R-:W1:Y:S08]  /*e950*/  LDC.64 R14, c[0x0][0x3b0] ;  /* 0x0000ec00ff0e7b82 */ /* 0x000e700000000a00 */
[----:B------:R-:W2:Y:S01]  /*e960*/  LDC.64 R22, c[0x0][0x3b8] ;  /* 0x0000ee00ff167b82 */ /* 0x000ea20000000a00 */
[----:B0-----:R-:W-:-:S05]  /*e970*/  IMAD.WIDE.U32 R64, R65, 0x8, R12 ;  /* 0x0000000841407825 */ /* 0x001fca00078e000c */
[----:B------:R0:W-:Y:S01]  /*e980*/  STG.E.64 desc[UR8][R64.64], R70 ;  /* 0x0000004640007986 */ /* 0x0001e2000c101b08 */
[----:B-1----:R-:W-:-:S05]  /*e990*/  IMAD.WIDE.U32 R72, R31, 0x8, R14 ;  /* 0x000000081f487825 */ /* 0x002fca00078e000e */
[----:B------:R0:W-:Y:S01]  /*e9a0*/  STG.E.64 desc[UR8][R72.64], R68 ;  /* 0x0000004448007986 */ /* 0x0001e2000c101b08 */
[----:B--2---:R-:W-:-:S05]  /*e9b0*/  IMAD.WIDE.U32 R74, R21, 0x8, R22 ;  /* 0x00000008154a7825 */ /* 0x004fca00078e0016 */
[----:B------:R0:W-:Y:S01]  /*e9c0*/  STG.E.64 desc[UR8][R74.64], R66 ;  /* 0x000000424a007986 */ /* 0x0001e2000c101b08 */
[----:B------:R-:W-:Y:S05]  /*e9d0*/  @P0 EXIT ;  /* 0x000000000000094d */ /* 0x000fea0003800000 */
[----:B------:R-:W-:Y:S01]  /*e9e0*/  HFMA2 R31, -RZ, RZ, 0, 0 ;  /* 0x00000000ff1f7431 */ /* 0x000fe200000001ff */
[----:B------:R-:W-:Y:S02]  /*e9f0*/  MOV R39, RZ ;  /* 0x000000ff00277202 */ /* 0x000fe40000000f00 */
[----:B------:R-:W-:Y:S01]  /*ea00*/  MOV R21, RZ ;  /* 0x000000ff00157202 */ /* 0x000fe20000000f00 */
[----:B------:R-:W-:Y:S06]  /*ea10*/  BRA.U !UP0, `(.L_x_205) ;  /* 0x0000001508747547 */ /* 0x000fec000b800000 */
[----:B------:R-:W1:Y:S01]  /*ea20*/  LDCU.64 UR10, c[0x0][0x6a8] ;  /* 0x0000d500ff0a77ac */ /* 0x000e620008000a00 */
[----:B0-----:R-:W-:Y:S02]  /*ea30*/  IADD3 R67, PT, PT, R11, 0x80, RZ ;  /* 0x000000800b437810 */ /* 0x001fe40007ffe0ff */
[----:B------:R-:W-:Y:S01]  /*ea40*/  MOV R66, RZ ;  /* 0x000000ff00427202 */ /* 0x000fe20000000f00 */
[----:B------:R-:W0:Y:S01]  /*ea50*/  LDCU UR6, c[0x0][0x6a4] ;  /* 0x0000d480ff0677ac */ /* 0x000e220008000800 */
[----:B------:R-:W2:Y:S01]  /*ea60*/  LDCU.64 UR12, c[0x0][0x7d0] ;  /* 0x0000fa00ff0c77ac */ /* 0x000ea20008000a00 */
[----:B------:R-:W-:Y:S02]  /*ea70*/  UISETP.NE.AND UP1, UPT, UR7, URZ, UPT ;  /* 0x000000ff0700728c */ /* 0x000fe4000bf25270 */
[----:B-1----:R-:W-:Y:S01]  /*ea80*/  IMAD.HI.U32 R64, R67, UR10, R66 ;  /* 0x0000000a43407c27 */ /* 0x002fe2000f8e0042 */
[----:B------:R-:W1:Y:S04]  /*ea90*/  LDCU UR10, c[0x0][0x7d8] ;  /* 0x0000fb00ff0a77ac */ /* 0x000e680008000800 */
[----:B------:R-:W-:-:S04]  /*eaa0*/  SHF.R.U32.HI R65, RZ, UR11, R64 ;  /* 0x0000000bff417c19 */ /* 0x000fc80008011640 */
[----:B------:R-:W-:-:S05]  /*eab0*/  IADD3 R21, PT, PT, -R65, RZ, RZ ;  /* 0x000000ff41157210 */ /* 0x000fca0007ffe1ff */
[----:B0-----:R-:W-:-:S04]  /*eac0*/  IMAD R21, R21, UR6, R67 ;  /* 0x0000000615157c24 */ /* 0x001fc8000f8e0243 */
[C---:B--2---:R-:W-:Y:S02]  /*ead0*/  IMAD R39, R21.reuse, UR12, RZ ;  /* 0x0000000c15277c24 */ /* 0x044fe4000f8e02ff */
[C---:B------:R-:W-:Y:S02]  /*eae0*/  IMAD R31, R21.reuse, UR13, RZ ;  /* 0x0000000d151f7c24 */ /* 0x040fe4000f8e02ff */
[----:B-1----:R-:W-:Y:S01]  /*eaf0*/  IMAD R21, R21, UR10, RZ ;  /* 0x0000000a15157c24 */ /* 0x002fe2000f8e02ff */
        /* <DEDUP_REMOVED lines=335> */
.L_x_205:
[----:B------:R-:W-:Y:S01]  /*fff0*/  ISETP.GE.AND P0, PT, R62, UR4, PT ;  /* 0x000000043e007c0c */ /* 0x000fe2000bf06270 */
[----:B0-----:R-:W-:-:S04]  /*10000*/  IMAD.WIDE.U32 R64, R39, 0x8, R12 ;  /* 0x0000000827407825 */ /* 0x001fc800078e000c */
[----:B------:R-:W-:Y:S01]  /*10010*/  IMAD.WIDE.U32 R66, R31, 0x8, R14 ;  /* 0x000000081f427825 */ /* 0x000fe200078e000e */
[----:B------:R0:W-:Y:S03]  /*10020*/  STG.E.64 desc[UR8][R64.64], R8 ;  /* 0x0000000840007986 */ /* 0x0001e6000c101b08 */
[----:B------:R-:W-:Y:S01]  /*10030*/  IMAD.WIDE.U32 R68, R21, 0x8, R22 ;  /* 0x0000000815447825 */ /* 0x000fe200078e0016 */
[----:B------:R0:W-:Y:S04]  /*10040*/  STG.E.64 desc[UR8][R66.64], R6 ;  /* 0x0000000642007986 */ /* 0x0001e8000c101b08 */
[----:B------:R0:W-:Y:S01]  /*10050*/  STG.E.64 desc[UR8][R68.64], R4 ;  /* 0x0000000444007986 */ /* 0x0001e2000c101b08 */
        /* <DEDUP_REMOVED lines=354> */
.L_x_206:
[----:B------:R-:W-:Y:S01]  /*11680*/  ISETP.GE.AND P0, PT, R54, UR4, PT ;  /* 0x0000000436007c0c */ /* 0x000fe2000bf06270 */
[----:B------:R-:W-:-:S04]  /*11690*/  IMAD.WIDE.U32 R8, R9, 0x8, R12 ;  /* 0x0000000809087825 */ /* 0x000fc800078e000c */
[----:B------:R-:W-:Y:S01]  /*116a0*/  IMAD.WIDE.U32 R6, R7, 0x8, R14 ;  /* 0x0000000807067825 */ /* 0x000fe200078e000e */
[----:B------:R0:W-:Y:S03]  /*116b0*/  STG.E.64 desc[UR8][R8.64], R56 ;  /* 0x0000003808007986 */ /* 0x0001e6000c101b08 */
[----:B------:R-:W-:Y:S01]  /*116c0*/  IMAD.WIDE.U32 R4, R5, 0x8, R22 ;  /* 0x0000000805047825 */ /* 0x000fe200078e0016 */
[----:B------:R0:W-:Y:S04]  /*116d0*/  STG.E.64 desc[UR8][R6.64], R58 ;  /* 0x0000003a06007986 */ /* 0x0001e8000c101b08 */
[----:B------:R0:W-:Y:S01]  /*116e0*/  STG.E.64 desc[UR8][R4.64], R60 ;  /* 0x0000003c04007986 */ /* 0x0001e2000c101b08 */
        /* <DEDUP_REMOVED lines=354> */
.L_x_207:
        /* <DEDUP_REMOVED lines=361> */
.L_x_208:
        /* <DEDUP_REMOVED lines=361> */
.L_x_209:
        /* <DEDUP_REMOVED lines=361> */
.L_x_210:
        /* <DEDUP_REMOVED lines=361> */
.L_x_211:
[----:B------:R-:W-:-:S04]  /*18750*/  IMAD.WIDE.U32 R12, R9, 0x8, R12 ;  /* 0x00000008090c7825 */ /* 0x000fc800078e000c */
[----:B------:R-:W-:Y:S01]  /*18760*/  IMAD.WIDE.U32 R14, R7, 0x8, R14 ;  /* 0x00000008070e7825 */ /* 0x000fe200078e000e */
[----:B------:R-:W-:Y:S03]  /*18770*/  STG.E.64 desc[UR8][R12.64], R16 ;  /* 0x000000100c007986 */ /* 0x000fe6000c101b08 */
[----:B------:R-:W-:Y:S01]  /*18780*/  IMAD.WIDE.U32 R22, R5, 0x8, R22 ;  /* 0x0000000805167825 */ /* 0x000fe200078e0016 */
[----:B------:R-:W-:Y:S04]  /*18790*/  STG.E.64 desc[UR8][R14.64], R18 ;  /* 0x000000120e007986 */ /* 0x000fe8000c101b08 */
[----:B------:R-:W-:Y:S01]  /*187a0*/  STG.E.64 desc[UR8][R22.64], R2 ;  /* 0x0000000216007986 */ /* 0x000fe2000c101b08 */
[----:B------:R-:W-:Y:S05]  /*187b0*/  EXIT ;  /* 0x000000000000794d */ /* 0x000fea0003800000 */
        .weak           $__internal_0_$__cuda_sm20_drsqrt_f64_slowpath_v2
        .type           $__internal_0_$__cuda_sm20_drsqrt_f64_slowpath_v2,@function
        .size           $__internal_0_$__cuda_sm20_drsqrt_f64_slowpath_v2,(.L_x_27249 - $__internal_0_$__cuda_sm20_drsqrt_f64_slowpath_v2)
$__internal_0_$__cuda_sm20_drsqrt_f64_slowpath_v2:
[----:B------:R-:W-:Y:S01]  /*187c0*/  MOV R65, R2 ;  /* 0x0000000200417202 */ /* 0x000fe20000000f00 */
[----:B------:R-:W-:Y:S01]  /*187d0*/  BSSY.RECONVERGENT B0, `(.L_x_212) ;  /* 0x000001d000007945 */ /* 0x000fe20003800200 */
[----:B------:R-:W-:-:S04]  /*187e0*/  LOP3.LUT R2, R2, 0x80000000, RZ, 0xc0, !PT ;  /* 0x8000000002027812 */ /* 0x000fc800078ec0ff */
[----:B------:R-:W-:-:S14]  /*187f0*/  DSETP.NEU.AND P0, PT, R64, RZ, PT ;  /* 0x000000ff4000722a */ /* 0x000fdc0003f0d000 */
[----:B------:R-:W-:Y:S05]  /*18800*/  @!P0 BRA `(.L_x_213) ;  /* 0x00000000005c8947 */ /* 0x000fea0003800000 */
[----:B------:R-:W-:-:S14]  /*18810*/  DSETP.GTU.AND P0, PT, |R64|, +INF , PT ;  /* 0x7ff000004000742a */ /* 0x000fdc0003f0c200 */
[----:B------:R-:W-:Y:S05]  /*18820*/  @P0 BRA `(.L_x_214) ;  /* 0x00000000004c0947 */ /* 0x000fea0003800000 */
[----:B------:R-:W-:-:S13]  /*18830*/  ISETP.NE.AND P0, PT, R2, RZ, PT ;  /* 0x000000ff0200720c */ /* 0x000fda0003f05270 */
[----:B------:R-:W-:Y:S02]  /*18840*/  @P0 MOV R2, 0x0 ;  /* 0x0000000000020802 */ /* 0x000fe40000000f00 */
[----:B------:R-:W-:Y:S01]  /*18850*/  @P0 MOV R3, 0xfff80000 ;  /* 0xfff8000000030802 */ /* 0x000fe20000000f00 */
[----:B------:R-:W-:Y:S06]  /*18860*/  @P0 BRA `(.L_x_215) ;  /* 0x00000000004c0947 */ /* 0x000fec0003800000 */
[----:B------:R-:W-:-:S14]  /*18870*/  DSETP.NEU.AND P0, PT, |R64|, +INF , PT ;  /* 0x7ff000004000742a */ /* 0x000fdc0003f0d200 */
[----:B------:R-:W-:Y:S01]  /*18880*/  @!P0 CS2R R2, SRZ ;  /* 0x0000000000028805 */ /* 0x000fe2000001ff00 */
[----:B------:R-:W-:Y:S06]  /*18890*/  @!P0 BRA `(.L_x_215) ;  /* 0x0000000000408947 */ /* 0x000fec0003800000 */
[----:B------:R-:W-:Y:S01]  /*188a0*/  DMUL R64, R64, 1.80143985094819840000e+16 ;  /* 0x4350000040407828 */ /* 0x000fe20000000000 */
[----:B------:R-:W-:-:S05]  /*188b0*/  MOV R2, RZ ;  /* 0x000000ff00027202 */ /* 0x000fca0000000f00 */
[----:B------:R-:W0:Y:S02]  /*188c0*/  MUFU.RSQ64H R3, R65 ;  /* 0x0000004100037308 */ /* 0x000e240000001c00 */
[----:B0-----:R-:W-:-:S08]  /*188d0*/  DMUL R74, R2, R2 ;  /* 0x00000002024a7228 */ /* 0x001fd00000000000 */
[----:B------:R-:W-:Y:S01]  /*188e0*/  DFMA R64, R64, -R74, 1 ;  /* 0x3ff000004040742b */ /* 0x000fe2000000084a */
[----:B------:R-:W-:Y:S02]  /*188f0*/  MOV R74, 0x0 ;  /* 0x00000000004a7802 */ /* 0x000fe40000000f00 */
[----:B------:R-:W-:-:S06]  /*18900*/  MOV R75, 0x3fd80000 ;  /* 0x3fd80000004b7802 */ /* 0x000fcc0000000f00 */
[----:B------:R-:W-:Y:S02]  /*18910*/  DFMA R74, R64, R74, 0.5 ;  /* 0x3fe00000404a742b */ /* 0x000fe4000000004a */
[----:B------:R-:W-:-:S08]  /*18920*/  DMUL R64, R2, R64 ;  /* 0x0000004002407228 */ /* 0x000fd00000000000 */
[----:B------:R-:W-:-:S08]  /*18930*/  DFMA R2, R74, R64, R2 ;  /* 0x000000404a02722b */ /* 0x000fd00000000002 */
[----:B------:R-:W-:Y:S01]  /*18940*/  DMUL R2, R2, 134217728 ;  /* 0x41a0000002027828 */ /* 0x000fe20000000000 */
[----:B------:R-:W-:Y:S10]  /*18950*/  BRA `(.L_x_215) ;  /* 0x0000000000107947 */ /* 0x000ff40003800000 */
.L_x_214:
[----:B------:R-:W-:Y:S01]  /*18960*/  DADD R2, R64, R64 ;  /* 0x0000000040027229 */ /* 0x000fe20000000040 */
[----:B------:R-:W-:Y:S10]  /*18970*/  BRA `(.L_x_215) ;  /* 0x0000000000087947 */ /* 0x000ff40003800000 */
.L_x_213:
[----:B------:R-:W-:Y:S02]  /*18980*/  LOP3.LUT R3, R2, 0x7ff00000, RZ, 0xfc, !PT ;  /* 0x7ff0000002037812 */ /* 0x000fe400078efcff */
[----:B------:R-:W-:-:S07]  /*18990*/  MOV R2, RZ ;  /* 0x000000ff00027202 */ /* 0x000fce0000000f00 */
.L_x_215:
[----:B------:R-:W-:Y:S05]  /*189a0*/  BSYNC.RECONVERGENT B0 ;  /* 0x0000000000007941 */ /* 0x000fea0003800200 */
.L_x_212:
[----:B------:R-:W-:Y:S01]  /*189b0*/  HFMA2 R65, -RZ, RZ, 0, 0 ;  /* 0x00000000ff417431 */ /* 0x000fe200000001ff */
[----:B------:R-:W-:-:S04]  /*189c0*/  MOV R64, R0 ;  /* 0x0000000000407202 */ /* 0x000fc80000000f00 */
[----:B------:R-:W-:Y:S05]  /*189d0*/  RET.REL.NODEC R64 `(_ZN2at6native49_GLOBAL__N__b919a28f_16_Normalization_cu_5c38458745unrolled_elementwise_kernel_for_multi_outputsILi3EZZZNS1_34batch_norm_update_stats_and_invertERKNS_6TensorES5_S5_S5_ddlENKUlvE_clEvENKUlvE_clEvEUlddddE_St5arrayIPcLm7EE16OffsetCalculatorILi4EjLb0EESC_ILi3EjLb0EEEEviT0_T1_T2_T3_) ;  /* 0xfffffe7440887950 */ /* 0x000fea0003c3ffff */
.L_x_216:
        /* <DEDUP_REMOVED lines=10> */
.L_x_27249:


//--------------------- .text._ZN2at6native49_GLOBAL__N__b919a28f_16_Normalization_cu_5c38458745unrolled_elementwise_kernel_for_multi_outputsILi3EZZZNS1_34batch_norm_update_stats_and_invertERKNS_6TensorES5_S5_S5_ddlENKUlvE_clEvENKUlvE_clEvEUlddddE_St5arrayIPcLm7EE23TrivialOffsetCalculatorILi4EjESC_ILi3EjEEEviT0_T1_T2_T3_ --------------------------
	.section	.text._ZN2at6native49_GLOBAL__N__b919a28f_16_Normalization_cu_5c38458745unrolled_elementwise_kernel_for_multi_outputsILi3EZZZNS1_34batch_norm_update_stats_and_invertERKNS_6TensorES5_S5_S5_ddlENKUlvE_clEvENKUlvE_clEvEUlddddE_St5arrayIPcLm7EE23TrivialOffsetCalculatorILi4EjESC_ILi3EjEEEviT0_T1_T2_T3_,"ax",@progbits
	.align	128
.text._ZN2at6native49_GLOBAL__N__b919a28f_16_Normalization_cu_5c38458745unrolled_elementwise_kernel_for_multi_outputsILi3EZZZNS1_34batch_norm_update_stats_and_invertERKNS_6TensorES5_S5_S5_ddlENKUlvE_clEvENKUlvE_clEvEUlddddE_St5arrayIPcLm7EE23TrivialOffsetCalculatorILi4EjESC_ILi3EjEEEviT0_T1_T2_T3_:
        .type           _ZN2at6native49_GLOBAL__N__b919a28f_16_Normalization_cu_5c38458745unrolled_elementwise_kernel_for_multi_outputsILi3EZZZNS1_34batch_norm_update_stats_and_invertERKNS_6TensorES5_S5_S5_ddlENKUlvE_clEvENKUlvE_clEvEUlddddE_St5arrayIPcLm7EE23TrivialOffsetCalculatorILi4EjESC_ILi3EjEEEviT0_T1_T2_T3_,@function
        .size           _ZN2at6native49_GLOBAL__N__b919a28f_16_Normalization_cu_5c38458745unrolled_elementwise_kernel_for_multi_outputsILi3EZZZNS1_34batch_norm_update_stats_and_invertERKNS_6TensorES5_S5_S5_ddlENKUlvE_clEvENKUlvE_clEvEUlddddE_St5arrayIPcLm7EE23TrivialOffsetCalculatorILi4EjESC_ILi3EjEEEviT0_T1_T2_T3_,(.L_x_27251 - _ZN2at6native49_GLOBAL__N__b919a28f_16_Normalization_cu_5c38458745unrolled_elementwise_kernel_for_multi_outputsILi3EZZZNS1_34batch_norm_update_stats_and_invertERKNS_6TensorES5_S5_S5_ddlENKUlvE_clEvENKUlvE_clEvEUlddddE_St5arrayIPcLm7EE23TrivialOffsetCalculatorILi4EjESC_ILi3EjEEEviT0_T1_T2_T3_)
        .other          _ZN2at6native49_GLOBAL__N__b919a28f_16_Normalization_cu_5c38458745unrolled_elementwise_kernel_for_multi_outputsILi3EZZZNS1_34batch_norm_update_stats_and_invertERKNS_6TensorES5_S5_S5_ddlENKUlvE_clEvENKUlvE_clEvEUlddddE_St5arrayIPcLm7EE23TrivialOffsetCalculatorILi4EjESC_ILi3EjEEEviT0_T1_T2_T3_,@"STO_CUDA_ENTRY STV_DEFAULT"
_ZN2at6native49_GLOBAL__N__b919a28f_16_Normalization_cu_5c38458745unrolled_elementwise_kernel_for_multi_outputsILi3EZZZNS1_34batch_norm_update_stats_and_invertERKNS_6TensorES5_S5_S5_ddlENKUlvE_clEvENKUlvE_clEvEUlddddE_St5arrayIPcLm7EE23TrivialOffsetCalculatorILi4EjESC_ILi3EjEEEviT0_T1_T2_T3_:
[----:B------:R-:W-:Y:S01]  /*0000*/  LDC R1, c[0x0][0x37c] ;  /* 0x0000df00ff017b82 */ /* 0x000fe20000000800 */
[----:B------:R-:W0:Y:S07]  /*0010*/  S2R R73, SR_CTAID.X ;  /* 0x0000000000497919 */ /* 0x000e2e0000002500 */
[----:B------:R-:W0:Y:S01]  /*0020*/  LDC R0, c[0x0][0x380] ;  /* 0x0000e000ff007b82 */ /* 0x000e220000000800 */
[----:B------:R-:W1:Y:S01]  /*0030*/  LDCU.64 UR4, c[0x0][0x358] ;  /* 0x00006b00ff0477ac */ /* 0x000e620008000a00 */
[----:B------:R-:W-:Y:S01]  /*0040*/  BSSY.RECONVERGENT B0, `(.L_x_217) ;  /* 0x0000085000007945 */ /* 0x000fe20003800200 */
[----:B------:R-:W2:Y:S01]  /*0050*/  S2R R70, SR_TID.X ;  /* 0x0000000000467919 */ /* 0x000ea20000002100 */
        /* <DEDUP_REMOVED lines=26> */
[----:B------:R-:W-:Y:S01]  /*0200*/  CS2R R50, SRZ ;  /* 0x0000000000327805 */ /* 0x000fe2000001ff00 */
[----:B0-----:R-:W-:Y:S01]  /*0210*/  IMAD R71, R73, -0x400, R0 ;  /* 0xfffffc0049477824 */ /* 0x001fe200078e0200 */
[----:B------:R-:W-:Y:S02]  /*0220*/  CS2R R48, SRZ ;  /* 0x0000000000307805 */ /* 0x000fe4000001ff00 */
[----:B------:R-:W-:Y:S02]  /*0230*/  CS2R R46, SRZ ;  /* 0x00000000002e7805 */ /* 0x000fe4000001ff00 */
[----:B------:R-:W-:Y:S02]  /*0240*/  CS2R R42, SRZ ;  /* 0x00000000002a7805 */ /* 0x000fe4000001ff00 */
[----:B------:R-:W-:-:S02]  /*0250*/  CS2R R4, SRZ ;  /* 0x0000000000047805 */ /* 0x000fc4000001ff00 */
[----:B--2---:R-:W-:Y:S02]  /*0260*/  ISETP.GE.AND P0, PT, R70, R71, PT ;  /* 0x000000474600720c */ /* 0x004fe40003f06270 */
[----:B------:R-:W-:-:S11]  /*0270*/  CS2R R6, SRZ ;  /* 0x0000000000067805 */ /* 0x000fd6000001ff00 */
[----:B-1----:R-:W-:Y:S05]  /*0280*/  @P0 BRA `(.L_x_218) ;  /* 0x0000000400800947 */ /* 0x002fea0003800000 */
[----:B------:R-:W0:Y:S01]  /*0290*/  LDC.64 R38, c[0x0][0x3c0] ;  /* 0x0000f000ff267b82 */ /* 0x000e220000000a00 */
[----:B------:R-:W-:Y:S02]  /*02a0*/  IMAD R41, R73, 0x400, R70 ;  /* 0x0000040049297824 */ /* 0x000fe400078e0246 */
[----:B------:R-:W-:-:S05]  /*02b0*/  VIADD R0, R70, 0x80 ;  /* 0x0000008046007836 */ /* 0x000fca0000000000 */
[----:B------:R-:W1:Y:S01]  /*02c0*/  LDC.64 R32, c[0x0][0x3c8] ;  /* 0x0000f200ff207b82 */ /* 0x000e620000000a00 */
[----:B------:R-:W-:-:S07]  /*02d0*/  ISETP.GE.U32.AND P0, PT, R0, R71, PT ;  /* 0x000000470000720c */ /* 0x000fce0003f06070 */
[----:B------:R-:W2:Y:S08]  /*02e0*/  LDC.64 R34, c[0x0][0x3d0] ;  /* 0x0000f400ff227b82 */ /* 0x000eb00000000a00 */
[----:B------:R-:W3:Y:S01]  /*02f0*/  LDC.64 R36, c[0x0][0x3d8] ;  /* 0x0000f600ff247b82 */ /* 0x000ee20000000a00 */
[----:B0-----:R-:W-:-:S06]  /*0300*/  IMAD.WIDE.U32 R44, R41, 0x8, R38 ;  /* 0x00000008292c7825 */ /* 0x001fcc00078e0026 */
[----:B------:R-:W5:Y:S01]  /*0310*/  LDG.E.64 R44, desc[UR4][R44.64] ;  /* 0x000000042c2c7981 */ /* 0x000f62000c1e1b00 */
[----:B-1----:R-:W-:-:S06]  /*0320*/  IMAD.WIDE.U32 R42, R41, 0x8, R32 ;  /* 0x00000008292a7825 */ /* 0x002fcc00078e0020 */
[----:B------:R-:W5:Y:S01]  /*0330*/  LDG.E.64 R42, desc[UR4][R42.64] ;  /* 0x000000042a2a7981 */ /* 0x000f62000c1e1b00 */
[----:B--2---:R-:W-:-:S06]  /*0340*/  IMAD.WIDE.U32 R4, R41, 0x8, R34 ;  /* 0x0000000829047825 */ /* 0x004fcc00078e0022 */
[----:B------:R-:W5:Y:S01]  /*0350*/  LDG.E.64 R4, desc[UR4][R4.64] ;  /* 0x0000000404047981 */ /* 0x000f62000c1e1b00 */
[----:B---3--:R-:W-:-:S06]  /*0360*/  IMAD.WIDE.U32 R6, R41, 0x8, R36 ;  /* 0x0000000829067825 */ /* 0x008fcc00078e0024 */
[----:B------:R-:W5:Y:S01]  /*0370*/  LDG.E.64 R6, desc[UR4][R6.64] ;  /* 0x0000000406067981 */ /* 0x000f62000c1e1b00 */
[----:B------:R-:W-:Y:S05]  /*0380*/  @P0 BRA `(.L_x_218) ;  /* 0x0000000400400947 */ /* 0x000fea0003800000 */
[----:B------:R-:W-:Y:S01]  /*0390*/  IADD3 R47, PT, PT, R41, 0x80, RZ ;  /* 0x00000080292f7810 */ /* 0x000fe20007ffe0ff */
[----:B------:R-:W-:-:S04]  /*03a0*/  VIADD R0, R70, 0x100 ;  /* 0x0000010046007836 */ /* 0x000fc80000000000 */
[----:B------:R-:W-:Y:S01]  /*03b0*/  IMAD.WIDE.U32 R84, R47, 0x8, R38 ;  /* 0x000000082f547825 */ /* 0x000fe200078e0026 */
[----:B------:R-:W-:-:S03]  /*03c0*/  ISETP.GE.U32.AND P0, PT, R0, R71, PT ;  /* 0x000000470000720c */ /* 0x000fc60003f06070 */
[C---:B------:R-:W-:Y:S02]  /*03d0*/  IMAD.WIDE.U32 R50, R47.reuse, 0x8, R32 ;  /* 0x000000082f327825 */ /* 0x040fe400078e0020 */
[----:B------:R-:W5:Y:S02]  /*03e0*/  LDG.E.64 R84, desc[UR4][R84.64] ;  /* 0x0000000454547981 */ /* 0x000f64000c1e1b00 */
[C---:B------:R-:W-:Y:S02]  /*03f0*/  IMAD.WIDE.U32 R48, R47.reuse, 0x8, R34 ;  /* 0x000000082f307825 */ /* 0x040fe400078e0022 */
[----:B------:R-:W5:Y:S02]  /*0400*/  LDG.E.64 R50, desc[UR4][R50.64] ;  /* 0x0000000432327981 */ /* 0x000f64000c1e1b00 */
[----:B------:R-:W-:Y:S02]  /*0410*/  IMAD.WIDE.U32 R46, R47, 0x8, R36 ;  /* 0x000000082f2e7825 */ /* 0x000fe400078e0024 */
[----:B------:R-:W5:Y:S04]  /*0420*/  LDG.E.64 R48, desc[UR4][R48.64] ;  /* 0x0000000430307981 */ /* 0x000f68000c1e1b00 */
[----:B------:R-:W5:Y:S01]  /*0430*/  LDG.E.64 R46, desc[UR4][R46.64] ;  /* 0x000000042e2e7981 */ /* 0x000f62000c1e1b00 */
[----:B------:R-:W-:Y:S05]  /*0440*/  @P0 BRA `(.L_x_218) ;  /* 0x0000000400100947 */ /* 0x000fea0003800000 */
[----:B------:R-:W-:Y:S02]  /*0450*/  VIADD R3, R41, 0x100 ;  /* 0x0000010029037836 */ /* 0x000fe40000000000 */
[----:B------:R-:W-:Y:S02]  /*0460*/  VIADD R0, R70, 0x180 ;  /* 0x0000018046007836 */ /* 0x000fe40000000000 */
[----:B------:R-:W-:-:S03]  /*0470*/  IMAD.WIDE.U32 R56, R3, 0x8, R38 ;  /* 0x0000000803387825 */ /* 0x000fc600078e0026 */
[----:B------:R-:W-:Y:S01]  /*0480*/  ISETP.GE.U32.AND P0, PT, R0, R71, PT ;  /* 0x000000470000720c */ /* 0x000fe20003f06070 */
        /* <DEDUP_REMOVED lines=44> */
[----:B------:R-:W-:-:S05]  /*0750*/  VIADD R0, R70, 0x380 ;  /* 0x0000038046007836 */ /* 0x000fca0000000000 */
[----:B------:R-:W-:Y:S01]  /*0760*/  ISETP.GE.U32.AND P0, PT, R0, R71, PT ;  /* 0x000000470000720c */ /* 0x000fe20003f06070 */
[----:B------:R-:W-:-:S12]  /*0770*/  VIADD R81, R41, 0x300 ;  /* 0x0000030029517836 */ /* 0x000fd80000000000 */
[----:B------:R-:W-:-:S04]  /*0780*/  @!P0 VIADD R19, R41, 0x380 ;  /* 0x0000038029138836 */ /* 0x000fc80000000000 */
[----:B------:R-:W-:-:S04]  /*0790*/  @!P0 IMAD.WIDE.U32 R16, R19, 0x8, R38 ;  /* 0x0000000813108825 */ /* 0x000fc800078e0026 */
[C---:B------:R-:W-:Y:S01]  /*07a0*/  @!P0 IMAD.WIDE.U32 R74, R19.reuse, 0x8, R32 ;  /* 0x00000008134a8825 */ /* 0x040fe200078e0020 */
[----:B------:R0:W5:Y:S03]  /*07b0*/  @!P0 LDG.E.64 R30, desc[UR4][R16.64] ;  /* 0x00000004101e8981 */ /* 0x000166000c1e1b00 */
[C---:B------:R-:W-:Y:S01]  /*07c0*/  @!P0 IMAD.WIDE.U32 R76, R19.reuse, 0x8, R34 ;  /* 0x00000008134c8825 */ /* 0x040fe200078e0022 */
[----:B------:R1:W5:Y:S03]  /*07d0*/  @!P0 LDG.E.64 R28, desc[UR4][R74.64] ;  /* 0x000000044a1c8981 */ /* 0x000366000c1e1b00 */
[----:B------:R-:W-:Y:S01]  /*07e0*/  @!P0 IMAD.WIDE.U32 R40, R19, 0x8, R36 ;  /* 0x0000000813288825 */ /* 0x000fe200078e0024 */
[----:B------:R1:W5:Y:S03]  /*07f0*/  @!P0 LDG.E.64 R26, desc[UR4][R76.64] ;  /* 0x000000044c1a8981 */ /* 0x000366000c1e1b00 */
[C---:B------:R-:W-:Y:S01]  /*0800*/  IMAD.WIDE.U32 R22, R81.reuse, 0x8, R38 ;  /* 0x0000000851167825 */ /* 0x040fe200078e0026 */
[----:B------:R1:W5:Y:S03]  /*0810*/  @!P0 LDG.E.64 R24, desc[UR4][R40.64] ;  /* 0x0000000428188981 */ /* 0x000366000c1e1b00 */
[----:B------:R-:W-:-:S02]  /*0820*/  IMAD.WIDE.U32 R20, R81, 0x8, R32 ;  /* 0x0000000851147825 */ /* 0x000fc400078e0020 */
[----:B------:R-:W5:Y:S02]  /*0830*/  LDG.E.64 R22, desc[UR4][R22.64] ;  /* 0x0000000416167981 */ /* 0x000f64000c1e1b00 */
[C---:B------:R-:W-:Y:S02]  /*0840*/  IMAD.WIDE.U32 R18, R81.reuse, 0x8, R34 ;  /* 0x0000000851127825 */ /* 0x040fe400078e0022 */
[----:B------:R-:W5:Y:S02]  /*0850*/  LDG.E.64 R20, desc[UR4][R20.64] ;  /* 0x0000000414147981 */ /* 0x000f64000c1e1b00 */
[----:B0-----:R-:W-:Y:S02]  /*0860*/  IMAD.WIDE.U32 R16, R81, 0x8, R36 ;  /* 0x0000000851107825 */ /* 0x001fe400078e0024 */
[----:B------:R-:W5:Y:S04]  /*0870*/  LDG.E.64 R18, desc[UR4][R18.64] ;  /* 0x0000000412127981 */ /* 0x000f68000c1e1b00 */
[----:B-1----:R-:W5:Y:S02]  /*0880*/  LDG.E.64 R16, desc[UR4][R16.64] ;  /* 0x0000000410107981 */ /* 0x002f64000c1e1b00 */
.L_x_218:
[----:B------:R-:W-:Y:S05]  /*0890*/  BSYNC.RECONVERGENT B0 ;  /* 0x0000000000007941 */ /* 0x000fea0003800200 */
.L_x_217:
[----:B------:R-:W0:Y:S01]  /*08a0*/  LDC.64 R40, c[0x0][0x390] ;  /* 0x0000e400ff287b82 */ /* 0x000e220000000a00 */
[----:B------:R-:W-:Y:S01]  /*08b0*/  ISETP.GE.AND P0, PT, R70, R71, PT ;  /* 0x000000474600720c */ /* 0x000fe20003f06270 */
[----:B------:R-:W-:Y:S01]  /*08c0*/  BSSY.RECONVERGENT B1, `(.L_x_219) ;  /* 0x0000022000017945 */ /* 0x000fe20003800200 */
[----:B------:R-:W-:Y:S02]  /*08d0*/  CS2R R34, SRZ ;  /* 0x0000000000227805 */ /* 0x000fe4000001ff00 */
[----:B------:R-:W-:Y:S02]  /*08e0*/  CS2R R36, SRZ ;  /* 0x0000000000247805 */ /* 0x000fe4000001ff00 */
[----:B------:R-:W-:Y:S01]  /*08f0*/  CS2R R38, SRZ ;  /* 0x0000000000267805 */ /* 0x000fe2000001ff00 */
[----:B0-----:R-:W-:-:S06]  /*0900*/  DADD R32, -R40, 1 ;  /* 0x3ff0000028207429 */ /* 0x001fcc0000000100 */
        /* <DEDUP_REMOVED lines=11> */
[----:B------:R-:W-:Y:S01]  /*09c0*/  VIADD R0, R5, 0xfff00000 ;  /* 0xfff0000005007836 */ /* 0x000fe20000000000 */
[----:B------:R-:W-:Y:S01]  /*09d0*/  DFMA R36, R36, R40, R6 ;  /* 0x000000282424722b */ /* 0x000fe20000000006 */
[----:B------:R-:W-:-:S03]  /*09e0*/  IMAD.MOV.U32 R6, RZ, RZ, 0x0 ;  /* 0x00000000ff067424 */ /* 0x000fc600078e00ff */
[----:B------:R-:W-:Y:S01]  /*09f0*/  ISETP.GE.U32.AND P1, PT, R0, 0x7fe00000, PT ;  /* 0x7fe000000000780c */ /* 0x000fe20003f26070 */
[----:B------:R-:W-:Y:S01]  /*0a00*/  IMAD.MOV.U32 R7, RZ, RZ, 0x3fd80000 ;  /* 0x3fd80000ff077424 */ /* 0x000fe200078e00ff */
[----:B0-----:R-:W-:-:S08]  /*0a10*/  DMUL R40, R34, R34 ;  /* 0x0000002222287228 */ /* 0x001fd00000000000 */
[----:B------:R-:W-:-:S08]  /*0a20*/  DFMA R40, R4, -R40, 1 ;  /* 0x3ff000000428742b */ /* 0x000fd00000000828 */
[----:B------:R-:W-:Y:S02]  /*0a30*/  DFMA R6, R40, R6, 0.5 ;  /* 0x3fe000002806742b */ /* 0x000fe40000000006 */
[----:B------:R-:W-:-:S08]  /*0a40*/  DMUL R40, R34, R40 ;  /* 0x0000002822287228 */ /* 0x000fd00000000000 */
[----:B------:R-:W-:Y:S01]  /*0a50*/  DFMA R6, R6, R40, R34 ;  /* 0x000000280606722b */ /* 0x000fe20000000022 */
[----:B------:R-:W-:Y:S10]  /*0a60*/  @!P1 BRA `(.L_x_222) ;  /* 0x0000000000109947 */ /* 0x000ff40003800000 */
[----:B------:R-:W-:Y:S01]  /*0a70*/  MOV R6, R4 ;  /* 0x0000000400067202 */ /* 0x000fe20000000f00 */
[----:B------:R-:W-:Y:S01]  /*0a80*/  IMAD.MOV.U32 R7, RZ, RZ, R5 ;  /* 0x000000ffff077224 */ /* 0x000fe200078e0005 */
[----:B------:R-:W-:-:S07]  /*0a90*/  MOV R72, 0xab0 ;  /* 0x00000ab000487802 */ /* 0x000fce0000000f00 */
[----:B------:R-:W-:Y:S05]  /*0aa0*/  CALL.REL.NOINC `($__internal_1_$__cuda_sm20_drsqrt_f64_slowpath_v2) ;  /* 0x0000001000fc7944 */ /* 0x000fea0003c00000 */
.L_x_222:
[----:B------:R-:W-:Y:S05]  /*0ab0*/  BSYNC.RECONVERGENT B2 ;  /* 0x0000000000027941 */ /* 0x000fea0003800200 */
.L_x_221:
[----:B------:R-:W-:Y:S02]  /*0ac0*/  IMAD.MOV.U32 R34, RZ, RZ, R6 ;  /* 0x000000ffff227224 */ /* 0x000fe400078e0006 */
[----:B------:R-:W-:-:S07]  /*0ad0*/  IMAD.MOV.U32 R35, RZ, RZ, R7 ;  /* 0x000000ffff237224 */ /* 0x000fce00078e0007 */
.L_x_220:
[----:B------:R-:W-:Y:S05]  /*0ae0*/  BSYNC.RECONVERGENT B1 ;  /* 0x0000000000017941 */ /* 0x000fea0003800200 */
.L_x_219:
[----:B-----5:R-:W-:Y:S01]  /*0af0*/  IADD3 R5, PT, PT, R70, 0x80, RZ ;  /* 0x0000008046057810 */ /* 0x020fe20007ffe0ff */
[----:B------:R-:W-:Y:S01]  /*0b00*/  BSSY.RECONVERGENT B1, `(.L_x_223) ;  /* 0x0000020000017945 */ /* 0x000fe20003800200 */
[----:B------:R-:W-:Y:S02]  /*0b10*/  CS2R R40, SRZ ;  /* 0x0000000000287805 */ /* 0x000fe4000001ff00 */
[----:B------:R-:W-:Y:S02]  /*0b20*/  CS2R R42, SRZ ;  /* 0x00000000002a7805 */ /* 0x000fe4000001ff00 */
[----:B------:R-:W-:Y:S02]  /*0b30*/  ISETP.GE.AND P1, PT, R5, R71, PT ;  /* 0x000000470500720c */ /* 0x000fe40003f26270 */
[----:B------:R-:W-:-:S11]  /*0b40*/  CS2R R44, SRZ ;  /* 0x00000000002c7805 */ /* 0x000fd6000001ff00 */
[----:B------:R-:W-:Y:S05]  /*0b50*/  @P1 BRA `(.L_x_224) ;  /* 0x0000000000681947 */ /* 0x000fea0003800000 */
[----:B------:R-:W0:Y:S01]  /*0b60*/  LDCU.128 UR8, c[0x0][0x390] ;  /* 0x00007200ff0877ac */ /* 0x000e220008000c00 */
[C---:B------:R-:W-:Y:S01]  /*0b70*/  DMUL R48, R32.reuse, R48 ;  /* 0x0000003020307228 */ /* 0x040fe20000000000 */
[----:B------:R-:W-:Y:S01]  /*0b80*/  IMAD.MOV.U32 R40, RZ, RZ, RZ ;  /* 0x000000ffff287224 */ /* 0x000fe200078e00ff */
[----:B------:R-:W-:Y:S01]  /*0b90*/  DMUL R46, R32, R46 ;  /* 0x0000002e202e7228 */ /* 0x000fe20000000000 */
[----:B------:R-:W1:Y:S01]  /*0ba0*/  LDCU.64 UR6, c[0x0][0x388] ;  /* 0x00007100ff0677ac */ /* 0x000e620008000a00 */
[----:B------:R-:W-:Y:S01]  /*0bb0*/  BSSY.RECONVERGENT B2, `(.L_x_224) ;  /* 0x0000014000027945 */ /* 0x000fe20003800200 */
[----:B0-----:R-:W-:-:S03]  /*0bc0*/  DADD R6, R50, UR10 ;  /* 0x0000000a32067e29 */ /* 0x001fc60008000000 */
[----:B------:R-:W-:Y:S02]  /*0bd0*/  DFMA R44, R84, UR8, R48 ;  /* 0x00000008542c7c2b */ /* 0x000fe40008000030 */
[----:B-1----:R-:W-:Y:S01]  /*0be0*/  DMUL R42, R50, UR6 ;  /* 0x00000006322a7c28 */ /* 0x002fe20008000000 */
[----:B------:R-:W0:Y:S04]  /*0bf0*/  MUFU.RSQ64H R41, R7 ;  /* 0x0000000700297308 */ /* 0x000e280000001c00 */
[----:B------:R-:W-:-:S03]  /*0c00*/  IADD3 R0, PT, PT, R7, -0x100000, RZ ;  /* 0xfff0000007007810 */ /* 0x000fc60007ffe0ff */
[----:B------:R-:W-:Y:S01]  /*0c10*/  DFMA R42, R42, UR8, R46 ;  /* 0x000000082a2a7c2b */ /* 0x000fe2000800002e */
[----:B------:R-:W-:Y:S01]  /*0c20*/  IMAD.MOV.U32 R46, RZ, RZ, 0x0 ;  /* 0x00000000ff2e7424 */ /* 0x000fe200078e00ff */
        /* <DEDUP_REMOVED lines=8> */
[----:B------:R-:W-:-:S07]  /*0cb0*/  MOV R72, 0xcd0 ;  /* 0x00000cd000487802 */ /* 0x000fce0000000f00 */
[----:B------:R-:W-:Y:S05]  /*0cc0*/  CALL.REL.NOINC `($__internal_1_$__cuda_sm20_drsqrt_f64_slowpath_v2) ;  /* 0x0000001000747944 */ /* 0x000fea0003c00000 */
[----:B------:R-:W-:Y:S02]  /*0cd0*/  IMAD.MOV.U32 R40, RZ, RZ, R6 ;  /* 0x000000ffff287224 */ /* 0x000fe400078e0006 */
[----:B------:R-:W-:-:S07]  /*0ce0*/  IMAD.MOV.U32 R41, RZ, RZ, R7 ;  /* 0x000000ffff297224 */ /* 0x000fce00078e0007 */
.L_x_225:
[----:B------:R-:W-:Y:S05]  /*0cf0*/  BSYNC.RECONVERGENT B2 ;  /* 0x0000000000027941 */ /* 0x000fea0003800200 */
.L_x_224:
[----:B------:R-:W-:Y:S05]  /*0d00*/  BSYNC.RECONVERGENT B1 ;  /* 0x0000000000017941 */ /* 0x000fea0003800200 */
.L_x_223:
[----:B------:R-:W-:Y:S01]  /*0d10*/  VIADD R4, R70, 0x100 ;  /* 0x0000010046047836 */ /* 0x000fe20000000000 */
[----:B------:R-:W-:Y:S01]  /*0d20*/  BSSY.RECONVERGENT B1, `(.L_x_226) ;  /* 0x0000020000017945 */ /* 0x000fe20003800200 */
[----:B------:R-:W-:Y:S02]  /*0d30*/  CS2R R46, SRZ ;  /* 0x00000000002e7805 */ /* 0x000fe4000001ff00 */
[----:B------:R-:W-:Y:S02]  /*0d40*/  CS2R R48, SRZ ;  /* 0x0000000000307805 */ /* 0x000fe4000001ff00 */
[----:B------:R-:W-:Y:S02]  /*0d50*/  CS2R R50, SRZ ;  /* 0x0000000000327805 */ /* 0x000fe4000001ff00 */
[----:B------:R-:W-:-:S13]  /*0d60*/  ISETP.GE.AND P1, PT, R4, R71, PT ;  /* 0x000000470400720c */ /* 0x000fda0003f26270 */
[----:B------:R-:W-:Y:S05]  /*0d70*/  @P1 BRA `(.L_x_227) ;  /* 0x0000000000681947 */ /* 0x000fea0003800000 */
[----:B------:R-:W0:Y:S01]  /*0d80*/  LDCU.128 UR8, c[0x0][0x390] ;  /* 0x00007200ff0877ac */ /* 0x000e220008000c00 */
[C---:B------:R-:W-:Y:S01]  /*0d90*/  DMUL R52, R32.reuse, R52 ;  /* 0x0000003420347228 */ /* 0x040fe20000000000 */
[----:B------:R-:W-:Y:S01]  /*0da0*/  MOV R46, RZ ;  /* 0x000000ff002e7202 */ /* 0x000fe20000000f00 */
[----:B------:R-:W-:Y:S01]  /*0db0*/  IMAD.MOV.U32 R48, RZ, RZ, 0x0 ;  /* 0x00000000ff307424 */ /* 0x000fe200078e00ff */
[----:B------:R-:W1:Y:S01]  /*0dc0*/  LDCU.64 UR6, c[0x0][0x388] ;  /* 0x00007100ff0677ac */ /* 0x000e620008000a00 */
[----:B------:R-:W-:Y:S01]  /*0dd0*/  IMAD.MOV.U32 R49, RZ, RZ, 0x3fd80000 ;  /* 0x3fd80000ff317424 */ /* 0x000fe200078e00ff */
[----:B------:R-:W-:Y:S01]  /*0de0*/  DMUL R2, R32, R2 ;  /* 0x0000000220027228 */ /* 0x000fe20000000000 */
[----:B------:R-:W-:Y:S01]  /*0df0*/  BSSY.RECONVERGENT B2, `(.L_x_227) ;  /* 0x0000012000027945 */ /* 0x000fe20003800200 */
[----:B0-----:R-:W-:Y:S02]  /*0e00*/  DADD R6, R54, UR10 ;  /* 0x0000000a36067e29 */ /* 0x001fe40008000000 */
[----:B------:R-:W-:-:S04]  /*0e10*/  DFMA R50, R56, UR8, R52 ;  /* 0x0000000838327c2b */ /* 0x000fc80008000034 */
[----:B------:R-:W0:Y:S04]  /*0e20*/  MUFU.RSQ64H R47, R7 ;  /* 0x00000007002f7308 */ /* 0x000e280000001c00 */
[----:B------:R-:W-:-:S05]  /*0e30*/  VIADD R0, R7, 0xfff00000 ;  /* 0xfff0000007007836 */ /* 0x000fca0000000000 */
        /* <DEDUP_REMOVED lines=9> */
[----:B------:R-:W-:-:S07]  /*0ed0*/  MOV R72, 0xef0 ;  /* 0x00000ef000487802 */ /* 0x000fce0000000f00 */
[----:B------:R-:W-:Y:S05]  /*0ee0*/  CALL.REL.NOINC `($__internal_1_$__cuda_sm20_drsqrt_f64_slowpath_v2) ;  /* 0x0000000c00ec7944 */ /* 0x000fea0003c00000 */
[----:B------:R-:W-:Y:S01]  /*0ef0*/  MOV R46, R6 ;  /* 0x00000006002e7202 */ /* 0x000fe20000000f00 */
[----:B------:R-:W-:-:S07]  /*0f00*/  IMAD.MOV.U32 R47, RZ, RZ, R7 ;  /* 0x000000ffff2f7224 */ /* 0x000fce00078e0007 */
.L_x_228:
[----:B------:R-:W-:Y:S05]  /*0f10*/  BSYNC.RECONVERGENT B2 ;  /* 0x0000000000027941 */ /* 0x000fea0003800200 */
.L_x_227:
[----:B------:R-:W-:Y:S05]  /*0f20*/  BSYNC.RECONVERGENT B1 ;  /* 0x0000000000017941 */ /* 0x000fea0003800200 */
.L_x_226:
        /* <DEDUP_REMOVED lines=9> */
[----:B------:R-:W-:Y:S01]  /*0fc0*/  IMAD.MOV.U32 R52, RZ, RZ, RZ ;  /* 0x000000ffff347224 */ /* 0x000fe200078e00ff */
[----:B------:R-:W-:Y:S01]  /*0fd0*/  MOV R54, 0x0 ;  /* 0x0000000000367802 */ /* 0x000fe20000000f00 */
        /* <DEDUP_REMOVED lines=19> */
[----:B------:R-:W-:Y:S01]  /*1110*/  IMAD.MOV.U32 R52, RZ, RZ, R6 ;  /* 0x000000ffff347224 */ /* 0x000fe200078e0006 */
[----:B------:R-:W-:-:S07]  /*1120*/  MOV R53, R7 ;  /* 0x0000000700357202 */ /* 0x000fce0000000f00 */
.L_x_231:
[----:B------:R-:W-:Y:S05]  /*1130*/  BSYNC.RECONVERGENT B2 ;  /* 0x0000000000027941 */ /* 0x000fea0003800200 */
.L_x_230:
[----:B------:R-:W-:Y:S05]  /*1140*/  BSYNC.RECONVERGENT B1 ;  /* 0x0000000000017941 */ /* 0x000fea0003800200 */
.L_x_229:
        /* <DEDUP_REMOVED lines=8> */
[----:B------:R-:W-:Y:S01]  /*11d0*/  IMAD.MOV.U32 R62, RZ, RZ, RZ ;  /* 0x000000ffff3e7224 */ /* 0x000fe200078e00ff */
[----:B------:R-:W-:Y:S01]  /*11e0*/  MOV R59, 0x3fd80000 ;  /* 0x3fd80000003b7802 */ /* 0x000fe20000000f00 */
[----:B------:R-:W-:Y:S01]  /*11f0*/  IMAD.MOV.U32 R58, RZ, RZ, 0x0 ;  /* 0x00000000ff3a7424 */ /* 0x000fe200078e00ff */
[----:B------:R-:W1:Y:S01]  /*1200*/  LDCU.64 UR6, c[0x0][0x388] ;  /* 0x00007100ff0677ac */ /* 0x000e620008000a00 */
[C---:B------:R-:W-:Y:S01]  /*1210*/  DMUL R66, R32.reuse, R66 ;  /* 0x0000004220427228 */ /* 0x040fe20000000000 */
[----:B------:R-:W-:Y:S01]  /*1220*/  BSSY.RECONVERGENT B2, `(.L_x_233) ;  /* 0x0000013000027945 */ /* 0x000fe20003800200 */
[----:B------:R-:W-:Y:S02]  /*1230*/  DMUL R64, R32, R64 ;  /* 0x0000004020407228 */ /* 0x000fe40000000000 */
[----:B0-----:R-:W-:-:S06]  /*1240*/  DADD R6, R68, UR10 ;  /* 0x0000000a44067e29 */ /* 0x001fcc0008000000 */
        /* <DEDUP_REMOVED lines=8> */
[----:B-1----:R-:W-:Y:S02]  /*12d0*/  DMUL R60, R68, UR6 ;  /* 0x00000006443c7c28 */ /* 0x002fe40008000000 */
[----:B------:R-:W-:-:S06]  /*12e0*/  DFMA R62, R78, UR8, R66 ;  /* 0x000000084e3e7c2b */ /* 0x000fcc0008000042 */
[----:B------:R-:W-:Y:S01]  /*12f0*/  DFMA R60, R60, UR8, R64 ;  /* 0x000000083c3c7c2b */ /* 0x000fe20008000040 */
[----:B------:R-:W-:Y:S10]  /*1300*/  @!P1 BRA `(.L_x_234) ;  /* 0x0000000000109947 */ /* 0x000ff40003800000 */
[----:B------:R-:W-:-:S07]  /*1310*/  MOV R72, 0x1330 ;  /* 0x0000133000487802 */ /* 0x000fce0000000f00 */
[----:B------:R-:W-:Y:S05]  /*1320*/  CALL.REL.NOINC `($__internal_1_$__cuda_sm20_drsqrt_f64_slowpath_v2) ;  /* 0x0000000800dc7944 */ /* 0x000fea0003c00000 */
[----:B------:R-:W-:Y:S02]  /*1330*/  IMAD.MOV.U32 R58, RZ, RZ, R6 ;  /* 0x000000ffff3a7224 */ /* 0x000fe400078e0006 */
[----:B------:R-:W-:-:S07]  /*1340*/  IMAD.MOV.U32 R59, RZ, RZ, R7 ;  /* 0x000000ffff3b7224 */ /* 0x000fce00078e0007 */
.L_x_234:
[----:B------:R-:W-:Y:S05]  /*1350*/  BSYNC.RECONVERGENT B2 ;  /* 0x0000000000027941 */ /* 0x000fea0003800200 */
.L_x_233:
[----:B------:R-:W-:Y:S05]  /*1360*/  BSYNC.RECONVERGENT B1 ;  /* 0x0000000000017941 */ /* 0x000fea0003800200 */
.L_x_232:
[----:B------:R-:W-:Y:S01]  /*1370*/  IADD3 R0, PT, PT, R70, 0x280, RZ ;  /* 0x0000028046007810 */ /* 0x000fe20007ffe0ff */
[----:B------:R-:W-:Y:S01]  /*1380*/  BSSY.RECONVERGENT B1, `(.L_x_235) ;  /* 0x0000020000017945 */ /* 0x000fe20003800200 */
[----:B------:R-:W-:Y:S02]  /*1390*/  CS2R R64, SRZ ;  /* 0x0000000000407805 */ /* 0x000fe4000001ff00 */
[----:B------:R-:W-:Y:S02]  /*13a0*/  CS2R R66, SRZ ;  /* 0x0000000000427805 */ /* 0x000fe4000001ff00 */
[----:B------:R-:W-:Y:S02]  /*13b0*/  ISETP.GE.AND P1, PT, R0, R71, PT ;  /* 0x000000470000720c */ /* 0x000fe40003f26270 */
[----:B------:R-:W-:-:S11]  /*13c0*/  CS2R R68, SRZ ;  /* 0x0000000000447805 */ /* 0x000fd6000001ff00 */
[----:B------:R-:W-:Y:S05]  /*13d0*/  @P1 BRA `(.L_x_236) ;  /* 0x0000000000681947 */ /* 0x000fea0003800000 */
[----:B------:R-:W0:Y:S01]  /*13e0*/  LDCU.128 UR8, c[0x0][0x390] ;  /* 0x00007200ff0877ac */ /* 0x000e220008000c00 */
[----:B------:R-:W-:Y:S01]  /*13f0*/  IMAD.MOV.U32 R64, RZ, RZ, RZ ;  /* 0x000000ffff407224 */ /* 0x000fe200078e00ff */
[C---:B------:R-:W-:Y:S01]  /*1400*/  DMUL R8, R32.reuse, R8 ;  /* 0x0000000820087228 */ /* 0x040fe20000000000 */
[----:B------:R-:W-:Y:S01]  /*1410*/  BSSY.RECONVERGENT B2, `(.L_x_236) ;  /* 0x0000016000027945 */ /* 0x000fe20003800200 */
[----:B------:R-:W1:Y:S01]  /*1420*/  LDCU.64 UR6, c[0x0][0x388] ;  /* 0x00007100ff0677ac */ /* 0x000e620008000a00 */
[----:B------:R-:W-:Y:S02]  /*1430*/  DMUL R68, R32, R10 ;  /* 0x0000000a20447228 */ /* 0x000fe40000000000 */
[----:B0-----:R-:W-:-:S06]  /*1440*/  DADD R6, R12, UR10 ;  /* 0x0000000a0c067e29 */ /* 0x001fcc0008000000 */
[----:B------:R-:W-:Y:S02]  /*1450*/  DFMA R68, R14, UR8, R68 ;  /* 0x000000080e447c2b */ /* 0x000fe40008000044 */
[----:B-1----:R-:W-:Y:S01]  /*1460*/  DMUL R66, R12, UR6 ;  /* 0x000000060c427c28 */ /* 0x002fe20008000000 */
[----:B------:R-:W0:Y:S07]  /*1470*/  MUFU.RSQ64H R65, R7 ;  /* 0x0000000700417308 */ /* 0x000e2e0000001c00 */
[----:B------:R-:W-:Y:S01]  /*1480*/  DFMA R66, R66, UR8, R8 ;  /* 0x0000000842427c2b */ /* 0x000fe20008000008 */
[----:B------:R-:W-:-:S05]  /*1490*/  VIADD R8, R7, 0xfff00000 ;  /* 0xfff0000007087836 */ /* 0x000fca0000000000 */
[----:B------:R-:W-:Y:S01]  /*14a0*/  ISETP.GE.U32.AND P1, PT, R8, 0x7fe00000, PT ;  /* 0x7fe000000800780c */ /* 0x000fe20003f26070 */
[----:B0-----:R-:W-:-:S08]  /*14b0*/  DMUL R10, R64, R64 ;  /* 0x00000040400a7228 */ /* 0x001fd00000000000 */
[----:B------:R-:W-:Y:S01]  /*14c0*/  DFMA R12, R6, -R10, 1 ;  /* 0x3ff00000060c742b */ /* 0x000fe2000000080a */
[----:B------:R-:W-:Y:S01]  /*14d0*/  IMAD.MOV.U32 R10, RZ, RZ, 0x0 ;  /* 0x00000000ff0a7424 */ /* 0x000fe200078e00ff */
[----:B------:R-:W-:-:S06]  /*14e0*/  MOV R11, 0x3fd80000 ;  /* 0x3fd80000000b7802 */ /* 0x000fcc0000000f00 */
[----:B------:R-:W-:Y:S02]  /*14f0*/  DFMA R10, R12, R10, 0.5 ;  /* 0x3fe000000c0a742b */ /* 0x000fe4000000000a */
[----:B------:R-:W-:-:S08]  /*1500*/  DMUL R12, R64, R12 ;  /* 0x0000000c400c7228 */ /* 0x000fd00000000000 */
[----:B------:R-:W-:Y:S01]  /*1510*/  DFMA R64, R10, R12, R64 ;  /* 0x0000000c0a40722b */ /* 0x000fe20000000040 */
[----:B------:R-:W-:Y:S10]  /*1520*/  @!P1 BRA `(.L_x_237) ;  /* 0x0000000000109947 */ /* 0x000ff40003800000 */
[----:B------:R-:W-:-:S07]  /*1530*/  MOV R72, 0x1550 ;  /* 0x0000155000487802 */ /* 0x000fce0000000f00 */
[----:B------:R-:W-:Y:S05]  /*1540*/  CALL.REL.NOINC `($__internal_1_$__cuda_sm20_drsqrt_f64_slowpath_v2) ;  /* 0x0000000800547944 */ /* 0x000fea0003c00000 */
[----:B------:R-:W-:Y:S01]  /*1550*/  IMAD.MOV.U32 R64, RZ, RZ, R6 ;  /* 0x000000ffff407224 */ /* 0x000fe200078e0006 */
[----:B------:R-:W-:-:S07]  /*1560*/  MOV R65, R7 ;  /* 0x0000000700417202 */ /* 0x000fce0000000f00 */
.L_x_237:
[----:B------:R-:W-:Y:S05]  /*1570*/  BSYNC.RECONVERGENT B2 ;  /* 0x0000000000027941 */ /* 0x000fea0003800200 */
.L_x_236:
[----:B------:R-:W-:Y:S05]  /*1580*/  BSYNC.RECONVERGENT B1 ;  /* 0x0000000000017941 */ /* 0x000fea0003800200 */
.L_x_235:
        /* <DEDUP_REMOVED lines=9> */
[C---:B------:R-:W-:Y:S01]  /*1620*/  DMUL R18, R32.reuse, R18 ;  /* 0x0000001220127228 */ /* 0x040fe20000000000 */
[----:B------:R-:W-:Y:S01]  /*1630*/  BSSY.RECONVERGENT B2, `(.L_x_239) ;  /* 0x0000016000027945 */ /* 0x000fe20003800200 */
[----:B------:R-:W1:Y:S01]  /*1640*/  LDCU.64 UR6, c[0x0][0x388] ;  /* 0x00007100ff0677ac */ /* 0x000e620008000a00 */
[----:B------:R-:W-:Y:S02]  /*1650*/  DMUL R16, R32, R16 ;  /* 0x0000001020107228 */ /* 0x000fe40000000000 */
[----:B0-----:R-:W-:-:S03]  /*1660*/  DADD R6, R20, UR10 ;  /* 0x0000000a14067e29 */ /* 0x001fc60008000000 */
[----:B------:R-:W-:Y:S02]  /*1670*/  DFMA R8, R22, UR8, R18 ;  /* 0x0000000816087c2b */ /* 0x000fe40008000012 */
[----:B-1----:R-:W-:Y:S01]  /*1680*/  DMUL R22, R20, UR6 ;  /* 0x0000000614167c28 */ /* 0x002fe20008000000 */
[----:B------:R-:W-:Y:S01]  /*1690*/  MOV R18, 0x0 ;  /* 0x0000000000127802 */ /* 0x000fe20000000f00 */
[----:B------:R-:W0:Y:S01]  /*16a0*/  MUFU.RSQ64H R13, R7 ;  /* 0x00000007000d7308 */ /* 0x000e220000001c00 */
[----:B------:R-:W-:Y:S02]  /*16b0*/  IMAD.MOV.U32 R19, RZ, RZ, 0x3fd80000 ;  /* 0x3fd80000ff137424 */ /* 0x000fe400078e00ff */
[----:B------:R-:W-:-:S05]  /*16c0*/  VIADD R15, R7, 0xfff00000 ;  /* 0xfff00000070f7836 */ /* 0x000fca0000000000 */
        /* <DEDUP_REMOVED lines=8> */
[----:B------:R-:W-:-:S07]  /*1750*/  MOV R72, 0x1770 ;  /* 0x0000177000487802 */ /* 0x000fce0000000f00 */
[----:B------:R-:W-:Y:S05]  /*1760*/  CALL.REL.NOINC `($__internal_1_$__cuda_sm20_drsqrt_f64_slowpath_v2) ;  /* 0x0000000400cc7944 */ /* 0x000fea0003c00000 */
[----:B------:R-:W-:Y:S01]  /*1770*/  MOV R12, R6 ;  /* 0x00000006000c7202 */ /* 0x000fe20000000f00 */
[----:B------:R-:W-:-:S07]  /*1780*/  IMAD.MOV.U32 R13, RZ, RZ, R7 ;  /* 0x000000ffff0d7224 */ /* 0x000fce00078e0007 */
.L_x_240:
[----:B------:R-:W-:Y:S05]  /*1790*/  BSYNC.RECONVERGENT B2 ;  /* 0x0000000000027941 */ /* 0x000fea0003800200 */
.L_x_239:
[----:B------:R-:W-:Y:S05]  /*17a0*/  BSYNC.RECONVERGENT B1 ;  /* 0x0000000000017941 */ /* 0x000fea0003800200 */
.L_x_238:
        /* <DEDUP_REMOVED lines=8> */
[----:B------:R-:W-:Y:S01]  /*1830*/  MOV R22, RZ ;  /* 0x000000ff00167202 */ /* 0x000fe20000000f00 */
[C---:B------:R-:W-:Y:S01]  /*1840*/  DMUL R20, R32.reuse, R24 ;  /* 0x0000001820147228 */ /* 0x040fe20000000000 */
[----:B------:R-:W-:Y:S01]  /*1850*/  BSSY.RECONVERGENT B2, `(.L_x_243) ;  /* 0x0000016000027945 */ /* 0x000fe20003800200 */
[----:B------:R-:W1:Y:S01]  /*1860*/  LDCU.64 UR6, c[0x0][0x388] ;  /* 0x00007100ff0677ac */ /* 0x000e620008000a00 */
[----:B------:R-:W-:Y:S01]  /*1870*/  IMAD.MOV.U32 R24, RZ, RZ, 0x0 ;  /* 0x00000000ff187424 */ /* 0x000fe200078e00ff */
[----:B------:R-:W-:Y:S01]  /*1880*/  DMUL R26, R32, R26 ;  /* 0x0000001a201a7228 */ /* 0x000fe20000000000 */
[----:B------:R-:W-:Y:S01]  /*1890*/  IMAD.MOV.U32 R25, RZ, RZ, 0x3fd80000 ;  /* 0x3fd80000ff197424 */ /* 0x000fe200078e00ff */
        /* <DEDUP_REMOVED lines=13> */
[----:B------:R-:W-:-:S07]  /*1970*/  MOV R72, 0x1990 ;  /* 0x0000199000487802 */ /* 0x000fce0000000f00 */
[----:B------:R-:W-:Y:S05]  /*1980*/  CALL.REL.NOINC `($__internal_1_$__cuda_sm20_drsqrt_f64_slowpath_v2) ;  /* 0x0000000400447944 */ /* 0x000fea0003c00000 */
[----:B------:R-:W-:Y:S02]  /*1990*/  IMAD.MOV.U32 R22, RZ, RZ, R6 ;  /* 0x000000ffff167224 */ /* 0x000fe400078e0006 */
[----:B------:R-:W-:-:S07]  /*19a0*/  IMAD.MOV.U32 R23, RZ, RZ, R7 ;  /* 0x000000ffff177224 */ /* 0x000fce00078e0007 */
.L_x_244:
[----:B------:R-:W-:Y:S05]  /*19b0*/  BSYNC.RECONVERGENT B2 ;  /* 0x0000000000027941 */ /* 0x000fea0003800200 */
.L_x_243:
[----:B------:R-:W-:Y:S01]  /*19c0*/  MOV R6, R22 ;  /* 0x0000001600067202 */ /* 0x000fe20000000f00 */
[----:B------:R-:W-:-:S07]  /*19d0*/  IMAD.MOV.U32 R7, RZ, RZ, R23 ;  /* 0x000000ffff077224 */ /* 0x000fce00078e0017 */
.L_x_242:
[----:B------:R-:W-:Y:S05]  /*19e0*/  BSYNC.RECONVERGENT B1 ;  /* 0x0000000000017941 */ /* 0x000fea0003800200 */
.L_x_241:
[----:B------:R-:W-:Y:S05]  /*19f0*/  @P0 EXIT ;  /* 0x000000000000094d */ /* 0x000fea0003800000 */
[----:B------:R-:W0:Y:S01]  /*1a00*/  LDC.64 R22, c[0x0][0x3a8] ;  /* 0x0000ea00ff167b82 */ /* 0x000e220000000a00 */
[----:B------:R-:W-:Y:S01]  /*1a10*/  ISETP.GE.AND P0, PT, R5, R71, PT ;  /* 0x000000470500720c */ /* 0x000fe20003f06270 */
[----:B------:R-:W-:-:S06]  /*1a20*/  IMAD R73, R73, 0x400, R70 ;  /* 0x0000040049497824 */ /* 0x000fcc00078e0246 */
        /* <DEDUP_REMOVED lines=9> */
[----:B0-----:R-:W-:Y:S02]  /*1ac0*/  IADD3 R31, PT, PT, R73, 0x80, RZ ;  /* 0x00000080491f7810 */ /* 0x001fe40007ffe0ff */
[----:B------:R-:W-:-:S03]  /*1ad0*/  ISETP.GE.AND P0, PT, R4, R71, PT ;  /* 0x000000470400720c */ /* 0x000fc60003f06270 */
[----:B------:R-:W-:-:S04]  /*1ae0*/  IMAD.WIDE.U32 R4, R31, 0x8, R22 ;  /* 0x000000081f047825 */ /* 0x000fc800078e0016 */
[C---:B------:R-:W-:Y:S01]  /*1af0*/  IMAD.WIDE.U32 R28, R31.reuse, 0x8, R24 ;  /* 0x000000081f1c7825 */ /* 0x040fe200078e0018 */
[----:B------:R0:W-:Y:S03]  /*1b00*/  STG.E.64 desc[UR4][R4.64], R44 ;  /* 0x0000002c04007986 */ /* 0x0001e6000c101b04 */
[----:B------:R-:W-:Y:S01]  /*1b10*/  IMAD.WIDE.U32 R30, R31, 0x8, R26 ;  /* 0x000000081f1e7825 */ /* 0x000fe200078e001a */
[----:B------:R0:W-:Y:S04]  /*1b20*/  STG.E.64 desc[UR4][R28.64], R42 ;  /* 0x0000002a1c007986 */ /* 0x0001e8000c101b04 */
[----:B------:R0:W-:Y:S01]  /*1b30*/  STG.E.64 desc[UR4][R30.64], R40 ;  /* 0x000000281e007986 */ /* 0x0001e2000c101b04 */
[----:B------:R-:W-:Y:S05]  /*1b40*/  @P0 EXIT ;  /* 0x000000000000094d */ /* 0x000fea0003800000 */
[----:B------:R-:W-:Y:S01]  /*1b50*/  ISETP.GE.AND P0, PT, R3, R71, PT ;  /* 0x000000470300720c */ /* 0x000fe20003f06270 */
[----:B0-----:R-:W-:-:S04]  /*1b60*/  VIADD R31, R73, 0x100 ;  /* 0x00000100491f7836 */ /* 0x001fc80000000000 */
        /* <DEDUP_REMOVED lines=26> */
[----:B------:R-:W-:-:S04]  /*1d10*/  VIADD R15, R73, 0x280 ;  /* 0x00000280490f7836 */ /* 0x000fc80000000000 */
[----:B0-----:R-:W-:-:S04]  /*1d20*/  IMAD.WIDE.U32 R2, R15, 0x8, R22 ;  /* 0x000000080f027825 */ /* 0x001fc800078e0016 */
        /* <DEDUP_REMOVED lines=15> */
[----:B------:R-:W-:-:S05]  /*1e20*/  IADD3 R73, PT, PT, R73, 0x380, RZ ;  /* 0x0000038049497810 */ /* 0x000fca0007ffe0ff */
[----:B------:R-:W-:-:S04]  /*1e30*/  IMAD.WIDE.U32 R22, R73, 0x8, R22 ;  /* 0x0000000849167825 */ /* 0x000fc800078e0016 */
[C---:B------:R-:W-:Y:S01]  /*1e40*/  IMAD.WIDE.U32 R24, R73.reuse, 0x8, R24 ;  /* 0x0000000849187825 */ /* 0x040fe200078e0018 */
[----:B------:R-:W-:Y:S03]  /*1e50*/  STG.E.64 desc[UR4][R22.64], R18 ;  /* 0x0000001216007986 */ /* 0x000fe6000c101b04 */
[----:B------:R-:W-:Y:S01]  /*1e60*/  IMAD.WIDE.U32 R26, R73, 0x8, R26 ;  /* 0x00000008491a7825 */ /* 0x000fe200078e001a */
[----:B------:R-:W-:Y:S04]  /*1e70*/  STG.E.64 desc[UR4][R24.64], R20 ;  /* 0x0000001418007986 */ /* 0x000fe8000c101b04 */
[----:B------:R-:W-:Y:S01]  /*1e80*/  STG.E.64 desc[UR4][R26.64], R6 ;  /* 0x000000061a007986 */ /* 0x000fe2000c101b04 */
[----:B------:R-:W-:Y:S05]  /*1e90*/  EXIT ;  /* 0x000000000000794d */ /* 0x000fea0003800000 */
        .weak           $__internal_1_$__cuda_sm20_drsqrt_f64_slowpath_v2
        .type           $__internal_1_$__cuda_sm20_drsqrt_f64_slowpath_v2,@function
        .size           $__internal_1_$__cuda_sm20_drsqrt_f64_slowpath_v2,(.L_x_27251 - $__internal_1_$__cuda_sm20_drsqrt_f64_slowpath_v2)
$__internal_1_$__cuda_sm20_drsqrt_f64_slowpath_v2:
[----:B------:R-:W-:Y:S01]  /*1ea0*/  DSETP.NEU.AND P1, PT, R6, RZ, PT ;  /* 0x000000ff0600722a */ /* 0x000fe20003f2d000 */
[----:B------:R-:W-:Y:S01]  /*1eb0*/  BSSY.RECONVERGENT B0, `(.L_x_245) ;  /* 0x000001c000007945 */ /* 0x000fe20003800200 */
[----:B------:R-:W-:-:S12]  /*1ec0*/  LOP3.LUT R74, R7, 0x80000000, RZ, 0xc0, !PT ;  /* 0x80000000074a7812 */ /* 0x000fd800078ec0ff */
[----:B------:R-:W-:Y:S05]  /*1ed0*/  @!P1 BRA `(.L_x_246) ;  /* 0x00000000005c9947 */ /* 0x000fea0003800000 */
[----:B------:R-:W-:-:S14]  /*1ee0*/  DSETP.GTU.AND P1, PT, |R6|, +INF , PT ;  /* 0x7ff000000600742a */ /* 0x000fdc0003f2c200 */
[----:B------:R-:W-:Y:S05]  /*1ef0*/  @P1 BRA `(.L_x_247) ;  /* 0x00000000004c1947 */ /* 0x000fea0003800000 */
[----:B------:R-:W-:-:S13]  /*1f00*/  ISETP.NE.AND P1, PT, R74, RZ, PT ;  /* 0x000000ff4a00720c */ /* 0x000fda0003f25270 */
[----:B------:R-:W-:Y:S02]  /*1f10*/  @P1 IMAD.MOV.U32 R74, RZ, RZ, 0x0 ;  /* 0x00000000ff4a1424 */ /* 0x000fe400078e00ff */
[----:B------:R-:W-:Y:S01]  /*1f20*/  @P1 IMAD.MOV.U32 R75, RZ, RZ, -0x80000 ;  /* 0xfff80000ff4b1424 */ /* 0x000fe200078e00ff */
[----:B------:R-:W-:Y:S06]  /*1f30*/  @P1 BRA `(.L_x_248) ;  /* 0x00000000004c1947 */ /* 0x000fec0003800000 */
[----:B------:R-:W-:-:S14]  /*1f40*/  DSETP.NEU.AND P1, PT, |R6|, +INF , PT ;  /* 0x7ff000000600742a */ /* 0x000fdc0003f2d200 */
[----:B------:R-:W-:Y:S01]  /*1f50*/  @!P1 CS2R R74, SRZ ;  /* 0x00000000004a9805 */ /* 0x000fe2000001ff00 */
[----:B------:R-:W-:Y:S06]  /*1f60*/  @!P1 BRA `(.L_x_248) ;  /* 0x0000000000409947 */ /* 0x000fec0003800000 */
[----:B------:R-:W-:Y:S01]  /*1f70*/  DMUL R80, R6, 1.80143985094819840000e+16 ;  /* 0x4350000006507828 */ /* 0x000fe20000000000 */
[----:B------:R-:W-:Y:S01]  /*1f80*/  MOV R76, RZ ;  /* 0x000000ff004c7202 */ /* 0x000fe20000000f00 */
[----:B------:R-:W-:Y:S02]  /*1f90*/  IMAD.MOV.U32 R6, RZ, RZ, 0x0 ;  /* 0x00000000ff067424 */ /* 0x000fe400078e00ff */
[----:B------:R-:W-:Y:S02]  /*1fa0*/  IMAD.MOV.U32 R7, RZ, RZ, 0x3fd80000 ;  /* 0x3fd80000ff077424 */ /* 0x000fe400078e00ff */
[----:B------:R-:W0:Y:S02]  /*1fb0*/  MUFU.RSQ64H R77, R81 ;  /* 0x00000051004d7308 */ /* 0x000e240000001c00 */
[----:B0-----:R-:W-:-:S08]  /*1fc0*/  DMUL R74, R76, R76 ;  /* 0x0000004c4c4a7228 */ /* 0x001fd00000000000 */
[----:B------:R-:W-:-:S08]  /*1fd0*/  DFMA R74, R80, -R74, 1 ;  /* 0x3ff00000504a742b */ /* 0x000fd0000000084a */
[----:B------:R-:W-:Y:S02]  /*1fe0*/  DFMA R6, R74, R6, 0.5 ;  /* 0x3fe000004a06742b */ /* 0x000fe40000000006 */
[----:B------:R-:W-:-:S08]  /*1ff0*/  DMUL R74, R76, R74 ;  /* 0x0000004a4c4a7228 */ /* 0x000fd00000000000 */
[----:B------:R-:W-:-:S08]  /*2000*/  DFMA R74, R6, R74, R76 ;  /* 0x0000004a064a722b */ /* 0x000fd0000000004c */
[----:B------:R-:W-:Y:S01]  /*2010*/  DMUL R74, R74, 134217728 ;  /* 0x41a000004a4a7828 */ /* 0x000fe20000000000 */
[----:B------:R-:W-:Y:S10]  /*2020*/  BRA `(.L_x_248) ;  /* 0x0000000000107947 */ /* 0x000ff40003800000 */
.L_x_247:
[----:B------:R-:W-:Y:S01]  /*2030*/  DADD R74, R6, R6 ;  /* 0x00000000064a7229 */ /* 0x000fe20000000006 */
[----:B------:R-:W-:Y:S10]  /*2040*/  BRA `(.L_x_248) ;  /* 0x0000000000087947 */ /* 0x000ff40003800000 */
.L_x_246:
[----:B------:R-:W-:Y:S02]  /*2050*/  LOP3.LUT R75, R74, 0x7ff00000, RZ, 0xfc, !PT ;  /* 0x7ff000004a4b7812 */ /* 0x000fe400078efcff */
[----:B------:R-:W-:-:S07]  /*2060*/  MOV R74, RZ ;  /* 0x000000ff004a7202 */ /* 0x000fce0000000f00 */
.L_x_248:
[----:B------:R-:W-:Y:S05]  /*2070*/  BSYNC.RECONVERGENT B0 ;  /* 0x0000000000007941 */ /* 0x000fea0003800200 */
.L_x_245:
[----:B------:R-:W-:Y:S01]  /*2080*/  IMAD.MOV.U32 R6, RZ, RZ, R74 ;  /* 0x000000ffff067224 */ /* 0x000fe200078e004a */
[----:B------:R-:W-:Y:S01]  /*2090*/  MOV R74, R72 ;  /* 0x00000048004a7202 */ /* 0x000fe20000000f00 */
[----:B------:R-:W-:Y:S02]  /*20a0*/  IMAD.MOV.U32 R7, RZ, RZ, R75 ;  /* 0x000000ffff077224 */ /* 0x000fe400078e004b */
[----:B------:R-:W-:-:S04]  /*20b0*/  IMAD.MOV.U32 R75, RZ, RZ, 0x0 ;  /* 0x00000000ff4b7424 */ /* 0x000fc800078e00ff */
[----:B------:R-:W-:Y:S05]  /*20c0*/  RET.REL.NODEC R74 `(_ZN2at6native49_GLOBAL__N__b919a28f_16_Normalization_cu_5c38458745unrolled_elementwise_kernel_for_multi_outputsILi3EZZZNS1_34batch_norm_update_stats_and_invertERKNS_6TensorES5_S5_S5_ddlENKUlvE_clEvENKUlvE_clEvEUlddddE_St5arrayIPcLm7EE23TrivialOffsetCalculatorILi4EjESC_ILi3EjEEEviT0_T1_T2_T3_) ;  /* 0xffffffdc4acc7950 */ /* 0x000fea0003c3ffff */
.L_x_249:
        /* <DEDUP_REMOVED lines=11> */
.L_x_27251:


//--------------------- .text._ZN2at6native49_GLOBAL__N__b919a28f_16_Normalization_cu_5c38458745unrolled_elementwise_kernel_for_multi_outputsILi2EZZZNS1_23batch_norm_update_statsERKNS_6TensorES5_S5_S5_dlENKUlvE_clEvENKUlvE2_clEvEUlffN3c108BFloat16ES9_E_St5arrayIPcLm6EE16OffsetCalculatorILi4EjLb0EESE_ILi2EjLb0EEEEviT0_T1_T2_T3_ --------------------------
	.section	.text._ZN2at6native49_GLOBAL__N__b919a28f_16_Normalization_cu_5c38458745unrolled_elementwise_kernel_for_multi_outputsILi2EZZZNS1_23batch_norm_update_statsERKNS_6TensorES5_S5_S5_dlENKUlvE_clEvENKUlvE2_clEvEUlffN3c108BFloat16ES9_E_St5arrayIPcLm6EE16OffsetCalculatorILi4EjLb0EESE_ILi2EjLb0EEEEviT0_T1_T2_T3_,"ax",@progbits
	.align	128
.text._ZN2at6native49_GLOBAL__N__b919a28f_16_Normalization_cu_5c38458745unrolled_elementwise_kernel_for_multi_outputsILi2EZZZNS1_23batch_norm_update_statsERKNS_6TensorES5_S5_S5_dlENKUlvE_clEvENKUlvE2_clEvEUlffN3c108BFloat16ES9_E_St5arrayIPcLm6EE16OffsetCalculatorILi4EjLb0EESE_ILi2EjLb0EEEEviT0_T1_T2_T3_:
        .type           _ZN2at6native49_GLOBAL__N__b919a28f_16_Normalization_cu_5c38458745unrolled_elementwise_kernel_for_multi_outputsILi2EZZZNS1_23batch_norm_update_statsERKNS_6TensorES5_S5_S5_dlENKUlvE_clEvENKUlvE2_clEvEUlffN3c108BFloat16ES9_E_St5arrayIPcLm6EE16OffsetCalculatorILi4EjLb0EESE_ILi2EjLb0EEEEviT0_T1_T2_T3_,@function
        .size           _ZN2at6native49_GLOBAL__N__b919a28f_16_Normalization_cu_5c38458745unrolled_elementwise_kernel_for_multi_outputsILi2EZZZNS1_23batch_norm_update_statsERKNS_6TensorES5_S5_S5_dlENKUlvE_clEvENKUlvE2_clEvEUlffN3c108BFloat16ES9_E_St5arrayIPcLm6EE16OffsetCalculatorILi4EjLb0EESE_ILi2EjLb0EEEEviT0_T1_T2_T3_,(.L_x_27253 - _ZN2at6native49_GLOBAL__N__b919a28f_16_Normalization_cu_5c38458745unrolled_elementwise_kernel_for_multi_outputsILi2EZZZNS1_23batch_norm_update_statsERKNS_6TensorES5_S5_S5_dlENKUlvE_clEvENKUlvE2_clEvEUlffN3c108BFloat16ES9_E_St5arrayIPcLm6EE16OffsetCalculatorILi4EjLb0EESE_ILi2EjLb0EEEEviT0_T1_T2_T3_)
        .other          _ZN2at6native49_GLOBAL__N__b919a28f_16_Normalization_cu_5c38458745unrolled_elementwise_kernel_for_multi_outputsILi2EZZZNS1_23batch_norm_update_statsERKNS_6TensorES5_S5_S5_dlENKUlvE_clEvENKUlvE2_clEvEUlffN3c108BFloat16ES9_E_St5arrayIPcLm6EE16OffsetCalculatorILi4EjLb0EESE_ILi2EjLb0EEEEviT0_T1_T2_T3_,@"STO_CUDA_ENTRY STV_DEFAULT"
_ZN2at6native49_GLOBAL__N__b919a28f_16_Normalization_cu_5c38458745unrolled_elementwise_kernel_for_multi_outputsILi2EZZZNS1_23batch_norm_update_statsERKNS_6TensorES5_S5_S5_dlENKUlvE_clEvENKUlvE2_clEvEUlffN3c108BFloat16ES9_E_St5arrayIPcLm6EE16OffsetCalculatorILi4EjLb0EESE_ILi2EjLb0EEEEviT0_T1_T2_T3_:
        /* <DEDUP_REMOVED lines=417> */
.L_x_252:
        /* <DEDUP_REMOVED lines=394> */
.L_x_253:
        /* <DEDUP_REMOVED lines=390> */
.L_x_254:
        /* <DEDUP_REMOVED lines=390> */
.L_x_255:
        /* <DEDUP_REMOVED lines=390> */
.L_x_256:
        /* <DEDUP_REMOVED lines=390> */
.L_x_257:
        /* <DEDUP_REMOVED lines=390> */
.L_x_258:
        /* <DEDUP_REMOVED lines=389> */
.L_x_259:
        /* <DEDUP_REMOVED lines=8> */
.L_x_251:
[----:B------:R-:W-:Y:S05]  /*c560*/  BSYNC.RECONVERGENT B0 ;  /* 0x0000000000007941 */ /* 0x000fea0003800200 */
.L_x_250:
[----:B------:R-:W1:Y:S01]  /*c570*/  LDC R26, c[0x0][0x38c] ;  /* 0x0000e300ff1a7b82 */ /* 0x000e620000000800 */
[C---:B------:R-:W-:Y:S01]  /*c580*/  ISETP.GE.AND P6, PT, R0.reuse, UR5, PT ;  /* 0x0000000500007c0c */ /* 0x040fe2000bfc6270 */
[----:B------:R-:W-:Y:S01]  /*c590*/  BSSY.RECONVERGENT B0, `(.L_x_260) ;  /* 0x000001b000007945 */ /* 0x000fe20003800200 */
[C---:B------:R-:W-:Y:S02]  /*c5a0*/  IADD3 R24, PT, PT, R0.reuse, 0x80, RZ ;  /* 0x0000008000187810 */ /* 0x040fe40007ffe0ff */
[----:B------:R-:W-:Y:S02]  /*c5b0*/  IADD3 R25, PT, PT, R0, 0x100, RZ ;  /* 0x0000010000197810 */ /* 0x000fe40007ffe0ff */
[----:B------:R-:W-:Y:S02]  /*c5c0*/  ISETP.GE.AND P5, PT, R24, UR5, PT ;  /* 0x0000000518007c0c */ /* 0x000fe4000bfa6270 */
[----:B------:R-:W-:Y:S02]  /*c5d0*/  IADD3 R24, PT, PT, R0, 0x180, RZ ;  /* 0x0000018000187810 */ /* 0x000fe40007ffe0ff */
[----:B------:R-:W-:-:S02]  /*c5e0*/  ISETP.GE.AND P3, PT, R25, UR5, PT ;  /* 0x0000000519007c0c */ /* 0x000fc4000bf66270 */
[C---:B------:R-:W-:Y:S02]  /*c5f0*/  IADD3 R25, PT, PT, R0.reuse, 0x200, RZ ;  /* 0x0000020000197810 */ /* 0x040fe40007ffe0ff */
[----:B------:R-:W-:Y:S02]  /*c600*/  IADD3 R27, PT, PT, R0, 0x280, RZ ;  /* 0x00000280001b7810 */ /* 0x000fe40007ffe0ff */
[----:B------:R-:W-:Y:S02]  /*c610*/  ISETP.GE.AND P2, PT, R24, UR5, PT ;  /* 0x0000000518007c0c */ /* 0x000fe4000bf46270 */
[----:B------:R-:W-:Y:S02]  /*c620*/  IADD3 R24, PT, PT, R0, 0x300, RZ ;  /* 0x0000030000187810 */ /* 0x000fe40007ffe0ff */
[----:B------:R-:W-:Y:S02]  /*c630*/  ISETP.GE.AND P1, PT, R25, UR5, PT ;  /* 0x0000000519007c0c */ /* 0x000fe4000bf26270 */
[----:B------:R-:W-:Y:S01]  /*c640*/  ISETP.GE.AND P0, PT, R27, UR5, PT ;  /* 0x000000051b007c0c */ /* 0x000fe2000bf06270 */
[----:B-1----:R-:W-:Y:S01]  /*c650*/  FADD.FTZ R27, -R26, 1 ;  /* 0x3f8000001a1b7421 */ /* 0x002fe20000010100 */
[----:B------:R-:W-:-:S02]  /*c660*/  P2R R28, PR, RZ, 0x20 ;  /* 0x00000020ff1c7803 */ /* 0x000fc40000000000 */
[----:B------:R-:W-:Y:S02]  /*c670*/  ISETP.GE.AND P4, PT, R24, UR5, PT ;  /* 0x0000000518007c0c */ /* 0x000fe4000bf86270 */
[----:B------:R-:W-:Y:S02]  /*c680*/  PRMT R25, RZ, 0x5410, RZ ;  /* 0x00005410ff197816 */ /* 0x000fe400000000ff */
[----:B------:R-:W-:Y:S01]  /*c690*/  P2R R29, PR, RZ, 0x40 ;  /* 0x00000040ff1d7803 */ /* 0x000fe20000000000 */
[----:B------:R-:W-:Y:S08]  /*c6a0*/  @P6 BRA `(.L_x_261) ;  /* 0x0000000000246947 */ /* 0x000ff00003800000 */
[----:B------:R-:W1:Y:S01]  /*c6b0*/  LDCU UR6, c[0x0][0x388] ;  /* 0x00007100ff0677ac */ /* 0x000e620008000800 */
[----:B-----5:R-:W-:Y:S02]  /*c6c0*/  SHF.L.U32 R38, R38, 0x10, RZ ;  /* 0x0000001026267819 */ /* 0x020fe400000006ff */
[----:B------:R-:W-:-:S03]  /*c6d0*/  SHF.L.U32 R24, R39, 0x10, RZ ;  /* 0x0000001027187819 */ /* 0x000fc600000006ff */
[C---:B------:R-:W-:Y:S02]  /*c6e0*/  FMUL.FTZ R25, R27.reuse, R38 ;  /* 0x000000261b197220 */ /* 0x040fe40000410000 */
[----:B------:R-:W-:Y:S02]  /*c6f0*/  FMUL.FTZ R24, R27, R24 ;  /* 0x000000181b187220 */ /* 0x000fe40000410000 */
[----:B------:R-:W-:Y:S01]  /*c700*/  FFMA.FTZ R25, R36, R26, R25 ;  /* 0x0000001a24197223 */ /* 0x000fe20000010019 */
[----:B-1----:R-:W-:-:S04]  /*c710*/  FMUL.FTZ R37, R37, UR6 ;  /* 0x0000000625257c20 */ /* 0x002fc80008410000 */
[----:B------:R-:W-:-:S05]  /*c720*/  FFMA.FTZ R24, R37, R26, R24 ;  /* 0x0000001a25187223 */ /* 0x000fca0000010018 */
[----:B------:R-:W-:-:S07]  /*c730*/  F2FP.BF16.F32.PACK_AB R25, R24, R25 ;  /* 0x000000191819723e */ /* 0x000fce00000010ff */
.L_x_261:
[----:B------:R-:W-:Y:S05]  /*c740*/  BSYNC.RECONVERGENT B0 ;  /* 0x0000000000007941 */ /* 0x000fea0003800200 */
.L_x_260:
[----:B------:R-:W-:Y:S01]  /*c750*/  BSSY.RECONVERGENT B0, `(.L_x_262) ;  /* 0x000000c000007945 */ /* 0x000fe20003800200 */
[----:B------:R-:W-:-:S03]  /*c760*/  PRMT R24, RZ, 0x5410, RZ ;  /* 0x00005410ff187816 */ /* 0x000fc600000000ff */
[----:B------:R-:W-:Y:S05]  /*c770*/  @P5 BRA `(.L_x_263) ;  /* 0x0000000000245947 */ /* 0x000fea0003800000 */
        /* <DEDUP_REMOVED lines=9> */
.L_x_263:
[----:B------:R-:W-:Y:S05]  /*c810*/  BSYNC.RECONVERGENT B0 ;  /* 0x0000000000007941 */ /* 0x000fea0003800200 */
.L_x_262:
[----:B------:R-:W-:Y:S01]  /*c820*/  BSSY.RECONVERGENT B0, `(.L_x_264) ;  /* 0x000000c000007945 */ /* 0x000fe20003800200 */
[----:B-----5:R-:W-:-:S03]  /*c830*/  PRMT R10, RZ, 0x5410, RZ ;  /* 0x00005410ff0a7816 */ /* 0x020fc600000000ff */
[----:B------:R-:W-:Y:S05]  /*c840*/  @P3 BRA `(.L_x_265) ;  /* 0x0000000000243947 */ /* 0x000fea0003800000 */
[----:B------:R-:W1:Y:S01]  /*c850*/  LDCU UR6, c[0x0][0x388] ;  /* 0x00007100ff0677ac */ /* 0x000e620008000800 */
[----:B------:R-:W-:Y:S02]  /*c860*/  SHF.L.U32 R10, R15, 0x10, RZ ;  /* 0x000000100f0a7819 */ /* 0x000fe400000006ff */
[----:B------:R-:W-:-:S03]  /*c870*/  SHF.L.U32 R14, R14, 0x10, RZ ;  /* 0x000000100e0e7819 */ /* 0x000fc600000006ff */
[C---:B------:R-:W-:Y:S02]  /*c880*/  FMUL.FTZ R10, R27.reuse, R10 ;  /* 0x0000000a1b0a7220 */ /* 0x040fe40000410000 */
[----:B------:R-:W-:Y:S02]  /*c890*/  FMUL.FTZ R14, R27, R14 ;  /* 0x0000000e1b0e7220 */ /* 0x000fe40000410000 */
[----:B------:R-:W-:Y:S01]  /*c8a0*/  FFMA.FTZ R10, R17, R26, R10 ;  /* 0x0000001a110a7223 */ /* 0x000fe2000001000a */
[----:B-1----:R-:W-:-:S04]  /*c8b0*/  FMUL.FTZ R11, R16, UR6 ;  /* 0x00000006100b7c20 */ /* 0x002fc80008410000 */
[----:B------:R-:W-:-:S05]  /*c8c0*/  FFMA.FTZ R11, R11, R26, R14 ;  /* 0x0000001a0b0b7223 */ /* 0x000fca000001000e */
[----:B------:R-:W-:-:S07]  /*c8d0*/  F2FP.BF16.F32.PACK_AB R10, R11, R10 ;  /* 0x0000000a0b0a723e */ /* 0x000fce00000010ff */
.L_x_265:
[----:B------:R-:W-:Y:S05]  /*c8e0*/  BSYNC.RECONVERGENT B0 ;  /* 0x0000000000007941 */ /* 0x000fea0003800200 */
.L_x_264:
[----:B------:R-:W-:Y:S01]  /*c8f0*/  BSSY.RECONVERGENT B0, `(.L_x_266) ;  /* 0x000000c000007945 */ /* 0x000fe20003800200 */
[----:B------:R-:W-:-:S03]  /*c900*/  PRMT R11, RZ, 0x5410, RZ ;  /* 0x00005410ff0b7816 */ /* 0x000fc600000000ff */
        /* <DEDUP_REMOVED lines=10> */
.L_x_267:
[----:B------:R-:W-:Y:S05]  /*c9b0*/  BSYNC.RECONVERGENT B0 ;  /* 0x0000000000007941 */ /* 0x000fea0003800200 */
.L_x_266:
        /* <DEDUP_REMOVED lines=12> */
.L_x_269:
[----:B------:R-:W-:Y:S05]  /*ca80*/  BSYNC.RECONVERGENT B0 ;  /* 0x0000000000007941 */ /* 0x000fea0003800200 */
.L_x_268:
[----:B------:R-:W-:Y:S01]  /*ca90*/  BSSY.RECONVERGENT B0, `(.L_x_270) ;  /* 0x000000d000007945 */ /* 0x000fe20003800200 */
[----:B------:R-:W-:Y:S02]  /*caa0*/  IADD3 R16, PT, PT, R0, 0x380, RZ ;  /* 0x0000038000107810 */ /* 0x000fe40007ffe0ff */
[----:B------:R-:W-:Y:S01]  /*cab0*/  PRMT R13, RZ, 0x5410, RZ ;  /* 0x00005410ff0d7816 */ /* 0x000fe200000000ff */
[----:B------:R-:W-:Y:S06]  /*cac0*/  @P0 BRA `(.L_x_271) ;  /* 0x0000000000240947 */ /* 0x000fec0003800000 */
        /* <DEDUP_REMOVED lines=9> */
.L_x_271:
[----:B------:R-:W-:Y:S05]  /*cb60*/  BSYNC.RECONVERGENT B0 ;  /* 0x0000000000007941 */ /* 0x000fea0003800200 */
.L_x_270:
[----:B------:R-:W-:Y:S01]  /*cb70*/  BSSY.RECONVERGENT B0, `(.L_x_272) ;  /* 0x000000d000007945 */ /* 0x000fe20003800200 */
[----:B------:R-:W-:Y:S02]  /*cb80*/  PRMT R15, RZ, 0x5410, RZ ;  /* 0x00005410ff0f7816 */ /* 0x000fe400000000ff */
[----:B------:R-:W-:Y:S01]  /*cb90*/  PRMT R14, RZ, 0x7610, R14 ;  /* 0x00007610ff0e7816 */ /* 0x000fe2000000000e */
        /* <DEDUP_REMOVED lines=10> */
.L_x_273:
[----:B------:R-:W-:Y:S05]  /*cc40*/  BSYNC.RECONVERGENT B0 ;  /* 0x0000000000007941 */ /* 0x000fea0003800200 */
.L_x_272:
[----:B------:R-:W-:Y:S01]  /*cc50*/  ISETP.GE.AND P5, PT, R16, UR5, PT ;  /* 0x0000000510007c0c */ /* 0x000fe2000bfa6270 */
[----:B------:R-:W-:Y:S01]  /*cc60*/  BSSY.RECONVERGENT B0, `(.L_x_274) ;  /* 0x000000c000007945 */ /* 0x000fe20003800200 */
[----:B------:R-:W-:-:S11]  /*cc70*/  PRMT R14, R14, 0x5410, RZ ;  /* 0x000054100e0e7816 */ /* 0x000fd600000000ff */
        /* <DEDUP_REMOVED lines=10> */
.L_x_275:
[----:B------:R-:W-:Y:S05]  /*cd20*/  BSYNC.RECONVERGENT B0 ;  /* 0x0000000000007941 */ /* 0x000fea0003800200 */
.L_x_274:
[----:B------:R-:W-:-:S13]  /*cd30*/  ISETP.NE.AND P6, PT, R29, RZ, PT ;  /* 0x000000ff1d00720c */ /* 0x000fda0003fc5270 */
[----:B------:R-:W-:Y:S05]  /*cd40*/  @P6 EXIT ;  /* 0x000000000000694d */ /* 0x000fea0003800000 */
[----:B------:R-:W1:Y:S01]  /*cd50*/  LDCU UR10, c[0x0][0x688] ;  /* 0x0000d100ff0a77ac */ /* 0x000e620008000800 */
[----:B------:R-:W-:Y:S01]  /*cd60*/  HFMA2 R17, -RZ, RZ, 0, 0 ;  /* 0x00000000ff117431 */ /* 0x000fe200000001ff */
[----:B------:R-:W-:Y:S01]  /*cd70*/  MOV R9, RZ ;  /* 0x000000ff00097202 */ /* 0x000fe20000000f00 */
[----:B------:R-:W-:-:S06]  /*cd80*/  USHF.L.U32 UR6, UR4, 0xa, URZ ;  /* 0x0000000a04067899 */ /* 0x000fcc00080006ff */
[----:B------:R-:W-:Y:S01]  /*cd90*/  LOP3.LUT R7, R0, UR6, RZ, 0xfc, !PT ;  /* 0x0000000600077c12 */ /* 0x000fe2000f8efcff */
[----:B-1----:R-:W-:-:S04]  /*cda0*/  UIADD3 UR7, UPT, UPT, UR10, -0x1, URZ ;  /* 0xffffffff0a077890 */ /* 0x002fc8000fffe0ff */
[----:B------:R-:W-:-:S04]  /*cdb0*/  UISETP.LT.U32.AND UP0, UPT, UR7, 0x18, UPT ;  /* 0x000000180700788c */ /* 0x000fc8000bf01070 */
[----:B------:R-:W-:Y:S02]  /*cdc0*/  USEL UR5, UR7, 0x18, UP0 ;  /* 0x0000001807057887 */ /* 0x000fe40008000000 */
[----:B------:R-:W-:Y:S02]  /*cdd0*/  UISETP.NE.AND UP0, UPT, UR10, URZ, UPT ;  /* 0x000000ff0a00728c */ /* 0x000fe4000bf05270 */
[----:B------:R-:W-:-:S07]  /*cde0*/  UIADD3 UR4, UPT, UPT, UR5, 0x1, URZ ;  /* 0x0000000105047890 */ /* 0x000fce000fffe0ff */
[----:B------:R-:W-:Y:S05]  /*cdf0*/  BRA.U !UP0, `(.L_x_276) ;  /* 0x0000001108a87547 */ /* 0x000fea000b800000 */
[----:B------:R-:W1:Y:S01]  /*ce00*/  LDCU.64 UR10, c[0x0][0x690] ;  /* 0x0000d200ff0a77ac */ /* 0x000e620008000a00 */
[----:B------:R-:W-:Y:S01]  /*ce10*/  MOV R6, RZ ;  /* 0x000000ff00067202 */ /* 0x000fe20000000f00 */
[----:B------:R-:W2:Y:S01]  /*ce20*/  LDCU UR5, c[0x0][0x68c] ;  /* 0x0000d180ff0577ac */ /* 0x000ea20008000800 */
[----:B------:R-:W3:Y:S01]  /*ce30*/  LDCU.64 UR12, c[0x0][0x7b8] ;  /* 0x0000f700ff0c77ac */ /* 0x000ee20008000a00 */
[----:B------:R-:W-:Y:S02]  /*ce40*/  UISETP.NE.AND UP1, UPT, UR7, URZ, UPT ;  /* 0x000000ff0700728c */ /* 0x000fe4000bf25270 */
[----:B-1----:R-:W-:-:S05]  /*ce50*/  IMAD.HI.U32 R2, R7, UR10, R6 ;  /* 0x0000000a07027c27 */ /* 0x002fca000f8e0006 */
[----:B------:R-:W-:-:S04]  /*ce60*/  SHF.R.U32.HI R3, RZ, UR11, R2 ;  /* 0x0000000bff037c19 */ /* 0x000fc80008011602 */
[----:B------:R-:W-:-:S05]  /*ce70*/  IADD3 R9, PT, PT, -R3, RZ, RZ ;  /* 0x000000ff03097210 */ /* 0x000fca0007ffe1ff */
[----:B--2---:R-:W-:-:S04]  /*ce80*/  IMAD R9, R9, UR5, R7 ;  /* 0x0000000509097c24 */ /* 0x004fc8000f8e0207 */
[C---:B---3--:R-:W-:Y:S02]  /*ce90*/  IMAD R17, R9.reuse, UR12, RZ ;  /* 0x0000000c09117c24 */ /* 0x048fe4000f8e02ff */
[----:B------:R-:W-:Y:S01]  /*cea0*/  IMAD R9, R9, UR13, RZ ;  /* 0x0000000d09097c24 */ /* 0x000fe2000f8e02ff */
[----:B------:R-:W-:Y:S06]  /*ceb0*/  BRA.U !UP1, `(.L_x_276) ;  /* 0x0000001109787547 */ /* 0x000fec000b800000 */
[----:B------:R-:W1:Y:S01]  /*cec0*/  LDCU.64 UR10, c[0x0][0x698] ;  /* 0x0000d300ff0a77ac */ /* 0x000e620008000a00 */
[----:B------:R-:W-:Y:S01]  /*ced0*/  HFMA2 R2, -RZ, RZ, 0, 0 ;  /* 0x00000000ff027431 */ /* 0x000fe200000001ff */
[----:B------:R-:W2:Y:S01]  /*cee0*/  LDCU UR5, c[0x0][0x6a0] ;  /* 0x0000d400ff0577ac */ /* 0x000ea20008000800 */
[----:B------:R-:W3:Y:S01]  /*cef0*/  LDCU.64 UR12, c[0x0][0x7c0] ;  /* 0x0000f800ff0c77ac */ /* 0x000ee20008000a00 */
[----:B------:R-:W-:Y:S02]  /*cf00*/  UISETP.NE.AND UP1, UPT, UR4, 0x2, UPT ;  /* 0x000000020400788c */ /* 0x000fe4000bf25270 */
[----:B-1----:R-:W-:-:S05]  /*cf10*/  IMAD.HI.U32 R4, R3, UR11, R2 ;  /* 0x0000000b03047c27 */ /* 0x002fca000f8e0002 */
[----:B--2---:R-:W-:-:S04]  /*cf20*/  SHF.R.U32.HI R5, RZ, UR5, R4 ;  /* 0x00000005ff057c19 */ /* 0x004fc80008011604 */
[----:B------:R-:W-:-:S05]  /*cf30*/  IADD3 R2, PT, PT, -R5, RZ, RZ ;  /* 0x000000ff05027210 */ /* 0x000fca0007ffe1ff */
[----:B------:R-:W-:-:S04]  /*cf40*/  IMAD R2, R2, UR10, R3 ;  /* 0x0000000a02027c24 */ /* 0x000fc8000f8e0203 */
[C---:B---3--:R-:W-:Y:S02]  /*cf50*/  IMAD R17, R2.reuse, UR12, R17 ;  /* 0x0000000c02117c24 */ /* 0x048fe4000f8e0211 */
[----:B------:R-:W-:Y:S01]  /*cf60*/  IMAD R9, R2, UR13, R9 ;  /* 0x0000000d02097c24 */ /* 0x000fe2000f8e0209 */
[----:B------:R-:W-:Y:S06]  /*cf70*/  BRA.U !UP1, `(.L_x_276) ;  /* 0x0000001109487547 */ /* 0x000fec000b800000 */
[----:B------:R-:W1:Y:S01]  /*cf80*/  LDCU.64 UR10, c[0x0][0x6a8] ;  /* 0x0000d500ff0a77ac */ /* 0x000e620008000a00 */
[----:B------:R-:W-:Y:S01]  /*cf90*/  MOV R4, RZ ;  /* 0x000000ff00047202 */ /* 0x000fe20000000f00 */
[----:B------:R-:W2:Y:S01]  /*cfa0*/  LDCU UR5, c[0x0][0x6a4] ;  /* 0x0000d480ff0577ac */ /* 0x000ea20008000800 */
[----:B------:R-:W3:Y:S01]  /*cfb0*/  LDCU.64 UR12, c[0x0][0x7c8] ;  /* 0x0000f900ff0c77ac */ /* 0x000ee20008000a00 */
[----:B------:R-:W-:Y:S02]  /*cfc0*/  UISETP.NE.AND UP1, UPT, UR4, 0x3, UPT ;  /* 0x000000030400788c */ /* 0x000fe4000bf25270 */
[----:B-1----:R-:W-:-:S05]  /*cfd0*/  IMAD.HI.U32 R2, R5, UR10, R4 ;  /* 0x0000000a05027c27 */ /* 0x002fca000f8e0004 */
[----:B------:R-:W-:-:S04]  /*cfe0*/  SHF.R.U32.HI R3, RZ, UR11, R2 ;  /* 0x0000000bff037c19 */ /* 0x000fc80008011602 */
[----:B------:R-:W-:-:S05]  /*cff0*/  IADD3 R4, PT, PT, -R3, RZ, RZ ;  /* 0x000000ff03047210 */ /* 0x000fca0007ffe1ff */
[----:B--2---:R-:W-:-:S04]  /*d000*/  IMAD R4, R4, UR5, R5 ;  /* 0x0000000504047c24 */ /* 0x004fc8000f8e0205 */
        /* <DEDUP_REMOVED lines=16> */
[----:B------:R-:W-:Y:S01]  /*d110*/  HFMA2 R4, -RZ, RZ, 0, 0 ;  /* 0x00000000ff047431 */ /* 0x000fe200000001ff */
        /* <DEDUP_REMOVED lines=241> */
[----:B------:R-:W3:Y:S03]  /*e030*/  LDCU.64 UR12, c[0x0][0x878] ;  /* 0x00010f00ff0c77ac */ /* 0x000ee60008000a00 */
[----:B-1----:R-:W-:-:S05]  /*e040*/  IMAD.HI.U32 R0, R5, UR10, R4 ;  /* 0x0000000a05007c27 */ /* 0x002fca000f8e0004 */
[----:B------:R-:W-:-:S04]  /*e050*/  SHF.R.U32.HI R0, RZ, UR11, R0 ;  /* 0x0000000bff007c19 */ /* 0x000fc80008011600 */
[----:B------:R-:W-:-:S05]  /*e060*/  IADD3 R4, PT, PT, -R0, RZ, RZ ;  /* 0x000000ff00047210 */ /* 0x000fca0007ffe1ff */
[----:B--2---:R-:W-:-:S04]  /*e070*/  IMAD R4, R4, UR5, R5 ;  /* 0x0000000504047c24 */ /* 0x004fc8000f8e0205 */
[C---:B---3--:R-:W-:Y:S02]  /*e080*/  IMAD R17, R4.reuse, UR12, R17 ;  /* 0x0000000c04117c24 */ /* 0x048fe4000f8e0211 */
[----:B------:R-:W-:-:S07]  /*e090*/  IMAD R9, R4, UR13, R9 ;  /* 0x0000000d04097c24 */ /* 0x000fce000f8e0209 */
.L_x_276:
[----:B------:R-:W1:Y:S01]  /*e0a0*/  LDC.64 R4, c[0x0][0x398] ;  /* 0x0000e600ff047b82 */ /* 0x000e620000000a00 */
[----:B------:R-:W-:Y:S02]  /*e0b0*/  ISETP.NE.AND P6, PT, R28, RZ, PT ;  /* 0x000000ff1c00720c */ /* 0x000fe40003fc5270 */
[----:B------:R-:W-:-:S05]  /*e0c0*/  PRMT R0, R25, 0x7632, R0 ;  /* 0x0000763219007816 */ /* 0x000fca0000000000 */
[----:B------:R-:W2:Y:S01]  /*e0d0*/  LDC.64 R2, c[0x0][0x3a0] ;  /* 0x0000e800ff027b82 */ /* 0x000ea20000000a00 */
[----:B-1----:R-:W-:-:S05]  /*e0e0*/  IMAD.WIDE.U32 R16, R17, 0x2, R4 ;  /* 0x0000000211107825 */ /* 0x002fca00078e0004 */
[----:B------:R1:W-:Y:S01]  /*e0f0*/  STG.E.U16 desc[UR8][R16.64], R25 ;  /* 0x0000001910007986 */ /* 0x0003e2000c101508 */
[----:B--2---:R-:W-:-:S05]  /*e100*/  IMAD.WIDE.U32 R8, R9, 0x2, R2 ;  /* 0x0000000209087825 */ /* 0x004fca00078e0002 */
[----:B------:R1:W-:Y:S01]  /*e110*/  STG.E.U16 desc[UR8][R8.64], R0 ;  /* 0x0000000008007986 */ /* 0x0003e2000c101508 */
[----:B------:R-:W-:Y:S05]  /*e120*/  @P6 EXIT ;  /* 0x000000000000694d */ /* 0x000fea0003800000 */
[----:B-1----:R-:W-:Y:S01]  /*e130*/  HFMA2 R17, -RZ, RZ, 0, 0 ;  /* 0x00000000ff117431 */ /* 0x002fe200000001ff */
[----:B------:R-:W-:Y:S01]  /*e140*/  MOV R9, RZ ;  /* 0x000000ff00097202 */ /* 0x000fe20000000f00 */
[----:B------:R-:W-:Y:S06]  /*e150*/  BRA.U !UP0, `(.L_x_277) ;  /* 0x0000001108ac7547 */ /* 0x000fec000b800000 */
[----:B------:R-:W1:Y:S01]  /*e160*/  LDCU.64 UR10, c[0x0][0x690] ;  /* 0x0000d200ff0a77ac */ /* 0x000e620008000a00 */
[----:B------:R-:W-:Y:S02]  /*e170*/  IADD3 R9, PT, PT, R7, 0x80, RZ ;  /* 0x0000008007097810 */ /* 0x000fe40007ffe0ff */
        /* <DEDUP_REMOVED lines=297> */
.L_x_277:
[----:B------:R-:W-:Y:S01]  /*f410*/  IMAD.WIDE.U32 R16, R17, 0x2, R4 ;  /* 0x0000000211107825 */ /* 0x000fe200078e0004 */
[----:B------:R-:W-:-:S03]  /*f420*/  PRMT R0, R24, 0x7632, R0 ;  /* 0x0000763218007816 */ /* 0x000fc60000000000 */
[----:B------:R-:W-:Y:S01]  /*f430*/  IMAD.WIDE.U32 R8, R9, 0x2, R2 ;  /* 0x0000000209087825 */ /* 0x000fe200078e0002 */
[----:B------:R1:W-:Y:S04]  /*f440*/  STG.E.U16 desc[UR8][R16.64], R24 ;  /* 0x0000001810007986 */ /* 0x0003e8000c101508 */
        /* <DEDUP_REMOVED lines=304> */
.L_x_278:
        /* <DEDUP_REMOVED lines=308> */
.L_x_279:
[----:B------:R-:W-:Y:S01]  /*11a90*/  PRMT R0, R11, 0x7610, R0 ;  /* 0x000076100b007816 */ /* 0x000fe20000000000 */
[----:B------:R-:W-:Y:S01]  /*11aa0*/  IMAD.WIDE.U32 R8, R9, 0x2, R2 ;  /* 0x0000000209087825 */ /* 0x000fe200078e0002 */
[----:B------:R-:W-:-:S03]  /*11ab0*/  PRMT R16, R11, 0x7632, R16 ;  /* 0x000076320b107816 */ /* 0x000fc60000000010 */
[----:B------:R-:W-:-:S05]  /*11ac0*/  IMAD.WIDE.U32 R10, R17, 0x2, R4 ;  /* 0x00000002110a7825 */ /* 0x000fca00078e0004 */
        /* <DEDUP_REMOVED lines=305> */
.L_x_280:
        /* <DEDUP_REMOVED lines=308> */
.L_x_281:
        /* <DEDUP_REMOVED lines=308> */
.L_x_282:
        /* <DEDUP_REMOVED lines=308> */
.L_x_283:
[----:B------:R-:W-:Y:S01]  /*167a0*/  IMAD.WIDE.U32 R4, R11, 0x2, R4 ;  /* 0x000000020b047825 */ /* 0x000fe200078e0004 */
[----:B------:R-:W-:-:S03]  /*167b0*/  PRMT R0, R14, 0x7632, R0 ;  /* 0x000076320e007816 */ /* 0x000fc60000000000 */
[----:B------:R-:W-:Y:S01]  /*167c0*/  IMAD.WIDE.U32 R2, R9, 0x2, R2 ;  /* 0x0000000209027825 */ /* 0x000fe200078e0002 */
[----:B------:R-:W-:Y:S04]  /*167d0*/  STG.E.U16 desc[UR8][R4.64], R14 ;  /* 0x0000000e04007986 */ /* 0x000fe8000c101508 */
[----:B------:R-:W-:Y:S01]  /*167e0*/  STG.E.U16 desc[UR8][R2.64], R0 ;  /* 0x0000000002007986 */ /* 0x000fe2000c101508 */
[----:B------:R-:W-:Y:S05]  /*167f0*/  EXIT ;  /* 0x000000000000794d */ /* 0x000fea0003800000 */
.L_x_284:
        /* <DEDUP_REMOVED lines=16> */
.L_x_27253:


//--------------------- .text._ZN2at6native49_GLOBAL__N__b919a28f_16_Normalization_cu_5c38458745unrolled_elementwise_kernel_for_multi_outputsILi2EZZZNS1_23batch_norm_update_statsERKNS_6TensorES5_S5_S5_dlENKUlvE_clEvENKUlvE2_clEvEUlffN3c108BFloat16ES9_E_St5arrayIPcLm6EE23TrivialOffsetCalculatorILi4EjESE_ILi2EjEEEviT0_T1_T2_T3_ --------------------------
	.section	.text._ZN2at6native49_GLOBAL__N__b919a28f_16_Normalization_cu_5c38458745unrolled_elementwise_kernel_for_multi_outputsILi2EZZZNS1_23batch_norm_update_statsERKNS_6TensorES5_S5_S5_dlENKUlvE_clEvENKUlvE2_clEvEUlffN3c108BFloat16ES9_E_St5arrayIPcLm6EE23TrivialOffsetCalculatorILi4EjESE_ILi2EjEEEviT0_T1_T2_T3_,"ax",@progbits
	.align	128
.text._ZN2at6native49_GLOBAL__N__b919a28f_16_Normalization_cu_5c38458745unrolled_elementwise_kernel_for_multi_outputsILi2EZZZNS1_23batch_norm_update_statsERKNS_6TensorES5_S5_S5_dlENKUlvE_clEvENKUlvE2_clEvEUlffN3c108BFloat16ES9_E_St5arrayIPcLm6EE23TrivialOffsetCalculatorILi4EjESE_ILi2EjEEEviT0_T1_T2_T3_:
        .type           _ZN2at6native49_GLOBAL__N__b919a28f_16_Normalization_cu_5c38458745unrolled_elementwise_kernel_for_multi_outputsILi2EZZZNS1_23batch_norm_update_statsERKNS_6TensorES5_S5_S5_dlENKUlvE_clEvENKUlvE2_clEvEUlffN3c108BFloat16ES9_E_St5arrayIPcLm6EE23TrivialOffsetCalculatorILi4EjESE_ILi2EjEEEviT0_T1_T2_T3_,@function
        .size           _ZN2at6native49_GLOBAL__N__b919a28f_16_Normalization_cu_5c38458745unrolled_elementwise_kernel_for_multi_outputsILi2EZZZNS1_23batch_norm_update_statsERKNS_6TensorES5_S5_S5_dlENKUlvE_clEvENKUlvE2_clEvEUlffN3c108BFloat16ES9_E_St5arrayIPcLm6EE23TrivialOffsetCalculatorILi4EjESE_ILi2EjEEEviT0_T1_T2_T3_,(.L_x_27254 - _ZN2at6native49_GLOBAL__N__b919a28f_16_Normalization_cu_5c38458745unrolled_elementwise_kernel_for_multi_outputsILi2EZZZNS1_23batch_norm_update_statsERKNS_6TensorES5_S5_S5_dlENKUlvE_clEvENKUlvE2_clEvEUlffN3c108BFloat16ES9_E_St5arrayIPcLm6EE23TrivialOffsetCalculatorILi4EjESE_ILi2EjEEEviT0_T1_T2_T3_)
        .other          _ZN2at6native49_GLOBAL__N__b919a28f_16_Normalization_cu_5c38458745unrolled_elementwise_kernel_for_multi_outputsILi2EZZZNS1_23batch_norm_update_statsERKNS_6TensorES5_S5_S5_dlENKUlvE_clEvENKUlvE2_clEvEUlffN3c108BFloat16ES9_E_St5arrayIPcLm6EE23TrivialOffsetCalculatorILi4EjESE_ILi2EjEEEviT0_T1_T2_T3_,@"STO_CUDA_ENTRY STV_DEFAULT"
_ZN2at6native49_GLOBAL__N__b919a28f_16_Normalization_cu_5c38458745unrolled_elementwise_kernel_for_multi_outputsILi2EZZZNS1_23batch_norm_update_statsERKNS_6TensorES5_S5_S5_dlENKUlvE_clEvENKUlvE2_clEvEUlffN3c108BFloat16ES9_E_St5arrayIPcLm6EE23TrivialOffsetCalculatorILi4EjESE_ILi2EjEEEviT0_T1_T2_T3_:
        /* <DEDUP_REMOVED lines=9> */
[----:B------:R-:W-:-:S02]  /*0090*/  CS2R R6, SRZ ;  /* 0x0000000000067805 */ /* 0x000fc4000001ff00 */
[----:B------:R-:W-:Y:S01]  /*00a0*/  MOV R0, RZ ;  /* 0x000000ff00007202 */ /* 0x000fe20000000f00 */
[----:B------:R-:W-:Y:S01]  /*00b0*/  IMAD.MOV.U32 R28, RZ, RZ, RZ ;  /* 0x000000ffff1c7224 */ /* 0x000fe200078e00ff */
[----:B------:R-:W-:Y:S02]  /*00c0*/  CS2R R8, SRZ ;  /* 0x0000000000087805 */ /* 0x000fe4000001ff00 */
[----:B------:R-:W-:Y:S02]  /*00d0*/  CS2R R10, SRZ ;  /* 0x00000000000a7805 */ /* 0x000fe4000001ff00 */
[----:B------:R-:W-:Y:S02]  /*00e0*/  CS2R R12, SRZ ;  /* 0x00000000000c7805 */ /* 0x000fe4000001ff00 */
[----:B------:R-:W-:Y:S02]  /*00f0*/  CS2R R14, SRZ ;  /* 0x00000000000e7805 */ /* 0x000fe4000001ff00 */
[----:B------:R-:W-:Y:S01]  /*0100*/  MOV R16, RZ ;  /* 0x000000ff00107202 */ /* 0x000fe20000000f00 */
[----:B------:R-:W-:Y:S01]  /*0110*/  IMAD.MOV.U32 R45, RZ, RZ, RZ ;  /* 0x000000ffff2d7224 */ /* 0x000fe200078e00ff */
        /* <DEDUP_REMOVED lines=15> */
[----:B------:R-:W-:Y:S02]  /*0210*/  PRMT R46, RZ, 0x7610, R46 ;  /* 0x00007610ff2e7816 */ /* 0x000fe4000000002e */
        /* <DEDUP_REMOVED lines=18> */
[----:B------:R-:W-:-:S04]  /*0340*/  VIADD R29, R49, 0x80 ;  /* 0x00000080311d7836 */ /* 0x000fc80000000000 */
        /* <DEDUP_REMOVED lines=66> */
[----:B------:R0:W5:Y:S02]  /*0770*/  LDG.E R30, desc[UR4][R30.64] ;  /* 0x000000041e1e7981 */ /* 0x000164000c1e1900 */
[----:B------:R-:W-:Y:S02]  /*0780*/  @!P0 VIADD R49, R49, 0x380 ;  /* 0x0000038031318836 */ /* 0x000fe40000000000 */
[----:B------:R-:W-:Y:S01]  /*0790*/  IMAD.WIDE.U32 R36, R37, 0x2, R26 ;  /* 0x0000000225247825 */ /* 0x000fe200078e001a */
[----:B------:R0:W5:Y:S03]  /*07a0*/  LDG.E.U16 R32, desc[UR4][R32.64] ;  /* 0x0000000420207981 */ /* 0x000166000c1e1500 */
[C---:B------:R-:W-:Y:S01]  /*07b0*/  @!P0 IMAD.WIDE.U32 R20, R49.reuse, 0x4, R20 ;  /* 0x0000000431148825 */ /* 0x040fe200078e0014 */
[----:B------:R0:W5:Y:S03]  /*07c0*/  LDG.E.U16 R48, desc[UR4][R36.64] ;  /* 0x0000000424307981 */ /* 0x000166000c1e1500 */
[C---:B------:R-:W-:Y:S01]  /*07d0*/  @!P0 IMAD.WIDE.U32 R22, R49.reuse, 0x4, R22 ;  /* 0x0000000431168825 */ /* 0x040fe200078e0016 */
[----:B------:R0:W5:Y:S03]  /*07e0*/  @!P0 LDG.E R2, desc[UR4][R20.64] ;  /* 0x0000000414028981 */ /* 0x000166000c1e1900 */
[C---:B------:R-:W-:Y:S01]  /*07f0*/  @!P0 IMAD.WIDE.U32 R24, R49.reuse, 0x2, R24 ;  /* 0x0000000231188825 */ /* 0x040fe200078e0018 */
[----:B------:R0:W5:Y:S03]  /*0800*/  @!P0 LDG.E R0, desc[UR4][R22.64] ;  /* 0x0000000416008981 */ /* 0x000166000c1e1900 */
[----:B------:R-:W-:Y:S01]  /*0810*/  @!P0 IMAD.WIDE.U32 R26, R49, 0x2, R26 ;  /* 0x00000002311a8825 */ /* 0x000fe200078e001a */
[----:B------:R0:W5:Y:S04]  /*0820*/  @!P0 LDG.E.U16 R5, desc[UR4][R24.64] ;  /* 0x0000000418058981 */ /* 0x000168000c1e1500 */
[----:B------:R0:W5:Y:S02]  /*0830*/  @!P0 LDG.E.U16 R17, desc[UR4][R26.64] ;  /* 0x000000041a118981 */ /* 0x000164000c1e1500 */
.L_x_286:
[----:B------:R-:W-:Y:S05]  /*0840*/  BSYNC.RECONVERGENT B0 ;  /* 0x0000000000007941 */ /* 0x000fea0003800200 */
.L_x_285:
[----:B0-----:R-:W0:Y:S01]  /*0850*/  LDC R20, c[0x0][0x38c] ;  /* 0x0000e300ff147b82 */ /* 0x001e220000000800 */
[CC--:B------:R-:W-:Y:S01]  /*0860*/  ISETP.GE.AND P5, PT, R4.reuse, R35.reuse, PT ;  /* 0x000000230400720c */ /* 0x0c0fe20003fa6270 */
[C---:B------:R-:W-:Y:S01]  /*0870*/  VIADD R26, R4.reuse, 0x280 ;  /* 0x00000280041a7836 */ /* 0x040fe20000000000 */
[C---:B------:R-:W-:Y:S01]  /*0880*/  IADD3 R22, PT, PT, R4.reuse, 0x100, RZ ;  /* 0x0000010004167810 */ /* 0x040fe20007ffe0ff */
[----:B------:R-:W-:Y:S01]  /*0890*/  BSSY.RECONVERGENT B0, `(.L_x_287) ;  /* 0x0000016000007945 */ /* 0x000fe20003800200 */
[----:B------:R-:W-:Y:S02]  /*08a0*/  IADD3 R24, PT, PT, R4, 0x180, RZ ;  /* 0x0000018004187810 */ /* 0x000fe40007ffe0ff */
[-C--:B------:R-:W-:Y:S02]  /*08b0*/  ISETP.GE.AND P3, PT, R22, R35.reuse, PT ;  /* 0x000000231600720c */ /* 0x080fe40003f66270 */
[----:B------:R-:W-:Y:S02]  /*08c0*/  IADD3 R22, PT, PT, R4, 0x200, RZ ;  /* 0x0000020004167810 */ /* 0x000fe40007ffe0ff */
[----:B------:R-:W-:-:S02]  /*08d0*/  ISETP.GE.AND P2, PT, R24, R35, PT ;  /* 0x000000231800720c */ /* 0x000fc40003f46270 */
[----:B------:R-:W-:Y:S02]  /*08e0*/  IADD3 R24, PT, PT, R4, 0x300, RZ ;  /* 0x0000030004187810 */ /* 0x000fe40007ffe0ff */
[-C--:B------:R-:W-:Y:S02]  /*08f0*/  ISETP.GE.AND P1, PT, R22, R35.reuse, PT ;  /* 0x000000231600720c */ /* 0x080fe40003f26270 */
[----:B------:R-:W-:Y:S02]  /*0900*/  P2R R21, PR, RZ, 0x20 ;  /* 0x00000020ff157803 */ /* 0x000fe40000000000 */
[-C--:B------:R-:W-:Y:S02]  /*0910*/  ISETP.GE.AND P0, PT, R26, R35.reuse, PT ;  /* 0x000000231a00720c */ /* 0x080fe40003f06270 */
[----:B------:R-:W-:Y:S02]  /*0920*/  ISETP.GE.AND P4, PT, R24, R35, PT ;  /* 0x000000231800720c */ /* 0x000fe40003f86270 */
[----:B------:R-:W-:Y:S01]  /*0930*/  PRMT R22, RZ, 0x5410, RZ ;  /* 0x00005410ff167816 */ /* 0x000fe200000000ff */
[----:B0-----:R-:W-:Y:S01]  /*0940*/  FADD.FTZ R21, -R20, 1 ;  /* 0x3f80000014157421 */ /* 0x001fe20000010100 */
[----:B------:R-:W-:Y:S09]  /*0950*/  @P5 BRA `(.L_x_288) ;  /* 0x0000000000245947 */ /* 0x000ff20003800000 */
[----:B------:R-:W0:Y:S01]  /*0960*/  LDCU UR6, c[0x0][0x388] ;  /* 0x00007100ff0677ac */ /* 0x000e220008000800 */
[----:B-----5:R-:W-:Y:S02]  /*0970*/  SHF.L.U32 R46, R46, 0x10, RZ ;  /* 0x000000102e2e7819 */ /* 0x020fe400000006ff */
[----:B------:R-:W-:-:S03]  /*0980*/  SHF.L.U32 R22, R47, 0x10, RZ ;  /* 0x000000102f167819 */ /* 0x000fc600000006ff */
[C---:B------:R-:W-:Y:S02]  /*0990*/  FMUL.FTZ R23, R21.reuse, R46 ;  /* 0x0000002e15177220 */ /* 0x040fe40000410000 */
[----:B------:R-:W-:Y:S02]  /*09a0*/  FMUL.FTZ R22, R21, R22 ;  /* 0x0000001615167220 */ /* 0x000fe40000410000 */
[----:B------:R-:W-:Y:S01]  /*09b0*/  FFMA.FTZ R6, R6, R20, R23 ;  /* 0x0000001406067223 */ /* 0x000fe20000010017 */
[----:B0-----:R-:W-:-:S04]  /*09c0*/  FMUL.FTZ R45, R45, UR6 ;  /* 0x000000062d2d7c20 */ /* 0x001fc80008410000 */
[----:B------:R-:W-:-:S05]  /*09d0*/  FFMA.FTZ R45, R45, R20, R22 ;  /* 0x000000142d2d7223 */ /* 0x000fca0000010016 */
[----:B------:R-:W-:-:S07]  /*09e0*/  F2FP.BF16.F32.PACK_AB R22, R45, R6 ;  /* 0x000000062d16723e */ /* 0x000fce00000010ff */
.L_x_288:
[----:B------:R-:W-:Y:S05]  /*09f0*/  BSYNC.RECONVERGENT B0 ;  /* 0x0000000000007941 */ /* 0x000fea0003800200 */
.L_x_287:
[C---:B------:R-:W-:Y:S01]  /*0a00*/  VIADD R24, R4.reuse, 0x80 ;  /* 0x0000008004187836 */ /* 0x040fe20000000000 */
[----:B-----5:R-:W-:Y:S01]  /*0a10*/  IADD3 R6, PT, PT, R4, 0x380, RZ ;  /* 0x0000038004067810 */ /* 0x020fe20007ffe0ff */
[----:B------:R-:W-:Y:S01]  /*0a20*/  BSSY.RECONVERGENT B0, `(.L_x_289) ;  /* 0x000000e000007945 */ /* 0x000fe20003800200 */
[----:B------:R-:W-:Y:S02]  /*0a30*/  PRMT R23, RZ, 0x5410, RZ ;  /* 0x00005410ff177816 */ /* 0x000fe400000000ff */
[-C--:B------:R-:W-:Y:S02]  /*0a40*/  ISETP.GE.AND P6, PT, R24, R35.reuse, PT ;  /* 0x000000231800720c */ /* 0x080fe40003fc6270 */
[----:B------:R-:W-:-:S11]  /*0a50*/  ISETP.GE.AND P5, PT, R6, R35, PT ;  /* 0x000000230600720c */ /* 0x000fd60003fa6270 */
[----:B------:R-:W-:Y:S05]  /*0a60*/  @P6 BRA `(.L_x_290) ;  /* 0x0000000000246947 */ /* 0x000fea0003800000 */
[----:B------:R-:W0:Y:S01]  /*0a70*/  LDCU UR6, c[0x0][0x388] ;  /* 0x00007100ff0677ac */ /* 0x000e220008000800 */
[----:B------:R-:W-:Y:S02]  /*0a80*/  SHF.L.U32 R6, R43, 0x10, RZ ;  /* 0x000000102b067819 */ /* 0x000fe400000006ff */
[----:B------:R-:W-:-:S03]  /*0a90*/  SHF.L.U32 R44, R44, 0x10, RZ ;  /* 0x000000102c2c7819 */ /* 0x000fc600000006ff */
[C---:B------:R-:W-:Y:S02]  /*0aa0*/  FMUL.FTZ R6, R21.reuse, R6 ;  /* 0x0000000615067220 */ /* 0x040fe40000410000 */
[----:B------:R-:W-:Y:S02]  /*0ab0*/  FMUL.FTZ R44, R21, R44 ;  /* 0x0000002c152c7220 */ /* 0x000fe40000410000 */
[----:B------:R-:W-:Y:S01]  /*0ac0*/  FFMA.FTZ R6, R15, R20, R6 ;  /* 0x000000140f067223 */ /* 0x000fe20000010006 */
[----:B0-----:R-:W-:-:S04]  /*0ad0*/  FMUL.FTZ R23, R16, UR6 ;  /* 0x0000000610177c20 */ /* 0x001fc80008410000 */
[----:B------:R-:W-:-:S05]  /*0ae0*/  FFMA.FTZ R23, R23, R20, R44 ;  /* 0x0000001417177223 */ /* 0x000fca000001002c */
[----:B------:R-:W-:-:S07]  /*0af0*/  F2FP.BF16.F32.PACK_AB R23, R23, R6 ;  /* 0x000000061717723e */ /* 0x000fce00000010ff */
.L_x_290:
[----:B------:R-:W-:Y:S05]  /*0b00*/  BSYNC.RECONVERGENT B0 ;  /* 0x0000000000007941 */ /* 0x000fea0003800200 */
.L_x_289:
[----:B------:R-:W-:Y:S01]  /*0b10*/  BSSY.RECONVERGENT B0, `(.L_x_291) ;  /* 0x000000c000007945 */ /* 0x000fe20003800200 */
[----:B------:R-:W-:-:S03]  /*0b20*/  PRMT R15, RZ, 0x5410, RZ ;  /* 0x00005410ff0f7816 */ /* 0x000fc600000000ff */
[----:B------:R-:W-:Y:S05]  /*0b30*/  @P3 BRA `(.L_x_292) ;  /* 0x0000000000243947 */ /* 0x000fea0003800000 */
[----:B------:R-:W0:Y:S01]  /*0b40*/  LDCU UR6, c[0x0][0x388] ;  /* 0x00007100ff0677ac */ /* 0x000e220008000800 */
[----:B------:R-:W-:Y:S01]  /*0b50*/  SHF.L.U32 R42, R42, 0x10, RZ ;  /* 0x000000102a2a7819 */ /* 0x000fe200000006ff */
[----:B------:R-:W-:-:S04]  /*0b60*/  IMAD.U32 R6, R41, 0x10000, RZ ;  /* 0x0001000029067824 */ /* 0x000fc800078e00ff */
[C---:B------:R-:W-:Y:S01]  /*0b70*/  FMUL.FTZ R6, R21.reuse, R6 ;  /* 0x0000000615067220 */ /* 0x040fe20000410000 */
[----:B------:R-:W-:-:S03]  /*0b80*/  FMUL.FTZ R42, R21, R42 ;  /* 0x0000002a152a7220 */ /* 0x000fc60000410000 */
[----:B------:R-:W-:Y:S01]  /*0b90*/  FFMA.FTZ R6, R13, R20, R6 ;  /* 0x000000140d067223 */ /* 0x000fe20000010006 */
[----:B0-----:R-:W-:-:S04]  /*0ba0*/  FMUL.FTZ R15, R14, UR6 ;  /* 0x000000060e0f7c20 */ /* 0x001fc80008410000 */
[----:B------:R-:W-:-:S05]  /*0bb0*/  FFMA.FTZ R15, R15, R20, R42 ;  /* 0x000000140f0f7223 */ /* 0x000fca000001002a */
[----:B------:R-:W-:-:S07]  /*0bc0*/  F2FP.BF16.F32.PACK_AB R15, R15, R6 ;  /* 0x000000060f0f723e */ /* 0x000fce00000010ff */
.L_x_292:
[----:B------:R-:W-:Y:S05]  /*0bd0*/  BSYNC.RECONVERGENT B0 ;  /* 0x0000000000007941 */ /* 0x000fea0003800200 */
.L_x_291:
[----:B------:R-:W-:Y:S01]  /*0be0*/  BSSY.RECONVERGENT B0, `(.L_x_293) ;  /* 0x000000c000007945 */ /* 0x000fe20003800200 */
[----:B------:R-:W-:-:S03]  /*0bf0*/  PRMT R13, RZ, 0x5410, RZ ;  /* 0x00005410ff0d7816 */ /* 0x000fc600000000ff */
        /* <DEDUP_REMOVED lines=10> */
.L_x_294:
[----:B------:R-:W-:Y:S05]  /*0ca0*/  BSYNC.RECONVERGENT B0 ;  /* 0x0000000000007941 */ /* 0x000fea0003800200 */
.L_x_293:
        /* <DEDUP_REMOVED lines=12> */
.L_x_296:
[----:B------:R-:W-:Y:S05]  /*0d70*/  BSYNC.RECONVERGENT B0 ;  /* 0x0000000000007941 */ /* 0x000fea0003800200 */
.L_x_295:
        /* <DEDUP_REMOVED lines=12> */
.L_x_298:
[----:B------:R-:W-:Y:S05]  /*0e40*/  BSYNC.RECONVERGENT B0 ;  /* 0x0000000000007941 */ /* 0x000fea0003800200 */
.L_x_297:
[----:B------:R-:W-:Y:S01]  /*0e50*/  BSSY.RECONVERGENT B0, `(.L_x_299) ;  /* 0x000000d000007945 */ /* 0x000fe20003800200 */
[----:B------:R-:W-:Y:S02]  /*0e60*/  PRMT R14, RZ, 0x5410, RZ ;  /* 0x00005410ff0e7816 */ /* 0x000fe400000000ff */
[----:B------:R-:W-:Y:S01]  /*0e70*/  PRMT R10, R10, 0x5410, RZ ;  /* 0x000054100a0a7816 */ /* 0x000fe200000000ff */
[----:B------:R-:W-:Y:S06]  /*0e80*/  @P4 BRA `(.L_x_300) ;  /* 0x0000000000244947 */ /* 0x000fec0003800000 */
        /* <DEDUP_REMOVED lines=9> */
.L_x_300:
[----:B------:R-:W-:Y:S05]  /*0f20*/  BSYNC.RECONVERGENT B0 ;  /* 0x0000000000007941 */ /* 0x000fea0003800200 */
.L_x_299:
[----:B------:R-:W-:Y:S01]  /*0f30*/  BSSY.RECONVERGENT B0, `(.L_x_301) ;  /* 0x000000c000007945 */ /* 0x000fe20003800200 */
[----:B------:R-:W-:-:S03]  /*0f40*/  PRMT R10, RZ, 0x7610, R10 ;  /* 0x00007610ff0a7816 */ /* 0x000fc6000000000a */
        /* <DEDUP_REMOVED lines=10> */
.L_x_302:
[----:B------:R-:W-:Y:S05]  /*0ff0*/  BSYNC.RECONVERGENT B0 ;  /* 0x0000000000007941 */ /* 0x000fea0003800200 */
.L_x_301:
[----:B------:R-:W-:-:S13]  /*1000*/  ISETP.GE.AND P6, PT, R4, R35, PT ;  /* 0x000000230400720c */ /* 0x000fda0003fc6270 */
[----:B------:R-:W-:Y:S05]  /*1010*/  @P6 EXIT ;  /* 0x000000000000694d */ /* 0x000fea0003800000 */
[----:B------:R-:W0:Y:S01]  /*1020*/  LDC.64 R6, c[0x0][0x398] ;  /* 0x0000e600ff067b82 */ /* 0x000e220000000a00 */
[----:B------:R-:W-:Y:S01]  /*1030*/  ISETP.GE.AND P6, PT, R24, R35, PT ;  /* 0x000000231800720c */ /* 0x000fe20003fc6270 */
[----:B------:R-:W-:Y:S01]  /*1040*/  IMAD R3, R3, 0x400, R4 ;  /* 0x0000040003037824 */ /* 0x000fe200078e0204 */
[----:B------:R-:W-:-:S05]  /*1050*/  PRMT R0, R22, 0x7632, R0 ;  /* 0x0000763216007816 */ /* 0x000fca0000000000 */
[----:B------:R-:W1:Y:S01]  /*1060*/  LDC.64 R8, c[0x0][0x3a0] ;  /* 0x0000e800ff087b82 */ /* 0x000e620000000a00 */
[----:B0-----:R-:W-:-:S05]  /*1070*/  IMAD.WIDE.U32 R4, R3, 0x2, R6 ;  /* 0x0000000203047825 */ /* 0x001fca00078e0006 */
[----:B------:R0:W-:Y:S01]  /*1080*/  STG.E.U16 desc[UR4][R4.64], R22 ;  /* 0x0000001604007986 */ /* 0x0001e2000c101504 */
[----:B-1----:R-:W-:-:S05]  /*1090*/  IMAD.WIDE.U32 R16, R3, 0x2, R8 ;  /* 0x0000000203107825 */ /* 0x002fca00078e0008 */
[----:B------:R0:W-:Y:S01]  /*10a0*/  STG.E.U16 desc[UR4][R16.64], R0 ;  /* 0x0000000010007986 */ /* 0x0001e2000c101504 */
[----:B------:R-:W-:Y:S05]  /*10b0*/  @P6 EXIT ;  /* 0x000000000000694d */ /* 0x000fea0003800000 */
[----:B0-----:R-:W-:Y:S02]  /*10c0*/  IADD3 R17, PT, PT, R3, 0x80, RZ ;  /* 0x0000008003117810 */ /* 0x001fe40007ffe0ff */
[----:B------:R-:W-:-:S03]  /*10d0*/  PRMT R0, R23, 0x7632, R0 ;  /* 0x0000763217007816 */ /* 0x000fc60000000000 */
[----:B------:R-:W-:-:S04]  /*10e0*/  IMAD.WIDE.U32 R4, R17, 0x2, R6 ;  /* 0x0000000211047825 */ /* 0x000fc800078e0006 */
[----:B------:R-:W-:Y:S01]  /*10f0*/  IMAD.WIDE.U32 R16, R17, 0x2, R8 ;  /* 0x0000000211107825 */ /* 0x000fe200078e0008 */
[----:B------:R0:W-:Y:S04]  /*1100*/  STG.E.U16 desc[UR4][R4.64], R23 ;  /* 0x0000001704007986 */ /* 0x0001e8000c101504 */
        /* <DEDUP_REMOVED lines=16> */
[----:B0-----:R-:W-:Y:S01]  /*1210*/  VIADD R17, R3, 0x200 ;  /* 0x0000020003117836 */ /* 0x001fe20000000000 */
[----:B------:R-:W-:-:S03]  /*1220*/  PRMT R0, R11, 0x7632, R0 ;  /* 0x000076320b007816 */ /* 0x000fc60000000000 */
[----:B------:R-:W-:-:S04]  /*1230*/  IMAD.WIDE.U32 R4, R17, 0x2, R6 ;  /* 0x0000000211047825 */ /* 0x000fc800078e0006 */
[----:B------:R-:W-:Y:S01]  /*1240*/  IMAD.WIDE.U32 R16, R17, 0x2, R8 ;  /* 0x0000000211107825 */ /* 0x000fe200078e0008 */
[----:B------:R0:W-:Y:S04]  /*1250*/  STG.E.U16 desc[UR4][R4.64], R11 ;  /* 0x0000000b04007986 */ /* 0x0001e8000c101504 */
[----:B------:R0:W-:Y:S01]  /*1260*/  STG.E.U16 desc[UR4][R16.64], R0 ;  /* 0x0000000010007986 */ /* 0x0001e2000c101504 */
[----:B------:R-:W-:Y:S05]  /*1270*/  @P0 EXIT ;  /* 0x000000000000094d */ /* 0x000fea0003800000 */
[----:B------:R-:W-:Y:S02]  /*1280*/  IADD3 R13, PT, PT, R3, 0x280, RZ ;  /* 0x00000280030d7810 */ /* 0x000fe40007ffe0ff */
[C---:B------:R-:W-:Y:S02]  /*1290*/  PRMT R2, R12.reuse, 0x7610, R2 ;  /* 0x000076100c027816 */ /* 0x040fe40000000002 */
[----:B0-----:R-:W-:Y:S01]  /*12a0*/  PRMT R0, R12, 0x7632, R0 ;  /* 0x000076320c007816 */ /* 0x001fe20000000000 */
        /* <DEDUP_REMOVED lines=12> */
[----:B------:R-:W-:Y:S02]  /*1370*/  IADD3 R3, PT, PT, R3, 0x380, RZ ;  /* 0x0000038003037810 */ /* 0x000fe40007ffe0ff */
[----:B0-----:R-:W-:-:S03]  /*1380*/  PRMT R4, R10, 0x7632, R4 ;  /* 0x000076320a047816 */ /* 0x001fc60000000004 */
[----:B------:R-:W-:-:S04]  /*1390*/  IMAD.WIDE.U32 R6, R3, 0x2, R6 ;  /* 0x0000000203067825 */ /* 0x000fc800078e0006 */
[----:B------:R-:W-:Y:S01]  /*13a0*/  IMAD.WIDE.U32 R8, R3, 0x2, R8 ;  /* 0x0000000203087825 */ /* 0x000fe200078e0008 */
[----:B------:R-:W-:Y:S04]  /*13b0*/  STG.E.U16 desc[UR4][R6.64], R10 ;  /* 0x0000000a06007986 */ /* 0x000fe8000c101504 */
[----:B------:R-:W-:Y:S01]  /*13c0*/  STG.E.U16 desc[UR4][R8.64], R4 ;  /* 0x0000000408007986 */ /* 0x000fe2000c101504 */
[----:B------:R-:W-:Y:S05]  /*13d0*/  EXIT ;  /* 0x000000000000794d */ /* 0x000fea0003800000 */
.L_x_303:
        /* <DEDUP_REMOVED lines=10> */
.L_x_27254:


//--------------------- .text._ZN2at6native49_GLOBAL__N__b919a28f_16_Normalization_cu_5c38458745unrolled_elementwise_kernel_for_multi_outputsILi2EZZZNS1_23batch_norm_update_statsERKNS_6TensorES5_S5_S5_dlENKUlvE_clEvENKUlvE1_clEvEUlffN3c104HalfES9_E_St5arrayIPcLm6EE16OffsetCalculatorILi4EjLb0EESE_ILi2EjLb0EEEEviT0_T1_T2_T3_ --------------------------
	.section	.text._ZN2at6native49_GLOBAL__N__b919a28f_16_Normalization_cu_5c38458745unrolled_elementwise_kernel_for_multi_outputsILi2EZZZNS1_23batch_norm_update_statsERKNS_6TensorES5_S5_S5_dlENKUlvE_clEvENKUlvE1_clEvEUlffN3c104HalfES9_E_St5arrayIPcLm6EE16OffsetCalculatorILi4EjLb0EESE_ILi2EjLb0EEEEviT0_T1_T2_T3_,"ax",@progbits
	.align	128
.text._ZN2at6native49_GLOBAL__N__b919a28f_16_Normalization_cu_5c38458745unrolled_elementwise_kernel_for_multi_outputsILi2EZZZNS1_23batch_norm_update_statsERKNS_6TensorES5_S5_S5_dlENKUlvE_clEvENKUlvE1_clEvEUlffN3c104HalfES9_E_St5arrayIPcLm6EE16OffsetCalculatorILi4EjLb0EESE_ILi2EjLb0EEEEviT0_T1_T2_T3_:
        .type           _ZN2at6native49_GLOBAL__N__b919a28f_16_Normalization_cu_5c38458745unrolled_elementwise_kernel_for_multi_outputsILi2EZZZNS1_23batch_norm_update_statsERKNS_6TensorES5_S5_S5_dlENKUlvE_clEvENKUlvE1_clEvEUlffN3c104HalfES9_E_St5arrayIPcLm6EE16OffsetCalculatorILi4EjLb0EESE_ILi2EjLb0EEEEviT0_T1_T2_T3_,@function
        .size           _ZN2at6native49_GLOBAL__N__b919a28f_16_Normalization_cu_5c38458745unrolled_elementwise_kernel_for_multi_outputsILi2EZZZNS1_23batch_norm_update_statsERKNS_6TensorES5_S5_S5_dlENKUlvE_clEvENKUlvE1_clEvEUlffN3c104HalfES9_E_St5arrayIPcLm6EE16OffsetCalculatorILi4EjLb0EESE_ILi2EjLb0EEEEviT0_T1_T2_T3_,(.L_x_27255 - _ZN2at6native49_GLOBAL__N__b919a28f_16_Normalization_cu_5c38458745unrolled_elementwise_kernel_for_multi_outputsILi2EZZZNS1_23batch_norm_update_statsERKNS_6TensorES5_S5_S5_dlENKUlvE_clEvENKUlvE1_clEvEUlffN3c104HalfES9_E_St5arrayIPcLm6EE16OffsetCalculatorILi4EjLb0EESE_ILi2EjLb0EEEEviT0_T1_T2_T3_)
        .other          _ZN2at6native49_GLOBAL__N__b919a28f_16_Normalization_cu_5c38458745unrolled_elementwise_kernel_for_multi_outputsILi2EZZZNS1_23batch_norm_update_statsERKNS_6TensorES5_S5_S5_dlENKUlvE_clEvENKUlvE1_clEvEUlffN3c104HalfES9_E_St5arrayIPcLm6EE16OffsetCalculatorILi4EjLb0EESE_ILi2EjLb0EEEEviT0_T1_T2_T3_,@"STO_CUDA_ENTRY STV_DEFAULT"
_ZN2at6native49_GLOBAL__N__b919a28f_16_Normalization_cu_5c38458745unrolled_elementwise_kernel_for_multi_outputsILi2EZZZNS1_23batch_norm_update_statsERKNS_6TensorES5_S5_S5_dlENKUlvE_clEvENKUlvE1_clEvEUlffN3c104HalfES9_E_St5arrayIPcLm6EE16OffsetCalculatorILi4EjLb0EESE_ILi2EjLb0EEEEviT0_T1_T2_T3_:
        /* <DEDUP_REMOVED lines=417> */
.L_x_306:
        /* <DEDUP_REMOVED lines=394> */
.L_x_307:
        /* <DEDUP_REMOVED lines=390> */
.L_x_308:
        /* <DEDUP_REMOVED lines=390> */
.L_x_309:
        /* <DEDUP_REMOVED lines=390> */
.L_x_310:
        /* <DEDUP_REMOVED lines=390> */
.L_x_311:
        /* <DEDUP_REMOVED lines=390> */
.L_x_312:
        /* <DEDUP_REMOVED lines=389> */
.L_x_313:
        /* <DEDUP_REMOVED lines=8> */
.L_x_305:
[----:B------:R-:W-:Y:S05]  /*c560*/  BSYNC.RECONVERGENT B0 ;  /* 0x0000000000007941 */ /* 0x000fea0003800200 */
.L_x_304:
        /* <DEDUP_REMOVED lines=21> */
[----:B-----5:R-:W-:Y:S02]  /*c6c0*/  HADD2.F32 R38, -RZ, R38.H0_H0 ;  /* 0x20000026ff267230 */ /* 0x020fe40000004100 */
[----:B------:R-:W-:-:S03]  /*c6d0*/  HADD2.F32 R24, -RZ, R39.H0_H0 ;  /* 0x20000027ff187230 */ /* 0x000fc60000004100 */
[C---:B------:R-:W-:Y:S02]  /*c6e0*/  FMUL.FTZ R25, R27.reuse, R38 ;  /* 0x000000261b197220 */ /* 0x040fe40000410000 */
[----:B------:R-:W-:Y:S02]  /*c6f0*/  FMUL.FTZ R24, R27, R24 ;  /* 0x000000181b187220 */ /* 0x000fe40000410000 */
[----:B------:R-:W-:Y:S01]  /*c700*/  FFMA.FTZ R25, R36, R26, R25 ;  /* 0x0000001a24197223 */ /* 0x000fe20000010019 */
[----:B-1----:R-:W-:-:S04]  /*c710*/  FMUL.FTZ R37, R37, UR6 ;  /* 0x0000000625257c20 */ /* 0x002fc80008410000 */
[----:B------:R-:W-:-:S05]  /*c720*/  FFMA.FTZ R24, R37, R26, R24 ;  /* 0x0000001a25187223 */ /* 0x000fca0000010018 */
[----:B------:R-:W-:-:S07]  /*c730*/  F2FP.F16.F32.PACK_AB R25, R24, R25 ;  /* 0x000000191819723e */ /* 0x000fce00000000ff */
.L_x_315:
[----:B------:R-:W-:Y:S05]  /*c740*/  BSYNC.RECONVERGENT B0 ;  /* 0x0000000000007941 */ /* 0x000fea0003800200 */
.L_x_314:
[----:B------:R-:W-:Y:S01]  /*c750*/  BSSY.RECONVERGENT B0, `(.L_x_316) ;  /* 0x000000c000007945 */ /* 0x000fe20003800200 */
[----:B------:R-:W-:-:S03]  /*c760*/  PRMT R24, RZ, 0x5410, RZ ;  /* 0x00005410ff187816 */ /* 0x000fc600000000ff */
[----:B------:R-:W-:Y:S05]  /*c770*/  @P5 BRA `(.L_x_317) ;  /* 0x0000000000245947 */ /* 0x000fea0003800000 */
        /* <DEDUP_REMOVED lines=9> */
.L_x_317:
[----:B------:R-:W-:Y:S05]  /*c810*/  BSYNC.RECONVERGENT B0 ;  /* 0x0000000000007941 */ /* 0x000fea0003800200 */
.L_x_316:
[----:B------:R-:W-:Y:S01]  /*c820*/  BSSY.RECONVERGENT B0, `(.L_x_318) ;  /* 0x000000c000007945 */ /* 0x000fe20003800200 */
[----:B-----5:R-:W-:-:S03]  /*c830*/  PRMT R10, RZ, 0x5410, RZ ;  /* 0x00005410ff0a7816 */ /* 0x020fc600000000ff */
[----:B------:R-:W-:Y:S05]  /*c840*/  @P3 BRA `(.L_x_319) ;  /* 0x0000000000243947 */ /* 0x000fea0003800000 */
[----:B------:R-:W1:Y:S01]  /*c850*/  LDCU UR6, c[0x0][0x388] ;  /* 0x00007100ff0677ac */ /* 0x000e620008000800 */
[----:B------:R-:W-:Y:S02]  /*c860*/  HADD2.F32 R10, -RZ, R15.H0_H0 ;  /* 0x2000000fff0a7230 */ /* 0x000fe40000004100 */
[----:B------:R-:W-:-:S03]  /*c870*/  HADD2.F32 R14, -RZ, R14.H0_H0 ;  /* 0x2000000eff0e7230 */ /* 0x000fc60000004100 */
[C---:B------:R-:W-:Y:S02]  /*c880*/  FMUL.FTZ R10, R27.reuse, R10 ;  /* 0x0000000a1b0a7220 */ /* 0x040fe40000410000 */
[----:B------:R-:W-:Y:S02]  /*c890*/  FMUL.FTZ R14, R27, R14 ;  /* 0x0000000e1b0e7220 */ /* 0x000fe40000410000 */
[----:B------:R-:W-:Y:S01]  /*c8a0*/  FFMA.FTZ R10, R17, R26, R10 ;  /* 0x0000001a110a7223 */ /* 0x000fe2000001000a */
[----:B-1----:R-:W-:-:S04]  /*c8b0*/  FMUL.FTZ R11, R16, UR6 ;  /* 0x00000006100b7c20 */ /* 0x002fc80008410000 */
[----:B------:R-:W-:-:S05]  /*c8c0*/  FFMA.FTZ R11, R11, R26, R14 ;  /* 0x0000001a0b0b7223 */ /* 0x000fca000001000e */
[----:B------:R-:W-:-:S07]  /*c8d0*/  F2FP.F16.F32.PACK_AB R10, R11, R10 ;  /* 0x0000000a0b0a723e */ /* 0x000fce00000000ff */
.L_x_319:
[----:B------:R-:W-:Y:S05]  /*c8e0*/  BSYNC.RECONVERGENT B0 ;  /* 0x0000000000007941 */ /* 0x000fea0003800200 */
.L_x_318:
[----:B------:R-:W-:Y:S01]  /*c8f0*/  BSSY.RECONVERGENT B0, `(.L_x_320) ;  /* 0x000000c000007945 */ /* 0x000fe20003800200 */
[----:B------:R-:W-:-:S03]  /*c900*/  PRMT R11, RZ, 0x5410, RZ ;  /* 0x00005410ff0b7816 */ /* 0x000fc600000000ff */
        /* <DEDUP_REMOVED lines=10> */
.L_x_321:
[----:B------:R-:W-:Y:S05]  /*c9b0*/  BSYNC.RECONVERGENT B0 ;  /* 0x0000000000007941 */ /* 0x000fea0003800200 */
.L_x_320:
        /* <DEDUP_REMOVED lines=12> */
.L_x_323:
[----:B------:R-:W-:Y:S05]  /*ca80*/  BSYNC.RECONVERGENT B0 ;  /* 0x0000000000007941 */ /* 0x000fea0003800200 */
.L_x_322:
[----:B------:R-:W-:Y:S01]  /*ca90*/  BSSY.RECONVERGENT B0, `(.L_x_324) ;  /* 0x000000d000007945 */ /* 0x000fe20003800200 */
[----:B------:R-:W-:Y:S02]  /*caa0*/  IADD3 R16, PT, PT, R0, 0x380, RZ ;  /* 0x0000038000107810 */ /* 0x000fe40007ffe0ff */
[----:B------:R-:W-:Y:S01]  /*cab0*/  PRMT R13, RZ, 0x5410, RZ ;  /* 0x00005410ff0d7816 */ /* 0x000fe200000000ff */
[----:B------:R-:W-:Y:S06]  /*cac0*/  @P0 BRA `(.L_x_325) ;  /* 0x0000000000240947 */ /* 0x000fec0003800000 */
        /* <DEDUP_REMOVED lines=9> */
.L_x_325:
[----:B------:R-:W-:Y:S05]  /*cb60*/  BSYNC.RECONVERGENT B0 ;  /* 0x0000000000007941 */ /* 0x000fea0003800200 */
.L_x_324:
[----:B------:R-:W-:Y:S01]  /*cb70*/  BSSY.RECONVERGENT B0, `(.L_x_326) ;  /* 0x000000d000007945 */ /* 0x000fe20003800200 */
[----:B------:R-:W-:Y:S02]  /*cb80*/  PRMT R15, RZ, 0x5410, RZ ;  /* 0x00005410ff0f7816 */ /* 0x000fe400000000ff */
[----:B------:R-:W-:Y:S01]  /*cb90*/  PRMT R14, RZ, 0x7610, R14 ;  /* 0x00007610ff0e7816 */ /* 0x000fe2000000000e */
        /* <DEDUP_REMOVED lines=10> */
.L_x_327:
[----:B------:R-:W-:Y:S05]  /*cc40*/  BSYNC.RECONVERGENT B0 ;  /* 0x0000000000007941 */ /* 0x000fea0003800200 */
.L_x_326:
[----:B------:R-:W-:Y:S01]  /*cc50*/  ISETP.GE.AND P5, PT, R16, UR5, PT ;  /* 0x0000000510007c0c */ /* 0x000fe2000bfa6270 */
[----:B------:R-:W-:Y:S01]  /*cc60*/  BSSY.RECONVERGENT B0, `(.L_x_328) ;  /* 0x000000c000007945 */ /* 0x000fe20003800200 */
[----:B------:R-:W-:-:S11]  /*cc70*/  PRMT R14, R14, 0x5410, RZ ;  /* 0x000054100e0e7816 */ /* 0x000fd600000000ff */
        /* <DEDUP_REMOVED lines=10> */
.L_x_329:
[----:B------:R-:W-:Y:S05]  /*cd20*/  BSYNC.RECONVERGENT B0 ;  /* 0x0000000000007941 */ /* 0x000fea0003800200 */
.L_x_328:
        /* <DEDUP_REMOVED lines=311> */
.L_x_330:
        /* <DEDUP_REMOVED lines=311> */
.L_x_331:
        /* <DEDUP_REMOVED lines=308> */
.L_x_332:
        /* <DEDUP_REMOVED lines=308> */
.L_x_333:
        /* <DEDUP_REMOVED lines=309> */
.L_x_334:
        /* <DEDUP_REMOVED lines=308> */
.L_x_335:
        /* <DEDUP_REMOVED lines=308> */
.L_x_336:
        /* <DEDUP_REMOVED lines=308> */
.L_x_337:
[----:B------:R-:W-:Y:S01]  /*167a0*/  IMAD.WIDE.U32 R4, R11, 0x2, R4 ;  /* 0x000000020b047825 */ /* 0x000fe200078e0004 */
[----:B------:R-:W-:-:S03]  /*167b0*/  PRMT R0, R14, 0x7632, R0 ;  /* 0x000076320e007816 */ /* 0x000fc60000000000 */
[----:B------:R-:W-:Y:S01]  /*167c0*/  IMAD.WIDE.U32 R2, R9, 0x2, R2 ;  /* 0x0000000209027825 */ /* 0x000fe200078e0002 */
[----:B------:R-:W-:Y:S04]  /*167d0*/  STG.E.U16 desc[UR8][R4.64], R14 ;  /* 0x0000000e04007986 */ /* 0x000fe8000c101508 */
[----:B------:R-:W-:Y:S01]  /*167e0*/  STG.E.U16 desc[UR8][R2.64], R0 ;  /* 0x0000000002007986 */ /* 0x000fe2000c101508 */
[----:B------:R-:W-:Y:S05]  /*167f0*/  EXIT ;  /* 0x000000000000794d */ /* 0x000fea0003800000 */
.L_x_338:
        /* <DEDUP_REMOVED lines=16> */
.L_x_27255:


//--------------------- .text._ZN2at6native49_GLOBAL__N__b919a28f_16_Normalization_cu_5c38458745unrolled_elementwise_kernel_for_multi_outputsILi2EZZZNS1_23batch_norm_update_statsERKNS_6TensorES5_S5_S5_dlENKUlvE_clEvENKUlvE1_clEvEUlffN3c104HalfES9_E_St5arrayIPcLm6EE23TrivialOffsetCalculatorILi4EjESE_ILi2EjEEEviT0_T1_T2_T3_ --------------------------
	.section	.text._ZN2at6native49_GLOBAL__N__b919a28f_16_Normalization_cu_5c38458745unrolled_elementwise_kernel_for_multi_outputsILi2EZZZNS1_23batch_norm_update_statsERKNS_6TensorES5_S5_S5_dlENKUlvE_clEvENKUlvE1_clEvEUlffN3c104HalfES9_E_St5arrayIPcLm6EE23TrivialOffsetCalculatorILi4EjESE_ILi2EjEEEviT0_T1_T2_T3_,"ax",@progbits
	.align	128
.text._ZN2at6native49_GLOBAL__N__b919a28f_16_Normalization_cu_5c38458745unrolled_elementwise_kernel_for_multi_outputsILi2EZZZNS1_23batch_norm_update_statsERKNS_6TensorES5_S5_S5_dlENKUlvE_clEvENKUlvE1_clEvEUlffN3c104HalfES9_E_St5arrayIPcLm6EE23TrivialOffsetCalculatorILi4EjESE_ILi2EjEEEviT0_T1_T2_T3_:
        .type           _ZN2at6native49_GLOBAL__N__b919a28f_16_Normalization_cu_5c38458745unrolled_elementwise_kernel_for_multi_outputsILi2EZZZNS1_23batch_norm_update_statsERKNS_6TensorES5_S5_S5_dlENKUlvE_clEvENKUlvE1_clEvEUlffN3c104HalfES9_E_St5arrayIPcLm6EE23TrivialOffsetCalculatorILi4EjESE_ILi2EjEEEviT0_T1_T2_T3_,@function
        .size           _ZN2at6native49_GLOBAL__N__b919a28f_16_Normalization_cu_5c38458745unrolled_elementwise_kernel_for_multi_outputsILi2EZZZNS1_23batch_norm_update_statsERKNS_6TensorES5_S5_S5_dlENKUlvE_clEvENKUlvE1_clEvEUlffN3c104HalfES9_E_St5arrayIPcLm6EE23TrivialOffsetCalculatorILi4EjESE_ILi2EjEEEviT0_T1_T2_T3_,(.L_x_27256 - _ZN2at6native49_GLOBAL__N__b919a28f_16_Normalization_cu_5c38458745unrolled_elementwise_kernel_for_multi_outputsILi2EZZZNS1_23batch_norm_update_statsERKNS_6TensorES5_S5_S5_dlENKUlvE_clEvENKUlvE1_clEvEUlffN3c104HalfES9_E_St5arrayIPcLm6EE23TrivialOffsetCalculatorILi4EjESE_ILi2EjEEEviT0_T1_T2_T3_)
        .other          _ZN2at6native49_GLOBAL__N__b919a28f_16_Normalization_cu_5c38458745unrolled_elementwise_kernel_for_multi_outputsILi2EZZZNS1_23batch_norm_update_statsERKNS_6TensorES5_S5_S5_dlENKUlvE_clEvENKUlvE1_clEvEUlffN3c104HalfES9_E_St5arrayIPcLm6EE23TrivialOffsetCalculatorILi4EjESE_ILi2EjEEEviT0_T1_T2_T3_,@"STO_CUDA_ENTRY STV_DEFAULT"
_ZN2at6native49_GLOBAL__N__b919a28f_16_Normalization_cu_5c38458745unrolled_elementwise_kernel_for_multi_outputsILi2EZZZNS1_23batch_norm_update_statsERKNS_6TensorES5_S5_S5_dlENKUlvE_clEvENKUlvE1_clEvEUlffN3c104HalfES9_E_St5arrayIPcLm6EE23TrivialOffsetCalculatorILi4EjESE_ILi2EjEEEviT0_T1_T2_T3_:
        /* <DEDUP_REMOVED lines=132> */
.L_x_340:
[----:B------:R-:W-:Y:S05]  /*0840*/  BSYNC.RECONVERGENT B0 ;  /* 0x0000000000007941 */ /* 0x000fea0003800200 */
.L_x_339:
[----:B0-----:R-:W0:Y:S01]  /*0850*/  LDC R20, c[0x0][0x38c] ;  /* 0x0000e300ff147b82 */ /* 0x001e220000000800 */
[CC--:B------:R-:W-:Y:S01]  /*0860*/  ISETP.GE.AND P5, PT, R4.reuse, R35.reuse, PT ;  /* 0x000000230400720c */ /* 0x0c0fe20003fa6270 */
[----:B------:R-:W-:Y:S01]  /*0870*/  BSSY.RECONVERGENT B0, `(.L_x_341) ;  /* 0x0000018000007945 */ /* 0x000fe20003800200 */
[C---:B------:R-:W-:Y:S02]  /*0880*/  IADD3 R22, PT, PT, R4.reuse, 0x100, RZ ;  /* 0x0000010004167810 */ /* 0x040fe40007ffe0ff */
        /* <DEDUP_REMOVED lines=15> */
[----:B------:R-:W-:-:S03]  /*0980*/  HADD2.F32 R22, -RZ, R47.H0_H0 ;  /* 0x2000002fff167230 */ /* 0x000fc60000004100 */
[C---:B------:R-:W-:Y:S02]  /*0990*/  FMUL.FTZ R23, R21.reuse, R46 ;  /* 0x0000002e15177220 */ /* 0x040fe40000410000 */
[----:B------:R-:W-:Y:S02]  /*09a0*/  FMUL.FTZ R22, R21, R22 ;  /* 0x0000001615167220 */ /* 0x000fe40000410000 */
[----:B------:R-:W-:Y:S01]  /*09b0*/  FFMA.FTZ R6, R6, R20, R23 ;  /* 0x0000001406067223 */ /* 0x000fe20000010017 */
[----:B0-----:R-:W-:-:S04]  /*09c0*/  FMUL.FTZ R45, R45, UR6 ;  /* 0x000000062d2d7c20 */ /* 0x001fc80008410000 */
[----:B------:R-:W-:-:S05]  /*09d0*/  FFMA.FTZ R45, R45, R20, R22 ;  /* 0x000000142d2d7223 */ /* 0x000fca0000010016 */
[----:B------:R-:W-:-:S07]  /*09e0*/  F2FP.F16.F32.PACK_AB R22, R45, R6 ;  /* 0x000000062d16723e */ /* 0x000fce00000000ff */
.L_x_342:
[----:B------:R-:W-:Y:S05]  /*09f0*/  BSYNC.RECONVERGENT B0 ;  /* 0x0000000000007941 */ /* 0x000fea0003800200 */
.L_x_341:
[C---:B------:R-:W-:Y:S01]  /*0a00*/  IADD3 R24, PT, PT, R4.reuse, 0x80, RZ ;  /* 0x0000008004187810 */ /* 0x040fe20007ffe0ff */
[----:B------:R-:W-:Y:S01]  /*0a10*/  BSSY.RECONVERGENT B0, `(.L_x_343) ;  /* 0x000000f000007945 */ /* 0x000fe20003800200 */
[----:B-----5:R-:W-:Y:S02]  /*0a20*/  IADD3 R6, PT, PT, R4, 0x380, RZ ;  /* 0x0000038004067810 */ /* 0x020fe40007ffe0ff */
[-C--:B------:R-:W-:Y:S02]  /*0a30*/  ISETP.GE.AND P6, PT, R24, R35.reuse, PT ;  /* 0x000000231800720c */ /* 0x080fe40003fc6270 */
[----:B------:R-:W-:Y:S02]  /*0a40*/  PRMT R23, RZ, 0x5410, RZ ;  /* 0x00005410ff177816 */ /* 0x000fe400000000ff */
[----:B------:R-:W-:-:S09]  /*0a50*/  ISETP.GE.AND P5, PT, R6, R35, PT ;  /* 0x000000230600720c */ /* 0x000fd20003fa6270 */
[----:B------:R-:W-:Y:S05]  /*0a60*/  @P6 BRA `(.L_x_344) ;  /* 0x0000000000246947 */ /* 0x000fea0003800000 */
[----:B------:R-:W0:Y:S01]  /*0a70*/  LDCU UR6, c[0x0][0x388] ;  /* 0x00007100ff0677ac */ /* 0x000e220008000800 */
[----:B------:R-:W-:Y:S02]  /*0a80*/  HADD2.F32 R6, -RZ, R43.H0_H0 ;  /* 0x2000002bff067230 */ /* 0x000fe40000004100 */
[----:B------:R-:W-:-:S03]  /*0a90*/  HADD2.F32 R44, -RZ, R44.H0_H0 ;  /* 0x2000002cff2c7230 */ /* 0x000fc60000004100 */
[C---:B------:R-:W-:Y:S02]  /*0aa0*/  FMUL.FTZ R6, R21.reuse, R6 ;  /* 0x0000000615067220 */ /* 0x040fe40000410000 */
[----:B------:R-:W-:Y:S02]  /*0ab0*/  FMUL.FTZ R44, R21, R44 ;  /* 0x0000002c152c7220 */ /* 0x000fe40000410000 */
[----:B------:R-:W-:Y:S01]  /*0ac0*/  FFMA.FTZ R6, R15, R20, R6 ;  /* 0x000000140f067223 */ /* 0x000fe20000010006 */
[----:B0-----:R-:W-:-:S04]  /*0ad0*/  FMUL.FTZ R23, R16, UR6 ;  /* 0x0000000610177c20 */ /* 0x001fc80008410000 */
[----:B------:R-:W-:-:S05]  /*0ae0*/  FFMA.FTZ R23, R23, R20, R44 ;  /* 0x0000001417177223 */ /* 0x000fca000001002c */
[----:B------:R-:W-:-:S07]  /*0af0*/  F2FP.F16.F32.PACK_AB R23, R23, R6 ;  /* 0x000000061717723e */ /* 0x000fce00000000ff */
.L_x_344:
[----:B------:R-:W-:Y:S05]  /*0b00*/  BSYNC.RECONVERGENT B0 ;  /* 0x0000000000007941 */ /* 0x000fea0003800200 */
.L_x_343:
[----:B------:R-:W-:Y:S01]  /*0b10*/  BSSY.RECONVERGENT B0, `(.L_x_345) ;  /* 0x000000c000007945 */ /* 0x000fe20003800200 */
[----:B------:R-:W-:-:S03]  /*0b20*/  PRMT R15, RZ, 0x5410, RZ ;  /* 0x00005410ff0f7816 */ /* 0x000fc600000000ff */
        /* <DEDUP_REMOVED lines=10> */
.L_x_346:
[----:B------:R-:W-:Y:S05]  /*0bd0*/  BSYNC.RECONVERGENT B0 ;  /* 0x0000000000007941 */ /* 0x000fea0003800200 */
.L_x_345:
        /* <DEDUP_REMOVED lines=12> */
.L_x_348:
[----:B------:R-:W-:Y:S05]  /*0ca0*/  BSYNC.RECONVERGENT B0 ;  /* 0x0000000000007941 */ /* 0x000fea0003800200 */
.L_x_347:
        /* <DEDUP_REMOVED lines=12> */
.L_x_350:
[----:B------:R-:W-:Y:S05]  /*0d70*/  BSYNC.RECONVERGENT B0 ;  /* 0x0000000000007941 */ /* 0x000fea0003800200 */
.L_x_349:
        /* <DEDUP_REMOVED lines=12> */
.L_x_352:
[----:B------:R-:W-:Y:S05]  /*0e40*/  BSYNC.RECONVERGENT B0 ;  /* 0x0000000000007941 */ /* 0x000fea0003800200 */
.L_x_351:
[----:B------:R-:W-:Y:S01]  /*0e50*/  BSSY.RECONVERGENT B0, `(.L_x_353) ;  /* 0x000000d000007945 */ /* 0x000fe20003800200 */
[----:B------:R-:W-:Y:S02]  /*0e60*/  PRMT R14, RZ, 0x5410, RZ ;  /* 0x00005410ff0e7816 */ /* 0x000fe400000000ff */
[----:B------:R-:W-:Y:S01]  /*0e70*/  PRMT R10, R10, 0x5410, RZ ;  /* 0x000054100a0a7816 */ /* 0x000fe200000000ff */
[----:B------:R-:W-:Y:S06]  /*0e80*/  @P4 BRA `(.L_x_354) ;  /* 0x0000000000244947 */ /* 0x000fec0003800000 */
        /* <DEDUP_REMOVED lines=9> */
.L_x_354:
[----:B------:R-:W-:Y:S05]  /*0f20*/  BSYNC.RECONVERGENT B0 ;  /* 0x0000000000007941 */ /* 0x000fea0003800200 */
.L_x_353:
[----:B------:R-:W-:Y:S01]  /*0f30*/  BSSY.RECONVERGENT B0, `(.L_x_355) ;  /* 0x000000c000007945 */ /* 0x000fe20003800200 */
[----:B------:R-:W-:-:S03]  /*0f40*/  PRMT R10, RZ, 0x7610, R10 ;  /* 0x00007610ff0a7816 */ /* 0x000fc6000000000a */
        /* <DEDUP_REMOVED lines=10> */
.L_x_356:
[----:B------:R-:W-:Y:S05]  /*0ff0*/  BSYNC.RECONVERGENT B0 ;  /* 0x0000000000007941 */ /* 0x000fea0003800200 */
.L_x_355:
[----:B------:R-:W-:-:S13]  /*1000*/  ISETP.GE.AND P6, PT, R4, R35, PT ;  /* 0x000000230400720c */ /* 0x000fda0003fc6270 */
[----:B------:R-:W-:Y:S05]  /*1010*/  @P6 EXIT ;  /* 0x000000000000694d */ /* 0x000fea0003800000 */
[----:B------:R-:W0:Y:S01]  /*1020*/  LDC.64 R6, c[0x0][0x398] ;  /* 0x0000e600ff067b82 */ /* 0x000e220000000a00 */
[----:B------:R-:W-:Y:S02]  /*1030*/  ISETP.GE.AND P6, PT, R24, R35, PT ;  /* 0x000000231800720c */ /* 0x000fe40003fc6270 */
[----:B------:R-:W-:Y:S02]  /*1040*/  LEA R3, R3, R4, 0xa ;  /* 0x0000000403037211 */ /* 0x000fe400078e50ff */
[----:B------:R-:W-:-:S03]  /*1050*/  PRMT R0, R22, 0x7632, R0 ;  /* 0x0000763216007816 */ /* 0x000fc60000000000 */
        /* <DEDUP_REMOVED lines=56> */
.L_x_357:
        /* <DEDUP_REMOVED lines=10> */
.L_x_27256:


//--------------------- .text._ZN2at6native49_GLOBAL__N__b919a28f_16_Normalization_cu_5c38458745unrolled_elementwise_kernel_for_multi_outputsILi2EZZZNS1_23batch_norm_update_statsERKNS_6TensorES5_S5_S5_dlENKUlvE_clEvENKUlvE0_clEvEUlffffE_St5arrayIPcLm6EE16OffsetCalculatorILi4EjLb0EESC_ILi2EjLb0EEEEviT0_T1_T2_T3_ --------------------------
	.section	.text._ZN2at6native49_GLOBAL__N__b919a28f_16_Normalization_cu_5c38458745unrolled_elementwise_kernel_for_multi_outputsILi2EZZZNS1_23batch_norm_update_statsERKNS_6TensorES5_S5_S5_dlENKUlvE_clEvENKUlvE0_clEvEUlffffE_St5arrayIPcLm6EE16OffsetCalculatorILi4EjLb0EESC_ILi2EjLb0EEEEviT0_T1_T2_T3_,"ax",@progbits
	.align	128
.text._ZN2at6native49_GLOBAL__N__b919a28f_16_Normalization_cu_5c38458745unrolled_elementwise_kernel_for_multi_outputsILi2EZZZNS1_23batch_norm_update_statsERKNS_6TensorES5_S5_S5_dlENKUlvE_clEvENKUlvE0_clEvEUlffffE_St5arrayIPcLm6EE16OffsetCalculatorILi4EjLb0EESC_ILi2EjLb0EEEEviT0_T1_T2_T3_:
        .type           _ZN2at6native49_GLOBAL__N__b919a28f_16_Normalization_cu_5c38458745unrolled_elementwise_kernel_for_multi_outputsILi2EZZZNS1_23batch_norm_update_statsERKNS_6TensorES5_S5_S5_dlENKUlvE_clEvENKUlvE0_clEvEUlffffE_St5arrayIPcLm6EE16OffsetCalculatorILi4EjLb0EESC_ILi2EjLb0EEEEviT0_T1_T2_T3_,@function
        .size           _ZN2at6native49_GLOBAL__N__b919a28f_16_Normalization_cu_5c38458745unrolled_elementwise_kernel_for_multi_outputsILi2EZZZNS1_23batch_norm_update_statsERKNS_6TensorES5_S5_S5_dlENKUlvE_clEvENKUlvE0_clEvEUlffffE_St5arrayIPcLm6EE16OffsetCalculatorILi4EjLb0EESC_ILi2EjLb0EEEEviT0_T1_T2_T3_,(.L_x_27257 - _ZN2at6native49_GLOBAL__N__b919a28f_16_Normalization_cu_5c38458745unrolled_elementwise_kernel_for_multi_outputsILi2EZZZNS1_23batch_norm_update_statsERKNS_6TensorES5_S5_S5_dlENKUlvE_clEvENKUlvE0_clEvEUlffffE_St5arrayIPcLm6EE16OffsetCalculatorILi4EjLb0EESC_ILi2EjLb0EEEEviT0_T1_T2_T3_)
        .other          _ZN2at6native49_GLOBAL__N__b919a28f_16_Normalization_cu_5c38458745unrolled_elementwise_kernel_for_multi_outputsILi2EZZZNS1_23batch_norm_update_statsERKNS_6TensorES5_S5_S5_dlENKUlvE_clEvENKUlvE0_clEvEUlffffE_St5arrayIPcLm6EE16OffsetCalculatorILi4EjLb0EESC_ILi2EjLb0EEEEviT0_T1_T2_T3_,@"STO_CUDA_ENTRY STV_DEFAULT"
_ZN2at6native49_GLOBAL__N__b919a28f_16_Normalization_cu_5c38458745unrolled_elementwise_kernel_for_multi_outputsILi2EZZZNS1_23batch_norm_update_statsERKNS_6TensorES5_S5_S5_dlENKUlvE_clEvENKUlvE0_clEvEUlffffE_St5arrayIPcLm6EE16OffsetCalculatorILi4EjLb0EESC_ILi2EjLb0EEEEviT0_T1_T2_T3_:
        /* <DEDUP_REMOVED lines=410> */
.L_x_360:
        /* <DEDUP_REMOVED lines=395> */
.L_x_361:
        /* <DEDUP_REMOVED lines=391> */
.L_x_362:
        /* <DEDUP_REMOVED lines=391> */
.L_x_363:
        /* <DEDUP_REMOVED lines=391> */
.L_x_364:
        /* <DEDUP_REMOVED lines=391> */
.L_x_365:
        /* <DEDUP_REMOVED lines=390> */
.L_x_366:
        /* <DEDUP_REMOVED lines=390> */
.L_x_367:
        /* <DEDUP_REMOVED lines=8> */
.L_x_359:
[----:B------:R-:W-:Y:S05]  /*c550*/  BSYNC.RECONVERGENT B0 ;  /* 0x0000000000007941 */ /* 0x000fea0003800200 */
.L_x_358:
[----:B------:R-:W1:Y:S01]  /*c560*/  LDC R25, c[0x0][0x38c] ;  /* 0x0000e300ff197b82 */ /* 0x000e620000000800 */
[C---:B0-----:R-:W-:Y:S02]  /*c570*/  IADD3 R9, PT, PT, R0.reuse, 0x100, RZ ;  /* 0x0000010000097810 */ /* 0x041fe40007ffe0ff */
[C---:B------:R-:W-:Y:S02]  /*c580*/  ISETP.GE.AND P6, PT, R0.reuse, UR5, PT ;  /* 0x0000000500007c0c */ /* 0x040fe4000bfc6270 */
[----:B------:R-:W-:Y:S02]  /*c590*/  ISETP.GE.AND P0, PT, R9, UR5, PT ;  /* 0x0000000509007c0c */ /* 0x000fe4000bf06270 */
[C---:B------:R-:W-:Y:S02]  /*c5a0*/  IADD3 R45, PT, PT, R0.reuse, 0x80, RZ ;  /* 0x00000080002d7810 */ /* 0x040fe40007ffe0ff */
[C---:B------:R-:W-:Y:S02]  /*c5b0*/  IADD3 R24, PT, PT, R0.reuse, 0x280, RZ ;  /* 0x0000028000187810 */ /* 0x040fe40007ffe0ff */
[----:B------:R-:W-:-:S02]  /*c5c0*/  IADD3 R26, PT, PT, R0, 0x300, RZ ;  /* 0x00000300001a7810 */ /* 0x000fc40007ffe0ff */
[----:B------:R-:W-:Y:S02]  /*c5d0*/  IADD3 R9, PT, PT, R0, 0x180, RZ ;  /* 0x0000018000097810 */ /* 0x000fe40007ffe0ff */
[----:B------:R-:W-:Y:S02]  /*c5e0*/  ISETP.GE.AND P5, PT, R45, UR5, PT ;  /* 0x000000052d007c0c */ /* 0x000fe4000bfa6270 */
[----:B------:R-:W-:Y:S02]  /*c5f0*/  ISETP.GE.AND P3, PT, R24, UR5, PT ;  /* 0x0000000518007c0c */ /* 0x000fe4000bf66270 */
[----:B------:R-:W-:Y:S01]  /*c600*/  ISETP.GE.AND P4, PT, R26, UR5, PT ;  /* 0x000000051a007c0c */ /* 0x000fe2000bf86270 */
[----:B------:R-:W0:Y:S01]  /*c610*/  @!P6 LDC R24, c[0x0][0x388] ;  /* 0x0000e200ff18eb82 */ /* 0x000e220000000800 */
[----:B------:R-:W-:Y:S01]  /*c620*/  ISETP.GE.AND P1, PT, R9, UR5, PT ;  /* 0x0000000509007c0c */ /* 0x000fe2000bf26270 */
[----:B------:R-:W-:Y:S01]  /*c630*/  HFMA2 R9, -RZ, RZ, 0, 0 ;  /* 0x00000000ff097431 */ /* 0x000fe200000001ff */
[----:B------:R-:W-:Y:S01]  /*c640*/  P2R R47, PR, RZ, 0x1 ;  /* 0x00000001ff2f7803 */ /* 0x000fe20000000000 */
[----:B-1----:R-:W-:Y:S01]  /*c650*/  FADD.FTZ R27, -R25, 1 ;  /* 0x3f800000191b7421 */ /* 0x002fe20000010100 */
[----:B------:R-:W-:-:S02]  /*c660*/  IADD3 R10, PT, PT, R0, 0x200, RZ ;  /* 0x00000200000a7810 */ /* 0x000fc40007ffe0ff */
[----:B------:R-:W-:Y:S01]  /*c670*/  IADD3 R43, PT, PT, R0, 0x380, RZ ;  /* 0x00000380002b7810 */ /* 0x000fe20007ffe0ff */
[C---:B-----5:R-:W-:Y:S01]  /*c680*/  @!P0 FMUL.FTZ R41, R27.reuse, R12 ;  /* 0x0000000c1b298220 */ /* 0x060fe20000410000 */
[----:B------:R-:W-:Y:S01]  /*c690*/  @!P0 FMUL.FTZ R26, R27, R11 ;  /* 0x0000000b1b1a8220 */ /* 0x000fe20000410000 */
[----:B------:R-:W-:Y:S01]  /*c6a0*/  ISETP.GE.AND P0, PT, R45, UR5, PT ;  /* 0x000000052d007c0c */ /* 0x000fe2000bf06270 */
[C---:B------:R-:W-:Y:S01]  /*c6b0*/  @!P5 FMUL.FTZ R35, R27.reuse, R35 ;  /* 0x000000231b23d220 */ /* 0x040fe20000410000 */
[----:B------:R-:W-:Y:S01]  /*c6c0*/  ISETP.GE.AND P2, PT, R10, UR5, PT ;  /* 0x000000050a007c0c */ /* 0x000fe2000bf46270 */
[C---:B------:R-:W-:Y:S01]  /*c6d0*/  @!P6 FMUL.FTZ R38, R27.reuse, R38 ;  /* 0x000000261b26e220 */ /* 0x040fe20000410000 */
[C---:B------:R-:W-:Y:S01]  /*c6e0*/  @!P1 FMUL.FTZ R11, R27.reuse, R16 ;  /* 0x000000101b0b9220 */ /* 0x040fe20000410000 */
[C---:B------:R-:W-:Y:S01]  /*c6f0*/  @!P1 FMUL.FTZ R12, R27.reuse, R15 ;  /* 0x0000000f1b0c9220 */ /* 0x040fe20000410000 */
[C---:B------:R-:W-:Y:S01]  /*c700*/  @!P6 FMUL.FTZ R37, R27.reuse, R37 ;  /* 0x000000251b25e220 */ /* 0x040fe20000410000 */
[C---:B------:R-:W-:Y:S01]  /*c710*/  @!P3 FMUL.FTZ R49, R27.reuse, R30 ;  /* 0x0000001e1b31b220 */ /* 0x040fe20000410000 */
[C---:B------:R-:W-:Y:S01]  /*c720*/  @!P4 FMUL.FTZ R44, R27.reuse, R3 ;  /* 0x000000031b2cc220 */ /* 0x040fe20000410000 */
[----:B------:R-:W-:Y:S01]  /*c730*/  @!P4 FMUL.FTZ R30, R27, R2 ;  /* 0x000000021b1ec220 */ /* 0x000fe20000410000 */
[----:B------:R-:W-:-:S02]  /*c740*/  CS2R R2, SRZ ;  /* 0x0000000000027805 */ /* 0x000fc4000001ff00 */
[----:B------:R-:W-:Y:S01]  /*c750*/  MOV R10, RZ ;  /* 0x000000ff000a7202 */ /* 0x000fe20000000f00 */
[-C--:B------:R-:W-:Y:S01]  /*c760*/  @!P6 FFMA.FTZ R10, R28, R25.reuse, R37 ;  /* 0x000000191c0ae223 */ /* 0x080fe20000010025 */
[----:B------:R-:W-:Y:S01]  /*c770*/  @!P0 FFMA.FTZ R9, R34, R25, R35 ;  /* 0x0000001922098223 */ /* 0x000fe20000010023 */
[----:B------:R-:W1:Y:S01]  /*c780*/  @!P0 LDC R16, c[0x0][0x388] ;  /* 0x0000e200ff108b82 */ /* 0x000e620000000800 */
[----:B------:R-:W-:Y:S01]  /*c790*/  ISETP.NE.AND P0, PT, R47, RZ, PT ;  /* 0x000000ff2f00720c */ /* 0x000fe20003f05270 */
[C---:B------:R-:W-:Y:S01]  /*c7a0*/  @!P2 FMUL.FTZ R15, R27.reuse, R20 ;  /* 0x000000141b0fa220 */ /* 0x040fe20000410000 */
[----:B------:R-:W-:Y:S01]  /*c7b0*/  @!P2 FMUL.FTZ R20, R27, R19 ;  /* 0x000000131b14a220 */ /* 0x000fe20000410000 */
[----:B------:R-:W-:Y:S02]  /*c7c0*/  HFMA2 R19, -RZ, RZ, 0, 0 ;  /* 0x00000000ff137431 */ /* 0x000fe400000001ff */
[----:B0-----:R-:W-:Y:S01]  /*c7d0*/  @!P6 FMUL.FTZ R29, R29, R24 ;  /* 0x000000181d1de220 */ /* 0x001fe20000410000 */
[-C--:B------:R-:W-:Y:S01]  /*c7e0*/  @!P2 FFMA.FTZ R3, R22, R25.reuse, R15 ;  /* 0x000000191603a223 */ /* 0x080fe2000001000f */
[----:B------:R-:W-:Y:S01]  /*c7f0*/  P2R R42, PR, RZ, 0x20 ;  /* 0x00000020ff2a7803 */ /* 0x000fe20000000000 */
[----:B------:R-:W0:Y:S01]  /*c800*/  @!P1 LDC R28, c[0x0][0x388] ;  /* 0x0000e200ff1c9b82 */ /* 0x000e220000000800 */
[----:B------:R-:W-:Y:S01]  /*c810*/  @!P5 FMUL.FTZ R36, R27, R36 ;  /* 0x000000241b24d220 */ /* 0x000fe20000410000 */
[----:B------:R-:W-:Y:S01]  /*c820*/  @!P6 FFMA.FTZ R19, R29, R25, R38 ;  /* 0x000000191d13e223 */ /* 0x000fe20000010026 */
[----:B------:R-:W-:Y:S01]  /*c830*/  ISETP.GE.AND P5, PT, R43, UR5, PT ;  /* 0x000000052b007c0c */ /* 0x000fe2000bfa6270 */
[----:B------:R-:W-:Y:S01]  /*c840*/  @!P3 FMUL.FTZ R40, R27, R23 ;  /* 0x000000171b28b220 */ /* 0x000fe20000410000 */
[----:B------:R-:W-:-:S03]  /*c850*/  @!P0 FFMA.FTZ R2, R14, R25, R41 ;  /* 0x000000190e028223 */ /* 0x000fc60000010029 */
[----:B------:R-:W2:Y:S08]  /*c860*/  @!P0 LDC R14, c[0x0][0x388] ;  /* 0x0000e200ff0e8b82 */ /* 0x000eb00000000800 */
[----:B------:R-:W3:Y:S01]  /*c870*/  @!P2 LDC R34, c[0x0][0x388] ;  /* 0x0000e200ff22ab82 */ /* 0x000ee20000000800 */
[C---:B------:R-:W-:Y:S01]  /*c880*/  @!P5 FMUL.FTZ R23, R27.reuse, R6 ;  /* 0x000000061b17d220 */ /* 0x040fe20000410000 */
[----:B------:R-:W-:Y:S01]  /*c890*/  MOV R6, RZ ;  /* 0x000000ff00067202 */ /* 0x000fe20000000f00 */
[----:B------:R-:W-:Y:S01]  /*c8a0*/  @!P1 FFMA.FTZ R6, R18, R25, R11 ;  /* 0x0000001912069223 */ /* 0x000fe2000001000b */
[----:B------:R-:W-:Y:S01]  /*c8b0*/  @!P5 FMUL.FTZ R46, R27, R39 ;  /* 0x000000271b2ed220 */ /* 0x000fe20000410000 */
[----:B------:R-:W-:-:S03]  /*c8c0*/  MOV R11, RZ ;  /* 0x000000ff000b7202 */ /* 0x000fc60000000f00 */
[----:B------:R-:W4:Y:S08]  /*c8d0*/  @!P3 LDC R38, c[0x0][0x388] ;  /* 0x0000e200ff26bb82 */ /* 0x000f300000000800 */
[----:B------:R-:W0:Y:S01]  /*c8e0*/  @!P4 LDC R15, c[0x0][0x388] ;  /* 0x0000e200ff0fcb82 */ /* 0x000e220000000800 */
[----:B------:R-:W-:Y:S05]  /*c8f0*/  @P6 EXIT ;  /* 0x000000000000694d */ /* 0x000fea0003800000 */
[----:B------:R-:W5:Y:S01]  /*c900*/  LDCU UR10, c[0x0][0x688] ;  /* 0x0000d100ff0a77ac */ /* 0x000f620008000800 */
[-C--:B------:R-:W-:Y:S01]  /*c910*/  @!P3 FFMA.FTZ R11, R32, R25.reuse, R49 ;  /* 0x00000019200bb223 */ /* 0x080fe20000010031 */
[----:B------:R-:W-:Y:S01]  /*c920*/  ISETP.NE.AND P6, PT, R42, RZ, PT ;  /* 0x000000ff2a00720c */ /* 0x000fe20003fc5270 */
[----:B------:R-:W5:Y:S01]  /*c930*/  @!P5 LDC R32, c[0x0][0x388] ;  /* 0x0000e200ff20db82 */ /* 0x000f620000000800 */
[----:B------:R-:W-:Y:S01]  /*c940*/  MOV R18, RZ ;  /* 0x000000ff00127202 */ /* 0x000fe20000000f00 */
[-C--:B------:R-:W-:Y:S01]  /*c950*/  @!P4 FFMA.FTZ R18, R5, R25.reuse, R44 ;  /* 0x000000190512c223 */ /* 0x080fe2000001002c */
[----:B0-----:R-:W-:Y:S01]  /*c960*/  @!P1 FMUL.FTZ R5, R17, R28 ;  /* 0x0000001c11059220 */ /* 0x001fe20000410000 */
[----:B---3--:R-:W-:Y:S01]  /*c970*/  @!P2 FMUL.FTZ R21, R21, R34 ;  /* 0x000000221515a220 */ /* 0x008fe20000410000 */
[----:B------:R-:W-:Y:S01]  /*c980*/  USHF.L.U32 UR6, UR4, 0xa, URZ ;  /* 0x0000000a04067899 */ /* 0x000fe200080006ff */
[----:B--2---:R-:W-:Y:S01]  /*c990*/  @!P0 FMUL.FTZ R13, R13, R14 ;  /* 0x0000000e0d0d8220 */ /* 0x004fe20000410000 */
[----:B------:R-:W-:Y:S01]  /*c9a0*/  MOV R17, RZ ;  /* 0x000000ff00117202 */ /* 0x000fe20000000f00 */
[----:B----4-:R-:W-:Y:S01]  /*c9b0*/  @!P3 FMUL.FTZ R31, R31, R38 ;  /* 0x000000261f1fb220 */ /* 0x010fe20000410000 */
[----:B------:R-:W-:Y:S01]  /*c9c0*/  @!P2 FFMA.FTZ R17, R21, R25, R20 ;  /* 0x000000191511a223 */ /* 0x000fe20000010014 */
[----:B------:R-:W-:-:S02]  /*c9d0*/  CS2R R20, SRZ ;  /* 0x0000000000147805 */ /* 0x000fc4000001ff00 */
[----:B------:R-:W-:Y:S01]  /*c9e0*/  MOV R24, RZ ;  /* 0x000000ff00187202 */ /* 0x000fe20000000f00 */
[----:B-1----:R-:W-:Y:S01]  /*c9f0*/  @!P6 FMUL.FTZ R33, R33, R16 ;  /* 0x000000102121e220 */ /* 0x002fe20000410000 */
[----:B------:R-:W-:Y:S01]  /*ca00*/  MOV R16, RZ ;  /* 0x000000ff00107202 */ /* 0x000fe20000000f00 */
[-C--:B------:R-:W-:Y:S01]  /*ca10*/  @!P5 FFMA.FTZ R16, R8, R25.reuse, R23 ;  /* 0x000000190810d223 */ /* 0x080fe20000010017 */
[----:B-----5:R-:W-:Y:S01]  /*ca20*/  UIADD3 UR7, UPT, UPT, UR10, -0x1, URZ ;  /* 0xffffffff0a077890 */ /* 0x020fe2000fffe0ff */
[----:B------:R-:W-:Y:S01]  /*ca30*/  MOV R23, RZ ;  /* 0x000000ff00177202 */ /* 0x000fe20000000f00 */
[----:B------:R-:W-:Y:S01]  /*ca40*/  @!P1 FFMA.FTZ R23, R5, R25, R12 ;  /* 0x0000001905179223 */ /* 0x000fe2000001000c */
[----:B------:R-:W-:Y:S01]  /*ca50*/  @!P4 FMUL.FTZ R5, R4, R15 ;  /* 0x0000000f0405c220 */ /* 0x000fe20000410000 */
[----:B------:R-:W-:Y:S01]  /*ca60*/  UISETP.LT.U32.AND UP0, UPT, UR7, 0x18, UPT ;  /* 0x000000180700788c */ /* 0x000fe2000bf01070 */
[----:B------:R-:W-:Y:S01]  /*ca70*/  MOV R22, RZ ;  /* 0x000000ff00167202 */ /* 0x000fe20000000f00 */
[-C--:B------:R-:W-:Y:S01]  /*ca80*/  @!P6 FFMA.FTZ R24, R33, R25.reuse, R36 ;  /* 0x000000192118e223 */ /* 0x080fe20000010024 */
[----:B------:R-:W-:Y:S01]  /*ca90*/  MOV R8, RZ ;  /* 0x000000ff00087202 */ /* 0x000fe20000000f00 */
[----:B------:R-:W-:Y:S01]  /*caa0*/  USEL UR5, UR7, 0x18, UP0 ;  /* 0x0000001807057887 */ /* 0x000fe20008000000 */
[----:B------:R-:W-:Y:S01]  /*cab0*/  @!P5 FMUL.FTZ R7, R7, R32 ;  /* 0x000000200707d220 */ /* 0x000fe20000410000 */
[----:B------:R-:W-:Y:S01]  /*cac0*/  UISETP.NE.AND UP0, UPT, UR10, URZ, UPT ;  /* 0x000000ff0a00728c */ /* 0x000fe2000bf05270 */
[-C--:B------:R-:W-:Y:S01]  /*cad0*/  @!P0 FFMA.FTZ R22, R13, R25.reuse, R26 ;  /* 0x000000190d168223 */ /* 0x080fe2000001001a */
[-C--:B------:R-:W-:Y:S01]  /*cae0*/  @!P3 FFMA.FTZ R8, R31, R25.reuse, R40 ;  /* 0x000000191f08b223 */ /* 0x080fe20000010028 */
[-C--:B------:R-:W-:Y:S01]  /*caf0*/  @!P4 FFMA.FTZ R21, R5, R25.reuse, R30 ;  /* 0x000000190515c223 */ /* 0x080fe2000001001e */
[----:B------:R-:W-:Y:S01]  /*cb00*/  @!P5 FFMA.FTZ R20, R7, R25, R46 ;  /* 0x000000190714d223 */ /* 0x000fe2000001002e */
[----:B------:R-:W-:Y:S01]  /*cb10*/  MOV R25, RZ ;  /* 0x000000ff00197202 */ /* 0x000fe20000000f00 */
[----:B------:R-:W-:Y:S01]  /*cb20*/  UIADD3 UR4, UPT, UPT, UR5, 0x1, URZ ;  /* 0x0000000105047890 */ /* 0x000fe2000fffe0ff */
[----:B------:R-:W-:-:S02]  /*cb30*/  MOV R7, RZ ;  /* 0x000000ff00077202 */ /* 0x000fc40000000f00 */
[----:B------:R-:W-:Y:S01]  /*cb40*/  LOP3.LUT R15, R0, UR6, RZ, 0xfc, !PT ;  /* 0x00000006000f7c12 */ /* 0x000fe2000f8efcff */
[----:B------:R-:W-:Y:S08]  /*cb50*/  BRA.U !UP0, `(.L_x_368) ;  /* 0x0000001108a87547 */ /* 0x000ff0000b800000 */
[----:B------:R-:W0:Y:S01]  /*cb60*/  LDCU.64 UR10, c[0x0][0x690] ;  /* 0x0000d200ff0a77ac */ /* 0x000e220008000a00 */
[----:B------:R-:W-:Y:S01]  /*cb70*/  HFMA2 R14, -RZ, RZ, 0, 0 ;  /* 0x00000000ff0e7431 */ /* 0x000fe200000001ff */
[----:B------:R-:W1:Y:S01]  /*cb80*/  LDCU UR5, c[0x0][0x68c] ;  /* 0x0000d180ff0577ac */ /* 0x000e620008000800 */
[----:B------:R-:W2:Y:S01]  /*cb90*/  LDCU.64 UR12, c[0x0][0x7b8] ;  /* 0x0000f700ff0c77ac */ /* 0x000ea20008000a00 */
[----:B------:R-:W-:Y:S02]  /*cba0*/  UISETP.NE.AND UP1, UPT, UR7, URZ, UPT ;  /* 0x000000ff0700728c */ /* 0x000fe4000bf25270 */
[----:B0-----:R-:W-:-:S05]  /*cbb0*/  IMAD.HI.U32 R4, R15, UR10, R14 ;  /* 0x0000000a0f047c27 */ /* 0x001fca000f8e000e */
[----:B------:R-:W-:-:S04]  /*cbc0*/  SHF.R.U32.HI R5, RZ, UR11, R4 ;  /* 0x0000000bff057c19 */ /* 0x000fc80008011604 */
[----:B------:R-:W-:-:S05]  /*cbd0*/  IADD3 R7, PT, PT, -R5, RZ, RZ ;  /* 0x000000ff05077210 */ /* 0x000fca0007ffe1ff */
[----:B-1----:R-:W-:-:S04]  /*cbe0*/  IMAD R7, R7, UR5, R15 ;  /* 0x0000000507077c24 */ /* 0x002fc8000f8e020f */
[C---:B--2---:R-:W-:Y:S02]  /*cbf0*/  IMAD R25, R7.reuse, UR12, RZ ;  /* 0x0000000c07197c24 */ /* 0x044fe4000f8e02ff */
[----:B------:R-:W-:Y:S01]  /*cc00*/  IMAD R7, R7, UR13, RZ ;  /* 0x0000000d07077c24 */ /* 0x000fe2000f8e02ff */
[----:B------:R-:W-:Y:S06]  /*cc10*/  BRA.U !UP1, `(.L_x_368) ;  /* 0x0000001109787547 */ /* 0x000fec000b800000 */
[----:B------:R-:W0:Y:S01]  /*cc20*/  LDCU.64 UR10, c[0x0][0x698] ;  /* 0x0000d300ff0a77ac */ /* 0x000e220008000a00 */
[----:B------:R-:W-:Y:S01]  /*cc30*/  MOV R4, RZ ;  /* 0x000000ff00047202 */ /* 0x000fe20000000f00 */
[----:B------:R-:W1:Y:S01]  /*cc40*/  LDCU UR5, c[0x0][0x6a0] ;  /* 0x0000d400ff0577ac */ /* 0x000e620008000800 */
[----:B------:R-:W2:Y:S01]  /*cc50*/  LDCU.64 UR12, c[0x0][0x7c0] ;  /* 0x0000f800ff0c77ac */ /* 0x000ea20008000a00 */
[----:B------:R-:W-:Y:S02]  /*cc60*/  UISETP.NE.AND UP1, UPT, UR4, 0x2, UPT ;  /* 0x000000020400788c */ /* 0x000fe4000bf25270 */
[----:B0-----:R-:W-:-:S05]  /*cc70*/  IMAD.HI.U32 R12, R5, UR11, R4 ;  /* 0x0000000b050c7c27 */ /* 0x001fca000f8e0004 */
[----:B-1----:R-:W-:-:S04]  /*cc80*/  SHF.R.U32.HI R13, RZ, UR5, R12 ;  /* 0x00000005ff0d7c19 */ /* 0x002fc8000801160c */
[----:B------:R-:W-:-:S05]  /*cc90*/  IADD3 R4, PT, PT, -R13, RZ, RZ ;  /* 0x000000ff0d047210 */ /* 0x000fca0007ffe1ff */
[----:B------:R-:W-:-:S04]  /*cca0*/  IMAD R4, R4, UR10, R5 ;  /* 0x0000000a04047c24 */ /* 0x000fc8000f8e0205 */
[C---:B--2---:R-:W-:Y:S02]  /*ccb0*/  IMAD R25, R4.reuse, UR12, R25 ;  /* 0x0000000c04197c24 */ /* 0x044fe4000f8e0219 */
[----:B------:R-:W-:Y:S01]  /*ccc0*/  IMAD R7, R4, UR13, R7 ;  /* 0x0000000d04077c24 */ /* 0x000fe2000f8e0207 */
[----:B------:R-:W-:Y:S06]  /*ccd0*/  BRA.U !UP1, `(.L_x_368) ;  /* 0x0000001109487547 */ /* 0x000fec000b800000 */
[----:B------:R-:W0:Y:S01]  /*cce0*/  LDCU.64 UR10, c[0x0][0x6a8] ;  /* 0x0000d500ff0a77ac */ /* 0x000e220008000a00 */
[----:B------:R-:W-:Y:S01]  /*ccf0*/  MOV R12, RZ ;  /* 0x000000ff000c7202 */ /* 0x000fe20000000f00 */
[----:B------:R-:W1:Y:S01]  /*cd00*/  LDCU UR5, c[0x0][0x6a4] ;  /* 0x0000d480ff0577ac */ /* 0x000e620008000800 */
[----:B------:R-:W2:Y:S01]  /*cd10*/  LDCU.64 UR12, c[0x0][0x7c8] ;  /* 0x0000f900ff0c77ac */ /* 0x000ea20008000a00 */
[----:B------:R-:W-:Y:S02]  /*cd20*/  UISETP.NE.AND UP1, UPT, UR4, 0x3, UPT ;  /* 0x000000030400788c */ /* 0x000fe4000bf25270 */
[----:B0-----:R-:W-:-:S05]  /*cd30*/  IMAD.HI.U32 R4, R13, UR10, R12 ;  /* 0x0000000a0d047c27 */ /* 0x001fca000f8e000c */
[----:B------:R-:W-:-:S04]  /*cd40*/  SHF.R.U32.HI R5, RZ, UR11, R4 ;  /* 0x0000000bff057c19 */ /* 0x000fc80008011604 */
[----:B------:R-:W-:-:S05]  /*cd50*/  IADD3 R12, PT, PT, -R5, RZ, RZ ;  /* 0x000000ff050c7210 */ /* 0x000fca0007ffe1ff */
[----:B-1----:R-:W-:-:S04]  /*cd60*/  IMAD R12, R12, UR5, R13 ;  /* 0x000000050c0c7c24 */ /* 0x002fc8000f8e020d */
[C---:B--2---:R-:W-:Y:S02]  /*cd70*/  IMAD R25, R12.reuse, UR12, R25 ;  /* 0x0000000c0c197c24 */ /* 0x044fe4000f8e0219 */
[----:B------:R-:W-:Y:S01]  /*cd80*/  IMAD R7, R12, UR13, R7 ;  /* 0x0000000d0c077c24 */ /* 0x000fe2000f8e0207 */
[----:B------:R-:W-:Y:S06]  /*cd90*/  BRA.U !UP1, `(.L_x_368) ;  /* 0x0000001109187547 */ /* 0x000fec000b800000 */
[----:B------:R-:W0:Y:S01]  /*cda0*/  LDCU.64 UR10, c[0x0][0x6b0] ;  /* 0x0000d600ff0a77ac */ /* 0x000e220008000a00 */
[----:B------:R-:W-:Y:S01]  /*cdb0*/  HFMA2 R4, -RZ, RZ, 0, 0 ;  /* 0x00000000ff047431 */ /* 0x000fe200000001ff */
        /* <DEDUP_REMOVED lines=253> */
[----:B------:R-:W2:Y:S03]  /*dd90*/  LDCU.64 UR12, c[0x0][0x878] ;  /* 0x00010f00ff0c77ac */ /* 0x000ea60008000a00 */
[----:B0-----:R-:W-:-:S05]  /*dda0*/  IMAD.HI.U32 R0, R13, UR10, R12 ;  /* 0x0000000a0d007c27 */ /* 0x001fca000f8e000c */
[----:B------:R-:W-:-:S04]  /*ddb0*/  SHF.R.U32.HI R0, RZ, UR11, R0 ;  /* 0x0000000bff007c19 */ /* 0x000fc80008011600 */
[----:B------:R-:W-:-:S05]  /*ddc0*/  IADD3 R12, PT, PT, -R0, RZ, RZ ;  /* 0x000000ff000c7210 */ /* 0x000fca0007ffe1ff */
[----:B-1----:R-:W-:-:S04]  /*ddd0*/  IMAD R12, R12, UR5, R13 ;  /* 0x000000050c0c7c24 */ /* 0x002fc8000f8e020d */
[C---:B--2---:R-:W-:Y:S02]  /*dde0*/  IMAD R25, R12.reuse, UR12, R25 ;  /* 0x0000000c0c197c24 */ /* 0x044fe4000f8e0219 */
[----:B------:R-:W-:-:S07]  /*ddf0*/  IMAD R7, R12, UR13, R7 ;  /* 0x0000000d0c077c24 */ /* 0x000fce000f8e0207 */
.L_x_368:
[----:B------:R-:W0:Y:S08]  /*de00*/  LDC.64 R12, c[0x0][0x398] ;  /* 0x0000e600ff0c7b82 */ /* 0x000e300000000a00 */
[----:B------:R-:W1:Y:S01]  /*de10*/  LDC.64 R4, c[0x0][0x3a0] ;  /* 0x0000e800ff047b82 */ /* 0x000e620000000a00 */
[----:B0-----:R-:W-:-:S05]  /*de20*/  IMAD.WIDE.U32 R26, R25, 0x4, R12 ;  /* 0x00000004191a7825 */ /* 0x001fca00078e000c */
[----:B------:R0:W-:Y:S01]  /*de30*/  STG.E desc[UR8][R26.64], R10 ;  /* 0x0000000a1a007986 */ /* 0x0001e2000c101908 */
[----:B-1----:R-:W-:-:S05]  /*de40*/  IMAD.WIDE.U32 R28, R7, 0x4, R4 ;  /* 0x00000004071c7825 */ /* 0x002fca00078e0004 */
[----:B------:R0:W-:Y:S01]  /*de50*/  STG.E desc[UR8][R28.64], R19 ;  /* 0x000000131c007986 */ /* 0x0001e2000c101908 */
[----:B------:R-:W-:Y:S05]  /*de60*/  @P6 EXIT ;  /* 0x000000000000694d */ /* 0x000fea0003800000 */
[----:B------:R-:W-:Y:S01]  /*de70*/  HFMA2 R7, -RZ, RZ, 0, 0 ;  /* 0x00000000ff077431 */ /* 0x000fe200000001ff */
[----:B0-----:R-:W-:Y:S01]  /*de80*/  MOV R19, RZ ;  /* 0x000000ff00137202 */ /* 0x001fe20000000f00 */
[----:B------:R-:W-:Y:S06]  /*de90*/  BRA.U !UP0, `(.L_x_369) ;  /* 0x0000001108ac7547 */ /* 0x000fec000b800000 */
[----:B------:R-:W0:Y:S01]  /*dea0*/  LDCU.64 UR10, c[0x0][0x690] ;  /* 0x0000d200ff0a77ac */ /* 0x000e220008000a00 */
[----:B------:R-:W-:Y:S02]  /*deb0*/  IADD3 R27, PT, PT, R15, 0x80, RZ ;  /* 0x000000800f1b7810 */ /* 0x000fe40007ffe0ff */
[----:B------:R-:W-:Y:S01]  /*dec0*/  MOV R26, RZ ;  /* 0x000000ff001a7202 */ /* 0x000fe20000000f00 */
        /* <DEDUP_REMOVED lines=296> */
.L_x_369:
[----:B------:R-:W-:-:S04]  /*f150*/  IMAD.WIDE.U32 R26, R19, 0x4, R12 ;  /* 0x00000004131a7825 */ /* 0x000fc800078e000c */
[----:B------:R-:W-:Y:S01]  /*f160*/  IMAD.WIDE.U32 R28, R7, 0x4, R4 ;  /* 0x00000004071c7825 */ /* 0x000fe200078e0004 */
[----:B------:R0:W-:Y:S04]  /*f170*/  STG.E desc[UR8][R26.64], R9 ;  /* 0x000000091a007986 */ /* 0x0001e8000c101908 */
        /* <DEDUP_REMOVED lines=304> */
.L_x_370:
[----:B------:R-:W-:-:S04]  /*10480*/  IMAD.WIDE.U32 R24, R9, 0x4, R12 ;  /* 0x0000000409187825 */ /* 0x000fc800078e000c */
[----:B------:R-:W-:Y:S01]  /*10490*/  IMAD.WIDE.U32 R26, R7, 0x4, R4 ;  /* 0x00000004071a7825 */ /* 0x000fe200078e0004 */
[----:B------:R0:W-:Y:S04]  /*104a0*/  STG.E desc[UR8][R24.64], R2 ;  /* 0x0000000218007986 */ /* 0x0001e8000c101908 */
[----:B------:R0:W-:Y:S01]  /*104b0*/  STG.E desc[UR8][R26.64], R22 ;  /* 0x000000161a007986 */ /* 0x0001e2000c101908 */
[----:B------:R-:W-:Y:S05]  /*104c0*/  @P1 EXIT ;  /* 0x000000000000194d */ /* 0x000fea0003800000 */
[----:B------:R-:W-:Y:S01]  /*104d0*/  HFMA2 R7, -RZ, RZ, 0, 0 ;  /* 0x00000000ff077431 */ /* 0x000fe200000001ff */
        /* <DEDUP_REMOVED lines=8> */
[----:B-1----:R-:W-:-:S05]  /*10560*/  IMAD.HI.U32 R26, R25, UR10, R24 ;  /* 0x0000000a191a7c27 */ /* 0x002fca000f8e0018 */
[----:B------:R-:W-:-:S04]  /*10570*/  SHF.R.U32.HI R27, RZ, UR11, R26 ;  /* 0x0000000bff1b7c19 */ /* 0x000fc8000801161a */
[----:B------:R-:W-:-:S05]  /*10580*/  IADD3 R7, PT, PT, -R27, RZ, RZ ;  /* 0x000000ff1b077210 */ /* 0x000fca0007ffe1ff */
[----:B0-----:R-:W-:-:S04]  /*10590*/  IMAD R7, R7, UR5, R25 ;  /* 0x0000000507077c24 */ /* 0x001fc8000f8e0219 */
        /* <DEDUP_REMOVED lines=289> */
.L_x_371:
[----:B0-----:R-:W-:-:S04]  /*117b0*/  IMAD.WIDE.U32 R24, R9, 0x4, R12 ;  /* 0x0000000409187825 */ /* 0x001fc800078e000c */
        /* <DEDUP_REMOVED lines=8> */
[----:B------:R-:W-:Y:S02]  /*11840*/  IADD3 R7, PT, PT, R15, 0x200, RZ ;  /* 0x000002000f077810 */ /* 0x000fe40007ffe0ff */
[----:B0-----:R-:W-:Y:S01]  /*11850*/  MOV R6, RZ ;  /* 0x000000ff00067202 */ /* 0x001fe20000000f00 */
        /* <DEDUP_REMOVED lines=296> */
.L_x_372:
[----:B0-----:R-:W-:-:S04]  /*12ae0*/  IMAD.WIDE.U32 R22, R9, 0x4, R12 ;  /* 0x0000000409167825 */ /* 0x001fc800078e000c */
[----:B------:R-:W-:Y:S01]  /*12af0*/  IMAD.WIDE.U32 R6, R7, 0x4, R4 ;  /* 0x0000000407067825 */ /* 0x000fe200078e0004 */
[----:B------:R0:W-:Y:S04]  /*12b00*/  STG.E desc[UR8][R22.64], R3 ;  /* 0x0000000316007986 */ /* 0x0001e8000c101908 */
[----:B------:R0:W-:Y:S01]  /*12b10*/  STG.E desc[UR8][R6.64], R17 ;  /* 0x0000001106007986 */ /* 0x0001e2000c101908 */
[----:B------:R-:W-:Y:S05]  /*12b20*/  @P3 EXIT ;  /* 0x000000000000394d */ /* 0x000fea0003800000 */
[----:B0-----:R-:W-:Y:S01]  /*12b30*/  HFMA2 R3, -RZ, RZ, 0, 0 ;  /* 0x00000000ff037431 */ /* 0x001fe200000001ff */
        /* <DEDUP_REMOVED lines=301> */
.L_x_373:
[----:B------:R-:W-:-:S04]  /*13e10*/  IMAD.WIDE.U32 R6, R7, 0x4, R12 ;  /* 0x0000000407067825 */ /* 0x000fc800078e000c */
        /* <DEDUP_REMOVED lines=306> */
.L_x_374:
        /* <DEDUP_REMOVED lines=307> */
.L_x_375:
[----:B------:R-:W-:-:S04]  /*16470*/  IMAD.WIDE.U32 R12, R7, 0x4, R12 ;  /* 0x00000004070c7825 */ /* 0x000fc800078e000c */
[----:B------:R-:W-:Y:S01]  /*16480*/  IMAD.WIDE.U32 R4, R3, 0x4, R4 ;  /* 0x0000000403047825 */ /* 0x000fe200078e0004 */
[----:B------:R-:W-:Y:S04]  /*16490*/  STG.E desc[UR8][R12.64], R16 ;  /* 0x000000100c007986 */ /* 0x000fe8000c101908 */
[----:B------:R-:W-:Y:S01]  /*164a0*/  STG.E desc[UR8][R4.64], R20 ;  /* 0x0000001404007986 */ /* 0x000fe2000c101908 */
[----:B------:R-:W-:Y:S05]  /*164b0*/  EXIT ;  /* 0x000000000000794d */ /* 0x000fea0003800000 */
.L_x_376:
        /* <DEDUP_REMOVED lines=12> */
.L_x_27257:


//--------------------- .text._ZN2at6native49_GLOBAL__N__b919a28f_16_Normalization_cu_5c38458745unrolled_elementwise_kernel_for_multi_outputsILi2EZZZNS1_23batch_norm_update_statsERKNS_6TensorES5_S5_S5_dlENKUlvE_clEvENKUlvE0_clEvEUlffffE_St5arrayIPcLm6EE23TrivialOffsetCalculatorILi4EjESC_ILi2EjEEEviT0_T1_T2_T3_ --------------------------
	.section	.text._ZN2at6native49_GLOBAL__N__b919a28f_16_Normalization_cu_5c38458745unrolled_elementwise_kernel_for_multi_outputsILi2EZZZNS1_23batch_norm_update_statsERKNS_6TensorES5_S5_S5_dlENKUlvE_clEvENKUlvE0_clEvEUlffffE_St5arrayIPcLm6EE23TrivialOffsetCalculatorILi4EjESC_ILi2EjEEEviT0_T1_T2_T3_,"ax",@progbits
	.align	128
.text._ZN2at6native49_GLOBAL__N__b919a28f_16_Normalization_cu_5c38458745unrolled_elementwise_kernel_for_multi_outputsILi2EZZZNS1_23batch_norm_update_statsERKNS_6TensorES5_S5_S5_dlENKUlvE_clEvENKUlvE0_clEvEUlffffE_St5arrayIPcLm6EE23TrivialOffsetCalculatorILi4EjESC_ILi2EjEEEviT0_T1_T2_T3_:
        .type           _ZN2at6native49_GLOBAL__N__b919a28f_16_Normalization_cu_5c38458745unrolled_elementwise_kernel_for_multi_outputsILi2EZZZNS1_23batch_norm_update_statsERKNS_6TensorES5_S5_S5_dlENKUlvE_clEvENKUlvE0_clEvEUlffffE_St5arrayIPcLm6EE23TrivialOffsetCalculatorILi4EjESC_ILi2EjEEEviT0_T1_T2_T3_,@function
        .size           _ZN2at6native49_GLOBAL__N__b919a28f_16_Normalization_cu_5c38458745unrolled_elementwise_kernel_for_multi_outputsILi2EZZZNS1_23batch_norm_update_statsERKNS_6TensorES5_S5_S5_dlENKUlvE_clEvENKUlvE0_clEvEUlffffE_St5arrayIPcLm6EE23TrivialOffsetCalculatorILi4EjESC_ILi2EjEEEviT0_T1_T2_T3_,(.L_x_27258 - _ZN2at6native49_GLOBAL__N__b919a28f_16_Normalization_cu_5c38458745unrolled_elementwise_kernel_for_multi_outputsILi2EZZZNS1_23batch_norm_update_statsERKNS_6TensorES5_S5_S5_dlENKUlvE_clEvENKUlvE0_clEvEUlffffE_St5arrayIPcLm6EE23TrivialOffsetCalculatorILi4EjESC_ILi2EjEEEviT0_T1_T2_T3_)
        .other          _ZN2at6native49_GLOBAL__N__b919a28f_16_Normalization_cu_5c38458745unrolled_elementwise_kernel_for_multi_outputsILi2EZZZNS1_23batch_norm_update_statsERKNS_6TensorES5_S5_S5_dlENKUlvE_clEvENKUlvE0_clEvEUlffffE_St5arrayIPcLm6EE23TrivialOffsetCalculatorILi4EjESC_ILi2EjEEEviT0_T1_T2_T3_,@"STO_CUDA_ENTRY STV_DEFAULT"
_ZN2at6native49_GLOBAL__N__b919a28f_16_Normalization_cu_5c38458745unrolled_elementwise_kernel_for_multi_outputsILi2EZZZNS1_23batch_norm_update_statsERKNS_6TensorES5_S5_S5_dlENKUlvE_clEvENKUlvE0_clEvEUlffffE_St5arrayIPcLm6EE23TrivialOffsetCalculatorILi4EjESC_ILi2EjEEEviT0_T1_T2_T3_:
        /* <DEDUP_REMOVED lines=125> */
.L_x_378:
[----:B------:R-:W-:Y:S05]  /*07d0*/  BSYNC.RECONVERGENT B0 ;  /* 0x0000000000007941 */ /* 0x000fea0003800200 */
.L_x_377:
[C---:B------:R-:W-:Y:S01]  /*07e0*/  ISETP.GE.AND P3, PT, R4.reuse, R35, PT ;  /* 0x000000230400720c */ /* 0x040fe20003f66270 */
[----:B0-----:R-:W0:Y:S01]  /*07f0*/  LDC R29, c[0x0][0x38c] ;  /* 0x0000e300ff1d7b82 */ /* 0x001e220000000800 */
[----:B------:R-:W-:-:S04]  /*0800*/  IADD3 R36, PT, PT, R4, 0x80, RZ ;  /* 0x0000008004247810 */ /* 0x000fc80007ffe0ff */
[----:B------:R-:W-:-:S07]  /*0810*/  ISETP.GE.AND P2, PT, R36, R35, PT ;  /* 0x000000232400720c */ /* 0x000fce0003f46270 */
[----:B------:R-:W1:Y:S01]  /*0820*/  @!P3 LDC R24, c[0x0][0x388] ;  /* 0x0000e200ff18bb82 */ /* 0x000e620000000800 */
[----:B------:R-:W-:Y:S05]  /*0830*/  @P3 EXIT ;  /* 0x000000000000394d */ /* 0x000fea0003800000 */
[----:B------:R-:W-:Y:S01]  /*0840*/  IADD3 R26, PT, PT, R4, 0x100, RZ ;  /* 0x00000100041a7810 */ /* 0x000fe20007ffe0ff */
[----:B------:R-:W2:Y:S01]  /*0850*/  LDC.64 R22, c[0x0][0x398] ;  /* 0x0000e600ff167b82 */ /* 0x000ea20000000a00 */
[----:B0-----:R-:W-:Y:S01]  /*0860*/  FADD.FTZ R31, -R29, 1 ;  /* 0x3f8000001d1f7421 */ /* 0x001fe20000010100 */
[----:B------:R-:W-:Y:S01]  /*0870*/  HFMA2 R37, -RZ, RZ, 0, 0 ;  /* 0x00000000ff257431 */ /* 0x000fe200000001ff */
[----:B------:R-:W-:Y:S01]  /*0880*/  ISETP.GE.AND P1, PT, R26, R35, PT ;  /* 0x000000231a00720c */ /* 0x000fe20003f26270 */
[----:B-1---5:R-:W-:Y:S01]  /*0890*/  @!P3 FMUL.FTZ R24, R45, R24 ;  /* 0x000000182d18b220 */ /* 0x022fe20000410000 */
[C---:B------:R-:W-:Y:S01]  /*08a0*/  @!P3 FMUL.FTZ R46, R31.reuse, R46 ;  /* 0x0000002e1f2eb220 */ /* 0x040fe20000410000 */
[----:B------:R-:W-:Y:S01]  /*08b0*/  @!P3 FMUL.FTZ R47, R31, R47 ;  /* 0x0000002f1f2fb220 */ /* 0x000fe20000410000 */
[----:B------:R-:W-:Y:S01]  /*08c0*/  MOV R45, RZ ;  /* 0x000000ff002d7202 */ /* 0x000fe20000000f00 */
[----:B------:R-:W0:Y:S01]  /*08d0*/  LDC.64 R20, c[0x0][0x3a0] ;  /* 0x0000e800ff147b82 */ /* 0x000e220000000a00 */
[-C--:B------:R-:W-:Y:S01]  /*08e0*/  @!P3 FFMA.FTZ R37, R5, R29.reuse, R46 ;  /* 0x0000001d0525b223 */ /* 0x080fe2000001002e */
[----:B------:R-:W-:Y:S01]  /*08f0*/  @!P3 FFMA.FTZ R45, R24, R29, R47 ;  /* 0x0000001d182db223 */ /* 0x000fe2000001002f */
[----:B------:R-:W-:Y:S01]  /*0900*/  ISETP.GE.AND P3, PT, R36, R35, PT ;  /* 0x000000232400720c */ /* 0x000fe20003f66270 */
[----:B------:R-:W-:Y:S01]  /*0910*/  HFMA2 R47, -RZ, RZ, 0, 0 ;  /* 0x00000000ff2f7431 */ /* 0x000fe200000001ff */
[----:B------:R-:W-:Y:S01]  /*0920*/  IADD3 R26, PT, PT, R4, 0x180, RZ ;  /* 0x00000180041a7810 */ /* 0x000fe20007ffe0ff */
[----:B------:R-:W-:Y:S01]  /*0930*/  @!P2 FMUL.FTZ R36, R31, R43 ;  /* 0x0000002b1f24a220 */ /* 0x000fe20000410000 */
[----:B------:R-:W-:Y:S01]  /*0940*/  LEA R3, R3, R4, 0xa ;  /* 0x0000000403037211 */ /* 0x000fe200078e50ff */
[----:B------:R-:W1:Y:S01]  /*0950*/  @!P2 LDC R33, c[0x0][0x388] ;  /* 0x0000e200ff21ab82 */ /* 0x000e620000000800 */
[----:B------:R-:W-:Y:S01]  /*0960*/  ISETP.GE.AND P0, PT, R26, R35, PT ;  /* 0x000000231a00720c */ /* 0x000fe20003f06270 */
[----:B------:R-:W-:-:S06]  /*0970*/  @!P2 FMUL.FTZ R43, R31, R44 ;  /* 0x0000002c1f2ba220 */ /* 0x000fcc0000410000 */
[----:B------:R-:W3:Y:S01]  /*0980*/  @!P1 LDC R5, c[0x0][0x388] ;  /* 0x0000e200ff059b82 */ /* 0x000ee20000000800 */
[----:B--2---:R-:W-:-:S05]  /*0990*/  IMAD.WIDE.U32 R26, R3, 0x4, R22 ;  /* 0x00000004031a7825 */ /* 0x004fca00078e0016 */
[----:B------:R2:W-:Y:S01]  /*09a0*/  STG.E desc[UR4][R26.64], R37 ;  /* 0x000000251a007986 */ /* 0x0005e2000c101904 */
[----:B0-----:R-:W-:-:S05]  /*09b0*/  IMAD.WIDE.U32 R24, R3, 0x4, R20 ;  /* 0x0000000403187825 */ /* 0x001fca00078e0014 */
[----:B------:R2:W-:Y:S01]  /*09c0*/  STG.E desc[UR4][R24.64], R45 ;  /* 0x0000002d18007986 */ /* 0x0005e2000c101904 */
[----:B-1----:R-:W-:Y:S01]  /*09d0*/  @!P2 FMUL.FTZ R42, R42, R33 ;  /* 0x000000212a2aa220 */ /* 0x002fe20000410000 */
[----:B------:R-:W-:Y:S01]  /*09e0*/  MOV R33, RZ ;  /* 0x000000ff00217202 */ /* 0x000fe20000000f00 */
[----:B------:R-:W-:Y:S06]  /*09f0*/  @P3 EXIT ;  /* 0x000000000000394d */ /* 0x000fec0003800000 */
[-C--:B------:R-:W-:Y:S01]  /*0a00*/  @!P2 FFMA.FTZ R47, R41, R29.reuse, R36 ;  /* 0x0000001d292fa223 */ /* 0x080fe20000010024 */
[----:B------:R-:W-:Y:S01]  /*0a10*/  IADD3 R36, PT, PT, R4, 0x200, RZ ;  /* 0x0000020004247810 */ /* 0x000fe20007ffe0ff */
[----:B------:R-:W-:Y:S01]  /*0a20*/  @!P2 FFMA.FTZ R33, R42, R29, R43 ;  /* 0x0000001d2a21a223 */ /* 0x000fe2000001002b */
[----:B--2---:R-:W-:Y:S01]  /*0a30*/  IADD3 R25, PT, PT, R3, 0x80, RZ ;  /* 0x0000008003197810 */ /* 0x004fe20007ffe0ff */
[----:B---3--:R-:W-:Y:S01]  /*0a40*/  @!P1 FMUL.FTZ R38, R38, R5 ;  /* 0x0000000526269220 */ /* 0x008fe20000410000 */
[----:B------:R-:W-:Y:S01]  /*0a50*/  ISETP.GE.AND P2, PT, R36, R35, PT ;  /* 0x000000232400720c */ /* 0x000fe20003f46270 */
[----:B------:R-:W-:Y:S01]  /*0a60*/  @!P1 FMUL.FTZ R39, R31, R39 ;  /* 0x000000271f279220 */ /* 0x000fe20000410000 */
[----:B------:R-:W0:Y:S01]  /*0a70*/  @!P0 LDC R36, c[0x0][0x388] ;  /* 0x0000e200ff248b82 */ /* 0x000e220000000800 */
[----:B------:R-:W-:Y:S01]  /*0a80*/  IMAD.WIDE.U32 R26, R25, 0x4, R22 ;  /* 0x00000004191a7825 */ /* 0x000fe200078e0016 */
[----:B------:R-:W-:-:S03]  /*0a90*/  MOV R37, RZ ;  /* 0x000000ff00257202 */ /* 0x000fc60000000f00 */
[----:B------:R-:W-:Y:S01]  /*0aa0*/  @!P1 FMUL.FTZ R41, R31, R40 ;  /* 0x000000281f299220 */ /* 0x000fe20000410000 */
[----:B------:R-:W-:Y:S01]  /*0ab0*/  MOV R5, RZ ;  /* 0x000000ff00057202 */ /* 0x000fe20000000f00 */
[----:B------:R-:W-:Y:S01]  /*0ac0*/  IMAD.WIDE.U32 R24, R25, 0x4, R20 ;  /* 0x0000000419187825 */ /* 0x000fe200078e0014 */
[----:B------:R1:W-:Y:S04]  /*0ad0*/  STG.E desc[UR4][R26.64], R47 ;  /* 0x0000002f1a007986 */ /* 0x0003e8000c101904 */
[----:B------:R1:W-:Y:S01]  /*0ae0*/  STG.E desc[UR4][R24.64], R33 ;  /* 0x0000002118007986 */ /* 0x0003e2000c101904 */
[----:B------:R-:W-:Y:S05]  /*0af0*/  @P1 EXIT ;  /* 0x000000000000194d */ /* 0x000fea0003800000 */
[-C--:B------:R-:W-:Y:S01]  /*0b00*/  @!P1 FFMA.FTZ R5, R38, R29.reuse, R41 ;  /* 0x0000001d26059223 */ /* 0x080fe20000010029 */
[----:B-1----:R-:W-:Y:S01]  /*0b10*/  IADD3 R27, PT, PT, R3, 0x100, RZ ;  /* 0x00000100031b7810 */ /* 0x002fe20007ffe0ff */
[----:B------:R-:W1:Y:S01]  /*0b20*/  @!P2 LDC R38, c[0x0][0x388] ;  /* 0x0000e200ff26ab82 */ /* 0x000e620000000800 */
[----:B------:R-:W-:Y:S01]  /*0b30*/  @!P1 FFMA.FTZ R37, R34, R29, R39 ;  /* 0x0000001d22259223 */ /* 0x000fe20000010027 */
[----:B------:R-:W-:Y:S01]  /*0b40*/  IADD3 R34, PT, PT, R4, 0x280, RZ ;  /* 0x0000028004227810 */ /* 0x000fe20007ffe0ff */
[----:B------:R-:W-:Y:S02]  /*0b50*/  HFMA2 R39, -RZ, RZ, 0, 0 ;  /* 0x00000000ff277431 */ /* 0x000fe400000001ff */
[----:B------:R-:W-:Y:S01]  /*0b60*/  IMAD.WIDE.U32 R24, R27, 0x4, R22 ;  /* 0x000000041b187825 */ /* 0x000fe200078e0016 */
[----:B------:R-:W-:-:S03]  /*0b70*/  MOV R33, RZ ;  /* 0x000000ff00217202 */ /* 0x000fc60000000f00 */
[----:B------:R-:W-:Y:S01]  /*0b80*/  @!P0 FMUL.FTZ R19, R31, R19 ;  /* 0x000000131f138220 */ /* 0x000fe20000410000 */
[----:B------:R-:W-:Y:S01]  /*0b90*/  ISETP.GE.AND P1, PT, R34, R35, PT ;  /* 0x000000232200720c */ /* 0x000fe20003f26270 */
[----:B------:R-:W-:Y:S01]  /*0ba0*/  IMAD.WIDE.U32 R26, R27, 0x4, R20 ;  /* 0x000000041b1a7825 */ /* 0x000fe200078e0014 */
[----:B------:R2:W-:Y:S03]  /*0bb0*/  STG.E desc[UR4][R24.64], R37 ;  /* 0x0000002518007986 */ /* 0x0005e6000c101904 */
[----:B0-----:R-:W-:Y:S01]  /*0bc0*/  @!P0 FMUL.FTZ R34, R17, R36 ;  /* 0x0000002411228220 */ /* 0x001fe20000410000 */
[----:B------:R-:W-:Y:S01]  /*0bd0*/  @!P0 FMUL.FTZ R17, R31, R18 ;  /* 0x000000121f118220 */ /* 0x000fe20000410000 */
[----:B------:R2:W-:Y:S01]  /*0be0*/  STG.E desc[UR4][R26.64], R5 ;  /* 0x000000051a007986 */ /* 0x0005e2000c101904 */
[----:B------:R-:W-:Y:S05]  /*0bf0*/  @P0 EXIT ;  /* 0x000000000000094d */ /* 0x000fea0003800000 */
[----:B--2---:R-:W0:Y:S01]  /*0c00*/  @!P1 LDC R26, c[0x0][0x388] ;  /* 0x0000e200ff1a9b82 */ /* 0x004e220000000800 */
[----:B------:R-:W-:Y:S01]  /*0c10*/  IADD3 R5, PT, PT, R3, 0x180, RZ ;  /* 0x0000018003057810 */ /* 0x000fe20007ffe0ff */
[-C--:B------:R-:W-:Y:S01]  /*0c20*/  @!P0 FFMA.FTZ R39, R16, R29.reuse, R17 ;  /* 0x0000001d10278223 */ /* 0x080fe20000010011 */
[----:B------:R-:W-:Y:S01]  /*0c30*/  @!P0 FFMA.FTZ R33, R34, R29, R19 ;  /* 0x0000001d22218223 */ /* 0x000fe20000010013 */
[----:B------:R-:W-:Y:S01]  /*0c40*/  IADD3 R24, PT, PT, R4, 0x300, RZ ;  /* 0x0000030004187810 */ /* 0x000fe20007ffe0ff */
[----:B------:R-:W-:Y:S01]  /*0c50*/  @!P2 FMUL.FTZ R15, R31, R15 ;  /* 0x0000000f1f0fa220 */ /* 0x000fe20000410000 */
[C---:B------:R-:W-:Y:S01]  /*0c60*/  IMAD.WIDE.U32 R16, R5.reuse, 0x4, R22 ;  /* 0x0000000405107825 */ /* 0x040fe200078e0016 */
[----:B------:R-:W-:Y:S02]  /*0c70*/  MOV R27, RZ ;  /* 0x000000ff001b7202 */ /* 0x000fe40000000f00 */
[----:B------:R-:W-:Y:S01]  /*0c80*/  ISETP.GE.AND P0, PT, R24, R35, PT ;  /* 0x000000231800720c */ /* 0x000fe20003f06270 */
[----:B------:R-:W-:Y:S01]  /*0c90*/  IMAD.WIDE.U32 R18, R5, 0x4, R20 ;  /* 0x0000000405127825 */ /* 0x000fe200078e0014 */
[----:B------:R2:W-:Y:S03]  /*0ca0*/  STG.E desc[UR4][R16.64], R39 ;  /* 0x0000002710007986 */ /* 0x0005e6000c101904 */
[----:B-1----:R-:W-:Y:S01]  /*0cb0*/  @!P2 FMUL.FTZ R24, R13, R38 ;  /* 0x000000260d18a220 */ /* 0x002fe20000410000 */
[----:B------:R-:W-:Y:S01]  /*0cc0*/  MOV R25, RZ ;  /* 0x000000ff00197202 */ /* 0x000fe20000000f00 */
[----:B------:R-:W-:Y:S01]  /*0cd0*/  @!P2 FMUL.FTZ R5, R31, R14 ;  /* 0x0000000e1f05a220 */ /* 0x000fe20000410000 */
[----:B------:R2:W-:Y:S01]  /*0ce0*/  STG.E desc[UR4][R18.64], R33 ;  /* 0x0000002112007986 */ /* 0x0005e2000c101904 */
[----:B------:R-:W-:Y:S05]  /*0cf0*/  @P2 EXIT ;  /* 0x000000000000294d */ /* 0x000fea0003800000 */
[----:B--2---:R-:W1:Y:S01]  /*0d00*/  @!P0 LDC R19, c[0x0][0x388] ;  /* 0x0000e200ff138b82 */ /* 0x004e620000000800 */
[----:B------:R-:W-:Y:S01]  /*0d10*/  IADD3 R13, PT, PT, R3, 0x200, RZ ;  /* 0x00000200030d7810 */ /* 0x000fe20007ffe0ff */
[-C--:B------:R-:W-:Y:S01]  /*0d20*/  @!P2 FFMA.FTZ R27, R12, R29.reuse, R5 ;  /* 0x0000001d0c1ba223 */ /* 0x080fe20000010005 */
[----:B------:R-:W-:Y:S01]  /*0d30*/  IADD3 R14, PT, PT, R4, 0x380, RZ ;  /* 0x00000380040e7810 */ /* 0x000fe20007ffe0ff */
[----:B------:R-:W-:Y:S01]  /*0d40*/  @!P2 FFMA.FTZ R25, R24, R29, R15 ;  /* 0x0000001d1819a223 */ /* 0x000fe2000001000f */
[----:B------:R-:W-:Y:S02]  /*0d50*/  HFMA2 R17, -RZ, RZ, 0, 0 ;  /* 0x00000000ff117431 */ /* 0x000fe400000001ff */
[----:B------:R-:W-:Y:S01]  /*0d60*/  IMAD.WIDE.U32 R4, R13, 0x4, R22 ;  /* 0x000000040d047825 */ /* 0x000fe200078e0016 */
[----:B------:R-:W-:-:S03]  /*0d70*/  ISETP.GE.AND P2, PT, R14, R35, PT ;  /* 0x000000230e00720c */ /* 0x000fc60003f46270 */
[----:B0-----:R-:W-:Y:S01]  /*0d80*/  @!P1 FMUL.FTZ R14, R9, R26 ;  /* 0x0000001a090e9220 */ /* 0x001fe20000410000 */
[----:B------:R-:W-:Y:S01]  /*0d90*/  MOV R15, RZ ;  /* 0x000000ff000f7202 */ /* 0x000fe20000000f00 */
[----:B------:R-:W-:Y:S01]  /*0da0*/  IMAD.WIDE.U32 R12, R13, 0x4, R20 ;  /* 0x000000040d0c7825 */ /* 0x000fe200078e0014 */
[----:B------:R0:W-:Y:S03]  /*0db0*/  STG.E desc[UR4][R4.64], R27 ;  /* 0x0000001b04007986 */ /* 0x0001e6000c101904 */
[C---:B------:R-:W-:Y:S01]  /*0dc0*/  @!P1 FMUL.FTZ R9, R31.reuse, R10 ;  /* 0x0000000a1f099220 */ /* 0x040fe20000410000 */
[----:B------:R-:W-:Y:S01]  /*0dd0*/  @!P1 FMUL.FTZ R11, R31, R11 ;  /* 0x0000000b1f0b9220 */ /* 0x000fe20000410000 */
[----:B------:R0:W-:Y:S01]  /*0de0*/  STG.E desc[UR4][R12.64], R25 ;  /* 0x000000190c007986 */ /* 0x0001e2000c101904 */
[----:B------:R-:W-:Y:S05]  /*0df0*/  @P1 EXIT ;  /* 0x000000000000194d */ /* 0x000fea0003800000 */
[----:B0-----:R-:W0:Y:S01]  /*0e00*/  @!P2 LDC R27, c[0x0][0x388] ;  /* 0x0000e200ff1bab82 */ /* 0x001e220000000800 */
[----:B------:R-:W-:Y:S01]  /*0e10*/  IADD3 R13, PT, PT, R3, 0x280, RZ ;  /* 0x00000280030d7810 */ /* 0x000fe20007ffe0ff */
[-C--:B------:R-:W-:Y:S01]  /*0e20*/  @!P1 FFMA.FTZ R17, R8, R29.reuse, R9 ;  /* 0x0000001d08119223 */ /* 0x080fe20000010009 */
[----:B------:R-:W-:Y:S01]  /*0e30*/  @!P1 FFMA.FTZ R15, R14, R29, R11 ;  /* 0x0000001d0e0f9223 */ /* 0x000fe2000001000b */
[----:B-1----:R-:W-:Y:S01]  /*0e40*/  @!P0 FMUL.FTZ R30, R30, R19 ;  /* 0x000000131e1e8220 */ /* 0x002fe20000410000 */
[----:B------:R-:W-:Y:S01]  /*0e50*/  MOV R11, RZ ;  /* 0x000000ff000b7202 */ /* 0x000fe20000000f00 */
[----:B------:R-:W-:-:S04]  /*0e60*/  IMAD.WIDE.U32 R4, R13, 0x4, R22 ;  /* 0x000000040d047825 */ /* 0x000fc800078e0016 */
[C---:B------:R-:W-:Y:S01]  /*0e70*/  @!P0 FMUL.FTZ R19, R31.reuse, R32 ;  /* 0x000000201f138220 */ /* 0x040fe20000410000 */
[----:B------:R-:W-:Y:S01]  /*0e80*/  @!P0 FMUL.FTZ R25, R31, R48 ;  /* 0x000000301f198220 */ /* 0x000fe20000410000 */
[----:B------:R-:W-:Y:S01]  /*0e90*/  IMAD.WIDE.U32 R8, R13, 0x4, R20 ;  /* 0x000000040d087825 */ /* 0x000fe200078e0014 */
[----:B------:R1:W-:Y:S01]  /*0ea0*/  STG.E desc[UR4][R4.64], R17 ;  /* 0x0000001104007986 */ /* 0x0003e2000c101904 */
[----:B------:R-:W-:-:S03]  /*0eb0*/  MOV R13, RZ ;  /* 0x000000ff000d7202 */ /* 0x000fc60000000f00 */
[----:B------:R1:W-:Y:S01]  /*0ec0*/  STG.E desc[UR4][R8.64], R15 ;  /* 0x0000000f08007986 */ /* 0x0003e2000c101904 */
[----:B------:R-:W-:Y:S05]  /*0ed0*/  @P0 EXIT ;  /* 0x000000000000094d */ /* 0x000fea0003800000 */
[----:B-1----:R-:W-:Y:S01]  /*0ee0*/  IADD3 R9, PT, PT, R3, 0x300, RZ ;  /* 0x0000030003097810 */ /* 0x002fe20007ffe0ff */
[-C--:B------:R-:W-:Y:S01]  /*0ef0*/  @!P0 FFMA.FTZ R13, R28, R29.reuse, R19 ;  /* 0x0000001d1c0d8223 */ /* 0x080fe20000010013 */
[----:B------:R-:W-:Y:S01]  /*0f00*/  @!P0 FFMA.FTZ R11, R30, R29, R25 ;  /* 0x0000001d1e0b8223 */ /* 0x000fe20000010019 */
[----:B------:R-:W-:Y:S01]  /*0f10*/  @!P2 FMUL.FTZ R17, R31, R6 ;  /* 0x000000061f11a220 */ /* 0x000fe20000410000 */
[----:B------:R-:W-:Y:S02]  /*0f20*/  HFMA2 R15, -RZ, RZ, 0, 0 ;  /* 0x00000000ff0f7431 */ /* 0x000fe400000001ff */
[----:B------:R-:W-:-:S04]  /*0f30*/  IMAD.WIDE.U32 R4, R9, 0x4, R22 ;  /* 0x0000000409047825 */ /* 0x000fc800078e0016 */
[----:B------:R-:W-:Y:S01]  /*0f40*/  @!P2 FMUL.FTZ R31, R31, R7 ;  /* 0x000000071f1fa220 */ /* 0x000fe20000410000 */
[----:B0-----:R-:W-:Y:S01]  /*0f50*/  @!P2 FMUL.FTZ R0, R0, R27 ;  /* 0x0000001b0000a220 */ /* 0x001fe20000410000 */
[----:B------:R-:W-:Y:S01]  /*0f60*/  MOV R7, RZ ;  /* 0x000000ff00077202 */ /* 0x000fe20000000f00 */
[----:B------:R-:W-:Y:S01]  /*0f70*/  IMAD.WIDE.U32 R8, R9, 0x4, R20 ;  /* 0x0000000409087825 */ /* 0x000fe200078e0014 */
[----:B------:R0:W-:Y:S04]  /*0f80*/  STG.E desc[UR4][R4.64], R13 ;  /* 0x0000000d04007986 */ /* 0x0001e8000c101904 */
[----:B------:R0:W-:Y:S01]  /*0f90*/  STG.E desc[UR4][R8.64], R11 ;  /* 0x0000000b08007986 */ /* 0x0001e2000c101904 */
[----:B------:R-:W-:Y:S05]  /*0fa0*/  @P2 EXIT ;  /* 0x000000000000294d */ /* 0x000fea0003800000 */
[----:B------:R-:W-:Y:S01]  /*0fb0*/  IADD3 R3, PT, PT, R3, 0x380, RZ ;  /* 0x0000038003037810 */ /* 0x000fe20007ffe0ff */
[-C--:B------:R-:W-:Y:S01]  /*0fc0*/  @!P2 FFMA.FTZ R15, R2, R29.reuse, R17 ;  /* 0x0000001d020fa223 */ /* 0x080fe20000010011 */
[----:B------:R-:W-:-:S03]  /*0fd0*/  @!P2 FFMA.FTZ R7, R0, R29, R31 ;  /* 0x0000001d0007a223 */ /* 0x000fc6000001001f */
[----:B------:R-:W-:-:S04]  /*0fe0*/  IMAD.WIDE.U32 R22, R3, 0x4, R22 ;  /* 0x0000000403167825 */ /* 0x000fc800078e0016 */
[----:B------:R-:W-:Y:S01]  /*0ff0*/  IMAD.WIDE.U32 R20, R3, 0x4, R20 ;  /* 0x0000000403147825 */ /* 0x000fe200078e0014 */
[----:B------:R-:W-:Y:S04]  /*1000*/  STG.E desc[UR4][R22.64], R15 ;  /* 0x0000000f16007986 */ /* 0x000fe8000c101904 */
[----:B------:R-:W-:Y:S01]  /*1010*/  STG.E desc[UR4][R20.64], R7 ;  /* 0x0000000714007986 */ /* 0x000fe2000c101904 */
[----:B------:R-:W-:Y:S05]  /*1020*/  EXIT ;  /* 0x000000000000794d */ /* 0x000fea0003800000 */
.L_x_379:
        /* <DEDUP_REMOVED lines=13> */
.L_x_27258:


//--------------------- .text._ZN2at6native49_GLOBAL__N__b919a28f_16_Normalization_cu_5c38458745unrolled_elementwise_kernel_for_multi_outputsILi2EZZZNS1_23batch_norm_update_statsERKNS_6TensorES5_S5_S5_dlENKUlvE_clEvENKUlvE_clEvEUlddddE_St5arrayIPcLm6EE16OffsetCalculatorILi4EjLb0EESC_ILi2EjLb0EEEEviT0_T1_T2_T3_ --------------------------
	.section	.text._ZN2at6native49_GLOBAL__N__b919a28f_16_Normalization_cu_5c38458745unrolled_elementwise_kernel_for_multi_outputsILi2EZZZNS1_23batch_norm_update_statsERKNS_6TensorES5_S5_S5_dlENKUlvE_clEvENKUlvE_clEvEUlddddE_St5arrayIPcLm6EE16OffsetCalculatorILi4EjLb0EESC_ILi2EjLb0EEEEviT0_T1_T2_T3_,"ax",@progbits
	.align	128
.text._ZN2at6native49_GLOBAL__N__b919a28f_16_Normalization_cu_5c38458745unrolled_elementwise_kernel_for_multi_outputsILi2EZZZNS1_23batch_norm_update_statsERKNS_6TensorES5_S5_S5_dlENKUlvE_clEvENKUlvE_clEvEUlddddE_St5arrayIPcLm6EE16OffsetCalculatorILi4EjLb0EESC_ILi2EjLb0EEEEviT0_T1_T2_T3_:
        .type           _ZN2at6native49_GLOBAL__N__b919a28f_16_Normalization_cu_5c38458745unrolled_elementwise_kernel_for_multi_outputsILi2EZZZNS1_23batch_norm_update_statsERKNS_6TensorES5_S5_S5_dlENKUlvE_clEvENKUlvE_clEvEUlddddE_St5arrayIPcLm6EE16OffsetCalculatorILi4EjLb0EESC_ILi2EjLb0EEEEviT0_T1_T2_T3_,@function
        .size           _ZN2at6native49_GLOBAL__N__b919a28f_16_Normalization_cu_5c38458745unrolled_elementwise_kernel_for_multi_outputsILi2EZZZNS1_23batch_norm_update_statsERKNS_6TensorES5_S5_S5_dlENKUlvE_clEvENKUlvE_clEvEUlddddE_St5arrayIPcLm6EE16OffsetCalculatorILi4EjLb0EESC_ILi2EjLb0EEEEviT0_T1_T2_T3_,(.L_x_27259 - _ZN2at6native49_GLOBAL__N__b919a28f_16_Normalization_cu_5c38458745unrolled_elementwise_kernel_for_multi_outputsILi2EZZZNS1_23batch_norm_update_statsERKNS_6TensorES5_S5_S5_dlENKUlvE_clEvENKUlvE_clEvEUlddddE_St5arrayIPcLm6EE16OffsetCalculatorILi4EjLb0EESC_ILi2EjLb0EEEEviT0_T1_T2_T3_)
        .other          _ZN2at6native49_GLOBAL__N__b919a28f_16_Normalization_cu_5c38458745unrolled_elementwise_kernel_for_multi_outputsILi2EZZZNS1_23batch_norm_update_statsERKNS_6TensorES5_S5_S5_dlENKUlvE_clEvENKUlvE_clEvEUlddddE_St5arrayIPcLm6EE16OffsetCalculatorILi4EjLb0EESC_ILi2EjLb0EEEEviT0_T1_T2_T3_,@"STO_CUDA_ENTRY STV_DEFAULT"
_ZN2at6native49_GLOBAL__N__b919a28f_16_Normalization_cu_5c38458745unrolled_elementwise_kernel_for_multi_outputsILi2EZZZNS1_23batch_norm_update_statsERKNS_6TensorES5_S5_S5_dlENKUlvE_clEvENKUlvE_clEvEUlddddE_St5arrayIPcLm6EE16OffsetCalculatorILi4EjLb0EESC_ILi2EjLb0EEEEviT0_T1_T2_T3_:
[----:B------:R-:W0:Y:S01]  /*0000*/  LDC R1, c[0x0][0x37c] ;  /* 0x0000df00ff017b82 */ /* 0x000e220000000800 */
[----:B------:R-:W1:Y:S07]  /*0010*/  S2R R77, SR_TID.X ;  /* 0x00000000004d7919 */ /* 0x000e6e0000002100 */
[----:B------:R-:W2:Y:S01]  /*0020*/  S2UR UR4, SR_CTAID.X ;  /* 0x00000000000479c3 */ /* 0x000ea20000002500 */
[----:B------:R-:W2:Y:S01]  /*0030*/  LDCU UR5, c[0x0][0x380] ;  /* 0x00007000ff0577ac */ /* 0x000ea20008000800 */
[----:B------:R-:W-:Y:S01]  /*0040*/  BSSY.RECONVERGENT B0, `(.L_x_380) ;  /* 0x0000ba1000007945 */ /* 0x000fe20003800200 */
[----:B0-----:R-:W-:-:S02]  /*0050*/  IADD3 R1, PT, PT, R1, -0x18, RZ ;  /* 0xffffffe801017810 */ /* 0x001fc40007ffe0ff */
[----:B------:R-:W-:Y:S01]  /*0060*/  CS2R R30, SRZ ;  /* 0x00000000001e7805 */ /* 0x000fe2000001ff00 */
[----:B------:R-:W0:Y:S01]  /*0070*/  LDCU.64 UR8, c[0x0][0x358] ;  /* 0x00006b00ff0877ac */ /* 0x000e220008000a00 */
        /* <DEDUP_REMOVED lines=18> */
[----:B--2---:R-:W-:Y:S01]  /*01a0*/  UIMAD UR5, UR4, -0x400, UR5 ;  /* 0xfffffc00040578a4 */ /* 0x004fe2000f8e0205 */
[----:B------:R-:W-:Y:S02]  /*01b0*/  CS2R R12, SRZ ;  /* 0x00000000000c7805 */ /* 0x000fe4000001ff00 */
[----:B------:R-:W-:Y:S02]  /*01c0*/  CS2R R10, SRZ ;  /* 0x00000000000a7805 */ /* 0x000fe4000001ff00 */
[----:B------:R-:W-:Y:S02]  /*01d0*/  CS2R R48, SRZ ;  /* 0x0000000000307805 */ /* 0x000fe4000001ff00 */
[----:B------:R-:W-:Y:S02]  /*01e0*/  CS2R R70, SRZ ;  /* 0x0000000000467805 */ /* 0x000fe4000001ff00 */
[----:B------:R-:W-:-:S02]  /*01f0*/  CS2R R8, SRZ ;  /* 0x0000000000087805 */ /* 0x000fc4000001ff00 */
[----:B------:R-:W-:Y:S02]  /*0200*/  CS2R R6, SRZ ;  /* 0x0000000000067805 */ /* 0x000fe4000001ff00 */
[----:B-1----:R-:W-:Y:S02]  /*0210*/  ISETP.GE.AND P0, PT, R77, UR5, PT ;  /* 0x000000054d007c0c */ /* 0x002fe4000bf06270 */
[----:B------:R-:W-:Y:S02]  /*0220*/  CS2R R52, SRZ ;  /* 0x0000000000347805 */ /* 0x000fe4000001ff00 */
[----:B------:R-:W-:Y:S02]  /*0230*/  CS2R R50, SRZ ;  /* 0x0000000000327805 */ /* 0x000fe4000001ff00 */
[----:B------:R-:W-:Y:S02]  /*0240*/  CS2R R4, SRZ ;  /* 0x0000000000047805 */ /* 0x000fe4000001ff00 */
[----:B------:R-:W-:-:S02]  /*0250*/  CS2R R2, SRZ ;  /* 0x0000000000027805 */ /* 0x000fc4000001ff00 */
[----:B------:R-:W-:Y:S02]  /*0260*/  CS2R R74, SRZ ;  /* 0x00000000004a7805 */ /* 0x000fe4000001ff00 */
[----:B------:R-:W-:Y:S02]  /*0270*/  CS2R R32, SRZ ;  /* 0x0000000000207805 */ /* 0x000fe4000001ff00 */
[----:B------:R-:W-:Y:S01]  /*0280*/  CS2R R34, SRZ ;  /* 0x0000000000227805 */ /* 0x000fe2000001ff00 */
[----:B0-----:R-:W-:Y:S06]  /*0290*/  @P0 BRA `(.L_x_381) ;  /* 0x000000b400ec0947 */ /* 0x001fec0003800000 */
        /* <DEDUP_REMOVED lines=348> */
[----:B-----5:R-:W-:-:S04]  /*1860*/  @P1 IMAD.HI.U32 R46, R55, R46, R54 ;  /* 0x0000002e372e1227 */ /* 0x020fc800078e0036 */
[C---:B------:R-:W-:Y:S01]  /*1870*/  IMAD R27, R38.reuse, UR14, R27 ;  /* 0x0000000e261b7c24 */ /* 0x040fe2000f8e021b */
[----:B------:R-:W-:Y:S01]  /*1880*/  @P1 SHF.R.U32.HI R46, RZ, R47, R46 ;  /* 0x0000002fff2e1219 */ /* 0x000fe2000001162e */
[----:B------:R-:W-:-:S03]  /*1890*/  IMAD R26, R38, UR15, R26 ;  /* 0x0000000f261a7c24 */ /* 0x000fc6000f8e021a */
[----:B------:R-:W-:-:S05]  /*18a0*/  @P1 IADD3 R54, PT, PT, -R46, RZ, RZ ;  /* 0x000000ff2e361210 */ /* 0x000fca0007ffe1ff */
[----:B0-----:R-:W-:-:S04]  /*18b0*/  @P1 IMAD R69, R54, R69, R55 ;  /* 0x0000004536451224 */ /* 0x001fc800078e0237 */
[C---:B-1----:R-:W-:Y:S02]  /*18c0*/  @P1 IMAD R29, R69.reuse, R56, R29 ;  /* 0x00000038451d1224 */ /* 0x042fe400078e021d */
[C---:B------:R-:W-:Y:S02]  /*18d0*/  @P1 IMAD R28, R69.reuse, R57, R28 ;  /* 0x00000039451c1224 */ /* 0x040fe400078e021c */
[C---:B----4-:R-:W-:Y:S02]  /*18e0*/  @P1 IMAD R27, R69.reuse, R58, R27 ;  /* 0x0000003a451b1224 */ /* 0x050fe400078e021b */
[----:B------:R-:W-:-:S07]  /*18f0*/  @P1 IMAD R26, R69, R59, R26 ;  /* 0x0000003b451a1224 */ /* 0x000fce00078e021a */
.L_x_382:
        /* <DEDUP_REMOVED lines=9> */
[----:B---3--:R-:W-:-:S03]  /*1990*/  IMAD.WIDE.U32 R58, R26, 0x8, R46 ;  /* 0x000000081a3a7825 */ /* 0x008fc600078e002e */
[----:B------:R0:W5:Y:S04]  /*19a0*/  LDG.E.64 R26, desc[UR8][R54.64] ;  /* 0x00000008361a7981 */ /* 0x000168000c1e1b00 */
[----:B------:R-:W5:Y:S01]  /*19b0*/  LDG.E.64 R58, desc[UR8][R58.64] ;  /* 0x000000083a3a7981 */ /* 0x000f62000c1e1b00 */
        /* <DEDUP_REMOVED lines=357> */
.L_x_383:
[----:B------:R-:W0:Y:S01]  /*3010*/  LDC.64 R36, c[0x0][0x3b0] ;  /* 0x0000ec00ff247b82 */ /* 0x000e220000000a00 */
[----:B------:R-:W-:-:S06]  /*3020*/  IMAD.WIDE.U32 R60, R23, 0x8, R38 ;  /* 0x00000008173c7825 */ /* 0x000fcc00078e0026 */
[----:B------:R-:W5:Y:S01]  /*3030*/  LDG.E.64 R60, desc[UR8][R60.64] ;  /* 0x000000083c3c7981 */ /* 0x000f62000c1e1b00 */
[----:B------:R-:W1:Y:S01]  /*3040*/  LDC.64 R24, c[0x0][0x3b8] ;  /* 0x0000ee00ff187b82 */ /* 0x000e620000000a00 */
[----:B0-----:R-:W-:-:S04]  /*3050*/  IMAD.WIDE.U32 R54, R73, 0x8, R36 ;  /* 0x0000000849367825 */ /* 0x001fc800078e0024 */
[----:B------:R-:W-:Y:S02]  /*3060*/  IMAD.WIDE.U32 R36, R22, 0x8, R46 ;  /* 0x0000000816247825 */ /* 0x000fe400078e002e */
[----:B------:R0:W5:Y:S02]  /*3070*/  LDG.E.64 R22, desc[UR8][R54.64] ;  /* 0x0000000836167981 */ /* 0x000164000c1e1b00 */
[----:B-1----:R-:W-:Y:S02]  /*3080*/  IMAD.WIDE.U32 R24, R72, 0x8, R24 ;  /* 0x0000000848187825 */ /* 0x002fe400078e0018 */
[----:B------:R-:W5:Y:S04]  /*3090*/  LDG.E.64 R36, desc[UR8][R36.64] ;  /* 0x0000000824247981 */ /* 0x000f68000c1e1b00 */
        /* <DEDUP_REMOVED lines=358> */
.L_x_384:
        /* <DEDUP_REMOVED lines=367> */
.L_x_385:
        /* <DEDUP_REMOVED lines=367> */
.L_x_386:
        /* <DEDUP_REMOVED lines=367> */
.L_x_387:
        /* <DEDUP_REMOVED lines=367> */
.L_x_388:
        /* <DEDUP_REMOVED lines=367> */
.L_x_389:
[----:B------:R-:W0:Y:S01]  /*b9b0*/  LDC.64 R32, c[0x0][0x3b8] ;  /* 0x0000ee00ff207b82 */ /* 0x000e220000000a00 */
[----:B------:R-:W-:-:S07]  /*b9c0*/  IMAD.WIDE.U32 R38, R31, 0x8, R38 ;  /* 0x000000081f267825 */ /* 0x000fce00078e0026 */
[----:B------:R-:W1:Y:S01]  /*b9d0*/  LDC.64 R34, c[0x0][0x3b0] ;  /* 0x0000ec00ff227b82 */ /* 0x000e620000000a00 */
[----:B0-----:R-:W-:-:S04]  /*b9e0*/  IMAD.WIDE.U32 R32, R30, 0x8, R32 ;  /* 0x000000081e207825 */ /* 0x001fc800078e0020 */
[----:B------:R-:W-:Y:S02]  /*b9f0*/  IMAD.WIDE.U32 R30, R74, 0x8, R46 ;  /* 0x000000084a1e7825 */ /* 0x000fe400078e002e */
[----:B------:R-:W5:Y:S02]  /*ba00*/  LDG.E.64 R32, desc[UR8][R32.64] ;  /* 0x0000000820207981 */ /* 0x000f64000c1e1b00 */
[----:B-1----:R-:W-:Y:S02]  /*ba10*/  IMAD.WIDE.U32 R34, R75, 0x8, R34 ;  /* 0x000000084b227825 */ /* 0x002fe400078e0022 */
[----:B------:R0:W5:Y:S04]  /*ba20*/  LDG.E.64 R74, desc[UR8][R38.64] ;  /* 0x00000008264a7981 */ /* 0x000168000c1e1b00 */
[----:B------:R-:W5:Y:S04]  /*ba30*/  LDG.E.64 R34, desc[UR8][R34.64] ;  /* 0x0000000822227981 */ /* 0x000f68000c1e1b00 */
[----:B------:R-:W5:Y:S02]  /*ba40*/  LDG.E.64 R30, desc[UR8][R30.64] ;  /* 0x000000081e1e7981 */ /* 0x000f64000c1e1b00 */
.L_x_381:
[----:B------:R-:W-:Y:S05]  /*ba50*/  BSYNC.RECONVERGENT B0 ;  /* 0x0000000000007941 */ /* 0x000fea0003800200 */
.L_x_380:
[----:B-----5:R-:W-:Y:S01]  /*ba60*/  STL [R1+0x10], R8 ;  /* 0x0000100801007387 */ /* 0x020fe20000100800 */
[C---:B0-----:R-:W-:Y:S02]  /*ba70*/  IADD3 R38, PT, PT, R77.reuse, 0x80, RZ ;  /* 0x000000804d267810 */ /* 0x041fe40007ffe0ff */
[----:B------:R-:W-:Y:S02]  /*ba80*/  CS2R R46, SRZ ;  /* 0x00000000002e7805 */ /* 0x000fe4000001ff00 */
[C---:B------:R-:W-:Y:S01]  /*ba90*/  IADD3 R0, PT, PT, R77.reuse, 0x100, RZ ;  /* 0x000001004d007810 */ /* 0x040fe20007ffe0ff */
[----:B------:R0:W-:Y:S01]  /*baa0*/  STL.64 [R1+0x8], R4 ;  /* 0x0000080401007387 */ /* 0x0001e20000100a00 */
[----:B------:R-:W-:Y:S02]  /*bab0*/  ISETP.GE.AND P5, PT, R38, UR5, PT ;  /* 0x0000000526007c0c */ /* 0x000fe4000bfa6270 */
[C---:B------:R-:W-:Y:S01]  /*bac0*/  IADD3 R38, PT, PT, R77.reuse, 0x180, RZ ;  /* 0x000001804d267810 */ /* 0x040fe20007ffe0ff */
[----:B------:R1:W-:Y:S01]  /*bad0*/  STL.64 [R1], R2 ;  /* 0x0000000201007387 */ /* 0x0003e20000100a00 */
[----:B------:R-:W-:-:S02]  /*bae0*/  ISETP.GE.AND P6, PT, R77, UR5, PT ;  /* 0x000000054d007c0c */ /* 0x000fc4000bfc6270 */
[----:B------:R-:W-:Y:S02]  /*baf0*/  ISETP.GE.AND P1, PT, R38, UR5, PT ;  /* 0x0000000526007c0c */ /* 0x000fe4000bf26270 */
[C---:B------:R-:W-:Y:S02]  /*bb00*/  IADD3 R38, PT, PT, R77.reuse, 0x280, RZ ;  /* 0x000002804d267810 */ /* 0x040fe40007ffe0ff */
[C---:B------:R-:W-:Y:S01]  /*bb10*/  IADD3 R39, PT, PT, R77.reuse, 0x200, RZ ;  /* 0x000002004d277810 */ /* 0x040fe20007ffe0ff */
[----:B0-----:R-:W0:Y:S01]  /*bb20*/  LDC.64 R4, c[0x0][0x390] ;  /* 0x0000e400ff047b82 */ /* 0x001e220000000a00 */
[----:B------:R-:W-:Y:S02]  /*bb30*/  ISETP.GE.AND P3, PT, R38, UR5, PT ;  /* 0x0000000526007c0c */ /* 0x000fe4000bf66270 */
[C---:B------:R-:W-:Y:S02]  /*bb40*/  IADD3 R38, PT, PT, R77.reuse, 0x300, RZ ;  /* 0x000003004d267810 */ /* 0x040fe40007ffe0ff */
[----:B------:R-:W-:-:S02]  /*bb50*/  IADD3 R8, PT, PT, R77, 0x380, RZ ;  /* 0x000003804d087810 */ /* 0x000fc40007ffe0ff */
[----:B------:R-:W2:Y:S01]  /*bb60*/  S2R R77, SR_TID.X ;  /* 0x00000000004d7919 */ /* 0x000ea20000002100 */
[----:B------:R-:W-:Y:S01]  /*bb70*/  ISETP.GE.AND P0, PT, R0, UR5, PT ;  /* 0x0000000500007c0c */ /* 0x000fe2000bf06270 */
[----:B------:R-:W3:Y:S01]  /*bb80*/  @!P6 LDC.64 R68, c[0x0][0x388] ;  /* 0x0000e200ff44eb82 */ /* 0x000ee20000000a00 */
[----:B------:R-:W-:Y:S02]  /*bb90*/  ISETP.GE.AND P2, PT, R39, UR5, PT ;  /* 0x0000000527007c0c */ /* 0x000fe4000bf46270 */
[----:B------:R-:W-:Y:S02]  /*bba0*/  ISETP.GE.AND P4, PT, R38, UR5, PT ;  /* 0x0000000526007c0c */ /* 0x000fe4000bf86270 */
[----:B------:R-:W-:Y:S02]  /*bbb0*/  P2R R0, PR, RZ, 0x20 ;  /* 0x00000020ff007803 */ /* 0x000fe40000000000 */
[----:B------:R-:W-:Y:S01]  /*bbc0*/  P2R R76, PR, RZ, 0x10 ;  /* 0x00000010ff4c7803 */ /* 0x000fe20000000000 */
[----:B------:R-:W4:Y:S01]  /*bbd0*/  @!P5 LDC.64 R72, c[0x0][0x388] ;  /* 0x0000e200ff48db82 */ /* 0x000f220000000a00 */
[----:B0-----:R-:W-:-:S07]  /*bbe0*/  DADD R54, -R4, 1 ;  /* 0x3ff0000004367429 */ /* 0x001fce0000000100 */
[----:B-1----:R-:W0:Y:S01]  /*bbf0*/  @!P0 LDC.64 R2, c[0x0][0x388] ;  /* 0x0000e200ff028b82 */ /* 0x002e220000000a00 */
[C---:B------:R-:W-:Y:S02]  /*bc00*/  @!P6 DMUL R56, R54.reuse, R56 ;  /* 0x000000383638e228 */ /* 0x040fe40000000000 */
[C---:B------:R-:W-:Y:S02]  /*bc10*/  @!P0 DMUL R62, R54.reuse, R62 ;  /* 0x0000003e363e8228 */ /* 0x040fe40000000000 */
[----:B------:R-:W-:Y:S01]  /*bc20*/  @!P0 DMUL R38, R54, R42 ;  /* 0x0000002a36268228 */ /* 0x000fe20000000000 */
[----:B------:R-:W-:Y:S02]  /*bc30*/  CS2R R42, SRZ ;  /* 0x00000000002a7805 */ /* 0x000fe4000001ff00 */
[----:B--2---:R-:W-:Y:S01]  /*bc40*/  IADD3 R77, PT, PT, R77, 0x80, RZ ;  /* 0x000000804d4d7810 */ /* 0x004fe20007ffe0ff */
[-C--:B------:R-:W-:Y:S01]  /*bc50*/  @!P6 DFMA R42, R26, R4.reuse, R56 ;  /* 0x000000041a2ae22b */ /* 0x080fe20000000038 */
[----:B------:R-:W-:Y:S01]  /*bc60*/  CS2R R56, SRZ ;  /* 0x0000000000387805 */ /* 0x000fe2000001ff00 */
[----:B------:R-:W-:-:S02]  /*bc70*/  @!P0 DFMA R56, R18, R4, R62 ;  /* 0x000000041238822b */ /* 0x000fc4000000003e */
[----:B------:R-:W1:Y:S01]  /*bc80*/  LDC.64 R62, c[0x0][0x390] ;  /* 0x0000e400ff3e7b82 */ /* 0x000e620000000a00 */
[C---:B------:R-:W-:Y:S02]  /*bc90*/  @!P4 DMUL R50, R54.reuse, R50 ;  /* 0x000000323632c228 */ /* 0x040fe40000000000 */
[C---:B------:R-:W-:Y:S01]  /*bca0*/  @!P4 DMUL R52, R54.reuse, R52 ;  /* 0x000000343634c228 */ /* 0x040fe20000000000 */
[----:B------:R-:W-:Y:S01]  /*bcb0*/  ISETP.GE.AND P4, PT, R77, UR5, PT ;  /* 0x000000054d007c0c */ /* 0x000fe2000bf86270 */
[C---:B------:R-:W-:Y:S02]  /*bcc0*/  @!P5 DMUL R60, R54.reuse, R60 ;  /* 0x0000003c363cd228 */ /* 0x040fe40000000000 */
[C---:B------:R-:W-:Y:S02]  /*bcd0*/  @!P2 DMUL R66, R54.reuse, R66 ;  /* 0x000000423642a228 */ /* 0x040fe40000000000 */
[----:B------:R-:W-:Y:S01]  /*bce0*/  @!P5 DMUL R36, R54, R36 ;  /* 0x000000243624d228 */ /* 0x000fe20000000000 */
[----:B------:R-:W-:Y:S01]  /*bcf0*/  ISETP.GE.AND P5, PT, R8, UR5, PT ;  /* 0x0000000508007c0c */ /* 0x000fe2000bfa6270 */
[----:B---3--:R-:W-:Y:S01]  /*bd00*/  @!P6 DMUL R68, R28, R68 ;  /* 0x000000441c44e228 */ /* 0x008fe20000000000 */
[----:B------:R2:W5:Y:S01]  /*bd10*/  LDL.LU R8, [R1+0x10] ;  /* 0x0000100001087983 */ /* 0x0005620000300800 */
[----:B------:R-:W-:Y:S01]  /*bd20*/  CS2R R28, SRZ ;  /* 0x00000000001c7805 */ /* 0x000fe2000001ff00 */
[----:B------:R-:W-:-:S02]  /*bd30*/  @!P3 DMUL R70, R54, R70 ;  /* 0x000000463646b228 */ /* 0x000fc40000000000 */
[----:B------:R-:W-:Y:S02]  /*bd40*/  @!P6 DMUL R58, R54, R58 ;  /* 0x0000003a363ae228 */ /* 0x000fe40000000000 */
[----:B------:R-:W-:Y:S01]  /*bd50*/  @!P4 DFMA R46, R22, R4, R60 ;  /* 0x00000004162ec22b */ /* 0x000fe2000000003c */
[----:B------:R2:W5:Y:S01]  /*bd60*/  LDL.LU.64 R4, [R1+0x8] ;  /* 0x0000080001047983 */ /* 0x0005620000300a00 */
[C---:B------:R-:W-:Y:S02]  /*bd70*/  @!P1 DMUL R64, R54.reuse, R64 ;  /* 0x0000004036409228 */ /* 0x040fe40000000000 */
[----:B------:R-:W-:Y:S02]  /*bd80*/  @!P1 DMUL R40, R54, R40 ;  /* 0x0000002836289228 */ /* 0x000fe40000000000 */
[----:B-1----:R-:W-:Y:S01]  /*bd90*/  @!P2 DFMA R28, R10, R62, R66 ;  /* 0x0000003e0a1ca22b */ /* 0x002fe20000000042 */
[----:B------:R-:W-:Y:S01]  /*bda0*/  CS2R R26, SRZ ;  /* 0x00000000001a7805 */ /* 0x000fe2000001ff00 */
[----:B0-----:R-:W-:-:S02]  /*bdb0*/  @!P0 DMUL R66, R20, R2 ;  /* 0x0000000214428228 */ /* 0x001fc40000000000 */
[----:B----4-:R-:W-:Y:S01]  /*bdc0*/  @!P4 DMUL R24, R24, R72 ;  /* 0x000000481818c228 */ /* 0x010fe20000000000 */
[----:B------:R2:W5:Y:S01]  /*bdd0*/  LDL.LU.64 R2, [R1] ;  /* 0x0000000001027983 */ /* 0x0005620000300a00 */
[----:B------:R-:W-:Y:S01]  /*bde0*/  @!P3 DFMA R26, R6, R62, R70 ;  /* 0x0000003e061ab22b */ /* 0x000fe20000000046 */
[----:B------:R-:W-:Y:S01]  /*bdf0*/  CS2R R22, SRZ ;  /* 0x0000000000167805 */ /* 0x000fe2000001ff00 */
[----:B------:R-:W0:Y:S01]  /*be00*/  LDC.64 R70, c[0x0][0x390] ;  /* 0x0000e400ff467b82 */ /* 0x000e220000000a00 */
[----:B------:R-:W-:Y:S01]  /*be10*/  ISETP.NE.AND P4, PT, R76, RZ, PT ;  /* 0x000000ff4c00720c */ /* 0x000fe20003f85270 */
[C---:B------:R-:W-:Y:S02]  /*be20*/  @!P2 DMUL R44, R54.reuse, R44 ;  /* 0x0000002c362ca228 */ /* 0x040fe40000000000 */
[C---:B------:R-:W-:Y:S02]  /*be30*/  @!P3 DMUL R48, R54.reuse, R48 ;  /* 0x000000303630b228 */ /* 0x040fe40000000000 */
[----:B------:R-:W-:-:S02]  /*be40*/  @!P5 DMUL R74, R54, R74 ;  /* 0x0000004a364ad228 */ /* 0x000fc40000000000 */
[----:B------:R-:W-:Y:S01]  /*be50*/  @!P5 DMUL R30, R54, R30 ;  /* 0x0000001e361ed228 */ /* 0x000fe20000000000 */
[----:B------:R-:W1:Y:S01]  /*be60*/  S2R R77, SR_TID.X ;  /* 0x00000000004d7919 */ /* 0x000e620000002100 */
[----:B------:R-:W-:Y:S01]  /*be70*/  CS2R R54, SRZ ;  /* 0x0000000000367805 */ /* 0x000fe2000001ff00 */
[----:B------:R-:W-:Y:S01]  /*be80*/  @!P1 DFMA R54, R14, R62, R64 ;  /* 0x0000003e0e36922b */ /* 0x000fe20000000040 */
[----:B------:R-:W3:Y:S08]  /*be90*/  @!P1 LDC.64 R60, c[0x0][0x388] ;  /* 0x0000e200ff3c9b82 */ /* 0x000ef00000000a00 */
[----:B------:R-:W4:Y:S01]  /*bea0*/  @!P2 LDC.64 R64, c[0x0][0x388] ;  /* 0x0000e200ff40ab82 */ /* 0x000f220000000a00 */
[----:B0-----:R-:W-:-:S07]  /*beb0*/  @!P6 DFMA R22, R68, R70, R58 ;  /* 0x000000464416e22b */ /* 0x001fce000000003a */
[----:B------:R-:W0:Y:S08]  /*bec0*/  @!P3 LDC.64 R58, c[0x0][0x388] ;  /* 0x0000e200ff3abb82 */ /* 0x000e300000000a00 */
[----:B------:R-:W0:Y:S08]  /*bed0*/  @!P4 LDC.64 R62, c[0x0][0x388] ;  /* 0x0000e200ff3ecb82 */ /* 0x000e300000000a00 */
[----:B------:R-:W0:Y:S01]  /*bee0*/  @!P5 LDC.64 R6, c[0x0][0x388] ;  /* 0x0000e200ff06db82 */ /* 0x000e220000000a00 */
[----:B-1234-:R-:W-:Y:S05]  /*bef0*/  @P6 EXIT ;  /* 0x000000000000694d */ /* 0x01efea0003800000 */
[----:B------:R-:W1:Y:S01]  /*bf00*/  LDCU UR10, c[0x0][0x690] ;  /* 0x0000d200ff0a77ac */ /* 0x000e620008000800 */
[----:B------:R-:W-:Y:S01]  /*bf10*/  ISETP.NE.AND P6, PT, R0, RZ, PT ;  /* 0x000000ff0000720c */ /* 0x000fe20003fc5270 */
[----:B------:R-:W-:Y:S01]  /*bf20*/  @!P1 DMUL R60, R16, R60 ;  /* 0x0000003c103c9228 */ /* 0x000fe20000000000 */
[----:B------:R-:W-:Y:S01]  /*bf30*/  CS2R R20, SRZ ;  /* 0x0000000000147805 */ /* 0x000fe2000001ff00 */
[----:B0----5:R-:W-:Y:S01]  /*bf40*/  @!P3 DMUL R58, R8, R58 ;  /* 0x0000003a083ab228 */ /* 0x021fe20000000000 */
[----:B------:R-:W-:Y:S01]  /*bf50*/  USHF.L.U32 UR6, UR4, 0xa, URZ ;  /* 0x0000000a04067899 */ /* 0x000fe200080006ff */
[----:B------:R-:W-:Y:S01]  /*bf60*/  @!P4 DMUL R62, R4, R62 ;  /* 0x0000003e043ec228 */ /* 0x000fe20000000000 */
[----:B------:R-:W-:Y:S01]  /*bf70*/  CS2R R16, SRZ ;  /* 0x0000000000107805 */ /* 0x000fe2000001ff00 */
[----:B------:R-:W-:Y:S01]  /*bf80*/  @!P2 DMUL R12, R12, R64 ;  /* 0x000000400c0ca228 */ /* 0x000fe20000000000 */
[----:B------:R-:W-:Y:S01]  /*bf90*/  CS2R R14, SRZ ;  /* 0x00000000000e7805 */ /* 0x000fe2000001ff00 */
[----:B------:R-:W-:Y:S01]  /*bfa0*/  @!P5 DMUL R32, R32, R6 ;  /* 0x000000062020d228 */ /* 0x000fe20000000000 */
[----:B------:R-:W-:Y:S01]  /*bfb0*/  CS2R R10, SRZ ;  /* 0x00000000000a7805 */ /* 0x000fe2000001ff00 */
[----:B------:R-:W-:Y:S01]  /*bfc0*/  @!P4 DFMA R20, R2, R70, R50 ;  /* 0x000000460214c22b */ /* 0x000fe20000000032 */
[----:B------:R-:W-:-:S02]  /*bfd0*/  CS2R R6, SRZ ;  /* 0x0000000000067805 */ /* 0x000fc4000001ff00 */
[----:B------:R-:W-:Y:S02]  /*bfe0*/  CS2R R2, SRZ ;  /* 0x0000000000027805 */ /* 0x000fe4000001ff00 */
[----:B------:R-:W-:Y:S01]  /*bff0*/  CS2R R18, SRZ ;  /* 0x0000000000127805 */ /* 0x000fe2000001ff00 */
[-C--:B------:R-:W-:Y:S01]  /*c000*/  @!P6 DFMA R16, R24, R70.reuse, R36 ;  /* 0x000000461810e22b */ /* 0x080fe20000000024 */
[----:B------:R-:W-:Y:S01]  /*c010*/  CS2R R8, SRZ ;  /* 0x0000000000087805 */ /* 0x000fe2000001ff00 */
[----:B-1----:R-:W-:Y:S01]  /*c020*/  UIADD3 UR7, UPT, UPT, UR10, -0x1, URZ ;  /* 0xffffffff0a077890 */ /* 0x002fe2000fffe0ff */
[-C--:B------:R-:W-:Y:S01]  /*c030*/  @!P0 DFMA R14, R66, R70.reuse, R38 ;  /* 0x00000046420e822b */ /* 0x080fe20000000026 */
[----:B------:R-:W-:Y:S01]  /*c040*/  CS2R R4, SRZ ;  /* 0x0000000000047805 */ /* 0x000fe2000001ff00 */
[-C--:B------:R-:W-:Y:S01]  /*c050*/  @!P1 DFMA R10, R60, R70.reuse, R40 ;  /* 0x000000463c0a922b */ /* 0x080fe20000000028 */
[----:B------:R-:W-:Y:S01]  /*c060*/  UISETP.LT.U32.AND UP0, UPT, UR7, 0x18, UPT ;  /* 0x000000180700788c */ /* 0x000fe2000bf01070 */
[----:B------:R-:W-:-:S02]  /*c070*/  @!P3 DFMA R6, R58, R70, R48 ;  /* 0x000000463a06b22b */ /* 0x000fc40000000030 */
[-C--:B------:R-:W-:Y:S01]  /*c080*/  @!P4 DFMA R2, R62, R70.reuse, R52 ;  /* 0x000000463e02c22b */ /* 0x080fe20000000034 */
[----:B------:R-:W-:Y:S01]  /*c090*/  USEL UR5, UR7, 0x18, UP0 ;  /* 0x0000001807057887 */ /* 0x000fe20008000000 */
[-C--:B------:R-:W-:Y:S01]  /*c0a0*/  @!P5 DFMA R18, R34, R70.reuse, R74 ;  /* 0x000000462212d22b */ /* 0x080fe2000000004a */
[----:B------:R-:W-:Y:S01]  /*c0b0*/  UISETP.NE.AND UP0, UPT, UR10, URZ, UPT ;  /* 0x000000ff0a00728c */ /* 0x000fe2000bf05270 */
[-C--:B------:R-:W-:Y:S01]  /*c0c0*/  @!P2 DFMA R8, R12, R70.reuse, R44 ;  /* 0x000000460c08a22b */ /* 0x080fe2000000002c */
[----:B------:R-:W-:Y:S01]  /*c0d0*/  MOV R35, RZ ;  /* 0x000000ff00237202 */ /* 0x000fe20000000f00 */
[----:B------:R-:W-:Y:S01]  /*c0e0*/  @!P5 DFMA R4, R32, R70, R30 ;  /* 0x000000462004d22b */ /* 0x000fe2000000001e */
[----:B------:R-:W-:Y:S01]  /*c0f0*/  LOP3.LUT R13, R77, UR6, RZ, 0xfc, !PT ;  /* 0x000000064d0d7c12 */ /* 0x000fe2000f8efcff */
[----:B------:R-:W-:Y:S01]  /*c100*/  UIADD3 UR4, UPT, UPT, UR5, 0x1, URZ ;  /* 0x0000000105047890 */ /* 0x000fe2000fffe0ff */
[----:B------:R-:W-:-:S03]  /*c110*/  MOV R33, RZ ;  /* 0x000000ff00217202 */ /* 0x000fc60000000f00 */
[----:B------:R-:W-:Y:S08]  /*c120*/  BRA.U !UP0, `(.L_x_390) ;  /* 0x0000001108a87547 */ /* 0x000ff0000b800000 */
[----:B------:R-:W0:Y:S01]  /*c130*/  LDCU.64 UR10, c[0x0][0x698] ;  /* 0x0000d300ff0a77ac */ /* 0x000e220008000a00 */
        /* <DEDUP_REMOVED lines=297> */
.L_x_390:
[----:B------:R-:W0:Y:S08]  /*d3d0*/  LDC.64 R24, c[0x0][0x3a0] ;  /* 0x0000e800ff187b82 */ /* 0x000e300000000a00 */
[----:B------:R-:W1:Y:S01]  /*d3e0*/  LDC.64 R30, c[0x0][0x3a8] ;  /* 0x0000ea00ff1e7b82 */ /* 0x000e620000000a00 */
[----:B0-----:R-:W-:-:S05]  /*d3f0*/  IMAD.WIDE.U32 R34, R35, 0x8, R24 ;  /* 0x0000000823227825 */ /* 0x001fca00078e0018 */
[----:B------:R0:W-:Y:S01]  /*d400*/  STG.E.64 desc[UR8][R34.64], R42 ;  /* 0x0000002a22007986 */ /* 0x0001e2000c101b08 */
[----:B-1----:R-:W-:-:S05]  /*d410*/  IMAD.WIDE.U32 R32, R33, 0x8, R30 ;  /* 0x0000000821207825 */ /* 0x002fca00078e001e */
[----:B------:R0:W-:Y:S01]  /*d420*/  STG.E.64 desc[UR8][R32.64], R22 ;  /* 0x0000001620007986 */ /* 0x0001e2000c101b08 */
        /* <DEDUP_REMOVED lines=303> */
.L_x_391:
[----:B------:R-:W-:-:S04]  /*e720*/  IMAD.WIDE.U32 R32, R33, 0x8, R24 ;  /* 0x0000000821207825 */ /* 0x000fc800078e0018 */
[----:B------:R-:W-:Y:S01]  /*e730*/  IMAD.WIDE.U32 R22, R23, 0x8, R30 ;  /* 0x0000000817167825 */ /* 0x000fe200078e001e */
[----:B------:R0:W-:Y:S04]  /*e740*/  STG.E.64 desc[UR8][R32.64], R46 ;  /* 0x0000002e20007986 */ /* 0x0001e8000c101b08 */
        /* <DEDUP_REMOVED lines=304> */
.L_x_392:
        /* <DEDUP_REMOVED lines=307> */
.L_x_393:
        /* <DEDUP_REMOVED lines=307> */
.L_x_394:
        /* <DEDUP_REMOVED lines=307> */
.L_x_395:
        /* <DEDUP_REMOVED lines=307> */
.L_x_396:
        /* <DEDUP_REMOVED lines=307> */
.L_x_397:
[----:B------:R-:W-:-:S04]  /*15a40*/  IMAD.WIDE.U32 R24, R7, 0x8, R24 ;  /* 0x0000000807187825 */ /* 0x000fc800078e0018 */
[----:B------:R-:W-:Y:S01]  /*15a50*/  IMAD.WIDE.U32 R30, R3, 0x8, R30 ;  /* 0x00000008031e7825 */ /* 0x000fe200078e001e */
[----:B------:R-:W-:Y:S04]  /*15a60*/  STG.E.64 desc[UR8][R24.64], R18 ;  /* 0x0000001218007986 */ /* 0x000fe8000c101b08 */
[----:B------:R-:W-:Y:S01]  /*15a70*/  STG.E.64 desc[UR8][R30.64], R4 ;  /* 0x000000041e007986 */ /* 0x000fe2000c101b08 */
[----:B------:R-:W-:Y:S05]  /*15a80*/  EXIT ;  /* 0x000000000000794d */ /* 0x000fea0003800000 */
.L_x_398:
        /* <DEDUP_REMOVED lines=15> */
.L_x_27259:


//--------------------- .text._ZN2at6native49_GLOBAL__N__b919a28f_16_Normalization_cu_5c38458745unrolled_elementwise_kernel_for_multi_outputsILi2EZZZNS1_23batch_norm_update_statsERKNS_6TensorES5_S5_S5_dlENKUlvE_clEvENKUlvE_clEvEUlddddE_St5arrayIPcLm6EE23TrivialOffsetCalculatorILi4EjESC_ILi2EjEEEviT0_T1_T2_T3_ --------------------------
	.section	.text._ZN2at6native49_GLOBAL__N__b919a28f_16_Normalization_cu_5c38458745unrolled_elementwise_kernel_for_multi_outputsILi2EZZZNS1_23batch_norm_update_statsERKNS_6TensorES5_S5_S5_dlENKUlvE_clEvENKUlvE_clEvEUlddddE_St5arrayIPcLm6EE23TrivialOffsetCalculatorILi4EjESC_ILi2EjEEEviT0_T1_T2_T3_,"ax",@progbits
	.align	128
.text._ZN2at6native49_GLOBAL__N__b919a28f_16_Normalization_cu_5c38458745unrolled_elementwise_kernel_for_multi_outputsILi2EZZZNS1_23batch_norm_update_statsERKNS_6TensorES5_S5_S5_dlENKUlvE_clEvENKUlvE_clEvEUlddddE_St5arrayIPcLm6EE23TrivialOffsetCalculatorILi4EjESC_ILi2EjEEEviT0_T1_T2_T3_:
        .type           _ZN2at6native49_GLOBAL__N__b919a28f_16_Normalization_cu_5c38458745unrolled_elementwise_kernel_for_multi_outputsILi2EZZZNS1_23batch_norm_update_statsERKNS_6TensorES5_S5_S5_dlENKUlvE_clEvENKUlvE_clEvEUlddddE_St5arrayIPcLm6EE23TrivialOffsetCalculatorILi4EjESC_ILi2EjEEEviT0_T1_T2_T3_,@function
        .size           _ZN2at6native49_GLOBAL__N__b919a28f_16_Normalization_cu_5c38458745unrolled_elementwise_kernel_for_multi_outputsILi2EZZZNS1_23batch_norm_update_statsERKNS_6TensorES5_S5_S5_dlENKUlvE_clEvENKUlvE_clEvEUlddddE_St5arrayIPcLm6EE23TrivialOffsetCalculatorILi4EjESC_ILi2EjEEEviT0_T1_T2_T3_,(.L_x_27260 - _ZN2at6native49_GLOBAL__N__b919a28f_16_Normalization_cu_5c38458745unrolled_elementwise_kernel_for_multi_outputsILi2EZZZNS1_23batch_norm_update_statsERKNS_6TensorES5_S5_S5_dlENKUlvE_clEvENKUlvE_clEvEUlddddE_St5arrayIPcLm6EE23TrivialOffsetCalculatorILi4EjESC_ILi2EjEEEviT0_T1_T2_T3_)
        .other          _ZN2at6native49_GLOBAL__N__b919a28f_16_Normalization_cu_5c38458745unrolled_elementwise_kernel_for_multi_outputsILi2EZZZNS1_23batch_norm_update_statsERKNS_6TensorES5_S5_S5_dlENKUlvE_clEvENKUlvE_clEvEUlddddE_St5arrayIPcLm6EE23TrivialOffsetCalculatorILi4EjESC_ILi2EjEEEviT0_T1_T2_T3_,@"STO_CUDA_ENTRY STV_DEFAULT"
_ZN2at6native49_GLOBAL__N__b919a28f_16_Normalization_cu_5c38458745unrolled_elementwise_kernel_for_multi_outputsILi2EZZZNS1_23batch_norm_update_statsERKNS_6TensorES5_S5_S5_dlENKUlvE_clEvENKUlvE_clEvEUlddddE_St5arrayIPcLm6EE23TrivialOffsetCalculatorILi4EjESC_ILi2EjEEEviT0_T1_T2_T3_:
        /* <DEDUP_REMOVED lines=42> */
[----:B------:R-:W-:Y:S02]  /*02a0*/  VIADD R38, R0, 0x80 ;  /* 0x0000008000267836 */ /* 0x000fe40000000000 */
[----:B------:R-:W-:-:S03]  /*02b0*/  IMAD R2, R3, 0x400, R0 ;  /* 0x0000040003027824 */ /* 0x000fc600078e0200 */
[----:B------:R-:W-:Y:S02]  /*02c0*/  ISETP.GE.U32.AND P0, PT, R38, R77, PT ;  /* 0x0000004d2600720c */ /* 0x000fe40003f06070 */
[----:B------:R-:W1:Y:S08]  /*02d0*/  LDC.64 R62, c[0x0][0x3b8] ;  /* 0x0000ee00ff3e7b82 */ /* 0x000e700000000a00 */
        /* <DEDUP_REMOVED lines=11> */
[----:B------:R-:W-:Y:S01]  /*0390*/  VIADD R46, R0, 0x100 ;  /* 0x00000100002e7836 */ /* 0x000fe20000000000 */
[----:B------:R-:W-:-:S04]  /*03a0*/  IADD3 R53, PT, PT, R2, 0x80, RZ ;  /* 0x0000008002357810 */ /* 0x000fc80007ffe0ff */
[----:B------:R-:W-:Y:S01]  /*03b0*/  ISETP.GE.U32.AND P0, PT, R46, R77, PT ;  /* 0x0000004d2e00720c */ /* 0x000fe20003f06070 */
[----:B------:R-:W-:-:S04]  /*03c0*/  IMAD.WIDE.U32 R46, R53, 0x8, R60 ;  /* 0x00000008352e7825 */ /* 0x000fc800078e003c */
        /* <DEDUP_REMOVED lines=9> */
[----:B------:R-:W-:-:S03]  /*0460*/  VIADD R45, R2, 0x100 ;  /* 0x00000100022d7836 */ /* 0x000fc60000000000 */
        /* <DEDUP_REMOVED lines=47> */
[----:B------:R-:W-:-:S13]  /*0760*/  ISETP.GE.U32.AND P0, PT, R22, R77, PT ;  /* 0x0000004d1600720c */ /* 0x000fda0003f06070 */
[----:B------:R-:W-:-:S04]  /*0770*/  @!P0 VIADD R27, R2, 0x380 ;  /* 0x00000380021b8836 */ /* 0x000fc80000000000 */
[----:B------:R-:W-:-:S04]  /*0780*/  @!P0 IMAD.WIDE.U32 R22, R27, 0x8, R60 ;  /* 0x000000081b168825 */ /* 0x000fc800078e003c */
[C---:B------:R-:W-:Y:S01]  /*0790*/  @!P0 IMAD.WIDE.U32 R24, R27.reuse, 0x8, R62 ;  /* 0x000000081b188825 */ /* 0x040fe200078e003e */
[----:B------:R0:W5:Y:S03]  /*07a0*/  @!P0 LDG.E.64 R36, desc[UR4][R22.64] ;  /* 0x0000000416248981 */ /* 0x000166000c1e1b00 */
[----:B------:R-:W-:Y:S01]  /*07b0*/  VIADD R2, R2, 0x300 ;  /* 0x0000030002027836 */ /* 0x000fe20000000000 */
[----:B------:R1:W5:Y:S01]  /*07c0*/  @!P0 LDG.E.64 R34, desc[UR4][R24.64] ;  /* 0x0000000418228981 */ /* 0x000362000c1e1b00 */
[----:B0-----:R-:W-:-:S04]  /*07d0*/  @!P0 IMAD.WIDE.U32 R22, R27, 0x8, R64 ;  /* 0x000000081b168825 */ /* 0x001fc800078e0040 */
[----:B------:R-:W-:Y:S01]  /*07e0*/  @!P0 IMAD.WIDE.U32 R26, R27, 0x8, R66 ;  /* 0x000000081b1a8825 */ /* 0x000fe200078e0042 */
[----:B------:R0:W5:Y:S03]  /*07f0*/  @!P0 LDG.E.64 R32, desc[UR4][R22.64] ;  /* 0x0000000416208981 */ /* 0x000166000c1e1b00 */
[C---:B------:R-:W-:Y:S01]  /*0800*/  IMAD.WIDE.U32 R28, R2.reuse, 0x8, R60 ;  /* 0x00000008021c7825 */ /* 0x040fe200078e003c */
[----:B------:R2:W5:Y:S03]  /*0810*/  @!P0 LDG.E.64 R30, desc[UR4][R26.64] ;  /* 0x000000041a1e8981 */ /* 0x000566000c1e1b00 */
[C---:B-1----:R-:W-:Y:S02]  /*0820*/  IMAD.WIDE.U32 R24, R2.reuse, 0x8, R64 ;  /* 0x0000000802187825 */ /* 0x042fe400078e0040 */
[----:B------:R-:W5:Y:S02]  /*0830*/  LDG.E.64 R28, desc[UR4][R28.64] ;  /* 0x000000041c1c7981 */ /* 0x000f64000c1e1b00 */
[----:B0-----:R-:W-:-:S02]  /*0840*/  IMAD.WIDE.U32 R22, R2, 0x8, R66 ;  /* 0x0000000802167825 */ /* 0x001fc400078e0042 */
[----:B------:R-:W5:Y:S02]  /*0850*/  LDG.E.64 R24, desc[UR4][R24.64] ;  /* 0x0000000418187981 */ /* 0x000f64000c1e1b00 */
[----:B--2---:R-:W-:Y:S02]  /*0860*/  IMAD.WIDE.U32 R26, R2, 0x8, R62 ;  /* 0x00000008021a7825 */ /* 0x004fe400078e003e */
[----:B------:R-:W5:Y:S04]  /*0870*/  LDG.E.64 R22, desc[UR4][R22.64] ;  /* 0x0000000416167981 */ /* 0x000f68000c1e1b00 */
[----:B------:R-:W5:Y:S02]  /*0880*/  LDG.E.64 R26, desc[UR4][R26.64] ;  /* 0x000000041a1a7981 */ /* 0x000f64000c1e1b00 */
.L_x_400:
[----:B------:R-:W-:Y:S05]  /*0890*/  BSYNC.RECONVERGENT B0 ;  /* 0x0000000000007941 */ /* 0x000fea0003800200 */
.L_x_399:
[----:B------:R-:W0:Y:S01]  /*08a0*/  LDC.64 R62, c[0x0][0x390] ;  /* 0x0000e400ff3e7b82 */ /* 0x000e220000000a00 */
[C---:B------:R-:W-:Y:S02]  /*08b0*/  ISETP.GE.AND P0, PT, R0.reuse, R77, PT ;  /* 0x0000004d0000720c */ /* 0x040fe40003f06270 */
[----:B------:R-:W-:-:S04]  /*08c0*/  IADD3 R2, PT, PT, R0, 0x80, RZ ;  /* 0x0000008000027810 */ /* 0x000fc80007ffe0ff */
[----:B------:R-:W-:Y:S01]  /*08d0*/  ISETP.GE.AND P1, PT, R2, R77, PT ;  /* 0x0000004d0200720c */ /* 0x000fe20003f26270 */
[----:B0-----:R-:W-:-:S08]  /*08e0*/  DADD R60, -R62, 1 ;  /* 0x3ff000003e3c7429 */ /* 0x001fd00000000100 */
[C---:B-----5:R-:W-:Y:S01]  /*08f0*/  @!P0 DMUL R64, R60.reuse, R56 ;  /* 0x000000383c408228 */ /* 0x060fe20000000000 */
[----:B------:R-:W-:Y:S01]  /*0900*/  CS2R R56, SRZ ;  /* 0x0000000000387805 */ /* 0x000fe2000001ff00 */
[----:B------:R-:W-:-:S06]  /*0910*/  @!P0 DMUL R58, R60, R58 ;  /* 0x0000003a3c3a8228 */ /* 0x000fcc0000000000 */
[----:B------:R-:W-:Y:S01]  /*0920*/  @!P0 DFMA R56, R38, R62, R64 ;  /* 0x0000003e2638822b */ /* 0x000fe20000000040 */
[----:B------:R-:W0:Y:S02]  /*0930*/  @!P0 LDC.64 R38, c[0x0][0x388] ;  /* 0x0000e200ff268b82 */ /* 0x000e240000000a00 */
[----:B0-----:R-:W-:Y:S01]  /*0940*/  @!P0 DMUL R38, R54, R38 ;  /* 0x0000002636268228 */ /* 0x001fe20000000000 */
[----:B------:R-:W-:-:S07]  /*0950*/  CS2R R54, SRZ ;  /* 0x0000000000367805 */ /* 0x000fce000001ff00 */
[----:B------:R-:W-:Y:S02]  /*0960*/  @!P0 DFMA R54, R38, R62, R58 ;  /* 0x0000003e2636822b */ /* 0x000fe4000000003a */
[----:B------:R-:W0:Y:S01]  /*0970*/  @!P1 LDC.64 R38, c[0x0][0x388] ;  /* 0x0000e200ff269b82 */ /* 0x000e220000000a00 */
[----:B------:R-:W-:Y:S01]  /*0980*/  @!P1 DMUL R58, R60, R50 ;  /* 0x000000323c3a9228 */ /* 0x000fe20000000000 */
[----:B------:R-:W-:-:S07]  /*0990*/  CS2R R50, SRZ ;  /* 0x0000000000327805 */ /* 0x000fce000001ff00 */
[----:B------:R-:W-:Y:S01]  /*09a0*/  @!P1 DFMA R50, R46, R62, R58 ;  /* 0x0000003e2e32922b */ /* 0x000fe2000000003a */
[----:B------:R-:W-:Y:S10]  /*09b0*/  @P0 EXIT ;  /* 0x000000000000094d */ /* 0x000ff40003800000 */
[----:B0-----:R-:W-:Y:S01]  /*09c0*/  @!P1 DMUL R58, R48, R38 ;  /* 0x00000026303a9228 */ /* 0x001fe20000000000 */
[----:B------:R-:W0:Y:S01]  /*09d0*/  LDC.64 R46, c[0x0][0x3a0] ;  /* 0x0000e800ff2e7b82 */ /* 0x000e220000000a00 */
[----:B------:R-:W-:Y:S01]  /*09e0*/  @!P1 DMUL R52, R60, R52 ;  /* 0x000000343c349228 */ /* 0x000fe20000000000 */
[----:B------:R-:W-:Y:S01]  /*09f0*/  CS2R R38, SRZ ;  /* 0x0000000000267805 */ /* 0x000fe2000001ff00 */
[----:B------:R-:W-:-:S05]  /*0a00*/  IMAD R3, R3, 0x400, R0 ;  /* 0x0000040003037824 */ /* 0x000fca00078e0200 */
[----:B------:R-:W1:Y:S01]  /*0a10*/  LDC.64 R48, c[0x0][0x3a8] ;  /* 0x0000ea00ff307b82 */ /* 0x000e620000000a00 */
[----:B------:R-:W-:Y:S01]  /*0a20*/  @!P1 DFMA R38, R58, R62, R52 ;  /* 0x0000003e3a26922b */ /* 0x000fe20000000034 */
[----:B------:R-:W-:Y:S01]  /*0a30*/  ISETP.GE.AND P1, PT, R2, R77, PT ;  /* 0x0000004d0200720c */ /* 0x000fe20003f26270 */
[C---:B------:R-:W-:Y:S02]  /*0a40*/  VIADD R52, R0.reuse, 0x100 ;  /* 0x0000010000347836 */ /* 0x040fe40000000000 */
[----:B------:R-:W-:-:S03]  /*0a50*/  VIADD R2, R0, 0x180 ;  /* 0x0000018000027836 */ /* 0x000fc60000000000 */
[----:B------:R-:W-:Y:S01]  /*0a60*/  ISETP.GE.AND P0, PT, R52, R77, PT ;  /* 0x0000004d3400720c */ /* 0x000fe20003f06270 */
[----:B0-----:R-:W-:-:S12]  /*0a70*/  IMAD.WIDE.U32 R52, R3, 0x8, R46 ;  /* 0x0000000803347825 */ /* 0x001fd800078e002e */
[----:B------:R-:W0:Y:S01]  /*0a80*/  @!P0 LDC.64 R58, c[0x0][0x388] ;  /* 0x0000e200ff3a8b82 */ /* 0x000e220000000a00 */
[----:B------:R2:W-:Y:S01]  /*0a90*/  STG.E.64 desc[UR4][R52.64], R56 ;  /* 0x0000003834007986 */ /* 0x0005e2000c101b04 */
[----:B-1----:R-:W-:-:S05]  /*0aa0*/  IMAD.WIDE.U32 R64, R3, 0x8, R48 ;  /* 0x0000000803407825 */ /* 0x002fca00078e0030 */
[----:B------:R2:W-:Y:S01]  /*0ab0*/  STG.E.64 desc[UR4][R64.64], R54 ;  /* 0x0000003640007986 */ /* 0x0005e2000c101b04 */
[----:B------:R-:W-:Y:S05]  /*0ac0*/  @P1 EXIT ;  /* 0x000000000000194d */ /* 0x000fea0003800000 */
[-C--:B------:R-:W-:Y:S01]  /*0ad0*/  ISETP.GE.AND P2, PT, R2, R77.reuse, PT ;  /* 0x0000004d0200720c */ /* 0x080fe20003f46270 */
[----:B------:R-:W-:Y:S01]  /*0ae0*/  VIADD R2, R0, 0x200 ;  /* 0x0000020000027836 */ /* 0x000fe20000000000 */
[----:B--2---:R-:W-:Y:S01]  /*0af0*/  IADD3 R65, PT, PT, R3, 0x80, RZ ;  /* 0x0000008003417810 */ /* 0x004fe20007ffe0ff */
[----:B------:R-:W-:Y:S02]  /*0b00*/  @!P0 DMUL R44, R60, R44 ;  /* 0x0000002c3c2c8228 */ /* 0x000fe40000000000 */
[----:B0-----:R-:W-:Y:S01]  /*0b10*/  @!P0 DMUL R58, R40, R58 ;  /* 0x0000003a283a8228 */ /* 0x001fe20000000000 */
[----:B------:R-:W-:Y:S01]  /*0b20*/  ISETP.GE.AND P1, PT, R2, R77, PT ;  /* 0x0000004d0200720c */ /* 0x000fe20003f26270 */
[C---:B------:R-:W-:Y:S01]  /*0b30*/  IMAD.WIDE.U32 R56, R65.reuse, 0x8, R46 ;  /* 0x0000000841387825 */ /* 0x040fe200078e002e */
[----:B------:R-:W-:Y:S01]  /*0b40*/  @!P0 DMUL R54, R60, R42 ;  /* 0x0000002a3c368228 */ /* 0x000fe20000000000 */
[----:B------:R-:W-:Y:S02]  /*0b50*/  CS2R R40, SRZ ;  /* 0x0000000000287805 */ /* 0x000fe4000001ff00 */
[----:B------:R-:W-:Y:S01]  /*0b60*/  CS2R R42, SRZ ;  /* 0x00000000002a7805 */ /* 0x000fe2000001ff00 */
[----:B------:R-:W-:Y:S01]  /*0b70*/  IMAD.WIDE.U32 R64, R65, 0x8, R48 ;  /* 0x0000000841407825 */ /* 0x000fe200078e0030 */
[----:B------:R0:W-:Y:S01]  /*0b80*/  STG.E.64 desc[UR4][R56.64], R50 ;  /* 0x0000003238007986 */ /* 0x0001e2000c101b04 */
[----:B------:R-:W1:Y:S03]  /*0b90*/  @!P2 LDC.64 R52, c[0x0][0x388] ;  /* 0x0000e200ff34ab82 */ /* 0x000e660000000a00 */
[----:B------:R0:W-:Y:S01]  /*0ba0*/  STG.E.64 desc[UR4][R64.64], R38 ;  /* 0x0000002640007986 */ /* 0x0001e2000c101b04 */
[----:B------:R-:W-:Y:S05]  /*0bb0*/  @P0 EXIT ;  /* 0x000000000000094d */ /* 0x000fea0003800000 */
[-C--:B------:R-:W-:Y:S01]  /*0bc0*/  @!P0 DFMA R40, R4, R62.reuse, R54 ;  /* 0x0000003e0428822b */ /* 0x080fe20000000036 */
[----:B0-----:R-:W-:Y:S01]  /*0bd0*/  VIADD R51, R3, 0x100 ;  /* 0x0000010003337836 */ /* 0x001fe20000000000 */
[----:B------:R-:W0:Y:S01]  /*0be0*/  @!P1 LDC.64 R4, c[0x0][0x388] ;  /* 0x0000e200ff049b82 */ /* 0x000e220000000a00 */
[----:B------:R-:W-:Y:S01]  /*0bf0*/  @!P0 DFMA R42, R58, R62, R44 ;  /* 0x0000003e3a2a822b */ /* 0x000fe2000000002c */
[----:B------:R-:W-:Y:S01]  /*0c00*/  IADD3 R2, PT, PT, R0, 0x280, RZ ;  /* 0x0000028000027810 */ /* 0x000fe20007ffe0ff */
[C---:B------:R-:W-:Y:S01]  /*0c10*/  IMAD.WIDE.U32 R44, R51.reuse, 0x8, R46 ;  /* 0x00000008332c7825 */ /* 0x040fe200078e002e */
[----:B------:R-:W-:Y:S02]  /*0c20*/  @!P2 DMUL R6, R60, R6 ;  /* 0x000000063c06a228 */ /* 0x000fe40000000000 */
[----:B-1----:R-:W-:Y:S01]  /*0c30*/  @!P2 DMUL R52, R10, R52 ;  /* 0x000000340a34a228 */ /* 0x002fe20000000000 */
[----:B------:R-:W-:Y:S01]  /*0c40*/  IMAD.WIDE.U32 R50, R51, 0x8, R48 ;  /* 0x0000000833327825 */ /* 0x000fe200078e0030 */
[----:B------:R1:W-:Y:S01]  /*0c50*/  STG.E.64 desc[UR4][R44.64], R40 ;  /* 0x000000282c007986 */ /* 0x0003e2000c101b04 */
[----:B------:R-:W-:Y:S01]  /*0c60*/  @!P2 DMUL R38, R60, R8 ;  /* 0x000000083c26a228 */ /* 0x000fe20000000000 */
[----:B------:R-:W-:-:S02]  /*0c70*/  ISETP.GE.AND P0, PT, R2, R77, PT ;  /* 0x0000004d0200720c */ /* 0x000fc40003f06270 */
[----:B------:R-:W-:Y:S01]  /*0c80*/  CS2R R10, SRZ ;  /* 0x00000000000a7805 */ /* 0x000fe2000001ff00 */
[----:B------:R1:W-:Y:S01]  /*0c90*/  STG.E.64 desc[UR4][R50.64], R42 ;  /* 0x0000002a32007986 */ /* 0x0003e2000c101b04 */
[----:B------:R-:W-:Y:S01]  /*0ca0*/  CS2R R8, SRZ ;  /* 0x0000000000087805 */ /* 0x000fe2000001ff00 */
[----:B------:R-:W-:Y:S08]  /*0cb0*/  @P2 EXIT ;  /* 0x000000000000294d */ /* 0x000ff00003800000 */
[-C--:B------:R-:W-:Y:S01]  /*0cc0*/  @!P2 DFMA R8, R52, R62.reuse, R6 ;  /* 0x0000003e3408a22b */ /* 0x080fe20000000006 */
[----:B-1----:R-:W-:Y:S01]  /*0cd0*/  VIADD R41, R3, 0x180 ;  /* 0x0000018003297836 */ /* 0x002fe20000000000 */
[----:B------:R-:W1:Y:S01]  /*0ce0*/  @!P0 LDC.64 R6, c[0x0][0x388] ;  /* 0x0000e200ff068b82 */ /* 0x000e620000000a00 */
[----:B------:R-:W-:Y:S01]  /*0cf0*/  @!P2 DFMA R10, R12, R62, R38 ;  /* 0x0000003e0c0aa22b */ /* 0x000fe20000000026 */
[----:B------:R-:W-:Y:S01]  /*0d00*/  VIADD R2, R0, 0x300 ;  /* 0x0000030000027836 */ /* 0x000fe20000000000 */
[C---:B------:R-:W-:Y:S01]  /*0d10*/  @!P1 DMUL R16, R60.reuse, R16 ;  /* 0x000000103c109228 */ /* 0x040fe20000000000 */
[C---:B------:R-:W-:Y:S01]  /*0d20*/  IMAD.WIDE.U32 R38, R41.reuse, 0x8, R46 ;  /* 0x0000000829267825 */ /* 0x040fe200078e002e */
[----:B------:R-:W-:Y:S01]  /*0d30*/  @!P1 DMUL R14, R60, R14 ;  /* 0x0000000e3c0e9228 */ /* 0x000fe20000000000 */
[----:B------:R-:W-:Y:S01]  /*0d40*/  CS2R R12, SRZ ;  /* 0x00000000000c7805 */ /* 0x000fe2000001ff00 */
[----:B0-----:R-:W-:Y:S01]  /*0d50*/  @!P1 DMUL R18, R18, R4 ;  /* 0x0000000412129228 */ /* 0x001fe20000000000 */
[----:B------:R-:W-:Y:S01]  /*0d60*/  IMAD.WIDE.U32 R40, R41, 0x8, R48 ;  /* 0x0000000829287825 */ /* 0x000fe200078e0030 */
[----:B------:R0:W-:Y:S01]  /*0d70*/  STG.E.64 desc[UR4][R38.64], R10 ;  /* 0x0000000a26007986 */ /* 0x0001e2000c101b04 */
[----:B------:R-:W-:-:S02]  /*0d80*/  ISETP.GE.AND P2, PT, R2, R77, PT ;  /* 0x0000004d0200720c */ /* 0x000fc40003f46270 */
[----:B------:R-:W-:Y:S01]  /*0d90*/  CS2R R4, SRZ ;  /* 0x0000000000047805 */ /* 0x000fe2000001ff00 */
[----:B------:R0:W-:Y:S01]  /*0da0*/  STG.E.64 desc[UR4][R40.64], R8 ;  /* 0x0000000828007986 */ /* 0x0001e2000c101b04 */
[----:B------:R-:W-:Y:S09]  /*0db0*/  @P1 EXIT ;  /* 0x000000000000194d */ /* 0x000ff20003800000 */
[-C--:B------:R-:W-:Y:S01]  /*0dc0*/  @!P1 DFMA R12, R20, R62.reuse, R16 ;  /* 0x0000003e140c922b */ /* 0x080fe20000000010 */
[----:B0-----:R-:W-:Y:S01]  /*0dd0*/  IADD3 R9, PT, PT, R3, 0x200, RZ ;  /* 0x0000020003097810 */ /* 0x001fe20007ffe0ff */
[----:B------:R-:W0:Y:S01]  /*0de0*/  @!P2 LDC.64 R16, c[0x0][0x388] ;  /* 0x0000e200ff10ab82 */ /* 0x000e220000000a00 */
[----:B------:R-:W-:Y:S01]  /*0df0*/  @!P1 DFMA R4, R18, R62, R14 ;  /* 0x0000003e1204922b */ /* 0x000fe2000000000e */
[----:B------:R-:W-:Y:S01]  /*0e00*/  VIADD R0, R0, 0x380 ;  /* 0x0000038000007836 */ /* 0x000fe20000000000 */
[C---:B------:R-:W-:Y:S01]  /*0e10*/  @!P0 DMUL R72, R60.reuse, R72 ;  /* 0x000000483c488228 */ /* 0x040fe20000000000 */
[C---:B------:R-:W-:Y:S01]  /*0e20*/  IMAD.WIDE.U32 R10, R9.reuse, 0x8, R46 ;  /* 0x00000008090a7825 */ /* 0x040fe200078e002e */
[----:B------:R-:W-:Y:S02]  /*0e30*/  @!P0 DMUL R74, R60, R74 ;  /* 0x0000004a3c4a8228 */ /* 0x000fe40000000000 */
[----:B-1----:R-:W-:Y:S01]  /*0e40*/  @!P0 DMUL R70, R70, R6 ;  /* 0x0000000646468228 */ /* 0x002fe20000000000 */
[----:B------:R-:W-:Y:S01]  /*0e50*/  IMAD.WIDE.U32 R14, R9, 0x8, R48 ;  /* 0x00000008090e7825 */ /* 0x000fe200078e0030 */
[----:B------:R1:W-:Y:S01]  /*0e60*/  STG.E.64 desc[UR4][R10.64], R12 ;  /* 0x0000000c0a007986 */ /* 0x0003e2000c101b04 */
[----:B------:R-:W-:-:S02]  /*0e70*/  ISETP.GE.AND P1, PT, R0, R77, PT ;  /* 0x0000004d0000720c */ /* 0x000fc40003f26270 */
[----:B------:R-:W-:Y:S02]  /*0e80*/  CS2R R8, SRZ ;  /* 0x0000000000087805 */ /* 0x000fe4000001ff00 */
[----:B------:R-:W-:Y:S01]  /*0e90*/  CS2R R6, SRZ ;  /* 0x0000000000067805 */ /* 0x000fe2000001ff00 */
[----:B------:R1:W-:Y:S01]  /*0ea0*/  STG.E.64 desc[UR4][R14.64], R4 ;  /* 0x000000040e007986 */ /* 0x0003e2000c101b04 */
[----:B------:R-:W-:Y:S07]  /*0eb0*/  @P0 EXIT ;  /* 0x000000000000094d */ /* 0x000fee0003800000 */
[----:B------:R-:W2:Y:S01]  /*0ec0*/  @!P1 LDC.64 R18, c[0x0][0x388] ;  /* 0x0000e200ff129b82 */ /* 0x000ea20000000a00 */
[----:B-1----:R-:W-:Y:S01]  /*0ed0*/  VIADD R15, R3, 0x280 ;  /* 0x00000280030f7836 */ /* 0x002fe20000000000 */
[-C--:B------:R-:W-:Y:S01]  /*0ee0*/  @!P0 DFMA R8, R68, R62.reuse, R72 ;  /* 0x0000003e4408822b */ /* 0x080fe20000000048 */
[----:B------:R-:W-:Y:S01]  /*0ef0*/  CS2R R10, SRZ ;  /* 0x00000000000a7805 */ /* 0x000fe2000001ff00 */
[----:B------:R-:W-:Y:S01]  /*0f00*/  @!P0 DFMA R6, R70, R62, R74 ;  /* 0x0000003e4606822b */ /* 0x000fe2000000004a */
[C---:B------:R-:W-:Y:S01]  /*0f10*/  IMAD.WIDE.U32 R12, R15.reuse, 0x8, R46 ;  /* 0x000000080f0c7825 */ /* 0x040fe200078e002e */
[----:B0-----:R-:W-:Y:S01]  /*0f20*/  @!P2 DMUL R26, R26, R16 ;  /* 0x000000101a1aa228 */ /* 0x001fe20000000000 */
[----:B------:R-:W-:Y:S01]  /*0f30*/  CS2R R4, SRZ ;  /* 0x0000000000047805 */ /* 0x000fe2000001ff00 */
[C---:B------:R-:W-:Y:S01]  /*0f40*/  @!P2 DMUL R24, R60.reuse, R24 ;  /* 0x000000183c18a228 */ /* 0x040fe20000000000 */
[----:B------:R-:W-:Y:S01]  /*0f50*/  IMAD.WIDE.U32 R14, R15, 0x8, R48 ;  /* 0x000000080f0e7825 */ /* 0x000fe200078e0030 */
[----:B------:R0:W-:Y:S01]  /*0f60*/  STG.E.64 desc[UR4][R12.64], R8 ;  /* 0x000000080c007986 */ /* 0x0001e2000c101b04 */
[----:B------:R-:W-:-:S03]  /*0f70*/  @!P2 DMUL R22, R60, R22 ;  /* 0x000000163c16a228 */ /* 0x000fc60000000000 */
[----:B------:R0:W-:Y:S01]  /*0f80*/  STG.E.64 desc[UR4][R14.64], R6 ;  /* 0x000000060e007986 */ /* 0x0001e2000c101b04 */
[----:B------:R-:W-:Y:S07]  /*0f90*/  @P2 EXIT ;  /* 0x000000000000294d */ /* 0x000fee0003800000 */
[----:B0-----:R-:W-:Y:S01]  /*0fa0*/  IADD3 R15, PT, PT, R3, 0x300, RZ ;  /* 0x00000300030f7810 */ /* 0x001fe20007ffe0ff */
[-C--:B------:R-:W-:Y:S01]  /*0fb0*/  @!P2 DFMA R10, R28, R62.reuse, R24 ;  /* 0x0000003e1c0aa22b */ /* 0x080fe20000000018 */
[----:B------:R-:W-:Y:S01]  /*0fc0*/  CS2R R8, SRZ ;  /* 0x0000000000087805 */ /* 0x000fe2000001ff00 */
[----:B------:R-:W-:Y:S01]  /*0fd0*/  @!P2 DFMA R4, R26, R62, R22 ;  /* 0x0000003e1a04a22b */ /* 0x000fe20000000016 */
[----:B------:R-:W-:Y:S01]  /*0fe0*/  CS2R R6, SRZ ;  /* 0x0000000000067805 */ /* 0x000fe2000001ff00 */
[C---:B------:R-:W-:Y:S01]  /*0ff0*/  IMAD.WIDE.U32 R12, R15.reuse, 0x8, R46 ;  /* 0x000000080f0c7825 */ /* 0x040fe200078e002e */
[C---:B------:R-:W-:Y:S02]  /*1000*/  @!P1 DMUL R32, R60.reuse, R32 ;  /* 0x000000203c209228 */ /* 0x040fe40000000000 */
[----:B------:R-:W-:Y:S01]  /*1010*/  @!P1 DMUL R30, R60, R30 ;  /* 0x0000001e3c1e9228 */ /* 0x000fe20000000000 */
[----:B------:R-:W-:Y:S01]  /*1020*/  IMAD.WIDE.U32 R14, R15, 0x8, R48 ;  /* 0x000000080f0e7825 */ /* 0x000fe200078e0030 */
[----:B------:R0:W-:Y:S01]  /*1030*/  STG.E.64 desc[UR4][R12.64], R10 ;  /* 0x0000000a0c007986 */ /* 0x0001e2000c101b04 */
[----:B--2---:R-:W-:-:S03]  /*1040*/  @!P1 DMUL R34, R34, R18 ;  /* 0x0000001222229228 */ /* 0x004fc60000000000 */
[----:B------:R0:W-:Y:S01]  /*1050*/  STG.E.64 desc[UR4][R14.64], R4 ;  /* 0x000000040e007986 */ /* 0x0001e2000c101b04 */
[----:B------:R-:W-:Y:S07]  /*1060*/  @P1 EXIT ;  /* 0x000000000000194d */ /* 0x000fee0003800000 */
[----:B------:R-:W-:Y:S01]  /*1070*/  VIADD R3, R3, 0x380 ;  /* 0x0000038003037836 */ /* 0x000fe20000000000 */
[-C--:B------:R-:W-:Y:S02]  /*1080*/  @!P1 DFMA R8, R36, R62.reuse, R32 ;  /* 0x0000003e2408922b */ /* 0x080fe40000000020 */
[----:B------:R-:W-:Y:S01]  /*1090*/  @!P1 DFMA R6, R34, R62, R30 ;  /* 0x0000003e2206922b */ /* 0x000fe2000000001e */
[----:B------:R-:W-:-:S04]  /*10a0*/  IMAD.WIDE.U32 R46, R3, 0x8, R46 ;  /* 0x00000008032e7825 */ /* 0x000fc800078e002e */
[----:B------:R-:W-:Y:S01]  /*10b0*/  IMAD.WIDE.U32 R48, R3, 0x8, R48 ;  /* 0x0000000803307825 */ /* 0x000fe200078e0030 */
[----:B------:R-:W-:Y:S04]  /*10c0*/  STG.E.64 desc[UR4][R46.64], R8 ;  /* 0x000000082e007986 */ /* 0x000fe8000c101b04 */
[----:B------:R-:W-:Y:S01]  /*10d0*/  STG.E.64 desc[UR4][R48.64], R6 ;  /* 0x0000000630007986 */ /* 0x000fe2000c101b04 */
[----:B------:R-:W-:Y:S05]  /*10e0*/  EXIT ;  /* 0x000000000000794d */ /* 0x000fea0003800000 */
.L_x_401:
        /* <DEDUP_REMOVED lines=9> */
.L_x_27260:


//--------------------- .text._ZN2at6native32batch_norm_backward_elemt_kernelIN3c108BFloat16ES3_flEEvNS_27GenericPackedTensorAccessorIT_Lm3ENS_16DefaultPtrTraitsET2_EES8_NS4_IT1_Lm1ES6_S7_EESA_NS4_IT0_Lm1ES6_S7_EESA_SA_S8_PKii --------------------------
	.section	.text._ZN2at6native32batch_norm_backward_elemt_kernelIN3c108BFloat16ES3_flEEvNS_27GenericPackedTensorAccessorIT_Lm3ENS_16DefaultPtrTraitsET2_EES8_NS4_IT1_Lm1ES6_S7_EESA_NS4_IT0_Lm1ES6_S7_EESA_SA_S8_PKii,"ax",@progbits
	.align	128
        .global         _ZN2at6native32batch_norm_backward_elemt_kernelIN3c108BFloat16ES3_flEEvNS_27GenericPackedTensorAccessorIT_Lm3ENS_16DefaultPtrTraitsET2_EES8_NS4_IT1_Lm1ES6_S7_EESA_NS4_IT0_Lm1ES6_S7_EESA_SA_S8_PKii
        .type           _ZN2at6native32batch_norm_backward_elemt_kernelIN3c108BFloat16ES3_flEEvNS_27GenericPackedTensorAccessorIT_Lm3ENS_16DefaultPtrTraitsET2_EES8_NS4_IT1_Lm1ES6_S7_EESA_NS4_IT0_Lm1ES6_S7_EESA_SA_S8_PKii,@function
        .size           _ZN2at6native32batch_norm_backward_elemt_kernelIN3c108BFloat16ES3_flEEvNS_27GenericPackedTensorAccessorIT_Lm3ENS_16DefaultPtrTraitsET2_EES8_NS4_IT1_Lm1ES6_S7_EESA_NS4_IT0_Lm1ES6_S7_EESA_SA_S8_PKii,(.L_x_27261 - _ZN2at6native32batch_norm_backward_elemt_kernelIN3c108BFloat16ES3_flEEvNS_27GenericPackedTensorAccessorIT_Lm3ENS_16DefaultPtrTraitsET2_EES8_NS4_IT1_Lm1ES6_S7_EESA_NS4_IT0_Lm1ES6_S7_EESA_SA_S8_PKii)
        .other          _ZN2at6native32batch_norm_backward_elemt_kernelIN3c108BFloat16ES3_flEEvNS_27GenericPackedTensorAccessorIT_Lm3ENS_16DefaultPtrTraitsET2_EES8_NS4_IT1_Lm1ES6_S7_EESA_NS4_IT0_Lm1ES6_S7_EESA_SA_S8_PKii,@"STO_CUDA_ENTRY STV_DEFAULT"
_ZN2at6native32batch_norm_backward_elemt_kernelIN3c108BFloat16ES3_flEEvNS_27GenericPackedTensorAccessorIT_Lm3ENS_16DefaultPtrTraitsET2_EES8_NS4_IT1_Lm1ES6_S7_EESA_NS4_IT0_Lm1ES6_S7_EESA_SA_S8_PKii:
.text._ZN2at6native32batch_norm_backward_elemt_kernelIN3c108BFloat16ES3_flEEvNS_27GenericPackedTensorAccessorIT_Lm3ENS_16DefaultPtrTraitsET2_EES8_NS4_IT1_Lm1ES6_S7_EESA_NS4_IT0_Lm1ES6_S7_EESA_SA_S8_PKii:
[----:B------:R-:W-:Y:S01]  /*0000*/  LDC R1, c[0x0][0x37c] ;  /* 0x0000df00ff017b82 */ /* 0x000fe20000000800 */
[----:B------:R-:W0:Y:S01]  /*0010*/  LDCU UR6, c[0x0][0x4a8] ;  /* 0x00009500ff0677ac */ /* 0x000e220008000800 */
[----:B------:R-:W-:Y:S01]  /*0020*/  IMAD.MOV.U32 R10, RZ, RZ, RZ ;  /* 0x000000ffff0a7224 */ /* 0x000fe200078e00ff */
[----:B------:R-:W1:Y:S01]  /*0030*/  LDCU.64 UR16, c[0x0][0x358] ;  /* 0x00006b00ff1077ac */ /* 0x000e620008000a00 */
[----:B0-----:R-:W-:-:S09]  /*0040*/  UISETP.GE.AND UP0, UPT, UR6, 0x1, UPT ;  /* 0x000000010600788c */ /* 0x001fd2000bf06270 */
[----:B-1----:R-:W-:Y:S05]  /*0050*/  BRA.U !UP0, `(.L_x_402) ;  /* 0x0000000908187547 */ /* 0x002fea000b800000 */
[----:B------:R-:W-:Y:S01]  /*0060*/  UISETP.GE.U32.AND UP1, UPT, UR6, 0x10, UPT ;  /* 0x000000100600788c */ /* 0x000fe2000bf26070 */
[----:B------:R-:W-:Y:S01]  /*0070*/  CS2R R4, SRZ ;  /* 0x0000000000047805 */ /* 0x000fe2000001ff00 */
[----:B------:R-:W-:Y:S01]  /*0080*/  ULOP3.LUT UR7, UR6, 0xf, URZ, 0xc0, !UPT ;  /* 0x0000000f06077892 */ /* 0x000fe2000f8ec0ff */
[----:B------:R-:W-:-:S03]  /*0090*/  IMAD.MOV.U32 R0, RZ, RZ, RZ ;  /* 0x000000ffff007224 */ /* 0x000fc600078e00ff */
[----:B------:R-:W-:-:S03]  /*00a0*/  UISETP.NE.AND UP0, UPT, UR7, URZ, UPT ;  /* 0x000000ff0700728c */ /* 0x000fc6000bf05270 */
[----:B------:R-:W-:Y:S08]  /*00b0*/  BRA.U !UP1, `(.L_x_403) ;  /* 0x0000000109fc7547 */ /* 0x000ff0000b800000 */
[----:B------:R-:W0:Y:S01]  /*00c0*/  LDCU.64 UR4, c[0x0][0x4a0] ;  /* 0x00009400ff0477ac */ /* 0x000e220008000a00 */
[----:B------:R-:W-:Y:S01]  /*00d0*/  CS2R R4, SRZ ;  /* 0x0000000000047805 */ /* 0x000fe2000001ff00 */
[----:B------:R-:W-:-:S04]  /*00e0*/  ULOP3.LUT UR8, UR6, 0x7ffffff0, URZ, 0xc0, !UPT ;  /* 0x7ffffff006087892 */ /* 0x000fc8000f8ec0ff */
[----:B------:R-:W-:Y:S02]  /*00f0*/  UIADD3 UR9, UPT, UPT, -UR8, URZ, URZ ;  /* 0x000000ff08097290 */ /* 0x000fe4000fffe1ff */
[----:B------:R-:W-:Y:S01]  /*0100*/  IMAD.U32 R0, RZ, RZ, UR8 ;  /* 0x00000008ff007e24 */ /* 0x000fe2000f8e00ff */
[----:B0-----:R-:W-:-:S04]  /*0110*/  UIADD3 UR4, UP1, UPT, UR4, 0x20, URZ ;  /* 0x0000002004047890 */ /* 0x001fc8000ff3e0ff */
[----:B------:R-:W-:Y:S02]  /*0120*/  UIADD3.X UR5, UPT, UPT, URZ, UR5, URZ, UP1, !UPT ;  /* 0x00000005ff057290 */ /* 0x000fe40008ffe4ff */
[----:B------:R-:W-:-:S04]  /*0130*/  IMAD.U32 R6, RZ, RZ, UR4 ;  /* 0x00000004ff067e24 */ /* 0x000fc8000f8e00ff */
[----:B------:R-:W-:-:S07]  /*0140*/  MOV R3, UR5 ;  /* 0x0000000500037c02 */ /* 0x000fce0008000f00 */
.L_x_404:
[----:B------:R-:W-:-:S05]  /*0150*/  IMAD.MOV.U32 R2, RZ, RZ, R6 ;  /* 0x000000ffff027224 */ /* 0x000fca00078e0006 */
[----:B------:R-:W2:Y:S04]  /*0160*/  LDG.E.CONSTANT R7, desc[UR16][R2.64+-0x20] ;  /* 0xffffe01002077981 */ /* 0x000ea8000c1e9900 */
[----:B------:R-:W2:Y:S04]  /*0170*/  LDG.E.CONSTANT R6, desc[UR16][R2.64+-0x1c] ;  /* 0xffffe41002067981 */ /* 0x000ea8000c1e9900 */
[----:B------:R-:W3:Y:S04]  /*0180*/  LDG.E.CONSTANT R8, desc[UR16][R2.64+-0x18] ;  /* 0xffffe81002087981 */ /* 0x000ee8000c1e9900 */
[----:B------:R-:W3:Y:S04]  /*0190*/  LDG.E.CONSTANT R9, desc[UR16][R2.64+-0x14] ;  /* 0xffffec1002097981 */ /* 0x000ee8000c1e9900 */
[----:B------:R-:W4:Y:S04]  /*01a0*/  LDG.E.CONSTANT R10, desc[UR16][R2.64+-0x10] ;  /* 0xfffff010020a7981 */ /* 0x000f28000c1e9900 */
[----:B------:R-:W4:Y:S04]  /*01b0*/  LDG.E.CONSTANT R11, desc[UR16][R2.64+-0xc] ;  /* 0xfffff410020b7981 */ /* 0x000f28000c1e9900 */
[----:B------:R-:W5:Y:S04]  /*01c0*/  LDG.E.CONSTANT R12, desc[UR16][R2.64+-0x8] ;  /* 0xfffff810020c7981 */ /* 0x000f68000c1e9900 */
        /* <DEDUP_REMOVED lines=8> */
[----:B------:R0:W5:Y:S01]  /*0250*/  LDG.E.CONSTANT R21, desc[UR16][R2.64+0x1c] ;  /* 0x00001c1002157981 */ /* 0x000162000c1e9900 */
[----:B------:R-:W-:-:S04]  /*0260*/  UIADD3 UR9, UPT, UPT, UR9, 0x10, URZ ;  /* 0x0000001009097890 */ /* 0x000fc8000fffe0ff */
[----:B------:R-:W-:Y:S01]  /*0270*/  UISETP.NE.AND UP1, UPT, UR9, URZ, UPT ;  /* 0x000000ff0900728c */ /* 0x000fe2000bf25270 */
[--C-:B--2---:R-:W-:Y:S02]  /*0280*/  IADD3 R22, P0, P1, R6, R4, R7.reuse ;  /* 0x0000000406167210 */ /* 0x104fe4000791e007 */
[----:B------:R-:W-:Y:S02]  /*0290*/  SHF.R.S32.HI R4, RZ, 0x1f, R7 ;  /* 0x0000001fff047819 */ /* 0x000fe40000011407 */
[----:B------:R-:W-:-:S04]  /*02a0*/  SHF.R.S32.HI R6, RZ, 0x1f, R6 ;  /* 0x0000001fff067819 */ /* 0x000fc80000011406 */
[----:B------:R-:W-:Y:S02]  /*02b0*/  IADD3.X R6, PT, PT, R6, R5, R4, P0, P1 ;  /* 0x0000000506067210 */ /* 0x000fe400007e2404 */
[--C-:B---3--:R-:W-:Y:S02]  /*02c0*/  IADD3 R4, P0, P1, R9, R22, R8.reuse ;  /* 0x0000001609047210 */ /* 0x108fe4000791e008 */
[----:B------:R-:W-:Y:S02]  /*02d0*/  SHF.R.S32.HI R8, RZ, 0x1f, R8 ;  /* 0x0000001fff087819 */ /* 0x000fe40000011408 */
[----:B------:R-:W-:-:S04]  /*02e0*/  SHF.R.S32.HI R9, RZ, 0x1f, R9 ;  /* 0x0000001fff097819 */ /* 0x000fc80000011409 */
[----:B------:R-:W-:Y:S02]  /*02f0*/  IADD3.X R8, PT, PT, R9, R6, R8, P0, P1 ;  /* 0x0000000609087210 */ /* 0x000fe400007e2408 */
[--C-:B----4-:R-:W-:Y:S02]  /*0300*/  IADD3 R4, P0, P1, R11, R4, R10.reuse ;  /* 0x000000040b047210 */ /* 0x110fe4000791e00a */
[----:B------:R-:W-:Y:S02]  /*0310*/  SHF.R.S32.HI R10, RZ, 0x1f, R10 ;  /* 0x0000001fff0a7819 */ /* 0x000fe4000001140a */
[----:B------:R-:W-:Y:S02]  /*0320*/  SHF.R.S32.HI R11, RZ, 0x1f, R11 ;  /* 0x0000001fff0b7819 */ /* 0x000fe4000001140b */
[----:B------:R-:W-:Y:S02]  /*0330*/  IADD3 R6, P2, PT, R2, 0x40, RZ ;  /* 0x0000004002067810 */ /* 0x000fe40007f5e0ff */
[----:B------:R-:W-:-:S02]  /*0340*/  IADD3.X R10, PT, PT, R11, R8, R10, P0, P1 ;  /* 0x000000080b0a7210 */ /* 0x000fc400007e240a */
[--C-:B-----5:R-:W-:Y:S01]  /*0350*/  IADD3 R4, P0, P1, R13, R4, R12.reuse ;  /* 0x000000040d047210 */ /* 0x120fe2000791e00c */
[----:B0-----:R-:W-:Y:S01]  /*0360*/  IMAD.X R3, RZ, RZ, R3, P2 ;  /* 0x000000ffff037224 */ /* 0x001fe200010e0603 */
[----:B------:R-:W-:Y:S02]  /*0370*/  SHF.R.S32.HI R12, RZ, 0x1f, R12 ;  /* 0x0000001fff0c7819 */ /* 0x000fe4000001140c */
[----:B------:R-:W-:-:S04]  /*0380*/  SHF.R.S32.HI R13, RZ, 0x1f, R13 ;  /* 0x0000001fff0d7819 */ /* 0x000fc8000001140d */
[----:B------:R-:W-:Y:S02]  /*0390*/  IADD3.X R12, PT, PT, R13, R10, R12, P0, P1 ;  /* 0x0000000a0d0c7210 */ /* 0x000fe400007e240c */
[--C-:B------:R-:W-:Y:S02]  /*03a0*/  IADD3 R4, P0, P1, R15, R4, R14.reuse ;  /* 0x000000040f047210 */ /* 0x100fe4000791e00e */
[----:B------:R-:W-:Y:S02]  /*03b0*/  SHF.R.S32.HI R14, RZ, 0x1f, R14 ;  /* 0x0000001fff0e7819 */ /* 0x000fe4000001140e */
[----:B------:R-:W-:-:S04]  /*03c0*/  SHF.R.S32.HI R15, RZ, 0x1f, R15 ;  /* 0x0000001fff0f7819 */ /* 0x000fc8000001140f */
[----:B------:R-:W-:Y:S02]  /*03d0*/  IADD3.X R14, PT, PT, R15, R12, R14, P0, P1 ;  /* 0x0000000c0f0e7210 */ /* 0x000fe400007e240e */
[--C-:B------:R-:W-:Y:S02]  /*03e0*/  IADD3 R4, P0, P1, R17, R4, R16.reuse ;  /* 0x0000000411047210 */ /* 0x100fe4000791e010 */
[----:B------:R-:W-:Y:S02]  /*03f0*/  SHF.R.S32.HI R16, RZ, 0x1f, R16 ;  /* 0x0000001fff107819 */ /* 0x000fe40000011410 */
[----:B------:R-:W-:Y:S02]  /*0400*/  SHF.R.S32.HI R17, RZ, 0x1f, R17 ;  /* 0x0000001fff117819 */ /* 0x000fe40000011411 */
[----:B------:R-:W-:Y:S02]  /*0410*/  SHF.R.S32.HI R5, RZ, 0x1f, R20 ;  /* 0x0000001fff057819 */ /* 0x000fe40000011414 */
[----:B------:R-:W-:-:S02]  /*0420*/  IADD3.X R16, PT, PT, R17, R14, R16, P0, P1 ;  /* 0x0000000e11107210 */ /* 0x000fc400007e2410 */
[--C-:B------:R-:W-:Y:S02]  /*0430*/  IADD3 R4, P0, P1, R19, R4, R18.reuse ;  /* 0x0000000413047210 */ /* 0x100fe4000791e012 */
[----:B------:R-:W-:Y:S02]  /*0440*/  SHF.R.S32.HI R18, RZ, 0x1f, R18 ;  /* 0x0000001fff127819 */ /* 0x000fe40000011412 */
[----:B------:R-:W-:Y:S02]  /*0450*/  SHF.R.S32.HI R19, RZ, 0x1f, R19 ;  /* 0x0000001fff137819 */ /* 0x000fe40000011413 */
[----:B------:R-:W-:Y:S02]  /*0460*/  SHF.R.S32.HI R2, RZ, 0x1f, R21 ;  /* 0x0000001fff027819 */ /* 0x000fe40000011415 */
[----:B------:R-:W-:Y:S02]  /*0470*/  IADD3.X R18, PT, PT, R19, R16, R18, P0, P1 ;  /* 0x0000001013127210 */ /* 0x000fe400007e2412 */
[----:B------:R-:W-:-:S04]  /*0480*/  IADD3 R4, P0, P1, R21, R4, R20 ;  /* 0x0000000415047210 */ /* 0x000fc8000791e014 */
[----:B------:R-:W-:Y:S01]  /*0490*/  IADD3.X R5, PT, PT, R2, R18, R5, P0, P1 ;  /* 0x0000001202057210 */ /* 0x000fe200007e2405 */
[----:B------:R-:W-:Y:S08]  /*04a0*/  BRA.U UP1, `(.L_x_404) ;  /* 0xfffffffd01287547 */ /* 0x000ff0000b83ffff */
.L_x_403:
[----:B------:R-:W-:Y:S05]  /*04b0*/  BRA.U !UP0, `(.L_x_405) ;  /* 0x0000000108fc7547 */ /* 0x000fea000b800000 */
[----:B------:R-:W-:Y:S02]  /*04c0*/  UISETP.GE.U32.AND UP0, UPT, UR7, 0x8, UPT ;  /* 0x000000080700788c */ /* 0x000fe4000bf06070 */
[----:B------:R-:W-:-:S04]  /*04d0*/  ULOP3.LUT UR5, UR6, 0x7, URZ, 0xc0, !UPT ;  /* 0x0000000706057892 */ /* 0x000fc8000f8ec0ff */
[----:B------:R-:W-:-:S03]  /*04e0*/  UISETP.NE.AND UP1, UPT, UR5, URZ, UPT ;  /* 0x000000ff0500728c */ /* 0x000fc6000bf25270 */
[----:B------:R-:W-:Y:S08]  /*04f0*/  BRA.U !UP0, `(.L_x_406) ;  /* 0x00000001086c7547 */ /* 0x000ff0000b800000 */
[----:B------:R-:W0:Y:S02]  /*0500*/  LDC.64 R2, c[0x0][0x4a0] ;  /* 0x00012800ff027b82 */ /* 0x000e240000000a00 */
[----:B0-----:R-:W-:-:S05]  /*0510*/  IMAD.WIDE.U32 R2, R0, 0x4, R2 ;  /* 0x0000000400027825 */ /* 0x001fca00078e0002 */
[----:B------:R-:W2:Y:S04]  /*0520*/  LDG.E.CONSTANT R7, desc[UR16][R2.64] ;  /* 0x0000001002077981 */ /* 0x000ea8000c1e9900 */
[----:B------:R-:W2:Y:S04]  /*0530*/  LDG.E.CONSTANT R6, desc[UR16][R2.64+0x4] ;  /* 0x0000041002067981 */ /* 0x000ea8000c1e9900 */
[----:B------:R-:W3:Y:S04]  /*0540*/  LDG.E.CONSTANT R8, desc[UR16][R2.64+0x8] ;  /* 0x0000081002087981 */ /* 0x000ee8000c1e9900 */
[----:B------:R-:W3:Y:S04]  /*0550*/  LDG.E.CONSTANT R9, desc[UR16][R2.64+0xc] ;  /* 0x00000c1002097981 */ /* 0x000ee8000c1e9900 */
[----:B------:R-:W4:Y:S04]  /*0560*/  LDG.E.CONSTANT R10, desc[UR16][R2.64+0x10] ;  /* 0x00001010020a7981 */ /* 0x000f28000c1e9900 */
[----:B------:R-:W4:Y:S04]  /*0570*/  LDG.E.CONSTANT R11, desc[UR16][R2.64+0x14] ;  /* 0x00001410020b7981 */ /* 0x000f28000c1e9900 */
[----:B------:R-:W5:Y:S04]  /*0580*/  LDG.E.CONSTANT R12, desc[UR16][R2.64+0x18] ;  /* 0x00001810020c7981 */ /* 0x000f68000c1e9900 */
[----:B------:R-:W5:Y:S01]  /*0590*/  LDG.E.CONSTANT R13, desc[UR16][R2.64+0x1c] ;  /* 0x00001c10020d7981 */ /* 0x000f62000c1e9900 */
[----:B------:R-:W-:Y:S01]  /*05a0*/  VIADD R0, R0, 0x8 ;  /* 0x0000000800007836 */ /* 0x000fe20000000000 */
[----:B--2---:R-:W-:-:S02]  /*05b0*/  IADD3 R14, P0, P1, R6, R4, R7 ;  /* 0x00000004060e7210 */ /* 0x004fc4000791e007 */
        /* <DEDUP_REMOVED lines=10> */
[--C-:B-----5:R-:W-:Y:S02]  /*0660*/  IADD3 R4, P2, P3, R13, R4, R12.reuse ;  /* 0x000000040d047210 */ /* 0x120fe40007b5e00c */
[----:B------:R-:W-:-:S02]  /*0670*/  SHF.R.S32.HI R5, RZ, 0x1f, R12 ;  /* 0x0000001fff057819 */ /* 0x000fc4000001140c */
[----:B------:R-:W-:Y:S02]  /*0680*/  IADD3.X R10, PT, PT, R11, R8, R10, P0, P1 ;  /* 0x000000080b0a7210 */ /* 0x000fe400007e240a */
[----:B------:R-:W-:-:S04]  /*0690*/  SHF.R.S32.HI R2, RZ, 0x1f, R13 ;  /* 0x0000001fff027819 */ /* 0x000fc8000001140d */
[----:B------:R-:W-:-:S07]  /*06a0*/  IADD3.X R5, PT, PT, R2, R10, R5, P2, P3 ;  /* 0x0000000a02057210 */ /* 0x000fce00017e6405 */
.L_x_406:
        /* <DEDUP_REMOVED lines=8> */
[----:B------:R-:W3:Y:S04]  /*0730*/  LDG.E.CONSTANT R8, desc[UR16][R2.64+0x4] ;  /* 0x0000041002087981 */ /* 0x000ee8000c1e9900 */
[----:B------:R-:W4:Y:S04]  /*0740*/  LDG.E.CONSTANT R9, desc[UR16][R2.64+0x8] ;  /* 0x0000081002097981 */ /* 0x000f28000c1e9900 */
[----:B------:R-:W5:Y:S01]  /*0750*/  LDG.E.CONSTANT R11, desc[UR16][R2.64+0xc] ;  /* 0x00000c10020b7981 */ /* 0x000f62000c1e9900 */
[----:B------:R-:W-:Y:S01]  /*0760*/  VIADD R0, R0, 0x4 ;  /* 0x0000000400007836 */ /* 0x000fe20000000000 */
[----:B--2---:R-:W-:-:S02]  /*0770*/  SHF.R.S32.HI R6, RZ, 0x1f, R7 ;  /* 0x0000001fff067819 */ /* 0x004fc40000011407 */
[----:B---3--:R-:W-:Y:S02]  /*0780*/  IADD3 R4, P0, P1, R8, R4, R7 ;  /* 0x0000000408047210 */ /* 0x008fe4000791e007 */
[----:B------:R-:W-:Y:S02]  /*0790*/  SHF.R.S32.HI R8, RZ, 0x1f, R8 ;  /* 0x0000001fff087819 */ /* 0x000fe40000011408 */
[--C-:B----4-:R-:W-:Y:S02]  /*07a0*/  SHF.R.S32.HI R10, RZ, 0x1f, R9.reuse ;  /* 0x0000001fff0a7819 */ /* 0x110fe40000011409 */
[----:B------:R-:W-:Y:S02]  /*07b0*/  IADD3.X R5, PT, PT, R8, R5, R6, P0, P1 ;  /* 0x0000000508057210 */ /* 0x000fe400007e2406 */
[----:B-----5:R-:W-:Y:S02]  /*07c0*/  IADD3 R4, P2, P3, R11, R4, R9 ;  /* 0x000000040b047210 */ /* 0x020fe40007b5e009 */
[----:B------:R-:W-:-:S04]  /*07d0*/  SHF.R.S32.HI R11, RZ, 0x1f, R11 ;  /* 0x0000001fff0b7819 */ /* 0x000fc8000001140b */
[----:B------:R-:W-:-:S07]  /*07e0*/  IADD3.X R5, PT, PT, R11, R5, R10, P2, P3 ;  /* 0x000000050b057210 */ /* 0x000fce00017e640a */
.L_x_407:
[----:B------:R-:W-:Y:S05]  /*07f0*/  BRA.U !UP1, `(.L_x_405) ;  /* 0x00000001092c7547 */ /* 0x000fea000b800000 */
[----:B------:R-:W0:Y:S01]  /*0800*/  LDC.64 R2, c[0x0][0x4a0] ;  /* 0x00012800ff027b82 */ /* 0x000e220000000a00 */
[----:B------:R-:W-:Y:S01]  /*0810*/  UIADD3 UR4, UPT, UPT, -UR4, URZ, URZ ;  /* 0x000000ff04047290 */ /* 0x000fe2000fffe1ff */
[----:B0-----:R-:W-:-:S11]  /*0820*/  IMAD.WIDE.U32 R2, R0, 0x4, R2 ;  /* 0x0000000400027825 */ /* 0x001fd600078e0002 */
.L_x_408:
[----:B------:R0:W2:Y:S01]  /*0830*/  LDG.E.CONSTANT R0, desc[UR16][R2.64] ;  /* 0x0000001002007981 */ /* 0x0000a2000c1e9900 */
[----:B------:R-:W-:-:S04]  /*0840*/  UIADD3 UR4, UPT, UPT, UR4, 0x1, URZ ;  /* 0x0000000104047890 */ /* 0x000fc8000fffe0ff */
[----:B------:R-:W-:Y:S01]  /*0850*/  UISETP.NE.AND UP0, UPT, UR4, URZ, UPT ;  /* 0x000000ff0400728c */ /* 0x000fe2000bf05270 */
[----:B0-----:R-:W-:-:S04]  /*0860*/  IADD3 R2, P1, PT, R2, 0x4, RZ ;  /* 0x0000000402027810 */ /* 0x001fc80007f3e0ff */
[----:B------:R-:W-:Y:S02]  /*0870*/  IADD3.X R3, PT, PT, RZ, R3, RZ, P1, !PT ;  /* 0x00000003ff037210 */ /* 0x000fe40000ffe4ff */
[----:B--2---:R-:W-:-:S04]  /*0880*/  IADD3 R4, P0, PT, R0, R4, RZ ;  /* 0x0000000400047210 */ /* 0x004fc80007f1e0ff */
[----:B------:R-:W-:Y:S01]  /*0890*/  LEA.HI.X.SX32 R5, R0, R5, 0x1, P0 ;  /* 0x0000000500057211 */ /* 0x000fe200000f0eff */
[----:B------:R-:W-:Y:S08]  /*08a0*/  BRA.U UP0, `(.L_x_408) ;  /* 0xfffffffd00e07547 */ /* 0x000ff0000b83ffff */
.L_x_405:
[----:B------:R0:W1:Y:S02]  /*08b0*/  I2F.S64 R10, R4 ;  /* 0x00000004000a7312 */ /* 0x0000640000301400 */
.L_x_402:
[----:B------:R-:W2:Y:S08]  /*08c0*/  S2UR UR28, SR_CTAID.X ;  /* 0x00000000001c79c3 */ /* 0x000eb00000002500 */
[----:B------:R-:W2:Y:S02]  /*08d0*/  LDC.64 R2, c[0x0][0x390] ;  /* 0x0000e400ff027b82 */ /* 0x000ea40000000a00 */
[----:B--2---:R-:W-:-:S04]  /*08e0*/  ISETP.LE.U32.AND P0, PT, R2, UR28, PT ;  /* 0x0000001c02007c0c */ /* 0x004fc8000bf03070 */
[----:B------:R-:W-:-:S13]  /*08f0*/  ISETP.GE.AND.EX P0, PT, RZ, R3, PT, P0 ;  /* 0x00000003ff00720c */ /* 0x000fda0003f06300 */
[----:B------:R-:W-:Y:S05]  /*0900*/  @P0 EXIT ;  /* 0x000000000000094d */ /* 0x000fea0003800000 */
[----:B------:R-:W2:Y:S01]  /*0910*/  LDC.64 R2, c[0x0][0x428] ;  /* 0x00010a00ff027b82 */ /* 0x000ea20000000a00 */
[----:B------:R-:W3:Y:S01]  /*0920*/  LDCU.64 UR4, c[0x0][0x418] ;  /* 0x00008300ff0477ac */ /* 0x000ee20008000a00 */
[----:B------:R-:W4:Y:S01]  /*0930*/  S2R R13, SR_TID.Y ;  /* 0x00000000000d7919 */ /* 0x000f220000002200 */
[----:B------:R-:W0:Y:S01]  /*0940*/  LDCU.128 UR20, c[0x0][0x400] ;  /* 0x00008000ff1477ac */ /* 0x000e220008000c00 */
[----:B------:R-:W4:Y:S01]  /*0950*/  S2R R0, SR_CTAID.Y ;  /* 0x0000000000007919 */ /* 0x000f220000002600 */
[----:B------:R-:W1:Y:S01]  /*0960*/  LDCU.64 UR14, c[0x0][0x460] ;  /* 0x00008c00ff0e77ac */ /* 0x000e620008000a00 */
[----:B------:R-:W4:Y:S01]  /*0970*/  LDCU.64 UR24, c[0x0][0x448] ;  /* 0x00008900ff1877ac */ /* 0x000f220008000a00 */
[----:B------:R-:W4:Y:S01]  /*0980*/  LDCU.64 UR26, c[0x0][0x450] ;  /* 0x00008a00ff1a77ac */ /* 0x000f220008000a00 */
[----:B---3--:R-:W-:Y:S01]  /*0990*/  UIMAD.WIDE.U32 UR6, UR28, UR4, URZ ;  /* 0x000000041c0672a5 */ /* 0x008fe2000f8e00ff */
[----:B------:R-:W4:Y:S01]  /*09a0*/  LDCU UR10, c[0x0][0x364] ;  /* 0x00006c80ff0a77ac */ /* 0x000f220008000800 */
[----:B--2---:R-:W-:-:S02]  /*09b0*/  ISETP.GE.U32.AND P0, PT, R2, 0x1, PT ;  /* 0x000000010200780c */ /* 0x004fc40003f06070 */
[----:B------:R-:W-:Y:S02]  /*09c0*/  UIMAD UR12, UR28, UR5, UR7 ;  /* 0x000000051c0c72a4 */ /* 0x000fe4000f8e0207 */
[----:B------:R-:W-:Y:S01]  /*09d0*/  ISETP.GE.AND.EX P0, PT, R3, RZ, PT, P0 ;  /* 0x000000ff0300720c */ /* 0x000fe20003f06300 */
[----:B0-----:R-:W-:Y:S02]  /*09e0*/  UIMAD.WIDE.U32 UR4, UR28, UR20, URZ ;  /* 0x000000141c0472a5 */ /* 0x001fe4000f8e00ff */
[----:B-1----:R-:W-:Y:S02]  /*09f0*/  UIMAD.WIDE.U32 UR8, UR28, UR14, URZ ;  /* 0x0000000e1c0872a5 */ /* 0x002fe4000f8e00ff */
[----:B------:R-:W-:Y:S01]  /*0a00*/  UIMAD UR14, UR28, UR21, UR5 ;  /* 0x000000151c0e72a4 */ /* 0x000fe2000f8e0205 */
[----:B------:R-:W0:Y:S01]  /*0a10*/  LDCU.64 UR20, c[0x0][0x438] ;  /* 0x00008700ff1477ac */ /* 0x000e220008000a00 */
[----:B------:R-:W-:-:S06]  /*0a20*/  ULEA UR11, UP0, UR6, UR22, 0x2 ;  /* 0x00000016060b7291 */ /* 0x000fcc000f8010ff */
[----:B------:R-:W1:Y:S01]  /*0a30*/  @P0 LDC.64 R4, c[0x0][0x430] ;  /* 0x00010c00ff040b82 */ /* 0x000e620000000a00 */
[----:B------:R-:W-:Y:S01]  /*0a40*/  UIMAD UR5, UR28, UR15, UR9 ;  /* 0x0000000f1c0572a4 */ /* 0x000fe2000f8e0209 */
[----:B----4-:R-:W-:Y:S01]  /*0a50*/  IMAD R13, R0, UR10, R13 ;  /* 0x0000000a000d7c24 */ /* 0x010fe2000f8e020d */
[----:B------:R-:W-:Y:S02]  /*0a60*/  ULEA.HI.X UR12, UR6, UR23, UR12, 0x2, UP0 ;  /* 0x00000017060c7291 */ /* 0x000fe400080f140c */
[----:B------:R-:W-:Y:S02]  /*0a70*/  UIMAD.WIDE.U32 UR6, UR28, UR24, URZ ;  /* 0x000000181c0672a5 */ /* 0x000fe4000f8e00ff */
[----:B------:R-:W-:Y:S01]  /*0a80*/  ULEA UR9, UP0, UR8, UR26, 0x2 ;  /* 0x0000001a08097291 */ /* 0x000fe2000f8010ff */
[----:B------:R-:W2:Y:S01]  /*0a90*/  @P0 LDC.64 R6, c[0x0][0x420] ;  /* 0x00010800ff060b82 */ /* 0x000ea20000000a00 */
[----:B------:R-:W-:Y:S02]  /*0aa0*/  UIMAD UR13, UR28, UR25, UR7 ;  /* 0x000000191c0d72a4 */ /* 0x000fe4000f8e0207 */
[----:B------:R-:W-:-:S02]  /*0ab0*/  ULEA.HI.X UR8, UR8, UR27, UR5, 0x2, UP0 ;  /* 0x0000001b08087291 */ /* 0x000fc400080f1405 */
[----:B0-----:R-:W-:Y:S01]  /*0ac0*/  ULEA UR7, UP1, UR6, UR20, 0x2 ;  /* 0x0000001406077291 */ /* 0x001fe2000f8210ff */
[----:B------:R-:W0:Y:S03]  /*0ad0*/  LDCU.64 UR18, c[0x0][0x3f0] ;  /* 0x00007e00ff1277ac */ /* 0x000e260008000a00 */
[----:B------:R-:W-:Y:S01]  /*0ae0*/  ULEA.HI.X UR6, UR6, UR21, UR13, 0x2, UP1 ;  /* 0x0000001506067291 */ /* 0x000fe200088f140d */
[----:B-1----:R-:W-:Y:S01]  /*0af0*/  @P0 IMAD.WIDE.U32 R2, R4, UR28, RZ ;  /* 0x0000001c04020c25 */ /* 0x002fe2000f8e00ff */
[----:B------:R-:W1:Y:S03]  /*0b00*/  LDCU.64 UR22, c[0x0][0x388] ;  /* 0x00007100ff1677ac */ /* 0x000e660008000a00 */
[----:B------:R-:W-:Y:S01]  /*0b10*/  @P0 IMAD R3, R5, UR28, R3 ;  /* 0x0000001c05030c24 */ /* 0x000fe2000f8e0203 */
[----:B------:R-:W-:Y:S01]  /*0b20*/  MOV R9, UR8 ;  /* 0x0000000800097c02 */ /* 0x000fe20008000f00 */
[----:B------:R-:W-:Y:S01]  /*0b30*/  IMAD.U32 R8, RZ, RZ, UR9 ;  /* 0x00000009ff087e24 */ /* 0x000fe2000f8e00ff */
[----:B------:R-:W3:Y:S01]  /*0b40*/  LDCU UR5, c[0x0][0x374] ;  /* 0x00006e80ff0577ac */ /* 0x000ee20008000800 */
[----:B--2---:R-:W-:Y:S01]  /*0b50*/  @P0 LEA R6, P1, R2, R6, 0x1 ;  /* 0x0000000602060211 */ /* 0x004fe200078208ff */
[----:B------:R-:W-:-:S02]  /*0b60*/  IMAD.U32 R4, RZ, RZ, UR11 ;  /* 0x0000000bff047e24 */ /* 0x000fc4000f8e00ff */
[----:B------:R-:W5:Y:S01]  /*0b70*/  LDG.E R9, desc[UR16][R8.64] ;  /* 0x0000001008097981 */ /* 0x000f62000c1e1900 */
[----:B------:R-:W-:Y:S01]  /*0b80*/  @P0 LEA.HI.X R7, R2, R7, R3, 0x1, P1 ;  /* 0x0000000702070211 */ /* 0x000fe200008f0c03 */
[----:B------:R-:W-:Y:S02]  /*0b90*/  IMAD.U32 R2, RZ, RZ, UR7 ;  /* 0x00000007ff027e24 */ /* 0x000fe4000f8e00ff */
[----:B------:R-:W-:Y:S02]  /*0ba0*/  IMAD.U32 R3, RZ, RZ, UR6 ;  /* 0x00000006ff037e24 */ /* 0x000fe4000f8e00ff */
[----:B------:R-:W-:Y:S01]  /*0bb0*/  IMAD.U32 R5, RZ, RZ, UR12 ;  /* 0x0000000cff057e24 */ /* 0x000fe2000f8e00ff */
[----:B------:R-:W5:Y:S01]  /*0bc0*/  @P0 LDG.E.U16 R7, desc[UR16][R6.64] ;  /* 0x0000001006070981 */ /* 0x000f62000c1e1500 */
[----:B-1----:R-:W-:Y:S01]  /*0bd0*/  ISETP.GE.U32.AND P1, PT, R13, UR22, PT ;  /* 0x000000160d007c0c */ /* 0x002fe2000bf26070 */
[----:B0-----:R-:W-:Y:S02]  /*0be0*/  ULEA UR11, UP0, UR4, UR18, 0x2 ;  /* 0x00000012040b7291 */ /* 0x001fe4000f8010ff */
[----:B------:R0:W5:Y:S04]  /*0bf0*/  LDG.E R12, desc[UR16][R4.64] ;  /* 0x00000010040c7981 */ /* 0x000168000c1e1900 */
[----:B------:R1:W5:Y:S01]  /*0c00*/  LDG.E R6, desc[UR16][R2.64] ;  /* 0x0000001002067981 */ /* 0x000362000c1e1900 */
[----:B------:R-:W-:Y:S01]  /*0c10*/  ISETP.GE.AND.EX P1, PT, RZ, UR23, PT, P1 ;  /* 0x00000017ff007c0c */ /* 0x000fe2000bf26310 */
[----:B------:R-:W-:Y:S01]  /*0c20*/  ULEA.HI.X UR4, UR4, UR19, UR14, 0x2, UP0 ;  /* 0x0000001304047291 */ /* 0x000fe200080f140e */
[----:B0-----:R-:W-:Y:S01]  /*0c30*/  IMAD.U32 R4, RZ, RZ, UR11 ;  /* 0x0000000bff047e24 */ /* 0x001fe2000f8e00ff */
[----:B---3--:R-:W-:-:S04]  /*0c40*/  UIMAD UR10, UR10, UR5, URZ ;  /* 0x000000050a0a72a4 */ /* 0x008fc8000f8e02ff */
[----:B------:R-:W-:-:S06]  /*0c50*/  MOV R5, UR4 ;  /* 0x0000000400057c02 */ /* 0x000fcc0008000f00 */
[----:B-1----:R-:W-:Y:S05]  /*0c60*/  @P1 EXIT ;  /* 0x000000000000194d */ /* 0x002fea0003800000 */
[----:B------:R-:W0:Y:S01]  /*0c70*/  S2R R2, SR_TID.X ;  /* 0x0000000000027919 */ /* 0x000e220000002100 */
[----:B------:R-:W0:Y:S01]  /*0c80*/  LDCU UR11, c[0x0][0x360] ;  /* 0x00006c00ff0b77ac */ /* 0x000e220008000800 */
[----:B------:R1:W5:Y:S01]  /*0c90*/  LDG.E R0, desc[UR16][R4.64] ;  /* 0x0000001004007981 */ /* 0x000362000c1e1900 */
[----:B------:R-:W2:Y:S01]  /*0ca0*/  LDCU.64 UR6, c[0x0][0x398] ;  /* 0x00007300ff0677ac */ /* 0x000ea20008000a00 */
[----:B------:R-:W3:Y:S01]  /*0cb0*/  MUFU.RCP R15, R10 ;  /* 0x0000000a000f7308 */ /* 0x000ee20000001000 */
[----:B------:R-:W-:Y:S01]  /*0cc0*/  BSSY.RECONVERGENT B0, `(.L_x_409) ;  /* 0x0000038000007945 */ /* 0x000fe20003800200 */
[----:B------:R-:W4:Y:S01]  /*0cd0*/  LDCU.64 UR12, c[0x0][0x490] ;  /* 0x00009200ff0c77ac */ /* 0x000f220008000a00 */
[----:B------:R-:W2:Y:S01]  /*0ce0*/  LDCU.64 UR8, c[0x0][0x3e0] ;  /* 0x00007c00ff0877ac */ /* 0x000ea20008000a00 */
[----:B-1----:R-:W-:Y:S02]  /*0cf0*/  IMAD.MOV.U32 R5, RZ, RZ, 0x3f800000 ;  /* 0x3f800000ff057424 */ /* 0x002fe400078e00ff */
[----:B-----5:R-:W-:Y:S01]  /*0d00*/  FMUL.FTZ R4, R12, R12 ;  /* 0x0000000c0c047220 */ /* 0x020fe20000410000 */
[----:B------:R-:W-:Y:S01]  /*0d10*/  @P0 IMAD.U32 R5, R7, 0x10000, RZ ;  /* 0x0001000007050824 */ /* 0x000fe200078e00ff */
[----:B------:R-:W1:Y:S01]  /*0d20*/  LDCU.64 UR14, c[0x0][0x3a8] ;  /* 0x00007500ff0e77ac */ /* 0x000e620008000a00 */
[----:B------:R-:W-:Y:S01]  /*0d30*/  MOV R7, R13 ;  /* 0x0000000d00077202 */ /* 0x000fe20000000f00 */
[----:B------:R-:W-:Y:S01]  /*0d40*/  FMUL.FTZ R9, R4, R9 ;  /* 0x0000000904097220 */ /* 0x000fe20000410000 */
[----:B------:R-:W-:-:S03]  /*0d50*/  FMUL.FTZ R4, R12, R5 ;  /* 0x000000050c047220 */ /* 0x000fc60000410000 */
[C---:B---3--:R-:W-:Y:S01]  /*0d60*/  FMUL.FTZ R5, R15.reuse, R9 ;  /* 0x000000090f057220 */ /* 0x048fe20000410000 */
[----:B------:R-:W-:Y:S01]  /*0d70*/  FMUL.FTZ R6, R15, R6 ;  /* 0x000000060f067220 */ /* 0x000fe20000410000 */
[----:B------:R-:W-:Y:S01]  /*0d80*/  IMAD.MOV.U32 R9, RZ, RZ, RZ ;  /* 0x000000ffff097224 */ /* 0x000fe200078e00ff */
[----:B----4-:R-:W-:-:S04]  /*0d90*/  UIMAD.WIDE.U32 UR4, UR28, UR12, URZ ;  /* 0x0000000c1c0472a5 */ /* 0x010fc8000f8e00ff */
[----:B------:R-:W-:Y:S01]  /*0da0*/  UIMAD UR13, UR28, UR13, UR5 ;  /* 0x0000000d1c0d72a4 */ /* 0x000fe2000f8e0205 */
[----:B0-----:R-:W-:Y:S01]  /*0db0*/  IADD3 R2, P1, PT, R2, UR11, RZ ;  /* 0x0000000b02027c10 */ /* 0x001fe2000ff3e0ff */
[----:B--2---:R-:W-:-:S03]  /*0dc0*/  UIMAD.WIDE.U32 UR4, UR28, UR8, URZ ;  /* 0x000000081c0472a5 */ /* 0x004fc6000f8e00ff */
[C---:B------:R-:W-:Y:S01]  /*0dd0*/  ISETP.GT.U32.AND P2, PT, R2.reuse, UR6, PT ;  /* 0x0000000602007c0c */ /* 0x040fe2000bf44070 */
[----:B------:R-:W-:Y:S01]  /*0de0*/  IMAD.X R3, RZ, RZ, RZ, P1 ;  /* 0x000000ffff037224 */ /* 0x000fe200008e06ff */
[----:B------:R-:W-:Y:S01]  /*0df0*/  ISETP.GE.U32.AND P1, PT, R2, UR6, PT ;  /* 0x0000000602007c0c */ /* 0x000fe2000bf26070 */
[----:B------:R-:W-:-:S03]  /*0e00*/  UIMAD UR12, UR28, UR9, UR5 ;  /* 0x000000091c0c72a4 */ /* 0x000fc6000f8e0205 */
[C---:B------:R-:W-:Y:S02]  /*0e10*/  ISETP.GT.AND.EX P2, PT, R3.reuse, UR7, PT, P2 ;  /* 0x0000000703007c0c */ /* 0x040fe4000bf44320 */
[C---:B------:R-:W-:Y:S02]  /*0e20*/  ISETP.GE.AND.EX P1, PT, R3.reuse, UR7, PT, P1 ;  /* 0x0000000703007c0c */ /* 0x040fe4000bf26310 */
[----:B------:R-:W-:Y:S02]  /*0e30*/  SEL R8, R2, UR6, P2 ;  /* 0x0000000602087c07 */ /* 0x000fe40009000000 */
[----:B------:R-:W-:Y:S02]  /*0e40*/  SEL R11, RZ, 0x1, P1 ;  /* 0x00000001ff0b7807 */ /* 0x000fe40000800000 */
[----:B------:R-:W-:Y:S01]  /*0e50*/  SEL R14, R3, UR7, P2 ;  /* 0x00000007030e7c07 */ /* 0x000fe20009000000 */
[----:B-1----:R-:W-:Y:S01]  /*0e60*/  UIMAD.WIDE.U32 UR6, UR28, UR14, URZ ;  /* 0x0000000e1c0672a5 */ /* 0x002fe2000f8e00ff */
[----:B------:R-:W-:-:S03]  /*0e70*/  IADD3 R8, P0, P1, R8, -R2, -R11 ;  /* 0x8000000208087210 */ /* 0x000fc6000791e80b */
[----:B------:R-:W-:Y:S01]  /*0e80*/  UIMAD UR9, UR28, UR15, UR7 ;  /* 0x0000000f1c0972a4 */ /* 0x000fe2000f8e0207 */
[----:B------:R-:W-:-:S04]  /*0e90*/  IADD3.X R10, PT, PT, R14, -0x1, ~R3, P0, P1 ;  /* 0xffffffff0e0a7810 */ /* 0x000fc800007e2c03 */
[----:B------:R-:W-:-:S13]  /*0ea0*/  ISETP.NE.U32.AND P0, PT, R10, RZ, PT ;  /* 0x000000ff0a00720c */ /* 0x000fda0003f05070 */
[----:B------:R-:W-:Y:S05]  /*0eb0*/  @P0 BRA `(.L_x_410) ;  /* 0x0000000000500947 */ /* 0x000fea0003800000 */
[----:B------:R-:W0:Y:S01]  /*0ec0*/  I2F.U32.RP R10, UR11 ;  /* 0x0000000b000a7d06 */ /* 0x000e220008209000 */
[----:B------:R-:W-:-:S07]  /*0ed0*/  ISETP.NE.U32.AND P2, PT, RZ, UR11, PT ;  /* 0x0000000bff007c0c */ /* 0x000fce000bf45070 */
[----:B0-----:R-:W0:Y:S02]  /*0ee0*/  MUFU.RCP R10, R10 ;  /* 0x0000000a000a7308 */ /* 0x001e240000001000 */
[----:B0-----:R-:W-:-:S06]  /*0ef0*/  VIADD R12, R10, 0xffffffe ;  /* 0x0ffffffe0a0c7836 */ /* 0x001fcc0000000000 */
[----:B------:R0:W1:Y:S02]  /*0f00*/  F2I.FTZ.U32.TRUNC.NTZ R13, R12 ;  /* 0x0000000c000d7305 */ /* 0x000064000021f000 */
[----:B0-----:R-:W-:Y:S02]  /*0f10*/  HFMA2 R12, -RZ, RZ, 0, 0 ;  /* 0x00000000ff0c7431 */ /* 0x001fe400000001ff */
[----:B-1----:R-:W-:-:S04]  /*0f20*/  IMAD.MOV R15, RZ, RZ, -R13 ;  /* 0x000000ffff0f7224 */ /* 0x002fc800078e0a0d */
[----:B------:R-:W-:-:S04]  /*0f30*/  IMAD R15, R15, UR11, RZ ;  /* 0x0000000b0f0f7c24 */ /* 0x000fc8000f8e02ff */
[----:B------:R-:W-:-:S06]  /*0f40*/  IMAD.HI.U32 R13, R13, R15, R12 ;  /* 0x0000000f0d0d7227 */ /* 0x000fcc00078e000c */
[----:B------:R-:W-:-:S04]  /*0f50*/  IMAD.HI.U32 R12, R13, R8, RZ ;  /* 0x000000080d0c7227 */ /* 0x000fc800078e00ff */
[----:B------:R-:W-:-:S04]  /*0f60*/  IMAD.MOV R13, RZ, RZ, -R12 ;  /* 0x000000ffff0d7224 */ /* 0x000fc800078e0a0c */
[----:B------:R-:W-:Y:S02]  /*0f70*/  IMAD R8, R13, UR11, R8 ;  /* 0x0000000b0d087c24 */ /* 0x000fe4000f8e0208 */
[----:B------:R-:W-:-:S03]  /*0f80*/  IMAD.MOV.U32 R13, RZ, RZ, RZ ;  /* 0x000000ffff0d7224 */ /* 0x000fc600078e00ff */
[----:B------:R-:W-:-:S13]  /*0f90*/  ISETP.GE.U32.AND P0, PT, R8, UR11, PT ;  /* 0x0000000b08007c0c */ /* 0x000fda000bf06070 */
[----:B------:R-:W-:Y:S02]  /*0fa0*/  @P0 VIADD R8, R8, -UR11 ;  /* 0x8000000b08080c36 */ /* 0x000fe40008000000 */
[----:B------:R-:W-:-:S03]  /*0fb0*/  @P0 VIADD R12, R12, 0x1 ;  /* 0x000000010c0c0836 */ /* 0x000fc60000000000 */
[----:B------:R-:W-:-:S13]  /*0fc0*/  ISETP.GE.U32.AND P1, PT, R8, UR11, PT ;  /* 0x0000000b08007c0c */ /* 0x000fda000bf26070 */
[----:B------:R-:W-:Y:S02]  /*0fd0*/  @P1 IADD3 R12, PT, PT, R12, 0x1, RZ ;  /* 0x000000010c0c1810 */ /* 0x000fe40007ffe0ff */
[----:B------:R-:W-:Y:S01]  /*0fe0*/  @!P2 LOP3.LUT R12, RZ, UR11, RZ, 0x33, !PT ;  /* 0x0000000bff0cac12 */ /* 0x000fe2000f8e33ff */
[----:B------:R-:W-:Y:S06]  /*0ff0*/  BRA `(.L_x_411) ;  /* 0x0000000000107947 */ /* 0x000fec0003800000 */
.L_x_410:
[----:B------:R-:W-:-:S07]  /*1000*/  MOV R12, 0x1020 ;  /* 0x00001020000c7802 */ /* 0x000fce0000000f00 */
[----:B------:R-:W-:Y:S05]  /*1010*/  CALL.REL.NOINC `($__internal_2_$__cuda_sm20_div_u64) ;  /* 0x0000001000887944 */ /* 0x000fea0003c00000 */
[----:B------:R-:W-:Y:S02]  /*1020*/  IMAD.MOV.U32 R12, RZ, RZ, R8 ;  /* 0x000000ffff0c7224 */ /* 0x000fe400078e0008 */
[----:B------:R-:W-:-:S07]  /*1030*/  IMAD.MOV.U32 R13, RZ, RZ, R15 ;  /* 0x000000ffff0d7224 */ /* 0x000fce00078e000f */
.L_x_411:
[----:B------:R-:W-:Y:S05]  /*1040*/  BSYNC.RECONVERGENT B0 ;  /* 0x0000000000007941 */ /* 0x000fea0003800200 */
.L_x_409:
[----:B------:R-:W-:Y:S01]  /*1050*/  IADD3 R10, P1, PT, R2, UR11, RZ ;  /* 0x0000000b020a7c10 */ /* 0x000fe2000ff3e0ff */
[----:B------:R-:W-:Y:S01]  /*1060*/  BSSY.RECONVERGENT B0, `(.L_x_412) ;  /* 0x000011c000007945 */ /* 0x000fe20003800200 */
[----:B------:R-:W-:Y:S01]  /*1070*/  IADD3 R8, P0, PT, R12, R11, RZ ;  /* 0x0000000b0c087210 */ /* 0x000fe20007f1e0ff */
[----:B------:R-:W0:Y:S02]  /*1080*/  LDCU.64 UR18, c[0x0][0x3e8] ;  /* 0x00007d00ff1277ac */ /* 0x000e240008000a00 */
[----:B------:R-:W-:Y:S01]  /*1090*/  IMAD.X R45, RZ, RZ, R3, P1 ;  /* 0x000000ffff2d7224 */ /* 0x000fe200008e0603 */
[----:B------:R-:W-:Y:S01]  /*10a0*/  IADD3.X R11, PT, PT, RZ, R13, RZ, P0, !PT ;  /* 0x0000000dff0b7210 */ /* 0x000fe200007fe4ff */
[----:B------:R-:W1:Y:S01]  /*10b0*/  LDCU.64 UR24, c[0x0][0x380] ;  /* 0x00007000ff1877ac */ /* 0x000e620008000a00 */
[----:B------:R-:W-:Y:S01]  /*10c0*/  LOP3.LUT R44, R8, 0x3, RZ, 0xc0, !PT ;  /* 0x00000003082c7812 */ /* 0x000fe200078ec0ff */
[----:B------:R-:W2:Y:S01]  /*10d0*/  LDCU.64 UR26, c[0x0][0x498] ;  /* 0x00009300ff1a77ac */ /* 0x000ea20008000a00 */
[----:B------:R-:W3:Y:S01]  /*10e0*/  LDCU.64 UR30, c[0x0][0x468] ;  /* 0x00008d00ff1e77ac */ /* 0x000ee20008000a00 */
[----:B------:R-:W4:Y:S04]  /*10f0*/  LDCU.128 UR20, c[0x0][0x3b0] ;  /* 0x00007600ff1477ac */ /* 0x000f280008000c00 */
.L_x_418:
[----:B------:R-:W5:Y:S01]  /*1100*/  S2R R47, SR_TID.X ;  /* 0x00000000002f7919 */ /* 0x000f620000002100 */
[----:B0-----:R-:W0:Y:S01]  /*1110*/  LDC.64 R36, c[0x0][0x488] ;  /* 0x00012200ff247b82 */ /* 0x001e220000000a00 */
[----:B------:R-:W1:Y:S01]  /*1120*/  LDCU UR4, c[0x0][0x490] ;  /* 0x00009200ff0477ac */ /* 0x000e620008000800 */
[----:B------:R-:W-:Y:S01]  /*1130*/  BSSY.RECONVERGENT B1, `(.L_x_413) ;  /* 0x000010d000017945 */ /* 0x000fe20003800200 */
[----:B------:R-:W2:Y:S05]  /*1140*/  LDCU UR6, c[0x0][0x3e0] ;  /* 0x00007c00ff0677ac */ /* 0x000eaa0008000800 */
[----:B------:R-:W3:Y:S01]  /*1150*/  LDC.64 R28, c[0x0][0x3d8] ;  /* 0x0000f600ff1c7b82 */ /* 0x000ee20000000a00 */
[----:B------:R-:W4:Y:S01]  /*1160*/  LDCU UR8, c[0x0][0x3a8] ;  /* 0x00007500ff0877ac */ /* 0x000f220008000800 */
[----:B------:R-:W5:Y:S06]  /*1170*/  LDCU.64 UR14, c[0x0][0x388] ;  /* 0x00007100ff0e77ac */ /* 0x000f6c0008000a00 */
[----:B------:R-:W5:Y:S01]  /*1180*/  LDC.64 R30, c[0x0][0x3a0] ;  /* 0x0000e800ff1e7b82 */ /* 0x000f620000000a00 */
[----:B------:R-:W-:Y:S01]  /*1190*/  UMOV UR5, UR13 ;  /* 0x0000000d00057c82 */ /* 0x000fe20008000000 */
[----:B------:R-:W-:Y:S01]  /*11a0*/  UMOV UR7, UR12 ;  /* 0x0000000c00077c82 */ /* 0x000fe20008000000 */
[----:B-1----:R-:W-:-:S02]  /*11b0*/  UIMAD UR4, UR28, UR4, URZ ;  /* 0x000000041c0472a4 */ /* 0x002fc4000f8e02ff */
[----:B--2---:R-:W-:-:S03]  /*11c0*/  UIMAD UR6, UR28, UR6, URZ ;  /* 0x000000061c0672a4 */ /* 0x004fc6000f8e02ff */
[----:B------:R-:W1:Y:S01]  /*11d0*/  LDC.64 R12, c[0x0][0x398] ;  /* 0x0000e600ff0c7b82 */ /* 0x000e620000000a00 */
[----:B0-----:R-:W-:Y:S01]  /*11e0*/  IMAD R14, R9, R36, RZ ;  /* 0x00000024090e7224 */ /* 0x001fe200078e02ff */
[----:B----4-:R-:W-:-:S03]  /*11f0*/  UIMAD UR8, UR28, UR8, URZ ;  /* 0x000000081c0872a4 */ /* 0x010fc6000f8e02ff */
[----:B------:R-:W-:Y:S02]  /*1200*/  IMAD R37, R7, R37, R14 ;  /* 0x0000002507257224 */ /* 0x000fe400078e020e */
[----:B---3--:R-:W-:-:S04]  /*1210*/  IMAD R14, R9, R28, RZ ;  /* 0x0000001c090e7224 */ /* 0x008fc800078e02ff */
[C---:B------:R-:W-:Y:S02]  /*1220*/  IMAD R29, R7.reuse, R29, R14 ;  /* 0x0000001d071d7224 */ /* 0x040fe400078e020e */
[----:B------:R-:W-:-:S04]  /*1230*/  IMAD.WIDE.U32 R14, R7, R36, UR4 ;  /* 0x00000004070e7e25 */ /* 0x000fc8000f8e0024 */
[-C--:B-----5:R-:W-:Y:S02]  /*1240*/  IMAD R16, R9, R30.reuse, RZ ;  /* 0x0000001e09107224 */ /* 0x0a0fe400078e02ff */
[----:B------:R-:W-:Y:S01]  /*1250*/  IMAD.WIDE.U32 R18, R7, R30, UR8 ;  /* 0x0000000807127e25 */ /* 0x000fe2000f8e001e */
[----:B-1----:R-:W-:-:S03]  /*1260*/  ISETP.GE.U32.AND P1, PT, R47, R12, PT ;  /* 0x0000000c2f00720c */ /* 0x002fc60003f26070 */
[C---:B------:R-:W-:Y:S02]  /*1270*/  IMAD R31, R7.reuse, R31, R16 ;  /* 0x0000001f071f7224 */ /* 0x040fe400078e0210 */
[C---:B------:R-:W-:Y:S01]  /*1280*/  IMAD.WIDE.U32 R16, R7.reuse, R28, UR6 ;  /* 0x0000000607107e25 */ /* 0x040fe2000f8e001c */
[----:B------:R-:W-:Y:S02]  /*1290*/  ISETP.GE.AND.EX P1, PT, RZ, R13, PT, P1 ;  /* 0x0000000dff00720c */ /* 0x000fe40003f26310 */
[----:B------:R-:W-:-:S05]  /*12a0*/  IADD3 R7, P0, PT, R7, UR10, RZ ;  /* 0x0000000a07077c10 */ /* 0x000fca000ff1e0ff */
[----:B------:R-:W-:Y:S01]  /*12b0*/  IMAD.X R9, RZ, RZ, R9, P0 ;  /* 0x000000ffff097224 */ /* 0x000fe200000e0609 */
[----:B------:R-:W-:-:S04]  /*12c0*/  ISETP.GE.U32.AND P0, PT, R7, UR14, PT ;  /* 0x0000000e07007c0c */ /* 0x000fc8000bf06070 */
[----:B------:R-:W-:Y:S01]  /*12d0*/  ISETP.GE.AND.EX P0, PT, R9, UR15, PT, P0 ;  /* 0x0000000f09007c0c */ /* 0x000fe2000bf06300 */
[----:B------:R-:W-:-:S12]  /*12e0*/  @P1 BRA `(.L_x_414) ;  /* 0x0000000c00c41947 */ /* 0x000fd80003800000 */
[----:B------:R-:W-:Y:S01]  /*12f0*/  ISETP.NE.U32.AND P1, PT, R44, 0x3, PT ;  /* 0x000000032c00780c */ /* 0x000fe20003f25070 */
[----:B------:R-:W-:Y:S01]  /*1300*/  BSSY.RECONVERGENT B2, `(.L_x_415) ;  /* 0x000006b000027945 */ /* 0x000fe20003800200 */
[----:B------:R-:W-:Y:S01]  /*1310*/  IMAD.IADD R37, R15, 0x1, R37 ;  /* 0x000000010f257824 */ /* 0x000fe200078e0225 */
[----:B------:R-:W-:Y:S01]  /*1320*/  IADD3 R29, PT, PT, R17, R29, RZ ;  /* 0x0000001d111d7210 */ /* 0x000fe20007ffe0ff */
[----:B------:R-:W-:Y:S01]  /*1330*/  IMAD.IADD R31, R19, 0x1, R31 ;  /* 0x00000001131f7824 */ /* 0x000fe200078e021f */
[----:B------:R-:W-:Y:S01]  /*1340*/  ISETP.NE.AND.EX P1, PT, RZ, RZ, PT, P1 ;  /* 0x000000ffff00720c */ /* 0x000fe20003f25310 */
[----:B------:R-:W-:-:S12]  /*1350*/  IMAD.MOV.U32 R40, RZ, RZ, RZ ;  /* 0x000000ffff287224 */ /* 0x000fd800078e00ff */
[----:B------:R-:W-:Y:S05]  /*1360*/  @!P1 BRA `(.L_x_416) ;  /* 0x0000000400909947 */ /* 0x000fea0003800000 */
[----:B------:R-:W0:Y:S01]  /*1370*/  LDC.64 R20, c[0x0][0x3e8] ;  /* 0x0000fa00ff147b82 */ /* 0x000e220000000a00 */
[----:B------:R-:W-:Y:S01]  /*1380*/  MOV R30, R18 ;  /* 0x00000012001e7202 */ /* 0x000fe20000000f00 */
[----:B------:R-:W-:-:S06]  /*1390*/  IMAD.MOV.U32 R28, RZ, RZ, R16 ;  /* 0x000000ffff1c7224 */ /* 0x000fcc00078e0010 */
[----:B------:R-:W1:Y:S08]  /*13a0*/  LDC.64 R22, c[0x0][0x3b0] ;  /* 0x0000ec00ff167b82 */ /* 0x000e700000000a00 */
[----:B------:R-:W2:Y:S08]  /*13b0*/  LDC.64 R24, c[0x0][0x3b8] ;  /* 0x0000ee00ff187b82 */ /* 0x000eb00000000a00 */
[----:B------:R-:W3:Y:S01]  /*13c0*/  LDC.64 R26, c[0x0][0x380] ;  /* 0x0000e000ff1a7b82 */ /* 0x000ee20000000a00 */
[----:B0-----:R-:W-:-:S04]  /*13d0*/  IMAD.WIDE.U32 R34, R47, R20, R28 ;  /* 0x000000142f227225 */ /* 0x001fc800078e001c */
[C---:B------:R-:W-:Y:S02]  /*13e0*/  IMAD R35, R47.reuse, R21, R35 ;  /* 0x000000152f237224 */ /* 0x040fe400078e0223 */
[----:B-1----:R-:W-:-:S04]  /*13f0*/  IMAD.WIDE.U32 R32, R47, R22, R30 ;  /* 0x000000162f207225 */ /* 0x002fc800078e001e */
[----:B------:R-:W-:Y:S01]  /*1400*/  IMAD R33, R47, R23, R33 ;  /* 0x000000172f217224 */ /* 0x000fe200078e0221 */
[----:B--2---:R-:W-:-:S04]  /*1410*/  LEA R42, P1, R34, R24, 0x1 ;  /* 0x00000018222a7211 */ /* 0x004fc800078208ff */
[----:B------:R-:W-:Y:S02]  /*1420*/  LEA.HI.X R43, R34, R25, R35, 0x1, P1 ;  /* 0x00000019222b7211 */ /* 0x000fe400008f0c23 */
[----:B------:R-:W0:Y:S01]  /*1430*/  LDC.64 R34, c[0x0][0x468] ;  /* 0x00011a00ff227b82 */ /* 0x000e220000000a00 */
[C---:B---3--:R-:W-:Y:S02]  /*1440*/  LEA R38, P2, R32.reuse, R26, 0x1 ;  /* 0x0000001a20267211 */ /* 0x048fe400078408ff */
[----:B------:R-:W2:Y:S02]  /*1450*/  LDG.E.U16 R42, desc[UR16][R42.64] ;  /* 0x000000102a2a7981 */ /* 0x000ea4000c1e1500 */
[----:B------:R-:W-:-:S03]  /*1460*/  LEA.HI.X R39, R32, R27, R33, 0x1, P2 ;  /* 0x0000001b20277211 */ /* 0x000fc600010f0c21 */
[----:B------:R-:W1:Y:S02]  /*1470*/  LDC.64 R32, c[0x0][0x498] ;  /* 0x00012600ff207b82 */ /* 0x000e640000000a00 */
[----:B------:R-:W3:Y:S01]  /*1480*/  LDG.E.U16 R38, desc[UR16][R38.64] ;  /* 0x0000001026267981 */ /* 0x000ee2000c1e1500 */
[----:B--2---:R-:W-:-:S04]  /*1490*/  IMAD.U32 R41, R42, 0x10000, RZ ;  /* 0x000100002a297824 */ /* 0x004fc800078e00ff */
[----:B------:R-:W-:Y:S01]  /*14a0*/  FADD.FTZ R36, -R6, R41 ;  /* 0x0000002906247221 */ /* 0x000fe20000010100 */
[----:B---3--:R-:W-:-:S04]  /*14b0*/  IMAD.U32 R49, R38, 0x10000, RZ ;  /* 0x0001000026317824 */ /* 0x008fc800078e00ff */
[----:B------:R-:W-:-:S04]  /*14c0*/  FADD.FTZ R49, -R0, R49 ;  /* 0x0000003100317221 */ /* 0x000fc80000010100 */
[----:B------:R-:W-:Y:S01]  /*14d0*/  FFMA.FTZ R49, -R5, R49, R36 ;  /* 0x0000003105317223 */ /* 0x000fe20000010124 */
[----:B------:R-:W-:-:S04]  /*14e0*/  IMAD.MOV.U32 R36, RZ, RZ, R14 ;  /* 0x000000ffff247224 */ /* 0x000fc800078e000e */
[----:B-1----:R-:W-:-:S04]  /*14f0*/  IMAD.WIDE.U32 R40, R47, R32, R36 ;  /* 0x000000202f287225 */ /* 0x002fc800078e0024 */
[----:B------:R-:W-:Y:S01]  /*1500*/  FMUL.FTZ R49, R4, R49 ;  /* 0x0000003104317220 */ /* 0x000fe20000410000 */
[----:B------:R-:W-:Y:S01]  /*1510*/  IMAD R47, R47, R33, R41 ;  /* 0x000000212f2f7224 */ /* 0x000fe200078e0229 */
[----:B0-----:R-:W-:-:S03]  /*1520*/  LEA R38, P1, R40, R34, 0x1 ;  /* 0x0000002228267211 */ /* 0x001fc600078208ff */
[----:B------:R-:W-:Y:S02]  /*1530*/  F2FP.BF16.F32.PACK_AB R49, RZ, R49 ;  /* 0x00000031ff31723e */ /* 0x000fe400000010ff */
[----:B------:R-:W-:Y:S02]  /*1540*/  LEA.HI.X R39, R40, R35, R47, 0x1, P1 ;  /* 0x0000002328277211 */ /* 0x000fe400008f0c2f */
[----:B------:R-:W-:-:S03]  /*1550*/  ISETP.NE.U32.AND P1, PT, R44, RZ, PT ;  /* 0x000000ff2c00720c */ /* 0x000fc60003f25070 */
[----:B------:R0:W-:Y:S01]  /*1560*/  STG.E.U16 desc[UR16][R38.64], R49 ;  /* 0x0000003126007986 */ /* 0x0001e2000c101510 */
[----:B------:R-:W-:Y:S01]  /*1570*/  ISETP.NE.AND.EX P1, PT, RZ, RZ, PT, P1 ;  /* 0x000000ffff00720c */ /* 0x000fe20003f25310 */
[----:B------:R-:W-:Y:S01]  /*1580*/  IMAD.MOV.U32 R40, RZ, RZ, R3 ;  /* 0x000000ffff287224 */ /* 0x000fe200078e0003 */
[----:B------:R-:W-:-:S11]  /*1590*/  MOV R47, R2 ;  /* 0x00000002002f7202 */ /* 0x000fd60000000f00 */
[----:B0-----:R-:W-:Y:S05]  /*15a0*/  @!P1 BRA `(.L_x_416) ;  /* 0x0000000400009947 */ /* 0x001fea0003800000 */
[-C--:B------:R-:W-:Y:S02]  /*15b0*/  IMAD R38, R3, R20.reuse, RZ ;  /* 0x0000001403267224 */ /* 0x080fe400078e02ff */
[----:B------:R-:W-:-:S04]  /*15c0*/  IMAD.WIDE.U32 R40, R2, R20, R28 ;  /* 0x0000001402287225 */ /* 0x000fc800078e001c */
[----:B------:R-:W-:Y:S01]  /*15d0*/  IMAD R39, R2, R21, R38 ;  /* 0x0000001502277224 */ /* 0x000fe200078e0226 */
[----:B------:R-:W-:-:S03]  /*15e0*/  LEA R38, P1, R40, R24, 0x1 ;  /* 0x0000001828267211 */ /* 0x000fc600078208ff */
[----:B------:R-:W-:Y:S02]  /*15f0*/  IMAD.IADD R39, R41, 0x1, R39 ;  /* 0x0000000129277824 */ /* 0x000fe400078e0227 */
[----:B------:R-:W-:-:S03]  /*1600*/  IMAD R41, R3, R22, RZ ;  /* 0x0000001603297224 */ /* 0x000fc600078e02ff */
[----:B------:R-:W-:Y:S01]  /*1610*/  LEA.HI.X R39, R40, R25, R39, 0x1, P1 ;  /* 0x0000001928277211 */ /* 0x000fe200008f0c27 */
[C---:B------:R-:W-:Y:S02]  /*1620*/  IMAD R43, R2.reuse, R23, R41 ;  /* 0x00000017022b7224 */ /* 0x040fe400078e0229 */
[----:B------:R-:W-:Y:S02]  /*1630*/  IMAD.WIDE.U32 R40, R2, R22, R30 ;  /* 0x0000001602287225 */ /* 0x000fe400078e001e */
[----:B------:R-:W2:Y:S02]  /*1640*/  LDG.E.U16 R38, desc[UR16][R38.64] ;  /* 0x0000001026267981 */ /* 0x000ea4000c1e1500 */
[----:B------:R-:W-:Y:S01]  /*1650*/  IMAD.IADD R41, R41, 0x1, R43 ;  /* 0x0000000129297824 */ /* 0x000fe200078e022b */
[----:B------:R-:W-:-:S04]  /*1660*/  LEA R42, P1, R40, R26, 0x1 ;  /* 0x0000001a282a7211 */ /* 0x000fc800078208ff */
[----:B------:R-:W-:-:S05]  /*1670*/  LEA.HI.X R43, R40, R27, R41, 0x1, P1 ;  /* 0x0000001b282b7211 */ /* 0x000fca00008f0c29 */
[----:B------:R-:W3:Y:S01]  /*1680*/  LDG.E.U16 R42, desc[UR16][R42.64] ;  /* 0x000000102a2a7981 */ /* 0x000ee2000c1e1500 */
[----:B------:R-:W-:-:S04]  /*1690*/  IMAD R46, R3, R32, RZ ;  /* 0x00000020032e7224 */ /* 0x000fc800078e02ff */
[----:B------:R-:W-:Y:S01]  /*16a0*/  IMAD R49, R2, R33, R46 ;  /* 0x0000002102317224 */ /* 0x000fe200078e022e */
[----:B--2---:R-:W-:-:S05]  /*16b0*/  SHF.L.U32 R41, R38, 0x10, RZ ;  /* 0x0000001026297819 */ /* 0x004fca00000006ff */
[----:B------:R-:W-:Y:S01]  /*16c0*/  FADD.FTZ R40, -R6, R41 ;  /* 0x0000002906287221 */ /* 0x000fe20000010100 */
[----:B---3--:R-:W-:-:S04]  /*16d0*/  IMAD.U32 R47, R42, 0x10000, RZ ;  /* 0x000100002a2f7824 */ /* 0x008fc800078e00ff */
[----:B------:R-:W-:-:S04]  /*16e0*/  FADD.FTZ R47, -R0, R47 ;  /* 0x0000002f002f7221 */ /* 0x000fc80000010100 */
[----:B------:R-:W-:Y:S01]  /*16f0*/  FFMA.FTZ R47, -R5, R47, R40 ;  /* 0x0000002f052f7223 */ /* 0x000fe20000010128 */
[----:B------:R-:W-:-:S04]  /*1700*/  IMAD.WIDE.U32 R40, R2, R32, R36 ;  /* 0x0000002002287225 */ /* 0x000fc800078e0024 */
[----:B------:R-:W-:Y:S01]  /*1710*/  FMUL.FTZ R47, R4, R47 ;  /* 0x0000002f042f7220 */ /* 0x000fe20000410000 */
[----:B------:R-:W-:Y:S01]  /*1720*/  IMAD.IADD R39, R41, 0x1, R49 ;  /* 0x0000000129277824 */ /* 0x000fe200078e0231 */
[----:B------:R-:W-:-:S03]  /*1730*/  LEA R38, P1, R40, R34, 0x1 ;  /* 0x0000002228267211 */ /* 0x000fc600078208ff */
[----:B------:R-:W-:Y:S02]  /*1740*/  F2FP.BF16.F32.PACK_AB R47, RZ, R47 ;  /* 0x0000002fff2f723e */ /* 0x000fe400000010ff */
[----:B------:R-:W-:Y:S02]  /*1750*/  LEA.HI.X R39, R40, R35, R39, 0x1, P1 ;  /* 0x0000002328277211 */ /* 0x000fe400008f0c27 */
[----:B------:R-:W-:Y:S02]  /*1760*/  PRMT R41, R47, 0x7610, R41 ;  /* 0x000076102f297816 */ /* 0x000fe40000000029 */
[----:B------:R-:W-:-:S03]  /*1770*/  ISETP.NE.U32.AND P1, PT, R44, 0x1, PT ;  /* 0x000000012c00780c */ /* 0x000fc60003f25070 */
[----:B------:R0:W-:Y:S01]  /*1780*/  STG.E.U16 desc[UR16][R38.64], R41 ;  /* 0x0000002926007986 */ /* 0x0001e2000c101510 */
[----:B------:R-:W-:Y:S01]  /*1790*/  ISETP.NE.AND.EX P1, PT, RZ, RZ, PT, P1 ;  /* 0x000000ffff00720c */ /* 0x000fe20003f25310 */
[----:B------:R-:W-:Y:S01]  /*17a0*/  IMAD.MOV.U32 R47, RZ, RZ, R10 ;  /* 0x000000ffff2f7224 */ /* 0x000fe200078e000a */
[----:B------:R-:W-:-:S11]  /*17b0*/  MOV R40, R45 ;  /* 0x0000002d00287202 */ /* 0x000fd60000000f00 */
[----:B0-----:R-:W-:Y:S05]  /*17c0*/  @!P1 BRA `(.L_x_416) ;  /* 0x0000000000789947 */ /* 0x001fea0003800000 */
[C---:B------:R-:W-:Y:S02]  /*17d0*/  IMAD R43, R45.reuse, R22, RZ ;  /* 0x000000162d2b7224 */ /* 0x040fe400078e02ff */
[----:B------:R-:W-:Y:S02]  /*17e0*/  IMAD R42, R45, R20, RZ ;  /* 0x000000142d2a7224 */ /* 0x000fe400078e02ff */
[----:B------:R-:W-:-:S04]  /*17f0*/  IMAD.WIDE.U32 R40, R10, R22, R30 ;  /* 0x000000160a287225 */ /* 0x000fc800078e001e */
[----:B------:R-:W-:Y:S01]  /*1800*/  IMAD R43, R10, R23, R43 ;  /* 0x000000170a2b7224 */ /* 0x000fe200078e022b */
[----:B------:R-:W-:Y:S01]  /*1810*/  LEA R26, P2, R40, R26, 0x1 ;  /* 0x0000001a281a7211 */ /* 0x000fe200078408ff */
[----:B------:R-:W-:-:S04]  /*1820*/  IMAD.WIDE.U32 R38, R10, R20, R28 ;  /* 0x000000140a267225 */ /* 0x000fc800078e001c */
[----:B------:R-:W-:Y:S01]  /*1830*/  IMAD R21, R10, R21, R42 ;  /* 0x000000150a157224 */ /* 0x000fe200078e022a */
[----:B------:R-:W-:Y:S01]  /*1840*/  LEA R24, P1, R38, R24, 0x1 ;  /* 0x0000001826187211 */ /* 0x000fe200078208ff */
[----:B------:R-:W-:Y:S02]  /*1850*/  IMAD.IADD R20, R41, 0x1, R43 ;  /* 0x0000000129147824 */ /* 0x000fe400078e022b */
[----:B------:R-:W-:-:S03]  /*1860*/  IMAD.IADD R21, R39, 0x1, R21 ;  /* 0x0000000127157824 */ /* 0x000fc600078e0215 */
[----:B------:R-:W-:Y:S02]  /*1870*/  LEA.HI.X R27, R40, R27, R20, 0x1, P2 ;  /* 0x0000001b281b7211 */ /* 0x000fe400010f0c14 */
[----:B------:R-:W-:-:S03]  /*1880*/  LEA.HI.X R25, R38, R25, R21, 0x1, P1 ;  /* 0x0000001926197211 */ /* 0x000fc600008f0c15 */
[----:B------:R-:W2:Y:S04]  /*1890*/  LDG.E.U16 R26, desc[UR16][R26.64] ;  /* 0x000000101a1a7981 */ /* 0x000ea8000c1e1500 */
[----:B------:R-:W3:Y:S01]  /*18a0*/  LDG.E.U16 R24, desc[UR16][R24.64] ;  /* 0x0000001018187981 */ /* 0x000ee2000c1e1500 */
[----:B------:R-:W-:-:S04]  /*18b0*/  IMAD R22, R45, R32, RZ ;  /* 0x000000202d167224 */ /* 0x000fc800078e02ff */
[----:B------:R-:W-:Y:S01]  /*18c0*/  IMAD R33, R10, R33, R22 ;  /* 0x000000210a217224 */ /* 0x000fe200078e0216 */
[----:B--2---:R-:W-:Y:S01]  /*18d0*/  SHF.L.U32 R23, R26, 0x10, RZ ;  /* 0x000000101a177819 */ /* 0x004fe200000006ff */
[----:B---3--:R-:W-:-:S04]  /*18e0*/  IMAD.U32 R21, R24, 0x10000, RZ ;  /* 0x0001000018157824 */ /* 0x008fc800078e00ff */
[----:B------:R-:W-:Y:S01]  /*18f0*/  FADD.FTZ R23, -R0, R23 ;  /* 0x0000001700177221 */ /* 0x000fe20000010100 */
[----:B------:R-:W-:-:S04]  /*1900*/  FADD.FTZ R20, -R6, R21 ;  /* 0x0000001506147221 */ /* 0x000fc80000010100 */
[----:B------:R-:W-:Y:S01]  /*1910*/  FFMA.FTZ R23, -R5, R23, R20 ;  /* 0x0000001705177223 */ /* 0x000fe20000010114 */
[----:B------:R-:W-:-:S04]  /*1920*/  IMAD.WIDE.U32 R20, R10, R32, R36 ;  /* 0x000000200a147225 */ /* 0x000fc800078e0024 */
[----:B------:R-:W-:Y:S01]  /*1930*/  FMUL.FTZ R23, R4, R23 ;  /* 0x0000001704177220 */ /* 0x000fe20000410000 */
[----:B------:R-:W-:Y:S01]  /*1940*/  IMAD.IADD R21, R21, 0x1, R33 ;  /* 0x0000000115157824 */ /* 0x000fe200078e0221 */
[----:B------:R-:W-:-:S03]  /*1950*/  LEA R34, P1, R20, R34, 0x1 ;  /* 0x0000002214227211 */ /* 0x000fc600078208ff */
[----:B------:R-:W-:Y:S02]  /*1960*/  F2FP.BF16.F32.PACK_AB R23, RZ, R23 ;  /* 0x00000017ff17723e */ /* 0x000fe400000010ff */
[----:B------:R-:W-:-:S05]  /*1970*/  LEA.HI.X R35, R20, R35, R21, 0x1, P1 ;  /* 0x0000002314237211 */ /* 0x000fca00008f0c15 */
[----:B------:R0:W-:Y:S01]  /*1980*/  STG.E.U16 desc[UR16][R34.64], R23 ;  /* 0x0000001722007986 */ /* 0x0001e2000c101510 */
[----:B------:R-:W-:-:S05]  /*1990*/  IADD3 R47, P1, PT, R10, UR11, RZ ;  /* 0x0000000b0a2f7c10 */ /* 0x000fca000ff3e0ff */
[----:B------:R-:W-:-:S08]  /*19a0*/  IMAD.X R40, RZ, RZ, R45, P1 ;  /* 0x000000ffff287224 */ /* 0x000fd000008e062d */
.L_x_416:
[----:B------:R-:W-:Y:S05]  /*19b0*/  BSYNC.RECONVERGENT B2 ;  /* 0x0000000000027941 */ /* 0x000fea0003800200 */
.L_x_415:
[----:B------:R-:W-:-:S04]  /*19c0*/  ISETP.GE.U32.AND P1, PT, R8, 0x3, PT ;  /* 0x000000030800780c */ /* 0x000fc80003f26070 */
[----:B------:R-:W-:-:S13]  /*19d0*/  ISETP.GE.U32.AND.EX P1, PT, R11, RZ, PT, P1 ;  /* 0x000000ff0b00720c */ /* 0x000fda0003f26110 */
[----:B------:R-:W-:Y:S05]  /*19e0*/  @!P1 BRA `(.L_x_414) ;  /* 0x0000000800049947 */ /* 0x000fea0003800000 */
.L_x_417:
[C---:B------:R-:W-:Y:S01]  /*19f0*/  IMAD R20, R40.reuse, UR18, RZ ;  /* 0x0000001228147c24 */ /* 0x040fe2000f8e02ff */
[----:B------:R-:W-:Y:S01]  /*1a00*/  MOV R30, R18 ;  /* 0x00000012001e7202 */ /* 0x000fe20000000f00 */
[----:B------:R-:W-:Y:S02]  /*1a10*/  IMAD.MOV.U32 R28, RZ, RZ, R16 ;  /* 0x000000ffff1c7224 */ /* 0x000fe400078e0010 */
[----:B------:R-:W-:Y:S02]  /*1a20*/  IMAD R22, R40, UR20, RZ ;  /* 0x0000001428167c24 */ /* 0x000fe4000f8e02ff */
[C---:B0-----:R-:W-:Y:S02]  /*1a30*/  IMAD R23, R47.reuse, UR19, R20 ;  /* 0x000000132f177c24 */ /* 0x041fe4000f8e0214 */
[----:B------:R-:W-:-:S04]  /*1a40*/  IMAD.WIDE.U32 R26, R47, UR18, R28 ;  /* 0x000000122f1a7c25 */ /* 0x000fc8000f8e001c */
[C---:B------:R-:W-:Y:S01]  /*1a50*/  IMAD R25, R47.reuse, UR21, R22 ;  /* 0x000000152f197c24 */ /* 0x040fe2000f8e0216 */
[----:B------:R-:W-:Y:S01]  /*1a60*/  LEA R24, P1, R26, UR22, 0x1 ;  /* 0x000000161a187c11 */ /* 0x000fe2000f8208ff */
[----:B------:R-:W-:-:S04]  /*1a70*/  IMAD.WIDE.U32 R20, R47, UR20, R30 ;  /* 0x000000142f147c25 */ /* 0x000fc8000f8e001e */
[----:B------:R-:W-:Y:S01]  /*1a80*/  IMAD.IADD R23, R27, 0x1, R23 ;  /* 0x000000011b177824 */ /* 0x000fe200078e0217 */
[----:B------:R-:W-:Y:S01]  /*1a90*/  LEA R22, P2, R20, UR24, 0x1 ;  /* 0x0000001814167c11 */ /* 0x000fe2000f8408ff */
[----:B------:R-:W-:-:S03]  /*1aa0*/  IMAD.IADD R21, R21, 0x1, R25 ;  /* 0x0000000115157824 */ /* 0x000fc600078e0219 */
[----:B------:R-:W-:Y:S02]  /*1ab0*/  LEA.HI.X R25, R26, UR23, R23, 0x1, P1 ;  /* 0x000000171a197c11 */ /* 0x000fe400088f0c17 */
[----:B------:R-:W-:-:S03]  /*1ac0*/  LEA.HI.X R23, R20, UR25, R21, 0x1, P2 ;  /* 0x0000001914177c11 */ /* 0x000fc600090f0c15 */
[----:B------:R0:W2:Y:S04]  /*1ad0*/  LDG.E.U16 R24, desc[UR16][R24.64] ;  /* 0x0000001018187981 */ /* 0x0000a8000c1e1500 */
[----:B------:R1:W3:Y:S01]  /*1ae0*/  LDG.E.U16 R22, desc[UR16][R22.64] ;  /* 0x0000001016167981 */ /* 0x0002e2000c1e1500 */
[----:B------:R-:W-:Y:S01]  /*1af0*/  IADD3 R39, P1, PT, R47, UR11, RZ ;  /* 0x0000000b2f277c10 */ /* 0x000fe2000ff3e0ff */
[----:B------:R-:W-:Y:S02]  /*1b00*/  IMAD R26, R40, UR26, RZ ;  /* 0x0000001a281a7c24 */ /* 0x000fe4000f8e02ff */
[----:B------:R-:W-:Y:S02]  /*1b10*/  IMAD.MOV.U32 R36, RZ, RZ, R14 ;  /* 0x000000ffff247224 */ /* 0x000fe400078e000e */
[----:B------:R-:W-:-:S02]  /*1b20*/  IMAD.X R38, RZ, RZ, R40, P1 ;  /* 0x000000ffff267224 */ /* 0x000fc400008e0628 */
[C---:B0-----:R-:W-:Y:S02]  /*1b30*/  IMAD R25, R47.reuse, UR27, R26 ;  /* 0x0000001b2f197c24 */ /* 0x041fe4000f8e021a */
[----:B------:R-:W-:-:S04]  /*1b40*/  IMAD.WIDE.U32 R34, R47, UR26, R36 ;  /* 0x0000001a2f227c25 */ /* 0x000fc8000f8e0024 */
[----:B-1----:R-:W-:Y:S01]  /*1b50*/  IMAD.IADD R23, R35, 0x1, R25 ;  /* 0x0000000123177824 */ /* 0x002fe200078e0219 */
[----:B------:R-:W-:Y:S01]  /*1b60*/  LEA R32, P1, R34, UR30, 0x1 ;  /* 0x0000001e22207c11 */ /* 0x000fe2000f8208ff */
[----:B--2---:R-:W-:Y:S02]  /*1b70*/  IMAD.U32 R21, R24, 0x10000, RZ ;  /* 0x0001000018157824 */ /* 0x004fe400078e00ff */
[----:B------:R-:W-:Y:S01]  /*1b80*/  IMAD R24, R38, UR20, RZ ;  /* 0x0000001426187c24 */ /* 0x000fe2000f8e02ff */
[----:B---3--:R-:W-:Y:S01]  /*1b90*/  SHF.L.U32 R27, R22, 0x10, RZ ;  /* 0x00000010161b7819 */ /* 0x008fe200000006ff */
[----:B------:R-:W-:Y:S01]  /*1ba0*/  FADD.FTZ R20, -R6, R21 ;  /* 0x0000001506147221 */ /* 0x000fe20000010100 */
[----:B------:R-:W-:Y:S02]  /*1bb0*/  IMAD R22, R38, UR18, RZ ;  /* 0x0000001226167c24 */ /* 0x000fe4000f8e02ff */
[C---:B------:R-:W-:Y:S02]  /*1bc0*/  IMAD R35, R39.reuse, UR21, R24 ;  /* 0x0000001527237c24 */ /* 0x040fe4000f8e0218 */
[----:B------:R-:W-:Y:S01]  /*1bd0*/  FADD.FTZ R27, -R0, R27 ;  /* 0x0000001b001b7221 */ /* 0x000fe20000010100 */
[----:B------:R-:W-:-:S03]  /*1be0*/  IMAD R25, R39, UR19, R22 ;  /* 0x0000001327197c24 */ /* 0x000fc6000f8e0216 */
[----:B------:R-:W-:Y:S01]  /*1bf0*/  FFMA.FTZ R33, -R5, R27, R20 ;  /* 0x0000001b05217223 */ /* 0x000fe20000010114 */
[----:B------:R-:W-:-:S04]  /*1c00*/  IMAD.WIDE.U32 R26, R39, UR18, R28 ;  /* 0x00000012271a7c25 */ /* 0x000fc8000f8e001c */
[----:B------:R-:W-:Y:S01]  /*1c10*/  FMUL.FTZ R33, R4, R33 ;  /* 0x0000002104217220 */ /* 0x000fe20000410000 */
[----:B------:R-:W-:Y:S01]  /*1c20*/  IMAD.WIDE.U32 R20, R39, UR20, R30 ;  /* 0x0000001427147c25 */ /* 0x000fe2000f8e001e */
[----:B------:R-:W-:Y:S02]  /*1c30*/  IADD3 R27, PT, PT, R27, R25, RZ ;  /* 0x000000191b1b7210 */ /* 0x000fe40007ffe0ff */
[----:B------:R-:W-:Y:S01]  /*1c40*/  LEA R22, P2, R26, UR22, 0x1 ;  /* 0x000000161a167c11 */ /* 0x000fe2000f8408ff */
[----:B------:R-:W-:Y:S01]  /*1c50*/  IMAD.IADD R25, R21, 0x1, R35 ;  /* 0x0000000115197824 */ /* 0x000fe200078e0223 */
[----:B------:R-:W-:Y:S02]  /*1c60*/  F2FP.BF16.F32.PACK_AB R21, RZ, R33 ;  /* 0x00000021ff15723e */ /* 0x000fe400000010ff */
[----:B------:R-:W-:Y:S02]  /*1c70*/  LEA R24, P3, R20, UR24, 0x1 ;  /* 0x0000001814187c11 */ /* 0x000fe4000f8608ff */
[----:B------:R-:W-:-:S02]  /*1c80*/  LEA.HI.X R33, R34, UR31, R23, 0x1, P1 ;  /* 0x0000001f22217c11 */ /* 0x000fc400088f0c17 */
[----:B------:R-:W-:Y:S02]  /*1c90*/  PRMT R35, R21, 0x7610, R35 ;  /* 0x0000761015237816 */ /* 0x000fe40000000023 */
[----:B------:R-:W-:Y:S02]  /*1ca0*/  LEA.HI.X R23, R26, UR23, R27, 0x1, P2 ;  /* 0x000000171a177c11 */ /* 0x000fe400090f0c1b */
[----:B------:R-:W-:Y:S01]  /*1cb0*/  LEA.HI.X R25, R20, UR25, R25, 0x1, P3 ;  /* 0x0000001914197c11 */ /* 0x000fe200098f0c19 */
[----:B------:R0:W-:Y:S04]  /*1cc0*/  STG.E.U16 desc[UR16][R32.64], R35 ;  /* 0x0000002320007986 */ /* 0x0001e8000c101510 */
[----:B------:R-:W2:Y:S04]  /*1cd0*/  LDG.E.U16 R22, desc[UR16][R22.64] ;  /* 0x0000001016167981 */ /* 0x000ea8000c1e1500 */
[----:B------:R-:W3:Y:S01]  /*1ce0*/  LDG.E.U16 R24, desc[UR16][R24.64] ;  /* 0x0000001018187981 */ /* 0x000ee2000c1e1500 */
[----:B------:R-:W-:Y:S01]  /*1cf0*/  IADD3 R41, P1, PT, R39, UR11, RZ ;  /* 0x0000000b27297c10 */ /* 0x000fe2000ff3e0ff */
[----:B------:R-:W-:-:S02]  /*1d00*/  IMAD R26, R38, UR26, RZ ;  /* 0x0000001a261a7c24 */ /* 0x000fc4000f8e02ff */
[----:B0-----:R-:W-:Y:S01]  /*1d10*/  IMAD.WIDE.U32 R34, R39, UR26, R36 ;  /* 0x0000001a27227c25 */ /* 0x001fe2000f8e0024 */
[----:B------:R-:W-:-:S03]  /*1d20*/  IADD3.X R38, PT, PT, RZ, R38, RZ, P1, !PT ;  /* 0x00000026ff267210 */ /* 0x000fc60000ffe4ff */
[----:B------:R-:W-:Y:S01]  /*1d30*/  IMAD R33, R39, UR27, R26 ;  /* 0x0000001b27217c24 */ /* 0x000fe2000f8e021a */
[----:B------:R-:W-:Y:S01]  /*1d40*/  LEA R32, P1, R34, UR30, 0x1 ;  /* 0x0000001e22207c11 */ /* 0x000fe2000f8208ff */
[----:B------:R-:W-:Y:S02]  /*1d50*/  IMAD R40, R38, UR20, RZ ;  /* 0x0000001426287c24 */ /* 0x000fe4000f8e02ff */
[----:B------:R-:W-:Y:S02]  /*1d60*/  IMAD.IADD R33, R35, 0x1, R33 ;  /* 0x0000000123217824 */ /* 0x000fe400078e0221 */
[----:B------:R-:W-:-:S03]  /*1d70*/  IMAD R39, R41, UR21, R40 ;  /* 0x0000001529277c24 */ /* 0x000fc6000f8e0228 */
[----:B------:R-:W-:Y:S01]  /*1d80*/  LEA.HI.X R33, R34, UR31, R33, 0x1, P1 ;  /* 0x0000001f22217c11 */ /* 0x000fe200088f0c21 */
[----:B--2---:R-:W-:Y:S02]  /*1d90*/  IMAD.U32 R21, R22, 0x10000, RZ ;  /* 0x0001000016157824 */ /* 0x004fe400078e00ff */
[----:B---3--:R-:W-:Y:S02]  /*1da0*/  IMAD.U32 R27, R24, 0x10000, RZ ;  /* 0x00010000181b7824 */ /* 0x008fe400078e00ff */
[----:B------:R-:W-:Y:S01]  /*1db0*/  FADD.FTZ R20, -R6, R21 ;  /* 0x0000001506147221 */ /* 0x000fe20000010100 */
[----:B------:R-:W-:Y:S02]  /*1dc0*/  IMAD R24, R38, UR18, RZ ;  /* 0x0000001226187c24 */ /* 0x000fe4000f8e02ff */
[----:B------:R-:W-:Y:S02]  /*1dd0*/  FADD.FTZ R27, -R0, R27 ;  /* 0x0000001b001b7221 */ /* 0x000fe40000010100 */
[----:B------:R-:W-:-:S02]  /*1de0*/  IMAD R25, R41, UR19, R24 ;  /* 0x0000001329197c24 */ /* 0x000fc4000f8e0218 */
[----:B------:R-:W-:Y:S01]  /*1df0*/  FFMA.FTZ R23, -R5, R27, R20 ;  /* 0x0000001b05177223 */ /* 0x000fe20000010114 */
[----:B------:R-:W-:-:S04]  /*1e00*/  IMAD.WIDE.U32 R26, R41, UR18, R28 ;  /* 0x00000012291a7c25 */ /* 0x000fc8000f8e001c */
[----:B------:R-:W-:Y:S01]  /*1e10*/  FMUL.FTZ R23, R4, R23 ;  /* 0x0000001704177220 */ /* 0x000fe20000410000 */
[----:B------:R-:W-:Y:S01]  /*1e20*/  IMAD.WIDE.U32 R20, R41, UR20, R30 ;  /* 0x0000001429147c25 */ /* 0x000fe2000f8e001e */
[----:B------:R-:W-:-:S03]  /*1e30*/  LEA R22, P2, R26, UR22, 0x1 ;  /* 0x000000161a167c11 */ /* 0x000fc6000f8408ff */
[----:B------:R-:W-:Y:S01]  /*1e40*/  IMAD.IADD R27, R27, 0x1, R25 ;  /* 0x000000011b1b7824 */ /* 0x000fe200078e0219 */
[----:B------:R-:W-:Y:S01]  /*1e50*/  LEA R24, P3, R20, UR24, 0x1 ;  /* 0x0000001814187c11 */ /* 0x000fe2000f8608ff */
[----:B------:R-:W-:Y:S01]  /*1e60*/  IMAD.IADD R25, R21, 0x1, R39 ;  /* 0x0000000115197824 */ /* 0x000fe200078e0227 */
[----:B------:R-:W-:Y:S02]  /*1e70*/  F2FP.BF16.F32.PACK_AB R21, RZ, R23 ;  /* 0x00000017ff15723e */ /* 0x000fe400000010ff */
[----:B------:R-:W-:Y:S02]  /*1e80*/  LEA.HI.X R23, R26, UR23, R27, 0x1, P2 ;  /* 0x000000171a177c11 */ /* 0x000fe400090f0c1b */
[----:B------:R-:W-:Y:S02]  /*1e90*/  PRMT R35, R21, 0x7610, R35 ;  /* 0x0000761015237816 */ /* 0x000fe40000000023 */
[----:B------:R-:W-:-:S03]  /*1ea0*/  LEA.HI.X R25, R20, UR25, R25, 0x1, P3 ;  /* 0x0000001914197c11 */ /* 0x000fc600098f0c19 */
[----:B------:R0:W-:Y:S04]  /*1eb0*/  STG.E.U16 desc[UR16][R32.64], R35 ;  /* 0x0000002320007986 */ /* 0x0001e8000c101510 */
[----:B------:R-:W2:Y:S04]  /*1ec0*/  LDG.E.U16 R22, desc[UR16][R22.64] ;  /* 0x0000001016167981 */ /* 0x000ea8000c1e1500 */
[----:B------:R-:W3:Y:S01]  /*1ed0*/  LDG.E.U16 R24, desc[UR16][R24.64] ;  /* 0x0000001018187981 */ /* 0x000ee2000c1e1500 */
[----:B------:R-:W-:Y:S01]  /*1ee0*/  IADD3 R47, P1, PT, R41, UR11, RZ ;  /* 0x0000000b292f7c10 */ /* 0x000fe2000ff3e0ff */
[----:B------:R-:W-:-:S04]  /*1ef0*/  IMAD R34, R38, UR26, RZ ;  /* 0x0000001a26227c24 */ /* 0x000fc8000f8e02ff */
[----:B------:R-:W-:Y:S02]  /*1f00*/  IMAD.X R38, RZ, RZ, R38, P1 ;  /* 0x000000ffff267224 */ /* 0x000fe400008e0626 */
[----:B0-----:R-:W-:Y:S01]  /*1f10*/  IMAD R35, R41, UR27, R34 ;  /* 0x0000001b29237c24 */ /* 0x001fe2000f8e0222 */
[----:B--2---:R-:W-:Y:S01]  /*1f20*/  SHF.L.U32 R21, R22, 0x10, RZ ;  /* 0x0000001016157819 */ /* 0x004fe200000006ff */
[----:B------:R-:W-:-:S04]  /*1f30*/  IMAD.WIDE.U32 R22, R47, UR18, R28 ;  /* 0x000000122f167c25 */ /* 0x000fc8000f8e001c */
[----:B---3--:R-:W-:Y:S02]  /*1f40*/  IMAD.U32 R27, R24, 0x10000, RZ ;  /* 0x00010000181b7824 */ /* 0x008fe400078e00ff */
[----:B------:R-:W-:Y:S01]  /*1f50*/  FADD.FTZ R26, -R6, R21 ;  /* 0x00000015061a7221 */ /* 0x000fe20000010100 */
[----:B------:R-:W-:Y:S01]  /*1f60*/  IMAD R28, R38, UR18, RZ ;  /* 0x00000012261c7c24 */ /* 0x000fe2000f8e02ff */
[----:B------:R-:W-:Y:S01]  /*1f70*/  LEA R32, P2, R22, UR22, 0x1 ;  /* 0x0000001616207c11 */ /* 0x000fe2000f8408ff */
[----:B------:R-:W-:Y:S01]  /*1f80*/  FADD.FTZ R27, -R0, R27 ;  /* 0x0000001b001b7221 */ /* 0x000fe20000010100 */
[----:B------:R-:W-:-:S04]  /*1f90*/  IMAD.WIDE.U32 R24, R47, UR20, R30 ;  /* 0x000000142f187c25 */ /* 0x000fc8000f8e001e */
[----:B------:R-:W-:Y:S01]  /*1fa0*/  FFMA.FTZ R27, -R5, R27, R26 ;  /* 0x0000001b051b7223 */ /* 0x000fe2000001011a */
[----:B------:R-:W-:Y:S01]  /*1fb0*/  IMAD R30, R38, UR20, RZ ;  /* 0x00000014261e7c24 */ /* 0x000fe2000f8e02ff */
[----:B------:R-:W-:Y:S01]  /*1fc0*/  LEA R34, P3, R24, UR24, 0x1 ;  /* 0x0000001818227c11 */ /* 0x000fe2000f8608ff */
[----:B------:R-:W-:Y:S02]  /*1fd0*/  IMAD R33, R47, UR19, R28 ;  /* 0x000000132f217c24 */ /* 0x000fe4000f8e021c */
[----:B------:R-:W-:Y:S01]  /*1fe0*/  FMUL.FTZ R27, R4, R27 ;  /* 0x0000001b041b7220 */ /* 0x000fe20000410000 */
[----:B------:R-:W-:Y:S02]  /*1ff0*/  IMAD.WIDE.U32 R20, R41, UR26, R36 ;  /* 0x0000001a29147c25 */ /* 0x000fe4000f8e0024 */
[----:B------:R-:W-:Y:S02]  /*2000*/  IADD3 R33, PT, PT, R23, R33, RZ ;  /* 0x0000002117217210 */ /* 0x000fe40007ffe0ff */
[----:B------:R-:W-:Y:S01]  /*2010*/  IMAD R39, R47, UR21, R30 ;  /* 0x000000152f277c24 */ /* 0x000fe2000f8e021e */
[----:B------:R-:W-:Y:S01]  /*2020*/  LEA R26, P1, R20, UR30, 0x1 ;  /* 0x0000001e141a7c11 */ /* 0x000fe2000f8208ff */
[----:B------:R-:W-:Y:S01]  /*2030*/  IMAD.IADD R35, R21, 0x1, R35 ;  /* 0x0000000115237824 */ /* 0x000fe200078e0223 */
[----:B------:R-:W-:Y:S01]  /*2040*/  F2FP.BF16.F32.PACK_AB R21, RZ, R27 ;  /* 0x0000001bff15723e */ /* 0x000fe200000010ff */
[----:B------:R-:W-:Y:S01]  /*2050*/  IMAD.IADD R23, R25, 0x1, R39 ;  /* 0x0000000119177824 */ /* 0x000fe200078e0227 */
[----:B------:R-:W-:-:S02]  /*2060*/  LEA.HI.X R33, R22, UR23, R33, 0x1, P2 ;  /* 0x0000001716217c11 */ /* 0x000fc400090f0c21 */
[----:B------:R-:W-:Y:S02]  /*2070*/  LEA.HI.X R27, R20, UR31, R35, 0x1, P1 ;  /* 0x0000001f141b7c11 */ /* 0x000fe400088f0c23 */
[----:B------:R-:W-:Y:S02]  /*2080*/  LEA.HI.X R35, R24, UR25, R23, 0x1, P3 ;  /* 0x0000001918237c11 */ /* 0x000fe400098f0c17 */
[----:B------:R-:W-:-:S05]  /*2090*/  PRMT R24, R21, 0x7610, R24 ;  /* 0x0000761015187816 */ /* 0x000fca0000000018 */
[----:B------:R1:W-:Y:S04]  /*20a0*/  STG.E.U16 desc[UR16][R26.64], R24 ;  /* 0x000000181a007986 */ /* 0x0003e8000c101510 */
[----:B------:R-:W2:Y:S04]  /*20b0*/  LDG.E.U16 R32, desc[UR16][R32.64] ;  /* 0x0000001020207981 */ /* 0x000ea8000c1e1500 */
[----:B------:R-:W3:Y:S01]  /*20c0*/  LDG.E.U16 R34, desc[UR16][R34.64] ;  /* 0x0000001022227981 */ /* 0x000ee2000c1e1500 */
[----:B------:R-:W-:-:S04]  /*20d0*/  IMAD R22, R38, UR26, RZ ;  /* 0x0000001a26167c24 */ /* 0x000fc8000f8e02ff */
[----:B------:R-:W-:Y:S02]  /*20e0*/  IMAD R25, R47, UR27, R22 ;  /* 0x0000001b2f197c24 */ /* 0x000fe4000f8e0216 */
[----:B--2---:R-:W-:Y:S02]  /*20f0*/  IMAD.U32 R21, R32, 0x10000, RZ ;  /* 0x0001000020157824 */ /* 0x004fe400078e00ff */
[----:B---3--:R-:W-:Y:S02]  /*2100*/  IMAD.U32 R23, R34, 0x10000, RZ ;  /* 0x0001000022177824 */ /* 0x008fe400078e00ff */
[----:B------:R-:W-:Y:S02]  /*2110*/  FADD.FTZ R20, -R6, R21 ;  /* 0x0000001506147221 */ /* 0x000fe40000010100 */
[----:B------:R-:W-:-:S04]  /*2120*/  FADD.FTZ R23, -R0, R23 ;  /* 0x0000001700177221 */ /* 0x000fc80000010100 */
[----:B------:R-:W-:Y:S01]  /*2130*/  FFMA.FTZ R23, -R5, R23, R20 ;  /* 0x0000001705177223 */ /* 0x000fe20000010114 */
[----:B------:R-:W-:-:S04]  /*2140*/  IMAD.WIDE.U32 R20, R47, UR26, R36 ;  /* 0x0000001a2f147c25 */ /* 0x000fc8000f8e0024 */
[----:B------:R-:W-:Y:S01]  /*2150*/  FMUL.FTZ R23, R4, R23 ;  /* 0x0000001704177220 */ /* 0x000fe20000410000 */
[C---:B------:R-:W-:Y:S02]  /*2160*/  LEA R22, P1, R20.reuse, UR30, 0x1 ;  /* 0x0000001e14167c11 */ /* 0x040fe4000f8208ff */
[----:B------:R-:W-:Y:S02]  /*2170*/  IADD3 R25, PT, PT, R21, R25, RZ ;  /* 0x0000001915197210 */ /* 0x000fe40007ffe0ff */
[----:B------:R-:W-:Y:S02]  /*2180*/  F2FP.BF16.F32.PACK_AB R21, RZ, R23 ;  /* 0x00000017ff15723e */ /* 0x000fe400000010ff */
[----:B------:R-:W-:Y:S02]  /*2190*/  LEA.HI.X R23, R20, UR31, R25, 0x1, P1 ;  /* 0x0000001f14177c11 */ /* 0x000fe400088f0c19 */
[----:B------:R-:W-:-:S03]  /*21a0*/  IADD3 R47, P1, PT, R47, UR11, RZ ;  /* 0x0000000b2f2f7c10 */ /* 0x000fc6000ff3e0ff */
[----:B------:R1:W-:Y:S02]  /*21b0*/  STG.E.U16 desc[UR16][R22.64], R21 ;  /* 0x0000001516007986 */ /* 0x0003e4000c101510 */
[----:B------:R-:W-:Y:S01]  /*21c0*/  IMAD.X R40, RZ, RZ, R38, P1 ;  /* 0x000000ffff287224 */ /* 0x000fe200008e0626 */
[----:B------:R-:W-:-:S04]  /*21d0*/  ISETP.GE.U32.AND P1, PT, R47, R12, PT ;  /* 0x0000000c2f00720c */ /* 0x000fc80003f26070 */
[----:B------:R-:W-:-:S13]  /*21e0*/  ISETP.GE.AND.EX P1, PT, R40, R13, PT, P1 ;  /* 0x0000000d2800720c */ /* 0x000fda0003f26310 */
[----:B-1----:R-:W-:Y:S05]  /*21f0*/  @!P1 BRA `(.L_x_417) ;  /* 0xfffffff400fc9947 */ /* 0x002fea000383ffff */
.L_x_414:
[----:B------:R-:W-:Y:S05]  /*2200*/  BSYNC.RECONVERGENT B1 ;  /* 0x0000000000017941 */ /* 0x000fea0003800200 */
.L_x_413:
[----:B------:R-:W-:Y:S05]  /*2210*/  @!P0 BRA `(.L_x_418) ;  /* 0xffffffec00b88947 */ /* 0x000fea000383ffff */
[----:B------:R-:W-:Y:S05]  /*2220*/  BSYNC.RECONVERGENT B0 ;  /* 0x0000000000007941 */ /* 0x000fea0003800200 */
.L_x_412:
[----:B------:R-:W-:Y:S05]  /*2230*/  EXIT ;  /* 0x000000000000794d */ /* 0x000fea0003800000 */
        .weak           $__internal_2_$__cuda_sm20_div_u64
        .type           $__internal_2_$__cuda_sm20_div_u64,@function
        .size           $__internal_2_$__cuda_sm20_div_u64,(.L_x_27261 - $__internal_2_$__cuda_sm20_div_u64)
$__internal_2_$__cuda_sm20_div_u64:
[----:B------:R-:W-:Y:S01]  /*2240*/  UMOV UR4, UR11 ;  /* 0x0000000b00047c82 */ /* 0x000fe20008000000 */
[----:B------:R-:W-:Y:S02]  /*2250*/  UMOV UR5, URZ ;  /* 0x000000ff00057c82 */ /* 0x000fe40008000000 */
[----:B------:R-:W0:Y:S08]  /*2260*/  I2F.U64.RP R13, UR4 ;  /* 0x00000004000d7d12 */ /* 0x000e300008309000 */
[----:B0-----:R-:W0:Y:S02]  /*2270*/  MUFU.RCP R13, R13 ;  /* 0x0000000d000d7308 */ /* 0x001e240000001000 */
[----:B0-----:R-:W-:-:S06]  /*2280*/  VIADD R14, R13, 0x1ffffffe ;  /* 0x1ffffffe0d0e7836 */ /* 0x001fcc0000000000 */
[----:B------:R-:W0:Y:S02]  /*2290*/  F2I.U64.TRUNC R14, R14 ;  /* 0x0000000e000e7311 */ /* 0x000e24000020d800 */
[----:B0-----:R-:W-:-:S04]  /*22a0*/  IMAD.WIDE.U32 R16, R14, UR11, RZ ;  /* 0x0000000b0e107c25 */ /* 0x001fc8000f8e00ff */
[----:B------:R-:W-:Y:S01]  /*22b0*/  IMAD R17, R15, UR11, R17 ;  /* 0x0000000b0f117c24 */ /* 0x000fe2000f8e0211 */
[----:B------:R-:W-:-:S05]  /*22c0*/  IADD3 R19, P0, PT, RZ, -R16, RZ ;  /* 0x80000010ff137210 */ /* 0x000fca0007f1e0ff */
[----:B------:R-:W-:-:S04]  /*22d0*/  IMAD.HI.U32 R16, R14, R19, RZ ;  /* 0x000000130e107227 */ /* 0x000fc800078e00ff */
[----:B------:R-:W-:Y:S01]  /*22e0*/  IMAD.X R21, RZ, RZ, ~R17, P0 ;  /* 0x000000ffff157224 */ /* 0x000fe200000e0e11 */
[----:B------:R-:W-:-:S03]  /*22f0*/  MOV R17, R14 ;  /* 0x0000000e00117202 */ /* 0x000fc60000000f00 */
[-C--:B------:R-:W-:Y:S02]  /*2300*/  IMAD R23, R15, R21.reuse, RZ ;  /* 0x000000150f177224 */ /* 0x080fe400078e02ff */
[----:B------:R-:W-:-:S04]  /*2310*/  IMAD.WIDE.U32 R16, P0, R14, R21, R16 ;  /* 0x000000150e107225 */ /* 0x000fc80007800010 */
[----:B------:R-:W-:-:S04]  /*2320*/  IMAD.HI.U32 R13, R15, R21, RZ ;  /* 0x000000150f0d7227 */ /* 0x000fc800078e00ff */
[----:B------:R-:W-:-:S04]  /*2330*/  IMAD.HI.U32 R16, P1, R15, R19, R16 ;  /* 0x000000130f107227 */ /* 0x000fc80007820010 */
[----:B------:R-:W-:Y:S01]  /*2340*/  IMAD.X R13, R13, 0x1, R15, P0 ;  /* 0x000000010d0d7824 */ /* 0x000fe200000e060f */
[----:B------:R-:W-:-:S04]  /*2350*/  IADD3 R17, P2, PT, R23, R16, RZ ;  /* 0x0000001017117210 */ /* 0x000fc80007f5e0ff */
[----:B------:R-:W-:Y:S01]  /*2360*/  IADD3.X R13, PT, PT, RZ, RZ, R13, P2, P1 ;  /* 0x000000ffff0d7210 */ /* 0x000fe200017e240d */
[----:B------:R-:W-:-:S03]  /*2370*/  IMAD.WIDE.U32 R14, R17, UR11, RZ ;  /* 0x0000000b110e7c25 */ /* 0x000fc6000f8e00ff */
[----:B------:R-:W-:Y:S01]  /*2380*/  IADD3 R19, P0, PT, RZ, -R14, RZ ;  /* 0x8000000eff137210 */ /* 0x000fe20007f1e0ff */
[----:B------:R-:W-:Y:S02]  /*2390*/  IMAD R14, R13, UR11, R15 ;  /* 0x0000000b0d0e7c24 */ /* 0x000fe4000f8e020f */
[----:B------:R-:W-:Y:S02]  /*23a0*/  HFMA2 R15, -RZ, RZ, 0, 0 ;  /* 0x00000000ff0f7431 */ /* 0x000fe400000001ff */
[----:B------:R-:W-:-:S04]  /*23b0*/  IMAD.HI.U32 R16, R17, R19, RZ ;  /* 0x0000001311107227 */ /* 0x000fc800078e00ff */
[----:B------:R-:W-:-:S04]  /*23c0*/  IMAD.X R14, RZ, RZ, ~R14, P0 ;  /* 0x000000ffff0e7224 */ /* 0x000fc800000e0e0e */
[----:B------:R-:W-:-:S04]  /*23d0*/  IMAD.WIDE.U32 R16, P0, R17, R14, R16 ;  /* 0x0000000e11107225 */ /* 0x000fc80007800010 */
[C---:B------:R-:W-:Y:S02]  /*23e0*/  IMAD R18, R13.reuse, R14, RZ ;  /* 0x0000000e0d127224 */ /* 0x040fe400078e02ff */
[----:B------:R-:W-:-:S04]  /*23f0*/  IMAD.HI.U32 R17, P1, R13, R19, R16 ;  /* 0x000000130d117227 */ /* 0x000fc80007820010 */
[----:B------:R-:W-:Y:S01]  /*2400*/  IMAD.HI.U32 R14, R13, R14, RZ ;  /* 0x0000000e0d0e7227 */ /* 0x000fe200078e00ff */
[----:B------:R-:W-:-:S03]  /*2410*/  IADD3 R17, P2, PT, R18, R17, RZ ;  /* 0x0000001112117210 */ /* 0x000fc60007f5e0ff */
[----:B------:R-:W-:Y:S02]  /*2420*/  IMAD.X R13, R14, 0x1, R13, P0 ;  /* 0x000000010e0d7824 */ /* 0x000fe400000e060d */
[----:B------:R-:W-:-:S03]  /*2430*/  IMAD.HI.U32 R14, R17, R8, RZ ;  /* 0x00000008110e7227 */ /* 0x000fc600078e00ff */
[----:B------:R-:W-:Y:S01]  /*2440*/  IADD3.X R13, PT, PT, RZ, RZ, R13, P2, P1 ;  /* 0x000000ffff0d7210 */ /* 0x000fe200017e240d */
[----:B------:R-:W-:-:S04]  /*2450*/  IMAD.WIDE.U32 R14, R17, R10, R14 ;  /* 0x0000000a110e7225 */ /* 0x000fc800078e000e */
[C---:B------:R-:W-:Y:S02]  /*2460*/  IMAD R17, R13.reuse, R10, RZ ;  /* 0x0000000a0d117224 */ /* 0x040fe400078e02ff */
[----:B------:R-:W-:-:S04]  /*2470*/  IMAD.HI.U32 R14, P0, R13, R8, R14 ;  /* 0x000000080d0e7227 */ /* 0x000fc8000780000e */
[----:B------:R-:W-:Y:S01]  /*2480*/  IMAD.HI.U32 R13, R13, R10, RZ ;  /* 0x0000000a0d0d7227 */ /* 0x000fe200078e00ff */
[----:B------:R-:W-:-:S03]  /*2490*/  IADD3 R16, P1, PT, R17, R14, RZ ;  /* 0x0000000e11107210 */ /* 0x000fc60007f3e0ff */
[----:B------:R-:W-:Y:S01]  /*24a0*/  IMAD.X R13, RZ, RZ, R13, P0 ;  /* 0x000000ffff0d7224 */ /* 0x000fe200000e060d */
[C---:B------:R-:W-:Y:S01]  /*24b0*/  IADD3 R17, P2, PT, R16.reuse, 0x1, RZ ;  /* 0x0000000110117810 */ /* 0x040fe20007f5e0ff */
[----:B------:R-:W-:-:S04]  /*24c0*/  IMAD.WIDE.U32 R14, R16, UR11, RZ ;  /* 0x0000000b100e7c25 */ /* 0x000fc8000f8e00ff */
[----:B------:R-:W-:Y:S01]  /*24d0*/  IMAD.X R13, RZ, RZ, R13, P1 ;  /* 0x000000ffff0d7224 */ /* 0x000fe200008e060d */
[----:B------:R-:W-:-:S03]  /*24e0*/  IADD3 R19, P0, PT, -R14, R8, RZ ;  /* 0x000000080e137210 */ /* 0x000fc60007f1e1ff */
[----:B------:R-:W-:Y:S01]  /*24f0*/  IMAD R15, R13, UR11, R15 ;  /* 0x0000000b0d0f7c24 */ /* 0x000fe2000f8e020f */
[----:B------:R-:W-:-:S03]  /*2500*/  IADD3 R8, P1, PT, R19, -UR11, RZ ;  /* 0x8000000b13087c10 */ /* 0x000fc6000ff3e0ff */
[----:B------:R-:W-:Y:S01]  /*2510*/  IMAD.X R15, R10, 0x1, ~R15, P0 ;  /* 0x000000010a0f7824 */ /* 0x000fe200000e0e0f */
[----:B------:R-:W-:Y:S02]  /*2520*/  ISETP.GE.U32.AND P0, PT, R19, UR11, PT ;  /* 0x0000000b13007c0c */ /* 0x000fe4000bf06070 */
[----:B------:R-:W-:Y:S02]  /*2530*/  IADD3.X R10, PT, PT, RZ, R13, RZ, P2, !PT ;  /* 0x0000000dff0a7210 */ /* 0x000fe400017fe4ff */
[C---:B------:R-:W-:Y:S02]  /*2540*/  ISETP.GE.U32.AND.EX P0, PT, R15.reuse, RZ, PT, P0 ;  /* 0x000000ff0f00720c */ /* 0x040fe40003f06100 */
[----:B------:R-:W-:Y:S02]  /*2550*/  IADD3.X R14, PT, PT, R15, -0x1, RZ, P1, !PT ;  /* 0xffffffff0f0e7810 */ /* 0x000fe40000ffe4ff */
[----:B------:R-:W-:Y:S02]  /*2560*/  SEL R8, R8, R19, P0 ;  /* 0x0000001308087207 */ /* 0x000fe40000000000 */
[----:B------:R-:W-:-:S02]  /*2570*/  SEL R17, R17, R16, P0 ;  /* 0x0000001011117207 */ /* 0x000fc40000000000 */
[----:B------:R-:W-:Y:S02]  /*2580*/  SEL R14, R14, R15, P0 ;  /* 0x0000000f0e0e7207 */ /* 0x000fe40000000000 */
[----:B------:R-:W-:Y:S01]  /*2590*/  SEL R10, R10, R13, P0 ;  /* 0x0000000d0a0a7207 */ /* 0x000fe20000000000 */
[----:B------:R-:W-:Y:S01]  /*25a0*/  IMAD.MOV.U32 R13, RZ, RZ, 0x0 ;  /* 0x00000000ff0d7424 */ /* 0x000fe200078e00ff */
[----:B------:R-:W-:Y:S02]  /*25b0*/  ISETP.GE.U32.AND P0, PT, R8, UR11, PT ;  /* 0x0000000b08007c0c */ /* 0x000fe4000bf06070 */
[----:B------:R-:W-:Y:S02]  /*25c0*/  IADD3 R8, P2, PT, R17, 0x1, RZ ;  /* 0x0000000111087810 */ /* 0x000fe40007f5e0ff */
[----:B------:R-:W-:Y:S02]  /*25d0*/  ISETP.NE.U32.AND P1, PT, RZ, UR11, PT ;  /* 0x0000000bff007c0c */ /* 0x000fe4000bf25070 */
[----:B------:R-:W-:Y:S01]  /*25e0*/  ISETP.GE.U32.AND.EX P0, PT, R14, RZ, PT, P0 ;  /* 0x000000ff0e00720c */ /* 0x000fe20003f06100 */
[----:B------:R-:W-:Y:S01]  /*25f0*/  IMAD.X R15, RZ, RZ, R10, P2 ;  /* 0x000000ffff0f7224 */ /* 0x000fe200010e060a */
[----:B------:R-:W-:-:S02]  /*2600*/  ISETP.NE.AND.EX P1, PT, RZ, RZ, PT, P1 ;  /* 0x000000ffff00720c */ /* 0x000fc40003f25310 */
[----:B------:R-:W-:Y:S02]  /*2610*/  SEL R8, R8, R17, P0 ;  /* 0x0000001108087207 */ /* 0x000fe40000000000 */
[----:B------:R-:W-:Y:S02]  /*2620*/  SEL R15, R15, R10, P0 ;  /* 0x0000000a0f0f7207 */ /* 0x000fe40000000000 */
[----:B------:R-:W-:Y:S02]  /*2630*/  SEL R8, R8, 0xffffffff, P1 ;  /* 0xffffffff08087807 */ /* 0x000fe40000800000 */
[----:B------:R-:W-:Y:S01]  /*2640*/  SEL R15, R15, 0xffffffff, P1 ;  /* 0xffffffff0f0f7807 */ /* 0x000fe20000800000 */
[----:B------:R-:W-:Y:S06]  /*2650*/  RET.REL.NODEC R12 `(_ZN2at6native32batch_norm_backward_elemt_kernelIN3c108BFloat16ES3_flEEvNS_27GenericPackedTensorAccessorIT_Lm3ENS_16DefaultPtrTraitsET2_EES8_NS4_IT1_Lm1ES6_S7_EESA_NS4_IT0_Lm1ES6_S7_EESA_SA_S8_PKii) ;  /* 0xffffffd80c687950 */ /* 0x000fec0003c3ffff */
.L_x_419:
        /* <DEDUP_REMOVED lines=10> */
.L_x_27261:


//--------------------- .text._ZN2at6native32batch_norm_backward_elemt_kernelIN3c108BFloat16EfflEEvNS_27GenericPackedTensorAccessorIT_Lm3ENS_16DefaultPtrTraitsET2_EES8_NS4_IT1_Lm1ES6_S7_EESA_NS4_IT0_Lm1ES6_S7_EESA_SA_S8_PKii --------------------------
	.section	.text._ZN2at6native32batch_norm_backward_elemt_kernelIN3c108BFloat16EfflEEvNS_27GenericPackedTensorAccessorIT_Lm3ENS_16DefaultPtrTraitsET2_EES8_NS4_IT1_Lm1ES6_S7_EESA_NS4_IT0_Lm1ES6_S7_EESA_SA_S8_PKii,"ax",@progbits
	.align	128
        .global         _ZN2at6native32batch_norm_backward_elemt_kernelIN3c108BFloat16EfflEEvNS_27GenericPackedTensorAccessorIT_Lm3ENS_16DefaultPtrTraitsET2_EES8_NS4_IT1_Lm1ES6_S7_EESA_NS4_IT0_Lm1ES6_S7_EESA_SA_S8_PKii
        .type           _ZN2at6native32batch_norm_backward_elemt_kernelIN3c108BFloat16EfflEEvNS_27GenericPackedTensorAccessorIT_Lm3ENS_16DefaultPtrTraitsET2_EES8_NS4_IT1_Lm1ES6_S7_EESA_NS4_IT0_Lm1ES6_S7_EESA_SA_S8_PKii,@function
        .size           _ZN2at6native32batch_norm_backward_elemt_kernelIN3c108BFloat16EfflEEvNS_27GenericPackedTensorAccessorIT_Lm3ENS_16DefaultPtrTraitsET2_EES8_NS4_IT1_Lm1ES6_S7_EESA_NS4_IT0_Lm1ES6_S7_EESA_SA_S8_PKii,(.L_x_27262 - _ZN2at6native32batch_norm_backward_elemt_kernelIN3c108BFloat16EfflEEvNS_27GenericPackedTensorAccessorIT_Lm3ENS_16DefaultPtrTraitsET2_EES8_NS4_IT1_Lm1ES6_S7_EESA_NS4_IT0_Lm1ES6_S7_EESA_SA_S8_PKii)
        .other          _ZN2at6native32batch_norm_backward_elemt_kernelIN3c108BFloat16EfflEEvNS_27GenericPackedTensorAccessorIT_Lm3ENS_16DefaultPtrTraitsET2_EES8_NS4_IT1_Lm1ES6_S7_EESA_NS4_IT0_Lm1ES6_S7_EESA_SA_S8_PKii,@"STO_CUDA_ENTRY STV_DEFAULT"
_ZN2at6native32batch_norm_backward_elemt_kernelIN3c108BFloat16EfflEEvNS_27GenericPackedTensorAccessorIT_Lm3ENS_16DefaultPtrTraitsET2_EES8_NS4_IT1_Lm1ES6_S7_EESA_NS4_IT0_Lm1ES6_S7_EESA_SA_S8_PKii:
.text._ZN2at6native32batch_norm_backward_elemt_kernelIN3c108BFloat16EfflEEvNS_27GenericPackedTensorAccessorIT_Lm3ENS_16DefaultPtrTraitsET2_EES8_NS4_IT1_Lm1ES6_S7_EESA_NS4_IT0_Lm1ES6_S7_EESA_SA_S8_PKii:
        /* <DEDUP_REMOVED lines=21> */
.L_x_422:
        /* <DEDUP_REMOVED lines=54> */
.L_x_421:
        /* <DEDUP_REMOVED lines=32> */
.L_x_424:
        /* <DEDUP_REMOVED lines=20> */
.L_x_425:
[----:B------:R-:W-:Y:S05]  /*07f0*/  BRA.U !UP1, `(.L_x_423) ;  /* 0x00000001092c7547 */ /* 0x000fea000b800000 */
[----:B------:R-:W0:Y:S01]  /*0800*/  LDC.64 R2, c[0x0][0x4a0] ;  /* 0x00012800ff027b82 */ /* 0x000e220000000a00 */
[----:B------:R-:W-:Y:S01]  /*0810*/  UIADD3 UR4, UPT, UPT, -UR4, URZ, URZ ;  /* 0x000000ff04047290 */ /* 0x000fe2000fffe1ff */
[----:B0-----:R-:W-:-:S11]  /*0820*/  IMAD.WIDE.U32 R2, R0, 0x4, R2 ;  /* 0x0000000400027825 */ /* 0x001fd600078e0002 */
.L_x_426:
        /* <DEDUP_REMOVED lines=8> */
.L_x_423:
[----:B------:R0:W1:Y:S02]  /*08b0*/  I2F.S64 R12, R4 ;  /* 0x00000004000c7312 */ /* 0x0000640000301400 */
.L_x_420:
[----:B------:R-:W2:Y:S08]  /*08c0*/  S2UR UR17, SR_CTAID.X ;  /* 0x00000000001179c3 */ /* 0x000eb00000002500 */
[----:B------:R-:W2:Y:S02]  /*08d0*/  LDC.64 R2, c[0x0][0x390] ;  /* 0x0000e400ff027b82 */ /* 0x000ea40000000a00 */
[----:B--2---:R-:W-:-:S04]  /*08e0*/  ISETP.LE.U32.AND P0, PT, R2, UR17, PT ;  /* 0x0000001102007c0c */ /* 0x004fc8000bf03070 */
[----:B------:R-:W-:-:S13]  /*08f0*/  ISETP.GE.AND.EX P0, PT, RZ, R3, PT, P0 ;  /* 0x00000003ff00720c */ /* 0x000fda0003f06300 */
[----:B------:R-:W-:Y:S05]  /*0900*/  @P0 EXIT ;  /* 0x000000000000094d */ /* 0x000fea0003800000 */
[----:B0-----:R-:W0:Y:S01]  /*0910*/  LDC.64 R4, c[0x0][0x428] ;  /* 0x00010a00ff047b82 */ /* 0x001e220000000a00 */
[----:B------:R-:W2:Y:S01]  /*0920*/  LDCU.64 UR8, c[0x0][0x418] ;  /* 0x00008300ff0877ac */ /* 0x000ea20008000a00 */
[----:B------:R-:W3:Y:S01]  /*0930*/  S2R R14, SR_TID.Y ;  /* 0x00000000000e7919 */ /* 0x000ee20000002200 */
[----:B------:R-:W4:Y:S01]  /*0940*/  LDCU.64 UR10, c[0x0][0x460] ;  /* 0x00008c00ff0a77ac */ /* 0x000f220008000a00 */
[----:B------:R-:W3:Y:S01]  /*0950*/  S2R R3, SR_CTAID.Y ;  /* 0x0000000000037919 */ /* 0x000ee20000002600 */
[----:B------:R-:W1:Y:S01]  /*0960*/  LDCU.128 UR4, c[0x0][0x400] ;  /* 0x00008000ff0477ac */ /* 0x000e620008000c00 */
[----:B------:R-:W1:Y:S01]  /*0970*/  LDCU.64 UR22, c[0x0][0x448] ;  /* 0x00008900ff1677ac */ /* 0x000e620008000a00 */
[----:B------:R-:W3:Y:S01]  /*0980*/  LDCU.64 UR26, c[0x0][0x450] ;  /* 0x00008a00ff1a77ac */ /* 0x000ee20008000a00 */
[----:B--2---:R-:W-:Y:S01]  /*0990*/  UIMAD.WIDE.U32 UR12, UR17, UR8, URZ ;  /* 0x00000008110c72a5 */ /* 0x004fe2000f8e00ff */
[----:B------:R-:W2:Y:S01]  /*09a0*/  LDCU.64 UR24, c[0x0][0x438] ;  /* 0x00008700ff1877ac */ /* 0x000ea20008000a00 */
[----:B0-----:R-:W-:-:S02]  /*09b0*/  ISETP.GE.U32.AND P0, PT, R4, 0x1, PT ;  /* 0x000000010400780c */ /* 0x001fc40003f06070 */
[----:B------:R-:W-:Y:S02]  /*09c0*/  UIMAD UR16, UR17, UR9, UR13 ;  /* 0x00000009111072a4 */ /* 0x000fe4000f8e020d */
[----:B------:R-:W-:Y:S01]  /*09d0*/  ISETP.GE.AND.EX P0, PT, R5, RZ, PT, P0 ;  /* 0x000000ff0500720c */ /* 0x000fe20003f06300 */
[----:B----4-:R-:W-:Y:S02]  /*09e0*/  UIMAD.WIDE.U32 UR14, UR17, UR10, URZ ;  /* 0x0000000a110e72a5 */ /* 0x010fe4000f8e00ff */
[----:B-1----:R-:W-:Y:S02]  /*09f0*/  UIMAD.WIDE.U32 UR8, UR17, UR4, URZ ;  /* 0x00000004110872a5 */ /* 0x002fe4000f8e00ff */
[----:B------:R-:W0:Y:S01]  /*0a00*/  LDCU UR13, c[0x0][0x364] ;  /* 0x00006c80ff0d77ac */ /* 0x000e220008000800 */
[----:B------:R-:W-:Y:S02]  /*0a10*/  UIMAD UR15, UR17, UR11, UR15 ;  /* 0x0000000b110f72a4 */ /* 0x000fe4000f8e020f */
[----:B------:R-:W-:-:S05]  /*0a20*/  ULEA UR6, UP0, UR12, UR6, 0x2 ;  /* 0x000000060c067291 */ /* 0x000fca000f8010ff */
[----:B------:R-:W1:Y:S01]  /*0a30*/  @P0 LDC.64 R8, c[0x0][0x430] ;  /* 0x00010c00ff080b82 */ /* 0x000e620000000a00 */
[----:B------:R-:W-:Y:S02]  /*0a40*/  UIMAD.WIDE.U32 UR10, UR17, UR22, URZ ;  /* 0x00000016110a72a5 */ /* 0x000fe4000f8e00ff */
[----:B------:R-:W-:Y:S01]  /*0a50*/  UIMAD UR9, UR17, UR5, UR9 ;  /* 0x00000005110972a4 */ /* 0x000fe2000f8e0209 */
[----:B------:R-:W-:Y:S01]  /*0a60*/  IMAD.U32 R4, RZ, RZ, UR6 ;  /* 0x00000006ff047e24 */ /* 0x000fe2000f8e00ff */
[----:B------:R-:W-:Y:S02]  /*0a70*/  ULEA.HI.X UR7, UR12, UR7, UR16, 0x2, UP0 ;  /* 0x000000070c077291 */ /* 0x000fe400080f1410 */
[----:B---3--:R-:W-:Y:S01]  /*0a80*/  ULEA UR4, UP1, UR14, UR26, 0x2 ;  /* 0x0000001a0e047291 */ /* 0x008fe2000f8210ff */
[----:B------:R-:W3:Y:S01]  /*0a90*/  @P0 LDC.64 R16, c[0x0][0x420] ;  /* 0x00010800ff100b82 */ /* 0x000ee20000000a00 */
[----:B------:R-:W-:Y:S01]  /*0aa0*/  UIMAD UR11, UR17, UR23, UR11 ;  /* 0x00000017110b72a4 */ /* 0x000fe2000f8e020b */
[----:B0-----:R-:W-:Y:S01]  /*0ab0*/  IMAD R14, R3, UR13, R14 ;  /* 0x0000000d030e7c24 */ /* 0x001fe2000f8e020e */
[----:B--2---:R-:W-:Y:S01]  /*0ac0*/  ULEA UR5, UP0, UR10, UR24, 0x2 ;  /* 0x000000180a057291 */ /* 0x004fe2000f8010ff */
[----:B------:R-:W-:Y:S01]  /*0ad0*/  IMAD.U32 R5, RZ, RZ, UR7 ;  /* 0x00000007ff057e24 */ /* 0x000fe2000f8e00ff */
[----:B------:R-:W-:Y:S01]  /*0ae0*/  ULEA.HI.X UR14, UR14, UR27, UR15, 0x2, UP1 ;  /* 0x0000001b0e0e7291 */ /* 0x000fe200088f140f */
[----:B------:R-:W-:Y:S01]  /*0af0*/  IMAD.U32 R10, RZ, RZ, UR4 ;  /* 0x00000004ff0a7e24 */ /* 0x000fe2000f8e00ff */
[----:B------:R-:W-:Y:S01]  /*0b00*/  ULEA.HI.X UR11, UR10, UR25, UR11, 0x2, UP0 ;  /* 0x000000190a0b7291 */ /* 0x000fe200080f140b */
[----:B------:R-:W0:Y:S01]  /*0b10*/  LDCU.64 UR20, c[0x0][0x3f0] ;  /* 0x00007e00ff1477ac */ /* 0x000e220008000a00 */
[----:B-1----:R-:W-:Y:S01]  /*0b20*/  @P0 IMAD.WIDE.U32 R6, R8, UR17, RZ ;  /* 0x0000001108060c25 */ /* 0x002fe2000f8e00ff */
[----:B------:R-:W-:Y:S01]  /*0b30*/  MOV R2, UR5 ;  /* 0x0000000500027c02 */ /* 0x000fe20008000f00 */
[----:B------:R-:W1:Y:S01]  /*0b40*/  LDCU.64 UR22, c[0x0][0x388] ;  /* 0x00007100ff1677ac */ /* 0x000e620008000a00 */
[----:B------:R2:W5:Y:S01]  /*0b50*/  LDG.E R13, desc[UR18][R4.64] ;  /* 0x00000012040d7981 */ /* 0x000562000c1e1900 */
[----:B------:R-:W-:-:S02]  /*0b60*/  @P0 IMAD R0, R9, UR17, R7 ;  /* 0x0000001109000c24 */ /* 0x000fc4000f8e0207 */
[----:B------:R-:W-:Y:S01]  /*0b70*/  IMAD.U32 R11, RZ, RZ, UR14 ;  /* 0x0000000eff0b7e24 */ /* 0x000fe2000f8e00ff */
[----:B---3--:R-:W-:Y:S01]  /*0b80*/  @P0 LEA R8, P2, R6, R16, 0x2 ;  /* 0x0000001006080211 */ /* 0x008fe200078410ff */
[----:B------:R-:W-:-:S03]  /*0b90*/  IMAD.U32 R3, RZ, RZ, UR11 ;  /* 0x0000000bff037e24 */ /* 0x000fc6000f8e00ff */
[----:B------:R3:W5:Y:S01]  /*0ba0*/  LDG.E R15, desc[UR18][R10.64] ;  /* 0x000000120a0f7981 */ /* 0x000762000c1e1900 */
[----:B------:R-:W-:Y:S01]  /*0bb0*/  @P0 LEA.HI.X R9, R6, R17, R0, 0x2, P2 ;  /* 0x0000001106090211 */ /* 0x000fe200010f1400 */
[----:B------:R-:W-:Y:S02]  /*0bc0*/  IMAD.MOV.U32 R6, RZ, RZ, 0x3f800000 ;  /* 0x3f800000ff067424 */ /* 0x000fe400078e00ff */
[----:B------:R3:W5:Y:S04]  /*0bd0*/  LDG.E R7, desc[UR18][R2.64] ;  /* 0x0000001202077981 */ /* 0x000768000c1e1900 */
[----:B------:R3:W5:Y:S01]  /*0be0*/  @P0 LDG.E R6, desc[UR18][R8.64] ;  /* 0x0000001208060981 */ /* 0x000762000c1e1900 */
[----:B------:R-:W4:Y:S01]  /*0bf0*/  LDCU UR10, c[0x0][0x374] ;  /* 0x00006e80ff0a77ac */ /* 0x000f220008000800 */
[----:B-1----:R-:W-:-:S04]  /*0c00*/  ISETP.GE.U32.AND P1, PT, R14, UR22, PT ;  /* 0x000000160e007c0c */ /* 0x002fc8000bf26070 */
[----:B------:R-:W-:Y:S01]  /*0c10*/  ISETP.GE.AND.EX P1, PT, RZ, UR23, PT, P1 ;  /* 0x00000017ff007c0c */ /* 0x000fe2000bf26310 */
[----:B0-----:R-:W-:-:S04]  /*0c20*/  ULEA UR4, UP0, UR8, UR20, 0x2 ;  /* 0x0000001408047291 */ /* 0x001fc8000f8010ff */
[----:B------:R-:W-:Y:S02]  /*0c30*/  ULEA.HI.X UR8, UR8, UR21, UR9, 0x2, UP0 ;  /* 0x0000001508087291 */ /* 0x000fe400080f1409 */
[----:B--2---:R-:W-:-:S04]  /*0c40*/  IMAD.U32 R4, RZ, RZ, UR4 ;  /* 0x00000004ff047e24 */ /* 0x004fc8000f8e00ff */
[----:B------:R-:W-:Y:S01]  /*0c50*/  IMAD.U32 R5, RZ, RZ, UR8 ;  /* 0x00000008ff057e24 */ /* 0x000fe2000f8e00ff */
[----:B----4-:R-:W-:Y:S01]  /*0c60*/  UIMAD UR10, UR13, UR10, URZ ;  /* 0x0000000a0d0a72a4 */ /* 0x010fe2000f8e02ff */
[----:B---3--:R-:W-:Y:S11]  /*0c70*/  @P1 EXIT ;  /* 0x000000000000194d */ /* 0x008ff60003800000 */
[----:B------:R-:W0:Y:S01]  /*0c80*/  S2R R2, SR_TID.X ;  /* 0x0000000000027919 */ /* 0x000e220000002100 */
[----:B------:R-:W0:Y:S01]  /*0c90*/  LDCU UR11, c[0x0][0x360] ;  /* 0x00006c00ff0b77ac */ /* 0x000e220008000800 */
[----:B------:R1:W5:Y:S01]  /*0ca0*/  LDG.E R0, desc[UR18][R4.64] ;  /* 0x0000001204007981 */ /* 0x000362000c1e1900 */
[----:B------:R-:W2:Y:S01]  /*0cb0*/  LDCU.64 UR6, c[0x0][0x398] ;  /* 0x00007300ff0677ac */ /* 0x000ea20008000a00 */
[----:B------:R-:W3:Y:S01]  /*0cc0*/  MUFU.RCP R12, R12 ;  /* 0x0000000c000c7308 */ /* 0x000ee20000001000 */
[----:B------:R-:W-:Y:S01]  /*0cd0*/  BSSY.RECONVERGENT B0, `(.L_x_427) ;  /* 0x0000036000007945 */ /* 0x000fe20003800200 */
[----:B------:R-:W-:Y:S01]  /*0ce0*/  IMAD.MOV.U32 R9, RZ, RZ, RZ ;  /* 0x000000ffff097224 */ /* 0x000fe200078e00ff */
[----:B------:R-:W4:Y:S01]  /*0cf0*/  LDCU.64 UR12, c[0x0][0x490] ;  /* 0x00009200ff0c77ac */ /* 0x000f220008000a00 */
[----:B------:R-:W2:Y:S01]  /*0d00*/  LDCU.64 UR8, c[0x0][0x3e0] ;  /* 0x00007c00ff0877ac */ /* 0x000ea20008000a00 */
[C---:B-1---5:R-:W-:Y:S01]  /*0d10*/  FMUL.FTZ R4, R13.reuse, R13 ;  /* 0x0000000d0d047220 */ /* 0x062fe20000410000 */
[----:B------:R-:W1:Y:S03]  /*0d20*/  LDCU.64 UR14, c[0x0][0x3a8] ;  /* 0x00007500ff0e77ac */ /* 0x000e660008000a00 */
[----:B------:R-:W-:Y:S01]  /*0d30*/  FMUL.FTZ R5, R4, R15 ;  /* 0x0000000f04057220 */ /* 0x000fe20000410000 */
[----:B------:R-:W-:Y:S01]  /*0d40*/  FMUL.FTZ R4, R13, R6 ;  /* 0x000000060d047220 */ /* 0x000fe20000410000 */
[----:B---3--:R-:W-:-:S02]  /*0d50*/  FMUL.FTZ R6, R12, R7 ;  /* 0x000000070c067220 */ /* 0x008fc40000410000 */
[----:B------:R-:W-:Y:S01]  /*0d60*/  FMUL.FTZ R5, R12, R5 ;  /* 0x000000050c057220 */ /* 0x000fe20000410000 */
[----:B------:R-:W-:Y:S01]  /*0d70*/  IMAD.MOV.U32 R7, RZ, RZ, R14 ;  /* 0x000000ffff077224 */ /* 0x000fe200078e000e */
[----:B----4-:R-:W-:-:S04]  /*0d80*/  UIMAD.WIDE.U32 UR4, UR17, UR12, URZ ;  /* 0x0000000c110472a5 */ /* 0x010fc8000f8e00ff */
[----:B------:R-:W-:Y:S01]  /*0d90*/  UIMAD UR13, UR17, UR13, UR5 ;  /* 0x0000000d110d72a4 */ /* 0x000fe2000f8e0205 */
[----:B0-----:R-:W-:Y:S01]  /*0da0*/  IADD3 R2, P0, PT, R2, UR11, RZ ;  /* 0x0000000b02027c10 */ /* 0x001fe2000ff1e0ff */
[----:B--2---:R-:W-:-:S03]  /*0db0*/  UIMAD.WIDE.U32 UR4, UR17, UR8, URZ ;  /* 0x00000008110472a5 */ /* 0x004fc6000f8e00ff */
[----:B------:R-:W-:Y:S01]  /*0dc0*/  IADD3.X R3, PT, PT, RZ, RZ, RZ, P0, !PT ;  /* 0x000000ffff037210 */ /* 0x000fe200007fe4ff */
[----:B------:R-:W-:Y:S01]  /*0dd0*/  UIMAD UR12, UR17, UR9, UR5 ;  /* 0x00000009110c72a4 */ /* 0x000fe2000f8e0205 */
[C---:B------:R-:W-:Y:S02]  /*0de0*/  ISETP.GT.U32.AND P1, PT, R2.reuse, UR6, PT ;  /* 0x0000000602007c0c */ /* 0x040fe4000bf24070 */
[C---:B------:R-:W-:Y:S02]  /*0df0*/  ISETP.GE.U32.AND P0, PT, R2.reuse, UR6, PT ;  /* 0x0000000602007c0c */ /* 0x040fe4000bf06070 */
[C---:B------:R-:W-:Y:S02]  /*0e00*/  ISETP.GT.AND.EX P1, PT, R3.reuse, UR7, PT, P1 ;  /* 0x0000000703007c0c */ /* 0x040fe4000bf24310 */
[----:B------:R-:W-:Y:S02]  /*0e10*/  ISETP.GE.AND.EX P0, PT, R3, UR7, PT, P0 ;  /* 0x0000000703007c0c */ /* 0x000fe4000bf06300 */
[----:B------:R-:W-:-:S02]  /*0e20*/  SEL R8, R2, UR6, P1 ;  /* 0x0000000602087c07 */ /* 0x000fc40008800000 */
        /* <DEDUP_REMOVED lines=28> */
.L_x_428:
[----:B------:R-:W-:-:S07]  /*0ff0*/  MOV R12, 0x1010 ;  /* 0x00001010000c7802 */ /* 0x000fce0000000f00 */
[----:B------:R-:W-:Y:S05]  /*1000*/  CALL.REL.NOINC `($__internal_3_$__cuda_sm20_div_u64) ;  /* 0x0000001000887944 */ /* 0x000fea0003c00000 */
[----:B------:R-:W-:Y:S02]  /*1010*/  IMAD.MOV.U32 R12, RZ, RZ, R8 ;  /* 0x000000ffff0c7224 */ /* 0x000fe400078e0008 */
[----:B------:R-:W-:-:S07]  /*1020*/  IMAD.MOV.U32 R13, RZ, RZ, R15 ;  /* 0x000000ffff0d7224 */ /* 0x000fce00078e000f */
.L_x_429:
[----:B------:R-:W-:Y:S05]  /*1030*/  BSYNC.RECONVERGENT B0 ;  /* 0x0000000000007941 */ /* 0x000fea0003800200 */
.L_x_427:
        /* <DEDUP_REMOVED lines=11> */
.L_x_436:
        /* <DEDUP_REMOVED lines=139> */
.L_x_434:
[----:B------:R-:W-:Y:S05]  /*19a0*/  BSYNC.RECONVERGENT B2 ;  /* 0x0000000000027941 */ /* 0x000fea0003800200 */
.L_x_433:
[----:B------:R-:W-:-:S04]  /*19b0*/  ISETP.GE.U32.AND P1, PT, R8, 0x3, PT ;  /* 0x000000030800780c */ /* 0x000fc80003f26070 */
[----:B------:R-:W-:-:S13]  /*19c0*/  ISETP.GE.U32.AND.EX P1, PT, R11, RZ, PT, P1 ;  /* 0x000000ff0b00720c */ /* 0x000fda0003f26110 */
[----:B------:R-:W-:Y:S05]  /*19d0*/  @!P1 BRA `(.L_x_432) ;  /* 0x0000000800049947 */ /* 0x000fea0003800000 */
.L_x_435:
        /* <DEDUP_REMOVED lines=129> */
.L_x_432:
[----:B------:R-:W-:Y:S05]  /*21f0*/  BSYNC.RECONVERGENT B1 ;  /* 0x0000000000017941 */ /* 0x000fea0003800200 */
.L_x_431:
[----:B------:R-:W-:Y:S05]  /*2200*/  @!P0 BRA `(.L_x_436) ;  /* 0xffffffec00b88947 */ /* 0x000fea000383ffff */
[----:B------:R-:W-:Y:S05]  /*2210*/  BSYNC.RECONVERGENT B0 ;  /* 0x0000000000007941 */ /* 0x000fea0003800200 */
.L_x_430:
[----:B------:R-:W-:Y:S05]  /*2220*/  EXIT ;  /* 0x000000000000794d */ /* 0x000fea0003800000 */
        .weak           $__internal_3_$__cuda_sm20_div_u64
        .type           $__internal_3_$__cuda_sm20_div_u64,@function
        .size           $__internal_3_$__cuda_sm20_div_u64,(.L_x_27262 - $__internal_3_$__cuda_sm20_div_u64)
$__internal_3_$__cuda_sm20_div_u64:
        /* <DEDUP_REMOVED lines=65> */
[----:B------:R-:W-:Y:S06]  /*2640*/  RET.REL.NODEC R12 `(_ZN2at6native32batch_norm_backward_elemt_kernelIN3c108BFloat16EfflEEvNS_27GenericPackedTensorAccessorIT_Lm3ENS_16DefaultPtrTraitsET2_EES8_NS4_IT1_Lm1ES6_S7_EESA_NS4_IT0_Lm1ES6_S7_EESA_SA_S8_PKii) ;  /* 0xffffffd80c6c7950 */ /* 0x000fec0003c3ffff */
.L_x_437:
        /* <DEDUP_REMOVED lines=11> */
.L_x_27262:


//--------------------- .text._ZN2at6native32batch_norm_backward_elemt_kernelIN3c108BFloat16ES3_fiEEvNS_27GenericPackedTensorAccessorIT_Lm3ENS_16DefaultPtrTraitsET2_EES8_NS4_IT1_Lm1ES6_S7_EESA_NS4_IT0_Lm1ES6_S7_EESA_SA_S8_PKii --------------------------
	.section	.text._ZN2at6native32batch_norm_backward_elemt_kernelIN3c108BFloat16ES3_fiEEvNS_27GenericPackedTensorAccessorIT_Lm3ENS_16DefaultPtrTraitsET2_EES8_NS4_IT1_Lm1ES6_S7_EESA_NS4_IT0_Lm1ES6_S7_EESA_SA_S8_PKii,"ax",@progbits
	.align	128
        .global         _ZN2at6native32batch_norm_backward_elemt_kernelIN3c108BFloat16ES3_fiEEvNS_27GenericPackedTensorAccessorIT_Lm3ENS_16DefaultPtrTraitsET2_EES8_NS4_IT1_Lm1ES6_S7_EESA_NS4_IT0_Lm1ES6_S7_EESA_SA_S8_PKii
        .type           _ZN2at6native32batch_norm_backward_elemt_kernelIN3c108BFloat16ES3_fiEEvNS_27GenericPackedTensorAccessorIT_Lm3ENS_16DefaultPtrTraitsET2_EES8_NS4_IT1_Lm1ES6_S7_EESA_NS4_IT0_Lm1ES6_S7_EESA_SA_S8_PKii,@function
        .size           _ZN2at6native32batch_norm_backward_elemt_kernelIN3c108BFloat16ES3_fiEEvNS_27GenericPackedTensorAccessorIT_Lm3ENS_16DefaultPtrTraitsET2_EES8_NS4_IT1_Lm1ES6_S7_EESA_NS4_IT0_Lm1ES6_S7_EESA_SA_S8_PKii,(.L_x_27332 - _ZN2at6native32batch_norm_backward_elemt_kernelIN3c108BFloat16ES3_fiEEvNS_27GenericPackedTensorAccessorIT_Lm3ENS_16DefaultPtrTraitsET2_EES8_NS4_IT1_Lm1ES6_S7_EESA_NS4_IT0_Lm1ES6_S7_EESA_SA_S8_PKii)
        .other          _ZN2at6native32batch_norm_backward_elemt_kernelIN3c108BFloat16ES3_fiEEvNS_27GenericPackedTensorAccessorIT_Lm3ENS_16DefaultPtrTraitsET2_EES8_NS4_IT1_Lm1ES6_S7_EESA_NS4_IT0_Lm1ES6_S7_EESA_SA_S8_PKii,@"STO_CUDA_ENTRY STV_DEFAULT"
_ZN2at6native32batch_norm_backward_elemt_kernelIN3c108BFloat16ES3_fiEEvNS_27GenericPackedTensorAccessorIT_Lm3ENS_16DefaultPtrTraitsET2_EES8_NS4_IT1_Lm1ES6_S7_EESA_NS4_IT0_Lm1ES6_S7_EESA_SA_S8_PKii:
.text._ZN2at6native32batch_norm_backward_elemt_kernelIN3c108BFloat16ES3_fiEEvNS_27GenericPackedTensorAccessorIT_Lm3ENS_16DefaultPtrTraitsET2_EES8_NS4_IT1_Lm1ES6_S7_EESA_NS4_IT0_Lm1ES6_S7_EESA_SA_S8_PKii:
[----:B------:R-:W-:Y:S01]  /*0000*/  LDC R1, c[0x0][0x37c] ;  /* 0x0000df00ff017b82 */ /* 0x000fe20000000800 */
[----:B------:R-:W0:Y:S01]  /*0010*/  LDCU UR6, c[0x0][0x438] ;  /* 0x00008700ff0677ac */ /* 0x000e220008000800 */
[----:B------:R-:W-:Y:S01]  /*0020*/  IMAD.MOV.U32 R2, RZ, RZ, RZ ;  /* 0x000000ffff027224 */ /* 0x000fe200078e00ff */
[----:B------:R-:W1:Y:S01]  /*0030*/  LDCU.64 UR10, c[0x0][0x358] ;  /* 0x00006b00ff0a77ac */ /* 0x000e620008000a00 */
[----:B0-----:R-:W-:-:S09]  /*0040*/  UISETP.GE.AND UP0, UPT, UR6, 0x1, UPT ;  /* 0x000000010600788c */ /* 0x001fd2000bf06270 */
[----:B-1----:R-:W-:Y:S05]  /*0050*/  BRA.U !UP0, `(.L_x_438) ;  /* 0x0000000908287547 */ /* 0x002fea000b800000 */
[----:B------:R-:W-:Y:S01]  /*0060*/  UISETP.GE.U32.AND UP1, UPT, UR6, 0x10, UPT ;  /* 0x000000100600788c */ /* 0x000fe2000bf26070 */
[----:B------:R-:W-:Y:S01]  /*0070*/  IMAD.MOV.U32 R0, RZ, RZ, RZ ;  /* 0x000000ffff007224 */ /* 0x000fe200078e00ff */
[----:B------:R-:W-:Y:S01]  /*0080*/  ULOP3.LUT UR7, UR6, 0xf, URZ, 0xc0, !UPT ;  /* 0x0000000f06077892 */ /* 0x000fe2000f8ec0ff */
[----:B------:R-:W-:-:S03]  /*0090*/  CS2R R4, SRZ ;  /* 0x0000000000047805 */ /* 0x000fc6000001ff00 */
[----:B------:R-:W-:-:S03]  /*00a0*/  UISETP.NE.AND UP0, UPT, UR7, URZ, UPT ;  /* 0x000000ff0700728c */ /* 0x000fc6000bf05270 */
[----:B------:R-:W-:Y:S08]  /*00b0*/  BRA.U !UP1, `(.L_x_439) ;  /* 0x0000000509007547 */ /* 0x000ff0000b800000 */
[----:B------:R-:W0:Y:S01]  /*00c0*/  LDCU.64 UR4, c[0x0][0x430] ;  /* 0x00008600ff0477ac */ /* 0x000e220008000a00 */
[----:B------:R-:W-:Y:S02]  /*00d0*/  IMAD.MOV.U32 R0, RZ, RZ, RZ ;  /* 0x000000ffff007224 */ /* 0x000fe400078e00ff */
[----:B------:R-:W-:Y:S01]  /*00e0*/  IMAD.MOV.U32 R5, RZ, RZ, RZ ;  /* 0x000000ffff057224 */ /* 0x000fe200078e00ff */
[----:B------:R-:W-:-:S04]  /*00f0*/  ULOP3.LUT UR8, UR6, 0x7ffffff0, URZ, 0xc0, !UPT ;  /* 0x7ffffff006087892 */ /* 0x000fc8000f8ec0ff */
[----:B------:R-:W-:Y:S02]  /*0100*/  UIADD3 UR9, UPT, UPT, -UR8, URZ, URZ ;  /* 0x000000ff08097290 */ /* 0x000fe4000fffe1ff */
[----:B------:R-:W-:Y:S01]  /*0110*/  IMAD.U32 R4, RZ, RZ, UR8 ;  /* 0x00000008ff047e24 */ /* 0x000fe2000f8e00ff */
[----:B0-----:R-:W-:-:S04]  /*0120*/  UIADD3 UR4, UP1, UPT, UR4, 0x20, URZ ;  /* 0x0000002004047890 */ /* 0x001fc8000ff3e0ff */
[----:B------:R-:W-:Y:S02]  /*0130*/  UIADD3.X UR5, UPT, UPT, URZ, UR5, URZ, UP1, !UPT ;  /* 0x00000005ff057290 */ /* 0x000fe40008ffe4ff */
[----:B------:R-:W-:-:S04]  /*0140*/  IMAD.U32 R9, RZ, RZ, UR4 ;  /* 0x00000004ff097e24 */ /* 0x000fc8000f8e00ff */
[----:B------:R-:W-:-:S07]  /*0150*/  IMAD.U32 R3, RZ, RZ, UR5 ;  /* 0x00000005ff037e24 */ /* 0x000fce000f8e00ff */
.L_x_440:
        /* <DEDUP_REMOVED lines=16> */
[----:B------:R-:W5:Y:S01]  /*0260*/  LDG.E.CONSTANT R7, desc[UR10][R2.64+0x1c] ;  /* 0x00001c0a02077981 */ /* 0x000f62000c1e9900 */
        /* <DEDUP_REMOVED lines=12> */
[----:B------:R-:W-:-:S04]  /*0330*/  SHF.R.S32.HI R16, RZ, 0x1f, R16 ;  /* 0x0000001fff107819 */ /* 0x000fc80000011410 */
[----:B------:R-:W-:Y:S02]  /*0340*/  IADD3.X R16, PT, PT, R16, R20, R17, P0, P1 ;  /* 0x0000001410107210 */ /* 0x000fe400007e2411 */
[--C-:B-----5:R-:W-:Y:S02]  /*0350*/  IADD3 R0, P0, P1, R14, R0, R15.reuse ;  /* 0x000000000e007210 */ /* 0x120fe4000791e00f */
        /* <DEDUP_REMOVED lines=14> */
[----:B------:R-:W-:-:S04]  /*0440*/  SHF.R.S32.HI R9, RZ, 0x1f, R9 ;  /* 0x0000001fff097819 */ /* 0x000fc80000011409 */
[----:B------:R-:W-:Y:S02]  /*0450*/  IADD3.X R8, PT, PT, R9, R10, R8, P0, P1 ;  /* 0x0000000a09087210 */ /* 0x000fe400007e2408 */
[----:B------:R-:W-:Y:S02]  /*0460*/  IADD3 R9, P2, PT, R2, 0x40, RZ ;  /* 0x0000004002097810 */ /* 0x000fe40007f5e0ff */
[----:B------:R-:W-:Y:S02]  /*0470*/  IADD3 R0, P0, P1, R7, R0, R6 ;  /* 0x0000000007007210 */ /* 0x000fe4000791e006 */
[----:B------:R-:W-:Y:S01]  /*0480*/  SHF.R.S32.HI R2, RZ, 0x1f, R7 ;  /* 0x0000001fff027819 */ /* 0x000fe20000011407 */
[----:B------:R-:W-:-:S03]  /*0490*/  IMAD.X R3, RZ, RZ, R3, P2 ;  /* 0x000000ffff037224 */ /* 0x000fc600010e0603 */
[----:B------:R-:W-:Y:S01]  /*04a0*/  IADD3.X R5, PT, PT, R2, R8, R5, P0, P1 ;  /* 0x0000000802057210 */ /* 0x000fe200007e2405 */
[----:B------:R-:W-:Y:S06]  /*04b0*/  BRA.U UP1, `(.L_x_440) ;  /* 0xfffffffd01287547 */ /* 0x000fec000b83ffff */
.L_x_439:
        /* <DEDUP_REMOVED lines=32> */
.L_x_442:
        /* <DEDUP_REMOVED lines=20> */
.L_x_443:
[----:B------:R-:W-:Y:S05]  /*0800*/  BRA.U !UP1, `(.L_x_441) ;  /* 0x0000000109347547 */ /* 0x000fea000b800000 */
[----:B------:R-:W0:Y:S01]  /*0810*/  LDC.64 R2, c[0x0][0x430] ;  /* 0x00010c00ff027b82 */ /* 0x000e220000000a00 */
[----:B------:R-:W-:Y:S01]  /*0820*/  UIADD3 UR4, UPT, UPT, -UR4, URZ, URZ ;  /* 0x000000ff04047290 */ /* 0x000fe2000fffe1ff */
[----:B0-----:R-:W-:-:S04]  /*0830*/  IMAD.WIDE.U32 R2, R4, 0x4, R2 ;  /* 0x0000000404027825 */ /* 0x001fc800078e0002 */
[----:B------:R-:W-:-:S07]  /*0840*/  IMAD.MOV.U32 R4, RZ, RZ, R2 ;  /* 0x000000ffff047224 */ /* 0x000fce00078e0002 */
.L_x_444:
[----:B------:R-:W-:-:S06]  /*0850*/  IMAD.MOV.U32 R2, RZ, RZ, R4 ;  /* 0x000000ffff027224 */ /* 0x000fcc00078e0004 */
[----:B------:R0:W2:Y:S01]  /*0860*/  LDG.E.CONSTANT R2, desc[UR10][R2.64] ;  /* 0x0000000a02027981 */ /* 0x0000a2000c1e9900 */
[----:B------:R-:W-:Y:S01]  /*0870*/  UIADD3 UR4, UPT, UPT, UR4, 0x1, URZ ;  /* 0x0000000104047890 */ /* 0x000fe2000fffe0ff */
[----:B------:R-:W-:-:S03]  /*0880*/  IADD3 R4, P1, PT, R4, 0x4, RZ ;  /* 0x0000000404047810 */ /* 0x000fc60007f3e0ff */
[----:B------:R-:W-:Y:S02]  /*0890*/  UISETP.NE.AND UP0, UPT, UR4, URZ, UPT ;  /* 0x000000ff0400728c */ /* 0x000fe4000bf05270 */
[----:B0-----:R-:W-:Y:S01]  /*08a0*/  IMAD.X R3, RZ, RZ, R3, P1 ;  /* 0x000000ffff037224 */ /* 0x001fe200008e0603 */
[----:B--2---:R-:W-:-:S04]  /*08b0*/  IADD3 R0, P0, PT, R2, R0, RZ ;  /* 0x0000000002007210 */ /* 0x004fc80007f1e0ff */
[----:B------:R-:W-:Y:S02]  /*08c0*/  LEA.HI.X.SX32 R5, R2, R5, 0x1, P0 ;  /* 0x0000000502057211 */ /* 0x000fe400000f0eff */
[----:B------:R-:W-:Y:S07]  /*08d0*/  BRA.U UP0, `(.L_x_444) ;  /* 0xfffffffd00dc7547 */ /* 0x000fee000b83ffff */
.L_x_441:
[----:B------:R-:W-:-:S04]  /*08e0*/  IMAD.MOV.U32 R4, RZ, RZ, R0 ;  /* 0x000000ffff047224 */ /* 0x000fc800078e0000 */
[----:B------:R0:W1:Y:S03]  /*08f0*/  I2F.S64 R2, R4 ;  /* 0x0000000400027312 */ /* 0x0000660000301400 */
.L_x_438:
[----:B------:R-:W2:Y:S08]  /*0900*/  S2UR UR6, SR_CTAID.X ;  /* 0x00000000000679c3 */ /* 0x000eb00000002500 */
[----:B------:R-:W2:Y:S02]  /*0910*/  LDC R0, c[0x0][0x38c] ;  /* 0x0000e300ff007b82 */ /* 0x000ea40000000800 */
[----:B--2---:R-:W-:-:S13]  /*0920*/  ISETP.LE.AND P0, PT, R0, UR6, PT ;  /* 0x0000000600007c0c */ /* 0x004fda000bf03270 */
[----:B------:R-:W-:Y:S05]  /*0930*/  @P0 EXIT ;  /* 0x000000000000094d */ /* 0x000fea0003800000 */
[----:B------:R-:W2:Y:S01]  /*0940*/  LDC R0, c[0x0][0x3e8] ;  /* 0x0000fa00ff007b82 */ /* 0x000ea20000000800 */
[----:B------:R-:W3:Y:S01]  /*0950*/  S2R R17, SR_CTAID.Y ;  /* 0x0000000000117919 */ /* 0x000ee20000002600 */
[----:B------:R-:W3:Y:S01]  /*0960*/  LDCU UR4, c[0x0][0x364] ;  /* 0x00006c80ff0477ac */ /* 0x000ee20008000800 */
[----:B------:R-:W4:Y:S05]  /*0970*/  LDCU UR5, c[0x0][0x388] ;  /* 0x00007100ff0577ac */ /* 0x000f2a0008000800 */
[----:B------:R-:W0:Y:S08]  /*0980*/  LDC R12, c[0x0][0x40c] ;  /* 0x00010300ff0c7b82 */ /* 0x000e300000000800 */
[----:B------:R-:W1:Y:S01]  /*0990*/  LDC R13, c[0x0][0x3dc] ;  /* 0x0000f700ff0d7b82 */ /* 0x000e620000000800 */
[----:B--2---:R-:W-:-:S07]  /*09a0*/  ISETP.GE.AND P0, PT, R0, 0x1, PT ;  /* 0x000000010000780c */ /* 0x004fce0003f06270 */
[----:B------:R-:W2:Y:S01]  /*09b0*/  LDC.64 R8, c[0x0][0x400] ;  /* 0x00010000ff087b82 */ /* 0x000ea20000000a00 */
[----:B------:R-:W3:Y:S07]  /*09c0*/  S2R R0, SR_TID.Y ;  /* 0x0000000000007919 */ /* 0x000eee0000002200 */
[----:B------:R-:W4:Y:S01]  /*09d0*/  LDC.64 R10, c[0x0][0x3d0] ;  /* 0x0000f400ff0a7b82 */ /* 0x000f220000000a00 */
[----:B-1----:R-:W-:-:S07]  /*09e0*/  IMAD R13, R13, UR6, RZ ;  /* 0x000000060d0d7c24 */ /* 0x002fce000f8e02ff */
[----:B------:R-:W1:Y:S08]  /*09f0*/  @P0 LDC R15, c[0x0][0x3ec] ;  /* 0x0000fb00ff0f0b82 */ /* 0x000e700000000800 */
[----:B------:R-:W2:Y:S08]  /*0a00*/  @P0 LDC.64 R6, c[0x0][0x3e0] ;  /* 0x0000f800ff060b82 */ /* 0x000eb00000000a00 */
[----:B------:R-:W2:Y:S01]  /*0a10*/  LDC R18, c[0x0][0x3fc] ;  /* 0x0000ff00ff127b82 */ /* 0x000ea20000000800 */
[----:B---3--:R-:W-:-:S02]  /*0a20*/  IMAD R0, R17, UR4, R0 ;  /* 0x0000000411007c24 */ /* 0x008fc4000f8e0200 */
[----:B0-----:R-:W-:Y:S02]  /*0a30*/  IMAD R17, R12, UR6, RZ ;  /* 0x000000060c117c24 */ /* 0x001fe4000f8e02ff */
[----:B----4-:R-:W-:Y:S01]  /*0a40*/  IMAD.WIDE R12, R13, 0x4, R10 ;  /* 0x000000040d0c7825 */ /* 0x010fe200078e020a */
[----:B------:R-:W-:Y:S02]  /*0a50*/  ISETP.GE.AND P1, PT, R0, UR5, PT ;  /* 0x0000000500007c0c */ /* 0x000fe4000bf26270 */
[----:B------:R-:W0:Y:S01]  /*0a60*/  LDC.64 R4, c[0x0][0x3f0] ;  /* 0x0000fc00ff047b82 */ /* 0x000e220000000a00 */
[----:B-1----:R-:W-:Y:S02]  /*0a70*/  @P0 IMAD R15, R15, UR6, RZ ;  /* 0x000000060f0f0c24 */ /* 0x002fe4000f8e02ff */
[----:B--2---:R-:W-:Y:S02]  /*0a80*/  IMAD.WIDE R16, R17, 0x4, R8 ;  /* 0x0000000411107825 */ /* 0x004fe400078e0208 */
[----:B------:R1:W5:Y:S02]  /*0a90*/  LDG.E R8, desc[UR10][R12.64] ;  /* 0x0000000a0c087981 */ /* 0x000364000c1e1900 */
[----:B------:R-:W-:-:S02]  /*0aa0*/  @P0 IMAD.WIDE R14, R15, 0x2, R6 ;  /* 0x000000020f0e0825 */ /* 0x000fc400078e0206 */
[----:B------:R1:W5:Y:S01]  /*0ab0*/  LDG.E R17, desc[UR10][R16.64] ;  /* 0x0000000a10117981 */ /* 0x000362000c1e1900 */
[----:B------:R-:W2:Y:S03]  /*0ac0*/  LDC R3, c[0x0][0x3cc] ;  /* 0x0000f300ff037b82 */ /* 0x000ea60000000800 */
[----:B------:R1:W5:Y:S01]  /*0ad0*/  @P0 LDG.E.U16 R14, desc[UR10][R14.64] ;  /* 0x0000000a0e0e0981 */ /* 0x000362000c1e1500 */
[----:B------:R-:W-:-:S04]  /*0ae0*/  IMAD R11, R18, UR6, RZ ;  /* 0x00000006120b7c24 */ /* 0x000fc8000f8e02ff */
[----:B------:R-:W3:Y:S01]  /*0af0*/  LDC.64 R6, c[0x0][0x3c0] ;  /* 0x0000f000ff067b82 */ /* 0x000ee20000000a00 */
[----:B0-----:R-:W-:-:S04]  /*0b00*/  IMAD.WIDE R10, R11, 0x4, R4 ;  /* 0x000000040b0a7825 */ /* 0x001fc800078e0204 */
[----:B--2---:R-:W-:Y:S01]  /*0b10*/  IMAD R3, R3, UR6, RZ ;  /* 0x0000000603037c24 */ /* 0x004fe2000f8e02ff */
[----:B-1----:R-:W-:Y:S06]  /*0b20*/  @P1 EXIT ;  /* 0x000000000000194d */ /* 0x002fec0003800000 */
[----:B---3--:R-:W-:Y:S01]  /*0b30*/  IMAD.WIDE R4, R3, 0x4, R6 ;  /* 0x0000000403047825 */ /* 0x008fe200078e0206 */
[----:B------:R0:W2:Y:S01]  /*0b40*/  LDG.E R10, desc[UR10][R10.64] ;  /* 0x0000000a0a0a7981 */ /* 0x0000a2000c1e1900 */
[----:B------:R-:W0:Y:S01]  /*0b50*/  LDC R12, c[0x0][0x428] ;  /* 0x00010a00ff0c7b82 */ /* 0x000e220000000800 */
[----:B------:R1:W3:Y:S01]  /*0b60*/  MUFU.RCP R19, R2 ;  /* 0x0000000200137308 */ /* 0x0002e20000001000 */
[----:B------:R-:W4:Y:S01]  /*0b70*/  LDCU UR7, c[0x0][0x360] ;  /* 0x00006c00ff0777ac */ /* 0x000f220008000800 */
[----:B------:R0:W5:Y:S01]  /*0b80*/  LDG.E R6, desc[UR10][R4.64] ;  /* 0x0000000a04067981 */ /* 0x000162000c1e1900 */
[----:B------:R-:W-:Y:S01]  /*0b90*/  IMAD.MOV.U32 R3, RZ, RZ, 0x3f800000 ;  /* 0x3f800000ff037424 */ /* 0x000fe200078e00ff */
[----:B------:R-:W-:Y:S01]  /*0ba0*/  BSSY.RECONVERGENT B0, `(.L_x_445) ;  /* 0x000004a000007945 */ /* 0x000fe20003800200 */
[----:B------:R-:W4:Y:S01]  /*0bb0*/  LDCU UR5, c[0x0][0x374] ;  /* 0x00006e80ff0577ac */ /* 0x000f220008000800 */
[----:B------:R-:W0:Y:S01]  /*0bc0*/  S2R R7, SR_TID.X ;  /* 0x0000000000077919 */ /* 0x000e220000002100 */
[----:B------:R-:W4:Y:S01]  /*0bd0*/  LDC R13, c[0x0][0x3b8] ;  /* 0x0000ee00ff0d7b82 */ /* 0x000f220000000800 */
[----:B-----5:R-:W-:-:S02]  /*0be0*/  @P0 IMAD.U32 R3, R14, 0x10000, RZ ;  /* 0x000100000e030824 */ /* 0x020fc400078e00ff */
[C---:B-1----:R-:W-:Y:S01]  /*0bf0*/  FMUL.FTZ R2, R8.reuse, R8 ;  /* 0x0000000808027220 */ /* 0x042fe20000410000 */
[----:B------:R-:W1:Y:S01]  /*0c00*/  LDCU UR9, c[0x0][0x3bc] ;  /* 0x00007780ff0977ac */ /* 0x000e620008000800 */
[----:B------:R-:W-:Y:S02]  /*0c10*/  FMUL.FTZ R8, R8, R3 ;  /* 0x0000000308087220 */ /* 0x000fe40000410000 */
[----:B------:R-:W-:Y:S01]  /*0c20*/  FMUL.FTZ R2, R2, R17 ;  /* 0x0000001102027220 */ /* 0x000fe20000410000 */
[----:B------:R-:W0:Y:S01]  /*0c30*/  LDCU UR14, c[0x0][0x39c] ;  /* 0x00007380ff0e77ac */ /* 0x000e220008000800 */
[----:B------:R-:W1:Y:S02]  /*0c40*/  LDC R15, c[0x0][0x398] ;  /* 0x0000e600ff0f7b82 */ /* 0x000e640000000800 */
[----:B---3--:R-:W-:Y:S01]  /*0c50*/  FMUL.FTZ R9, R19, R2 ;  /* 0x0000000213097220 */ /* 0x008fe20000410000 */
[----:B------:R-:W3:Y:S01]  /*0c60*/  LDCU UR15, c[0x0][0x42c] ;  /* 0x00008580ff0f77ac */ /* 0x000ee20008000800 */
[----:B------:R-:W0:Y:S02]  /*0c70*/  LDCU.64 UR12, c[0x0][0x3a0] ;  /* 0x00007400ff0c77ac */ /* 0x000e240008000a00 */
[----:B0-----:R-:W-:Y:S01]  /*0c80*/  IMAD R11, R12, UR6, RZ ;  /* 0x000000060c0b7c24 */ /* 0x001fe2000f8e02ff */
[----:B------:R-:W0:Y:S01]  /*0c90*/  LDCU.64 UR16, c[0x0][0x380] ;  /* 0x00007000ff1077ac */ /* 0x000e220008000a00 */
[----:B------:R-:W0:Y:S01]  /*0ca0*/  LDCU.64 UR18, c[0x0][0x410] ;  /* 0x00008200ff1277ac */ /* 0x000e220008000a00 */
[----:B----4-:R-:W-:Y:S01]  /*0cb0*/  IMAD R12, R13, UR6, RZ ;  /* 0x000000060d0c7c24 */ /* 0x010fe2000f8e02ff */
[----:B------:R-:W-:Y:S01]  /*0cc0*/  UIMAD UR4, UR4, UR5, URZ ;  /* 0x00000005040472a4 */ /* 0x000fe2000f8e02ff */
[----:B-1----:R-:W-:-:S02]  /*0cd0*/  IMAD R13, R15, UR6, RZ ;  /* 0x000000060f0d7c24 */ /* 0x002fc4000f8e02ff */
[----:B0-23--:R-:W-:-:S09]  /*0ce0*/  FMUL.FTZ R10, R19, R10 ;  /* 0x0000000a130a7220 */ /* 0x00dfd20000410000 */
.L_x_449:
[----:B0-----:R-:W0:Y:S01]  /*0cf0*/  LDC R14, c[0x0][0x390] ;  /* 0x0000e400ff0e7b82 */ /* 0x001e220000000800 */
[----:B------:R-:W-:Y:S01]  /*0d00*/  BSSY.RECONVERGENT B1, `(.L_x_446) ;  /* 0x000002f000017945 */ /* 0x000fe20003800200 */
[----:B0-----:R-:W-:-:S13]  /*0d10*/  ISETP.GE.AND P0, PT, R7, R14, PT ;  /* 0x0000000e0700720c */ /* 0x001fda0003f06270 */
[----:B------:R-:W-:Y:S05]  /*0d20*/  @P0 BRA `(.L_x_447) ;  /* 0x0000000000b00947 */ /* 0x000fea0003800000 */
[----:B------:R-:W0:Y:S01]  /*0d30*/  LDCU UR5, c[0x0][0x394] ;  /* 0x00007280ff0577ac */ /* 0x000e220008000800 */
[----:B------:R-:W-:Y:S01]  /*0d40*/  IMAD.MOV.U32 R21, RZ, RZ, R7 ;  /* 0x000000ffff157224 */ /* 0x000fe200078e0007 */
[----:B------:R-:W1:Y:S01]  /*0d50*/  LDCU UR6, c[0x0][0x3b4] ;  /* 0x00007680ff0677ac */ /* 0x000e620008000800 */
[----:B------:R-:W2:Y:S01]  /*0d60*/  LDCU UR8, c[0x0][0x424] ;  /* 0x00008480ff0877ac */ /* 0x000ea20008000800 */
[C---:B0-----:R-:W-:Y:S02]  /*0d70*/  IMAD R2, R0.reuse, UR5, RZ ;  /* 0x0000000500027c24 */ /* 0x041fe4000f8e02ff */
[----:B-1----:R-:W-:-:S03]  /*0d80*/  IMAD R3, R0, UR6, RZ ;  /* 0x0000000600037c24 */ /* 0x002fc6000f8e02ff */
[----:B------:R-:W-:Y:S02]  /*0d90*/  SHF.R.S32.HI R18, RZ, 0x1f, R2 ;  /* 0x0000001fff127819 */ /* 0x000fe40000011402 */
[----:B------:R-:W-:Y:S01]  /*0da0*/  IADD3 R15, P0, PT, R13, R2, RZ ;  /* 0x000000020d0f7210 */ /* 0x000fe20007f1e0ff */
[----:B--2---:R-:W-:Y:S01]  /*0db0*/  IMAD R4, R0, UR8, RZ ;  /* 0x0000000800047c24 */ /* 0x004fe2000f8e02ff */
[----:B------:R-:W-:Y:S02]  /*0dc0*/  IADD3 R16, P1, PT, R12, R3, RZ ;  /* 0x000000030c107210 */ /* 0x000fe40007f3e0ff */
[----:B------:R-:W-:Y:S02]  /*0dd0*/  SHF.R.S32.HI R3, RZ, 0x1f, R3 ;  /* 0x0000001fff037819 */ /* 0x000fe40000011403 */
[----:B------:R-:W-:Y:S02]  /*0de0*/  IADD3 R17, P2, PT, R11, R4, RZ ;  /* 0x000000040b117210 */ /* 0x000fe40007f5e0ff */
[----:B------:R-:W-:-:S02]  /*0df0*/  SHF.R.S32.HI R4, RZ, 0x1f, R4 ;  /* 0x0000001fff047819 */ /* 0x000fc40000011404 */
[----:B------:R-:W-:Y:S02]  /*0e00*/  LEA.HI.X.SX32 R19, R13, R18, 0x1, P0 ;  /* 0x000000120d137211 */ /* 0x000fe400000f0eff */
[----:B------:R-:W-:Y:S02]  /*0e10*/  LEA.HI.X.SX32 R20, R12, R3, 0x1, P1 ;  /* 0x000000030c147211 */ /* 0x000fe400008f0eff */
[----:B------:R-:W-:-:S07]  /*0e20*/  LEA.HI.X.SX32 R18, R11, R4, 0x1, P2 ;  /* 0x000000040b127211 */ /* 0x000fce00010f0eff */
.L_x_448:
[C---:B0-----:R-:W-:Y:S02]  /*0e30*/  IMAD R3, R21.reuse, UR9, RZ ;  /* 0x0000000915037c24 */ /* 0x041fe4000f8e02ff */
[----:B------:R-:W-:-:S03]  /*0e40*/  IMAD R2, R21, UR14, RZ ;  /* 0x0000000e15027c24 */ /* 0x000fc6000f8e02ff */
[C---:B------:R-:W-:Y:S02]  /*0e50*/  IADD3 R23, P0, PT, R3.reuse, R16, RZ ;  /* 0x0000001003177210 */ /* 0x040fe40007f1e0ff */
[C---:B------:R-:W-:Y:S02]  /*0e60*/  IADD3 R5, P1, PT, R2.reuse, R15, RZ ;  /* 0x0000000f02057210 */ /* 0x040fe40007f3e0ff */
[----:B------:R-:W-:Y:S02]  /*0e70*/  LEA.HI.X.SX32 R24, R3, R20, 0x1, P0 ;  /* 0x0000001403187211 */ /* 0x000fe400000f0eff */
[----:B------:R-:W-:Y:S02]  /*0e80*/  LEA.HI.X.SX32 R22, R2, R19, 0x1, P1 ;  /* 0x0000001302167211 */ /* 0x000fe400008f0eff */
[----:B------:R-:W-:Y:S02]  /*0e90*/  LEA R2, P0, R23, UR12, 0x1 ;  /* 0x0000000c17027c11 */ /* 0x000fe4000f8008ff */
[----:B------:R-:W-:-:S02]  /*0ea0*/  LEA R4, P1, R5, UR16, 0x1 ;  /* 0x0000001005047c11 */ /* 0x000fc4000f8208ff */
[----:B------:R-:W-:Y:S02]  /*0eb0*/  LEA.HI.X R3, R23, UR13, R24, 0x1, P0 ;  /* 0x0000000d17037c11 */ /* 0x000fe400080f0c18 */
[----:B------:R-:W-:-:S03]  /*0ec0*/  LEA.HI.X R5, R5, UR17, R22, 0x1, P1 ;  /* 0x0000001105057c11 */ /* 0x000fc600088f0c16 */
[----:B------:R-:W2:Y:S04]  /*0ed0*/  LDG.E.U16 R2, desc[UR10][R2.64] ;  /* 0x0000000a02027981 */ /* 0x000ea8000c1e1500 */
[----:B------:R-:W3:Y:S01]  /*0ee0*/  LDG.E.U16 R4, desc[UR10][R4.64] ;  /* 0x0000000a04047981 */ /* 0x000ee2000c1e1500 */
[----:B--2---:R-:W-:Y:S02]  /*0ef0*/  IMAD.U32 R23, R2, 0x10000, RZ ;  /* 0x0001000002177824 */ /* 0x004fe400078e00ff */
[----:B---3--:R-:W-:Y:S02]  /*0f00*/  IMAD.U32 R25, R4, 0x10000, RZ ;  /* 0x0001000004197824 */ /* 0x008fe400078e00ff */
[----:B------:R-:W-:Y:S01]  /*0f10*/  FADD.FTZ R22, -R10, R23 ;  /* 0x000000170a167221 */ /* 0x000fe20000010100 */
[----:B------:R-:W-:-:S02]  /*0f20*/  IMAD R23, R21, UR15, RZ ;  /* 0x0000000f15177c24 */ /* 0x000fc4000f8e02ff */
[----:B------:R-:W-:Y:S01]  /*0f30*/  FADD.FTZ R25, -R6, R25 ;  /* 0x0000001906197221 */ /* 0x000fe20000010100 */
[----:B------:R-:W-:-:S03]  /*0f40*/  VIADD R21, R21, UR7 ;  /* 0x0000000715157c36 */ /* 0x000fc60008000000 */
[----:B------:R-:W-:Y:S01]  /*0f50*/  FFMA.FTZ R25, -R9, R25, R22 ;  /* 0x0000001909197223 */ /* 0x000fe20000010116 */
[----:B------:R-:W-:-:S03]  /*0f60*/  IADD3 R22, P0, PT, R23, R17, RZ ;  /* 0x0000001117167210 */ /* 0x000fc60007f1e0ff */
[----:B------:R-:W-:Y:S01]  /*0f70*/  FMUL.FTZ R25, R8, R25 ;  /* 0x0000001908197220 */ /* 0x000fe20000410000 */
[----:B------:R-:W-:Y:S02]  /*0f80*/  LEA.HI.X.SX32 R23, R23, R18, 0x1, P0 ;  /* 0x0000001217177211 */ /* 0x000fe400000f0eff */
[C---:B------:R-:W-:Y:S02]  /*0f90*/  LEA R2, P0, R22.reuse, UR18, 0x1 ;  /* 0x0000001216027c11 */ /* 0x040fe4000f8008ff */
[----:B------:R-:W-:Y:S02]  /*0fa0*/  F2FP.BF16.F32.PACK_AB R25, RZ, R25 ;  /* 0x00000019ff19723e */ /* 0x000fe400000010ff */
[----:B------:R-:W-:Y:S02]  /*0fb0*/  LEA.HI.X R3, R22, UR19, R23, 0x1, P0 ;  /* 0x0000001316037c11 */ /* 0x000fe400080f0c17 */
[----:B------:R-:W-:-:S03]  /*0fc0*/  ISETP.GE.AND P0, PT, R21, R14, PT ;  /* 0x0000000e1500720c */ /* 0x000fc60003f06270 */
[----:B------:R0:W-:Y:S10]  /*0fd0*/  STG.E.U16 desc[UR10][R2.64], R25 ;  /* 0x0000001902007986 */ /* 0x0001f4000c10150a */
[----:B------:R-:W-:Y:S05]  /*0fe0*/  @!P0 BRA `(.L_x_448) ;  /* 0xfffffffc00908947 */ /* 0x000fea000383ffff */
.L_x_447:
[----:B------:R-:W-:Y:S05]  /*0ff0*/  BSYNC.RECONVERGENT B1 ;  /* 0x0000000000017941 */ /* 0x000fea0003800200 */
.L_x_446:
[----:B------:R-:W1:Y:S01]  /*1000*/  LDCU UR5, c[0x0][0x388] ;  /* 0x00007100ff0577ac */ /* 0x000e620008000800 */
[----:B------:R-:W-:-:S05]  /*1010*/  VIADD R0, R0, UR4 ;  /* 0x0000000400007c36 */ /* 0x000fca0008000000 */
[----:B-1----:R-:W-:-:S13]  /*1020*/  ISETP.GE.AND P0, PT, R0, UR5, PT ;  /* 0x0000000500007c0c */ /* 0x002fda000bf06270 */
[----:B------:R-:W-:Y:S05]  /*1030*/  @!P0 BRA `(.L_x_449) ;  /* 0xfffffffc002c8947 */ /* 0x000fea000383ffff */
[----:B------:R-:W-:Y:S05]  /*1040*/  BSYNC.RECONVERGENT B0 ;  /* 0x0000000000007941 */ /* 0x000fea0003800200 */
.L_x_445:
[----:B------:R-:W-:Y:S05]  /*1050*/  EXIT ;  /* 0x000000000000794d */ /* 0x000fea0003800000 */
.L_x_450:
        /* <DEDUP_REMOVED lines=10> */
.L_x_27332:


//--------------------- .text._ZN2at6native32batch_norm_backward_elemt_kernelIN3c108BFloat16EffiEEvNS_27GenericPackedTensorAccessorIT_Lm3ENS_16DefaultPtrTraitsET2_EES8_NS4_IT1_Lm1ES6_S7_EESA_NS4_IT0_Lm1ES6_S7_EESA_SA_S8_PKii --------------------------
	.section	.text._ZN2at6native32batch_norm_backward_elemt_kernelIN3c108BFloat16EffiEEvNS_27GenericPackedTensorAccessorIT_Lm3ENS_16DefaultPtrTraitsET2_EES8_NS4_IT1_Lm1ES6_S7_EESA_NS4_IT0_Lm1ES6_S7_EESA_SA_S8_PKii,"ax",@progbits
	.align	128
        .global         _ZN2at6native32batch_norm_backward_elemt_kernelIN3c108BFloat16EffiEEvNS_27GenericPackedTensorAccessorIT_Lm3ENS_16DefaultPtrTraitsET2_EES8_NS4_IT1_Lm1ES6_S7_EESA_NS4_IT0_Lm1ES6_S7_EESA_SA_S8_PKii
        .type           _ZN2at6native32batch_norm_backward_elemt_kernelIN3c108BFloat16EffiEEvNS_27GenericPackedTensorAccessorIT_Lm3ENS_16DefaultPtrTraitsET2_EES8_NS4_IT1_Lm1ES6_S7_EESA_NS4_IT0_Lm1ES6_S7_EESA_SA_S8_PKii,@function
        .size           _ZN2at6native32batch_norm_backward_elemt_kernelIN3c108BFloat16EffiEEvNS_27GenericPackedTensorAccessorIT_Lm3ENS_16DefaultPtrTraitsET2_EES8_NS4_IT1_Lm1ES6_S7_EESA_NS4_IT0_Lm1ES6_S7_EESA_SA_S8_PKii,(.L_x_27333 - _ZN2at6native32batch_norm_backward_elemt_kernelIN3c108BFloat16EffiEEvNS_27GenericPackedTensorAccessorIT_Lm3ENS_16DefaultPtrTraitsET2_EES8_NS4_IT1_Lm1ES6_S7_EESA_NS4_IT0_Lm1ES6_S7_EESA_SA_S8_PKii)
        .other          _ZN2at6native32batch_norm_backward_elemt_kernelIN3c108BFloat16EffiEEvNS_27GenericPackedTensorAccessorIT_Lm3ENS_16DefaultPtrTraitsET2_EES8_NS4_IT1_Lm1ES6_S7_EESA_NS4_IT0_Lm1ES6_S7_EESA_SA_S8_PKii,@"STO_CUDA_ENTRY STV_DEFAULT"
_ZN2at6native32batch_norm_backward_elemt_kernelIN3c108BFloat16EffiEEvNS_27GenericPackedTensorAccessorIT_Lm3ENS_16DefaultPtrTraitsET2_EES8_NS4_IT1_Lm1ES6_S7_EESA_NS4_IT0_Lm1ES6_S7_EESA_SA_S8_PKii:
.text._ZN2at6native32batch_norm_backward_elemt_kernelIN3c108BFloat16EffiEEvNS_27GenericPackedTensorAccessorIT_Lm3ENS_16DefaultPtrTraitsET2_EES8_NS4_IT1_Lm1ES6_S7_EESA_NS4_IT0_Lm1ES6_S7_EESA_SA_S8_PKii:
        /* <DEDUP_REMOVED lines=22> */
.L_x_453:
        /* <DEDUP_REMOVED lines=54> */
.L_x_452:
        /* <DEDUP_REMOVED lines=32> */
.L_x_455:
        /* <DEDUP_REMOVED lines=20> */
.L_x_456:
[----:B------:R-:W-:Y:S05]  /*0800*/  BRA.U !UP1, `(.L_x_454) ;  /* 0x0000000109347547 */ /* 0x000fea000b800000 */
[----:B------:R-:W0:Y:S01]  /*0810*/  LDC.64 R2, c[0x0][0x430] ;  /* 0x00010c00ff027b82 */ /* 0x000e220000000a00 */
[----:B------:R-:W-:Y:S01]  /*0820*/  UIADD3 UR4, UPT, UPT, -UR4, URZ, URZ ;  /* 0x000000ff04047290 */ /* 0x000fe2000fffe1ff */
[----:B0-----:R-:W-:-:S04]  /*0830*/  IMAD.WIDE.U32 R2, R4, 0x4, R2 ;  /* 0x0000000404027825 */ /* 0x001fc800078e0002 */
[----:B------:R-:W-:-:S07]  /*0840*/  IMAD.MOV.U32 R4, RZ, RZ, R2 ;  /* 0x000000ffff047224 */ /* 0x000fce00078e0002 */
.L_x_457:
        /* <DEDUP_REMOVED lines=9> */
.L_x_454:
[----:B------:R-:W-:-:S06]  /*08e0*/  IMAD.MOV.U32 R4, RZ, RZ, R0 ;  /* 0x000000ffff047224 */ /* 0x000fcc00078e0000 */
[----:B------:R0:W1:Y:S02]  /*08f0*/  I2F.S64 R4, R4 ;  /* 0x0000000400047312 */ /* 0x0000640000301400 */
.L_x_451:
        /* <DEDUP_REMOVED lines=12> */
[----:B------:R-:W3:Y:S01]  /*09c0*/  S2R R0, SR_TID.Y ;  /* 0x0000000000007919 */ /* 0x000ee20000002200 */
[----:B0-----:R-:W-:-:S06]  /*09d0*/  IMAD R15, R15, UR6, RZ ;  /* 0x000000060f0f7c24 */ /* 0x001fcc000f8e02ff */
[----:B------:R-:W0:Y:S01]  /*09e0*/  LDC.64 R8, c[0x0][0x400] ;  /* 0x00010000ff087b82 */ /* 0x000e220000000a00 */
[----:B-1----:R-:W-:-:S07]  /*09f0*/  IMAD R17, R17, UR6, RZ ;  /* 0x0000000611117c24 */ /* 0x002fce000f8e02ff */
[----:B------:R-:W1:Y:S08]  /*0a00*/  @P0 LDC R5, c[0x0][0x3ec] ;  /* 0x0000fb00ff050b82 */ /* 0x000e700000000800 */
[----:B------:R-:W4:Y:S01]  /*0a10*/  @P0 LDC.64 R12, c[0x0][0x3e0] ;  /* 0x0000f800ff0c0b82 */ /* 0x000f220000000a00 */
[----:B--2---:R-:W-:-:S06]  /*0a20*/  IMAD.WIDE R14, R15, 0x4, R2 ;  /* 0x000000040f0e7825 */ /* 0x004fcc00078e0202 */
[----:B------:R2:W5:Y:S01]  /*0a30*/  LDG.E R14, desc[UR10][R14.64] ;  /* 0x0000000a0e0e7981 */ /* 0x000562000c1e1900 */
[----:B0-----:R-:W-:Y:S01]  /*0a40*/  IMAD.WIDE R16, R17, 0x4, R8 ;  /* 0x0000000411107825 */ /* 0x001fe200078e0208 */
[----:B------:R-:W0:Y:S03]  /*0a50*/  LDC R18, c[0x0][0x3fc] ;  /* 0x0000ff00ff127b82 */ /* 0x000e260000000800 */
[----:B---3--:R-:W-:Y:S02]  /*0a60*/  IMAD R0, R11, UR4, R0 ;  /* 0x000000040b007c24 */ /* 0x008fe4000f8e0200 */
[----:B------:R2:W5:Y:S01]  /*0a70*/  LDG.E R17, desc[UR10][R16.64] ;  /* 0x0000000a10117981 */ /* 0x000562000c1e1900 */
[----:B-1----:R-:W-:Y:S02]  /*0a80*/  @P0 IMAD R5, R5, UR6, RZ ;  /* 0x0000000605050c24 */ /* 0x002fe4000f8e02ff */
[----:B------:R-:W1:Y:S01]  /*0a90*/  LDC.64 R6, c[0x0][0x3f0] ;  /* 0x0000fc00ff067b82 */ /* 0x000e620000000a00 */
[----:B----4-:R-:W-:Y:S01]  /*0aa0*/  ISETP.GE.AND P1, PT, R0, UR5, PT ;  /* 0x0000000500007c0c */ /* 0x010fe2000bf26270 */
[----:B------:R-:W-:-:S06]  /*0ab0*/  @P0 IMAD.WIDE R12, R5, 0x4, R12 ;  /* 0x00000004050c0825 */ /* 0x000fcc00078e020c */
[----:B------:R-:W3:Y:S01]  /*0ac0*/  LDC R10, c[0x0][0x3cc] ;  /* 0x0000f300ff0a7b82 */ /* 0x000ee20000000800 */
[----:B------:R-:W-:-:S07]  /*0ad0*/  IMAD.MOV.U32 R5, RZ, RZ, 0x3f800000 ;  /* 0x3f800000ff057424 */ /* 0x000fce00078e00ff */
[----:B------:R-:W4:Y:S01]  /*0ae0*/  LDC.64 R2, c[0x0][0x3c0] ;  /* 0x0000f000ff027b82 */ /* 0x000f220000000a00 */
[----:B------:R2:W5:Y:S01]  /*0af0*/  @P0 LDG.E R5, desc[UR10][R12.64] ;  /* 0x0000000a0c050981 */ /* 0x000562000c1e1900 */
[----:B0-----:R-:W-:-:S04]  /*0b00*/  IMAD R9, R18, UR6, RZ ;  /* 0x0000000612097c24 */ /* 0x001fc8000f8e02ff */
[----:B-1----:R-:W-:-:S04]  /*0b10*/  IMAD.WIDE R8, R9, 0x4, R6 ;  /* 0x0000000409087825 */ /* 0x002fc800078e0206 */
[----:B---3--:R-:W-:Y:S01]  /*0b20*/  IMAD R7, R10, UR6, RZ ;  /* 0x000000060a077c24 */ /* 0x008fe2000f8e02ff */
[----:B--2---:R-:W-:Y:S06]  /*0b30*/  @P1 EXIT ;  /* 0x000000000000194d */ /* 0x004fec0003800000 */
[----:B------:R0:W2:Y:S01]  /*0b40*/  LDG.E R10, desc[UR10][R8.64] ;  /* 0x0000000a080a7981 */ /* 0x0000a2000c1e1900 */
[----:B------:R-:W1:Y:S01]  /*0b50*/  LDC R11, c[0x0][0x428] ;  /* 0x00010a00ff0b7b82 */ /* 0x000e620000000800 */
[----:B----4-:R-:W-:Y:S01]  /*0b60*/  IMAD.WIDE R2, R7, 0x4, R2 ;  /* 0x0000000407027825 */ /* 0x010fe200078e0202 */
[----:B------:R-:W3:Y:S01]  /*0b70*/  MUFU.RCP R15, R4 ;  /* 0x00000004000f7308 */ /* 0x000ee20000001000 */
[----:B------:R-:W4:Y:S01]  /*0b80*/  S2R R7, SR_TID.X ;  /* 0x0000000000077919 */ /* 0x000f220000002100 */
[----:B------:R-:W1:Y:S02]  /*0b90*/  LDCU UR7, c[0x0][0x360] ;  /* 0x00006c00ff0777ac */ /* 0x000e640008000800 */
[----:B------:R3:W5:Y:S02]  /*0ba0*/  LDG.E R6, desc[UR10][R2.64] ;  /* 0x0000000a02067981 */ /* 0x000764000c1e1900 */
[----:B------:R-:W4:Y:S01]  /*0bb0*/  LDC R12, c[0x0][0x3b8] ;  /* 0x0000ee00ff0c7b82 */ /* 0x000f220000000800 */
[----:B------:R-:W4:Y:S01]  /*0bc0*/  LDCU UR5, c[0x0][0x374] ;  /* 0x00006e80ff0577ac */ /* 0x000f220008000800 */
[----:B------:R-:W-:Y:S01]  /*0bd0*/  BSSY.RECONVERGENT B0, `(.L_x_458) ;  /* 0x0000046000007945 */ /* 0x000fe20003800200 */
[C---:B0----5:R-:W-:Y:S01]  /*0be0*/  FMUL.FTZ R8, R14.reuse, R5 ;  /* 0x000000050e087220 */ /* 0x061fe20000410000 */
[----:B------:R-:W0:Y:S04]  /*0bf0*/  LDCU UR9, c[0x0][0x3bc] ;  /* 0x00007780ff0977ac */ /* 0x000e280008000800 */
[----:B------:R-:W0:Y:S01]  /*0c00*/  LDC R13, c[0x0][0x398] ;  /* 0x0000e600ff0d7b82 */ /* 0x000e220000000800 */
[----:B---3--:R-:W-:Y:S01]  /*0c10*/  FMUL.FTZ R2, R14, R14 ;  /* 0x0000000e0e027220 */ /* 0x008fe20000410000 */
[----:B------:R-:W3:Y:S03]  /*0c20*/  LDCU UR14, c[0x0][0x39c] ;  /* 0x00007380ff0e77ac */ /* 0x000ee60008000800 */
[----:B------:R-:W-:Y:S01]  /*0c30*/  FMUL.FTZ R2, R2, R17 ;  /* 0x0000001102027220 */ /* 0x000fe20000410000 */
[----:B------:R-:W0:Y:S01]  /*0c40*/  LDCU UR15, c[0x0][0x42c] ;  /* 0x00008580ff0f77ac */ /* 0x000e220008000800 */
[----:B-1----:R-:W-:-:S02]  /*0c50*/  IMAD R11, R11, UR6, RZ ;  /* 0x000000060b0b7c24 */ /* 0x002fc4000f8e02ff */
[----:B------:R-:W-:Y:S01]  /*0c60*/  FMUL.FTZ R9, R15, R2 ;  /* 0x000000020f097220 */ /* 0x000fe20000410000 */
[----:B------:R-:W1:Y:S01]  /*0c70*/  LDCU.64 UR12, c[0x0][0x3a0] ;  /* 0x00007400ff0c77ac */ /* 0x000e620008000a00 */
[----:B------:R-:W1:Y:S01]  /*0c80*/  LDCU.64 UR16, c[0x0][0x380] ;  /* 0x00007000ff1077ac */ /* 0x000e620008000a00 */
[----:B----4-:R-:W-:Y:S01]  /*0c90*/  IMAD R12, R12, UR6, RZ ;  /* 0x000000060c0c7c24 */ /* 0x010fe2000f8e02ff */
[----:B------:R-:W4:Y:S01]  /*0ca0*/  LDCU.64 UR18, c[0x0][0x410] ;  /* 0x00008200ff1277ac */ /* 0x000f220008000a00 */
[----:B------:R-:W-:Y:S01]  /*0cb0*/  UIMAD UR4, UR4, UR5, URZ ;  /* 0x00000005040472a4 */ /* 0x000fe2000f8e02ff */
[----:B0-----:R-:W-:Y:S02]  /*0cc0*/  IMAD R13, R13, UR6, RZ ;  /* 0x000000060d0d7c24 */ /* 0x001fe4000f8e02ff */
[----:B-1234-:R-:W-:-:S09]  /*0cd0*/  FMUL.FTZ R10, R15, R10 ;  /* 0x0000000a0f0a7220 */ /* 0x01efd20000410000 */
.L_x_462:
        /* <DEDUP_REMOVED lines=20> */
.L_x_461:
        /* <DEDUP_REMOVED lines=28> */
.L_x_460:
[----:B------:R-:W-:Y:S05]  /*0fe0*/  BSYNC.RECONVERGENT B1 ;  /* 0x0000000000017941 */ /* 0x000fea0003800200 */
.L_x_459:
[----:B------:R-:W1:Y:S01]  /*0ff0*/  LDCU UR5, c[0x0][0x388] ;  /* 0x00007100ff0577ac */ /* 0x000e620008000800 */
[----:B------:R-:W-:-:S05]  /*1000*/  VIADD R0, R0, UR4 ;  /* 0x0000000400007c36 */ /* 0x000fca0008000000 */
[----:B-1----:R-:W-:-:S13]  /*1010*/  ISETP.GE.AND P0, PT, R0, UR5, PT ;  /* 0x0000000500007c0c */ /* 0x002fda000bf06270 */
[----:B------:R-:W-:Y:S05]  /*1020*/  @!P0 BRA `(.L_x_462) ;  /* 0xfffffffc002c8947 */ /* 0x000fea000383ffff */
[----:B------:R-:W-:Y:S05]  /*1030*/  BSYNC.RECONVERGENT B0 ;  /* 0x0000000000007941 */ /* 0x000fea0003800200 */
.L_x_458:
[----:B------:R-:W-:Y:S05]  /*1040*/  EXIT ;  /* 0x000000000000794d */ /* 0x000fea0003800000 */
.L_x_463:
        /* <DEDUP_REMOVED lines=11> */
.L_x_27333:


//--------------------- .text._ZN2at6native32batch_norm_backward_elemt_kernelIN3c104HalfES3_flEEvNS_27GenericPackedTensorAccessorIT_Lm3ENS_16DefaultPtrTraitsET2_EES8_NS4_IT1_Lm1ES6_S7_EESA_NS4_IT0_Lm1ES6_S7_EESA_SA_S8_PKii --------------------------
	.section	.text._ZN2at6native32batch_norm_backward_elemt_kernelIN3c104HalfES3_flEEvNS_27GenericPackedTensorAccessorIT_Lm3ENS_16DefaultPtrTraitsET2_EES8_NS4_IT1_Lm1ES6_S7_EESA_NS4_IT0_Lm1ES6_S7_EESA_SA_S8_PKii,"ax",@progbits
	.align	128
        .global         _ZN2at6native32batch_norm_backward_elemt_kernelIN3c104HalfES3_flEEvNS_27GenericPackedTensorAccessorIT_Lm3ENS_16DefaultPtrTraitsET2_EES8_NS4_IT1_Lm1ES6_S7_EESA_NS4_IT0_Lm1ES6_S7_EESA_SA_S8_PKii
        .type           _ZN2at6native32batch_norm_backward_elemt_kernelIN3c104HalfES3_flEEvNS_27GenericPackedTensorAccessorIT_Lm3ENS_16DefaultPtrTraitsET2_EES8_NS4_IT1_Lm1ES6_S7_EESA_NS4_IT0_Lm1ES6_S7_EESA_SA_S8_PKii,@function
        .size           _ZN2at6native32batch_norm_backward_elemt_kernelIN3c104HalfES3_flEEvNS_27GenericPackedTensorAccessorIT_Lm3ENS_16DefaultPtrTraitsET2_EES8_NS4_IT1_Lm1ES6_S7_EESA_NS4_IT0_Lm1ES6_S7_EESA_SA_S8_PKii,(.L_x_27263 - _ZN2at6native32batch_norm_backward_elemt_kernelIN3c104HalfES3_flEEvNS_27GenericPackedTensorAccessorIT_Lm3ENS_16DefaultPtrTraitsET2_EES8_NS4_IT1_Lm1ES6_S7_EESA_NS4_IT0_Lm1ES6_S7_EESA_SA_S8_PKii)
        .other          _ZN2at6native32batch_norm_backward_elemt_kernelIN3c104HalfES3_flEEvNS_27GenericPackedTensorAccessorIT_Lm3ENS_16DefaultPtrTraitsET2_EES8_NS4_IT1_Lm1ES6_S7_EESA_NS4_IT0_Lm1ES6_S7_EESA_SA_S8_PKii,@"STO_CUDA_ENTRY STV_DEFAULT"
_ZN2at6native32batch_norm_backward_elemt_kernelIN3c104HalfES3_flEEvNS_27GenericPackedTensorAccessorIT_Lm3ENS_16DefaultPtrTraitsET2_EES8_NS4_IT1_Lm1ES6_S7_EESA_NS4_IT0_Lm1ES6_S7_EESA_SA_S8_PKii:
.text._ZN2at6native32batch_norm_backward_elemt_kernelIN3c104HalfES3_flEEvNS_27GenericPackedTensorAccessorIT_Lm3ENS_16DefaultPtrTraitsET2_EES8_NS4_IT1_Lm1ES6_S7_EESA_NS4_IT0_Lm1ES6_S7_EESA_SA_S8_PKii:
        /* <DEDUP_REMOVED lines=19> */
[----:B------:R-:W-:-:S04]  /*0130*/  MOV R6, UR4 ;  /* 0x0000000400067c02 */ /* 0x000fc80008000f00 */
[----:B------:R-:W-:-:S07]  /*0140*/  IMAD.U32 R3, RZ, RZ, UR5 ;  /* 0x00000005ff037e24 */ /* 0x000fce000f8e00ff */
.L_x_466:
        /* <DEDUP_REMOVED lines=54> */
.L_x_465:
        /* <DEDUP_REMOVED lines=15> */
[----:B------:R-:W-:-:S02]  /*05a0*/  IADD3 R0, PT, PT, R0, 0x8, RZ ;  /* 0x0000000800007810 */ /* 0x000fc40007ffe0ff */
        /* <DEDUP_REMOVED lines=16> */
.L_x_468:
        /* <DEDUP_REMOVED lines=20> */
.L_x_469:
[----:B------:R-:W-:Y:S05]  /*07f0*/  BRA.U !UP1, `(.L_x_467) ;  /* 0x00000001092c7547 */ /* 0x000fea000b800000 */
[----:B------:R-:W0:Y:S01]  /*0800*/  LDC.64 R2, c[0x0][0x4a0] ;  /* 0x00012800ff027b82 */ /* 0x000e220000000a00 */
[----:B------:R-:W-:Y:S01]  /*0810*/  UIADD3 UR4, UPT, UPT, -UR4, URZ, URZ ;  /* 0x000000ff04047290 */ /* 0x000fe2000fffe1ff */
[----:B0-----:R-:W-:-:S11]  /*0820*/  IMAD.WIDE.U32 R2, R0, 0x4, R2 ;  /* 0x0000000400027825 */ /* 0x001fd600078e0002 */
.L_x_470:
[----:B------:R0:W2:Y:S01]  /*0830*/  LDG.E.CONSTANT R0, desc[UR16][R2.64] ;  /* 0x0000001002007981 */ /* 0x0000a2000c1e9900 */
[----:B------:R-:W-:-:S04]  /*0840*/  UIADD3 UR4, UPT, UPT, UR4, 0x1, URZ ;  /* 0x0000000104047890 */ /* 0x000fc8000fffe0ff */
[----:B------:R-:W-:Y:S01]  /*0850*/  UISETP.NE.AND UP0, UPT, UR4, URZ, UPT ;  /* 0x000000ff0400728c */ /* 0x000fe2000bf05270 */
[----:B0-----:R-:W-:-:S05]  /*0860*/  IADD3 R2, P1, PT, R2, 0x4, RZ ;  /* 0x0000000402027810 */ /* 0x001fca0007f3e0ff */
[----:B------:R-:W-:Y:S01]  /*0870*/  IMAD.X R3, RZ, RZ, R3, P1 ;  /* 0x000000ffff037224 */ /* 0x000fe200008e0603 */
[----:B--2---:R-:W-:-:S04]  /*0880*/  IADD3 R4, P0, PT, R0, R4, RZ ;  /* 0x0000000400047210 */ /* 0x004fc80007f1e0ff */
[----:B------:R-:W-:Y:S01]  /*0890*/  LEA.HI.X.SX32 R5, R0, R5, 0x1, P0 ;  /* 0x0000000500057211 */ /* 0x000fe200000f0eff */
[----:B------:R-:W-:Y:S08]  /*08a0*/  BRA.U UP0, `(.L_x_470) ;  /* 0xfffffffd00e07547 */ /* 0x000ff0000b83ffff */
.L_x_467:
[----:B------:R0:W1:Y:S02]  /*08b0*/  I2F.S64 R12, R4 ;  /* 0x00000004000c7312 */ /* 0x0000640000301400 */
.L_x_464:
        /* <DEDUP_REMOVED lines=38> */
[----:B------:R-:W3:Y:S01]  /*0b20*/  LDCU UR5, c[0x0][0x374] ;  /* 0x00006e80ff0577ac */ /* 0x000ee20008000800 */
[----:B------:R-:W-:Y:S01]  /*0b30*/  IMAD.U32 R8, RZ, RZ, UR9 ;  /* 0x00000009ff087e24 */ /* 0x000fe2000f8e00ff */
[----:B------:R-:W-:Y:S01]  /*0b40*/  MOV R5, UR12 ;  /* 0x0000000c00057c02 */ /* 0x000fe20008000f00 */
[----:B------:R-:W-:Y:S01]  /*0b50*/  IMAD.U32 R9, RZ, RZ, UR8 ;  /* 0x00000008ff097e24 */ /* 0x000fe2000f8e00ff */
[----:B--2---:R-:W-:Y:S01]  /*0b60*/  @P0 LEA R6, P1, R2, R6, 0x1 ;  /* 0x0000000602060211 */ /* 0x004fe200078208ff */
[----:B------:R-:W-:-:S03]  /*0b70*/  IMAD.U32 R4, RZ, RZ, UR11 ;  /* 0x0000000bff047e24 */ /* 0x000fc6000f8e00ff */
[----:B------:R-:W-:Y:S01]  /*0b80*/  @P0 LEA.HI.X R7, R2, R7, R3, 0x1, P1 ;  /* 0x0000000702070211 */ /* 0x000fe200008f0c03 */
[----:B------:R-:W-:Y:S01]  /*0b90*/  IMAD.U32 R2, RZ, RZ, UR7 ;  /* 0x00000007ff027e24 */ /* 0x000fe2000f8e00ff */
[----:B------:R-:W-:Y:S01]  /*0ba0*/  MOV R3, UR6 ;  /* 0x0000000600037c02 */ /* 0x000fe20008000f00 */
[----:B------:R-:W5:Y:S04]  /*0bb0*/  LDG.E R14, desc[UR16][R8.64] ;  /* 0x00000010080e7981 */ /* 0x000f68000c1e1900 */
[----:B------:R-:W5:Y:S01]  /*0bc0*/  @P0 LDG.E.U16 R7, desc[UR16][R6.64] ;  /* 0x0000001006070981 */ /* 0x000f62000c1e1500 */
[----:B0-----:R-:W-:Y:S02]  /*0bd0*/  ULEA UR11, UP0, UR4, UR18, 0x2 ;  /* 0x00000012040b7291 */ /* 0x001fe4000f8010ff */
[----:B---3--:R-:W-:Y:S01]  /*0be0*/  UIMAD UR10, UR10, UR5, URZ ;  /* 0x000000050a0a72a4 */ /* 0x008fe2000f8e02ff */
[----:B------:R0:W5:Y:S04]  /*0bf0*/  LDG.E R13, desc[UR16][R4.64] ;  /* 0x00000010040d7981 */ /* 0x000168000c1e1900 */
[----:B------:R2:W5:Y:S01]  /*0c00*/  LDG.E R6, desc[UR16][R2.64] ;  /* 0x0000001002067981 */ /* 0x000562000c1e1900 */
[----:B-1----:R-:W-:-:S04]  /*0c10*/  ISETP.GE.U32.AND P1, PT, R15, UR22, PT ;  /* 0x000000160f007c0c */ /* 0x002fc8000bf26070 */
[----:B------:R-:W-:Y:S01]  /*0c20*/  ISETP.GE.AND.EX P1, PT, RZ, UR23, PT, P1 ;  /* 0x00000017ff007c0c */ /* 0x000fe2000bf26310 */
[----:B------:R-:W-:Y:S01]  /*0c30*/  ULEA.HI.X UR4, UR4, UR19, UR14, 0x2, UP0 ;  /* 0x0000001304047291 */ /* 0x000fe200080f140e */
[----:B0-----:R-:W-:-:S05]  /*0c40*/  IMAD.U32 R4, RZ, RZ, UR11 ;  /* 0x0000000bff047e24 */ /* 0x001fca000f8e00ff */
[----:B------:R-:W-:-:S06]  /*0c50*/  IMAD.U32 R5, RZ, RZ, UR4 ;  /* 0x00000004ff057e24 */ /* 0x000fcc000f8e00ff */
[----:B--2---:R-:W-:Y:S05]  /*0c60*/  @P1 EXIT ;  /* 0x000000000000194d */ /* 0x004fea0003800000 */
        /* <DEDUP_REMOVED lines=9> */
[----:B-1----:R-:W-:Y:S02]  /*0d00*/  HFMA2 R4, -RZ, RZ, 1.875, 0 ;  /* 0x3f800000ff047431 */ /* 0x002fe400000001ff */
[----:B-----5:R-:W-:Y:S01]  /*0d10*/  FMUL.FTZ R5, R13, R13 ;  /* 0x0000000d0d057220 */ /* 0x020fe20000410000 */
[----:B------:R-:W1:Y:S01]  /*0d20*/  LDCU.64 UR14, c[0x0][0x3a8] ;  /* 0x00007500ff0e77ac */ /* 0x000e620008000a00 */
[----:B------:R-:W-:-:S02]  /*0d30*/  @P0 HADD2.F32 R4, -RZ, R7.H0_H0 ;  /* 0x20000007ff040230 */ /* 0x000fc40000004100 */
[----:B------:R-:W-:Y:S01]  /*0d40*/  FMUL.FTZ R5, R5, R14 ;  /* 0x0000000e05057220 */ /* 0x000fe20000410000 */
[----:B------:R-:W-:Y:S02]  /*0d50*/  IMAD.MOV.U32 R7, RZ, RZ, R15 ;  /* 0x000000ffff077224 */ /* 0x000fe400078e000f */
[C---:B---3--:R-:W-:Y:S01]  /*0d60*/  FMUL.FTZ R6, R12.reuse, R6 ;  /* 0x000000060c067220 */ /* 0x048fe20000410000 */
[----:B------:R-:W-:Y:S01]  /*0d70*/  FMUL.FTZ R4, R13, R4 ;  /* 0x000000040d047220 */ /* 0x000fe20000410000 */
[----:B------:R-:W-:Y:S01]  /*0d80*/  FMUL.FTZ R5, R12, R5 ;  /* 0x000000050c057220 */ /* 0x000fe20000410000 */
        /* <DEDUP_REMOVED lines=24> */
[----:B0-----:R-:W-:Y:S01]  /*0f10*/  IMAD.MOV.U32 R12, RZ, RZ, RZ ;  /* 0x000000ffff0c7224 */ /* 0x001fe200078e00ff */
[----:B-1----:R-:W-:-:S05]  /*0f20*/  IADD3 R15, PT, PT, RZ, -R13, RZ ;  /* 0x8000000dff0f7210 */ /* 0x002fca0007ffe0ff */
[----:B------:R-:W-:-:S04]  /*0f30*/  IMAD R15, R15, UR11, RZ ;  /* 0x0000000b0f0f7c24 */ /* 0x000fc8000f8e02ff */
[----:B------:R-:W-:-:S06]  /*0f40*/  IMAD.HI.U32 R13, R13, R15, R12 ;  /* 0x0000000f0d0d7227 */ /* 0x000fcc00078e000c */
[----:B------:R-:W-:-:S04]  /*0f50*/  IMAD.HI.U32 R12, R13, R8, RZ ;  /* 0x000000080d0c7227 */ /* 0x000fc800078e00ff */
[----:B------:R-:W-:-:S04]  /*0f60*/  IMAD.MOV R13, RZ, RZ, -R12 ;  /* 0x000000ffff0d7224 */ /* 0x000fc800078e0a0c */
[----:B------:R-:W-:Y:S02]  /*0f70*/  IMAD R8, R13, UR11, R8 ;  /* 0x0000000b0d087c24 */ /* 0x000fe4000f8e0208 */
[----:B------:R-:W-:-:S03]  /*0f80*/  IMAD.MOV.U32 R13, RZ, RZ, RZ ;  /* 0x000000ffff0d7224 */ /* 0x000fc600078e00ff */
[----:B------:R-:W-:-:S13]  /*0f90*/  ISETP.GE.U32.AND P0, PT, R8, UR11, PT ;  /* 0x0000000b08007c0c */ /* 0x000fda000bf06070 */
[----:B------:R-:W-:Y:S01]  /*0fa0*/  @P0 VIADD R8, R8, -UR11 ;  /* 0x8000000b08080c36 */ /* 0x000fe20008000000 */
[----:B------:R-:W-:-:S04]  /*0fb0*/  @P0 IADD3 R12, PT, PT, R12, 0x1, RZ ;  /* 0x000000010c0c0810 */ /* 0x000fc80007ffe0ff */
[----:B------:R-:W-:-:S13]  /*0fc0*/  ISETP.GE.U32.AND P1, PT, R8, UR11, PT ;  /* 0x0000000b08007c0c */ /* 0x000fda000bf26070 */
[----:B------:R-:W-:Y:S01]  /*0fd0*/  @P1 VIADD R12, R12, 0x1 ;  /* 0x000000010c0c1836 */ /* 0x000fe20000000000 */
[----:B------:R-:W-:Y:S01]  /*0fe0*/  @!P2 LOP3.LUT R12, RZ, UR11, RZ, 0x33, !PT ;  /* 0x0000000bff0cac12 */ /* 0x000fe2000f8e33ff */
[----:B------:R-:W-:Y:S06]  /*0ff0*/  BRA `(.L_x_473) ;  /* 0x0000000000107947 */ /* 0x000fec0003800000 */
.L_x_472:
[----:B------:R-:W-:-:S07]  /*1000*/  MOV R12, 0x1020 ;  /* 0x00001020000c7802 */ /* 0x000fce0000000f00 */
[----:B------:R-:W-:Y:S05]  /*1010*/  CALL.REL.NOINC `($__internal_4_$__cuda_sm20_div_u64) ;  /* 0x0000001000887944 */ /* 0x000fea0003c00000 */
[----:B------:R-:W-:Y:S01]  /*1020*/  IMAD.MOV.U32 R12, RZ, RZ, R8 ;  /* 0x000000ffff0c7224 */ /* 0x000fe200078e0008 */
[----:B------:R-:W-:-:S07]  /*1030*/  MOV R13, R15 ;  /* 0x0000000f000d7202 */ /* 0x000fce0000000f00 */
.L_x_473:
[----:B------:R-:W-:Y:S05]  /*1040*/  BSYNC.RECONVERGENT B0 ;  /* 0x0000000000007941 */ /* 0x000fea0003800200 */
.L_x_471:
[----:B------:R-:W-:Y:S01]  /*1050*/  IADD3 R8, P0, PT, R12, R11, RZ ;  /* 0x0000000b0c087210 */ /* 0x000fe20007f1e0ff */
[----:B------:R-:W-:Y:S01]  /*1060*/  BSSY.RECONVERGENT B0, `(.L_x_474) ;  /* 0x000011c000007945 */ /* 0x000fe20003800200 */
[----:B------:R-:W-:Y:S01]  /*1070*/  IADD3 R10, P1, PT, R2, UR11, RZ ;  /* 0x0000000b020a7c10 */ /* 0x000fe2000ff3e0ff */
[----:B------:R-:W0:Y:S01]  /*1080*/  LDCU.64 UR18, c[0x0][0x3e8] ;  /* 0x00007d00ff1277ac */ /* 0x000e220008000a00 */
[----:B------:R-:W-:Y:S01]  /*1090*/  LOP3.LUT R44, R8, 0x3, RZ, 0xc0, !PT ;  /* 0x00000003082c7812 */ /* 0x000fe200078ec0ff */
[----:B------:R-:W-:Y:S02]  /*10a0*/  IMAD.X R11, RZ, RZ, R13, P0 ;  /* 0x000000ffff0b7224 */ /* 0x000fe400000e060d */
[----:B------:R-:W-:Y:S01]  /*10b0*/  IMAD.X R45, RZ, RZ, R3, P1 ;  /* 0x000000ffff2d7224 */ /* 0x000fe200008e0603 */
[----:B------:R-:W1:Y:S01]  /*10c0*/  LDCU.64 UR24, c[0x0][0x380] ;  /* 0x00007000ff1877ac */ /* 0x000e620008000a00 */
[----:B------:R-:W2:Y:S01]  /*10d0*/  LDCU.64 UR26, c[0x0][0x498] ;  /* 0x00009300ff1a77ac */ /* 0x000ea20008000a00 */
[----:B------:R-:W3:Y:S01]  /*10e0*/  LDCU.64 UR30, c[0x0][0x468] ;  /* 0x00008d00ff1e77ac */ /* 0x000ee20008000a00 */
[----:B------:R-:W4:Y:S04]  /*10f0*/  LDCU.128 UR20, c[0x0][0x3b0] ;  /* 0x00007600ff1477ac */ /* 0x000f280008000c00 */
.L_x_480:
        /* <DEDUP_REMOVED lines=33> */
[----:B------:R-:W-:Y:S01]  /*1310*/  IADD3 R37, PT, PT, R15, R37, RZ ;  /* 0x000000250f257210 */ /* 0x000fe20007ffe0ff */
[----:B------:R-:W-:Y:S01]  /*1320*/  IMAD.IADD R29, R17, 0x1, R29 ;  /* 0x00000001111d7824 */ /* 0x000fe200078e021d */
[----:B------:R-:W-:Y:S01]  /*1330*/  ISETP.NE.AND.EX P1, PT, RZ, RZ, PT, P1 ;  /* 0x000000ffff00720c */ /* 0x000fe20003f25310 */
[----:B------:R-:W-:Y:S02]  /*1340*/  IMAD.IADD R31, R19, 0x1, R31 ;  /* 0x00000001131f7824 */ /* 0x000fe400078e021f */
[----:B------:R-:W-:-:S10]  /*1350*/  IMAD.MOV.U32 R40, RZ, RZ, RZ ;  /* 0x000000ffff287224 */ /* 0x000fd400078e00ff */
        /* <DEDUP_REMOVED lines=19> */
[----:B--2---:R-:W-:Y:S02]  /*1490*/  HADD2.F32 R41, -RZ, R42.H0_H0 ;  /* 0x2000002aff297230 */ /* 0x004fe40000004100 */
[----:B---3--:R-:W-:-:S03]  /*14a0*/  HADD2.F32 R49, -RZ, R38.H0_H0 ;  /* 0x20000026ff317230 */ /* 0x008fc60000004100 */
[----:B------:R-:W-:Y:S02]  /*14b0*/  FADD.FTZ R36, -R6, R41 ;  /* 0x0000002906247221 */ /* 0x000fe40000010100 */
[----:B------:R-:W-:-:S04]  /*14c0*/  FADD.FTZ R49, -R0, R49 ;  /* 0x0000003100317221 */ /* 0x000fc80000010100 */
[----:B------:R-:W-:Y:S01]  /*14d0*/  FFMA.FTZ R49, -R5, R49, R36 ;  /* 0x0000003105317223 */ /* 0x000fe20000010124 */
[----:B------:R-:W-:-:S04]  /*14e0*/  IMAD.MOV.U32 R36, RZ, RZ, R14 ;  /* 0x000000ffff247224 */ /* 0x000fc800078e000e */
[----:B-1----:R-:W-:-:S04]  /*14f0*/  IMAD.WIDE.U32 R40, R47, R32, R36 ;  /* 0x000000202f287225 */ /* 0x002fc800078e0024 */
[----:B------:R-:W-:Y:S01]  /*1500*/  FMUL.FTZ R49, R4, R49 ;  /* 0x0000003104317220 */ /* 0x000fe20000410000 */
[----:B------:R-:W-:Y:S01]  /*1510*/  IMAD R47, R47, R33, R41 ;  /* 0x000000212f2f7224 */ /* 0x000fe200078e0229 */
[----:B0-----:R-:W-:-:S03]  /*1520*/  LEA R38, P1, R40, R34, 0x1 ;  /* 0x0000002228267211 */ /* 0x001fc600078208ff */
[----:B------:R-:W-:Y:S02]  /*1530*/  F2FP.F16.F32.PACK_AB R49, RZ, R49 ;  /* 0x00000031ff31723e */ /* 0x000fe400000000ff */
        /* <DEDUP_REMOVED lines=22> */
[----:B------:R-:W-:Y:S02]  /*16a0*/  IMAD R49, R2, R33, R46 ;  /* 0x0000002102317224 */ /* 0x000fe400078e022e */
[----:B--2---:R-:W-:-:S05]  /*16b0*/  HADD2.F32 R41, -RZ, R38.H0_H0 ;  /* 0x20000026ff297230 */ /* 0x004fca0000004100 */
[----:B------:R-:W-:Y:S01]  /*16c0*/  FADD.FTZ R40, -R6, R41 ;  /* 0x0000002906287221 */ /* 0x000fe20000010100 */
[----:B---3--:R-:W-:-:S05]  /*16d0*/  HADD2.F32 R47, -RZ, R42.H0_H0 ;  /* 0x2000002aff2f7230 */ /* 0x008fca0000004100 */
[----:B------:R-:W-:-:S04]  /*16e0*/  FADD.FTZ R47, -R0, R47 ;  /* 0x0000002f002f7221 */ /* 0x000fc80000010100 */
[----:B------:R-:W-:Y:S01]  /*16f0*/  FFMA.FTZ R47, -R5, R47, R40 ;  /* 0x0000002f052f7223 */ /* 0x000fe20000010128 */
[----:B------:R-:W-:-:S04]  /*1700*/  IMAD.WIDE.U32 R40, R2, R32, R36 ;  /* 0x0000002002287225 */ /* 0x000fc800078e0024 */
[----:B------:R-:W-:Y:S01]  /*1710*/  FMUL.FTZ R47, R4, R47 ;  /* 0x0000002f042f7220 */ /* 0x000fe20000410000 */
[----:B------:R-:W-:Y:S01]  /*1720*/  IMAD.IADD R39, R41, 0x1, R49 ;  /* 0x0000000129277824 */ /* 0x000fe200078e0231 */
[----:B------:R-:W-:-:S03]  /*1730*/  LEA R38, P1, R40, R34, 0x1 ;  /* 0x0000002228267211 */ /* 0x000fc600078208ff */
[----:B------:R-:W-:Y:S02]  /*1740*/  F2FP.F16.F32.PACK_AB R47, RZ, R47 ;  /* 0x0000002fff2f723e */ /* 0x000fe400000000ff */
        /* <DEDUP_REMOVED lines=11> */
[----:B------:R-:W-:Y:S01]  /*1800*/  IMAD.WIDE.U32 R40, R10, R22, R30 ;  /* 0x000000160a287225 */ /* 0x000fe200078e001e */
[----:B------:R-:W-:-:S03]  /*1810*/  LEA R24, P1, R38, R24, 0x1 ;  /* 0x0000001826187211 */ /* 0x000fc600078208ff */
[----:B------:R-:W-:Y:S01]  /*1820*/  IMAD R21, R10, R21, R42 ;  /* 0x000000150a157224 */ /* 0x000fe200078e022a */
[----:B------:R-:W-:Y:S01]  /*1830*/  LEA R26, P2, R40, R26, 0x1 ;  /* 0x0000001a281a7211 */ /* 0x000fe200078408ff */
[----:B------:R-:W-:Y:S02]  /*1840*/  IMAD R43, R10, R23, R43 ;  /* 0x000000170a2b7224 */ /* 0x000fe400078e022b */
[----:B------:R-:W-:-:S03]  /*1850*/  IMAD.IADD R21, R39, 0x1, R21 ;  /* 0x0000000127157824 */ /* 0x000fc600078e0215 */
[----:B------:R-:W-:Y:S02]  /*1860*/  IADD3 R20, PT, PT, R41, R43, RZ ;  /* 0x0000002b29147210 */ /* 0x000fe40007ffe0ff */
[----:B------:R-:W-:Y:S02]  /*1870*/  LEA.HI.X R25, R38, R25, R21, 0x1, P1 ;  /* 0x0000001926197211 */ /* 0x000fe400008f0c15 */
[----:B------:R-:W-:-:S03]  /*1880*/  LEA.HI.X R27, R40, R27, R20, 0x1, P2 ;  /* 0x0000001b281b7211 */ /* 0x000fc600010f0c14 */
[----:B------:R-:W2:Y:S04]  /*1890*/  LDG.E.U16 R24, desc[UR16][R24.64] ;  /* 0x0000001018187981 */ /* 0x000ea8000c1e1500 */
[----:B------:R-:W3:Y:S01]  /*18a0*/  LDG.E.U16 R26, desc[UR16][R26.64] ;  /* 0x000000101a1a7981 */ /* 0x000ee2000c1e1500 */
[----:B------:R-:W-:-:S04]  /*18b0*/  IMAD R22, R45, R32, RZ ;  /* 0x000000202d167224 */ /* 0x000fc800078e02ff */
[----:B------:R-:W-:Y:S02]  /*18c0*/  IMAD R33, R10, R33, R22 ;  /* 0x000000210a217224 */ /* 0x000fe400078e0216 */
[----:B--2---:R-:W-:Y:S02]  /*18d0*/  HADD2.F32 R21, -RZ, R24.H0_H0 ;  /* 0x20000018ff157230 */ /* 0x004fe40000004100 */
[----:B---3--:R-:W-:-:S03]  /*18e0*/  HADD2.F32 R23, -RZ, R26.H0_H0 ;  /* 0x2000001aff177230 */ /* 0x008fc60000004100 */
[----:B------:R-:W-:Y:S02]  /*18f0*/  FADD.FTZ R20, -R6, R21 ;  /* 0x0000001506147221 */ /* 0x000fe40000010100 */
        /* <DEDUP_REMOVED lines=8> */
[----:B------:R-:W-:-:S03]  /*1980*/  IADD3 R47, P1, PT, R10, UR11, RZ ;  /* 0x0000000b0a2f7c10 */ /* 0x000fc6000ff3e0ff */
[----:B------:R0:W-:Y:S02]  /*1990*/  STG.E.U16 desc[UR16][R34.64], R23 ;  /* 0x0000001722007986 */ /* 0x0001e4000c101510 */
[----:B------:R-:W-:-:S08]  /*19a0*/  IMAD.X R40, RZ, RZ, R45, P1 ;  /* 0x000000ffff287224 */ /* 0x000fd000008e062d */
.L_x_478:
[----:B------:R-:W-:Y:S05]  /*19b0*/  BSYNC.RECONVERGENT B2 ;  /* 0x0000000000027941 */ /* 0x000fea0003800200 */
.L_x_477:
[----:B------:R-:W-:-:S04]  /*19c0*/  ISETP.GE.U32.AND P1, PT, R8, 0x3, PT ;  /* 0x000000030800780c */ /* 0x000fc80003f26070 */
[----:B------:R-:W-:-:S13]  /*19d0*/  ISETP.GE.U32.AND.EX P1, PT, R11, RZ, PT, P1 ;  /* 0x000000ff0b00720c */ /* 0x000fda0003f26110 */
[----:B------:R-:W-:Y:S05]  /*19e0*/  @!P1 BRA `(.L_x_476) ;  /* 0x0000000800049947 */ /* 0x000fea0003800000 */
.L_x_479:
[----:B------:R-:W-:Y:S01]  /*19f0*/  MOV R28, R16 ;  /* 0x00000010001c7202 */ /* 0x000fe20000000f00 */
[C---:B------:R-:W-:Y:S02]  /*1a00*/  IMAD R20, R40.reuse, UR18, RZ ;  /* 0x0000001228147c24 */ /* 0x040fe4000f8e02ff */
[----:B------:R-:W-:Y:S02]  /*1a10*/  IMAD R22, R40, UR20, RZ ;  /* 0x0000001428167c24 */ /* 0x000fe4000f8e02ff */
[----:B------:R-:W-:Y:S02]  /*1a20*/  IMAD.MOV.U32 R30, RZ, RZ, R18 ;  /* 0x000000ffff1e7224 */ /* 0x000fe400078e0012 */
[C---:B0-----:R-:W-:Y:S02]  /*1a30*/  IMAD R23, R47.reuse, UR19, R20 ;  /* 0x000000132f177c24 */ /* 0x041fe4000f8e0214 */
[----:B------:R-:W-:-:S04]  /*1a40*/  IMAD.WIDE.U32 R26, R47, UR18, R28 ;  /* 0x000000122f1a7c25 */ /* 0x000fc8000f8e001c */
[C---:B------:R-:W-:Y:S01]  /*1a50*/  IMAD R25, R47.reuse, UR21, R22 ;  /* 0x000000152f197c24 */ /* 0x040fe2000f8e0216 */
[----:B------:R-:W-:Y:S01]  /*1a60*/  LEA R24, P1, R26, UR22, 0x1 ;  /* 0x000000161a187c11 */ /* 0x000fe2000f8208ff */
[----:B------:R-:W-:-:S04]  /*1a70*/  IMAD.WIDE.U32 R20, R47, UR20, R30 ;  /* 0x000000142f147c25 */ /* 0x000fc8000f8e001e */
[----:B------:R-:W-:Y:S01]  /*1a80*/  IMAD.IADD R23, R27, 0x1, R23 ;  /* 0x000000011b177824 */ /* 0x000fe200078e0217 */
[----:B------:R-:W-:Y:S02]  /*1a90*/  IADD3 R21, PT, PT, R21, R25, RZ ;  /* 0x0000001915157210 */ /* 0x000fe40007ffe0ff */
[----:B------:R-:W-:Y:S02]  /*1aa0*/  LEA R22, P2, R20, UR24, 0x1 ;  /* 0x0000001814167c11 */ /* 0x000fe4000f8408ff */
        /* <DEDUP_REMOVED lines=9> */
[----:B------:R-:W-:-:S05]  /*1b40*/  IMAD.WIDE.U32 R34, R47, UR26, R36 ;  /* 0x0000001a2f227c25 */ /* 0x000fca000f8e0024 */
[----:B-1----:R-:W-:Y:S02]  /*1b50*/  IADD3 R23, PT, PT, R35, R25, RZ ;  /* 0x0000001923177210 */ /* 0x002fe40007ffe0ff */
[----:B------:R-:W-:Y:S01]  /*1b60*/  LEA R32, P1, R34, UR30, 0x1 ;  /* 0x0000001e22207c11 */ /* 0x000fe2000f8208ff */
[----:B--2---:R-:W-:Y:S02]  /*1b70*/  HADD2.F32 R21, -RZ, R24.H0_H0 ;  /* 0x20000018ff157230 */ /* 0x004fe40000004100 */
[----:B------:R-:W-:Y:S02]  /*1b80*/  IMAD R24, R38, UR20, RZ ;  /* 0x0000001426187c24 */ /* 0x000fe4000f8e02ff */
[----:B---3--:R-:W-:Y:S02]  /*1b90*/  HADD2.F32 R27, -RZ, R22.H0_H0 ;  /* 0x20000016ff1b7230 */ /* 0x008fe40000004100 */
[----:B------:R-:W-:Y:S01]  /*1ba0*/  FADD.FTZ R20, -R6, R21 ;  /* 0x0000001506147221 */ /* 0x000fe20000010100 */
[----:B------:R-:W-:-:S02]  /*1bb0*/  IMAD R22, R38, UR18, RZ ;  /* 0x0000001226167c24 */ /* 0x000fc4000f8e02ff */
[C---:B------:R-:W-:Y:S02]  /*1bc0*/  IMAD R35, R39.reuse, UR21, R24 ;  /* 0x0000001527237c24 */ /* 0x040fe4000f8e0218 */
[----:B------:R-:W-:Y:S01]  /*1bd0*/  FADD.FTZ R27, -R0, R27 ;  /* 0x0000001b001b7221 */ /* 0x000fe20000010100 */
[----:B------:R-:W-:-:S03]  /*1be0*/  IMAD R25, R39, UR19, R22 ;  /* 0x0000001327197c24 */ /* 0x000fc6000f8e0216 */
        /* <DEDUP_REMOVED lines=8> */
[----:B------:R-:W-:Y:S02]  /*1c70*/  F2FP.F16.F32.PACK_AB R21, RZ, R33 ;  /* 0x00000021ff15723e */ /* 0x000fe400000000ff */
[----:B------:R-:W-:Y:S02]  /*1c80*/  LEA.HI.X R33, R34, UR31, R23, 0x1, P1 ;  /* 0x0000001f22217c11 */ /* 0x000fe400088f0c17 */
        /* <DEDUP_REMOVED lines=16> */
[----:B--2---:R-:W-:Y:S02]  /*1d90*/  HADD2.F32 R21, -RZ, R22.H0_H0 ;  /* 0x20000016ff157230 */ /* 0x004fe40000004100 */
[----:B---3--:R-:W-:-:S03]  /*1da0*/  HADD2.F32 R27, -RZ, R24.H0_H0 ;  /* 0x20000018ff1b7230 */ /* 0x008fc60000004100 */
[----:B------:R-:W-:Y:S01]  /*1db0*/  FADD.FTZ R20, -R6, R21 ;  /* 0x0000001506147221 */ /* 0x000fe20000010100 */
[----:B------:R-:W-:Y:S02]  /*1dc0*/  IMAD R24, R38, UR18, RZ ;  /* 0x0000001226187c24 */ /* 0x000fe4000f8e02ff */
[----:B------:R-:W-:Y:S02]  /*1dd0*/  FADD.FTZ R27, -R0, R27 ;  /* 0x0000001b001b7221 */ /* 0x000fe40000010100 */
[----:B------:R-:W-:Y:S02]  /*1de0*/  IMAD R25, R41, UR19, R24 ;  /* 0x0000001329197c24 */ /* 0x000fe4000f8e0218 */
[----:B------:R-:W-:Y:S01]  /*1df0*/  FFMA.FTZ R23, -R5, R27, R20 ;  /* 0x0000001b05177223 */ /* 0x000fe20000010114 */
[----:B------:R-:W-:-:S04]  /*1e00*/  IMAD.WIDE.U32 R26, R41, UR18, R28 ;  /* 0x00000012291a7c25 */ /* 0x000fc8000f8e001c */
[----:B------:R-:W-:Y:S01]  /*1e10*/  FMUL.FTZ R23, R4, R23 ;  /* 0x0000001704177220 */ /* 0x000fe20000410000 */
[----:B------:R-:W-:Y:S01]  /*1e20*/  IMAD.WIDE.U32 R20, R41, UR20, R30 ;  /* 0x0000001429147c25 */ /* 0x000fe2000f8e001e */
[----:B------:R-:W-:-:S03]  /*1e30*/  LEA R22, P2, R26, UR22, 0x1 ;  /* 0x000000161a167c11 */ /* 0x000fc6000f8408ff */
[----:B------:R-:W-:Y:S01]  /*1e40*/  IMAD.IADD R27, R27, 0x1, R25 ;  /* 0x000000011b1b7824 */ /* 0x000fe200078e0219 */
[----:B------:R-:W-:Y:S02]  /*1e50*/  IADD3 R25, PT, PT, R21, R39, RZ ;  /* 0x0000002715197210 */ /* 0x000fe40007ffe0ff */
[----:B------:R-:W-:Y:S02]  /*1e60*/  F2FP.F16.F32.PACK_AB R21, RZ, R23 ;  /* 0x00000017ff15723e */ /* 0x000fe400000000ff */
[----:B------:R-:W-:Y:S02]  /*1e70*/  LEA R24, P3, R20, UR24, 0x1 ;  /* 0x0000001814187c11 */ /* 0x000fe4000f8608ff */
[----:B------:R-:W-:Y:S02]  /*1e80*/  PRMT R35, R21, 0x7610, R35 ;  /* 0x0000761015237816 */ /* 0x000fe40000000023 */
[----:B------:R-:W-:Y:S02]  /*1e90*/  LEA.HI.X R23, R26, UR23, R27, 0x1, P2 ;  /* 0x000000171a177c11 */ /* 0x000fe400090f0c1b */
[----:B------:R-:W-:Y:S01]  /*1ea0*/  LEA.HI.X R25, R20, UR25, R25, 0x1, P3 ;  /* 0x0000001914197c11 */ /* 0x000fe200098f0c19 */
[----:B------:R0:W-:Y:S04]  /*1eb0*/  STG.E.U16 desc[UR16][R32.64], R35 ;  /* 0x0000002320007986 */ /* 0x0001e8000c101510 */
[----:B------:R-:W2:Y:S04]  /*1ec0*/  LDG.E.U16 R22, desc[UR16][R22.64] ;  /* 0x0000001016167981 */ /* 0x000ea8000c1e1500 */
[----:B------:R-:W3:Y:S01]  /*1ed0*/  LDG.E.U16 R24, desc[UR16][R24.64] ;  /* 0x0000001018187981 */ /* 0x000ee2000c1e1500 */
[----:B------:R-:W-:Y:S01]  /*1ee0*/  IADD3 R47, P1, PT, R41, UR11, RZ ;  /* 0x0000000b292f7c10 */ /* 0x000fe2000ff3e0ff */
[----:B------:R-:W-:-:S04]  /*1ef0*/  IMAD R34, R38, UR26, RZ ;  /* 0x0000001a26227c24 */ /* 0x000fc8000f8e02ff */
[----:B------:R-:W-:Y:S02]  /*1f00*/  IMAD.X R38, RZ, RZ, R38, P1 ;  /* 0x000000ffff267224 */ /* 0x000fe400008e0626 */
[----:B0-----:R-:W-:Y:S02]  /*1f10*/  IMAD R35, R41, UR27, R34 ;  /* 0x0000001b29237c24 */ /* 0x001fe4000f8e0222 */
[----:B--2---:R-:W-:Y:S02]  /*1f20*/  HADD2.F32 R21, -RZ, R22.H0_H0 ;  /* 0x20000016ff157230 */ /* 0x004fe40000004100 */
[----:B------:R-:W-:-:S04]  /*1f30*/  IMAD.WIDE.U32 R22, R47, UR18, R28 ;  /* 0x000000122f167c25 */ /* 0x000fc8000f8e001c */
[----:B------:R-:W-:Y:S01]  /*1f40*/  FADD.FTZ R26, -R6, R21 ;  /* 0x00000015061a7221 */ /* 0x000fe20000010100 */
[----:B---3--:R-:W-:Y:S01]  /*1f50*/  HADD2.F32 R27, -RZ, R24.H0_H0 ;  /* 0x20000018ff1b7230 */ /* 0x008fe20000004100 */
[----:B------:R-:W-:Y:S01]  /*1f60*/  LEA R32, P2, R22, UR22, 0x1 ;  /* 0x0000001616207c11 */ /* 0x000fe2000f8408ff */
[----:B------:R-:W-:Y:S02]  /*1f70*/  IMAD R28, R38, UR18, RZ ;  /* 0x00000012261c7c24 */ /* 0x000fe4000f8e02ff */
[----:B------:R-:W-:-:S04]  /*1f80*/  IMAD.WIDE.U32 R24, R47, UR20, R30 ;  /* 0x000000142f187c25 */ /* 0x000fc8000f8e001e */
[----:B------:R-:W-:Y:S01]  /*1f90*/  FADD.FTZ R27, -R0, R27 ;  /* 0x0000001b001b7221 */ /* 0x000fe20000010100 */
[----:B------:R-:W-:-:S03]  /*1fa0*/  IMAD R30, R38, UR20, RZ ;  /* 0x00000014261e7c24 */ /* 0x000fc6000f8e02ff */
[----:B------:R-:W-:Y:S01]  /*1fb0*/  FFMA.FTZ R27, -R5, R27, R26 ;  /* 0x0000001b051b7223 */ /* 0x000fe2000001011a */
[----:B------:R-:W-:Y:S01]  /*1fc0*/  IMAD R33, R47, UR19, R28 ;  /* 0x000000132f217c24 */ /* 0x000fe2000f8e021c */
[----:B------:R-:W-:Y:S01]  /*1fd0*/  LEA R34, P3, R24, UR24, 0x1 ;  /* 0x0000001818227c11 */ /* 0x000fe2000f8608ff */
[----:B------:R-:W-:-:S04]  /*1fe0*/  IMAD.WIDE.U32 R20, R41, UR26, R36 ;  /* 0x0000001a29147c25 */ /* 0x000fc8000f8e0024 */
[----:B------:R-:W-:Y:S01]  /*1ff0*/  FMUL.FTZ R27, R4, R27 ;  /* 0x0000001b041b7220 */ /* 0x000fe20000410000 */
[----:B------:R-:W-:Y:S01]  /*2000*/  IADD3 R33, PT, PT, R23, R33, RZ ;  /* 0x0000002117217210 */ /* 0x000fe20007ffe0ff */
[----:B------:R-:W-:Y:S01]  /*2010*/  IMAD R39, R47, UR21, R30 ;  /* 0x000000152f277c24 */ /* 0x000fe2000f8e021e */
[----:B------:R-:W-:Y:S01]  /*2020*/  LEA R26, P1, R20, UR30, 0x1 ;  /* 0x0000001e141a7c11 */ /* 0x000fe2000f8208ff */
[----:B------:R-:W-:Y:S01]  /*2030*/  IMAD.IADD R35, R21, 0x1, R35 ;  /* 0x0000000115237824 */ /* 0x000fe200078e0223 */
[----:B------:R-:W-:Y:S01]  /*2040*/  F2FP.F16.F32.PACK_AB R21, RZ, R27 ;  /* 0x0000001bff15723e */ /* 0x000fe200000000ff */
[----:B------:R-:W-:Y:S01]  /*2050*/  IMAD.IADD R23, R25, 0x1, R39 ;  /* 0x0000000119177824 */ /* 0x000fe200078e0227 */
[----:B------:R-:W-:Y:S02]  /*2060*/  LEA.HI.X R33, R22, UR23, R33, 0x1, P2 ;  /* 0x0000001716217c11 */ /* 0x000fe400090f0c21 */
[----:B------:R-:W-:Y:S02]  /*2070*/  LEA.HI.X R27, R20, UR31, R35, 0x1, P1 ;  /* 0x0000001f141b7c11 */ /* 0x000fe400088f0c23 */
[----:B------:R-:W-:-:S02]  /*2080*/  LEA.HI.X R35, R24, UR25, R23, 0x1, P3 ;  /* 0x0000001918237c11 */ /* 0x000fc400098f0c17 */
[----:B------:R-:W-:-:S05]  /*2090*/  PRMT R24, R21, 0x7610, R24 ;  /* 0x0000761015187816 */ /* 0x000fca0000000018 */
[----:B------:R1:W-:Y:S04]  /*20a0*/  STG.E.U16 desc[UR16][R26.64], R24 ;  /* 0x000000181a007986 */ /* 0x0003e8000c101510 */
[----:B------:R-:W2:Y:S04]  /*20b0*/  LDG.E.U16 R32, desc[UR16][R32.64] ;  /* 0x0000001020207981 */ /* 0x000ea8000c1e1500 */
[----:B------:R-:W3:Y:S01]  /*20c0*/  LDG.E.U16 R34, desc[UR16][R34.64] ;  /* 0x0000001022227981 */ /* 0x000ee2000c1e1500 */
[----:B------:R-:W-:-:S04]  /*20d0*/  IMAD R22, R38, UR26, RZ ;  /* 0x0000001a26167c24 */ /* 0x000fc8000f8e02ff */
[----:B------:R-:W-:Y:S02]  /*20e0*/  IMAD R25, R47, UR27, R22 ;  /* 0x0000001b2f197c24 */ /* 0x000fe4000f8e0216 */
[----:B--2---:R-:W-:Y:S02]  /*20f0*/  HADD2.F32 R21, -RZ, R32.H0_H0 ;  /* 0x20000020ff157230 */ /* 0x004fe40000004100 */
[----:B---3--:R-:W-:-:S03]  /*2100*/  HADD2.F32 R23, -RZ, R34.H0_H0 ;  /* 0x20000022ff177230 */ /* 0x008fc60000004100 */
[----:B------:R-:W-:Y:S02]  /*2110*/  FADD.FTZ R20, -R6, R21 ;  /* 0x0000001506147221 */ /* 0x000fe40000010100 */
[----:B------:R-:W-:-:S04]  /*2120*/  FADD.FTZ R23, -R0, R23 ;  /* 0x0000001700177221 */ /* 0x000fc80000010100 */
[----:B------:R-:W-:Y:S01]  /*2130*/  FFMA.FTZ R23, -R5, R23, R20 ;  /* 0x0000001705177223 */ /* 0x000fe20000010114 */
[----:B------:R-:W-:-:S04]  /*2140*/  IMAD.WIDE.U32 R20, R47, UR26, R36 ;  /* 0x0000001a2f147c25 */ /* 0x000fc8000f8e0024 */
[----:B------:R-:W-:Y:S01]  /*2150*/  FMUL.FTZ R23, R4, R23 ;  /* 0x0000001704177220 */ /* 0x000fe20000410000 */
[----:B------:R-:W-:Y:S01]  /*2160*/  IMAD.IADD R25, R21, 0x1, R25 ;  /* 0x0000000115197824 */ /* 0x000fe200078e0219 */
[----:B------:R-:W-:-:S03]  /*2170*/  LEA R22, P1, R20, UR30, 0x1 ;  /* 0x0000001e14167c11 */ /* 0x000fc6000f8208ff */
[----:B------:R-:W-:Y:S02]  /*2180*/  F2FP.F16.F32.PACK_AB R21, RZ, R23 ;  /* 0x00000017ff15723e */ /* 0x000fe400000000ff */
[----:B------:R-:W-:Y:S02]  /*2190*/  LEA.HI.X R23, R20, UR31, R25, 0x1, P1 ;  /* 0x0000001f14177c11 */ /* 0x000fe400088f0c19 */
[----:B------:R-:W-:-:S03]  /*21a0*/  IADD3 R47, P1, PT, R47, UR11, RZ ;  /* 0x0000000b2f2f7c10 */ /* 0x000fc6000ff3e0ff */
[----:B------:R1:W-:Y:S01]  /*21b0*/  STG.E.U16 desc[UR16][R22.64], R21 ;  /* 0x0000001516007986 */ /* 0x0003e2000c101510 */
[----:B------:R-:W-:Y:S02]  /*21c0*/  IADD3.X R40, PT, PT, RZ, R38, RZ, P1, !PT ;  /* 0x00000026ff287210 */ /* 0x000fe40000ffe4ff */
[----:B------:R-:W-:-:S04]  /*21d0*/  ISETP.GE.U32.AND P1, PT, R47, R12, PT ;  /* 0x0000000c2f00720c */ /* 0x000fc80003f26070 */
[----:B------:R-:W-:-:S13]  /*21e0*/  ISETP.GE.AND.EX P1, PT, R40, R13, PT, P1 ;  /* 0x0000000d2800720c */ /* 0x000fda0003f26310 */
[----:B-1----:R-:W-:Y:S05]  /*21f0*/  @!P1 BRA `(.L_x_479) ;  /* 0xfffffff400fc9947 */ /* 0x002fea000383ffff */
.L_x_476:
[----:B------:R-:W-:Y:S05]  /*2200*/  BSYNC.RECONVERGENT B1 ;  /* 0x0000000000017941 */ /* 0x000fea0003800200 */
.L_x_475:
[----:B------:R-:W-:Y:S05]  /*2210*/  @!P0 BRA `(.L_x_480) ;  /* 0xffffffec00b88947 */ /* 0x000fea000383ffff */
[----:B------:R-:W-:Y:S05]  /*2220*/  BSYNC.RECONVERGENT B0 ;  /* 0x0000000000007941 */ /* 0x000fea0003800200 */
.L_x_474:
[----:B------:R-:W-:Y:S05]  /*2230*/  EXIT ;  /* 0x000000000000794d */ /* 0x000fea0003800000 */
        .weak           $__internal_4_$__cuda_sm20_div_u64
        .type           $__internal_4_$__cuda_sm20_div_u64,@function
        .size           $__internal_4_$__cuda_sm20_div_u64,(.L_x_27263 - $__internal_4_$__cuda_sm20_div_u64)
$__internal_4_$__cuda_sm20_div_u64:
        /* <DEDUP_REMOVED lines=22> */
[----:B------:R-:W-:Y:S02]  /*23a0*/  IMAD.MOV.U32 R15, RZ, RZ, RZ ;  /* 0x000000ffff0f7224 */ /* 0x000fe400078e00ff */
[----:B------:R-:W-:-:S04]  /*23b0*/  IMAD.HI.U32 R16, R17, R19, RZ ;  /* 0x0000001311107227 */ /* 0x000fc800078e00ff */
[----:B------:R-:W-:-:S04]  /*23c0*/  IMAD.X R14, RZ, RZ, ~R14, P0 ;  /* 0x000000ffff0e7224 */ /* 0x000fc800000e0e0e */
[----:B------:R-:W-:-:S04]  /*23d0*/  IMAD.WIDE.U32 R16, P0, R17, R14, R16 ;  /* 0x0000000e11107225 */ /* 0x000fc80007800010 */
[C---:B------:R-:W-:Y:S02]  /*23e0*/  IMAD R18, R13.reuse, R14, RZ ;  /* 0x0000000e0d127224 */ /* 0x040fe400078e02ff */
[----:B------:R-:W-:-:S04]  /*23f0*/  IMAD.HI.U32 R17, P1, R13, R19, R16 ;  /* 0x000000130d117227 */ /* 0x000fc80007820010 */
[----:B------:R-:W-:Y:S01]  /*2400*/  IMAD.HI.U32 R14, R13, R14, RZ ;  /* 0x0000000e0d0e7227 */ /* 0x000fe200078e00ff */
[----:B------:R-:W-:-:S04]  /*2410*/  IADD3 R17, P2, PT, R18, R17, RZ ;  /* 0x0000001112117210 */ /* 0x000fc80007f5e0ff */
[----:B------:R-:W-:Y:S01]  /*2420*/  IADD3.X R13, PT, PT, R14, R13, RZ, P0, !PT ;  /* 0x0000000d0e0d7210 */ /* 0x000fe200007fe4ff */
        /* <DEDUP_REMOVED lines=9> */
[----:B------:R-:W-:-:S03]  /*24c0*/  IMAD.WIDE.U32 R14, R16, UR11, RZ ;  /* 0x0000000b100e7c25 */ /* 0x000fc6000f8e00ff */
[----:B------:R-:W-:Y:S02]  /*24d0*/  IADD3.X R13, PT, PT, RZ, R13, RZ, P1, !PT ;  /* 0x0000000dff0d7210 */ /* 0x000fe40000ffe4ff */
[----:B------:R-:W-:-:S03]  /*24e0*/  IADD3 R19, P0, PT, -R14, R8, RZ ;  /* 0x000000080e137210 */ /* 0x000fc60007f1e1ff */
[----:B------:R-:W-:Y:S01]  /*24f0*/  IMAD R15, R13, UR11, R15 ;  /* 0x0000000b0d0f7c24 */ /* 0x000fe2000f8e020f */
[----:B------:R-:W-:-:S03]  /*2500*/  IADD3 R8, P1, PT, R19, -UR11, RZ ;  /* 0x8000000b13087c10 */ /* 0x000fc6000ff3e0ff */
[----:B------:R-:W-:Y:S01]  /*2510*/  IMAD.X R15, R10, 0x1, ~R15, P0 ;  /* 0x000000010a0f7824 */ /* 0x000fe200000e0e0f */
[----:B------:R-:W-:Y:S01]  /*2520*/  ISETP.GE.U32.AND P0, PT, R19, UR11, PT ;  /* 0x0000000b13007c0c */ /* 0x000fe2000bf06070 */
[----:B------:R-:W-:-:S03]  /*2530*/  IMAD.X R10, RZ, RZ, R13, P2 ;  /* 0x000000ffff0a7224 */ /* 0x000fc600010e060d */
[C---:B------:R-:W-:Y:S02]  /*2540*/  ISETP.GE.U32.AND.EX P0, PT, R15.reuse, RZ, PT, P0 ;  /* 0x000000ff0f00720c */ /* 0x040fe40003f06100 */
[----:B------:R-:W-:Y:S02]  /*2550*/  IADD3.X R14, PT, PT, R15, -0x1, RZ, P1, !PT ;  /* 0xffffffff0f0e7810 */ /* 0x000fe40000ffe4ff */
[----:B------:R-:W-:Y:S02]  /*2560*/  SEL R8, R8, R19, P0 ;  /* 0x0000001308087207 */ /* 0x000fe40000000000 */
[----:B------:R-:W-:Y:S02]  /*2570*/  SEL R17, R17, R16, P0 ;  /* 0x0000001011117207 */ /* 0x000fe40000000000 */
[----:B------:R-:W-:Y:S02]  /*2580*/  SEL R14, R14, R15, P0 ;  /* 0x0000000f0e0e7207 */ /* 0x000fe40000000000 */
[----:B------:R-:W-:Y:S01]  /*2590*/  SEL R10, R10, R13, P0 ;  /* 0x0000000d0a0a7207 */ /* 0x000fe20000000000 */
[----:B------:R-:W-:Y:S01]  /*25a0*/  IMAD.MOV.U32 R13, RZ, RZ, 0x0 ;  /* 0x00000000ff0d7424 */ /* 0x000fe200078e00ff */
[----:B------:R-:W-:-:S02]  /*25b0*/  ISETP.GE.U32.AND P0, PT, R8, UR11, PT ;  /* 0x0000000b08007c0c */ /* 0x000fc4000bf06070 */
[----:B------:R-:W-:Y:S02]  /*25c0*/  IADD3 R8, P2, PT, R17, 0x1, RZ ;  /* 0x0000000111087810 */ /* 0x000fe40007f5e0ff */
[----:B------:R-:W-:Y:S02]  /*25d0*/  ISETP.NE.U32.AND P1, PT, RZ, UR11, PT ;  /* 0x0000000bff007c0c */ /* 0x000fe4000bf25070 */
[----:B------:R-:W-:Y:S02]  /*25e0*/  ISETP.GE.U32.AND.EX P0, PT, R14, RZ, PT, P0 ;  /* 0x000000ff0e00720c */ /* 0x000fe40003f06100 */
[----:B------:R-:W-:Y:S02]  /*25f0*/  IADD3.X R15, PT, PT, RZ, R10, RZ, P2, !PT ;  /* 0x0000000aff0f7210 */ /* 0x000fe400017fe4ff */
[----:B------:R-:W-:Y:S02]  /*2600*/  ISETP.NE.AND.EX P1, PT, RZ, RZ, PT, P1 ;  /* 0x000000ffff00720c */ /* 0x000fe40003f25310 */
[----:B------:R-:W-:-:S02]  /*2610*/  SEL R8, R8, R17, P0 ;  /* 0x0000001108087207 */ /* 0x000fc40000000000 */
[----:B------:R-:W-:Y:S02]  /*2620*/  SEL R15, R15, R10, P0 ;  /* 0x0000000a0f0f7207 */ /* 0x000fe40000000000 */
[----:B------:R-:W-:Y:S02]  /*2630*/  SEL R8, R8, 0xffffffff, P1 ;  /* 0xffffffff08087807 */ /* 0x000fe40000800000 */
[----:B------:R-:W-:Y:S01]  /*2640*/  SEL R15, R15, 0xffffffff, P1 ;  /* 0xffffffff0f0f7807 */ /* 0x000fe20000800000 */
[----:B------:R-:W-:Y:S06]  /*2650*/  RET.REL.NODEC R12 `(_ZN2at6native32batch_norm_backward_elemt_kernelIN3c104HalfES3_flEEvNS_27GenericPackedTensorAccessorIT_Lm3ENS_16DefaultPtrTraitsET2_EES8_NS4_IT1_Lm1ES6_S7_EESA_NS4_IT0_Lm1ES6_S7_EESA_SA_S8_PKii) ;  /* 0xffffffd80c687950 */ /* 0x000fec0003c3ffff */
.L_x_481:
        /* <DEDUP_REMOVED lines=10> */
.L_x_27263:


//--------------------- .text._ZN2at6native32batch_norm_backward_elemt_kernelIN3c104HalfEfflEEvNS_27GenericPackedTensorAccessorIT_Lm3ENS_16DefaultPtrTraitsET2_EES8_NS4_IT1_Lm1ES6_S7_EESA_NS4_IT0_Lm1ES6_S7_EESA_SA_S8_PKii --------------------------
	.section	.text._ZN2at6native32batch_norm_backward_elemt_kernelIN3c104HalfEfflEEvNS_27GenericPackedTensorAccessorIT_Lm3ENS_16DefaultPtrTraitsET2_EES8_NS4_IT1_Lm1ES6_S7_EESA_NS4_IT0_Lm1ES6_S7_EESA_SA_S8_PKii,"ax",@progbits
	.align	128
        .global         _ZN2at6native32batch_norm_backward_elemt_kernelIN3c104HalfEfflEEvNS_27GenericPackedTensorAccessorIT_Lm3ENS_16DefaultPtrTraitsET2_EES8_NS4_IT1_Lm1ES6_S7_EESA_NS4_IT0_Lm1ES6_S7_EESA_SA_S8_PKii
        .type           _ZN2at6native32batch_norm_backward_elemt_kernelIN3c104HalfEfflEEvNS_27GenericPackedTensorAccessorIT_Lm3ENS_16DefaultPtrTraitsET2_EES8_NS4_IT1_Lm1ES6_S7_EESA_NS4_IT0_Lm1ES6_S7_EESA_SA_S8_PKii,@function
        .size           _ZN2at6native32batch_norm_backward_elemt_kernelIN3c104HalfEfflEEvNS_27GenericPackedTensorAccessorIT_Lm3ENS_16DefaultPtrTraitsET2_EES8_NS4_IT1_Lm1ES6_S7_EESA_NS4_IT0_Lm1ES6_S7_EESA_SA_S8_PKii,(.L_x_27264 - _ZN2at6native32batch_norm_backward_elemt_kernelIN3c104HalfEfflEEvNS_27GenericPackedTensorAccessorIT_Lm3ENS_16DefaultPtrTraitsET2_EES8_NS4_IT1_Lm1ES6_S7_EESA_NS4_IT0_Lm1ES6_S7_EESA_SA_S8_PKii)
        .other          _ZN2at6native32batch_norm_backward_elemt_kernelIN3c104HalfEfflEEvNS_27GenericPackedTensorAccessorIT_Lm3ENS_16DefaultPtrTraitsET2_EES8_NS4_IT1_Lm1ES6_S7_EESA_NS4_IT0_Lm1ES6_S7_EESA_SA_S8_PKii,@"STO_CUDA_ENTRY STV_DEFAULT"
_ZN2at6native32batch_norm_backward_elemt_kernelIN3c104HalfEfflEEvNS_27GenericPackedTensorAccessorIT_Lm3ENS_16DefaultPtrTraitsET2_EES8_NS4_IT1_Lm1ES6_S7_EESA_NS4_IT0_Lm1ES6_S7_EESA_SA_S8_PKii:
.text._ZN2at6native32batch_norm_backward_elemt_kernelIN3c104HalfEfflEEvNS_27GenericPackedTensorAccessorIT_Lm3ENS_16DefaultPtrTraitsET2_EES8_NS4_IT1_Lm1ES6_S7_EESA_NS4_IT0_Lm1ES6_S7_EESA_SA_S8_PKii:
        /* <DEDUP_REMOVED lines=21> */
.L_x_484:
        /* <DEDUP_REMOVED lines=54> */
.L_x_483:
        /* <DEDUP_REMOVED lines=32> */
.L_x_486:
        /* <DEDUP_REMOVED lines=20> */
.L_x_487:
[----:B------:R-:W-:Y:S05]  /*07f0*/  BRA.U !UP1, `(.L_x_485) ;  /* 0x00000001092c7547 */ /* 0x000fea000b800000 */
[----:B------:R-:W0:Y:S01]  /*0800*/  LDC.64 R2, c[0x0][0x4a0] ;  /* 0x00012800ff027b82 */ /* 0x000e220000000a00 */
[----:B------:R-:W-:Y:S01]  /*0810*/  UIADD3 UR4, UPT, UPT, -UR4, URZ, URZ ;  /* 0x000000ff04047290 */ /* 0x000fe2000fffe1ff */
[----:B0-----:R-:W-:-:S11]  /*0820*/  IMAD.WIDE.U32 R2, R0, 0x4, R2 ;  /* 0x0000000400027825 */ /* 0x001fd600078e0002 */
.L_x_488:
        /* <DEDUP_REMOVED lines=8> */
.L_x_485:
[----:B------:R0:W1:Y:S02]  /*08b0*/  I2F.S64 R12, R4 ;  /* 0x00000004000c7312 */ /* 0x0000640000301400 */
.L_x_482:
        /* <DEDUP_REMOVED lines=33> */
[----:B------:R-:W-:Y:S01]  /*0ad0*/  MOV R5, UR7 ;  /* 0x0000000700057c02 */ /* 0x000fe20008000f00 */
[----:B------:R-:W-:Y:S01]  /*0ae0*/  ULEA.HI.X UR14, UR14, UR27, UR15, 0x2, UP1 ;  /* 0x0000001b0e0e7291 */ /* 0x000fe200088f140f */
[----:B------:R-:W-:Y:S01]  /*0af0*/  IMAD.U32 R10, RZ, RZ, UR4 ;  /* 0x00000004ff0a7e24 */ /* 0x000fe2000f8e00ff */
[----:B------:R-:W-:Y:S01]  /*0b00*/  ULEA.HI.X UR11, UR10, UR25, UR11, 0x2, UP0 ;  /* 0x000000190a0b7291 */ /* 0x000fe200080f140b */
[----:B------:R-:W0:Y:S01]  /*0b10*/  LDCU.64 UR20, c[0x0][0x3f0] ;  /* 0x00007e00ff1477ac */ /* 0x000e220008000a00 */
[----:B-1----:R-:W-:Y:S01]  /*0b20*/  @P0 IMAD.WIDE.U32 R6, R8, UR17, RZ ;  /* 0x0000001108060c25 */ /* 0x002fe2000f8e00ff */
[----:B------:R-:W1:Y:S01]  /*0b30*/  LDCU.64 UR22, c[0x0][0x388] ;  /* 0x00007100ff1677ac */ /* 0x000e620008000a00 */
[----:B------:R2:W5:Y:S02]  /*0b40*/  LDG.E R13, desc[UR18][R4.64] ;  /* 0x00000012040d7981 */ /* 0x000564000c1e1900 */
[----:B------:R-:W-:-:S02]  /*0b50*/  @P0 IMAD R0, R9, UR17, R7 ;  /* 0x0000001109000c24 */ /* 0x000fc4000f8e0207 */
[----:B------:R-:W-:Y:S01]  /*0b60*/  IMAD.U32 R11, RZ, RZ, UR14 ;  /* 0x0000000eff0b7e24 */ /* 0x000fe2000f8e00ff */
[C---:B---3--:R-:W-:Y:S01]  /*0b70*/  @P0 LEA R8, P2, R6.reuse, R16, 0x2 ;  /* 0x0000001006080211 */ /* 0x048fe200078410ff */
[----:B------:R-:W-:Y:S01]  /*0b80*/  IMAD.U32 R2, RZ, RZ, UR5 ;  /* 0x00000005ff027e24 */ /* 0x000fe2000f8e00ff */
[----:B------:R-:W-:Y:S02]  /*0b90*/  MOV R3, UR11 ;  /* 0x0000000b00037c02 */ /* 0x000fe40008000f00 */
        /* <DEDUP_REMOVED lines=69> */
.L_x_490:
[----:B------:R-:W-:-:S07]  /*0ff0*/  MOV R12, 0x1010 ;  /* 0x00001010000c7802 */ /* 0x000fce0000000f00 */
[----:B------:R-:W-:Y:S05]  /*1000*/  CALL.REL.NOINC `($__internal_5_$__cuda_sm20_div_u64) ;  /* 0x0000001000887944 */ /* 0x000fea0003c00000 */
[----:B------:R-:W-:Y:S01]  /*1010*/  IMAD.MOV.U32 R12, RZ, RZ, R8 ;  /* 0x000000ffff0c7224 */ /* 0x000fe200078e0008 */
[----:B------:R-:W-:-:S07]  /*1020*/  MOV R13, R15 ;  /* 0x0000000f000d7202 */ /* 0x000fce0000000f00 */
.L_x_491:
[----:B------:R-:W-:Y:S05]  /*1030*/  BSYNC.RECONVERGENT B0 ;  /* 0x0000000000007941 */ /* 0x000fea0003800200 */
.L_x_489:
        /* <DEDUP_REMOVED lines=11> */
.L_x_498:
        /* <DEDUP_REMOVED lines=117> */
[----:B------:R-:W-:Y:S02]  /*1840*/  IMAD.IADD R21, R39, 0x1, R21 ;  /* 0x0000000127157824 */ /* 0x000fe400078e0215 */
[----:B------:R-:W-:-:S03]  /*1850*/  IMAD.IADD R20, R41, 0x1, R43 ;  /* 0x0000000129147824 */ /* 0x000fc600078e022b */
        /* <DEDUP_REMOVED lines=13> */
[C---:B------:R-:W-:Y:S02]  /*1930*/  LEA R34, P1, R20.reuse, R34, 0x1 ;  /* 0x0000002214227211 */ /* 0x040fe400078208ff */
[----:B------:R-:W-:Y:S02]  /*1940*/  IADD3 R21, PT, PT, R21, R33, RZ ;  /* 0x0000002115157210 */ /* 0x000fe40007ffe0ff */
[----:B------:R-:W-:Y:S02]  /*1950*/  F2FP.F16.F32.PACK_AB R23, RZ, R23 ;  /* 0x00000017ff17723e */ /* 0x000fe400000000ff */
[----:B------:R-:W-:Y:S02]  /*1960*/  LEA.HI.X R35, R20, R35, R21, 0x1, P1 ;  /* 0x0000002314237211 */ /* 0x000fe400008f0c15 */
[----:B------:R-:W-:-:S03]  /*1970*/  IADD3 R47, P1, PT, R10, UR11, RZ ;  /* 0x0000000b0a2f7c10 */ /* 0x000fc6000ff3e0ff */
[----:B------:R0:W-:Y:S02]  /*1980*/  STG.E.U16 desc[UR18][R34.64], R23 ;  /* 0x0000001722007986 */ /* 0x0001e4000c101512 */
[----:B------:R-:W-:-:S08]  /*1990*/  IMAD.X R40, RZ, RZ, R45, P1 ;  /* 0x000000ffff287224 */ /* 0x000fd000008e062d */
.L_x_496:
[----:B------:R-:W-:Y:S05]  /*19a0*/  BSYNC.RECONVERGENT B2 ;  /* 0x0000000000027941 */ /* 0x000fea0003800200 */
.L_x_495:
[----:B------:R-:W-:-:S04]  /*19b0*/  ISETP.GE.U32.AND P1, PT, R8, 0x3, PT ;  /* 0x000000030800780c */ /* 0x000fc80003f26070 */
[----:B------:R-:W-:-:S13]  /*19c0*/  ISETP.GE.U32.AND.EX P1, PT, R11, RZ, PT, P1 ;  /* 0x000000ff0b00720c */ /* 0x000fda0003f26110 */
[----:B------:R-:W-:Y:S05]  /*19d0*/  @!P1 BRA `(.L_x_494) ;  /* 0x0000000800049947 */ /* 0x000fea0003800000 */
.L_x_497:
[C---:B------:R-:W-:Y:S02]  /*19e0*/  IMAD R20, R40.reuse, UR24, RZ ;  /* 0x0000001828147c24 */ /* 0x040fe4000f8e02ff */
[----:B------:R-:W-:Y:S02]  /*19f0*/  IMAD.MOV.U32 R28, RZ, RZ, R16 ;  /* 0x000000ffff1c7224 */ /* 0x000fe400078e0010 */
[----:B------:R-:W-:Y:S02]  /*1a00*/  IMAD R22, R40, UR20, RZ ;  /* 0x0000001428167c24 */ /* 0x000fe4000f8e02ff */
[----:B------:R-:W-:Y:S02]  /*1a10*/  IMAD.MOV.U32 R30, RZ, RZ, R18 ;  /* 0x000000ffff1e7224 */ /* 0x000fe400078e0012 */
[C---:B0-----:R-:W-:Y:S02]  /*1a20*/  IMAD R23, R47.reuse, UR25, R20 ;  /* 0x000000192f177c24 */ /* 0x041fe4000f8e0214 */
[----:B------:R-:W-:-:S04]  /*1a30*/  IMAD.WIDE.U32 R26, R47, UR24, R28 ;  /* 0x000000182f1a7c25 */ /* 0x000fc8000f8e001c */
[----:B------:R-:W-:Y:S01]  /*1a40*/  IMAD R25, R47, UR21, R22 ;  /* 0x000000152f197c24 */ /* 0x000fe2000f8e0216 */
[----:B------:R-:W-:Y:S01]  /*1a50*/  IADD3 R23, PT, PT, R27, R23, RZ ;  /* 0x000000171b177210 */ /* 0x000fe20007ffe0ff */
[----:B------:R-:W-:Y:S01]  /*1a60*/  IMAD.WIDE.U32 R20, R47, UR20, R30 ;  /* 0x000000142f147c25 */ /* 0x000fe2000f8e001e */
[----:B------:R-:W-:-:S03]  /*1a70*/  LEA R24, P1, R26, UR22, 0x1 ;  /* 0x000000161a187c11 */ /* 0x000fc6000f8208ff */
[----:B------:R-:W-:Y:S01]  /*1a80*/  IMAD.IADD R21, R21, 0x1, R25 ;  /* 0x0000000115157824 */ /* 0x000fe200078e0219 */
        /* <DEDUP_REMOVED lines=118> */
.L_x_494:
[----:B------:R-:W-:Y:S05]  /*21f0*/  BSYNC.RECONVERGENT B1 ;  /* 0x0000000000017941 */ /* 0x000fea0003800200 */
.L_x_493:
[----:B------:R-:W-:Y:S05]  /*2200*/  @!P0 BRA `(.L_x_498) ;  /* 0xffffffec00b88947 */ /* 0x000fea000383ffff */
[----:B------:R-:W-:Y:S05]  /*2210*/  BSYNC.RECONVERGENT B0 ;  /* 0x0000000000007941 */ /* 0x000fea0003800200 */
.L_x_492:
[----:B------:R-:W-:Y:S05]  /*2220*/  EXIT ;  /* 0x000000000000794d */ /* 0x000fea0003800000 */
        .weak           $__internal_5_$__cuda_sm20_div_u64
        .type           $__internal_5_$__cuda_sm20_div_u64,@function
        .size           $__internal_5_$__cuda_sm20_div_u64,(.L_x_27264 - $__internal_5_$__cuda_sm20_div_u64)
$__internal_5_$__cuda_sm20_div_u64:
        /* <DEDUP_REMOVED lines=65> */
[----:B------:R-:W-:Y:S06]  /*2640*/  RET.REL.NODEC R12 `(_ZN2at6native32batch_norm_backward_elemt_kernelIN3c104HalfEfflEEvNS_27GenericPackedTensorAccessorIT_Lm3ENS_16DefaultPtrTraitsET2_EES8_NS4_IT1_Lm1ES6_S7_EESA_NS4_IT0_Lm1ES6_S7_EESA_SA_S8_PKii) ;  /* 0xffffffd80c6c7950 */ /* 0x000fec0003c3ffff */
.L_x_499:
        /* <DEDUP_REMOVED lines=11> */
.L_x_27264:


//--------------------- .text._ZN2at6native32batch_norm_backward_elemt_kernelIN3c104HalfES3_fiEEvNS_27GenericPackedTensorAccessorIT_Lm3ENS_16DefaultPtrTraitsET2_EES8_NS4_IT1_Lm1ES6_S7_EESA_NS4_IT0_Lm1ES6_S7_EESA_SA_S8_PKii --------------------------
	.section	.text._ZN2at6native32batch_norm_backward_elemt_kernelIN3c104HalfES3_fiEEvNS_27GenericPackedTensorAccessorIT_Lm3ENS_16DefaultPtrTraitsET2_EES8_NS4_IT1_Lm1ES6_S7_EESA_NS4_IT0_Lm1ES6_S7_EESA_SA_S8_PKii,"ax",@progbits
	.align	128
        .global         _ZN2at6native32batch_norm_backward_elemt_kernelIN3c104HalfES3_fiEEvNS_27GenericPackedTensorAccessorIT_Lm3ENS_16DefaultPtrTraitsET2_EES8_NS4_IT1_Lm1ES6_S7_EESA_NS4_IT0_Lm1ES6_S7_EESA_SA_S8_PKii
        .type           _ZN2at6native32batch_norm_backward_elemt_kernelIN3c104HalfES3_fiEEvNS_27GenericPackedTensorAccessorIT_Lm3ENS_16DefaultPtrTraitsET2_EES8_NS4_IT1_Lm1ES6_S7_EESA_NS4_IT0_Lm1ES6_S7_EESA_SA_S8_PKii,@function
        .size           _ZN2at6native32batch_norm_backward_elemt_kernelIN3c104HalfES3_fiEEvNS_27GenericPackedTensorAccessorIT_Lm3ENS_16DefaultPtrTraitsET2_EES8_NS4_IT1_Lm1ES6_S7_EESA_NS4_IT0_Lm1ES6_S7_EESA_SA_S8_PKii,(.L_x_27336 - _ZN2at6native32batch_norm_backward_elemt_kernelIN3c104HalfES3_fiEEvNS_27GenericPackedTensorAccessorIT_Lm3ENS_16DefaultPtrTraitsET2_EES8_NS4_IT1_Lm1ES6_S7_EESA_NS4_IT0_Lm1ES6_S7_EESA_SA_S8_PKii)
        .other          _ZN2at6native32batch_norm_backward_elemt_kernelIN3c104HalfES3_fiEEvNS_27GenericPackedTensorAccessorIT_Lm3ENS_16DefaultPtrTraitsET2_EES8_NS4_IT1_Lm1ES6_S7_EESA_NS4_IT0_Lm1ES6_S7_EESA_SA_S8_PKii,@"STO_CUDA_ENTRY STV_DEFAULT"
_ZN2at6native32batch_norm_backward_elemt_kernelIN3c104HalfES3_fiEEvNS_27GenericPackedTensorAccessorIT_Lm3ENS_16DefaultPtrTraitsET2_EES8_NS4_IT1_Lm1ES6_S7_EESA_NS4_IT0_Lm1ES6_S7_EESA_SA_S8_PKii:
.text._ZN2at6native32batch_norm_backward_elemt_kernelIN3c104HalfES3_fiEEvNS_27GenericPackedTensorAccessorIT_Lm3ENS_16DefaultPtrTraitsET2_EES8_NS4_IT1_Lm1ES6_S7_EESA_NS4_IT0_Lm1ES6_S7_EESA_SA_S8_PKii:
        /* <DEDUP_REMOVED lines=22> */
.L_x_502:
        /* <DEDUP_REMOVED lines=54> */
.L_x_501:
        /* <DEDUP_REMOVED lines=32> */
.L_x_504:
        /* <DEDUP_REMOVED lines=20> */
.L_x_505:
[----:B------:R-:W-:Y:S05]  /*0800*/  BRA.U !UP1, `(.L_x_503) ;  /* 0x0000000109347547 */ /* 0x000fea000b800000 */
[----:B------:R-:W0:Y:S01]  /*0810*/  LDC.64 R2, c[0x0][0x430] ;  /* 0x00010c00ff027b82 */ /* 0x000e220000000a00 */
[----:B------:R-:W-:Y:S01]  /*0820*/  UIADD3 UR4, UPT, UPT, -UR4, URZ, URZ ;  /* 0x000000ff04047290 */ /* 0x000fe2000fffe1ff */
[----:B0-----:R-:W-:-:S04]  /*0830*/  IMAD.WIDE.U32 R2, R4, 0x4, R2 ;  /* 0x0000000404027825 */ /* 0x001fc800078e0002 */
[----:B------:R-:W-:-:S07]  /*0840*/  IMAD.MOV.U32 R4, RZ, RZ, R2 ;  /* 0x000000ffff047224 */ /* 0x000fce00078e0002 */
.L_x_506:
        /* <DEDUP_REMOVED lines=9> */
.L_x_503:
[----:B------:R-:W-:-:S04]  /*08e0*/  IMAD.MOV.U32 R4, RZ, RZ, R0 ;  /* 0x000000ffff047224 */ /* 0x000fc800078e0000 */
[----:B------:R0:W1:Y:S03]  /*08f0*/  I2F.S64 R2, R4 ;  /* 0x0000000400027312 */ /* 0x0000660000301400 */
.L_x_500:
        /* <DEDUP_REMOVED lines=46> */
[----:B-----5:R-:W-:-:S02]  /*0be0*/  @P0 HADD2.F32 R3, -RZ, R14.H0_H0 ;  /* 0x2000000eff030230 */ /* 0x020fc40000004100 */
[----:B-1----:R-:W-:Y:S01]  /*0bf0*/  FMUL.FTZ R2, R8, R8 ;  /* 0x0000000808027220 */ /* 0x002fe20000410000 */
[----:B------:R-:W1:Y:S03]  /*0c00*/  LDCU UR9, c[0x0][0x3bc] ;  /* 0x00007780ff0977ac */ /* 0x000e660008000800 */
[----:B------:R-:W-:Y:S01]  /*0c10*/  FMUL.FTZ R2, R2, R17 ;  /* 0x0000001102027220 */ /* 0x000fe20000410000 */
[----:B------:R-:W-:Y:S01]  /*0c20*/  FMUL.FTZ R8, R8, R3 ;  /* 0x0000000308087220 */ /* 0x000fe20000410000 */
[----:B------:R-:W1:Y:S01]  /*0c30*/  LDC R15, c[0x0][0x398] ;  /* 0x0000e600ff0f7b82 */ /* 0x000e620000000800 */
[----:B------:R-:W0:Y:S01]  /*0c40*/  LDCU UR14, c[0x0][0x39c] ;  /* 0x00007380ff0e77ac */ /* 0x000e220008000800 */
[----:B---3--:R-:W-:Y:S01]  /*0c50*/  FMUL.FTZ R9, R19, R2 ;  /* 0x0000000213097220 */ /* 0x008fe20000410000 */
[----:B------:R-:W3:Y:S01]  /*0c60*/  LDCU UR15, c[0x0][0x42c] ;  /* 0x00008580ff0f77ac */ /* 0x000ee20008000800 */
[----:B0-----:R-:W-:Y:S01]  /*0c70*/  IMAD R11, R12, UR6, RZ ;  /* 0x000000060c0b7c24 */ /* 0x001fe2000f8e02ff */
[----:B------:R-:W0:Y:S01]  /*0c80*/  LDCU.64 UR12, c[0x0][0x3a0] ;  /* 0x00007400ff0c77ac */ /* 0x000e220008000a00 */
[----:B------:R-:W0:Y:S01]  /*0c90*/  LDCU.64 UR16, c[0x0][0x380] ;  /* 0x00007000ff1077ac */ /* 0x000e220008000a00 */
[----:B----4-:R-:W-:Y:S01]  /*0ca0*/  IMAD R12, R13, UR6, RZ ;  /* 0x000000060d0c7c24 */ /* 0x010fe2000f8e02ff */
[----:B------:R-:W4:Y:S01]  /*0cb0*/  LDCU.64 UR18, c[0x0][0x410] ;  /* 0x00008200ff1277ac */ /* 0x000f220008000a00 */
[----:B------:R-:W-:Y:S01]  /*0cc0*/  UIMAD UR4, UR4, UR5, URZ ;  /* 0x00000005040472a4 */ /* 0x000fe2000f8e02ff */
[----:B-1----:R-:W-:-:S02]  /*0cd0*/  IMAD R13, R15, UR6, RZ ;  /* 0x000000060f0d7c24 */ /* 0x002fc4000f8e02ff */
[----:B0-234-:R-:W-:-:S09]  /*0ce0*/  FMUL.FTZ R10, R19, R10 ;  /* 0x0000000a130a7220 */ /* 0x01dfd20000410000 */
.L_x_511:
        /* <DEDUP_REMOVED lines=20> */
.L_x_510:
        /* <DEDUP_REMOVED lines=12> */
[----:B--2---:R-:W-:Y:S02]  /*0ef0*/  HADD2.F32 R23, -RZ, R2.H0_H0 ;  /* 0x20000002ff177230 */ /* 0x004fe40000004100 */
[----:B---3--:R-:W-:-:S03]  /*0f00*/  HADD2.F32 R25, -RZ, R4.H0_H0 ;  /* 0x20000004ff197230 */ /* 0x008fc60000004100 */
[----:B------:R-:W-:Y:S01]  /*0f10*/  FADD.FTZ R22, -R10, R23 ;  /* 0x000000170a167221 */ /* 0x000fe20000010100 */
[C---:B------:R-:W-:Y:S02]  /*0f20*/  IMAD R23, R21.reuse, UR15, RZ ;  /* 0x0000000f15177c24 */ /* 0x040fe4000f8e02ff */
[----:B------:R-:W-:Y:S02]  /*0f30*/  VIADD R21, R21, UR7 ;  /* 0x0000000715157c36 */ /* 0x000fe40008000000 */
[----:B------:R-:W-:-:S04]  /*0f40*/  FADD.FTZ R25, -R6, R25 ;  /* 0x0000001906197221 */ /* 0x000fc80000010100 */
[----:B------:R-:W-:Y:S01]  /*0f50*/  FFMA.FTZ R25, -R9, R25, R22 ;  /* 0x0000001909197223 */ /* 0x000fe20000010116 */
[----:B------:R-:W-:-:S03]  /*0f60*/  IADD3 R22, P0, PT, R23, R17, RZ ;  /* 0x0000001117167210 */ /* 0x000fc60007f1e0ff */
[----:B------:R-:W-:Y:S01]  /*0f70*/  FMUL.FTZ R25, R8, R25 ;  /* 0x0000001908197220 */ /* 0x000fe20000410000 */
[----:B------:R-:W-:Y:S02]  /*0f80*/  LEA.HI.X.SX32 R23, R23, R18, 0x1, P0 ;  /* 0x0000001217177211 */ /* 0x000fe400000f0eff */
[C---:B------:R-:W-:Y:S02]  /*0f90*/  LEA R2, P0, R22.reuse, UR18, 0x1 ;  /* 0x0000001216027c11 */ /* 0x040fe4000f8008ff */
[----:B------:R-:W-:Y:S02]  /*0fa0*/  F2FP.F16.F32.PACK_AB R25, RZ, R25 ;  /* 0x00000019ff19723e */ /* 0x000fe400000000ff */
[----:B------:R-:W-:Y:S02]  /*0fb0*/  LEA.HI.X R3, R22, UR19, R23, 0x1, P0 ;  /* 0x0000001316037c11 */ /* 0x000fe400080f0c17 */
[----:B------:R-:W-:-:S03]  /*0fc0*/  ISETP.GE.AND P0, PT, R21, R14, PT ;  /* 0x0000000e1500720c */ /* 0x000fc60003f06270 */
[----:B------:R0:W-:Y:S10]  /*0fd0*/  STG.E.U16 desc[UR10][R2.64], R25 ;  /* 0x0000001902007986 */ /* 0x0001f4000c10150a */
[----:B------:R-:W-:Y:S05]  /*0fe0*/  @!P0 BRA `(.L_x_510) ;  /* 0xfffffffc00908947 */ /* 0x000fea000383ffff */
.L_x_509:
[----:B------:R-:W-:Y:S05]  /*0ff0*/  BSYNC.RECONVERGENT B1 ;  /* 0x0000000000017941 */ /* 0x000fea0003800200 */
.L_x_508:
[----:B------:R-:W1:Y:S01]  /*1000*/  LDCU UR5, c[0x0][0x388] ;  /* 0x00007100ff0577ac */ /* 0x000e620008000800 */
[----:B------:R-:W-:-:S05]  /*1010*/  VIADD R0, R0, UR4 ;  /* 0x0000000400007c36 */ /* 0x000fca0008000000 */
[----:B-1----:R-:W-:-:S13]  /*1020*/  ISETP.GE.AND P0, PT, R0, UR5, PT ;  /* 0x0000000500007c0c */ /* 0x002fda000bf06270 */
[----:B------:R-:W-:Y:S05]  /*1030*/  @!P0 BRA `(.L_x_511) ;  /* 0xfffffffc002c8947 */ /* 0x000fea000383ffff */
[----:B------:R-:W-:Y:S05]  /*1040*/  BSYNC.RECONVERGENT B0 ;  /* 0x0000000000007941 */ /* 0x000fea0003800200 */
.L_x_507:
[----:B------:R-:W-:Y:S05]  /*1050*/  EXIT ;  /* 0x000000000000794d */ /* 0x000fea0003800000 */
.L_x_512:
        /* <DEDUP_REMOVED lines=10> */
.L_x_27336:


//--------------------- .text._ZN2at6native32batch_norm_backward_elemt_kernelIN3c104HalfEffiEEvNS_27GenericPackedTensorAccessorIT_Lm3ENS_16DefaultPtrTraitsET2_EES8_NS4_IT1_Lm1ES6_S7_EESA_NS4_IT0_Lm1ES6_S7_EESA_SA_S8_PKii --------------------------
	.section	.text._ZN2at6native32batch_norm_backward_elemt_kernelIN3c104HalfEffiEEvNS_27GenericPackedTensorAccessorIT_Lm3ENS_16DefaultPtrTraitsET2_EES8_NS4_IT1_Lm1ES6_S7_EESA_NS4_IT0_Lm1ES6_S7_EESA_SA_S8_PKii,"ax",@progbits
	.align	128
        .global         _ZN2at6native32batch_norm_backward_elemt_kernelIN3c104HalfEffiEEvNS_27GenericPackedTensorAccessorIT_Lm3ENS_16DefaultPtrTraitsET2_EES8_NS4_IT1_Lm1ES6_S7_EESA_NS4_IT0_Lm1ES6_S7_EESA_SA_S8_PKii
        .type           _ZN2at6native32batch_norm_backward_elemt_kernelIN3c104HalfEffiEEvNS_27GenericPackedTensorAccessorIT_Lm3ENS_16DefaultPtrTraitsET2_EES8_NS4_IT1_Lm1ES6_S7_EESA_NS4_IT0_Lm1ES6_S7_EESA_SA_S8_PKii,@function
        .size           _ZN2at6native32batch_norm_backward_elemt_kernelIN3c104HalfEffiEEvNS_27GenericPackedTensorAccessorIT_Lm3ENS_16DefaultPtrTraitsET2_EES8_NS4_IT1_Lm1ES6_S7_EESA_NS4_IT0_Lm1ES6_S7_EESA_SA_S8_PKii,(.L_x_27337 - _ZN2at6native32batch_norm_backward_elemt_kernelIN3c104HalfEffiEEvNS_27GenericPackedTensorAccessorIT_Lm3ENS_16DefaultPtrTraitsET2_EES8_NS4_IT1_Lm1ES6_S7_EESA_NS4_IT0_Lm1ES6_S7_EESA_SA_S8_PKii)
        .other          _ZN2at6native32batch_norm_backward_elemt_kernelIN3c104HalfEffiEEvNS_27GenericPackedTensorAccessorIT_Lm3ENS_16DefaultPtrTraitsET2_EES8_NS4_IT1_Lm1ES6_S7_EESA_NS4_IT0_Lm1ES6_S7_EESA_SA_S8_PKii,@"STO_CUDA_ENTRY STV_DEFAULT"
_ZN2at6native32batch_norm_backward_elemt_kernelIN3c104HalfEffiEEvNS_27GenericPackedTensorAccessorIT_Lm3ENS_16DefaultPtrTraitsET2_EES8_NS4_IT1_Lm1ES6_S7_EESA_NS4_IT0_Lm1ES6_S7_EESA_SA_S8_PKii:
.text._ZN2at6native32batch_norm_backward_elemt_kernelIN3c104HalfEffiEEvNS_27GenericPackedTensorAccessorIT_Lm3ENS_16DefaultPtrTraitsET2_EES8_NS4_IT1_Lm1ES6_S7_EESA_NS4_IT0_Lm1ES6_S7_EESA_SA_S8_PKii:
        /* <DEDUP_REMOVED lines=22> */
.L_x_515:
        /* <DEDUP_REMOVED lines=54> */
.L_x_514:
        /* <DEDUP_REMOVED lines=32> */
.L_x_517:
        /* <DEDUP_REMOVED lines=20> */
.L_x_518:
[----:B------:R-:W-:Y:S05]  /*0800*/  BRA.U !UP1, `(.L_x_516) ;  /* 0x0000000109347547 */ /* 0x000fea000b800000 */
[----:B------:R-:W0:Y:S01]  /*0810*/  LDC.64 R2, c[0x0][0x430] ;  /* 0x00010c00ff027b82 */ /* 0x000e220000000a00 */
[----:B------:R-:W-:Y:S01]  /*0820*/  UIADD3 UR4, UPT, UPT, -UR4, URZ, URZ ;  /* 0x000000ff04047290 */ /* 0x000fe2000fffe1ff */
[----:B0-----:R-:W-:-:S04]  /*0830*/  IMAD.WIDE.U32 R2, R4, 0x4, R2 ;  /* 0x0000000404027825 */ /* 0x001fc800078e0002 */
[----:B------:R-:W-:-:S07]  /*0840*/  IMAD.MOV.U32 R4, RZ, RZ, R2 ;  /* 0x000000ffff047224 */ /* 0x000fce00078e0002 */
.L_x_519:
        /* <DEDUP_REMOVED lines=9> */
.L_x_516:
[----:B------:R-:W-:-:S06]  /*08e0*/  IMAD.MOV.U32 R4, RZ, RZ, R0 ;  /* 0x000000ffff047224 */ /* 0x000fcc00078e0000 */
[----:B------:R0:W1:Y:S02]  /*08f0*/  I2F.S64 R4, R4 ;  /* 0x0000000400047312 */ /* 0x0000640000301400 */
.L_x_513:
        /* <DEDUP_REMOVED lines=62> */
.L_x_524:
        /* <DEDUP_REMOVED lines=20> */
.L_x_523:
        /* <DEDUP_REMOVED lines=28> */
.L_x_522:
[----:B------:R-:W-:Y:S05]  /*0fe0*/  BSYNC.RECONVERGENT B1 ;  /* 0x0000000000017941 */ /* 0x000fea0003800200 */
.L_x_521:
[----:B------:R-:W1:Y:S01]  /*0ff0*/  LDCU UR5, c[0x0][0x388] ;  /* 0x00007100ff0577ac */ /* 0x000e620008000800 */
[----:B------:R-:W-:-:S05]  /*1000*/  VIADD R0, R0, UR4 ;  /* 0x0000000400007c36 */ /* 0x000fca0008000000 */
[----:B-1----:R-:W-:-:S13]  /*1010*/  ISETP.GE.AND P0, PT, R0, UR5, PT ;  /* 0x0000000500007c0c */ /* 0x002fda000bf06270 */
[----:B------:R-:W-:Y:S05]  /*1020*/  @!P0 BRA `(.L_x_524) ;  /* 0xfffffffc002c8947 */ /* 0x000fea000383ffff */
[----:B------:R-:W-:Y:S05]  /*1030*/  BSYNC.RECONVERGENT B0 ;  /* 0x0000000000007941 */ /* 0x000fea0003800200 */
.L_x_520:
[----:B------:R-:W-:Y:S05]  /*1040*/  EXIT ;  /* 0x000000000000794d */ /* 0x000fea0003800000 */
.L_x_525:
        /* <DEDUP_REMOVED lines=11> */
.L_x_27337:


//--------------------- .text._ZN2at6native32batch_norm_backward_elemt_kernelIffflEEvNS_27GenericPackedTensorAccessorIT_Lm3ENS_16DefaultPtrTraitsET2_EES6_NS2_IT1_Lm1ES4_S5_EES8_NS2_IT0_Lm1ES4_S5_EES8_S8_S6_PKii --------------------------
	.section	.text._ZN2at6native32batch_norm_backward_elemt_kernelIffflEEvNS_27GenericPackedTensorAccessorIT_Lm3ENS_16DefaultPtrTraitsET2_EES6_NS2_IT1_Lm1ES4_S5_EES8_NS2_IT0_Lm1ES4_S5_EES8_S8_S6_PKii,"ax",@progbits
	.align	128
        .global         _ZN2at6native32batch_norm_backward_elemt_kernelIffflEEvNS_27GenericPackedTensorAccessorIT_Lm3ENS_16DefaultPtrTraitsET2_EES6_NS2_IT1_Lm1ES4_S5_EES8_NS2_IT0_Lm1ES4_S5_EES8_S8_S6_PKii
        .type           _ZN2at6native32batch_norm_backward_elemt_kernelIffflEEvNS_27GenericPackedTensorAccessorIT_Lm3ENS_16DefaultPtrTraitsET2_EES6_NS2_IT1_Lm1ES4_S5_EES8_NS2_IT0_Lm1ES4_S5_EES8_S8_S6_PKii,@function
        .size           _ZN2at6native32batch_norm_backward_elemt_kernelIffflEEvNS_27GenericPackedTensorAccessorIT_Lm3ENS_16DefaultPtrTraitsET2_EES6_NS2_IT1_Lm1ES4_S5_EES8_NS2_IT0_Lm1ES4_S5_EES8_S8_S6_PKii,(.L_x_27265 - _ZN2at6native32batch_norm_backward_elemt_kernelIffflEEvNS_27GenericPackedTensorAccessorIT_Lm3ENS_16DefaultPtrTraitsET2_EES6_NS2_IT1_Lm1ES4_S5_EES8_NS2_IT0_Lm1ES4_S5_EES8_S8_S6_PKii)
        .other          _ZN2at6native32batch_norm_backward_elemt_kernelIffflEEvNS_27GenericPackedTensorAccessorIT_Lm3ENS_16DefaultPtrTraitsET2_EES6_NS2_IT1_Lm1ES4_S5_EES8_NS2_IT0_Lm1ES4_S5_EES8_S8_S6_PKii,@"STO_CUDA_ENTRY STV_DEFAULT"
_ZN2at6native32batch_norm_backward_elemt_kernelIffflEEvNS_27GenericPackedTensorAccessorIT_Lm3ENS_16DefaultPtrTraitsET2_EES6_NS2_IT1_Lm1ES4_S5_EES8_NS2_IT0_Lm1ES4_S5_EES8_S8_S6_PKii:
.text._ZN2at6native32batch_norm_backward_elemt_kernelIffflEEvNS_27GenericPackedTensorAccessorIT_Lm3ENS_16DefaultPtrTraitsET2_EES6_NS2_IT1_Lm1ES4_S5_EES8_NS2_IT0_Lm1ES4_S5_EES8_S8_S6_PKii:
        /* <DEDUP_REMOVED lines=21> */
.L_x_528:
        /* <DEDUP_REMOVED lines=54> */
.L_x_527:
        /* <DEDUP_REMOVED lines=32> */
.L_x_530:
        /* <DEDUP_REMOVED lines=20> */
.L_x_531:
[----:B------:R-:W-:Y:S05]  /*07f0*/  BRA.U !UP1, `(.L_x_529) ;  /* 0x00000001092c7547 */ /* 0x000fea000b800000 */
[----:B------:R-:W0:Y:S01]  /*0800*/  LDC.64 R2, c[0x0][0x4a0] ;  /* 0x00012800ff027b82 */ /* 0x000e220000000a00 */
[----:B------:R-:W-:Y:S01]  /*0810*/  UIADD3 UR4, UPT, UPT, -UR4, URZ, URZ ;  /* 0x000000ff04047290 */ /* 0x000fe2000fffe1ff */
[----:B0-----:R-:W-:-:S11]  /*0820*/  IMAD.WIDE.U32 R2, R0, 0x4, R2 ;  /* 0x0000000400027825 */ /* 0x001fd600078e0002 */
.L_x_532:
        /* <DEDUP_REMOVED lines=8> */
.L_x_529:
[----:B------:R0:W1:Y:S02]  /*08b0*/  I2F.S64 R12, R4 ;  /* 0x00000004000c7312 */ /* 0x0000640000301400 */
.L_x_526:
        /* <DEDUP_REMOVED lines=115> */
.L_x_534:
[----:B------:R-:W-:-:S07]  /*0ff0*/  MOV R12, 0x1010 ;  /* 0x00001010000c7802 */ /* 0x000fce0000000f00 */
[----:B------:R-:W-:Y:S05]  /*1000*/  CALL.REL.NOINC `($__internal_6_$__cuda_sm20_div_u64) ;  /* 0x0000001000287944 */ /* 0x000fea0003c00000 */
[----:B------:R-:W-:Y:S01]  /*1010*/  IMAD.MOV.U32 R12, RZ, RZ, R8 ;  /* 0x000000ffff0c7224 */ /* 0x000fe200078e0008 */
[----:B------:R-:W-:-:S07]  /*1020*/  MOV R13, R15 ;  /* 0x0000000f000d7202 */ /* 0x000fce0000000f00 */
.L_x_535:
[----:B------:R-:W-:Y:S05]  /*1030*/  BSYNC.RECONVERGENT B0 ;  /* 0x0000000000007941 */ /* 0x000fea0003800200 */
.L_x_533:
        /* <DEDUP_REMOVED lines=11> */
.L_x_542:
        /* <DEDUP_REMOVED lines=33> */
[----:B------:R-:W-:Y:S01]  /*1300*/  HFMA2 R40, -RZ, RZ, 0, 0 ;  /* 0x00000000ff287431 */ /* 0x000fe200000001ff */
[----:B------:R-:W-:Y:S01]  /*1310*/  IADD3 R37, PT, PT, R15, R37, RZ ;  /* 0x000000250f257210 */ /* 0x000fe20007ffe0ff */
[----:B------:R-:W-:Y:S01]  /*1320*/  IMAD.IADD R29, R17, 0x1, R29 ;  /* 0x00000001111d7824 */ /* 0x000fe200078e021d */
[----:B------:R-:W-:Y:S01]  /*1330*/  ISETP.NE.AND.EX P1, PT, RZ, RZ, PT, P1 ;  /* 0x000000ffff00720c */ /* 0x000fe20003f25310 */
[----:B------:R-:W-:Y:S02]  /*1340*/  IMAD.IADD R31, R19, 0x1, R31 ;  /* 0x00000001131f7824 */ /* 0x000fe400078e021f */
[----:B------:R-:W-:-:S10]  /*1350*/  IMAD.MOV.U32 R41, RZ, RZ, R39 ;  /* 0x000000ffff297224 */ /* 0x000fd400078e0027 */
[----:B------:R-:W-:Y:S05]  /*1360*/  @!P1 BRA `(.L_x_540) ;  /* 0x0000000400689947 */ /* 0x000fea0003800000 */
[----:B------:R-:W0:Y:S01]  /*1370*/  LDC.64 R20, c[0x0][0x3e8] ;  /* 0x0000fa00ff147b82 */ /* 0x000e220000000a00 */
[----:B------:R-:W-:Y:S02]  /*1380*/  IMAD.MOV.U32 R28, RZ, RZ, R16 ;  /* 0x000000ffff1c7224 */ /* 0x000fe400078e0010 */
[----:B------:R-:W-:-:S05]  /*1390*/  IMAD.MOV.U32 R30, RZ, RZ, R18 ;  /* 0x000000ffff1e7224 */ /* 0x000fca00078e0012 */
        /* <DEDUP_REMOVED lines=10> */
[----:B---3--:R-:W-:-:S03]  /*1440*/  LEA R42, P2, R32, R26, 0x2 ;  /* 0x0000001a202a7211 */ /* 0x008fc600078410ff */
[----:B------:R-:W2:Y:S01]  /*1450*/  LDG.E R45, desc[UR18][R44.64] ;  /* 0x000000122c2d7981 */ /* 0x000ea2000c1e1900 */
[----:B------:R-:W-:-:S03]  /*1460*/  LEA.HI.X R43, R32, R27, R33, 0x2, P2 ;  /* 0x0000001b202b7211 */ /* 0x000fc600010f1421 */
[----:B------:R-:W1:Y:S03]  /*1470*/  LDC.64 R32, c[0x0][0x498] ;  /* 0x00012600ff207b82 */ /* 0x000e660000000a00 */
[----:B------:R-:W3:Y:S01]  /*1480*/  LDG.E R43, desc[UR18][R42.64] ;  /* 0x000000122a2b7981 */ /* 0x000ee2000c1e1900 */
[----:B------:R-:W-:-:S04]  /*1490*/  IMAD.MOV.U32 R36, RZ, RZ, R14 ;  /* 0x000000ffff247224 */ /* 0x000fc800078e000e */
[----:B-1----:R-:W-:-:S04]  /*14a0*/  IMAD.WIDE.U32 R40, R39, R32, R36 ;  /* 0x0000002027287225 */ /* 0x002fc800078e0024 */
[----:B------:R-:W-:Y:S01]  /*14b0*/  IMAD R39, R39, R33, R41 ;  /* 0x0000002127277224 */ /* 0x000fe200078e0229 */
[----:B------:R-:W-:Y:S01]  /*14c0*/  MOV R41, R2 ;  /* 0x0000000200297202 */ /* 0x000fe20000000f00 */
[----:B--2---:R-:W-:Y:S01]  /*14d0*/  FADD.FTZ R38, -R6, R45 ;  /* 0x0000002d06267221 */ /* 0x004fe20000010100 */
[----:B---3--:R-:W-:-:S04]  /*14e0*/  FADD.FTZ R48, -R0, R43 ;  /* 0x0000002b00307221 */ /* 0x008fc80000010100 */
[----:B------:R-:W-:Y:S01]  /*14f0*/  FFMA.FTZ R49, -R5, R48, R38 ;  /* 0x0000003005317223 */ /* 0x000fe20000010126 */
[----:B0-----:R-:W-:-:S03]  /*1500*/  LEA R38, P1, R40, R34, 0x2 ;  /* 0x0000002228267211 */ /* 0x001fc600078210ff */
[----:B------:R-:W-:Y:S01]  /*1510*/  FMUL.FTZ R49, R4, R49 ;  /* 0x0000003104317220 */ /* 0x000fe20000410000 */
[----:B------:R-:W-:Y:S02]  /*1520*/  LEA.HI.X R39, R40, R35, R39, 0x2, P1 ;  /* 0x0000002328277211 */ /* 0x000fe400008f1427 */
[----:B------:R-:W-:-:S03]  /*1530*/  ISETP.NE.U32.AND P1, PT, R46, RZ, PT ;  /* 0x000000ff2e00720c */ /* 0x000fc60003f25070 */
[----:B------:R0:W-:Y:S01]  /*1540*/  STG.E desc[UR18][R38.64], R49 ;  /* 0x0000003126007986 */ /* 0x0001e2000c101912 */
[----:B------:R-:W-:Y:S01]  /*1550*/  ISETP.NE.AND.EX P1, PT, RZ, RZ, PT, P1 ;  /* 0x000000ffff00720c */ /* 0x000fe20003f25310 */
[----:B------:R-:W-:-:S12]  /*1560*/  IMAD.MOV.U32 R40, RZ, RZ, R3 ;  /* 0x000000ffff287224 */ /* 0x000fd800078e0003 */
        /* <DEDUP_REMOVED lines=9> */
[----:B------:R-:W-:-:S03]  /*1600*/  IMAD.WIDE.U32 R40, R2, R22, R30 ;  /* 0x0000001602287225 */ /* 0x000fc600078e001e */
[----:B------:R-:W2:Y:S01]  /*1610*/  LDG.E R39, desc[UR18][R38.64] ;  /* 0x0000001226277981 */ /* 0x000ea2000c1e1900 */
[----:B------:R-:W-:Y:S01]  /*1620*/  IMAD.IADD R41, R41, 0x1, R43 ;  /* 0x0000000129297824 */ /* 0x000fe200078e022b */
[----:B------:R-:W-:-:S04]  /*1630*/  LEA R42, P1, R40, R26, 0x2 ;  /* 0x0000001a282a7211 */ /* 0x000fc800078210ff */
[----:B------:R-:W-:-:S06]  /*1640*/  LEA.HI.X R43, R40, R27, R41, 0x2, P1 ;  /* 0x0000001b282b7211 */ /* 0x000fcc00008f1429 */
[----:B------:R-:W3:Y:S01]  /*1650*/  LDG.E R43, desc[UR18][R42.64] ;  /* 0x000000122a2b7981 */ /* 0x000ee2000c1e1900 */
[----:B------:R-:W-:-:S04]  /*1660*/  IMAD R40, R3, R32, RZ ;  /* 0x0000002003287224 */ /* 0x000fc800078e02ff */
[C---:B------:R-:W-:Y:S02]  /*1670*/  IMAD R51, R2.reuse, R33, R40 ;  /* 0x0000002102337224 */ /* 0x040fe400078e0228 */
[----:B------:R-:W-:-:S05]  /*1680*/  IMAD.WIDE.U32 R40, R2, R32, R36 ;  /* 0x0000002002287225 */ /* 0x000fca00078e0024 */
[----:B------:R-:W-:Y:S01]  /*1690*/  IADD3 R41, PT, PT, R41, R51, RZ ;  /* 0x0000003329297210 */ /* 0x000fe20007ffe0ff */
[----:B--2---:R-:W-:Y:S01]  /*16a0*/  FADD.FTZ R44, -R6, R39 ;  /* 0x00000027062c7221 */ /* 0x004fe20000010100 */
[----:B---3--:R-:W-:-:S04]  /*16b0*/  FADD.FTZ R45, -R0, R43 ;  /* 0x0000002b002d7221 */ /* 0x008fc80000010100 */
[----:B------:R-:W-:Y:S01]  /*16c0*/  FFMA.FTZ R49, -R5, R45, R44 ;  /* 0x0000002d05317223 */ /* 0x000fe2000001012c */
[----:B------:R-:W-:-:S03]  /*16d0*/  LEA R44, P1, R40, R34, 0x2 ;  /* 0x00000022282c7211 */ /* 0x000fc600078210ff */
[----:B------:R-:W-:Y:S01]  /*16e0*/  FMUL.FTZ R49, R4, R49 ;  /* 0x0000003104317220 */ /* 0x000fe20000410000 */
[----:B------:R-:W-:Y:S02]  /*16f0*/  LEA.HI.X R45, R40, R35, R41, 0x2, P1 ;  /* 0x00000023282d7211 */ /* 0x000fe400008f1429 */
[----:B------:R-:W-:-:S03]  /*1700*/  ISETP.NE.U32.AND P1, PT, R46, 0x1, PT ;  /* 0x000000012e00780c */ /* 0x000fc60003f25070 */
[----:B------:R0:W-:Y:S01]  /*1710*/  STG.E desc[UR18][R44.64], R49 ;  /* 0x000000312c007986 */ /* 0x0001e2000c101912 */
[----:B------:R-:W-:Y:S01]  /*1720*/  ISETP.NE.AND.EX P1, PT, RZ, RZ, PT, P1 ;  /* 0x000000ffff00720c */ /* 0x000fe20003f25310 */
[----:B------:R-:W-:Y:S02]  /*1730*/  IMAD.MOV.U32 R41, RZ, RZ, R10 ;  /* 0x000000ffff297224 */ /* 0x000fe400078e000a */
[----:B------:R-:W-:-:S10]  /*1740*/  IMAD.MOV.U32 R40, RZ, RZ, R47 ;  /* 0x000000ffff287224 */ /* 0x000fd400078e002f */
        /* <DEDUP_REMOVED lines=12> */
[----:B------:R-:W-:-:S04]  /*1810*/  LEA.HI.X R27, R40, R27, R20, 0x2, P2 ;  /* 0x0000001b281b7211 */ /* 0x000fc800010f1414 */
[----:B------:R-:W2:Y:S04]  /*1820*/  LDG.E R25, desc[UR18][R24.64] ;  /* 0x0000001218197981 */ /* 0x000ea8000c1e1900 */
[----:B------:R-:W3:Y:S01]  /*1830*/  LDG.E R27, desc[UR18][R26.64] ;  /* 0x000000121a1b7981 */ /* 0x000ee2000c1e1900 */
[-C--:B------:R-:W-:Y:S02]  /*1840*/  IMAD R22, R47, R32.reuse, RZ ;  /* 0x000000202f167224 */ /* 0x080fe400078e02ff */
[----:B------:R-:W-:-:S04]  /*1850*/  IMAD.WIDE.U32 R20, R10, R32, R36 ;  /* 0x000000200a147225 */ /* 0x000fc800078e0024 */
[----:B------:R-:W-:Y:S01]  /*1860*/  IMAD R33, R10, R33, R22 ;  /* 0x000000210a217224 */ /* 0x000fe200078e0216 */
[----:B------:R-:W-:-:S03]  /*1870*/  LEA R34, P1, R20, R34, 0x2 ;  /* 0x0000002214227211 */ /* 0x000fc600078210ff */
[----:B------:R-:W-:-:S05]  /*1880*/  IMAD.IADD R21, R21, 0x1, R33 ;  /* 0x0000000115157824 */ /* 0x000fca00078e0221 */
[----:B------:R-:W-:Y:S02]  /*1890*/  LEA.HI.X R35, R20, R35, R21, 0x2, P1 ;  /* 0x0000002314237211 */ /* 0x000fe400008f1415 */
[----:B------:R-:W-:-:S05]  /*18a0*/  IADD3 R41, P1, PT, R10, UR11, RZ ;  /* 0x0000000b0a297c10 */ /* 0x000fca000ff3e0ff */
[----:B------:R-:W-:Y:S02]  /*18b0*/  IMAD.X R40, RZ, RZ, R47, P1 ;  /* 0x000000ffff287224 */ /* 0x000fe400008e062f */
[----:B--2---:R-:W-:Y:S01]  /*18c0*/  FADD.FTZ R22, -R6, R25 ;  /* 0x0000001906167221 */ /* 0x004fe20000010100 */
[----:B---3--:R-:W-:-:S04]  /*18d0*/  FADD.FTZ R23, -R0, R27 ;  /* 0x0000001b00177221 */ /* 0x008fc80000010100 */
[----:B------:R-:W-:-:S04]  /*18e0*/  FFMA.FTZ R23, -R5, R23, R22 ;  /* 0x0000001705177223 */ /* 0x000fc80000010116 */
[----:B------:R-:W-:-:S05]  /*18f0*/  FMUL.FTZ R23, R4, R23 ;  /* 0x0000001704177220 */ /* 0x000fca0000410000 */
[----:B------:R0:W-:Y:S02]  /*1900*/  STG.E desc[UR18][R34.64], R23 ;  /* 0x0000001722007986 */ /* 0x0001e4000c101912 */
.L_x_540:
[----:B------:R-:W-:Y:S05]  /*1910*/  BSYNC.RECONVERGENT B2 ;  /* 0x0000000000027941 */ /* 0x000fea0003800200 */
.L_x_539:
[----:B------:R-:W-:-:S04]  /*1920*/  ISETP.GE.U32.AND P1, PT, R8, 0x3, PT ;  /* 0x000000030800780c */ /* 0x000fc80003f26070 */
[----:B------:R-:W-:-:S13]  /*1930*/  ISETP.GE.U32.AND.EX P1, PT, R11, RZ, PT, P1 ;  /* 0x000000ff0b00720c */ /* 0x000fda0003f26110 */
[----:B------:R-:W-:Y:S05]  /*1940*/  @!P1 BRA `(.L_x_538) ;  /* 0x0000000400c89947 */ /* 0x000fea0003800000 */
.L_x_541:
        /* <DEDUP_REMOVED lines=13> */
[----:B------:R-:W-:-:S04]  /*1a20*/  LEA.HI.X R23, R20, UR27, R21, 0x2, P2 ;  /* 0x0000001b14177c11 */ /* 0x000fc800090f1415 */
[----:B------:R0:W2:Y:S04]  /*1a30*/  LDG.E R25, desc[UR18][R24.64] ;  /* 0x0000001218197981 */ /* 0x0000a8000c1e1900 */
[----:B------:R1:W3:Y:S01]  /*1a40*/  LDG.E R23, desc[UR18][R22.64] ;  /* 0x0000001216177981 */ /* 0x0002e2000c1e1900 */
[C---:B------:R-:W-:Y:S01]  /*1a50*/  IADD3 R43, P1, PT, R41.reuse, UR11, RZ ;  /* 0x0000000b292b7c10 */ /* 0x040fe2000ff3e0ff */
[----:B------:R-:W-:Y:S02]  /*1a60*/  IMAD R20, R40, UR28, RZ ;  /* 0x0000001c28147c24 */ /* 0x000fe4000f8e02ff */
[----:B------:R-:W-:Y:S01]  /*1a70*/  IMAD.MOV.U32 R36, RZ, RZ, R14 ;  /* 0x000000ffff247224 */ /* 0x000fe200078e000e */
[----:B------:R-:W-:Y:S01]  /*1a80*/  IADD3.X R40, PT, PT, RZ, R40, RZ, P1, !PT ;  /* 0x00000028ff287210 */ /* 0x000fe20000ffe4ff */
[----:B------:R-:W-:-:S02]  /*1a90*/  IMAD R35, R41, UR29, R20 ;  /* 0x0000001d29237c24 */ /* 0x000fc4000f8e0214 */
[----:B------:R-:W-:-:S04]  /*1aa0*/  IMAD.WIDE.U32 R32, R41, UR28, R36 ;  /* 0x0000001c29207c25 */ /* 0x000fc8000f8e0024 */
[----:B0-----:R-:W-:Y:S01]  /*1ab0*/  IMAD R24, R40, UR24, RZ ;  /* 0x0000001828187c24 */ /* 0x001fe2000f8e02ff */
[----:B------:R-:W-:Y:S01]  /*1ac0*/  LEA R38, P1, R32, UR30, 0x2 ;  /* 0x0000001e20267c11 */ /* 0x000fe2000f8210ff */
[----:B------:R-:W-:Y:S02]  /*1ad0*/  IMAD R34, R40, UR20, RZ ;  /* 0x0000001428227c24 */ /* 0x000fe4000f8e02ff */
[----:B------:R-:W-:Y:S02]  /*1ae0*/  IMAD.IADD R33, R33, 0x1, R35 ;  /* 0x0000000121217824 */ /* 0x000fe400078e0223 */
[----:B------:R-:W-:-:S04]  /*1af0*/  IMAD.WIDE.U32 R26, R43, UR24, R28 ;  /* 0x000000182b1a7c25 */ /* 0x000fc8000f8e001c */
[----:B------:R-:W-:Y:S01]  /*1b00*/  IMAD.WIDE.U32 R20, R43, UR20, R30 ;  /* 0x000000142b147c25 */ /* 0x000fe2000f8e001e */
[----:B-1----:R-:W-:-:S03]  /*1b10*/  LEA R22, P2, R26, UR22, 0x2 ;  /* 0x000000161a167c11 */ /* 0x002fc6000f8410ff */
[C---:B------:R-:W-:Y:S01]  /*1b20*/  IMAD R35, R43.reuse, UR25, R24 ;  /* 0x000000192b237c24 */ /* 0x040fe2000f8e0218 */
[----:B------:R-:W-:Y:S01]  /*1b30*/  LEA R24, P3, R20, UR26, 0x2 ;  /* 0x0000001a14187c11 */ /* 0x000fe2000f8610ff */
[----:B------:R-:W-:Y:S02]  /*1b40*/  IMAD R39, R43, UR21, R34 ;  /* 0x000000152b277c24 */ /* 0x000fe4000f8e0222 */
[----:B------:R-:W-:Y:S02]  /*1b50*/  IMAD.IADD R27, R27, 0x1, R35 ;  /* 0x000000011b1b7824 */ /* 0x000fe400078e0223 */
[----:B--2---:R-:W-:Y:S01]  /*1b60*/  FADD.FTZ R34, -R6, R25 ;  /* 0x0000001906227221 */ /* 0x004fe20000010100 */
[----:B------:R-:W-:Y:S01]  /*1b70*/  IMAD.IADD R25, R21, 0x1, R39 ;  /* 0x0000000115197824 */ /* 0x000fe200078e0227 */
[----:B------:R-:W-:Y:S01]  /*1b80*/  LEA.HI.X R39, R32, UR31, R33, 0x2, P1 ;  /* 0x0000001f20277c11 */ /* 0x000fe200088f1421 */
[----:B---3--:R-:W-:-:S03]  /*1b90*/  FADD.FTZ R23, -R0, R23 ;  /* 0x0000001700177221 */ /* 0x008fc60000010100 */
[----:B------:R-:W-:Y:S01]  /*1ba0*/  LEA.HI.X R25, R20, UR27, R25, 0x2, P3 ;  /* 0x0000001b14197c11 */ /* 0x000fe200098f1419 */
[----:B------:R-:W-:Y:S01]  /*1bb0*/  FFMA.FTZ R21, -R5, R23, R34 ;  /* 0x0000001705157223 */ /* 0x000fe20000010122 */
[----:B------:R-:W-:-:S03]  /*1bc0*/  LEA.HI.X R23, R26, UR23, R27, 0x2, P2 ;  /* 0x000000171a177c11 */ /* 0x000fc600090f141b */
[----:B------:R-:W-:-:S05]  /*1bd0*/  FMUL.FTZ R45, R4, R21 ;  /* 0x00000015042d7220 */ /* 0x000fca0000410000 */
[----:B------:R0:W-:Y:S04]  /*1be0*/  STG.E desc[UR18][R38.64], R45 ;  /* 0x0000002d26007986 */ /* 0x0001e8000c101912 */
[----:B------:R1:W2:Y:S04]  /*1bf0*/  LDG.E R23, desc[UR18][R22.64] ;  /* 0x0000001216177981 */ /* 0x0002a8000c1e1900 */
[----:B------:R3:W4:Y:S01]  /*1c00*/  LDG.E R25, desc[UR18][R24.64] ;  /* 0x0000001218197981 */ /* 0x000722000c1e1900 */
[----:B------:R-:W-:Y:S01]  /*1c10*/  IADD3 R41, P1, PT, R43, UR11, RZ ;  /* 0x0000000b2b297c10 */ /* 0x000fe2000ff3e0ff */
[----:B------:R-:W-:-:S02]  /*1c20*/  IMAD R20, R40, UR28, RZ ;  /* 0x0000001c28147c24 */ /* 0x000fc4000f8e02ff */
[----:B------:R-:W-:Y:S01]  /*1c30*/  IMAD.WIDE.U32 R34, R43, UR28, R36 ;  /* 0x0000001c2b227c25 */ /* 0x000fe2000f8e0024 */
[----:B------:R-:W-:-:S03]  /*1c40*/  IADD3.X R40, PT, PT, RZ, R40, RZ, P1, !PT ;  /* 0x00000028ff287210 */ /* 0x000fc60000ffe4ff */
[----:B------:R-:W-:Y:S01]  /*1c50*/  IMAD R33, R43, UR29, R20 ;  /* 0x0000001d2b217c24 */ /* 0x000fe2000f8e0214 */
[----:B------:R-:W-:Y:S01]  /*1c60*/  LEA R32, P1, R34, UR30, 0x2 ;  /* 0x0000001e22207c11 */ /* 0x000fe2000f8210ff */
[C---:B0-----:R-:W-:Y:S02]  /*1c70*/  IMAD R38, R40.reuse, UR24, RZ ;  /* 0x0000001828267c24 */ /* 0x041fe4000f8e02ff */
[----:B------:R-:W-:Y:S02]  /*1c80*/  IMAD R42, R40, UR20, RZ ;  /* 0x00000014282a7c24 */ /* 0x000fe4000f8e02ff */
[----:B------:R-:W-:-:S04]  /*1c90*/  IMAD.WIDE.U32 R26, R41, UR24, R28 ;  /* 0x00000018291a7c25 */ /* 0x000fc8000f8e001c */
[C---:B------:R-:W-:Y:S01]  /*1ca0*/  IMAD R39, R41.reuse, UR25, R38 ;  /* 0x0000001929277c24 */ /* 0x040fe2000f8e0226 */
[----:B-1----:R-:W-:Y:S01]  /*1cb0*/  LEA R22, P2, R26, UR22, 0x2 ;  /* 0x000000161a167c11 */ /* 0x002fe2000f8410ff */
[----:B------:R-:W-:-:S04]  /*1cc0*/  IMAD.WIDE.U32 R20, R41, UR20, R30 ;  /* 0x0000001429147c25 */ /* 0x000fc8000f8e001e */
[----:B------:R-:W-:Y:S01]  /*1cd0*/  IMAD R43, R41, UR21, R42 ;  /* 0x00000015292b7c24 */ /* 0x000fe2000f8e022a */
[----:B---3--:R-:W-:Y:S01]  /*1ce0*/  LEA R24, P3, R20, UR26, 0x2 ;  /* 0x0000001a14187c11 */ /* 0x008fe2000f8610ff */
[----:B------:R-:W-:-:S05]  /*1cf0*/  IMAD.IADD R33, R35, 0x1, R33 ;  /* 0x0000000123217824 */ /* 0x000fca00078e0221 */
[----:B------:R-:W-:Y:S01]  /*1d00*/  LEA.HI.X R33, R34, UR31, R33, 0x2, P1 ;  /* 0x0000001f22217c11 */ /* 0x000fe200088f1421 */
[----:B--2---:R-:W-:Y:S01]  /*1d10*/  FADD.FTZ R38, -R6, R23 ;  /* 0x0000001706267221 */ /* 0x004fe20000010100 */
[----:B------:R-:W-:Y:S02]  /*1d20*/  IMAD.IADD R23, R27, 0x1, R39 ;  /* 0x000000011b177824 */ /* 0x000fe400078e0227 */
[----:B------:R-:W-:Y:S02]  /*1d30*/  IMAD.IADD R27, R21, 0x1, R43 ;  /* 0x00000001151b7824 */ /* 0x000fe400078e022b */
[----:B----4-:R-:W-:Y:S01]  /*1d40*/  FADD.FTZ R25, -R0, R25 ;  /* 0x0000001900197221 */ /* 0x010fe20000010100 */
[----:B------:R-:W-:-:S03]  /*1d50*/  LEA.HI.X R23, R26, UR23, R23, 0x2, P2 ;  /* 0x000000171a177c11 */ /* 0x000fc600090f1417 */
        /* <DEDUP_REMOVED lines=12> */
[----:B------:R-:W-:-:S04]  /*1e20*/  IMAD.WIDE.U32 R26, R43, UR24, R28 ;  /* 0x000000182b1a7c25 */ /* 0x000fc8000f8e001c */
[----:B------:R-:W-:Y:S01]  /*1e30*/  IMAD.WIDE.U32 R34, R43, UR20, R30 ;  /* 0x000000142b227c25 */ /* 0x000fe2000f8e001e */
[----:B-1----:R-:W-:-:S03]  /*1e40*/  LEA R22, P2, R26, UR22, 0x2 ;  /* 0x000000161a167c11 */ /* 0x002fc6000f8410ff */
[----:B------:R-:W-:Y:S01]  /*1e50*/  IMAD R28, R40, UR24, RZ ;  /* 0x00000018281c7c24 */ /* 0x000fe2000f8e02ff */
[----:B---3--:R-:W-:Y:S01]  /*1e60*/  LEA R24, P3, R34, UR26, 0x2 ;  /* 0x0000001a22187c11 */ /* 0x008fe2000f8610ff */
[----:B------:R-:W-:Y:S02]  /*1e70*/  IMAD R30, R40, UR20, RZ ;  /* 0x00000014281e7c24 */ /* 0x000fe4000f8e02ff */
[C---:B------:R-:W-:Y:S02]  /*1e80*/  IMAD R39, R43.reuse, UR25, R28 ;  /* 0x000000192b277c24 */ /* 0x040fe4000f8e021c */
[----:B0-----:R-:W-:Y:S02]  /*1e90*/  IMAD R45, R43, UR21, R30 ;  /* 0x000000152b2d7c24 */ /* 0x001fe4000f8e021e */
[----:B------:R-:W-:Y:S02]  /*1ea0*/  IMAD.IADD R33, R21, 0x1, R41 ;  /* 0x0000000115217824 */ /* 0x000fe400078e0229 */
[----:B--2---:R-:W-:Y:S01]  /*1eb0*/  FADD.FTZ R28, -R6, R23 ;  /* 0x00000017061c7221 */ /* 0x004fe20000010100 */
[----:B------:R-:W-:-:S02]  /*1ec0*/  IMAD.IADD R23, R27, 0x1, R39 ;  /* 0x000000011b177824 */ /* 0x000fc400078e0227 */
[----:B------:R-:W-:Y:S01]  /*1ed0*/  LEA.HI.X R39, R20, UR31, R33, 0x2, P1 ;  /* 0x0000001f14277c11 */ /* 0x000fe200088f1421 */
[----:B------:R-:W-:Y:S02]  /*1ee0*/  IMAD.IADD R27, R35, 0x1, R45 ;  /* 0x00000001231b7824 */ /* 0x000fe400078e022d */
[----:B----4-:R-:W-:Y:S01]  /*1ef0*/  FADD.FTZ R25, -R0, R25 ;  /* 0x0000001900197221 */ /* 0x010fe20000010100 */
[----:B------:R-:W-:-:S03]  /*1f00*/  LEA.HI.X R23, R26, UR23, R23, 0x2, P2 ;  /* 0x000000171a177c11 */ /* 0x000fc600090f1417 */
[----:B------:R-:W-:Y:S01]  /*1f10*/  FFMA.FTZ R21, -R5, R25, R28 ;  /* 0x0000001905157223 */ /* 0x000fe2000001011c */
[----:B------:R-:W-:-:S03]  /*1f20*/  LEA.HI.X R25, R34, UR27, R27, 0x2, P3 ;  /* 0x0000001b22197c11 */ /* 0x000fc600098f141b */
[----:B------:R-:W-:-:S05]  /*1f30*/  FMUL.FTZ R33, R4, R21 ;  /* 0x0000001504217220 */ /* 0x000fca0000410000 */
[----:B------:R1:W-:Y:S04]  /*1f40*/  STG.E desc[UR18][R38.64], R33 ;  /* 0x0000002126007986 */ /* 0x0003e8000c101912 */
[----:B------:R-:W2:Y:S04]  /*1f50*/  LDG.E R23, desc[UR18][R22.64] ;  /* 0x0000001216177981 */ /* 0x000ea8000c1e1900 */
[----:B------:R-:W3:Y:S01]  /*1f60*/  LDG.E R25, desc[UR18][R24.64] ;  /* 0x0000001218197981 */ /* 0x000ee2000c1e1900 */
[----:B------:R-:W-:Y:S02]  /*1f70*/  IMAD R26, R40, UR28, RZ ;  /* 0x0000001c281a7c24 */ /* 0x000fe4000f8e02ff */
[----:B------:R-:W-:-:S04]  /*1f80*/  IMAD.WIDE.U32 R20, R43, UR28, R36 ;  /* 0x0000001c2b147c25 */ /* 0x000fc8000f8e0024 */
[----:B------:R-:W-:Y:S01]  /*1f90*/  IMAD R35, R43, UR29, R26 ;  /* 0x0000001d2b237c24 */ /* 0x000fe2000f8e021a */
[----:B------:R-:W-:-:S04]  /*1fa0*/  LEA R26, P1, R20, UR30, 0x2 ;  /* 0x0000001e141a7c11 */ /* 0x000fc8000f8210ff */
[----:B------:R-:W-:Y:S01]  /*1fb0*/  IADD3 R35, PT, PT, R21, R35, RZ ;  /* 0x0000002315237210 */ /* 0x000fe20007ffe0ff */
[----:B--2---:R-:W-:Y:S01]  /*1fc0*/  FADD.FTZ R28, -R6, R23 ;  /* 0x00000017061c7221 */ /* 0x004fe20000010100 */
[----:B---3--:R-:W-:-:S04]  /*1fd0*/  FADD.FTZ R27, -R0, R25 ;  /* 0x00000019001b7221 */ /* 0x008fc80000010100 */
[----:B------:R-:W-:Y:S01]  /*1fe0*/  FFMA.FTZ R21, -R5, R27, R28 ;  /* 0x0000001b05157223 */ /* 0x000fe2000001011c */
[----:B------:R-:W-:Y:S02]  /*1ff0*/  LEA.HI.X R27, R20, UR31, R35, 0x2, P1 ;  /* 0x0000001f141b7c11 */ /* 0x000fe400088f1423 */
[----:B------:R-:W-:Y:S01]  /*2000*/  IADD3 R41, P1, PT, R43, UR11, RZ ;  /* 0x0000000b2b297c10 */ /* 0x000fe2000ff3e0ff */
[----:B------:R-:W-:-:S04]  /*2010*/  FMUL.FTZ R21, R4, R21 ;  /* 0x0000001504157220 */ /* 0x000fc80000410000 */
[----:B------:R-:W-:Y:S01]  /*2020*/  IMAD.X R40, RZ, RZ, R40, P1 ;  /* 0x000000ffff287224 */ /* 0x000fe200008e0628 */
[----:B------:R1:W-:Y:S01]  /*2030*/  STG.E desc[UR18][R26.64], R21 ;  /* 0x000000151a007986 */ /* 0x0003e2000c101912 */
[----:B------:R-:W-:-:S04]  /*2040*/  ISETP.GE.U32.AND P1, PT, R41, R12, PT ;  /* 0x0000000c2900720c */ /* 0x000fc80003f26070 */
[----:B------:R-:W-:-:S13]  /*2050*/  ISETP.GE.AND.EX P1, PT, R40, R13, PT, P1 ;  /* 0x0000000d2800720c */ /* 0x000fda0003f26310 */
[----:B-1----:R-:W-:Y:S05]  /*2060*/  @!P1 BRA `(.L_x_541) ;  /* 0xfffffff800389947 */ /* 0x002fea000383ffff */
.L_x_538:
[----:B------:R-:W-:Y:S05]  /*2070*/  BSYNC.RECONVERGENT B1 ;  /* 0x0000000000017941 */ /* 0x000fea0003800200 */
.L_x_537:
[----:B------:R-:W-:Y:S05]  /*2080*/  @!P0 BRA `(.L_x_542) ;  /* 0xfffffff000188947 */ /* 0x000fea000383ffff */
[----:B------:R-:W-:Y:S05]  /*2090*/  BSYNC.RECONVERGENT B0 ;  /* 0x0000000000007941 */ /* 0x000fea0003800200 */
.L_x_536:
[----:B------:R-:W-:Y:S05]  /*20a0*/  EXIT ;  /* 0x000000000000794d */ /* 0x000fea0003800000 */
        .weak           $__internal_6_$__cuda_sm20_div_u64
        .type           $__internal_6_$__cuda_sm20_div_u64,@function
        .size           $__internal_6_$__cuda_sm20_div_u64,(.L_x_27265 - $__internal_6_$__cuda_sm20_div_u64)
$__internal_6_$__cuda_sm20_div_u64:
        /* <DEDUP_REMOVED lines=65> */
[----:B------:R-:W-:Y:S06]  /*24c0*/  RET.REL.NODEC R12 `(_ZN2at6native32batch_norm_backward_elemt_kernelIffflEEvNS_27GenericPackedTensorAccessorIT_Lm3ENS_16DefaultPtrTraitsET2_EES6_NS2_IT1_Lm1ES4_S5_EES8_NS2_IT0_Lm1ES4_S5_EES8_S8_S6_PKii) ;  /* 0xffffffd80ccc7950 */ /* 0x000fec0003c3ffff */
.L_x_543:
        /* <DEDUP_REMOVED lines=11> */
.L_x_27265:


//--------------------- .text._ZN2at6native32batch_norm_backward_elemt_kernelIfffiEEvNS_27GenericPackedTensorAccessorIT_Lm3ENS_16DefaultPtrTraitsET2_EES6_NS2_IT1_Lm1ES4_S5_EES8_NS2_IT0_Lm1ES4_S5_EES8_S8_S6_PKii --------------------------
	.section	.text._ZN2at6native32batch_norm_backward_elemt_kernelIfffiEEvNS_27GenericPackedTensorAccessorIT_Lm3ENS_16DefaultPtrTraitsET2_EES6_NS2_IT1_Lm1ES4_S5_EES8_NS2_IT0_Lm1ES4_S5_EES8_S8_S6_PKii,"ax",@progbits
	.align	128
        .global         _ZN2at6native32batch_norm_backward_elemt_kernelIfffiEEvNS_27GenericPackedTensorAccessorIT_Lm3ENS_16DefaultPtrTraitsET2_EES6_NS2_IT1_Lm1ES4_S5_EES8_NS2_IT0_Lm1ES4_S5_EES8_S8_S6_PKii
        .type           _ZN2at6native32batch_norm_backward_elemt_kernelIfffiEEvNS_27GenericPackedTensorAccessorIT_Lm3ENS_16DefaultPtrTraitsET2_EES6_NS2_IT1_Lm1ES4_S5_EES8_NS2_IT0_Lm1ES4_S5_EES8_S8_S6_PKii,@function
        .size           _ZN2at6native32batch_norm_backward_elemt_kernelIfffiEEvNS_27GenericPackedTensorAccessorIT_Lm3ENS_16DefaultPtrTraitsET2_EES6_NS2_IT1_Lm1ES4_S5_EES8_NS2_IT0_Lm1ES4_S5_EES8_S8_S6_PKii,(.L_x_27339 - _ZN2at6native32batch_norm_backward_elemt_kernelIfffiEEvNS_27GenericPackedTensorAccessorIT_Lm3ENS_16DefaultPtrTraitsET2_EES6_NS2_IT1_Lm1ES4_S5_EES8_NS2_IT0_Lm1ES4_S5_EES8_S8_S6_PKii)
        .other          _ZN2at6native32batch_norm_backward_elemt_kernelIfffiEEvNS_27GenericPackedTensorAccessorIT_Lm3ENS_16DefaultPtrTraitsET2_EES6_NS2_IT1_Lm1ES4_S5_EES8_NS2_IT0_Lm1ES4_S5_EES8_S8_S6_PKii,@"STO_CUDA_ENTRY STV_DEFAULT"
_ZN2at6native32batch_norm_backward_elemt_kernelIfffiEEvNS_27GenericPackedTensorAccessorIT_Lm3ENS_16DefaultPtrTraitsET2_EES6_NS2_IT1_Lm1ES4_S5_EES8_NS2_IT0_Lm1ES4_S5_EES8_S8_S6_PKii:
.text._ZN2at6native32batch_norm_backward_elemt_kernelIfffiEEvNS_27GenericPackedTensorAccessorIT_Lm3ENS_16DefaultPtrTraitsET2_EES6_NS2_IT1_Lm1ES4_S5_EES8_NS2_IT0_Lm1ES4_S5_EES8_S8_S6_PKii:
        /* <DEDUP_REMOVED lines=22> */
.L_x_546:
        /* <DEDUP_REMOVED lines=54> */
.L_x_545:
        /* <DEDUP_REMOVED lines=32> */
.L_x_548:
        /* <DEDUP_REMOVED lines=20> */
.L_x_549:
[----:B------:R-:W-:Y:S05]  /*0800*/  BRA.U !UP1, `(.L_x_547) ;  /* 0x0000000109347547 */ /* 0x000fea000b800000 */
[----:B------:R-:W0:Y:S01]  /*0810*/  LDC.64 R2, c[0x0][0x430] ;  /* 0x00010c00ff027b82 */ /* 0x000e220000000a00 */
[----:B------:R-:W-:Y:S01]  /*0820*/  UIADD3 UR4, UPT, UPT, -UR4, URZ, URZ ;  /* 0x000000ff04047290 */ /* 0x000fe2000fffe1ff */
[----:B0-----:R-:W-:-:S04]  /*0830*/  IMAD.WIDE.U32 R2, R4, 0x4, R2 ;  /* 0x0000000404027825 */ /* 0x001fc800078e0002 */
[----:B------:R-:W-:-:S07]  /*0840*/  IMAD.MOV.U32 R4, RZ, RZ, R2 ;  /* 0x000000ffff047224 */ /* 0x000fce00078e0002 */
.L_x_550:
        /* <DEDUP_REMOVED lines=9> */
.L_x_547:
[----:B------:R-:W-:-:S06]  /*08e0*/  IMAD.MOV.U32 R4, RZ, RZ, R0 ;  /* 0x000000ffff047224 */ /* 0x000fcc00078e0000 */
[----:B------:R0:W1:Y:S02]  /*08f0*/  I2F.S64 R4, R4 ;  /* 0x0000000400047312 */ /* 0x0000640000301400 */
.L_x_544:
        /* <DEDUP_REMOVED lines=14> */
[----:B------:R-:W0:Y:S08]  /*09e0*/  LDC.64 R8, c[0x0][0x400] ;  /* 0x00010000ff087b82 */ /* 0x000e300000000a00 */
[----:B------:R-:W0:Y:S08]  /*09f0*/  @P0 LDC R5, c[0x0][0x3ec] ;  /* 0x0000fb00ff050b82 */ /* 0x000e300000000800 */
[----:B------:R-:W0:Y:S08]  /*0a00*/  @P0 LDC.64 R12, c[0x0][0x3e0] ;  /* 0x0000f800ff0c0b82 */ /* 0x000e300000000a00 */
[----:B------:R-:W0:Y:S01]  /*0a10*/  LDC R16, c[0x0][0x3fc] ;  /* 0x0000ff00ff107b82 */ /* 0x000e220000000800 */
[----:B---3--:R-:W-:-:S02]  /*0a20*/  IMAD R0, R11, UR4, R0 ;  /* 0x000000040b007c24 */ /* 0x008fc4000f8e0200 */
[----:B-1----:R-:W-:Y:S02]  /*0a30*/  IMAD R11, R14, UR6, RZ ;  /* 0x000000060e0b7c24 */ /* 0x002fe4000f8e02ff */
[----:B--2---:R-:W-:Y:S01]  /*0a40*/  IMAD.WIDE R14, R15, 0x4, R2 ;  /* 0x000000040f0e7825 */ /* 0x004fe200078e0202 */
[----:B----4-:R-:W-:Y:S02]  /*0a50*/  ISETP.GE.AND P1, PT, R0, UR5, PT ;  /* 0x0000000500007c0c */ /* 0x010fe4000bf26270 */
[----:B------:R-:W1:Y:S01]  /*0a60*/  LDC.64 R6, c[0x0][0x3f0] ;  /* 0x0000fc00ff067b82 */ /* 0x000e620000000a00 */
[----:B0-----:R-:W-:Y:S02]  /*0a70*/  @P0 IMAD R5, R5, UR6, RZ ;  /* 0x0000000605050c24 */ /* 0x001fe4000f8e02ff */
[----:B------:R-:W-:Y:S01]  /*0a80*/  IMAD.WIDE R8, R11, 0x4, R8 ;  /* 0x000000040b087825 */ /* 0x000fe200078e0208 */
[----:B------:R0:W5:Y:S03]  /*0a90*/  LDG.E R14, desc[UR10][R14.64] ;  /* 0x0000000a0e0e7981 */ /* 0x000166000c1e1900 */
[----:B------:R-:W-:Y:S01]  /*0aa0*/  @P0 IMAD.WIDE R12, R5, 0x4, R12 ;  /* 0x00000004050c0825 */ /* 0x000fe200078e020c */
[----:B------:R0:W5:Y:S01]  /*0ab0*/  LDG.E R17, desc[UR10][R8.64] ;  /* 0x0000000a08117981 */ /* 0x000162000c1e1900 */
[----:B------:R-:W2:Y:S02]  /*0ac0*/  LDC R10, c[0x0][0x3cc] ;  /* 0x0000f300ff0a7b82 */ /* 0x000ea40000000800 */
[----:B------:R-:W-:-:S02]  /*0ad0*/  IMAD.MOV.U32 R5, RZ, RZ, 0x3f800000 ;  /* 0x3f800000ff057424 */ /* 0x000fc400078e00ff */
[----:B------:R-:W-:-:S04]  /*0ae0*/  IMAD R11, R16, UR6, RZ ;  /* 0x00000006100b7c24 */ /* 0x000fc8000f8e02ff */
[----:B------:R0:W5:Y:S01]  /*0af0*/  @P0 LDG.E R5, desc[UR10][R12.64] ;  /* 0x0000000a0c050981 */ /* 0x000162000c1e1900 */
[----:B------:R-:W3:Y:S01]  /*0b00*/  LDC.64 R2, c[0x0][0x3c0] ;  /* 0x0000f000ff027b82 */ /* 0x000ee20000000a00 */
[----:B-1----:R-:W-:-:S04]  /*0b10*/  IMAD.WIDE R6, R11, 0x4, R6 ;  /* 0x000000040b067825 */ /* 0x002fc800078e0206 */
[----:B--2---:R-:W-:Y:S01]  /*0b20*/  IMAD R11, R10, UR6, RZ ;  /* 0x000000060a0b7c24 */ /* 0x004fe2000f8e02ff */
[----:B0-----:R-:W-:Y:S06]  /*0b30*/  @P1 EXIT ;  /* 0x000000000000194d */ /* 0x001fec0003800000 */
[----:B------:R-:W2:Y:S01]  /*0b40*/  LDG.E R6, desc[UR10][R6.64] ;  /* 0x0000000a06067981 */ /* 0x000ea2000c1e1900 */
[----:B------:R-:W0:Y:S01]  /*0b50*/  LDC R15, c[0x0][0x3b8] ;  /* 0x0000ee00ff0f7b82 */ /* 0x000e220000000800 */
[----:B---3--:R-:W-:Y:S01]  /*0b60*/  IMAD.WIDE R2, R11, 0x4, R2 ;  /* 0x000000040b027825 */ /* 0x008fe200078e0202 */
[----:B------:R-:W1:Y:S01]  /*0b70*/  MUFU.RCP R19, R4 ;  /* 0x0000000400137308 */ /* 0x000e620000001000 */
[----:B------:R-:W3:Y:S01]  /*0b80*/  S2R R9, SR_TID.X ;  /* 0x0000000000097919 */ /* 0x000ee20000002100 */
[----:B------:R-:W4:Y:S02]  /*0b90*/  LDCU UR7, c[0x0][0x360] ;  /* 0x00006c00ff0777ac */ /* 0x000f240008000800 */
[----:B------:R1:W5:Y:S02]  /*0ba0*/  LDG.E R8, desc[UR10][R2.64] ;  /* 0x0000000a02087981 */ /* 0x000364000c1e1900 */
[----:B------:R-:W4:Y:S01]  /*0bb0*/  LDC R13, c[0x0][0x428] ;  /* 0x00010a00ff0d7b82 */ /* 0x000f220000000800 */
[----:B------:R-:W4:Y:S01]  /*0bc0*/  LDCU UR5, c[0x0][0x374] ;  /* 0x00006e80ff0577ac */ /* 0x000f220008000800 */
[C---:B-----5:R-:W-:Y:S01]  /*0bd0*/  FMUL.FTZ R10, R14.reuse, R5 ;  /* 0x000000050e0a7220 */ /* 0x060fe20000410000 */
[----:B------:R-:W-:Y:S01]  /*0be0*/  BSSY.RECONVERGENT B0, `(.L_x_551) ;  /* 0x0000042000007945 */ /* 0x000fe20003800200 */
[----:B------:R-:W0:Y:S04]  /*0bf0*/  LDCU UR9, c[0x0][0x3bc] ;  /* 0x00007780ff0977ac */ /* 0x000e280008000800 */
[----:B------:R-:W3:Y:S01]  /*0c00*/  LDC R16, c[0x0][0x398] ;  /* 0x0000e600ff107b82 */ /* 0x000ee20000000800 */
[----:B-1----:R-:W-:Y:S01]  /*0c10*/  FMUL.FTZ R2, R14, R14 ;  /* 0x0000000e0e027220 */ /* 0x002fe20000410000 */
[----:B------:R-:W1:Y:S03]  /*0c20*/  LDCU UR14, c[0x0][0x39c] ;  /* 0x00007380ff0e77ac */ /* 0x000e660008000800 */
[----:B------:R-:W-:Y:S01]  /*0c30*/  FMUL.FTZ R2, R2, R17 ;  /* 0x0000001102027220 */ /* 0x000fe20000410000 */
[----:B------:R-:W0:Y:S02]  /*0c40*/  LDCU UR15, c[0x0][0x42c] ;  /* 0x00008580ff0f77ac */ /* 0x000e240008000800 */
[----:B0-----:R-:W-:-:S02]  /*0c50*/  IMAD R14, R15, UR6, RZ ;  /* 0x000000060f0e7c24 */ /* 0x001fc4000f8e02ff */
[----:B------:R-:W-:Y:S01]  /*0c60*/  FMUL.FTZ R11, R19, R2 ;  /* 0x00000002130b7220 */ /* 0x000fe20000410000 */
[----:B------:R-:W0:Y:S01]  /*0c70*/  LDCU.64 UR12, c[0x0][0x3a0] ;  /* 0x00007400ff0c77ac */ /* 0x000e220008000a00 */
[----:B------:R-:W0:Y:S01]  /*0c80*/  LDCU.64 UR16, c[0x0][0x380] ;  /* 0x00007000ff1077ac */ /* 0x000e220008000a00 */
[----:B----4-:R-:W-:Y:S01]  /*0c90*/  IMAD R13, R13, UR6, RZ ;  /* 0x000000060d0d7c24 */ /* 0x010fe2000f8e02ff */
[----:B------:R-:W4:Y:S01]  /*0ca0*/  LDCU.64 UR18, c[0x0][0x410] ;  /* 0x00008200ff1277ac */ /* 0x000f220008000a00 */
[----:B------:R-:W-:Y:S01]  /*0cb0*/  UIMAD UR4, UR4, UR5, URZ ;  /* 0x00000005040472a4 */ /* 0x000fe2000f8e02ff */
[----:B---3--:R-:W-:Y:S02]  /*0cc0*/  IMAD R15, R16, UR6, RZ ;  /* 0x00000006100f7c24 */ /* 0x008fe4000f8e02ff */
[----:B012-4-:R-:W-:-:S09]  /*0cd0*/  FMUL.FTZ R12, R19, R6 ;  /* 0x00000006130c7220 */ /* 0x017fd20000410000 */
.L_x_555:
        /* <DEDUP_REMOVED lines=10> */
[----:B------:R-:W-:Y:S02]  /*0d80*/  IADD3 R18, P1, PT, R14, R3, RZ ;  /* 0x000000030e127210 */ /* 0x000fe40007f3e0ff */
[----:B------:R-:W-:Y:S01]  /*0d90*/  SHF.R.S32.HI R3, RZ, 0x1f, R3 ;  /* 0x0000001fff037819 */ /* 0x000fe20000011403 */
[----:B--2---:R-:W-:Y:S01]  /*0da0*/  IMAD R4, R0, UR8, RZ ;  /* 0x0000000800047c24 */ /* 0x004fe2000f8e02ff */
[----:B------:R-:W-:Y:S02]  /*0db0*/  SHF.R.S32.HI R6, RZ, 0x1f, R2 ;  /* 0x0000001fff067819 */ /* 0x000fe40000011402 */
[----:B------:R-:W-:Y:S02]  /*0dc0*/  IADD3 R17, P0, PT, R15, R2, RZ ;  /* 0x000000020f117210 */ /* 0x000fe40007f1e0ff */
[----:B------:R-:W-:Y:S02]  /*0dd0*/  IADD3 R19, P2, PT, R13, R4, RZ ;  /* 0x000000040d137210 */ /* 0x000fe40007f5e0ff */
[----:B------:R-:W-:-:S02]  /*0de0*/  SHF.R.S32.HI R20, RZ, 0x1f, R4 ;  /* 0x0000001fff147819 */ /* 0x000fc40000011404 */
[----:B------:R-:W-:Y:S02]  /*0df0*/  LEA.HI.X.SX32 R21, R15, R6, 0x1, P0 ;  /* 0x000000060f157211 */ /* 0x000fe400000f0eff */
[----:B------:R-:W-:Y:S02]  /*0e00*/  LEA.HI.X.SX32 R22, R14, R3, 0x1, P1 ;  /* 0x000000030e167211 */ /* 0x000fe400008f0eff */
[----:B------:R-:W-:-:S07]  /*0e10*/  LEA.HI.X.SX32 R20, R13, R20, 0x1, P2 ;  /* 0x000000140d147211 */ /* 0x000fce00010f0eff */
.L_x_554:
[C---:B------:R-:W-:Y:S02]  /*0e20*/  IMAD R3, R23.reuse, UR9, RZ ;  /* 0x0000000917037c24 */ /* 0x040fe4000f8e02ff */
[----:B------:R-:W-:-:S03]  /*0e30*/  IMAD R2, R23, UR14, RZ ;  /* 0x0000000e17027c24 */ /* 0x000fc6000f8e02ff */
[C---:B0-----:R-:W-:Y:S02]  /*0e40*/  IADD3 R7, P0, PT, R3.reuse, R18, RZ ;  /* 0x0000001203077210 */ /* 0x041fe40007f1e0ff */
[C---:B------:R-:W-:Y:S02]  /*0e50*/  IADD3 R5, P1, PT, R2.reuse, R17, RZ ;  /* 0x0000001102057210 */ /* 0x040fe40007f3e0ff */
[----:B------:R-:W-:Y:S02]  /*0e60*/  LEA.HI.X.SX32 R24, R3, R22, 0x1, P0 ;  /* 0x0000001603187211 */ /* 0x000fe400000f0eff */
[----:B------:R-:W-:Y:S02]  /*0e70*/  LEA.HI.X.SX32 R6, R2, R21, 0x1, P1 ;  /* 0x0000001502067211 */ /* 0x000fe400008f0eff */
[----:B------:R-:W-:Y:S02]  /*0e80*/  LEA R2, P0, R7, UR12, 0x2 ;  /* 0x0000000c07027c11 */ /* 0x000fe4000f8010ff */
[----:B------:R-:W-:-:S02]  /*0e90*/  LEA R4, P1, R5, UR16, 0x2 ;  /* 0x0000001005047c11 */ /* 0x000fc4000f8210ff */
[----:B------:R-:W-:Y:S02]  /*0ea0*/  LEA.HI.X R3, R7, UR13, R24, 0x2, P0 ;  /* 0x0000000d07037c11 */ /* 0x000fe400080f1418 */
[----:B------:R-:W-:-:S04]  /*0eb0*/  LEA.HI.X R5, R5, UR17, R6, 0x2, P1 ;  /* 0x0000001105057c11 */ /* 0x000fc800088f1406 */
[----:B------:R-:W2:Y:S04]  /*0ec0*/  LDG.E R3, desc[UR10][R2.64] ;  /* 0x0000000a02037981 */ /* 0x000ea8000c1e1900 */
[----:B------:R-:W3:Y:S01]  /*0ed0*/  LDG.E R5, desc[UR10][R4.64] ;  /* 0x0000000a04057981 */ /* 0x000ee2000c1e1900 */
[C---:B------:R-:W-:Y:S02]  /*0ee0*/  IMAD R6, R23.reuse, UR15, RZ ;  /* 0x0000000f17067c24 */ /* 0x040fe4000f8e02ff */
[----:B------:R-:W-:-:S03]  /*0ef0*/  VIADD R23, R23, UR7 ;  /* 0x0000000717177c36 */ /* 0x000fc60008000000 */
[----:B------:R-:W-:-:S04]  /*0f00*/  IADD3 R26, P0, PT, R6, R19, RZ ;  /* 0x00000013061a7210 */ /* 0x000fc80007f1e0ff */
[----:B------:R-:W-:Y:S02]  /*0f10*/  LEA.HI.X.SX32 R27, R6, R20, 0x1, P0 ;  /* 0x00000014061b7211 */ /* 0x000fe400000f0eff */
[----:B------:R-:W-:Y:S01]  /*0f20*/  LEA R6, P0, R26, UR18, 0x2 ;  /* 0x000000121a067c11 */ /* 0x000fe2000f8010ff */
[----:B--2---:R-:W-:Y:S01]  /*0f30*/  FADD.FTZ R24, -R12, R3 ;  /* 0x000000030c187221 */ /* 0x004fe20000010100 */
[----:B---3--:R-:W-:-:S04]  /*0f40*/  FADD.FTZ R7, -R8, R5 ;  /* 0x0000000508077221 */ /* 0x008fc80000010100 */
[----:B------:R-:W-:Y:S01]  /*0f50*/  FFMA.FTZ R25, -R11, R7, R24 ;  /* 0x000000070b197223 */ /* 0x000fe20000010118 */
[----:B------:R-:W-:Y:S02]  /*0f60*/  LEA.HI.X R7, R26, UR19, R27, 0x2, P0 ;  /* 0x000000131a077c11 */ /* 0x000fe400080f141b */
[----:B------:R-:W-:Y:S01]  /*0f70*/  ISETP.GE.AND P0, PT, R23, R16, PT ;  /* 0x000000101700720c */ /* 0x000fe20003f06270 */
[----:B------:R-:W-:-:S05]  /*0f80*/  FMUL.FTZ R25, R10, R25 ;  /* 0x000000190a197220 */ /* 0x000fca0000410000 */
[----:B------:R0:W-:Y:S07]  /*0f90*/  STG.E desc[UR10][R6.64], R25 ;  /* 0x0000001906007986 */ /* 0x0001ee000c10190a */
[----:B------:R-:W-:Y:S05]  /*0fa0*/  @!P0 BRA `(.L_x_554) ;  /* 0xfffffffc009c8947 */ /* 0x000fea000383ffff */
.L_x_553:
[----:B------:R-:W-:Y:S05]  /*0fb0*/  BSYNC.RECONVERGENT B1 ;  /* 0x0000000000017941 */ /* 0x000fea0003800200 */
.L_x_552:
[----:B------:R-:W1:Y:S01]  /*0fc0*/  LDCU UR5, c[0x0][0x388] ;  /* 0x00007100ff0577ac */ /* 0x000e620008000800 */
[----:B------:R-:W-:-:S05]  /*0fd0*/  VIADD R0, R0, UR4 ;  /* 0x0000000400007c36 */ /* 0x000fca0008000000 */
[----:B-1----:R-:W-:-:S13]  /*0fe0*/  ISETP.GE.AND P0, PT, R0, UR5, PT ;  /* 0x0000000500007c0c */ /* 0x002fda000bf06270 */
[----:B------:R-:W-:Y:S05]  /*0ff0*/  @!P0 BRA `(.L_x_555) ;  /* 0xfffffffc00388947 */ /* 0x000fea000383ffff */
[----:B------:R-:W-:Y:S05]  /*1000*/  BSYNC.RECONVERGENT B0 ;  /* 0x0000000000007941 */ /* 0x000fea0003800200 */
.L_x_551:
[----:B------:R-:W-:Y:S05]  /*1010*/  EXIT ;  /* 0x000000000000794d */ /* 0x000fea0003800000 */
.L_x_556:
        /* <DEDUP_REMOVED lines=14> */
.L_x_27339:


//--------------------- .text._ZN2at6native32batch_norm_backward_elemt_kernelIdddlEEvNS_27GenericPackedTensorAccessorIT_Lm3ENS_16DefaultPtrTraitsET2_EES6_NS2_IT1_Lm1ES4_S5_EES8_NS2_IT0_Lm1ES4_S5_EES8_S8_S6_PKii --------------------------
	.section	.text._ZN2at6native32batch_norm_backward_elemt_kernelIdddlEEvNS_27GenericPackedTensorAccessorIT_Lm3ENS_16DefaultPtrTraitsET2_EES6_NS2_IT1_Lm1ES4_S5_EES8_NS2_IT0_Lm1ES4_S5_EES8_S8_S6_PKii,"ax",@progbits
	.align	128
        .global         _ZN2at6native32batch_norm_backward_elemt_kernelIdddlEEvNS_27GenericPackedTensorAccessorIT_Lm3ENS_16DefaultPtrTraitsET2_EES6_NS2_IT1_Lm1ES4_S5_EES8_NS2_IT0_Lm1ES4_S5_EES8_S8_S6_PKii
        .type           _ZN2at6native32batch_norm_backward_elemt_kernelIdddlEEvNS_27GenericPackedTensorAccessorIT_Lm3ENS_16DefaultPtrTraitsET2_EES6_NS2_IT1_Lm1ES4_S5_EES8_NS2_IT0_Lm1ES4_S5_EES8_S8_S6_PKii,@function
        .size           _ZN2at6native32batch_norm_backward_elemt_kernelIdddlEEvNS_27GenericPackedTensorAccessorIT_Lm3ENS_16DefaultPtrTraitsET2_EES6_NS2_IT1_Lm1ES4_S5_EES8_NS2_IT0_Lm1ES4_S5_EES8_S8_S6_PKii,(.L_x_27267 - _ZN2at6native32batch_norm_backward_elemt_kernelIdddlEEvNS_27GenericPackedTensorAccessorIT_Lm3ENS_16DefaultPtrTraitsET2_EES6_NS2_IT1_Lm1ES4_S5_EES8_NS2_IT0_Lm1ES4_S5_EES8_S8_S6_PKii)
        .other          _ZN2at6native32batch_norm_backward_elemt_kernelIdddlEEvNS_27GenericPackedTensorAccessorIT_Lm3ENS_16DefaultPtrTraitsET2_EES6_NS2_IT1_Lm1ES4_S5_EES8_NS2_IT0_Lm1ES4_S5_EES8_S8_S6_PKii,@"STO_CUDA_ENTRY STV_DEFAULT"
_ZN2at6native32batch_norm_backward_elemt_kernelIdddlEEvNS_27GenericPackedTensorAccessorIT_Lm3ENS_16DefaultPtrTraitsET2_EES6_NS2_IT1_Lm1ES4_S5_EES8_NS2_IT0_Lm1ES4_S5_EES8_S8_S6_PKii:
.text._ZN2at6native32batch_norm_backward_elemt_kernelIdddlEEvNS_27GenericPackedTensorAccessorIT_Lm3ENS_16DefaultPtrTraitsET2_EES6_NS2_IT1_Lm1ES4_S5_EES8_NS2_IT0_Lm1ES4_S5_EES8_S8_S6_PKii:
[----:B------:R-:W-:Y:S01]  /*0000*/  LDC R1, c[0x0][0x37c] ;  /* 0x0000df00ff017b82 */ /* 0x000fe20000000800 */
[----:B------:R-:W0:Y:S01]  /*0010*/  LDCU UR6, c[0x0][0x4a8] ;  /* 0x00009500ff0677ac */ /* 0x000e220008000800 */
[----:B------:R-:W-:Y:S01]  /*0020*/  CS2R R2, SRZ ;  /* 0x0000000000027805 */ /* 0x000fe2000001ff00 */
        /* <DEDUP_REMOVED lines=17> */
[----:B------:R-:W-:-:S07]  /*0140*/  IMAD.U32 R3, RZ, RZ, UR5 ;  /* 0x00000005ff037e24 */ /* 0x000fce000f8e00ff */
.L_x_559:
        /* <DEDUP_REMOVED lines=54> */
.L_x_558:
        /* <DEDUP_REMOVED lines=32> */
.L_x_561:
        /* <DEDUP_REMOVED lines=20> */
.L_x_562:
[----:B------:R-:W-:Y:S05]  /*07f0*/  BRA.U !UP1, `(.L_x_560) ;  /* 0x00000001092c7547 */ /* 0x000fea000b800000 */
[----:B------:R-:W0:Y:S01]  /*0800*/  LDC.64 R2, c[0x0][0x4a0] ;  /* 0x00012800ff027b82 */ /* 0x000e220000000a00 */
[----:B------:R-:W-:Y:S01]  /*0810*/  UIADD3 UR4, UPT, UPT, -UR4, URZ, URZ ;  /* 0x000000ff04047290 */ /* 0x000fe2000fffe1ff */
[----:B0-----:R-:W-:-:S11]  /*0820*/  IMAD.WIDE.U32 R2, R0, 0x4, R2 ;  /* 0x0000000400027825 */ /* 0x001fd600078e0002 */
.L_x_563:
        /* <DEDUP_REMOVED lines=8> */
.L_x_560:
[----:B------:R0:W1:Y:S02]  /*08b0*/  I2F.F64.S64 R2, R4 ;  /* 0x0000000400027312 */ /* 0x0000640000301c00 */
.L_x_557:
[----:B01----:R-:W0:Y:S01]  /*08c0*/  MUFU.RCP64H R5, R3 ;  /* 0x0000000300057308 */ /* 0x003e220000001800 */
[----:B------:R-:W-:-:S05]  /*08d0*/  VIADD R4, R3, 0x300402 ;  /* 0x0030040203047836 */ /* 0x000fca0000000000 */
[----:B------:R-:W-:Y:S01]  /*08e0*/  FSETP.GEU.AND P0, PT, |R4|, 5.8789094863358348022e-39, PT ;  /* 0x004004020400780b */ /* 0x000fe20003f0e200 */
[----:B0-----:R-:W-:-:S08]  /*08f0*/  DFMA R6, R4, -R2, 1 ;  /* 0x3ff000000406742b */ /* 0x001fd00000000802 */
[----:B------:R-:W-:-:S08]  /*0900*/  DFMA R6, R6, R6, R6 ;  /* 0x000000060606722b */ /* 0x000fd00000000006 */
[----:B------:R-:W-:-:S08]  /*0910*/  DFMA R6, R4, R6, R4 ;  /* 0x000000060406722b */ /* 0x000fd00000000004 */
[----:B------:R-:W-:-:S08]  /*0920*/  DFMA R8, R6, -R2, 1 ;  /* 0x3ff000000608742b */ /* 0x000fd00000000802 */
[----:B------:R-:W-:Y:S01]  /*0930*/  DFMA R8, R6, R8, R6 ;  /* 0x000000080608722b */ /* 0x000fe20000000006 */
[----:B------:R-:W-:Y:S10]  /*0940*/  @P0 BRA `(.L_x_564) ;  /* 0x0000000000180947 */ /* 0x000ff40003800000 */
[----:B------:R-:W-:Y:S01]  /*0950*/  LOP3.LUT R0, R3, 0x7fffffff, RZ, 0xc0, !PT ;  /* 0x7fffffff03007812 */ /* 0x000fe200078ec0ff */
[----:B------:R-:W-:Y:S01]  /*0960*/  IMAD.MOV.U32 R8, RZ, RZ, R2 ;  /* 0x000000ffff087224 */ /* 0x000fe200078e0002 */
[----:B------:R-:W-:-:S03]  /*0970*/  MOV R9, R3 ;  /* 0x0000000300097202 */ /* 0x000fc60000000f00 */
[----:B------:R-:W-:Y:S01]  /*0980*/  VIADD R7, R0, 0xfff00000 ;  /* 0xfff0000000077836 */ /* 0x000fe20000000000 */
[----:B------:R-:W-:-:S07]  /*0990*/  MOV R0, 0x9b0 ;  /* 0x000009b000007802 */ /* 0x000fce0000000f00 */
[----:B------:R-:W-:Y:S05]  /*09a0*/  CALL.REL.NOINC `($__internal_7_$__cuda_sm20_dblrcp_rn_slowpath_v3) ;  /* 0x0000001400fc7944 */ /* 0x000fea0003c00000 */
.L_x_564:
[----:B------:R-:W0:Y:S08]  /*09b0*/  S2UR UR28, SR_CTAID.X ;  /* 0x00000000001c79c3 */ /* 0x000e300000002500 */
[----:B------:R-:W0:Y:S02]  /*09c0*/  LDC.64 R2, c[0x0][0x390] ;  /* 0x0000e400ff027b82 */ /* 0x000e240000000a00 */
[----:B0-----:R-:W-:-:S04]  /*09d0*/  ISETP.LE.U32.AND P0, PT, R2, UR28, PT ;  /* 0x0000001c02007c0c */ /* 0x001fc8000bf03070 */
[----:B------:R-:W-:-:S13]  /*09e0*/  ISETP.GE.AND.EX P0, PT, RZ, R3, PT, P0 ;  /* 0x00000003ff00720c */ /* 0x000fda0003f06300 */
[----:B------:R-:W-:Y:S05]  /*09f0*/  @P0 EXIT ;  /* 0x000000000000094d */ /* 0x000fea0003800000 */
[----:B------:R-:W0:Y:S01]  /*0a00*/  LDCU.64 UR12, c[0x0][0x418] ;  /* 0x00008300ff0c77ac */ /* 0x000e220008000a00 */
[----:B------:R-:W1:Y:S01]  /*0a10*/  LDC.64 R2, c[0x0][0x428] ;  /* 0x00010a00ff027b82 */ /* 0x000e620000000a00 */
[----:B------:R-:W2:Y:S01]  /*0a20*/  S2R R20, SR_TID.Y ;  /* 0x0000000000147919 */ /* 0x000ea20000002200 */
[----:B------:R-:W3:Y:S01]  /*0a30*/  LDCU.128 UR20, c[0x0][0x400] ;  /* 0x00008000ff1477ac */ /* 0x000ee20008000c00 */
[----:B------:R-:W2:Y:S01]  /*0a40*/  S2R R5, SR_CTAID.Y ;  /* 0x0000000000057919 */ /* 0x000ea20000002600 */
[----:B------:R-:W4:Y:S01]  /*0a50*/  LDCU.64 UR14, c[0x0][0x448] ;  /* 0x00008900ff0e77ac */ /* 0x000f220008000a00 */
[----:B------:R-:W3:Y:S01]  /*0a60*/  LDCU.64 UR18, c[0x0][0x460] ;  /* 0x00008c00ff1277ac */ /* 0x000ee20008000a00 */
[----:B------:R-:W2:Y:S01]  /*0a70*/  LDCU.64 UR24, c[0x0][0x438] ;  /* 0x00008700ff1877ac */ /* 0x000ea20008000a00 */
[----:B------:R-:W2:Y:S01]  /*0a80*/  LDCU.64 UR26, c[0x0][0x450] ;  /* 0x00008a00ff1a77ac */ /* 0x000ea20008000a00 */
[----:B0-----:R-:W-:Y:S01]  /*0a90*/  UIMAD.WIDE.U32 UR8, UR28, UR12, URZ ;  /* 0x0000000c1c0872a5 */ /* 0x001fe2000f8e00ff */
[----:B-1----:R-:W-:Y:S01]  /*0aa0*/  ISETP.GE.U32.AND P0, PT, R2, 0x1, PT ;  /* 0x000000010200780c */ /* 0x002fe20003f06070 */
[----:B----4-:R-:W-:-:S02]  /*0ab0*/  UIMAD.WIDE.U32 UR6, UR28, UR14, URZ ;  /* 0x0000000e1c0672a5 */ /* 0x010fc4000f8e00ff */
[----:B------:R-:W-:Y:S01]  /*0ac0*/  UIMAD UR13, UR28, UR13, UR9 ;  /* 0x0000000d1c0d72a4 */ /* 0x000fe2000f8e0209 */
[----:B------:R-:W-:Y:S01]  /*0ad0*/  ISETP.GE.AND.EX P0, PT, R3, RZ, PT, P0 ;  /* 0x000000ff0300720c */ /* 0x000fe20003f06300 */
[----:B---3--:R-:W-:Y:S02]  /*0ae0*/  ULEA UR12, UP0, UR8, UR22, 0x3 ;  /* 0x00000016080c7291 */ /* 0x008fe4000f8018ff */
[----:B------:R-:W-:Y:S02]  /*0af0*/  UIMAD.WIDE.U32 UR4, UR28, UR20, URZ ;  /* 0x000000141c0472a5 */ /* 0x000fe4000f8e00ff */
[----:B------:R-:W-:Y:S02]  /*0b00*/  UIMAD.WIDE.U32 UR10, UR28, UR18, URZ ;  /* 0x000000121c0a72a5 */ /* 0x000fe4000f8e00ff */
[----:B------:R-:W-:Y:S01]  /*0b10*/  ULEA.HI.X UR8, UR8, UR23, UR13, 0x3, UP0 ;  /* 0x0000001708087291 */ /* 0x000fe200080f1c0d */
[----:B------:R-:W-:Y:S01]  /*0b20*/  IMAD.U32 R12, RZ, RZ, UR12 ;  /* 0x0000000cff0c7e24 */ /* 0x000fe2000f8e00ff */
[----:B------:R-:W-:-:S02]  /*0b30*/  UIMAD UR13, UR28, UR15, UR7 ;  /* 0x0000000f1c0d72a4 */ /* 0x000fc4000f8e0207 */
[----:B------:R-:W-:Y:S02]  /*0b40*/  UIMAD UR14, UR28, UR21, UR5 ;  /* 0x000000151c0e72a4 */ /* 0x000fe4000f8e0205 */
[----:B------:R-:W-:Y:S01]  /*0b50*/  UIMAD UR7, UR28, UR19, UR11 ;  /* 0x000000131c0772a4 */ /* 0x000fe2000f8e020b */
[----:B------:R-:W-:Y:S01]  /*0b60*/  IMAD.U32 R13, RZ, RZ, UR8 ;  /* 0x00000008ff0d7e24 */ /* 0x000fe2000f8e00ff */
[----:B--2---:R-:W-:Y:S01]  /*0b70*/  ULEA UR11, UP0, UR6, UR24, 0x3 ;  /* 0x00000018060b7291 */ /* 0x004fe2000f8018ff */
[----:B------:R-:W0:Y:S01]  /*0b80*/  @P0 LDC.64 R6, c[0x0][0x430] ;  /* 0x00010c00ff060b82 */ /* 0x000e220000000a00 */
[----:B------:R-:W-:Y:S02]  /*0b90*/  ULEA UR5, UP1, UR10, UR26, 0x3 ;  /* 0x0000001a0a057291 */ /* 0x000fe4000f8218ff */
[----:B------:R-:W-:Y:S01]  /*0ba0*/  ULEA.HI.X UR6, UR6, UR25, UR13, 0x3, UP0 ;  /* 0x0000001906067291 */ /* 0x000fe200080f1c0d */
[----:B------:R-:W5:Y:S01]  /*0bb0*/  LDG.E.64 R12, desc[UR16][R12.64] ;  /* 0x000000100c0c7981 */ /* 0x000f62000c1e1b00 */
[----:B------:R-:W-:Y:S01]  /*0bc0*/  ULEA.HI.X UR10, UR10, UR27, UR7, 0x3, UP1 ;  /* 0x0000001b0a0a7291 */ /* 0x000fe200088f1c07 */
[----:B------:R-:W-:Y:S01]  /*0bd0*/  IMAD.U32 R16, RZ, RZ, UR11 ;  /* 0x0000000bff107e24 */ /* 0x000fe2000f8e00ff */
[----:B------:R-:W1:Y:S01]  /*0be0*/  LDCU UR9, c[0x0][0x364] ;  /* 0x00006c80ff0977ac */ /* 0x000e620008000800 */
[----:B------:R-:W-:Y:S01]  /*0bf0*/  IMAD.U32 R18, RZ, RZ, UR5 ;  /* 0x00000005ff127e24 */ /* 0x000fe2000f8e00ff */
[----:B------:R-:W2:Y:S01]  /*0c00*/  @P0 LDC.64 R10, c[0x0][0x420] ;  /* 0x00010800ff0a0b82 */ /* 0x000ea20000000a00 */
[----:B------:R-:W-:Y:S01]  /*0c10*/  IMAD.U32 R17, RZ, RZ, UR6 ;  /* 0x00000006ff117e24 */ /* 0x000fe2000f8e00ff */
[----:B------:R-:W3:Y:S01]  /*0c20*/  LDCU.64 UR20, c[0x0][0x388] ;  /* 0x00007100ff1477ac */ /* 0x000ee20008000a00 */
[----:B------:R-:W-:Y:S01]  /*0c30*/  IMAD.U32 R19, RZ, RZ, UR10 ;  /* 0x0000000aff137e24 */ /* 0x000fe2000f8e00ff */
[----:B------:R-:W4:Y:S03]  /*0c40*/  LDCU.64 UR18, c[0x0][0x3f0] ;  /* 0x00007e00ff1277ac */ /* 0x000f260008000a00 */
[----:B------:R-:W5:Y:S04]  /*0c50*/  LDG.E.64 R16, desc[UR16][R16.64] ;  /* 0x0000001010107981 */ /* 0x000f68000c1e1b00 */
[----:B------:R-:W5:Y:S01]  /*0c60*/  LDG.E.64 R18, desc[UR16][R18.64] ;  /* 0x0000001012127981 */ /* 0x000f62000c1e1b00 */
[----:B0-----:R-:W-:-:S04]  /*0c70*/  @P0 IMAD.WIDE.U32 R2, R6, UR28, RZ ;  /* 0x0000001c06020c25 */ /* 0x001fc8000f8e00ff */
[----:B------:R-:W-:Y:S02]  /*0c80*/  @P0 IMAD R0, R7, UR28, R3 ;  /* 0x0000001c07000c24 */ /* 0x000fe4000f8e0203 */
[----:B-1----:R-:W-:Y:S01]  /*0c90*/  IMAD R20, R5, UR9, R20 ;  /* 0x0000000905147c24 */ /* 0x002fe2000f8e0214 */
[C---:B--2---:R-:W-:Y:S01]  /*0ca0*/  @P0 LEA R4, P1, R2.reuse, R10, 0x3 ;  /* 0x0000000a02040211 */ /* 0x044fe200078218ff */
[----:B------:R-:W-:Y:S01]  /*0cb0*/  IMAD.MOV.U32 R10, RZ, RZ, 0x0 ;  /* 0x00000000ff0a7424 */ /* 0x000fe200078e00ff */
[----:B------:R-:W0:Y:S02]  /*0cc0*/  LDCU UR10, c[0x0][0x374] ;  /* 0x00006e80ff0a77ac */ /* 0x000e240008000800 */
[----:B------:R-:W-:Y:S01]  /*0cd0*/  @P0 LEA.HI.X R5, R2, R11, R0, 0x3, P1 ;  /* 0x0000000b02050211 */ /* 0x000fe200008f1c00 */
[----:B------:R-:W-:Y:S01]  /*0ce0*/  IMAD.MOV.U32 R11, RZ, RZ, 0x3ff00000 ;  /* 0x3ff00000ff0b7424 */ /* 0x000fe200078e00ff */
[----:B---3--:R-:W-:Y:S01]  /*0cf0*/  ISETP.GE.U32.AND P1, PT, R20, UR20, PT ;  /* 0x0000001414007c0c */ /* 0x008fe2000bf26070 */
[----:B----4-:R-:W-:-:S04]  /*0d00*/  ULEA UR5, UP0, UR4, UR18, 0x3 ;  /* 0x0000001204057291 */ /* 0x010fc8000f8018ff */
[----:B------:R1:W5:Y:S01]  /*0d10*/  @P0 LDG.E.64 R10, desc[UR16][R4.64] ;  /* 0x00000010040a0981 */ /* 0x000362000c1e1b00 */
[----:B------:R-:W-:Y:S01]  /*0d20*/  ISETP.GE.AND.EX P0, PT, RZ, UR21, PT, P1 ;  /* 0x00000015ff007c0c */ /* 0x000fe2000bf06310 */
[----:B------:R-:W-:Y:S01]  /*0d30*/  ULEA.HI.X UR4, UR4, UR19, UR14, 0x3, UP0 ;  /* 0x0000001304047291 */ /* 0x000fe200080f1c0e */
[----:B------:R-:W-:-:S05]  /*0d40*/  IMAD.U32 R14, RZ, RZ, UR5 ;  /* 0x00000005ff0e7e24 */ /* 0x000fca000f8e00ff */
[----:B------:R-:W-:Y:S01]  /*0d50*/  MOV R15, UR4 ;  /* 0x00000004000f7c02 */ /* 0x000fe20008000f00 */
[----:B0-----:R-:W-:-:S05]  /*0d60*/  UIMAD UR10, UR9, UR10, URZ ;  /* 0x0000000a090a72a4 */ /* 0x001fca000f8e02ff */
[----:B-1----:R-:W-:Y:S07]  /*0d70*/  @P0 EXIT ;  /* 0x000000000000094d */ /* 0x002fee0003800000 */
[----:B------:R-:W5:Y:S01]  /*0d80*/  LDG.E.64 R14, desc[UR16][R14.64] ;  /* 0x000000100e0e7981 */ /* 0x000f62000c1e1b00 */
[----:B------:R-:W0:Y:S01]  /*0d90*/  LDCU UR11, c[0x0][0x360] ;  /* 0x00006c00ff0b77ac */ /* 0x000e220008000800 */
[C---:B-----5:R-:W-:Y:S01]  /*0da0*/  DMUL R4, R12.reuse, R12 ;  /* 0x0000000c0c047228 */ /* 0x060fe20000000000 */
[----:B------:R-:W-:Y:S01]  /*0db0*/  BSSY.RECONVERGENT B0, `(.L_x_565) ;  /* 0x0000037000007945 */ /* 0x000fe20003800200 */
[----:B------:R-:W0:Y:S01]  /*0dc0*/  S2R R0, SR_TID.X ;  /* 0x0000000000007919 */ /* 0x000e220000002100 */
[----:B------:R-:W1:Y:S01]  /*0dd0*/  LDCU.64 UR6, c[0x0][0x398] ;  /* 0x00007300ff0677ac */ /* 0x000e620008000a00 */
[----:B------:R-:W-:Y:S01]  /*0de0*/  DMUL R12, R12, R10 ;  /* 0x0000000a0c0c7228 */ /* 0x000fe20000000000 */
[----:B------:R-:W2:Y:S03]  /*0df0*/  LDCU.64 UR12, c[0x0][0x490] ;  /* 0x00009200ff0c77ac */ /* 0x000ea60008000a00 */
[----:B------:R-:W-:Y:S01]  /*0e00*/  DMUL R18, R4, R18 ;  /* 0x0000001204127228 */ /* 0x000fe20000000000 */
[----:B------:R-:W-:Y:S01]  /*0e10*/  IMAD.MOV.U32 R5, RZ, RZ, RZ ;  /* 0x000000ffff057224 */ /* 0x000fe200078e00ff */
[----:B------:R-:W3:Y:S01]  /*0e20*/  LDCU.64 UR8, c[0x0][0x3e0] ;  /* 0x00007c00ff0877ac */ /* 0x000ee20008000a00 */
[----:B------:R-:W4:Y:S05]  /*0e30*/  LDCU.64 UR14, c[0x0][0x3a8] ;  /* 0x00007500ff0e77ac */ /* 0x000f2a0008000a00 */
[----:B------:R-:W-:-:S02]  /*0e40*/  DMUL R10, R18, R8 ;  /* 0x00000008120a7228 */ /* 0x000fc40000000000 */
[----:B------:R-:W-:Y:S01]  /*0e50*/  DMUL R8, R16, R8 ;  /* 0x0000000810087228 */ /* 0x000fe20000000000 */
[----:B--2---:R-:W-:-:S04]  /*0e60*/  UIMAD.WIDE.U32 UR4, UR28, UR12, URZ ;  /* 0x0000000c1c0472a5 */ /* 0x004fc8000f8e00ff */
[----:B------:R-:W-:Y:S02]  /*0e70*/  UIMAD UR13, UR28, UR13, UR5 ;  /* 0x0000000d1c0d72a4 */ /* 0x000fe4000f8e0205 */
[----:B---3--:R-:W-:Y:S01]  /*0e80*/  UIMAD.WIDE.U32 UR4, UR28, UR8, URZ ;  /* 0x000000081c0472a5 */ /* 0x008fe2000f8e00ff */
[----:B0-----:R-:W-:-:S03]  /*0e90*/  IADD3 R0, P0, PT, R0, UR11, RZ ;  /* 0x0000000b00007c10 */ /* 0x001fc6000ff1e0ff */
[----:B------:R-:W-:Y:S01]  /*0ea0*/  UIMAD UR12, UR28, UR9, UR5 ;  /* 0x000000091c0c72a4 */ /* 0x000fe2000f8e0205 */
[C---:B-1----:R-:W-:Y:S01]  /*0eb0*/  ISETP.GT.U32.AND P1, PT, R0.reuse, UR6, PT ;  /* 0x0000000600007c0c */ /* 0x042fe2000bf24070 */
[----:B------:R-:W-:Y:S01]  /*0ec0*/  IMAD.X R3, RZ, RZ, RZ, P0 ;  /* 0x000000ffff037224 */ /* 0x000fe200000e06ff */
[----:B------:R-:W-:-:S04]  /*0ed0*/  ISETP.GE.U32.AND P0, PT, R0, UR6, PT ;  /* 0x0000000600007c0c */ /* 0x000fc8000bf06070 */
[C---:B------:R-:W-:Y:S02]  /*0ee0*/  ISETP.GT.AND.EX P1, PT, R3.reuse, UR7, PT, P1 ;  /* 0x0000000703007c0c */ /* 0x040fe4000bf24310 */
[C---:B------:R-:W-:Y:S02]  /*0ef0*/  ISETP.GE.AND.EX P0, PT, R3.reuse, UR7, PT, P0 ;  /* 0x0000000703007c0c */ /* 0x040fe4000bf06300 */
[----:B------:R-:W-:Y:S02]  /*0f00*/  SEL R2, R0, UR6, P1 ;  /* 0x0000000600027c07 */ /* 0x000fe40008800000 */
[----:B------:R-:W-:Y:S02]  /*0f10*/  SEL R7, RZ, 0x1, P0 ;  /* 0x00000001ff077807 */ /* 0x000fe40000000000 */
[----:B------:R-:W-:Y:S01]  /*0f20*/  SEL R6, R3, UR7, P1 ;  /* 0x0000000703067c07 */ /* 0x000fe20008800000 */
[----:B----4-:R-:W-:Y:S01]  /*0f30*/  UIMAD.WIDE.U32 UR6, UR28, UR14, URZ ;  /* 0x0000000e1c0672a5 */ /* 0x010fe2000f8e00ff */
[----:B------:R-:W-:Y:S01]  /*0f40*/  IADD3 R4, P0, P1, R2, -R0, -R7 ;  /* 0x8000000002047210 */ /* 0x000fe2000791e807 */
[----:B------:R-:W-:-:S02]  /*0f50*/  IMAD.MOV.U32 R2, RZ, RZ, R20 ;  /* 0x000000ffff027224 */ /* 0x000fc400078e0014 */
        /* <DEDUP_REMOVED lines=9> */
[----:B0-----:R-:W-:Y:S02]  /*0ff0*/  IMAD.MOV.U32 R16, RZ, RZ, RZ ;  /* 0x000000ffff107224 */ /* 0x001fe400078e00ff */
        /* <DEDUP_REMOVED lines=14> */
.L_x_566:
[----:B------:R-:W-:-:S07]  /*10e0*/  MOV R16, 0x1100 ;  /* 0x0000110000107802 */ /* 0x000fce0000000f00 */
[----:B------:R-:W-:Y:S05]  /*10f0*/  CALL.REL.NOINC `($__internal_8_$__cuda_sm20_div_u64) ;  /* 0x0000001000cc7944 */ /* 0x000fea0003c00000 */
[----:B------:R-:W-:Y:S02]  /*1100*/  IMAD.MOV.U32 R16, RZ, RZ, R4 ;  /* 0x000000ffff107224 */ /* 0x000fe400078e0004 */
[----:B------:R-:W-:-:S07]  /*1110*/  IMAD.MOV.U32 R17, RZ, RZ, R19 ;  /* 0x000000ffff117224 */ /* 0x000fce00078e0013 */
.L_x_567:
[----:B------:R-:W-:Y:S05]  /*1120*/  BSYNC.RECONVERGENT B0 ;  /* 0x0000000000007941 */ /* 0x000fea0003800200 */
.L_x_565:
        /* <DEDUP_REMOVED lines=11> */
.L_x_574:
        /* <DEDUP_REMOVED lines=16> */
[C---:B------:R-:W-:Y:S02]  /*12e0*/  IMAD R41, R2.reuse, R41, R18 ;  /* 0x0000002902297224 */ /* 0x040fe400078e0212 */
[-C--:B---3--:R-:W-:Y:S02]  /*12f0*/  IMAD R18, R5, R32.reuse, RZ ;  /* 0x0000002005127224 */ /* 0x088fe400078e02ff */
[----:B------:R-:W-:-:S04]  /*1300*/  IMAD.WIDE.U32 R20, R2, R32, UR6 ;  /* 0x0000000602147e25 */ /* 0x000fc8000f8e0020 */
[C---:B------:R-:W-:Y:S02]  /*1310*/  IMAD R33, R2.reuse, R33, R18 ;  /* 0x0000002102217224 */ /* 0x040fe400078e0212 */
[-C--:B-----5:R-:W-:Y:S02]  /*1320*/  IMAD R19, R5, R34.reuse, RZ ;  /* 0x0000002205137224 */ /* 0x0a0fe400078e02ff */
[----:B------:R-:W-:-:S04]  /*1330*/  IMAD.WIDE.U32 R22, R2, R34, UR8 ;  /* 0x0000000802167e25 */ /* 0x000fc8000f8e0022 */
[C---:B------:R-:W-:Y:S01]  /*1340*/  IMAD R35, R2.reuse, R35, R19 ;  /* 0x0000002302237224 */ /* 0x040fe200078e0213 */
[----:B-1----:R-:W-:Y:S01]  /*1350*/  ISETP.GE.U32.AND P1, PT, R43, R16, PT ;  /* 0x000000102b00720c */ /* 0x002fe20003f26070 */
[C---:B------:R-:W-:Y:S01]  /*1360*/  IMAD.WIDE.U32 R18, R2.reuse, R40, UR4 ;  /* 0x0000000402127e25 */ /* 0x040fe2000f8e0028 */
[----:B------:R-:W-:Y:S02]  /*1370*/  IADD3 R2, P0, PT, R2, UR10, RZ ;  /* 0x0000000a02027c10 */ /* 0x000fe4000ff1e0ff */
[----:B------:R-:W-:-:S03]  /*1380*/  ISETP.GE.AND.EX P1, PT, RZ, R17, PT, P1 ;  /* 0x00000011ff00720c */ /* 0x000fc60003f26310 */
[----:B------:R-:W-:Y:S01]  /*1390*/  IMAD.X R5, RZ, RZ, R5, P0 ;  /* 0x000000ffff057224 */ /* 0x000fe200000e0605 */
[----:B------:R-:W-:-:S04]  /*13a0*/  ISETP.GE.U32.AND P0, PT, R2, UR14, PT ;  /* 0x0000000e02007c0c */ /* 0x000fc8000bf06070 */
[----:B------:R-:W-:-:S05]  /*13b0*/  ISETP.GE.AND.EX P0, PT, R5, UR15, PT, P0 ;  /* 0x0000000f05007c0c */ /* 0x000fca000bf06300 */
[----:B------:R-:W-:Y:S08]  /*13c0*/  @P1 BRA `(.L_x_570) ;  /* 0x0000000c00641947 */ /* 0x000ff00003800000 */
[----:B------:R-:W-:Y:S01]  /*13d0*/  ISETP.NE.U32.AND P1, PT, R48, 0x3, PT ;  /* 0x000000033000780c */ /* 0x000fe20003f25070 */
[----:B------:R-:W-:Y:S01]  /*13e0*/  BSSY.RECONVERGENT B2, `(.L_x_571) ;  /* 0x0000062000027945 */ /* 0x000fe20003800200 */
[----:B------:R-:W-:Y:S01]  /*13f0*/  IMAD.IADD R41, R19, 0x1, R41 ;  /* 0x0000000113297824 */ /* 0x000fe200078e0229 */
[----:B------:R-:W-:Y:S01]  /*1400*/  MOV R51, R43 ;  /* 0x0000002b00337202 */ /* 0x000fe20000000f00 */
[----:B------:R-:W-:Y:S01]  /*1410*/  IMAD.IADD R33, R21, 0x1, R33 ;  /* 0x0000000115217824 */ /* 0x000fe200078e0221 */
[----:B------:R-:W-:Y:S01]  /*1420*/  ISETP.NE.AND.EX P1, PT, RZ, RZ, PT, P1 ;  /* 0x000000ffff00720c */ /* 0x000fe20003f25310 */
[----:B------:R-:W-:Y:S02]  /*1430*/  IMAD.IADD R35, R23, 0x1, R35 ;  /* 0x0000000117237824 */ /* 0x000fe400078e0223 */
[----:B------:R-:W-:-:S10]  /*1440*/  IMAD.MOV.U32 R50, RZ, RZ, RZ ;  /* 0x000000ffff327224 */ /* 0x000fd400078e00ff */
        /* <DEDUP_REMOVED lines=8> */
[----:B------:R-:W-:Y:S01]  /*14d0*/  IMAD R39, R43, R25, R39 ;  /* 0x000000192b277224 */ /* 0x000fe200078e0227 */
[----:B-1----:R-:W-:-:S04]  /*14e0*/  LEA R52, P1, R38, R26, 0x3 ;  /* 0x0000001a26347211 */ /* 0x002fc800078218ff */
[----:B------:R-:W-:Y:S02]  /*14f0*/  LEA.HI.X R53, R38, R27, R39, 0x3, P1 ;  /* 0x0000001b26357211 */ /* 0x000fe400008f1c27 */
[----:B------:R-:W0:Y:S01]  /*1500*/  LDC.64 R38, c[0x0][0x468] ;  /* 0x00011a00ff267b82 */ /* 0x000e220000000a00 */
[C---:B--2---:R-:W-:Y:S02]  /*1510*/  IMAD.WIDE.U32 R36, R43.reuse, R28, R34 ;  /* 0x0000001c2b247225 */ /* 0x044fe400078e0022 */
[----:B------:R-:W2:Y:S02]  /*1520*/  LDG.E.64 R44, desc[UR16][R52.64] ;  /* 0x00000010342c7981 */ /* 0x000ea4000c1e1b00 */
[----:B------:R-:W-:Y:S01]  /*1530*/  IMAD R37, R43, R29, R37 ;  /* 0x0000001d2b257224 */ /* 0x000fe200078e0225 */
[----:B---3--:R-:W-:-:S04]  /*1540*/  LEA R50, P1, R36, R30, 0x3 ;  /* 0x0000001e24327211 */ /* 0x008fc800078218ff */
[----:B------:R-:W-:Y:S02]  /*1550*/  LEA.HI.X R51, R36, R31, R37, 0x3, P1 ;  /* 0x0000001f24337211 */ /* 0x000fe400008f1c25 */
[----:B------:R-:W1:Y:S03]  /*1560*/  LDC.64 R36, c[0x0][0x498] ;  /* 0x00012600ff247b82 */ /* 0x000e660000000a00 */
[----:B------:R3:W4:Y:S01]  /*1570*/  LDG.E.64 R46, desc[UR16][R50.64] ;  /* 0x00000010322e7981 */ /* 0x000722000c1e1b00 */
[----:B------:R-:W-:Y:S02]  /*1580*/  IMAD.MOV.U32 R40, RZ, RZ, R18 ;  /* 0x000000ffff287224 */ /* 0x000fe400078e0012 */
[----:B---3--:R-:W-:Y:S02]  /*1590*/  IMAD.MOV.U32 R51, RZ, RZ, R0 ;  /* 0x000000ffff337224 */ /* 0x008fe400078e0000 */
[----:B------:R-:W-:Y:S01]  /*15a0*/  IMAD.MOV.U32 R50, RZ, RZ, R3 ;  /* 0x000000ffff327224 */ /* 0x000fe200078e0003 */
[----:B--2---:R-:W-:-:S02]  /*15b0*/  DADD R44, -R8, R44 ;  /* 0x00000000082c7229 */ /* 0x004fc4000000012c */
[----:B----4-:R-:W-:-:S08]  /*15c0*/  DADD R46, -R14, R46 ;  /* 0x000000000e2e7229 */ /* 0x010fd0000000012e */
[----:B------:R-:W-:Y:S01]  /*15d0*/  DFMA R46, -R10, R46, R44 ;  /* 0x0000002e0a2e722b */ /* 0x000fe2000000012c */
[----:B-1----:R-:W-:-:S04]  /*15e0*/  IMAD.WIDE.U32 R44, R43, R36, R40 ;  /* 0x000000242b2c7225 */ /* 0x002fc800078e0028 */
[----:B------:R-:W-:Y:S01]  /*15f0*/  IMAD R43, R43, R37, R45 ;  /* 0x000000252b2b7224 */ /* 0x000fe200078e022d */
[C---:B0-----:R-:W-:Y:S02]  /*1600*/  LEA R42, P1, R44.reuse, R38, 0x3 ;  /* 0x000000262c2a7211 */ /* 0x041fe400078218ff */
[----:B------:R-:W-:Y:S02]  /*1610*/  DMUL R46, R12, R46 ;  /* 0x0000002e0c2e7228 */ /* 0x000fe40000000000 */
[----:B------:R-:W-:Y:S02]  /*1620*/  LEA.HI.X R43, R44, R39, R43, 0x3, P1 ;  /* 0x000000272c2b7211 */ /* 0x000fe400008f1c2b */
[----:B------:R-:W-:-:S03]  /*1630*/  ISETP.NE.U32.AND P1, PT, R48, RZ, PT ;  /* 0x000000ff3000720c */ /* 0x000fc60003f25070 */
[----:B------:R0:W-:Y:S01]  /*1640*/  STG.E.64 desc[UR16][R42.64], R46 ;  /* 0x0000002e2a007986 */ /* 0x0001e2000c101b10 */
[----:B------:R-:W-:-:S13]  /*1650*/  ISETP.NE.AND.EX P1, PT, RZ, RZ, PT, P1 ;  /* 0x000000ffff00720c */ /* 0x000fda0003f25310 */
[----:B0-----:R-:W-:Y:S05]  /*1660*/  @!P1 BRA `(.L_x_572) ;  /* 0x0000000000e49947 */ /* 0x001fea0003800000 */
[-C--:B------:R-:W-:Y:S02]  /*1670*/  IMAD R42, R3, R24.reuse, RZ ;  /* 0x00000018032a7224 */ /* 0x080fe400078e02ff */
[----:B------:R-:W-:-:S04]  /*1680*/  IMAD.WIDE.U32 R44, R0, R24, R32 ;  /* 0x00000018002c7225 */ /* 0x000fc800078e0020 */
[----:B------:R-:W-:Y:S01]  /*1690*/  IMAD R43, R0, R25, R42 ;  /* 0x00000019002b7224 */ /* 0x000fe200078e022a */
[----:B------:R-:W-:-:S03]  /*16a0*/  LEA R42, P1, R44, R26, 0x3 ;  /* 0x0000001a2c2a7211 */ /* 0x000fc600078218ff */
[----:B------:R-:W-:-:S05]  /*16b0*/  IMAD.IADD R43, R45, 0x1, R43 ;  /* 0x000000012d2b7824 */ /* 0x000fca00078e022b */
[----:B------:R-:W-:Y:S01]  /*16c0*/  LEA.HI.X R43, R44, R27, R43, 0x3, P1 ;  /* 0x0000001b2c2b7211 */ /* 0x000fe200008f1c2b */
[----:B------:R-:W-:-:S04]  /*16d0*/  IMAD R44, R3, R28, RZ ;  /* 0x0000001c032c7224 */ /* 0x000fc800078e02ff */
[C---:B------:R-:W-:Y:S01]  /*16e0*/  IMAD R47, R0.reuse, R29, R44 ;  /* 0x0000001d002f7224 */ /* 0x040fe200078e022c */
[----:B------:R-:W2:Y:S01]  /*16f0*/  LDG.E.64 R42, desc[UR16][R42.64] ;  /* 0x000000102a2a7981 */ /* 0x000ea2000c1e1b00 */
[----:B------:R-:W-:-:S04]  /*1700*/  IMAD.WIDE.U32 R44, R0, R28, R34 ;  /* 0x0000001c002c7225 */ /* 0x000fc800078e0022 */
[----:B------:R-:W-:Y:S01]  /*1710*/  IMAD.IADD R45, R45, 0x1, R47 ;  /* 0x000000012d2d7824 */ /* 0x000fe200078e022f */
[----:B------:R-:W-:-:S04]  /*1720*/  LEA R46, P1, R44, R30, 0x3 ;  /* 0x0000001e2c2e7211 */ /* 0x000fc800078218ff */
[----:B------:R-:W-:-:S06]  /*1730*/  LEA.HI.X R47, R44, R31, R45, 0x3, P1 ;  /* 0x0000001f2c2f7211 */ /* 0x000fcc00008f1c2d */
[----:B------:R-:W3:Y:S01]  /*1740*/  LDG.E.64 R46, desc[UR16][R46.64] ;  /* 0x000000102e2e7981 */ /* 0x000ee2000c1e1b00 */
[----:B------:R-:W-:Y:S01]  /*1750*/  IMAD.WIDE.U32 R50, R0, R36, R40 ;  /* 0x0000002400327225 */ /* 0x000fe200078e0028 */
[----:B--2---:R-:W-:Y:S02]  /*1760*/  DADD R52, -R8, R42 ;  /* 0x0000000008347229 */ /* 0x004fe4000000012a */
[----:B---3--:R-:W-:-:S08]  /*1770*/  DADD R44, -R14, R46 ;  /* 0x000000000e2c7229 */ /* 0x008fd0000000012e */
[----:B------:R-:W-:Y:S01]  /*1780*/  DFMA R52, -R10, R44, R52 ;  /* 0x0000002c0a34722b */ /* 0x000fe20000000134 */
[----:B------:R-:W-:-:S04]  /*1790*/  IMAD R44, R3, R36, RZ ;  /* 0x00000024032c7224 */ /* 0x000fc800078e02ff */
[----:B------:R-:W-:Y:S01]  /*17a0*/  IMAD R45, R0, R37, R44 ;  /* 0x00000025002d7224 */ /* 0x000fe200078e022c */
[----:B------:R-:W-:-:S03]  /*17b0*/  LEA R44, P1, R50, R38, 0x3 ;  /* 0x00000026322c7211 */ /* 0x000fc600078218ff */
[----:B------:R-:W-:Y:S01]  /*17c0*/  IMAD.IADD R45, R51, 0x1, R45 ;  /* 0x00000001332d7824 */ /* 0x000fe200078e022d */
[----:B------:R-:W-:-:S04]  /*17d0*/  DMUL R52, R12, R52 ;  /* 0x000000340c347228 */ /* 0x000fc80000000000 */
[----:B------:R-:W-:Y:S02]  /*17e0*/  LEA.HI.X R45, R50, R39, R45, 0x3, P1 ;  /* 0x00000027322d7211 */ /* 0x000fe400008f1c2d */
[----:B------:R-:W-:-:S03]  /*17f0*/  ISETP.NE.U32.AND P1, PT, R48, 0x1, PT ;  /* 0x000000013000780c */ /* 0x000fc60003f25070 */
[----:B------:R0:W-:Y:S01]  /*1800*/  STG.E.64 desc[UR16][R44.64], R52 ;  /* 0x000000342c007986 */ /* 0x0001e2000c101b10 */
[----:B------:R-:W-:Y:S01]  /*1810*/  ISETP.NE.AND.EX P1, PT, RZ, RZ, PT, P1 ;  /* 0x000000ffff00720c */ /* 0x000fe20003f25310 */
[----:B------:R-:W-:Y:S01]  /*1820*/  IMAD.MOV.U32 R50, RZ, RZ, R49 ;  /* 0x000000ffff327224 */ /* 0x000fe200078e0031 */
[----:B------:R-:W-:-:S11]  /*1830*/  MOV R51, R6 ;  /* 0x0000000600337202 */ /* 0x000fd60000000f00 */
[----:B0-----:R-:W-:Y:S05]  /*1840*/  @!P1 BRA `(.L_x_572) ;  /* 0x00000000006c9947 */ /* 0x001fea0003800000 */
[----:B------:R-:W-:-:S04]  /*1850*/  IMAD.WIDE.U32 R42, R6, R24, R32 ;  /* 0x00000018062a7225 */ /* 0x000fc800078e0020 */
[C---:B------:R-:W-:Y:S01]  /*1860*/  IMAD R32, R49.reuse, R28, RZ ;  /* 0x0000001c31207224 */ /* 0x040fe200078e02ff */
[----:B------:R-:W-:Y:S01]  /*1870*/  LEA R26, P1, R42, R26, 0x3 ;  /* 0x0000001a2a1a7211 */ /* 0x000fe200078218ff */
[----:B------:R-:W-:Y:S02]  /*1880*/  IMAD R24, R49, R24, RZ ;  /* 0x0000001831187224 */ /* 0x000fe400078e02ff */
[----:B------:R-:W-:-:S04]  /*1890*/  IMAD.WIDE.U32 R44, R6, R28, R34 ;  /* 0x0000001c062c7225 */ /* 0x000fc800078e0022 */
[----:B------:R-:W-:Y:S01]  /*18a0*/  IMAD R29, R6, R29, R32 ;  /* 0x0000001d061d7224 */ /* 0x000fe200078e0220 */
[----:B------:R-:W-:Y:S01]  /*18b0*/  LEA R30, P2, R44, R30, 0x3 ;  /* 0x0000001e2c1e7211 */ /* 0x000fe200078418ff */
[----:B------:R-:W-:Y:S02]  /*18c0*/  IMAD R25, R6, R25, R24 ;  /* 0x0000001906197224 */ /* 0x000fe400078e0218 */
[----:B------:R-:W-:Y:S02]  /*18d0*/  IMAD.IADD R24, R45, 0x1, R29 ;  /* 0x000000012d187824 */ /* 0x000fe400078e021d */
[----:B------:R-:W-:-:S03]  /*18e0*/  IMAD.IADD R25, R43, 0x1, R25 ;  /* 0x000000012b197824 */ /* 0x000fc600078e0219 */
[----:B------:R-:W-:Y:S02]  /*18f0*/  LEA.HI.X R31, R44, R31, R24, 0x3, P2 ;  /* 0x0000001f2c1f7211 */ /* 0x000fe400010f1c18 */
[----:B------:R-:W-:-:S04]  /*1900*/  LEA.HI.X R27, R42, R27, R25, 0x3, P1 ;  /* 0x0000001b2a1b7211 */ /* 0x000fc800008f1c19 */
[----:B------:R-:W2:Y:S04]  /*1910*/  LDG.E.64 R30, desc[UR16][R30.64] ;  /* 0x000000101e1e7981 */ /* 0x000ea8000c1e1b00 */
[----:B------:R-:W3:Y:S01]  /*1920*/  LDG.E.64 R24, desc[UR16][R26.64] ;  /* 0x000000101a187981 */ /* 0x000ee2000c1e1b00 */
[-C--:B------:R-:W-:Y:S02]  /*1930*/  IMAD R32, R49, R36.reuse, RZ ;  /* 0x0000002431207224 */ /* 0x080fe400078e02ff */
[----:B------:R-:W-:-:S04]  /*1940*/  IMAD.WIDE.U32 R28, R6, R36, R40 ;  /* 0x00000024061c7225 */ /* 0x000fc800078e0028 */
[----:B------:R-:W-:Y:S01]  /*1950*/  IMAD R37, R6, R37, R32 ;  /* 0x0000002506257224 */ /* 0x000fe200078e0220 */
[----:B------:R-:W-:-:S03]  /*1960*/  LEA R38, P1, R28, R38, 0x3 ;  /* 0x000000261c267211 */ /* 0x000fc600078218ff */
[----:B------:R-:W-:-:S05]  /*1970*/  IMAD.IADD R29, R29, 0x1, R37 ;  /* 0x000000011d1d7824 */ /* 0x000fca00078e0225 */
[----:B------:R-:W-:Y:S02]  /*1980*/  LEA.HI.X R39, R28, R39, R29, 0x3, P1 ;  /* 0x000000271c277211 */ /* 0x000fe400008f1c1d */
[----:B------:R-:W-:-:S05]  /*1990*/  IADD3 R51, P1, PT, R6, UR11, RZ ;  /* 0x0000000b06337c10 */ /* 0x000fca000ff3e0ff */
[----:B------:R-:W-:Y:S01]  /*19a0*/  IMAD.X R50, RZ, RZ, R49, P1 ;  /* 0x000000ffff327224 */ /* 0x000fe200008e0631 */
[----:B--2---:R-:W-:Y:S02]  /*19b0*/  DADD R42, -R14, R30 ;  /* 0x000000000e2a7229 */ /* 0x004fe4000000011e */
[----:B---3--:R-:W-:-:S08]  /*19c0*/  DADD R24, -R8, R24 ;  /* 0x0000000008187229 */ /* 0x008fd00000000118 */
[----:B------:R-:W-:-:S08]  /*19d0*/  DFMA R24, -R10, R42, R24 ;  /* 0x0000002a0a18722b */ /* 0x000fd00000000118 */
[----:B------:R-:W-:-:S07]  /*19e0*/  DMUL R24, R12, R24 ;  /* 0x000000180c187228 */ /* 0x000fce0000000000 */
[----:B------:R0:W-:Y:S04]  /*19f0*/  STG.E.64 desc[UR16][R38.64], R24 ;  /* 0x0000001826007986 */ /* 0x0001e8000c101b10 */
.L_x_572:
[----:B------:R-:W-:Y:S05]  /*1a00*/  BSYNC.RECONVERGENT B2 ;  /* 0x0000000000027941 */ /* 0x000fea0003800200 */
.L_x_571:
[----:B------:R-:W-:-:S04]  /*1a10*/  ISETP.GE.U32.AND P1, PT, R4, 0x3, PT ;  /* 0x000000030400780c */ /* 0x000fc80003f26070 */
[----:B------:R-:W-:-:S13]  /*1a20*/  ISETP.GE.U32.AND.EX P1, PT, R7, RZ, PT, P1 ;  /* 0x000000ff0700720c */ /* 0x000fda0003f26110 */
[----:B------:R-:W-:Y:S05]  /*1a30*/  @!P1 BRA `(.L_x_570) ;  /* 0x0000000400c89947 */ /* 0x000fea0003800000 */
.L_x_573:
[C---:B0-----:R-:W-:Y:S02]  /*1a40*/  IMAD R24, R50.reuse, UR18, RZ ;  /* 0x0000001232187c24 */ /* 0x041fe4000f8e02ff */
[----:B------:R-:W-:Y:S02]  /*1a50*/  IMAD R28, R50, UR20, RZ ;  /* 0x00000014321c7c24 */ /* 0x000fe4000f8e02ff */
[----:B------:R-:W-:Y:S02]  /*1a60*/  IMAD.MOV.U32 R32, RZ, RZ, R20 ;  /* 0x000000ffff207224 */ /* 0x000fe400078e0014 */
[----:B------:R-:W-:Y:S02]  /*1a70*/  IMAD.MOV.U32 R34, RZ, RZ, R22 ;  /* 0x000000ffff227224 */ /* 0x000fe400078e0016 */
[C---:B------:R-:W-:Y:S02]  /*1a80*/  IMAD R29, R51.reuse, UR19, R24 ;  /* 0x00000013331d7c24 */ /* 0x040fe4000f8e0218 */
        /* <DEDUP_REMOVED lines=9> */
[----:B------:R0:W2:Y:S04]  /*1b20*/  LDG.E.64 R36, desc[UR16][R42.64] ;  /* 0x000000102a247981 */ /* 0x0000a8000c1e1b00 */
[----:B------:R1:W3:Y:S01]  /*1b30*/  LDG.E.64 R26, desc[UR16][R28.64] ;  /* 0x000000101c1a7981 */ /* 0x0002e2000c1e1b00 */
[----:B------:R-:W-:Y:S01]  /*1b40*/  IADD3 R31, P1, PT, R51, UR11, RZ ;  /* 0x0000000b331f7c10 */ /* 0x000fe2000ff3e0ff */
[----:B------:R-:W-:Y:S01]  /*1b50*/  IMAD R24, R50, UR26, RZ ;  /* 0x0000001a32187c24 */ /* 0x000fe2000f8e02ff */
[----:B------:R-:W-:-:S03]  /*1b60*/  MOV R40, R18 ;  /* 0x0000001200287202 */ /* 0x000fc60000000f00 */
[----:B------:R-:W-:Y:S02]  /*1b70*/  IMAD.X R38, RZ, RZ, R50, P1 ;  /* 0x000000ffff267224 */ /* 0x000fe400008e0632 */
[C---:B------:R-:W-:Y:S02]  /*1b80*/  IMAD R39, R51.reuse, UR27, R24 ;  /* 0x0000001b33277c24 */ /* 0x040fe4000f8e0218 */
[----:B------:R-:W-:-:S04]  /*1b90*/  IMAD.WIDE.U32 R24, R51, UR26, R40 ;  /* 0x0000001a33187c25 */ /* 0x000fc8000f8e0028 */
[----:B------:R-:W-:Y:S01]  /*1ba0*/  IMAD R30, R38, UR20, RZ ;  /* 0x00000014261e7c24 */ /* 0x000fe2000f8e02ff */
[----:B0-----:R-:W-:Y:S01]  /*1bb0*/  LEA R42, P1, R24, UR30, 0x3 ;  /* 0x0000001e182a7c11 */ /* 0x001fe2000f8218ff */
[----:B------:R-:W-:Y:S02]  /*1bc0*/  IMAD.IADD R25, R25, 0x1, R39 ;  /* 0x0000000119197824 */ /* 0x000fe400078e0227 */
[----:B-1----:R-:W-:-:S03]  /*1bd0*/  IMAD.WIDE.U32 R28, R31, UR20, R34 ;  /* 0x000000141f1c7c25 */ /* 0x002fc6000f8e0022 */
[----:B------:R-:W-:Y:S01]  /*1be0*/  LEA.HI.X R43, R24, UR31, R25, 0x3, P1 ;  /* 0x0000001f182b7c11 */ /* 0x000fe200088f1c19 */
[----:B------:R-:W-:Y:S02]  /*1bf0*/  IMAD R39, R31, UR21, R30 ;  /* 0x000000151f277c24 */ /* 0x000fe4000f8e021e */
[----:B------:R-:W-:Y:S02]  /*1c00*/  IMAD R30, R38, UR18, RZ ;  /* 0x00000012261e7c24 */ /* 0x000fe4000f8e02ff */
[----:B------:R-:W-:Y:S02]  /*1c10*/  IMAD.IADD R29, R29, 0x1, R39 ;  /* 0x000000011d1d7824 */ /* 0x000fe400078e0227 */
[----:B------:R-:W-:-:S04]  /*1c20*/  IMAD.WIDE.U32 R24, R31, UR18, R32 ;  /* 0x000000121f187c25 */ /* 0x000fc8000f8e0020 */
[----:B------:R-:W-:-:S04]  /*1c30*/  IMAD R39, R31, UR19, R30 ;  /* 0x000000131f277c24 */ /* 0x000fc8000f8e021e */
[----:B------:R-:W-:Y:S01]  /*1c40*/  IMAD.IADD R25, R25, 0x1, R39 ;  /* 0x0000000119197824 */ /* 0x000fe200078e0227 */
[----:B--2---:R-:W-:Y:S02]  /*1c50*/  DADD R36, -R8, R36 ;  /* 0x0000000008247229 */ /* 0x004fe40000000124 */
[----:B---3--:R-:W-:-:S08]  /*1c60*/  DADD R26, -R14, R26 ;  /* 0x000000000e1a7229 */ /* 0x008fd0000000011a */
[----:B------:R-:W-:Y:S01]  /*1c70*/  DFMA R26, -R10, R26, R36 ;  /* 0x0000001a0a1a722b */ /* 0x000fe20000000124 */
[----:B------:R-:W-:-:S04]  /*1c80*/  LEA R36, P1, R28, UR24, 0x3 ;  /* 0x000000181c247c11 */ /* 0x000fc8000f8218ff */
[----:B------:R-:W-:Y:S02]  /*1c90*/  LEA.HI.X R37, R28, UR25, R29, 0x3, P1 ;  /* 0x000000191c257c11 */ /* 0x000fe400088f1c1d */
[----:B------:R-:W-:Y:S01]  /*1ca0*/  LEA R28, P1, R24, UR22, 0x3 ;  /* 0x00000016181c7c11 */ /* 0x000fe2000f8218ff */
[----:B------:R-:W-:-:S03]  /*1cb0*/  DMUL R44, R12, R26 ;  /* 0x0000001a0c2c7228 */ /* 0x000fc60000000000 */
[----:B------:R-:W-:-:S04]  /*1cc0*/  LEA.HI.X R29, R24, UR23, R25, 0x3, P1 ;  /* 0x00000017181d7c11 */ /* 0x000fc800088f1c19 */
[----:B------:R0:W-:Y:S04]  /*1cd0*/  STG.E.64 desc[UR16][R42.64], R44 ;  /* 0x0000002c2a007986 */ /* 0x0001e8000c101b10 */
[----:B------:R1:W2:Y:S04]  /*1ce0*/  LDG.E.64 R24, desc[UR16][R36.64] ;  /* 0x0000001024187981 */ /* 0x0002a8000c1e1b00 */
[----:B------:R-:W0:Y:S01]  /*1cf0*/  LDG.E.64 R28, desc[UR16][R28.64] ;  /* 0x000000101c1c7981 */ /* 0x000e22000c1e1b00 */
[----:B------:R-:W-:Y:S01]  /*1d00*/  IMAD R30, R38, UR26, RZ ;  /* 0x0000001a261e7c24 */ /* 0x000fe2000f8e02ff */
[C---:B------:R-:W-:Y:S01]  /*1d10*/  IADD3 R39, P1, PT, R31.reuse, UR11, RZ ;  /* 0x0000000b1f277c10 */ /* 0x040fe2000ff3e0ff */
[----:B------:R-:W-:-:S04]  /*1d20*/  IMAD.WIDE.U32 R26, R31, UR26, R40 ;  /* 0x0000001a1f1a7c25 */ /* 0x000fc8000f8e0028 */
[----:B------:R-:W-:Y:S02]  /*1d30*/  IMAD R31, R31, UR27, R30 ;  /* 0x0000001b1f1f7c24 */ /* 0x000fe4000f8e021e */
[----:B------:R-:W-:Y:S01]  /*1d40*/  IMAD.X R38, RZ, RZ, R38, P1 ;  /* 0x000000ffff267224 */ /* 0x000fe200008e0626 */
[----:B------:R-:W-:Y:S01]  /*1d50*/  LEA R30, P1, R26, UR30, 0x3 ;  /* 0x0000001e1a1e7c11 */ /* 0x000fe2000f8218ff */
[----:B------:R-:W-:Y:S02]  /*1d60*/  IMAD.IADD R27, R27, 0x1, R31 ;  /* 0x000000011b1b7824 */ /* 0x000fe400078e021f */
[----:B-1----:R-:W-:-:S03]  /*1d70*/  IMAD R36, R38, UR18, RZ ;  /* 0x0000001226247c24 */ /* 0x002fc6000f8e02ff */
[----:B------:R-:W-:Y:S01]  /*1d80*/  LEA.HI.X R31, R26, UR31, R27, 0x3, P1 ;  /* 0x0000001f1a1f7c11 */ /* 0x000fe200088f1c1b */
[C---:B------:R-:W-:Y:S01]  /*1d90*/  IMAD R27, R39.reuse, UR19, R36 ;  /* 0x00000013271b7c24 */ /* 0x040fe2000f8e0224 */
[----:B--2---:R-:W-:Y:S02]  /*1da0*/  DADD R24, -R14, R24 ;  /* 0x000000000e187229 */ /* 0x004fe40000000118 */
[----:B0-----:R-:W-:Y:S01]  /*1db0*/  DADD R42, -R8, R28 ;  /* 0x00000000082a7229 */ /* 0x001fe2000000011c */
[----:B------:R-:W-:-:S04]  /*1dc0*/  IMAD.WIDE.U32 R28, R39, UR18, R32 ;  /* 0x00000012271c7c25 */ /* 0x000fc8000f8e0020 */
[----:B------:R-:W-:Y:S01]  /*1dd0*/  IMAD.IADD R27, R29, 0x1, R27 ;  /* 0x000000011d1b7824 */ /* 0x000fe200078e021b */
[----:B------:R-:W-:Y:S02]  /*1de0*/  LEA R26, P1, R28, UR22, 0x3 ;  /* 0x000000161c1a7c11 */ /* 0x000fe4000f8218ff */
[----:B------:R-:W-:Y:S01]  /*1df0*/  DFMA R36, -R10, R24, R42 ;  /* 0x000000180a24722b */ /* 0x000fe2000000012a */
[----:B------:R-:W-:Y:S01]  /*1e00*/  IMAD R42, R38, UR20, RZ ;  /* 0x00000014262a7c24 */ /* 0x000fe2000f8e02ff */
[----:B------:R-:W-:Y:S01]  /*1e10*/  LEA.HI.X R27, R28, UR23, R27, 0x3, P1 ;  /* 0x000000171c1b7c11 */ /* 0x000fe200088f1c1b */
[----:B------:R-:W-:-:S04]  /*1e20*/  IMAD.WIDE.U32 R24, R39, UR20, R34 ;  /* 0x0000001427187c25 */ /* 0x000fc8000f8e0022 */
[----:B------:R-:W-:Y:S01]  /*1e30*/  IMAD R29, R39, UR21, R42 ;  /* 0x00000015271d7c24 */ /* 0x000fe2000f8e022a */
[----:B------:R-:W-:Y:S01]  /*1e40*/  LEA R28, P1, R24, UR24, 0x3 ;  /* 0x00000018181c7c11 */ /* 0x000fe2000f8218ff */
[----:B------:R-:W-:Y:S02]  /*1e50*/  DMUL R44, R12, R36 ;  /* 0x000000240c2c7228 */ /* 0x000fe40000000000 */
[----:B------:R-:W-:-:S05]  /*1e60*/  IMAD.IADD R25, R25, 0x1, R29 ;  /* 0x0000000119197824 */ /* 0x000fca00078e021d */
[----:B------:R-:W-:Y:S01]  /*1e70*/  LEA.HI.X R29, R24, UR25, R25, 0x3, P1 ;  /* 0x00000019181d7c11 */ /* 0x000fe200088f1c19 */
[----:B------:R0:W-:Y:S04]  /*1e80*/  STG.E.64 desc[UR16][R30.64], R44 ;  /* 0x0000002c1e007986 */ /* 0x0001e8000c101b10 */
[----:B------:R-:W2:Y:S04]  /*1e90*/  LDG.E.64 R26, desc[UR16][R26.64] ;  /* 0x000000101a1a7981 */ /* 0x000ea8000c1e1b00 */
[----:B------:R1:W3:Y:S01]  /*1ea0*/  LDG.E.64 R24, desc[UR16][R28.64] ;  /* 0x000000101c187981 */ /* 0x0002e2000c1e1b00 */
[----:B------:R-:W-:Y:S01]  /*1eb0*/  IADD3 R51, P1, PT, R39, UR11, RZ ;  /* 0x0000000b27337c10 */ /* 0x000fe2000ff3e0ff */
[----:B------:R-:W-:-:S04]  /*1ec0*/  IMAD R42, R38, UR26, RZ ;  /* 0x0000001a262a7c24 */ /* 0x000fc8000f8e02ff */
[----:B------:R-:W-:Y:S02]  /*1ed0*/  IMAD.X R50, RZ, RZ, R38, P1 ;  /* 0x000000ffff327224 */ /* 0x000fe400008e0626 */
[----:B------:R-:W-:Y:S02]  /*1ee0*/  IMAD R43, R39, UR27, R42 ;  /* 0x0000001b272b7c24 */ /* 0x000fe4000f8e022a */
[----:B0-----:R-:W-:Y:S02]  /*1ef0*/  IMAD R30, R50, UR18, RZ ;  /* 0x00000012321e7c24 */ /* 0x001fe4000f8e02ff */
[----:B-1----:R-:W-:-:S04]  /*1f00*/  IMAD.WIDE.U32 R28, R51, UR20, R34 ;  /* 0x00000014331c7c25 */ /* 0x002fc8000f8e0022 */
[C---:B------:R-:W-:Y:S01]  /*1f10*/  IMAD R31, R51.reuse, UR19, R30 ;  /* 0x00000013331f7c24 */ /* 0x040fe2000f8e021e */
[----:B------:R-:W-:Y:S01]  /*1f20*/  LEA R30, P3, R28, UR24, 0x3 ;  /* 0x000000181c1e7c11 */ /* 0x000fe2000f8618ff */
[----:B--2---:R-:W-:Y:S01]  /*1f30*/  DADD R36, -R8, R26 ;  /* 0x0000000008247229 */ /* 0x004fe2000000011a */
[----:B------:R-:W-:Y:S01]  /*1f40*/  IMAD.WIDE.U32 R26, R51, UR18, R32 ;  /* 0x00000012331a7c25 */ /* 0x000fe2000f8e0020 */
[----:B---3--:R-:W-:-:S03]  /*1f50*/  DADD R24, -R14, R24 ;  /* 0x000000000e187229 */ /* 0x008fc60000000118 */
[----:B------:R-:W-:Y:S01]  /*1f60*/  IMAD R32, R50, UR20, RZ ;  /* 0x0000001432207c24 */ /* 0x000fe2000f8e02ff */
[----:B------:R-:W-:Y:S01]  /*1f70*/  LEA R38, P2, R26, UR22, 0x3 ;  /* 0x000000161a267c11 */ /* 0x000fe2000f8418ff */
[----:B------:R-:W-:-:S03]  /*1f80*/  IMAD.IADD R31, R27, 0x1, R31 ;  /* 0x000000011b1f7824 */ /* 0x000fc600078e021f */
[----:B------:R-:W-:Y:S01]  /*1f90*/  DFMA R24, -R10, R24, R36 ;  /* 0x000000180a18722b */ /* 0x000fe20000000124 */
[----:B------:R-:W-:-:S04]  /*1fa0*/  IMAD.WIDE.U32 R36, R39, UR26, R40 ;  /* 0x0000001a27247c25 */ /* 0x000fc8000f8e0028 */
[----:B------:R-:W-:Y:S01]  /*1fb0*/  IMAD R39, R51, UR21, R32 ;  /* 0x0000001533277c24 */ /* 0x000fe2000f8e0220 */
[----:B------:R-:W-:Y:S02]  /*1fc0*/  LEA R42, P1, R36, UR30, 0x3 ;  /* 0x0000001e242a7c11 */ /* 0x000fe4000f8218ff */
[----:B------:R-:W-:Y:S01]  /*1fd0*/  DMUL R24, R12, R24 ;  /* 0x000000180c187228 */ /* 0x000fe20000000000 */
[----:B------:R-:W-:Y:S01]  /*1fe0*/  IADD3 R43, PT, PT, R37, R43, RZ ;  /* 0x0000002b252b7210 */ /* 0x000fe20007ffe0ff */
[----:B------:R-:W-:Y:S01]  /*1ff0*/  IMAD.IADD R27, R29, 0x1, R39 ;  /* 0x000000011d1b7824 */ /* 0x000fe200078e0227 */
[----:B------:R-:W-:Y:S02]  /*2000*/  LEA.HI.X R39, R26, UR23, R31, 0x3, P2 ;  /* 0x000000171a277c11 */ /* 0x000fe400090f1c1f */
[----:B------:R-:W-:Y:S02]  /*2010*/  LEA.HI.X R43, R36, UR31, R43, 0x3, P1 ;  /* 0x0000001f242b7c11 */ /* 0x000fe400088f1c2b */
[----:B------:R-:W-:-:S03]  /*2020*/  LEA.HI.X R31, R28, UR25, R27, 0x3, P3 ;  /* 0x000000191c1f7c11 */ /* 0x000fc600098f1c1b */
[----:B------:R1:W-:Y:S04]  /*2030*/  STG.E.64 desc[UR16][R42.64], R24 ;  /* 0x000000182a007986 */ /* 0x0003e8000c101b10 */
[----:B------:R-:W2:Y:S04]  /*2040*/  LDG.E.64 R28, desc[UR16][R38.64] ;  /* 0x00000010261c7981 */ /* 0x000ea8000c1e1b00 */
[----:B------:R-:W3:Y:S01]  /*2050*/  LDG.E.64 R30, desc[UR16][R30.64] ;  /* 0x000000101e1e7981 */ /* 0x000ee2000c1e1b00 */
[----:B------:R-:W-:Y:S02]  /*2060*/  IMAD R32, R50, UR26, RZ ;  /* 0x0000001a32207c24 */ /* 0x000fe4000f8e02ff */
[----:B------:R-:W-:-:S04]  /*2070*/  IMAD.WIDE.U32 R26, R51, UR26, R40 ;  /* 0x0000001a331a7c25 */ /* 0x000fc8000f8e0028 */
[----:B------:R-:W-:-:S04]  /*2080*/  IMAD R45, R51, UR27, R32 ;  /* 0x0000001b332d7c24 */ /* 0x000fc8000f8e0220 */
[----:B------:R-:W-:Y:S01]  /*2090*/  IMAD.IADD R27, R27, 0x1, R45 ;  /* 0x000000011b1b7824 */ /* 0x000fe200078e022d */
[----:B--2---:R-:W-:Y:S02]  /*20a0*/  DADD R28, -R8, R28 ;  /* 0x00000000081c7229 */ /* 0x004fe4000000011c */
[----:B---3--:R-:W-:-:S08]  /*20b0*/  DADD R36, -R14, R30 ;  /* 0x000000000e247229 */ /* 0x008fd0000000011e */
[----:B------:R-:W-:Y:S01]  /*20c0*/  DFMA R36, -R10, R36, R28 ;  /* 0x000000240a24722b */ /* 0x000fe2000000011c */
[----:B------:R-:W-:-:S04]  /*20d0*/  LEA R28, P1, R26, UR30, 0x3 ;  /* 0x0000001e1a1c7c11 */ /* 0x000fc8000f8218ff */
[----:B------:R-:W-:-:S03]  /*20e0*/  LEA.HI.X R29, R26, UR31, R27, 0x3, P1 ;  /* 0x0000001f1a1d7c11 */ /* 0x000fc600088f1c1b */
[----:B------:R-:W-:Y:S01]  /*20f0*/  DMUL R36, R12, R36 ;  /* 0x000000240c247228 */ /* 0x000fe20000000000 */
[----:B------:R-:W-:-:S05]  /*2100*/  IADD3 R51, P1, PT, R51, UR11, RZ ;  /* 0x0000000b33337c10 */ /* 0x000fca000ff3e0ff */
[----:B------:R-:W-:Y:S01]  /*2110*/  IMAD.X R50, RZ, RZ, R50, P1 ;  /* 0x000000ffff327224 */ /* 0x000fe200008e0632 */
[----:B------:R1:W-:Y:S01]  /*2120*/  STG.E.64 desc[UR16][R28.64], R36 ;  /* 0x000000241c007986 */ /* 0x0003e2000c101b10 */
[----:B------:R-:W-:-:S04]  /*2130*/  ISETP.GE.U32.AND P1, PT, R51, R16, PT ;  /* 0x000000103300720c */ /* 0x000fc80003f26070 */
[----:B------:R-:W-:-:S13]  /*2140*/  ISETP.GE.AND.EX P1, PT, R50, R17, PT, P1 ;  /* 0x000000113200720c */ /* 0x000fda0003f26310 */
[----:B-1----:R-:W-:Y:S05]  /*2150*/  @!P1 BRA `(.L_x_573) ;  /* 0xfffffff800389947 */ /* 0x002fea000383ffff */
.L_x_570:
[----:B------:R-:W-:Y:S05]  /*2160*/  BSYNC.RECONVERGENT B1 ;  /* 0x0000000000017941 */ /* 0x000fea0003800200 */
.L_x_569:
[----:B------:R-:W-:Y:S05]  /*2170*/  @!P0 BRA `(.L_x_574) ;  /* 0xfffffff000188947 */ /* 0x000fea000383ffff */
[----:B------:R-:W-:Y:S05]  /*2180*/  BSYNC.RECONVERGENT B0 ;  /* 0x0000000000007941 */ /* 0x000fea0003800200 */
.L_x_568:
[----:B------:R-:W-:Y:S05]  /*2190*/  EXIT ;  /* 0x000000000000794d */ /* 0x000fea0003800000 */
        .weak           $__internal_7_$__cuda_sm20_dblrcp_rn_slowpath_v3
        .type           $__internal_7_$__cuda_sm20_dblrcp_rn_slowpath_v3,@function
        .size           $__internal_7_$__cuda_sm20_dblrcp_rn_slowpath_v3,($__internal_8_$__cuda_sm20_div_u64 - $__internal_7_$__cuda_sm20_dblrcp_rn_slowpath_v3)
$__internal_7_$__cuda_sm20_dblrcp_rn_slowpath_v3:
[----:B------:R-:W-:-:S14]  /*21a0*/  DSETP.GTU.AND P0, PT, |R8|, +INF , PT ;  /* 0x7ff000000800742a */ /* 0x000fdc0003f0c200 */
[----:B------:R-:W-:Y:S05]  /*21b0*/  @P0 BRA `(.L_x_575) ;  /* 0x0000000000800947 */ /* 0x000fea0003800000 */
[----:B------:R-:W-:-:S05]  /*21c0*/  LOP3.LUT R4, R9, 0x7fffffff, RZ, 0xc0, !PT ;  /* 0x7fffffff09047812 */ /* 0x000fca00078ec0ff */
[----:B------:R-:W-:-:S05]  /*21d0*/  VIADD R2, R4, 0xffffffff ;  /* 0xffffffff04027836 */ /* 0x000fca0000000000 */
[----:B------:R-:W-:-:S13]  /*21e0*/  ISETP.GE.U32.AND P0, PT, R2, 0x7fefffff, PT ;  /* 0x7fefffff0200780c */ /* 0x000fda0003f06070 */
[----:B------:R-:W-:Y:S01]  /*21f0*/  @P0 LOP3.LUT R3, R9, 0x7ff00000, RZ, 0x3c, !PT ;  /* 0x7ff0000009030812 */ /* 0x000fe200078e3cff */
[----:B------:R-:W-:Y:S01]  /*2200*/  @P0 IMAD.MOV.U32 R2, RZ, RZ, RZ ;  /* 0x000000ffff020224 */ /* 0x000fe200078e00ff */
[----:B------:R-:W-:Y:S06]  /*2210*/  @P0 BRA `(.L_x_576) ;  /* 0x0000000000700947 */ /* 0x000fec0003800000 */
[----:B------:R-:W-:-:S13]  /*2220*/  ISETP.GE.U32.AND P0, PT, R4, 0x1000001, PT ;  /* 0x010000010400780c */ /* 0x000fda0003f06070 */
[----:B------:R-:W-:Y:S05]  /*2230*/  @!P0 BRA `(.L_x_577) ;  /* 0x0000000000388947 */ /* 0x000fea0003800000 */
[----:B------:R-:W-:Y:S02]  /*2240*/  VIADD R3, R9, 0xc0200000 ;  /* 0xc020000009037836 */ /* 0x000fe40000000000 */
[----:B------:R-:W-:Y:S02]  /*2250*/  IMAD.MOV.U32 R2, RZ, RZ, R8 ;  /* 0x000000ffff027224 */ /* 0x000fe400078e0008 */
[----:B------:R-:W0:Y:S01]  /*2260*/  MUFU.RCP64H R5, R3 ;  /* 0x0000000300057308 */ /* 0x000e220000001800 */
[----:B------:R-:W-:-:S06]  /*2270*/  IMAD.MOV.U32 R4, RZ, RZ, R7 ;  /* 0x000000ffff047224 */ /* 0x000fcc00078e0007 */
[----:B0-----:R-:W-:-:S08]  /*2280*/  DFMA R6, -R2, R4, 1 ;  /* 0x3ff000000206742b */ /* 0x001fd00000000104 */
[----:B------:R-:W-:-:S08]  /*2290*/  DFMA R6, R6, R6, R6 ;  /* 0x000000060606722b */ /* 0x000fd00000000006 */
[----:B------:R-:W-:-:S08]  /*22a0*/  DFMA R6, R4, R6, R4 ;  /* 0x000000060406722b */ /* 0x000fd00000000004 */
[----:B------:R-:W-:-:S08]  /*22b0*/  DFMA R4, -R2, R6, 1 ;  /* 0x3ff000000204742b */ /* 0x000fd00000000106 */
[----:B------:R-:W-:-:S08]  /*22c0*/  DFMA R4, R6, R4, R6 ;  /* 0x000000040604722b */ /* 0x000fd00000000006 */
[----:B------:R-:W-:-:S08]  /*22d0*/  DMUL R4, R4, 2.2250738585072013831e-308 ;  /* 0x0010000004047828 */ /* 0x000fd00000000000 */
[----:B------:R-:W-:-:S08]  /*22e0*/  DFMA R6, -R8, R4, 1 ;  /* 0x3ff000000806742b */ /* 0x000fd00000000104 */
[----:B------:R-:W-:-:S08]  /*22f0*/  DFMA R6, R6, R6, R6 ;  /* 0x000000060606722b */ /* 0x000fd00000000006 */
[----:B------:R-:W-:Y:S01]  /*2300*/  DFMA R2, R4, R6, R4 ;  /* 0x000000060402722b */ /* 0x000fe20000000004 */
[----:B------:R-:W-:Y:S10]  /*2310*/  BRA `(.L_x_576) ;  /* 0x0000000000307947 */ /* 0x000ff40003800000 */
.L_x_577:
[----:B------:R-:W-:Y:S01]  /*2320*/  DMUL R4, R8, 8.11296384146066816958e+31 ;  /* 0x4690000008047828 */ /* 0x000fe20000000000 */
[----:B------:R-:W-:-:S05]  /*2330*/  MOV R2, R7 ;  /* 0x0000000700027202 */ /* 0x000fca0000000f00 */
[----:B------:R-:W0:Y:S02]  /*2340*/  MUFU.RCP64H R3, R5 ;  /* 0x0000000500037308 */ /* 0x000e240000001800 */
[----:B0-----:R-:W-:-:S08]  /*2350*/  DFMA R6, -R4, R2, 1 ;  /* 0x3ff000000406742b */ /* 0x001fd00000000102 */
[----:B------:R-:W-:-:S08]  /*2360*/  DFMA R6, R6, R6, R6 ;  /* 0x000000060606722b */ /* 0x000fd00000000006 */
[----:B------:R-:W-:-:S08]  /*2370*/  DFMA R6, R2, R6, R2 ;  /* 0x000000060206722b */ /* 0x000fd00000000002 */
[----:B------:R-:W-:-:S08]  /*2380*/  DFMA R2, -R4, R6, 1 ;  /* 0x3ff000000402742b */ /* 0x000fd00000000106 */
[----:B------:R-:W-:-:S08]  /*2390*/  DFMA R2, R6, R2, R6 ;  /* 0x000000020602722b */ /* 0x000fd00000000006 */
[----:B------:R-:W-:Y:S01]  /*23a0*/  DMUL R2, R2, 8.11296384146066816958e+31 ;  /* 0x4690000002027828 */ /* 0x000fe20000000000 */
[----:B------:R-:W-:Y:S10]  /*23b0*/  BRA `(.L_x_576) ;  /* 0x0000000000087947 */ /* 0x000ff40003800000 */
.L_x_575:
[----:B------:R-:W-:Y:S01]  /*23c0*/  LOP3.LUT R3, R9, 0x80000, RZ, 0xfc, !PT ;  /* 0x0008000009037812 */ /* 0x000fe200078efcff */
[----:B------:R-:W-:-:S07]  /*23d0*/  IMAD.MOV.U32 R2, RZ, RZ, R8 ;  /* 0x000000ffff027224 */ /* 0x000fce00078e0008 */
.L_x_576:
[----:B------:R-:W-:Y:S02]  /*23e0*/  IMAD.MOV.U32 R8, RZ, RZ, R2 ;  /* 0x000000ffff087224 */ /* 0x000fe400078e0002 */
[----:B------:R-:W-:Y:S02]  /*23f0*/  IMAD.MOV.U32 R9, RZ, RZ, R3 ;  /* 0x000000ffff097224 */ /* 0x000fe400078e0003 */
[----:B------:R-:W-:Y:S02]  /*2400*/  IMAD.MOV.U32 R2, RZ, RZ, R0 ;  /* 0x000000ffff027224 */ /* 0x000fe400078e0000 */
[----:B------:R-:W-:-:S04]  /*2410*/  IMAD.MOV.U32 R3, RZ, RZ, 0x0 ;  /* 0x00000000ff037424 */ /* 0x000fc800078e00ff */
[----:B------:R-:W-:Y:S05]  /*2420*/  RET.REL.NODEC R2 `(_ZN2at6native32batch_norm_backward_elemt_kernelIdddlEEvNS_27GenericPackedTensorAccessorIT_Lm3ENS_16DefaultPtrTraitsET2_EES6_NS2_IT1_Lm1ES4_S5_EES8_NS2_IT0_Lm1ES4_S5_EES8_S8_S6_PKii) ;  /* 0xffffffd802f47950 */ /* 0x000fea0003c3ffff */
        .weak           $__internal_8_$__cuda_sm20_div_u64
        .type           $__internal_8_$__cuda_sm20_div_u64,@function
        .size           $__internal_8_$__cuda_sm20_div_u64,(.L_x_27267 - $__internal_8_$__cuda_sm20_div_u64)
$__internal_8_$__cuda_sm20_div_u64:
        /* <DEDUP_REMOVED lines=10> */
[----:B------:R-:W-:Y:S02]  /*24d0*/  IMAD.X R25, RZ, RZ, ~R21, P0 ;  /* 0x000000ffff197224 */ /* 0x000fe400000e0e15 */
[----:B------:R-:W-:Y:S02]  /*24e0*/  IMAD.MOV.U32 R21, RZ, RZ, R18 ;  /* 0x000000ffff157224 */ /* 0x000fe400078e0012 */
        /* <DEDUP_REMOVED lines=11> */
[----:B------:R-:W-:Y:S01]  /*25a0*/  IMAD.HI.U32 R20, R21, R23, RZ ;  /* 0x0000001715147227 */ /* 0x000fe200078e00ff */
[----:B------:R-:W-:-:S05]  /*25b0*/  IADD3.X R18, PT, PT, RZ, ~R18, RZ, P0, !PT ;  /* 0x80000012ff127210 */ /* 0x000fca00007fe4ff */
        /* <DEDUP_REMOVED lines=33> */
[----:B------:R-:W-:Y:S01]  /*27d0*/  ISETP.GE.U32.AND.EX P0, PT, R18, RZ, PT, P0 ;  /* 0x000000ff1200720c */ /* 0x000fe20003f06100 */
[----:B------:R-:W-:Y:S01]  /*27e0*/  IMAD.X R19, RZ, RZ, R6, P2 ;  /* 0x000000ffff137224 */ /* 0x000fe200010e0606 */
[----:B------:R-:W-:Y:S02]  /*27f0*/  ISETP.NE.AND.EX P1, PT, RZ, RZ, PT, P1 ;  /* 0x000000ffff00720c */ /* 0x000fe40003f25310 */
[----:B------:R-:W-:Y:S02]  /*2800*/  SEL R4, R4, R21, P0 ;  /* 0x0000001504047207 */ /* 0x000fe40000000000 */
[----:B------:R-:W-:-:S02]  /*2810*/  SEL R19, R19, R6, P0 ;  /* 0x0000000613137207 */ /* 0x000fc40000000000 */
[----:B------:R-:W-:Y:S02]  /*2820*/  SEL R4, R4, 0xffffffff, P1 ;  /* 0xffffffff04047807 */ /* 0x000fe40000800000 */
[----:B------:R-:W-:Y:S01]  /*2830*/  SEL R19, R19, 0xffffffff, P1 ;  /* 0xffffffff13137807 */ /* 0x000fe20000800000 */
[----:B------:R-:W-:Y:S06]  /*2840*/  RET.REL.NODEC R16 `(_ZN2at6native32batch_norm_backward_elemt_kernelIdddlEEvNS_27GenericPackedTensorAccessorIT_Lm3ENS_16DefaultPtrTraitsET2_EES6_NS2_IT1_Lm1ES4_S5_EES8_NS2_IT0_Lm1ES4_S5_EES8_S8_S6_PKii) ;  /* 0xffffffd410ec7950 */ /* 0x000fec0003c3ffff */
.L_x_578:
        /* <DEDUP_REMOVED lines=11> */
.L_x_27267:


//--------------------- .text._ZN2at6native32batch_norm_backward_elemt_kernelIdddiEEvNS_27GenericPackedTensorAccessorIT_Lm3ENS_16DefaultPtrTraitsET2_EES6_NS2_IT1_Lm1ES4_S5_EES8_NS2_IT0_Lm1ES4_S5_EES8_S8_S6_PKii --------------------------
	.section	.text._ZN2at6native32batch_norm_backward_elemt_kernelIdddiEEvNS_27GenericPackedTensorAccessorIT_Lm3ENS_16DefaultPtrTraitsET2_EES6_NS2_IT1_Lm1ES4_S5_EES8_NS2_IT0_Lm1ES4_S5_EES8_S8_S6_PKii,"ax",@progbits
	.align	128
        .global         _ZN2at6native32batch_norm_backward_elemt_kernelIdddiEEvNS_27GenericPackedTensorAccessorIT_Lm3ENS_16DefaultPtrTraitsET2_EES6_NS2_IT1_Lm1ES4_S5_EES8_NS2_IT0_Lm1ES4_S5_EES8_S8_S6_PKii
        .type           _ZN2at6native32batch_norm_backward_elemt_kernelIdddiEEvNS_27GenericPackedTensorAccessorIT_Lm3ENS_16DefaultPtrTraitsET2_EES6_NS2_IT1_Lm1ES4_S5_EES8_NS2_IT0_Lm1ES4_S5_EES8_S8_S6_PKii,@function
        .size           _ZN2at6native32batch_norm_backward_elemt_kernelIdddiEEvNS_27GenericPackedTensorAccessorIT_Lm3ENS_16DefaultPtrTraitsET2_EES6_NS2_IT1_Lm1ES4_S5_EES8_NS2_IT0_Lm1ES4_S5_EES8_S8_S6_PKii,(.L_x_27268 - _ZN2at6native32batch_norm_backward_elemt_kernelIdddiEEvNS_27GenericPackedTensorAccessorIT_Lm3ENS_16DefaultPtrTraitsET2_EES6_NS2_IT1_Lm1ES4_S5_EES8_NS2_IT0_Lm1ES4_S5_EES8_S8_S6_PKii)
        .other          _ZN2at6native32batch_norm_backward_elemt_kernelIdddiEEvNS_27GenericPackedTensorAccessorIT_Lm3ENS_16DefaultPtrTraitsET2_EES6_NS2_IT1_Lm1ES4_S5_EES8_NS2_IT0_Lm1ES4_S5_EES8_S8_S6_PKii,@"STO_CUDA_ENTRY STV_DEFAULT"
_ZN2at6native32batch_norm_backward_elemt_kernelIdddiEEvNS_27GenericPackedTensorAccessorIT_Lm3ENS_16DefaultPtrTraitsET2_EES6_NS2_IT1_Lm1ES4_S5_EES8_NS2_IT0_Lm1ES4_S5_EES8_S8_S6_PKii:
.text._ZN2at6native32batch_norm_backward_elemt_kernelIdddiEEvNS_27GenericPackedTensorAccessorIT_Lm3ENS_16DefaultPtrTraitsET2_EES6_NS2_IT1_Lm1ES4_S5_EES8_NS2_IT0_Lm1ES4_S5_EES8_S8_S6_PKii:
[----:B------:R-:W-:Y:S01]  /*0000*/  LDC R1, c[0x0][0x37c] ;  /* 0x0000df00ff017b82 */ /* 0x000fe20000000800 */
[----:B------:R-:W0:Y:S01]  /*0010*/  LDCU UR6, c[0x0][0x438] ;  /* 0x00008700ff0677ac */ /* 0x000e220008000800 */
[----:B------:R-:W-:Y:S01]  /*0020*/  CS2R R2, SRZ ;  /* 0x0000000000027805 */ /* 0x000fe2000001ff00 */
        /* <DEDUP_REMOVED lines=19> */
.L_x_581:
        /* <DEDUP_REMOVED lines=54> */
.L_x_580:
        /* <DEDUP_REMOVED lines=32> */
.L_x_583:
        /* <DEDUP_REMOVED lines=20> */
.L_x_584:
[----:B------:R-:W-:Y:S05]  /*0800*/  BRA.U !UP1, `(.L_x_582) ;  /* 0x0000000109347547 */ /* 0x000fea000b800000 */
[----:B------:R-:W0:Y:S01]  /*0810*/  LDC.64 R2, c[0x0][0x430] ;  /* 0x00010c00ff027b82 */ /* 0x000e220000000a00 */
[----:B------:R-:W-:Y:S01]  /*0820*/  UIADD3 UR4, UPT, UPT, -UR4, URZ, URZ ;  /* 0x000000ff04047290 */ /* 0x000fe2000fffe1ff */
[----:B0-----:R-:W-:-:S04]  /*0830*/  IMAD.WIDE.U32 R2, R4, 0x4, R2 ;  /* 0x0000000404027825 */ /* 0x001fc800078e0002 */
[----:B------:R-:W-:-:S07]  /*0840*/  IMAD.MOV.U32 R4, RZ, RZ, R2 ;  /* 0x000000ffff047224 */ /* 0x000fce00078e0002 */
.L_x_585:
        /* <DEDUP_REMOVED lines=9> */
.L_x_582:
[----:B------:R-:W-:-:S04]  /*08e0*/  IMAD.MOV.U32 R4, RZ, RZ, R0 ;  /* 0x000000ffff047224 */ /* 0x000fc800078e0000 */
[----:B------:R0:W1:Y:S03]  /*08f0*/  I2F.F64.S64 R2, R4 ;  /* 0x0000000400027312 */ /* 0x0000660000301c00 */
.L_x_579:
        /* <DEDUP_REMOVED lines=9> */
[----:B------:R-:W-:-:S05]  /*0990*/  LOP3.LUT R0, R3, 0x7fffffff, RZ, 0xc0, !PT ;  /* 0x7fffffff03007812 */ /* 0x000fca00078ec0ff */
[----:B------:R-:W-:Y:S01]  /*09a0*/  VIADD R6, R0, 0xfff00000 ;  /* 0xfff0000000067836 */ /* 0x000fe20000000000 */
[----:B------:R-:W-:-:S07]  /*09b0*/  MOV R0, 0x9d0 ;  /* 0x000009d000007802 */ /* 0x000fce0000000f00 */
[----:B------:R-:W-:Y:S05]  /*09c0*/  CALL.REL.NOINC `($__internal_9_$__cuda_sm20_dblrcp_rn_slowpath_v3) ;  /* 0x0000000400c87944 */ /* 0x000fea0003c00000 */
.L_x_586:
[----:B------:R-:W0:Y:S08]  /*09d0*/  S2UR UR6, SR_CTAID.X ;  /* 0x00000000000679c3 */ /* 0x000e300000002500 */
[----:B------:R-:W0:Y:S02]  /*09e0*/  LDC R0, c[0x0][0x38c] ;  /* 0x0000e300ff007b82 */ /* 0x000e240000000800 */
[----:B0-----:R-:W-:-:S13]  /*09f0*/  ISETP.LE.AND P0, PT, R0, UR6, PT ;  /* 0x0000000600007c0c */ /* 0x001fda000bf03270 */
[----:B------:R-:W-:Y:S05]  /*0a00*/  @P0 EXIT ;  /* 0x000000000000094d */ /* 0x000fea0003800000 */
[----:B------:R-:W0:Y:S01]  /*0a10*/  LDC R0, c[0x0][0x3e8] ;  /* 0x0000fa00ff007b82 */ /* 0x000e220000000800 */
[----:B------:R-:W1:Y:S01]  /*0a20*/  S2R R2, SR_TID.Y ;  /* 0x0000000000027919 */ /* 0x000e620000002200 */
[----:B------:R-:W1:Y:S01]  /*0a30*/  LDCU UR4, c[0x0][0x364] ;  /* 0x00006c80ff0477ac */ /* 0x000e620008000800 */
[----:B------:R-:W-:Y:S01]  /*0a40*/  IMAD.MOV.U32 R12, RZ, RZ, 0x0 ;  /* 0x00000000ff0c7424 */ /* 0x000fe200078e00ff */
[----:B------:R-:W1:Y:S01]  /*0a50*/  S2R R13, SR_CTAID.Y ;  /* 0x00000000000d7919 */ /* 0x000e620000002600 */
[----:B------:R-:W2:Y:S03]  /*0a60*/  LDCU UR5, c[0x0][0x388] ;  /* 0x00007100ff0577ac */ /* 0x000ea60008000800 */
[----:B------:R-:W3:Y:S08]  /*0a70*/  LDC R21, c[0x0][0x3dc] ;  /* 0x0000f700ff157b82 */ /* 0x000ef00000000800 */
[----:B------:R-:W4:Y:S01]  /*0a80*/  LDC R15, c[0x0][0x40c] ;  /* 0x00010300ff0f7b82 */ /* 0x000f220000000800 */
[----:B0-----:R-:W-:-:S07]  /*0a90*/  ISETP.GE.AND P0, PT, R0, 0x1, PT ;  /* 0x000000010000780c */ /* 0x001fce0003f06270 */
[----:B------:R-:W0:Y:S01]  /*0aa0*/  LDC.64 R6, c[0x0][0x3d0] ;  /* 0x0000f400ff067b82 */ /* 0x000e220000000a00 */
[----:B---3--:R-:W-:-:S07]  /*0ab0*/  IMAD R21, R21, UR6, RZ ;  /* 0x0000000615157c24 */ /* 0x008fce000f8e02ff */
[----:B------:R-:W3:Y:S01]  /*0ac0*/  LDC.64 R10, c[0x0][0x400] ;  /* 0x00010000ff0a7b82 */ /* 0x000ee20000000a00 */
[----:B-1----:R-:W-:Y:S02]  /*0ad0*/  IMAD R2, R13, UR4, R2 ;  /* 0x000000040d027c24 */ /* 0x002fe4000f8e0202 */
[----:B------:R-:W-:-:S05]  /*0ae0*/  IMAD.MOV.U32 R13, RZ, RZ, 0x3ff00000 ;  /* 0x3ff00000ff0d7424 */ /* 0x000fca00078e00ff */
[----:B------:R-:W1:Y:S01]  /*0af0*/  @P0 LDC R19, c[0x0][0x3ec] ;  /* 0x0000fb00ff130b82 */ /* 0x000e620000000800 */
[----:B----4-:R-:W-:-:S07]  /*0b00*/  IMAD R15, R15, UR6, RZ ;  /* 0x000000060f0f7c24 */ /* 0x010fce000f8e02ff */
[----:B------:R-:W4:Y:S01]  /*0b10*/  @P0 LDC.64 R4, c[0x0][0x3e0] ;  /* 0x0000f800ff040b82 */ /* 0x000f220000000a00 */
[----:B0-----:R-:W-:-:S04]  /*0b20*/  IMAD.WIDE R20, R21, 0x8, R6 ;  /* 0x0000000815147825 */ /* 0x001fc800078e0206 */
[----:B---3--:R-:W-:-:S03]  /*0b30*/  IMAD.WIDE R10, R15, 0x8, R10 ;  /* 0x000000080f0a7825 */ /* 0x008fc600078e020a */
[----:B------:R-:W0:Y:S02]  /*0b40*/  LDC R3, c[0x0][0x3fc] ;  /* 0x0000ff00ff037b82 */ /* 0x000e240000000800 */
[----:B------:R3:W5:Y:S01]  /*0b50*/  LDG.E.64 R14, desc[UR10][R10.64] ;  /* 0x0000000a0a0e7981 */ /* 0x000762000c1e1b00 */
[----:B-1----:R-:W-:-:S05]  /*0b60*/  @P0 IMAD R19, R19, UR6, RZ ;  /* 0x0000000613130c24 */ /* 0x002fca000f8e02ff */
[----:B------:R-:W1:Y:S01]  /*0b70*/  LDC.64 R8, c[0x0][0x3f0] ;  /* 0x0000fc00ff087b82 */ /* 0x000e620000000a00 */
[----:B----4-:R-:W-:-:S07]  /*0b80*/  @P0 IMAD.WIDE R18, R19, 0x8, R4 ;  /* 0x0000000813120825 */ /* 0x010fce00078e0204 */
[----:B------:R-:W4:Y:S01]  /*0b90*/  LDC R0, c[0x0][0x3cc] ;  /* 0x0000f300ff007b82 */ /* 0x000f220000000800 */
[----:B------:R3:W5:Y:S04]  /*0ba0*/  LDG.E.64 R4, desc[UR10][R20.64] ;  /* 0x0000000a14047981 */ /* 0x000768000c1e1b00 */
[----:B------:R3:W5:Y:S03]  /*0bb0*/  @P0 LDG.E.64 R12, desc[UR10][R18.64] ;  /* 0x0000000a120c0981 */ /* 0x000766000c1e1b00 */
[----:B------:R-:W3:Y:S01]  /*0bc0*/  LDC.64 R6, c[0x0][0x3c0] ;  /* 0x0000f000ff067b82 */ /* 0x000ee20000000a00 */
[----:B--2---:R-:W-:Y:S01]  /*0bd0*/  ISETP.GE.AND P1, PT, R2, UR5, PT ;  /* 0x0000000502007c0c */ /* 0x004fe2000bf26270 */
[----:B0-----:R-:W-:-:S04]  /*0be0*/  IMAD R3, R3, UR6, RZ ;  /* 0x0000000603037c24 */ /* 0x001fc8000f8e02ff */
[----:B-1----:R-:W-:-:S04]  /*0bf0*/  IMAD.WIDE R8, R3, 0x8, R8 ;  /* 0x0000000803087825 */ /* 0x002fc800078e0208 */
[----:B----4-:R-:W-:-:S04]  /*0c00*/  IMAD R3, R0, UR6, RZ ;  /* 0x0000000600037c24 */ /* 0x010fc8000f8e02ff */
[----:B------:R-:W-:Y:S05]  /*0c10*/  @P1 EXIT ;  /* 0x000000000000194d */ /* 0x000fea0003800000 */
[----:B------:R-:W2:Y:S01]  /*0c20*/  LDG.E.64 R8, desc[UR10][R8.64] ;  /* 0x0000000a08087981 */ /* 0x000ea2000c1e1b00 */
[----:B---3--:R-:W-:Y:S01]  /*0c30*/  IMAD.WIDE R10, R3, 0x8, R6 ;  /* 0x00000008030a7825 */ /* 0x008fe200078e0206 */
[----:B-----5:R-:W-:Y:S01]  /*0c40*/  DMUL R18, R4, R4 ;  /* 0x0000000404127228 */ /* 0x020fe20000000000 */
[----:B------:R-:W0:Y:S01]  /*0c50*/  LDC R3, c[0x0][0x428] ;  /* 0x00010a00ff037b82 */ /* 0x000e220000000800 */
[----:B------:R-:W1:Y:S01]  /*0c60*/  S2R R0, SR_TID.X ;  /* 0x0000000000007919 */ /* 0x000e620000002100 */
[----:B------:R-:W3:Y:S02]  /*0c70*/  LDCU UR7, c[0x0][0x360] ;  /* 0x00006c00ff0777ac */ /* 0x000ee40008000800 */
[----:B------:R-:W5:Y:S01]  /*0c80*/  LDG.E.64 R10, desc[UR10][R10.64] ;  /* 0x0000000a0a0a7981 */ /* 0x000f62000c1e1b00 */
[----:B------:R-:W4:Y:S02]  /*0c90*/  LDCU UR5, c[0x0][0x374] ;  /* 0x00006e80ff0577ac */ /* 0x000f240008000800 */
[----:B------:R-:W-:Y:S01]  /*0ca0*/  DMUL R14, R18, R14 ;  /* 0x0000000e120e7228 */ /* 0x000fe20000000000 */
[----:B------:R-:W3:Y:S01]  /*0cb0*/  LDC R7, c[0x0][0x3b8] ;  /* 0x0000ee00ff077b82 */ /* 0x000ee20000000800 */
[----:B------:R-:W-:Y:S01]  /*0cc0*/  BSSY.RECONVERGENT B0, `(.L_x_587) ;  /* 0x0000041000007945 */ /* 0x000fe20003800200 */
[----:B------:R-:W-:Y:S01]  /*0cd0*/  DMUL R12, R4, R12 ;  /* 0x0000000c040c7228 */ /* 0x000fe20000000000 */
[----:B------:R-:W0:Y:S04]  /*0ce0*/  LDCU UR9, c[0x0][0x3bc] ;  /* 0x00007780ff0977ac */ /* 0x000e280008000800 */
[-C--:B------:R-:W-:Y:S01]  /*0cf0*/  DMUL R14, R14, R16.reuse ;  /* 0x000000100e0e7228 */ /* 0x080fe20000000000 */
[----:B------:R-:W1:Y:S01]  /*0d00*/  LDC R6, c[0x0][0x398] ;  /* 0x0000e600ff067b82 */ /* 0x000e620000000800 */
[----:B------:R-:W0:Y:S01]  /*0d10*/  LDCU UR14, c[0x0][0x39c] ;  /* 0x00007380ff0e77ac */ /* 0x000e220008000800 */
[----:B------:R-:W0:Y:S02]  /*0d20*/  LDCU UR15, c[0x0][0x42c] ;  /* 0x00008580ff0f77ac */ /* 0x000e240008000800 */
[----:B0-----:R-:W-:Y:S01]  /*0d30*/  IMAD R3, R3, UR6, RZ ;  /* 0x0000000603037c24 */ /* 0x001fe2000f8e02ff */
[----:B------:R-:W0:Y:S01]  /*0d40*/  LDCU.64 UR12, c[0x0][0x3a0] ;  /* 0x00007400ff0c77ac */ /* 0x000e220008000a00 */
[----:B------:R-:W0:Y:S01]  /*0d50*/  LDCU.64 UR16, c[0x0][0x380] ;  /* 0x00007000ff1077ac */ /* 0x000e220008000a00 */
[----:B---3--:R-:W-:Y:S01]  /*0d60*/  IMAD R4, R7, UR6, RZ ;  /* 0x0000000607047c24 */ /* 0x008fe2000f8e02ff */
[----:B------:R-:W3:Y:S01]  /*0d70*/  LDCU.64 UR18, c[0x0][0x410] ;  /* 0x00008200ff1277ac */ /* 0x000ee20008000a00 */
[----:B----4-:R-:W-:Y:S01]  /*0d80*/  UIMAD UR4, UR4, UR5, URZ ;  /* 0x00000005040472a4 */ /* 0x010fe2000f8e02ff */
[----:B-1----:R-:W-:Y:S01]  /*0d90*/  IMAD R5, R6, UR6, RZ ;  /* 0x0000000606057c24 */ /* 0x002fe2000f8e02ff */
[----:B0-23--:R-:W-:-:S11]  /*0da0*/  DMUL R16, R8, R16 ;  /* 0x0000001008107228 */ /* 0x00dfd60000000000 */
.L_x_591:
[----:B------:R-:W0:Y:S01]  /*0db0*/  LDC R7, c[0x0][0x390] ;  /* 0x0000e400ff077b82 */ /* 0x000e220000000800 */
        /* <DEDUP_REMOVED lines=19> */
.L_x_590:
[C---:B------:R-:W-:Y:S02]  /*0ef0*/  IMAD R19, R29.reuse, UR9, RZ ;  /* 0x000000091d137c24 */ /* 0x040fe4000f8e02ff */
[----:B------:R-:W-:-:S03]  /*0f00*/  IMAD R20, R29, UR14, RZ ;  /* 0x0000000e1d147c24 */ /* 0x000fc6000f8e02ff */
[C---:B------:R-:W-:Y:S02]  /*0f10*/  IADD3 R22, P0, PT, R19.reuse, R8, RZ ;  /* 0x0000000813167210 */ /* 0x040fe40007f1e0ff */
[----:B------:R-:W-:Y:S02]  /*0f20*/  IADD3 R21, P1, PT, R20, R6, RZ ;  /* 0x0000000614157210 */ /* 0x000fe40007f3e0ff */
[----:B------:R-:W-:Y:S02]  /*0f30*/  LEA.HI.X.SX32 R19, R19, R28, 0x1, P0 ;  /* 0x0000001c13137211 */ /* 0x000fe400000f0eff */
[----:B------:R-:W-:-:S04]  /*0f40*/  LEA R18, P0, R22, UR12, 0x3 ;  /* 0x0000000c16127c11 */ /* 0x000fc8000f8018ff */
[----:B------:R-:W-:Y:S02]  /*0f50*/  LEA.HI.X R19, R22, UR13, R19, 0x3, P0 ;  /* 0x0000000d16137c11 */ /* 0x000fe400080f1c13 */
[----:B------:R-:W-:Y:S02]  /*0f60*/  LEA.HI.X.SX32 R22, R20, R27, 0x1, P1 ;  /* 0x0000001b14167211 */ /* 0x000fe400008f0eff */
[C---:B------:R-:W-:Y:S02]  /*0f70*/  LEA R20, P0, R21.reuse, UR16, 0x3 ;  /* 0x0000001015147c11 */ /* 0x040fe4000f8018ff */
[----:B------:R-:W2:Y:S02]  /*0f80*/  LDG.E.64 R18, desc[UR10][R18.64] ;  /* 0x0000000a12127981 */ /* 0x000ea4000c1e1b00 */
[----:B------:R-:W-:-:S06]  /*0f90*/  LEA.HI.X R21, R21, UR17, R22, 0x3, P0 ;  /* 0x0000001115157c11 */ /* 0x000fcc00080f1c16 */
[----:B------:R-:W3:Y:S01]  /*0fa0*/  LDG.E.64 R20, desc[UR10][R20.64] ;  /* 0x0000000a14147981 */ /* 0x000ee2000c1e1b00 */
[----:B--2---:R-:W-:Y:S01]  /*0fb0*/  DADD R24, -R16, R18 ;  /* 0x0000000010187229 */ /* 0x004fe20000000112 */
[----:B------:R-:W-:Y:S01]  /*0fc0*/  IMAD R18, R29, UR15, RZ ;  /* 0x0000000f1d127c24 */ /* 0x000fe2000f8e02ff */
[----:B---3-5:R-:W-:-:S08]  /*0fd0*/  DADD R22, -R10, R20 ;  /* 0x000000000a167229 */ /* 0x028fd00000000114 */
[----:B------:R-:W-:Y:S01]  /*0fe0*/  DFMA R24, -R14, R22, R24 ;  /* 0x000000160e18722b */ /* 0x000fe20000000118 */
[----:B------:R-:W-:-:S04]  /*0ff0*/  IADD3 R23, P0, PT, R18, R9, RZ ;  /* 0x0000000912177210 */ /* 0x000fc80007f1e0ff */
[----:B------:R-:W-:Y:S02]  /*1000*/  LEA.HI.X.SX32 R18, R18, R26, 0x1, P0 ;  /* 0x0000001a12127211 */ /* 0x000fe400000f0eff */
[----:B------:R-:W-:Y:S01]  /*1010*/  LEA R22, P0, R23, UR18, 0x3 ;  /* 0x0000001217167c11 */ /* 0x000fe2000f8018ff */
[----:B------:R-:W-:-:S03]  /*1020*/  DMUL R24, R12, R24 ;  /* 0x000000180c187228 */ /* 0x000fc60000000000 */
[----:B------:R-:W-:Y:S01]  /*1030*/  LEA.HI.X R23, R23, UR19, R18, 0x3, P0 ;  /* 0x0000001317177c11 */ /* 0x000fe200080f1c12 */
[----:B------:R-:W-:-:S04]  /*1040*/  VIADD R29, R29, UR7 ;  /* 0x000000071d1d7c36 */ /* 0x000fc80008000000 */
[----:B------:R0:W-:Y:S01]  /*1050*/  STG.E.64 desc[UR10][R22.64], R24 ;  /* 0x0000001816007986 */ /* 0x0001e2000c101b0a */
[----:B------:R-:W-:-:S13]  /*1060*/  ISETP.GE.AND P0, PT, R29, R7, PT ;  /* 0x000000071d00720c */ /* 0x000fda0003f06270 */
[----:B0-----:R-:W-:Y:S05]  /*1070*/  @!P0 BRA `(.L_x_590) ;  /* 0xfffffffc009c8947 */ /* 0x001fea000383ffff */
.L_x_589:
[----:B------:R-:W-:Y:S05]  /*1080*/  BSYNC.RECONVERGENT B1 ;  /* 0x0000000000017941 */ /* 0x000fea0003800200 */
.L_x_588:
[----:B------:R-:W0:Y:S01]  /*1090*/  LDCU UR5, c[0x0][0x388] ;  /* 0x00007100ff0577ac */ /* 0x000e220008000800 */
[----:B------:R-:W-:-:S05]  /*10a0*/  VIADD R2, R2, UR4 ;  /* 0x0000000402027c36 */ /* 0x000fca0008000000 */
[----:B0-----:R-:W-:-:S13]  /*10b0*/  ISETP.GE.AND P0, PT, R2, UR5, PT ;  /* 0x0000000502007c0c */ /* 0x001fda000bf06270 */
[----:B------:R-:W-:Y:S05]  /*10c0*/  @!P0 BRA `(.L_x_591) ;  /* 0xfffffffc00388947 */ /* 0x000fea000383ffff */
[----:B------:R-:W-:Y:S05]  /*10d0*/  BSYNC.RECONVERGENT B0 ;  /* 0x0000000000007941 */ /* 0x000fea0003800200 */
.L_x_587:
[----:B------:R-:W-:Y:S05]  /*10e0*/  EXIT ;  /* 0x000000000000794d */ /* 0x000fea0003800000 */
        .weak           $__internal_9_$__cuda_sm20_dblrcp_rn_slowpath_v3
        .type           $__internal_9_$__cuda_sm20_dblrcp_rn_slowpath_v3,@function
        .size           $__internal_9_$__cuda_sm20_dblrcp_rn_slowpath_v3,(.L_x_27268 - $__internal_9_$__cuda_sm20_dblrcp_rn_slowpath_v3)
$__internal_9_$__cuda_sm20_dblrcp_rn_slowpath_v3:
        /* <DEDUP_REMOVED lines=12> */
[----:B------:R-:W0:Y:S04]  /*11b0*/  MUFU.RCP64H R7, R5 ;  /* 0x0000000500077308 */ /* 0x000e280000001800 */
        /* <DEDUP_REMOVED lines=10> */
.L_x_594:
[----:B------:R-:W-:Y:S01]  /*1260*/  DMUL R2, R2, 8.11296384146066816958e+31 ;  /* 0x4690000002027828 */ /* 0x000fe20000000000 */
[----:B------:R-:W-:-:S05]  /*1270*/  IMAD.MOV.U32 R4, RZ, RZ, R6 ;  /* 0x000000ffff047224 */ /* 0x000fca00078e0006 */
        /* <DEDUP_REMOVED lines=8> */
.L_x_592:
[----:B------:R-:W-:Y:S01]  /*1300*/  LOP3.LUT R5, R3, 0x80000, RZ, 0xfc, !PT ;  /* 0x0008000003057812 */ /* 0x000fe200078efcff */
[----:B------:R-:W-:-:S07]  /*1310*/  IMAD.MOV.U32 R4, RZ, RZ, R2 ;  /* 0x000000ffff047224 */ /* 0x000fce00078e0002 */
.L_x_593:
[----:B------:R-:W-:Y:S02]  /*1320*/  IMAD.MOV.U32 R2, RZ, RZ, R0 ;  /* 0x000000ffff027224 */ /* 0x000fe400078e0000 */
[----:B------:R-:W-:Y:S02]  /*1330*/  IMAD.MOV.U32 R3, RZ, RZ, 0x0 ;  /* 0x00000000ff037424 */ /* 0x000fe400078e00ff */
[----:B------:R-:W-:Y:S02]  /*1340*/  IMAD.MOV.U32 R16, RZ, RZ, R4 ;  /* 0x000000ffff107224 */ /* 0x000fe400078e0004 */
[----:B------:R-:W-:Y:S01]  /*1350*/  IMAD.MOV.U32 R17, RZ, RZ, R5 ;  /* 0x000000ffff117224 */ /* 0x000fe200078e0005 */
[----:B------:R-:W-:Y:S06]  /*1360*/  RET.REL.NODEC R2 `(_ZN2at6native32batch_norm_backward_elemt_kernelIdddiEEvNS_27GenericPackedTensorAccessorIT_Lm3ENS_16DefaultPtrTraitsET2_EES6_NS2_IT1_Lm1ES4_S5_EES8_NS2_IT0_Lm1ES4_S5_EES8_S8_S6_PKii) ;  /* 0xffffffec02247950 */ /* 0x000fec0003c3ffff */
.L_x_595:
        /* <DEDUP_REMOVED lines=9> */
.L_x_27268:


//--------------------- .text._ZN2at6native33batch_norm_backward_reduce_kernelIN3c108BFloat16ES3_flEEvNS_27GenericPackedTensorAccessorIT_Lm3ENS_16DefaultPtrTraitsET2_EES8_NS4_IT1_Lm1ES6_S7_EESA_SA_SA_NS4_IT0_Lm1ES6_S7_EESC_ --------------------------
	.section	.text._ZN2at6native33batch_norm_backward_reduce_kernelIN3c108BFloat16ES3_flEEvNS_27GenericPackedTensorAccessorIT_Lm3ENS_16DefaultPtrTraitsET2_EES8_NS4_IT1_Lm1ES6_S7_EESA_SA_SA_NS4_IT0_Lm1ES6_S7_EESC_,"ax",@progbits
	.align	128
        .global         _ZN2at6native33batch_norm_backward_reduce_kernelIN3c108BFloat16ES3_flEEvNS_27GenericPackedTensorAccessorIT_Lm3ENS_16DefaultPtrTraitsET2_EES8_NS4_IT1_Lm1ES6_S7_EESA_SA_SA_NS4_IT0_Lm1ES6_S7_EESC_
        .type           _ZN2at6native33batch_norm_backward_reduce_kernelIN3c108BFloat16ES3_flEEvNS_27GenericPackedTensorAccessorIT_Lm3ENS_16DefaultPtrTraitsET2_EES8_NS4_IT1_Lm1ES6_S7_EESA_SA_SA_NS4_IT0_Lm1ES6_S7_EESC_,@function
        .size           _ZN2at6native33batch_norm_backward_reduce_kernelIN3c108BFloat16ES3_flEEvNS_27GenericPackedTensorAccessorIT_Lm3ENS_16DefaultPtrTraitsET2_EES8_NS4_IT1_Lm1ES6_S7_EESA_SA_SA_NS4_IT0_Lm1ES6_S7_EESC_,(.L_x_27342 - _ZN2at6native33batch_norm_backward_reduce_kernelIN3c108BFloat16ES3_flEEvNS_27GenericPackedTensorAccessorIT_Lm3ENS_16DefaultPtrTraitsET2_EES8_NS4_IT1_Lm1ES6_S7_EESA_SA_SA_NS4_IT0_Lm1ES6_S7_EESC_)
        .other          _ZN2at6native33batch_norm_backward_reduce_kernelIN3c108BFloat16ES3_flEEvNS_27GenericPackedTensorAccessorIT_Lm3ENS_16DefaultPtrTraitsET2_EES8_NS4_IT1_Lm1ES6_S7_EESA_SA_SA_NS4_IT0_Lm1ES6_S7_EESC_,@"STO_CUDA_ENTRY STV_DEFAULT"
_ZN2at6native33batch_norm_backward_reduce_kernelIN3c108BFloat16ES3_flEEvNS_27GenericPackedTensorAccessorIT_Lm3ENS_16DefaultPtrTraitsET2_EES8_NS4_IT1_Lm1ES6_S7_EESA_SA_SA_NS4_IT0_Lm1ES6_S7_EESC_:
.text._ZN2at6native33batch_norm_backward_reduce_kernelIN3c108BFloat16ES3_flEEvNS_27GenericPackedTensorAccessorIT_Lm3ENS_16DefaultPtrTraitsET2_EES8_NS4_IT1_Lm1ES6_S7_EESA_SA_SA_NS4_IT0_Lm1ES6_S7_EESC_:
[----:B------:R-:W-:Y:S08]  /*0000*/  LDC R1, c[0x0][0x37c] ;  /* 0x0000df00ff017b82 */ /* 0x000ff00000000800 */
[----:B------:R-:W0:Y:S01]  /*0010*/  S2UR UR14, SR_CTAID.X ;  /* 0x00000000000e79c3 */ /* 0x000e220000002500 */
[----:B------:R-:W0:Y:S01]  /*0020*/  LDCU.64 UR6, c[0x0][0x418] ;  /* 0x00008300ff0677ac */ /* 0x000e220008000a00 */
[----:B------:R-:W1:Y:S01]  /*0030*/  LDCU.128 UR8, c[0x0][0x400] ;  /* 0x00008000ff0877ac */ /* 0x000e620008000c00 */
[----:B------:R-:W2:Y:S01]  /*0040*/  LDCU.64 UR12, c[0x0][0x358] ;  /* 0x00006b00ff0c77ac */ /* 0x000ea20008000a00 */
[----:B------:R-:W3:Y:S01]  /*0050*/  S2R R26, SR_TID.Y ;  /* 0x00000000001a7919 */ /* 0x000ee20000002200 */
[----:B------:R-:W3:Y:S01]  /*0060*/  LDCU.64 UR16, c[0x0][0x3c0] ;  /* 0x00007800ff1077ac */ /* 0x000ee20008000a00 */
[----:B------:R-:W4:Y:S01]  /*0070*/  LDCU.64 UR18, c[0x0][0x380] ;  /* 0x00007000ff1277ac */ /* 0x000f220008000a00 */
[----:B------:R-:W1:Y:S01]  /*0080*/  LDCU.128 UR20, c[0x0][0x3b0] ;  /* 0x00007600ff1477ac */ /* 0x000e620008000c00 */
[----:B0-----:R-:W-:-:S04]  /*0090*/  UIMAD.WIDE.U32 UR4, UR14, UR6, URZ ;  /* 0x000000060e0472a5 */ /* 0x001fc8000f8e00ff */
[----:B------:R-:W-:Y:S02]  /*00a0*/  UIMAD UR6, UR14, UR7, UR5 ;  /* 0x000000070e0672a4 */ /* 0x000fe4000f8e0205 */
[----:B-1----:R-:W-:-:S04]  /*00b0*/  ULEA UR5, UP0, UR4, UR10, 0x2 ;  /* 0x0000000a04057291 */ /* 0x002fc8000f8010ff */
[----:B------:R-:W-:Y:S02]  /*00c0*/  ULEA.HI.X UR4, UR4, UR11, UR6, 0x2, UP0 ;  /* 0x0000000b04047291 */ /* 0x000fe400080f1406 */
[----:B------:R-:W-:Y:S01]  /*00d0*/  MOV R2, UR5 ;  /* 0x0000000500027c02 */ /* 0x000fe20008000f00 */
[----:B------:R-:W0:Y:S03]  /*00e0*/  LDCU.64 UR10, c[0x0][0x3f0] ;  /* 0x00007e00ff0a77ac */ /* 0x000e260008000a00 */
[----:B------:R-:W-:-:S05]  /*00f0*/  IMAD.U32 R3, RZ, RZ, UR4 ;  /* 0x00000004ff037e24 */ /* 0x000fca000f8e00ff */
[----:B--2---:R1:W5:Y:S01]  /*0100*/  LDG.E R0, desc[UR12][R2.64] ;  /* 0x0000000c02007981 */ /* 0x004362000c1e1900 */
[----:B---3--:R-:W-:Y:S01]  /*0110*/  ISETP.GE.U32.AND P0, PT, R26, UR16, PT ;  /* 0x000000101a007c0c */ /* 0x008fe2000bf06070 */
[----:B------:R-:W-:Y:S01]  /*0120*/  UIMAD.WIDE.U32 UR4, UR14, UR8, URZ ;  /* 0x000000080e0472a5 */ /* 0x000fe2000f8e00ff */
[----:B------:R-:W-:Y:S01]  /*0130*/  BSSY.RECONVERGENT B0, `(.L_x_596) ;  /* 0x0000056000007945 */ /* 0x000fe20003800200 */
[----:B------:R-:W-:Y:S02]  /*0140*/  CS2R R20, SRZ ;  /* 0x0000000000147805 */ /* 0x000fe4000001ff00 */
[----:B------:R-:W-:Y:S01]  /*0150*/  ISETP.GE.AND.EX P0, PT, RZ, UR17, PT, P0 ;  /* 0x00000011ff007c0c */ /* 0x000fe2000bf06300 */
[----:B------:R-:W-:Y:S01]  /*0160*/  UIMAD UR6, UR14, UR9, UR5 ;  /* 0x000000090e0672a4 */ /* 0x000fe2000f8e0205 */
[----:B------:R-:W2:Y:S01]  /*0170*/  LDCU.64 UR8, c[0x0][0x3e8] ;  /* 0x00007d00ff0877ac */ /* 0x000ea20008000a00 */
[----:B0-----:R-:W-:-:S04]  /*0180*/  ULEA UR5, UP0, UR4, UR10, 0x2 ;  /* 0x0000000a04057291 */ /* 0x001fc8000f8010ff */
[----:B------:R-:W-:Y:S02]  /*0190*/  ULEA.HI.X UR4, UR4, UR11, UR6, 0x2, UP0 ;  /* 0x0000000b04047291 */ /* 0x000fe400080f1406 */
[----:B------:R-:W-:-:S04]  /*01a0*/  MOV R6, UR5 ;  /* 0x0000000500067c02 */ /* 0x000fc80008000f00 */
[----:B------:R-:W-:Y:S01]  /*01b0*/  IMAD.U32 R7, RZ, RZ, UR4 ;  /* 0x00000004ff077e24 */ /* 0x000fe2000f8e00ff */
[----:B-1--4-:R-:W-:Y:S06]  /*01c0*/  @P0 BRA `(.L_x_597) ;  /* 0x0000000400300947 */ /* 0x012fec0003800000 */
[----:B------:R0:W5:Y:S01]  /*01d0*/  LDG.E R22, desc[UR12][R6.64] ;  /* 0x0000000c06167981 */ /* 0x000162000c1e1900 */
[----:B------:R-:W1:Y:S01]  /*01e0*/  LDC.64 R8, c[0x0][0x3e0] ;  /* 0x0000f800ff087b82 */ /* 0x000e620000000a00 */
[----:B------:R-:W-:Y:S01]  /*01f0*/  MOV R13, R26 ;  /* 0x0000001a000d7202 */ /* 0x000fe20000000f00 */
[----:B------:R-:W-:Y:S01]  /*0200*/  IMAD.MOV.U32 R10, RZ, RZ, RZ ;  /* 0x000000ffff0a7224 */ /* 0x000fe200078e00ff */
[----:B------:R-:W3:Y:S01]  /*0210*/  S2R R23, SR_TID.X ;  /* 0x0000000000177919 */ /* 0x000ee20000002100 */
[----:B------:R-:W-:-:S04]  /*0220*/  CS2R R20, SRZ ;  /* 0x0000000000147805 */ /* 0x000fc8000001ff00 */
[----:B------:R-:W4:Y:S08]  /*0230*/  LDC.64 R28, c[0x0][0x3a8] ;  /* 0x0000ea00ff1c7b82 */ /* 0x000f300000000a00 */
[----:B------:R-:W0:Y:S08]  /*0240*/  LDC R24, c[0x0][0x360] ;  /* 0x0000d800ff187b82 */ /* 0x000e300000000800 */
[----:B------:R-:W0:Y:S01]  /*0250*/  LDC R25, c[0x0][0x364] ;  /* 0x0000d900ff197b82 */ /* 0x000e220000000800 */
[----:B-1----:R-:W-:-:S04]  /*0260*/  IMAD.WIDE.U32 R4, R8, UR14, RZ ;  /* 0x0000000e08047c25 */ /* 0x002fc8000f8e00ff */
[----:B------:R-:W-:Y:S02]  /*0270*/  IMAD R27, R9, UR14, R5 ;  /* 0x0000000e091b7c24 */ /* 0x000fe4000f8e0205 */
[----:B----4-:R-:W-:-:S04]  /*0280*/  IMAD.WIDE.U32 R2, R28, UR14, RZ ;  /* 0x0000000e1c027c25 */ /* 0x010fc8000f8e00ff */
[----:B---3--:R-:W-:-:S07]  /*0290*/  IMAD R29, R29, UR14, R3 ;  /* 0x0000000e1d1d7c24 */ /* 0x008fce000f8e0203 */
.L_x_601:
[----:B0-----:R-:W0:Y:S01]  /*02a0*/  LDC.64 R6, c[0x0][0x3d0] ;  /* 0x0000f400ff067b82 */ /* 0x001e220000000a00 */
[----:B------:R-:W-:Y:S01]  /*02b0*/  BSSY.RECONVERGENT B1, `(.L_x_598) ;  /* 0x0000036000017945 */ /* 0x000fe20003800200 */
[----:B0-----:R-:W-:-:S04]  /*02c0*/  ISETP.GE.U32.AND P0, PT, R23, R6, PT ;  /* 0x000000061700720c */ /* 0x001fc80003f06070 */
[----:B------:R-:W-:-:S13]  /*02d0*/  ISETP.GE.AND.EX P0, PT, RZ, R7, PT, P0 ;  /* 0x00000007ff00720c */ /* 0x000fda0003f06300 */
[----:B------:R-:W-:Y:S05]  /*02e0*/  @P0 BRA `(.L_x_599) ;  /* 0x0000000000c80947 */ /* 0x000fea0003800000 */
[----:B------:R-:W0:Y:S01]  /*02f0*/  LDCU.64 UR4, c[0x0][0x3d8] ;  /* 0x00007b00ff0477ac */ /* 0x000e220008000a00 */
[----:B------:R-:W-:Y:S01]  /*0300*/  MOV R8, R4 ;  /* 0x0000000400087202 */ /* 0x000fe20000000f00 */
[----:B------:R-:W-:Y:S01]  /*0310*/  IMAD.MOV.U32 R9, RZ, RZ, R27 ;  /* 0x000000ffff097224 */ /* 0x000fe200078e001b */
[----:B------:R-:W-:Y:S01]  /*0320*/  MOV R28, R2 ;  /* 0x00000002001c7202 */ /* 0x000fe20000000f00 */
[----:B------:R-:W1:Y:S01]  /*0330*/  LDCU.64 UR6, c[0x0][0x3a0] ;  /* 0x00007400ff0677ac */ /* 0x000e620008000a00 */
[--C-:B------:R-:W-:Y:S02]  /*0340*/  IMAD.MOV.U32 R37, RZ, RZ, R23.reuse ;  /* 0x000000ffff257224 */ /* 0x100fe400078e0017 */
[----:B------:R-:W-:Y:S02]  /*0350*/  IMAD.MOV.U32 R33, RZ, RZ, R23 ;  /* 0x000000ffff217224 */ /* 0x000fe400078e0017 */
[----:B0-----:R-:W-:Y:S02]  /*0360*/  IMAD R12, R10, UR4, RZ ;  /* 0x000000040a0c7c24 */ /* 0x001fe4000f8e02ff */
[----:B------:R-:W-:-:S04]  /*0370*/  IMAD.WIDE.U32 R8, R13, UR4, R8 ;  /* 0x000000040d087c25 */ /* 0x000fc8000f8e0008 */
[----:B-1----:R-:W-:Y:S02]  /*0380*/  IMAD R14, R10, UR6, RZ ;  /* 0x000000060a0e7c24 */ /* 0x002fe4000f8e02ff */
[C---:B------:R-:W-:Y:S02]  /*0390*/  IMAD R31, R13.reuse, UR5, R12 ;  /* 0x000000050d1f7c24 */ /* 0x040fe4000f8e020c */
[----:B------:R-:W-:-:S04]  /*03a0*/  IMAD.WIDE.U32 R10, R13, UR6, R28 ;  /* 0x000000060d0a7c25 */ /* 0x000fc8000f8e001c */
[----:B------:R-:W-:Y:S01]  /*03b0*/  HFMA2 R28, -RZ, RZ, 0, 0 ;  /* 0x00000000ff1c7431 */ /* 0x000fe200000001ff */
[----:B------:R-:W-:Y:S01]  /*03c0*/  IADD3 R31, PT, PT, R9, R31, RZ ;  /* 0x0000001f091f7210 */ /* 0x000fe20007ffe0ff */
[----:B------:R-:W-:-:S04]  /*03d0*/  IMAD R35, R13, UR7, R14 ;  /* 0x000000070d237c24 */ /* 0x000fc8000f8e020e */
[----:B------:R-:W-:-:S07]  /*03e0*/  IMAD.IADD R35, R11, 0x1, R35 ;  /* 0x000000010b237824 */ /* 0x000fce00078e0223 */
.L_x_600:
[C---:B------:R-:W-:Y:S01]  /*03f0*/  IMAD R16, R28.reuse, UR20, RZ ;  /* 0x000000141c107c24 */ /* 0x040fe2000f8e02ff */
[----:B------:R-:W-:Y:S01]  /*0400*/  MOV R12, R8 ;  /* 0x00000008000c7202 */ /* 0x000fe20000000f00 */
[----:B--2---:R-:W-:Y:S01]  /*0410*/  IMAD R28, R28, UR8, RZ ;  /* 0x000000081c1c7c24 */ /* 0x004fe2000f8e02ff */
[----:B------:R-:W-:Y:S01]  /*0420*/  MOV R14, R10 ;  /* 0x0000000a000e7202 */ /* 0x000fe20000000f00 */
[----:B------:R-:W-:Y:S02]  /*0430*/  IMAD.MOV.U32 R13, RZ, RZ, R31 ;  /* 0x000000ffff0d7224 */ /* 0x000fe400078e001f */
[----:B------:R-:W-:Y:S02]  /*0440*/  IMAD.MOV.U32 R15, RZ, RZ, R35 ;  /* 0x000000ffff0f7224 */ /* 0x000fe400078e0023 */
[C---:B------:R-:W-:Y:S02]  /*0450*/  IMAD R17, R37.reuse, UR9, R28 ;  /* 0x0000000925117c24 */ /* 0x040fe4000f8e021c */
        /* <DEDUP_REMOVED lines=9> */
[----:B------:R-:W2:Y:S04]  /*04f0*/  LDG.E.U16 R16, desc[UR12][R16.64] ;  /* 0x0000000c10107981 */ /* 0x000ea8000c1e1500 */
[----:B------:R-:W3:Y:S01]  /*0500*/  LDG.E.U16 R18, desc[UR12][R18.64] ;  /* 0x0000000c12127981 */ /* 0x000ee2000c1e1500 */
[----:B------:R-:W-:-:S04]  /*0510*/  IADD3 R37, PT, PT, R24, R33, RZ ;  /* 0x0000002118257210 */ /* 0x000fc80007ffe0ff */
[----:B------:R-:W-:Y:S01]  /*0520*/  ISETP.GE.U32.AND P0, PT, R37, R6, PT ;  /* 0x000000062500720c */ /* 0x000fe20003f06070 */
[--C-:B------:R-:W-:Y:S01]  /*0530*/  IMAD.MOV.U32 R33, RZ, RZ, R37.reuse ;  /* 0x000000ffff217224 */ /* 0x100fe200078e0025 */
[----:B------:R-:W-:-:S04]  /*0540*/  SHF.R.S32.HI R28, RZ, 0x1f, R37 ;  /* 0x0000001fff1c7819 */ /* 0x000fc80000011425 */
[----:B------:R-:W-:Y:S02]  /*0550*/  ISETP.GE.AND.EX P0, PT, R28, R7, PT, P0 ;  /* 0x000000071c00720c */ /* 0x000fe40003f06300 */
[----:B--2---:R-:W-:Y:S01]  /*0560*/  SHF.L.U32 R12, R16, 0x10, RZ ;  /* 0x00000010100c7819 */ /* 0x004fe200000006ff */
[----:B---3--:R-:W-:-:S03]  /*0570*/  IMAD.U32 R13, R18, 0x10000, RZ ;  /* 0x00010000120d7824 */ /* 0x008fc600078e00ff */
[----:B------:R-:W0:Y:S01]  /*0580*/  F2F.BF16.F32 R14, R12 ;  /* 0x0000000c000e7304 */ /* 0x000e220000202000 */
[----:B-----5:R-:W-:-:S04]  /*0590*/  FADD.FTZ R13, -R22, R13 ;  /* 0x0000000d160d7221 */ /* 0x020fc80000010100 */
[----:B------:R-:W-:-:S06]  /*05a0*/  FMUL.FTZ R13, R12, R13 ;  /* 0x0000000d0c0d7220 */ /* 0x000fcc0000410000 */
[----:B------:R-:W1:Y:S01]  /*05b0*/  F2F.BF16.F32 R13, R13 ;  /* 0x0000000d000d7304 */ /* 0x000e620000202000 */
[----:B0-----:R-:W-:-:S04]  /*05c0*/  IMAD.U32 R15, R14, 0x10000, RZ ;  /* 0x000100000e0f7824 */ /* 0x001fc800078e00ff */
[----:B------:R-:W-:Y:S01]  /*05d0*/  FADD.FTZ R20, R15, R20 ;  /* 0x000000140f147221 */ /* 0x000fe20000010000 */
[----:B-1----:R-:W-:-:S05]  /*05e0*/  SHF.L.U32 R14, R13, 0x10, RZ ;  /* 0x000000100d0e7819 */ /* 0x002fca00000006ff */
[----:B------:R-:W-:Y:S01]  /*05f0*/  FADD.FTZ R21, R14, R21 ;  /* 0x000000150e157221 */ /* 0x000fe20000010000 */
[----:B------:R-:W-:Y:S06]  /*0600*/  @!P0 BRA `(.L_x_600) ;  /* 0xfffffffc00788947 */ /* 0x000fec000383ffff */
.L_x_599:
[----:B--2---:R-:W-:Y:S05]  /*0610*/  BSYNC.RECONVERGENT B1 ;  /* 0x0000000000017941 */ /* 0x004fea0003800200 */
.L_x_598:
[----:B------:R-:W0:Y:S01]  /*0620*/  LDCU.64 UR4, c[0x0][0x3c0] ;  /* 0x00007800ff0477ac */ /* 0x000e220008000a00 */
[----:B------:R-:W-:-:S04]  /*0630*/  IADD3 R13, PT, PT, R25, R26, RZ ;  /* 0x0000001a190d7210 */ /* 0x000fc80007ffe0ff */
[--C-:B------:R-:W-:Y:S01]  /*0640*/  SHF.R.S32.HI R10, RZ, 0x1f, R13.reuse ;  /* 0x0000001fff0a7819 */ /* 0x100fe2000001140d */
[----:B------:R-:W-:Y:S01]  /*0650*/  IMAD.MOV.U32 R26, RZ, RZ, R13 ;  /* 0x000000ffff1a7224 */ /* 0x000fe200078e000d */
[----:B0-----:R-:W-:-:S04]  /*0660*/  ISETP.GE.U32.AND P0, PT, R13, UR4, PT ;  /* 0x000000040d007c0c */ /* 0x001fc8000bf06070 */
[----:B------:R-:W-:-:S13]  /*0670*/  ISETP.GE.AND.EX P0, PT, R10, UR5, PT, P0 ;  /* 0x000000050a007c0c */ /* 0x000fda000bf06300 */
[----:B------:R-:W-:Y:S05]  /*0680*/  @!P0 BRA `(.L_x_601) ;  /* 0xfffffffc00048947 */ /* 0x000fea000383ffff */
.L_x_597:
[----:B--2---:R-:W-:Y:S05]  /*0690*/  BSYNC.RECONVERGENT B0 ;  /* 0x0000000000007941 */ /* 0x004fea0003800200 */
.L_x_596:
[----:B------:R-:W0:Y:S01]  /*06a0*/  SHFL.DOWN PT, R2, R20, 0x10, 0x1f ;  /* 0x0a001f0014027f89 */ /* 0x000e2200000e0000 */
[----:B------:R-:W1:Y:S03]  /*06b0*/  LDCU UR5, c[0x0][0x360] ;  /* 0x00006c00ff0577ac */ /* 0x000e660008000800 */
[----:B------:R-:W2:Y:S01]  /*06c0*/  SHFL.DOWN PT, R3, R21, 0x10, 0x1f ;  /* 0x0a001f0015037f89 */ /* 0x000ea200000e0000 */
[----:B------:R-:W1:Y:S01]  /*06d0*/  LDCU UR4, c[0x0][0x364] ;  /* 0x00006c80ff0477ac */ /* 0x000e620008000800 */
[----:B------:R-:W-:Y:S01]  /*06e0*/  BAR.SYNC.DEFER_BLOCKING 0x0 ;  /* 0x0000000000007b1d */ /* 0x000fe20000010000 */
[----:B-1----:R-:W-:-:S05]  /*06f0*/  UIMAD UR4, UR5, UR4, URZ ;  /* 0x00000004050472a4 */ /* 0x002fca000f8e02ff */
[----:B0-----:R-:W0:Y:S01]  /*0700*/  F2F.BF16.F32 R2, R2 ;  /* 0x0000000200027304 */ /* 0x001e220000202000 */
[----:B------:R-:W-:-:S07]  /*0710*/  USHF.R.U32.HI UR4, URZ, 0x5, UR4 ;  /* 0x00000005ff047899 */ /* 0x000fce0008011604 */
[----:B--2---:R-:W1:Y:S01]  /*0720*/  F2F.BF16.F32 R3, R3 ;  /* 0x0000000300037304 */ /* 0x004e620000202000 */
[----:B0-----:R-:W-:-:S05]  /*0730*/  SHF.L.U32 R5, R2, 0x10, RZ ;  /* 0x0000001002057819 */ /* 0x001fca00000006ff */
[----:B------:R-:W-:Y:S01]  /*0740*/  FADD.FTZ R5, R5, R20 ;  /* 0x0000001405057221 */ /* 0x000fe20000010000 */
[----:B-1----:R-:W-:-:S04]  /*0750*/  IMAD.U32 R4, R3, 0x10000, RZ ;  /* 0x0001000003047824 */ /* 0x002fc800078e00ff */
[----:B------:R-:W0:Y:S01]  /*0760*/  SHFL.DOWN PT, R6, R5, 0x8, 0x1f ;  /* 0x09001f0005067f89 */ /* 0x000e2200000e0000 */
[----:B------:R-:W-:-:S05]  /*0770*/  FADD.FTZ R4, R4, R21 ;  /* 0x0000001504047221 */ /* 0x000fca0000010000 */
[----:B------:R-:W1:Y:S01]  /*0780*/  SHFL.DOWN PT, R7, R4, 0x8, 0x1f ;  /* 0x09001f0004077f89 */ /* 0x000e6200000e0000 */
[----:B0-----:R-:W0:Y:S08]  /*0790*/  F2F.BF16.F32 R6, R6 ;  /* 0x0000000600067304 */ /* 0x001e300000202000 */
[----:B-1----:R-:W1:Y:S01]  /*07a0*/  F2F.BF16.F32 R7, R7 ;  /* 0x0000000700077304 */ /* 0x002e620000202000 */
        /* <DEDUP_REMOVED lines=9> */
[----:B------:R-:W-:Y:S02]  /*0840*/  FADD.FTZ R4, R8, R3 ;  /* 0x0000000308047221 */ /* 0x000fe40000010000 */
[----:B------:R-:W0:Y:S01]  /*0850*/  S2R R3, SR_TID.Y ;  /* 0x0000000000037919 */ /* 0x000e220000002200 */
[----:B-1----:R-:W-:Y:S02]  /*0860*/  IMAD.U32 R2, R11, 0x10000, RZ ;  /* 0x000100000b027824 */ /* 0x002fe400078e00ff */
[----:B------:R-:W1:Y:S02]  /*0870*/  SHFL.DOWN PT, R7, R4, 0x2, 0x1f ;  /* 0x08401f0004077f89 */ /* 0x000e6400000e0000 */
[----:B------:R-:W-:Y:S02]  /*0880*/  FADD.FTZ R5, R9, R2 ;  /* 0x0000000209057221 */ /* 0x000fe40000010000 */
[----:B------:R-:W0:Y:S03]  /*0890*/  S2R R2, SR_TID.X ;  /* 0x0000000000027919 */ /* 0x000e260000002100 */
[----:B------:R-:W2:Y:S01]  /*08a0*/  SHFL.DOWN PT, R12, R5, 0x2, 0x1f ;  /* 0x08401f00050c7f89 */ /* 0x000ea200000e0000 */
[----:B-1----:R-:W1:Y:S08]  /*08b0*/  F2F.BF16.F32 R7, R7 ;  /* 0x0000000700077304 */ /* 0x002e700000202000 */
[----:B--2---:R-:W2:Y:S01]  /*08c0*/  F2F.BF16.F32 R12, R12 ;  /* 0x0000000c000c7304 */ /* 0x004ea20000202000 */
[----:B0-----:R-:W-:Y:S01]  /*08d0*/  IMAD R6, R3, UR5, R2 ;  /* 0x0000000503067c24 */ /* 0x001fe2000f8e0202 */
[----:B-1----:R-:W-:-:S04]  /*08e0*/  SHF.L.U32 R9, R7, 0x10, RZ ;  /* 0x0000001007097819 */ /* 0x002fc800000006ff */
[----:B------:R-:W-:Y:S01]  /*08f0*/  ISETP.GE.U32.AND P1, PT, R6, UR4, PT ;  /* 0x0000000406007c0c */ /* 0x000fe2000bf26070 */
[----:B------:R-:W-:Y:S01]  /*0900*/  FADD.FTZ R9, R4, R9 ;  /* 0x0000000904097221 */ /* 0x000fe20000010000 */
[----:B------:R-:W-:Y:S01]  /*0910*/  LOP3.LUT P0, R4, R6, 0x1f, RZ, 0xc0, !PT ;  /* 0x0000001f06047812 */ /* 0x000fe2000780c0ff */
[----:B--2---:R-:W-:-:S04]  /*0920*/  IMAD.U32 R8, R12, 0x10000, RZ ;  /* 0x000100000c087824 */ /* 0x004fc800078e00ff */
[----:B------:R-:W-:Y:S02]  /*0930*/  FADD.FTZ R8, R5, R8 ;  /* 0x0000000805087221 */ /* 0x000fe40000010000 */
[----:B------:R-:W0:Y:S04]  /*0940*/  SHFL.DOWN PT, R5, R9, 0x1, 0x1f ;  /* 0x08201f0009057f89 */ /* 0x000e2800000e0000 */
[----:B------:R-:W-:Y:S01]  /*0950*/  @!P1 MOV R10, 0x400 ;  /* 0x00000400000a9802 */ /* 0x000fe20000000f00 */
[----:B------:R-:W1:Y:S01]  /*0960*/  SHFL.DOWN PT, R7, R8, 0x1, 0x1f ;  /* 0x08201f0008077f89 */ /* 0x000e6200000e0000 */
[----:B------:R-:W-:Y:S01]  /*0970*/  @!P0 MOV R11, 0x400 ;  /* 0x00000400000b8802 */ /* 0x000fe20000000f00 */
[----:B------:R-:W2:Y:S01]  /*0980*/  @!P1 S2R R13, SR_CgaCtaId ;  /* 0x00000000000d9919 */ /* 0x000ea20000008800 */
[----:B------:R-:W3:Y:S01]  /*0990*/  @!P0 S2R R12, SR_CgaCtaId ;  /* 0x00000000000c8919 */ /* 0x000ee20000008800 */
[----:B0-----:R-:W0:Y:S08]  /*09a0*/  F2F.BF16.F32 R5, R5 ;  /* 0x0000000500057304 */ /* 0x001e300000202000 */
[----:B-1----:R-:W1:Y:S01]  /*09b0*/  F2F.BF16.F32 R7, R7 ;  /* 0x0000000700077304 */ /* 0x002e620000202000 */
[----:B--2---:R-:W-:-:S02]  /*09c0*/  @!P1 LEA R15, R13, R10, 0x18 ;  /* 0x0000000a0d0f9211 */ /* 0x004fc400078ec0ff */
[----:B0-----:R-:W-:Y:S02]  /*09d0*/  SHF.L.U32 R10, R5, 0x10, RZ ;  /* 0x00000010050a7819 */ /* 0x001fe400000006ff */
[----:B---3--:R-:W-:Y:S02]  /*09e0*/  @!P0 LEA R13, R12, R11, 0x18 ;  /* 0x0000000b0c0d8211 */ /* 0x008fe400078ec0ff */
[----:B------:R-:W-:Y:S01]  /*09f0*/  @!P1 LEA R12, R4, R15, 0x3 ;  /* 0x0000000f040c9211 */ /* 0x000fe200078e18ff */
[----:B-1----:R-:W-:Y:S02]  /*0a00*/  IMAD.U32 R11, R7, 0x10000, RZ ;  /* 0x00010000070b7824 */ /* 0x002fe400078e00ff */
[----:B------:R-:W-:Y:S01]  /*0a10*/  FADD.FTZ R10, R9, R10 ;  /* 0x0000000a090a7221 */ /* 0x000fe20000010000 */
[----:B------:R-:W-:Y:S02]  /*0a20*/  @!P0 LEA.HI R13, R6, R13, RZ, 0x1e ;  /* 0x0000000d060d8211 */ /* 0x000fe400078ff0ff */
[----:B------:R-:W-:Y:S01]  /*0a30*/  CS2R R4, SRZ ;  /* 0x0000000000047805 */ /* 0x000fe2000001ff00 */
[----:B------:R-:W-:-:S02]  /*0a40*/  FADD.FTZ R8, R8, R11 ;  /* 0x0000000b08087221 */ /* 0x000fc40000010000 */
[----:B------:R0:W-:Y:S04]  /*0a50*/  @!P0 STS [R13], R10 ;  /* 0x0000000a0d008388 */ /* 0x0001e80000000800 */
[----:B------:R0:W-:Y:S01]  /*0a60*/  @!P0 STS [R13+0x4], R8 ;  /* 0x000004080d008388 */ /* 0x0001e20000000800 */
[----:B------:R-:W-:Y:S01]  /*0a70*/  BAR.SYNC.DEFER_BLOCKING 0x0 ;  /* 0x0000000000007b1d */ /* 0x000fe20000010000 */
[----:B------:R-:W-:-:S05]  /*0a80*/  ISETP.GT.U32.AND P0, PT, R6, 0x1f, PT ;  /* 0x0000001f0600780c */ /* 0x000fca0003f04070 */
[----:B------:R0:W1:Y:S08]  /*0a90*/  @!P1 LDS.64 R4, [R12] ;  /* 0x000000000c049984 */ /* 0x0000700000000a00 */
[----:B0-----:R-:W-:Y:S05]  /*0aa0*/  @P0 BRA `(.L_x_602) ;  /* 0x0000000000a80947 */ /* 0x001fea0003800000 */
[----:B------:R-:W-:-:S03]  /*0ab0*/  UMOV UR4, 0xffffffff ;  /* 0xffffffff00047882 */ /* 0x000fc60000000000 */
[----:B------:R-:W-:Y:S05]  /*0ac0*/  BRA.DIV UR4, `(.L_x_603) ;  /* 0x0000000604a87947 */ /* 0x000fea000b800000 */
[----:B-1----:R-:W0:Y:S04]  /*0ad0*/  SHFL.DOWN PT, R6, R4, 0x10, 0x1f ;  /* 0x0a001f0004067f89 */ /* 0x002e2800000e0000 */
[----:B------:R-:W1:Y:S01]  /*0ae0*/  SHFL.DOWN PT, R7, R5, 0x10, 0x1f ;  /* 0x0a001f0005077f89 */ /* 0x000e6200000e0000 */
[----:B0-----:R-:W0:Y:S08]  /*0af0*/  F2F.BF16.F32 R6, R6 ;  /* 0x0000000600067304 */ /* 0x001e300000202000 */
[----:B-1----:R-:W1:Y:S01]  /*0b00*/  F2F.BF16.F32 R7, R7 ;  /* 0x0000000700077304 */ /* 0x002e620000202000 */
[----:B0-----:R-:W-:-:S04]  /*0b10*/  IMAD.U32 R9, R6, 0x10000, RZ ;  /* 0x0001000006097824 */ /* 0x001fc800078e00ff */
[----:B------:R-:W-:Y:S01]  /*0b20*/  FADD.FTZ R9, R4, R9 ;  /* 0x0000000904097221 */ /* 0x000fe20000010000 */
[----:B-1----:R-:W-:-:S04]  /*0b30*/  SHF.L.U32 R8, R7, 0x10, RZ ;  /* 0x0000001007087819 */ /* 0x002fc800000006ff */
[----:B------:R-:W0:Y:S01]  /*0b40*/  SHFL.DOWN PT, R10, R9, 0x8, 0x1f ;  /* 0x09001f00090a7f89 */ /* 0x000e2200000e0000 */
[----:B------:R-:W-:-:S05]  /*0b50*/  FADD.FTZ R8, R5, R8 ;  /* 0x0000000805087221 */ /* 0x000fca0000010000 */
[----:B------:R-:W1:Y:S01]  /*0b60*/  SHFL.DOWN PT, R11, R8, 0x8, 0x1f ;  /* 0x09001f00080b7f89 */ /* 0x000e6200000e0000 */
[----:B0-----:R-:W0:Y:S08]  /*0b70*/  F2F.BF16.F32 R10, R10 ;  /* 0x0000000a000a7304 */ /* 0x001e300000202000 */
[----:B-1----:R-:W1:Y:S01]  /*0b80*/  F2F.BF16.F32 R11, R11 ;  /* 0x0000000b000b7304 */ /* 0x002e620000202000 */
[----:B0-----:R-:W-:-:S04]  /*0b90*/  IMAD.U32 R4, R10, 0x10000, RZ ;  /* 0x000100000a047824 */ /* 0x001fc800078e00ff */
[----:B------:R-:W-:-:S05]  /*0ba0*/  FADD.FTZ R4, R9, R4 ;  /* 0x0000000409047221 */ /* 0x000fca0000010000 */
[----:B------:R-:W0:Y:S01]  /*0bb0*/  SHFL.DOWN PT, R6, R4, 0x4, 0x1f ;  /* 0x08801f0004067f89 */ /* 0x000e2200000e0000 */
[----:B-1----:R-:W-:-:S05]  /*0bc0*/  SHF.L.U32 R5, R11, 0x10, RZ ;  /* 0x000000100b057819 */ /* 0x002fca00000006ff */
[----:B------:R-:W-:-:S05]  /*0bd0*/  FADD.FTZ R5, R8, R5 ;  /* 0x0000000508057221 */ /* 0x000fca0000010000 */
[----:B------:R-:W1:Y:S01]  /*0be0*/  SHFL.DOWN PT, R7, R5, 0x4, 0x1f ;  /* 0x08801f0005077f89 */ /* 0x000e6200000e0000 */
[----:B0-----:R-:W0:Y:S08]  /*0bf0*/  F2F.BF16.F32 R6, R6 ;  /* 0x0000000600067304 */ /* 0x001e300000202000 */
[----:B-1----:R-:W1:Y:S01]  /*0c00*/  F2F.BF16.F32 R7, R7 ;  /* 0x0000000700077304 */ /* 0x002e620000202000 */
[----:B0-----:R-:W-:-:S05]  /*0c10*/  SHF.L.U32 R9, R6, 0x10, RZ ;  /* 0x0000001006097819 */ /* 0x001fca00000006ff */
[----:B------:R-:W-:-:S05]  /*0c20*/  FADD.FTZ R9, R4, R9 ;  /* 0x0000000904097221 */ /* 0x000fca0000010000 */
[----:B------:R-:W0:Y:S01]  /*0c30*/  SHFL.DOWN PT, R10, R9, 0x2, 0x1f ;  /* 0x08401f00090a7f89 */ /* 0x000e2200000e0000 */
[----:B-1----:R-:W-:-:S04]  /*0c40*/  IMAD.U32 R8, R7, 0x10000, RZ ;  /* 0x0001000007087824 */ /* 0x002fc800078e00ff */
[----:B------:R-:W-:-:S05]  /*0c50*/  FADD.FTZ R8, R5, R8 ;  /* 0x0000000805087221 */ /* 0x000fca0000010000 */
[----:B------:R-:W1:Y:S01]  /*0c60*/  SHFL.DOWN PT, R4, R8, 0x2, 0x1f ;  /* 0x08401f0008047f89 */ /* 0x000e6200000e0000 */
[----:B0-----:R-:W0:Y:S08]  /*0c70*/  F2F.BF16.F32 R10, R10 ;  /* 0x0000000a000a7304 */ /* 0x001e300000202000 */
[----:B-1----:R-:W1:Y:S01]  /*0c80*/  F2F.BF16.F32 R4, R4 ;  /* 0x0000000400047304 */ /* 0x002e620000202000 */
[----:B0-----:R-:W-:-:S05]  /*0c90*/  SHF.L.U32 R12, R10, 0x10, RZ ;  /* 0x000000100a0c7819 */ /* 0x001fca00000006ff */
[----:B------:R-:W-:-:S05]  /*0ca0*/  FADD.FTZ R12, R9, R12 ;  /* 0x0000000c090c7221 */ /* 0x000fca0000010000 */
[----:B------:R-:W0:Y:S01]  /*0cb0*/  SHFL.DOWN PT, R6, R12, 0x1, 0x1f ;  /* 0x08201f000c067f89 */ /* 0x000e2200000e0000 */
[----:B-1----:R-:W-:-:S05]  /*0cc0*/  SHF.L.U32 R5, R4, 0x10, RZ ;  /* 0x0000001004057819 */ /* 0x002fca00000006ff */
[----:B------:R-:W-:-:S05]  /*0cd0*/  FADD.FTZ R5, R8, R5 ;  /* 0x0000000508057221 */ /* 0x000fca0000010000 */
[----:B------:R1:W2:Y:S02]  /*0ce0*/  SHFL.DOWN PT, R7, R5, 0x1, 0x1f ;  /* 0x08201f0005077f89 */ /* 0x0002a400000e0000 */
[----:B01----:R-:W0:Y:S02]  /*0cf0*/  F2F.BF16.F32 R6, R6 ;  /* 0x0000000600067304 */ /* 0x003e240000202000 */
.L_x_617:
[----:B--2---:R-:W2:Y:S01]  /*0d00*/  F2F.BF16.F32 R7, R7 ;  /* 0x0000000700077304 */ /* 0x004ea20000202000 */
[----:B01----:R-:W-:-:S04]  /*0d10*/  IMAD.U32 R9, R6, 0x10000, RZ ;  /* 0x0001000006097824 */ /* 0x003fc800078e00ff */
[----:B------:R-:W-:Y:S01]  /*0d20*/  FADD.FTZ R4, R12, R9 ;  /* 0x000000090c047221 */ /* 0x000fe20000010000 */
[----:B--2---:R-:W-:-:S05]  /*0d30*/  SHF.L.U32 R6, R7, 0x10, RZ ;  /* 0x0000001007067819 */ /* 0x004fca00000006ff */
[----:B------:R-:W-:-:S07]  /*0d40*/  FADD.FTZ R5, R5, R6 ;  /* 0x0000000605057221 */ /* 0x000fce0000010000 */
.L_x_602:
[----:B------:R-:W0:Y:S01]  /*0d50*/  S2R R6, SR_CgaCtaId ;  /* 0x0000000000067919 */ /* 0x000e220000008800 */
[C---:B------:R-:W-:Y:S01]  /*0d60*/  LOP3.LUT P0, RZ, R2.reuse, R3, RZ, 0xfc, !PT ;  /* 0x0000000302ff7212 */ /* 0x040fe2000780fcff */
[----:B------:R-:W-:Y:S05]  /*0d70*/  WARPSYNC.ALL ;  /* 0x0000000000007948 */ /* 0x000fea0003800000 */
[----:B------:R-:W-:Y:S02]  /*0d80*/  MOV R3, 0x400 ;  /* 0x0000040000037802 */ /* 0x000fe40000000f00 */
[----:B------:R-:W-:Y:S02]  /*0d90*/  ISETP.NE.AND P1, PT, R2, RZ, PT ;  /* 0x000000ff0200720c */ /* 0x000fe40003f25270 */
[----:B0-----:R-:W-:-:S05]  /*0da0*/  LEA R3, R6, R3, 0x18 ;  /* 0x0000000306037211 */ /* 0x001fca00078ec0ff */
[----:B-1----:R0:W-:Y:S01]  /*0db0*/  @!P0 STS.64 [R3], R4 ;  /* 0x0000000403008388 */ /* 0x0021e20000000a00 */
[----:B------:R-:W-:Y:S06]  /*0dc0*/  BAR.SYNC.DEFER_BLOCKING 0x0 ;  /* 0x0000000000007b1d */ /* 0x000fec0000010000 */
[----:B------:R-:W-:Y:S05]  /*0dd0*/  @P1 EXIT ;  /* 0x000000000000194d */ /* 0x000fea0003800000 */
[----:B0-----:R0:W1:Y:S01]  /*0de0*/  LDS.64 R4, [R3] ;  /* 0x0000000003047984 */ /* 0x0010620000000a00 */
[----:B------:R-:W2:Y:S02]  /*0df0*/  LDCU.64 UR4, c[0x0][0x458] ;  /* 0x00008b00ff0477ac */ /* 0x000ea40008000a00 */
[----:B--2---:R-:W-:-:S04]  /*0e00*/  UISETP.GE.U32.AND UP0, UPT, UR4, 0x1, UPT ;  /* 0x000000010400788c */ /* 0x004fc8000bf06070 */
[----:B------:R-:W-:-:S09]  /*0e10*/  UISETP.GE.AND.EX UP0, UPT, UR5, URZ, UPT, UP0 ;  /* 0x000000ff0500728c */ /* 0x000fd2000bf06300 */
[----:B0-----:R-:W-:Y:S05]  /*0e20*/  BRA.U !UP0, `(.L_x_604) ;  /* 0x00000001082c7547 */ /* 0x001fea000b800000 */
[----:B------:R-:W0:Y:S01]  /*0e30*/  LDCU.64 UR6, c[0x0][0x460] ;  /* 0x00008c00ff0677ac */ /* 0x000e220008000a00 */
[----:B-1---5:R-:W-:Y:S01]  /*0e40*/  FMUL.FTZ R0, R0, R5 ;  /* 0x0000000500007220 */ /* 0x022fe20000410000 */
[----:B------:R-:W1:Y:S04]  /*0e50*/  LDCU.64 UR8, c[0x0][0x450] ;  /* 0x00008a00ff0877ac */ /* 0x000e680008000a00 */
[----:B------:R-:W-:Y:S01]  /*0e60*/  F2FP.BF16.F32.PACK_AB R0, RZ, R0 ;  /* 0x00000000ff00723e */ /* 0x000fe200000010ff */
[----:B0-----:R-:W-:-:S04]  /*0e70*/  UIMAD.WIDE.U32 UR4, UR14, UR6, URZ ;  /* 0x000000060e0472a5 */ /* 0x001fc8000f8e00ff */
[----:B------:R-:W-:Y:S02]  /*0e80*/  UIMAD UR6, UR14, UR7, UR5 ;  /* 0x000000070e0672a4 */ /* 0x000fe4000f8e0205 */
[----:B-1----:R-:W-:-:S04]  /*0e90*/  ULEA UR5, UP0, UR4, UR8, 0x1 ;  /* 0x0000000804057291 */ /* 0x002fc8000f8008ff */
[----:B------:R-:W-:Y:S02]  /*0ea0*/  ULEA.HI.X UR4, UR4, UR9, UR6, 0x1, UP0 ;  /* 0x0000000904047291 */ /* 0x000fe400080f0c06 */
[----:B------:R-:W-:-:S04]  /*0eb0*/  MOV R2, UR5 ;  /* 0x0000000500027c02 */ /* 0x000fc80008000f00 */
[----:B------:R-:W-:-:S05]  /*0ec0*/  IMAD.U32 R3, RZ, RZ, UR4 ;  /* 0x00000004ff037e24 */ /* 0x000fca000f8e00ff */
[----:B------:R0:W-:Y:S02]  /*0ed0*/  STG.E.U16 desc[UR12][R2.64], R0 ;  /* 0x0000000002007986 */ /* 0x0001e4000c10150c */
.L_x_604:
[----:B------:R-:W2:Y:S01]  /*0ee0*/  LDCU.64 UR4, c[0x0][0x470] ;  /* 0x00008e00ff0477ac */ /* 0x000ea20008000a00 */
[----:B------:R-:W3:Y:S01]  /*0ef0*/  LDC.64 R6, c[0x0][0x440] ;  /* 0x00011000ff067b82 */ /* 0x000ee20000000a00 */
[----:B--2---:R-:W-:-:S04]  /*0f00*/  UISETP.GE.U32.AND UP0, UPT, UR4, 0x1, UPT ;  /* 0x000000010400788c */ /* 0x004fc8000bf06070 */
[----:B------:R-:W-:-:S09]  /*0f10*/  UISETP.GE.AND.EX UP0, UPT, UR5, URZ, UPT, UP0 ;  /* 0x000000ff0500728c */ /* 0x000fd2000bf06300 */
[----:B------:R-:W-:Y:S05]  /*0f20*/  BRA.U !UP0, `(.L_x_605) ;  /* 0x0000000108287547 */ /* 0x000fea000b800000 */
[----:B------:R-:W2:Y:S01]  /*0f30*/  LDCU.64 UR6, c[0x0][0x478] ;  /* 0x00008f00ff0677ac */ /* 0x000ea20008000a00 */
[----:B01---5:R-:W-:Y:S01]  /*0f40*/  F2FP.BF16.F32.PACK_AB R0, RZ, R4 ;  /* 0x00000004ff00723e */ /* 0x023fe200000010ff */
[----:B------:R-:W0:Y:S01]  /*0f50*/  LDCU.64 UR8, c[0x0][0x468] ;  /* 0x00008d00ff0877ac */ /* 0x000e220008000a00 */
[----:B--2---:R-:W-:-:S04]  /*0f60*/  UIMAD.WIDE.U32 UR4, UR14, UR6, URZ ;  /* 0x000000060e0472a5 */ /* 0x004fc8000f8e00ff */
[----:B------:R-:W-:Y:S02]  /*0f70*/  UIMAD UR6, UR14, UR7, UR5 ;  /* 0x000000070e0672a4 */ /* 0x000fe4000f8e0205 */
[----:B0-----:R-:W-:-:S04]  /*0f80*/  ULEA UR5, UP0, UR4, UR8, 0x1 ;  /* 0x0000000804057291 */ /* 0x001fc8000f8008ff */
[----:B------:R-:W-:Y:S02]  /*0f90*/  ULEA.HI.X UR4, UR4, UR9, UR6, 0x1, UP0 ;  /* 0x0000000904047291 */ /* 0x000fe400080f0c06 */
[----:B------:R-:W-:-:S04]  /*0fa0*/  MOV R2, UR5 ;  /* 0x0000000500027c02 */ /* 0x000fc80008000f00 */
[----:B------:R-:W-:-:S05]  /*0fb0*/  MOV R3, UR4 ;  /* 0x0000000400037c02 */ /* 0x000fca0008000f00 */
[----:B------:R2:W-:Y:S02]  /*0fc0*/  STG.E.U16 desc[UR12][R2.64], R0 ;  /* 0x0000000002007986 */ /* 0x0005e4000c10150c */
.L_x_605:
[----:B------:R-:W4:Y:S01]  /*0fd0*/  LDCU.64 UR4, c[0x0][0x428] ;  /* 0x00008500ff0477ac */ /* 0x000f220008000a00 */
[----:B---3--:R-:W-:-:S04]  /*0fe0*/  ISETP.GE.U32.AND P0, PT, R6, 0x1, PT ;  /* 0x000000010600780c */ /* 0x008fc80003f06070 */
[----:B------:R-:W-:Y:S01]  /*0ff0*/  ISETP.GE.AND.EX P0, PT, R7, RZ, PT, P0 ;  /* 0x000000ff0700720c */ /* 0x000fe20003f06300 */
[----:B----4-:R-:W-:-:S04]  /*1000*/  UISETP.GE.U32.AND UP0, UPT, UR4, 0x1, UPT ;  /* 0x000000010400788c */ /* 0x010fc8000bf06070 */
[----:B------:R-:W-:-:S09]  /*1010*/  UISETP.GE.AND.EX UP0, UPT, UR5, URZ, UPT, UP0 ;  /* 0x000000ff0500728c */ /* 0x000fd2000bf06300 */
[----:B------:R-:W-:Y:S05]  /*1020*/  BRA.U !UP0, `(.L_x_606) ;  /* 0x0000000108247547 */ /* 0x000fea000b800000 */
[----:B------:R-:W3:Y:S01]  /*1030*/  LDCU.64 UR6, c[0x0][0x430] ;  /* 0x00008600ff0677ac */ /* 0x000ee20008000a00 */
[----:B------:R-:W4:Y:S01]  /*1040*/  LDCU.64 UR8, c[0x0][0x420] ;  /* 0x00008400ff0877ac */ /* 0x000f220008000a00 */
[----:B---3--:R-:W-:-:S04]  /*1050*/  UIMAD.WIDE.U32 UR4, UR14, UR6, URZ ;  /* 0x000000060e0472a5 */ /* 0x008fc8000f8e00ff */
[----:B------:R-:W-:Y:S02]  /*1060*/  UIMAD UR6, UR14, UR7, UR5 ;  /* 0x000000070e0672a4 */ /* 0x000fe4000f8e0205 */
[----:B----4-:R-:W-:-:S04]  /*1070*/  ULEA UR5, UP0, UR4, UR8, 0x2 ;  /* 0x0000000804057291 */ /* 0x010fc8000f8010ff */
[----:B------:R-:W-:Y:S02]  /*1080*/  ULEA.HI.X UR4, UR4, UR9, UR6, 0x2, UP0 ;  /* 0x0000000904047291 */ /* 0x000fe400080f1406 */
[----:B0-2---:R-:W-:-:S04]  /*1090*/  IMAD.U32 R2, RZ, RZ, UR5 ;  /* 0x00000005ff027e24 */ /* 0x005fc8000f8e00ff */
[----:B------:R-:W-:-:S05]  /*10a0*/  MOV R3, UR4 ;  /* 0x0000000400037c02 */ /* 0x000fca0008000f00 */
[----:B-1----:R3:W-:Y:S02]  /*10b0*/  STG.E desc[UR12][R2.64], R4 ;  /* 0x0000000402007986 */ /* 0x0027e4000c10190c */
.L_x_606:
[----:B------:R-:W-:Y:S05]  /*10c0*/  @!P0 EXIT ;  /* 0x000000000000894d */ /* 0x000fea0003800000 */
[----:B------:R-:W4:Y:S01]  /*10d0*/  LDCU.64 UR6, c[0x0][0x448] ;  /* 0x00008900ff0677ac */ /* 0x000f220008000a00 */
[----:B------:R-:W0:Y:S01]  /*10e0*/  LDCU.64 UR8, c[0x0][0x438] ;  /* 0x00008700ff0877ac */ /* 0x000e220008000a00 */
[----:B----4-:R-:W-:-:S04]  /*10f0*/  UIMAD.WIDE.U32 UR4, UR14, UR6, URZ ;  /* 0x000000060e0472a5 */ /* 0x010fc8000f8e00ff */
[----:B------:R-:W-:Y:S02]  /*1100*/  UIMAD UR6, UR14, UR7, UR5 ;  /* 0x000000070e0672a4 */ /* 0x000fe4000f8e0205 */
[----:B0-----:R-:W-:-:S04]  /*1110*/  ULEA UR5, UP0, UR4, UR8, 0x2 ;  /* 0x0000000804057291 */ /* 0x001fc8000f8010ff */
[----:B------:R-:W-:Y:S02]  /*1120*/  ULEA.HI.X UR4, UR4, UR9, UR6, 0x2, UP0 ;  /* 0x0000000904047291 */ /* 0x000fe400080f1406 */
[----:B--23--:R-:W-:-:S04]  /*1130*/  MOV R2, UR5 ;  /* 0x0000000500027c02 */ /* 0x00cfc80008000f00 */
[----:B------:R-:W-:-:S05]  /*1140*/  IMAD.U32 R3, RZ, RZ, UR4 ;  /* 0x00000004ff037e24 */ /* 0x000fca000f8e00ff */
[----:B-1----:R-:W-:Y:S01]  /*1150*/  STG.E desc[UR12][R2.64], R5 ;  /* 0x0000000502007986 */ /* 0x002fe2000c10190c */
[----:B------:R-:W-:Y:S05]  /*1160*/  EXIT ;  /* 0x000000000000794d */ /* 0x000fea0003800000 */
.L_x_603:
[----:B------:R-:W-:Y:S01]  /*1170*/  HFMA2 R15, -RZ, RZ, 0, 9.5367431640625e-07 ;  /* 0x00000010ff0f7431 */ /* 0x000fe200000001ff */
[----:B-1----:R-:W-:Y:S01]  /*1180*/  MOV R16, R4 ;  /* 0x0000000400107202 */ /* 0x002fe20000000f00 */
[----:B------:R-:W-:Y:S01]  /*1190*/  IMAD.MOV.U32 R18, RZ, RZ, 0x1f ;  /* 0x0000001fff127424 */ /* 0x000fe200078e00ff */
[----:B------:R-:W-:-:S07]  /*11a0*/  MOV R13, 0xffffffff ;  /* 0xffffffff000d7802 */ /* 0x000fce0000000f00 */
[----:B-----5:R-:W-:Y:S05]  /*11b0*/  WARPSYNC.COLLECTIVE R13, `(.L_x_607) ;  /* 0x000000000d087348 */ /* 0x020fea0003c00000 */
[----:B------:R0:W1:Y:S02]  /*11c0*/  SHFL.DOWN P0, R14, R16, R15, R18 ;  /* 0x0800000f100e7389 */ /* 0x0000640000000012 */
[----:B01---5:R-:W-:Y:S05]  /*11d0*/  ENDCOLLECTIVE ;  /* 0x000000000000791b */ /* 0x023fea0003800000 */
.L_x_607:
[----:B------:R-:W-:Y:S01]  /*11e0*/  IMAD.MOV.U32 R16, RZ, RZ, R5 ;  /* 0x000000ffff107224 */ /* 0x000fe200078e0005 */
[----:B------:R-:W-:-:S07]  /*11f0*/  MOV R6, R14 ;  /* 0x0000000e00067202 */ /* 0x000fce0000000f00 */
[----:B------:R-:W-:Y:S05]  /*1200*/  WARPSYNC.COLLECTIVE R13, `(.L_x_608) ;  /* 0x000000000d087348 */ /* 0x000fea0003c00000 */
[----:B------:R0:W1:Y:S02]  /*1210*/  SHFL.DOWN P0, R14, R16, R15, R18 ;  /* 0x0800000f100e7389 */ /* 0x0000640000000012 */
[----:B01----:R-:W-:Y:S05]  /*1220*/  ENDCOLLECTIVE ;  /* 0x000000000000791b */ /* 0x003fea0003800000 */
.L_x_608:
[----:B------:R-:W0:Y:S01]  /*1230*/  F2F.BF16.F32 R6, R6 ;  /* 0x0000000600067304 */ /* 0x000e220000202000 */
[----:B------:R-:W-:Y:S01]  /*1240*/  HFMA2 R15, -RZ, RZ, 0, 4.76837158203125e-07 ;  /* 0x00000008ff0f7431 */ /* 0x000fe200000001ff */
[----:B0-----:R-:W-:Y:S02]  /*1250*/  SHF.L.U32 R9, R6, 0x10, RZ ;  /* 0x0000001006097819 */ /* 0x001fe400000006ff */
[----:B------:R-:W-:-:S03]  /*1260*/  MOV R7, R14 ;  /* 0x0000000e00077202 */ /* 0x000fc60000000f00 */
[----:B------:R-:W-:-:S04]  /*1270*/  FADD.FTZ R9, R4, R9 ;  /* 0x0000000904097221 */ /* 0x000fc80000010000 */
[----:B------:R-:W-:Y:S01]  /*1280*/  IMAD.MOV.U32 R16, RZ, RZ, R9 ;  /* 0x000000ffff107224 */ /* 0x000fe200078e0009 */
[----:B------:R-:W0:Y:S06]  /*1290*/  F2F.BF16.F32 R7, R7 ;  /* 0x0000000700077304 */ /* 0x000e2c0000202000 */
[----:B0-----:R-:W-:Y:S05]  /*12a0*/  WARPSYNC.COLLECTIVE R13, `(.L_x_609) ;  /* 0x000000000d087348 */ /* 0x001fea0003c00000 */
[----:B------:R1:W2:Y:S02]  /*12b0*/  SHFL.DOWN P0, R14, R16, R15, R18 ;  /* 0x0800000f100e7389 */ /* 0x0002a40000000012 */
[----:B012---:R-:W-:Y:S05]  /*12c0*/  ENDCOLLECTIVE ;  /* 0x000000000000791b */ /* 0x007fea0003800000 */
.L_x_609:
[----:B------:R-:W-:-:S04]  /*12d0*/  IMAD.U32 R8, R7, 0x10000, RZ ;  /* 0x0001000007087824 */ /* 0x000fc800078e00ff */
[----:B------:R-:W-:-:S05]  /*12e0*/  FADD.FTZ R8, R5, R8 ;  /* 0x0000000805087221 */ /* 0x000fca0000010000 */
[----:B------:R-:W-:Y:S02]  /*12f0*/  MOV R16, R8 ;  /* 0x0000000800107202 */ /* 0x000fe40000000f00 */
[----:B------:R-:W-:-:S07]  /*1300*/  MOV R10, R14 ;  /* 0x0000000e000a7202 */ /* 0x000fce0000000f00 */
[----:B------:R-:W-:Y:S05]  /*1310*/  WARPSYNC.COLLECTIVE R13, `(.L_x_610) ;  /* 0x000000000d087348 */ /* 0x000fea0003c00000 */
[----:B------:R0:W1:Y:S02]  /*1320*/  SHFL.DOWN P0, R14, R16, R15, R18 ;  /* 0x0800000f100e7389 */ /* 0x0000640000000012 */
[----:B01----:R-:W-:Y:S05]  /*1330*/  ENDCOLLECTIVE ;  /* 0x000000000000791b */ /* 0x003fea0003800000 */
.L_x_610:
[----:B------:R-:W0:Y:S01]  /*1340*/  F2F.BF16.F32 R10, R10 ;  /* 0x0000000a000a7304 */ /* 0x000e220000202000 */
[----:B------:R-:W-:Y:S02]  /*1350*/  HFMA2 R15, -RZ, RZ, 0, 2.384185791015625e-07 ;  /* 0x00000004ff0f7431 */ /* 0x000fe400000001ff */
[----:B0-----:R-:W-:-:S04]  /*1360*/  IMAD.U32 R4, R10, 0x10000, RZ ;  /* 0x000100000a047824 */ /* 0x001fc800078e00ff */
[----:B------:R-:W-:Y:S01]  /*1370*/  FADD.FTZ R4, R9, R4 ;  /* 0x0000000409047221 */ /* 0x000fe20000010000 */
[----:B------:R-:W-:-:S04]  /*1380*/  MOV R11, R14 ;  /* 0x0000000e000b7202 */ /* 0x000fc80000000f00 */
[----:B------:R-:W-:Y:S02]  /*1390*/  MOV R16, R4 ;  /* 0x0000000400107202 */ /* 0x000fe40000000f00 */
[----:B------:R-:W0:Y:S05]  /*13a0*/  F2F.BF16.F32 R11, R11 ;  /* 0x0000000b000b7304 */ /* 0x000e2a0000202000 */
[----:B0-----:R-:W-:Y:S05]  /*13b0*/  WARPSYNC.COLLECTIVE R13, `(.L_x_611) ;  /* 0x000000000d087348 */ /* 0x001fea0003c00000 */
[----:B------:R1:W2:Y:S02]  /*13c0*/  SHFL.DOWN P0, R14, R16, R15, R18 ;  /* 0x0800000f100e7389 */ /* 0x0002a40000000012 */
[----:B012---:R-:W-:Y:S05]  /*13d0*/  ENDCOLLECTIVE ;  /* 0x000000000000791b */ /* 0x007fea0003800000 */
.L_x_611:
[----:B------:R-:W-:-:S05]  /*13e0*/  SHF.L.U32 R5, R11, 0x10, RZ ;  /* 0x000000100b057819 */ /* 0x000fca00000006ff */
[----:B------:R-:W-:-:S05]  /*13f0*/  FADD.FTZ R5, R8, R5 ;  /* 0x0000000508057221 */ /* 0x000fca0000010000 */
[----:B------:R-:W-:Y:S01]  /*1400*/  MOV R16, R5 ;  /* 0x0000000500107202 */ /* 0x000fe20000000f00 */
[----:B------:R-:W-:-:S07]  /*1410*/  IMAD.MOV.U32 R6, RZ, RZ, R14 ;  /* 0x000000ffff067224 */ /* 0x000fce00078e000e */
[----:B------:R-:W-:Y:S05]  /*1420*/  WARPSYNC.COLLECTIVE R13, `(.L_x_612) ;  /* 0x000000000d087348 */ /* 0x000fea0003c00000 */
[----:B------:R0:W1:Y:S02]  /*1430*/  SHFL.DOWN P0, R14, R16, R15, R18 ;  /* 0x0800000f100e7389 */ /* 0x0000640000000012 */
[----:B01----:R-:W-:Y:S05]  /*1440*/  ENDCOLLECTIVE ;  /* 0x000000000000791b */ /* 0x003fea0003800000 */
.L_x_612:
[----:B------:R-:W0:Y:S01]  /*1450*/  F2F.BF16.F32 R6, R6 ;  /* 0x0000000600067304 */ /* 0x000e220000202000 */
[----:B------:R-:W-:Y:S01]  /*1460*/  IMAD.MOV.U32 R15, RZ, RZ, 0x2 ;  /* 0x00000002ff0f7424 */ /* 0x000fe200078e00ff */
[----:B0-----:R-:W-:-:S05]  /*1470*/  SHF.L.U32 R9, R6, 0x10, RZ ;  /* 0x0000001006097819 */ /* 0x001fca00000006ff */
[----:B------:R-:W-:Y:S01]  /*1480*/  FADD.FTZ R9, R4, R9 ;  /* 0x0000000904097221 */ /* 0x000fe20000010000 */
[----:B------:R-:W-:-:S04]  /*1490*/  IMAD.MOV.U32 R7, RZ, RZ, R14 ;  /* 0x000000ffff077224 */ /* 0x000fc800078e000e */
[----:B------:R-:W-:Y:S02]  /*14a0*/  MOV R16, R9 ;  /* 0x0000000900107202 */ /* 0x000fe40000000f00 */
[----:B------:R-:W0:Y:S05]  /*14b0*/  F2F.BF16.F32 R7, R7 ;  /* 0x0000000700077304 */ /* 0x000e2a0000202000 */
[----:B0-----:R-:W-:Y:S05]  /*14c0*/  WARPSYNC.COLLECTIVE R13, `(.L_x_613) ;  /* 0x000000000d087348 */ /* 0x001fea0003c00000 */
[----:B------:R1:W2:Y:S02]  /*14d0*/  SHFL.DOWN P0, R14, R16, R15, R18 ;  /* 0x0800000f100e7389 */ /* 0x0002a40000000012 */
[----:B012---:R-:W-:Y:S05]  /*14e0*/  ENDCOLLECTIVE ;  /* 0x000000000000791b */ /* 0x007fea0003800000 */
.L_x_613:
[----:B------:R-:W-:-:S05]  /*14f0*/  SHF.L.U32 R8, R7, 0x10, RZ ;  /* 0x0000001007087819 */ /* 0x000fca00000006ff */
[----:B------:R-:W-:-:S04]  /*1500*/  FADD.FTZ R8, R5, R8 ;  /* 0x0000000805087221 */ /* 0x000fc80000010000 */
[----:B------:R-:W-:Y:S01]  /*1510*/  IMAD.MOV.U32 R16, RZ, RZ, R8 ;  /* 0x000000ffff107224 */ /* 0x000fe200078e0008 */
[----:B------:R-:W-:-:S07]  /*1520*/  MOV R10, R14 ;  /* 0x0000000e000a7202 */ /* 0x000fce0000000f00 */
[----:B------:R-:W-:Y:S05]  /*1530*/  WARPSYNC.COLLECTIVE R13, `(.L_x_614) ;  /* 0x000000000d087348 */ /* 0x000fea0003c00000 */
[----:B------:R0:W1:Y:S02]  /*1540*/  SHFL.DOWN P0, R14, R16, R15, R18 ;  /* 0x0800000f100e7389 */ /* 0x0000640000000012 */
[----:B01----:R-:W-:Y:S05]  /*1550*/  ENDCOLLECTIVE ;  /* 0x000000000000791b */ /* 0x003fea0003800000 */
.L_x_614:
[----:B------:R-:W0:Y:S01]  /*1560*/  F2F.BF16.F32 R10, R10 ;  /* 0x0000000a000a7304 */ /* 0x000e220000202000 */
[----:B------:R-:W-:Y:S01]  /*1570*/  HFMA2 R15, -RZ, RZ, 0, 5.9604644775390625e-08 ;  /* 0x00000001ff0f7431 */ /* 0x000fe200000001ff */
        /* <DEDUP_REMOVED lines=8> */
.L_x_615:
[----:B------:R-:W-:-:S04]  /*1600*/  IMAD.U32 R5, R4, 0x10000, RZ ;  /* 0x0001000004057824 */ /* 0x000fc800078e00ff */
[----:B------:R-:W-:-:S05]  /*1610*/  FADD.FTZ R5, R8, R5 ;  /* 0x0000000508057221 */ /* 0x000fca0000010000 */
[----:B------:R-:W-:Y:S02]  /*1620*/  MOV R16, R5 ;  /* 0x0000000500107202 */ /* 0x000fe40000000f00 */
[----:B------:R-:W-:-:S07]  /*1630*/  MOV R6, R14 ;  /* 0x0000000e00067202 */ /* 0x000fce0000000f00 */
[----:B------:R-:W-:Y:S05]  /*1640*/  WARPSYNC.COLLECTIVE R13, `(.L_x_616) ;  /* 0x000000000d087348 */ /* 0x000fea0003c00000 */
[----:B------:R0:W1:Y:S02]  /*1650*/  SHFL.DOWN P0, R14, R16, R15, R18 ;  /* 0x0800000f100e7389 */ /* 0x0000640000000012 */
[----:B01----:R-:W-:Y:S05]  /*1660*/  ENDCOLLECTIVE ;  /* 0x000000000000791b */ /* 0x003fea0003800000 */
.L_x_616:
[----:B------:R-:W1:Y:S01]  /*1670*/  F2F.BF16.F32 R6, R6 ;  /* 0x0000000600067304 */ /* 0x000e620000202000 */
[----:B------:R-:W-:Y:S01]  /*1680*/  MOV R7, R14 ;  /* 0x0000000e00077202 */ /* 0x000fe20000000f00 */
[----:B------:R-:W-:Y:S06]  /*1690*/  BRA `(.L_x_617) ;  /* 0xfffffff400987947 */ /* 0x000fec000383ffff */
.L_x_618:
        /* <DEDUP_REMOVED lines=14> */
.L_x_27342:


//--------------------- .text._ZN2at6native33batch_norm_backward_reduce_kernelIN3c108BFloat16EfflEEvNS_27GenericPackedTensorAccessorIT_Lm3ENS_16DefaultPtrTraitsET2_EES8_NS4_IT1_Lm1ES6_S7_EESA_SA_SA_NS4_IT0_Lm1ES6_S7_EESC_ --------------------------
	.section	.text._ZN2at6native33batch_norm_backward_reduce_kernelIN3c108BFloat16EfflEEvNS_27GenericPackedTensorAccessorIT_Lm3ENS_16DefaultPtrTraitsET2_EES8_NS4_IT1_Lm1ES6_S7_EESA_SA_SA_NS4_IT0_Lm1ES6_S7_EESC_,"ax",@progbits
	.align	128
        .global         _ZN2at6native33batch_norm_backward_reduce_kernelIN3c108BFloat16EfflEEvNS_27GenericPackedTensorAccessorIT_Lm3ENS_16DefaultPtrTraitsET2_EES8_NS4_IT1_Lm1ES6_S7_EESA_SA_SA_NS4_IT0_Lm1ES6_S7_EESC_
        .type           _ZN2at6native33batch_norm_backward_reduce_kernelIN3c108BFloat16EfflEEvNS_27GenericPackedTensorAccessorIT_Lm3ENS_16DefaultPtrTraitsET2_EES8_NS4_IT1_Lm1ES6_S7_EESA_SA_SA_NS4_IT0_Lm1ES6_S7_EESC_,@function
        .size           _ZN2at6native33batch_norm_backward_reduce_kernelIN3c108BFloat16EfflEEvNS_27GenericPackedTensorAccessorIT_Lm3ENS_16DefaultPtrTraitsET2_EES8_NS4_IT1_Lm1ES6_S7_EESA_SA_SA_NS4_IT0_Lm1ES6_S7_EESC_,(.L_x_27343 - _ZN2at6native33batch_norm_backward_reduce_kernelIN3c108BFloat16EfflEEvNS_27GenericPackedTensorAccessorIT_Lm3ENS_16DefaultPtrTraitsET2_EES8_NS4_IT1_Lm1ES6_S7_EESA_SA_SA_NS4_IT0_Lm1ES6_S7_EESC_)
        .other          _ZN2at6native33batch_norm_backward_reduce_kernelIN3c108BFloat16EfflEEvNS_27GenericPackedTensorAccessorIT_Lm3ENS_16DefaultPtrTraitsET2_EES8_NS4_IT1_Lm1ES6_S7_EESA_SA_SA_NS4_IT0_Lm1ES6_S7_EESC_,@"STO_CUDA_ENTRY STV_DEFAULT"
_ZN2at6native33batch_norm_backward_reduce_kernelIN3c108BFloat16EfflEEvNS_27GenericPackedTensorAccessorIT_Lm3ENS_16DefaultPtrTraitsET2_EES8_NS4_IT1_Lm1ES6_S7_EESA_SA_SA_NS4_IT0_Lm1ES6_S7_EESC_:
.text._ZN2at6native33batch_norm_backward_reduce_kernelIN3c108BFloat16EfflEEvNS_27GenericPackedTensorAccessorIT_Lm3ENS_16DefaultPtrTraitsET2_EES8_NS4_IT1_Lm1ES6_S7_EESA_SA_SA_NS4_IT0_Lm1ES6_S7_EESC_:
        /* <DEDUP_REMOVED lines=42> */
.L_x_624:
        /* <DEDUP_REMOVED lines=21> */
.L_x_623:
        /* <DEDUP_REMOVED lines=34> */
.L_x_622:
[----:B--2---:R-:W-:Y:S05]  /*0610*/  BSYNC.RECONVERGENT B1 ;  /* 0x0000000000017941 */ /* 0x004fea0003800200 */
.L_x_621:
[----:B------:R-:W0:Y:S01]  /*0620*/  LDCU.64 UR4, c[0x0][0x3c0] ;  /* 0x00007800ff0477ac */ /* 0x000e220008000a00 */
[----:B------:R-:W-:-:S04]  /*0630*/  IADD3 R13, PT, PT, R25, R26, RZ ;  /* 0x0000001a190d7210 */ /* 0x000fc80007ffe0ff */
[--C-:B------:R-:W-:Y:S01]  /*0640*/  SHF.R.S32.HI R10, RZ, 0x1f, R13.reuse ;  /* 0x0000001fff0a7819 */ /* 0x100fe2000001140d */
[----:B------:R-:W-:Y:S01]  /*0650*/  IMAD.MOV.U32 R26, RZ, RZ, R13 ;  /* 0x000000ffff1a7224 */ /* 0x000fe200078e000d */
[----:B0-----:R-:W-:-:S04]  /*0660*/  ISETP.GE.U32.AND P0, PT, R13, UR4, PT ;  /* 0x000000040d007c0c */ /* 0x001fc8000bf06070 */
[----:B------:R-:W-:-:S13]  /*0670*/  ISETP.GE.AND.EX P0, PT, R10, UR5, PT, P0 ;  /* 0x000000050a007c0c */ /* 0x000fda000bf06300 */
[----:B------:R-:W-:Y:S05]  /*0680*/  @!P0 BRA `(.L_x_624) ;  /* 0xfffffffc00048947 */ /* 0x000fea000383ffff */
.L_x_620:
[----:B--2---:R-:W-:Y:S05]  /*0690*/  BSYNC.RECONVERGENT B0 ;  /* 0x0000000000007941 */ /* 0x004fea0003800200 */
.L_x_619:
        /* <DEDUP_REMOVED lines=52> */
[----:B---3--:R-:W-:Y:S01]  /*09e0*/  @!P0 LEA R13, R12, R11, 0x18 ;  /* 0x0000000b0c0d8211 */ /* 0x008fe200078ec0ff */
[----:B------:R-:W-:Y:S01]  /*09f0*/  @!P1 IMAD R12, R4, 0x8, R15 ;  /* 0x00000008040c9824 */ /* 0x000fe200078e020f */
[----:B------:R-:W-:Y:S02]  /*0a00*/  CS2R R4, SRZ ;  /* 0x0000000000047805 */ /* 0x000fe4000001ff00 */
[----:B-1----:R-:W-:Y:S01]  /*0a10*/  SHF.L.U32 R11, R7, 0x10, RZ ;  /* 0x00000010070b7819 */ /* 0x002fe200000006ff */
[----:B------:R-:W-:Y:S01]  /*0a20*/  FADD.FTZ R10, R9, R10 ;  /* 0x0000000a090a7221 */ /* 0x000fe20000010000 */
[----:B------:R-:W-:-:S03]  /*0a30*/  @!P0 LEA.HI R13, R6, R13, RZ, 0x1e ;  /* 0x0000000d060d8211 */ /* 0x000fc600078ff0ff */
[----:B------:R-:W-:Y:S02]  /*0a40*/  FADD.FTZ R8, R8, R11 ;  /* 0x0000000b08087221 */ /* 0x000fe40000010000 */
        /* <DEDUP_REMOVED lines=12> */
[----:B0-----:R-:W-:-:S05]  /*0b10*/  SHF.L.U32 R9, R6, 0x10, RZ ;  /* 0x0000001006097819 */ /* 0x001fca00000006ff */
        /* <DEDUP_REMOVED lines=28> */
[----:B------:R1:W2:Y:S02]  /*0ce0*/  SHFL.DOWN PT, R7, R5, 0x1, 0x1f ;  /* 0x08201f0005077f89 */ /* 0x0002a400000e0000 */
[----:B01----:R-:W0:Y:S02]  /*0cf0*/  F2F.BF16.F32 R6, R6 ;  /* 0x0000000600067304 */ /* 0x003e240000202000 */
.L_x_640:
[----:B--2---:R-:W2:Y:S01]  /*0d00*/  F2F.BF16.F32 R7, R7 ;  /* 0x0000000700077304 */ /* 0x004ea20000202000 */
[----:B01----:R-:W-:-:S04]  /*0d10*/  IMAD.U32 R9, R6, 0x10000, RZ ;  /* 0x0001000006097824 */ /* 0x003fc800078e00ff */
[----:B------:R-:W-:Y:S01]  /*0d20*/  FADD.FTZ R4, R12, R9 ;  /* 0x000000090c047221 */ /* 0x000fe20000010000 */
[----:B--2---:R-:W-:-:S05]  /*0d30*/  SHF.L.U32 R6, R7, 0x10, RZ ;  /* 0x0000001007067819 */ /* 0x004fca00000006ff */
[----:B------:R-:W-:-:S07]  /*0d40*/  FADD.FTZ R5, R5, R6 ;  /* 0x0000000605057221 */ /* 0x000fce0000010000 */
.L_x_625:
        /* <DEDUP_REMOVED lines=16> */
[----:B------:R-:W1:Y:S01]  /*0e50*/  LDCU.64 UR8, c[0x0][0x450] ;  /* 0x00008a00ff0877ac */ /* 0x000e620008000a00 */
[----:B0-----:R-:W-:-:S04]  /*0e60*/  UIMAD.WIDE.U32 UR4, UR14, UR6, URZ ;  /* 0x000000060e0472a5 */ /* 0x001fc8000f8e00ff */
[----:B------:R-:W-:Y:S02]  /*0e70*/  UIMAD UR6, UR14, UR7, UR5 ;  /* 0x000000070e0672a4 */ /* 0x000fe4000f8e0205 */
[----:B-1----:R-:W-:-:S04]  /*0e80*/  ULEA UR5, UP0, UR4, UR8, 0x2 ;  /* 0x0000000804057291 */ /* 0x002fc8000f8010ff */
[----:B------:R-:W-:Y:S02]  /*0e90*/  ULEA.HI.X UR4, UR4, UR9, UR6, 0x2, UP0 ;  /* 0x0000000904047291 */ /* 0x000fe400080f1406 */
[----:B------:R-:W-:-:S04]  /*0ea0*/  MOV R2, UR5 ;  /* 0x0000000500027c02 */ /* 0x000fc80008000f00 */
[----:B------:R-:W-:-:S05]  /*0eb0*/  IMAD.U32 R3, RZ, RZ, UR4 ;  /* 0x00000004ff037e24 */ /* 0x000fca000f8e00ff */
[----:B------:R0:W-:Y:S02]  /*0ec0*/  STG.E desc[UR12][R2.64], R7 ;  /* 0x0000000702007986 */ /* 0x0001e4000c10190c */
.L_x_627:
[----:B------:R-:W2:Y:S01]  /*0ed0*/  LDCU.64 UR4, c[0x0][0x470] ;  /* 0x00008e00ff0477ac */ /* 0x000ea20008000a00 */
[----:B0-----:R-:W0:Y:S01]  /*0ee0*/  LDC.64 R6, c[0x0][0x440] ;  /* 0x00011000ff067b82 */ /* 0x001e220000000a00 */
[----:B--2---:R-:W-:-:S04]  /*0ef0*/  UISETP.GE.U32.AND UP0, UPT, UR4, 0x1, UPT ;  /* 0x000000010400788c */ /* 0x004fc8000bf06070 */
[----:B------:R-:W-:-:S09]  /*0f00*/  UISETP.GE.AND.EX UP0, UPT, UR5, URZ, UPT, UP0 ;  /* 0x000000ff0500728c */ /* 0x000fd2000bf06300 */
[----:B------:R-:W-:Y:S05]  /*0f10*/  BRA.U !UP0, `(.L_x_628) ;  /* 0x0000000108247547 */ /* 0x000fea000b800000 */
[----:B------:R-:W2:Y:S01]  /*0f20*/  LDCU.64 UR6, c[0x0][0x478] ;  /* 0x00008f00ff0677ac */ /* 0x000ea20008000a00 */
[----:B------:R-:W3:Y:S01]  /*0f30*/  LDCU.64 UR8, c[0x0][0x468] ;  /* 0x00008d00ff0877ac */ /* 0x000ee20008000a00 */
[----:B--2---:R-:W-:-:S04]  /*0f40*/  UIMAD.WIDE.U32 UR4, UR14, UR6, URZ ;  /* 0x000000060e0472a5 */ /* 0x004fc8000f8e00ff */
[----:B------:R-:W-:Y:S02]  /*0f50*/  UIMAD UR6, UR14, UR7, UR5 ;  /* 0x000000070e0672a4 */ /* 0x000fe4000f8e0205 */
[----:B---3--:R-:W-:-:S04]  /*0f60*/  ULEA UR5, UP0, UR4, UR8, 0x2 ;  /* 0x0000000804057291 */ /* 0x008fc8000f8010ff */
[----:B------:R-:W-:Y:S02]  /*0f70*/  ULEA.HI.X UR4, UR4, UR9, UR6, 0x2, UP0 ;  /* 0x0000000904047291 */ /* 0x000fe400080f1406 */
[----:B------:R-:W-:-:S04]  /*0f80*/  MOV R2, UR5 ;  /* 0x0000000500027c02 */ /* 0x000fc80008000f00 */
[----:B------:R-:W-:-:S05]  /*0f90*/  MOV R3, UR4 ;  /* 0x0000000400037c02 */ /* 0x000fca0008000f00 */
[----:B-1----:R2:W-:Y:S02]  /*0fa0*/  STG.E desc[UR12][R2.64], R4 ;  /* 0x0000000402007986 */ /* 0x0025e4000c10190c */
.L_x_628:
[----:B------:R-:W3:Y:S01]  /*0fb0*/  LDCU.64 UR4, c[0x0][0x428] ;  /* 0x00008500ff0477ac */ /* 0x000ee20008000a00 */
[----:B0-----:R-:W-:-:S04]  /*0fc0*/  ISETP.GE.U32.AND P0, PT, R6, 0x1, PT ;  /* 0x000000010600780c */ /* 0x001fc80003f06070 */
[----:B------:R-:W-:Y:S01]  /*0fd0*/  ISETP.GE.AND.EX P0, PT, R7, RZ, PT, P0 ;  /* 0x000000ff0700720c */ /* 0x000fe20003f06300 */
[----:B---3--:R-:W-:-:S04]  /*0fe0*/  UISETP.GE.U32.AND UP0, UPT, UR4, 0x1, UPT ;  /* 0x000000010400788c */ /* 0x008fc8000bf06070 */
[----:B------:R-:W-:-:S09]  /*0ff0*/  UISETP.GE.AND.EX UP0, UPT, UR5, URZ, UPT, UP0 ;  /* 0x000000ff0500728c */ /* 0x000fd2000bf06300 */
[----:B------:R-:W-:Y:S05]  /*1000*/  BRA.U !UP0, `(.L_x_629) ;  /* 0x0000000108247547 */ /* 0x000fea000b800000 */
[----:B------:R-:W0:Y:S01]  /*1010*/  LDCU.64 UR6, c[0x0][0x430] ;  /* 0x00008600ff0677ac */ /* 0x000e220008000a00 */
[----:B------:R-:W3:Y:S01]  /*1020*/  LDCU.64 UR8, c[0x0][0x420] ;  /* 0x00008400ff0877ac */ /* 0x000ee20008000a00 */
[----:B0-----:R-:W-:-:S04]  /*1030*/  UIMAD.WIDE.U32 UR4, UR14, UR6, URZ ;  /* 0x000000060e0472a5 */ /* 0x001fc8000f8e00ff */
[----:B------:R-:W-:Y:S02]  /*1040*/  UIMAD UR6, UR14, UR7, UR5 ;  /* 0x000000070e0672a4 */ /* 0x000fe4000f8e0205 */
[----:B---3--:R-:W-:-:S04]  /*1050*/  ULEA UR5, UP0, UR4, UR8, 0x2 ;  /* 0x0000000804057291 */ /* 0x008fc8000f8010ff */
[----:B------:R-:W-:Y:S02]  /*1060*/  ULEA.HI.X UR4, UR4, UR9, UR6, 0x2, UP0 ;  /* 0x0000000904047291 */ /* 0x000fe400080f1406 */
[----:B--2---:R-:W-:-:S04]  /*1070*/  IMAD.U32 R2, RZ, RZ, UR5 ;  /* 0x00000005ff027e24 */ /* 0x004fc8000f8e00ff */
[----:B------:R-:W-:-:S05]  /*1080*/  MOV R3, UR4 ;  /* 0x0000000400037c02 */ /* 0x000fca0008000f00 */
[----:B-1----:R0:W-:Y:S02]  /*1090*/  STG.E desc[UR12][R2.64], R4 ;  /* 0x0000000402007986 */ /* 0x0021e4000c10190c */
.L_x_629:
[----:B------:R-:W-:Y:S05]  /*10a0*/  @!P0 EXIT ;  /* 0x000000000000894d */ /* 0x000fea0003800000 */
[----:B------:R-:W3:Y:S01]  /*10b0*/  LDCU.64 UR6, c[0x0][0x448] ;  /* 0x00008900ff0677ac */ /* 0x000ee20008000a00 */
[----:B------:R-:W4:Y:S01]  /*10c0*/  LDCU.64 UR8, c[0x0][0x438] ;  /* 0x00008700ff0877ac */ /* 0x000f220008000a00 */
[----:B---3--:R-:W-:-:S04]  /*10d0*/  UIMAD.WIDE.U32 UR4, UR14, UR6, URZ ;  /* 0x000000060e0472a5 */ /* 0x008fc8000f8e00ff */
[----:B------:R-:W-:Y:S02]  /*10e0*/  UIMAD UR6, UR14, UR7, UR5 ;  /* 0x000000070e0672a4 */ /* 0x000fe4000f8e0205 */
[----:B----4-:R-:W-:-:S04]  /*10f0*/  ULEA UR5, UP0, UR4, UR8, 0x2 ;  /* 0x0000000804057291 */ /* 0x010fc8000f8010ff */
[----:B------:R-:W-:Y:S02]  /*1100*/  ULEA.HI.X UR4, UR4, UR9, UR6, 0x2, UP0 ;  /* 0x0000000904047291 */ /* 0x000fe400080f1406 */
[----:B0-2---:R-:W-:-:S04]  /*1110*/  MOV R2, UR5 ;  /* 0x0000000500027c02 */ /* 0x005fc80008000f00 */
[----:B------:R-:W-:-:S05]  /*1120*/  IMAD.U32 R3, RZ, RZ, UR4 ;  /* 0x00000004ff037e24 */ /* 0x000fca000f8e00ff */
[----:B-1----:R-:W-:Y:S01]  /*1130*/  STG.E desc[UR12][R2.64], R5 ;  /* 0x0000000502007986 */ /* 0x002fe2000c10190c */
[----:B------:R-:W-:Y:S05]  /*1140*/  EXIT ;  /* 0x000000000000794d */ /* 0x000fea0003800000 */
.L_x_626:
[----:B------:R-:W-:Y:S01]  /*1150*/  HFMA2 R15, -RZ, RZ, 0, 9.5367431640625e-07 ;  /* 0x00000010ff0f7431 */ /* 0x000fe200000001ff */
[----:B-1----:R-:W-:Y:S01]  /*1160*/  MOV R16, R4 ;  /* 0x0000000400107202 */ /* 0x002fe20000000f00 */
[----:B------:R-:W-:Y:S01]  /*1170*/  IMAD.MOV.U32 R18, RZ, RZ, 0x1f ;  /* 0x0000001fff127424 */ /* 0x000fe200078e00ff */
[----:B------:R-:W-:-:S07]  /*1180*/  MOV R13, 0xffffffff ;  /* 0xffffffff000d7802 */ /* 0x000fce0000000f00 */
[----:B-----5:R-:W-:Y:S05]  /*1190*/  WARPSYNC.COLLECTIVE R13, `(.L_x_630) ;  /* 0x000000000d087348 */ /* 0x020fea0003c00000 */
[----:B------:R0:W1:Y:S02]  /*11a0*/  SHFL.DOWN P0, R14, R16, R15, R18 ;  /* 0x0800000f100e7389 */ /* 0x0000640000000012 */
[----:B01---5:R-:W-:Y:S05]  /*11b0*/  ENDCOLLECTIVE ;  /* 0x000000000000791b */ /* 0x023fea0003800000 */
.L_x_630:
[----:B------:R-:W-:Y:S01]  /*11c0*/  IMAD.MOV.U32 R16, RZ, RZ, R5 ;  /* 0x000000ffff107224 */ /* 0x000fe200078e0005 */
[----:B------:R-:W-:-:S07]  /*11d0*/  MOV R6, R14 ;  /* 0x0000000e00067202 */ /* 0x000fce0000000f00 */
[----:B------:R-:W-:Y:S05]  /*11e0*/  WARPSYNC.COLLECTIVE R13, `(.L_x_631) ;  /* 0x000000000d087348 */ /* 0x000fea0003c00000 */
[----:B------:R0:W1:Y:S02]  /*11f0*/  SHFL.DOWN P0, R14, R16, R15, R18 ;  /* 0x0800000f100e7389 */ /* 0x0000640000000012 */
[----:B01----:R-:W-:Y:S05]  /*1200*/  ENDCOLLECTIVE ;  /* 0x000000000000791b */ /* 0x003fea0003800000 */
.L_x_631:
        /* <DEDUP_REMOVED lines=10> */
.L_x_632:
[----:B------:R-:W-:-:S04]  /*12b0*/  IMAD.U32 R8, R7, 0x10000, RZ ;  /* 0x0001000007087824 */ /* 0x000fc800078e00ff */
[----:B------:R-:W-:-:S05]  /*12c0*/  FADD.FTZ R8, R5, R8 ;  /* 0x0000000805087221 */ /* 0x000fca0000010000 */
[----:B------:R-:W-:Y:S02]  /*12d0*/  MOV R16, R8 ;  /* 0x0000000800107202 */ /* 0x000fe40000000f00 */
[----:B------:R-:W-:-:S07]  /*12e0*/  MOV R10, R14 ;  /* 0x0000000e000a7202 */ /* 0x000fce0000000f00 */
[----:B------:R-:W-:Y:S05]  /*12f0*/  WARPSYNC.COLLECTIVE R13, `(.L_x_633) ;  /* 0x000000000d087348 */ /* 0x000fea0003c00000 */
[----:B------:R0:W1:Y:S02]  /*1300*/  SHFL.DOWN P0, R14, R16, R15, R18 ;  /* 0x0800000f100e7389 */ /* 0x0000640000000012 */
[----:B01----:R-:W-:Y:S05]  /*1310*/  ENDCOLLECTIVE ;  /* 0x000000000000791b */ /* 0x003fea0003800000 */
.L_x_633:
        /* <DEDUP_REMOVED lines=10> */
.L_x_634:
[----:B------:R-:W-:-:S05]  /*13c0*/  SHF.L.U32 R5, R11, 0x10, RZ ;  /* 0x000000100b057819 */ /* 0x000fca00000006ff */
[----:B------:R-:W-:-:S05]  /*13d0*/  FADD.FTZ R5, R8, R5 ;  /* 0x0000000508057221 */ /* 0x000fca0000010000 */
[----:B------:R-:W-:Y:S01]  /*13e0*/  MOV R16, R5 ;  /* 0x0000000500107202 */ /* 0x000fe20000000f00 */
[----:B------:R-:W-:-:S07]  /*13f0*/  IMAD.MOV.U32 R6, RZ, RZ, R14 ;  /* 0x000000ffff067224 */ /* 0x000fce00078e000e */
[----:B------:R-:W-:Y:S05]  /*1400*/  WARPSYNC.COLLECTIVE R13, `(.L_x_635) ;  /* 0x000000000d087348 */ /* 0x000fea0003c00000 */
[----:B------:R0:W1:Y:S02]  /*1410*/  SHFL.DOWN P0, R14, R16, R15, R18 ;  /* 0x0800000f100e7389 */ /* 0x0000640000000012 */
[----:B01----:R-:W-:Y:S05]  /*1420*/  ENDCOLLECTIVE ;  /* 0x000000000000791b */ /* 0x003fea0003800000 */
.L_x_635:
        /* <DEDUP_REMOVED lines=10> */
.L_x_636:
[----:B------:R-:W-:-:S05]  /*14d0*/  SHF.L.U32 R8, R7, 0x10, RZ ;  /* 0x0000001007087819 */ /* 0x000fca00000006ff */
[----:B------:R-:W-:-:S04]  /*14e0*/  FADD.FTZ R8, R5, R8 ;  /* 0x0000000805087221 */ /* 0x000fc80000010000 */
[----:B------:R-:W-:Y:S01]  /*14f0*/  IMAD.MOV.U32 R16, RZ, RZ, R8 ;  /* 0x000000ffff107224 */ /* 0x000fe200078e0008 */
[----:B------:R-:W-:-:S07]  /*1500*/  MOV R10, R14 ;  /* 0x0000000e000a7202 */ /* 0x000fce0000000f00 */
[----:B------:R-:W-:Y:S05]  /*1510*/  WARPSYNC.COLLECTIVE R13, `(.L_x_637) ;  /* 0x000000000d087348 */ /* 0x000fea0003c00000 */
[----:B------:R0:W1:Y:S02]  /*1520*/  SHFL.DOWN P0, R14, R16, R15, R18 ;  /* 0x0800000f100e7389 */ /* 0x0000640000000012 */
[----:B01----:R-:W-:Y:S05]  /*1530*/  ENDCOLLECTIVE ;  /* 0x000000000000791b */ /* 0x003fea0003800000 */
.L_x_637:
        /* <DEDUP_REMOVED lines=10> */
.L_x_638:
[----:B------:R-:W-:-:S04]  /*15e0*/  IMAD.U32 R5, R4, 0x10000, RZ ;  /* 0x0001000004057824 */ /* 0x000fc800078e00ff */
[----:B------:R-:W-:-:S05]  /*15f0*/  FADD.FTZ R5, R8, R5 ;  /* 0x0000000508057221 */ /* 0x000fca0000010000 */
[----:B------:R-:W-:Y:S02]  /*1600*/  MOV R16, R5 ;  /* 0x0000000500107202 */ /* 0x000fe40000000f00 */
[----:B------:R-:W-:-:S07]  /*1610*/  MOV R6, R14 ;  /* 0x0000000e00067202 */ /* 0x000fce0000000f00 */
[----:B------:R-:W-:Y:S05]  /*1620*/  WARPSYNC.COLLECTIVE R13, `(.L_x_639) ;  /* 0x000000000d087348 */ /* 0x000fea0003c00000 */
[----:B------:R0:W1:Y:S02]  /*1630*/  SHFL.DOWN P0, R14, R16, R15, R18 ;  /* 0x0800000f100e7389 */ /* 0x0000640000000012 */
[----:B01----:R-:W-:Y:S05]  /*1640*/  ENDCOLLECTIVE ;  /* 0x000000000000791b */ /* 0x003fea0003800000 */
.L_x_639:
[----:B------:R-:W1:Y:S01]  /*1650*/  F2F.BF16.F32 R6, R6 ;  /* 0x0000000600067304 */ /* 0x000e620000202000 */
[----:B------:R-:W-:Y:S01]  /*1660*/  MOV R7, R14 ;  /* 0x0000000e00077202 */ /* 0x000fe20000000f00 */
[----:B------:R-:W-:Y:S06]  /*1670*/  BRA `(.L_x_640) ;  /* 0xfffffff400a07947 */ /* 0x000fec000383ffff */
.L_x_641:
        /* <DEDUP_REMOVED lines=16> */
.L_x_27343:


//--------------------- .text._ZN2at6native33batch_norm_backward_reduce_kernelIN3c108BFloat16ES3_fiEEvNS_27GenericPackedTensorAccessorIT_Lm3ENS_16DefaultPtrTraitsET2_EES8_NS4_IT1_Lm1ES6_S7_EESA_SA_SA_NS4_IT0_Lm1ES6_S7_EESC_ --------------------------
	.section	.text._ZN2at6native33batch_norm_backward_reduce_kernelIN3c108BFloat16ES3_fiEEvNS_27GenericPackedTensorAccessorIT_Lm3ENS_16DefaultPtrTraitsET2_EES8_NS4_IT1_Lm1ES6_S7_EESA_SA_SA_NS4_IT0_Lm1ES6_S7_EESC_,"ax",@progbits
	.align	128
        .global         _ZN2at6native33batch_norm_backward_reduce_kernelIN3c108BFloat16ES3_fiEEvNS_27GenericPackedTensorAccessorIT_Lm3ENS_16DefaultPtrTraitsET2_EES8_NS4_IT1_Lm1ES6_S7_EESA_SA_SA_NS4_IT0_Lm1ES6_S7_EESC_
        .type           _ZN2at6native33batch_norm_backward_reduce_kernelIN3c108BFloat16ES3_fiEEvNS_27GenericPackedTensorAccessorIT_Lm3ENS_16DefaultPtrTraitsET2_EES8_NS4_IT1_Lm1ES6_S7_EESA_SA_SA_NS4_IT0_Lm1ES6_S7_EESC_,@function
        .size           _ZN2at6native33batch_norm_backward_reduce_kernelIN3c108BFloat16ES3_fiEEvNS_27GenericPackedTensorAccessorIT_Lm3ENS_16DefaultPtrTraitsET2_EES8_NS4_IT1_Lm1ES6_S7_EESA_SA_SA_NS4_IT0_Lm1ES6_S7_EESC_,(.L_x_27344 - _ZN2at6native33batch_norm_backward_reduce_kernelIN3c108BFloat16ES3_fiEEvNS_27GenericPackedTensorAccessorIT_Lm3ENS_16DefaultPtrTraitsET2_EES8_NS4_IT1_Lm1ES6_S7_EESA_SA_SA_NS4_IT0_Lm1ES6_S7_EESC_)
        .other          _ZN2at6native33batch_norm_backward_reduce_kernelIN3c108BFloat16ES3_fiEEvNS_27GenericPackedTensorAccessorIT_Lm3ENS_16DefaultPtrTraitsET2_EES8_NS4_IT1_Lm1ES6_S7_EESA_SA_SA_NS4_IT0_Lm1ES6_S7_EESC_,@"STO_CUDA_ENTRY STV_DEFAULT"
_ZN2at6native33batch_norm_backward_reduce_kernelIN3c108BFloat16ES3_fiEEvNS_27GenericPackedTensorAccessorIT_Lm3ENS_16DefaultPtrTraitsET2_EES8_NS4_IT1_Lm1ES6_S7_EESA_SA_SA_NS4_IT0_Lm1ES6_S7_EESC_:
.text._ZN2at6native33batch_norm_backward_reduce_kernelIN3c108BFloat16ES3_fiEEvNS_27GenericPackedTensorAccessorIT_Lm3ENS_16DefaultPtrTraitsET2_EES8_NS4_IT1_Lm1ES6_S7_EESA_SA_SA_NS4_IT0_Lm1ES6_S7_EESC_:
[----:B------:R-:W-:Y:S08]  /*0000*/  LDC R1, c[0x0][0x37c] ;  /* 0x0000df00ff017b82 */ /* 0x000ff00000000800 */
[----:B------:R-:W0:Y:S08]  /*0010*/  S2UR UR5, SR_CTAID.X ;  /* 0x00000000000579c3 */ /* 0x000e300000002500 */
[----:B------:R-:W0:Y:S01]  /*0020*/  LDC R5, c[0x0][0x3dc] ;  /* 0x0000f700ff057b82 */ /* 0x000e220000000800 */
[----:B------:R-:W1:Y:S01]  /*0030*/  S2R R6, SR_TID.Y ;  /* 0x0000000000067919 */ /* 0x000e620000002200 */
[----:B------:R-:W1:Y:S01]  /*0040*/  LDCU UR4, c[0x0][0x3a8] ;  /* 0x00007500ff0477ac */ /* 0x000e620008000800 */
[----:B------:R-:W2:Y:S05]  /*0050*/  LDCU.64 UR6, c[0x0][0x358] ;  /* 0x00006b00ff0677ac */ /* 0x000eaa0008000a00 */
[----:B------:R-:W3:Y:S01]  /*0060*/  LDC.64 R2, c[0x0][0x3d0] ;  /* 0x0000f400ff027b82 */ /* 0x000ee20000000a00 */
[----:B------:R-:W4:Y:S01]  /*0070*/  LDCU UR9, c[0x0][0x3bc] ;  /* 0x00007780ff0977ac */ /* 0x000f220008000800 */
[----:B------:R-:W0:Y:S06]  /*0080*/  LDCU UR12, c[0x0][0x39c] ;  /* 0x00007380ff0c77ac */ /* 0x000e2c0008000800 */
[----:B------:R-:W4:Y:S01]  /*0090*/  LDC R7, c[0x0][0x3cc] ;  /* 0x0000f300ff077b82 */ /* 0x000f220000000800 */
[----:B------:R-:W0:Y:S01]  /*00a0*/  LDCU.64 UR10, c[0x0][0x3a0] ;  /* 0x00007400ff0a77ac */ /* 0x000e220008000a00 */
[----:B------:R-:W0:Y:S02]  /*00b0*/  LDCU.64 UR14, c[0x0][0x380] ;  /* 0x00007000ff0e77ac */ /* 0x000e240008000a00 */
[----:B0-----:R-:W-:-:S04]  /*00c0*/  IMAD R5, R5, UR5, RZ ;  /* 0x0000000505057c24 */ /* 0x001fc8000f8e02ff */
[----:B---3--:R-:W-:Y:S02]  /*00d0*/  IMAD.WIDE R2, R5, 0x4, R2 ;  /* 0x0000000405027825 */ /* 0x008fe400078e0202 */
[----:B------:R-:W0:Y:S01]  /*00e0*/  LDC.64 R4, c[0x0][0x3c0] ;  /* 0x0000f000ff047b82 */ /* 0x000e220000000a00 */
[----:B-1----:R-:W-:Y:S01]  /*00f0*/  ISETP.GE.AND P0, PT, R6, UR4, PT ;  /* 0x0000000406007c0c */ /* 0x002fe2000bf06270 */
[----:B------:R-:W-:Y:S01]  /*0100*/  BSSY.RECONVERGENT B0, `(.L_x_642) ;  /* 0x000003f000007945 */ /* 0x000fe20003800200 */
[----:B--2---:R0:W5:Y:S01]  /*0110*/  LDG.E R0, desc[UR6][R2.64] ;  /* 0x0000000602007981 */ /* 0x004162000c1e1900 */
[----:B------:R-:W-:Y:S02]  /*0120*/  HFMA2 R8, -RZ, RZ, 0, 0 ;  /* 0x00000000ff087431 */ /* 0x000fe400000001ff */
[----:B----4-:R-:W-:-:S04]  /*0130*/  IMAD R7, R7, UR5, RZ ;  /* 0x0000000507077c24 */ /* 0x010fc8000f8e02ff */
[----:B0-----:R-:W-:-:S04]  /*0140*/  IMAD.WIDE R2, R7, 0x4, R4 ;  /* 0x0000000407027825 */ /* 0x001fc800078e0204 */
[----:B------:R-:W-:Y:S01]  /*0150*/  IMAD.MOV.U32 R7, RZ, RZ, RZ ;  /* 0x000000ffff077224 */ /* 0x000fe200078e00ff */
[----:B------:R-:W-:Y:S06]  /*0160*/  @P0 BRA `(.L_x_643) ;  /* 0x0000000000e00947 */ /* 0x000fec0003800000 */
[----:B------:R0:W5:Y:S01]  /*0170*/  LDG.E R9, desc[UR6][R2.64] ;  /* 0x0000000602097981 */ /* 0x000162000c1e1900 */
[----:B------:R-:W1:Y:S01]  /*0180*/  LDC R14, c[0x0][0x3b8] ;  /* 0x0000ee00ff0e7b82 */ /* 0x000e620000000800 */
[----:B------:R-:W-:Y:S01]  /*0190*/  MOV R7, RZ ;  /* 0x000000ff00077202 */ /* 0x000fe20000000f00 */
[----:B------:R-:W-:Y:S01]  /*01a0*/  IMAD.MOV.U32 R13, RZ, RZ, R6 ;  /* 0x000000ffff0d7224 */ /* 0x000fe200078e0006 */
[----:B------:R-:W2:Y:S01]  /*01b0*/  S2R R10, SR_TID.X ;  /* 0x00000000000a7919 */ /* 0x000ea20000002100 */
[----:B------:R-:W-:-:S04]  /*01c0*/  MOV R8, RZ ;  /* 0x000000ff00087202 */ /* 0x000fc80000000f00 */
[----:B------:R-:W3:Y:S08]  /*01d0*/  LDC R15, c[0x0][0x398] ;  /* 0x0000e600ff0f7b82 */ /* 0x000ef00000000800 */
[----:B------:R-:W4:Y:S08]  /*01e0*/  LDC R11, c[0x0][0x360] ;  /* 0x0000d800ff0b7b82 */ /* 0x000f300000000800 */
[----:B------:R-:W0:Y:S01]  /*01f0*/  LDC R12, c[0x0][0x364] ;  /* 0x0000d900ff0c7b82 */ /* 0x000e220000000800 */
[----:B-1----:R-:W-:-:S02]  /*0200*/  IMAD R14, R14, UR5, RZ ;  /* 0x000000050e0e7c24 */ /* 0x002fc4000f8e02ff */
[----:B--23--:R-:W-:-:S07]  /*0210*/  IMAD R15, R15, UR5, RZ ;  /* 0x000000050f0f7c24 */ /* 0x00cfce000f8e02ff */
.L_x_647:
[----:B------:R-:W1:Y:S01]  /*0220*/  LDC R17, c[0x0][0x3b0] ;  /* 0x0000ec00ff117b82 */ /* 0x000e620000000800 */
[----:B------:R-:W-:Y:S01]  /*0230*/  BSSY.RECONVERGENT B1, `(.L_x_644) ;  /* 0x0000027000017945 */ /* 0x000fe20003800200 */
[----:B-1----:R-:W-:-:S13]  /*0240*/  ISETP.GE.AND P0, PT, R10, R17, PT ;  /* 0x000000110a00720c */ /* 0x002fda0003f06270 */
[----:B------:R-:W-:Y:S05]  /*0250*/  @P0 BRA `(.L_x_645) ;  /* 0x0000000000900947 */ /* 0x000fea0003800000 */
[----:B------:R-:W0:Y:S01]  /*0260*/  LDCU UR4, c[0x0][0x3b4] ;  /* 0x00007680ff0477ac */ /* 0x000e220008000800 */
[----:B------:R-:W-:Y:S01]  /*0270*/  IMAD.MOV.U32 R22, RZ, RZ, R10 ;  /* 0x000000ffff167224 */ /* 0x000fe200078e000a */
[----:B------:R-:W1:Y:S01]  /*0280*/  LDCU UR8, c[0x0][0x394] ;  /* 0x00007280ff0877ac */ /* 0x000e620008000800 */
[C---:B0-----:R-:W-:Y:S02]  /*0290*/  IMAD R3, R13.reuse, UR4, RZ ;  /* 0x000000040d037c24 */ /* 0x041fe4000f8e02ff */
[----:B-1----:R-:W-:-:S03]  /*02a0*/  IMAD R2, R13, UR8, RZ ;  /* 0x000000080d027c24 */ /* 0x002fc6000f8e02ff */
[C---:B------:R-:W-:Y:S02]  /*02b0*/  IADD3 R16, P0, PT, R14.reuse, R3, RZ ;  /* 0x000000030e107210 */ /* 0x040fe40007f1e0ff */
[----:B------:R-:W-:Y:S02]  /*02c0*/  SHF.R.S32.HI R3, RZ, 0x1f, R3 ;  /* 0x0000001fff037819 */ /* 0x000fe40000011403 */
[C---:B------:R-:W-:Y:S02]  /*02d0*/  IADD3 R18, P1, PT, R15.reuse, R2, RZ ;  /* 0x000000020f127210 */ /* 0x040fe40007f3e0ff */
[----:B------:R-:W-:Y:S02]  /*02e0*/  SHF.R.S32.HI R2, RZ, 0x1f, R2 ;  /* 0x0000001fff027819 */ /* 0x000fe40000011402 */
[----:B------:R-:W-:Y:S02]  /*02f0*/  LEA.HI.X.SX32 R20, R14, R3, 0x1, P0 ;  /* 0x000000030e147211 */ /* 0x000fe400000f0eff */
[----:B------:R-:W-:-:S07]  /*0300*/  LEA.HI.X.SX32 R19, R15, R2, 0x1, P1 ;  /* 0x000000020f137211 */ /* 0x000fce00008f0eff */
.L_x_646:
[C---:B------:R-:W-:Y:S02]  /*0310*/  IMAD R2, R22.reuse, UR12, RZ ;  /* 0x0000000c16027c24 */ /* 0x040fe4000f8e02ff */
[----:B------:R-:W-:-:S03]  /*0320*/  IMAD R3, R22, UR9, RZ ;  /* 0x0000000916037c24 */ /* 0x000fc6000f8e02ff */
[C---:B------:R-:W-:Y:S02]  /*0330*/  IADD3 R5, P1, PT, R2.reuse, R18, RZ ;  /* 0x0000001202057210 */ /* 0x040fe40007f3e0ff */
[----:B------:R-:W-:Y:S02]  /*0340*/  IADD3 R21, P0, PT, R3, R16, RZ ;  /* 0x0000001003157210 */ /* 0x000fe40007f1e0ff */
[----:B------:R-:W-:Y:S02]  /*0350*/  LEA.HI.X.SX32 R24, R2, R19, 0x1, P1 ;  /* 0x0000001302187211 */ /* 0x000fe400008f0eff */
[----:B------:R-:W-:Y:S02]  /*0360*/  LEA R4, P1, R5, UR14, 0x1 ;  /* 0x0000000e05047c11 */ /* 0x000fe4000f8208ff */
[----:B------:R-:W-:Y:S02]  /*0370*/  LEA.HI.X.SX32 R26, R3, R20, 0x1, P0 ;  /* 0x00000014031a7211 */ /* 0x000fe400000f0eff */
[----:B------:R-:W-:-:S02]  /*0380*/  LEA R2, P0, R21, UR10, 0x1 ;  /* 0x0000000a15027c11 */ /* 0x000fc4000f8008ff */
[----:B------:R-:W-:Y:S02]  /*0390*/  LEA.HI.X R5, R5, UR15, R24, 0x1, P1 ;  /* 0x0000000f05057c11 */ /* 0x000fe400088f0c18 */
[----:B------:R-:W-:-:S03]  /*03a0*/  LEA.HI.X R3, R21, UR11, R26, 0x1, P0 ;  /* 0x0000000b15037c11 */ /* 0x000fc600080f0c1a */
[----:B------:R-:W2:Y:S04]  /*03b0*/  LDG.E.U16 R4, desc[UR6][R4.64] ;  /* 0x0000000604047981 */ /* 0x000ea8000c1e1500 */
[----:B------:R-:W3:Y:S01]  /*03c0*/  LDG.E.U16 R2, desc[UR6][R2.64] ;  /* 0x0000000602027981 */ /* 0x000ee2000c1e1500 */
[----:B----4-:R-:W-:-:S04]  /*03d0*/  IADD3 R22, PT, PT, R11, R22, RZ ;  /* 0x000000160b167210 */ /* 0x010fc80007ffe0ff */
[----:B------:R-:W-:Y:S01]  /*03e0*/  ISETP.GE.AND P0, PT, R22, R17, PT ;  /* 0x000000111600720c */ /* 0x000fe20003f06270 */
[----:B--2---:R-:W-:Y:S01]  /*03f0*/  IMAD.U32 R24, R4, 0x10000, RZ ;  /* 0x0001000004187824 */ /* 0x004fe200078e00ff */
[----:B---3--:R-:W-:-:S03]  /*0400*/  SHF.L.U32 R21, R2, 0x10, RZ ;  /* 0x0000001002157819 */ /* 0x008fc600000006ff */
[----:B-----5:R-:W-:-:S04]  /*0410*/  FADD.FTZ R24, -R9, R24 ;  /* 0x0000001809187221 */ /* 0x020fc80000010100 */
[----:B------:R-:W-:Y:S01]  /*0420*/  FMUL.FTZ R24, R21, R24 ;  /* 0x0000001815187220 */ /* 0x000fe20000410000 */
[----:B------:R-:W0:Y:S08]  /*0430*/  F2F.BF16.F32 R23, R21 ;  /* 0x0000001500177304 */ /* 0x000e300000202000 */
[----:B------:R-:W1:Y:S01]  /*0440*/  F2F.BF16.F32 R24, R24 ;  /* 0x0000001800187304 */ /* 0x000e620000202000 */
[----:B0-----:R-:W-:Y:S01]  /*0450*/  IMAD.U32 R23, R23, 0x10000, RZ ;  /* 0x0001000017177824 */ /* 0x001fe200078e00ff */
[----:B-1----:R-:W-:-:S03]  /*0460*/  SHF.L.U32 R2, R24, 0x10, RZ ;  /* 0x0000001018027819 */ /* 0x002fc600000006ff */
[----:B------:R-:W-:Y:S02]  /*0470*/  FADD.FTZ R8, R23, R8 ;  /* 0x0000000817087221 */ /* 0x000fe40000010000 */
[----:B------:R-:W-:Y:S01]  /*0480*/  FADD.FTZ R7, R2, R7 ;  /* 0x0000000702077221 */ /* 0x000fe20000010000 */
[----:B------:R-:W-:Y:S06]  /*0490*/  @!P0 BRA `(.L_x_646) ;  /* 0xfffffffc009c8947 */ /* 0x000fec000383ffff */
.L_x_645:
[----:B------:R-:W-:Y:S05]  /*04a0*/  BSYNC.RECONVERGENT B1 ;  /* 0x0000000000017941 */ /* 0x000fea0003800200 */
.L_x_644:
[----:B------:R-:W1:Y:S01]  /*04b0*/  LDCU UR4, c[0x0][0x3a8] ;  /* 0x00007500ff0477ac */ /* 0x000e620008000800 */
[----:B0-----:R-:W-:-:S05]  /*04c0*/  IMAD.IADD R13, R12, 0x1, R13 ;  /* 0x000000010c0d7824 */ /* 0x001fca00078e020d */
[----:B-1----:R-:W-:-:S13]  /*04d0*/  ISETP.GE.AND P0, PT, R13, UR4, PT ;  /* 0x000000040d007c0c */ /* 0x002fda000bf06270 */
[----:B------:R-:W-:Y:S05]  /*04e0*/  @!P0 BRA `(.L_x_647) ;  /* 0xfffffffc004c8947 */ /* 0x000fea000383ffff */
.L_x_643:
[----:B------:R-:W-:Y:S05]  /*04f0*/  BSYNC.RECONVERGENT B0 ;  /* 0x0000000000007941 */ /* 0x000fea0003800200 */
.L_x_642:
        /* <DEDUP_REMOVED lines=12> */
[----:B-----5:R-:W0:Y:S01]  /*05c0*/  SHFL.DOWN PT, R9, R5, 0x8, 0x1f ;  /* 0x09001f0005097f89 */ /* 0x020e2200000e0000 */
        /* <DEDUP_REMOVED lines=9> */
[----:B----4-:R-:W1:Y:S01]  /*0660*/  SHFL.DOWN PT, R11, R7, 0x4, 0x1f ;  /* 0x08801f00070b7f89 */ /* 0x010e6200000e0000 */
[----:B0-----:R-:W0:Y:S08]  /*0670*/  F2F.BF16.F32 R2, R2 ;  /* 0x0000000200027304 */ /* 0x001e300000202000 */
[----:B-1----:R-:W1:Y:S01]  /*0680*/  F2F.BF16.F32 R11, R11 ;  /* 0x0000000b000b7304 */ /* 0x002e620000202000 */
[----:B0-----:R-:W-:-:S05]  /*0690*/  SHF.L.U32 R3, R2, 0x10, RZ ;  /* 0x0000001002037819 */ /* 0x001fca00000006ff */
[----:B------:R-:W-:Y:S02]  /*06a0*/  FADD.FTZ R5, R8, R3 ;  /* 0x0000000308057221 */ /* 0x000fe40000010000 */
[----:B------:R-:W0:Y:S01]  /*06b0*/  S2R R3, SR_TID.X ;  /* 0x0000000000037919 */ /* 0x000e220000002100 */
[----:B-1----:R-:W-:Y:S02]  /*06c0*/  IMAD.U32 R4, R11, 0x10000, RZ ;  /* 0x000100000b047824 */ /* 0x002fe400078e00ff */
[----:B------:R-:W1:Y:S02]  /*06d0*/  SHFL.DOWN PT, R10, R5, 0x2, 0x1f ;  /* 0x08401f00050a7f89 */ /* 0x000e6400000e0000 */
[----:B------:R-:W-:-:S05]  /*06e0*/  FADD.FTZ R9, R7, R4 ;  /* 0x0000000407097221 */ /* 0x000fca0000010000 */
[----:B------:R-:W2:Y:S01]  /*06f0*/  SHFL.DOWN PT, R12, R9, 0x2, 0x1f ;  /* 0x08401f00090c7f89 */ /* 0x000ea200000e0000 */
[----:B-1----:R-:W1:Y:S01]  /*0700*/  F2F.BF16.F32 R10, R10 ;  /* 0x0000000a000a7304 */ /* 0x002e620000202000 */
[----:B0-----:R-:W-:-:S07]  /*0710*/  IMAD R2, R6, UR8, R3 ;  /* 0x0000000806027c24 */ /* 0x001fce000f8e0203 */
[----:B--2---:R-:W0:Y:S01]  /*0720*/  F2F.BF16.F32 R12, R12 ;  /* 0x0000000c000c7304 */ /* 0x004e220000202000 */
[----:B------:R-:W-:Y:S02]  /*0730*/  ISETP.GE.U32.AND P1, PT, R2, UR4, PT ;  /* 0x0000000402007c0c */ /* 0x000fe4000bf26070 */
[----:B-1----:R-:W-:-:S05]  /*0740*/  SHF.L.U32 R4, R10, 0x10, RZ ;  /* 0x000000100a047819 */ /* 0x002fca00000006ff */
[----:B------:R-:W-:Y:S01]  /*0750*/  FADD.FTZ R5, R5, R4 ;  /* 0x0000000405057221 */ /* 0x000fe20000010000 */
[----:B------:R-:W-:-:S05]  /*0760*/  LOP3.LUT P0, R4, R2, 0x1f, RZ, 0xc0, !PT ;  /* 0x0000001f02047812 */ /* 0x000fca000780c0ff */
[----:B------:R-:W1:Y:S01]  /*0770*/  @!P1 S2R R13, SR_CgaCtaId ;  /* 0x00000000000d9919 */ /* 0x000e620000008800 */
[----:B0-----:R-:W-:Y:S01]  /*0780*/  IMAD.U32 R8, R12, 0x10000, RZ ;  /* 0x000100000c087824 */ /* 0x001fe200078e00ff */
[----:B------:R-:W-:Y:S01]  /*0790*/  @!P1 MOV R10, 0x400 ;  /* 0x00000400000a9802 */ /* 0x000fe20000000f00 */
[----:B------:R-:W0:Y:S02]  /*07a0*/  SHFL.DOWN PT, R7, R5, 0x1, 0x1f ;  /* 0x08201f0005077f89 */ /* 0x000e2400000e0000 */
[----:B------:R-:W-:-:S05]  /*07b0*/  FADD.FTZ R8, R9, R8 ;  /* 0x0000000809087221 */ /* 0x000fca0000010000 */
[----:B------:R-:W2:Y:S01]  /*07c0*/  SHFL.DOWN PT, R9, R8, 0x1, 0x1f ;  /* 0x08201f0008097f89 */ /* 0x000ea200000e0000 */
[----:B------:R-:W-:Y:S01]  /*07d0*/  @!P0 MOV R11, 0x400 ;  /* 0x00000400000b8802 */ /* 0x000fe20000000f00 */
[----:B------:R-:W3:Y:S01]  /*07e0*/  @!P0 S2R R12, SR_CgaCtaId ;  /* 0x00000000000c8919 */ /* 0x000ee20000008800 */
[----:B0-----:R-:W0:Y:S01]  /*07f0*/  F2F.BF16.F32 R7, R7 ;  /* 0x0000000700077304 */ /* 0x001e220000202000 */
[----:B-1----:R-:W-:-:S07]  /*0800*/  @!P1 LEA R15, R13, R10, 0x18 ;  /* 0x0000000a0d0f9211 */ /* 0x002fce00078ec0ff */
[----:B--2---:R-:W1:Y:S01]  /*0810*/  F2F.BF16.F32 R9, R9 ;  /* 0x0000000900097304 */ /* 0x004e620000202000 */
[----:B0-----:R-:W-:Y:S02]  /*0820*/  SHF.L.U32 R10, R7, 0x10, RZ ;  /* 0x00000010070a7819 */ /* 0x001fe400000006ff */
[----:B---3--:R-:W-:-:S03]  /*0830*/  @!P0 LEA R13, R12, R11, 0x18 ;  /* 0x0000000b0c0d8211 */ /* 0x008fc600078ec0ff */
[----:B------:R-:W-:Y:S01]  /*0840*/  FADD.FTZ R10, R5, R10 ;  /* 0x0000000a050a7221 */ /* 0x000fe20000010000 */
[----:B------:R-:W-:Y:S02]  /*0850*/  @!P1 LEA R12, R4, R15, 0x3 ;  /* 0x0000000f040c9211 */ /* 0x000fe400078e18ff */
[----:B------:R-:W-:Y:S01]  /*0860*/  CS2R R4, SRZ ;  /* 0x0000000000047805 */ /* 0x000fe2000001ff00 */
[----:B-1----:R-:W-:Y:S01]  /*0870*/  IMAD.U32 R11, R9, 0x10000, RZ ;  /* 0x00010000090b7824 */ /* 0x002fe200078e00ff */
        /* <DEDUP_REMOVED lines=43> */
[----:B------:R1:W2:Y:S02]  /*0b30*/  SHFL.DOWN PT, R7, R5, 0x1, 0x1f ;  /* 0x08201f0005077f89 */ /* 0x0002a400000e0000 */
[----:B01----:R-:W0:Y:S02]  /*0b40*/  F2F.BF16.F32 R2, R2 ;  /* 0x0000000200027304 */ /* 0x003e240000202000 */
.L_x_661:
[----:B--2---:R-:W2:Y:S01]  /*0b50*/  F2F.BF16.F32 R7, R7 ;  /* 0x0000000700077304 */ /* 0x004ea20000202000 */
[----:B01----:R-:W-:-:S05]  /*0b60*/  SHF.L.U32 R9, R2, 0x10, RZ ;  /* 0x0000001002097819 */ /* 0x003fca00000006ff */
[----:B------:R-:W-:Y:S01]  /*0b70*/  FADD.FTZ R4, R12, R9 ;  /* 0x000000090c047221 */ /* 0x000fe20000010000 */
[----:B--2---:R-:W-:-:S04]  /*0b80*/  IMAD.U32 R2, R7, 0x10000, RZ ;  /* 0x0001000007027824 */ /* 0x004fc800078e00ff */
[----:B------:R-:W-:-:S07]  /*0b90*/  FADD.FTZ R5, R5, R2 ;  /* 0x0000000205057221 */ /* 0x000fce0000010000 */
.L_x_648:
        /* <DEDUP_REMOVED lines=9> */
[----:B0-----:R-:W0:Y:S01]  /*0c30*/  LDC R4, c[0x0][0x418] ;  /* 0x00010600ff047b82 */ /* 0x001e220000000800 */
[----:B------:R-:W1:Y:S01]  /*0c40*/  LDS.64 R2, [R2] ;  /* 0x0000000002027984 */ /* 0x000e620000000a00 */
[----:B------:R-:W2:Y:S06]  /*0c50*/  LDCU UR4, c[0x0][0x408] ;  /* 0x00008100ff0477ac */ /* 0x000eac0008000800 */
[----:B------:R-:W3:Y:S08]  /*0c60*/  LDC R5, c[0x0][0x3e8] ;  /* 0x0000fa00ff057b82 */ /* 0x000ef00000000800 */
[----:B------:R-:W4:Y:S01]  /*0c70*/  LDC R6, c[0x0][0x3f8] ;  /* 0x0000fe00ff067b82 */ /* 0x000f220000000800 */
[----:B--2---:R-:W-:Y:S01]  /*0c80*/  UISETP.GE.AND UP0, UPT, UR4, 0x1, UPT ;  /* 0x000000010400788c */ /* 0x004fe2000bf06270 */
[----:B0-----:R-:W-:-:S02]  /*0c90*/  ISETP.GE.AND P0, PT, R4, 0x1, PT ;  /* 0x000000010400780c */ /* 0x001fc40003f06270 */
[----:B---3--:R-:W-:-:S11]  /*0ca0*/  ISETP.GE.AND P1, PT, R5, 0x1, PT ;  /* 0x000000010500780c */ /* 0x008fd60003f26270 */
[----:B------:R-:W0:Y:S01]  /*0cb0*/  @P0 LDC R7, c[0x0][0x41c] ;  /* 0x00010700ff070b82 */ /* 0x000e220000000800 */
[----:B----4-:R-:W-:Y:S02]  /*0cc0*/  ISETP.GE.AND P2, PT, R6, 0x1, PT ;  /* 0x000000010600780c */ /* 0x010fe40003f46270 */
[----:B-1----:R-:W-:-:S05]  /*0cd0*/  @P0 F2FP.BF16.F32.PACK_AB R6, RZ, R2 ;  /* 0x00000002ff06023e */ /* 0x002fca00000010ff */
[----:B------:R-:W1:Y:S01]  /*0ce0*/  @P1 LDC R11, c[0x0][0x3ec] ;  /* 0x0000fb00ff0b1b82 */ /* 0x000e620000000800 */
[----:B------:R-:W-:-:S07]  /*0cf0*/  PRMT R10, R6, 0x7610, R10 ;  /* 0x00007610060a7816 */ /* 0x000fce000000000a */
[----:B------:R-:W2:Y:S08]  /*0d00*/  @P0 LDC.64 R4, c[0x0][0x410] ;  /* 0x00010400ff040b82 */ /* 0x000eb00000000a00 */
[----:B------:R-:W3:Y:S01]  /*0d10*/  @P1 LDC.64 R8, c[0x0][0x3e0] ;  /* 0x0000f800ff081b82 */ /* 0x000ee20000000a00 */
[----:B0-----:R-:W-:Y:S02]  /*0d20*/  @P0 IMAD R7, R7, UR5, RZ ;  /* 0x0000000507070c24 */ /* 0x001fe4000f8e02ff */
[----:B-1----:R-:W-:-:S02]  /*0d30*/  @P1 IMAD R11, R11, UR5, RZ ;  /* 0x000000050b0b1c24 */ /* 0x002fc4000f8e02ff */
[----:B--2---:R-:W-:-:S04]  /*0d40*/  @P0 IMAD.WIDE R4, R7, 0x2, R4 ;  /* 0x0000000207040825 */ /* 0x004fc800078e0204 */
[----:B---3--:R-:W-:Y:S01]  /*0d50*/  @P1 IMAD.WIDE R8, R11, 0x4, R8 ;  /* 0x000000040b081825 */ /* 0x008fe200078e0208 */
[----:B------:R-:W-:Y:S06]  /*0d60*/  BRA.U !UP0, `(.L_x_650) ;  /* 0x00000001081c7547 */ /* 0x000fec000b800000 */
[----:B------:R-:W0:Y:S01]  /*0d70*/  LDC R11, c[0x0][0x40c] ;  /* 0x00010300ff0b7b82 */ /* 0x000e220000000800 */
[----:B------:R-:W-:-:S05]  /*0d80*/  FMUL.FTZ R0, R0, R3 ;  /* 0x0000000300007220 */ /* 0x000fca0000410000 */
[----:B------:R-:W-:Y:S02]  /*0d90*/  F2FP.BF16.F32.PACK_AB R0, RZ, R0 ;  /* 0x00000000ff00723e */ /* 0x000fe400000010ff */
[----:B------:R-:W1:Y:S01]  /*0da0*/  LDC.64 R6, c[0x0][0x400] ;  /* 0x00010000ff067b82 */ /* 0x000e620000000a00 */
[----:B0-----:R-:W-:-:S04]  /*0db0*/  IMAD R11, R11, UR5, RZ ;  /* 0x000000050b0b7c24 */ /* 0x001fc8000f8e02ff */
[----:B-1----:R-:W-:-:S05]  /*0dc0*/  IMAD.WIDE R6, R11, 0x2, R6 ;  /* 0x000000020b067825 */ /* 0x002fca00078e0206 */
[----:B------:R0:W-:Y:S02]  /*0dd0*/  STG.E.U16 desc[UR6][R6.64], R0 ;  /* 0x0000000006007986 */ /* 0x0001e4000c101506 */
.L_x_650:
[----:B------:R1:W-:Y:S04]  /*0de0*/  @P0 STG.E.U16 desc[UR6][R4.64], R10 ;  /* 0x0000000a04000986 */ /* 0x0003e8000c101506 */
[----:B------:R1:W-:Y:S01]  /*0df0*/  @P1 STG.E desc[UR6][R8.64], R2 ;  /* 0x0000000208001986 */ /* 0x0003e2000c101906 */
[----:B------:R-:W-:Y:S05]  /*0e00*/  @!P2 EXIT ;  /* 0x000000000000a94d */ /* 0x000fea0003800000 */
[----:B0-----:R-:W0:Y:S08]  /*0e10*/  LDC R7, c[0x0][0x3fc] ;  /* 0x0000ff00ff077b82 */ /* 0x001e300000000800 */
[----:B-1----:R-:W1:Y:S01]  /*0e20*/  LDC.64 R4, c[0x0][0x3f0] ;  /* 0x0000fc00ff047b82 */ /* 0x002e620000000a00 */
[----:B0-----:R-:W-:-:S04]  /*0e30*/  IMAD R7, R7, UR5, RZ ;  /* 0x0000000507077c24 */ /* 0x001fc8000f8e02ff */
[----:B-1----:R-:W-:-:S05]  /*0e40*/  IMAD.WIDE R4, R7, 0x4, R4 ;  /* 0x0000000407047825 */ /* 0x002fca00078e0204 */
[----:B------:R-:W-:Y:S01]  /*0e50*/  STG.E desc[UR6][R4.64], R3 ;  /* 0x0000000304007986 */ /* 0x000fe2000c101906 */
[----:B------:R-:W-:Y:S05]  /*0e60*/  EXIT ;  /* 0x000000000000794d */ /* 0x000fea0003800000 */
.L_x_649:
[----:B------:R-:W-:Y:S01]  /*0e70*/  HFMA2 R15, -RZ, RZ, 0, 9.5367431640625e-07 ;  /* 0x00000010ff0f7431 */ /* 0x000fe200000001ff */
[----:B-1----:R-:W-:Y:S01]  /*0e80*/  MOV R16, R4 ;  /* 0x0000000400107202 */ /* 0x002fe20000000f00 */
[----:B------:R-:W-:Y:S01]  /*0e90*/  IMAD.MOV.U32 R18, RZ, RZ, 0x1f ;  /* 0x0000001fff127424 */ /* 0x000fe200078e00ff */
[----:B------:R-:W-:-:S07]  /*0ea0*/  MOV R13, 0xffffffff ;  /* 0xffffffff000d7802 */ /* 0x000fce0000000f00 */
[----:B------:R-:W-:Y:S05]  /*0eb0*/  WARPSYNC.COLLECTIVE R13, `(.L_x_651) ;  /* 0x000000000d087348 */ /* 0x000fea0003c00000 */
[----:B------:R0:W1:Y:S02]  /*0ec0*/  SHFL.DOWN P0, R14, R16, R15, R18 ;  /* 0x0800000f100e7389 */ /* 0x0000640000000012 */
[----:B01----:R-:W-:Y:S05]  /*0ed0*/  ENDCOLLECTIVE ;  /* 0x000000000000791b */ /* 0x003fea0003800000 */
.L_x_651:
[----:B------:R-:W-:Y:S01]  /*0ee0*/  IMAD.MOV.U32 R16, RZ, RZ, R5 ;  /* 0x000000ffff107224 */ /* 0x000fe200078e0005 */
[----:B------:R-:W-:-:S07]  /*0ef0*/  MOV R2, R14 ;  /* 0x0000000e00027202 */ /* 0x000fce0000000f00 */
[----:B------:R-:W-:Y:S05]  /*0f00*/  WARPSYNC.COLLECTIVE R13, `(.L_x_652) ;  /* 0x000000000d087348 */ /* 0x000fea0003c00000 */
[----:B------:R0:W1:Y:S02]  /*0f10*/  SHFL.DOWN P0, R14, R16, R15, R18 ;  /* 0x0800000f100e7389 */ /* 0x0000640000000012 */
[----:B01----:R-:W-:Y:S05]  /*0f20*/  ENDCOLLECTIVE ;  /* 0x000000000000791b */ /* 0x003fea0003800000 */
.L_x_652:
        /* <DEDUP_REMOVED lines=10> */
.L_x_653:
[----:B------:R-:W-:-:S04]  /*0fd0*/  IMAD.U32 R8, R7, 0x10000, RZ ;  /* 0x0001000007087824 */ /* 0x000fc800078e00ff */
[----:B------:R-:W-:-:S05]  /*0fe0*/  FADD.FTZ R8, R5, R8 ;  /* 0x0000000805087221 */ /* 0x000fca0000010000 */
[----:B------:R-:W-:Y:S02]  /*0ff0*/  MOV R16, R8 ;  /* 0x0000000800107202 */ /* 0x000fe40000000f00 */
[----:B------:R-:W-:-:S07]  /*1000*/  MOV R10, R14 ;  /* 0x0000000e000a7202 */ /* 0x000fce0000000f00 */
[----:B------:R-:W-:Y:S05]  /*1010*/  WARPSYNC.COLLECTIVE R13, `(.L_x_654) ;  /* 0x000000000d087348 */ /* 0x000fea0003c00000 */
[----:B------:R0:W1:Y:S02]  /*1020*/  SHFL.DOWN P0, R14, R16, R15, R18 ;  /* 0x0800000f100e7389 */ /* 0x0000640000000012 */
[----:B01----:R-:W-:Y:S05]  /*1030*/  ENDCOLLECTIVE ;  /* 0x000000000000791b */ /* 0x003fea0003800000 */
.L_x_654:
        /* <DEDUP_REMOVED lines=10> */
.L_x_655:
[----:B------:R-:W-:-:S05]  /*10e0*/  SHF.L.U32 R5, R11, 0x10, RZ ;  /* 0x000000100b057819 */ /* 0x000fca00000006ff */
[----:B------:R-:W-:-:S05]  /*10f0*/  FADD.FTZ R5, R8, R5 ;  /* 0x0000000508057221 */ /* 0x000fca0000010000 */
[----:B------:R-:W-:Y:S01]  /*1100*/  MOV R16, R5 ;  /* 0x0000000500107202 */ /* 0x000fe20000000f00 */
[----:B------:R-:W-:-:S07]  /*1110*/  IMAD.MOV.U32 R2, RZ, RZ, R14 ;  /* 0x000000ffff027224 */ /* 0x000fce00078e000e */
[----:B------:R-:W-:Y:S05]  /*1120*/  WARPSYNC.COLLECTIVE R13, `(.L_x_656) ;  /* 0x000000000d087348 */ /* 0x000fea0003c00000 */
[----:B------:R0:W1:Y:S02]  /*1130*/  SHFL.DOWN P0, R14, R16, R15, R18 ;  /* 0x0800000f100e7389 */ /* 0x0000640000000012 */
[----:B01----:R-:W-:Y:S05]  /*1140*/  ENDCOLLECTIVE ;  /* 0x000000000000791b */ /* 0x003fea0003800000 */
.L_x_656:
        /* <DEDUP_REMOVED lines=10> */
.L_x_657:
[----:B------:R-:W-:-:S05]  /*11f0*/  SHF.L.U32 R8, R7, 0x10, RZ ;  /* 0x0000001007087819 */ /* 0x000fca00000006ff */
[----:B------:R-:W-:-:S04]  /*1200*/  FADD.FTZ R8, R5, R8 ;  /* 0x0000000805087221 */ /* 0x000fc80000010000 */
[----:B------:R-:W-:Y:S01]  /*1210*/  IMAD.MOV.U32 R16, RZ, RZ, R8 ;  /* 0x000000ffff107224 */ /* 0x000fe200078e0008 */
[----:B------:R-:W-:-:S07]  /*1220*/  MOV R10, R14 ;  /* 0x0000000e000a7202 */ /* 0x000fce0000000f00 */
[----:B------:R-:W-:Y:S05]  /*1230*/  WARPSYNC.COLLECTIVE R13, `(.L_x_658) ;  /* 0x000000000d087348 */ /* 0x000fea0003c00000 */
[----:B------:R0:W1:Y:S02]  /*1240*/  SHFL.DOWN P0, R14, R16, R15, R18 ;  /* 0x0800000f100e7389 */ /* 0x0000640000000012 */
[----:B01----:R-:W-:Y:S05]  /*1250*/  ENDCOLLECTIVE ;  /* 0x000000000000791b */ /* 0x003fea0003800000 */
.L_x_658:
        /* <DEDUP_REMOVED lines=10> */
.L_x_659:
[----:B------:R-:W-:-:S04]  /*1300*/  IMAD.U32 R5, R4, 0x10000, RZ ;  /* 0x0001000004057824 */ /* 0x000fc800078e00ff */
[----:B------:R-:W-:-:S05]  /*1310*/  FADD.FTZ R5, R8, R5 ;  /* 0x0000000508057221 */ /* 0x000fca0000010000 */
[----:B------:R-:W-:Y:S02]  /*1320*/  MOV R16, R5 ;  /* 0x0000000500107202 */ /* 0x000fe40000000f00 */
[----:B------:R-:W-:-:S07]  /*1330*/  MOV R2, R14 ;  /* 0x0000000e00027202 */ /* 0x000fce0000000f00 */
[----:B------:R-:W-:Y:S05]  /*1340*/  WARPSYNC.COLLECTIVE R13, `(.L_x_660) ;  /* 0x000000000d087348 */ /* 0x000fea0003c00000 */
[----:B------:R0:W1:Y:S02]  /*1350*/  SHFL.DOWN P0, R14, R16, R15, R18 ;  /* 0x0800000f100e7389 */ /* 0x0000640000000012 */
[----:B01----:R-:W-:Y:S05]  /*1360*/  ENDCOLLECTIVE ;  /* 0x000000000000791b */ /* 0x003fea0003800000 */
.L_x_660:
[----:B------:R-:W1:Y:S01]  /*1370*/  F2F.BF16.F32 R2, R2 ;  /* 0x0000000200027304 */ /* 0x000e620000202000 */
[----:B------:R-:W-:Y:S01]  /*1380*/  MOV R7, R14 ;  /* 0x0000000e00077202 */ /* 0x000fe20000000f00 */
[----:B------:R-:W-:Y:S06]  /*1390*/  BRA `(.L_x_661) ;  /* 0xfffffff400ec7947 */ /* 0x000fec000383ffff */
.L_x_662:
        /* <DEDUP_REMOVED lines=14> */
.L_x_27344:


//--------------------- .text._ZN2at6native33batch_norm_backward_reduce_kernelIN3c108BFloat16EffiEEvNS_27GenericPackedTensorAccessorIT_Lm3ENS_16DefaultPtrTraitsET2_EES8_NS4_IT1_Lm1ES6_S7_EESA_SA_SA_NS4_IT0_Lm1ES6_S7_EESC_ --------------------------
	.section	.text._ZN2at6native33batch_norm_backward_reduce_kernelIN3c108BFloat16EffiEEvNS_27GenericPackedTensorAccessorIT_Lm3ENS_16DefaultPtrTraitsET2_EES8_NS4_IT1_Lm1ES6_S7_EESA_SA_SA_NS4_IT0_Lm1ES6_S7_EESC_,"ax",@progbits
	.align	128
        .global         _ZN2at6native33batch_norm_backward_reduce_kernelIN3c108BFloat16EffiEEvNS_27GenericPackedTensorAccessorIT_Lm3ENS_16DefaultPtrTraitsET2_EES8_NS4_IT1_Lm1ES6_S7_EESA_SA_SA_NS4_IT0_Lm1ES6_S7_EESC_
        .type           _ZN2at6native33batch_norm_backward_reduce_kernelIN3c108BFloat16EffiEEvNS_27GenericPackedTensorAccessorIT_Lm3ENS_16DefaultPtrTraitsET2_EES8_NS4_IT1_Lm1ES6_S7_EESA_SA_SA_NS4_IT0_Lm1ES6_S7_EESC_,@function
        .size           _ZN2at6native33batch_norm_backward_reduce_kernelIN3c108BFloat16EffiEEvNS_27GenericPackedTensorAccessorIT_Lm3ENS_16DefaultPtrTraitsET2_EES8_NS4_IT1_Lm1ES6_S7_EESA_SA_SA_NS4_IT0_Lm1ES6_S7_EESC_,(.L_x_27345 - _ZN2at6native33batch_norm_backward_reduce_kernelIN3c108BFloat16EffiEEvNS_27GenericPackedTensorAccessorIT_Lm3ENS_16DefaultPtrTraitsET2_EES8_NS4_IT1_Lm1ES6_S7_EESA_SA_SA_NS4_IT0_Lm1ES6_S7_EESC_)
        .other          _ZN2at6native33batch_norm_backward_reduce_kernelIN3c108BFloat16EffiEEvNS_27GenericPackedTensorAccessorIT_Lm3ENS_16DefaultPtrTraitsET2_EES8_NS4_IT1_Lm1ES6_S7_EESA_SA_SA_NS4_IT0_Lm1ES6_S7_EESC_,@"STO_CUDA_ENTRY STV_DEFAULT"
_ZN2at6native33batch_norm_backward_reduce_kernelIN3c108BFloat16EffiEEvNS_27GenericPackedTensorAccessorIT_Lm3ENS_16DefaultPtrTraitsET2_EES8_NS4_IT1_Lm1ES6_S7_EESA_SA_SA_NS4_IT0_Lm1ES6_S7_EESC_:
.text._ZN2at6native33batch_norm_backward_reduce_kernelIN3c108BFloat16EffiEEvNS_27GenericPackedTensorAccessorIT_Lm3ENS_16DefaultPtrTraitsET2_EES8_NS4_IT1_Lm1ES6_S7_EESA_SA_SA_NS4_IT0_Lm1ES6_S7_EESC_:
        /* <DEDUP_REMOVED lines=34> */
.L_x_668:
        /* <DEDUP_REMOVED lines=15> */
.L_x_667:
        /* <DEDUP_REMOVED lines=25> */
.L_x_666:
[----:B------:R-:W-:Y:S05]  /*04a0*/  BSYNC.RECONVERGENT B1 ;  /* 0x0000000000017941 */ /* 0x000fea0003800200 */
.L_x_665:
[----:B------:R-:W1:Y:S01]  /*04b0*/  LDCU UR4, c[0x0][0x3a8] ;  /* 0x00007500ff0477ac */ /* 0x000e620008000800 */
[----:B0-----:R-:W-:-:S05]  /*04c0*/  IMAD.IADD R13, R12, 0x1, R13 ;  /* 0x000000010c0d7824 */ /* 0x001fca00078e020d */
[----:B-1----:R-:W-:-:S13]  /*04d0*/  ISETP.GE.AND P0, PT, R13, UR4, PT ;  /* 0x000000040d007c0c */ /* 0x002fda000bf06270 */
[----:B------:R-:W-:Y:S05]  /*04e0*/  @!P0 BRA `(.L_x_668) ;  /* 0xfffffffc004c8947 */ /* 0x000fea000383ffff */
.L_x_664:
[----:B------:R-:W-:Y:S05]  /*04f0*/  BSYNC.RECONVERGENT B0 ;  /* 0x0000000000007941 */ /* 0x000fea0003800200 */
.L_x_663:
        /* <DEDUP_REMOVED lines=40> */
[----:B0-----:R-:W-:Y:S02]  /*0780*/  SHF.L.U32 R8, R12, 0x10, RZ ;  /* 0x000000100c087819 */ /* 0x001fe400000006ff */
        /* <DEDUP_REMOVED lines=9> */
[----:B0-----:R-:W-:Y:S01]  /*0820*/  IMAD.U32 R10, R7, 0x10000, RZ ;  /* 0x00010000070a7824 */ /* 0x001fe200078e00ff */
[----:B---3--:R-:W-:-:S03]  /*0830*/  @!P0 LEA R13, R12, R11, 0x18 ;  /* 0x0000000b0c0d8211 */ /* 0x008fc600078ec0ff */
[----:B------:R-:W-:Y:S01]  /*0840*/  FADD.FTZ R10, R5, R10 ;  /* 0x0000000a050a7221 */ /* 0x000fe20000010000 */
[----:B------:R-:W-:Y:S02]  /*0850*/  @!P1 LEA R12, R4, R15, 0x3 ;  /* 0x0000000f040c9211 */ /* 0x000fe400078e18ff */
[----:B------:R-:W-:Y:S02]  /*0860*/  CS2R R4, SRZ ;  /* 0x0000000000047805 */ /* 0x000fe4000001ff00 */
[----:B-1----:R-:W-:Y:S02]  /*0870*/  SHF.L.U32 R11, R9, 0x10, RZ ;  /* 0x00000010090b7819 */ /* 0x002fe400000006ff */
        /* <DEDUP_REMOVED lines=45> */
.L_x_681:
[----:B--2---:R-:W2:Y:S01]  /*0b50*/  F2F.BF16.F32 R7, R7 ;  /* 0x0000000700077304 */ /* 0x004ea20000202000 */
[----:B01----:R-:W-:-:S05]  /*0b60*/  SHF.L.U32 R9, R2, 0x10, RZ ;  /* 0x0000001002097819 */ /* 0x003fca00000006ff */
[----:B------:R-:W-:Y:S01]  /*0b70*/  FADD.FTZ R4, R12, R9 ;  /* 0x000000090c047221 */ /* 0x000fe20000010000 */
[----:B--2---:R-:W-:-:S04]  /*0b80*/  IMAD.U32 R2, R7, 0x10000, RZ ;  /* 0x0001000007027824 */ /* 0x004fc800078e00ff */
[----:B------:R-:W-:-:S07]  /*0b90*/  FADD.FTZ R5, R5, R2 ;  /* 0x0000000205057221 */ /* 0x000fce0000010000 */
.L_x_669:
        /* <DEDUP_REMOVED lines=9> */
[----:B------:R-:W1:Y:S08]  /*0c30*/  LDC R3, c[0x0][0x408] ;  /* 0x00010200ff037b82 */ /* 0x000e700000000800 */
[----:B0-----:R-:W0:Y:S08]  /*0c40*/  LDC R4, c[0x0][0x418] ;  /* 0x00010600ff047b82 */ /* 0x001e300000000800 */
[----:B------:R-:W2:Y:S01]  /*0c50*/  LDC R5, c[0x0][0x3e8] ;  /* 0x0000fa00ff057b82 */ /* 0x000ea20000000800 */
[----:B-1----:R-:W-:-:S07]  /*0c60*/  ISETP.GE.AND P0, PT, R3, 0x1, PT ;  /* 0x000000010300780c */ /* 0x002fce0003f06270 */
[----:B------:R-:W1:Y:S01]  /*0c70*/  LDC R10, c[0x0][0x3f8] ;  /* 0x0000fe00ff0a7b82 */ /* 0x000e620000000800 */
[----:B------:R-:W3:Y:S01]  /*0c80*/  LDS.64 R2, [R2] ;  /* 0x0000000002027984 */ /* 0x000ee20000000a00 */
[----:B0-----:R-:W-:-:S06]  /*0c90*/  ISETP.GE.AND P1, PT, R4, 0x1, PT ;  /* 0x000000010400780c */ /* 0x001fcc0003f26270 */
[----:B------:R-:W0:Y:S01]  /*0ca0*/  @P0 LDC R11, c[0x0][0x40c] ;  /* 0x00010300ff0b0b82 */ /* 0x000e220000000800 */
[----:B--2---:R-:W-:-:S07]  /*0cb0*/  ISETP.GE.AND P2, PT, R5, 0x1, PT ;  /* 0x000000010500780c */ /* 0x004fce0003f46270 */
[----:B------:R-:W2:Y:S01]  /*0cc0*/  @P1 LDC R13, c[0x0][0x41c] ;  /* 0x00010700ff0d1b82 */ /* 0x000ea20000000800 */
[----:B-1----:R-:W-:-:S07]  /*0cd0*/  ISETP.GE.AND P3, PT, R10, 0x1, PT ;  /* 0x000000010a00780c */ /* 0x002fce0003f66270 */
[----:B------:R-:W1:Y:S08]  /*0ce0*/  @P2 LDC R15, c[0x0][0x3ec] ;  /* 0x0000fb00ff0f2b82 */ /* 0x000e700000000800 */
[----:B------:R-:W4:Y:S01]  /*0cf0*/  @P0 LDC.64 R6, c[0x0][0x400] ;  /* 0x00010000ff060b82 */ /* 0x000f220000000a00 */
[----:B0-----:R-:W-:-:S07]  /*0d00*/  @P0 IMAD R11, R11, UR5, RZ ;  /* 0x000000050b0b0c24 */ /* 0x001fce000f8e02ff */
[----:B------:R-:W0:Y:S01]  /*0d10*/  @P1 LDC.64 R8, c[0x0][0x410] ;  /* 0x00010400ff081b82 */ /* 0x000e220000000a00 */
[----:B--2---:R-:W-:-:S07]  /*0d20*/  @P1 IMAD R13, R13, UR5, RZ ;  /* 0x000000050d0d1c24 */ /* 0x004fce000f8e02ff */
[----:B------:R-:W2:Y:S01]  /*0d30*/  @P2 LDC.64 R4, c[0x0][0x3e0] ;  /* 0x0000f800ff042b82 */ /* 0x000ea20000000a00 */
[----:B-1----:R-:W-:Y:S02]  /*0d40*/  @P2 IMAD R15, R15, UR5, RZ ;  /* 0x000000050f0f2c24 */ /* 0x002fe4000f8e02ff */
[----:B----4-:R-:W-:-:S04]  /*0d50*/  @P0 IMAD.WIDE R6, R11, 0x4, R6 ;  /* 0x000000040b060825 */ /* 0x010fc800078e0206 */
[----:B---3--:R-:W-:-:S05]  /*0d60*/  @P0 FMUL.FTZ R11, R0, R3 ;  /* 0x00000003000b0220 */ /* 0x008fca0000410000 */
[----:B------:R1:W-:Y:S01]  /*0d70*/  @P0 STG.E desc[UR6][R6.64], R11 ;  /* 0x0000000b06000986 */ /* 0x0003e2000c101906 */
[----:B0-----:R-:W-:-:S05]  /*0d80*/  @P1 IMAD.WIDE R8, R13, 0x4, R8 ;  /* 0x000000040d081825 */ /* 0x001fca00078e0208 */
[----:B------:R1:W-:Y:S01]  /*0d90*/  @P1 STG.E desc[UR6][R8.64], R2 ;  /* 0x0000000208001986 */ /* 0x0003e2000c101906 */
[----:B--2---:R-:W-:-:S05]  /*0da0*/  @P2 IMAD.WIDE R4, R15, 0x4, R4 ;  /* 0x000000040f042825 */ /* 0x004fca00078e0204 */
[----:B------:R1:W-:Y:S01]  /*0db0*/  @P2 STG.E desc[UR6][R4.64], R2 ;  /* 0x0000000204002986 */ /* 0x0003e2000c101906 */
[----:B------:R-:W-:Y:S05]  /*0dc0*/  @!P3 EXIT ;  /* 0x000000000000b94d */ /* 0x000fea0003800000 */
[----:B-1----:R-:W0:Y:S08]  /*0dd0*/  LDC R7, c[0x0][0x3fc] ;  /* 0x0000ff00ff077b82 */ /* 0x002e300000000800 */
[----:B------:R-:W1:Y:S01]  /*0de0*/  LDC.64 R4, c[0x0][0x3f0] ;  /* 0x0000fc00ff047b82 */ /* 0x000e620000000a00 */
[----:B0-----:R-:W-:-:S04]  /*0df0*/  IMAD R7, R7, UR5, RZ ;  /* 0x0000000507077c24 */ /* 0x001fc8000f8e02ff */
[----:B-1----:R-:W-:-:S05]  /*0e00*/  IMAD.WIDE R4, R7, 0x4, R4 ;  /* 0x0000000407047825 */ /* 0x002fca00078e0204 */
[----:B------:R-:W-:Y:S01]  /*0e10*/  STG.E desc[UR6][R4.64], R3 ;  /* 0x0000000304007986 */ /* 0x000fe2000c101906 */
[----:B------:R-:W-:Y:S05]  /*0e20*/  EXIT ;  /* 0x000000000000794d */ /* 0x000fea0003800000 */
.L_x_670:
[----:B------:R-:W-:Y:S01]  /*0e30*/  HFMA2 R15, -RZ, RZ, 0, 9.5367431640625e-07 ;  /* 0x00000010ff0f7431 */ /* 0x000fe200000001ff */
[----:B-1----:R-:W-:Y:S01]  /*0e40*/  MOV R16, R4 ;  /* 0x0000000400107202 */ /* 0x002fe20000000f00 */
[----:B------:R-:W-:Y:S01]  /*0e50*/  IMAD.MOV.U32 R18, RZ, RZ, 0x1f ;  /* 0x0000001fff127424 */ /* 0x000fe200078e00ff */
[----:B------:R-:W-:-:S07]  /*0e60*/  MOV R13, 0xffffffff ;  /* 0xffffffff000d7802 */ /* 0x000fce0000000f00 */
[----:B------:R-:W-:Y:S05]  /*0e70*/  WARPSYNC.COLLECTIVE R13, `(.L_x_671) ;  /* 0x000000000d087348 */ /* 0x000fea0003c00000 */
[----:B------:R0:W1:Y:S02]  /*0e80*/  SHFL.DOWN P0, R14, R16, R15, R18 ;  /* 0x0800000f100e7389 */ /* 0x0000640000000012 */
[----:B01----:R-:W-:Y:S05]  /*0e90*/  ENDCOLLECTIVE ;  /* 0x000000000000791b */ /* 0x003fea0003800000 */
.L_x_671:
[----:B------:R-:W-:Y:S01]  /*0ea0*/  IMAD.MOV.U32 R16, RZ, RZ, R5 ;  /* 0x000000ffff107224 */ /* 0x000fe200078e0005 */
[----:B------:R-:W-:-:S07]  /*0eb0*/  MOV R2, R14 ;  /* 0x0000000e00027202 */ /* 0x000fce0000000f00 */
[----:B------:R-:W-:Y:S05]  /*0ec0*/  WARPSYNC.COLLECTIVE R13, `(.L_x_672) ;  /* 0x000000000d087348 */ /* 0x000fea0003c00000 */
[----:B------:R0:W1:Y:S02]  /*0ed0*/  SHFL.DOWN P0, R14, R16, R15, R18 ;  /* 0x0800000f100e7389 */ /* 0x0000640000000012 */
[----:B01----:R-:W-:Y:S05]  /*0ee0*/  ENDCOLLECTIVE ;  /* 0x000000000000791b */ /* 0x003fea0003800000 */
.L_x_672:
        /* <DEDUP_REMOVED lines=10> */
.L_x_673:
[----:B------:R-:W-:-:S04]  /*0f90*/  IMAD.U32 R8, R7, 0x10000, RZ ;  /* 0x0001000007087824 */ /* 0x000fc800078e00ff */
[----:B------:R-:W-:-:S05]  /*0fa0*/  FADD.FTZ R8, R5, R8 ;  /* 0x0000000805087221 */ /* 0x000fca0000010000 */
[----:B------:R-:W-:Y:S02]  /*0fb0*/  MOV R16, R8 ;  /* 0x0000000800107202 */ /* 0x000fe40000000f00 */
[----:B------:R-:W-:-:S07]  /*0fc0*/  MOV R10, R14 ;  /* 0x0000000e000a7202 */ /* 0x000fce0000000f00 */
[----:B------:R-:W-:Y:S05]  /*0fd0*/  WARPSYNC.COLLECTIVE R13, `(.L_x_674) ;  /* 0x000000000d087348 */ /* 0x000fea0003c00000 */
[----:B------:R0:W1:Y:S02]  /*0fe0*/  SHFL.DOWN P0, R14, R16, R15, R18 ;  /* 0x0800000f100e7389 */ /* 0x0000640000000012 */
[----:B01----:R-:W-:Y:S05]  /*0ff0*/  ENDCOLLECTIVE ;  /* 0x000000000000791b */ /* 0x003fea0003800000 */
.L_x_674:
        /* <DEDUP_REMOVED lines=10> */
.L_x_675:
[----:B------:R-:W-:-:S05]  /*10a0*/  SHF.L.U32 R5, R11, 0x10, RZ ;  /* 0x000000100b057819 */ /* 0x000fca00000006ff */
[----:B------:R-:W-:-:S05]  /*10b0*/  FADD.FTZ R5, R8, R5 ;  /* 0x0000000508057221 */ /* 0x000fca0000010000 */
[----:B------:R-:W-:Y:S01]  /*10c0*/  MOV R16, R5 ;  /* 0x0000000500107202 */ /* 0x000fe20000000f00 */
[----:B------:R-:W-:-:S07]  /*10d0*/  IMAD.MOV.U32 R2, RZ, RZ, R14 ;  /* 0x000000ffff027224 */ /* 0x000fce00078e000e */
[----:B------:R-:W-:Y:S05]  /*10e0*/  WARPSYNC.COLLECTIVE R13, `(.L_x_676) ;  /* 0x000000000d087348 */ /* 0x000fea0003c00000 */
[----:B------:R0:W1:Y:S02]  /*10f0*/  SHFL.DOWN P0, R14, R16, R15, R18 ;  /* 0x0800000f100e7389 */ /* 0x0000640000000012 */
[----:B01----:R-:W-:Y:S05]  /*1100*/  ENDCOLLECTIVE ;  /* 0x000000000000791b */ /* 0x003fea0003800000 */
.L_x_676:
        /* <DEDUP_REMOVED lines=10> */
.L_x_677:
[----:B------:R-:W-:-:S05]  /*11b0*/  SHF.L.U32 R8, R7, 0x10, RZ ;  /* 0x0000001007087819 */ /* 0x000fca00000006ff */
[----:B------:R-:W-:-:S04]  /*11c0*/  FADD.FTZ R8, R5, R8 ;  /* 0x0000000805087221 */ /* 0x000fc80000010000 */
[----:B------:R-:W-:Y:S01]  /*11d0*/  IMAD.MOV.U32 R16, RZ, RZ, R8 ;  /* 0x000000ffff107224 */ /* 0x000fe200078e0008 */
[----:B------:R-:W-:-:S07]  /*11e0*/  MOV R10, R14 ;  /* 0x0000000e000a7202 */ /* 0x000fce0000000f00 */
[----:B------:R-:W-:Y:S05]  /*11f0*/  WARPSYNC.COLLECTIVE R13, `(.L_x_678) ;  /* 0x000000000d087348 */ /* 0x000fea0003c00000 */
[----:B------:R0:W1:Y:S02]  /*1200*/  SHFL.DOWN P0, R14, R16, R15, R18 ;  /* 0x0800000f100e7389 */ /* 0x0000640000000012 */
[----:B01----:R-:W-:Y:S05]  /*1210*/  ENDCOLLECTIVE ;  /* 0x000000000000791b */ /* 0x003fea0003800000 */
.L_x_678:
        /* <DEDUP_REMOVED lines=10> */
.L_x_679:
[----:B------:R-:W-:-:S04]  /*12c0*/  IMAD.U32 R5, R4, 0x10000, RZ ;  /* 0x0001000004057824 */ /* 0x000fc800078e00ff */
[----:B------:R-:W-:-:S05]  /*12d0*/  FADD.FTZ R5, R8, R5 ;  /* 0x0000000508057221 */ /* 0x000fca0000010000 */
[----:B------:R-:W-:Y:S02]  /*12e0*/  MOV R16, R5 ;  /* 0x0000000500107202 */ /* 0x000fe40000000f00 */
[----:B------:R-:W-:-:S07]  /*12f0*/  MOV R2, R14 ;  /* 0x0000000e00027202 */ /* 0x000fce0000000f00 */
[----:B------:R-:W-:Y:S05]  /*1300*/  WARPSYNC.COLLECTIVE R13, `(.L_x_680) ;  /* 0x000000000d087348 */ /* 0x000fea0003c00000 */
[----:B------:R0:W1:Y:S02]  /*1310*/  SHFL.DOWN P0, R14, R16, R15, R18 ;  /* 0x0800000f100e7389 */ /* 0x0000640000000012 */
[----:B01----:R-:W-:Y:S05]  /*1320*/  ENDCOLLECTIVE ;  /* 0x000000000000791b */ /* 0x003fea0003800000 */
.L_x_680:
[----:B------:R-:W1:Y:S01]  /*1330*/  F2F.BF16.F32 R2, R2 ;  /* 0x0000000200027304 */ /* 0x000e620000202000 */
[----:B------:R-:W-:Y:S01]  /*1340*/  MOV R7, R14 ;  /* 0x0000000e00077202 */ /* 0x000fe20000000f00 */
[----:B------:R-:W-:Y:S06]  /*1350*/  BRA `(.L_x_681) ;  /* 0xfffffff400fc7947 */ /* 0x000fec000383ffff */
.L_x_682:
        /* <DEDUP_REMOVED lines=10> */
.L_x_27345:


//--------------------- .text._ZN2at6native33batch_norm_backward_reduce_kernelIN3c104HalfES3_flEEvNS_27GenericPackedTensorAccessorIT_Lm3ENS_16DefaultPtrTraitsET2_EES8_NS4_IT1_Lm1ES6_S7_EESA_SA_SA_NS4_IT0_Lm1ES6_S7_EESC_ --------------------------
	.section	.text._ZN2at6native33batch_norm_backward_reduce_kernelIN3c104HalfES3_flEEvNS_27GenericPackedTensorAccessorIT_Lm3ENS_16DefaultPtrTraitsET2_EES8_NS4_IT1_Lm1ES6_S7_EESA_SA_SA_NS4_IT0_Lm1ES6_S7_EESC_,"ax",@progbits
	.align	128
        .global         _ZN2at6native33batch_norm_backward_reduce_kernelIN3c104HalfES3_flEEvNS_27GenericPackedTensorAccessorIT_Lm3ENS_16DefaultPtrTraitsET2_EES8_NS4_IT1_Lm1ES6_S7_EESA_SA_SA_NS4_IT0_Lm1ES6_S7_EESC_
        .type           _ZN2at6native33batch_norm_backward_reduce_kernelIN3c104HalfES3_flEEvNS_27GenericPackedTensorAccessorIT_Lm3ENS_16DefaultPtrTraitsET2_EES8_NS4_IT1_Lm1ES6_S7_EESA_SA_SA_NS4_IT0_Lm1ES6_S7_EESC_,@function
        .size           _ZN2at6native33batch_norm_backward_reduce_kernelIN3c104HalfES3_flEEvNS_27GenericPackedTensorAccessorIT_Lm3ENS_16DefaultPtrTraitsET2_EES8_NS4_IT1_Lm1ES6_S7_EESA_SA_SA_NS4_IT0_Lm1ES6_S7_EESC_,(.L_x_27346 - _ZN2at6native33batch_norm_backward_reduce_kernelIN3c104HalfES3_flEEvNS_27GenericPackedTensorAccessorIT_Lm3ENS_16DefaultPtrTraitsET2_EES8_NS4_IT1_Lm1ES6_S7_EESA_SA_SA_NS4_IT0_Lm1ES6_S7_EESC_)
        .other          _ZN2at6native33batch_norm_backward_reduce_kernelIN3c104HalfES3_flEEvNS_27GenericPackedTensorAccessorIT_Lm3ENS_16DefaultPtrTraitsET2_EES8_NS4_IT1_Lm1ES6_S7_EESA_SA_SA_NS4_IT0_Lm1ES6_S7_EESC_,@"STO_CUDA_ENTRY STV_DEFAULT"
_ZN2at6native33batch_norm_backward_reduce_kernelIN3c104HalfES3_flEEvNS_27GenericPackedTensorAccessorIT_Lm3ENS_16DefaultPtrTraitsET2_EES8_NS4_IT1_Lm1ES6_S7_EESA_SA_SA_NS4_IT0_Lm1ES6_S7_EESC_:
.text._ZN2at6native33batch_norm_backward_reduce_kernelIN3c104HalfES3_flEEvNS_27GenericPackedTensorAccessorIT_Lm3ENS_16DefaultPtrTraitsET2_EES8_NS4_IT1_Lm1ES6_S7_EESA_SA_SA_NS4_IT0_Lm1ES6_S7_EESC_:
        /* <DEDUP_REMOVED lines=15> */
[----:B------:R-:W-:-:S05]  /*00f0*/  MOV R3, UR4 ;  /* 0x0000000400037c02 */ /* 0x000fca0008000f00 */
        /* <DEDUP_REMOVED lines=15> */
[----:B------:R-:W-:Y:S01]  /*01f0*/  HFMA2 R10, -RZ, RZ, 0, 0 ;  /* 0x00000000ff0a7431 */ /* 0x000fe200000001ff */
[----:B------:R-:W-:Y:S01]  /*0200*/  MOV R13, R26 ;  /* 0x0000001a000d7202 */ /* 0x000fe20000000f00 */
        /* <DEDUP_REMOVED lines=9> */
.L_x_688:
        /* <DEDUP_REMOVED lines=10> */
[----:B------:R-:W-:Y:S01]  /*0340*/  MOV R37, R23 ;  /* 0x0000001700257202 */ /* 0x000fe20000000f00 */
[----:B------:R-:W-:Y:S02]  /*0350*/  IMAD.MOV.U32 R33, RZ, RZ, R23 ;  /* 0x000000ffff217224 */ /* 0x000fe400078e0017 */
[----:B0-----:R-:W-:Y:S02]  /*0360*/  IMAD R12, R10, UR4, RZ ;  /* 0x000000040a0c7c24 */ /* 0x001fe4000f8e02ff */
[----:B------:R-:W-:-:S04]  /*0370*/  IMAD.WIDE.U32 R8, R13, UR4, R8 ;  /* 0x000000040d087c25 */ /* 0x000fc8000f8e0008 */
[----:B-1----:R-:W-:Y:S02]  /*0380*/  IMAD R14, R10, UR6, RZ ;  /* 0x000000060a0e7c24 */ /* 0x002fe4000f8e02ff */
[C---:B------:R-:W-:Y:S02]  /*0390*/  IMAD R31, R13.reuse, UR5, R12 ;  /* 0x000000050d1f7c24 */ /* 0x040fe4000f8e020c */
[----:B------:R-:W-:-:S03]  /*03a0*/  IMAD.WIDE.U32 R10, R13, UR6, R28 ;  /* 0x000000060d0a7c25 */ /* 0x000fc6000f8e001c */
[----:B------:R-:W-:Y:S01]  /*03b0*/  IADD3 R31, PT, PT, R9, R31, RZ ;  /* 0x0000001f091f7210 */ /* 0x000fe20007ffe0ff */
[----:B------:R-:W-:Y:S02]  /*03c0*/  IMAD R35, R13, UR7, R14 ;  /* 0x000000070d237c24 */ /* 0x000fe4000f8e020e */
[----:B------:R-:W-:-:S03]  /*03d0*/  HFMA2 R14, -RZ, RZ, 0, 0 ;  /* 0x00000000ff0e7431 */ /* 0x000fc600000001ff */
[----:B------:R-:W-:-:S07]  /*03e0*/  IADD3 R35, PT, PT, R11, R35, RZ ;  /* 0x000000230b237210 */ /* 0x000fce0007ffe0ff */
.L_x_687:
[----:B------:R-:W-:Y:S01]  /*03f0*/  MOV R12, R10 ;  /* 0x0000000a000c7202 */ /* 0x000fe20000000f00 */
[C---:B------:R-:W-:Y:S01]  /*0400*/  IMAD R18, R14.reuse, UR20, RZ ;  /* 0x000000140e127c24 */ /* 0x040fe2000f8e02ff */
[----:B------:R-:W-:Y:S01]  /*0410*/  MOV R15, R31 ;  /* 0x0000001f000f7202 */ /* 0x000fe20000000f00 */
[----:B------:R-:W-:Y:S02]  /*0420*/  IMAD.MOV.U32 R13, RZ, RZ, R35 ;  /* 0x000000ffff0d7224 */ /* 0x000fe400078e0023 */
[----:B--2---:R-:W-:Y:S01]  /*0430*/  IMAD R16, R14, UR8, RZ ;  /* 0x000000080e107c24 */ /* 0x004fe2000f8e02ff */
[----:B------:R-:W-:Y:S01]  /*0440*/  MOV R14, R8 ;  /* 0x00000008000e7202 */ /* 0x000fe20000000f00 */
        /* <DEDUP_REMOVED lines=13> */
[----:B------:R-:W-:Y:S02]  /*0520*/  ISETP.GE.U32.AND P0, PT, R37, R6, PT ;  /* 0x000000062500720c */ /* 0x000fe40003f06070 */
[----:B------:R-:W-:Y:S02]  /*0530*/  SHF.R.S32.HI R14, RZ, 0x1f, R37 ;  /* 0x0000001fff0e7819 */ /* 0x000fe40000011425 */
[----:B------:R-:W-:Y:S02]  /*0540*/  MOV R33, R37 ;  /* 0x0000002500217202 */ /* 0x000fe40000000f00 */
[----:B------:R-:W-:Y:S01]  /*0550*/  ISETP.GE.AND.EX P0, PT, R14, R7, PT, P0 ;  /* 0x000000070e00720c */ /* 0x000fe20003f06300 */
[----:B--2---:R-:W-:Y:S02]  /*0560*/  HADD2.F32 R13, -RZ, R16.H0_H0 ;  /* 0x20000010ff0d7230 */ /* 0x004fe40000004100 */
[----:B---3--:R-:W-:-:S03]  /*0570*/  HADD2.F32 R12, -RZ, R18.H0_H0 ;  /* 0x20000012ff0c7230 */ /* 0x008fc60000004100 */
[----:B-----5:R-:W-:-:S04]  /*0580*/  FADD.FTZ R13, -R22, R13 ;  /* 0x0000000d160d7221 */ /* 0x020fc80000010100 */
[----:B------:R-:W-:-:S05]  /*0590*/  FMUL.FTZ R13, R12, R13 ;  /* 0x0000000d0c0d7220 */ /* 0x000fca0000410000 */
[----:B------:R-:W-:-:S05]  /*05a0*/  F2FP.F16.F32.PACK_AB R12, R13, R12 ;  /* 0x0000000c0d0c723e */ /* 0x000fca00000000ff */
[--C-:B------:R-:W-:Y:S02]  /*05b0*/  HADD2.F32 R13, -RZ, R12.reuse.H0_H0 ;  /* 0x2000000cff0d7230 */ /* 0x100fe40000004100 */
[----:B------:R-:W-:-:S03]  /*05c0*/  HADD2.F32 R12, -RZ, R12.H1_H1 ;  /* 0x3000000cff0c7230 */ /* 0x000fc60000004100 */
[----:B------:R-:W-:Y:S02]  /*05d0*/  FADD.FTZ R20, R13, R20 ;  /* 0x000000140d147221 */ /* 0x000fe40000010000 */
[----:B------:R-:W-:Y:S01]  /*05e0*/  FADD.FTZ R21, R12, R21 ;  /* 0x000000150c157221 */ /* 0x000fe20000010000 */
[----:B------:R-:W-:Y:S06]  /*05f0*/  @!P0 BRA `(.L_x_687) ;  /* 0xfffffffc007c8947 */ /* 0x000fec000383ffff */
.L_x_686:
[----:B--2---:R-:W-:Y:S05]  /*0600*/  BSYNC.RECONVERGENT B1 ;  /* 0x0000000000017941 */ /* 0x004fea0003800200 */
.L_x_685:
[----:B------:R-:W0:Y:S01]  /*0610*/  LDCU.64 UR4, c[0x0][0x3c0] ;  /* 0x00007800ff0477ac */ /* 0x000e220008000a00 */
[----:B------:R-:W-:-:S04]  /*0620*/  IADD3 R13, PT, PT, R25, R26, RZ ;  /* 0x0000001a190d7210 */ /* 0x000fc80007ffe0ff */
[--C-:B------:R-:W-:Y:S01]  /*0630*/  SHF.R.S32.HI R10, RZ, 0x1f, R13.reuse ;  /* 0x0000001fff0a7819 */ /* 0x100fe2000001140d */
[----:B------:R-:W-:Y:S01]  /*0640*/  IMAD.MOV.U32 R26, RZ, RZ, R13 ;  /* 0x000000ffff1a7224 */ /* 0x000fe200078e000d */
[----:B0-----:R-:W-:-:S04]  /*0650*/  ISETP.GE.U32.AND P0, PT, R13, UR4, PT ;  /* 0x000000040d007c0c */ /* 0x001fc8000bf06070 */
[----:B------:R-:W-:-:S13]  /*0660*/  ISETP.GE.AND.EX P0, PT, R10, UR5, PT, P0 ;  /* 0x000000050a007c0c */ /* 0x000fda000bf06300 */
[----:B------:R-:W-:Y:S05]  /*0670*/  @!P0 BRA `(.L_x_688) ;  /* 0xfffffffc00088947 */ /* 0x000fea000383ffff */
.L_x_684:
[----:B--2---:R-:W-:Y:S05]  /*0680*/  BSYNC.RECONVERGENT B0 ;  /* 0x0000000000007941 */ /* 0x004fea0003800200 */
.L_x_683:
[----:B------:R-:W-:Y:S01]  /*0690*/  SHFL.DOWN PT, R2, R20, 0x10, 0x1f ;  /* 0x0a001f0014027f89 */ /* 0x000fe200000e0000 */
[----:B------:R-:W0:Y:S03]  /*06a0*/  LDCU UR5, c[0x0][0x360] ;  /* 0x00006c00ff0577ac */ /* 0x000e260008000800 */
[----:B------:R-:W1:Y:S01]  /*06b0*/  SHFL.DOWN PT, R3, R21, 0x10, 0x1f ;  /* 0x0a001f0015037f89 */ /* 0x000e6200000e0000 */
[----:B------:R-:W0:Y:S01]  /*06c0*/  LDCU UR4, c[0x0][0x364] ;  /* 0x00006c80ff0477ac */ /* 0x000e220008000800 */
[----:B------:R-:W-:Y:S01]  /*06d0*/  BAR.SYNC.DEFER_BLOCKING 0x0 ;  /* 0x0000000000007b1d */ /* 0x000fe20000010000 */
[----:B0-----:R-:W-:-:S04]  /*06e0*/  UIMAD UR4, UR5, UR4, URZ ;  /* 0x00000004050472a4 */ /* 0x001fc8000f8e02ff */
[----:B------:R-:W-:Y:S01]  /*06f0*/  USHF.R.U32.HI UR4, URZ, 0x5, UR4 ;  /* 0x00000005ff047899 */ /* 0x000fe20008011604 */
[----:B-1----:R-:W-:-:S05]  /*0700*/  F2FP.F16.F32.PACK_AB R2, R3, R2 ;  /* 0x000000020302723e */ /* 0x002fca00000000ff */
[--C-:B------:R-:W-:Y:S02]  /*0710*/  HADD2.F32 R3, -RZ, R2.reuse.H0_H0 ;  /* 0x20000002ff037230 */ /* 0x100fe40000004100 */
[----:B------:R-:W-:-:S03]  /*0720*/  HADD2.F32 R2, -RZ, R2.H1_H1 ;  /* 0x30000002ff027230 */ /* 0x000fc60000004100 */
[----:B------:R-:W-:Y:S02]  /*0730*/  FADD.FTZ R4, R3, R20 ;  /* 0x0000001403047221 */ /* 0x000fe40000010000 */
[----:B------:R-:W-:-:S03]  /*0740*/  FADD.FTZ R5, R2, R21 ;  /* 0x0000001502057221 */ /* 0x000fc60000010000 */
[----:B------:R-:W-:Y:S04]  /*0750*/  SHFL.DOWN PT, R2, R4, 0x8, 0x1f ;  /* 0x09001f0004027f89 */ /* 0x000fe800000e0000 */
[----:B------:R-:W0:Y:S02]  /*0760*/  SHFL.DOWN PT, R3, R5, 0x8, 0x1f ;  /* 0x09001f0005037f89 */ /* 0x000e2400000e0000 */
[----:B0-----:R-:W-:-:S05]  /*0770*/  F2FP.F16.F32.PACK_AB R2, R3, R2 ;  /* 0x000000020302723e */ /* 0x001fca00000000ff */
[--C-:B------:R-:W-:Y:S02]  /*0780*/  HADD2.F32 R3, -RZ, R2.reuse.H0_H0 ;  /* 0x20000002ff037230 */ /* 0x100fe40000004100 */
[----:B------:R-:W-:-:S03]  /*0790*/  HADD2.F32 R2, -RZ, R2.H1_H1 ;  /* 0x30000002ff027230 */ /* 0x000fc60000004100 */
[----:B------:R-:W-:Y:S02]  /*07a0*/  FADD.FTZ R6, R4, R3 ;  /* 0x0000000304067221 */ /* 0x000fe40000010000 */
[----:B------:R-:W-:-:S03]  /*07b0*/  FADD.FTZ R7, R5, R2 ;  /* 0x0000000205077221 */ /* 0x000fc60000010000 */
[----:B------:R-:W-:Y:S04]  /*07c0*/  SHFL.DOWN PT, R2, R6, 0x4, 0x1f ;  /* 0x08801f0006027f89 */ /* 0x000fe800000e0000 */
[----:B------:R-:W0:Y:S02]  /*07d0*/  SHFL.DOWN PT, R3, R7, 0x4, 0x1f ;  /* 0x08801f0007037f89 */ /* 0x000e2400000e0000 */
[----:B0-----:R-:W-:Y:S02]  /*07e0*/  F2FP.F16.F32.PACK_AB R8, R3, R2 ;  /* 0x000000020308723e */ /* 0x001fe400000000ff */
[----:B------:R-:W0:Y:S03]  /*07f0*/  S2R R3, SR_TID.Y ;  /* 0x0000000000037919 */ /* 0x000e260000002200 */
[--C-:B------:R-:W-:Y:S01]  /*0800*/  HADD2.F32 R5, -RZ, R8.reuse.H0_H0 ;  /* 0x20000008ff057230 */ /* 0x100fe20000004100 */
[----:B------:R-:W0:Y:S01]  /*0810*/  S2R R2, SR_TID.X ;  /* 0x0000000000027919 */ /* 0x000e220000002100 */
[----:B------:R-:W-:-:S03]  /*0820*/  HADD2.F32 R8, -RZ, R8.H1_H1 ;  /* 0x30000008ff087230 */ /* 0x000fc60000004100 */
[----:B------:R-:W-:Y:S02]  /*0830*/  FADD.FTZ R5, R6, R5 ;  /* 0x0000000506057221 */ /* 0x000fe40000010000 */
[----:B------:R-:W-:-:S03]  /*0840*/  FADD.FTZ R8, R7, R8 ;  /* 0x0000000807087221 */ /* 0x000fc60000010000 */
[----:B------:R-:W-:Y:S04]  /*0850*/  SHFL.DOWN PT, R4, R5, 0x2, 0x1f ;  /* 0x08401f0005047f89 */ /* 0x000fe800000e0000 */
[----:B------:R-:W1:Y:S01]  /*0860*/  SHFL.DOWN PT, R7, R8, 0x2, 0x1f ;  /* 0x08401f0008077f89 */ /* 0x000e6200000e0000 */
[----:B0-----:R-:W-:Y:S01]  /*0870*/  IMAD R6, R3, UR5, R2 ;  /* 0x0000000503067c24 */ /* 0x001fe2000f8e0202 */
[----:B-1----:R-:W-:-:S04]  /*0880*/  F2FP.F16.F32.PACK_AB R7, R7, R4 ;  /* 0x000000040707723e */ /* 0x002fc800000000ff */
[C---:B------:R-:W-:Y:S02]  /*0890*/  ISETP.GE.U32.AND P1, PT, R6.reuse, UR4, PT ;  /* 0x0000000406007c0c */ /* 0x040fe4000bf26070 */
[----:B------:R-:W-:Y:S01]  /*08a0*/  LOP3.LUT P0, R4, R6, 0x1f, RZ, 0xc0, !PT ;  /* 0x0000001f06047812 */ /* 0x000fe2000780c0ff */
[--C-:B------:R-:W-:Y:S02]  /*08b0*/  HADD2.F32 R10, -RZ, R7.reuse.H0_H0 ;  /* 0x20000007ff0a7230 */ /* 0x100fe40000004100 */
[----:B------:R-:W-:-:S03]  /*08c0*/  HADD2.F32 R7, -RZ, R7.H1_H1 ;  /* 0x30000007ff077230 */ /* 0x000fc60000004100 */
[----:B------:R-:W-:Y:S02]  /*08d0*/  FADD.FTZ R10, R5, R10 ;  /* 0x0000000a050a7221 */ /* 0x000fe40000010000 */
[----:B------:R-:W-:-:S03]  /*08e0*/  FADD.FTZ R7, R8, R7 ;  /* 0x0000000708077221 */ /* 0x000fc60000010000 */
[----:B------:R-:W0:Y:S01]  /*08f0*/  @!P1 S2R R12, SR_CgaCtaId ;  /* 0x00000000000c9919 */ /* 0x000e220000008800 */
[----:B------:R-:W-:Y:S01]  /*0900*/  @!P1 MOV R9, 0x400 ;  /* 0x0000040000099802 */ /* 0x000fe20000000f00 */
[----:B------:R-:W1:Y:S01]  /*0910*/  @!P0 S2R R11, SR_CgaCtaId ;  /* 0x00000000000b8919 */ /* 0x000e620000008800 */
[----:B------:R-:W-:Y:S04]  /*0920*/  SHFL.DOWN PT, R5, R10, 0x1, 0x1f ;  /* 0x08201f000a057f89 */ /* 0x000fe800000e0000 */
[----:B------:R-:W2:Y:S01]  /*0930*/  SHFL.DOWN PT, R8, R7, 0x1, 0x1f ;  /* 0x08201f0007087f89 */ /* 0x000ea200000e0000 */
[----:B0-----:R-:W-:Y:S02]  /*0940*/  @!P1 LEA R13, R12, R9, 0x18 ;  /* 0x000000090c0d9211 */ /* 0x001fe400078ec0ff */
[----:B--2---:R-:W-:-:S02]  /*0950*/  F2FP.F16.F32.PACK_AB R5, R8, R5 ;  /* 0x000000050805723e */ /* 0x004fc400000000ff */
[----:B------:R-:W-:Y:S02]  /*0960*/  @!P0 MOV R8, 0x400 ;  /* 0x0000040000088802 */ /* 0x000fe40000000f00 */
[----:B------:R-:W-:Y:S01]  /*0970*/  @!P1 LEA R12, R4, R13, 0x3 ;  /* 0x0000000d040c9211 */ /* 0x000fe200078e18ff */
[--C-:B------:R-:W-:Y:S01]  /*0980*/  HADD2.F32 R9, -RZ, R5.reuse.H0_H0 ;  /* 0x20000005ff097230 */ /* 0x100fe20000004100 */
[----:B-1----:R-:W-:Y:S01]  /*0990*/  @!P0 LEA R11, R11, R8, 0x18 ;  /* 0x000000080b0b8211 */ /* 0x002fe200078ec0ff */
[----:B------:R-:W-:Y:S01]  /*09a0*/  HADD2.F32 R8, -RZ, R5.H1_H1 ;  /* 0x30000005ff087230 */ /* 0x000fe20000004100 */
[----:B------:R-:W-:Y:S02]  /*09b0*/  CS2R R4, SRZ ;  /* 0x0000000000047805 */ /* 0x000fe4000001ff00 */
[----:B------:R-:W-:Y:S01]  /*09c0*/  FADD.FTZ R14, R10, R9 ;  /* 0x000000090a0e7221 */ /* 0x000fe20000010000 */
[----:B------:R-:W-:Y:S01]  /*09d0*/  @!P0 LEA.HI R11, R6, R11, RZ, 0x1e ;  /* 0x0000000b060b8211 */ /* 0x000fe200078ff0ff */
[----:B------:R-:W-:-:S04]  /*09e0*/  FADD.FTZ R8, R7, R8 ;  /* 0x0000000807087221 */ /* 0x000fc80000010000 */
        /* <DEDUP_REMOVED lines=8> */
[----:B-1----:R-:W-:Y:S04]  /*0a70*/  SHFL.DOWN PT, R6, R4, 0x10, 0x1f ;  /* 0x0a001f0004067f89 */ /* 0x002fe800000e0000 */
        /* <DEDUP_REMOVED lines=27> */
[----:B------:R0:W1:Y:S04]  /*0c30*/  SHFL.DOWN PT, R6, R8, 0x1, 0x1f ;  /* 0x08201f0008067f89 */ /* 0x00006800000e0000 */
[----:B------:R0:W2:Y:S02]  /*0c40*/  SHFL.DOWN PT, R9, R7, 0x1, 0x1f ;  /* 0x08201f0007097f89 */ /* 0x0000a400000e0000 */
.L_x_704:
[----:B-12---:R-:W-:-:S05]  /*0c50*/  F2FP.F16.F32.PACK_AB R6, R9, R6 ;  /* 0x000000060906723e */ /* 0x006fca00000000ff */
[--C-:B------:R-:W-:Y:S02]  /*0c60*/  HADD2.F32 R5, -RZ, R6.reuse.H0_H0 ;  /* 0x20000006ff057230 */ /* 0x100fe40000004100 */
[----:B------:R-:W-:-:S03]  /*0c70*/  HADD2.F32 R6, -RZ, R6.H1_H1 ;  /* 0x30000006ff067230 */ /* 0x000fc60000004100 */
[----:B------:R-:W-:Y:S02]  /*0c80*/  FADD.FTZ R4, R8, R5 ;  /* 0x0000000508047221 */ /* 0x000fe40000010000 */
[----:B------:R-:W-:-:S07]  /*0c90*/  FADD.FTZ R5, R7, R6 ;  /* 0x0000000607057221 */ /* 0x000fce0000010000 */
.L_x_689:
[----:B------:R-:W2:Y:S01]  /*0ca0*/  S2R R6, SR_CgaCtaId ;  /* 0x0000000000067919 */ /* 0x000ea20000008800 */
[C---:B------:R-:W-:Y:S01]  /*0cb0*/  LOP3.LUT P0, RZ, R2.reuse, R3, RZ, 0xfc, !PT ;  /* 0x0000000302ff7212 */ /* 0x040fe2000780fcff */
[----:B------:R-:W-:Y:S05]  /*0cc0*/  WARPSYNC.ALL ;  /* 0x0000000000007948 */ /* 0x000fea0003800000 */
[----:B------:R-:W-:Y:S02]  /*0cd0*/  MOV R3, 0x400 ;  /* 0x0000040000037802 */ /* 0x000fe40000000f00 */
[----:B------:R-:W-:Y:S02]  /*0ce0*/  ISETP.NE.AND P1, PT, R2, RZ, PT ;  /* 0x000000ff0200720c */ /* 0x000fe40003f25270 */
[----:B--2---:R-:W-:-:S05]  /*0cf0*/  LEA R3, R6, R3, 0x18 ;  /* 0x0000000306037211 */ /* 0x004fca00078ec0ff */
[----:B-1----:R1:W-:Y:S01]  /*0d00*/  @!P0 STS.64 [R3], R4 ;  /* 0x0000000403008388 */ /* 0x0023e20000000a00 */
[----:B------:R-:W-:Y:S06]  /*0d10*/  BAR.SYNC.DEFER_BLOCKING 0x0 ;  /* 0x0000000000007b1d */ /* 0x000fec0000010000 */
[----:B------:R-:W-:Y:S05]  /*0d20*/  @P1 EXIT ;  /* 0x000000000000194d */ /* 0x000fea0003800000 */
[----:B-1----:R1:W2:Y:S01]  /*0d30*/  LDS.64 R4, [R3] ;  /* 0x0000000003047984 */ /* 0x0022a20000000a00 */
[----:B------:R-:W3:Y:S02]  /*0d40*/  LDCU.64 UR4, c[0x0][0x458] ;  /* 0x00008b00ff0477ac */ /* 0x000ee40008000a00 */
[----:B---3--:R-:W-:-:S04]  /*0d50*/  UISETP.GE.U32.AND UP0, UPT, UR4, 0x1, UPT ;  /* 0x000000010400788c */ /* 0x008fc8000bf06070 */
[----:B------:R-:W-:-:S09]  /*0d60*/  UISETP.GE.AND.EX UP0, UPT, UR5, URZ, UPT, UP0 ;  /* 0x000000ff0500728c */ /* 0x000fd2000bf06300 */
[----:B-1----:R-:W-:Y:S05]  /*0d70*/  BRA.U !UP0, `(.L_x_691) ;  /* 0x00000001082c7547 */ /* 0x002fea000b800000 */
[----:B------:R-:W1:Y:S01]  /*0d80*/  LDCU.64 UR6, c[0x0][0x460] ;  /* 0x00008c00ff0677ac */ /* 0x000e620008000a00 */
[----:B--2--5:R-:W-:Y:S01]  /*0d90*/  FMUL.FTZ R0, R0, R5 ;  /* 0x0000000500007220 */ /* 0x024fe20000410000 */
[----:B------:R-:W2:Y:S04]  /*0da0*/  LDCU.64 UR8, c[0x0][0x450] ;  /* 0x00008a00ff0877ac */ /* 0x000ea80008000a00 */
[----:B------:R-:W-:Y:S01]  /*0db0*/  F2FP.F16.F32.PACK_AB R0, RZ, R0 ;  /* 0x00000000ff00723e */ /* 0x000fe200000000ff */
[----:B-1----:R-:W-:-:S04]  /*0dc0*/  UIMAD.WIDE.U32 UR4, UR14, UR6, URZ ;  /* 0x000000060e0472a5 */ /* 0x002fc8000f8e00ff */
[----:B------:R-:W-:Y:S02]  /*0dd0*/  UIMAD UR6, UR14, UR7, UR5 ;  /* 0x000000070e0672a4 */ /* 0x000fe4000f8e0205 */
[----:B--2---:R-:W-:-:S04]  /*0de0*/  ULEA UR5, UP0, UR4, UR8, 0x1 ;  /* 0x0000000804057291 */ /* 0x004fc8000f8008ff */
[----:B------:R-:W-:Y:S02]  /*0df0*/  ULEA.HI.X UR4, UR4, UR9, UR6, 0x1, UP0 ;  /* 0x0000000904047291 */ /* 0x000fe400080f0c06 */
[----:B------:R-:W-:-:S04]  /*0e00*/  MOV R2, UR5 ;  /* 0x0000000500027c02 */ /* 0x000fc80008000f00 */
[----:B------:R-:W-:-:S05]  /*0e10*/  MOV R3, UR4 ;  /* 0x0000000400037c02 */ /* 0x000fca0008000f00 */
[----:B------:R1:W-:Y:S02]  /*0e20*/  STG.E.U16 desc[UR12][R2.64], R0 ;  /* 0x0000000002007986 */ /* 0x0003e4000c10150c */
.L_x_691:
[----:B------:R-:W3:Y:S01]  /*0e30*/  LDCU.64 UR4, c[0x0][0x470] ;  /* 0x00008e00ff0477ac */ /* 0x000ee20008000a00 */
[----:B0-----:R-:W0:Y:S01]  /*0e40*/  LDC.64 R6, c[0x0][0x440] ;  /* 0x00011000ff067b82 */ /* 0x001e220000000a00 */
[----:B---3--:R-:W-:-:S04]  /*0e50*/  UISETP.GE.U32.AND UP0, UPT, UR4, 0x1, UPT ;  /* 0x000000010400788c */ /* 0x008fc8000bf06070 */
[----:B------:R-:W-:-:S09]  /*0e60*/  UISETP.GE.AND.EX UP0, UPT, UR5, URZ, UPT, UP0 ;  /* 0x000000ff0500728c */ /* 0x000fd2000bf06300 */
[----:B------:R-:W-:Y:S05]  /*0e70*/  BRA.U !UP0, `(.L_x_692) ;  /* 0x0000000108287547 */ /* 0x000fea000b800000 */
[----:B------:R-:W3:Y:S01]  /*0e80*/  LDCU.64 UR6, c[0x0][0x478] ;  /* 0x00008f00ff0677ac */ /* 0x000ee20008000a00 */
[----:B-12--5:R-:W-:Y:S01]  /*0e90*/  F2FP.F16.F32.PACK_AB R0, RZ, R4 ;  /* 0x00000004ff00723e */ /* 0x026fe200000000ff */
[----:B------:R-:W1:Y:S01]  /*0ea0*/  LDCU.64 UR8, c[0x0][0x468] ;  /* 0x00008d00ff0877ac */ /* 0x000e620008000a00 */
[----:B---3--:R-:W-:-:S04]  /*0eb0*/  UIMAD.WIDE.U32 UR4, UR14, UR6, URZ ;  /* 0x000000060e0472a5 */ /* 0x008fc8000f8e00ff */
[----:B------:R-:W-:Y:S02]  /*0ec0*/  UIMAD UR6, UR14, UR7, UR5 ;  /* 0x000000070e0672a4 */ /* 0x000fe4000f8e0205 */
[----:B-1----:R-:W-:-:S04]  /*0ed0*/  ULEA UR5, UP0, UR4, UR8, 0x1 ;  /* 0x0000000804057291 */ /* 0x002fc8000f8008ff */
[----:B------:R-:W-:Y:S02]  /*0ee0*/  ULEA.HI.X UR4, UR4, UR9, UR6, 0x1, UP0 ;  /* 0x0000000904047291 */ /* 0x000fe400080f0c06 */
[----:B------:R-:W-:-:S04]  /*0ef0*/  IMAD.U32 R2, RZ, RZ, UR5 ;  /* 0x00000005ff027e24 */ /* 0x000fc8000f8e00ff */
[----:B------:R-:W-:-:S05]  /*0f00*/  MOV R3, UR4 ;  /* 0x0000000400037c02 */ /* 0x000fca0008000f00 */
[----:B------:R3:W-:Y:S02]  /*0f10*/  STG.E.U16 desc[UR12][R2.64], R0 ;  /* 0x0000000002007986 */ /* 0x0007e4000c10150c */
.L_x_692:
[----:B------:R-:W4:Y:S01]  /*0f20*/  LDCU.64 UR4, c[0x0][0x428] ;  /* 0x00008500ff0477ac */ /* 0x000f220008000a00 */
[----:B0-----:R-:W-:-:S04]  /*0f30*/  ISETP.GE.U32.AND P0, PT, R6, 0x1, PT ;  /* 0x000000010600780c */ /* 0x001fc80003f06070 */
[----:B------:R-:W-:Y:S01]  /*0f40*/  ISETP.GE.AND.EX P0, PT, R7, RZ, PT, P0 ;  /* 0x000000ff0700720c */ /* 0x000fe20003f06300 */
[----:B----4-:R-:W-:-:S04]  /*0f50*/  UISETP.GE.U32.AND UP0, UPT, UR4, 0x1, UPT ;  /* 0x000000010400788c */ /* 0x010fc8000bf06070 */
[----:B------:R-:W-:-:S09]  /*0f60*/  UISETP.GE.AND.EX UP0, UPT, UR5, URZ, UPT, UP0 ;  /* 0x000000ff0500728c */ /* 0x000fd2000bf06300 */
[----:B------:R-:W-:Y:S05]  /*0f70*/  BRA.U !UP0, `(.L_x_693) ;  /* 0x0000000108247547 */ /* 0x000fea000b800000 */
[----:B------:R-:W0:Y:S01]  /*0f80*/  LDCU.64 UR6, c[0x0][0x430] ;  /* 0x00008600ff0677ac */ /* 0x000e220008000a00 */
[----:B------:R-:W4:Y:S01]  /*0f90*/  LDCU.64 UR8, c[0x0][0x420] ;  /* 0x00008400ff0877ac */ /* 0x000f220008000a00 */
[----:B0-----:R-:W-:-:S04]  /*0fa0*/  UIMAD.WIDE.U32 UR4, UR14, UR6, URZ ;  /* 0x000000060e0472a5 */ /* 0x001fc8000f8e00ff */
[----:B------:R-:W-:Y:S02]  /*0fb0*/  UIMAD UR6, UR14, UR7, UR5 ;  /* 0x000000070e0672a4 */ /* 0x000fe4000f8e0205 */
[----:B----4-:R-:W-:-:S04]  /*0fc0*/  ULEA UR5, UP0, UR4, UR8, 0x2 ;  /* 0x0000000804057291 */ /* 0x010fc8000f8010ff */
[----:B------:R-:W-:Y:S02]  /*0fd0*/  ULEA.HI.X UR4, UR4, UR9, UR6, 0x2, UP0 ;  /* 0x0000000904047291 */ /* 0x000fe400080f1406 */
[----:B-1-3--:R-:W-:-:S04]  /*0fe0*/  MOV R2, UR5 ;  /* 0x0000000500027c02 */ /* 0x00afc80008000f00 */
[----:B------:R-:W-:-:S05]  /*0ff0*/  MOV R3, UR4 ;  /* 0x0000000400037c02 */ /* 0x000fca0008000f00 */
[----:B--2---:R0:W-:Y:S02]  /*1000*/  STG.E desc[UR12][R2.64], R4 ;  /* 0x0000000402007986 */ /* 0x0041e4000c10190c */
.L_x_693:
[----:B------:R-:W-:Y:S05]  /*1010*/  @!P0 EXIT ;  /* 0x000000000000894d */ /* 0x000fea0003800000 */
[----:B------:R-:W4:Y:S01]  /*1020*/  LDCU.64 UR6, c[0x0][0x448] ;  /* 0x00008900ff0677ac */ /* 0x000f220008000a00 */
[----:B------:R-:W1:Y:S01]  /*1030*/  LDCU.64 UR8, c[0x0][0x438] ;  /* 0x00008700ff0877ac */ /* 0x000e620008000a00 */
[----:B----4-:R-:W-:-:S04]  /*1040*/  UIMAD.WIDE.U32 UR4, UR14, UR6, URZ ;  /* 0x000000060e0472a5 */ /* 0x010fc8000f8e00ff */
[----:B------:R-:W-:Y:S02]  /*1050*/  UIMAD UR6, UR14, UR7, UR5 ;  /* 0x000000070e0672a4 */ /* 0x000fe4000f8e0205 */
[----:B-1----:R-:W-:-:S04]  /*1060*/  ULEA UR5, UP0, UR4, UR8, 0x2 ;  /* 0x0000000804057291 */ /* 0x002fc8000f8010ff */
[----:B------:R-:W-:Y:S02]  /*1070*/  ULEA.HI.X UR4, UR4, UR9, UR6, 0x2, UP0 ;  /* 0x0000000904047291 */ /* 0x000fe400080f1406 */
[----:B0--3--:R-:W-:-:S04]  /*1080*/  IMAD.U32 R2, RZ, RZ, UR5 ;  /* 0x00000005ff027e24 */ /* 0x009fc8000f8e00ff */
[----:B------:R-:W-:-:S05]  /*1090*/  MOV R3, UR4 ;  /* 0x0000000400037c02 */ /* 0x000fca0008000f00 */
[----:B--2---:R-:W-:Y:S01]  /*10a0*/  STG.E desc[UR12][R2.64], R5 ;  /* 0x0000000502007986 */ /* 0x004fe2000c10190c */
[----:B------:R-:W-:Y:S05]  /*10b0*/  EXIT ;  /* 0x000000000000794d */ /* 0x000fea0003800000 */
.L_x_690:
[----:B------:R-:W-:Y:S01]  /*10c0*/  HFMA2 R13, -RZ, RZ, 0, 9.5367431640625e-07 ;  /* 0x00000010ff0d7431 */ /* 0x000fe200000001ff */
[----:B-1----:R-:W-:Y:S01]  /*10d0*/  MOV R14, R4 ;  /* 0x00000004000e7202 */ /* 0x002fe20000000f00 */
[----:B------:R-:W-:Y:S01]  /*10e0*/  IMAD.MOV.U32 R16, RZ, RZ, 0x1f ;  /* 0x0000001fff107424 */ /* 0x000fe200078e00ff */
[----:B------:R-:W-:-:S07]  /*10f0*/  MOV R11, 0xffffffff ;  /* 0xffffffff000b7802 */ /* 0x000fce0000000f00 */
[----:B-----5:R-:W-:Y:S05]  /*1100*/  WARPSYNC.COLLECTIVE R11, `(.L_x_694) ;  /* 0x000000000b087348 */ /* 0x020fea0003c00000 */
[----:B------:R0:W1:Y:S02]  /*1110*/  SHFL.DOWN P0, R12, R14, R13, R16 ;  /* 0x0800000d0e0c7389 */ /* 0x0000640000000010 */
[----:B01---5:R-:W-:Y:S05]  /*1120*/  ENDCOLLECTIVE ;  /* 0x000000000000791b */ /* 0x023fea0003800000 */
.L_x_694:
[----:B------:R-:W-:Y:S02]  /*1130*/  MOV R14, R5 ;  /* 0x00000005000e7202 */ /* 0x000fe40000000f00 */
[----:B------:R-:W-:-:S07]  /*1140*/  MOV R6, R12 ;  /* 0x0000000c00067202 */ /* 0x000fce0000000f00 */
[----:B------:R-:W-:Y:S05]  /*1150*/  WARPSYNC.COLLECTIVE R11, `(.L_x_695) ;  /* 0x000000000b087348 */ /* 0x000fea0003c00000 */
[----:B------:R0:W1:Y:S02]  /*1160*/  SHFL.DOWN P0, R12, R14, R13, R16 ;  /* 0x0800000d0e0c7389 */ /* 0x0000640000000010 */
[----:B01----:R-:W-:Y:S05]  /*1170*/  ENDCOLLECTIVE ;  /* 0x000000000000791b */ /* 0x003fea0003800000 */
.L_x_695:
[----:B------:R-:W-:Y:S01]  /*1180*/  HFMA2 R13, -RZ, RZ, 0, 4.76837158203125e-07 ;  /* 0x00000008ff0d7431 */ /* 0x000fe200000001ff */
[----:B------:R-:W-:-:S04]  /*1190*/  MOV R7, R12 ;  /* 0x0000000c00077202 */ /* 0x000fc80000000f00 */
[----:B------:R-:W-:-:S05]  /*11a0*/  F2FP.F16.F32.PACK_AB R6, R7, R6 ;  /* 0x000000060706723e */ /* 0x000fca00000000ff */
[--C-:B------:R-:W-:Y:S02]  /*11b0*/  HADD2.F32 R7, -RZ, R6.reuse.H0_H0 ;  /* 0x20000006ff077230 */ /* 0x100fe40000004100 */
[----:B------:R-:W-:-:S03]  /*11c0*/  HADD2.F32 R6, -RZ, R6.H1_H1 ;  /* 0x30000006ff067230 */ /* 0x000fc60000004100 */
[----:B------:R-:W-:Y:S02]  /*11d0*/  FADD.FTZ R7, R4, R7 ;  /* 0x0000000704077221 */ /* 0x000fe40000010000 */
[----:B------:R-:W-:Y:S02]  /*11e0*/  FADD.FTZ R6, R5, R6 ;  /* 0x0000000605067221 */ /* 0x000fe40000010000 */
[----:B------:R-:W-:-:S07]  /*11f0*/  IMAD.MOV.U32 R14, RZ, RZ, R7 ;  /* 0x000000ffff0e7224 */ /* 0x000fce00078e0007 */
[----:B------:R-:W-:Y:S05]  /*1200*/  WARPSYNC.COLLECTIVE R11, `(.L_x_696) ;  /* 0x000000000b087348 */ /* 0x000fea0003c00000 */
[----:B------:R0:W1:Y:S02]  /*1210*/  SHFL.DOWN P0, R12, R14, R13, R16 ;  /* 0x0800000d0e0c7389 */ /* 0x0000640000000010 */
[----:B01----:R-:W-:Y:S05]  /*1220*/  ENDCOLLECTIVE ;  /* 0x000000000000791b */ /* 0x003fea0003800000 */
.L_x_696:
[----:B------:R-:W-:Y:S02]  /*1230*/  MOV R14, R6 ;  /* 0x00000006000e7202 */ /* 0x000fe40000000f00 */
[----:B------:R-:W-:-:S07]  /*1240*/  MOV R8, R12 ;  /* 0x0000000c00087202 */ /* 0x000fce0000000f00 */
[----:B------:R-:W-:Y:S05]  /*1250*/  WARPSYNC.COLLECTIVE R11, `(.L_x_697) ;  /* 0x000000000b087348 */ /* 0x000fea0003c00000 */
[----:B------:R0:W1:Y:S02]  /*1260*/  SHFL.DOWN P0, R12, R14, R13, R16 ;  /* 0x0800000d0e0c7389 */ /* 0x0000640000000010 */
[----:B01----:R-:W-:Y:S05]  /*1270*/  ENDCOLLECTIVE ;  /* 0x000000000000791b */ /* 0x003fea0003800000 */
.L_x_697:
[----:B------:R-:W-:Y:S01]  /*1280*/  HFMA2 R13, -RZ, RZ, 0, 2.384185791015625e-07 ;  /* 0x00000004ff0d7431 */ /* 0x000fe200000001ff */
        /* <DEDUP_REMOVED lines=10> */
.L_x_698:
[----:B------:R-:W-:Y:S02]  /*1330*/  MOV R14, R9 ;  /* 0x00000009000e7202 */ /* 0x000fe40000000f00 */
[----:B------:R-:W-:-:S07]  /*1340*/  MOV R4, R12 ;  /* 0x0000000c00047202 */ /* 0x000fce0000000f00 */
[----:B------:R-:W-:Y:S05]  /*1350*/  WARPSYNC.COLLECTIVE R11, `(.L_x_699) ;  /* 0x000000000b087348 */ /* 0x000fea0003c00000 */
[----:B------:R0:W1:Y:S02]  /*1360*/  SHFL.DOWN P0, R12, R14, R13, R16 ;  /* 0x0800000d0e0c7389 */ /* 0x0000640000000010 */
[----:B01----:R-:W-:Y:S05]  /*1370*/  ENDCOLLECTIVE ;  /* 0x000000000000791b */ /* 0x003fea0003800000 */
.L_x_699:
[----:B------:R-:W-:Y:S01]  /*1380*/  HFMA2 R13, -RZ, RZ, 0, 1.1920928955078125e-07 ;  /* 0x00000002ff0d7431 */ /* 0x000fe200000001ff */
        /* <DEDUP_REMOVED lines=10> */
.L_x_700:
[----:B------:R-:W-:Y:S02]  /*1430*/  MOV R14, R4 ;  /* 0x00000004000e7202 */ /* 0x000fe40000000f00 */
[----:B------:R-:W-:-:S07]  /*1440*/  MOV R6, R12 ;  /* 0x0000000c00067202 */ /* 0x000fce0000000f00 */
[----:B------:R-:W-:Y:S05]  /*1450*/  WARPSYNC.COLLECTIVE R11, `(.L_x_701) ;  /* 0x000000000b087348 */ /* 0x000fea0003c00000 */
[----:B------:R0:W1:Y:S02]  /*1460*/  SHFL.DOWN P0, R12, R14, R13, R16 ;  /* 0x0800000d0e0c7389 */ /* 0x0000640000000010 */
[----:B01----:R-:W-:Y:S05]  /*1470*/  ENDCOLLECTIVE ;  /* 0x000000000000791b */ /* 0x003fea0003800000 */
.L_x_701:
[----:B------:R-:W-:Y:S01]  /*1480*/  HFMA2 R13, -RZ, RZ, 0, 5.9604644775390625e-08 ;  /* 0x00000001ff0d7431 */ /* 0x000fe200000001ff */
        /* <DEDUP_REMOVED lines=10> */
.L_x_702:
[----:B------:R-:W-:Y:S02]  /*1530*/  MOV R14, R7 ;  /* 0x00000007000e7202 */ /* 0x000fe40000000f00 */
[----:B------:R-:W-:-:S07]  /*1540*/  MOV R6, R12 ;  /* 0x0000000c00067202 */ /* 0x000fce0000000f00 */
[----:B------:R-:W-:Y:S05]  /*1550*/  WARPSYNC.COLLECTIVE R11, `(.L_x_703) ;  /* 0x000000000b087348 */ /* 0x000fea0003c00000 */
[----:B------:R0:W1:Y:S02]  /*1560*/  SHFL.DOWN P0, R12, R14, R13, R16 ;  /* 0x0800000d0e0c7389 */ /* 0x0000640000000010 */
[----:B01----:R-:W-:Y:S05]  /*1570*/  ENDCOLLECTIVE ;  /* 0x000000000000791b */ /* 0x003fea0003800000 */
.L_x_703:
[----:B------:R-:W-:Y:S01]  /*1580*/  MOV R9, R12 ;  /* 0x0000000c00097202 */ /* 0x000fe20000000f00 */
[----:B------:R-:W-:Y:S06]  /*1590*/  BRA `(.L_x_704) ;  /* 0xfffffff400ac7947 */ /* 0x000fec000383ffff */
.L_x_705:
        /* <DEDUP_REMOVED lines=14> */
.L_x_27346:


//--------------------- .text._ZN2at6native33batch_norm_backward_reduce_kernelIN3c104HalfEfflEEvNS_27GenericPackedTensorAccessorIT_Lm3ENS_16DefaultPtrTraitsET2_EES8_NS4_IT1_Lm1ES6_S7_EESA_SA_SA_NS4_IT0_Lm1ES6_S7_EESC_ --------------------------
	.section	.text._ZN2at6native33batch_norm_backward_reduce_kernelIN3c104HalfEfflEEvNS_27GenericPackedTensorAccessorIT_Lm3ENS_16DefaultPtrTraitsET2_EES8_NS4_IT1_Lm1ES6_S7_EESA_SA_SA_NS4_IT0_Lm1ES6_S7_EESC_,"ax",@progbits
	.align	128
        .global         _ZN2at6native33batch_norm_backward_reduce_kernelIN3c104HalfEfflEEvNS_27GenericPackedTensorAccessorIT_Lm3ENS_16DefaultPtrTraitsET2_EES8_NS4_IT1_Lm1ES6_S7_EESA_SA_SA_NS4_IT0_Lm1ES6_S7_EESC_
        .type           _ZN2at6native33batch_norm_backward_reduce_kernelIN3c104HalfEfflEEvNS_27GenericPackedTensorAccessorIT_Lm3ENS_16DefaultPtrTraitsET2_EES8_NS4_IT1_Lm1ES6_S7_EESA_SA_SA_NS4_IT0_Lm1ES6_S7_EESC_,@function
        .size           _ZN2at6native33batch_norm_backward_reduce_kernelIN3c104HalfEfflEEvNS_27GenericPackedTensorAccessorIT_Lm3ENS_16DefaultPtrTraitsET2_EES8_NS4_IT1_Lm1ES6_S7_EESA_SA_SA_NS4_IT0_Lm1ES6_S7_EESC_,(.L_x_27347 - _ZN2at6native33batch_norm_backward_reduce_kernelIN3c104HalfEfflEEvNS_27GenericPackedTensorAccessorIT_Lm3ENS_16DefaultPtrTraitsET2_EES8_NS4_IT1_Lm1ES6_S7_EESA_SA_SA_NS4_IT0_Lm1ES6_S7_EESC_)
        .other          _ZN2at6native33batch_norm_backward_reduce_kernelIN3c104HalfEfflEEvNS_27GenericPackedTensorAccessorIT_Lm3ENS_16DefaultPtrTraitsET2_EES8_NS4_IT1_Lm1ES6_S7_EESA_SA_SA_NS4_IT0_Lm1ES6_S7_EESC_,@"STO_CUDA_ENTRY STV_DEFAULT"
_ZN2at6native33batch_norm_backward_reduce_kernelIN3c104HalfEfflEEvNS_27GenericPackedTensorAccessorIT_Lm3ENS_16DefaultPtrTraitsET2_EES8_NS4_IT1_Lm1ES6_S7_EESA_SA_SA_NS4_IT0_Lm1ES6_S7_EESC_:
.text._ZN2at6native33batch_norm_backward_reduce_kernelIN3c104HalfEfflEEvNS_27GenericPackedTensorAccessorIT_Lm3ENS_16DefaultPtrTraitsET2_EES8_NS4_IT1_Lm1ES6_S7_EESA_SA_SA_NS4_IT0_Lm1ES6_S7_EESC_:
        /* <DEDUP_REMOVED lines=27> */
[----:B------:R-:W-:Y:S01]  /*01b0*/  MOV R7, UR4 ;  /* 0x0000000400077c02 */ /* 0x000fe20008000f00 */
[----:B-1--4-:R-:W-:Y:S06]  /*01c0*/  @P0 BRA `(.L_x_707) ;  /* 0x00000004002c0947 */ /* 0x012fec0003800000 */
[----:B------:R0:W5:Y:S01]  /*01d0*/  LDG.E R22, desc[UR12][R6.64] ;  /* 0x0000000c06167981 */ /* 0x000162000c1e1900 */
[----:B------:R-:W1:Y:S01]  /*01e0*/  LDC.64 R8, c[0x0][0x3e0] ;  /* 0x0000f800ff087b82 */ /* 0x000e620000000a00 */
[----:B------:R-:W-:Y:S02]  /*01f0*/  HFMA2 R10, -RZ, RZ, 0, 0 ;  /* 0x00000000ff0a7431 */ /* 0x000fe400000001ff */
[----:B------:R-:W-:Y:S01]  /*0200*/  IMAD.MOV.U32 R13, RZ, RZ, R26 ;  /* 0x000000ffff0d7224 */ /* 0x000fe200078e001a */
[----:B------:R-:W3:Y:S01]  /*0210*/  S2R R23, SR_TID.X ;  /* 0x0000000000177919 */ /* 0x000ee20000002100 */
[----:B------:R-:W-:-:S03]  /*0220*/  CS2R R20, SRZ ;  /* 0x0000000000147805 */ /* 0x000fc6000001ff00 */
[----:B------:R-:W4:Y:S08]  /*0230*/  LDC.64 R28, c[0x0][0x3a8] ;  /* 0x0000ea00ff1c7b82 */ /* 0x000f300000000a00 */
[----:B------:R-:W0:Y:S08]  /*0240*/  LDC R24, c[0x0][0x360] ;  /* 0x0000d800ff187b82 */ /* 0x000e300000000800 */
[----:B------:R-:W0:Y:S01]  /*0250*/  LDC R25, c[0x0][0x364] ;  /* 0x0000d900ff197b82 */ /* 0x000e220000000800 */
[----:B-1----:R-:W-:-:S04]  /*0260*/  IMAD.WIDE.U32 R4, R8, UR14, RZ ;  /* 0x0000000e08047c25 */ /* 0x002fc8000f8e00ff */
[----:B------:R-:W-:Y:S02]  /*0270*/  IMAD R27, R9, UR14, R5 ;  /* 0x0000000e091b7c24 */ /* 0x000fe4000f8e0205 */
[----:B----4-:R-:W-:-:S04]  /*0280*/  IMAD.WIDE.U32 R2, R28, UR14, RZ ;  /* 0x0000000e1c027c25 */ /* 0x010fc8000f8e00ff */
[----:B---3--:R-:W-:-:S07]  /*0290*/  IMAD R29, R29, UR14, R3 ;  /* 0x0000000e1d1d7c24 */ /* 0x008fce000f8e0203 */
.L_x_711:
        /* <DEDUP_REMOVED lines=10> */
[-C--:B------:R-:W-:Y:S02]  /*0340*/  MOV R37, R23.reuse ;  /* 0x0000001700257202 */ /* 0x080fe40000000f00 */
[----:B------:R-:W-:Y:S01]  /*0350*/  MOV R33, R23 ;  /* 0x0000001700217202 */ /* 0x000fe20000000f00 */
[C---:B0-----:R-:W-:Y:S02]  /*0360*/  IMAD R14, R10.reuse, UR6, RZ ;  /* 0x000000060a0e7c24 */ /* 0x041fe4000f8e02ff */
[----:B-1----:R-:W-:-:S02]  /*0370*/  IMAD R12, R10, UR4, RZ ;  /* 0x000000040a0c7c24 */ /* 0x002fc4000f8e02ff */
[----:B------:R-:W-:-:S04]  /*0380*/  IMAD.WIDE.U32 R10, R13, UR6, R28 ;  /* 0x000000060d0a7c25 */ /* 0x000fc8000f8e001c */
[C---:B------:R-:W-:Y:S02]  /*0390*/  IMAD R35, R13.reuse, UR7, R14 ;  /* 0x000000070d237c24 */ /* 0x040fe4000f8e020e */
[----:B------:R-:W-:Y:S02]  /*03a0*/  HFMA2 R14, -RZ, RZ, 0, 0 ;  /* 0x00000000ff0e7431 */ /* 0x000fe400000001ff */
[----:B------:R-:W-:Y:S01]  /*03b0*/  IMAD.WIDE.U32 R8, R13, UR4, R8 ;  /* 0x000000040d087c25 */ /* 0x000fe2000f8e0008 */
[----:B------:R-:W-:-:S03]  /*03c0*/  IADD3 R35, PT, PT, R11, R35, RZ ;  /* 0x000000230b237210 */ /* 0x000fc60007ffe0ff */
[----:B------:R-:W-:-:S04]  /*03d0*/  IMAD R31, R13, UR5, R12 ;  /* 0x000000050d1f7c24 */ /* 0x000fc8000f8e020c */
[----:B------:R-:W-:-:S07]  /*03e0*/  IMAD.IADD R31, R9, 0x1, R31 ;  /* 0x00000001091f7824 */ /* 0x000fce00078e021f */
.L_x_710:
[----:B------:R-:W-:Y:S01]  /*03f0*/  MOV R12, R10 ;  /* 0x0000000a000c7202 */ /* 0x000fe20000000f00 */
[C---:B------:R-:W-:Y:S01]  /*0400*/  IMAD R18, R14.reuse, UR20, RZ ;  /* 0x000000140e127c24 */ /* 0x040fe2000f8e02ff */
[----:B------:R-:W-:Y:S01]  /*0410*/  MOV R13, R35 ;  /* 0x00000023000d7202 */ /* 0x000fe20000000f00 */
[----:B--2---:R-:W-:Y:S01]  /*0420*/  IMAD R16, R14, UR8, RZ ;  /* 0x000000080e107c24 */ /* 0x004fe2000f8e02ff */
[----:B------:R-:W-:Y:S01]  /*0430*/  MOV R15, R31 ;  /* 0x0000001f000f7202 */ /* 0x000fe20000000f00 */
[----:B------:R-:W-:Y:S02]  /*0440*/  IMAD.MOV.U32 R14, RZ, RZ, R8 ;  /* 0x000000ffff0e7224 */ /* 0x000fe400078e0008 */
[C---:B------:R-:W-:Y:S02]  /*0450*/  IMAD R19, R37.reuse, UR21, R18 ;  /* 0x0000001525137c24 */ /* 0x040fe4000f8e0212 */
[----:B------:R-:W-:-:S04]  /*0460*/  IMAD.WIDE.U32 R12, R37, UR20, R12 ;  /* 0x00000014250c7c25 */ /* 0x000fc8000f8e000c */
[----:B------:R-:W-:Y:S01]  /*0470*/  IMAD R17, R37, UR9, R16 ;  /* 0x0000000925117c24 */ /* 0x000fe2000f8e0210 */
[----:B------:R-:W-:Y:S01]  /*0480*/  IADD3 R13, PT, PT, R13, R19, RZ ;  /* 0x000000130d0d7210 */ /* 0x000fe20007ffe0ff */
[----:B------:R-:W-:Y:S01]  /*0490*/  IMAD.WIDE.U32 R14, R37, UR8, R14 ;  /* 0x00000008250e7c25 */ /* 0x000fe2000f8e000e */
[----:B------:R-:W-:-:S04]  /*04a0*/  LEA R16, P1, R12, UR18, 0x1 ;  /* 0x000000120c107c11 */ /* 0x000fc8000f8208ff */
[----:B------:R-:W-:Y:S02]  /*04b0*/  IADD3 R15, PT, PT, R15, R17, RZ ;  /* 0x000000110f0f7210 */ /* 0x000fe40007ffe0ff */
[----:B------:R-:W-:Y:S02]  /*04c0*/  LEA R18, P0, R14, UR22, 0x1 ;  /* 0x000000160e127c11 */ /* 0x000fe4000f8008ff */
[----:B------:R-:W-:Y:S02]  /*04d0*/  LEA.HI.X R17, R12, UR19, R13, 0x1, P1 ;  /* 0x000000130c117c11 */ /* 0x000fe400088f0c0d */
[----:B------:R-:W-:-:S03]  /*04e0*/  LEA.HI.X R19, R14, UR23, R15, 0x1, P0 ;  /* 0x000000170e137c11 */ /* 0x000fc600080f0c0f */
[----:B------:R-:W2:Y:S04]  /*04f0*/  LDG.E.U16 R16, desc[UR12][R16.64] ;  /* 0x0000000c10107981 */ /* 0x000ea8000c1e1500 */
[----:B------:R-:W3:Y:S01]  /*0500*/  LDG.E.U16 R18, desc[UR12][R18.64] ;  /* 0x0000000c12127981 */ /* 0x000ee2000c1e1500 */
[----:B------:R-:W-:-:S05]  /*0510*/  IMAD.IADD R37, R24, 0x1, R33 ;  /* 0x0000000118257824 */ /* 0x000fca00078e0221 */
        /* <DEDUP_REMOVED lines=14> */
.L_x_709:
[----:B--2---:R-:W-:Y:S05]  /*0600*/  BSYNC.RECONVERGENT B1 ;  /* 0x0000000000017941 */ /* 0x004fea0003800200 */
.L_x_708:
[----:B------:R-:W0:Y:S01]  /*0610*/  LDCU.64 UR4, c[0x0][0x3c0] ;  /* 0x00007800ff0477ac */ /* 0x000e220008000a00 */
[----:B------:R-:W-:-:S04]  /*0620*/  IADD3 R13, PT, PT, R25, R26, RZ ;  /* 0x0000001a190d7210 */ /* 0x000fc80007ffe0ff */
[----:B------:R-:W-:Y:S02]  /*0630*/  SHF.R.S32.HI R10, RZ, 0x1f, R13 ;  /* 0x0000001fff0a7819 */ /* 0x000fe4000001140d */
[----:B------:R-:W-:Y:S02]  /*0640*/  MOV R26, R13 ;  /* 0x0000000d001a7202 */ /* 0x000fe40000000f00 */
[----:B0-----:R-:W-:-:S04]  /*0650*/  ISETP.GE.U32.AND P0, PT, R13, UR4, PT ;  /* 0x000000040d007c0c */ /* 0x001fc8000bf06070 */
[----:B------:R-:W-:-:S13]  /*0660*/  ISETP.GE.AND.EX P0, PT, R10, UR5, PT, P0 ;  /* 0x000000050a007c0c */ /* 0x000fda000bf06300 */
[----:B------:R-:W-:Y:S05]  /*0670*/  @!P0 BRA `(.L_x_711) ;  /* 0xfffffffc00088947 */ /* 0x000fea000383ffff */
.L_x_707:
[----:B--2---:R-:W-:Y:S05]  /*0680*/  BSYNC.RECONVERGENT B0 ;  /* 0x0000000000007941 */ /* 0x004fea0003800200 */
.L_x_706:
        /* <DEDUP_REMOVED lines=92> */
.L_x_727:
[----:B-12---:R-:W-:-:S05]  /*0c50*/  F2FP.F16.F32.PACK_AB R6, R9, R6 ;  /* 0x000000060906723e */ /* 0x006fca00000000ff */
[--C-:B------:R-:W-:Y:S02]  /*0c60*/  HADD2.F32 R5, -RZ, R6.reuse.H0_H0 ;  /* 0x20000006ff057230 */ /* 0x100fe40000004100 */
[----:B------:R-:W-:-:S03]  /*0c70*/  HADD2.F32 R6, -RZ, R6.H1_H1 ;  /* 0x30000006ff067230 */ /* 0x000fc60000004100 */
[----:B------:R-:W-:Y:S02]  /*0c80*/  FADD.FTZ R4, R8, R5 ;  /* 0x0000000508047221 */ /* 0x000fe40000010000 */
[----:B------:R-:W-:-:S07]  /*0c90*/  FADD.FTZ R5, R7, R6 ;  /* 0x0000000607057221 */ /* 0x000fce0000010000 */
.L_x_712:
        /* <DEDUP_REMOVED lines=15> */
[----:B0-2--5:R-:W-:Y:S01]  /*0d90*/  FMUL.FTZ R7, R0, R5 ;  /* 0x0000000500077220 */ /* 0x025fe20000410000 */
[----:B------:R-:W0:Y:S01]  /*0da0*/  LDCU.64 UR8, c[0x0][0x450] ;  /* 0x00008a00ff0877ac */ /* 0x000e220008000a00 */
[----:B-1----:R-:W-:-:S04]  /*0db0*/  UIMAD.WIDE.U32 UR4, UR14, UR6, URZ ;  /* 0x000000060e0472a5 */ /* 0x002fc8000f8e00ff */
[----:B------:R-:W-:Y:S02]  /*0dc0*/  UIMAD UR6, UR14, UR7, UR5 ;  /* 0x000000070e0672a4 */ /* 0x000fe4000f8e0205 */
[----:B0-----:R-:W-:-:S04]  /*0dd0*/  ULEA UR5, UP0, UR4, UR8, 0x2 ;  /* 0x0000000804057291 */ /* 0x001fc8000f8010ff */
[----:B------:R-:W-:Y:S02]  /*0de0*/  ULEA.HI.X UR4, UR4, UR9, UR6, 0x2, UP0 ;  /* 0x0000000904047291 */ /* 0x000fe400080f1406 */
[----:B------:R-:W-:-:S04]  /*0df0*/  IMAD.U32 R2, RZ, RZ, UR5 ;  /* 0x00000005ff027e24 */ /* 0x000fc8000f8e00ff */
[----:B------:R-:W-:-:S05]  /*0e00*/  MOV R3, UR4 ;  /* 0x0000000400037c02 */ /* 0x000fca0008000f00 */
[----:B------:R1:W-:Y:S02]  /*0e10*/  STG.E desc[UR12][R2.64], R7 ;  /* 0x0000000702007986 */ /* 0x0003e4000c10190c */
.L_x_714:
[----:B------:R-:W3:Y:S01]  /*0e20*/  LDCU.64 UR4, c[0x0][0x470] ;  /* 0x00008e00ff0477ac */ /* 0x000ee20008000a00 */
[----:B01----:R-:W0:Y:S01]  /*0e30*/  LDC.64 R6, c[0x0][0x440] ;  /* 0x00011000ff067b82 */ /* 0x003e220000000a00 */
[----:B---3--:R-:W-:-:S04]  /*0e40*/  UISETP.GE.U32.AND UP0, UPT, UR4, 0x1, UPT ;  /* 0x000000010400788c */ /* 0x008fc8000bf06070 */
[----:B------:R-:W-:-:S09]  /*0e50*/  UISETP.GE.AND.EX UP0, UPT, UR5, URZ, UPT, UP0 ;  /* 0x000000ff0500728c */ /* 0x000fd2000bf06300 */
[----:B------:R-:W-:Y:S05]  /*0e60*/  BRA.U !UP0, `(.L_x_715) ;  /* 0x0000000108247547 */ /* 0x000fea000b800000 */
[----:B------:R-:W1:Y:S01]  /*0e70*/  LDCU.64 UR6, c[0x0][0x478] ;  /* 0x00008f00ff0677ac */ /* 0x000e620008000a00 */
[----:B------:R-:W3:Y:S01]  /*0e80*/  LDCU.64 UR8, c[0x0][0x468] ;  /* 0x00008d00ff0877ac */ /* 0x000ee20008000a00 */
[----:B-1----:R-:W-:-:S04]  /*0e90*/  UIMAD.WIDE.U32 UR4, UR14, UR6, URZ ;  /* 0x000000060e0472a5 */ /* 0x002fc8000f8e00ff */
[----:B------:R-:W-:Y:S02]  /*0ea0*/  UIMAD UR6, UR14, UR7, UR5 ;  /* 0x000000070e0672a4 */ /* 0x000fe4000f8e0205 */
[----:B---3--:R-:W-:-:S04]  /*0eb0*/  ULEA UR5, UP0, UR4, UR8, 0x2 ;  /* 0x0000000804057291 */ /* 0x008fc8000f8010ff */
[----:B------:R-:W-:Y:S02]  /*0ec0*/  ULEA.HI.X UR4, UR4, UR9, UR6, 0x2, UP0 ;  /* 0x0000000904047291 */ /* 0x000fe400080f1406 */
[----:B------:R-:W-:-:S04]  /*0ed0*/  MOV R2, UR5 ;  /* 0x0000000500027c02 */ /* 0x000fc80008000f00 */
[----:B------:R-:W-:-:S05]  /*0ee0*/  MOV R3, UR4 ;  /* 0x0000000400037c02 */ /* 0x000fca0008000f00 */
[----:B--2---:R1:W-:Y:S02]  /*0ef0*/  STG.E desc[UR12][R2.64], R4 ;  /* 0x0000000402007986 */ /* 0x0043e4000c10190c */
.L_x_715:
        /* <DEDUP_REMOVED lines=12> */
[----:B-1----:R-:W-:-:S04]  /*0fc0*/  MOV R2, UR5 ;  /* 0x0000000500027c02 */ /* 0x002fc80008000f00 */
[----:B------:R-:W-:-:S05]  /*0fd0*/  IMAD.U32 R3, RZ, RZ, UR4 ;  /* 0x00000004ff037e24 */ /* 0x000fca000f8e00ff */
[----:B--2---:R0:W-:Y:S02]  /*0fe0*/  STG.E desc[UR12][R2.64], R4 ;  /* 0x0000000402007986 */ /* 0x0041e4000c10190c */
.L_x_716:
[----:B------:R-:W-:Y:S05]  /*0ff0*/  @!P0 EXIT ;  /* 0x000000000000894d */ /* 0x000fea0003800000 */
[----:B------:R-:W3:Y:S01]  /*1000*/  LDCU.64 UR6, c[0x0][0x448] ;  /* 0x00008900ff0677ac */ /* 0x000ee20008000a00 */
[----:B------:R-:W4:Y:S01]  /*1010*/  LDCU.64 UR8, c[0x0][0x438] ;  /* 0x00008700ff0877ac */ /* 0x000f220008000a00 */
[----:B---3--:R-:W-:-:S04]  /*1020*/  UIMAD.WIDE.U32 UR4, UR14, UR6, URZ ;  /* 0x000000060e0472a5 */ /* 0x008fc8000f8e00ff */
[----:B------:R-:W-:Y:S02]  /*1030*/  UIMAD UR6, UR14, UR7, UR5 ;  /* 0x000000070e0672a4 */ /* 0x000fe4000f8e0205 */
[----:B----4-:R-:W-:-:S04]  /*1040*/  ULEA UR5, UP0, UR4, UR8, 0x2 ;  /* 0x0000000804057291 */ /* 0x010fc8000f8010ff */
[----:B------:R-:W-:Y:S02]  /*1050*/  ULEA.HI.X UR4, UR4, UR9, UR6, 0x2, UP0 ;  /* 0x0000000904047291 */ /* 0x000fe400080f1406 */
[----:B01----:R-:W-:-:S04]  /*1060*/  MOV R2, UR5 ;  /* 0x0000000500027c02 */ /* 0x003fc80008000f00 */
[----:B------:R-:W-:-:S05]  /*1070*/  MOV R3, UR4 ;  /* 0x0000000400037c02 */ /* 0x000fca0008000f00 */
[----:B--2---:R-:W-:Y:S01]  /*1080*/  STG.E desc[UR12][R2.64], R5 ;  /* 0x0000000502007986 */ /* 0x004fe2000c10190c */
[----:B------:R-:W-:Y:S05]  /*1090*/  EXIT ;  /* 0x000000000000794d */ /* 0x000fea0003800000 */
.L_x_713:
[----:B------:R-:W-:Y:S01]  /*10a0*/  HFMA2 R13, -RZ, RZ, 0, 9.5367431640625e-07 ;  /* 0x00000010ff0d7431 */ /* 0x000fe200000001ff */
[----:B-1----:R-:W-:Y:S01]  /*10b0*/  MOV R14, R4 ;  /* 0x00000004000e7202 */ /* 0x002fe20000000f00 */
[----:B------:R-:W-:Y:S01]  /*10c0*/  IMAD.MOV.U32 R16, RZ, RZ, 0x1f ;  /* 0x0000001fff107424 */ /* 0x000fe200078e00ff */
[----:B------:R-:W-:-:S07]  /*10d0*/  MOV R11, 0xffffffff ;  /* 0xffffffff000b7802 */ /* 0x000fce0000000f00 */
[----:B-----5:R-:W-:Y:S05]  /*10e0*/  WARPSYNC.COLLECTIVE R11, `(.L_x_717) ;  /* 0x000000000b087348 */ /* 0x020fea0003c00000 */
[----:B------:R0:W1:Y:S02]  /*10f0*/  SHFL.DOWN P0, R12, R14, R13, R16 ;  /* 0x0800000d0e0c7389 */ /* 0x0000640000000010 */
[----:B01---5:R-:W-:Y:S05]  /*1100*/  ENDCOLLECTIVE ;  /* 0x000000000000791b */ /* 0x023fea0003800000 */
.L_x_717:
[----:B------:R-:W-:Y:S02]  /*1110*/  MOV R14, R5 ;  /* 0x00000005000e7202 */ /* 0x000fe40000000f00 */
[----:B------:R-:W-:-:S07]  /*1120*/  MOV R6, R12 ;  /* 0x0000000c00067202 */ /* 0x000fce0000000f00 */
[----:B------:R-:W-:Y:S05]  /*1130*/  WARPSYNC.COLLECTIVE R11, `(.L_x_718) ;  /* 0x000000000b087348 */ /* 0x000fea0003c00000 */
[----:B------:R0:W1:Y:S02]  /*1140*/  SHFL.DOWN P0, R12, R14, R13, R16 ;  /* 0x0800000d0e0c7389 */ /* 0x0000640000000010 */
[----:B01----:R-:W-:Y:S05]  /*1150*/  ENDCOLLECTIVE ;  /* 0x000000000000791b */ /* 0x003fea0003800000 */
.L_x_718:
        /* <DEDUP_REMOVED lines=11> */
.L_x_719:
[----:B------:R-:W-:Y:S02]  /*1210*/  MOV R14, R6 ;  /* 0x00000006000e7202 */ /* 0x000fe40000000f00 */
[----:B------:R-:W-:-:S07]  /*1220*/  MOV R8, R12 ;  /* 0x0000000c00087202 */ /* 0x000fce0000000f00 */
[----:B------:R-:W-:Y:S05]  /*1230*/  WARPSYNC.COLLECTIVE R11, `(.L_x_720) ;  /* 0x000000000b087348 */ /* 0x000fea0003c00000 */
[----:B------:R0:W1:Y:S02]  /*1240*/  SHFL.DOWN P0, R12, R14, R13, R16 ;  /* 0x0800000d0e0c7389 */ /* 0x0000640000000010 */
[----:B01----:R-:W-:Y:S05]  /*1250*/  ENDCOLLECTIVE ;  /* 0x000000000000791b */ /* 0x003fea0003800000 */
.L_x_720:
        /* <DEDUP_REMOVED lines=11> */
.L_x_721:
[----:B------:R-:W-:Y:S02]  /*1310*/  MOV R14, R9 ;  /* 0x00000009000e7202 */ /* 0x000fe40000000f00 */
[----:B------:R-:W-:-:S07]  /*1320*/  MOV R4, R12 ;  /* 0x0000000c00047202 */ /* 0x000fce0000000f00 */
[----:B------:R-:W-:Y:S05]  /*1330*/  WARPSYNC.COLLECTIVE R11, `(.L_x_722) ;  /* 0x000000000b087348 */ /* 0x000fea0003c00000 */
[----:B------:R0:W1:Y:S02]  /*1340*/  SHFL.DOWN P0, R12, R14, R13, R16 ;  /* 0x0800000d0e0c7389 */ /* 0x0000640000000010 */
[----:B01----:R-:W-:Y:S05]  /*1350*/  ENDCOLLECTIVE ;  /* 0x000000000000791b */ /* 0x003fea0003800000 */
.L_x_722:
        /* <DEDUP_REMOVED lines=11> */
.L_x_723:
[----:B------:R-:W-:Y:S02]  /*1410*/  MOV R14, R4 ;  /* 0x00000004000e7202 */ /* 0x000fe40000000f00 */
[----:B------:R-:W-:-:S07]  /*1420*/  MOV R6, R12 ;  /* 0x0000000c00067202 */ /* 0x000fce0000000f00 */
[----:B------:R-:W-:Y:S05]  /*1430*/  WARPSYNC.COLLECTIVE R11, `(.L_x_724) ;  /* 0x000000000b087348 */ /* 0x000fea0003c00000 */
[----:B------:R0:W1:Y:S02]  /*1440*/  SHFL.DOWN P0, R12, R14, R13, R16 ;  /* 0x0800000d0e0c7389 */ /* 0x0000640000000010 */
[----:B01----:R-:W-:Y:S05]  /*1450*/  ENDCOLLECTIVE ;  /* 0x000000000000791b */ /* 0x003fea0003800000 */
.L_x_724:
        /* <DEDUP_REMOVED lines=11> */
.L_x_725:
[----:B------:R-:W-:Y:S02]  /*1510*/  MOV R14, R7 ;  /* 0x00000007000e7202 */ /* 0x000fe40000000f00 */
[----:B------:R-:W-:-:S07]  /*1520*/  MOV R6, R12 ;  /* 0x0000000c00067202 */ /* 0x000fce0000000f00 */
[----:B------:R-:W-:Y:S05]  /*1530*/  WARPSYNC.COLLECTIVE R11, `(.L_x_726) ;  /* 0x000000000b087348 */ /* 0x000fea0003c00000 */
[----:B------:R0:W1:Y:S02]  /*1540*/  SHFL.DOWN P0, R12, R14, R13, R16 ;  /* 0x0800000d0e0c7389 */ /* 0x0000640000000010 */
[----:B01----:R-:W-:Y:S05]  /*1550*/  ENDCOLLECTIVE ;  /* 0x000000000000791b */ /* 0x003fea0003800000 */
.L_x_726:
[----:B------:R-:W-:Y:S01]  /*1560*/  MOV R9, R12 ;  /* 0x0000000c00097202 */ /* 0x000fe20000000f00 */
[----:B------:R-:W-:Y:S06]  /*1570*/  BRA `(.L_x_727) ;  /* 0xfffffff400b47947 */ /* 0x000fec000383ffff */
.L_x_728:
        /* <DEDUP_REMOVED lines=16> */
.L_x_27347:


//--------------------- .text._ZN2at6native33batch_norm_backward_reduce_kernelIN3c104HalfES3_fiEEvNS_27GenericPackedTensorAccessorIT_Lm3ENS_16DefaultPtrTraitsET2_EES8_NS4_IT1_Lm1ES6_S7_EESA_SA_SA_NS4_IT0_Lm1ES6_S7_EESC_ --------------------------
	.section	.text._ZN2at6native33batch_norm_backward_reduce_kernelIN3c104HalfES3_fiEEvNS_27GenericPackedTensorAccessorIT_Lm3ENS_16DefaultPtrTraitsET2_EES8_NS4_IT1_Lm1ES6_S7_EESA_SA_SA_NS4_IT0_Lm1ES6_S7_EESC_,"ax",@progbits
	.align	128
        .global         _ZN2at6native33batch_norm_backward_reduce_kernelIN3c104HalfES3_fiEEvNS_27GenericPackedTensorAccessorIT_Lm3ENS_16DefaultPtrTraitsET2_EES8_NS4_IT1_Lm1ES6_S7_EESA_SA_SA_NS4_IT0_Lm1ES6_S7_EESC_
        .type           _ZN2at6native33batch_norm_backward_reduce_kernelIN3c104HalfES3_fiEEvNS_27GenericPackedTensorAccessorIT_Lm3ENS_16DefaultPtrTraitsET2_EES8_NS4_IT1_Lm1ES6_S7_EESA_SA_SA_NS4_IT0_Lm1ES6_S7_EESC_,@function
        .size           _ZN2at6native33batch_norm_backward_reduce_kernelIN3c104HalfES3_fiEEvNS_27GenericPackedTensorAccessorIT_Lm3ENS_16DefaultPtrTraitsET2_EES8_NS4_IT1_Lm1ES6_S7_EESA_SA_SA_NS4_IT0_Lm1ES6_S7_EESC_,(.L_x_27348 - _ZN2at6native33batch_norm_backward_reduce_kernelIN3c104HalfES3_fiEEvNS_27GenericPackedTensorAccessorIT_Lm3ENS_16DefaultPtrTraitsET2_EES8_NS4_IT1_Lm1ES6_S7_EESA_SA_SA_NS4_IT0_Lm1ES6_S7_EESC_)
        .other          _ZN2at6native33batch_norm_backward_reduce_kernelIN3c104HalfES3_fiEEvNS_27GenericPackedTensorAccessorIT_Lm3ENS_16DefaultPtrTraitsET2_EES8_NS4_IT1_Lm1ES6_S7_EESA_SA_SA_NS4_IT0_Lm1ES6_S7_EESC_,@"STO_CUDA_ENTRY STV_DEFAULT"
_ZN2at6native33batch_norm_backward_reduce_kernelIN3c104HalfES3_fiEEvNS_27GenericPackedTensorAccessorIT_Lm3ENS_16DefaultPtrTraitsET2_EES8_NS4_IT1_Lm1ES6_S7_EESA_SA_SA_NS4_IT0_Lm1ES6_S7_EESC_:
.text._ZN2at6native33batch_norm_backward_reduce_kernelIN3c104HalfES3_fiEEvNS_27GenericPackedTensorAccessorIT_Lm3ENS_16DefaultPtrTraitsET2_EES8_NS4_IT1_Lm1ES6_S7_EESA_SA_SA_NS4_IT0_Lm1ES6_S7_EESC_:
        /* <DEDUP_REMOVED lines=20> */
[----:B0-----:R-:W-:Y:S01]  /*0140*/  IMAD.WIDE R2, R7, 0x4, R4 ;  /* 0x0000000407027825 */ /* 0x001fe200078e0204 */
[----:B------:R-:W-:-:S03]  /*0150*/  MOV R7, RZ ;  /* 0x000000ff00077202 */ /* 0x000fc60000000f00 */
[----:B------:R-:W-:Y:S05]  /*0160*/  @P0 BRA `(.L_x_730) ;  /* 0x0000000000dc0947 */ /* 0x000fea0003800000 */
[----:B------:R0:W5:Y:S01]  /*0170*/  LDG.E R9, desc[UR6][R2.64] ;  /* 0x0000000602097981 */ /* 0x000162000c1e1900 */
[----:B------:R-:W1:Y:S01]  /*0180*/  LDC R14, c[0x0][0x3b8] ;  /* 0x0000ee00ff0e7b82 */ /* 0x000e620000000800 */
[----:B------:R-:W-:Y:S01]  /*0190*/  MOV R7, RZ ;  /* 0x000000ff00077202 */ /* 0x000fe20000000f00 */
[----:B------:R-:W2:Y:S01]  /*01a0*/  S2R R10, SR_TID.X ;  /* 0x00000000000a7919 */ /* 0x000ea20000002100 */
[----:B------:R-:W-:Y:S02]  /*01b0*/  MOV R13, R6 ;  /* 0x00000006000d7202 */ /* 0x000fe40000000f00 */
[----:B------:R-:W-:-:S03]  /*01c0*/  MOV R8, RZ ;  /* 0x000000ff00087202 */ /* 0x000fc60000000f00 */
[----:B------:R-:W3:Y:S08]  /*01d0*/  LDC R15, c[0x0][0x398] ;  /* 0x0000e600ff0f7b82 */ /* 0x000ef00000000800 */
[----:B------:R-:W4:Y:S08]  /*01e0*/  LDC R11, c[0x0][0x360] ;  /* 0x0000d800ff0b7b82 */ /* 0x000f300000000800 */
[----:B------:R-:W0:Y:S01]  /*01f0*/  LDC R12, c[0x0][0x364] ;  /* 0x0000d900ff0c7b82 */ /* 0x000e220000000800 */
[----:B-1----:R-:W-:-:S02]  /*0200*/  IMAD R14, R14, UR5, RZ ;  /* 0x000000050e0e7c24 */ /* 0x002fc4000f8e02ff */
[----:B--23--:R-:W-:-:S07]  /*0210*/  IMAD R15, R15, UR5, RZ ;  /* 0x000000050f0f7c24 */ /* 0x00cfce000f8e02ff */
.L_x_734:
[----:B------:R-:W1:Y:S01]  /*0220*/  LDC R17, c[0x0][0x3b0] ;  /* 0x0000ec00ff117b82 */ /* 0x000e620000000800 */
[----:B------:R-:W-:Y:S01]  /*0230*/  BSSY.RECONVERGENT B1, `(.L_x_731) ;  /* 0x0000026000017945 */ /* 0x000fe20003800200 */
[----:B-1----:R-:W-:-:S13]  /*0240*/  ISETP.GE.AND P0, PT, R10, R17, PT ;  /* 0x000000110a00720c */ /* 0x002fda0003f06270 */
[----:B------:R-:W-:Y:S05]  /*0250*/  @P0 BRA `(.L_x_732) ;  /* 0x00000000008c0947 */ /* 0x000fea0003800000 */
[----:B------:R-:W0:Y:S01]  /*0260*/  LDCU UR8, c[0x0][0x394] ;  /* 0x00007280ff0877ac */ /* 0x000e220008000800 */
[----:B------:R-:W-:Y:S01]  /*0270*/  MOV R20, R10 ;  /* 0x0000000a00147202 */ /* 0x000fe20000000f00 */
        /* <DEDUP_REMOVED lines=9> */
.L_x_733:
        /* <DEDUP_REMOVED lines=24> */
.L_x_732:
[----:B------:R-:W-:Y:S05]  /*0490*/  BSYNC.RECONVERGENT B1 ;  /* 0x0000000000017941 */ /* 0x000fea0003800200 */
.L_x_731:
[----:B------:R-:W1:Y:S01]  /*04a0*/  LDCU UR4, c[0x0][0x3a8] ;  /* 0x00007500ff0477ac */ /* 0x000e620008000800 */
[----:B0-----:R-:W-:-:S04]  /*04b0*/  IADD3 R13, PT, PT, R12, R13, RZ ;  /* 0x0000000d0c0d7210 */ /* 0x001fc80007ffe0ff */
[----:B-1----:R-:W-:-:S13]  /*04c0*/  ISETP.GE.AND P0, PT, R13, UR4, PT ;  /* 0x000000040d007c0c */ /* 0x002fda000bf06270 */
[----:B------:R-:W-:Y:S05]  /*04d0*/  @!P0 BRA `(.L_x_734) ;  /* 0xfffffffc00508947 */ /* 0x000fea000383ffff */
.L_x_730:
[----:B------:R-:W-:Y:S05]  /*04e0*/  BSYNC.RECONVERGENT B0 ;  /* 0x0000000000007941 */ /* 0x000fea0003800200 */
.L_x_729:
        /* <DEDUP_REMOVED lines=22> */
[----:B------:R-:W0:Y:S03]  /*0650*/  S2R R3, SR_TID.X ;  /* 0x0000000000037919 */ /* 0x000e260000002100 */
[----:B------:R-:W-:-:S02]  /*0660*/  HADD2.F32 R4, -RZ, R8.H0_H0 ;  /* 0x20000008ff047230 */ /* 0x000fc40000004100 */
[----:B------:R-:W-:-:S03]  /*0670*/  HADD2.F32 R8, -RZ, R8.H1_H1 ;  /* 0x30000008ff087230 */ /* 0x000fc60000004100 */
[----:B-----5:R-:W-:Y:S02]  /*0680*/  FADD.FTZ R9, R5, R4 ;  /* 0x0000000405097221 */ /* 0x020fe40000010000 */
[----:B------:R-:W-:-:S03]  /*0690*/  FADD.FTZ R8, R7, R8 ;  /* 0x0000000807087221 */ /* 0x000fc60000010000 */
[----:B------:R-:W-:Y:S04]  /*06a0*/  SHFL.DOWN PT, R4, R9, 0x2, 0x1f ;  /* 0x08401f0009047f89 */ /* 0x000fe800000e0000 */
[----:B------:R-:W1:Y:S01]  /*06b0*/  SHFL.DOWN PT, R5, R8, 0x2, 0x1f ;  /* 0x08401f0008057f89 */ /* 0x000e6200000e0000 */
[----:B0-----:R-:W-:-:S05]  /*06c0*/  IMAD R2, R6, UR8, R3 ;  /* 0x0000000806027c24 */ /* 0x001fca000f8e0203 */
[C---:B------:R-:W-:Y:S02]  /*06d0*/  ISETP.GE.U32.AND P1, PT, R2.reuse, UR4, PT ;  /* 0x0000000402007c0c */ /* 0x040fe4000bf26070 */
[----:B-1----:R-:W-:Y:S02]  /*06e0*/  F2FP.F16.F32.PACK_AB R5, R5, R4 ;  /* 0x000000040505723e */ /* 0x002fe400000000ff */
[----:B------:R-:W-:-:S03]  /*06f0*/  LOP3.LUT P0, R4, R2, 0x1f, RZ, 0xc0, !PT ;  /* 0x0000001f02047812 */ /* 0x000fc6000780c0ff */
[--C-:B------:R-:W-:Y:S02]  /*0700*/  HADD2.F32 R10, -RZ, R5.reuse.H0_H0 ;  /* 0x20000005ff0a7230 */ /* 0x100fe40000004100 */
[----:B------:R-:W-:-:S04]  /*0710*/  HADD2.F32 R5, -RZ, R5.H1_H1 ;  /* 0x30000005ff057230 */ /* 0x000fc80000004100 */
[----:B------:R-:W0:Y:S01]  /*0720*/  @!P1 S2R R12, SR_CgaCtaId ;  /* 0x00000000000c9919 */ /* 0x000e220000008800 */
[----:B------:R-:W-:Y:S01]  /*0730*/  FADD.FTZ R10, R9, R10 ;  /* 0x0000000a090a7221 */ /* 0x000fe20000010000 */
[----:B------:R-:W-:Y:S01]  /*0740*/  @!P1 MOV R9, 0x400 ;  /* 0x0000040000099802 */ /* 0x000fe20000000f00 */
[----:B------:R-:W-:Y:S01]  /*0750*/  FADD.FTZ R5, R8, R5 ;  /* 0x0000000508057221 */ /* 0x000fe20000010000 */
[----:B----4-:R-:W1:Y:S02]  /*0760*/  @!P0 S2R R11, SR_CgaCtaId ;  /* 0x00000000000b8919 */ /* 0x010e640000008800 */
[----:B------:R-:W-:Y:S04]  /*0770*/  SHFL.DOWN PT, R7, R10, 0x1, 0x1f ;  /* 0x08201f000a077f89 */ /* 0x000fe800000e0000 */
[----:B------:R-:W2:Y:S01]  /*0780*/  SHFL.DOWN PT, R8, R5, 0x1, 0x1f ;  /* 0x08201f0005087f89 */ /* 0x000ea200000e0000 */
[----:B0-----:R-:W-:-:S02]  /*0790*/  @!P1 LEA R13, R12, R9, 0x18 ;  /* 0x000000090c0d9211 */ /* 0x001fc400078ec0ff */
[----:B--2---:R-:W-:Y:S02]  /*07a0*/  F2FP.F16.F32.PACK_AB R7, R8, R7 ;  /* 0x000000070807723e */ /* 0x004fe400000000ff */
[----:B------:R-:W-:-:S03]  /*07b0*/  @!P0 MOV R8, 0x400 ;  /* 0x0000040000088802 */ /* 0x000fc60000000f00 */
[--C-:B------:R-:W-:Y:S01]  /*07c0*/  HADD2.F32 R9, -RZ, R7.reuse.H0_H0 ;  /* 0x20000007ff097230 */ /* 0x100fe20000004100 */
[----:B-1----:R-:W-:Y:S01]  /*07d0*/  @!P0 LEA R11, R11, R8, 0x18 ;  /* 0x000000080b0b8211 */ /* 0x002fe200078ec0ff */
[----:B------:R-:W-:Y:S01]  /*07e0*/  HADD2.F32 R8, -RZ, R7.H1_H1 ;  /* 0x30000007ff087230 */ /* 0x000fe20000004100 */
[----:B------:R-:W-:Y:S02]  /*07f0*/  @!P1 LEA R7, R4, R13, 0x3 ;  /* 0x0000000d04079211 */ /* 0x000fe400078e18ff */
[----:B------:R-:W-:Y:S01]  /*0800*/  FADD.FTZ R12, R10, R9 ;  /* 0x000000090a0c7221 */ /* 0x000fe20000010000 */
[----:B------:R-:W-:Y:S01]  /*0810*/  @!P0 LEA.HI R11, R2, R11, RZ, 0x1e ;  /* 0x0000000b020b8211 */ /* 0x000fe200078ff0ff */
[----:B------:R-:W-:Y:S01]  /*0820*/  FADD.FTZ R8, R5, R8 ;  /* 0x0000000805087221 */ /* 0x000fe20000010000 */
[----:B------:R-:W-:-:S03]  /*0830*/  CS2R R4, SRZ ;  /* 0x0000000000047805 */ /* 0x000fc6000001ff00 */
        /* <DEDUP_REMOVED lines=38> */
.L_x_748:
[----:B-12---:R-:W-:-:S05]  /*0aa0*/  F2FP.F16.F32.PACK_AB R2, R9, R2 ;  /* 0x000000020902723e */ /* 0x006fca00000000ff */
[--C-:B------:R-:W-:Y:S02]  /*0ab0*/  HADD2.F32 R5, -RZ, R2.reuse.H0_H0 ;  /* 0x20000002ff057230 */ /* 0x100fe40000004100 */
[----:B------:R-:W-:-:S03]  /*0ac0*/  HADD2.F32 R2, -RZ, R2.H1_H1 ;  /* 0x30000002ff027230 */ /* 0x000fc60000004100 */
[----:B------:R-:W-:Y:S02]  /*0ad0*/  FADD.FTZ R4, R8, R5 ;  /* 0x0000000508047221 */ /* 0x000fe40000010000 */
[----:B------:R-:W-:-:S07]  /*0ae0*/  FADD.FTZ R5, R7, R2 ;  /* 0x0000000207057221 */ /* 0x000fce0000010000 */
.L_x_735:
[----:B0-----:R-:W0:Y:S01]  /*0af0*/  S2R R7, SR_CgaCtaId ;  /* 0x0000000000077919 */ /* 0x001e220000008800 */
        /* <DEDUP_REMOVED lines=18> */
[----:B-1----:R-:W-:-:S05]  /*0c20*/  @P0 F2FP.F16.F32.PACK_AB R6, RZ, R2 ;  /* 0x00000002ff06023e */ /* 0x002fca00000000ff */
        /* <DEDUP_REMOVED lines=11> */
[----:B------:R-:W-:Y:S02]  /*0ce0*/  F2FP.F16.F32.PACK_AB R0, RZ, R0 ;  /* 0x00000000ff00723e */ /* 0x000fe400000000ff */
[----:B------:R-:W1:Y:S01]  /*0cf0*/  LDC.64 R6, c[0x0][0x400] ;  /* 0x00010000ff067b82 */ /* 0x000e620000000a00 */
[----:B0-----:R-:W-:-:S04]  /*0d00*/  IMAD R11, R11, UR5, RZ ;  /* 0x000000050b0b7c24 */ /* 0x001fc8000f8e02ff */
[----:B-1----:R-:W-:-:S05]  /*0d10*/  IMAD.WIDE R6, R11, 0x2, R6 ;  /* 0x000000020b067825 */ /* 0x002fca00078e0206 */
[----:B------:R0:W-:Y:S02]  /*0d20*/  STG.E.U16 desc[UR6][R6.64], R0 ;  /* 0x0000000006007986 */ /* 0x0001e4000c101506 */
.L_x_737:
        /* <DEDUP_REMOVED lines=9> */
.L_x_736:
[----:B------:R-:W-:Y:S01]  /*0dc0*/  HFMA2 R13, -RZ, RZ, 0, 9.5367431640625e-07 ;  /* 0x00000010ff0d7431 */ /* 0x000fe200000001ff */
[----:B-1----:R-:W-:Y:S02]  /*0dd0*/  MOV R14, R4 ;  /* 0x00000004000e7202 */ /* 0x002fe40000000f00 */
[----:B------:R-:W-:Y:S02]  /*0de0*/  MOV R16, 0x1f ;  /* 0x0000001f00107802 */ /* 0x000fe40000000f00 */
[----:B------:R-:W-:-:S07]  /*0df0*/  MOV R11, 0xffffffff ;  /* 0xffffffff000b7802 */ /* 0x000fce0000000f00 */
[----:B------:R-:W-:Y:S05]  /*0e00*/  WARPSYNC.COLLECTIVE R11, `(.L_x_738) ;  /* 0x000000000b087348 */ /* 0x000fea0003c00000 */
[----:B------:R0:W1:Y:S02]  /*0e10*/  SHFL.DOWN P0, R12, R14, R13, R16 ;  /* 0x0800000d0e0c7389 */ /* 0x0000640000000010 */
[----:B01----:R-:W-:Y:S05]  /*0e20*/  ENDCOLLECTIVE ;  /* 0x000000000000791b */ /* 0x003fea0003800000 */
.L_x_738:
[----:B------:R-:W-:Y:S02]  /*0e30*/  MOV R14, R5 ;  /* 0x00000005000e7202 */ /* 0x000fe40000000f00 */
[----:B------:R-:W-:-:S07]  /*0e40*/  MOV R2, R12 ;  /* 0x0000000c00027202 */ /* 0x000fce0000000f00 */
[----:B------:R-:W-:Y:S05]  /*0e50*/  WARPSYNC.COLLECTIVE R11, `(.L_x_739) ;  /* 0x000000000b087348 */ /* 0x000fea0003c00000 */
[----:B------:R0:W1:Y:S02]  /*0e60*/  SHFL.DOWN P0, R12, R14, R13, R16 ;  /* 0x0800000d0e0c7389 */ /* 0x0000640000000010 */
[----:B01----:R-:W-:Y:S05]  /*0e70*/  ENDCOLLECTIVE ;  /* 0x000000000000791b */ /* 0x003fea0003800000 */
.L_x_739:
[----:B------:R-:W-:Y:S01]  /*0e80*/  IMAD.MOV.U32 R13, RZ, RZ, 0x8 ;  /* 0x00000008ff0d7424 */ /* 0x000fe200078e00ff */
[----:B------:R-:W-:-:S04]  /*0e90*/  MOV R7, R12 ;  /* 0x0000000c00077202 */ /* 0x000fc80000000f00 */
[----:B------:R-:W-:-:S05]  /*0ea0*/  F2FP.F16.F32.PACK_AB R2, R7, R2 ;  /* 0x000000020702723e */ /* 0x000fca00000000ff */
[--C-:B------:R-:W-:Y:S02]  /*0eb0*/  HADD2.F32 R7, -RZ, R2.reuse.H0_H0 ;  /* 0x20000002ff077230 */ /* 0x100fe40000004100 */
[----:B------:R-:W-:-:S03]  /*0ec0*/  HADD2.F32 R2, -RZ, R2.H1_H1 ;  /* 0x30000002ff027230 */ /* 0x000fc60000004100 */
[----:B------:R-:W-:Y:S02]  /*0ed0*/  FADD.FTZ R7, R4, R7 ;  /* 0x0000000704077221 */ /* 0x000fe40000010000 */
[----:B------:R-:W-:-:S03]  /*0ee0*/  FADD.FTZ R2, R5, R2 ;  /* 0x0000000205027221 */ /* 0x000fc60000010000 */
[----:B------:R-:W-:-:S07]  /*0ef0*/  MOV R14, R7 ;  /* 0x00000007000e7202 */ /* 0x000fce0000000f00 */
[----:B------:R-:W-:Y:S05]  /*0f00*/  WARPSYNC.COLLECTIVE R11, `(.L_x_740) ;  /* 0x000000000b087348 */ /* 0x000fea0003c00000 */
[----:B------:R0:W1:Y:S02]  /*0f10*/  SHFL.DOWN P0, R12, R14, R13, R16 ;  /* 0x0800000d0e0c7389 */ /* 0x0000640000000010 */
[----:B01----:R-:W-:Y:S05]  /*0f20*/  ENDCOLLECTIVE ;  /* 0x000000000000791b */ /* 0x003fea0003800000 */
.L_x_740:
[----:B------:R-:W-:Y:S02]  /*0f30*/  MOV R14, R2 ;  /* 0x00000002000e7202 */ /* 0x000fe40000000f00 */
[----:B------:R-:W-:-:S07]  /*0f40*/  MOV R8, R12 ;  /* 0x0000000c00087202 */ /* 0x000fce0000000f00 */
[----:B------:R-:W-:Y:S05]  /*0f50*/  WARPSYNC.COLLECTIVE R11, `(.L_x_741) ;  /* 0x000000000b087348 */ /* 0x000fea0003c00000 */
[----:B------:R0:W1:Y:S02]  /*0f60*/  SHFL.DOWN P0, R12, R14, R13, R16 ;  /* 0x0800000d0e0c7389 */ /* 0x0000640000000010 */
[----:B01----:R-:W-:Y:S05]  /*0f70*/  ENDCOLLECTIVE ;  /* 0x000000000000791b */ /* 0x003fea0003800000 */
.L_x_741:
[----:B------:R-:W-:Y:S01]  /*0f80*/  HFMA2 R13, -RZ, RZ, 0, 2.384185791015625e-07 ;  /* 0x00000004ff0d7431 */ /* 0x000fe200000001ff */
        /* <DEDUP_REMOVED lines=10> */
.L_x_742:
[----:B------:R-:W-:Y:S02]  /*1030*/  MOV R14, R9 ;  /* 0x00000009000e7202 */ /* 0x000fe40000000f00 */
[----:B------:R-:W-:-:S07]  /*1040*/  MOV R4, R12 ;  /* 0x0000000c00047202 */ /* 0x000fce0000000f00 */
[----:B------:R-:W-:Y:S05]  /*1050*/  WARPSYNC.COLLECTIVE R11, `(.L_x_743) ;  /* 0x000000000b087348 */ /* 0x000fea0003c00000 */
[----:B------:R0:W1:Y:S02]  /*1060*/  SHFL.DOWN P0, R12, R14, R13, R16 ;  /* 0x0800000d0e0c7389 */ /* 0x0000640000000010 */
[----:B01----:R-:W-:Y:S05]  /*1070*/  ENDCOLLECTIVE ;  /* 0x000000000000791b */ /* 0x003fea0003800000 */
.L_x_743:
        /* <DEDUP_REMOVED lines=11> */
.L_x_744:
[----:B------:R-:W-:Y:S02]  /*1130*/  MOV R14, R4 ;  /* 0x00000004000e7202 */ /* 0x000fe40000000f00 */
[----:B------:R-:W-:-:S07]  /*1140*/  MOV R2, R12 ;  /* 0x0000000c00027202 */ /* 0x000fce0000000f00 */
[----:B------:R-:W-:Y:S05]  /*1150*/  WARPSYNC.COLLECTIVE R11, `(.L_x_745) ;  /* 0x000000000b087348 */ /* 0x000fea0003c00000 */
[----:B------:R0:W1:Y:S02]  /*1160*/  SHFL.DOWN P0, R12, R14, R13, R16 ;  /* 0x0800000d0e0c7389 */ /* 0x0000640000000010 */
[----:B01----:R-:W-:Y:S05]  /*1170*/  ENDCOLLECTIVE ;  /* 0x000000000000791b */ /* 0x003fea0003800000 */
.L_x_745:
[----:B------:R-:W-:Y:S01]  /*1180*/  HFMA2 R13, -RZ, RZ, 0, 5.9604644775390625e-08 ;  /* 0x00000001ff0d7431 */ /* 0x000fe200000001ff */
        /* <DEDUP_REMOVED lines=10> */
.L_x_746:
[----:B------:R-:W-:Y:S02]  /*1230*/  MOV R14, R7 ;  /* 0x00000007000e7202 */ /* 0x000fe40000000f00 */
[----:B------:R-:W-:-:S07]  /*1240*/  MOV R2, R12 ;  /* 0x0000000c00027202 */ /* 0x000fce0000000f00 */
[----:B------:R-:W-:Y:S05]  /*1250*/  WARPSYNC.COLLECTIVE R11, `(.L_x_747) ;  /* 0x000000000b087348 */ /* 0x000fea0003c00000 */
[----:B------:R0:W1:Y:S02]  /*1260*/  SHFL.DOWN P0, R12, R14, R13, R16 ;  /* 0x0800000d0e0c7389 */ /* 0x0000640000000010 */
[----:B01----:R-:W-:Y:S05]  /*1270*/  ENDCOLLECTIVE ;  /* 0x000000000000791b */ /* 0x003fea0003800000 */
.L_x_747:
[----:B------:R-:W-:Y:S01]  /*1280*/  MOV R9, R12 ;  /* 0x0000000c00097202 */ /* 0x000fe20000000f00 */
[----:B------:R-:W-:Y:S06]  /*1290*/  BRA `(.L_x_748) ;  /* 0xfffffff800007947 */ /* 0x000fec000383ffff */
.L_x_749:
        /* <DEDUP_REMOVED lines=14> */
.L_x_27348:


//--------------------- .text._ZN2at6native33batch_norm_backward_reduce_kernelIN3c104HalfEffiEEvNS_27GenericPackedTensorAccessorIT_Lm3ENS_16DefaultPtrTraitsET2_EES8_NS4_IT1_Lm1ES6_S7_EESA_SA_SA_NS4_IT0_Lm1ES6_S7_EESC_ --------------------------
	.section	.text._ZN2at6native33batch_norm_backward_reduce_kernelIN3c104HalfEffiEEvNS_27GenericPackedTensorAccessorIT_Lm3ENS_16DefaultPtrTraitsET2_EES8_NS4_IT1_Lm1ES6_S7_EESA_SA_SA_NS4_IT0_Lm1ES6_S7_EESC_,"ax",@progbits
	.align	128
        .global         _ZN2at6native33batch_norm_backward_reduce_kernelIN3c104HalfEffiEEvNS_27GenericPackedTensorAccessorIT_Lm3ENS_16DefaultPtrTraitsET2_EES8_NS4_IT1_Lm1ES6_S7_EESA_SA_SA_NS4_IT0_Lm1ES6_S7_EESC_
        .type           _ZN2at6native33batch_norm_backward_reduce_kernelIN3c104HalfEffiEEvNS_27GenericPackedTensorAccessorIT_Lm3ENS_16DefaultPtrTraitsET2_EES8_NS4_IT1_Lm1ES6_S7_EESA_SA_SA_NS4_IT0_Lm1ES6_S7_EESC_,@function
        .size           _ZN2at6native33batch_norm_backward_reduce_kernelIN3c104HalfEffiEEvNS_27GenericPackedTensorAccessorIT_Lm3ENS_16DefaultPtrTraitsET2_EES8_NS4_IT1_Lm1ES6_S7_EESA_SA_SA_NS4_IT0_Lm1ES6_S7_EESC_,(.L_x_27349 - _ZN2at6native33batch_norm_backward_reduce_kernelIN3c104HalfEffiEEvNS_27GenericPackedTensorAccessorIT_Lm3ENS_16DefaultPtrTraitsET2_EES8_NS4_IT1_Lm1ES6_S7_EESA_SA_SA_NS4_IT0_Lm1ES6_S7_EESC_)
        .other          _ZN2at6native33batch_norm_backward_reduce_kernelIN3c104HalfEffiEEvNS_27GenericPackedTensorAccessorIT_Lm3ENS_16DefaultPtrTraitsET2_EES8_NS4_IT1_Lm1ES6_S7_EESA_SA_SA_NS4_IT0_Lm1ES6_S7_EESC_,@"STO_CUDA_ENTRY STV_DEFAULT"
_ZN2at6native33batch_norm_backward_reduce_kernelIN3c104HalfEffiEEvNS_27GenericPackedTensorAccessorIT_Lm3ENS_16DefaultPtrTraitsET2_EES8_NS4_IT1_Lm1ES6_S7_EESA_SA_SA_NS4_IT0_Lm1ES6_S7_EESC_:
.text._ZN2at6native33batch_norm_backward_reduce_kernelIN3c104HalfEffiEEvNS_27GenericPackedTensorAccessorIT_Lm3ENS_16DefaultPtrTraitsET2_EES8_NS4_IT1_Lm1ES6_S7_EESA_SA_SA_NS4_IT0_Lm1ES6_S7_EESC_:
        /* <DEDUP_REMOVED lines=34> */
.L_x_755:
        /* <DEDUP_REMOVED lines=15> */
.L_x_754:
        /* <DEDUP_REMOVED lines=24> */
.L_x_753:
[----:B------:R-:W-:Y:S05]  /*0490*/  BSYNC.RECONVERGENT B1 ;  /* 0x0000000000017941 */ /* 0x000fea0003800200 */
.L_x_752:
[----:B------:R-:W1:Y:S01]  /*04a0*/  LDCU UR4, c[0x0][0x3a8] ;  /* 0x00007500ff0477ac */ /* 0x000e620008000800 */
[----:B0-----:R-:W-:-:S04]  /*04b0*/  IADD3 R13, PT, PT, R12, R13, RZ ;  /* 0x0000000d0c0d7210 */ /* 0x001fc80007ffe0ff */
[----:B-1----:R-:W-:-:S13]  /*04c0*/  ISETP.GE.AND P0, PT, R13, UR4, PT ;  /* 0x000000040d007c0c */ /* 0x002fda000bf06270 */
[----:B------:R-:W-:Y:S05]  /*04d0*/  @!P0 BRA `(.L_x_755) ;  /* 0xfffffffc00508947 */ /* 0x000fea000383ffff */
.L_x_751:
[----:B------:R-:W-:Y:S05]  /*04e0*/  BSYNC.RECONVERGENT B0 ;  /* 0x0000000000007941 */ /* 0x000fea0003800200 */
.L_x_750:
        /* <DEDUP_REMOVED lines=91> */
.L_x_768:
[----:B-12---:R-:W-:-:S05]  /*0aa0*/  F2FP.F16.F32.PACK_AB R2, R9, R2 ;  /* 0x000000020902723e */ /* 0x006fca00000000ff */
[--C-:B------:R-:W-:Y:S02]  /*0ab0*/  HADD2.F32 R5, -RZ, R2.reuse.H0_H0 ;  /* 0x20000002ff057230 */ /* 0x100fe40000004100 */
[----:B------:R-:W-:-:S03]  /*0ac0*/  HADD2.F32 R2, -RZ, R2.H1_H1 ;  /* 0x30000002ff027230 */ /* 0x000fc60000004100 */
[----:B------:R-:W-:Y:S02]  /*0ad0*/  FADD.FTZ R4, R8, R5 ;  /* 0x0000000508047221 */ /* 0x000fe40000010000 */
[----:B------:R-:W-:-:S07]  /*0ae0*/  FADD.FTZ R5, R7, R2 ;  /* 0x0000000207057221 */ /* 0x000fce0000010000 */
.L_x_756:
        /* <DEDUP_REMOVED lines=41> */
.L_x_757:
[----:B------:R-:W-:Y:S01]  /*0d80*/  HFMA2 R13, -RZ, RZ, 0, 9.5367431640625e-07 ;  /* 0x00000010ff0d7431 */ /* 0x000fe200000001ff */
[----:B-1----:R-:W-:Y:S02]  /*0d90*/  MOV R14, R4 ;  /* 0x00000004000e7202 */ /* 0x002fe40000000f00 */
[----:B------:R-:W-:Y:S02]  /*0da0*/  MOV R16, 0x1f ;  /* 0x0000001f00107802 */ /* 0x000fe40000000f00 */
[----:B------:R-:W-:-:S07]  /*0db0*/  MOV R11, 0xffffffff ;  /* 0xffffffff000b7802 */ /* 0x000fce0000000f00 */
[----:B------:R-:W-:Y:S05]  /*0dc0*/  WARPSYNC.COLLECTIVE R11, `(.L_x_758) ;  /* 0x000000000b087348 */ /* 0x000fea0003c00000 */
[----:B------:R0:W1:Y:S02]  /*0dd0*/  SHFL.DOWN P0, R12, R14, R13, R16 ;  /* 0x0800000d0e0c7389 */ /* 0x0000640000000010 */
[----:B01----:R-:W-:Y:S05]  /*0de0*/  ENDCOLLECTIVE ;  /* 0x000000000000791b */ /* 0x003fea0003800000 */
.L_x_758:
[----:B------:R-:W-:Y:S02]  /*0df0*/  MOV R14, R5 ;  /* 0x00000005000e7202 */ /* 0x000fe40000000f00 */
[----:B------:R-:W-:-:S07]  /*0e00*/  MOV R2, R12 ;  /* 0x0000000c00027202 */ /* 0x000fce0000000f00 */
[----:B------:R-:W-:Y:S05]  /*0e10*/  WARPSYNC.COLLECTIVE R11, `(.L_x_759) ;  /* 0x000000000b087348 */ /* 0x000fea0003c00000 */
[----:B------:R0:W1:Y:S02]  /*0e20*/  SHFL.DOWN P0, R12, R14, R13, R16 ;  /* 0x0800000d0e0c7389 */ /* 0x0000640000000010 */
[----:B01----:R-:W-:Y:S05]  /*0e30*/  ENDCOLLECTIVE ;  /* 0x000000000000791b */ /* 0x003fea0003800000 */
.L_x_759:
[----:B------:R-:W-:Y:S01]  /*0e40*/  HFMA2 R13, -RZ, RZ, 0, 4.76837158203125e-07 ;  /* 0x00000008ff0d7431 */ /* 0x000fe200000001ff */
        /* <DEDUP_REMOVED lines=10> */
.L_x_760:
[----:B------:R-:W-:Y:S02]  /*0ef0*/  MOV R14, R2 ;  /* 0x00000002000e7202 */ /* 0x000fe40000000f00 */
[----:B------:R-:W-:-:S07]  /*0f00*/  MOV R8, R12 ;  /* 0x0000000c00087202 */ /* 0x000fce0000000f00 */
[----:B------:R-:W-:Y:S05]  /*0f10*/  WARPSYNC.COLLECTIVE R11, `(.L_x_761) ;  /* 0x000000000b087348 */ /* 0x000fea0003c00000 */
[----:B------:R0:W1:Y:S02]  /*0f20*/  SHFL.DOWN P0, R12, R14, R13, R16 ;  /* 0x0800000d0e0c7389 */ /* 0x0000640000000010 */
[----:B01----:R-:W-:Y:S05]  /*0f30*/  ENDCOLLECTIVE ;  /* 0x000000000000791b */ /* 0x003fea0003800000 */
.L_x_761:
        /* <DEDUP_REMOVED lines=11> */
.L_x_762:
[----:B------:R-:W-:Y:S02]  /*0ff0*/  MOV R14, R9 ;  /* 0x00000009000e7202 */ /* 0x000fe40000000f00 */
[----:B------:R-:W-:-:S07]  /*1000*/  MOV R4, R12 ;  /* 0x0000000c00047202 */ /* 0x000fce0000000f00 */
[----:B------:R-:W-:Y:S05]  /*1010*/  WARPSYNC.COLLECTIVE R11, `(.L_x_763) ;  /* 0x000000000b087348 */ /* 0x000fea0003c00000 */
[----:B------:R0:W1:Y:S02]  /*1020*/  SHFL.DOWN P0, R12, R14, R13, R16 ;  /* 0x0800000d0e0c7389 */ /* 0x0000640000000010 */
[----:B01----:R-:W-:Y:S05]  /*1030*/  ENDCOLLECTIVE ;  /* 0x000000000000791b */ /* 0x003fea0003800000 */
.L_x_763:
[----:B------:R-:W-:Y:S01]  /*1040*/  HFMA2 R13, -RZ, RZ, 0, 1.1920928955078125e-07 ;  /* 0x00000002ff0d7431 */ /* 0x000fe200000001ff */
        /* <DEDUP_REMOVED lines=10> */
.L_x_764:
[----:B------:R-:W-:Y:S02]  /*10f0*/  MOV R14, R4 ;  /* 0x00000004000e7202 */ /* 0x000fe40000000f00 */
[----:B------:R-:W-:-:S07]  /*1100*/  MOV R2, R12 ;  /* 0x0000000c00027202 */ /* 0x000fce0000000f00 */
[----:B------:R-:W-:Y:S05]  /*1110*/  WARPSYNC.COLLECTIVE R11, `(.L_x_765) ;  /* 0x000000000b087348 */ /* 0x000fea0003c00000 */
[----:B------:R0:W1:Y:S02]  /*1120*/  SHFL.DOWN P0, R12, R14, R13, R16 ;  /* 0x0800000d0e0c7389 */ /* 0x0000640000000010 */
[----:B01----:R-:W-:Y:S05]  /*1130*/  ENDCOLLECTIVE ;  /* 0x000000000000791b */ /* 0x003fea0003800000 */
.L_x_765:
        /* <DEDUP_REMOVED lines=11> */
.L_x_766:
[----:B------:R-:W-:Y:S02]  /*11f0*/  MOV R14, R7 ;  /* 0x00000007000e7202 */ /* 0x000fe40000000f00 */
[----:B------:R-:W-:-:S07]  /*1200*/  MOV R2, R12 ;  /* 0x0000000c00027202 */ /* 0x000fce0000000f00 */
[----:B------:R-:W-:Y:S05]  /*1210*/  WARPSYNC.COLLECTIVE R11, `(.L_x_767) ;  /* 0x000000000b087348 */ /* 0x000fea0003c00000 */
[----:B------:R0:W1:Y:S02]  /*1220*/  SHFL.DOWN P0, R12, R14, R13, R16 ;  /* 0x0800000d0e0c7389 */ /* 0x0000640000000010 */
[----:B01----:R-:W-:Y:S05]  /*1230*/  ENDCOLLECTIVE ;  /* 0x000000000000791b */ /* 0x003fea0003800000 */
.L_x_767:
[----:B------:R-:W-:Y:S01]  /*1240*/  MOV R9, R12 ;  /* 0x0000000c00097202 */ /* 0x000fe20000000f00 */
[----:B------:R-:W-:Y:S06]  /*1250*/  BRA `(.L_x_768) ;  /* 0xfffffff800107947 */ /* 0x000fec000383ffff */
.L_x_769:
        /* <DEDUP_REMOVED lines=10> */
.L_x_27349:


//--------------------- .text._ZN2at6native33batch_norm_backward_reduce_kernelIffflEEvNS_27GenericPackedTensorAccessorIT_Lm3ENS_16DefaultPtrTraitsET2_EES6_NS2_IT1_Lm1ES4_S5_EES8_S8_S8_NS2_IT0_Lm1ES4_S5_EESA_ --------------------------
	.section	.text._ZN2at6native33batch_norm_backward_reduce_kernelIffflEEvNS_27GenericPackedTensorAccessorIT_Lm3ENS_16DefaultPtrTraitsET2_EES6_NS2_IT1_Lm1ES4_S5_EES8_S8_S8_NS2_IT0_Lm1ES4_S5_EESA_,"ax",@progbits
	.align	128
        .global         _ZN2at6native33batch_norm_backward_reduce_kernelIffflEEvNS_27GenericPackedTensorAccessorIT_Lm3ENS_16DefaultPtrTraitsET2_EES6_NS2_IT1_Lm1ES4_S5_EES8_S8_S8_NS2_IT0_Lm1ES4_S5_EESA_
        .type           _ZN2at6native33batch_norm_backward_reduce_kernelIffflEEvNS_27GenericPackedTensorAccessorIT_Lm3ENS_16DefaultPtrTraitsET2_EES6_NS2_IT1_Lm1ES4_S5_EES8_S8_S8_NS2_IT0_Lm1ES4_S5_EESA_,@function
        .size           _ZN2at6native33batch_norm_backward_reduce_kernelIffflEEvNS_27GenericPackedTensorAccessorIT_Lm3ENS_16DefaultPtrTraitsET2_EES6_NS2_IT1_Lm1ES4_S5_EES8_S8_S8_NS2_IT0_Lm1ES4_S5_EESA_,(.L_x_27350 - _ZN2at6native33batch_norm_backward_reduce_kernelIffflEEvNS_27GenericPackedTensorAccessorIT_Lm3ENS_16DefaultPtrTraitsET2_EES6_NS2_IT1_Lm1ES4_S5_EES8_S8_S8_NS2_IT0_Lm1ES4_S5_EESA_)
        .other          _ZN2at6native33batch_norm_backward_reduce_kernelIffflEEvNS_27GenericPackedTensorAccessorIT_Lm3ENS_16DefaultPtrTraitsET2_EES6_NS2_IT1_Lm1ES4_S5_EES8_S8_S8_NS2_IT0_Lm1ES4_S5_EESA_,@"STO_CUDA_ENTRY STV_DEFAULT"
_ZN2at6native33batch_norm_backward_reduce_kernelIffflEEvNS_27GenericPackedTensorAccessorIT_Lm3ENS_16DefaultPtrTraitsET2_EES6_NS2_IT1_Lm1ES4_S5_EES8_S8_S8_NS2_IT0_Lm1ES4_S5_EESA_:
.text._ZN2at6native33batch_norm_backward_reduce_kernelIffflEEvNS_27GenericPackedTensorAccessorIT_Lm3ENS_16DefaultPtrTraitsET2_EES6_NS2_IT1_Lm1ES4_S5_EES8_S8_S8_NS2_IT0_Lm1ES4_S5_EESA_:
        /* <DEDUP_REMOVED lines=42> */
.L_x_775:
        /* <DEDUP_REMOVED lines=10> */
[----:B------:R-:W-:Y:S01]  /*0340*/  IMAD.MOV.U32 R37, RZ, RZ, R23 ;  /* 0x000000ffff257224 */ /* 0x000fe200078e0017 */
[----:B------:R-:W-:Y:S01]  /*0350*/  MOV R35, R23 ;  /* 0x0000001700237202 */ /* 0x000fe20000000f00 */
[C---:B0-----:R-:W-:Y:S02]  /*0360*/  IMAD R14, R10.reuse, UR6, RZ ;  /* 0x000000060a0e7c24 */ /* 0x041fe4000f8e02ff */
[----:B-1----:R-:W-:Y:S02]  /*0370*/  IMAD R12, R10, UR4, RZ ;  /* 0x000000040a0c7c24 */ /* 0x002fe4000f8e02ff */
[----:B------:R-:W-:-:S04]  /*0380*/  IMAD.WIDE.U32 R10, R13, UR6, R28 ;  /* 0x000000060d0a7c25 */ /* 0x000fc8000f8e001c */
[C---:B------:R-:W-:Y:S02]  /*0390*/  IMAD R33, R13.reuse, UR7, R14 ;  /* 0x000000070d217c24 */ /* 0x040fe4000f8e020e */
[----:B------:R-:W-:Y:S02]  /*03a0*/  HFMA2 R14, -RZ, RZ, 0, 0 ;  /* 0x00000000ff0e7431 */ /* 0x000fe400000001ff */
[----:B------:R-:W-:Y:S01]  /*03b0*/  IMAD.WIDE.U32 R8, R13, UR4, R8 ;  /* 0x000000040d087c25 */ /* 0x000fe2000f8e0008 */
[----:B------:R-:W-:-:S03]  /*03c0*/  IADD3 R33, PT, PT, R11, R33, RZ ;  /* 0x000000210b217210 */ /* 0x000fc60007ffe0ff */
[----:B------:R-:W-:-:S04]  /*03d0*/  IMAD R31, R13, UR5, R12 ;  /* 0x000000050d1f7c24 */ /* 0x000fc8000f8e020c */
[----:B------:R-:W-:-:S07]  /*03e0*/  IMAD.IADD R31, R9, 0x1, R31 ;  /* 0x00000001091f7824 */ /* 0x000fce00078e021f */
.L_x_774:
        /* <DEDUP_REMOVED lines=15> */
[----:B------:R-:W-:-:S04]  /*04e0*/  LEA.HI.X R19, R14, UR23, R15, 0x2, P0 ;  /* 0x000000170e137c11 */ /* 0x000fc800080f140f */
[----:B------:R-:W2:Y:S04]  /*04f0*/  LDG.E R17, desc[UR12][R16.64] ;  /* 0x0000000c10117981 */ /* 0x000ea8000c1e1900 */
[----:B------:R-:W3:Y:S01]  /*0500*/  LDG.E R18, desc[UR12][R18.64] ;  /* 0x0000000c12127981 */ /* 0x000ee2000c1e1900 */
[----:B------:R-:W-:-:S04]  /*0510*/  IADD3 R37, PT, PT, R24, R35, RZ ;  /* 0x0000002318257210 */ /* 0x000fc80007ffe0ff */
[----:B------:R-:W-:Y:S01]  /*0520*/  ISETP.GE.U32.AND P0, PT, R37, R6, PT ;  /* 0x000000062500720c */ /* 0x000fe20003f06070 */
[--C-:B------:R-:W-:Y:S01]  /*0530*/  IMAD.MOV.U32 R35, RZ, RZ, R37.reuse ;  /* 0x000000ffff237224 */ /* 0x100fe200078e0025 */
[----:B------:R-:W-:-:S04]  /*0540*/  SHF.R.S32.HI R14, RZ, 0x1f, R37 ;  /* 0x0000001fff0e7819 */ /* 0x000fc80000011425 */
[----:B------:R-:W-:Y:S01]  /*0550*/  ISETP.GE.AND.EX P0, PT, R14, R7, PT, P0 ;  /* 0x000000070e00720c */ /* 0x000fe20003f06300 */
[----:B--2--5:R-:W-:Y:S01]  /*0560*/  FADD.FTZ R12, -R22, R17 ;  /* 0x00000011160c7221 */ /* 0x024fe20000010100 */
[----:B---3--:R-:W-:-:S03]  /*0570*/  FADD.FTZ R20, R18, R20 ;  /* 0x0000001412147221 */ /* 0x008fc60000010000 */
[----:B------:R-:W-:-:S08]  /*0580*/  FFMA.FTZ R21, R18, R12, R21 ;  /* 0x0000000c12157223 */ /* 0x000fd00000010015 */
[----:B------:R-:W-:Y:S05]  /*0590*/  @!P0 BRA `(.L_x_774) ;  /* 0xfffffffc00948947 */ /* 0x000fea000383ffff */
.L_x_773:
[----:B--2---:R-:W-:Y:S05]  /*05a0*/  BSYNC.RECONVERGENT B1 ;  /* 0x0000000000017941 */ /* 0x004fea0003800200 */
.L_x_772:
[----:B------:R-:W0:Y:S01]  /*05b0*/  LDCU.64 UR4, c[0x0][0x3c0] ;  /* 0x00007800ff0477ac */ /* 0x000e220008000a00 */
[----:B------:R-:W-:-:S04]  /*05c0*/  IADD3 R13, PT, PT, R25, R26, RZ ;  /* 0x0000001a190d7210 */ /* 0x000fc80007ffe0ff */
[----:B------:R-:W-:Y:S02]  /*05d0*/  SHF.R.S32.HI R10, RZ, 0x1f, R13 ;  /* 0x0000001fff0a7819 */ /* 0x000fe4000001140d */
[----:B------:R-:W-:Y:S02]  /*05e0*/  MOV R26, R13 ;  /* 0x0000000d001a7202 */ /* 0x000fe40000000f00 */
[----:B0-----:R-:W-:-:S04]  /*05f0*/  ISETP.GE.U32.AND P0, PT, R13, UR4, PT ;  /* 0x000000040d007c0c */ /* 0x001fc8000bf06070 */
[----:B------:R-:W-:-:S13]  /*0600*/  ISETP.GE.AND.EX P0, PT, R10, UR5, PT, P0 ;  /* 0x000000050a007c0c */ /* 0x000fda000bf06300 */
[----:B------:R-:W-:Y:S05]  /*0610*/  @!P0 BRA `(.L_x_775) ;  /* 0xfffffffc00208947 */ /* 0x000fea000383ffff */
.L_x_771:
[----:B--2---:R-:W-:Y:S05]  /*0620*/  BSYNC.RECONVERGENT B0 ;  /* 0x0000000000007941 */ /* 0x004fea0003800200 */
.L_x_770:
[----:B------:R-:W0:Y:S01]  /*0630*/  SHFL.DOWN PT, R3, R20, 0x10, 0x1f ;  /* 0x0a001f0014037f89 */ /* 0x000e2200000e0000 */
[----:B------:R-:W1:Y:S03]  /*0640*/  LDCU UR5, c[0x0][0x360] ;  /* 0x00006c00ff0577ac */ /* 0x000e660008000800 */
[----:B------:R-:W2:Y:S01]  /*0650*/  SHFL.DOWN PT, R2, R21, 0x10, 0x1f ;  /* 0x0a001f0015027f89 */ /* 0x000ea200000e0000 */
[----:B------:R-:W1:Y:S01]  /*0660*/  LDCU UR4, c[0x0][0x364] ;  /* 0x00006c80ff0477ac */ /* 0x000e620008000800 */
[----:B------:R-:W-:Y:S01]  /*0670*/  BAR.SYNC.DEFER_BLOCKING 0x0 ;  /* 0x0000000000007b1d */ /* 0x000fe20000010000 */
[----:B-1----:R-:W-:Y:S01]  /*0680*/  UIMAD UR4, UR5, UR4, URZ ;  /* 0x00000004050472a4 */ /* 0x002fe2000f8e02ff */
[----:B0-----:R-:W-:-:S03]  /*0690*/  FADD.FTZ R4, R3, R20 ;  /* 0x0000001403047221 */ /* 0x001fc60000010000 */
[----:B------:R-:W-:Y:S01]  /*06a0*/  USHF.R.U32.HI UR4, URZ, 0x5, UR4 ;  /* 0x00000005ff047899 */ /* 0x000fe20008011604 */
[----:B--2---:R-:W-:Y:S01]  /*06b0*/  FADD.FTZ R5, R2, R21 ;  /* 0x0000001502057221 */ /* 0x004fe20000010000 */
[----:B------:R-:W0:Y:S04]  /*06c0*/  SHFL.DOWN PT, R3, R4, 0x8, 0x1f ;  /* 0x09001f0004037f89 */ /* 0x000e2800000e0000 */
[----:B------:R-:W1:Y:S01]  /*06d0*/  SHFL.DOWN PT, R6, R5, 0x8, 0x1f ;  /* 0x09001f0005067f89 */ /* 0x000e6200000e0000 */
[----:B------:R-:W2:Y:S01]  /*06e0*/  S2R R2, SR_TID.Y ;  /* 0x0000000000027919 */ /* 0x000ea20000002200 */
[----:B0-----:R-:W-:Y:S02]  /*06f0*/  FADD.FTZ R7, R4, R3 ;  /* 0x0000000304077221 */ /* 0x001fe40000010000 */
[----:B------:R-:W2:Y:S01]  /*0700*/  S2R R3, SR_TID.X ;  /* 0x0000000000037919 */ /* 0x000ea20000002100 */
[----:B-1----:R-:W-:-:S02]  /*0710*/  FADD.FTZ R8, R5, R6 ;  /* 0x0000000605087221 */ /* 0x002fc40000010000 */
[----:B------:R-:W0:Y:S04]  /*0720*/  SHFL.DOWN PT, R6, R7, 0x4, 0x1f ;  /* 0x08801f0007067f89 */ /* 0x000e2800000e0000 */
[----:B------:R-:W1:Y:S01]  /*0730*/  SHFL.DOWN PT, R9, R8, 0x4, 0x1f ;  /* 0x08801f0008097f89 */ /* 0x000e6200000e0000 */
[----:B0-----:R-:W-:Y:S01]  /*0740*/  FADD.FTZ R10, R7, R6 ;  /* 0x00000006070a7221 */ /* 0x001fe20000010000 */
[----:B-1----:R-:W-:Y:S01]  /*0750*/  FADD.FTZ R9, R8, R9 ;  /* 0x0000000908097221 */ /* 0x002fe20000010000 */
[----:B--2---:R-:W-:-:S03]  /*0760*/  IMAD R6, R2, UR5, R3 ;  /* 0x0000000502067c24 */ /* 0x004fc6000f8e0203 */
[----:B------:R-:W0:Y:S04]  /*0770*/  SHFL.DOWN PT, R5, R10, 0x2, 0x1f ;  /* 0x08401f000a057f89 */ /* 0x000e2800000e0000 */
[----:B------:R-:W1:Y:S01]  /*0780*/  SHFL.DOWN PT, R12, R9, 0x2, 0x1f ;  /* 0x08401f00090c7f89 */ /* 0x000e6200000e0000 */
[C---:B------:R-:W-:Y:S02]  /*0790*/  LOP3.LUT P0, R4, R6.reuse, 0x1f, RZ, 0xc0, !PT ;  /* 0x0000001f06047812 */ /* 0x040fe4000780c0ff */
[----:B------:R-:W-:-:S11]  /*07a0*/  ISETP.GE.U32.AND P1, PT, R6, UR4, PT ;  /* 0x0000000406007c0c */ /* 0x000fd6000bf26070 */
[----:B------:R-:W2:Y:S02]  /*07b0*/  @!P0 S2R R11, SR_CgaCtaId ;  /* 0x00000000000b8919 */ /* 0x000ea40000008800 */
[----:B------:R-:W-:Y:S01]  /*07c0*/  @!P1 MOV R13, 0x400 ;  /* 0x00000400000d9802 */ /* 0x000fe20000000f00 */
[----:B------:R-:W3:Y:S01]  /*07d0*/  @!P1 S2R R14, SR_CgaCtaId ;  /* 0x00000000000e9919 */ /* 0x000ee20000008800 */
[----:B0-----:R-:W-:Y:S01]  /*07e0*/  FADD.FTZ R5, R10, R5 ;  /* 0x000000050a057221 */ /* 0x001fe20000010000 */
[----:B------:R-:W-:Y:S01]  /*07f0*/  @!P0 MOV R10, 0x400 ;  /* 0x00000400000a8802 */ /* 0x000fe20000000f00 */
[----:B-1----:R-:W-:-:S03]  /*0800*/  FADD.FTZ R12, R9, R12 ;  /* 0x0000000c090c7221 */ /* 0x002fc60000010000 */
[----:B------:R-:W0:Y:S04]  /*0810*/  SHFL.DOWN PT, R8, R5, 0x1, 0x1f ;  /* 0x08201f0005087f89 */ /* 0x000e2800000e0000 */
[----:B------:R-:W1:Y:S01]  /*0820*/  SHFL.DOWN PT, R7, R12, 0x1, 0x1f ;  /* 0x08201f000c077f89 */ /* 0x000e6200000e0000 */
[----:B--2---:R-:W-:Y:S01]  /*0830*/  @!P0 LEA R9, R11, R10, 0x18 ;  /* 0x0000000a0b098211 */ /* 0x004fe200078ec0ff */
[----:B0-----:R-:W-:Y:S01]  /*0840*/  FADD.FTZ R8, R5, R8 ;  /* 0x0000000805087221 */ /* 0x001fe20000010000 */
[----:B---3--:R-:W-:Y:S02]  /*0850*/  @!P1 LEA R13, R14, R13, 0x18 ;  /* 0x0000000d0e0d9211 */ /* 0x008fe400078ec0ff */
[----:B------:R-:W-:Y:S01]  /*0860*/  @!P0 LEA.HI R9, R6, R9, RZ, 0x1e ;  /* 0x0000000906098211 */ /* 0x000fe200078ff0ff */
[----:B-1----:R-:W-:-:S02]  /*0870*/  FADD.FTZ R14, R12, R7 ;  /* 0x000000070c0e7221 */ /* 0x002fc40000010000 */
[----:B------:R-:W-:Y:S01]  /*0880*/  @!P1 IMAD R10, R4, 0x8, R13 ;  /* 0x00000008040a9824 */ /* 0x000fe200078e020d */
[----:B------:R-:W-:Y:S01]  /*0890*/  CS2R R4, SRZ ;  /* 0x0000000000047805 */ /* 0x000fe2000001ff00 */
        /* <DEDUP_REMOVED lines=10> */
[----:B0-----:R-:W-:Y:S01]  /*0940*/  FADD.FTZ R7, R4, R7 ;  /* 0x0000000704077221 */ /* 0x001fe20000010000 */
[----:B-1----:R-:W-:-:S04]  /*0950*/  FADD.FTZ R6, R5, R6 ;  /* 0x0000000605067221 */ /* 0x002fc80000010000 */
[----:B------:R-:W0:Y:S04]  /*0960*/  SHFL.DOWN PT, R8, R7, 0x8, 0x1f ;  /* 0x09001f0007087f89 */ /* 0x000e2800000e0000 */
        /* <DEDUP_REMOVED lines=11> */
[----:B------:R0:W1:Y:S04]  /*0a20*/  SHFL.DOWN PT, R7, R4, 0x1, 0x1f ;  /* 0x08201f0004077f89 */ /* 0x00006800000e0000 */
[----:B------:R0:W2:Y:S02]  /*0a30*/  SHFL.DOWN PT, R6, R5, 0x1, 0x1f ;  /* 0x08201f0005067f89 */ /* 0x0000a400000e0000 */
.L_x_791:
[----:B01----:R-:W-:Y:S01]  /*0a40*/  FADD.FTZ R4, R4, R7 ;  /* 0x0000000704047221 */ /* 0x003fe20000010000 */
[----:B--2---:R-:W-:-:S07]  /*0a50*/  FADD.FTZ R5, R5, R6 ;  /* 0x0000000605057221 */ /* 0x004fce0000010000 */
.L_x_776:
        /* <DEDUP_REMOVED lines=22> */
[----:B------:R-:W-:-:S05]  /*0bc0*/  MOV R3, UR4 ;  /* 0x0000000400037c02 */ /* 0x000fca0008000f00 */
[----:B------:R0:W-:Y:S02]  /*0bd0*/  STG.E desc[UR12][R2.64], R7 ;  /* 0x0000000702007986 */ /* 0x0001e4000c10190c */
.L_x_778:
        /* <DEDUP_REMOVED lines=11> */
[----:B------:R-:W-:-:S04]  /*0c90*/  IMAD.U32 R2, RZ, RZ, UR5 ;  /* 0x00000005ff027e24 */ /* 0x000fc8000f8e00ff */
[----:B------:R-:W-:-:S05]  /*0ca0*/  MOV R3, UR4 ;  /* 0x0000000400037c02 */ /* 0x000fca0008000f00 */
[----:B-1----:R2:W-:Y:S02]  /*0cb0*/  STG.E desc[UR12][R2.64], R4 ;  /* 0x0000000402007986 */ /* 0x0025e4000c10190c */
.L_x_779:
        /* <DEDUP_REMOVED lines=12> */
[----:B--2---:R-:W-:-:S04]  /*0d80*/  MOV R2, UR5 ;  /* 0x0000000500027c02 */ /* 0x004fc80008000f00 */
[----:B------:R-:W-:-:S05]  /*0d90*/  IMAD.U32 R3, RZ, RZ, UR4 ;  /* 0x00000004ff037e24 */ /* 0x000fca000f8e00ff */
[----:B-1----:R0:W-:Y:S02]  /*0da0*/  STG.E desc[UR12][R2.64], R4 ;  /* 0x0000000402007986 */ /* 0x0021e4000c10190c */
.L_x_780:
        /* <DEDUP_REMOVED lines=8> */
[----:B------:R-:W-:-:S05]  /*0e30*/  MOV R3, UR4 ;  /* 0x0000000400037c02 */ /* 0x000fca0008000f00 */
[----:B-1----:R-:W-:Y:S01]  /*0e40*/  STG.E desc[UR12][R2.64], R5 ;  /* 0x0000000502007986 */ /* 0x002fe2000c10190c */
[----:B------:R-:W-:Y:S05]  /*0e50*/  EXIT ;  /* 0x000000000000794d */ /* 0x000fea0003800000 */
.L_x_777:
[----:B------:R-:W-:Y:S02]  /*0e60*/  HFMA2 R14, -RZ, RZ, 0, 9.5367431640625e-07 ;  /* 0x00000010ff0e7431 */ /* 0x000fe400000001ff */
[----:B-1----:R-:W-:Y:S01]  /*0e70*/  IMAD.MOV.U32 R15, RZ, RZ, R4 ;  /* 0x000000ffff0f7224 */ /* 0x002fe200078e0004 */
[----:B------:R-:W-:Y:S01]  /*0e80*/  MOV R17, 0x1f ;  /* 0x0000001f00117802 */ /* 0x000fe20000000f00 */
[----:B------:R-:W-:-:S07]  /*0e90*/  IMAD.MOV.U32 R12, RZ, RZ, -0x1 ;  /* 0xffffffffff0c7424 */ /* 0x000fce00078e00ff */
[----:B-----5:R-:W-:Y:S05]  /*0ea0*/  WARPSYNC.COLLECTIVE R12, `(.L_x_781) ;  /* 0x000000000c087348 */ /* 0x020fea0003c00000 */
[----:B------:R0:W1:Y:S02]  /*0eb0*/  SHFL.DOWN P0, R13, R15, R14, R17 ;  /* 0x0800000e0f0d7389 */ /* 0x0000640000000011 */
[----:B01---5:R-:W-:Y:S05]  /*0ec0*/  ENDCOLLECTIVE ;  /* 0x000000000000791b */ /* 0x023fea0003800000 */
.L_x_781:
[----:B------:R-:W-:Y:S02]  /*0ed0*/  MOV R15, R5 ;  /* 0x00000005000f7202 */ /* 0x000fe40000000f00 */
[----:B------:R-:W-:-:S07]  /*0ee0*/  MOV R7, R13 ;  /* 0x0000000d00077202 */ /* 0x000fce0000000f00 */
[----:B------:R-:W-:Y:S05]  /*0ef0*/  WARPSYNC.COLLECTIVE R12, `(.L_x_782) ;  /* 0x000000000c087348 */ /* 0x000fea0003c00000 */
[----:B------:R0:W1:Y:S02]  /*0f00*/  SHFL.DOWN P0, R13, R15, R14, R17 ;  /* 0x0800000e0f0d7389 */ /* 0x0000640000000011 */
[----:B01----:R-:W-:Y:S05]  /*0f10*/  ENDCOLLECTIVE ;  /* 0x000000000000791b */ /* 0x003fea0003800000 */
.L_x_782:
[----:B------:R-:W-:Y:S01]  /*0f20*/  FADD.FTZ R7, R4, R7 ;  /* 0x0000000704077221 */ /* 0x000fe20000010000 */
[----:B------:R-:W-:-:S04]  /*0f30*/  HFMA2 R14, -RZ, RZ, 0, 4.76837158203125e-07 ;  /* 0x00000008ff0e7431 */ /* 0x000fc800000001ff */
[----:B------:R-:W-:Y:S01]  /*0f40*/  MOV R15, R7 ;  /* 0x00000007000f7202 */ /* 0x000fe20000000f00 */
[----:B------:R-:W-:-:S07]  /*0f50*/  IMAD.MOV.U32 R6, RZ, RZ, R13 ;  /* 0x000000ffff067224 */ /* 0x000fce00078e000d */
[----:B------:R-:W-:Y:S05]  /*0f60*/  WARPSYNC.COLLECTIVE R12, `(.L_x_783) ;  /* 0x000000000c087348 */ /* 0x000fea0003c00000 */
[----:B------:R0:W1:Y:S02]  /*0f70*/  SHFL.DOWN P0, R13, R15, R14, R17 ;  /* 0x0800000e0f0d7389 */ /* 0x0000640000000011 */
[----:B01----:R-:W-:Y:S05]  /*0f80*/  ENDCOLLECTIVE ;  /* 0x000000000000791b */ /* 0x003fea0003800000 */
.L_x_783:
[----:B------:R-:W-:-:S05]  /*0f90*/  FADD.FTZ R6, R5, R6 ;  /* 0x0000000605067221 */ /* 0x000fca0000010000 */
[----:B------:R-:W-:Y:S01]  /*0fa0*/  MOV R15, R6 ;  /* 0x00000006000f7202 */ /* 0x000fe20000000f00 */
[----:B------:R-:W-:-:S07]  /*0fb0*/  IMAD.MOV.U32 R8, RZ, RZ, R13 ;  /* 0x000000ffff087224 */ /* 0x000fce00078e000d */
[----:B------:R-:W-:Y:S05]  /*0fc0*/  WARPSYNC.COLLECTIVE R12, `(.L_x_784) ;  /* 0x000000000c087348 */ /* 0x000fea0003c00000 */
[----:B------:R0:W1:Y:S02]  /*0fd0*/  SHFL.DOWN P0, R13, R15, R14, R17 ;  /* 0x0800000e0f0d7389 */ /* 0x0000640000000011 */
[----:B01----:R-:W-:Y:S05]  /*0fe0*/  ENDCOLLECTIVE ;  /* 0x000000000000791b */ /* 0x003fea0003800000 */
.L_x_784:
[----:B------:R-:W-:Y:S01]  /*0ff0*/  FADD.FTZ R8, R7, R8 ;  /* 0x0000000807087221 */ /* 0x000fe20000010000 */
[----:B------:R-:W-:-:S03]  /*1000*/  HFMA2 R14, -RZ, RZ, 0, 2.384185791015625e-07 ;  /* 0x00000004ff0e7431 */ /* 0x000fc600000001ff */
[----:B------:R-:W-:Y:S01]  /*1010*/  IMAD.MOV.U32 R15, RZ, RZ, R8 ;  /* 0x000000ffff0f7224 */ /* 0x000fe200078e0008 */
[----:B------:R-:W-:-:S07]  /*1020*/  MOV R9, R13 ;  /* 0x0000000d00097202 */ /* 0x000fce0000000f00 */
[----:B------:R-:W-:Y:S05]  /*1030*/  WARPSYNC.COLLECTIVE R12, `(.L_x_785) ;  /* 0x000000000c087348 */ /* 0x000fea0003c00000 */
[----:B------:R0:W1:Y:S02]  /*1040*/  SHFL.DOWN P0, R13, R15, R14, R17 ;  /* 0x0800000e0f0d7389 */ /* 0x0000640000000011 */
[----:B01----:R-:W-:Y:S05]  /*1050*/  ENDCOLLECTIVE ;  /* 0x000000000000791b */ /* 0x003fea0003800000 */
.L_x_785:
[----:B------:R-:W-:-:S04]  /*1060*/  FADD.FTZ R9, R6, R9 ;  /* 0x0000000906097221 */ /* 0x000fc80000010000 */
[----:B------:R-:W-:Y:S01]  /*1070*/  IMAD.MOV.U32 R15, RZ, RZ, R9 ;  /* 0x000000ffff0f7224 */ /* 0x000fe200078e0009 */
[----:B------:R-:W-:-:S07]  /*1080*/  MOV R11, R13 ;  /* 0x0000000d000b7202 */ /* 0x000fce0000000f00 */
[----:B------:R-:W-:Y:S05]  /*1090*/  WARPSYNC.COLLECTIVE R12, `(.L_x_786) ;  /* 0x000000000c087348 */ /* 0x000fea0003c00000 */
[----:B------:R0:W1:Y:S02]  /*10a0*/  SHFL.DOWN P0, R13, R15, R14, R17 ;  /* 0x0800000e0f0d7389 */ /* 0x0000640000000011 */
[----:B01----:R-:W-:Y:S05]  /*10b0*/  ENDCOLLECTIVE ;  /* 0x000000000000791b */ /* 0x003fea0003800000 */
.L_x_786:
[----:B------:R-:W-:-:S05]  /*10c0*/  FADD.FTZ R11, R8, R11 ;  /* 0x0000000b080b7221 */ /* 0x000fca0000010000 */
[----:B------:R-:W-:Y:S01]  /*10d0*/  MOV R15, R11 ;  /* 0x0000000b000f7202 */ /* 0x000fe20000000f00 */
[----:B------:R-:W-:Y:S01]  /*10e0*/  IMAD.MOV.U32 R14, RZ, RZ, 0x2 ;  /* 0x00000002ff0e7424 */ /* 0x000fe200078e00ff */
[----:B------:R-:W-:-:S07]  /*10f0*/  MOV R10, R13 ;  /* 0x0000000d000a7202 */ /* 0x000fce0000000f00 */
[----:B------:R-:W-:Y:S05]  /*1100*/  WARPSYNC.COLLECTIVE R12, `(.L_x_787) ;  /* 0x000000000c087348 */ /* 0x000fea0003c00000 */
[----:B------:R0:W1:Y:S02]  /*1110*/  SHFL.DOWN P0, R13, R15, R14, R17 ;  /* 0x0800000e0f0d7389 */ /* 0x0000640000000011 */
[----:B01----:R-:W-:Y:S05]  /*1120*/  ENDCOLLECTIVE ;  /* 0x000000000000791b */ /* 0x003fea0003800000 */
.L_x_787:
[----:B------:R-:W-:-:S05]  /*1130*/  FADD.FTZ R10, R9, R10 ;  /* 0x0000000a090a7221 */ /* 0x000fca0000010000 */
[----:B------:R-:W-:Y:S02]  /*1140*/  MOV R15, R10 ;  /* 0x0000000a000f7202 */ /* 0x000fe40000000f00 */
[----:B------:R-:W-:-:S07]  /*1150*/  MOV R4, R13 ;  /* 0x0000000d00047202 */ /* 0x000fce0000000f00 */
[----:B------:R-:W-:Y:S05]  /*1160*/  WARPSYNC.COLLECTIVE R12, `(.L_x_788) ;  /* 0x000000000c087348 */ /* 0x000fea0003c00000 */
[----:B------:R0:W1:Y:S02]  /*1170*/  SHFL.DOWN P0, R13, R15, R14, R17 ;  /* 0x0800000e0f0d7389 */ /* 0x0000640000000011 */
[----:B01----:R-:W-:Y:S05]  /*1180*/  ENDCOLLECTIVE ;  /* 0x000000000000791b */ /* 0x003fea0003800000 */
.L_x_788:
[----:B------:R-:W-:Y:S01]  /*1190*/  FADD.FTZ R4, R11, R4 ;  /* 0x000000040b047221 */ /* 0x000fe20000010000 */
[----:B------:R-:W-:-:S04]  /*11a0*/  HFMA2 R14, -RZ, RZ, 0, 5.9604644775390625e-08 ;  /* 0x00000001ff0e7431 */ /* 0x000fc800000001ff */
[----:B------:R-:W-:Y:S01]  /*11b0*/  MOV R15, R4 ;  /* 0x00000004000f7202 */ /* 0x000fe20000000f00 */
[----:B------:R-:W-:-:S07]  /*11c0*/  IMAD.MOV.U32 R5, RZ, RZ, R13 ;  /* 0x000000ffff057224 */ /* 0x000fce00078e000d */
[----:B------:R-:W-:Y:S05]  /*11d0*/  WARPSYNC.COLLECTIVE R12, `(.L_x_789) ;  /* 0x000000000c087348 */ /* 0x000fea0003c00000 */
[----:B------:R0:W1:Y:S02]  /*11e0*/  SHFL.DOWN P0, R13, R15, R14, R17 ;  /* 0x0800000e0f0d7389 */ /* 0x0000640000000011 */
[----:B01----:R-:W-:Y:S05]  /*11f0*/  ENDCOLLECTIVE ;  /* 0x000000000000791b */ /* 0x003fea0003800000 */
.L_x_789:
[----:B------:R-:W-:-:S05]  /*1200*/  FADD.FTZ R5, R10, R5 ;  /* 0x000000050a057221 */ /* 0x000fca0000010000 */
[----:B------:R-:W-:Y:S01]  /*1210*/  MOV R15, R5 ;  /* 0x00000005000f7202 */ /* 0x000fe20000000f00 */
[----:B------:R-:W-:-:S07]  /*1220*/  IMAD.MOV.U32 R7, RZ, RZ, R13 ;  /* 0x000000ffff077224 */ /* 0x000fce00078e000d */
[----:B------:R-:W-:Y:S05]  /*1230*/  WARPSYNC.COLLECTIVE R12, `(.L_x_790) ;  /* 0x000000000c087348 */ /* 0x000fea0003c00000 */
[----:B------:R0:W1:Y:S02]  /*1240*/  SHFL.DOWN P0, R13, R15, R14, R17 ;  /* 0x0800000e0f0d7389 */ /* 0x0000640000000011 */
[----:B01----:R-:W-:Y:S05]  /*1250*/  ENDCOLLECTIVE ;  /* 0x000000000000791b */ /* 0x003fea0003800000 */
.L_x_790:
[----:B------:R-:W-:Y:S01]  /*1260*/  MOV R6, R13 ;  /* 0x0000000d00067202 */ /* 0x000fe20000000f00 */
[----:B------:R-:W-:Y:S06]  /*1270*/  BRA `(.L_x_791) ;  /* 0xfffffff400f07947 */ /* 0x000fec000383ffff */
.L_x_792:
        /* <DEDUP_REMOVED lines=16> */
.L_x_27350:


//--------------------- .text._ZN2at6native33batch_norm_backward_reduce_kernelIfffiEEvNS_27GenericPackedTensorAccessorIT_Lm3ENS_16DefaultPtrTraitsET2_EES6_NS2_IT1_Lm1ES4_S5_EES8_S8_S8_NS2_IT0_Lm1ES4_S5_EESA_ --------------------------
	.section	.text._ZN2at6native33batch_norm_backward_reduce_kernelIfffiEEvNS_27GenericPackedTensorAccessorIT_Lm3ENS_16DefaultPtrTraitsET2_EES6_NS2_IT1_Lm1ES4_S5_EES8_S8_S8_NS2_IT0_Lm1ES4_S5_EESA_,"ax",@progbits
	.align	128
        .global         _ZN2at6native33batch_norm_backward_reduce_kernelIfffiEEvNS_27GenericPackedTensorAccessorIT_Lm3ENS_16DefaultPtrTraitsET2_EES6_NS2_IT1_Lm1ES4_S5_EES8_S8_S8_NS2_IT0_Lm1ES4_S5_EESA_
        .type           _ZN2at6native33batch_norm_backward_reduce_kernelIfffiEEvNS_27GenericPackedTensorAccessorIT_Lm3ENS_16DefaultPtrTraitsET2_EES6_NS2_IT1_Lm1ES4_S5_EES8_S8_S8_NS2_IT0_Lm1ES4_S5_EESA_,@function
        .size           _ZN2at6native33batch_norm_backward_reduce_kernelIfffiEEvNS_27GenericPackedTensorAccessorIT_Lm3ENS_16DefaultPtrTraitsET2_EES6_NS2_IT1_Lm1ES4_S5_EES8_S8_S8_NS2_IT0_Lm1ES4_S5_EESA_,(.L_x_27351 - _ZN2at6native33batch_norm_backward_reduce_kernelIfffiEEvNS_27GenericPackedTensorAccessorIT_Lm3ENS_16DefaultPtrTraitsET2_EES6_NS2_IT1_Lm1ES4_S5_EES8_S8_S8_NS2_IT0_Lm1ES4_S5_EESA_)
        .other          _ZN2at6native33batch_norm_backward_reduce_kernelIfffiEEvNS_27GenericPackedTensorAccessorIT_Lm3ENS_16DefaultPtrTraitsET2_EES6_NS2_IT1_Lm1ES4_S5_EES8_S8_S8_NS2_IT0_Lm1ES4_S5_EESA_,@"STO_CUDA_ENTRY STV_DEFAULT"
_ZN2at6native33batch_norm_backward_reduce_kernelIfffiEEvNS_27GenericPackedTensorAccessorIT_Lm3ENS_16DefaultPtrTraitsET2_EES6_NS2_IT1_Lm1ES4_S5_EES8_S8_S8_NS2_IT0_Lm1ES4_S5_EESA_:
.text._ZN2at6native33batch_norm_backward_reduce_kernelIfffiEEvNS_27GenericPackedTensorAccessorIT_Lm3ENS_16DefaultPtrTraitsET2_EES6_NS2_IT1_Lm1ES4_S5_EES8_S8_S8_NS2_IT0_Lm1ES4_S5_EESA_:
        /* <DEDUP_REMOVED lines=18> */
[----:B------:R-:W-:Y:S01]  /*0120*/  MOV R8, RZ ;  /* 0x000000ff00087202 */ /* 0x000fe20000000f00 */
[----:B----4-:R-:W-:-:S04]  /*0130*/  IMAD R7, R7, UR5, RZ ;  /* 0x0000000507077c24 */ /* 0x010fc8000f8e02ff */
[----:B0-----:R-:W-:-:S04]  /*0140*/  IMAD.WIDE R2, R7, 0x4, R4 ;  /* 0x0000000407027825 */ /* 0x001fc800078e0204 */
[----:B------:R-:W-:Y:S01]  /*0150*/  HFMA2 R7, -RZ, RZ, 0, 0 ;  /* 0x00000000ff077431 */ /* 0x000fe200000001ff */
[----:B------:R-:W-:Y:S06]  /*0160*/  @P0 BRA `(.L_x_794) ;  /* 0x0000000000c40947 */ /* 0x000fec0003800000 */
[----:B------:R0:W5:Y:S01]  /*0170*/  LDG.E R9, desc[UR6][R2.64] ;  /* 0x0000000602097981 */ /* 0x000162000c1e1900 */
[----:B------:R-:W1:Y:S01]  /*0180*/  LDC R14, c[0x0][0x3b8] ;  /* 0x0000ee00ff0e7b82 */ /* 0x000e620000000800 */
[----:B------:R-:W-:Y:S01]  /*0190*/  IMAD.MOV.U32 R8, RZ, RZ, RZ ;  /* 0x000000ffff087224 */ /* 0x000fe200078e00ff */
[----:B------:R-:W-:Y:S01]  /*01a0*/  MOV R13, R6 ;  /* 0x00000006000d7202 */ /* 0x000fe20000000f00 */
[----:B------:R-:W2:Y:S01]  /*01b0*/  S2R R10, SR_TID.X ;  /* 0x00000000000a7919 */ /* 0x000ea20000002100 */
[----:B------:R-:W-:-:S04]  /*01c0*/  MOV R7, RZ ;  /* 0x000000ff00077202 */ /* 0x000fc80000000f00 */
[----:B------:R-:W3:Y:S08]  /*01d0*/  LDC R15, c[0x0][0x398] ;  /* 0x0000e600ff0f7b82 */ /* 0x000ef00000000800 */
[----:B------:R-:W4:Y:S08]  /*01e0*/  LDC R11, c[0x0][0x360] ;  /* 0x0000d800ff0b7b82 */ /* 0x000f300000000800 */
[----:B------:R-:W0:Y:S01]  /*01f0*/  LDC R12, c[0x0][0x364] ;  /* 0x0000d900ff0c7b82 */ /* 0x000e220000000800 */
[----:B-1----:R-:W-:-:S02]  /*0200*/  IMAD R14, R14, UR5, RZ ;  /* 0x000000050e0e7c24 */ /* 0x002fc4000f8e02ff */
[----:B--23--:R-:W-:-:S07]  /*0210*/  IMAD R15, R15, UR5, RZ ;  /* 0x000000050f0f7c24 */ /* 0x00cfce000f8e02ff */
.L_x_798:
        /* <DEDUP_REMOVED lines=15> */
.L_x_797:
        /* <DEDUP_REMOVED lines=10> */
[----:B------:R-:W2:Y:S04]  /*03b0*/  LDG.E R2, desc[UR6][R2.64] ;  /* 0x0000000602027981 */ /* 0x000ea8000c1e1900 */
[----:B------:R-:W3:Y:S01]  /*03c0*/  LDG.E R5, desc[UR6][R4.64] ;  /* 0x0000000604057981 */ /* 0x000ee2000c1e1900 */
[----:B----4-:R-:W-:-:S04]  /*03d0*/  IADD3 R20, PT, PT, R11, R20, RZ ;  /* 0x000000140b147210 */ /* 0x010fc80007ffe0ff */
[----:B------:R-:W-:Y:S01]  /*03e0*/  ISETP.GE.AND P0, PT, R20, R17, PT ;  /* 0x000000111400720c */ /* 0x000fe20003f06270 */
[----:B--2--5:R-:W-:Y:S01]  /*03f0*/  FADD.FTZ R22, -R9, R2 ;  /* 0x0000000209167221 */ /* 0x024fe20000010100 */
[----:B---3--:R-:W-:-:S03]  /*0400*/  FADD.FTZ R7, R5, R7 ;  /* 0x0000000705077221 */ /* 0x008fc60000010000 */
[----:B------:R-:W-:-:S08]  /*0410*/  FFMA.FTZ R8, R5, R22, R8 ;  /* 0x0000001605087223 */ /* 0x000fd00000010008 */
[----:B------:R-:W-:Y:S05]  /*0420*/  @!P0 BRA `(.L_x_797) ;  /* 0xfffffffc00b88947 */ /* 0x000fea000383ffff */
.L_x_796:
[----:B------:R-:W-:Y:S05]  /*0430*/  BSYNC.RECONVERGENT B1 ;  /* 0x0000000000017941 */ /* 0x000fea0003800200 */
.L_x_795:
[----:B------:R-:W1:Y:S01]  /*0440*/  LDCU UR4, c[0x0][0x3a8] ;  /* 0x00007500ff0477ac */ /* 0x000e620008000800 */
[----:B0-----:R-:W-:-:S04]  /*0450*/  IADD3 R13, PT, PT, R12, R13, RZ ;  /* 0x0000000d0c0d7210 */ /* 0x001fc80007ffe0ff */
[----:B-1----:R-:W-:-:S13]  /*0460*/  ISETP.GE.AND P0, PT, R13, UR4, PT ;  /* 0x000000040d007c0c */ /* 0x002fda000bf06270 */
[----:B------:R-:W-:Y:S05]  /*0470*/  @!P0 BRA `(.L_x_798) ;  /* 0xfffffffc00688947 */ /* 0x000fea000383ffff */
.L_x_794:
[----:B------:R-:W-:Y:S05]  /*0480*/  BSYNC.RECONVERGENT B0 ;  /* 0x0000000000007941 */ /* 0x000fea0003800200 */
.L_x_793:
        /* <DEDUP_REMOVED lines=10> */
[----:B-----5:R-:W1:Y:S01]  /*0530*/  SHFL.DOWN PT, R9, R4, 0x8, 0x1f ;  /* 0x09001f0004097f89 */ /* 0x020e6200000e0000 */
[----:B------:R-:W2:Y:S01]  /*0540*/  S2R R3, SR_TID.X ;  /* 0x0000000000037919 */ /* 0x000ea20000002100 */
[----:B0-----:R-:W-:Y:S01]  /*0550*/  FADD.FTZ R5, R2, R5 ;  /* 0x0000000502057221 */ /* 0x001fe20000010000 */
[----:B-1----:R-:W-:-:S04]  /*0560*/  FADD.FTZ R9, R4, R9 ;  /* 0x0000000904097221 */ /* 0x002fc80000010000 */
[----:B------:R-:W0:Y:S04]  /*0570*/  SHFL.DOWN PT, R10, R5, 0x4, 0x1f ;  /* 0x08801f00050a7f89 */ /* 0x000e2800000e0000 */
[----:B------:R-:W1:Y:S01]  /*0580*/  SHFL.DOWN PT, R12, R9, 0x4, 0x1f ;  /* 0x08801f00090c7f89 */ /* 0x000e6200000e0000 */
[----:B--2---:R-:W-:-:S05]  /*0590*/  IMAD R2, R6, UR8, R3 ;  /* 0x0000000806027c24 */ /* 0x004fca000f8e0203 */
[C---:B------:R-:W-:Y:S02]  /*05a0*/  LOP3.LUT P0, R4, R2.reuse, 0x1f, RZ, 0xc0, !PT ;  /* 0x0000001f02047812 */ /* 0x040fe4000780c0ff */
[----:B------:R-:W-:Y:S01]  /*05b0*/  ISETP.GE.U32.AND P1, PT, R2, UR4, PT ;  /* 0x0000000402007c0c */ /* 0x000fe2000bf26070 */
[----:B0-----:R-:W-:Y:S01]  /*05c0*/  FADD.FTZ R10, R5, R10 ;  /* 0x0000000a050a7221 */ /* 0x001fe20000010000 */
[----:B-1----:R-:W-:-:S04]  /*05d0*/  FADD.FTZ R12, R9, R12 ;  /* 0x0000000c090c7221 */ /* 0x002fc80000010000 */
[----:B------:R-:W0:Y:S05]  /*05e0*/  SHFL.DOWN PT, R7, R10, 0x2, 0x1f ;  /* 0x08401f000a077f89 */ /* 0x000e2a00000e0000 */
[----:B------:R-:W-:Y:S02]  /*05f0*/  @!P0 MOV R5, 0x400 ;  /* 0x0000040000058802 */ /* 0x000fe40000000f00 */
[----:B------:R-:W-:Y:S01]  /*0600*/  @!P1 MOV R9, 0x400 ;  /* 0x0000040000099802 */ /* 0x000fe20000000f00 */
[----:B----4-:R-:W1:Y:S01]  /*0610*/  SHFL.DOWN PT, R11, R12, 0x2, 0x1f ;  /* 0x08401f000c0b7f89 */ /* 0x010e6200000e0000 */
[----:B------:R-:W2:Y:S01]  /*0620*/  @!P0 S2R R16, SR_CgaCtaId ;  /* 0x0000000000108919 */ /* 0x000ea20000008800 */
[----:B------:R-:W3:Y:S01]  /*0630*/  @!P1 S2R R18, SR_CgaCtaId ;  /* 0x0000000000129919 */ /* 0x000ee20000008800 */
[----:B0-----:R-:W-:Y:S01]  /*0640*/  FADD.FTZ R7, R10, R7 ;  /* 0x000000070a077221 */ /* 0x001fe20000010000 */
[----:B-1----:R-:W-:-:S04]  /*0650*/  FADD.FTZ R11, R12, R11 ;  /* 0x0000000b0c0b7221 */ /* 0x002fc80000010000 */
[----:B------:R-:W0:Y:S04]  /*0660*/  SHFL.DOWN PT, R8, R7, 0x1, 0x1f ;  /* 0x08201f0007087f89 */ /* 0x000e2800000e0000 */
[----:B------:R-:W1:Y:S01]  /*0670*/  SHFL.DOWN PT, R14, R11, 0x1, 0x1f ;  /* 0x08201f000b0e7f89 */ /* 0x000e6200000e0000 */
[----:B--2---:R-:W-:Y:S02]  /*0680*/  @!P0 LEA R5, R16, R5, 0x18 ;  /* 0x0000000510058211 */ /* 0x004fe400078ec0ff */
[----:B---3--:R-:W-:-:S05]  /*0690*/  @!P1 LEA R9, R18, R9, 0x18 ;  /* 0x0000000912099211 */ /* 0x008fca00078ec0ff */
[----:B------:R-:W-:Y:S02]  /*06a0*/  @!P1 IMAD R9, R4, 0x8, R9 ;  /* 0x0000000804099824 */ /* 0x000fe400078e0209 */
[----:B0-----:R-:W-:Y:S01]  /*06b0*/  FADD.FTZ R13, R7, R8 ;  /* 0x00000008070d7221 */ /* 0x001fe20000010000 */
[C---:B------:R-:W-:Y:S02]  /*06c0*/  @!P0 LEA.HI R8, R2.reuse, R5, RZ, 0x1e ;  /* 0x0000000502088211 */ /* 0x040fe400078ff0ff */
[----:B------:R-:W-:Y:S01]  /*06d0*/  CS2R R4, SRZ ;  /* 0x0000000000047805 */ /* 0x000fe2000001ff00 */
[----:B-1----:R-:W-:Y:S02]  /*06e0*/  FADD.FTZ R15, R11, R14 ;  /* 0x0000000e0b0f7221 */ /* 0x002fe40000010000 */
        /* <DEDUP_REMOVED lines=26> */
.L_x_811:
[----:B01----:R-:W-:Y:S01]  /*0890*/  FADD.FTZ R4, R4, R7 ;  /* 0x0000000704047221 */ /* 0x003fe20000010000 */
[----:B--2---:R-:W-:-:S07]  /*08a0*/  FADD.FTZ R5, R5, R2 ;  /* 0x0000000205057221 */ /* 0x004fce0000010000 */
.L_x_799:
        /* <DEDUP_REMOVED lines=41> */
.L_x_800:
[----:B------:R-:W-:Y:S01]  /*0b40*/  HFMA2 R14, -RZ, RZ, 0, 9.5367431640625e-07 ;  /* 0x00000010ff0e7431 */ /* 0x000fe200000001ff */
[----:B-1----:R-:W-:Y:S01]  /*0b50*/  MOV R15, R4 ;  /* 0x00000004000f7202 */ /* 0x002fe20000000f00 */
[----:B------:R-:W-:Y:S01]  /*0b60*/  IMAD.MOV.U32 R17, RZ, RZ, 0x1f ;  /* 0x0000001fff117424 */ /* 0x000fe200078e00ff */
[----:B------:R-:W-:-:S07]  /*0b70*/  MOV R12, 0xffffffff ;  /* 0xffffffff000c7802 */ /* 0x000fce0000000f00 */
[----:B------:R-:W-:Y:S05]  /*0b80*/  WARPSYNC.COLLECTIVE R12, `(.L_x_801) ;  /* 0x000000000c087348 */ /* 0x000fea0003c00000 */
[----:B------:R0:W1:Y:S02]  /*0b90*/  SHFL.DOWN P0, R13, R15, R14, R17 ;  /* 0x0800000e0f0d7389 */ /* 0x0000640000000011 */
[----:B01----:R-:W-:Y:S05]  /*0ba0*/  ENDCOLLECTIVE ;  /* 0x000000000000791b */ /* 0x003fea0003800000 */
.L_x_801:
[----:B------:R-:W-:Y:S01]  /*0bb0*/  IMAD.MOV.U32 R15, RZ, RZ, R5 ;  /* 0x000000ffff0f7224 */ /* 0x000fe200078e0005 */
[----:B------:R-:W-:-:S07]  /*0bc0*/  MOV R7, R13 ;  /* 0x0000000d00077202 */ /* 0x000fce0000000f00 */
[----:B------:R-:W-:Y:S05]  /*0bd0*/  WARPSYNC.COLLECTIVE R12, `(.L_x_802) ;  /* 0x000000000c087348 */ /* 0x000fea0003c00000 */
[----:B------:R0:W1:Y:S02]  /*0be0*/  SHFL.DOWN P0, R13, R15, R14, R17 ;  /* 0x0800000e0f0d7389 */ /* 0x0000640000000011 */
[----:B01----:R-:W-:Y:S05]  /*0bf0*/  ENDCOLLECTIVE ;  /* 0x000000000000791b */ /* 0x003fea0003800000 */
.L_x_802:
[----:B------:R-:W-:-:S05]  /*0c00*/  FADD.FTZ R7, R4, R7 ;  /* 0x0000000704077221 */ /* 0x000fca0000010000 */
[----:B------:R-:W-:Y:S01]  /*0c10*/  MOV R15, R7 ;  /* 0x00000007000f7202 */ /* 0x000fe20000000f00 */
[----:B------:R-:W-:Y:S01]  /*0c20*/  IMAD.MOV.U32 R14, RZ, RZ, 0x8 ;  /* 0x00000008ff0e7424 */ /* 0x000fe200078e00ff */
[----:B------:R-:W-:-:S07]  /*0c30*/  MOV R2, R13 ;  /* 0x0000000d00027202 */ /* 0x000fce0000000f00 */
[----:B------:R-:W-:Y:S05]  /*0c40*/  WARPSYNC.COLLECTIVE R12, `(.L_x_803) ;  /* 0x000000000c087348 */ /* 0x000fea0003c00000 */
[----:B------:R0:W1:Y:S02]  /*0c50*/  SHFL.DOWN P0, R13, R15, R14, R17 ;  /* 0x0800000e0f0d7389 */ /* 0x0000640000000011 */
[----:B01----:R-:W-:Y:S05]  /*0c60*/  ENDCOLLECTIVE ;  /* 0x000000000000791b */ /* 0x003fea0003800000 */
.L_x_803:
[----:B------:R-:W-:-:S05]  /*0c70*/  FADD.FTZ R2, R5, R2 ;  /* 0x0000000205027221 */ /* 0x000fca0000010000 */
[----:B------:R-:W-:Y:S02]  /*0c80*/  MOV R15, R2 ;  /* 0x00000002000f7202 */ /* 0x000fe40000000f00 */
[----:B------:R-:W-:-:S07]  /*0c90*/  MOV R8, R13 ;  /* 0x0000000d00087202 */ /* 0x000fce0000000f00 */
[----:B------:R-:W-:Y:S05]  /*0ca0*/  WARPSYNC.COLLECTIVE R12, `(.L_x_804) ;  /* 0x000000000c087348 */ /* 0x000fea0003c00000 */
[----:B------:R0:W1:Y:S02]  /*0cb0*/  SHFL.DOWN P0, R13, R15, R14, R17 ;  /* 0x0800000e0f0d7389 */ /* 0x0000640000000011 */
[----:B01----:R-:W-:Y:S05]  /*0cc0*/  ENDCOLLECTIVE ;  /* 0x000000000000791b */ /* 0x003fea0003800000 */
.L_x_804:
[----:B------:R-:W-:Y:S01]  /*0cd0*/  FADD.FTZ R8, R7, R8 ;  /* 0x0000000807087221 */ /* 0x000fe20000010000 */
[----:B------:R-:W-:-:S04]  /*0ce0*/  HFMA2 R14, -RZ, RZ, 0, 2.384185791015625e-07 ;  /* 0x00000004ff0e7431 */ /* 0x000fc800000001ff */
[----:B------:R-:W-:Y:S01]  /*0cf0*/  MOV R15, R8 ;  /* 0x00000008000f7202 */ /* 0x000fe20000000f00 */
[----:B------:R-:W-:-:S07]  /*0d00*/  IMAD.MOV.U32 R9, RZ, RZ, R13 ;  /* 0x000000ffff097224 */ /* 0x000fce00078e000d */
[----:B------:R-:W-:Y:S05]  /*0d10*/  WARPSYNC.COLLECTIVE R12, `(.L_x_805) ;  /* 0x000000000c087348 */ /* 0x000fea0003c00000 */
[----:B------:R0:W1:Y:S02]  /*0d20*/  SHFL.DOWN P0, R13, R15, R14, R17 ;  /* 0x0800000e0f0d7389 */ /* 0x0000640000000011 */
[----:B01----:R-:W-:Y:S05]  /*0d30*/  ENDCOLLECTIVE ;  /* 0x000000000000791b */ /* 0x003fea0003800000 */
.L_x_805:
[----:B------:R-:W-:-:S04]  /*0d40*/  FADD.FTZ R9, R2, R9 ;  /* 0x0000000902097221 */ /* 0x000fc80000010000 */
[----:B------:R-:W-:Y:S01]  /*0d50*/  IMAD.MOV.U32 R15, RZ, RZ, R9 ;  /* 0x000000ffff0f7224 */ /* 0x000fe200078e0009 */
[----:B------:R-:W-:-:S07]  /*0d60*/  MOV R11, R13 ;  /* 0x0000000d000b7202 */ /* 0x000fce0000000f00 */
[----:B------:R-:W-:Y:S05]  /*0d70*/  WARPSYNC.COLLECTIVE R12, `(.L_x_806) ;  /* 0x000000000c087348 */ /* 0x000fea0003c00000 */
[----:B------:R0:W1:Y:S02]  /*0d80*/  SHFL.DOWN P0, R13, R15, R14, R17 ;  /* 0x0800000e0f0d7389 */ /* 0x0000640000000011 */
[----:B01----:R-:W-:Y:S05]  /*0d90*/  ENDCOLLECTIVE ;  /* 0x000000000000791b */ /* 0x003fea0003800000 */
.L_x_806:
[----:B------:R-:W-:Y:S01]  /*0da0*/  FADD.FTZ R11, R8, R11 ;  /* 0x0000000b080b7221 */ /* 0x000fe20000010000 */
[----:B------:R-:W-:-:S04]  /*0db0*/  HFMA2 R14, -RZ, RZ, 0, 1.1920928955078125e-07 ;  /* 0x00000002ff0e7431 */ /* 0x000fc800000001ff */
[----:B------:R-:W-:Y:S02]  /*0dc0*/  MOV R15, R11 ;  /* 0x0000000b000f7202 */ /* 0x000fe40000000f00 */
[----:B------:R-:W-:-:S07]  /*0dd0*/  MOV R10, R13 ;  /* 0x0000000d000a7202 */ /* 0x000fce0000000f00 */
[----:B------:R-:W-:Y:S05]  /*0de0*/  WARPSYNC.COLLECTIVE R12, `(.L_x_807) ;  /* 0x000000000c087348 */ /* 0x000fea0003c00000 */
[----:B------:R0:W1:Y:S02]  /*0df0*/  SHFL.DOWN P0, R13, R15, R14, R17 ;  /* 0x0800000e0f0d7389 */ /* 0x0000640000000011 */
[----:B01----:R-:W-:Y:S05]  /*0e00*/  ENDCOLLECTIVE ;  /* 0x000000000000791b */ /* 0x003fea0003800000 */
.L_x_807:
[----:B------:R-:W-:-:S05]  /*0e10*/  FADD.FTZ R10, R9, R10 ;  /* 0x0000000a090a7221 */ /* 0x000fca0000010000 */
[----:B------:R-:W-:Y:S01]  /*0e20*/  MOV R15, R10 ;  /* 0x0000000a000f7202 */ /* 0x000fe20000000f00 */
[----:B------:R-:W-:-:S07]  /*0e30*/  IMAD.MOV.U32 R4, RZ, RZ, R13 ;  /* 0x000000ffff047224 */ /* 0x000fce00078e000d */
[----:B------:R-:W-:Y:S05]  /*0e40*/  WARPSYNC.COLLECTIVE R12, `(.L_x_808) ;  /* 0x000000000c087348 */ /* 0x000fea0003c00000 */
[----:B------:R0:W1:Y:S02]  /*0e50*/  SHFL.DOWN P0, R13, R15, R14, R17 ;  /* 0x0800000e0f0d7389 */ /* 0x0000640000000011 */
[----:B01----:R-:W-:Y:S05]  /*0e60*/  ENDCOLLECTIVE ;  /* 0x000000000000791b */ /* 0x003fea0003800000 */
.L_x_808:
[----:B------:R-:W-:-:S05]  /*0e70*/  FADD.FTZ R4, R11, R4 ;  /* 0x000000040b047221 */ /* 0x000fca0000010000 */
[----:B------:R-:W-:Y:S01]  /*0e80*/  MOV R15, R4 ;  /* 0x00000004000f7202 */ /* 0x000fe20000000f00 */
[----:B------:R-:W-:Y:S01]  /*0e90*/  IMAD.MOV.U32 R14, RZ, RZ, 0x1 ;  /* 0x00000001ff0e7424 */ /* 0x000fe200078e00ff */
[----:B------:R-:W-:-:S07]  /*0ea0*/  MOV R5, R13 ;  /* 0x0000000d00057202 */ /* 0x000fce0000000f00 */
[----:B------:R-:W-:Y:S05]  /*0eb0*/  WARPSYNC.COLLECTIVE R12, `(.L_x_809) ;  /* 0x000000000c087348 */ /* 0x000fea0003c00000 */
[----:B------:R0:W1:Y:S02]  /*0ec0*/  SHFL.DOWN P0, R13, R15, R14, R17 ;  /* 0x0800000e0f0d7389 */ /* 0x0000640000000011 */
[----:B01----:R-:W-:Y:S05]  /*0ed0*/  ENDCOLLECTIVE ;  /* 0x000000000000791b */ /* 0x003fea0003800000 */
.L_x_809:
[----:B------:R-:W-:-:S05]  /*0ee0*/  FADD.FTZ R5, R10, R5 ;  /* 0x000000050a057221 */ /* 0x000fca0000010000 */
[----:B------:R-:W-:Y:S02]  /*0ef0*/  MOV R15, R5 ;  /* 0x00000005000f7202 */ /* 0x000fe40000000f00 */
[----:B------:R-:W-:-:S07]  /*0f00*/  MOV R7, R13 ;  /* 0x0000000d00077202 */ /* 0x000fce0000000f00 */
[----:B------:R-:W-:Y:S05]  /*0f10*/  WARPSYNC.COLLECTIVE R12, `(.L_x_810) ;  /* 0x000000000c087348 */ /* 0x000fea0003c00000 */
[----:B------:R0:W1:Y:S02]  /*0f20*/  SHFL.DOWN P0, R13, R15, R14, R17 ;  /* 0x0800000e0f0d7389 */ /* 0x0000640000000011 */
[----:B01----:R-:W-:Y:S05]  /*0f30*/  ENDCOLLECTIVE ;  /* 0x000000000000791b */ /* 0x003fea0003800000 */
.L_x_810:
[----:B------:R-:W-:Y:S01]  /*0f40*/  MOV R2, R13 ;  /* 0x0000000d00027202 */ /* 0x000fe20000000f00 */
[----:B------:R-:W-:Y:S06]  /*0f50*/  BRA `(.L_x_811) ;  /* 0xfffffff8004c7947 */ /* 0x000fec000383ffff */
.L_x_812:
        /* <DEDUP_REMOVED lines=10> */
.L_x_27351:


//--------------------- .text._ZN2at6native33batch_norm_backward_reduce_kernelIdddlEEvNS_27GenericPackedTensorAccessorIT_Lm3ENS_16DefaultPtrTraitsET2_EES6_NS2_IT1_Lm1ES4_S5_EES8_S8_S8_NS2_IT0_Lm1ES4_S5_EESA_ --------------------------
	.section	.text._ZN2at6native33batch_norm_backward_reduce_kernelIdddlEEvNS_27GenericPackedTensorAccessorIT_Lm3ENS_16DefaultPtrTraitsET2_EES6_NS2_IT1_Lm1ES4_S5_EES8_S8_S8_NS2_IT0_Lm1ES4_S5_EESA_,"ax",@progbits
	.align	128
        .global         _ZN2at6native33batch_norm_backward_reduce_kernelIdddlEEvNS_27GenericPackedTensorAccessorIT_Lm3ENS_16DefaultPtrTraitsET2_EES6_NS2_IT1_Lm1ES4_S5_EES8_S8_S8_NS2_IT0_Lm1ES4_S5_EESA_
        .type           _ZN2at6native33batch_norm_backward_reduce_kernelIdddlEEvNS_27GenericPackedTensorAccessorIT_Lm3ENS_16DefaultPtrTraitsET2_EES6_NS2_IT1_Lm1ES4_S5_EES8_S8_S8_NS2_IT0_Lm1ES4_S5_EESA_,@function
        .size           _ZN2at6native33batch_norm_backward_reduce_kernelIdddlEEvNS_27GenericPackedTensorAccessorIT_Lm3ENS_16DefaultPtrTraitsET2_EES6_NS2_IT1_Lm1ES4_S5_EES8_S8_S8_NS2_IT0_Lm1ES4_S5_EESA_,(.L_x_27352 - _ZN2at6native33batch_norm_backward_reduce_kernelIdddlEEvNS_27GenericPackedTensorAccessorIT_Lm3ENS_16DefaultPtrTraitsET2_EES6_NS2_IT1_Lm1ES4_S5_EES8_S8_S8_NS2_IT0_Lm1ES4_S5_EESA_)
        .other          _ZN2at6native33batch_norm_backward_reduce_kernelIdddlEEvNS_27GenericPackedTensorAccessorIT_Lm3ENS_16DefaultPtrTraitsET2_EES6_NS2_IT1_Lm1ES4_S5_EES8_S8_S8_NS2_IT0_Lm1ES4_S5_EESA_,@"STO_CUDA_ENTRY STV_DEFAULT"
_ZN2at6native33batch_norm_backward_reduce_kernelIdddlEEvNS_27GenericPackedTensorAccessorIT_Lm3ENS_16DefaultPtrTraitsET2_EES6_NS2_IT1_Lm1ES4_S5_EES8_S8_S8_NS2_IT0_Lm1ES4_S5_EESA_:
.text._ZN2at6native33batch_norm_backward_reduce_kernelIdddlEEvNS_27GenericPackedTensorAccessorIT_Lm3ENS_16DefaultPtrTraitsET2_EES6_NS2_IT1_Lm1ES4_S5_EES8_S8_S8_NS2_IT0_Lm1ES4_S5_EESA_:
        /* <DEDUP_REMOVED lines=8> */
[----:B------:R-:W1:Y:S01]  /*0080*/  LDCU.64 UR24, c[0x0][0x380] ;  /* 0x00007000ff1877ac */ /* 0x000e620008000a00 */
[----:B0-----:R-:W-:Y:S01]  /*0090*/  UIMAD.WIDE.U32 UR4, UR14, UR6, URZ ;  /* 0x000000060e0472a5 */ /* 0x001fe2000f8e00ff */
[----:B------:R-:W0:Y:S03]  /*00a0*/  LDCU.128 UR20, c[0x0][0x3b0] ;  /* 0x00007600ff1477ac */ /* 0x000e260008000c00 */
[----:B------:R-:W-:-:S02]  /*00b0*/  UIMAD UR6, UR14, UR7, UR5 ;  /* 0x000000070e0672a4 */ /* 0x000fc4000f8e0205 */
[----:B-1----:R-:W-:-:S04]  /*00c0*/  ULEA UR5, UP0, UR4, UR10, 0x3 ;  /* 0x0000000a04057291 */ /* 0x002fc8000f8018ff */
[----:B------:R-:W-:Y:S02]  /*00d0*/  ULEA.HI.X UR4, UR4, UR11, UR6, 0x3, UP0 ;  /* 0x0000000b04047291 */ /* 0x000fe400080f1c06 */
[----:B------:R-:W-:Y:S01]  /*00e0*/  IMAD.U32 R20, RZ, RZ, UR5 ;  /* 0x00000005ff147e24 */ /* 0x000fe2000f8e00ff */
[----:B------:R-:W1:Y:S03]  /*00f0*/  LDCU.64 UR10, c[0x0][0x3f0] ;  /* 0x00007e00ff0a77ac */ /* 0x000e660008000a00 */
[----:B------:R-:W-:-:S06]  /*0100*/  IMAD.U32 R21, RZ, RZ, UR4 ;  /* 0x00000004ff157e24 */ /* 0x000fcc000f8e00ff */
[----:B--2---:R-:W5:Y:S01]  /*0110*/  LDG.E.64 R20, desc[UR12][R20.64] ;  /* 0x0000000c14147981 */ /* 0x004f62000c1e1b00 */
[----:B---3--:R-:W-:Y:S01]  /*0120*/  ISETP.GE.U32.AND P0, PT, R35, UR16, PT ;  /* 0x0000001023007c0c */ /* 0x008fe2000bf06070 */
[----:B------:R-:W-:Y:S01]  /*0130*/  UIMAD.WIDE.U32 UR4, UR14, UR8, URZ ;  /* 0x000000080e0472a5 */ /* 0x000fe2000f8e00ff */
[----:B------:R-:W-:Y:S01]  /*0140*/  BSSY.RECONVERGENT B0, `(.L_x_813) ;  /* 0x000004f000007945 */ /* 0x000fe20003800200 */
[----:B------:R-:W-:Y:S02]  /*0150*/  CS2R R18, SRZ ;  /* 0x0000000000127805 */ /* 0x000fe4000001ff00 */
[----:B------:R-:W-:Y:S01]  /*0160*/  ISETP.GE.AND.EX P0, PT, RZ, UR17, PT, P0 ;  /* 0x00000011ff007c0c */ /* 0x000fe2000bf06300 */
[----:B------:R-:W-:Y:S01]  /*0170*/  UIMAD UR6, UR14, UR9, UR5 ;  /* 0x000000090e0672a4 */ /* 0x000fe2000f8e0205 */
[----:B------:R-:W-:Y:S01]  /*0180*/  CS2R R16, SRZ ;  /* 0x0000000000107805 */ /* 0x000fe2000001ff00 */
[----:B-1----:R-:W-:-:S04]  /*0190*/  ULEA UR5, UP0, UR4, UR10, 0x3 ;  /* 0x0000000a04057291 */ /* 0x002fc8000f8018ff */
[----:B------:R-:W-:-:S06]  /*01a0*/  ULEA.HI.X UR4, UR4, UR11, UR6, 0x3, UP0 ;  /* 0x0000000b04047291 */ /* 0x000fcc00080f1c06 */
[----:B0---4-:R-:W-:Y:S06]  /*01b0*/  @P0 BRA `(.L_x_814) ;  /* 0x00000004001c0947 */ /* 0x011fec0003800000 */
[----:B------:R-:W-:Y:S01]  /*01c0*/  MOV R14, UR5 ;  /* 0x00000005000e7c02 */ /* 0x000fe20008000f00 */
[----:B------:R-:W-:Y:S01]  /*01d0*/  IMAD.U32 R15, RZ, RZ, UR4 ;  /* 0x00000004ff0f7e24 */ /* 0x000fe2000f8e00ff */
[----:B------:R-:W0:Y:S05]  /*01e0*/  LDC.64 R6, c[0x0][0x3e0] ;  /* 0x0000f800ff067b82 */ /* 0x000e2a0000000a00 */
[----:B------:R-:W5:Y:S01]  /*01f0*/  LDG.E.64 R14, desc[UR12][R14.64] ;  /* 0x0000000c0e0e7981 */ /* 0x000f62000c1e1b00 */
[----:B------:R-:W-:Y:S02]  /*0200*/  HFMA2 R4, -RZ, RZ, 0, 0 ;  /* 0x00000000ff047431 */ /* 0x000fe400000001ff */
[----:B------:R-:W-:Y:S01]  /*0210*/  IMAD.MOV.U32 R3, RZ, RZ, R35 ;  /* 0x000000ffff037224 */ /* 0x000fe200078e0023 */
[----:B------:R-:W1:Y:S01]  /*0220*/  LDC.64 R8, c[0x0][0x3a8] ;  /* 0x0000ea00ff087b82 */ /* 0x000e620000000a00 */
[----:B------:R-:W2:Y:S01]  /*0230*/  S2R R5, SR_TID.X ;  /* 0x0000000000057919 */ /* 0x000ea20000002100 */
[----:B------:R-:W-:-:S02]  /*0240*/  CS2R R16, SRZ ;  /* 0x0000000000107805 */ /* 0x000fc4000001ff00 */
[----:B------:R-:W-:-:S04]  /*0250*/  CS2R R18, SRZ ;  /* 0x0000000000127805 */ /* 0x000fc8000001ff00 */
[----:B------:R-:W3:Y:S08]  /*0260*/  LDC R0, c[0x0][0x360] ;  /* 0x0000d800ff007b82 */ /* 0x000ef00000000800 */
[----:B------:R-:W4:Y:S01]  /*0270*/  LDC R2, c[0x0][0x364] ;  /* 0x0000d900ff027b82 */ /* 0x000f220000000800 */
[----:B0-----:R-:W-:-:S04]  /*0280*/  IMAD.WIDE.U32 R12, R6, UR14, RZ ;  /* 0x0000000e060c7c25 */ /* 0x001fc8000f8e00ff */
[----:B------:R-:W-:Y:S02]  /*0290*/  IMAD R7, R7, UR14, R13 ;  /* 0x0000000e07077c24 */ /* 0x000fe4000f8e020d */
[----:B-1----:R-:W-:-:S04]  /*02a0*/  IMAD.WIDE.U32 R10, R8, UR14, RZ ;  /* 0x0000000e080a7c25 */ /* 0x002fc8000f8e00ff */
[----:B--2---:R-:W-:-:S07]  /*02b0*/  IMAD R9, R9, UR14, R11 ;  /* 0x0000000e09097c24 */ /* 0x004fce000f8e020b */
.L_x_818:
[----:B------:R-:W0:Y:S01]  /*02c0*/  LDC.64 R22, c[0x0][0x3d0] ;  /* 0x0000f400ff167b82 */ /* 0x000e220000000a00 */
[----:B------:R-:W-:Y:S01]  /*02d0*/  BSSY.RECONVERGENT B1, `(.L_x_815) ;  /* 0x000002e000017945 */ /* 0x000fe20003800200 */
[----:B0-----:R-:W-:-:S04]  /*02e0*/  ISETP.GE.U32.AND P0, PT, R5, R22, PT ;  /* 0x000000160500720c */ /* 0x001fc80003f06070 */
[----:B------:R-:W-:-:S13]  /*02f0*/  ISETP.GE.AND.EX P0, PT, RZ, R23, PT, P0 ;  /* 0x00000017ff00720c */ /* 0x000fda0003f06300 */
[----:B------:R-:W-:Y:S05]  /*0300*/  @P0 BRA `(.L_x_816) ;  /* 0x0000000000a80947 */ /* 0x000fea0003800000 */
[----:B------:R-:W0:Y:S01]  /*0310*/  LDCU.64 UR6, c[0x0][0x3d8] ;  /* 0x00007b00ff0677ac */ /* 0x000e220008000a00 */
[----:B------:R-:W-:Y:S01]  /*0320*/  IMAD.MOV.U32 R6, RZ, RZ, R12 ;  /* 0x000000ffff067224 */ /* 0x000fe200078e000c */
[----:B------:R-:W1:Y:S01]  /*0330*/  LDCU.64 UR8, c[0x0][0x3a0] ;  /* 0x00007400ff0877ac */ /* 0x000e620008000a00 */
[----:B0-----:R-:W-:Y:S02]  /*0340*/  IMAD R8, R4, UR6, RZ ;  /* 0x0000000604087c24 */ /* 0x001fe4000f8e02ff */
[----:B------:R-:W-:Y:S01]  /*0350*/  IMAD.WIDE.U32 R24, R3, UR6, R6 ;  /* 0x0000000603187c25 */ /* 0x000fe2000f8e0006 */
[----:B------:R-:W-:-:S03]  /*0360*/  MOV R6, R5 ;  /* 0x0000000500067202 */ /* 0x000fc60000000f00 */
[C---:B------:R-:W-:Y:S02]  /*0370*/  IMAD R29, R3.reuse, UR7, R8 ;  /* 0x00000007031d7c24 */ /* 0x040fe4000f8e0208 */
[----:B-1----:R-:W-:Y:S02]  /*0380*/  IMAD R4, R4, UR8, RZ ;  /* 0x0000000804047c24 */ /* 0x002fe4000f8e02ff */
[----:B------:R-:W-:Y:S02]  /*0390*/  IMAD.MOV.U32 R8, RZ, RZ, R10 ;  /* 0x000000ffff087224 */ /* 0x000fe400078e000a */
[C---:B------:R-:W-:Y:S02]  /*03a0*/  IMAD R37, R3.reuse, UR9, R4 ;  /* 0x0000000903257c24 */ /* 0x040fe4000f8e0204 */
[----:B------:R-:W-:Y:S01]  /*03b0*/  IMAD.WIDE.U32 R26, R3, UR8, R8 ;  /* 0x00000008031a7c25 */ /* 0x000fe2000f8e0008 */
[----:B------:R-:W-:-:S03]  /*03c0*/  IADD3 R3, PT, PT, R25, R29, RZ ;  /* 0x0000001d19037210 */ /* 0x000fc60007ffe0ff */
[----:B------:R-:W-:Y:S02]  /*03d0*/  IMAD.MOV.U32 R8, RZ, RZ, RZ ;  /* 0x000000ffff087224 */ /* 0x000fe400078e00ff */
[----:B------:R-:W-:Y:S02]  /*03e0*/  IMAD.MOV.U32 R4, RZ, RZ, R5 ;  /* 0x000000ffff047224 */ /* 0x000fe400078e0005 */
[----:B------:R-:W-:-:S07]  /*03f0*/  IMAD.IADD R37, R27, 0x1, R37 ;  /* 0x000000011b257824 */ /* 0x000fce00078e0225 */
.L_x_817:
[----:B------:R-:W-:Y:S02]  /*0400*/  IMAD R29, R8, UR18, RZ ;  /* 0x00000012081d7c24 */ /* 0x000fe4000f8e02ff */
[----:B------:R-:W-:Y:S02]  /*0410*/  IMAD.MOV.U32 R28, RZ, RZ, R24 ;  /* 0x000000ffff1c7224 */ /* 0x000fe400078e0018 */
[----:B------:R-:W-:Y:S01]  /*0420*/  IMAD R33, R6, UR19, R29 ;  /* 0x0000001306217c24 */ /* 0x000fe2000f8e021d */
[----:B------:R-:W-:-:S03]  /*0430*/  MOV R29, R3 ;  /* 0x00000003001d7202 */ /* 0x000fc60000000f00 */
[----:B------:R-:W-:-:S04]  /*0440*/  IMAD.WIDE.U32 R30, R6, UR18, R28 ;  /* 0x00000012061e7c25 */ /* 0x000fc8000f8e001c */
[----:B------:R-:W-:Y:S01]  /*0450*/  IMAD.IADD R29, R31, 0x1, R33 ;  /* 0x000000011f1d7824 */ /* 0x000fe200078e0221 */
[----:B------:R-:W-:Y:S01]  /*0460*/  LEA R28, P0, R30, UR22, 0x3 ;  /* 0x000000161e1c7c11 */ /* 0x000fe2000f8018ff */
[----:B------:R-:W-:-:S03]  /*0470*/  IMAD R31, R8, UR20, RZ ;  /* 0x00000014081f7c24 */ /* 0x000fc6000f8e02ff */
[----:B------:R-:W-:Y:S01]  /*0480*/  LEA.HI.X R29, R30, UR23, R29, 0x3, P0 ;  /* 0x000000171e1d7c11 */ /* 0x000fe200080f1c1d */
[----:B------:R-:W-:Y:S01]  /*0490*/  IMAD R33, R6, UR21, R31 ;  /* 0x0000001506217c24 */ /* 0x000fe2000f8e021f */
[----:B------:R-:W-:Y:S01]  /*04a0*/  MOV R31, R37 ;  /* 0x00000025001f7202 */ /* 0x000fe20000000f00 */
[----:B------:R-:W-:-:S03]  /*04b0*/  IMAD.MOV.U32 R30, RZ, RZ, R26 ;  /* 0x000000ffff1e7224 */ /* 0x000fc600078e001a */
[----:B------:R-:W2:Y:S01]  /*04c0*/  LDG.E.64 R28, desc[UR12][R28.64] ;  /* 0x0000000c1c1c7981 */ /* 0x000ea2000c1e1b00 */
[----:B------:R-:W-:-:S04]  /*04d0*/  IMAD.WIDE.U32 R30, R6, UR20, R30 ;  /* 0x00000014061e7c25 */ /* 0x000fc8000f8e001e */
[----:B------:R-:W-:Y:S01]  /*04e0*/  IMAD.IADD R31, R31, 0x1, R33 ;  /* 0x000000011f1f7824 */ /* 0x000fe200078e0221 */
[----:B------:R-:W-:-:S04]  /*04f0*/  LEA R32, P0, R30, UR24, 0x3 ;  /* 0x000000181e207c11 */ /* 0x000fc8000f8018ff */
[----:B------:R-:W-:-:S06]  /*0500*/  LEA.HI.X R33, R30, UR25, R31, 0x3, P0 ;  /* 0x000000191e217c11 */ /* 0x000fcc00080f1c1f */
[----:B------:R-:W4:Y:S01]  /*0510*/  LDG.E.64 R32, desc[UR12][R32.64] ;  /* 0x0000000c20207981 */ /* 0x000f22000c1e1b00 */
[----:B---3--:R-:W-:-:S05]  /*0520*/  IMAD.IADD R6, R0, 0x1, R4 ;  /* 0x0000000100067824 */ /* 0x008fca00078e0204 */
[----:B------:R-:W-:Y:S02]  /*0530*/  ISETP.GE.U32.AND P0, PT, R6, R22, PT ;  /* 0x000000160600720c */ /* 0x000fe40003f06070 */
[----:B------:R-:W-:-:S04]  /*0540*/  SHF.R.S32.HI R8, RZ, 0x1f, R6 ;  /* 0x0000001fff087819 */ /* 0x000fc80000011406 */
[----:B------:R-:W-:Y:S02]  /*0550*/  ISETP.GE.AND.EX P0, PT, R8, R23, PT, P0 ;  /* 0x000000170800720c */ /* 0x000fe40003f06300 */
[----:B------:R-:W-:Y:S01]  /*0560*/  MOV R4, R6 ;  /* 0x0000000600047202 */ /* 0x000fe20000000f00 */
[----:B--2---:R-:W-:Y:S02]  /*0570*/  DADD R18, R28, R18 ;  /* 0x000000001c127229 */ /* 0x004fe40000000012 */
[----:B----45:R-:W-:-:S08]  /*0580*/  DADD R30, -R14, R32 ;  /* 0x000000000e1e7229 */ /* 0x030fd00000000120 */
[----:B------:R-:W-:Y:S01]  /*0590*/  DFMA R16, R28, R30, R16 ;  /* 0x0000001e1c10722b */ /* 0x000fe20000000010 */
[----:B------:R-:W-:Y:S10]  /*05a0*/  @!P0 BRA `(.L_x_817) ;  /* 0xfffffffc00948947 */ /* 0x000ff4000383ffff */
.L_x_816:
[----:B------:R-:W-:Y:S05]  /*05b0*/  BSYNC.RECONVERGENT B1 ;  /* 0x0000000000017941 */ /* 0x000fea0003800200 */
.L_x_815:
[----:B------:R-:W0:Y:S01]  /*05c0*/  LDCU.64 UR6, c[0x0][0x3c0] ;  /* 0x00007800ff0677ac */ /* 0x000e220008000a00 */
[----:B----4-:R-:W-:-:S04]  /*05d0*/  IMAD.IADD R3, R2, 0x1, R35 ;  /* 0x0000000102037824 */ /* 0x010fc800078e0223 */
[--C-:B------:R-:W-:Y:S01]  /*05e0*/  IMAD.MOV.U32 R35, RZ, RZ, R3.reuse ;  /* 0x000000ffff237224 */ /* 0x100fe200078e0003 */
[----:B------:R-:W-:Y:S02]  /*05f0*/  SHF.R.S32.HI R4, RZ, 0x1f, R3 ;  /* 0x0000001fff047819 */ /* 0x000fe40000011403 */
[----:B0-----:R-:W-:-:S04]  /*0600*/  ISETP.GE.U32.AND P0, PT, R3, UR6, PT ;  /* 0x0000000603007c0c */ /* 0x001fc8000bf06070 */
[----:B------:R-:W-:-:S13]  /*0610*/  ISETP.GE.AND.EX P0, PT, R4, UR7, PT, P0 ;  /* 0x0000000704007c0c */ /* 0x000fda000bf06300 */
[----:B------:R-:W-:Y:S05]  /*0620*/  @!P0 BRA `(.L_x_818) ;  /* 0xfffffffc00248947 */ /* 0x000fea000383ffff */
.L_x_814:
[----:B------:R-:W-:Y:S05]  /*0630*/  BSYNC.RECONVERGENT B0 ;  /* 0x0000000000007941 */ /* 0x000fea0003800200 */
.L_x_813:
[----:B------:R-:W-:Y:S01]  /*0640*/  SHFL.DOWN PT, R3, R19, 0x10, 0x1f ;  /* 0x0a001f0013037f89 */ /* 0x000fe200000e0000 */
[----:B------:R-:W0:Y:S03]  /*0650*/  LDCU UR5, c[0x0][0x360] ;  /* 0x00006c00ff0577ac */ /* 0x000e260008000800 */
[----:B------:R-:W1:Y:S01]  /*0660*/  SHFL.DOWN PT, R2, R18, 0x10, 0x1f ;  /* 0x0a001f0012027f89 */ /* 0x000e6200000e0000 */
[----:B------:R-:W0:Y:S03]  /*0670*/  LDCU UR4, c[0x0][0x364] ;  /* 0x00006c80ff0477ac */ /* 0x000e260008000800 */
[----:B------:R-:W-:Y:S04]  /*0680*/  SHFL.DOWN PT, R5, R17, 0x10, 0x1f ;  /* 0x0a001f0011057f89 */ /* 0x000fe800000e0000 */
[----:B------:R-:W2:Y:S01]  /*0690*/  SHFL.DOWN PT, R4, R16, 0x10, 0x1f ;  /* 0x0a001f0010047f89 */ /* 0x000ea200000e0000 */
[----:B---3--:R-:W3:Y:S01]  /*06a0*/  S2R R0, SR_TID.Y ;  /* 0x0000000000007919 */ /* 0x008ee20000002200 */
[----:B------:R-:W-:Y:S01]  /*06b0*/  BAR.SYNC.DEFER_BLOCKING 0x0 ;  /* 0x0000000000007b1d */ /* 0x000fe20000010000 */
[----:B0-----:R-:W-:-:S04]  /*06c0*/  UIMAD UR4, UR5, UR4, URZ ;  /* 0x00000004050472a4 */ /* 0x001fc8000f8e02ff */
[----:B------:R-:W-:Y:S01]  /*06d0*/  USHF.R.U32.HI UR4, URZ, 0x5, UR4 ;  /* 0x00000005ff047899 */ /* 0x000fe20008011604 */
[----:B-1----:R-:W-:-:S07]  /*06e0*/  DADD R2, R2, R18 ;  /* 0x0000000002027229 */ /* 0x002fce0000000012 */
[----:B------:R-:W-:Y:S01]  /*06f0*/  SHFL.DOWN PT, R7, R3, 0x8, 0x1f ;  /* 0x09001f0003077f89 */ /* 0x000fe200000e0000 */
[----:B--2---:R-:W-:-:S03]  /*0700*/  DADD R4, R4, R16 ;  /* 0x0000000004047229 */ /* 0x004fc60000000010 */
[----:B------:R-:W0:Y:S04]  /*0710*/  SHFL.DOWN PT, R6, R2, 0x8, 0x1f ;  /* 0x09001f0002067f89 */ /* 0x000e2800000e0000 */
[----:B------:R-:W-:Y:S04]  /*0720*/  SHFL.DOWN PT, R9, R5, 0x8, 0x1f ;  /* 0x09001f0005097f89 */ /* 0x000fe800000e0000 */
[----:B------:R-:W1:Y:S01]  /*0730*/  SHFL.DOWN PT, R8, R4, 0x8, 0x1f ;  /* 0x09001f0004087f89 */ /* 0x000e6200000e0000 */
[----:B0-----:R-:W-:Y:S01]  /*0740*/  DADD R6, R2, R6 ;  /* 0x0000000002067229 */ /* 0x001fe20000000006 */
[----:B------:R-:W3:Y:S06]  /*0750*/  S2R R3, SR_TID.X ;  /* 0x0000000000037919 */ /* 0x000eec0000002100 */
[----:B------:R-:W-:Y:S01]  /*0760*/  SHFL.DOWN PT, R11, R7, 0x4, 0x1f ;  /* 0x08801f00070b7f89 */ /* 0x000fe200000e0000 */
[----:B-1----:R-:W-:-:S03]  /*0770*/  DADD R8, R4, R8 ;  /* 0x0000000004087229 */ /* 0x002fc60000000008 */
[----:B------:R-:W0:Y:S04]  /*0780*/  SHFL.DOWN PT, R10, R6, 0x4, 0x1f ;  /* 0x08801f00060a7f89 */ /* 0x000e2800000e0000 */
[----:B------:R-:W-:Y:S04]  /*0790*/  SHFL.DOWN PT, R13, R9, 0x4, 0x1f ;  /* 0x08801f00090d7f89 */ /* 0x000fe800000e0000 */
[----:B------:R-:W1:Y:S01]  /*07a0*/  SHFL.DOWN PT, R12, R8, 0x4, 0x1f ;  /* 0x08801f00080c7f89 */ /* 0x000e6200000e0000 */
[----:B---3--:R-:W-:Y:S01]  /*07b0*/  IMAD R2, R0, UR5, R3 ;  /* 0x0000000500027c24 */ /* 0x008fe2000f8e0203 */
[----:B0-----:R-:W-:-:S04]  /*07c0*/  DADD R10, R6, R10 ;  /* 0x00000000060a7229 */ /* 0x001fc8000000000a */
[C---:B-----5:R-:W-:Y:S02]  /*07d0*/  LOP3.LUT P0, R14, R2.reuse, 0x1f, RZ, 0xc0, !PT ;  /* 0x0000001f020e7812 */ /* 0x060fe4000780c0ff */
[----:B------:R-:W-:Y:S01]  /*07e0*/  ISETP.GE.U32.AND P1, PT, R2, UR4, PT ;  /* 0x0000000402007c0c */ /* 0x000fe2000bf26070 */
[----:B------:R-:W-:Y:S01]  /*07f0*/  SHFL.DOWN PT, R5, R11, 0x2, 0x1f ;  /* 0x08401f000b057f89 */ /* 0x000fe200000e0000 */
[----:B-1----:R-:W-:-:S03]  /*0800*/  DADD R12, R8, R12 ;  /* 0x00000000080c7229 */ /* 0x002fc6000000000c */
[----:B------:R-:W0:Y:S04]  /*0810*/  SHFL.DOWN PT, R4, R10, 0x2, 0x1f ;  /* 0x08401f000a047f89 */ /* 0x000e2800000e0000 */
[----:B------:R-:W-:Y:S04]  /*0820*/  SHFL.DOWN PT, R7, R13, 0x2, 0x1f ;  /* 0x08401f000d077f89 */ /* 0x000fe800000e0000 */
[----:B------:R-:W1:Y:S01]  /*0830*/  SHFL.DOWN PT, R6, R12, 0x2, 0x1f ;  /* 0x08401f000c067f89 */ /* 0x000e6200000e0000 */
[----:B------:R-:W2:Y:S01]  /*0840*/  @!P0 S2R R15, SR_CgaCtaId ;  /* 0x00000000000f8919 */ /* 0x000ea20000008800 */
[----:B------:R-:W3:Y:S01]  /*0850*/  @!P1 S2R R16, SR_CgaCtaId ;  /* 0x0000000000109919 */ /* 0x000ee20000008800 */
[----:B0-----:R-:W-:-:S02]  /*0860*/  DADD R4, R10, R4 ;  /* 0x000000000a047229 */ /* 0x001fc40000000004 */
[----:B-1----:R-:W-:-:S05]  /*0870*/  DADD R8, R12, R6 ;  /* 0x000000000c087229 */ /* 0x002fca0000000006 */
[----:B------:R-:W-:Y:S01]  /*0880*/  SHFL.DOWN PT, R7, R5, 0x1, 0x1f ;  /* 0x08201f0005077f89 */ /* 0x000fe200000e0000 */
[----:B------:R-:W-:Y:S02]  /*0890*/  @!P0 MOV R12, 0x400 ;  /* 0x00000400000c8802 */ /* 0x000fe40000000f00 */
[----:B------:R-:W-:Y:S01]  /*08a0*/  @!P1 MOV R13, 0x400 ;  /* 0x00000400000d9802 */ /* 0x000fe20000000f00 */
[----:B------:R-:W0:Y:S04]  /*08b0*/  SHFL.DOWN PT, R6, R4, 0x1, 0x1f ;  /* 0x08201f0004067f89 */ /* 0x000e2800000e0000 */
[----:B------:R-:W-:Y:S01]  /*08c0*/  SHFL.DOWN PT, R11, R9, 0x1, 0x1f ;  /* 0x08201f00090b7f89 */ /* 0x000fe200000e0000 */
[----:B--2---:R-:W-:-:S03]  /*08d0*/  @!P0 LEA R15, R15, R12, 0x18 ;  /* 0x0000000c0f0f8211 */ /* 0x004fc600078ec0ff */
[----:B------:R-:W1:Y:S01]  /*08e0*/  SHFL.DOWN PT, R10, R8, 0x1, 0x1f ;  /* 0x08201f00080a7f89 */ /* 0x000e6200000e0000 */
[----:B---3--:R-:W-:Y:S02]  /*08f0*/  @!P1 LEA R17, R16, R13, 0x18 ;  /* 0x0000000d10119211 */ /* 0x008fe400078ec0ff */
[----:B------:R-:W-:Y:S02]  /*0900*/  @!P0 LEA.HI R15, R2, R15, RZ, 0x1f ;  /* 0x0000000f020f8211 */ /* 0x000fe400078ff8ff */
[----:B------:R-:W-:Y:S01]  /*0910*/  @!P1 LEA R14, R14, R17, 0x4 ;  /* 0x000000110e0e9211 */ /* 0x000fe200078e20ff */
[----:B0-----:R-:W-:Y:S01]  /*0920*/  DADD R12, R4, R6 ;  /* 0x00000000040c7229 */ /* 0x001fe20000000006 */
[----:B------:R-:W-:Y:S02]  /*0930*/  CS2R R4, SRZ ;  /* 0x0000000000047805 */ /* 0x000fe4000001ff00 */
[----:B------:R-:W-:-:S04]  /*0940*/  CS2R R6, SRZ ;  /* 0x0000000000067805 */ /* 0x000fc8000001ff00 */
[----:B------:R0:W-:Y:S01]  /*0950*/  @!P0 STS.64 [R15], R12 ;  /* 0x0000000c0f008388 */ /* 0x0001e20000000a00 */
[----:B-1----:R-:W-:-:S07]  /*0960*/  DADD R10, R8, R10 ;  /* 0x00000000080a7229 */ /* 0x002fce000000000a */
[----:B------:R0:W-:Y:S01]  /*0970*/  @!P0 STS.64 [R15+0x8], R10 ;  /* 0x0000080a0f008388 */ /* 0x0001e20000000a00 */
[----:B------:R-:W-:Y:S01]  /*0980*/  BAR.SYNC.DEFER_BLOCKING 0x0 ;  /* 0x0000000000007b1d */ /* 0x000fe20000010000 */
[----:B------:R-:W-:-:S05]  /*0990*/  ISETP.GT.U32.AND P0, PT, R2, 0x1f, PT ;  /* 0x0000001f0200780c */ /* 0x000fca0003f04070 */
[----:B------:R0:W1:Y:S08]  /*09a0*/  @!P1 LDS.128 R4, [R14] ;  /* 0x000000000e049984 */ /* 0x0000700000000c00 */
[----:B0-----:R-:W-:Y:S05]  /*09b0*/  @P0 BRA `(.L_x_819) ;  /* 0x0000000000a80947 */ /* 0x001fea0003800000 */
[----:B------:R-:W-:-:S03]  /*09c0*/  UMOV UR4, 0xffffffff ;  /* 0xffffffff00047882 */ /* 0x000fc60000000000 */
[----:B------:R-:W-:Y:S05]  /*09d0*/  BRA.DIV UR4, `(.L_x_820) ;  /* 0x0000000604a07947 */ /* 0x000fea000b800000 */
[----:B-1----:R-:W-:Y:S04]  /*09e0*/  SHFL.DOWN PT, R9, R5, 0x10, 0x1f ;  /* 0x0a001f0005097f89 */ /* 0x002fe800000e0000 */
[----:B------:R-:W0:Y:S04]  /*09f0*/  SHFL.DOWN PT, R8, R4, 0x10, 0x1f ;  /* 0x0a001f0004087f89 */ /* 0x000e2800000e0000 */
[----:B------:R-:W1:Y:S04]  /*0a00*/  SHFL.DOWN PT, R15, R7, 0x10, 0x1f ;  /* 0x0a001f00070f7f89 */ /* 0x000e6800000e0000 */
[----:B------:R-:W2:Y:S01]  /*0a10*/  SHFL.DOWN PT, R14, R6, 0x10, 0x1f ;  /* 0x0a001f00060e7f89 */ /* 0x000ea200000e0000 */
[----:B0-----:R-:W-:Y:S01]  /*0a20*/  DADD R8, R4, R8 ;  /* 0x0000000004087229 */ /* 0x001fe20000000008 */
[----:B-1----:R-:W-:-:S02]  /*0a30*/  IMAD.MOV.U32 R5, RZ, RZ, R15 ;  /* 0x000000ffff057224 */ /* 0x002fc400078e000f */
[----:B--2---:R-:W-:-:S06]  /*0a40*/  IMAD.MOV.U32 R4, RZ, RZ, R14 ;  /* 0x000000ffff047224 */ /* 0x004fcc00078e000e */
[----:B------:R-:W-:Y:S01]  /*0a50*/  DADD R14, R6, R4 ;  /* 0x00000000060e7229 */ /* 0x000fe20000000004 */
[----:B------:R-:W-:Y:S04]  /*0a60*/  SHFL.DOWN PT, R5, R9, 0x8, 0x1f ;  /* 0x09001f0009057f89 */ /* 0x000fe800000e0000 */
[----:B------:R-:W0:Y:S04]  /*0a70*/  SHFL.DOWN PT, R4, R8, 0x8, 0x1f ;  /* 0x09001f0008047f89 */ /* 0x000e2800000e0000 */
[----:B------:R-:W1:Y:S04]  /*0a80*/  SHFL.DOWN PT, R17, R15, 0x8, 0x1f ;  /* 0x09001f000f117f89 */ /* 0x000e6800000e0000 */
[----:B------:R-:W2:Y:S01]  /*0a90*/  SHFL.DOWN PT, R16, R14, 0x8, 0x1f ;  /* 0x09001f000e107f89 */ /* 0x000ea200000e0000 */
[----:B0-----:R-:W-:Y:S01]  /*0aa0*/  DADD R4, R8, R4 ;  /* 0x0000000008047229 */ /* 0x001fe20000000004 */
[----:B-1----:R-:W-:Y:S01]  /*0ab0*/  IMAD.MOV.U32 R7, RZ, RZ, R17 ;  /* 0x000000ffff077224 */ /* 0x002fe200078e0011 */
[----:B--2---:R-:W-:-:S06]  /*0ac0*/  MOV R6, R16 ;  /* 0x0000001000067202 */ /* 0x004fcc0000000f00 */
[----:B------:R-:W-:Y:S01]  /*0ad0*/  DADD R16, R14, R6 ;  /* 0x000000000e107229 */ /* 0x000fe20000000006 */
[----:B------:R-:W-:Y:S04]  /*0ae0*/  SHFL.DOWN PT, R7, R5, 0x4, 0x1f ;  /* 0x08801f0005077f89 */ /* 0x000fe800000e0000 */
[----:B------:R-:W0:Y:S04]  /*0af0*/  SHFL.DOWN PT, R6, R4, 0x4, 0x1f ;  /* 0x08801f0004067f89 */ /* 0x000e2800000e0000 */
[----:B------:R-:W1:Y:S04]  /*0b00*/  SHFL.DOWN PT, R9, R17, 0x4, 0x1f ;  /* 0x08801f0011097f89 */ /* 0x000e6800000e0000 */
[----:B------:R-:W2:Y:S01]  /*0b10*/  SHFL.DOWN PT, R12, R16, 0x4, 0x1f ;  /* 0x08801f00100c7f89 */ /* 0x000ea200000e0000 */
[----:B0-----:R-:W-:Y:S01]  /*0b20*/  DADD R6, R4, R6 ;  /* 0x0000000004067229 */ /* 0x001fe20000000006 */
[----:B-1----:R-:W-:Y:S01]  /*0b30*/  MOV R5, R9 ;  /* 0x0000000900057202 */ /* 0x002fe20000000f00 */
[----:B--2---:R-:W-:-:S06]  /*0b40*/  IMAD.MOV.U32 R4, RZ, RZ, R12 ;  /* 0x000000ffff047224 */ /* 0x004fcc00078e000c */
[----:B------:R-:W-:Y:S01]  /*0b50*/  DADD R8, R16, R4 ;  /* 0x0000000010087229 */ /* 0x000fe20000000004 */
[----:B------:R-:W-:Y:S04]  /*0b60*/  SHFL.DOWN PT, R5, R7, 0x2, 0x1f ;  /* 0x08401f0007057f89 */ /* 0x000fe800000e0000 */
[----:B------:R-:W0:Y:S04]  /*0b70*/  SHFL.DOWN PT, R4, R6, 0x2, 0x1f ;  /* 0x08401f0006047f89 */ /* 0x000e2800000e0000 */
[----:B------:R-:W1:Y:S04]  /*0b80*/  SHFL.DOWN PT, R15, R9, 0x2, 0x1f ;  /* 0x08401f00090f7f89 */ /* 0x000e6800000e0000 */
[----:B------:R-:W2:Y:S01]  /*0b90*/  SHFL.DOWN PT, R14, R8, 0x2, 0x1f ;  /* 0x08401f00080e7f89 */ /* 0x000ea200000e0000 */
[----:B0-----:R-:W-:Y:S01]  /*0ba0*/  DADD R4, R6, R4 ;  /* 0x0000000006047229 */ /* 0x001fe20000000004 */
[----:B-1----:R-:W-:-:S02]  /*0bb0*/  IMAD.MOV.U32 R7, RZ, RZ, R15 ;  /* 0x000000ffff077224 */ /* 0x002fc400078e000f */
[----:B--2---:R-:W-:-:S06]  /*0bc0*/  IMAD.MOV.U32 R6, RZ, RZ, R14 ;  /* 0x000000ffff067224 */ /* 0x004fcc00078e000e */
[----:B------:R-:W-:Y:S01]  /*0bd0*/  DADD R14, R8, R6 ;  /* 0x00000000080e7229 */ /* 0x000fe20000000006 */
[----:B------:R0:W1:Y:S04]  /*0be0*/  SHFL.DOWN PT, R7, R5, 0x1, 0x1f ;  /* 0x08201f0005077f89 */ /* 0x00006800000e0000 */
[----:B------:R0:W2:Y:S04]  /*0bf0*/  SHFL.DOWN PT, R6, R4, 0x1, 0x1f ;  /* 0x08201f0004067f89 */ /* 0x0000a800000e0000 */
[----:B------:R0:W3:Y:S04]  /*0c00*/  SHFL.DOWN PT, R16, R15, 0x1, 0x1f ;  /* 0x08201f000f107f89 */ /* 0x0000e800000e0000 */
[----:B------:R0:W4:Y:S02]  /*0c10*/  SHFL.DOWN PT, R12, R14, 0x1, 0x1f ;  /* 0x08201f000e0c7f89 */ /* 0x00012400000e0000 */
.L_x_844:
[----:B012---:R-:W-:Y:S01]  /*0c20*/  DADD R4, R4, R6 ;  /* 0x0000000004047229 */ /* 0x007fe20000000006 */
[----:B----4-:R-:W-:Y:S01]  /*0c30*/  MOV R6, R12 ;  /* 0x0000000c00067202 */ /* 0x010fe20000000f00 */
[----:B---3--:R-:W-:-:S06]  /*0c40*/  IMAD.MOV.U32 R7, RZ, RZ, R16 ;  /* 0x000000ffff077224 */ /* 0x008fcc00078e0010 */
[----:B------:R-:W-:-:S11]  /*0c50*/  DADD R6, R14, R6 ;  /* 0x000000000e067229 */ /* 0x000fd60000000006 */
.L_x_819:
[----:B------:R-:W0:Y:S01]  /*0c60*/  S2R R9, SR_CgaCtaId ;  /* 0x0000000000097919 */ /* 0x000e220000008800 */
[C---:B------:R-:W-:Y:S01]  /*0c70*/  LOP3.LUT P0, RZ, R3.reuse, R0, RZ, 0xfc, !PT ;  /* 0x0000000003ff7212 */ /* 0x040fe2000780fcff */
[----:B------:R-:W-:Y:S05]  /*0c80*/  WARPSYNC.ALL ;  /* 0x0000000000007948 */ /* 0x000fea0003800000 */
[----:B------:R-:W-:Y:S02]  /*0c90*/  MOV R0, 0x400 ;  /* 0x0000040000007802 */ /* 0x000fe40000000f00 */
[----:B------:R-:W-:Y:S02]  /*0ca0*/  ISETP.NE.AND P1, PT, R3, RZ, PT ;  /* 0x000000ff0300720c */ /* 0x000fe40003f25270 */
[----:B0-----:R-:W-:-:S05]  /*0cb0*/  LEA R9, R9, R0, 0x18 ;  /* 0x0000000009097211 */ /* 0x001fca00078ec0ff */
[----:B-1----:R0:W-:Y:S01]  /*0cc0*/  @!P0 STS.128 [R9], R4 ;  /* 0x0000000409008388 */ /* 0x0021e20000000c00 */
[----:B------:R-:W-:Y:S06]  /*0cd0*/  BAR.SYNC.DEFER_BLOCKING 0x0 ;  /* 0x0000000000007b1d */ /* 0x000fec0000010000 */
[----:B------:R-:W-:Y:S05]  /*0ce0*/  @P1 EXIT ;  /* 0x000000000000194d */ /* 0x000fea0003800000 */
[----:B0-----:R0:W1:Y:S01]  /*0cf0*/  LDS.128 R4, [R9] ;  /* 0x0000000009047984 */ /* 0x0010620000000c00 */
[----:B------:R-:W2:Y:S02]  /*0d00*/  LDCU.64 UR4, c[0x0][0x458] ;  /* 0x00008b00ff0477ac */ /* 0x000ea40008000a00 */
[----:B--2---:R-:W-:-:S04]  /*0d10*/  UISETP.GE.U32.AND UP0, UPT, UR4, 0x1, UPT ;  /* 0x000000010400788c */ /* 0x004fc8000bf06070 */
[----:B------:R-:W-:-:S09]  /*0d20*/  UISETP.GE.AND.EX UP0, UPT, UR5, URZ, UPT, UP0 ;  /* 0x000000ff0500728c */ /* 0x000fd2000bf06300 */
[----:B0-----:R-:W-:Y:S05]  /*0d30*/  BRA.U !UP0, `(.L_x_821) ;  /* 0x0000000108287547 */ /* 0x001fea000b800000 */
[----:B------:R-:W0:Y:S01]  /*0d40*/  LDCU.64 UR6, c[0x0][0x460] ;  /* 0x00008c00ff0677ac */ /* 0x000e220008000a00 */
[----:B-1----:R-:W-:Y:S01]  /*0d50*/  DMUL R20, R20, R6 ;  /* 0x0000000614147228 */ /* 0x002fe20000000000 */
[----:B------:R-:W1:Y:S01]  /*0d60*/  LDCU.64 UR8, c[0x0][0x450] ;  /* 0x00008a00ff0877ac */ /* 0x000e620008000a00 */
[----:B0-----:R-:W-:-:S04]  /*0d70*/  UIMAD.WIDE.U32 UR4, UR14, UR6, URZ ;  /* 0x000000060e0472a5 */ /* 0x001fc8000f8e00ff */
[----:B------:R-:W-:Y:S02]  /*0d80*/  UIMAD UR6, UR14, UR7, UR5 ;  /* 0x000000070e0672a4 */ /* 0x000fe4000f8e0205 */
[----:B-1----:R-:W-:-:S04]  /*0d90*/  ULEA UR5, UP0, UR4, UR8, 0x3 ;  /* 0x0000000804057291 */ /* 0x002fc8000f8018ff */
[----:B------:R-:W-:Y:S02]  /*0da0*/  ULEA.HI.X UR4, UR4, UR9, UR6, 0x3, UP0 ;  /* 0x0000000904047291 */ /* 0x000fe400080f1c06 */
[----:B------:R-:W-:-:S04]  /*0db0*/  IMAD.U32 R2, RZ, RZ, UR5 ;  /* 0x00000005ff027e24 */ /* 0x000fc8000f8e00ff */
[----:B------:R-:W-:-:S05]  /*0dc0*/  MOV R3, UR4 ;  /* 0x0000000400037c02 */ /* 0x000fca0008000f00 */
[----:B------:R0:W-:Y:S02]  /*0dd0*/  STG.E.64 desc[UR12][R2.64], R20 ;  /* 0x0000001402007986 */ /* 0x0001e4000c101b0c */
.L_x_821:
[----:B------:R-:W2:Y:S01]  /*0de0*/  LDCU.64 UR4, c[0x0][0x470] ;  /* 0x00008e00ff0477ac */ /* 0x000ea20008000a00 */
[----:B------:R-:W3:Y:S01]  /*0df0*/  LDC.64 R8, c[0x0][0x440] ;  /* 0x00011000ff087b82 */ /* 0x000ee20000000a00 */
[----:B--2---:R-:W-:-:S04]  /*0e00*/  UISETP.GE.U32.AND UP0, UPT, UR4, 0x1, UPT ;  /* 0x000000010400788c */ /* 0x004fc8000bf06070 */
[----:B------:R-:W-:-:S09]  /*0e10*/  UISETP.GE.AND.EX UP0, UPT, UR5, URZ, UPT, UP0 ;  /* 0x000000ff0500728c */ /* 0x000fd2000bf06300 */
[----:B------:R-:W-:Y:S05]  /*0e20*/  BRA.U !UP0, `(.L_x_822) ;  /* 0x0000000108247547 */ /* 0x000fea000b800000 */
[----:B------:R-:W2:Y:S01]  /*0e30*/  LDCU.64 UR6, c[0x0][0x478] ;  /* 0x00008f00ff0677ac */ /* 0x000ea20008000a00 */
[----:B------:R-:W4:Y:S01]  /*0e40*/  LDCU.64 UR8, c[0x0][0x468] ;  /* 0x00008d00ff0877ac */ /* 0x000f220008000a00 */
[----:B--2---:R-:W-:-:S04]  /*0e50*/  UIMAD.WIDE.U32 UR4, UR14, UR6, URZ ;  /* 0x000000060e0472a5 */ /* 0x004fc8000f8e00ff */
[----:B------:R-:W-:Y:S02]  /*0e60*/  UIMAD UR6, UR14, UR7, UR5 ;  /* 0x000000070e0672a4 */ /* 0x000fe4000f8e0205 */
[----:B----4-:R-:W-:-:S04]  /*0e70*/  ULEA UR5, UP0, UR4, UR8, 0x3 ;  /* 0x0000000804057291 */ /* 0x010fc8000f8018ff */
[----:B------:R-:W-:Y:S02]  /*0e80*/  ULEA.HI.X UR4, UR4, UR9, UR6, 0x3, UP0 ;  /* 0x0000000904047291 */ /* 0x000fe400080f1c06 */
[----:B0-----:R-:W-:-:S04]  /*0e90*/  IMAD.U32 R2, RZ, RZ, UR5 ;  /* 0x00000005ff027e24 */ /* 0x001fc8000f8e00ff */
[----:B------:R-:W-:-:S05]  /*0ea0*/  IMAD.U32 R3, RZ, RZ, UR4 ;  /* 0x00000004ff037e24 */ /* 0x000fca000f8e00ff */
[----:B-1----:R2:W-:Y:S02]  /*0eb0*/  STG.E.64 desc[UR12][R2.64], R4 ;  /* 0x0000000402007986 */ /* 0x0025e4000c101b0c */
.L_x_822:
        /* <DEDUP_REMOVED lines=14> */
[----:B-1----:R3:W-:Y:S02]  /*0fa0*/  STG.E.64 desc[UR12][R2.64], R4 ;  /* 0x0000000402007986 */ /* 0x0027e4000c101b0c */
.L_x_823:
[----:B------:R-:W-:Y:S05]  /*0fb0*/  @!P0 EXIT ;  /* 0x000000000000894d */ /* 0x000fea0003800000 */
[----:B------:R-:W4:Y:S01]  /*0fc0*/  LDCU.64 UR6, c[0x0][0x448] ;  /* 0x00008900ff0677ac */ /* 0x000f220008000a00 */
[----:B------:R-:W5:Y:S01]  /*0fd0*/  LDCU.64 UR8, c[0x0][0x438] ;  /* 0x00008700ff0877ac */ /* 0x000f620008000a00 */
[----:B----4-:R-:W-:-:S04]  /*0fe0*/  UIMAD.WIDE.U32 UR4, UR14, UR6, URZ ;  /* 0x000000060e0472a5 */ /* 0x010fc8000f8e00ff */
[----:B------:R-:W-:Y:S02]  /*0ff0*/  UIMAD UR6, UR14, UR7, UR5 ;  /* 0x000000070e0672a4 */ /* 0x000fe4000f8e0205 */
[----:B-----5:R-:W-:-:S04]  /*1000*/  ULEA UR5, UP0, UR4, UR8, 0x3 ;  /* 0x0000000804057291 */ /* 0x020fc8000f8018ff */
[----:B------:R-:W-:Y:S02]  /*1010*/  ULEA.HI.X UR4, UR4, UR9, UR6, 0x3, UP0 ;  /* 0x0000000904047291 */ /* 0x000fe400080f1c06 */
[----:B0-23--:R-:W-:-:S04]  /*1020*/  IMAD.U32 R2, RZ, RZ, UR5 ;  /* 0x00000005ff027e24 */ /* 0x00dfc8000f8e00ff */
[----:B------:R-:W-:-:S05]  /*1030*/  MOV R3, UR4 ;  /* 0x0000000400037c02 */ /* 0x000fca0008000f00 */
[----:B-1----:R-:W-:Y:S01]  /*1040*/  STG.E.64 desc[UR12][R2.64], R6 ;  /* 0x0000000602007986 */ /* 0x002fe2000c101b0c */
[----:B------:R-:W-:Y:S05]  /*1050*/  EXIT ;  /* 0x000000000000794d */ /* 0x000fea0003800000 */
.L_x_820:
[----:B-1----:R-:W-:Y:S01]  /*1060*/  IMAD.MOV.U32 R13, RZ, RZ, R5 ;  /* 0x000000ffff0d7224 */ /* 0x002fe200078e0005 */
[----:B------:R-:W-:Y:S01]  /*1070*/  MOV R10, 0x10 ;  /* 0x00000010000a7802 */ /* 0x000fe20000000f00 */
[----:B------:R-:W-:Y:S01]  /*1080*/  IMAD.MOV.U32 R11, RZ, RZ, 0x1f ;  /* 0x0000001fff0b7424 */ /* 0x000fe200078e00ff */
[----:B------:R-:W-:-:S07]  /*1090*/  MOV R2, 0xffffffff ;  /* 0xffffffff00027802 */ /* 0x000fce0000000f00 */
[----:B------:R-:W-:Y:S05]  /*10a0*/  WARPSYNC.COLLECTIVE R2, `(.L_x_824) ;  /* 0x0000000002087348 */ /* 0x000fea0003c00000 */
[----:B------:R0:W1:Y:S02]  /*10b0*/  SHFL.DOWN P0, R12, R13, R10, R11 ;  /* 0x0800000a0d0c7389 */ /* 0x000064000000000b */
[----:B01----:R-:W-:Y:S05]  /*10c0*/  ENDCOLLECTIVE ;  /* 0x000000000000791b */ /* 0x003fea0003800000 */
.L_x_824:
[----:B------:R-:W-:Y:S01]  /*10d0*/  MOV R13, R4 ;  /* 0x00000004000d7202 */ /* 0x000fe20000000f00 */
[----:B------:R-:W-:-:S07]  /*10e0*/  IMAD.MOV.U32 R9, RZ, RZ, R12 ;  /* 0x000000ffff097224 */ /* 0x000fce00078e000c */
[----:B------:R-:W-:Y:S05]  /*10f0*/  WARPSYNC.COLLECTIVE R2, `(.L_x_825) ;  /* 0x0000000002087348 */ /* 0x000fea0003c00000 */
[----:B------:R0:W1:Y:S02]  /*1100*/  SHFL.DOWN P0, R12, R13, R10, R11 ;  /* 0x0800000a0d0c7389 */ /* 0x000064000000000b */
[----:B01----:R-:W-:Y:S05]  /*1110*/  ENDCOLLECTIVE ;  /* 0x000000000000791b */ /* 0x003fea0003800000 */
.L_x_825:
[----:B------:R-:W-:Y:S01]  /*1120*/  MOV R13, R7 ;  /* 0x00000007000d7202 */ /* 0x000fe20000000f00 */
[----:B------:R-:W-:-:S07]  /*1130*/  IMAD.MOV.U32 R8, RZ, RZ, R12 ;  /* 0x000000ffff087224 */ /* 0x000fce00078e000c */
[----:B------:R-:W-:Y:S05]  /*1140*/  WARPSYNC.COLLECTIVE R2, `(.L_x_826) ;  /* 0x0000000002087348 */ /* 0x000fea0003c00000 */
[----:B------:R0:W1:Y:S02]  /*1150*/  SHFL.DOWN P0, R12, R13, R10, R11 ;  /* 0x0800000a0d0c7389 */ /* 0x000064000000000b */
[----:B01----:R-:W-:Y:S05]  /*1160*/  ENDCOLLECTIVE ;  /* 0x000000000000791b */ /* 0x003fea0003800000 */
.L_x_826:
[----:B------:R-:W-:Y:S01]  /*1170*/  DADD R8, R4, R8 ;  /* 0x0000000004087229 */ /* 0x000fe20000000008 */
[----:B------:R-:W-:Y:S01]  /*1180*/  MOV R13, R6 ;  /* 0x00000006000d7202 */ /* 0x000fe20000000f00 */
[----:B------:R-:W-:-:S09]  /*1190*/  IMAD.MOV.U32 R15, RZ, RZ, R12 ;  /* 0x000000ffff0f7224 */ /* 0x000fd200078e000c */
[----:B------:R-:W-:Y:S05]  /*11a0*/  WARPSYNC.COLLECTIVE R2, `(.L_x_827) ;  /* 0x0000000002087348 */ /* 0x000fea0003c00000 */
[----:B------:R0:W1:Y:S02]  /*11b0*/  SHFL.DOWN P0, R12, R13, R10, R11 ;  /* 0x0800000a0d0c7389 */ /* 0x000064000000000b */
[----:B01----:R-:W-:Y:S05]  /*11c0*/  ENDCOLLECTIVE ;  /* 0x000000000000791b */ /* 0x003fea0003800000 */
.L_x_827:
[----:B------:R-:W-:Y:S01]  /*11d0*/  MOV R13, R9 ;  /* 0x00000009000d7202 */ /* 0x000fe20000000f00 */
[----:B------:R-:W-:Y:S02]  /*11e0*/  IMAD.MOV.U32 R10, RZ, RZ, 0x8 ;  /* 0x00000008ff0a7424 */ /* 0x000fe400078e00ff */
[----:B------:R-:W-:-:S07]  /*11f0*/  IMAD.MOV.U32 R14, RZ, RZ, R12 ;  /* 0x000000ffff0e7224 */ /* 0x000fce00078e000c */
[----:B------:R-:W-:Y:S05]  /*1200*/  WARPSYNC.COLLECTIVE R2, `(.L_x_828) ;  /* 0x0000000002087348 */ /* 0x000fea0003c00000 */
[----:B------:R0:W1:Y:S02]  /*1210*/  SHFL.DOWN P0, R12, R13, R10, R11 ;  /* 0x0800000a0d0c7389 */ /* 0x000064000000000b */
[----:B01----:R-:W-:Y:S05]  /*1220*/  ENDCOLLECTIVE ;  /* 0x000000000000791b */ /* 0x003fea0003800000 */
.L_x_828:
[----:B------:R-:W-:Y:S01]  /*1230*/  DADD R14, R6, R14 ;  /* 0x00000000060e7229 */ /* 0x000fe2000000000e */
[----:B------:R-:W-:Y:S01]  /*1240*/  IMAD.MOV.U32 R13, RZ, RZ, R8 ;  /* 0x000000ffff0d7224 */ /* 0x000fe200078e0008 */
[----:B------:R-:W-:-:S09]  /*1250*/  MOV R5, R12 ;  /* 0x0000000c00057202 */ /* 0x000fd20000000f00 */
[----:B------:R-:W-:Y:S05]  /*1260*/  WARPSYNC.COLLECTIVE R2, `(.L_x_829) ;  /* 0x0000000002087348 */ /* 0x000fea0003c00000 */
[----:B------:R0:W1:Y:S02]  /*1270*/  SHFL.DOWN P0, R12, R13, R10, R11 ;  /* 0x0800000a0d0c7389 */ /* 0x000064000000000b */
[----:B01----:R-:W-:Y:S05]  /*1280*/  ENDCOLLECTIVE ;  /* 0x000000000000791b */ /* 0x003fea0003800000 */
.L_x_829:
[----:B------:R-:W-:Y:S01]  /*1290*/  IMAD.MOV.U32 R13, RZ, RZ, R15 ;  /* 0x000000ffff0d7224 */ /* 0x000fe200078e000f */
[----:B------:R-:W-:-:S07]  /*12a0*/  MOV R4, R12 ;  /* 0x0000000c00047202 */ /* 0x000fce0000000f00 */
[----:B------:R-:W-:Y:S05]  /*12b0*/  WARPSYNC.COLLECTIVE R2, `(.L_x_830) ;  /* 0x0000000002087348 */ /* 0x000fea0003c00000 */
[----:B------:R0:W1:Y:S02]  /*12c0*/  SHFL.DOWN P0, R12, R13, R10, R11 ;  /* 0x0800000a0d0c7389 */ /* 0x000064000000000b */
[----:B01----:R-:W-:Y:S05]  /*12d0*/  ENDCOLLECTIVE ;  /* 0x000000000000791b */ /* 0x003fea0003800000 */
.L_x_830:
[----:B------:R-:W-:Y:S01]  /*12e0*/  DADD R4, R8, R4 ;  /* 0x0000000008047229 */ /* 0x000fe20000000004 */
[----:B------:R-:W-:Y:S01]  /*12f0*/  IMAD.MOV.U32 R13, RZ, RZ, R14 ;  /* 0x000000ffff0d7224 */ /* 0x000fe200078e000e */
[----:B------:R-:W-:-:S09]  /*1300*/  MOV R17, R12 ;  /* 0x0000000c00117202 */ /* 0x000fd20000000f00 */
[----:B------:R-:W-:Y:S05]  /*1310*/  WARPSYNC.COLLECTIVE R2, `(.L_x_831) ;  /* 0x0000000002087348 */ /* 0x000fea0003c00000 */
[----:B------:R0:W1:Y:S02]  /*1320*/  SHFL.DOWN P0, R12, R13, R10, R11 ;  /* 0x0800000a0d0c7389 */ /* 0x000064000000000b */
[----:B01----:R-:W-:Y:S05]  /*1330*/  ENDCOLLECTIVE ;  /* 0x000000000000791b */ /* 0x003fea0003800000 */
.L_x_831:
[----:B------:R-:W-:Y:S01]  /*1340*/  IMAD.MOV.U32 R13, RZ, RZ, R5 ;  /* 0x000000ffff0d7224 */ /* 0x000fe200078e0005 */
[----:B------:R-:W-:Y:S02]  /*1350*/  MOV R10, 0x4 ;  /* 0x00000004000a7802 */ /* 0x000fe40000000f00 */
[----:B------:R-:W-:-:S07]  /*1360*/  MOV R16, R12 ;  /* 0x0000000c00107202 */ /* 0x000fce0000000f00 */
[----:B------:R-:W-:Y:S05]  /*1370*/  WARPSYNC.COLLECTIVE R2, `(.L_x_832) ;  /* 0x0000000002087348 */ /* 0x000fea0003c00000 */
[----:B------:R0:W1:Y:S02]  /*1380*/  SHFL.DOWN P0, R12, R13, R10, R11 ;  /* 0x0800000a0d0c7389 */ /* 0x000064000000000b */
[----:B01----:R-:W-:Y:S05]  /*1390*/  ENDCOLLECTIVE ;  /* 0x000000000000791b */ /* 0x003fea0003800000 */
.L_x_832:
[----:B------:R-:W-:Y:S01]  /*13a0*/  DADD R16, R14, R16 ;  /* 0x000000000e107229 */ /* 0x000fe20000000010 */
[----:B------:R-:W-:Y:S01]  /*13b0*/  MOV R13, R4 ;  /* 0x00000004000d7202 */ /* 0x000fe20000000f00 */
[----:B------:R-:W-:-:S09]  /*13c0*/  IMAD.MOV.U32 R7, RZ, RZ, R12 ;  /* 0x000000ffff077224 */ /* 0x000fd200078e000c */
[----:B------:R-:W-:Y:S05]  /*13d0*/  WARPSYNC.COLLECTIVE R2, `(.L_x_833) ;  /* 0x0000000002087348 */ /* 0x000fea0003c00000 */
[----:B------:R0:W1:Y:S02]  /*13e0*/  SHFL.DOWN P0, R12, R13, R10, R11 ;  /* 0x0800000a0d0c7389 */ /* 0x000064000000000b */
[----:B01----:R-:W-:Y:S05]  /*13f0*/  ENDCOLLECTIVE ;  /* 0x000000000000791b */ /* 0x003fea0003800000 */
.L_x_833:
[----:B------:R-:W-:Y:S01]  /*1400*/  MOV R13, R17 ;  /* 0x00000011000d7202 */ /* 0x000fe20000000f00 */
[----:B------:R-:W-:-:S07]  /*1410*/  IMAD.MOV.U32 R6, RZ, RZ, R12 ;  /* 0x000000ffff067224 */ /* 0x000fce00078e000c */
[----:B------:R-:W-:Y:S05]  /*1420*/  WARPSYNC.COLLECTIVE R2, `(.L_x_834) ;  /* 0x0000000002087348 */ /* 0x000fea0003c00000 */
[----:B------:R0:W1:Y:S02]  /*1430*/  SHFL.DOWN P0, R12, R13, R10, R11 ;  /* 0x0800000a0d0c7389 */ /* 0x000064000000000b */
[----:B01----:R-:W-:Y:S05]  /*1440*/  ENDCOLLECTIVE ;  /* 0x000000000000791b */ /* 0x003fea0003800000 */
.L_x_834:
[----:B------:R-:W-:Y:S01]  /*1450*/  DADD R6, R4, R6 ;  /* 0x0000000004067229 */ /* 0x000fe20000000006 */
[----:B------:R-:W-:Y:S01]  /*1460*/  MOV R13, R16 ;  /* 0x00000010000d7202 */ /* 0x000fe20000000f00 */
[----:B------:R-:W-:-:S09]  /*1470*/  IMAD.MOV.U32 R9, RZ, RZ, R12 ;  /* 0x000000ffff097224 */ /* 0x000fd200078e000c */
[----:B------:R-:W-:Y:S05]  /*1480*/  WARPSYNC.COLLECTIVE R2, `(.L_x_835) ;  /* 0x0000000002087348 */ /* 0x000fea0003c00000 */
[----:B------:R0:W1:Y:S02]  /*1490*/  SHFL.DOWN P0, R12, R13, R10, R11 ;  /* 0x0800000a0d0c7389 */ /* 0x000064000000000b */
[----:B01----:R-:W-:Y:S05]  /*14a0*/  ENDCOLLECTIVE ;  /* 0x000000000000791b */ /* 0x003fea0003800000 */
.L_x_835:
[----:B------:R-:W-:Y:S01]  /*14b0*/  MOV R13, R7 ;  /* 0x00000007000d7202 */ /* 0x000fe20000000f00 */
[----:B------:R-:W-:Y:S02]  /*14c0*/  IMAD.MOV.U32 R10, RZ, RZ, 0x2 ;  /* 0x00000002ff0a7424 */ /* 0x000fe400078e00ff */
[----:B------:R-:W-:-:S07]  /*14d0*/  IMAD.MOV.U32 R8, RZ, RZ, R12 ;  /* 0x000000ffff087224 */ /* 0x000fce00078e000c */
[----:B------:R-:W-:Y:S05]  /*14e0*/  WARPSYNC.COLLECTIVE R2, `(.L_x_836) ;  /* 0x0000000002087348 */ /* 0x000fea0003c00000 */
[----:B------:R0:W1:Y:S02]  /*14f0*/  SHFL.DOWN P0, R12, R13, R10, R11 ;  /* 0x0800000a0d0c7389 */ /* 0x000064000000000b */
[----:B01----:R-:W-:Y:S05]  /*1500*/  ENDCOLLECTIVE ;  /* 0x000000000000791b */ /* 0x003fea0003800000 */
.L_x_836:
[----:B------:R-:W-:Y:S01]  /*1510*/  DADD R8, R16, R8 ;  /* 0x0000000010087229 */ /* 0x000fe20000000008 */
[----:B------:R-:W-:Y:S01]  /*1520*/  IMAD.MOV.U32 R13, RZ, RZ, R6 ;  /* 0x000000ffff0d7224 */ /* 0x000fe200078e0006 */
[----:B------:R-:W-:-:S09]  /*1530*/  MOV R5, R12 ;  /* 0x0000000c00057202 */ /* 0x000fd20000000f00 */
[----:B------:R-:W-:Y:S05]  /*1540*/  WARPSYNC.COLLECTIVE R2, `(.L_x_837) ;  /* 0x0000000002087348 */ /* 0x000fea0003c00000 */
[----:B------:R0:W1:Y:S02]  /*1550*/  SHFL.DOWN P0, R12, R13, R10, R11 ;  /* 0x0800000a0d0c7389 */ /* 0x000064000000000b */
[----:B01----:R-:W-:Y:S05]  /*1560*/  ENDCOLLECTIVE ;  /* 0x000000000000791b */ /* 0x003fea0003800000 */
.L_x_837:
[----:B------:R-:W-:Y:S01]  /*1570*/  IMAD.MOV.U32 R13, RZ, RZ, R9 ;  /* 0x000000ffff0d7224 */ /* 0x000fe200078e0009 */
[----:B------:R-:W-:-:S07]  /*1580*/  MOV R4, R12 ;  /* 0x0000000c00047202 */ /* 0x000fce0000000f00 */
[----:B------:R-:W-:Y:S05]  /*1590*/  WARPSYNC.COLLECTIVE R2, `(.L_x_838) ;  /* 0x0000000002087348 */ /* 0x000fea0003c00000 */
[----:B------:R0:W1:Y:S02]  /*15a0*/  SHFL.DOWN P0, R12, R13, R10, R11 ;  /* 0x0800000a0d0c7389 */ /* 0x000064000000000b */
[----:B01----:R-:W-:Y:S05]  /*15b0*/  ENDCOLLECTIVE ;  /* 0x000000000000791b */ /* 0x003fea0003800000 */
.L_x_838:
[----:B------:R-:W-:Y:S01]  /*15c0*/  DADD R4, R6, R4 ;  /* 0x0000000006047229 */ /* 0x000fe20000000004 */
[----:B------:R-:W-:Y:S01]  /*15d0*/  IMAD.MOV.U32 R13, RZ, RZ, R8 ;  /* 0x000000ffff0d7224 */ /* 0x000fe200078e0008 */
[----:B------:R-:W-:-:S09]  /*15e0*/  MOV R15, R12 ;  /* 0x0000000c000f7202 */ /* 0x000fd20000000f00 */
[----:B------:R-:W-:Y:S05]  /*15f0*/  WARPSYNC.COLLECTIVE R2, `(.L_x_839) ;  /* 0x0000000002087348 */ /* 0x000fea0003c00000 */
[----:B------:R0:W1:Y:S02]  /*1600*/  SHFL.DOWN P0, R12, R13, R10, R11 ;  /* 0x0800000a0d0c7389 */ /* 0x000064000000000b */
[----:B01----:R-:W-:Y:S05]  /*1610*/  ENDCOLLECTIVE ;  /* 0x000000000000791b */ /* 0x003fea0003800000 */
.L_x_839:
[----:B------:R-:W-:Y:S01]  /*1620*/  IMAD.MOV.U32 R13, RZ, RZ, R5 ;  /* 0x000000ffff0d7224 */ /* 0x000fe200078e0005 */
[----:B------:R-:W-:Y:S02]  /*1630*/  MOV R10, 0x1 ;  /* 0x00000001000a7802 */ /* 0x000fe40000000f00 */
[----:B------:R-:W-:-:S07]  /*1640*/  MOV R14, R12 ;  /* 0x0000000c000e7202 */ /* 0x000fce0000000f00 */
[----:B------:R-:W-:Y:S05]  /*1650*/  WARPSYNC.COLLECTIVE R2, `(.L_x_840) ;  /* 0x0000000002087348 */ /* 0x000fea0003c00000 */
[----:B------:R0:W1:Y:S02]  /*1660*/  SHFL.DOWN P0, R12, R13, R10, R11 ;  /* 0x0800000a0d0c7389 */ /* 0x000064000000000b */
[----:B01----:R-:W-:Y:S05]  /*1670*/  ENDCOLLECTIVE ;  /* 0x000000000000791b */ /* 0x003fea0003800000 */
.L_x_840:
[----:B------:R-:W-:Y:S01]  /*1680*/  DADD R14, R8, R14 ;  /* 0x00000000080e7229 */ /* 0x000fe2000000000e */
[----:B------:R-:W-:Y:S01]  /*1690*/  MOV R13, R4 ;  /* 0x00000004000d7202 */ /* 0x000fe20000000f00 */
[----:B------:R-:W-:-:S09]  /*16a0*/  IMAD.MOV.U32 R7, RZ, RZ, R12 ;  /* 0x000000ffff077224 */ /* 0x000fd200078e000c */
[----:B------:R-:W-:Y:S05]  /*16b0*/  WARPSYNC.COLLECTIVE R2, `(.L_x_841) ;  /* 0x0000000002087348 */ /* 0x000fea0003c00000 */
[----:B------:R0:W1:Y:S02]  /*16c0*/  SHFL.DOWN P0, R12, R13, R10, R11 ;  /* 0x0800000a0d0c7389 */ /* 0x000064000000000b */
[----:B01----:R-:W-:Y:S05]  /*16d0*/  ENDCOLLECTIVE ;  /* 0x000000000000791b */ /* 0x003fea0003800000 */
.L_x_841:
[----:B------:R-:W-:Y:S01]  /*16e0*/  MOV R13, R15 ;  /* 0x0000000f000d7202 */ /* 0x000fe20000000f00 */
[----:B------:R-:W-:-:S07]  /*16f0*/  IMAD.MOV.U32 R6, RZ, RZ, R12 ;  /* 0x000000ffff067224 */ /* 0x000fce00078e000c */
[----:B------:R-:W-:Y:S05]  /*1700*/  WARPSYNC.COLLECTIVE R2, `(.L_x_842) ;  /* 0x0000000002087348 */ /* 0x000fea0003c00000 */
[----:B------:R0:W1:Y:S02]  /*1710*/  SHFL.DOWN P0, R12, R13, R10, R11 ;  /* 0x0800000a0d0c7389 */ /* 0x000064000000000b */
[----:B01----:R-:W-:Y:S05]  /*1720*/  ENDCOLLECTIVE ;  /* 0x000000000000791b */ /* 0x003fea0003800000 */
.L_x_842:
[----:B------:R-:W-:Y:S01]  /*1730*/  MOV R13, R14 ;  /* 0x0000000e000d7202 */ /* 0x000fe20000000f00 */
[----:B------:R-:W-:-:S07]  /*1740*/  IMAD.MOV.U32 R16, RZ, RZ, R12 ;  /* 0x000000ffff107224 */ /* 0x000fce00078e000c */
[----:B------:R-:W-:Y:S05]  /*1750*/  WARPSYNC.COLLECTIVE R2, `(.L_x_843) ;  /* 0x0000000002087348 */ /* 0x000fea0003c00000 */
[----:B------:R0:W1:Y:S02]  /*1760*/  SHFL.DOWN P0, R12, R13, R10, R11 ;  /* 0x0800000a0d0c7389 */ /* 0x000064000000000b */
[----:B01----:R-:W-:Y:S05]  /*1770*/  ENDCOLLECTIVE ;  /* 0x000000000000791b */ /* 0x003fea0003800000 */
.L_x_843:
[----:B------:R-:W-:Y:S05]  /*1780*/  BRA `(.L_x_844) ;  /* 0xfffffff400247947 */ /* 0x000fea000383ffff */
.L_x_845:
        /* <DEDUP_REMOVED lines=15> */
.L_x_27352:


//--------------------- .text._ZN2at6native33batch_norm_backward_reduce_kernelIdddiEEvNS_27GenericPackedTensorAccessorIT_Lm3ENS_16DefaultPtrTraitsET2_EES6_NS2_IT1_Lm1ES4_S5_EES8_S8_S8_NS2_IT0_Lm1ES4_S5_EESA_ --------------------------
	.section	.text._ZN2at6native33batch_norm_backward_reduce_kernelIdddiEEvNS_27GenericPackedTensorAccessorIT_Lm3ENS_16DefaultPtrTraitsET2_EES6_NS2_IT1_Lm1ES4_S5_EES8_S8_S8_NS2_IT0_Lm1ES4_S5_EESA_,"ax",@progbits
	.align	128
        .global         _ZN2at6native33batch_norm_backward_reduce_kernelIdddiEEvNS_27GenericPackedTensorAccessorIT_Lm3ENS_16DefaultPtrTraitsET2_EES6_NS2_IT1_Lm1ES4_S5_EES8_S8_S8_NS2_IT0_Lm1ES4_S5_EESA_
        .type           _ZN2at6native33batch_norm_backward_reduce_kernelIdddiEEvNS_27GenericPackedTensorAccessorIT_Lm3ENS_16DefaultPtrTraitsET2_EES6_NS2_IT1_Lm1ES4_S5_EES8_S8_S8_NS2_IT0_Lm1ES4_S5_EESA_,@function
        .size           _ZN2at6native33batch_norm_backward_reduce_kernelIdddiEEvNS_27GenericPackedTensorAccessorIT_Lm3ENS_16DefaultPtrTraitsET2_EES6_NS2_IT1_Lm1ES4_S5_EES8_S8_S8_NS2_IT0_Lm1ES4_S5_EESA_,(.L_x_27353 - _ZN2at6native33batch_norm_backward_reduce_kernelIdddiEEvNS_27GenericPackedTensorAccessorIT_Lm3ENS_16DefaultPtrTraitsET2_EES6_NS2_IT1_Lm1ES4_S5_EES8_S8_S8_NS2_IT0_Lm1ES4_S5_EESA_)
        .other          _ZN2at6native33batch_norm_backward_reduce_kernelIdddiEEvNS_27GenericPackedTensorAccessorIT_Lm3ENS_16DefaultPtrTraitsET2_EES6_NS2_IT1_Lm1ES4_S5_EES8_S8_S8_NS2_IT0_Lm1ES4_S5_EESA_,@"STO_CUDA_ENTRY STV_DEFAULT"
_ZN2at6native33batch_norm_backward_reduce_kernelIdddiEEvNS_27GenericPackedTensorAccessorIT_Lm3ENS_16DefaultPtrTraitsET2_EES6_NS2_IT1_Lm1ES4_S5_EES8_S8_S8_NS2_IT0_Lm1ES4_S5_EESA_:
.text._ZN2at6native33batch_norm_backward_reduce_kernelIdddiEEvNS_27GenericPackedTensorAccessorIT_Lm3ENS_16DefaultPtrTraitsET2_EES6_NS2_IT1_Lm1ES4_S5_EES8_S8_S8_NS2_IT0_Lm1ES4_S5_EESA_:
[----:B------:R-:W-:Y:S08]  /*0000*/  LDC R1, c[0x0][0x37c] ;  /* 0x0000df00ff017b82 */ /* 0x000ff00000000800 */
[----:B------:R-:W0:Y:S01]  /*0010*/  S2UR UR5, SR_CTAID.X ;  /* 0x00000000000579c3 */ /* 0x000e220000002500 */
[----:B------:R-:W1:Y:S07]  /*0020*/  LDCU.64 UR6, c[0x0][0x358] ;  /* 0x00006b00ff0677ac */ /* 0x000e6e0008000a00 */
[----:B------:R-:W0:Y:S08]  /*0030*/  LDC R3, c[0x0][0x3dc] ;  /* 0x0000f700ff037b82 */ /* 0x000e300000000800 */
[----:B------:R-:W2:Y:S01]  /*0040*/  LDC.64 R10, c[0x0][0x3d0] ;  /* 0x0000f400ff0a7b82 */ /* 0x000ea20000000a00 */
[----:B------:R-:W3:Y:S01]  /*0050*/  S2R R2, SR_TID.Y ;  /* 0x0000000000027919 */ /* 0x000ee20000002200 */
[----:B------:R-:W3:Y:S01]  /*0060*/  LDCU UR4, c[0x0][0x3a8] ;  /* 0x00007500ff0477ac */ /* 0x000ee20008000800 */
[----:B------:R-:W4:Y:S05]  /*0070*/  LDCU UR9, c[0x0][0x3bc] ;  /* 0x00007780ff0977ac */ /* 0x000f2a0008000800 */
[----:B------:R-:W4:Y:S01]  /*0080*/  LDC.64 R14, c[0x0][0x3c0] ;  /* 0x0000f000ff0e7b82 */ /* 0x000f220000000a00 */
[----:B------:R-:W0:Y:S01]  /*0090*/  LDCU UR12, c[0x0][0x39c] ;  /* 0x00007380ff0c77ac */ /* 0x000e220008000800 */
[----:B------:R-:W0:Y:S02]  /*00a0*/  LDCU.64 UR10, c[0x0][0x3a0] ;  /* 0x00007400ff0a77ac */ /* 0x000e240008000a00 */
[----:B0-----:R-:W-:Y:S01]  /*00b0*/  IMAD R3, R3, UR5, RZ ;  /* 0x0000000503037c24 */ /* 0x001fe2000f8e02ff */
[----:B------:R-:W0:Y:S03]  /*00c0*/  LDCU.64 UR14, c[0x0][0x380] ;  /* 0x00007000ff0e77ac */ /* 0x000e260008000a00 */
[----:B--2---:R-:W-:-:S02]  /*00d0*/  IMAD.WIDE R10, R3, 0x8, R10 ;  /* 0x00000008030a7825 */ /* 0x004fc400078e020a */
[----:B------:R-:W2:Y:S04]  /*00e0*/  LDC R3, c[0x0][0x3cc] ;  /* 0x0000f300ff037b82 */ /* 0x000ea80000000800 */
[----:B-1----:R-:W5:Y:S01]  /*00f0*/  LDG.E.64 R10, desc[UR6][R10.64] ;  /* 0x000000060a0a7981 */ /* 0x002f62000c1e1b00 */
[----:B------:R-:W-:Y:S01]  /*0100*/  BSSY.RECONVERGENT B0, `(.L_x_846) ;  /* 0x0000038000007945 */ /* 0x000fe20003800200 */
[----:B------:R-:W-:Y:S02]  /*0110*/  CS2R R12, SRZ ;  /* 0x00000000000c7805 */ /* 0x000fe4000001ff00 */
[----:B---3--:R-:W-:Y:S02]  /*0120*/  ISETP.GE.AND P0, PT, R2, UR4, PT ;  /* 0x0000000402007c0c */ /* 0x008fe4000bf06270 */
[----:B------:R-:W-:Y:S01]  /*0130*/  CS2R R16, SRZ ;  /* 0x0000000000107805 */ /* 0x000fe2000001ff00 */
[----:B--2---:R-:W-:-:S04]  /*0140*/  IMAD R3, R3, UR5, RZ ;  /* 0x0000000503037c24 */ /* 0x004fc8000f8e02ff */
[----:B----4-:R-:W-:-:S06]  /*0150*/  IMAD.WIDE R14, R3, 0x8, R14 ;  /* 0x00000008030e7825 */ /* 0x010fcc00078e020e */
[----:B0-----:R-:W-:Y:S05]  /*0160*/  @P0 BRA `(.L_x_847) ;  /* 0x0000000000c40947 */ /* 0x001fea0003800000 */
[----:B------:R-:W5:Y:S01]  /*0170*/  LDG.E.64 R14, desc[UR6][R14.64] ;  /* 0x000000060e0e7981 */ /* 0x000f62000c1e1b00 */
[----:B------:R-:W0:Y:S01]  /*0180*/  LDC R8, c[0x0][0x3b8] ;  /* 0x0000ee00ff087b82 */ /* 0x000e220000000800 */
[----:B------:R-:W-:Y:S01]  /*0190*/  IMAD.MOV.U32 R7, RZ, RZ, R2 ;  /* 0x000000ffff077224 */ /* 0x000fe200078e0002 */
[----:B------:R-:W-:Y:S01]  /*01a0*/  CS2R R16, SRZ ;  /* 0x0000000000107805 */ /* 0x000fe2000001ff00 */
[----:B------:R-:W1:Y:S01]  /*01b0*/  S2R R4, SR_TID.X ;  /* 0x0000000000047919 */ /* 0x000e620000002100 */
[----:B------:R-:W-:-:S04]  /*01c0*/  CS2R R12, SRZ ;  /* 0x00000000000c7805 */ /* 0x000fc8000001ff00 */
[----:B------:R-:W2:Y:S08]  /*01d0*/  LDC R9, c[0x0][0x398] ;  /* 0x0000e600ff097b82 */ /* 0x000eb00000000800 */
[----:B------:R-:W3:Y:S08]  /*01e0*/  LDC R5, c[0x0][0x360] ;  /* 0x0000d800ff057b82 */ /* 0x000ef00000000800 */
[----:B------:R-:W4:Y:S01]  /*01f0*/  LDC R6, c[0x0][0x364] ;  /* 0x0000d900ff067b82 */ /* 0x000f220000000800 */
[----:B0-----:R-:W-:-:S02]  /*0200*/  IMAD R8, R8, UR5, RZ ;  /* 0x0000000508087c24 */ /* 0x001fc4000f8e02ff */
[----:B-12---:R-:W-:-:S07]  /*0210*/  IMAD R9, R9, UR5, RZ ;  /* 0x0000000509097c24 */ /* 0x006fce000f8e02ff */
.L_x_851:
[----:B------:R-:W0:Y:S01]  /*0220*/  LDC R23, c[0x0][0x3b0] ;  /* 0x0000ec00ff177b82 */ /* 0x000e220000000800 */
[----:B------:R-:W-:Y:S01]  /*0230*/  BSSY.RECONVERGENT B1, `(.L_x_848) ;  /* 0x0000020000017945 */ /* 0x000fe20003800200 */
[----:B0-----:R-:W-:-:S13]  /*0240*/  ISETP.GE.AND P0, PT, R4, R23, PT ;  /* 0x000000170400720c */ /* 0x001fda0003f06270 */
[----:B------:R-:W-:Y:S05]  /*0250*/  @P0 BRA `(.L_x_849) ;  /* 0x0000000000740947 */ /* 0x000fea0003800000 */
[----:B------:R-:W0:Y:S01]  /*0260*/  LDCU UR4, c[0x0][0x3b4] ;  /* 0x00007680ff0477ac */ /* 0x000e220008000800 */
[----:B------:R-:W1:Y:S01]  /*0270*/  LDCU UR8, c[0x0][0x394] ;  /* 0x00007280ff0877ac */ /* 0x000e620008000800 */
[C---:B0-----:R-:W-:Y:S02]  /*0280*/  IMAD R3, R7.reuse, UR4, RZ ;  /* 0x0000000407037c24 */ /* 0x041fe4000f8e02ff */
[----:B-1----:R-:W-:-:S03]  /*0290*/  IMAD R0, R7, UR8, RZ ;  /* 0x0000000807007c24 */ /* 0x002fc6000f8e02ff */
[C---:B------:R-:W-:Y:S02]  /*02a0*/  IADD3 R22, P0, PT, R8.reuse, R3, RZ ;  /* 0x0000000308167210 */ /* 0x040fe40007f1e0ff */
[----:B------:R-:W-:Y:S02]  /*02b0*/  SHF.R.S32.HI R25, RZ, 0x1f, R3 ;  /* 0x0000001fff197819 */ /* 0x000fe40000011403 */
[C---:B------:R-:W-:Y:S02]  /*02c0*/  IADD3 R24, P1, PT, R9.reuse, R0, RZ ;  /* 0x0000000009187210 */ /* 0x040fe40007f3e0ff */
[----:B------:R-:W-:Y:S01]  /*02d0*/  SHF.R.S32.HI R18, RZ, 0x1f, R0 ;  /* 0x0000001fff127819 */ /* 0x000fe20000011400 */
[----:B------:R-:W-:Y:S01]  /*02e0*/  IMAD.MOV.U32 R0, RZ, RZ, R4 ;  /* 0x000000ffff007224 */ /* 0x000fe200078e0004 */
[----:B------:R-:W-:Y:S02]  /*02f0*/  LEA.HI.X.SX32 R25, R8, R25, 0x1, P0 ;  /* 0x0000001908197211 */ /* 0x000fe400000f0eff */
[----:B------:R-:W-:-:S07]  /*0300*/  LEA.HI.X.SX32 R3, R9, R18, 0x1, P1 ;  /* 0x0000001209037211 */ /* 0x000fce00008f0eff */
.L_x_850:
[C---:B------:R-:W-:Y:S02]  /*0310*/  IMAD R18, R0.reuse, UR9, RZ ;  /* 0x0000000900127c24 */ /* 0x040fe4000f8e02ff */
[----:B------:R-:W-:-:S03]  /*0320*/  IMAD R20, R0, UR12, RZ ;  /* 0x0000000c00147c24 */ /* 0x000fc6000f8e02ff */
[----:B------:R-:W-:Y:S02]  /*0330*/  IADD3 R19, P0, PT, R18, R22, RZ ;  /* 0x0000001612137210 */ /* 0x000fe40007f1e0ff */
        /* <DEDUP_REMOVED lines=8> */
[----:B------:R-:W4:Y:S01]  /*03c0*/  LDG.E.64 R20, desc[UR6][R20.64] ;  /* 0x0000000614147981 */ /* 0x000f22000c1e1b00 */
[----:B---3--:R-:W-:-:S05]  /*03d0*/  IMAD.IADD R0, R5, 0x1, R0 ;  /* 0x0000000105007824 */ /* 0x008fca00078e0200 */
[----:B------:R-:W-:Y:S01]  /*03e0*/  ISETP.GE.AND P0, PT, R0, R23, PT ;  /* 0x000000170000720c */ /* 0x000fe20003f06270 */
[----:B--2---:R-:W-:Y:S02]  /*03f0*/  DADD R12, R18, R12 ;  /* 0x00000000120c7229 */ /* 0x004fe4000000000c */
[----:B----45:R-:W-:-:S08]  /*0400*/  DADD R26, -R14, R20 ;  /* 0x000000000e1a7229 */ /* 0x030fd00000000114 */
[----:B------:R-:W-:Y:S02]  /*0410*/  DFMA R16, R18, R26, R16 ;  /* 0x0000001a1210722b */ /* 0x000fe40000000010 */
[----:B------:R-:W-:Y:S09]  /*0420*/  @!P0 BRA `(.L_x_850) ;  /* 0xfffffffc00b88947 */ /* 0x000ff2000383ffff */
.L_x_849:
[----:B------:R-:W-:Y:S05]  /*0430*/  BSYNC.RECONVERGENT B1 ;  /* 0x0000000000017941 */ /* 0x000fea0003800200 */
.L_x_848:
[----:B------:R-:W0:Y:S01]  /*0440*/  LDCU UR4, c[0x0][0x3a8] ;  /* 0x00007500ff0477ac */ /* 0x000e220008000800 */
[----:B----4-:R-:W-:-:S04]  /*0450*/  IADD3 R7, PT, PT, R6, R7, RZ ;  /* 0x0000000706077210 */ /* 0x010fc80007ffe0ff */
[----:B0-----:R-:W-:-:S13]  /*0460*/  ISETP.GE.AND P0, PT, R7, UR4, PT ;  /* 0x0000000407007c0c */ /* 0x001fda000bf06270 */
[----:B------:R-:W-:Y:S05]  /*0470*/  @!P0 BRA `(.L_x_851) ;  /* 0xfffffffc00688947 */ /* 0x000fea000383ffff */
.L_x_847:
[----:B------:R-:W-:Y:S05]  /*0480*/  BSYNC.RECONVERGENT B0 ;  /* 0x0000000000007941 */ /* 0x000fea0003800200 */
.L_x_846:
[----:B---3--:R-:W-:Y:S01]  /*0490*/  SHFL.DOWN PT, R5, R13, 0x10, 0x1f ;  /* 0x0a001f000d057f89 */ /* 0x008fe200000e0000 */
[----:B------:R-:W0:Y:S03]  /*04a0*/  LDCU UR8, c[0x0][0x360] ;  /* 0x00006c00ff0877ac */ /* 0x000e260008000800 */
[----:B------:R-:W1:Y:S01]  /*04b0*/  SHFL.DOWN PT, R4, R12, 0x10, 0x1f ;  /* 0x0a001f000c047f89 */ /* 0x000e6200000e0000 */
[----:B------:R-:W0:Y:S03]  /*04c0*/  LDCU UR4, c[0x0][0x364] ;  /* 0x00006c80ff0477ac */ /* 0x000e260008000800 */
[----:B------:R-:W-:Y:S04]  /*04d0*/  SHFL.DOWN PT, R7, R17, 0x10, 0x1f ;  /* 0x0a001f0011077f89 */ /* 0x000fe800000e0000 */
[----:B------:R-:W2:Y:S01]  /*04e0*/  SHFL.DOWN PT, R6, R16, 0x10, 0x1f ;  /* 0x0a001f0010067f89 */ /* 0x000ea200000e0000 */
[----:B------:R-:W3:Y:S01]  /*04f0*/  S2R R3, SR_TID.X ;  /* 0x0000000000037919 */ /* 0x000ee20000002100 */
[----:B------:R-:W-:Y:S01]  /*0500*/  BAR.SYNC.DEFER_BLOCKING 0x0 ;  /* 0x0000000000007b1d */ /* 0x000fe20000010000 */
[----:B0-----:R-:W-:-:S04]  /*0510*/  UIMAD UR4, UR8, UR4, URZ ;  /* 0x00000004080472a4 */ /* 0x001fc8000f8e02ff */
[----:B------:R-:W-:Y:S01]  /*0520*/  USHF.R.U32.HI UR4, URZ, 0x5, UR4 ;  /* 0x00000005ff047899 */ /* 0x000fe20008011604 */
[----:B-1----:R-:W-:-:S07]  /*0530*/  DADD R4, R4, R12 ;  /* 0x0000000004047229 */ /* 0x002fce000000000c */
[----:B------:R-:W-:Y:S01]  /*0540*/  SHFL.DOWN PT, R9, R5, 0x8, 0x1f ;  /* 0x09001f0005097f89 */ /* 0x000fe200000e0000 */
[----:B--2---:R-:W-:-:S03]  /*0550*/  DADD R6, R6, R16 ;  /* 0x0000000006067229 */ /* 0x004fc60000000010 */
[----:B------:R-:W0:Y:S04]  /*0560*/  SHFL.DOWN PT, R8, R4, 0x8, 0x1f ;  /* 0x09001f0004087f89 */ /* 0x000e2800000e0000 */
[----:B-----5:R-:W-:Y:S04]  /*0570*/  SHFL.DOWN PT, R15, R7, 0x8, 0x1f ;  /* 0x09001f00070f7f89 */ /* 0x020fe800000e0000 */
[----:B------:R-:W1:Y:S01]  /*0580*/  SHFL.DOWN PT, R14, R6, 0x8, 0x1f ;  /* 0x09001f00060e7f89 */ /* 0x000e6200000e0000 */
[----:B---3--:R-:W-:-:S05]  /*0590*/  IMAD R0, R2, UR8, R3 ;  /* 0x0000000802007c24 */ /* 0x008fca000f8e0203 */
[C---:B------:R-:W-:Y:S01]  /*05a0*/  ISETP.GE.U32.AND P1, PT, R0.reuse, UR4, PT ;  /* 0x0000000400007c0c */ /* 0x040fe2000bf26070 */
[----:B0-----:R-:W-:Y:S01]  /*05b0*/  DADD R8, R4, R8 ;  /* 0x0000000004087229 */ /* 0x001fe20000000008 */
[----:B------:R-:W-:-:S11]  /*05c0*/  LOP3.LUT P0, R4, R0, 0x1f, RZ, 0xc0, !PT ;  /* 0x0000001f00047812 */ /* 0x000fd6000780c0ff */
[----:B------:R-:W0:Y:S01]  /*05d0*/  @!P1 S2R R19, SR_CgaCtaId ;  /* 0x0000000000139919 */ /* 0x000e220000008800 */
[----:B------:R-:W-:Y:S01]  /*05e0*/  SHFL.DOWN PT, R13, R9, 0x4, 0x1f ;  /* 0x08801f00090d7f89 */ /* 0x000fe200000e0000 */
[----:B-1----:R-:W-:-:S03]  /*05f0*/  DADD R14, R6, R14 ;  /* 0x00000000060e7229 */ /* 0x002fc6000000000e */
[----:B------:R-:W1:Y:S04]  /*0600*/  SHFL.DOWN PT, R12, R8, 0x4, 0x1f ;  /* 0x08801f00080c7f89 */ /* 0x000e6800000e0000 */
[----:B------:R-:W-:Y:S01]  /*0610*/  SHFL.DOWN PT, R17, R15, 0x4, 0x1f ;  /* 0x08801f000f117f89 */ /* 0x000fe200000e0000 */
[----:B------:R-:W-:-:S03]  /*0620*/  @!P0 MOV R5, 0x400 ;  /* 0x0000040000058802 */ /* 0x000fc60000000f00 */
[----:B------:R-:W2:Y:S01]  /*0630*/  SHFL.DOWN PT, R16, R14, 0x4, 0x1f ;  /* 0x08801f000e107f89 */ /* 0x000ea200000e0000 */
[----:B------:R-:W3:Y:S01]  /*0640*/  @!P0 S2R R18, SR_CgaCtaId ;  /* 0x0000000000128919 */ /* 0x000ee20000008800 */
[----:B-1----:R-:W-:-:S07]  /*0650*/  DADD R12, R8, R12 ;  /* 0x00000000080c7229 */ /* 0x002fce000000000c */
[----:B------:R-:W-:Y:S01]  /*0660*/  SHFL.DOWN PT, R7, R13, 0x2, 0x1f ;  /* 0x08401f000d077f89 */ /* 0x000fe200000e0000 */
[----:B--2---:R-:W-:-:S03]  /*0670*/  DADD R16, R14, R16 ;  /* 0x000000000e107229 */ /* 0x004fc60000000010 */
[----:B------:R-:W1:Y:S04]  /*0680*/  SHFL.DOWN PT, R6, R12, 0x2, 0x1f ;  /* 0x08401f000c067f89 */ /* 0x000e6800000e0000 */
[----:B------:R-:W-:Y:S04]  /*0690*/  SHFL.DOWN PT, R9, R17, 0x2, 0x1f ;  /* 0x08401f0011097f89 */ /* 0x000fe800000e0000 */
[----:B------:R-:W2:Y:S01]  /*06a0*/  SHFL.DOWN PT, R8, R16, 0x2, 0x1f ;  /* 0x08401f0010087f89 */ /* 0x000ea200000e0000 */
[----:B---3--:R-:W-:Y:S01]  /*06b0*/  @!P0 LEA R5, R18, R5, 0x18 ;  /* 0x0000000512058211 */ /* 0x008fe200078ec0ff */
[----:B-1----:R-:W-:-:S07]  /*06c0*/  DADD R6, R12, R6 ;  /* 0x000000000c067229 */ /* 0x002fce0000000006 */
[----:B------:R-:W-:Y:S01]  /*06d0*/  SHFL.DOWN PT, R15, R7, 0x1, 0x1f ;  /* 0x08201f00070f7f89 */ /* 0x000fe200000e0000 */
[----:B--2---:R-:W-:Y:S01]  /*06e0*/  DADD R8, R16, R8 ;  /* 0x0000000010087229 */ /* 0x004fe20000000008 */
[----:B------:R-:W-:Y:S02]  /*06f0*/  @!P0 LEA.HI R17, R0, R5, RZ, 0x1f ;  /* 0x0000000500118211 */ /* 0x000fe400078ff8ff */
[----:B------:R-:W1:Y:S01]  /*0700*/  SHFL.DOWN PT, R14, R6, 0x1, 0x1f ;  /* 0x08201f00060e7f89 */ /* 0x000e6200000e0000 */
[----:B------:R-:W-:-:S03]  /*0710*/  @!P1 MOV R16, 0x400 ;  /* 0x0000040000109802 */ /* 0x000fc60000000f00 */
[----:B------:R-:W-:Y:S01]  /*0720*/  SHFL.DOWN PT, R13, R9, 0x1, 0x1f ;  /* 0x08201f00090d7f89 */ /* 0x000fe200000e0000 */
[----:B0-----:R-:W-:-:S03]  /*0730*/  @!P1 LEA R19, R19, R16, 0x18 ;  /* 0x0000001013139211 */ /* 0x001fc600078ec0ff */
[----:B------:R-:W0:Y:S02]  /*0740*/  SHFL.DOWN PT, R12, R8, 0x1, 0x1f ;  /* 0x08201f00080c7f89 */ /* 0x000e2400000e0000 */
[----:B------:R-:W-:Y:S01]  /*0750*/  @!P1 IMAD R16, R4, 0x10, R19 ;  /* 0x0000001004109824 */ /* 0x000fe200078e0213 */
[----:B------:R-:W-:Y:S01]  /*0760*/  CS2R R4, SRZ ;  /* 0x0000000000047805 */ /* 0x000fe2000001ff00 */
[----:B-1----:R-:W-:Y:S01]  /*0770*/  DADD R14, R6, R14 ;  /* 0x00000000060e7229 */ /* 0x002fe2000000000e */
[----:B------:R-:W-:-:S06]  /*0780*/  CS2R R6, SRZ ;  /* 0x0000000000067805 */ /* 0x000fcc000001ff00 */
[----:B------:R1:W-:Y:S01]  /*0790*/  @!P0 STS.64 [R17], R14 ;  /* 0x0000000e11008388 */ /* 0x0003e20000000a00 */
[----:B0-----:R-:W-:-:S07]  /*07a0*/  DADD R12, R8, R12 ;  /* 0x00000000080c7229 */ /* 0x001fce000000000c */
[----:B------:R1:W-:Y:S01]  /*07b0*/  @!P0 STS.64 [R17+0x8], R12 ;  /* 0x0000080c11008388 */ /* 0x0003e20000000a00 */
[----:B------:R-:W-:Y:S01]  /*07c0*/  BAR.SYNC.DEFER_BLOCKING 0x0 ;  /* 0x0000000000007b1d */ /* 0x000fe20000010000 */
[----:B------:R-:W-:-:S05]  /*07d0*/  ISETP.GT.U32.AND P0, PT, R0, 0x1f, PT ;  /* 0x0000001f0000780c */ /* 0x000fca0003f04070 */
[----:B------:R1:W0:Y:S08]  /*07e0*/  @!P1 LDS.128 R4, [R16] ;  /* 0x0000000010049984 */ /* 0x0002300000000c00 */
[----:B-1----:R-:W-:Y:S05]  /*07f0*/  @P0 BRA `(.L_x_852) ;  /* 0x0000000000900947 */ /* 0x002fea0003800000 */
[----:B------:R-:W-:-:S03]  /*0800*/  UMOV UR4, 0xffffffff ;  /* 0xffffffff00047882 */ /* 0x000fc60000000000 */
[----:B------:R-:W-:Y:S05]  /*0810*/  BRA.DIV UR4, `(.L_x_853) ;  /* 0x00000006042c7947 */ /* 0x000fea000b800000 */
[----:B0-----:R-:W-:Y:S04]  /*0820*/  SHFL.DOWN PT, R15, R5, 0x10, 0x1f ;  /* 0x0a001f00050f7f89 */ /* 0x001fe800000e0000 */
[----:B------:R-:W0:Y:S04]  /*0830*/  SHFL.DOWN PT, R14, R4, 0x10, 0x1f ;  /* 0x0a001f00040e7f89 */ /* 0x000e2800000e0000 */
[----:B------:R-:W-:Y:S04]  /*0840*/  SHFL.DOWN PT, R17, R7, 0x10, 0x1f ;  /* 0x0a001f0007117f89 */ /* 0x000fe800000e0000 */
[----:B------:R-:W1:Y:S01]  /*0850*/  SHFL.DOWN PT, R16, R6, 0x10, 0x1f ;  /* 0x0a001f0006107f89 */ /* 0x000e6200000e0000 */
[----:B0-----:R-:W-:-:S07]  /*0860*/  DADD R14, R4, R14 ;  /* 0x00000000040e7229 */ /* 0x001fce000000000e */
[----:B------:R-:W-:Y:S01]  /*0870*/  SHFL.DOWN PT, R5, R15, 0x8, 0x1f ;  /* 0x09001f000f057f89 */ /* 0x000fe200000e0000 */
[----:B-1----:R-:W-:-:S03]  /*0880*/  DADD R16, R6, R16 ;  /* 0x0000000006107229 */ /* 0x002fc60000000010 */
        /* <DEDUP_REMOVED lines=16> */
[----:B------:R-:W0:Y:S01]  /*0990*/  SHFL.DOWN PT, R18, R5, 0x1, 0x1f ;  /* 0x08201f0005127f89 */ /* 0x000e2200000e0000 */
[----:B-1----:R-:W-:-:S03]  /*09a0*/  DADD R6, R16, R6 ;  /* 0x0000000010067229 */ /* 0x002fc60000000006 */
[----:B------:R-:W1:Y:S04]  /*09b0*/  SHFL.DOWN PT, R19, R4, 0x1, 0x1f ;  /* 0x08201f0004137f89 */ /* 0x000e6800000e0000 */
[----:B------:R2:W3:Y:S04]  /*09c0*/  SHFL.DOWN PT, R20, R7, 0x1, 0x1f ;  /* 0x08201f0007147f89 */ /* 0x0004e800000e0000 */
[----:B------:R2:W4:Y:S01]  /*09d0*/  SHFL.DOWN PT, R12, R6, 0x1, 0x1f ;  /* 0x08201f00060c7f89 */ /* 0x00052200000e0000 */
[----:B0-----:R-:W-:Y:S01]  /*09e0*/  MOV R9, R18 ;  /* 0x0000001200097202 */ /* 0x001fe20000000f00 */
[----:B-12---:R-:W-:-:S07]  /*09f0*/  IMAD.MOV.U32 R8, RZ, RZ, R19 ;  /* 0x000000ffff087224 */ /* 0x006fce00078e0013 */
.L_x_874:
[----:B------:R-:W-:Y:S01]  /*0a00*/  DADD R4, R4, R8 ;  /* 0x0000000004047229 */ /* 0x000fe20000000008 */
[----:B----4-:R-:W-:Y:S02]  /*0a10*/  IMAD.MOV.U32 R8, RZ, RZ, R12 ;  /* 0x000000ffff087224 */ /* 0x010fe400078e000c */
[----:B---3--:R-:W-:-:S06]  /*0a20*/  IMAD.MOV.U32 R9, RZ, RZ, R20 ;  /* 0x000000ffff097224 */ /* 0x008fcc00078e0014 */
[----:B------:R-:W-:-:S11]  /*0a30*/  DADD R6, R6, R8 ;  /* 0x0000000006067229 */ /* 0x000fd60000000008 */
.L_x_852:
[----:B------:R-:W1:Y:S01]  /*0a40*/  S2R R9, SR_CgaCtaId ;  /* 0x0000000000097919 */ /* 0x000e620000008800 */
[C---:B------:R-:W-:Y:S01]  /*0a50*/  LOP3.LUT P0, RZ, R3.reuse, R2, RZ, 0xfc, !PT ;  /* 0x0000000203ff7212 */ /* 0x040fe2000780fcff */
[----:B------:R-:W-:Y:S05]  /*0a60*/  WARPSYNC.ALL ;  /* 0x0000000000007948 */ /* 0x000fea0003800000 */
[----:B------:R-:W-:Y:S02]  /*0a70*/  MOV R0, 0x400 ;  /* 0x0000040000007802 */ /* 0x000fe40000000f00 */
[----:B------:R-:W-:Y:S02]  /*0a80*/  ISETP.NE.AND P1, PT, R3, RZ, PT ;  /* 0x000000ff0300720c */ /* 0x000fe40003f25270 */
[----:B-1----:R-:W-:-:S05]  /*0a90*/  LEA R21, R9, R0, 0x18 ;  /* 0x0000000009157211 */ /* 0x002fca00078ec0ff */
[----:B0-----:R0:W-:Y:S01]  /*0aa0*/  @!P0 STS.128 [R21], R4 ;  /* 0x0000000415008388 */ /* 0x0011e20000000c00 */
[----:B------:R-:W-:Y:S06]  /*0ab0*/  BAR.SYNC.DEFER_BLOCKING 0x0 ;  /* 0x0000000000007b1d */ /* 0x000fec0000010000 */
[----:B------:R-:W-:Y:S05]  /*0ac0*/  @P1 EXIT ;  /* 0x000000000000194d */ /* 0x000fea0003800000 */
[----:B------:R-:W1:Y:S01]  /*0ad0*/  LDC R0, c[0x0][0x408] ;  /* 0x00010200ff007b82 */ /* 0x000e620000000800 */
[----:B0-----:R-:W0:Y:S07]  /*0ae0*/  LDS.128 R4, [R21] ;  /* 0x0000000015047984 */ /* 0x001e2e0000000c00 */
[----:B------:R-:W2:Y:S08]  /*0af0*/  LDC R2, c[0x0][0x418] ;  /* 0x00010600ff027b82 */ /* 0x000eb00000000800 */
[----:B------:R-:W3:Y:S01]  /*0b00*/  LDC R3, c[0x0][0x3e8] ;  /* 0x0000fa00ff037b82 */ /* 0x000ee20000000800 */
[----:B-1----:R-:W-:-:S07]  /*0b10*/  ISETP.GE.AND P0, PT, R0, 0x1, PT ;  /* 0x000000010000780c */ /* 0x002fce0003f06270 */
[----:B------:R-:W1:Y:S01]  /*0b20*/  LDC R0, c[0x0][0x3f8] ;  /* 0x0000fe00ff007b82 */ /* 0x000e620000000800 */
[----:B--2---:R-:W-:-:S07]  /*0b30*/  ISETP.GE.AND P1, PT, R2, 0x1, PT ;  /* 0x000000010200780c */ /* 0x004fce0003f26270 */
[----:B------:R-:W2:Y:S01]  /*0b40*/  @P0 LDC R15, c[0x0][0x40c] ;  /* 0x00010300ff0f0b82 */ /* 0x000ea20000000800 */
[----:B---3--:R-:W-:Y:S01]  /*0b50*/  ISETP.GE.AND P2, PT, R3, 0x1, PT ;  /* 0x000000010300780c */ /* 0x008fe20003f46270 */
[----:B0-----:R-:W-:-:S06]  /*0b60*/  @P0 DMUL R10, R10, R6 ;  /* 0x000000060a0a0228 */ /* 0x001fcc0000000000 */
[----:B------:R-:W0:Y:S01]  /*0b70*/  @P1 LDC R17, c[0x0][0x41c] ;  /* 0x00010700ff111b82 */ /* 0x000e220000000800 */
[----:B-1----:R-:W-:-:S07]  /*0b80*/  ISETP.GE.AND P3, PT, R0, 0x1, PT ;  /* 0x000000010000780c */ /* 0x002fce0003f66270 */
[----:B------:R-:W1:Y:S08]  /*0b90*/  @P2 LDC R19, c[0x0][0x3ec] ;  /* 0x0000fb00ff132b82 */ /* 0x000e700000000800 */
[----:B------:R-:W3:Y:S01]  /*0ba0*/  @P0 LDC.64 R12, c[0x0][0x400] ;  /* 0x00010000ff0c0b82 */ /* 0x000ee20000000a00 */
[----:B--2---:R-:W-:-:S07]  /*0bb0*/  @P0 IMAD R15, R15, UR5, RZ ;  /* 0x000000050f0f0c24 */ /* 0x004fce000f8e02ff */
[----:B------:R-:W2:Y:S01]  /*0bc0*/  @P1 LDC.64 R8, c[0x0][0x410] ;  /* 0x00010400ff081b82 */ /* 0x000ea20000000a00 */
[----:B0-----:R-:W-:-:S07]  /*0bd0*/  @P1 IMAD R17, R17, UR5, RZ ;  /* 0x0000000511111c24 */ /* 0x001fce000f8e02ff */
[----:B------:R-:W0:Y:S01]  /*0be0*/  @P2 LDC.64 R2, c[0x0][0x3e0] ;  /* 0x0000f800ff022b82 */ /* 0x000e220000000a00 */
[----:B-1----:R-:W-:Y:S02]  /*0bf0*/  @P2 IMAD R19, R19, UR5, RZ ;  /* 0x0000000513132c24 */ /* 0x002fe4000f8e02ff */
[----:B---3--:R-:W-:-:S05]  /*0c00*/  @P0 IMAD.WIDE R12, R15, 0x8, R12 ;  /* 0x000000080f0c0825 */ /* 0x008fca00078e020c */
[----:B------:R1:W-:Y:S01]  /*0c10*/  @P0 STG.E.64 desc[UR6][R12.64], R10 ;  /* 0x0000000a0c000986 */ /* 0x0003e2000c101b06 */
[----:B--2---:R-:W-:-:S05]  /*0c20*/  @P1 IMAD.WIDE R8, R17, 0x8, R8 ;  /* 0x0000000811081825 */ /* 0x004fca00078e0208 */
[----:B------:R1:W-:Y:S01]  /*0c30*/  @P1 STG.E.64 desc[UR6][R8.64], R4 ;  /* 0x0000000408001986 */ /* 0x0003e2000c101b06 */
[----:B0-----:R-:W-:-:S05]  /*0c40*/  @P2 IMAD.WIDE R2, R19, 0x8, R2 ;  /* 0x0000000813022825 */ /* 0x001fca00078e0202 */
[----:B------:R1:W-:Y:S01]  /*0c50*/  @P2 STG.E.64 desc[UR6][R2.64], R4 ;  /* 0x0000000402002986 */ /* 0x0003e2000c101b06 */
[----:B------:R-:W-:Y:S05]  /*0c60*/  @!P3 EXIT ;  /* 0x000000000000b94d */ /* 0x000fea0003800000 */
[----:B-1----:R-:W0:Y:S08]  /*0c70*/  LDC R5, c[0x0][0x3fc] ;  /* 0x0000ff00ff057b82 */ /* 0x002e300000000800 */
[----:B------:R-:W1:Y:S01]  /*0c80*/  LDC.64 R2, c[0x0][0x3f0] ;  /* 0x0000fc00ff027b82 */ /* 0x000e620000000a00 */
[----:B0-----:R-:W-:-:S04]  /*0c90*/  IMAD R5, R5, UR5, RZ ;  /* 0x0000000505057c24 */ /* 0x001fc8000f8e02ff */
[----:B-1----:R-:W-:-:S05]  /*0ca0*/  IMAD.WIDE R2, R5, 0x8, R2 ;  /* 0x0000000805027825 */ /* 0x002fca00078e0202 */
[----:B------:R-:W-:Y:S01]  /*0cb0*/  STG.E.64 desc[UR6][R2.64], R6 ;  /* 0x0000000602007986 */ /* 0x000fe2000c101b06 */
[----:B------:R-:W-:Y:S05]  /*0cc0*/  EXIT ;  /* 0x000000000000794d */ /* 0x000fea0003800000 */
.L_x_853:
[----:B0-----:R-:W-:Y:S01]  /*0cd0*/  MOV R13, R5 ;  /* 0x00000005000d7202 */ /* 0x001fe20000000f00 */
[----:B------:R-:W-:Y:S01]  /*0ce0*/  IMAD.MOV.U32 R8, RZ, RZ, 0x10 ;  /* 0x00000010ff087424 */ /* 0x000fe200078e00ff */
[----:B------:R-:W-:Y:S01]  /*0cf0*/  MOV R0, 0xffffffff ;  /* 0xffffffff00007802 */ /* 0x000fe20000000f00 */
[----:B------:R-:W-:-:S07]  /*0d00*/  IMAD.MOV.U32 R9, RZ, RZ, 0x1f ;  /* 0x0000001fff097424 */ /* 0x000fce00078e00ff */
[----:B------:R-:W-:Y:S05]  /*0d10*/  WARPSYNC.COLLECTIVE R0, `(.L_x_854) ;  /* 0x0000000000087348 */ /* 0x000fea0003c00000 */
[----:B------:R0:W1:Y:S02]  /*0d20*/  SHFL.DOWN P0, R12, R13, R8, R9 ;  /* 0x080000080d0c7389 */ /* 0x0000640000000009 */
[----:B01----:R-:W-:Y:S05]  /*0d30*/  ENDCOLLECTIVE ;  /* 0x000000000000791b */ /* 0x003fea0003800000 */
.L_x_854:
[----:B------:R-:W-:Y:S02]  /*0d40*/  IMAD.MOV.U32 R13, RZ, RZ, R4 ;  /* 0x000000ffff0d7224 */ /* 0x000fe400078e0004 */
[----:B------:R-:W-:-:S07]  /*0d50*/  IMAD.MOV.U32 R15, RZ, RZ, R12 ;  /* 0x000000ffff0f7224 */ /* 0x000fce00078e000c */
[----:B------:R-:W-:Y:S05]  /*0d60*/  WARPSYNC.COLLECTIVE R0, `(.L_x_855) ;  /* 0x0000000000087348 */ /* 0x000fea0003c00000 */
[----:B------:R0:W1:Y:S02]  /*0d70*/  SHFL.DOWN P0, R12, R13, R8, R9 ;  /* 0x080000080d0c7389 */ /* 0x0000640000000009 */
[----:B01----:R-:W-:Y:S05]  /*0d80*/  ENDCOLLECTIVE ;  /* 0x000000000000791b */ /* 0x003fea0003800000 */
.L_x_855:
[----:B------:R-:W-:Y:S01]  /*0d90*/  IMAD.MOV.U32 R13, RZ, RZ, R7 ;  /* 0x000000ffff0d7224 */ /* 0x000fe200078e0007 */
[----:B------:R-:W-:-:S07]  /*0da0*/  MOV R14, R12 ;  /* 0x0000000c000e7202 */ /* 0x000fce0000000f00 */
[----:B------:R-:W-:Y:S05]  /*0db0*/  WARPSYNC.COLLECTIVE R0, `(.L_x_856) ;  /* 0x0000000000087348 */ /* 0x000fea0003c00000 */
[----:B------:R0:W1:Y:S02]  /*0dc0*/  SHFL.DOWN P0, R12, R13, R8, R9 ;  /* 0x080000080d0c7389 */ /* 0x0000640000000009 */
[----:B01----:R-:W-:Y:S05]  /*0dd0*/  ENDCOLLECTIVE ;  /* 0x000000000000791b */ /* 0x003fea0003800000 */
.L_x_856:
[----:B------:R-:W-:Y:S01]  /*0de0*/  DADD R14, R4, R14 ;  /* 0x00000000040e7229 */ /* 0x000fe2000000000e */
[----:B------:R-:W-:Y:S01]  /*0df0*/  MOV R13, R6 ;  /* 0x00000006000d7202 */ /* 0x000fe20000000f00 */
[----:B------:R-:W-:-:S09]  /*0e00*/  IMAD.MOV.U32 R17, RZ, RZ, R12 ;  /* 0x000000ffff117224 */ /* 0x000fd200078e000c */
[----:B------:R-:W-:Y:S05]  /*0e10*/  WARPSYNC.COLLECTIVE R0, `(.L_x_857) ;  /* 0x0000000000087348 */ /* 0x000fea0003c00000 */
[----:B------:R0:W1:Y:S02]  /*0e20*/  SHFL.DOWN P0, R12, R13, R8, R9 ;  /* 0x080000080d0c7389 */ /* 0x0000640000000009 */
[----:B01----:R-:W-:Y:S05]  /*0e30*/  ENDCOLLECTIVE ;  /* 0x000000000000791b */ /* 0x003fea0003800000 */
.L_x_857:
[----:B------:R-:W-:Y:S01]  /*0e40*/  IMAD.MOV.U32 R13, RZ, RZ, R15 ;  /* 0x000000ffff0d7224 */ /* 0x000fe200078e000f */
[----:B------:R-:W-:Y:S01]  /*0e50*/  MOV R8, 0x8 ;  /* 0x0000000800087802 */ /* 0x000fe20000000f00 */
[----:B------:R-:W-:-:S07]  /*0e60*/  IMAD.MOV.U32 R16, RZ, RZ, R12 ;  /* 0x000000ffff107224 */ /* 0x000fce00078e000c */
[----:B------:R-:W-:Y:S05]  /*0e70*/  WARPSYNC.COLLECTIVE R0, `(.L_x_858) ;  /* 0x0000000000087348 */ /* 0x000fea0003c00000 */
[----:B------:R0:W1:Y:S02]  /*0e80*/  SHFL.DOWN P0, R12, R13, R8, R9 ;  /* 0x080000080d0c7389 */ /* 0x0000640000000009 */
[----:B01----:R-:W-:Y:S05]  /*0e90*/  ENDCOLLECTIVE ;  /* 0x000000000000791b */ /* 0x003fea0003800000 */
.L_x_858:
[----:B------:R-:W-:Y:S01]  /*0ea0*/  DADD R16, R6, R16 ;  /* 0x0000000006107229 */ /* 0x000fe20000000010 */
[----:B------:R-:W-:Y:S02]  /*0eb0*/  IMAD.MOV.U32 R13, RZ, RZ, R14 ;  /* 0x000000ffff0d7224 */ /* 0x000fe400078e000e */
[----:B------:R-:W-:-:S08]  /*0ec0*/  IMAD.MOV.U32 R5, RZ, RZ, R12 ;  /* 0x000000ffff057224 */ /* 0x000fd000078e000c */
[----:B------:R-:W-:Y:S05]  /*0ed0*/  WARPSYNC.COLLECTIVE R0, `(.L_x_859) ;  /* 0x0000000000087348 */ /* 0x000fea0003c00000 */
[----:B------:R0:W1:Y:S02]  /*0ee0*/  SHFL.DOWN P0, R12, R13, R8, R9 ;  /* 0x080000080d0c7389 */ /* 0x0000640000000009 */
[----:B01----:R-:W-:Y:S05]  /*0ef0*/  ENDCOLLECTIVE ;  /* 0x000000000000791b */ /* 0x003fea0003800000 */
.L_x_859:
[----:B------:R-:W-:Y:S01]  /*0f00*/  IMAD.MOV.U32 R13, RZ, RZ, R17 ;  /* 0x000000ffff0d7224 */ /* 0x000fe200078e0011 */
[----:B------:R-:W-:-:S07]  /*0f10*/  MOV R4, R12 ;  /* 0x0000000c00047202 */ /* 0x000fce0000000f00 */
[----:B------:R-:W-:Y:S05]  /*0f20*/  WARPSYNC.COLLECTIVE R0, `(.L_x_860) ;  /* 0x0000000000087348 */ /* 0x000fea0003c00000 */
[----:B------:R0:W1:Y:S02]  /*0f30*/  SHFL.DOWN P0, R12, R13, R8, R9 ;  /* 0x080000080d0c7389 */ /* 0x0000640000000009 */
[----:B01----:R-:W-:Y:S05]  /*0f40*/  ENDCOLLECTIVE ;  /* 0x000000000000791b */ /* 0x003fea0003800000 */
.L_x_860:
[----:B------:R-:W-:Y:S01]  /*0f50*/  DADD R4, R14, R4 ;  /* 0x000000000e047229 */ /* 0x000fe20000000004 */
[----:B------:R-:W-:Y:S01]  /*0f60*/  MOV R13, R16 ;  /* 0x00000010000d7202 */ /* 0x000fe20000000f00 */
[----:B------:R-:W-:-:S09]  /*0f70*/  IMAD.MOV.U32 R7, RZ, RZ, R12 ;  /* 0x000000ffff077224 */ /* 0x000fd200078e000c */
[----:B------:R-:W-:Y:S05]  /*0f80*/  WARPSYNC.COLLECTIVE R0, `(.L_x_861) ;  /* 0x0000000000087348 */ /* 0x000fea0003c00000 */
[----:B------:R0:W1:Y:S02]  /*0f90*/  SHFL.DOWN P0, R12, R13, R8, R9 ;  /* 0x080000080d0c7389 */ /* 0x0000640000000009 */
[----:B01----:R-:W-:Y:S05]  /*0fa0*/  ENDCOLLECTIVE ;  /* 0x000000000000791b */ /* 0x003fea0003800000 */
.L_x_861:
[----:B------:R-:W-:Y:S01]  /*0fb0*/  IMAD.MOV.U32 R13, RZ, RZ, R5 ;  /* 0x000000ffff0d7224 */ /* 0x000fe200078e0005 */
[----:B------:R-:W-:Y:S01]  /*0fc0*/  MOV R8, 0x4 ;  /* 0x0000000400087802 */ /* 0x000fe20000000f00 */
[----:B------:R-:W-:-:S07]  /*0fd0*/  IMAD.MOV.U32 R6, RZ, RZ, R12 ;  /* 0x000000ffff067224 */ /* 0x000fce00078e000c */
[----:B------:R-:W-:Y:S05]  /*0fe0*/  WARPSYNC.COLLECTIVE R0, `(.L_x_862) ;  /* 0x0000000000087348 */ /* 0x000fea0003c00000 */
[----:B------:R0:W1:Y:S02]  /*0ff0*/  SHFL.DOWN P0, R12, R13, R8, R9 ;  /* 0x080000080d0c7389 */ /* 0x0000640000000009 */
[----:B01----:R-:W-:Y:S05]  /*1000*/  ENDCOLLECTIVE ;  /* 0x000000000000791b */ /* 0x003fea0003800000 */
.L_x_862:
[----:B------:R-:W-:Y:S01]  /*1010*/  DADD R6, R16, R6 ;  /* 0x0000000010067229 */ /* 0x000fe20000000006 */
[----:B------:R-:W-:Y:S02]  /*1020*/  IMAD.MOV.U32 R13, RZ, RZ, R4 ;  /* 0x000000ffff0d7224 */ /* 0x000fe400078e0004 */
[----:B------:R-:W-:-:S08]  /*1030*/  IMAD.MOV.U32 R15, RZ, RZ, R12 ;  /* 0x000000ffff0f7224 */ /* 0x000fd000078e000c */
[----:B------:R-:W-:Y:S05]  /*1040*/  WARPSYNC.COLLECTIVE R0, `(.L_x_863) ;  /* 0x0000000000087348 */ /* 0x000fea0003c00000 */
[----:B------:R0:W1:Y:S02]  /*1050*/  SHFL.DOWN P0, R12, R13, R8, R9 ;  /* 0x080000080d0c7389 */ /* 0x0000640000000009 */
[----:B01----:R-:W-:Y:S05]  /*1060*/  ENDCOLLECTIVE ;  /* 0x000000000000791b */ /* 0x003fea0003800000 */
.L_x_863:
[----:B------:R-:W-:Y:S01]  /*1070*/  IMAD.MOV.U32 R13, RZ, RZ, R7 ;  /* 0x000000ffff0d7224 */ /* 0x000fe200078e0007 */
[----:B------:R-:W-:-:S07]  /*1080*/  MOV R14, R12 ;  /* 0x0000000c000e7202 */ /* 0x000fce0000000f00 */
[----:B------:R-:W-:Y:S05]  /*1090*/  WARPSYNC.COLLECTIVE R0, `(.L_x_864) ;  /* 0x0000000000087348 */ /* 0x000fea0003c00000 */
[----:B------:R0:W1:Y:S02]  /*10a0*/  SHFL.DOWN P0, R12, R13, R8, R9 ;  /* 0x080000080d0c7389 */ /* 0x0000640000000009 */
[----:B01----:R-:W-:Y:S05]  /*10b0*/  ENDCOLLECTIVE ;  /* 0x000000000000791b */ /* 0x003fea0003800000 */
.L_x_864:
[----:B------:R-:W-:Y:S01]  /*10c0*/  DADD R14, R4, R14 ;  /* 0x00000000040e7229 */ /* 0x000fe2000000000e */
[----:B------:R-:W-:Y:S01]  /*10d0*/  MOV R13, R6 ;  /* 0x00000006000d7202 */ /* 0x000fe20000000f00 */
[----:B------:R-:W-:-:S09]  /*10e0*/  IMAD.MOV.U32 R17, RZ, RZ, R12 ;  /* 0x000000ffff117224 */ /* 0x000fd200078e000c */
[----:B------:R-:W-:Y:S05]  /*10f0*/  WARPSYNC.COLLECTIVE R0, `(.L_x_865) ;  /* 0x0000000000087348 */ /* 0x000fea0003c00000 */
[----:B------:R0:W1:Y:S02]  /*1100*/  SHFL.DOWN P0, R12, R13, R8, R9 ;  /* 0x080000080d0c7389 */ /* 0x0000640000000009 */
[----:B01----:R-:W-:Y:S05]  /*1110*/  ENDCOLLECTIVE ;  /* 0x000000000000791b */ /* 0x003fea0003800000 */
.L_x_865:
[----:B------:R-:W-:Y:S01]  /*1120*/  IMAD.MOV.U32 R13, RZ, RZ, R15 ;  /* 0x000000ffff0d7224 */ /* 0x000fe200078e000f */
[----:B------:R-:W-:Y:S01]  /*1130*/  MOV R8, 0x2 ;  /* 0x0000000200087802 */ /* 0x000fe20000000f00 */
[----:B------:R-:W-:-:S07]  /*1140*/  IMAD.MOV.U32 R16, RZ, RZ, R12 ;  /* 0x000000ffff107224 */ /* 0x000fce00078e000c */
[----:B------:R-:W-:Y:S05]  /*1150*/  WARPSYNC.COLLECTIVE R0, `(.L_x_866) ;  /* 0x0000000000087348 */ /* 0x000fea0003c00000 */
[----:B------:R0:W1:Y:S02]  /*1160*/  SHFL.DOWN P0, R12, R13, R8, R9 ;  /* 0x080000080d0c7389 */ /* 0x0000640000000009 */
[----:B01----:R-:W-:Y:S05]  /*1170*/  ENDCOLLECTIVE ;  /* 0x000000000000791b */ /* 0x003fea0003800000 */
.L_x_866:
[----:B------:R-:W-:Y:S01]  /*1180*/  DADD R16, R6, R16 ;  /* 0x0000000006107229 */ /* 0x000fe20000000010 */
[----:B------:R-:W-:Y:S02]  /*1190*/  IMAD.MOV.U32 R13, RZ, RZ, R14 ;  /* 0x000000ffff0d7224 */ /* 0x000fe400078e000e */
[----:B------:R-:W-:-:S08]  /*11a0*/  IMAD.MOV.U32 R5, RZ, RZ, R12 ;  /* 0x000000ffff057224 */ /* 0x000fd000078e000c */
[----:B------:R-:W-:Y:S05]  /*11b0*/  WARPSYNC.COLLECTIVE R0, `(.L_x_867) ;  /* 0x0000000000087348 */ /* 0x000fea0003c00000 */
[----:B------:R0:W1:Y:S02]  /*11c0*/  SHFL.DOWN P0, R12, R13, R8, R9 ;  /* 0x080000080d0c7389 */ /* 0x0000640000000009 */
[----:B01----:R-:W-:Y:S05]  /*11d0*/  ENDCOLLECTIVE ;  /* 0x000000000000791b */ /* 0x003fea0003800000 */
.L_x_867:
[----:B------:R-:W-:Y:S01]  /*11e0*/  IMAD.MOV.U32 R13, RZ, RZ, R17 ;  /* 0x000000ffff0d7224 */ /* 0x000fe200078e0011 */
[----:B------:R-:W-:-:S07]  /*11f0*/  MOV R4, R12 ;  /* 0x0000000c00047202 */ /* 0x000fce0000000f00 */
[----:B------:R-:W-:Y:S05]  /*1200*/  WARPSYNC.COLLECTIVE R0, `(.L_x_868) ;  /* 0x0000000000087348 */ /* 0x000fea0003c00000 */
[----:B------:R0:W1:Y:S02]  /*1210*/  SHFL.DOWN P0, R12, R13, R8, R9 ;  /* 0x080000080d0c7389 */ /* 0x0000640000000009 */
[----:B01----:R-:W-:Y:S05]  /*1220*/  ENDCOLLECTIVE ;  /* 0x000000000000791b */ /* 0x003fea0003800000 */
.L_x_868:
[----:B------:R-:W-:Y:S01]  /*1230*/  DADD R4, R14, R4 ;  /* 0x000000000e047229 */ /* 0x000fe20000000004 */
[----:B------:R-:W-:Y:S01]  /*1240*/  MOV R13, R16 ;  /* 0x00000010000d7202 */ /* 0x000fe20000000f00 */
[----:B------:R-:W-:-:S09]  /*1250*/  IMAD.MOV.U32 R7, RZ, RZ, R12 ;  /* 0x000000ffff077224 */ /* 0x000fd200078e000c */
[----:B------:R-:W-:Y:S05]  /*1260*/  WARPSYNC.COLLECTIVE R0, `(.L_x_869) ;  /* 0x0000000000087348 */ /* 0x000fea0003c00000 */
[----:B------:R0:W1:Y:S02]  /*1270*/  SHFL.DOWN P0, R12, R13, R8, R9 ;  /* 0x080000080d0c7389 */ /* 0x0000640000000009 */
[----:B01----:R-:W-:Y:S05]  /*1280*/  ENDCOLLECTIVE ;  /* 0x000000000000791b */ /* 0x003fea0003800000 */
.L_x_869:
[----:B------:R-:W-:Y:S01]  /*1290*/  IMAD.MOV.U32 R13, RZ, RZ, R5 ;  /* 0x000000ffff0d7224 */ /* 0x000fe200078e0005 */
[----:B------:R-:W-:Y:S01]  /*12a0*/  MOV R8, 0x1 ;  /* 0x0000000100087802 */ /* 0x000fe20000000f00 */
[----:B------:R-:W-:-:S07]  /*12b0*/  IMAD.MOV.U32 R6, RZ, RZ, R12 ;  /* 0x000000ffff067224 */ /* 0x000fce00078e000c */
[----:B------:R-:W-:Y:S05]  /*12c0*/  WARPSYNC.COLLECTIVE R0, `(.L_x_870) ;  /* 0x0000000000087348 */ /* 0x000fea0003c00000 */
[----:B------:R0:W1:Y:S02]  /*12d0*/  SHFL.DOWN P0, R12, R13, R8, R9 ;  /* 0x080000080d0c7389 */ /* 0x0000640000000009 */
[----:B01----:R-:W-:Y:S05]  /*12e0*/  ENDCOLLECTIVE ;  /* 0x000000000000791b */ /* 0x003fea0003800000 */
.L_x_870:
[----:B------:R-:W-:Y:S01]  /*12f0*/  DADD R6, R16, R6 ;  /* 0x0000000010067229 */ /* 0x000fe20000000006 */
[----:B------:R-:W-:Y:S02]  /*1300*/  IMAD.MOV.U32 R13, RZ, RZ, R4 ;  /* 0x000000ffff0d7224 */ /* 0x000fe400078e0004 */
[----:B------:R-:W-:-:S08]  /*1310*/  IMAD.MOV.U32 R18, RZ, RZ, R12 ;  /* 0x000000ffff127224 */ /* 0x000fd000078e000c */
[----:B------:R-:W-:Y:S05]  /*1320*/  WARPSYNC.COLLECTIVE R0, `(.L_x_871) ;  /* 0x0000000000087348 */ /* 0x000fea0003c00000 */
[----:B------:R0:W1:Y:S02]  /*1330*/  SHFL.DOWN P0, R12, R13, R8, R9 ;  /* 0x080000080d0c7389 */ /* 0x0000640000000009 */
[----:B01----:R-:W-:Y:S05]  /*1340*/  ENDCOLLECTIVE ;  /* 0x000000000000791b */ /* 0x003fea0003800000 */
.L_x_871:
[----:B------:R-:W-:Y:S01]  /*1350*/  IMAD.MOV.U32 R13, RZ, RZ, R7 ;  /* 0x000000ffff0d7224 */ /* 0x000fe200078e0007 */
[----:B------:R-:W-:-:S07]  /*1360*/  MOV R19, R12 ;  /* 0x0000000c00137202 */ /* 0x000fce0000000f00 */
[----:B------:R-:W-:Y:S05]  /*1370*/  WARPSYNC.COLLECTIVE R0, `(.L_x_872) ;  /* 0x0000000000087348 */ /* 0x000fea0003c00000 */
[----:B------:R0:W1:Y:S02]  /*1380*/  SHFL.DOWN P0, R12, R13, R8, R9 ;  /* 0x080000080d0c7389 */ /* 0x0000640000000009 */
[----:B01----:R-:W-:Y:S05]  /*1390*/  ENDCOLLECTIVE ;  /* 0x000000000000791b */ /* 0x003fea0003800000 */
.L_x_872:
[----:B------:R-:W-:Y:S01]  /*13a0*/  MOV R13, R6 ;  /* 0x00000006000d7202 */ /* 0x000fe20000000f00 */
[----:B------:R-:W-:-:S07]  /*13b0*/  IMAD.MOV.U32 R20, RZ, RZ, R12 ;  /* 0x000000ffff147224 */ /* 0x000fce00078e000c */
[----:B------:R-:W-:Y:S05]  /*13c0*/  WARPSYNC.COLLECTIVE R0, `(.L_x_873) ;  /* 0x0000000000087348 */ /* 0x000fea0003c00000 */
[----:B------:R0:W1:Y:S02]  /*13d0*/  SHFL.DOWN P0, R12, R13, R8, R9 ;  /* 0x080000080d0c7389 */ /* 0x0000640000000009 */
[----:B01----:R-:W-:Y:S05]  /*13e0*/  ENDCOLLECTIVE ;  /* 0x000000000000791b */ /* 0x003fea0003800000 */
.L_x_873:
[----:B------:R-:W-:Y:S01]  /*13f0*/  IMAD.MOV.U32 R8, RZ, RZ, R19 ;  /* 0x000000ffff087224 */ /* 0x000fe200078e0013 */
[----:B------:R-:W-:Y:S01]  /*1400*/  MOV R9, R18 ;  /* 0x0000001200097202 */ /* 0x000fe20000000f00 */
[----:B------:R-:W-:Y:S06]  /*1410*/  BRA `(.L_x_874) ;  /* 0xfffffff400787947 */ /* 0x000fec000383ffff */
.L_x_875:
        /* <DEDUP_REMOVED lines=14> */
.L_x_27353:


//--------------------- .text._ZN2at6native35batch_norm_reduce_statistics_kernelIN3c108BFloat16EflEEvNS_27GenericPackedTensorAccessorIT0_Lm2ENS_17RestrictPtrTraitsET1_EES8_NS4_IS5_Lm1ES6_S7_EES9_NS4_IT_Lm1ES6_S7_EESB_S5_S5_SB_ --------------------------
	.section	.text._ZN2at6native35batch_norm_reduce_statistics_kernelIN3c108BFloat16EflEEvNS_27GenericPackedTensorAccessorIT0_Lm2ENS_17RestrictPtrTraitsET1_EES8_NS4_IS5_Lm1ES6_S7_EES9_NS4_IT_Lm1ES6_S7_EESB_S5_S5_SB_,"ax",@progbits
	.align	128
        .global         _ZN2at6native35batch_norm_reduce_statistics_kernelIN3c108BFloat16EflEEvNS_27GenericPackedTensorAccessorIT0_Lm2ENS_17RestrictPtrTraitsET1_EES8_NS4_IS5_Lm1ES6_S7_EES9_NS4_IT_Lm1ES6_S7_EESB_S5_S5_SB_
        .type           _ZN2at6native35batch_norm_reduce_statistics_kernelIN3c108BFloat16EflEEvNS_27GenericPackedTensorAccessorIT0_Lm2ENS_17RestrictPtrTraitsET1_EES8_NS4_IS5_Lm1ES6_S7_EES9_NS4_IT_Lm1ES6_S7_EESB_S5_S5_SB_,@function
        .size           _ZN2at6native35batch_norm_reduce_statistics_kernelIN3c108BFloat16EflEEvNS_27GenericPackedTensorAccessorIT0_Lm2ENS_17RestrictPtrTraitsET1_EES8_NS4_IS5_Lm1ES6_S7_EES9_NS4_IT_Lm1ES6_S7_EESB_S5_S5_SB_,(.L_x_27269 - _ZN2at6native35batch_norm_reduce_statistics_kernelIN3c108BFloat16EflEEvNS_27GenericPackedTensorAccessorIT0_Lm2ENS_17RestrictPtrTraitsET1_EES8_NS4_IS5_Lm1ES6_S7_EES9_NS4_IT_Lm1ES6_S7_EESB_S5_S5_SB_)
        .other          _ZN2at6native35batch_norm_reduce_statistics_kernelIN3c108BFloat16EflEEvNS_27GenericPackedTensorAccessorIT0_Lm2ENS_17RestrictPtrTraitsET1_EES8_NS4_IS5_Lm1ES6_S7_EES9_NS4_IT_Lm1ES6_S7_EESB_S5_S5_SB_,@"STO_CUDA_ENTRY STV_DEFAULT"
_ZN2at6native35batch_norm_reduce_statistics_kernelIN3c108BFloat16EflEEvNS_27GenericPackedTensorAccessorIT0_Lm2ENS_17RestrictPtrTraitsET1_EES8_NS4_IS5_Lm1ES6_S7_EES9_NS4_IT_Lm1ES6_S7_EESB_S5_S5_SB_:
.text._ZN2at6native35batch_norm_reduce_statistics_kernelIN3c108BFloat16EflEEvNS_27GenericPackedTensorAccessorIT0_Lm2ENS_17RestrictPtrTraitsET1_EES8_NS4_IS5_Lm1ES6_S7_EES9_NS4_IT_Lm1ES6_S7_EESB_S5_S5_SB_:
[----:B------:R-:W-:Y:S01]  /*0000*/  LDC R1, c[0x0][0x37c] ;  /* 0x0000df00ff017b82 */ /* 0x000fe20000000800 */
[----:B------:R-:W0:Y:S01]  /*0010*/  S2R R0, SR_TID.X ;  /* 0x0000000000007919 */ /* 0x000e220000002100 */
[----:B------:R-:W1:Y:S06]  /*0020*/  LDCU UR4, c[0x0][0x360] ;  /* 0x00006c00ff0477ac */ /* 0x000e6c0008000800 */
[----:B------:R-:W0:Y:S01]  /*0030*/  S2UR UR5, SR_CTAID.X ;  /* 0x00000000000579c3 */ /* 0x000e220000002500 */
[----:B------:R-:W2:Y:S07]  /*0040*/  LDCU UR6, c[0x0][0x390] ;  /* 0x00007200ff0677ac */ /* 0x000eae0008000800 */
[----:B------:R-:W0:Y:S02]  /*0050*/  LDC R3, c[0x0][0x360] ;  /* 0x0000d800ff037b82 */ /* 0x000e240000000800 */
[----:B0-----:R-:W-:-:S05]  /*0060*/  IMAD R0, R3, UR5, R0 ;  /* 0x0000000503007c24 */ /* 0x001fca000f8e0200 */
[----:B--2---:R-:W-:-:S13]  /*0070*/  ISETP.GE.AND P0, PT, R0, UR6, PT ;  /* 0x0000000600007c0c */ /* 0x004fda000bf06270 */
[----:B-1----:R-:W-:Y:S05]  /*0080*/  @P0 EXIT ;  /* 0x000000000000094d */ /* 0x002fea0003800000 */
[----:B------:R-:W0:Y:S01]  /*0090*/  LDC R2, c[0x0][0x434] ;  /* 0x00010d00ff027b82 */ /* 0x000e220000000800 */
[----:B------:R-:W1:Y:S01]  /*00a0*/  LDCU UR6, c[0x0][0x388] ;  /* 0x00007100ff0677ac */ /* 0x000e620008000800 */
[----:B------:R-:W2:Y:S01]  /*00b0*/  LDCU UR5, c[0x0][0x370] ;  /* 0x00006e00ff0577ac */ /* 0x000ea20008000800 */
[----:B------:R-:W3:Y:S01]  /*00c0*/  LDCU.64 UR14, c[0x0][0x358] ;  /* 0x00006b00ff0e77ac */ /* 0x000ee20008000a00 */
[----:B-1----:R-:W-:Y:S02]  /*00d0*/  UISETP.GE.AND UP0, UPT, UR6, 0x1, UPT ;  /* 0x000000010600788c */ /* 0x002fe4000bf06270 */
[----:B--2---:R-:W-:Y:S01]  /*00e0*/  UIMAD UR4, UR4, UR5, URZ ;  /* 0x00000005040472a4 */ /* 0x004fe2000f8e02ff */
[----:B0-----:R-:W-:-:S05]  /*00f0*/  FADD.FTZ R2, -R2, 1 ;  /* 0x3f80000002027421 */ /* 0x001fca0000010100 */
[----:B------:R-:W-:Y:S01]  /*0100*/  R2UR UR28, R2 ;  /* 0x00000000021c72ca */ /* 0x000fe200000e0000 */
[----:B---3--:R-:W-:-:S14]  /*0110*/  BRA.U !UP0, `(.L_x_876) ;  /* 0x00000049085c7547 */ /* 0x008fdc000b800000 */
[----:B------:R-:W0:Y:S02]  /*0120*/  LDCU.64 UR8, c[0x0][0x400] ;  /* 0x00008000ff0877ac */ /* 0x000e240008000a00 */
[----:B0-----:R-:W-:-:S04]  /*0130*/  UISETP.NE.U32.AND UP0, UPT, UR8, URZ, UPT ;  /* 0x000000ff0800728c */ /* 0x001fc8000bf05070 */
[----:B------:R-:W-:-:S09]  /*0140*/  UISETP.NE.AND.EX UP0, UPT, UR9, URZ, UPT, UP0 ;  /* 0x000000ff0900728c */ /* 0x000fd2000bf05300 */
[----:B------:R-:W-:Y:S05]  /*0150*/  BRA.U UP0, `(.L_x_877) ;  /* 0x0000002500487547 */ /* 0x000fea000b800000 */
[----:B------:R-:W0:Y:S01]  /*0160*/  LDCU.64 UR16, c[0x0][0x448] ;  /* 0x00008900ff1077ac */ /* 0x000e220008000a00 */
[----:B------:R-:W-:Y:S01]  /*0170*/  BSSY.RECONVERGENT B0, `(.L_x_878) ;  /* 0x000024f000007945 */ /* 0x000fe20003800200 */
[----:B------:R-:W1:Y:S01]  /*0180*/  LDCU.64 UR18, c[0x0][0x398] ;  /* 0x00007300ff1277ac */ /* 0x000e620008000a00 */
[----:B------:R-:W2:Y:S01]  /*0190*/  LDCU.64 UR20, c[0x0][0x3c0] ;  /* 0x00007800ff1477ac */ /* 0x000ea20008000a00 */
[----:B------:R-:W-:Y:S02]  /*01a0*/  ULOP3.LUT UR29, UR6, 0x7ffffffc, URZ, 0xc0, !UPT ;  /* 0x7ffffffc061d7892 */ /* 0x000fe4000f8ec0ff */
[----:B------:R-:W-:Y:S01]  /*01b0*/  ULOP3.LUT UR5, UR6, 0x3, URZ, 0xc0, !UPT ;  /* 0x0000000306057892 */ /* 0x000fe2000f8ec0ff */
[----:B------:R-:W3:Y:S01]  /*01c0*/  LDCU UR30, c[0x0][0x430] ;  /* 0x00008600ff1e77ac */ /* 0x000ee20008000800 */
[----:B0-----:R-:W-:Y:S02]  /*01d0*/  UIMAD.WIDE.U32 UR22, UR16, 0x2, URZ ;  /* 0x00000002101678a5 */ /* 0x001fe4000f8e00ff */
[----:B------:R-:W-:-:S02]  /*01e0*/  USHF.L.U32 UR9, UR17, 0x1, URZ ;  /* 0x0000000111097899 */ /* 0x000fc400080006ff */
[----:B-1----:R-:W-:Y:S02]  /*01f0*/  UIMAD.WIDE.U32 UR24, UR18, 0x4, URZ ;  /* 0x00000004121878a5 */ /* 0x002fe4000f8e00ff */
[----:B------:R-:W-:Y:S02]  /*0200*/  USHF.L.U32 UR10, UR19, 0x2, URZ ;  /* 0x00000002130a7899 */ /* 0x000fe400080006ff */
[----:B--2---:R-:W-:Y:S02]  /*0210*/  UIMAD.WIDE.U32 UR26, UR20, 0x4, URZ ;  /* 0x00000004141a78a5 */ /* 0x004fe4000f8e00ff */
[----:B------:R-:W-:Y:S02]  /*0220*/  USHF.L.U32 UR11, UR21, 0x2, URZ ;  /* 0x00000002150b7899 */ /* 0x000fe400080006ff */
[----:B------:R-:W-:Y:S02]  /*0230*/  USHF.L.U64.HI UR7, UR18, 0x3, UR19 ;  /* 0x0000000312077899 */ /* 0x000fe40008010213 */
[----:B------:R-:W-:-:S02]  /*0240*/  USHF.L.U64.HI UR19, UR16, 0x3, UR17 ;  /* 0x0000000310137899 */ /* 0x000fc40008010211 */
[----:B------:R-:W-:Y:S02]  /*0250*/  USHF.L.U64.HI UR8, UR16, 0x2, UR17 ;  /* 0x0000000210087899 */ /* 0x000fe40008010211 */
[----:B------:R-:W-:Y:S02]  /*0260*/  USHF.L.U64.HI UR31, UR20, 0x4, UR21 ;  /* 0x00000004141f7899 */ /* 0x000fe40008010215 */
[----:B------:R-:W-:Y:S02]  /*0270*/  USHF.L.U64.HI UR6, UR20, 0x3, UR21 ;  /* 0x0000000314067899 */ /* 0x000fe40008010215 */
[----:B------:R-:W-:Y:S02]  /*0280*/  UIADD3 UR17, UPT, UPT, -UR29, URZ, URZ ;  /* 0x000000ff1d117290 */ /* 0x000fe4000fffe1ff */
[----:B------:R-:W-:Y:S02]  /*0290*/  UIADD3 UR9, UPT, UPT, UR23, UR9, URZ ;  /* 0x0000000917097290 */ /* 0x000fe4000fffe0ff */
[----:B------:R-:W-:-:S02]  /*02a0*/  UIADD3 UR10, UPT, UPT, UR25, UR10, URZ ;  /* 0x0000000a190a7290 */ /* 0x000fc4000fffe0ff */
[----:B---3--:R-:W-:-:S12]  /*02b0*/  UIADD3 UR11, UPT, UPT, UR27, UR11, URZ ;  /* 0x0000000b1b0b7290 */ /* 0x008fd8000fffe0ff */
.L_x_892:
[----:B------:R-:W0:Y:S01]  /*02c0*/  LDCU UR21, c[0x0][0x388] ;  /* 0x00007100ff1577ac */ /* 0x000e220008000800 */
[----:B------:R-:W-:Y:S01]  /*02d0*/  SHF.R.S32.HI R2, RZ, 0x1f, R0 ;  /* 0x0000001fff027819 */ /* 0x000fe20000011400 */
[----:B------:R-:W-:Y:S01]  /*02e0*/  HFMA2 R14, -RZ, RZ, 0, 0 ;  /* 0x00000000ff0e7431 */ /* 0x000fe200000001ff */
[----:B------:R-:W-:Y:S01]  /*02f0*/  CS2R R12, SRZ ;  /* 0x00000000000c7805 */ /* 0x000fe2000001ff00 */
[----:B------:R-:W1:Y:S01]  /*0300*/  LDCU.64 UR12, c[0x0][0x3a0] ;  /* 0x00007400ff0c77ac */ /* 0x000e620008000a00 */
[----:B------:R-:W-:Y:S01]  /*0310*/  CS2R R28, SRZ ;  /* 0x00000000001c7805 */ /* 0x000fe2000001ff00 */
[----:B------:R-:W2:Y:S01]  /*0320*/  LDCU.64 UR32, c[0x0][0x3c8] ;  /* 0x00007900ff2077ac */ /* 0x000ea20008000a00 */
[----:B0-----:R-:W-:Y:S01]  /*0330*/  UISETP.GE.U32.AND UP0, UPT, UR21, 0x4, UPT ;  /* 0x000000041500788c */ /* 0x001fe2000bf06070 */
[----:B-1----:R-:W-:Y:S02]  /*0340*/  IMAD R3, R2, UR12, RZ ;  /* 0x0000000c02037c24 */ /* 0x002fe4000f8e02ff */
[----:B------:R-:W-:-:S04]  /*0350*/  IMAD.WIDE.U32 R16, R0, UR12, RZ ;  /* 0x0000000c00107c25 */ /* 0x000fc8000f8e00ff */
[----:B--2---:R-:W-:Y:S02]  /*0360*/  IMAD R5, R2, UR32, RZ ;  /* 0x0000002002057c24 */ /* 0x004fe4000f8e02ff */
[C---:B------:R-:W-:Y:S02]  /*0370*/  IMAD R11, R0.reuse, UR13, R3 ;  /* 0x0000000d000b7c24 */ /* 0x040fe4000f8e0203 */
[----:B------:R-:W-:-:S03]  /*0380*/  IMAD.WIDE.U32 R18, R0, UR32, RZ ;  /* 0x0000002000127c25 */ /* 0x000fc6000f8e00ff */
[----:B------:R-:W-:Y:S01]  /*0390*/  IADD3 R3, PT, PT, R17, R11, RZ ;  /* 0x0000000b11037210 */ /* 0x000fe20007ffe0ff */
[----:B------:R-:W-:-:S05]  /*03a0*/  IMAD R5, R0, UR33, R5 ;  /* 0x0000002100057c24 */ /* 0x000fca000f8e0205 */
[----:B------:R-:W-:Y:S01]  /*03b0*/  IADD3 R4, PT, PT, R19, R5, RZ ;  /* 0x0000000513047210 */ /* 0x000fe20007ffe0ff */
[----:B------:R-:W-:Y:S06]  /*03c0*/  BRA.U !UP0, `(.L_x_879) ;  /* 0x0000001108047547 */ /* 0x000fec000b800000 */
[----:B------:R-:W0:Y:S01]  /*03d0*/  LDCU.64 UR32, c[0x0][0x380] ;  /* 0x00007000ff2077ac */ /* 0x000e220008000a00 */
[----:B------:R-:W-:Y:S01]  /*03e0*/  IMAD.IADD R11, R11, 0x1, R17 ;  /* 0x000000010b0b7824 */ /* 0x000fe200078e0211 */
[----:B------:R-:W-:Y:S02]  /*03f0*/  IADD3 R9, PT, PT, R5, R19, RZ ;  /* 0x0000001305097210 */ /* 0x000fe40007ffe0ff */
[----:B------:R-:W-:Y:S01]  /*0400*/  CS2R R28, SRZ ;  /* 0x00000000001c7805 */ /* 0x000fe2000001ff00 */
[----:B------:R-:W1:Y:S01]  /*0410*/  LDCU.64 UR12, c[0x0][0x3a8] ;  /* 0x00007500ff0c77ac */ /* 0x000e620008000a00 */
[----:B------:R-:W-:Y:S01]  /*0420*/  MOV R13, RZ ;  /* 0x000000ff000d7202 */ /* 0x000fe20000000f00 */
[----:B------:R-:W2:Y:S01]  /*0430*/  LDCU.64 UR34, c[0x0][0x438] ;  /* 0x00008700ff2277ac */ /* 0x000ea20008000a00 */
[----:B0-----:R-:W-:Y:S02]  /*0440*/  LEA R6, P1, R16, UR32, 0x2 ;  /* 0x0000002010067c11 */ /* 0x001fe4000f8210ff */
[----:B-1----:R-:W-:-:S02]  /*0450*/  LEA R5, P0, R18, UR12, 0x2 ;  /* 0x0000000c12057c11 */ /* 0x002fc4000f8010ff */
[----:B------:R-:W-:Y:S02]  /*0460*/  LEA.HI.X R10, R16, UR33, R11, 0x2, P1 ;  /* 0x00000021100a7c11 */ /* 0x000fe400088f140b */
[----:B--2---:R-:W-:Y:S02]  /*0470*/  MOV R7, UR34 ;  /* 0x0000002200077c02 */ /* 0x004fe40008000f00 */
[----:B------:R-:W-:Y:S02]  /*0480*/  MOV R8, UR35 ;  /* 0x0000002300087c02 */ /* 0x000fe40008000f00 */
[----:B------:R-:W-:Y:S02]  /*0490*/  LEA.HI.X R9, R18, UR13, R9, 0x2, P0 ;  /* 0x0000000d12097c11 */ /* 0x000fe400080f1409 */
[----:B------:R-:W-:-:S07]  /*04a0*/  MOV R11, UR17 ;  /* 0x00000011000b7c02 */ /* 0x000fce0008000f00 */
.L_x_884:
[----:B------:R-:W-:Y:S01]  /*04b0*/  IMAD.MOV.U32 R20, RZ, RZ, R7 ;  /* 0x000000ffff147224 */ /* 0x000fe200078e0007 */
[----:B------:R-:W-:-:S05]  /*04c0*/  MOV R21, R8 ;  /* 0x0000000800157202 */ /* 0x000fca0000000f00 */
[----:B------:R0:W2:Y:S02]  /*04d0*/  LDG.E.U16 R22, desc[UR14][R20.64] ;  /* 0x0000000e14167981 */ /* 0x0000a4000c1e1500 */
[----:B0-----:R-:W-:Y:S02]  /*04e0*/  MOV R20, R5 ;  /* 0x0000000500147202 */ /* 0x001fe40000000f00 */
[----:B------:R-:W-:-:S05]  /*04f0*/  MOV R21, R9 ;  /* 0x0000000900157202 */ /* 0x000fca0000000f00 */
[----:B------:R-:W3:Y:S01]  /*0500*/  LDG.E R26, desc[UR14][R20.64] ;  /* 0x0000000e141a7981 */ /* 0x000ee2000c1e1900 */
[----:B------:R-:W-:Y:S01]  /*0510*/  MOV R14, R6 ;  /* 0x00000006000e7202 */ /* 0x000fe20000000f00 */
[----:B------:R-:W-:-:S05]  /*0520*/  IMAD.MOV.U32 R15, RZ, RZ, R10 ;  /* 0x000000ffff0f7224 */ /* 0x000fca00078e000a */
[----:B------:R0:W5:Y:S01]  /*0530*/  LDG.E R14, desc[UR14][R14.64] ;  /* 0x0000000e0e0e7981 */ /* 0x000162000c1e1900 */
[----:B------:R-:W1:Y:S08]  /*0540*/  I2F.S64 R28, R28 ;  /* 0x0000001c001c7312 */ /* 0x000e700000301400 */
[----:B-1----:R-:W1:Y:S02]  /*0550*/  F2F.BF16.F32 R23, R28 ;  /* 0x0000001c00177304 */ /* 0x002e640000202000 */
[----:B-1----:R-:W-:-:S02]  /*0560*/  SHF.L.U32 R24, R23, 0x10, RZ ;  /* 0x0000001017187819 */ /* 0x002fc400000006ff */
[----:B--2---:R-:W-:-:S05]  /*0570*/  SHF.L.U32 R29, R22, 0x10, RZ ;  /* 0x00000010161d7819 */ /* 0x004fca00000006ff */
[----:B------:R-:W-:-:S06]  /*0580*/  FADD.FTZ R27, R29, R24 ;  /* 0x000000181d1b7221 */ /* 0x000fcc0000010000 */
[----:B------:R-:W1:Y:S08]  /*0590*/  F2F.BF16.F32 R27, R27 ;  /* 0x0000001b001b7304 */ /* 0x000e700000202000 */
[----:B---3--:R-:W2:Y:S01]  /*05a0*/  MUFU.RCP R26, R26 ;  /* 0x0000001a001a7308 */ /* 0x008ea20000001000 */
[----:B-1----:R-:W-:-:S05]  /*05b0*/  SHF.L.U32 R22, R27, 0x10, RZ ;  /* 0x000000101b167819 */ /* 0x002fca00000006ff */
[----:B------:R-:W-:-:S04]  /*05c0*/  FMUL.FTZ R31, R22, 1 ;  /* 0x3f800000161f7820 */ /* 0x000fc80000410000 */
[----:B------:R-:W1:Y:S01]  /*05d0*/  F2F.F64.F32 R20, R31 ;  /* 0x0000001f00147310 */ /* 0x000e620000201800 */
[----:B--2---:R-:W-:-:S07]  /*05e0*/  FFMA.FTZ R30, R26, R26, -UR30 ;  /* 0x8000001e1a1e7e23 */ /* 0x004fce000801001a */
[----:B-1----:R-:W1:Y:S01]  /*05f0*/  MUFU.RCP64H R25, R21 ;  /* 0x0000001500197308 */ /* 0x002e620000001800 */
[----:B------:R-:W-:-:S04]  /*0600*/  IADD3 R24, PT, PT, R21, 0x300402, RZ ;  /* 0x0030040215187810 */ /* 0x000fc80007ffe0ff */
[----:B------:R-:W-:Y:S02]  /*0610*/  FSETP.GEU.AND P0, PT, |R24|, 5.8789094863358348022e-39, PT ;  /* 0x004004021800780b */ /* 0x000fe40003f0e200 */
[----:B-1----:R-:W-:-:S08]  /*0620*/  DFMA R22, -R20, R24, 1 ;  /* 0x3ff000001416742b */ /* 0x002fd00000000118 */
[----:B------:R-:W-:-:S08]  /*0630*/  DFMA R22, R22, R22, R22 ;  /* 0x000000161616722b */ /* 0x000fd00000000016 */
[----:B------:R-:W-:-:S08]  /*0640*/  DFMA R22, R24, R22, R24 ;  /* 0x000000161816722b */ /* 0x000fd00000000018 */
[----:B------:R-:W-:-:S08]  /*0650*/  DFMA R32, -R20, R22, 1 ;  /* 0x3ff000001420742b */ /* 0x000fd00000000116 */
[----:B------:R-:W-:Y:S01]  /*0660*/  DFMA R32, R22, R32, R22 ;  /* 0x000000201620722b */ /* 0x000fe20000000016 */
[----:B0-----:R-:W-:Y:S10]  /*0670*/  @P0 BRA `(.L_x_880) ;  /* 0x0000000000180947 */ /* 0x001ff40003800000 */
[----:B------:R-:W-:Y:S02]  /*0680*/  LOP3.LUT R27, R21, 0x7fffffff, RZ, 0xc0, !PT ;  /* 0x7fffffff151b7812 */ /* 0x000fe400078ec0ff */
[----:B------:R-:W-:-:S03]  /*0690*/  MOV R26, 0x6c0 ;  /* 0x000006c0001a7802 */ /* 0x000fc60000000f00 */
[----:B------:R-:W-:-:S07]  /*06a0*/  VIADD R27, R27, 0xfff00000 ;  /* 0xfff000001b1b7836 */ /* 0x000fce0000000000 */
[----:B-----5:R-:W-:Y:S05]  /*06b0*/  CALL.REL.NOINC `($__internal_10_$__cuda_sm20_dblrcp_rn_slowpath_v3) ;  /* 0x00000054003c7944 */ /* 0x020fea0003c00000 */
[----:B------:R-:W-:Y:S02]  /*06c0*/  MOV R32, R20 ;  /* 0x0000001400207202 */ /* 0x000fe40000000f00 */
[----:B------:R-:W-:-:S07]  /*06d0*/  MOV R33, R21 ;  /* 0x0000001500217202 */ /* 0x000fce0000000f00 */
.L_x_880:
[----:B------:R-:W-:-:S04]  /*06e0*/  IADD3 R20, P0, PT, R7, UR22, RZ ;  /* 0x0000001607147c10 */ /* 0x000fc8000ff1e0ff */
[----:B------:R-:W-:-:S05]  /*06f0*/  IADD3.X R21, PT, PT, R8, UR9, RZ, P0, !PT ;  /* 0x0000000908157c10 */ /* 0x000fca00087fe4ff */
[----:B------:R0:W2:Y:S02]  /*0700*/  LDG.E.U16 R23, desc[UR14][R20.64] ;  /* 0x0000000e14177981 */ /* 0x0000a4000c1e1500 */
[----:B0-----:R-:W-:-:S04]  /*0710*/  IADD3 R20, P0, PT, R5, UR26, RZ ;  /* 0x0000001a05147c10 */ /* 0x001fc8000ff1e0ff */
[----:B------:R-:W-:-:S05]  /*0720*/  IADD3.X R21, PT, PT, R9, UR11, RZ, P0, !PT ;  /* 0x0000000b09157c10 */ /* 0x000fca00087fe4ff */
[----:B------:R0:W3:Y:S01]  /*0730*/  LDG.E R31, desc[UR14][R20.64] ;  /* 0x0000000e141f7981 */ /* 0x0000e2000c1e1900 */
[----:B------:R-:W-:-:S04]  /*0740*/  FADD.FTZ R22, R29, R28 ;  /* 0x0000001c1d167221 */ /* 0x000fc80000010000 */
[----:B------:R-:W1:Y:S01]  /*0750*/  F2I.S64.TRUNC R24, R22 ;  /* 0x0000001600187311 */ /* 0x000e62000020d900 */
[----:B0-----:R-:W-:-:S04]  /*0760*/  IADD3 R20, P0, PT, R6, UR24, RZ ;  /* 0x0000001806147c10 */ /* 0x001fc8000ff1e0ff */
[----:B------:R-:W-:-:S05]  /*0770*/  IADD3.X R21, PT, PT, R10, UR10, RZ, P0, !PT ;  /* 0x0000000a0a157c10 */ /* 0x000fca00087fe4ff */
[----:B------:R0:W5:Y:S01]  /*0780*/  LDG.E R15, desc[UR14][R20.64] ;  /* 0x0000000e140f7981 */ /* 0x000162000c1e1900 */
[----:B-1----:R-:W1:Y:S01]  /*0790*/  I2F.S64 R24, R24 ;  /* 0x0000001800187312 */ /* 0x002e620000301400 */
[----:B------:R-:W-:Y:S01]  /*07a0*/  UMOV UR12, 0xf0000000 ;  /* 0xf0000000000c7882 */ /* 0x000fe20000000000 */
[----:B------:R-:W-:Y:S02]  /*07b0*/  UMOV UR13, 0x380fffff ;  /* 0x380fffff000d7882 */ /* 0x000fe40000000000 */
[----:B------:R-:W-:-:S04]  /*07c0*/  DSETP.GEU.AND P0, PT, |R32|, UR12, PT ;  /* 0x0000000c20007e2a */ /* 0x000fc8000bf0e200 */
[----:B------:R-:W4:Y:S08]  /*07d0*/  F2F.F32.F64 R32, R32 ;  /* 0x0000002000207310 */ /* 0x000f300000301000 */
[----:B-1----:R-:W1:Y:S02]  /*07e0*/  F2F.BF16.F32 R26, R24 ;  /* 0x00000018001a7304 */ /* 0x002e640000202000 */
[----:B----4-:R-:W-:-:S04]  /*07f0*/  @!P0 FMUL R32, R32, 1.175494350822287508e-38 ;  /* 0x0080000020208820 */ /* 0x010fc80000400000 */
[----:B------:R-:W-:Y:S01]  /*0800*/  FMUL.FTZ R33, R29, R32 ;  /* 0x000000201d217220 */ /* 0x000fe20000410000 */
[----:B-1----:R-:W-:Y:S02]  /*0810*/  SHF.L.U32 R26, R26, 0x10, RZ ;  /* 0x000000101a1a7819 */ /* 0x002fe400000006ff */
[----:B--2---:R-:W-:-:S05]  /*0820*/  SHF.L.U32 R25, R23, 0x10, RZ ;  /* 0x0000001017197819 */ /* 0x004fca00000006ff */
[----:B------:R-:W-:-:S06]  /*0830*/  FADD.FTZ R34, R25, R26 ;  /* 0x0000001a19227221 */ /* 0x000fcc0000010000 */
[----:B------:R-:W1:Y:S02]  /*0840*/  F2F.BF16.F32 R34, R34 ;  /* 0x0000002200227304 */ /* 0x000e640000202000 */
[----:B-1----:R-:W-:-:S04]  /*0850*/  IMAD.U32 R23, R34, 0x10000, RZ ;  /* 0x0001000022177824 */ /* 0x002fc800078e00ff */
[----:B------:R-:W-:-:S04]  /*0860*/  FMUL.FTZ R35, R23, 1 ;  /* 0x3f80000017237820 */ /* 0x000fc80000410000 */
[----:B0-----:R-:W0:Y:S08]  /*0870*/  F2F.F64.F32 R20, R35 ;  /* 0x0000002300147310 */ /* 0x001e300000201800 */
[----:B0-----:R-:W0:Y:S01]  /*0880*/  MUFU.RCP64H R27, R21 ;  /* 0x00000015001b7308 */ /* 0x001e220000001800 */
[----:B------:R-:W-:-:S04]  /*0890*/  IADD3 R26, PT, PT, R21, 0x300402, RZ ;  /* 0x00300402151a7810 */ /* 0x000fc80007ffe0ff */
[----:B------:R-:W-:Y:S02]  /*08a0*/  FSETP.GEU.AND P0, PT, |R26|, 5.8789094863358348022e-39, PT ;  /* 0x004004021a00780b */ /* 0x000fe40003f0e200 */
[----:B0-----:R-:W-:-:S08]  /*08b0*/  DFMA R22, -R20, R26, 1 ;  /* 0x3ff000001416742b */ /* 0x001fd0000000011a */
[----:B------:R-:W-:-:S08]  /*08c0*/  DFMA R22, R22, R22, R22 ;  /* 0x000000161616722b */ /* 0x000fd00000000016 */
[----:B------:R-:W-:Y:S01]  /*08d0*/  DFMA R22, R26, R22, R26 ;  /* 0x000000161a16722b */ /* 0x000fe2000000001a */
[----:B-----5:R-:W-:-:S04]  /*08e0*/  FADD.FTZ R27, -R14, R12 ;  /* 0x0000000c0e1b7221 */ /* 0x020fc80000010100 */
[----:B------:R-:W-:-:S04]  /*08f0*/  FMUL.FTZ R27, R27, R27 ;  /* 0x0000001b1b1b7220 */ /* 0x000fc80000410000 */
[----:B------:R-:W-:-:S04]  /*0900*/  FMUL.FTZ R34, R28, R27 ;  /* 0x0000001b1c227220 */ /* 0x000fc80000410000 */
[----:B------:R-:W-:-:S04]  /*0910*/  FMUL.FTZ R27, R29, R34 ;  /* 0x000000221d1b7220 */ /* 0x000fc80000410000 */
[----:B------:R-:W-:Y:S02]  /*0920*/  FMUL.FTZ R35, R32, R27 ;  /* 0x0000001b20237220 */ /* 0x000fe40000410000 */
[----:B---3--:R0:W1:Y:S02]  /*0930*/  MUFU.RCP R27, R31 ;  /* 0x0000001f001b7308 */ /* 0x0080640000001000 */
[----:B------:R-:W-:Y:S01]  /*0940*/  FFMA.FTZ R34, R30, R29, R35 ;  /* 0x0000001d1e227223 */ /* 0x000fe20000010023 */
[----:B------:R-:W-:Y:S01]  /*0950*/  FMUL.FTZ R29, R28, R32 ;  /* 0x000000201c1d7220 */ /* 0x000fe20000410000 */
[----:B------:R-:W-:-:S04]  /*0960*/  FMUL.FTZ R28, R14, R33 ;  /* 0x000000210e1c7220 */ /* 0x000fc80000410000 */
[----:B------:R-:W-:Y:S01]  /*0970*/  FFMA.FTZ R28, R29, R12, R28 ;  /* 0x0000000c1d1c7223 */ /* 0x000fe2000001001c */
[----:B0-----:R-:W-:Y:S01]  /*0980*/  DFMA R30, -R20, R22, 1 ;  /* 0x3ff00000141e742b */ /* 0x001fe20000000116 */
[----:B------:R-:W-:-:S07]  /*0990*/  FADD.FTZ R29, R34, R13 ;  /* 0x0000000d221d7221 */ /* 0x000fce0000010000 */
[----:B------:R-:W-:Y:S01]  /*09a0*/  DFMA R22, R22, R30, R22 ;  /* 0x0000001e1616722b */ /* 0x000fe20000000016 */
[----:B-1----:R-:W-:Y:S01]  /*09b0*/  FFMA.FTZ R30, R27, R27, -UR30 ;  /* 0x8000001e1b1e7e23 */ /* 0x002fe2000801001b */
[----:B------:R-:W-:Y:S09]  /*09c0*/  @P0 BRA `(.L_x_881) ;  /* 0x0000000000180947 */ /* 0x000ff20003800000 */
[----:B------:R-:W-:Y:S02]  /*09d0*/  LOP3.LUT R27, R21, 0x7fffffff, RZ, 0xc0, !PT ;  /* 0x7fffffff151b7812 */ /* 0x000fe400078ec0ff */
[----:B------:R-:W-:Y:S02]  /*09e0*/  MOV R26, 0xa10 ;  /* 0x00000a10001a7802 */ /* 0x000fe40000000f00 */
[----:B------:R-:W-:-:S07]  /*09f0*/  IADD3 R27, PT, PT, R27, -0x100000, RZ ;  /* 0xfff000001b1b7810 */ /* 0x000fce0007ffe0ff */
[----:B------:R-:W-:Y:S05]  /*0a00*/  CALL.REL.NOINC `($__internal_10_$__cuda_sm20_dblrcp_rn_slowpath_v3) ;  /* 0x0000005000687944 */ /* 0x000fea0003c00000 */
[----:B------:R-:W-:Y:S02]  /*0a10*/  MOV R22, R20 ;  /* 0x0000001400167202 */ /* 0x000fe40000000f00 */
[----:B------:R-:W-:-:S07]  /*0a20*/  MOV R23, R21 ;  /* 0x0000001500177202 */ /* 0x000fce0000000f00 */
.L_x_881:
[----:B------:R-:W-:-:S05]  /*0a30*/  IMAD.U32 R12, RZ, RZ, UR16 ;  /* 0x00000010ff0c7e24 */ /* 0x000fca000f8e00ff */
[----:B------:R-:W-:-:S04]  /*0a40*/  LEA R12, P0, R12, R7, 0x2 ;  /* 0x000000070c0c7211 */ /* 0x000fc800078010ff */
[----:B------:R-:W-:-:S05]  /*0a50*/  IADD3.X R13, PT, PT, R8, UR8, RZ, P0, !PT ;  /* 0x00000008080d7c10 */ /* 0x000fca00087fe4ff */
[----:B------:R0:W2:Y:S01]  /*0a60*/  LDG.E.U16 R14, desc[UR14][R12.64] ;  /* 0x0000000e0c0e7981 */ /* 0x0000a2000c1e1500 */
[----:B------:R-:W-:-:S04]  /*0a70*/  MOV R20, UR20 ;  /* 0x0000001400147c02 */ /* 0x000fc80008000f00 */
[----:B0-----:R-:W-:-:S04]  /*0a80*/  LEA R12, P0, R20, R5, 0x3 ;  /* 0x00000005140c7211 */ /* 0x001fc800078018ff */
[----:B------:R-:W-:-:S05]  /*0a90*/  IADD3.X R13, PT, PT, R9, UR6, RZ, P0, !PT ;  /* 0x00000006090d7c10 */ /* 0x000fca00087fe4ff */
[----:B------:R0:W3:Y:S01]  /*0aa0*/  LDG.E R31, desc[UR14][R12.64] ;  /* 0x0000000e0c1f7981 */ /* 0x0000e2000c1e1900 */
[----:B------:R-:W-:Y:S01]  /*0ab0*/  MOV R21, UR18 ;  /* 0x0000001200157c02 */ /* 0x000fe20008000f00 */
[----:B------:R-:W-:-:S03]  /*0ac0*/  FADD.FTZ R32, R25, R24 ;  /* 0x0000001819207221 */ /* 0x000fc60000010000 */
[----:B0-----:R-:W-:Y:S02]  /*0ad0*/  LEA R12, P0, R21, R6, 0x3 ;  /* 0x00000006150c7211 */ /* 0x001fe400078018ff */
[----:B------:R-:W0:Y:S02]  /*0ae0*/  F2I.S64.TRUNC R20, R32 ;  /* 0x0000002000147311 */ /* 0x000e24000020d900 */
[----:B------:R-:W-:-:S05]  /*0af0*/  IADD3.X R13, PT, PT, R10, UR7, RZ, P0, !PT ;  /* 0x000000070a0d7c10 */ /* 0x000fca00087fe4ff */
[----:B------:R0:W5:Y:S01]  /*0b00*/  LDG.E R12, desc[UR14][R12.64] ;  /* 0x0000000e0c0c7981 */ /* 0x000162000c1e1900 */
[----:B------:R-:W-:Y:S01]  /*0b10*/  UMOV UR12, 0xf0000000 ;  /* 0xf0000000000c7882 */ /* 0x000fe20000000000 */
[----:B------:R-:W-:Y:S01]  /*0b20*/  UMOV UR13, 0x380fffff ;  /* 0x380fffff000d7882 */ /* 0x000fe20000000000 */
[----:B------:R-:W1:Y:S01]  /*0b30*/  F2F.F32.F64 R32, R22 ;  /* 0x0000001600207310 */ /* 0x000e620000301000 */
[----:B------:R-:W-:-:S07]  /*0b40*/  DSETP.GEU.AND P0, PT, |R22|, UR12, PT ;  /* 0x0000000c16007e2a */ /* 0x000fce000bf0e200 */
[----:B0-----:R-:W0:Y:S07]  /*0b50*/  I2F.S64 R13, R20 ;  /* 0x00000014000d7312 */ /* 0x001e2e0000301400 */
[----:B-1----:R-:W-:-:S04]  /*0b60*/  @!P0 FMUL R32, R32, 1.175494350822287508e-38 ;  /* 0x0080000020208820 */ /* 0x002fc80000400000 */
[----:B------:R-:W-:Y:S01]  /*0b70*/  FMUL.FTZ R36, R25, R32 ;  /* 0x0000002019247220 */ /* 0x000fe20000410000 */
[----:B0-----:R-:W0:Y:S02]  /*0b80*/  F2F.BF16.F32 R26, R13 ;  /* 0x0000000d001a7304 */ /* 0x001e240000202000 */
[----:B0-----:R-:W-:Y:S02]  /*0b90*/  SHF.L.U32 R27, R26, 0x10, RZ ;  /* 0x000000101a1b7819 */ /* 0x001fe400000006ff */
[----:B--2---:R-:W-:-:S05]  /*0ba0*/  SHF.L.U32 R14, R14, 0x10, RZ ;  /* 0x000000100e0e7819 */ /* 0x004fca00000006ff */
[----:B------:R-:W-:-:S06]  /*0bb0*/  FADD.FTZ R33, R14, R27 ;  /* 0x0000001b0e217221 */ /* 0x000fcc0000010000 */
[----:B------:R-:W0:Y:S08]  /*0bc0*/  F2F.BF16.F32 R33, R33 ;  /* 0x0000002100217304 */ /* 0x000e300000202000 */
[----:B---3--:R-:W-:Y:S01]  /*0bd0*/  MUFU.RCP R31, R31 ;  /* 0x0000001f001f7308 */ /* 0x008fe20000001000 */
[----:B0-----:R-:W-:-:S04]  /*0be0*/  IMAD.U32 R26, R33, 0x10000, RZ ;  /* 0x00010000211a7824 */ /* 0x001fc800078e00ff */
[----:B------:R-:W-:-:S04]  /*0bf0*/  FMUL.FTZ R34, R26, 1 ;  /* 0x3f8000001a227820 */ /* 0x000fc80000410000 */
[----:B------:R-:W0:Y:S08]  /*0c00*/  F2F.F64.F32 R20, R34 ;  /* 0x0000002200147310 */ /* 0x000e300000201800 */
[----:B0-----:R-:W0:Y:S01]  /*0c10*/  MUFU.RCP64H R27, R21 ;  /* 0x00000015001b7308 */ /* 0x001e220000001800 */
[----:B------:R-:W-:-:S04]  /*0c20*/  IADD3 R26, PT, PT, R21, 0x300402, RZ ;  /* 0x00300402151a7810 */ /* 0x000fc80007ffe0ff */
[----:B------:R-:W-:Y:S02]  /*0c30*/  FSETP.GEU.AND P0, PT, |R26|, 5.8789094863358348022e-39, PT ;  /* 0x004004021a00780b */ /* 0x000fe40003f0e200 */
[----:B0-----:R-:W-:-:S08]  /*0c40*/  DFMA R22, -R20, R26, 1 ;  /* 0x3ff000001416742b */ /* 0x001fd0000000011a */
[----:B------:R-:W-:-:S08]  /*0c50*/  DFMA R22, R22, R22, R22 ;  /* 0x000000161616722b */ /* 0x000fd00000000016 */
[----:B------:R-:W-:Y:S01]  /*0c60*/  DFMA R22, R26, R22, R26 ;  /* 0x000000161a16722b */ /* 0x000fe2000000001a */
[----:B------:R-:W-:Y:S01]  /*0c70*/  FADD.FTZ R27, R28, -R15 ;  /* 0x8000000f1c1b7221 */ /* 0x000fe20000010000 */
[----:B------:R-:W-:-:S03]  /*0c80*/  FMUL.FTZ R15, R15, R36 ;  /* 0x000000240f0f7220 */ /* 0x000fc60000410000 */
[----:B------:R-:W-:-:S04]  /*0c90*/  FMUL.FTZ R27, R27, R27 ;  /* 0x0000001b1b1b7220 */ /* 0x000fc80000410000 */
[----:B------:R-:W-:-:S04]  /*0ca0*/  FMUL.FTZ R34, R24, R27 ;  /* 0x0000001b18227220 */ /* 0x000fc80000410000 */
[----:B------:R-:W-:Y:S01]  /*0cb0*/  FMUL.FTZ R27, R25, R34 ;  /* 0x00000022191b7220 */ /* 0x000fe20000410000 */
[----:B------:R-:W-:-:S03]  /*0cc0*/  DFMA R34, -R20, R22, 1 ;  /* 0x3ff000001422742b */ /* 0x000fc60000000116 */
[----:B------:R-:W-:-:S04]  /*0cd0*/  FMUL.FTZ R27, R32, R27 ;  /* 0x0000001b201b7220 */ /* 0x000fc80000410000 */
[----:B------:R-:W-:Y:S01]  /*0ce0*/  FFMA.FTZ R30, R30, R25, R27 ;  /* 0x000000191e1e7223 */ /* 0x000fe2000001001b */
[----:B------:R-:W-:Y:S01]  /*0cf0*/  FMUL.FTZ R25, R24, R32 ;  /* 0x0000002018197220 */ /* 0x000fe20000410000 */
[----:B------:R-:W-:Y:S02]  /*0d00*/  DFMA R26, R22, R34, R22 ;  /* 0x00000022161a722b */ /* 0x000fe40000000016 */
[----:B------:R-:W-:Y:S01]  /*0d10*/  FADD.FTZ R24, R29, R30 ;  /* 0x0000001e1d187221 */ /* 0x000fe20000010000 */
[----:B------:R-:W-:Y:S01]  /*0d20*/  FFMA.FTZ R15, R28, R25, R15 ;  /* 0x000000191c0f7223 */ /* 0x000fe2000001000f */
[----:B------:R-:W-:Y:S01]  /*0d30*/  FFMA.FTZ R25, R31, R31, -UR30 ;  /* 0x8000001e1f197e23 */ /* 0x000fe2000801001f */
[----:B------:R-:W-:Y:S06]  /*0d40*/  @P0 BRA `(.L_x_882) ;  /* 0x0000000000180947 */ /* 0x000fec0003800000 */
[----:B------:R-:W-:Y:S02]  /*0d50*/  LOP3.LUT R27, R21, 0x7fffffff, RZ, 0xc0, !PT ;  /* 0x7fffffff151b7812 */ /* 0x000fe400078ec0ff */
[----:B------:R-:W-:Y:S02]  /*0d60*/  MOV R26, 0xd90 ;  /* 0x00000d90001a7802 */ /* 0x000fe40000000f00 */
[----:B------:R-:W-:-:S07]  /*0d70*/  IADD3 R27, PT, PT, R27, -0x100000, RZ ;  /* 0xfff000001b1b7810 */ /* 0x000fce0007ffe0ff */
[----:B-----5:R-:W-:Y:S05]  /*0d80*/  CALL.REL.NOINC `($__internal_10_$__cuda_sm20_dblrcp_rn_slowpath_v3) ;  /* 0x0000004c00887944 */ /* 0x020fea0003c00000 */
[----:B------:R-:W-:Y:S02]  /*0d90*/  MOV R26, R20 ;  /* 0x00000014001a7202 */ /* 0x000fe40000000f00 */
[----:B------:R-:W-:-:S07]  /*0da0*/  MOV R27, R21 ;  /* 0x00000015001b7202 */ /* 0x000fce0000000f00 */
.L_x_882:
[----:B------:R-:W0:Y:S01]  /*0db0*/  LDC.64 R20, c[0x0][0x448] ;  /* 0x00011200ff147b82 */ /* 0x000e220000000a00 */
[----:B------:R-:W-:Y:S01]  /*0dc0*/  MOV R23, R8 ;  /* 0x0000000800177202 */ /* 0x000fe20000000f00 */
[----:B------:R-:W-:-:S04]  /*0dd0*/  IMAD.MOV.U32 R22, RZ, RZ, R7 ;  /* 0x000000ffff167224 */ /* 0x000fc800078e0007 */
[----:B0-----:R-:W-:-:S04]  /*0de0*/  IMAD.WIDE.U32 R22, R20, 0x6, R22 ;  /* 0x0000000614167825 */ /* 0x001fc800078e0016 */
[----:B------:R-:W-:-:S05]  /*0df0*/  IMAD R21, R21, 0x6, RZ ;  /* 0x0000000615157824 */ /* 0x000fca00078e02ff */
[----:B------:R-:W-:Y:S02]  /*0e00*/  IADD3 R23, PT, PT, R23, R21, RZ ;  /* 0x0000001517177210 */ /* 0x000fe40007ffe0ff */
[----:B------:R-:W0:Y:S03]  /*0e10*/  LDC.64 R20, c[0x0][0x3c0] ;  /* 0x0000f000ff147b82 */ /* 0x000e260000000a00 */
[----:B------:R1:W2:Y:S01]  /*0e20*/  LDG.E.U16 R30, desc[UR14][R22.64] ;  /* 0x0000000e161e7981 */ /* 0x0002a2000c1e1500 */
[----:B------:R-:W-:Y:S02]  /*0e30*/  MOV R28, R5 ;  /* 0x00000005001c7202 */ /* 0x000fe40000000f00 */
[----:B------:R-:W-:Y:S02]  /*0e40*/  MOV R29, R9 ;  /* 0x00000009001d7202 */ /* 0x000fe40000000f00 */
[----:B-1----:R-:W1:Y:S01]  /*0e50*/  LDC.64 R22, c[0x0][0x398] ;  /* 0x0000e600ff167b82 */ /* 0x002e620000000a00 */
[----:B0-----:R-:W-:-:S04]  /*0e60*/  IMAD.WIDE.U32 R28, R20, 0xc, R28 ;  /* 0x0000000c141c7825 */ /* 0x001fc800078e001c */
[----:B------:R-:W-:-:S04]  /*0e70*/  IMAD R21, R21, 0xc, RZ ;  /* 0x0000000c15157824 */ /* 0x000fc800078e02ff */
[----:B------:R-:W-:-:S05]  /*0e80*/  IMAD.IADD R29, R29, 0x1, R21 ;  /* 0x000000011d1d7824 */ /* 0x000fca00078e0215 */
[----:B------:R-:W3:Y:S01]  /*0e90*/  LDG.E R31, desc[UR14][R28.64] ;  /* 0x0000000e1c1f7981 */ /* 0x000ee2000c1e1900 */
[----:B------:R-:W-:Y:S01]  /*0ea0*/  MOV R20, R6 ;  /* 0x0000000600147202 */ /* 0x000fe20000000f00 */
[----:B-1----:R-:W-:Y:S01]  /*0eb0*/  IMAD R23, R23, 0xc, RZ ;  /* 0x0000000c17177824 */ /* 0x002fe200078e02ff */
[----:B------:R-:W-:-:S03]  /*0ec0*/  MOV R21, R10 ;  /* 0x0000000a00157202 */ /* 0x000fc60000000f00 */
[----:B------:R-:W-:-:S04]  /*0ed0*/  IMAD.WIDE.U32 R20, R22, 0xc, R20 ;  /* 0x0000000c16147825 */ /* 0x000fc800078e0014 */
[----:B------:R-:W-:Y:S01]  /*0ee0*/  FADD.FTZ R22, R14, R13 ;  /* 0x0000000d0e167221 */ /* 0x000fe20000010000 */
[----:B------:R-:W-:-:S05]  /*0ef0*/  IADD3 R21, PT, PT, R21, R23, RZ ;  /* 0x0000001715157210 */ /* 0x000fca0007ffe0ff */
[----:B------:R0:W5:Y:S01]  /*0f00*/  LDG.E R28, desc[UR14][R20.64] ;  /* 0x0000000e141c7981 */ /* 0x000162000c1e1900 */
[----:B------:R-:W-:Y:S01]  /*0f10*/  UMOV UR12, 0xf0000000 ;  /* 0xf0000000000c7882 */ /* 0x000fe20000000000 */
[----:B------:R-:W-:Y:S01]  /*0f20*/  UMOV UR13, 0x380fffff ;  /* 0x380fffff000d7882 */ /* 0x000fe20000000000 */
[----:B------:R-:W1:Y:S01]  /*0f30*/  F2F.F32.F64 R34, R26 ;  /* 0x0000001a00227310 */ /* 0x000e620000301000 */
[----:B------:R-:W-:-:S07]  /*0f40*/  DSETP.GEU.AND P0, PT, |R26|, UR12, PT ;  /* 0x0000000c1a007e2a */ /* 0x000fce000bf0e200 */
[----:B0-----:R-:W0:Y:S07]  /*0f50*/  F2I.S64.TRUNC R20, R22 ;  /* 0x0000001600147311 */ /* 0x001e2e000020d900 */
[----:B-1----:R-:W-:Y:S01]  /*0f60*/  @!P0 FMUL R34, R34, 1.175494350822287508e-38 ;  /* 0x0080000022228820 */ /* 0x002fe20000400000 */
[----:B0-----:R-:W0:Y:S08]  /*0f70*/  I2F.S64 R29, R20 ;  /* 0x00000014001d7312 */ /* 0x001e300000301400 */
[----:B0-----:R-:W0:Y:S02]  /*0f80*/  F2F.BF16.F32 R23, R29 ;  /* 0x0000001d00177304 */ /* 0x001e240000202000 */
[----:B0-----:R-:W-:Y:S01]  /*0f90*/  SHF.L.U32 R23, R23, 0x10, RZ ;  /* 0x0000001017177819 */ /* 0x001fe200000006ff */
[----:B--2---:R-:W-:-:S04]  /*0fa0*/  IMAD.U32 R30, R30, 0x10000, RZ ;  /* 0x000100001e1e7824 */ /* 0x004fc800078e00ff */
[----:B------:R-:W-:-:S06]  /*0fb0*/  FADD.FTZ R35, R30, R23 ;  /* 0x000000171e237221 */ /* 0x000fcc0000010000 */
[----:B------:R-:W0:Y:S02]  /*0fc0*/  F2F.BF16.F32 R35, R35 ;  /* 0x0000002300237304 */ /* 0x000e240000202000 */
[----:B0-----:R-:W-:-:S05]  /*0fd0*/  SHF.L.U32 R23, R35, 0x10, RZ ;  /* 0x0000001023177819 */ /* 0x001fca00000006ff */
[----:B------:R-:W-:-:S04]  /*0fe0*/  FMUL.FTZ R37, R23, 1 ;  /* 0x3f80000017257820 */ /* 0x000fc80000410000 */
[----:B------:R-:W0:Y:S08]  /*0ff0*/  F2F.F64.F32 R20, R37 ;  /* 0x0000002500147310 */ /* 0x000e300000201800 */
[----:B---3--:R-:W-:Y:S01]  /*1000*/  MUFU.RCP R31, R31 ;  /* 0x0000001f001f7308 */ /* 0x008fe20000001000 */
[----:B0-----:R-:W-:-:S07]  /*1010*/  IADD3 R32, PT, PT, R21, 0x300402, RZ ;  /* 0x0030040215207810 */ /* 0x001fce0007ffe0ff */
[----:B------:R-:W0:Y:S01]  /*1020*/  MUFU.RCP64H R33, R21 ;  /* 0x0000001500217308 */ /* 0x000e220000001800 */
[----:B------:R-:W-:Y:S01]  /*1030*/  FSETP.GEU.AND P0, PT, |R32|, 5.8789094863358348022e-39, PT ;  /* 0x004004022000780b */ /* 0x000fe20003f0e200 */
[----:B0-----:R-:W-:-:S08]  /*1040*/  DFMA R22, -R20, R32, 1 ;  /* 0x3ff000001416742b */ /* 0x001fd00000000120 */
[----:B------:R-:W-:-:S08]  /*1050*/  DFMA R22, R22, R22, R22 ;  /* 0x000000161616722b */ /* 0x000fd00000000016 */
[----:B------:R-:W-:Y:S01]  /*1060*/  DFMA R22, R32, R22, R32 ;  /* 0x000000162016722b */ /* 0x000fe20000000020 */
[----:B-----5:R-:W-:-:S04]  /*1070*/  FADD.FTZ R33, R15, -R12 ;  /* 0x8000000c0f217221 */ /* 0x020fc80000010000 */
[----:B------:R-:W-:-:S03]  /*1080*/  FMUL.FTZ R36, R33, R33 ;  /* 0x0000002121247220 */ /* 0x000fc60000410000 */
[----:B------:R-:W-:Y:S01]  /*1090*/  DFMA R26, -R20, R22, 1 ;  /* 0x3ff00000141a742b */ /* 0x000fe20000000116 */
[----:B------:R-:W-:-:S04]  /*10a0*/  FMUL.FTZ R33, R13, R36 ;  /* 0x000000240d217220 */ /* 0x000fc80000410000 */
[----:B------:R-:W-:-:S03]  /*10b0*/  FMUL.FTZ R33, R14, R33 ;  /* 0x000000210e217220 */ /* 0x000fc60000410000 */
[----:B------:R-:W-:Y:S01]  /*10c0*/  DFMA R22, R22, R26, R22 ;  /* 0x0000001a1616722b */ /* 0x000fe20000000016 */
[----:B------:R-:W-:Y:S01]  /*10d0*/  FMUL.FTZ R36, R34, R33 ;  /* 0x0000002122247220 */ /* 0x000fe20000410000 */
[-C--:B------:R-:W-:Y:S01]  /*10e0*/  FMUL.FTZ R33, R14, R34.reuse ;  /* 0x000000220e217220 */ /* 0x080fe20000410000 */
[----:B------:R-:W-:Y:S01]  /*10f0*/  FMUL.FTZ R34, R13, R34 ;  /* 0x000000220d227220 */ /* 0x000fe20000410000 */
[----:B------:R-:W-:Y:S01]  /*1100*/  FFMA.FTZ R13, R31, R31, -UR30 ;  /* 0x8000001e1f0d7e23 */ /* 0x000fe2000801001f */
[----:B------:R-:W-:Y:S01]  /*1110*/  FFMA.FTZ R25, R25, R14, R36 ;  /* 0x0000000e19197223 */ /* 0x000fe20000010024 */
[----:B------:R-:W-:-:S03]  /*1120*/  FMUL.FTZ R12, R12, R33 ;  /* 0x000000210c0c7220 */ /* 0x000fc60000410000 */
[----:B------:R-:W-:Y:S01]  /*1130*/  FADD.FTZ R24, R24, R25 ;  /* 0x0000001918187221 */ /* 0x000fe20000010000 */
[----:B------:R-:W-:Y:S01]  /*1140*/  FFMA.FTZ R12, R15, R34, R12 ;  /* 0x000000220f0c7223 */ /* 0x000fe2000001000c */
[----:B------:R-:W-:Y:S06]  /*1150*/  @P0 BRA `(.L_x_883) ;  /* 0x0000000000180947 */ /* 0x000fec0003800000 */
[----:B------:R-:W-:Y:S02]  /*1160*/  LOP3.LUT R27, R21, 0x7fffffff, RZ, 0xc0, !PT ;  /* 0x7fffffff151b7812 */ /* 0x000fe400078ec0ff */
[----:B------:R-:W-:Y:S02]  /*1170*/  MOV R26, 0x11a0 ;  /* 0x000011a0001a7802 */ /* 0x000fe40000000f00 */
[----:B------:R-:W-:-:S07]  /*1180*/  IADD3 R27, PT, PT, R27, -0x100000, RZ ;  /* 0xfff000001b1b7810 */ /* 0x000fce0007ffe0ff */
[----:B------:R-:W-:Y:S05]  /*1190*/  CALL.REL.NOINC `($__internal_10_$__cuda_sm20_dblrcp_rn_slowpath_v3) ;  /* 0x0000004800847944 */ /* 0x000fea0003c00000 */
[----:B------:R-:W-:Y:S01]  /*11a0*/  MOV R22, R20 ;  /* 0x0000001400167202 */ /* 0x000fe20000000f00 */
[----:B------:R-:W-:-:S07]  /*11b0*/  IMAD.MOV.U32 R23, RZ, RZ, R21 ;  /* 0x000000ffff177224 */ /* 0x000fce00078e0015 */
.L_x_883:
[----:B------:R-:W-:Y:S01]  /*11c0*/  UMOV UR12, 0xf0000000 ;  /* 0xf0000000000c7882 */ /* 0x000fe20000000000 */
[----:B------:R-:W-:Y:S01]  /*11d0*/  UMOV UR13, 0x380fffff ;  /* 0x380fffff000d7882 */ /* 0x000fe20000000000 */
[----:B------:R-:W0:Y:S01]  /*11e0*/  F2F.F32.F64 R20, R22 ;  /* 0x0000001600147310 */ /* 0x000e220000301000 */
[----:B------:R-:W-:Y:S01]  /*11f0*/  DSETP.GEU.AND P0, PT, |R22|, UR12, PT ;  /* 0x0000000c16007e2a */ /* 0x000fe2000bf0e200 */
[----:B------:R-:W-:Y:S01]  /*1200*/  FADD.FTZ R21, R12, -R28 ;  /* 0x8000001c0c157221 */ /* 0x000fe20000010000 */
[----:B------:R-:W-:Y:S01]  /*1210*/  R2UR UR12, R7 ;  /* 0x00000000070c72ca */ /* 0x000fe200000e0000 */
[----:B------:R-:W1:Y:S01]  /*1220*/  LDC.64 R14, c[0x0][0x398] ;  /* 0x0000e600ff0e7b82 */ /* 0x000e620000000a00 */
[----:B------:R-:W-:Y:S01]  /*1230*/  R2UR UR13, R8 ;  /* 0x00000000080d72ca */ /* 0x000fe200000e0000 */
[----:B------:R-:W-:Y:S01]  /*1240*/  FMUL.FTZ R26, R21, R21 ;  /* 0x00000015151a7220 */ /* 0x000fe20000410000 */
[----:B------:R-:W-:Y:S02]  /*1250*/  MOV R8, UR20 ;  /* 0x0000001400087c02 */ /* 0x000fe40008000f00 */
[----:B------:R-:W-:Y:S01]  /*1260*/  IADD3 R11, PT, PT, R11, 0x4, RZ ;  /* 0x000000040b0b7810 */ /* 0x000fe20007ffe0ff */
[----:B------:R-:W-:Y:S01]  /*1270*/  FMUL.FTZ R7, R29, R26 ;  /* 0x0000001a1d077220 */ /* 0x000fe20000410000 */
[----:B------:R-:W-:-:S03]  /*1280*/  LEA R5, P1, R8, R5, 0x4 ;  /* 0x0000000508057211 */ /* 0x000fc600078220ff */
[----:B------:R-:W-:Y:S01]  /*1290*/  FMUL.FTZ R7, R30, R7 ;  /* 0x000000071e077220 */ /* 0x000fe20000410000 */
[----:B0-----:R-:W-:Y:S01]  /*12a0*/  @!P0 FMUL R20, R20, 1.175494350822287508e-38 ;  /* 0x0080000014148820 */ /* 0x001fe20000400000 */
[----:B------:R-:W-:Y:S01]  /*12b0*/  ISETP.NE.AND P0, PT, R11, RZ, PT ;  /* 0x000000ff0b00720c */ /* 0x000fe20003f05270 */
[----:B------:R-:W-:Y:S01]  /*12c0*/  ULEA UR12, UP0, UR16, UR12, 0x3 ;  /* 0x0000000c100c7291 */ /* 0x000fe2000f8018ff */
[----:B------:R-:W-:Y:S01]  /*12d0*/  IADD3.X R9, PT, PT, R9, UR31, RZ, P1, !PT ;  /* 0x0000001f09097c10 */ /* 0x000fe20008ffe4ff */
[----:B------:R-:W-:Y:S01]  /*12e0*/  FMUL.FTZ R8, R20, R7 ;  /* 0x0000000714087220 */ /* 0x000fe20000410000 */
[-C--:B------:R-:W-:Y:S01]  /*12f0*/  FMUL.FTZ R7, R29, R20.reuse ;  /* 0x000000141d077220 */ /* 0x080fe20000410000 */
[C---:B------:R-:W-:Y:S01]  /*1300*/  FADD.FTZ R29, R30.reuse, R29 ;  /* 0x0000001d1e1d7221 */ /* 0x040fe20000010000 */
[----:B------:R-:W-:Y:S01]  /*1310*/  FMUL.FTZ R21, R30, R20 ;  /* 0x000000141e157220 */ /* 0x000fe20000410000 */
[----:B------:R-:W-:Y:S01]  /*1320*/  UIADD3.X UR13, UPT, UPT, UR13, UR19, URZ, UP0, !UPT ;  /* 0x000000130d0d7290 */ /* 0x000fe200087fe4ff */
[----:B------:R-:W-:-:S02]  /*1330*/  FFMA.FTZ R13, R13, R30, R8 ;  /* 0x0000001e0d0d7223 */ /* 0x000fc40000010008 */
[----:B------:R-:W-:Y:S02]  /*1340*/  FMUL.FTZ R21, R28, R21 ;  /* 0x000000151c157220 */ /* 0x000fe40000410000 */
[----:B------:R-:W0:Y:S01]  /*1350*/  F2I.S64.TRUNC R28, R29 ;  /* 0x0000001d001c7311 */ /* 0x000e22000020d900 */
[----:B-1----:R-:W-:Y:S01]  /*1360*/  LEA R6, P2, R14, R6, 0x4 ;  /* 0x000000060e067211 */ /* 0x002fe200078420ff */
[----:B------:R-:W-:Y:S01]  /*1370*/  FFMA.FTZ R12, R12, R7, R21 ;  /* 0x000000070c0c7223 */ /* 0x000fe20000010015 */
[----:B------:R-:W-:Y:S01]  /*1380*/  MOV R7, UR12 ;  /* 0x0000000c00077c02 */ /* 0x000fe20008000f00 */
[----:B------:R-:W-:Y:S01]  /*1390*/  FADD.FTZ R13, R24, R13 ;  /* 0x0000000d180d7221 */ /* 0x000fe20000010000 */
[----:B------:R-:W-:Y:S02]  /*13a0*/  MOV R8, UR13 ;  /* 0x0000000d00087c02 */ /* 0x000fe40008000f00 */
[----:B------:R-:W-:Y:S01]  /*13b0*/  LEA.HI.X R10, R14, R10, R15, 0x4, P2 ;  /* 0x0000000a0e0a7211 */ /* 0x000fe200010f240f */
[----:B0-----:R-:W-:Y:S06]  /*13c0*/  @P0 BRA `(.L_x_884) ;  /* 0xfffffff000380947 */ /* 0x001fec000383ffff */
[----:B------:R-:W-:-:S07]  /*13d0*/  MOV R14, UR29 ;  /* 0x0000001d000e7c02 */ /* 0x000fce0008000f00 */
.L_x_879:
[----:B------:R-:W-:-:S09]  /*13e0*/  UISETP.NE.AND UP0, UPT, UR5, URZ, UPT ;  /* 0x000000ff0500728c */ /* 0x000fd2000bf05270 */
[----:B------:R-:W-:Y:S05]  /*13f0*/  BRA.U !UP0, `(.L_x_885) ;  /* 0x0000000d08687547 */ /* 0x000fea000b800000 */
[----:B------:R-:W-:-:S09]  /*1400*/  UISETP.NE.AND UP0, UPT, UR5, 0x1, UPT ;  /* 0x000000010500788c */ /* 0x000fd2000bf05270 */
[----:B------:R-:W-:Y:S05]  /*1410*/  BRA.U !UP0, `(.L_x_886) ;  /* 0x0000000908387547 */ /* 0x000fea000b800000 */
[----:B------:R-:W0:Y:S01]  /*1420*/  LDC.64 R8, c[0x0][0x438] ;  /* 0x00010e00ff087b82 */ /* 0x000e220000000a00 */
[----:B------:R-:W1:Y:S01]  /*1430*/  LDCU.64 UR12, c[0x0][0x448] ;  /* 0x00008900ff0c77ac */ /* 0x000e620008000a00 */
[----:B------:R-:W2:Y:S01]  /*1440*/  LDCU.64 UR32, c[0x0][0x3a8] ;  /* 0x00007500ff2077ac */ /* 0x000ea20008000a00 */
[----:B-1----:R-:W-:-:S04]  /*1450*/  IMAD.WIDE.U32 R6, R14, UR12, RZ ;  /* 0x0000000c0e067c25 */ /* 0x002fc8000f8e00ff */
[----:B------:R-:W-:Y:S01]  /*1460*/  IMAD R5, R14, UR13, R7 ;  /* 0x0000000d0e057c24 */ /* 0x000fe2000f8e0207 */
[C---:B0-----:R-:W-:Y:S01]  /*1470*/  LEA R8, P0, R6.reuse, R8, 0x1 ;  /* 0x0000000806087211 */ /* 0x041fe200078008ff */
[----:B------:R-:W0:Y:S03]  /*1480*/  LDCU.64 UR12, c[0x0][0x3c0] ;  /* 0x00007800ff0c77ac */ /* 0x000e260008000a00 */
[----:B------:R-:W-:-:S06]  /*1490*/  LEA.HI.X R9, R6, R9, R5, 0x1, P0 ;  /* 0x0000000906097211 */ /* 0x000fcc00000f0c05 */
[----:B------:R1:W3:Y:S01]  /*14a0*/  LDG.E.U16 R9, desc[UR14][R8.64] ;  /* 0x0000000e08097981 */ /* 0x0002e2000c1e1500 */
[----:B------:R-:W-:Y:S01]  /*14b0*/  MOV R7, R4 ;  /* 0x0000000400077202 */ /* 0x000fe20000000f00 */
[----:B------:R-:W-:-:S04]  /*14c0*/  IMAD.MOV.U32 R6, RZ, RZ, R18 ;  /* 0x000000ffff067224 */ /* 0x000fc800078e0012 */
[----:B0-----:R-:W-:-:S04]  /*14d0*/  IMAD.WIDE.U32 R6, R14, UR12, R6 ;  /* 0x0000000c0e067c25 */ /* 0x001fc8000f8e0006 */
[----:B------:R-:W-:Y:S01]  /*14e0*/  IMAD R5, R14, UR13, R7 ;  /* 0x0000000d0e057c24 */ /* 0x000fe2000f8e0207 */
[C---:B--2---:R-:W-:Y:S01]  /*14f0*/  LEA R20, P0, R6.reuse, UR32, 0x2 ;  /* 0x0000002006147c11 */ /* 0x044fe2000f8010ff */
[----:B------:R-:W0:Y:S03]  /*1500*/  LDCU.64 UR12, c[0x0][0x398] ;  /* 0x00007300ff0c77ac */ /* 0x000e260008000a00 */
[----:B------:R-:W-:Y:S01]  /*1510*/  LEA.HI.X R21, R6, UR33, R5, 0x2, P0 ;  /* 0x0000002106157c11 */ /* 0x000fe200080f1405 */
[----:B------:R-:W2:Y:S04]  /*1520*/  LDCU.64 UR32, c[0x0][0x380] ;  /* 0x00007000ff2077ac */ /* 0x000ea80008000a00 */
[----:B------:R-:W4:Y:S01]  /*1530*/  LDG.E R5, desc[UR14][R20.64] ;  /* 0x0000000e14057981 */ /* 0x000f22000c1e1900 */
[----:B------:R-:W-:Y:S01]  /*1540*/  MOV R6, R16 ;  /* 0x0000001000067202 */ /* 0x000fe20000000f00 */
[----:B-1----:R-:W1:Y:S01]  /*1550*/  I2F.S64 R8, R28 ;  /* 0x0000001c00087312 */ /* 0x002e620000301400 */
[----:B------:R-:W-:-:S03]  /*1560*/  MOV R7, R3 ;  /* 0x0000000300077202 */ /* 0x000fc60000000f00 */
[C---:B0-----:R-:W-:Y:S01]  /*1570*/  IMAD.WIDE.U32 R6, R14.reuse, UR12, R6 ;  /* 0x0000000c0e067c25 */ /* 0x041fe2000f8e0006 */
[----:B------:R-:W0:Y:S03]  /*1580*/  LDCU UR12, c[0x0][0x430] ;  /* 0x00008600ff0c77ac */ /* 0x000e260008000800 */
[----:B------:R-:W-:Y:S01]  /*1590*/  IMAD R7, R14, UR13, R7 ;  /* 0x0000000d0e077c24 */ /* 0x000fe2000f8e0207 */
[----:B--2---:R-:W-:-:S04]  /*15a0*/  LEA R10, P0, R6, UR32, 0x2 ;  /* 0x00000020060a7c11 */ /* 0x004fc8000f8010ff */
[----:B------:R-:W-:Y:S02]  /*15b0*/  LEA.HI.X R11, R6, UR33, R7, 0x2, P0 ;  /* 0x00000021060b7c11 */ /* 0x000fe400080f1407 */
[----:B-1----:R-:W1:Y:S04]  /*15c0*/  F2F.BF16.F32 R6, R8 ;  /* 0x0000000800067304 */ /* 0x002e680000202000 */
[----:B------:R0:W5:Y:S01]  /*15d0*/  LDG.E R11, desc[UR14][R10.64] ;  /* 0x0000000e0a0b7981 */ /* 0x000162000c1e1900 */
[----:B-1----:R-:W-:Y:S02]  /*15e0*/  SHF.L.U32 R6, R6, 0x10, RZ ;  /* 0x0000001006067819 */ /* 0x002fe400000006ff */
[----:B---3--:R-:W-:-:S05]  /*15f0*/  SHF.L.U32 R9, R9, 0x10, RZ ;  /* 0x0000001009097819 */ /* 0x008fca00000006ff */
[----:B------:R-:W-:-:S06]  /*1600*/  FADD.FTZ R15, R9, R6 ;  /* 0x00000006090f7221 */ /* 0x000fcc0000010000 */
[----:B------:R-:W1:Y:S08]  /*1610*/  F2F.BF16.F32 R15, R15 ;  /* 0x0000000f000f7304 */ /* 0x000e700000202000 */
[----:B----4-:R-:W0:Y:S01]  /*1620*/  MUFU.RCP R5, R5 ;  /* 0x0000000500057308 */ /* 0x010e220000001000 */
[----:B-1----:R-:W-:-:S04]  /*1630*/  IMAD.U32 R6, R15, 0x10000, RZ ;  /* 0x000100000f067824 */ /* 0x002fc800078e00ff */
[----:B------:R-:W-:-:S06]  /*1640*/  FMUL.FTZ R20, R6, 1 ;  /* 0x3f80000006147820 */ /* 0x000fcc0000410000 */
[----:B------:R-:W1:Y:S01]  /*1650*/  F2F.F64.F32 R20, R20 ;  /* 0x0000001400147310 */ /* 0x000e620000201800 */
[----:B0-----:R-:W-:-:S07]  /*1660*/  FFMA.FTZ R10, R5, R5, -UR12 ;  /* 0x8000000c050a7e23 */ /* 0x001fce0008010005 */
[----:B-1----:R-:W0:Y:S01]  /*1670*/  MUFU.RCP64H R7, R21 ;  /* 0x0000001500077308 */ /* 0x002e220000001800 */
[----:B------:R-:W-:-:S04]  /*1680*/  IADD3 R6, PT, PT, R21, 0x300402, RZ ;  /* 0x0030040215067810 */ /* 0x000fc80007ffe0ff */
[----:B------:R-:W-:Y:S02]  /*1690*/  FSETP.GEU.AND P0, PT, |R6|, 5.8789094863358348022e-39, PT ;  /* 0x004004020600780b */ /* 0x000fe40003f0e200 */
[----:B0-----:R-:W-:-:S08]  /*16a0*/  DFMA R22, -R20, R6, 1 ;  /* 0x3ff000001416742b */ /* 0x001fd00000000106 */
[----:B------:R-:W-:-:S08]  /*16b0*/  DFMA R22, R22, R22, R22 ;  /* 0x000000161616722b */ /* 0x000fd00000000016 */
[----:B------:R-:W-:-:S08]  /*16c0*/  DFMA R22, R6, R22, R6 ;  /* 0x000000160616722b */ /* 0x000fd00000000006 */
[----:B------:R-:W-:-:S08]  /*16d0*/  DFMA R24, -R20, R22, 1 ;  /* 0x3ff000001418742b */ /* 0x000fd00000000116 */
[----:B------:R-:W-:Y:S01]  /*16e0*/  DFMA R24, R22, R24, R22 ;  /* 0x000000181618722b */ /* 0x000fe20000000016 */
[----:B------:R-:W-:Y:S10]  /*16f0*/  @P0 BRA `(.L_x_887) ;  /* 0x0000000000180947 */ /* 0x000ff40003800000 */
[----:B------:R-:W-:Y:S02]  /*1700*/  LOP3.LUT R27, R21, 0x7fffffff, RZ, 0xc0, !PT ;  /* 0x7fffffff151b7812 */ /* 0x000fe400078ec0ff */
[----:B------:R-:W-:Y:S02]  /*1710*/  MOV R26, 0x1740 ;  /* 0x00001740001a7802 */ /* 0x000fe40000000f00 */
[----:B------:R-:W-:-:S07]  /*1720*/  IADD3 R27, PT, PT, R27, -0x100000, RZ ;  /* 0xfff000001b1b7810 */ /* 0x000fce0007ffe0ff */
[----:B-----5:R-:W-:Y:S05]  /*1730*/  CALL.REL.NOINC `($__internal_10_$__cuda_sm20_dblrcp_rn_slowpath_v3) ;  /* 0x00000044001c7944 */ /* 0x020fea0003c00000 */
[----:B------:R-:W-:Y:S02]  /*1740*/  MOV R24, R20 ;  /* 0x0000001400187202 */ /* 0x000fe40000000f00 */
[----:B------:R-:W-:-:S07]  /*1750*/  MOV R25, R21 ;  /* 0x0000001500197202 */ /* 0x000fce0000000f00 */
.L_x_887:
[----:B------:R-:W0:Y:S01]  /*1760*/  LDC.64 R20, c[0x0][0x438] ;  /* 0x00010e00ff147b82 */ /* 0x000e220000000a00 */
[----:B------:R-:W1:Y:S01]  /*1770*/  LDCU.64 UR12, c[0x0][0x448] ;  /* 0x00008900ff0c77ac */ /* 0x000e620008000a00 */
[----:B------:R-:W-:Y:S01]  /*1780*/  IADD3 R5, PT, PT, R14, 0x1, RZ ;  /* 0x000000010e057810 */ /* 0x000fe20007ffe0ff */
[----:B------:R-:W2:Y:S04]  /*1790*/  LDCU.64 UR32, c[0x0][0x3a8] ;  /* 0x00007500ff2077ac */ /* 0x000ea80008000a00 */
[----:B-1----:R-:W-:-:S04]  /*17a0*/  IMAD.WIDE.U32 R6, R5, UR12, RZ ;  /* 0x0000000c05067c25 */ /* 0x002fc8000f8e00ff */
[----:B------:R-:W-:Y:S01]  /*17b0*/  IMAD R7, R5, UR13, R7 ;  /* 0x0000000d05077c24 */ /* 0x000fe2000f8e0207 */
[C---:B0-----:R-:W-:Y:S01]  /*17c0*/  LEA R20, P0, R6.reuse, R20, 0x1 ;  /* 0x0000001406147211 */ /* 0x041fe200078008ff */
[----:B------:R-:W0:Y:S03]  /*17d0*/  LDCU.64 UR12, c[0x0][0x3c0] ;  /* 0x00007800ff0c77ac */ /* 0x000e260008000a00 */
[----:B------:R-:W-:-:S05]  /*17e0*/  LEA.HI.X R21, R6, R21, R7, 0x1, P0 ;  /* 0x0000001506157211 */ /* 0x000fca00000f0c07 */
        /* <DEDUP_REMOVED lines=10> */
[----:B------:R-:W-:Y:S01]  /*1890*/  FADD.FTZ R28, R9, R8 ;  /* 0x00000008091c7221 */ /* 0x000fe20000010000 */
[----:B------:R-:W-:-:S02]  /*18a0*/  MOV R6, R16 ;  /* 0x0000001000067202 */ /* 0x000fc40000000f00 */
[----:B------:R-:W-:-:S03]  /*18b0*/  MOV R7, R3 ;  /* 0x0000000300077202 */ /* 0x000fc60000000f00 */
[----:B------:R-:W1:Y:S01]  /*18c0*/  F2I.S64.TRUNC R28, R28 ;  /* 0x0000001c001c7311 */ /* 0x000e62000020d900 */
[----:B0-----:R-:W-:-:S04]  /*18d0*/  IMAD.WIDE.U32 R6, R5, UR12, R6 ;  /* 0x0000000c05067c25 */ /* 0x001fc8000f8e0006 */
[----:B------:R-:W-:Y:S01]  /*18e0*/  IMAD R5, R5, UR13, R7 ;  /* 0x0000000d05057c24 */ /* 0x000fe2000f8e0207 */
[----:B--2---:R-:W-:-:S04]  /*18f0*/  LEA R26, P0, R6, UR32, 0x2 ;  /* 0x00000020061a7c11 */ /* 0x004fc8000f8010ff */
[----:B------:R-:W-:Y:S02]  /*1900*/  LEA.HI.X R27, R6, UR33, R5, 0x2, P0 ;  /* 0x00000021061b7c11 */ /* 0x000fe400080f1405 */
[----:B-1----:R0:W1:Y:S03]  /*1910*/  I2F.S64 R5, R28 ;  /* 0x0000001c00057312 */ /* 0x0020660000301400 */
[----:B------:R2:W5:Y:S01]  /*1920*/  LDG.E R7, desc[UR14][R26.64] ;  /* 0x0000000e1a077981 */ /* 0x000562000c1e1900 */
[----:B------:R-:W-:Y:S01]  /*1930*/  UMOV UR12, 0xf0000000 ;  /* 0xf0000000000c7882 */ /* 0x000fe20000000000 */
[----:B------:R-:W-:Y:S02]  /*1940*/  UMOV UR13, 0x380fffff ;  /* 0x380fffff000d7882 */ /* 0x000fe40000000000 */
[----:B------:R-:W-:Y:S01]  /*1950*/  DSETP.GEU.AND P0, PT, |R24|, UR12, PT ;  /* 0x0000000c18007e2a */ /* 0x000fe2000bf0e200 */
[----:B------:R-:W2:Y:S01]  /*1960*/  LDCU UR12, c[0x0][0x430] ;  /* 0x00008600ff0c77ac */ /* 0x000ea20008000800 */
[----:B------:R-:W2:Y:S01]  /*1970*/  F2F.F32.F64 R28, R24 ;  /* 0x00000018001c7310 */ /* 0x000ea20000301000 */
[----:B0----5:R-:W-:-:S04]  /*1980*/  FADD.FTZ R29, R12, -R11 ;  /* 0x8000000b0c1d7221 */ /* 0x021fc80000010000 */
[----:B------:R-:W-:-:S03]  /*1990*/  FMUL.FTZ R29, R29, R29 ;  /* 0x0000001d1d1d7220 */ /* 0x000fc60000410000 */
[----:B-1----:R-:W0:Y:S04]  /*19a0*/  F2F.BF16.F32 R6, R5 ;  /* 0x0000000500067304 */ /* 0x002e280000202000 */
[----:B--2---:R-:W-:Y:S01]  /*19b0*/  @!P0 FMUL R28, R28, 1.175494350822287508e-38 ;  /* 0x008000001c1c8820 */ /* 0x004fe20000400000 */
[----:B0-----:R-:W-:Y:S02]  /*19c0*/  SHF.L.U32 R21, R6, 0x10, RZ ;  /* 0x0000001006157819 */ /* 0x001fe400000006ff */
[----:B---3--:R-:W-:-:S05]  /*19d0*/  SHF.L.U32 R6, R20, 0x10, RZ ;  /* 0x0000001014067819 */ /* 0x008fca00000006ff */
[----:B------:R-:W-:-:S06]  /*19e0*/  FADD.FTZ R30, R6, R21 ;  /* 0x00000015061e7221 */ /* 0x000fcc0000010000 */
[----:B------:R-:W0:Y:S08]  /*19f0*/  F2F.BF16.F32 R30, R30 ;  /* 0x0000001e001e7304 */ /* 0x000e300000202000 */
[----:B----4-:R-:W-:Y:S01]  /*1a00*/  MUFU.RCP R15, R15 ;  /* 0x0000000f000f7308 */ /* 0x010fe20000001000 */
[----:B0-----:R-:W-:Y:S02]  /*1a10*/  IMAD.U32 R20, R30, 0x10000, RZ ;  /* 0x000100001e147824 */ /* 0x001fe400078e00ff */
[----:B------:R-:W-:-:S02]  /*1a20*/  FMUL.FTZ R30, R9, R28 ;  /* 0x0000001c091e7220 */ /* 0x000fc40000410000 */
[----:B------:R-:W-:Y:S02]  /*1a30*/  FMUL.FTZ R20, R20, 1 ;  /* 0x3f80000014147820 */ /* 0x000fe40000410000 */
[----:B------:R-:W-:-:S04]  /*1a40*/  FMUL.FTZ R11, R11, R30 ;  /* 0x0000001e0b0b7220 */ /* 0x000fc80000410000 */
[----:B------:R-:W0:Y:S08]  /*1a50*/  F2F.F64.F32 R20, R20 ;  /* 0x0000001400147310 */ /* 0x000e300000201800 */
[----:B0-----:R-:W0:Y:S01]  /*1a60*/  MUFU.RCP64H R27, R21 ;  /* 0x00000015001b7308 */ /* 0x001e220000001800 */
[----:B------:R-:W-:-:S04]  /*1a70*/  IADD3 R26, PT, PT, R21, 0x300402, RZ ;  /* 0x00300402151a7810 */ /* 0x000fc80007ffe0ff */
[----:B------:R-:W-:Y:S02]  /*1a80*/  FSETP.GEU.AND P0, PT, |R26|, 5.8789094863358348022e-39, PT ;  /* 0x004004021a00780b */ /* 0x000fe40003f0e200 */
[----:B0-----:R-:W-:-:S08]  /*1a90*/  DFMA R22, -R20, R26, 1 ;  /* 0x3ff000001416742b */ /* 0x001fd0000000011a */
[----:B------:R-:W-:-:S08]  /*1aa0*/  DFMA R22, R22, R22, R22 ;  /* 0x000000161616722b */ /* 0x000fd00000000016 */
[----:B------:R-:W-:Y:S01]  /*1ab0*/  DFMA R24, R26, R22, R26 ;  /* 0x000000161a18722b */ /* 0x000fe2000000001a */
[C---:B------:R-:W-:Y:S01]  /*1ac0*/  FMUL.FTZ R22, R8.reuse, R29 ;  /* 0x0000001d08167220 */ /* 0x040fe20000410000 */
[----:B------:R-:W-:Y:S01]  /*1ad0*/  FMUL.FTZ R29, R8, R28 ;  /* 0x0000001c081d7220 */ /* 0x000fe20000410000 */
[----:B------:R-:W-:Y:S02]  /*1ae0*/  FFMA.FTZ R8, R15, R15, -UR12 ;  /* 0x8000000c0f087e23 */ /* 0x000fe4000801000f */
[----:B------:R-:W-:Y:S01]  /*1af0*/  FMUL.FTZ R27, R9, R22 ;  /* 0x00000016091b7220 */ /* 0x000fe20000410000 */
[----:B------:R-:W-:Y:S02]  /*1b00*/  FFMA.FTZ R12, R12, R29, R11 ;  /* 0x0000001d0c0c7223 */ /* 0x000fe4000001000b */
[----:B------:R-:W-:Y:S01]  /*1b10*/  DFMA R22, -R20, R24, 1 ;  /* 0x3ff000001416742b */ /* 0x000fe20000000118 */
[----:B------:R-:W-:-:S04]  /*1b20*/  FMUL.FTZ R27, R28, R27 ;  /* 0x0000001b1c1b7220 */ /* 0x000fc80000410000 */
[----:B------:R-:W-:-:S03]  /*1b30*/  FFMA.FTZ R10, R10, R9, R27 ;  /* 0x000000090a0a7223 */ /* 0x000fc6000001001b */
[----:B------:R-:W-:Y:S01]  /*1b40*/  DFMA R22, R24, R22, R24 ;  /* 0x000000161816722b */ /* 0x000fe20000000018 */
[----:B------:R-:W-:Y:S01]  /*1b50*/  FADD.FTZ R13, R13, R10 ;  /* 0x0000000a0d0d7221 */ /* 0x000fe20000010000 */
[----:B------:R-:W-:Y:S09]  /*1b60*/  @P0 BRA `(.L_x_888) ;  /* 0x0000000000180947 */ /* 0x000ff20003800000 */
[----:B------:R-:W-:Y:S02]  /*1b70*/  LOP3.LUT R27, R21, 0x7fffffff, RZ, 0xc0, !PT ;  /* 0x7fffffff151b7812 */ /* 0x000fe400078ec0ff */
[----:B------:R-:W-:Y:S02]  /*1b80*/  MOV R26, 0x1bb0 ;  /* 0x00001bb0001a7802 */ /* 0x000fe40000000f00 */
[----:B------:R-:W-:-:S07]  /*1b90*/  IADD3 R27, PT, PT, R27, -0x100000, RZ ;  /* 0xfff000001b1b7810 */ /* 0x000fce0007ffe0ff */
[----:B------:R-:W-:Y:S05]  /*1ba0*/  CALL.REL.NOINC `($__internal_10_$__cuda_sm20_dblrcp_rn_slowpath_v3) ;  /* 0x0000004000007944 */ /* 0x000fea0003c00000 */
[----:B------:R-:W-:Y:S02]  /*1bb0*/  MOV R22, R20 ;  /* 0x0000001400167202 */ /* 0x000fe40000000f00 */
[----:B------:R-:W-:-:S07]  /*1bc0*/  MOV R23, R21 ;  /* 0x0000001500177202 */ /* 0x000fce0000000f00 */
.L_x_888:
[----:B------:R-:W-:Y:S01]  /*1bd0*/  UMOV UR12, 0xf0000000 ;  /* 0xf0000000000c7882 */ /* 0x000fe20000000000 */
[----:B------:R-:W-:Y:S01]  /*1be0*/  UMOV UR13, 0x380fffff ;  /* 0x380fffff000d7882 */ /* 0x000fe20000000000 */
[----:B------:R-:W0:Y:S01]  /*1bf0*/  F2F.F32.F64 R9, R22 ;  /* 0x0000001600097310 */ /* 0x000e220000301000 */
[----:B------:R-:W-:Y:S01]  /*1c00*/  DSETP.GEU.AND P0, PT, |R22|, UR12, PT ;  /* 0x0000000c16007e2a */ /* 0x000fe2000bf0e200 */
[----:B------:R-:W-:Y:S01]  /*1c10*/  FADD.FTZ R10, R12, -R7 ;  /* 0x800000070c0a7221 */ /* 0x000fe20000010000 */
[----:B------:R-:W-:Y:S01]  /*1c20*/  FADD.FTZ R28, R6, R5 ;  /* 0x00000005061c7221 */ /* 0x000fe20000010000 */
[----:B------:R-:W-:Y:S02]  /*1c30*/  IADD3 R14, PT, PT, R14, 0x2, RZ ;  /* 0x000000020e0e7810 */ /* 0x000fe40007ffe0ff */
[----:B------:R-:W-:-:S03]  /*1c40*/  FMUL.FTZ R10, R10, R10 ;  /* 0x0000000a0a0a7220 */ /* 0x000fc60000410000 */
[----:B------:R-:W1:Y:S01]  /*1c50*/  F2I.S64.TRUNC R28, R28 ;  /* 0x0000001c001c7311 */ /* 0x000e62000020d900 */
[----:B------:R-:W-:-:S04]  /*1c60*/  FMUL.FTZ R11, R5, R10 ;  /* 0x0000000a050b7220 */ /* 0x000fc80000410000 */
[----:B------:R-:W-:Y:S01]  /*1c70*/  FMUL.FTZ R10, R6, R11 ;  /* 0x0000000b060a7220 */ /* 0x000fe20000410000 */
[----:B0-----:R-:W-:-:S04]  /*1c80*/  @!P0 FMUL R9, R9, 1.175494350822287508e-38 ;  /* 0x0080000009098820 */ /* 0x001fc80000400000 */
[-C--:B------:R-:W-:Y:S01]  /*1c90*/  FMUL.FTZ R20, R6, R9.reuse ;  /* 0x0000000906147220 */ /* 0x080fe20000410000 */
[----:B------:R-:W-:Y:S01]  /*1ca0*/  FMUL.FTZ R11, R9, R10 ;  /* 0x0000000a090b7220 */ /* 0x000fe20000410000 */
[----:B------:R-:W-:Y:S02]  /*1cb0*/  FMUL.FTZ R5, R5, R9 ;  /* 0x0000000905057220 */ /* 0x000fe40000410000 */
[----:B------:R-:W-:Y:S01]  /*1cc0*/  FMUL.FTZ R7, R7, R20 ;  /* 0x0000001407077220 */ /* 0x000fe20000410000 */
[----:B------:R-:W-:-:S03]  /*1cd0*/  FFMA.FTZ R8, R8, R6, R11 ;  /* 0x0000000608087223 */ /* 0x000fc6000001000b */
[----:B------:R-:W-:Y:S01]  /*1ce0*/  FFMA.FTZ R12, R12, R5, R7 ;  /* 0x000000050c0c7223 */ /* 0x000fe20000010007 */
[----:B-1----:R-:W-:-:S07]  /*1cf0*/  FADD.FTZ R13, R13, R8 ;  /* 0x000000080d0d7221 */ /* 0x002fce0000010000 */
.L_x_886:
[----:B------:R-:W0:Y:S02]  /*1d00*/  LDCU UR12, c[0x0][0x388] ;  /* 0x00007100ff0c77ac */ /* 0x000e240008000800 */
[----:B0-----:R-:W-:-:S04]  /*1d10*/  ULOP3.LUT UR12, UR12, 0x1, URZ, 0xc0, !UPT ;  /* 0x000000010c0c7892 */ /* 0x001fc8000f8ec0ff */
[----:B------:R-:W-:-:S09]  /*1d20*/  UISETP.NE.U32.AND UP0, UPT, UR12, 0x1, UPT ;  /* 0x000000010c00788c */ /* 0x000fd2000bf05070 */
[----:B------:R-:W-:Y:S05]  /*1d30*/  BRA.U UP0, `(.L_x_885) ;  /* 0x0000000500187547 */ /* 0x000fea000b800000 */
[----:B------:R-:W0:Y:S01]  /*1d40*/  LDC.64 R8, c[0x0][0x438] ;  /* 0x00010e00ff087b82 */ /* 0x000e220000000a00 */
[----:B------:R-:W1:Y:S01]  /*1d50*/  LDCU.64 UR12, c[0x0][0x448] ;  /* 0x00008900ff0c77ac */ /* 0x000e620008000a00 */
[----:B------:R-:W2:Y:S01]  /*1d60*/  LDCU.64 UR32, c[0x0][0x3a8] ;  /* 0x00007500ff2077ac */ /* 0x000ea20008000a00 */
[----:B-1----:R-:W-:-:S04]  /*1d70*/  IMAD.WIDE.U32 R6, R14, UR12, RZ ;  /* 0x0000000c0e067c25 */ /* 0x002fc8000f8e00ff */
[----:B------:R-:W-:Y:S01]  /*1d80*/  IMAD R5, R14, UR13, R7 ;  /* 0x0000000d0e057c24 */ /* 0x000fe2000f8e0207 */
[C---:B0-----:R-:W-:Y:S01]  /*1d90*/  LEA R8, P0, R6.reuse, R8, 0x1 ;  /* 0x0000000806087211 */ /* 0x041fe200078008ff */
[----:B------:R-:W0:Y:S03]  /*1da0*/  LDCU.64 UR12, c[0x0][0x3c0] ;  /* 0x00007800ff0c77ac */ /* 0x000e260008000a00 */
[----:B------:R-:W-:-:S05]  /*1db0*/  LEA.HI.X R9, R6, R9, R5, 0x1, P0 ;  /* 0x0000000906097211 */ /* 0x000fca00000f0c05 */
[----:B------:R-:W3:Y:S01]  /*1dc0*/  LDG.E.U16 R8, desc[UR14][R8.64] ;  /* 0x0000000e08087981 */ /* 0x000ee2000c1e1500 */
[----:B------:R-:W-:Y:S01]  /*1dd0*/  IMAD.MOV.U32 R5, RZ, RZ, R4 ;  /* 0x000000ffff057224 */ /* 0x000fe200078e0004 */
[----:B------:R-:W-:-:S05]  /*1de0*/  MOV R4, R18 ;  /* 0x0000001200047202 */ /* 0x000fca0000000f00 */
[----:B0-----:R-:W-:-:S04]  /*1df0*/  IMAD.WIDE.U32 R4, R14, UR12, R4 ;  /* 0x0000000c0e047c25 */ /* 0x001fc8000f8e0004 */
[----:B------:R-:W-:Y:S01]  /*1e00*/  IMAD R5, R14, UR13, R5 ;  /* 0x0000000d0e057c24 */ /* 0x000fe2000f8e0205 */
[C---:B--2---:R-:W-:Y:S01]  /*1e10*/  LEA R18, P0, R4.reuse, UR32, 0x2 ;  /* 0x0000002004127c11 */ /* 0x044fe2000f8010ff */
[----:B------:R-:W0:Y:S03]  /*1e20*/  LDCU.64 UR12, c[0x0][0x398] ;  /* 0x00007300ff0c77ac */ /* 0x000e260008000a00 */
[----:B------:R-:W-:Y:S01]  /*1e30*/  LEA.HI.X R19, R4, UR33, R5, 0x2, P0 ;  /* 0x0000002104137c11 */ /* 0x000fe200080f1405 */
[----:B------:R-:W1:Y:S04]  /*1e40*/  LDCU.64 UR32, c[0x0][0x380] ;  /* 0x00007000ff2077ac */ /* 0x000e680008000a00 */
[----:B------:R-:W2:Y:S01]  /*1e50*/  LDG.E R7, desc[UR14][R18.64] ;  /* 0x0000000e12077981 */ /* 0x000ea2000c1e1900 */
[----:B------:R-:W-:-:S02]  /*1e60*/  MOV R4, R16 ;  /* 0x0000001000047202 */ /* 0x000fc40000000f00 */
[----:B------:R-:W-:-:S03]  /*1e70*/  MOV R5, R3 ;  /* 0x0000000300057202 */ /* 0x000fc60000000f00 */
[C---:B0-----:R-:W-:Y:S01]  /*1e80*/  IMAD.WIDE.U32 R4, R14.reuse, UR12, R4 ;  /* 0x0000000c0e047c25 */ /* 0x041fe2000f8e0004 */
[----:B------:R-:W0:Y:S03]  /*1e90*/  LDCU UR12, c[0x0][0x430] ;  /* 0x00008600ff0c77ac */ /* 0x000e260008000800 */
[----:B------:R-:W-:Y:S01]  /*1ea0*/  IMAD R3, R14, UR13, R5 ;  /* 0x0000000d0e037c24 */ /* 0x000fe2000f8e0205 */
[----:B-1----:R-:W-:-:S04]  /*1eb0*/  LEA R10, P0, R4, UR32, 0x2 ;  /* 0x00000020040a7c11 */ /* 0x002fc8000f8010ff */
[----:B------:R-:W-:Y:S02]  /*1ec0*/  LEA.HI.X R11, R4, UR33, R3, 0x2, P0 ;  /* 0x00000021040b7c11 */ /* 0x000fe400080f1403 */
[----:B------:R-:W1:Y:S03]  /*1ed0*/  I2F.S64 R3, R28 ;  /* 0x0000001c00037312 */ /* 0x000e660000301400 */
[----:B------:R4:W5:Y:S05]  /*1ee0*/  LDG.E R6, desc[UR14][R10.64] ;  /* 0x0000000e0a067981 */ /* 0x00096a000c1e1900 */
[----:B-1----:R-:W1:Y:S02]  /*1ef0*/  F2F.BF16.F32 R4, R3 ;  /* 0x0000000300047304 */ /* 0x002e640000202000 */
[----:B-1----:R-:W-:-:S02]  /*1f00*/  SHF.L.U32 R5, R4, 0x10, RZ ;  /* 0x0000001004057819 */ /* 0x002fc400000006ff */
[----:B---3--:R-:W-:-:S05]  /*1f10*/  SHF.L.U32 R4, R8, 0x10, RZ ;  /* 0x0000001008047819 */ /* 0x008fca00000006ff */
[----:B------:R-:W-:-:S06]  /*1f20*/  FADD.FTZ R5, R4, R5 ;  /* 0x0000000504057221 */ /* 0x000fcc0000010000 */
[----:B------:R-:W1:Y:S08]  /*1f30*/  F2F.BF16.F32 R5, R5 ;  /* 0x0000000500057304 */ /* 0x000e700000202000 */
[----:B--2---:R-:W0:Y:S01]  /*1f40*/  MUFU.RCP R7, R7 ;  /* 0x0000000700077308 */ /* 0x004e220000001000 */
[----:B-1----:R-:W-:-:S04]  /*1f50*/  IMAD.U32 R8, R5, 0x10000, RZ ;  /* 0x0001000005087824 */ /* 0x002fc800078e00ff */
[----:B------:R-:W-:-:S06]  /*1f60*/  FMUL.FTZ R20, R8, 1 ;  /* 0x3f80000008147820 */ /* 0x000fcc0000410000 */
[----:B------:R-:W1:Y:S01]  /*1f70*/  F2F.F64.F32 R20, R20 ;  /* 0x0000001400147310 */ /* 0x000e620000201800 */
[----:B0-----:R-:W-:-:S07]  /*1f80*/  FFMA.FTZ R5, R7, R7, -UR12 ;  /* 0x8000000c07057e23 */ /* 0x001fce0008010007 */
[----:B-1----:R-:W4:Y:S01]  /*1f90*/  MUFU.RCP64H R9, R21 ;  /* 0x0000001500097308 */ /* 0x002f220000001800 */
[----:B------:R-:W-:-:S04]  /*1fa0*/  IADD3 R8, PT, PT, R21, 0x300402, RZ ;  /* 0x0030040215087810 */ /* 0x000fc80007ffe0ff */
[----:B------:R-:W-:Y:S02]  /*1fb0*/  FSETP.GEU.AND P0, PT, |R8|, 5.8789094863358348022e-39, PT ;  /* 0x004004020800780b */ /* 0x000fe40003f0e200 */
[----:B----4-:R-:W-:-:S08]  /*1fc0*/  DFMA R10, -R20, R8, 1 ;  /* 0x3ff00000140a742b */ /* 0x010fd00000000108 */
        /* <DEDUP_REMOVED lines=11> */
.L_x_889:
[----:B------:R-:W-:Y:S01]  /*2080*/  UMOV UR12, 0xf0000000 ;  /* 0xf0000000000c7882 */ /* 0x000fe20000000000 */
[----:B------:R-:W-:Y:S01]  /*2090*/  UMOV UR13, 0x380fffff ;  /* 0x380fffff000d7882 */ /* 0x000fe20000000000 */
[----:B------:R-:W0:Y:S01]  /*20a0*/  F2F.F32.F64 R7, R10 ;  /* 0x0000000a00077310 */ /* 0x000e220000301000 */
[----:B------:R-:W-:Y:S01]  /*20b0*/  DSETP.GEU.AND P0, PT, |R10|, UR12, PT ;  /* 0x0000000c0a007e2a */ /* 0x000fe2000bf0e200 */
[----:B-----5:R-:W-:Y:S01]  /*20c0*/  FADD.FTZ R8, R12, -R6 ;  /* 0x800000060c087221 */ /* 0x020fe20000010000 */
[----:B------:R-:W-:-:S03]  /*20d0*/  FADD.FTZ R28, R4, R3 ;  /* 0x00000003041c7221 */ /* 0x000fc60000010000 */
        /* <DEDUP_REMOVED lines=12> */
.L_x_885:
[----:B------:R-:W-:Y:S01]  /*21a0*/  MOV R6, R28 ;  /* 0x0000001c00067202 */ /* 0x000fe20000000f00 */
[----:B------:R-:W-:Y:S01]  /*21b0*/  IMAD.MOV.U32 R7, RZ, RZ, R29 ;  /* 0x000000ffff077224 */ /* 0x000fe200078e001d */
[----:B------:R-:W0:Y:S01]  /*21c0*/  LDCU UR12, c[0x0][0x430] ;  /* 0x00008600ff0c77ac */ /* 0x000e220008000800 */
[----:B------:R-:W-:Y:S02]  /*21d0*/  BSSY.RECONVERGENT B1, `(.L_x_890) ;  /* 0x0000022000017945 */ /* 0x000fe40003800200 */
[----:B------:R-:W1:Y:S01]  /*21e0*/  I2F.S64 R3, R6 ;  /* 0x0000000600037312 */ /* 0x000e620000301400 */
[----:B------:R-:W2:Y:S07]  /*21f0*/  LDCU.64 UR32, c[0x0][0x3d0] ;  /* 0x00007a00ff2077ac */ /* 0x000eae0008000a00 */
[----:B-1----:R-:W0:Y:S02]  /*2200*/  MUFU.RCP R10, R3 ;  /* 0x00000003000a7308 */ /* 0x002e240000001000 */
[----:B0-----:R-:W-:Y:S01]  /*2210*/  FFMA.FTZ R10, R10, R13, UR12 ;  /* 0x0000000c0a0a7e23 */ /* 0x001fe2000801000d */
[----:B------:R-:W0:Y:S05]  /*2220*/  LDCU.64 UR12, c[0x0][0x3e0] ;  /* 0x00007c00ff0c77ac */ /* 0x000e2a0008000a00 */
[----:B------:R-:W1:Y:S01]  /*2230*/  MUFU.SQRT R10, R10 ;  /* 0x0000000a000a7308 */ /* 0x000e620000002000 */
[----:B0-----:R-:W-:-:S02]  /*2240*/  IMAD R11, R2, UR12, RZ ;  /* 0x0000000c020b7c24 */ /* 0x001fc4000f8e02ff */
[----:B------:R-:W-:-:S04]  /*2250*/  IMAD.WIDE.U32 R8, R0, UR12, RZ ;  /* 0x0000000c00087c25 */ /* 0x000fc8000f8e00ff */
[----:B-1----:R-:W-:Y:S01]  /*2260*/  FMUL.FTZ R20, R10, 1 ;  /* 0x3f8000000a147820 */ /* 0x002fe20000410000 */
[----:B------:R-:W-:Y:S01]  /*2270*/  IMAD R3, R0, UR13, R11 ;  /* 0x0000000d00037c24 */ /* 0x000fe2000f8e020b */
[----:B--2---:R-:W-:Y:S01]  /*2280*/  LEA R10, P0, R8, UR32, 0x2 ;  /* 0x00000020080a7c11 */ /* 0x004fe2000f8010ff */
[----:B------:R-:W0:Y:S03]  /*2290*/  LDCU.64 UR12, c[0x0][0x418] ;  /* 0x00008300ff0c77ac */ /* 0x000e260008000a00 */
[----:B------:R-:W1:Y:S01]  /*22a0*/  F2F.F64.F32 R20, R20 ;  /* 0x0000001400147310 */ /* 0x000e620000201800 */
[----:B------:R-:W-:-:S04]  /*22b0*/  IADD3 R3, PT, PT, R9, R3, RZ ;  /* 0x0000000309037210 */ /* 0x000fc80007ffe0ff */
[----:B------:R-:W-:-:S05]  /*22c0*/  LEA.HI.X R11, R8, UR33, R3, 0x2, P0 ;  /* 0x00000021080b7c11 */ /* 0x000fca00080f1403 */
[----:B------:R2:W-:Y:S01]  /*22d0*/  STG.E desc[UR14][R10.64], R12 ;  /* 0x0000000c0a007986 */ /* 0x0005e2000c10190e */
[----:B-1----:R-:W1:Y:S01]  /*22e0*/  MUFU.RCP64H R5, R21 ;  /* 0x0000001500057308 */ /* 0x002e620000001800 */
[----:B------:R-:W-:Y:S02]  /*22f0*/  IADD3 R4, PT, PT, R21, 0x300402, RZ ;  /* 0x0030040215047810 */ /* 0x000fe40007ffe0ff */
[----:B0-----:R-:W-:Y:S02]  /*2300*/  ISETP.NE.U32.AND P0, PT, RZ, UR12, PT ;  /* 0x0000000cff007c0c */ /* 0x001fe4000bf05070 */
[----:B------:R-:W-:Y:S02]  /*2310*/  FSETP.GEU.AND P1, PT, |R4|, 5.8789094863358348022e-39, PT ;  /* 0x004004020400780b */ /* 0x000fe40003f2e200 */
[----:B------:R-:W-:Y:S01]  /*2320*/  ISETP.NE.AND.EX P0, PT, RZ, UR13, PT, P0 ;  /* 0x0000000dff007c0c */ /* 0x000fe2000bf05300 */
[----:B-1----:R-:W-:-:S08]  /*2330*/  DFMA R6, -R20, R4, 1 ;  /* 0x3ff000001406742b */ /* 0x002fd00000000104 */
[----:B------:R-:W-:-:S08]  /*2340*/  DFMA R6, R6, R6, R6 ;  /* 0x000000060606722b */ /* 0x000fd00000000006 */
[----:B------:R-:W-:-:S08]  /*2350*/  DFMA R6, R4, R6, R4 ;  /* 0x000000060406722b */ /* 0x000fd00000000004 */
[----:B------:R-:W-:-:S08]  /*2360*/  DFMA R8, -R20, R6, 1 ;  /* 0x3ff000001408742b */ /* 0x000fd00000000106 */
[----:B------:R-:W-:Y:S01]  /*2370*/  DFMA R6, R6, R8, R6 ;  /* 0x000000080606722b */ /* 0x000fe20000000006 */
[----:B--2---:R-:W-:Y:S10]  /*2380*/  @P1 BRA `(.L_x_891) ;  /* 0x0000000000181947 */ /* 0x004ff40003800000 */
[----:B------:R-:W-:Y:S02]  /*2390*/  LOP3.LUT R27, R21, 0x7fffffff, RZ, 0xc0, !PT ;  /* 0x7fffffff151b7812 */ /* 0x000fe400078ec0ff */
[----:B------:R-:W-:Y:S02]  /*23a0*/  MOV R26, 0x23d0 ;  /* 0x000023d0001a7802 */ /* 0x000fe40000000f00 */
[----:B------:R-:W-:-:S07]  /*23b0*/  IADD3 R27, PT, PT, R27, -0x100000, RZ ;  /* 0xfff000001b1b7810 */ /* 0x000fce0007ffe0ff */
[----:B------:R-:W-:Y:S05]  /*23c0*/  CALL.REL.NOINC `($__internal_10_$__cuda_sm20_dblrcp_rn_slowpath_v3) ;  /* 0x0000003400f87944 */ /* 0x000fea0003c00000 */
[----:B------:R-:W-:Y:S02]  /*23d0*/  MOV R6, R20 ;  /* 0x0000001400067202 */ /* 0x000fe40000000f00 */
[----:B------:R-:W-:-:S07]  /*23e0*/  MOV R7, R21 ;  /* 0x0000001500077202 */ /* 0x000fce0000000f00 */
.L_x_891:
[----:B------:R-:W-:Y:S05]  /*23f0*/  BSYNC.RECONVERGENT B1 ;  /* 0x0000000000017941 */ /* 0x000fea0003800200 */
.L_x_890:
[----:B------:R-:W0:Y:S01]  /*2400*/  @P0 LDC.64 R8, c[0x0][0x428] ;  /* 0x00010a00ff080b82 */ /* 0x000e220000000a00 */
[----:B------:R-:W1:Y:S01]  /*2410*/  LDCU.64 UR12, c[0x0][0x3f8] ;  /* 0x00007f00ff0c77ac */ /* 0x000e620008000a00 */
[----:B------:R2:W3:Y:S01]  /*2420*/  F2F.F32.F64 R15, R6 ;  /* 0x00000006000f7310 */ /* 0x0004e20000301000 */
[----:B------:R-:W4:Y:S05]  /*2430*/  LDCU.64 UR32, c[0x0][0x3e8] ;  /* 0x00007d00ff2077ac */ /* 0x000f2a0008000a00 */
[----:B------:R-:W5:Y:S01]  /*2440*/  @P0 LDC.64 R16, c[0x0][0x418] ;  /* 0x00010600ff100b82 */ /* 0x000f620000000a00 */
[----:B------:R-:W-:Y:S01]  /*2450*/  UMOV UR34, 0xf0000000 ;  /* 0xf000000000227882 */ /* 0x000fe20000000000 */
[----:B------:R-:W-:-:S02]  /*2460*/  UMOV UR35, 0x380fffff ;  /* 0x380fffff00237882 */ /* 0x000fc40000000000 */
[----:B------:R-:W-:-:S04]  /*2470*/  DSETP.GEU.AND P1, PT, |R6|, UR34, PT ;  /* 0x0000002206007e2a */ /* 0x000fc8000bf2e200 */
[----:B--2---:R-:W2:Y:S01]  /*2480*/  @P0 LDC R7, c[0x0][0x434] ;  /* 0x00010d00ff070b82 */ /* 0x004ea20000000800 */
[----:B-1----:R-:W-:Y:S02]  /*2490*/  IMAD R3, R2, UR12, RZ ;  /* 0x0000000c02037c24 */ /* 0x002fe4000f8e02ff */
[----:B------:R-:W-:Y:S01]  /*24a0*/  IMAD.WIDE.U32 R4, R0, UR12, RZ ;  /* 0x0000000c00047c25 */ /* 0x000fe2000f8e00ff */
[----:B------:R-:W1:Y:S03]  /*24b0*/  LDCU UR12, c[0x0][0x390] ;  /* 0x00007200ff0c77ac */ /* 0x000e660008000800 */
[----:B0-----:R-:W-:-:S03]  /*24c0*/  @P0 IMAD R2, R2, R8, RZ ;  /* 0x0000000802020224 */ /* 0x001fc600078e02ff */
[----:B---3--:R-:W-:Y:S01]  /*24d0*/  @!P1 FMUL R15, R15, 1.175494350822287508e-38 ;  /* 0x008000000f0f9820 */ /* 0x008fe20000400000 */
[C---:B------:R-:W-:Y:S02]  /*24e0*/  IMAD R3, R0.reuse, UR13, R3 ;  /* 0x0000000d00037c24 */ /* 0x040fe4000f8e0203 */
[----:B------:R-:W-:Y:S01]  /*24f0*/  @P0 IMAD.WIDE.U32 R10, R0, R8, RZ ;  /* 0x00000008000a0225 */ /* 0x000fe200078e00ff */
[----:B----4-:R-:W-:-:S03]  /*2500*/  LEA R8, P2, R4, UR32, 0x2 ;  /* 0x0000002004087c11 */ /* 0x010fc6000f8410ff */
[----:B------:R-:W-:Y:S01]  /*2510*/  @P0 IMAD R9, R0, R9, R2 ;  /* 0x0000000900090224 */ /* 0x000fe200078e0202 */
[----:B-----5:R-:W-:Y:S01]  /*2520*/  @P0 LEA R2, P3, R10, R16, 0x1 ;  /* 0x000000100a020211 */ /* 0x020fe200078608ff */
[----:B------:R-:W-:-:S03]  /*2530*/  IMAD.IADD R5, R5, 0x1, R3 ;  /* 0x0000000105057824 */ /* 0x000fc600078e0203 */
[----:B------:R-:W-:Y:S02]  /*2540*/  @P0 IADD3 R3, PT, PT, R11, R9, RZ ;  /* 0x000000090b030210 */ /* 0x000fe40007ffe0ff */
[----:B------:R-:W-:Y:S02]  /*2550*/  LEA.HI.X R9, R4, UR33, R5, 0x2, P2 ;  /* 0x0000002104097c11 */ /* 0x000fe400090f1405 */
[----:B------:R-:W-:-:S03]  /*2560*/  @P0 LEA.HI.X R3, R10, R17, R3, 0x1, P3 ;  /* 0x000000110a030211 */ /* 0x000fc600018f0c03 */
[----:B------:R0:W-:Y:S04]  /*2570*/  STG.E desc[UR14][R8.64], R15 ;  /* 0x0000000f08007986 */ /* 0x0001e8000c10190e */
[----:B------:R-:W3:Y:S01]  /*2580*/  @P0 LDG.E.U16 R6, desc[UR14][R2.64] ;  /* 0x0000000e02060981 */ /* 0x000ee2000c1e1500 */
[----:B------:R-:W-:Y:S02]  /*2590*/  IADD3 R4, P1, PT, R28, -0x1, RZ ;  /* 0xffffffff1c047810 */ /* 0x000fe40007f3e0ff */
[----:B------:R-:W-:Y:S02]  /*25a0*/  IADD3 R0, PT, PT, R0, UR4, RZ ;  /* 0x0000000400007c10 */ /* 0x000fe4000fffe0ff */
[----:B------:R-:W-:-:S04]  /*25b0*/  IADD3.X R5, PT, PT, R29, -0x1, RZ, P1, !PT ;  /* 0xffffffff1d057810 */ /* 0x000fc80000ffe4ff */
[----:B------:R-:W4:Y:S08]  /*25c0*/  I2F.S64 R4, R4 ;  /* 0x0000000400047312 */ /* 0x000f300000301400 */
[----:B----4-:R-:W4:Y:S02]  /*25d0*/  MUFU.RCP R10, R4 ;  /* 0x00000004000a7308 */ /* 0x010f240000001000 */
[----:B----4-:R-:W-:Y:S01]  /*25e0*/  FMUL.FTZ R13, R10, R13 ;  /* 0x0000000d0a0d7220 */ /* 0x010fe20000410000 */
[----:B---3--:R-:W-:-:S05]  /*25f0*/  @P0 SHF.L.U32 R6, R6, 0x10, RZ ;  /* 0x0000001006060819 */ /* 0x008fca00000006ff */
[----:B------:R-:W-:-:S04]  /*2600*/  @P0 FMUL.FTZ R6, R6, UR28 ;  /* 0x0000001c06060c20 */ /* 0x000fc80008410000 */
[----:B--2---:R-:W-:-:S05]  /*2610*/  @P0 FFMA.FTZ R6, R13, R7, R6 ;  /* 0x000000070d060223 */ /* 0x004fca0000010006 */
[----:B------:R-:W-:-:S05]  /*2620*/  @P0 F2FP.BF16.F32.PACK_AB R6, RZ, R6 ;  /* 0x00000006ff06023e */ /* 0x000fca00000010ff */
[----:B------:R0:W-:Y:S01]  /*2630*/  @P0 STG.E.U16 desc[UR14][R2.64], R6 ;  /* 0x0000000602000986 */ /* 0x0001e2000c10150e */
[----:B-1----:R-:W-:-:S13]  /*2640*/  ISETP.GE.AND P0, PT, R0, UR12, PT ;  /* 0x0000000c00007c0c */ /* 0x002fda000bf06270 */
[----:B0-----:R-:W-:Y:S05]  /*2650*/  @!P0 BRA `(.L_x_892) ;  /* 0xffffffdc00188947 */ /* 0x001fea000383ffff */
[----:B------:R-:W-:Y:S05]  /*2660*/  BSYNC.RECONVERGENT B0 ;  /* 0x0000000000007941 */ /* 0x000fea0003800200 */
.L_x_878:
[----:B------:R-:W-:Y:S05]  /*2670*/  EXIT ;  /* 0x000000000000794d */ /* 0x000fea0003800000 */
.L_x_877:
[----:B------:R-:W-:Y:S01]  /*2680*/  BSSY.RECONVERGENT B0, `(.L_x_893) ;  /* 0x000023f000007945 */ /* 0x000fe20003800200 */
[----:B------:R-:W0:Y:S01]  /*2690*/  LDCU UR7, c[0x0][0x430] ;  /* 0x00008600ff0777ac */ /* 0x000e220008000800 */
[----:B------:R-:W1:Y:S01]  /*26a0*/  LDCU.64 UR8, c[0x0][0x398] ;  /* 0x00007300ff0877ac */ /* 0x000e620008000a00 */
[----:B------:R-:W2:Y:S01]  /*26b0*/  LDCU.64 UR10, c[0x0][0x448] ;  /* 0x00008900ff0a77ac */ /* 0x000ea20008000a00 */
[----:B------:R-:W3:Y:S01]  /*26c0*/  LDCU.64 UR12, c[0x0][0x3c0] ;  /* 0x00007800ff0c77ac */ /* 0x000ee20008000a00 */
[----:B------:R-:W4:Y:S01]  /*26d0*/  LDCU.64 UR16, c[0x0][0x380] ;  /* 0x00007000ff1077ac */ /* 0x000f220008000a00 */
[----:B------:R-:W0:Y:S01]  /*26e0*/  LDCU.64 UR18, c[0x0][0x3a8] ;  /* 0x00007500ff1277ac */ /* 0x000e220008000a00 */
[----:B------:R-:W0:Y:S01]  /*26f0*/  LDCU.64 UR20, c[0x0][0x438] ;  /* 0x00008700ff1477ac */ /* 0x000e220008000a00 */
[----:B------:R-:W-:Y:S02]  /*2700*/  ULOP3.LUT UR22, UR6, 0x3, URZ, 0xc0, !UPT ;  /* 0x0000000306167892 */ /* 0x000fe4000f8ec0ff */
[----:B------:R-:W-:-:S12]  /*2710*/  ULOP3.LUT UR5, UR6, 0x7ffffffc, URZ, 0xc0, !UPT ;  /* 0x7ffffffc06057892 */ /* 0x000fd8000f8ec0ff */
.L_x_907:
[----:B------:R-:W5:Y:S01]  /*2720*/  LDCU UR6, c[0x0][0x388] ;  /* 0x00007100ff0677ac */ /* 0x000f620008000800 */
[----:B------:R-:W-:Y:S02]  /*2730*/  SHF.R.S32.HI R12, RZ, 0x1f, R0 ;  /* 0x0000001fff0c7819 */ /* 0x000fe40000011400 */
[----:B------:R-:W-:Y:S02]  /*2740*/  CS2R R8, SRZ ;  /* 0x0000000000087805 */ /* 0x000fe4000001ff00 */
[----:B------:R-:W-:Y:S01]  /*2750*/  MOV R14, RZ ;  /* 0x000000ff000e7202 */ /* 0x000fe20000000f00 */
[----:B------:R-:W1:Y:S01]  /*2760*/  LDCU.64 UR24, c[0x0][0x3a0] ;  /* 0x00007400ff1877ac */ /* 0x000e620008000a00 */
[----:B------:R-:W-:Y:S01]  /*2770*/  CS2R R16, SRZ ;  /* 0x0000000000107805 */ /* 0x000fe2000001ff00 */
[----:B------:R-:W2:Y:S01]  /*2780*/  LDCU.64 UR26, c[0x0][0x3c8] ;  /* 0x00007900ff1a77ac */ /* 0x000ea20008000a00 */
[----:B-----5:R-:W-:Y:S01]  /*2790*/  UISETP.GE.U32.AND UP0, UPT, UR6, 0x4, UPT ;  /* 0x000000040600788c */ /* 0x020fe2000bf06070 */
[----:B-1----:R-:W-:-:S02]  /*27a0*/  IMAD R3, R12, UR24, RZ ;  /* 0x000000180c037c24 */ /* 0x002fc4000f8e02ff */
[----:B------:R-:W-:-:S04]  /*27b0*/  IMAD.WIDE.U32 R28, R0, UR24, RZ ;  /* 0x00000018001c7c25 */ /* 0x000fc8000f8e00ff */
[----:B--2---:R-:W-:Y:S02]  /*27c0*/  IMAD R5, R12, UR26, RZ ;  /* 0x0000001a0c057c24 */ /* 0x004fe4000f8e02ff */
[C---:B------:R-:W-:Y:S02]  /*27d0*/  IMAD R3, R0.reuse, UR25, R3 ;  /* 0x0000001900037c24 */ /* 0x040fe4000f8e0203 */
[----:B------:R-:W-:-:S03]  /*27e0*/  IMAD.WIDE.U32 R24, R0, UR26, RZ ;  /* 0x0000001a00187c25 */ /* 0x000fc6000f8e00ff */
[----:B------:R-:W-:Y:S01]  /*27f0*/  IADD3 R11, PT, PT, R29, R3, RZ ;  /* 0x000000031d0b7210 */ /* 0x000fe20007ffe0ff */
[----:B------:R-:W-:-:S04]  /*2800*/  IMAD R5, R0, UR27, R5 ;  /* 0x0000001b00057c24 */ /* 0x000fc8000f8e0205 */
[----:B------:R-:W-:Y:S01]  /*2810*/  IMAD.IADD R10, R25, 0x1, R5 ;  /* 0x00000001190a7824 */ /* 0x000fe200078e0205 */
[----:B------:R-:W-:Y:S06]  /*2820*/  BRA.U !UP0, `(.L_x_894) ;  /* 0x0000000d08c07547 */ /* 0x000fec000b800000 */
[----:B------:R-:W-:Y:S01]  /*2830*/  HFMA2 R9, -RZ, RZ, 0, 0 ;  /* 0x00000000ff097431 */ /* 0x000fe200000001ff */
[----:B------:R-:W-:Y:S02]  /*2840*/  MOV R19, RZ ;  /* 0x000000ff00137202 */ /* 0x000fe40000000f00 */
[----:B------:R-:W-:-:S07]  /*2850*/  CS2R R16, SRZ ;  /* 0x0000000000107805 */ /* 0x000fce000001ff00 */
.L_x_899:
[----:B------:R-:W-:-:S04]  /*2860*/  IMAD.WIDE.U32 R2, R19, UR10, RZ ;  /* 0x0000000a13027c25 */ /* 0x000fc8000f8e00ff */
[----:B------:R-:W-:Y:S01]  /*2870*/  IMAD R3, R19, UR11, R3 ;  /* 0x0000000b13037c24 */ /* 0x000fe2000f8e0203 */
[----:B0-----:R-:W-:-:S04]  /*2880*/  LEA R4, P0, R2, UR20, 0x1 ;  /* 0x0000001402047c11 */ /* 0x001fc8000f8008ff */
[----:B------:R-:W-:-:S05]  /*2890*/  LEA.HI.X R5, R2, UR21, R3, 0x1, P0 ;  /* 0x0000001502057c11 */ /* 0x000fca00080f0c03 */
[----:B------:R-:W2:Y:S01]  /*28a0*/  LDG.E.U16 R6, desc[UR14][R4.64] ;  /* 0x0000000e04067981 */ /* 0x000ea2000c1e1500 */
[----:B------:R-:W-:Y:S02]  /*28b0*/  MOV R2, R24 ;  /* 0x0000001800027202 */ /* 0x000fe40000000f00 */
[----:B------:R-:W-:-:S03]  /*28c0*/  MOV R3, R10 ;  /* 0x0000000a00037202 */ /* 0x000fc60000000f00 */
[----:B---3--:R-:W-:-:S04]  /*28d0*/  IMAD.WIDE.U32 R2, R19, UR12, R2 ;  /* 0x0000000c13027c25 */ /* 0x008fc8000f8e0002 */
[----:B------:R-:W-:Y:S01]  /*28e0*/  IMAD R3, R19, UR13, R3 ;  /* 0x0000000d13037c24 */ /* 0x000fe2000f8e0203 */
[----:B------:R-:W-:-:S04]  /*28f0*/  LEA R38, P0, R2, UR18, 0x2 ;  /* 0x0000001202267c11 */ /* 0x000fc8000f8010ff */
[----:B------:R-:W-:Y:S01]  /*2900*/  LEA.HI.X R39, R2, UR19, R3, 0x2, P0 ;  /* 0x0000001302277c11 */ /* 0x000fe200080f1403 */
[----:B------:R-:W-:Y:S01]  /*2910*/  IMAD.MOV.U32 R3, RZ, RZ, R11 ;  /* 0x000000ffff037224 */ /* 0x000fe200078e000b */
[----:B------:R-:W-:-:S03]  /*2920*/  MOV R2, R28 ;  /* 0x0000001c00027202 */ /* 0x000fc60000000f00 */
[----:B------:R-:W3:Y:S02]  /*2930*/  LDG.E R13, desc[UR14][R38.64] ;  /* 0x0000000e260d7981 */ /* 0x000ee4000c1e1900 */
[----:B------:R-:W-:-:S04]  /*2940*/  IMAD.WIDE.U32 R2, R19, UR8, R2 ;  /* 0x0000000813027c25 */ /* 0x000fc8000f8e0002 */
[----:B------:R-:W-:Y:S01]  /*2950*/  IMAD R3, R19, UR9, R3 ;  /* 0x0000000913037c24 */ /* 0x000fe2000f8e0203 */
[----:B----4-:R-:W-:-:S04]  /*2960*/  LEA R40, P0, R2, UR16, 0x2 ;  /* 0x0000001002287c11 */ /* 0x010fc8000f8010ff */
[----:B------:R-:W-:-:S05]  /*2970*/  LEA.HI.X R41, R2, UR17, R3, 0x2, P0 ;  /* 0x0000001102297c11 */ /* 0x000fca00080f1403 */
        /* <DEDUP_REMOVED lines=9> */
[----:B------:R-:W-:-:S06]  /*2a10*/  FMUL.FTZ R14, R14, 1 ;  /* 0x3f8000000e0e7820 */ /* 0x000fcc0000410000 */
        /* <DEDUP_REMOVED lines=11> */
[----:B------:R-:W-:Y:S01]  /*2ad0*/  LOP3.LUT R27, R15, 0x7fffffff, RZ, 0xc0, !PT ;  /* 0x7fffffff0f1b7812 */ /* 0x000fe200078ec0ff */
[----:B------:R-:W-:Y:S01]  /*2ae0*/  IMAD.MOV.U32 R21, RZ, RZ, R15 ;  /* 0x000000ffff157224 */ /* 0x000fe200078e000f */
[----:B------:R-:W-:Y:S02]  /*2af0*/  MOV R20, R14 ;  /* 0x0000000e00147202 */ /* 0x000fe40000000f00 */
[----:B------:R-:W-:Y:S02]  /*2b00*/  IADD3 R27, PT, PT, R27, -0x100000, RZ ;  /* 0xfff000001b1b7810 */ /* 0x000fe40007ffe0ff */
[----:B------:R-:W-:-:S07]  /*2b10*/  MOV R26, 0x2b30 ;  /* 0x00002b30001a7802 */ /* 0x000fce0000000f00 */
[----:B-----5:R-:W-:Y:S05]  /*2b20*/  CALL.REL.NOINC `($__internal_10_$__cuda_sm20_dblrcp_rn_slowpath_v3) ;  /* 0x0000003000207944 */ /* 0x020fea0003c00000 */
[----:B------:R-:W-:Y:S02]  /*2b30*/  MOV R22, R20 ;  /* 0x0000001400167202 */ /* 0x000fe40000000f00 */
[----:B------:R-:W-:-:S07]  /*2b40*/  MOV R23, R21 ;  /* 0x0000001500177202 */ /* 0x000fce0000000f00 */
.L_x_895:
[----:B------:R-:W0:Y:S02]  /*2b50*/  LDC.64 R16, c[0x0][0x448] ;  /* 0x00011200ff107b82 */ /* 0x000e240000000a00 */
[C---:B0-----:R-:W-:Y:S02]  /*2b60*/  SHF.L.U32 R14, R16.reuse, 0x1, RZ ;  /* 0x00000001100e7819 */ /* 0x041fe400000006ff */
[----:B------:R-:W-:Y:S02]  /*2b70*/  SHF.L.U64.HI R13, R16, 0x1, R17 ;  /* 0x00000001100d7819 */ /* 0x000fe40000010211 */
[----:B------:R-:W-:-:S04]  /*2b80*/  IADD3 R36, P0, PT, R14, R4, RZ ;  /* 0x000000040e247210 */ /* 0x000fc80007f1e0ff */
[----:B------:R-:W-:-:S05]  /*2b90*/  IADD3.X R37, PT, PT, R13, R5, RZ, P0, !PT ;  /* 0x000000050d257210 */ /* 0x000fca00007fe4ff */
[----:B------:R-:W2:Y:S01]  /*2ba0*/  LDG.E.U16 R16, desc[UR14][R36.64] ;  /* 0x0000000e24107981 */ /* 0x000ea2000c1e1500 */
[----:B------:R-:W-:Y:S01]  /*2bb0*/  FADD.FTZ R15, R3, R2 ;  /* 0x00000002030f7221 */ /* 0x000fe20000010000 */
[----:B------:R-:W-:Y:S01]  /*2bc0*/  UMOV UR24, 0xf0000000 ;  /* 0xf000000000187882 */ /* 0x000fe20000000000 */
[----:B------:R-:W-:Y:S02]  /*2bd0*/  UMOV UR25, 0x380fffff ;  /* 0x380fffff00197882 */ /* 0x000fe40000000000 */
[----:B------:R-:W0:Y:S01]  /*2be0*/  F2I.S64.TRUNC R4, R15 ;  /* 0x0000000f00047311 */ /* 0x000e22000020d900 */
[----:B------:R-:W-:-:S07]  /*2bf0*/  DSETP.GEU.AND P0, PT, |R22|, UR24, PT ;  /* 0x0000001816007e2a */ /* 0x000fce000bf0e200 */
[----:B------:R-:W1:Y:S08]  /*2c00*/  F2F.F32.F64 R15, R22 ;  /* 0x00000016000f7310 */ /* 0x000e700000301000 */
[----:B0-----:R-:W0:Y:S01]  /*2c10*/  I2F.S64 R4, R4 ;  /* 0x0000000400047312 */ /* 0x001e220000301400 */
[----:B-1----:R-:W-:-:S07]  /*2c20*/  @!P0 FMUL R15, R15, 1.175494350822287508e-38 ;  /* 0x008000000f0f8820 */ /* 0x002fce0000400000 */
[----:B0-----:R-:W0:Y:S02]  /*2c30*/  F2F.BF16.F32 R17, R4 ;  /* 0x0000000400117304 */ /* 0x001e240000202000 */
[----:B0-----:R-:W-:Y:S01]  /*2c40*/  IMAD.U32 R18, R17, 0x10000, RZ ;  /* 0x0001000011127824 */ /* 0x001fe200078e00ff */
[----:B--2---:R-:W-:-:S05]  /*2c50*/  SHF.L.U32 R5, R16, 0x10, RZ ;  /* 0x0000001010057819 */ /* 0x004fca00000006ff */
[----:B------:R-:W-:-:S06]  /*2c60*/  FADD.FTZ R18, R5, R18 ;  /* 0x0000001205127221 */ /* 0x000fcc0000010000 */
[----:B------:R-:W0:Y:S02]  /*2c70*/  F2F.BF16.F32 R18, R18 ;  /* 0x0000001200127304 */ /* 0x000e240000202000 */
[----:B0-----:R-:W-:Y:S01]  /*2c80*/  SHF.L.U32 R16, R18, 0x10, RZ ;  /* 0x0000001012107819 */ /* 0x001fe200000006ff */
[----:B------:R-:W-:-:S04]  /*2c90*/  FMUL.FTZ R18, R3, R15 ;  /* 0x0000000f03127220 */ /* 0x000fc80000410000 */
[----:B------:R-:W-:Y:S01]  /*2ca0*/  FMUL.FTZ R20, R16, 1 ;  /* 0x3f80000010147820 */ /* 0x000fe20000410000 */
[----:B-----5:R-:W-:-:S05]  /*2cb0*/  FMUL.FTZ R18, R7, R18 ;  /* 0x0000001207127220 */ /* 0x020fca0000410000 */
[----:B------:R-:W0:Y:S08]  /*2cc0*/  F2F.F64.F32 R20, R20 ;  /* 0x0000001400147310 */ /* 0x000e300000201800 */
[----:B0-----:R-:W0:Y:S01]  /*2cd0*/  MUFU.RCP64H R27, R21 ;  /* 0x00000015001b7308 */ /* 0x001e220000001800 */
[----:B------:R-:W-:-:S06]  /*2ce0*/  IADD3 R26, PT, PT, R21, 0x300402, RZ ;  /* 0x00300402151a7810 */ /* 0x000fcc0007ffe0ff */
[----:B0-----:R-:W-:-:S08]  /*2cf0*/  DFMA R16, -R20, R26, 1 ;  /* 0x3ff000001410742b */ /* 0x001fd0000000011a */
[----:B------:R-:W-:-:S08]  /*2d00*/  DFMA R16, R16, R16, R16 ;  /* 0x000000101010722b */ /* 0x000fd00000000010 */
[----:B------:R-:W-:Y:S01]  /*2d10*/  DFMA R22, R26, R16, R26 ;  /* 0x000000101a16722b */ /* 0x000fe2000000001a */
[----:B------:R-:W-:Y:S01]  /*2d20*/  FADD.FTZ R16, -R7, R8 ;  /* 0x0000000807107221 */ /* 0x000fe20000010100 */
[----:B------:R-:W-:-:S03]  /*2d30*/  FMUL.FTZ R27, R2, R15 ;  /* 0x0000000f021b7220 */ /* 0x000fc60000410000 */
[----:B------:R-:W-:Y:S01]  /*2d40*/  FMUL.FTZ R17, R16, R16 ;  /* 0x0000001010117220 */ /* 0x000fe20000410000 */
[----:B------:R-:W-:Y:S02]  /*2d50*/  FFMA.FTZ R8, R27, R8, R18 ;  /* 0x000000081b087223 */ /* 0x000fe40000010012 */
[----:B------:R-:W-:Y:S01]  /*2d60*/  DFMA R30, -R20, R22, 1 ;  /* 0x3ff00000141e742b */ /* 0x000fe20000000116 */
[----:B------:R-:W-:-:S04]  /*2d70*/  FMUL.FTZ R16, R2, R17 ;  /* 0x0000001102107220 */ /* 0x000fc80000410000 */
[----:B------:R-:W-:-:S03]  /*2d80*/  FMUL.FTZ R16, R3, R16 ;  /* 0x0000001003107220 */ /* 0x000fc60000410000 */
[----:B------:R-:W-:Y:S01]  /*2d90*/  DFMA R22, R22, R30, R22 ;  /* 0x0000001e1616722b */ /* 0x000fe20000000016 */
[----:B------:R-:W-:-:S04]  /*2da0*/  FMUL.FTZ R17, R15, R16 ;  /* 0x000000100f117220 */ /* 0x000fc80000410000 */
[----:B------:R-:W-:Y:S02]  /*2db0*/  FFMA.FTZ R6, R6, R3, R17 ;  /* 0x0000000306067223 */ /* 0x000fe40000010011 */
[----:B------:R-:W0:Y:S08]  /*2dc0*/  LDC.64 R2, c[0x0][0x3c0] ;  /* 0x0000f000ff027b82 */ /* 0x000e300000000a00 */
[----:B------:R-:W1:Y:S01]  /*2dd0*/  LDC.64 R16, c[0x0][0x398] ;  /* 0x0000e600ff107b82 */ /* 0x000e620000000a00 */
[----:B0-----:R-:W-:-:S04]  /*2de0*/  SHF.L.U32 R18, R2, 0x2, RZ ;  /* 0x0000000202127819 */ /* 0x001fc800000006ff */
[----:B------:R-:W-:Y:S02]  /*2df0*/  IADD3 R38, P1, PT, R18, R38, RZ ;  /* 0x0000002612267210 */ /* 0x000fe40007f3e0ff */
[----:B-1----:R-:W-:Y:S02]  /*2e00*/  SHF.L.U64.HI R15, R16, 0x2, R17 ;  /* 0x00000002100f7819 */ /* 0x002fe40000010211 */
[----:B------:R-:W-:Y:S02]  /*2e10*/  SHF.L.U64.HI R17, R2, 0x2, R3 ;  /* 0x0000000202117819 */ /* 0x000fe40000010203 */
[----:B------:R-:W-:Y:S02]  /*2e20*/  SHF.L.U32 R16, R16, 0x2, RZ ;  /* 0x0000000210107819 */ /* 0x000fe400000006ff */
[----:B------:R-:W-:Y:S02]  /*2e30*/  IADD3.X R39, PT, PT, R17, R39, RZ, P1, !PT ;  /* 0x0000002711277210 */ /* 0x000fe40000ffe4ff */
[----:B------:R-:W-:-:S03]  /*2e40*/  IADD3 R40, P0, PT, R16, R40, RZ ;  /* 0x0000002810287210 */ /* 0x000fc60007f1e0ff */
[----:B------:R-:W2:Y:S02]  /*2e50*/  LDG.E R2, desc[UR14][R38.64] ;  /* 0x0000000e26027981 */ /* 0x000ea4000c1e1900 */
[----:B------:R-:W-:-:S05]  /*2e60*/  IMAD.X R41, R15, 0x1, R41, P0 ;  /* 0x000000010f297824 */ /* 0x000fca00000e0629 */
[----:B------:R0:W5:Y:S01]  /*2e70*/  LDG.E R7, desc[UR14][R40.64] ;  /* 0x0000000e28077981 */ /* 0x000162000c1e1900 */
[----:B------:R-:W-:Y:S01]  /*2e80*/  FSETP.GEU.AND P0, PT, |R26|, 5.8789094863358348022e-39, PT ;  /* 0x004004021a00780b */ /* 0x000fe20003f0e200 */
[----:B------:R-:W-:Y:S01]  /*2e90*/  FADD.FTZ R9, R6, R9 ;  /* 0x0000000906097221 */ /* 0x000fe20000010000 */
[----:B--2---:R-:W1:Y:S02]  /*2ea0*/  MUFU.RCP R2, R2 ;  /* 0x0000000200027308 */ /* 0x004e640000001000 */
[----:B-1----:R-:W-:-:S09]  /*2eb0*/  FFMA.FTZ R6, R2, R2, -UR7 ;  /* 0x8000000702067e23 */ /* 0x002fd20008010002 */
[----:B0-----:R-:W-:Y:S05]  /*2ec0*/  @P0 BRA `(.L_x_896) ;  /* 0x0000000000180947 */ /* 0x001fea0003800000 */
[----:B------:R-:W-:Y:S02]  /*2ed0*/  LOP3.LUT R27, R21, 0x7fffffff, RZ, 0xc0, !PT ;  /* 0x7fffffff151b7812 */ /* 0x000fe400078ec0ff */
[----:B------:R-:W-:Y:S02]  /*2ee0*/  MOV R26, 0x2f10 ;  /* 0x00002f10001a7802 */ /* 0x000fe40000000f00 */
[----:B------:R-:W-:-:S07]  /*2ef0*/  IADD3 R27, PT, PT, R27, -0x100000, RZ ;  /* 0xfff000001b1b7810 */ /* 0x000fce0007ffe0ff */
[----:B-----5:R-:W-:Y:S05]  /*2f00*/  CALL.REL.NOINC `($__internal_10_$__cuda_sm20_dblrcp_rn_slowpath_v3) ;  /* 0x0000002c00287944 */ /* 0x020fea0003c00000 */
[----:B------:R-:W-:Y:S02]  /*2f10*/  MOV R22, R20 ;  /* 0x0000001400167202 */ /* 0x000fe40000000f00 */
[----:B------:R-:W-:-:S07]  /*2f20*/  MOV R23, R21 ;  /* 0x0000001500177202 */ /* 0x000fce0000000f00 */
.L_x_896:
[----:B------:R-:W-:-:S04]  /*2f30*/  IADD3 R36, P0, PT, R36, R14, RZ ;  /* 0x0000000e24247210 */ /* 0x000fc80007f1e0ff */
[----:B------:R-:W-:-:S05]  /*2f40*/  IADD3.X R37, PT, PT, R37, R13, RZ, P0, !PT ;  /* 0x0000000d25257210 */ /* 0x000fca00007fe4ff */
[----:B------:R-:W2:Y:S01]  /*2f50*/  LDG.E.U16 R21, desc[UR14][R36.64] ;  /* 0x0000000e24157981 */ /* 0x000ea2000c1e1500 */
[----:B------:R-:W-:Y:S01]  /*2f60*/  FADD.FTZ R20, R5, R4 ;  /* 0x0000000405147221 */ /* 0x000fe20000010000 */
[----:B------:R-:W-:Y:S01]  /*2f70*/  UMOV UR24, 0xf0000000 ;  /* 0xf000000000187882 */ /* 0x000fe20000000000 */
[----:B------:R-:W-:Y:S01]  /*2f80*/  UMOV UR25, 0x380fffff ;  /* 0x380fffff00197882 */ /* 0x000fe20000000000 */
[----:B-----5:R-:W-:Y:S01]  /*2f90*/  FADD.FTZ R27, R8, -R7 ;  /* 0x80000007081b7221 */ /* 0x020fe20000010000 */
[----:B------:R-:W0:Y:S01]  /*2fa0*/  F2I.S64.TRUNC R2, R20 ;  /* 0x0000001400027311 */ /* 0x000e22000020d900 */
[----:B------:R-:W-:Y:S01]  /*2fb0*/  DSETP.GEU.AND P0, PT, |R22|, UR24, PT ;  /* 0x0000001816007e2a */ /* 0x000fe2000bf0e200 */
[----:B------:R-:W-:Y:S01]  /*2fc0*/  IADD3 R38, P1, PT, R38, R18, RZ ;  /* 0x0000001226267210 */ /* 0x000fe20007f3e0ff */
[----:B------:R-:W-:-:S03]  /*2fd0*/  FMUL.FTZ R27, R27, R27 ;  /* 0x0000001b1b1b7220 */ /* 0x000fc60000410000 */
[----:B------:R-:W-:Y:S01]  /*2fe0*/  IADD3.X R39, PT, PT, R39, R17, RZ, P1, !PT ;  /* 0x0000001127277210 */ /* 0x000fe20000ffe4ff */
[----:B------:R-:W-:-:S04]  /*2ff0*/  FMUL.FTZ R30, R4, R27 ;  /* 0x0000001b041e7220 */ /* 0x000fc80000410000 */
[----:B------:R-:W-:Y:S01]  /*3000*/  FMUL.FTZ R27, R5, R30 ;  /* 0x0000001e051b7220 */ /* 0x000fe20000410000 */
[----:B0-----:R-:W0:Y:S08]  /*3010*/  I2F.S64 R2, R2 ;  /* 0x0000000200027312 */ /* 0x001e300000301400 */
[----:B0-----:R-:W0:Y:S02]  /*3020*/  F2F.BF16.F32 R26, R2 ;  /* 0x00000002001a7304 */ /* 0x001e240000202000 */
[----:B0-----:R-:W-:Y:S01]  /*3030*/  IMAD.U32 R26, R26, 0x10000, RZ ;  /* 0x000100001a1a7824 */ /* 0x001fe200078e00ff */
[----:B--2---:R-:W-:-:S05]  /*3040*/  SHF.L.U32 R3, R21, 0x10, RZ ;  /* 0x0000001015037819 */ /* 0x004fca00000006ff */
[----:B------:R-:W-:Y:S02]  /*3050*/  FADD.FTZ R31, R3, R26 ;  /* 0x0000001a031f7221 */ /* 0x000fe40000010000 */
[----:B------:R0:W1:Y:S08]  /*3060*/  F2F.F32.F64 R26, R22 ;  /* 0x00000016001a7310 */ /* 0x0000700000301000 */
[----:B------:R-:W2:Y:S01]  /*3070*/  F2F.BF16.F32 R31, R31 ;  /* 0x0000001f001f7304 */ /* 0x000ea20000202000 */
[----:B0-----:R-:W3:Y:S01]  /*3080*/  LDG.E R23, desc[UR14][R38.64] ;  /* 0x0000000e26177981 */ /* 0x001ee2000c1e1900 */
[----:B-1----:R-:W-:-:S04]  /*3090*/  @!P0 FMUL R26, R26, 1.175494350822287508e-38 ;  /* 0x008000001a1a8820 */ /* 0x002fc80000400000 */
[----:B------:R-:W-:Y:S01]  /*30a0*/  FMUL.FTZ R27, R26, R27 ;  /* 0x0000001b1a1b7220 */ /* 0x000fe20000410000 */
[----:B--2---:R-:W-:-:S03]  /*30b0*/  SHF.L.U32 R21, R31, 0x10, RZ ;  /* 0x000000101f157819 */ /* 0x004fc600000006ff */
[----:B------:R-:W-:Y:S01]  /*30c0*/  FFMA.FTZ R22, R6, R5, R27 ;  /* 0x0000000506167223 */ /* 0x000fe2000001001b */
[-C--:B------:R-:W-:Y:S01]  /*30d0*/  FMUL.FTZ R6, R5, R26.reuse ;  /* 0x0000001a05067220 */ /* 0x080fe20000410000 */
[----:B------:R-:W-:Y:S01]  /*30e0*/  FMUL.FTZ R5, R4, R26 ;  /* 0x0000001a04057220 */ /* 0x000fe20000410000 */
[----:B------:R-:W-:Y:S02]  /*30f0*/  FMUL.FTZ R21, R21, 1 ;  /* 0x3f80000015157820 */ /* 0x000fe40000410000 */
[----:B------:R-:W-:Y:S01]  /*3100*/  FMUL.FTZ R7, R7, R6 ;  /* 0x0000000607077220 */ /* 0x000fe20000410000 */
[----:B------:R-:W-:-:S03]  /*3110*/  IADD3 R6, P0, PT, R40, R16, RZ ;  /* 0x0000001028067210 */ /* 0x000fc60007f1e0ff */
[----:B------:R-:W-:Y:S01]  /*3120*/  FFMA.FTZ R8, R8, R5, R7 ;  /* 0x0000000508087223 */ /* 0x000fe20000010007 */
[----:B------:R-:W0:Y:S01]  /*3130*/  F2F.F64.F32 R20, R21 ;  /* 0x0000001500147310 */ /* 0x000e220000201800 */
[----:B------:R-:W-:-:S07]  /*3140*/  IADD3.X R7, PT, PT, R41, R15, RZ, P0, !PT ;  /* 0x0000000f29077210 */ /* 0x000fce00007fe4ff */
[----:B0-----:R-:W0:Y:S01]  /*3150*/  MUFU.RCP64H R31, R21 ;  /* 0x00000015001f7308 */ /* 0x001e220000001800 */
[----:B------:R-:W-:-:S06]  /*3160*/  IADD3 R30, PT, PT, R21, 0x300402, RZ ;  /* 0x00300402151e7810 */ /* 0x000fcc0007ffe0ff */
[----:B0-----:R-:W-:-:S08]  /*3170*/  DFMA R4, -R20, R30, 1 ;  /* 0x3ff000001404742b */ /* 0x001fd0000000011e */
[----:B------:R-:W-:-:S08]  /*3180*/  DFMA R4, R4, R4, R4 ;  /* 0x000000040404722b */ /* 0x000fd00000000004 */
[----:B------:R-:W-:-:S08]  /*3190*/  DFMA R4, R30, R4, R30 ;  /* 0x000000041e04722b */ /* 0x000fd0000000001e */
[----:B------:R-:W-:-:S08]  /*31a0*/  DFMA R26, -R20, R4, 1 ;  /* 0x3ff00000141a742b */ /* 0x000fd00000000104 */
[----:B------:R-:W-:Y:S01]  /*31b0*/  DFMA R26, R4, R26, R4 ;  /* 0x0000001a041a722b */ /* 0x000fe20000000004 */
[----:B------:R0:W5:Y:S01]  /*31c0*/  LDG.E R4, desc[UR14][R6.64] ;  /* 0x0000000e06047981 */ /* 0x000162000c1e1900 */
[----:B------:R-:W-:Y:S01]  /*31d0*/  FSETP.GEU.AND P0, PT, |R30|, 5.8789094863358348022e-39, PT ;  /* 0x004004021e00780b */ /* 0x000fe20003f0e200 */
[----:B------:R-:W-:Y:S01]  /*31e0*/  FADD.FTZ R9, R9, R22 ;  /* 0x0000001609097221 */ /* 0x000fe20000010000 */
[----:B---3--:R-:W1:Y:S02]  /*31f0*/  MUFU.RCP R23, R23 ;  /* 0x0000001700177308 */ /* 0x008e640000001000 */
[----:B-1----:R-:W-:-:S09]  /*3200*/  FFMA.FTZ R5, R23, R23, -UR7 ;  /* 0x8000000717057e23 */ /* 0x002fd20008010017 */
[----:B0-----:R-:W-:Y:S05]  /*3210*/  @P0 BRA `(.L_x_897) ;  /* 0x0000000000180947 */ /* 0x001fea0003800000 */
[----:B------:R-:W-:Y:S02]  /*3220*/  LOP3.LUT R27, R21, 0x7fffffff, RZ, 0xc0, !PT ;  /* 0x7fffffff151b7812 */ /* 0x000fe400078ec0ff */
[----:B------:R-:W-:-:S03]  /*3230*/  MOV R26, 0x3260 ;  /* 0x00003260001a7802 */ /* 0x000fc60000000f00 */
[----:B------:R-:W-:-:S07]  /*3240*/  VIADD R27, R27, 0xfff00000 ;  /* 0xfff000001b1b7836 */ /* 0x000fce0000000000 */
[----:B-----5:R-:W-:Y:S05]  /*3250*/  CALL.REL.NOINC `($__internal_10_$__cuda_sm20_dblrcp_rn_slowpath_v3) ;  /* 0x0000002800547944 */ /* 0x020fea0003c00000 */
[----:B------:R-:W-:Y:S02]  /*3260*/  MOV R26, R20 ;  /* 0x00000014001a7202 */ /* 0x000fe40000000f00 */
[----:B------:R-:W-:-:S07]  /*3270*/  MOV R27, R21 ;  /* 0x00000015001b7202 */ /* 0x000fce0000000f00 */
.L_x_897:
[----:B------:R-:W-:-:S04]  /*3280*/  IADD3 R20, P0, PT, R36, R14, RZ ;  /* 0x0000000e24147210 */ /* 0x000fc80007f1e0ff */
[----:B------:R-:W-:-:S05]  /*3290*/  IADD3.X R21, PT, PT, R37, R13, RZ, P0, !PT ;  /* 0x0000000d25157210 */ /* 0x000fca00007fe4ff */
[----:B------:R0:W2:Y:S02]  /*32a0*/  LDG.E.U16 R14, desc[UR14][R20.64] ;  /* 0x0000000e140e7981 */ /* 0x0000a4000c1e1500 */
[----:B0-----:R-:W-:-:S04]  /*32b0*/  IADD3 R20, P0, PT, R38, R18, RZ ;  /* 0x0000001226147210 */ /* 0x001fc80007f1e0ff */
[----:B------:R-:W-:-:S05]  /*32c0*/  IADD3.X R21, PT, PT, R39, R17, RZ, P0, !PT ;  /* 0x0000001127157210 */ /* 0x000fca00007fe4ff */
[----:B------:R-:W3:Y:S01]  /*32d0*/  LDG.E R18, desc[UR14][R20.64] ;  /* 0x0000000e14127981 */ /* 0x000ee2000c1e1900 */
[----:B------:R-:W-:Y:S01]  /*32e0*/  FADD.FTZ R22, R3, R2 ;  /* 0x0000000203167221 */ /* 0x000fe20000010000 */
[----:B------:R-:W-:-:S04]  /*32f0*/  IADD3 R16, P0, PT, R6, R16, RZ ;  /* 0x0000001006107210 */ /* 0x000fc80007f1e0ff */
[----:B------:R-:W-:Y:S01]  /*3300*/  IADD3.X R17, PT, PT, R7, R15, RZ, P0, !PT ;  /* 0x0000000f07117210 */ /* 0x000fe200007fe4ff */
[----:B------:R-:W0:Y:S04]  /*3310*/  F2I.S64.TRUNC R22, R22 ;  /* 0x0000001600167311 */ /* 0x000e28000020d900 */
[----:B------:R1:W5:Y:S01]  /*3320*/  LDG.E R13, desc[UR14][R16.64] ;  /* 0x0000000e100d7981 */ /* 0x000362000c1e1900 */
[----:B------:R-:W-:Y:S01]  /*3330*/  UMOV UR24, 0xf0000000 ;  /* 0xf000000000187882 */ /* 0x000fe20000000000 */
[----:B------:R-:W-:Y:S02]  /*3340*/  UMOV UR25, 0x380fffff ;  /* 0x380fffff00197882 */ /* 0x000fe40000000000 */
[----:B------:R-:W-:Y:S01]  /*3350*/  DSETP.GEU.AND P0, PT, |R26|, UR24, PT ;  /* 0x000000181a007e2a */ /* 0x000fe2000bf0e200 */
[----:B0-----:R-:W0:Y:S08]  /*3360*/  I2F.S64 R6, R22 ;  /* 0x0000001600067312 */ /* 0x001e300000301400 */
[----:B0-----:R-:W0:Y:S02]  /*3370*/  F2F.BF16.F32 R7, R6 ;  /* 0x0000000600077304 */ /* 0x001e240000202000 */
[----:B0-----:R-:W-:Y:S01]  /*3380*/  IMAD.U32 R30, R7, 0x10000, RZ ;  /* 0x00010000071e7824 */ /* 0x001fe200078e00ff */
[----:B--2---:R-:W-:-:S05]  /*3390*/  SHF.L.U32 R7, R14, 0x10, RZ ;  /* 0x000000100e077819 */ /* 0x004fca00000006ff */
[----:B------:R-:W-:Y:S02]  /*33a0*/  FADD.FTZ R31, R7, R30 ;  /* 0x0000001e071f7221 */ /* 0x000fe40000010000 */
[----:B------:R-:W0:Y:S08]  /*33b0*/  F2F.F32.F64 R30, R26 ;  /* 0x0000001a001e7310 */ /* 0x000e300000301000 */
[----:B------:R-:W2:Y:S01]  /*33c0*/  F2F.BF16.F32 R31, R31 ;  /* 0x0000001f001f7304 */ /* 0x000ea20000202000 */
[----:B0-----:R-:W-:-:S07]  /*33d0*/  @!P0 FMUL R30, R30, 1.175494350822287508e-38 ;  /* 0x008000001e1e8820 */ /* 0x001fce0000400000 */
[----:B---3--:R-:W-:Y:S01]  /*33e0*/  MUFU.RCP R18, R18 ;  /* 0x0000001200127308 */ /* 0x008fe20000001000 */
[----:B------:R-:W-:Y:S01]  /*33f0*/  FMUL.FTZ R27, R3, R30 ;  /* 0x0000001e031b7220 */ /* 0x000fe20000410000 */
[----:B--2---:R-:W-:-:S03]  /*3400*/  SHF.L.U32 R14, R31, 0x10, RZ ;  /* 0x000000101f0e7819 */ /* 0x004fc600000006ff */
[----:B-----5:R-:W-:Y:S02]  /*3410*/  FMUL.FTZ R27, R4, R27 ;  /* 0x0000001b041b7220 */ /* 0x020fe40000410000 */
[----:B------:R-:W-:-:S06]  /*3420*/  FMUL.FTZ R14, R14, 1 ;  /* 0x3f8000000e0e7820 */ /* 0x000fcc0000410000 */
[----:B------:R-:W1:Y:S08]  /*3430*/  F2F.F64.F32 R14, R14 ;  /* 0x0000000e000e7310 */ /* 0x000e700000201800 */
[----:B-1----:R-:W0:Y:S01]  /*3440*/  MUFU.RCP64H R17, R15 ;  /* 0x0000000f00117308 */ /* 0x002e220000001800 */
[----:B------:R-:W-:-:S04]  /*3450*/  IADD3 R16, PT, PT, R15, 0x300402, RZ ;  /* 0x003004020f107810 */ /* 0x000fc80007ffe0ff */
[----:B------:R-:W-:Y:S02]  /*3460*/  FSETP.GEU.AND P0, PT, |R16|, 5.8789094863358348022e-39, PT ;  /* 0x004004021000780b */ /* 0x000fe40003f0e200 */
[----:B0-----:R-:W-:-:S08]  /*3470*/  DFMA R20, -R14, R16, 1 ;  /* 0x3ff000000e14742b */ /* 0x001fd00000000110 */
[----:B------:R-:W-:Y:S01]  /*3480*/  DFMA R22, R20, R20, R20 ;  /* 0x000000141416722b */ /* 0x000fe20000000014 */
[----:B------:R-:W-:-:S04]  /*3490*/  FADD.FTZ R20, R8, -R4 ;  /* 0x8000000408147221 */ /* 0x000fc80000010000 */
[----:B------:R-:W-:-:S03]  /*34a0*/  FMUL.FTZ R21, R20, R20 ;  /* 0x0000001414157220 */ /* 0x000fc60000410000 */
[----:B------:R-:W-:Y:S01]  /*34b0*/  DFMA R22, R16, R22, R16 ;  /* 0x000000161016722b */ /* 0x000fe20000000010 */
[----:B------:R-:W-:-:S04]  /*34c0*/  FMUL.FTZ R20, R2, R21 ;  /* 0x0000001502147220 */ /* 0x000fc80000410000 */
[----:B------:R-:W-:-:S03]  /*34d0*/  FMUL.FTZ R17, R3, R20 ;  /* 0x0000001403117220 */ /* 0x000fc60000410000 */
[----:B------:R-:W-:Y:S01]  /*34e0*/  DFMA R20, -R14, R22, 1 ;  /* 0x3ff000000e14742b */ /* 0x000fe20000000116 */
[----:B------:R-:W-:Y:S01]  /*34f0*/  FMUL.FTZ R26, R30, R17 ;  /* 0x000000111e1a7220 */ /* 0x000fe20000410000 */
[----:B------:R-:W-:Y:S01]  /*3500*/  FMUL.FTZ R17, R2, R30 ;  /* 0x0000001e02117220 */ /* 0x000fe20000410000 */
[----:B------:R-:W-:Y:S02]  /*3510*/  FFMA.FTZ R2, R18, R18, -UR7 ;  /* 0x8000000712027e23 */ /* 0x000fe40008010012 */
[----:B------:R-:W-:Y:S01]  /*3520*/  FFMA.FTZ R26, R5, R3, R26 ;  /* 0x00000003051a7223 */ /* 0x000fe2000001001a */
[----:B------:R-:W-:Y:S02]  /*3530*/  FFMA.FTZ R8, R8, R17, R27 ;  /* 0x0000001108087223 */ /* 0x000fe4000001001b */
[----:B------:R-:W-:Y:S01]  /*3540*/  DFMA R20, R22, R20, R22 ;  /* 0x000000141614722b */ /* 0x000fe20000000016 */
[----:B------:R-:W-:Y:S01]  /*3550*/  FADD.FTZ R9, R9, R26 ;  /* 0x0000001a09097221 */ /* 0x000fe20000010000 */
[----:B------:R-:W-:Y:S09]  /*3560*/  @P0 BRA `(.L_x_898) ;  /* 0x0000000000180947 */ /* 0x000ff20003800000 */
[----:B------:R-:W-:Y:S02]  /*3570*/  LOP3.LUT R27, R15, 0x7fffffff, RZ, 0xc0, !PT ;  /* 0x7fffffff0f1b7812 */ /* 0x000fe400078ec0ff */
[----:B------:R-:W-:Y:S02]  /*3580*/  MOV R20, R14 ;  /* 0x0000000e00147202 */ /* 0x000fe40000000f00 */
[----:B------:R-:W-:Y:S01]  /*3590*/  MOV R21, R15 ;  /* 0x0000000f00157202 */ /* 0x000fe20000000f00 */
[----:B------:R-:W-:Y:S01]  /*35a0*/  VIADD R27, R27, 0xfff00000 ;  /* 0xfff000001b1b7836 */ /* 0x000fe20000000000 */
[----:B------:R-:W-:-:S07]  /*35b0*/  MOV R26, 0x35d0 ;  /* 0x000035d0001a7802 */ /* 0x000fce0000000f00 */
[----:B------:R-:W-:Y:S05]  /*35c0*/  CALL.REL.NOINC `($__internal_10_$__cuda_sm20_dblrcp_rn_slowpath_v3) ;  /* 0x0000002400787944 */ /* 0x000fea0003c00000 */
.L_x_898:
[----:B------:R-:W-:Y:S01]  /*35d0*/  UMOV UR24, 0xf0000000 ;  /* 0xf000000000187882 */ /* 0x000fe20000000000 */
[----:B------:R-:W-:Y:S01]  /*35e0*/  UMOV UR25, 0x380fffff ;  /* 0x380fffff00197882 */ /* 0x000fe20000000000 */
[----:B------:R-:W0:Y:S01]  /*35f0*/  F2F.F32.F64 R3, R20 ;  /* 0x0000001400037310 */ /* 0x000e220000301000 */
[----:B------:R-:W-:Y:S01]  /*3600*/  DSETP.GEU.AND P0, PT, |R20|, UR24, PT ;  /* 0x0000001814007e2a */ /* 0x000fe2000bf0e200 */
[----:B------:R-:W-:Y:S01]  /*3610*/  FADD.FTZ R4, R8, -R13 ;  /* 0x8000000d08047221 */ /* 0x000fe20000010000 */
[----:B------:R-:W-:Y:S01]  /*3620*/  IADD3 R19, PT, PT, R19, 0x4, RZ ;  /* 0x0000000413137810 */ /* 0x000fe20007ffe0ff */
[----:B------:R-:W-:Y:S02]  /*3630*/  FADD.FTZ R16, R7, R6 ;  /* 0x0000000607107221 */ /* 0x000fe40000010000 */
[----:B------:R-:W-:-:S04]  /*3640*/  FMUL.FTZ R5, R4, R4 ;  /* 0x0000000404057220 */ /* 0x000fc80000410000 */
[----:B------:R-:W-:Y:S01]  /*3650*/  FMUL.FTZ R4, R6, R5 ;  /* 0x0000000506047220 */ /* 0x000fe20000410000 */
[----:B------:R-:W1:Y:S03]  /*3660*/  F2I.S64.TRUNC R16, R16 ;  /* 0x0000001000107311 */ /* 0x000e66000020d900 */
[----:B------:R-:W-:Y:S01]  /*3670*/  FMUL.FTZ R4, R7, R4 ;  /* 0x0000000407047220 */ /* 0x000fe20000410000 */
[----:B0-----:R-:W-:Y:S01]  /*3680*/  @!P0 FMUL R3, R3, 1.175494350822287508e-38 ;  /* 0x0080000003038820 */ /* 0x001fe20000400000 */
[----:B------:R-:W-:-:S03]  /*3690*/  ISETP.NE.AND P0, PT, R19, UR5, PT ;  /* 0x0000000513007c0c */ /* 0x000fc6000bf05270 */
[-C--:B------:R-:W-:Y:S01]  /*36a0*/  FMUL.FTZ R14, R7, R3.reuse ;  /* 0x00000003070e7220 */ /* 0x080fe20000410000 */
[----:B------:R-:W-:Y:S01]  /*36b0*/  FMUL.FTZ R5, R3, R4 ;  /* 0x0000000403057220 */ /* 0x000fe20000410000 */
[----:B------:R-:W-:Y:S02]  /*36c0*/  FMUL.FTZ R3, R6, R3 ;  /* 0x0000000306037220 */ /* 0x000fe40000410000 */
[----:B------:R-:W-:Y:S01]  /*36d0*/  FMUL.FTZ R13, R13, R14 ;  /* 0x0000000e0d0d7220 */ /* 0x000fe20000410000 */
[----:B------:R-:W-:-:S03]  /*36e0*/  FFMA.FTZ R2, R2, R7, R5 ;  /* 0x0000000702027223 */ /* 0x000fc60000010005 */
[----:B------:R-:W-:Y:S01]  /*36f0*/  FFMA.FTZ R8, R8, R3, R13 ;  /* 0x0000000308087223 */ /* 0x000fe2000001000d */
[----:B------:R-:W-:Y:S01]  /*3700*/  FADD.FTZ R9, R9, R2 ;  /* 0x0000000209097221 */ /* 0x000fe20000010000 */
[----:B-1----:R-:W-:Y:S06]  /*3710*/  @P0 BRA `(.L_x_899) ;  /* 0xfffffff000500947 */ /* 0x002fec000383ffff */
[----:B------:R-:W-:-:S07]  /*3720*/  MOV R14, UR5 ;  /* 0x00000005000e7c02 */ /* 0x000fce0008000f00 */
.L_x_894:
[----:B------:R-:W-:-:S09]  /*3730*/  UISETP.NE.AND UP0, UPT, UR22, URZ, UPT ;  /* 0x000000ff1600728c */ /* 0x000fd2000bf05270 */
[----:B------:R-:W-:Y:S05]  /*3740*/  BRA.U !UP0, `(.L_x_900) ;  /* 0x0000000d08607547 */ /* 0x000fea000b800000 */
[----:B------:R-:W-:-:S09]  /*3750*/  UISETP.NE.AND UP0, UPT, UR22, 0x1, UPT ;  /* 0x000000011600788c */ /* 0x000fd2000bf05270 */
[----:B------:R-:W-:Y:S05]  /*3760*/  BRA.U !UP0, `(.L_x_901) ;  /* 0x0000000908387547 */ /* 0x000fea000b800000 */
[----:B------:R-:W1:Y:S01]  /*3770*/  LDC.64 R6, c[0x0][0x438] ;  /* 0x00010e00ff067b82 */ /* 0x000e620000000a00 */
[----:B------:R-:W2:Y:S01]  /*3780*/  LDCU.64 UR24, c[0x0][0x448] ;  /* 0x00008900ff1877ac */ /* 0x000ea20008000a00 */
[----:B------:R-:W0:Y:S01]  /*3790*/  LDCU.64 UR26, c[0x0][0x3a8] ;  /* 0x00007500ff1a77ac */ /* 0x000e220008000a00 */
[----:B------:R-:W3:Y:S01]  /*37a0*/  I2F.S64 R5, R16 ;  /* 0x0000001000057312 */ /* 0x000ee20000301400 */
[----:B------:R-:W4:Y:S01]  /*37b0*/  LDCU UR6, c[0x0][0x430] ;  /* 0x00008600ff0677ac */ /* 0x000f220008000800 */
[----:B--2---:R-:W-:-:S04]  /*37c0*/  IMAD.WIDE.U32 R2, R14, UR24, RZ ;  /* 0x000000180e027c25 */ /* 0x004fc8000f8e00ff */
[----:B------:R-:W-:Y:S01]  /*37d0*/  IMAD R3, R14, UR25, R3 ;  /* 0x000000190e037c24 */ /* 0x000fe2000f8e0203 */
[C---:B-1----:R-:W-:Y:S01]  /*37e0*/  LEA R6, P0, R2.reuse, R6, 0x1 ;  /* 0x0000000602067211 */ /* 0x042fe200078008ff */
[----:B------:R-:W1:Y:S03]  /*37f0*/  LDCU.64 UR24, c[0x0][0x3c0] ;  /* 0x00007800ff1877ac */ /* 0x000e660008000a00 */
[----:B------:R-:W-:-:S05]  /*3800*/  LEA.HI.X R7, R2, R7, R3, 0x1, P0 ;  /* 0x0000000702077211 */ /* 0x000fca00000f0c03 */
[----:B------:R-:W2:Y:S01]  /*3810*/  LDG.E.U16 R6, desc[UR14][R6.64] ;  /* 0x0000000e06067981 */ /* 0x000ea2000c1e1500 */
[----:B------:R-:W-:Y:S02]  /*3820*/  MOV R2, R24 ;  /* 0x0000001800027202 */ /* 0x000fe40000000f00 */
[----:B------:R-:W-:-:S03]  /*3830*/  MOV R3, R10 ;  /* 0x0000000a00037202 */ /* 0x000fc60000000f00 */
[----:B-1----:R-:W-:-:S04]  /*3840*/  IMAD.WIDE.U32 R2, R14, UR24, R2 ;  /* 0x000000180e027c25 */ /* 0x002fc8000f8e0002 */
[----:B------:R-:W-:Y:S01]  /*3850*/  IMAD R3, R14, UR25, R3 ;  /* 0x000000190e037c24 */ /* 0x000fe2000f8e0203 */
[C---:B0-----:R-:W-:Y:S01]  /*3860*/  LEA R18, P0, R2.reuse, UR26, 0x2 ;  /* 0x0000001a02127c11 */ /* 0x041fe2000f8010ff */
[----:B------:R-:W0:Y:S03]  /*3870*/  LDCU.64 UR24, c[0x0][0x398] ;  /* 0x00007300ff1877ac */ /* 0x000e260008000a00 */
[----:B------:R-:W-:Y:S01]  /*3880*/  LEA.HI.X R19, R2, UR27, R3, 0x2, P0 ;  /* 0x0000001b02137c11 */ /* 0x000fe200080f1403 */
[----:B------:R-:W1:Y:S04]  /*3890*/  LDCU.64 UR26, c[0x0][0x380] ;  /* 0x00007000ff1a77ac */ /* 0x000e680008000a00 */
[----:B------:R-:W4:Y:S01]  /*38a0*/  LDG.E R4, desc[UR14][R18.64] ;  /* 0x0000000e12047981 */ /* 0x000f22000c1e1900 */
[----:B------:R-:W-:Y:S01]  /*38b0*/  MOV R2, R28 ;  /* 0x0000001c00027202 */ /* 0x000fe20000000f00 */
[----:B------:R-:W-:-:S04]  /*38c0*/  IMAD.MOV.U32 R3, RZ, RZ, R11 ;  /* 0x000000ffff037224 */ /* 0x000fc800078e000b */
[----:B0-----:R-:W-:-:S04]  /*38d0*/  IMAD.WIDE.U32 R2, R14, UR24, R2 ;  /* 0x000000180e027c25 */ /* 0x001fc8000f8e0002 */
[----:B------:R-:W-:Y:S01]  /*38e0*/  IMAD R3, R14, UR25, R3 ;  /* 0x000000190e037c24 */ /* 0x000fe2000f8e0203 */
[----:B-1----:R-:W-:-:S04]  /*38f0*/  LEA R20, P0, R2, UR26, 0x2 ;  /* 0x0000001a02147c11 */ /* 0x002fc8000f8010ff */
[----:B------:R-:W-:Y:S02]  /*3900*/  LEA.HI.X R21, R2, UR27, R3, 0x2, P0 ;  /* 0x0000001b02157c11 */ /* 0x000fe400080f1403 */
[----:B---3--:R-:W0:Y:S03]  /*3910*/  F2F.BF16.F32 R2, R5 ;  /* 0x0000000500027304 */ /* 0x008e260000202000 */
[----:B------:R1:W5:Y:S01]  /*3920*/  LDG.E R13, desc[UR14][R20.64] ;  /* 0x0000000e140d7981 */ /* 0x000362000c1e1900 */
[----:B0-----:R-:W-:Y:S02]  /*3930*/  SHF.L.U32 R3, R2, 0x10, RZ ;  /* 0x0000001002037819 */ /* 0x001fe400000006ff */
[----:B--2---:R-:W-:-:S05]  /*3940*/  SHF.L.U32 R6, R6, 0x10, RZ ;  /* 0x0000001006067819 */ /* 0x004fca00000006ff */
[----:B------:R-:W-:-:S06]  /*3950*/  FADD.FTZ R7, R6, R3 ;  /* 0x0000000306077221 */ /* 0x000fcc0000010000 */
[----:B------:R-:W0:Y:S08]  /*3960*/  F2F.BF16.F32 R7, R7 ;  /* 0x0000000700077304 */ /* 0x000e300000202000 */
[----:B----4-:R-:W2:Y:S01]  /*3970*/  MUFU.RCP R4, R4 ;  /* 0x0000000400047308 */ /* 0x010ea20000001000 */
[----:B0-----:R-:W-:-:S05]  /*3980*/  SHF.L.U32 R2, R7, 0x10, RZ ;  /* 0x0000001007027819 */ /* 0x001fca00000006ff */
[----:B------:R-:W-:-:S06]  /*3990*/  FMUL.FTZ R2, R2, 1 ;  /* 0x3f80000002027820 */ /* 0x000fcc0000410000 */
[----:B------:R-:W0:Y:S01]  /*39a0*/  F2F.F64.F32 R2, R2 ;  /* 0x0000000200027310 */ /* 0x000e220000201800 */
[----:B--2---:R-:W-:-:S07]  /*39b0*/  FFMA.FTZ R7, R4, R4, -UR6 ;  /* 0x8000000604077e23 */ /* 0x004fce0008010004 */
[----:B0-----:R-:W0:Y:S01]  /*39c0*/  MUFU.RCP64H R19, R3 ;  /* 0x0000000300137308 */ /* 0x001e220000001800 */
[----:B------:R-:W-:-:S04]  /*39d0*/  IADD3 R18, PT, PT, R3, 0x300402, RZ ;  /* 0x0030040203127810 */ /* 0x000fc80007ffe0ff */
[----:B------:R-:W-:Y:S02]  /*39e0*/  FSETP.GEU.AND P0, PT, |R18|, 5.8789094863358348022e-39, PT ;  /* 0x004004021200780b */ /* 0x000fe40003f0e200 */
[----:B0-----:R-:W-:-:S08]  /*39f0*/  DFMA R16, -R2, R18, 1 ;  /* 0x3ff000000210742b */ /* 0x001fd00000000112 */
[----:B------:R-:W-:-:S08]  /*3a00*/  DFMA R16, R16, R16, R16 ;  /* 0x000000101010722b */ /* 0x000fd00000000010 */
[----:B------:R-:W-:-:S08]  /*3a10*/  DFMA R16, R18, R16, R18 ;  /* 0x000000101210722b */ /* 0x000fd00000000012 */
[----:B-1----:R-:W-:-:S08]  /*3a20*/  DFMA R20, -R2, R16, 1 ;  /* 0x3ff000000214742b */ /* 0x002fd00000000110 */
[----:B------:R-:W-:Y:S01]  /*3a30*/  DFMA R20, R16, R20, R16 ;  /* 0x000000141014722b */ /* 0x000fe20000000010 */
[----:B------:R-:W-:Y:S10]  /*3a40*/  @P0 BRA `(.L_x_902) ;  /* 0x0000000000180947 */ /* 0x000ff40003800000 */
[----:B------:R-:W-:Y:S01]  /*3a50*/  LOP3.LUT R27, R3, 0x7fffffff, RZ, 0xc0, !PT ;  /* 0x7fffffff031b7812 */ /* 0x000fe200078ec0ff */
[----:B------:R-:W-:Y:S01]  /*3a60*/  IMAD.MOV.U32 R21, RZ, RZ, R3 ;  /* 0x000000ffff157224 */ /* 0x000fe200078e0003 */
[----:B------:R-:W-:Y:S02]  /*3a70*/  MOV R20, R2 ;  /* 0x0000000200147202 */ /* 0x000fe40000000f00 */
[----:B------:R-:W-:Y:S02]  /*3a80*/  IADD3 R27, PT, PT, R27, -0x100000, RZ ;  /* 0xfff000001b1b7810 */ /* 0x000fe40007ffe0ff */
[----:B------:R-:W-:-:S07]  /*3a90*/  MOV R26, 0x3ab0 ;  /* 0x00003ab0001a7802 */ /* 0x000fce0000000f00 */
[----:B-----5:R-:W-:Y:S05]  /*3aa0*/  CALL.REL.NOINC `($__internal_10_$__cuda_sm20_dblrcp_rn_slowpath_v3) ;  /* 0x0000002000407944 */ /* 0x020fea0003c00000 */
.L_x_902:
[----:B------:R-:W0:Y:S01]  /*3ab0*/  LDC.64 R18, c[0x0][0x438] ;  /* 0x00010e00ff127b82 */ /* 0x000e220000000a00 */
[----:B------:R-:W1:Y:S01]  /*3ac0*/  LDCU.64 UR24, c[0x0][0x448] ;  /* 0x00008900ff1877ac */ /* 0x000e620008000a00 */
[----:B------:R-:W-:Y:S01]  /*3ad0*/  IADD3 R17, PT, PT, R14, 0x1, RZ ;  /* 0x000000010e117810 */ /* 0x000fe20007ffe0ff */
[----:B------:R-:W2:Y:S01]  /*3ae0*/  LDCU.64 UR26, c[0x0][0x3a8] ;  /* 0x00007500ff1a77ac */ /* 0x000ea20008000a00 */
[----:B------:R-:W-:Y:S01]  /*3af0*/  FADD.FTZ R26, R6, R5 ;  /* 0x00000005061a7221 */ /* 0x000fe20000010000 */
[----:B------:R-:W3:Y:S02]  /*3b00*/  LDCU UR6, c[0x0][0x430] ;  /* 0x00008600ff0677ac */ /* 0x000ee40008000800 */
[----:B-1----:R-:W-:-:S04]  /*3b10*/  IMAD.WIDE.U32 R2, R17, UR24, RZ ;  /* 0x0000001811027c25 */ /* 0x002fc8000f8e00ff */
[----:B------:R-:W-:Y:S01]  /*3b20*/  IMAD R3, R17, UR25, R3 ;  /* 0x0000001911037c24 */ /* 0x000fe2000f8e0203 */
[C---:B0-----:R-:W-:Y:S01]  /*3b30*/  LEA R22, P0, R2.reuse, R18, 0x1 ;  /* 0x0000001202167211 */ /* 0x041fe200078008ff */
[----:B------:R-:W0:Y:S03]  /*3b40*/  LDCU.64 UR24, c[0x0][0x3c0] ;  /* 0x00007800ff1877ac */ /* 0x000e260008000a00 */
[----:B------:R-:W-:-:S05]  /*3b50*/  LEA.HI.X R23, R2, R19, R3, 0x1, P0 ;  /* 0x0000001302177211 */ /* 0x000fca00000f0c03 */
[----:B------:R1:W4:Y:S01]  /*3b60*/  LDG.E.U16 R16, desc[UR14][R22.64] ;  /* 0x0000000e16107981 */ /* 0x000322000c1e1500 */
[----:B------:R-:W-:Y:S02]  /*3b70*/  MOV R2, R24 ;  /* 0x0000001800027202 */ /* 0x000fe40000000f00 */
[----:B------:R-:W-:-:S03]  /*3b80*/  MOV R3, R10 ;  /* 0x0000000a00037202 */ /* 0x000fc60000000f00 */
[----:B0-----:R-:W-:-:S04]  /*3b90*/  IMAD.WIDE.U32 R2, R17, UR24, R2 ;  /* 0x0000001811027c25 */ /* 0x001fc8000f8e0002 */
[----:B------:R-:W-:Y:S01]  /*3ba0*/  IMAD R3, R17, UR25, R3 ;  /* 0x0000001911037c24 */ /* 0x000fe2000f8e0203 */
[C---:B--2---:R-:W-:Y:S01]  /*3bb0*/  LEA R18, P0, R2.reuse, UR26, 0x2 ;  /* 0x0000001a02127c11 */ /* 0x044fe2000f8010ff */
[----:B------:R-:W0:Y:S03]  /*3bc0*/  LDCU.64 UR24, c[0x0][0x398] ;  /* 0x00007300ff1877ac */ /* 0x000e260008000a00 */
[----:B------:R-:W-:Y:S01]  /*3bd0*/  LEA.HI.X R19, R2, UR27, R3, 0x2, P0 ;  /* 0x0000001b02137c11 */ /* 0x000fe200080f1403 */
[----:B------:R-:W1:Y:S04]  /*3be0*/  LDCU.64 UR26, c[0x0][0x380] ;  /* 0x00007000ff1a77ac */ /* 0x000e680008000a00 */
[----:B------:R2:W3:Y:S01]  /*3bf0*/  LDG.E R15, desc[UR14][R18.64] ;  /* 0x0000000e120f7981 */ /* 0x0004e2000c1e1900 */
[----:B------:R-:W-:Y:S01]  /*3c00*/  MOV R2, R28 ;  /* 0x0000001c00027202 */ /* 0x000fe20000000f00 */
[----:B------:R-:W2:Y:S01]  /*3c10*/  F2I.S64.TRUNC R26, R26 ;  /* 0x0000001a001a7311 */ /* 0x000ea2000020d900 */
[----:B------:R-:W-:-:S03]  /*3c20*/  IMAD.MOV.U32 R3, RZ, RZ, R11 ;  /* 0x000000ffff037224 */ /* 0x000fc600078e000b */
[----:B0-----:R-:W-:-:S04]  /*3c30*/  IMAD.WIDE.U32 R2, R17, UR24, R2 ;  /* 0x0000001811027c25 */ /* 0x001fc8000f8e0002 */
[----:B------:R-:W-:Y:S01]  /*3c40*/  IMAD R17, R17, UR25, R3 ;  /* 0x0000001911117c24 */ /* 0x000fe2000f8e0203 */
[----:B-1----:R-:W-:-:S04]  /*3c50*/  LEA R22, P0, R2, UR26, 0x2 ;  /* 0x0000001a02167c11 */ /* 0x002fc8000f8010ff */
[----:B------:R-:W-:Y:S02]  /*3c60*/  LEA.HI.X R23, R2, UR27, R17, 0x2, P0 ;  /* 0x0000001b02177c11 */ /* 0x000fe400080f1411 */
[----:B--2---:R-:W0:Y:S03]  /*3c70*/  I2F.S64 R2, R26 ;  /* 0x0000001a00027312 */ /* 0x004e260000301400 */
[----:B------:R1:W5:Y:S01]  /*3c80*/  LDG.E R4, desc[UR14][R22.64] ;  /* 0x0000000e16047981 */ /* 0x000362000c1e1900 */
[----:B------:R-:W-:Y:S01]  /*3c90*/  UMOV UR24, 0xf0000000 ;  /* 0xf000000000187882 */ /* 0x000fe20000000000 */
[----:B------:R-:W-:Y:S02]  /*3ca0*/  UMOV UR25, 0x380fffff ;  /* 0x380fffff00197882 */ /* 0x000fe40000000000 */
[----:B------:R-:W-:Y:S01]  /*3cb0*/  DSETP.GEU.AND P0, PT, |R20|, UR24, PT ;  /* 0x0000001814007e2a */ /* 0x000fe2000bf0e200 */
[----:B------:R-:W2:Y:S08]  /*3cc0*/  F2F.F32.F64 R26, R20 ;  /* 0x00000014001a7310 */ /* 0x000eb00000301000 */
[----:B0-----:R-:W0:Y:S05]  /*3cd0*/  F2F.BF16.F32 R3, R2 ;  /* 0x0000000200037304 */ /* 0x001e2a0000202000 */
[----:B--2---:R-:W-:-:S04]  /*3ce0*/  @!P0 FMUL R26, R26, 1.175494350822287508e-38 ;  /* 0x008000001a1a8820 */ /* 0x004fc80000400000 */
[----:B------:R-:W-:Y:S01]  /*3cf0*/  FMUL.FTZ R32, R6, R26 ;  /* 0x0000001a06207220 */ /* 0x000fe20000410000 */
[----:B0-----:R-:W-:Y:S02]  /*3d00*/  SHF.L.U32 R18, R3, 0x10, RZ ;  /* 0x0000001003127819 */ /* 0x001fe400000006ff */
[----:B----4-:R-:W-:-:S05]  /*3d10*/  SHF.L.U32 R3, R16, 0x10, RZ ;  /* 0x0000001010037819 */ /* 0x010fca00000006ff */
[----:B------:R-:W-:-:S06]  /*3d20*/  FADD.FTZ R30, R3, R18 ;  /* 0x00000012031e7221 */ /* 0x000fcc0000010000 */
[----:B------:R-:W0:Y:S08]  /*3d30*/  F2F.BF16.F32 R30, R30 ;  /* 0x0000001e001e7304 */ /* 0x000e300000202000 */
[----:B---3--:R-:W-:Y:S01]  /*3d40*/  MUFU.RCP R15, R15 ;  /* 0x0000000f000f7308 */ /* 0x008fe20000001000 */
[----:B0-----:R-:W-:-:S05]  /*3d50*/  SHF.L.U32 R16, R30, 0x10, RZ ;  /* 0x000000101e107819 */ /* 0x001fca00000006ff */
[----:B------:R-:W-:-:S06]  /*3d60*/  FMUL.FTZ R16, R16, 1 ;  /* 0x3f80000010107820 */ /* 0x000fcc0000410000 */
[----:B------:R-:W1:Y:S08]  /*3d70*/  F2F.F64.F32 R16, R16 ;  /* 0x0000001000107310 */ /* 0x000e700000201800 */
[----:B-1----:R-:W0:Y:S01]  /*3d80*/  MUFU.RCP64H R23, R17 ;  /* 0x0000001100177308 */ /* 0x002e220000001800 */
[----:B------:R-:W-:-:S04]  /*3d90*/  IADD3 R22, PT, PT, R17, 0x300402, RZ ;  /* 0x0030040211167810 */ /* 0x000fc80007ffe0ff */
[----:B------:R-:W-:Y:S02]  /*3da0*/  FSETP.GEU.AND P0, PT, |R22|, 5.8789094863358348022e-39, PT ;  /* 0x004004021600780b */ /* 0x000fe40003f0e200 */
[----:B0-----:R-:W-:-:S08]  /*3db0*/  DFMA R18, -R16, R22, 1 ;  /* 0x3ff000001012742b */ /* 0x001fd00000000116 */
[----:B------:R-:W-:Y:S01]  /*3dc0*/  DFMA R20, R18, R18, R18 ;  /* 0x000000121214722b */ /* 0x000fe20000000012 */
[----:B-----5:R-:W-:Y:S01]  /*3dd0*/  FADD.FTZ R18, R8, -R13 ;  /* 0x8000000d08127221 */ /* 0x020fe20000010000 */
[----:B------:R-:W-:-:S03]  /*3de0*/  FMUL.FTZ R13, R13, R32 ;  /* 0x000000200d0d7220 */ /* 0x000fc60000410000 */
[----:B------:R-:W-:-:S03]  /*3df0*/  FMUL.FTZ R18, R18, R18 ;  /* 0x0000001212127220 */ /* 0x000fc60000410000 */
[----:B------:R-:W-:Y:S01]  /*3e00*/  DFMA R20, R22, R20, R22 ;  /* 0x000000141614722b */ /* 0x000fe20000000016 */
[C---:B------:R-:W-:Y:S01]  /*3e10*/  FMUL.FTZ R19, R5.reuse, R18 ;  /* 0x0000001205137220 */ /* 0x040fe20000410000 */
[----:B------:R-:W-:-:S03]  /*3e20*/  FMUL.FTZ R5, R5, R26 ;  /* 0x0000001a05057220 */ /* 0x000fc60000410000 */
[----:B------:R-:W-:Y:S01]  /*3e30*/  FMUL.FTZ R23, R6, R19 ;  /* 0x0000001306177220 */ /* 0x000fe20000410000 */
[----:B------:R-:W-:Y:S02]  /*3e40*/  FFMA.FTZ R8, R8, R5, R13 ;  /* 0x0000000508087223 */ /* 0x000fe4000001000d */
[----:B------:R-:W-:Y:S01]  /*3e50*/  DFMA R18, -R16, R20, 1 ;  /* 0x3ff000001012742b */ /* 0x000fe20000000114 */
[----:B------:R-:W-:Y:S01]  /*3e60*/  FFMA.FTZ R5, R15, R15, -UR6 ;  /* 0x800000060f057e23 */ /* 0x000fe2000801000f */
[----:B------:R-:W-:-:S04]  /*3e70*/  FMUL.FTZ R30, R26, R23 ;  /* 0x000000171a1e7220 */ /* 0x000fc80000410000 */
[----:B------:R-:W-:Y:S02]  /*3e80*/  FFMA.FTZ R30, R7, R6, R30 ;  /* 0x00000006071e7223 */ /* 0x000fe4000001001e */
[----:B------:R-:W-:Y:S02]  /*3e90*/  DFMA R20, R20, R18, R20 ;  /* 0x000000121414722b */ /* 0x000fe40000000014 */
[----:B------:R-:W-:Y:S01]  /*3ea0*/  FADD.FTZ R9, R9, R30 ;  /* 0x0000001e09097221 */ /* 0x000fe20000010000 */
[----:B------:R-:W-:Y:S08]  /*3eb0*/  @P0 BRA `(.L_x_903) ;  /* 0x0000000000180947 */ /* 0x000ff00003800000 */
[----:B------:R-:W-:Y:S01]  /*3ec0*/  LOP3.LUT R27, R17, 0x7fffffff, RZ, 0xc0, !PT ;  /* 0x7fffffff111b7812 */ /* 0x000fe200078ec0ff */
[----:B------:R-:W-:Y:S01]  /*3ed0*/  IMAD.MOV.U32 R21, RZ, RZ, R17 ;  /* 0x000000ffff157224 */ /* 0x000fe200078e0011 */
[----:B------:R-:W-:Y:S02]  /*3ee0*/  MOV R20, R16 ;  /* 0x0000001000147202 */ /* 0x000fe40000000f00 */
[----:B------:R-:W-:Y:S02]  /*3ef0*/  IADD3 R27, PT, PT, R27, -0x100000, RZ ;  /* 0xfff000001b1b7810 */ /* 0x000fe40007ffe0ff */
[----:B------:R-:W-:-:S07]  /*3f00*/  MOV R26, 0x3f20 ;  /* 0x00003f20001a7802 */ /* 0x000fce0000000f00 */
[----:B------:R-:W-:Y:S05]  /*3f10*/  CALL.REL.NOINC `($__internal_10_$__cuda_sm20_dblrcp_rn_slowpath_v3) ;  /* 0x0000001c00247944 */ /* 0x000fea0003c00000 */
.L_x_903:
[----:B------:R-:W-:Y:S01]  /*3f20*/  FADD.FTZ R7, R8, -R4 ;  /* 0x8000000408077221 */ /* 0x000fe20000010000 */
[----:B------:R-:W-:Y:S01]  /*3f30*/  UMOV UR24, 0xf0000000 ;  /* 0xf000000000187882 */ /* 0x000fe20000000000 */
[----:B------:R-:W-:Y:S01]  /*3f40*/  UMOV UR25, 0x380fffff ;  /* 0x380fffff00197882 */ /* 0x000fe20000000000 */
[----:B------:R-:W0:Y:S01]  /*3f50*/  F2F.F32.F64 R6, R20 ;  /* 0x0000001400067310 */ /* 0x000e220000301000 */
[----:B------:R-:W-:Y:S01]  /*3f60*/  FMUL.FTZ R7, R7, R7 ;  /* 0x0000000707077220 */ /* 0x000fe20000410000 */
[----:B------:R-:W-:Y:S01]  /*3f70*/  DSETP.GEU.AND P0, PT, |R20|, UR24, PT ;  /* 0x0000001814007e2a */ /* 0x000fe2000bf0e200 */
[----:B------:R-:W-:Y:S02]  /*3f80*/  IADD3 R14, PT, PT, R14, 0x2, RZ ;  /* 0x000000020e0e7810 */ /* 0x000fe40007ffe0ff */
[----:B------:R-:W-:-:S04]  /*3f90*/  FMUL.FTZ R16, R2, R7 ;  /* 0x0000000702107220 */ /* 0x000fc80000410000 */
[C---:B------:R-:W-:Y:S01]  /*3fa0*/  FMUL.FTZ R7, R3.reuse, R16 ;  /* 0x0000001003077220 */ /* 0x040fe20000410000 */
[----:B------:R-:W-:-:S06]  /*3fb0*/  FADD.FTZ R16, R3, R2 ;  /* 0x0000000203107221 */ /* 0x000fcc0000010000 */
[----:B0-----:R-:W-:Y:S01]  /*3fc0*/  @!P0 FMUL R6, R6, 1.175494350822287508e-38 ;  /* 0x0080000006068820 */ /* 0x001fe20000400000 */
[----:B------:R-:W1:Y:S03]  /*3fd0*/  F2I.S64.TRUNC R16, R16 ;  /* 0x0000001000107311 */ /* 0x000e66000020d900 */
[-C--:B------:R-:W-:Y:S01]  /*3fe0*/  FMUL.FTZ R13, R3, R6.reuse ;  /* 0x00000006030d7220 */ /* 0x080fe20000410000 */
[----:B------:R-:W-:Y:S01]  /*3ff0*/  FMUL.FTZ R18, R6, R7 ;  /* 0x0000000706127220 */ /* 0x000fe20000410000 */
[----:B------:R-:W-:Y:S02]  /*4000*/  FMUL.FTZ R7, R2, R6 ;  /* 0x0000000602077220 */ /* 0x000fe40000410000 */
[----:B------:R-:W-:Y:S01]  /*4010*/  FMUL.FTZ R13, R4, R13 ;  /* 0x0000000d040d7220 */ /* 0x000fe20000410000 */
[----:B------:R-:W-:-:S03]  /*4020*/  FFMA.FTZ R18, R5, R3, R18 ;  /* 0x0000000305127223 */ /* 0x000fc60000010012 */
[----:B------:R-:W-:Y:S01]  /*4030*/  FFMA.FTZ R8, R8, R7, R13 ;  /* 0x0000000708087223 */ /* 0x000fe2000001000d */
[----:B------:R-:W-:-:S07]  /*4040*/  FADD.FTZ R9, R9, R18 ;  /* 0x0000001209097221 */ /* 0x000fce0000010000 */
.L_x_901:
[----:B------:R-:W2:Y:S02]  /*4050*/  LDCU UR6, c[0x0][0x388] ;  /* 0x00007100ff0677ac */ /* 0x000ea40008000800 */
[----:B--2---:R-:W-:-:S09]  /*4060*/  ULOP3.LUT UP0, URZ, UR6, 0x1, URZ, 0xc0, !UPT ;  /* 0x0000000106ff7892 */ /* 0x004fd2000f80c0ff */
[----:B------:R-:W-:Y:S05]  /*4070*/  BRA.U !UP0, `(.L_x_900) ;  /* 0x0000000508147547 */ /* 0x000fea000b800000 */
[----:B------:R-:W2:Y:S01]  /*4080*/  LDC.64 R4, c[0x0][0x438] ;  /* 0x00010e00ff047b82 */ /* 0x000ea20000000a00 */
[----:B------:R-:W0:Y:S01]  /*4090*/  LDCU.64 UR24, c[0x0][0x448] ;  /* 0x00008900ff1877ac */ /* 0x000e220008000a00 */
[----:B------:R-:W1:Y:S01]  /*40a0*/  LDCU.64 UR26, c[0x0][0x3a8] ;  /* 0x00007500ff1a77ac */ /* 0x000e620008000a00 */
[----:B------:R-:W3:Y:S01]  /*40b0*/  LDCU UR6, c[0x0][0x430] ;  /* 0x00008600ff0677ac */ /* 0x000ee20008000800 */
[----:B0-----:R-:W-:-:S04]  /*40c0*/  IMAD.WIDE.U32 R2, R14, UR24, RZ ;  /* 0x000000180e027c25 */ /* 0x001fc8000f8e00ff */
[----:B------:R-:W-:Y:S01]  /*40d0*/  IMAD R3, R14, UR25, R3 ;  /* 0x000000190e037c24 */ /* 0x000fe2000f8e0203 */
[C---:B--2---:R-:W-:Y:S01]  /*40e0*/  LEA R4, P0, R2.reuse, R4, 0x1 ;  /* 0x0000000402047211 */ /* 0x044fe200078008ff */
[----:B------:R-:W0:Y:S03]  /*40f0*/  LDCU.64 UR24, c[0x0][0x3c0] ;  /* 0x00007800ff1877ac */ /* 0x000e260008000a00 */
[----:B------:R-:W-:-:S05]  /*4100*/  LEA.HI.X R5, R2, R5, R3, 0x1, P0 ;  /* 0x0000000502057211 */ /* 0x000fca00000f0c03 */
[----:B------:R2:W4:Y:S01]  /*4110*/  LDG.E.U16 R13, desc[UR14][R4.64] ;  /* 0x0000000e040d7981 */ /* 0x000522000c1e1500 */
[----:B------:R-:W-:Y:S02]  /*4120*/  MOV R2, R24 ;  /* 0x0000001800027202 */ /* 0x000fe40000000f00 */
[----:B------:R-:W-:-:S03]  /*4130*/  MOV R3, R10 ;  /* 0x0000000a00037202 */ /* 0x000fc60000000f00 */
[----:B0-----:R-:W-:-:S04]  /*4140*/  IMAD.WIDE.U32 R2, R14, UR24, R2 ;  /* 0x000000180e027c25 */ /* 0x001fc8000f8e0002 */
[----:B------:R-:W-:Y:S01]  /*4150*/  IMAD R3, R14, UR25, R3 ;  /* 0x000000190e037c24 */ /* 0x000fe2000f8e0203 */
[C---:B-1----:R-:W-:Y:S01]  /*4160*/  LEA R6, P0, R2.reuse, UR26, 0x2 ;  /* 0x0000001a02067c11 */ /* 0x042fe2000f8010ff */
[----:B------:R-:W0:Y:S03]  /*4170*/  LDCU.64 UR24, c[0x0][0x398] ;  /* 0x00007300ff1877ac */ /* 0x000e260008000a00 */
[----:B------:R-:W-:Y:S01]  /*4180*/  LEA.HI.X R7, R2, UR27, R3, 0x2, P0 ;  /* 0x0000001b02077c11 */ /* 0x000fe200080f1403 */
[----:B------:R-:W2:Y:S04]  /*4190*/  LDCU.64 UR26, c[0x0][0x380] ;  /* 0x00007000ff1a77ac */ /* 0x000ea80008000a00 */
[----:B------:R1:W3:Y:S01]  /*41a0*/  LDG.E R6, desc[UR14][R6.64] ;  /* 0x0000000e06067981 */ /* 0x0002e2000c1e1900 */
[----:B------:R-:W-:-:S05]  /*41b0*/  MOV R10, R28 ;  /* 0x0000001c000a7202 */ /* 0x000fca0000000f00 */
[----:B0-----:R-:W-:-:S04]  /*41c0*/  IMAD.WIDE.U32 R2, R14, UR24, R10 ;  /* 0x000000180e027c25 */ /* 0x001fc8000f8e000a */
[----:B------:R-:W-:Y:S01]  /*41d0*/  IMAD R3, R14, UR25, R3 ;  /* 0x000000190e037c24 */ /* 0x000fe2000f8e0203 */
[----:B--2---:R-:W-:-:S04]  /*41e0*/  LEA R4, P0, R2, UR26, 0x2 ;  /* 0x0000001a02047c11 */ /* 0x004fc8000f8010ff */
[----:B------:R-:W-:Y:S02]  /*41f0*/  LEA.HI.X R5, R2, UR27, R3, 0x2, P0 ;  /* 0x0000001b02057c11 */ /* 0x000fe400080f1403 */
[----:B------:R-:W0:Y:S04]  /*4200*/  I2F.S64 R2, R16 ;  /* 0x0000001000027312 */ /* 0x000e280000301400 */
[----:B------:R2:W5:Y:S04]  /*4210*/  LDG.E R5, desc[UR14][R4.64] ;  /* 0x0000000e04057981 */ /* 0x000568000c1e1900 */
[----:B0-----:R-:W0:Y:S02]  /*4220*/  F2F.BF16.F32 R3, R2 ;  /* 0x0000000200037304 */ /* 0x001e240000202000 */
[----:B0-----:R-:W-:Y:S01]  /*4230*/  IMAD.U32 R10, R3, 0x10000, RZ ;  /* 0x00010000030a7824 */ /* 0x001fe200078e00ff */
[----:B----4-:R-:W-:-:S05]  /*4240*/  SHF.L.U32 R3, R13, 0x10, RZ ;  /* 0x000000100d037819 */ /* 0x010fca00000006ff */
[----:B-1----:R-:W-:-:S06]  /*4250*/  FADD.FTZ R7, R3, R10 ;  /* 0x0000000a03077221 */ /* 0x002fcc0000010000 */
[----:B------:R-:W0:Y:S08]  /*4260*/  F2F.BF16.F32 R7, R7 ;  /* 0x0000000700077304 */ /* 0x000e300000202000 */
[----:B---3--:R-:W2:Y:S01]  /*4270*/  MUFU.RCP R6, R6 ;  /* 0x0000000600067308 */ /* 0x008ea20000001000 */
        /* <DEDUP_REMOVED lines=17> */
[----:B------:R-:W-:Y:S01]  /*4390*/  MOV R14, R20 ;  /* 0x00000014000e7202 */ /* 0x000fe20000000f00 */
[----:B------:R-:W-:-:S07]  /*43a0*/  IMAD.MOV.U32 R15, RZ, RZ, R21 ;  /* 0x000000ffff0f7224 */ /* 0x000fce00078e0015 */
.L_x_904:
[----:B------:R-:W-:Y:S01]  /*43b0*/  UMOV UR24, 0xf0000000 ;  /* 0xf000000000187882 */ /* 0x000fe20000000000 */
[----:B------:R-:W-:Y:S01]  /*43c0*/  UMOV UR25, 0x380fffff ;  /* 0x380fffff00197882 */ /* 0x000fe20000000000 */
[----:B------:R-:W0:Y:S01]  /*43d0*/  F2F.F32.F64 R6, R14 ;  /* 0x0000000e00067310 */ /* 0x000e220000301000 */
[----:B------:R-:W-:Y:S01]  /*43e0*/  DSETP.GEU.AND P0, PT, |R14|, UR24, PT ;  /* 0x000000180e007e2a */ /* 0x000fe2000bf0e200 */
[----:B-----5:R-:W-:Y:S01]  /*43f0*/  FADD.FTZ R7, R8, -R5 ;  /* 0x8000000508077221 */ /* 0x020fe20000010000 */
[----:B------:R-:W-:-:S03]  /*4400*/  FADD.FTZ R16, R3, R2 ;  /* 0x0000000203107221 */ /* 0x000fc60000010000 */
[----:B------:R-:W-:-:S03]  /*4410*/  FMUL.FTZ R7, R7, R7 ;  /* 0x0000000707077220 */ /* 0x000fc60000410000 */
[----:B------:R-:W2:Y:S01]  /*4420*/  F2I.S64.TRUNC R16, R16 ;  /* 0x0000001000107311 */ /* 0x000ea2000020d900 */
        /* <DEDUP_REMOVED lines=9> */
[----:B--2---:R-:W-:-:S07]  /*44c0*/  FADD.FTZ R9, R9, R4 ;  /* 0x0000000409097221 */ /* 0x004fce0000010000 */
.L_x_900:
[----:B-1----:R-:W-:Y:S01]  /*44d0*/  MOV R4, R16 ;  /* 0x0000001000047202 */ /* 0x002fe20000000f00 */
[----:B------:R-:W1:Y:S01]  /*44e0*/  LDCU UR6, c[0x0][0x430] ;  /* 0x00008600ff0677ac */ /* 0x000e620008000800 */
[----:B------:R-:W-:Y:S01]  /*44f0*/  MOV R5, R17 ;  /* 0x0000001100057202 */ /* 0x000fe20000000f00 */
[----:B------:R-:W-:Y:S01]  /*4500*/  BSSY.RECONVERGENT B1, `(.L_x_905) ;  /* 0x0000022000017945 */ /* 0x000fe20003800200 */
[----:B------:R-:W2:Y:S02]  /*4510*/  LDCU.64 UR24, c[0x0][0x3e0] ;  /* 0x00007c00ff1877ac */ /* 0x000ea40008000a00 */
[----:B------:R-:W5:Y:S01]  /*4520*/  I2F.S64 R6, R4 ;  /* 0x0000000400067312 */ /* 0x000f620000301400 */
[----:B------:R-:W0:Y:S07]  /*4530*/  LDCU.64 UR26, c[0x0][0x3d0] ;  /* 0x00007a00ff1a77ac */ /* 0x000e2e0008000a00 */
[----:B-----5:R-:W1:Y:S01]  /*4540*/  MUFU.RCP R6, R6 ;  /* 0x0000000600067308 */ /* 0x020e620000001000 */
[----:B--2---:R-:W-:-:S04]  /*4550*/  IMAD R11, R12, UR24, RZ ;  /* 0x000000180c0b7c24 */ /* 0x004fc8000f8e02ff */
[----:B------:R-:W-:Y:S02]  /*4560*/  IMAD R11, R0, UR25, R11 ;  /* 0x00000019000b7c24 */ /* 0x000fe4000f8e020b */
[----:B-1----:R-:W-:Y:S01]  /*4570*/  FFMA.FTZ R10, R6, R9, UR6 ;  /* 0x00000006060a7e23 */ /* 0x002fe20008010009 */
[----:B------:R-:W-:Y:S01]  /*4580*/  IMAD.WIDE.U32 R6, R0, UR24, RZ ;  /* 0x0000001800067c25 */ /* 0x000fe2000f8e00ff */
[----:B------:R-:W1:Y:S04]  /*4590*/  LDCU.64 UR24, c[0x0][0x418] ;  /* 0x00008300ff1877ac */ /* 0x000e680008000a00 */
[----:B------:R-:W2:Y:S01]  /*45a0*/  MUFU.SQRT R10, R10 ;  /* 0x0000000a000a7308 */ /* 0x000ea20000002000 */
[----:B------:R-:W-:Y:S01]  /*45b0*/  IADD3 R7, PT, PT, R7, R11, RZ ;  /* 0x0000000b07077210 */ /* 0x000fe20007ffe0ff */
[----:B--2---:R-:W-:Y:S01]  /*45c0*/  FMUL.FTZ R20, R10, 1 ;  /* 0x3f8000000a147820 */ /* 0x004fe20000410000 */
[----:B0-----:R-:W-:-:S04]  /*45d0*/  LEA R10, P0, R6, UR26, 0x2 ;  /* 0x0000001a060a7c11 */ /* 0x001fc8000f8010ff */
[----:B------:R-:W-:Y:S01]  /*45e0*/  LEA.HI.X R11, R6, UR27, R7, 0x2, P0 ;  /* 0x0000001b060b7c11 */ /* 0x000fe200080f1407 */
[----:B------:R-:W0:Y:S01]  /*45f0*/  F2F.F64.F32 R20, R20 ;  /* 0x0000001400147310 */ /* 0x000e220000201800 */
[----:B-1----:R-:W-:-:S03]  /*4600*/  ISETP.NE.U32.AND P0, PT, RZ, UR24, PT ;  /* 0x00000018ff007c0c */ /* 0x002fc6000bf05070 */
[----:B------:R1:W-:Y:S01]  /*4610*/  STG.E desc[UR14][R10.64], R8 ;  /* 0x000000080a007986 */ /* 0x0003e2000c10190e */
[----:B------:R-:W-:-:S03]  /*4620*/  ISETP.NE.AND.EX P0, PT, RZ, UR25, PT, P0 ;  /* 0x00000019ff007c0c */ /* 0x000fc6000bf05300 */
        /* <DEDUP_REMOVED lines=8> */
[----:B-1----:R-:W-:Y:S10]  /*46b0*/  @P1 BRA `(.L_x_906) ;  /* 0x0000000000181947 */ /* 0x002ff40003800000 */
[----:B------:R-:W-:Y:S02]  /*46c0*/  LOP3.LUT R27, R21, 0x7fffffff, RZ, 0xc0, !PT ;  /* 0x7fffffff151b7812 */ /* 0x000fe400078ec0ff */
[----:B------:R-:W-:Y:S02]  /*46d0*/  MOV R26, 0x4700 ;  /* 0x00004700001a7802 */ /* 0x000fe40000000f00 */
[----:B------:R-:W-:-:S07]  /*46e0*/  IADD3 R27, PT, PT, R27, -0x100000, RZ ;  /* 0xfff000001b1b7810 */ /* 0x000fce0007ffe0ff */
[----:B---34-:R-:W-:Y:S05]  /*46f0*/  CALL.REL.NOINC `($__internal_10_$__cuda_sm20_dblrcp_rn_slowpath_v3) ;  /* 0x00000014002c7944 */ /* 0x018fea0003c00000 */
[----:B------:R-:W-:Y:S01]  /*4700*/  IMAD.MOV.U32 R4, RZ, RZ, R20 ;  /* 0x000000ffff047224 */ /* 0x000fe200078e0014 */
[----:B------:R-:W-:-:S07]  /*4710*/  MOV R5, R21 ;  /* 0x0000001500057202 */ /* 0x000fce0000000f00 */
.L_x_906:
[----:B---34-:R-:W-:Y:S05]  /*4720*/  BSYNC.RECONVERGENT B1 ;  /* 0x0000000000017941 */ /* 0x018fea0003800200 */
.L_x_905:
[----:B------:R-:W0:Y:S01]  /*4730*/  LDCU.64 UR30, c[0x0][0x3f8] ;  /* 0x00007f00ff1e77ac */ /* 0x000e220008000a00 */
[----:B------:R-:W1:Y:S01]  /*4740*/  F2F.F32.F64 R13, R4 ;  /* 0x00000004000d7310 */ /* 0x000e620000301000 */
[----:B------:R-:W2:Y:S01]  /*4750*/  @P0 LDC.64 R18, c[0x0][0x418] ;  /* 0x00010600ff120b82 */ /* 0x000ea20000000a00 */
[----:B------:R-:W3:Y:S01]  /*4760*/  LDCU.64 UR24, c[0x0][0x410] ;  /* 0x00008200ff1877ac */ /* 0x000ee20008000a00 */
[----:B------:R-:W4:Y:S01]  /*4770*/  LDCU.64 UR32, c[0x0][0x3e8] ;  /* 0x00007d00ff2077ac */ /* 0x000f220008000a00 */
[----:B------:R-:W5:Y:S01]  /*4780*/  LDCU.64 UR34, c[0x0][0x400] ;  /* 0x00008000ff2277ac */ /* 0x000f620008000a00 */
[----:B------:R-:W-:Y:S01]  /*4790*/  UMOV UR26, 0xf0000000 ;  /* 0xf0000000001a7882 */ /* 0x000fe20000000000 */
[----:B------:R-:W-:Y:S01]  /*47a0*/  UMOV UR27, 0x380fffff ;  /* 0x380fffff001b7882 */ /* 0x000fe20000000000 */
[----:B0-----:R-:W-:Y:S01]  /*47b0*/  IMAD R3, R12, UR30, RZ ;  /* 0x0000001e0c037c24 */ /* 0x001fe2000f8e02ff */
[----:B------:R-:W-:Y:S01]  /*47c0*/  DSETP.GEU.AND P1, PT, |R4|, UR26, PT ;  /* 0x0000001a04007e2a */ /* 0x000fe2000bf2e200 */
[----:B------:R-:W-:Y:S01]  /*47d0*/  IMAD.WIDE.U32 R6, R0, UR30, RZ ;  /* 0x0000001e00067c25 */ /* 0x000fe2000f8e00ff */
[----:B------:R-:W0:Y:S03]  /*47e0*/  LDCU UR6, c[0x0][0x434] ;  /* 0x00008680ff0677ac */ /* 0x000e260008000800 */
[----:B---3--:R-:W-:-:S02]  /*47f0*/  IMAD R11, R12, UR24, RZ ;  /* 0x000000180c0b7c24 */ /* 0x008fc4000f8e02ff */
[----:B------:R-:W-:Y:S01]  /*4800*/  IMAD R3, R0, UR31, R3 ;  /* 0x0000001f00037c24 */ /* 0x000fe2000f8e0203 */
[----:B----4-:R-:W-:Y:S01]  /*4810*/  LEA R10, P2, R6, UR32, 0x2 ;  /* 0x00000020060a7c11 */ /* 0x010fe2000f8410ff */
[----:B------:R-:W-:-:S03]  /*4820*/  IMAD.WIDE.U32 R14, R0, UR24, RZ ;  /* 0x00000018000e7c25 */ /* 0x000fc6000f8e00ff */
[----:B------:R-:W-:Y:S01]  /*4830*/  IADD3 R7, PT, PT, R7, R3, RZ ;  /* 0x0000000307077210 */ /* 0x000fe20007ffe0ff */
[----:B------:R-:W-:Y:S01]  /*4840*/  IMAD R11, R0, UR25, R11 ;  /* 0x00000019000b7c24 */ /* 0x000fe2000f8e020b */
[----:B-----5:R-:W-:Y:S01]  /*4850*/  LEA R2, P3, R14, UR34, 0x1 ;  /* 0x000000220e027c11 */ /* 0x020fe2000f8608ff */
[----:B-1----:R-:W-:-:S03]  /*4860*/  @!P1 FMUL R13, R13, 1.175494350822287508e-38 ;  /* 0x008000000d0d9820 */ /* 0x002fc60000400000 */
[----:B------:R-:W-:Y:S02]  /*4870*/  IADD3 R3, PT, PT, R15, R11, RZ ;  /* 0x0000000b0f037210 */ /* 0x000fe40007ffe0ff */
[----:B------:R-:W-:Y:S02]  /*4880*/  LEA.HI.X R11, R6, UR33, R7, 0x2, P2 ;  /* 0x00000021060b7c11 */ /* 0x000fe400090f1407 */
[----:B------:R-:W-:Y:S02]  /*4890*/  LEA.HI.X R3, R14, UR35, R3, 0x1, P3 ;  /* 0x000000230e037c11 */ /* 0x000fe400098f0c03 */
[----:B------:R-:W1:Y:S01]  /*48a0*/  @P0 LDC.64 R14, c[0x0][0x428] ;  /* 0x00010a00ff0e0b82 */ /* 0x000e620000000a00 */
[----:B------:R-:W-:Y:S04]  /*48b0*/  STG.E desc[UR14][R10.64], R13 ;  /* 0x0000000d0a007986 */ /* 0x000fe8000c10190e */
[----:B------:R-:W3:Y:S01]  /*48c0*/  LDG.E.U16 R4, desc[UR14][R2.64] ;  /* 0x0000000e02047981 */ /* 0x000ee2000c1e1500 */
[----:B-1----:R-:W-:-:S02]  /*48d0*/  @P0 IMAD R12, R12, R14, RZ ;  /* 0x0000000e0c0c0224 */ /* 0x002fc400078e02ff */
[----:B------:R-:W-:-:S04]  /*48e0*/  @P0 IMAD.WIDE.U32 R6, R0, R14, RZ ;  /* 0x0000000e00060225 */ /* 0x000fc800078e00ff */
[----:B------:R-:W-:Y:S01]  /*48f0*/  @P0 IMAD R15, R0, R15, R12 ;  /* 0x0000000f000f0224 */ /* 0x000fe200078e020c */
[----:B---3--:R-:W-:-:S05]  /*4900*/  SHF.L.U32 R4, R4, 0x10, RZ ;  /* 0x0000001004047819 */ /* 0x008fca00000006ff */
[----:B------:R-:W-:Y:S01]  /*4910*/  FMUL.FTZ R5, R4, UR28 ;  /* 0x0000001c04057c20 */ /* 0x000fe20008410000 */
[----:B--2---:R-:W-:-:S03]  /*4920*/  @P0 LEA R4, P1, R6, R18, 0x1 ;  /* 0x0000001206040211 */ /* 0x004fc600078208ff */
[----:B0-----:R-:W-:Y:S01]  /*4930*/  FFMA.FTZ R5, R8, UR6, R5 ;  /* 0x0000000608057c23 */ /* 0x001fe20008010005 */
[----:B------:R-:W-:-:S04]  /*4940*/  @P0 IADD3 R8, PT, PT, R7, R15, RZ ;  /* 0x0000000f07080210 */ /* 0x000fc80007ffe0ff */
[----:B------:R-:W-:Y:S02]  /*4950*/  F2FP.BF16.F32.PACK_AB R7, RZ, R5 ;  /* 0x00000005ff07723e */ /* 0x000fe400000010ff */
[----:B------:R-:W-:-:S03]  /*4960*/  @P0 LEA.HI.X R5, R6, R19, R8, 0x1, P1 ;  /* 0x0000001306050211 */ /* 0x000fc600008f0c08 */
[----:B------:R0:W-:Y:S04]  /*4970*/  STG.E.U16 desc[UR14][R2.64], R7 ;  /* 0x0000000702007986 */ /* 0x0001e8000c10150e */
[----:B------:R-:W2:Y:S01]  /*4980*/  @P0 LDG.E.U16 R8, desc[UR14][R4.64] ;  /* 0x0000000e04080981 */ /* 0x000ea2000c1e1500 */
[----:B------:R-:W-:Y:S02]  /*4990*/  IADD3 R6, P1, PT, R16, -0x1, RZ ;  /* 0xffffffff10067810 */ /* 0x000fe40007f3e0ff */
[----:B------:R-:W-:Y:S02]  /*49a0*/  IADD3 R0, PT, PT, R0, UR4, RZ ;  /* 0x0000000400007c10 */ /* 0x000fe4000fffe0ff */
[----:B0-----:R-:W-:-:S04]  /*49b0*/  IADD3.X R7, PT, PT, R17, -0x1, RZ, P1, !PT ;  /* 0xffffffff11077810 */ /* 0x001fc80000ffe4ff */
[----:B------:R-:W0:Y:S08]  /*49c0*/  I2F.S64 R6, R6 ;  /* 0x0000000600067312 */ /* 0x000e300000301400 */
[----:B0-----:R-:W0:Y:S02]  /*49d0*/  MUFU.RCP R10, R6 ;  /* 0x00000006000a7308 */ /* 0x001e240000001000 */
[----:B0-----:R-:W-:Y:S01]  /*49e0*/  FMUL.FTZ R9, R10, R9 ;  /* 0x000000090a097220 */ /* 0x001fe20000410000 */
[----:B--2---:R-:W-:-:S04]  /*49f0*/  @P0 IMAD.U32 R8, R8, 0x10000, RZ ;  /* 0x0001000008080824 */ /* 0x004fc800078e00ff */
[----:B------:R-:W-:-:S04]  /*4a00*/  @P0 FMUL.FTZ R8, R8, UR28 ;  /* 0x0000001c08080c20 */ /* 0x000fc80008410000 */
[----:B------:R-:W-:Y:S01]  /*4a10*/  @P0 FFMA.FTZ R8, R9, UR6, R8 ;  /* 0x0000000609080c23 */ /* 0x000fe20008010008 */
[----:B------:R-:W0:Y:S04]  /*4a20*/  LDCU UR6, c[0x0][0x390] ;  /* 0x00007200ff0677ac */ /* 0x000e280008000800 */
[----:B------:R-:W-:-:S05]  /*4a30*/  @P0 F2FP.BF16.F32.PACK_AB R8, RZ, R8 ;  /* 0x00000008ff08023e */ /* 0x000fca00000010ff */
[----:B------:R1:W-:Y:S01]  /*4a40*/  @P0 STG.E.U16 desc[UR14][R4.64], R8 ;  /* 0x0000000804000986 */ /* 0x0003e2000c10150e */
[----:B0-----:R-:W-:-:S13]  /*4a50*/  ISETP.GE.AND P0, PT, R0, UR6, PT ;  /* 0x0000000600007c0c */ /* 0x001fda000bf06270 */
[----:B-1----:R-:W-:Y:S05]  /*4a60*/  @!P0 BRA `(.L_x_907) ;  /* 0xffffffdc002c8947 */ /* 0x002fea000383ffff */
[----:B------:R-:W-:Y:S05]  /*4a70*/  BSYNC.RECONVERGENT B0 ;  /* 0x0000000000007941 */ /* 0x000fea0003800200 */
.L_x_893:
[----:B------:R-:W-:Y:S05]  /*4a80*/  EXIT ;  /* 0x000000000000794d */ /* 0x000fea0003800000 */
.L_x_876:
[----:B------:R-:W0:Y:S02]  /*4a90*/  LDCU.64 UR6, c[0x0][0x400] ;  /* 0x00008000ff0677ac */ /* 0x000e240008000a00 */
[----:B0-----:R-:W-:-:S04]  /*4aa0*/  UISETP.NE.U32.AND UP0, UPT, UR6, URZ, UPT ;  /* 0x000000ff0600728c */ /* 0x001fc8000bf05070 */
[----:B------:R-:W-:-:S09]  /*4ab0*/  UISETP.NE.AND.EX UP0, UPT, UR7, URZ, UPT, UP0 ;  /* 0x000000ff0700728c */ /* 0x000fd2000bf05300 */
[----:B------:R-:W-:Y:S05]  /*4ac0*/  BRA.U UP0, `(.L_x_908) ;  /* 0x0000000500e47547 */ /* 0x000fea000b800000 */
[----:B------:R-:W0:Y:S02]  /*4ad0*/  LDCU.64 UR6, c[0x0][0x418] ;  /* 0x00008300ff0677ac */ /* 0x000e240008000a00 */
[----:B0-----:R-:W-:-:S04]  /*4ae0*/  UISETP.NE.U32.AND UP0, UPT, UR6, URZ, UPT ;  /* 0x000000ff0600728c */ /* 0x001fc8000bf05070 */
[----:B------:R-:W-:-:S09]  /*4af0*/  UISETP.NE.AND.EX UP0, UPT, UR7, URZ, UPT, UP0 ;  /* 0x000000ff0700728c */ /* 0x000fd2000bf05300 */
[----:B------:R-:W-:Y:S05]  /*4b00*/  BRA.U !UP0, `(.L_x_909) ;  /* 0x0000000508087547 */ /* 0x000fea000b800000 */
[----:B------:R-:W0:Y:S01]  /*4b10*/  LDCU UR5, c[0x0][0x430] ;  /* 0x00008600ff0577ac */ /* 0x000e220008000800 */
[----:B------:R-:W-:-:S04]  /*4b20*/  FMUL R2, RZ, +INF ;  /* 0x7f800000ff027820 */ /* 0x000fc80000400000 */
[----:B0-----:R-:W-:-:S06]  /*4b30*/  FADD.FTZ R8, R2, UR5 ;  /* 0x0000000502087e21 */ /* 0x001fcc0008010000 */
[----:B------:R-:W0:Y:S02]  /*4b40*/  MUFU.SQRT R8, R8 ;  /* 0x0000000800087308 */ /* 0x000e240000002000 */
[----:B0-----:R-:W-:-:S06]  /*4b50*/  FMUL.FTZ R20, R8, 1 ;  /* 0x3f80000008147820 */ /* 0x001fcc0000410000 */
[----:B------:R-:W0:Y:S08]  /*4b60*/  F2F.F64.F32 R20, R20 ;  /* 0x0000001400147310 */ /* 0x000e300000201800 */
        /* <DEDUP_REMOVED lines=12> */
[----:B------:R-:W-:Y:S05]  /*4c30*/  CALL.REL.NOINC `($__internal_10_$__cuda_sm20_dblrcp_rn_slowpath_v3) ;  /* 0x0000000c00dc7944 */ /* 0x000fea0003c00000 */
[----:B------:R-:W-:Y:S02]  /*4c40*/  MOV R4, R20 ;  /* 0x0000001400047202 */ /* 0x000fe40000000f00 */
[----:B------:R-:W-:-:S07]  /*4c50*/  MOV R5, R21 ;  /* 0x0000001500057202 */ /* 0x000fce0000000f00 */
.L_x_910:
[----:B------:R-:W0:Y:S01]  /*4c60*/  LDCU UR5, c[0x0][0x434] ;  /* 0x00008680ff0577ac */ /* 0x000e220008000800 */
[----:B------:R-:W1:Y:S01]  /*4c70*/  F2F.F32.F64 R15, R4 ;  /* 0x00000004000f7310 */ /* 0x000e620000301000 */
[----:B------:R-:W-:Y:S01]  /*4c80*/  BSSY.RECONVERGENT B0, `(.L_x_911) ;  /* 0x0000029000007945 */ /* 0x000fe20003800200 */
[----:B------:R-:W-:Y:S01]  /*4c90*/  UMOV UR6, 0xf0000000 ;  /* 0xf000000000067882 */ /* 0x000fe20000000000 */
[----:B------:R-:W-:Y:S01]  /*4ca0*/  UMOV UR7, 0x380fffff ;  /* 0x380fffff00077882 */ /* 0x000fe20000000000 */
[----:B------:R-:W2:Y:S01]  /*4cb0*/  LDCU UR22, c[0x0][0x390] ;  /* 0x00007200ff1677ac */ /* 0x000ea20008000800 */
[----:B------:R-:W-:Y:S01]  /*4cc0*/  DSETP.GEU.AND P0, PT, |R4|, UR6, PT ;  /* 0x0000000604007e2a */ /* 0x000fe2000bf0e200 */
[----:B------:R-:W3:Y:S01]  /*4cd0*/  LDCU.64 UR12, c[0x0][0x3d0] ;  /* 0x00007a00ff0c77ac */ /* 0x000ee20008000a00 */
[----:B------:R-:W4:Y:S01]  /*4ce0*/  LDCU.64 UR16, c[0x0][0x3f8] ;  /* 0x00007f00ff1077ac */ /* 0x000f220008000a00 */
[----:B0-----:R-:W-:Y:S01]  /*4cf0*/  FMUL.FTZ R14, RZ, -UR5 ;  /* 0x80000005ff0e7c20 */ /* 0x001fe20008410000 */
[----:B------:R-:W0:Y:S10]  /*4d00*/  LDCU.64 UR20, c[0x0][0x418] ;  /* 0x00008300ff1477ac */ /* 0x000e340008000a00 */
[----:B-1----:R-:W-:Y:S01]  /*4d10*/  @!P0 FMUL R15, R15, 1.175494350822287508e-38 ;  /* 0x008000000f0f8820 */ /* 0x002fe20000400000 */
[----:B------:R-:W1:Y:S01]  /*4d20*/  LDCU.64 UR18, c[0x0][0x428] ;  /* 0x00008500ff1277ac */ /* 0x000e620008000a00 */
[----:B------:R-:W0:Y:S05]  /*4d30*/  LDCU.128 UR8, c[0x0][0x3e0] ;  /* 0x00007c00ff0877ac */ /* 0x000e2a0008000c00 */
.L_x_912:
[----:B0-----:R-:W-:Y:S01]  /*4d40*/  SHF.R.S32.HI R8, RZ, 0x1f, R0 ;  /* 0x0000001fff087819 */ /* 0x001fe20000011400 */
[----:B0-----:R-:W-:-:S04]  /*4d50*/  IMAD.WIDE.U32 R2, R0, UR8, RZ ;  /* 0x0000000800027c25 */ /* 0x001fc8000f8e00ff */
[----:B------:R-:W-:Y:S01]  /*4d60*/  IMAD R9, R8, UR8, RZ ;  /* 0x0000000808097c24 */ /* 0x000fe2000f8e02ff */
[----:B---3--:R-:W-:Y:S01]  /*4d70*/  LEA R10, P0, R2, UR12, 0x2 ;  /* 0x0000000c020a7c11 */ /* 0x008fe2000f8010ff */
[C---:B----4-:R-:W-:Y:S02]  /*4d80*/  IMAD R11, R8.reuse, UR16, RZ ;  /* 0x00000010080b7c24 */ /* 0x050fe4000f8e02ff */
[----:B-1----:R-:W-:Y:S02]  /*4d90*/  IMAD R13, R8, UR18, RZ ;  /* 0x00000012080d7c24 */ /* 0x002fe4000f8e02ff */
[C---:B------:R-:W-:Y:S02]  /*4da0*/  IMAD R9, R0.reuse, UR9, R9 ;  /* 0x0000000900097c24 */ /* 0x040fe4000f8e0209 */
[----:B------:R-:W-:-:S04]  /*4db0*/  IMAD.WIDE.U32 R6, R0, UR16, RZ ;  /* 0x0000001000067c25 */ /* 0x000fc8000f8e00ff */
[----:B------:R-:W-:Y:S01]  /*4dc0*/  IMAD R11, R0, UR17, R11 ;  /* 0x00000011000b7c24 */ /* 0x000fe2000f8e020b */
[----:B------:R-:W-:Y:S01]  /*4dd0*/  LEA R12, P1, R6, UR10, 0x2 ;  /* 0x0000000a060c7c11 */ /* 0x000fe2000f8210ff */
[----:B------:R-:W-:-:S03]  /*4de0*/  IMAD.WIDE.U32 R4, R0, UR18, RZ ;  /* 0x0000001200047c25 */ /* 0x000fc6000f8e00ff */
[----:B------:R-:W-:Y:S01]  /*4df0*/  IADD3 R7, PT, PT, R7, R11, RZ ;  /* 0x0000000b07077210 */ /* 0x000fe20007ffe0ff */
[----:B------:R-:W-:Y:S01]  /*4e00*/  IMAD R13, R0, UR19, R13 ;  /* 0x00000013000d7c24 */ /* 0x000fe2000f8e020d */
[----:B------:R-:W-:Y:S01]  /*4e10*/  LEA R8, P2, R4, UR20, 0x1 ;  /* 0x0000001404087c11 */ /* 0x000fe2000f8408ff */
[----:B------:R-:W-:-:S03]  /*4e20*/  IMAD.IADD R9, R3, 0x1, R9 ;  /* 0x0000000103097824 */ /* 0x000fc600078e0209 */
[----:B------:R-:W-:Y:S02]  /*4e30*/  IADD3 R3, PT, PT, R5, R13, RZ ;  /* 0x0000000d05037210 */ /* 0x000fe40007ffe0ff */
[----:B------:R-:W-:Y:S02]  /*4e40*/  LEA.HI.X R11, R2, UR13, R9, 0x2, P0 ;  /* 0x0000000d020b7c11 */ /* 0x000fe400080f1409 */
[----:B------:R-:W-:Y:S02]  /*4e50*/  LEA.HI.X R13, R6, UR11, R7, 0x2, P1 ;  /* 0x0000000b060d7c11 */ /* 0x000fe400088f1407 */
[----:B------:R-:W-:Y:S01]  /*4e60*/  LEA.HI.X R9, R4, UR21, R3, 0x1, P2 ;  /* 0x0000001504097c11 */ /* 0x000fe200090f0c03 */
[----:B------:R0:W-:Y:S04]  /*4e70*/  STG.E desc[UR14][R10.64], RZ ;  /* 0x000000ff0a007986 */ /* 0x0001e8000c10190e */
[----:B------:R0:W-:Y:S04]  /*4e80*/  STG.E desc[UR14][R12.64], R15 ;  /* 0x0000000f0c007986 */ /* 0x0001e8000c10190e */
[----:B------:R-:W3:Y:S01]  /*4e90*/  LDG.E.U16 R2, desc[UR14][R8.64] ;  /* 0x0000000e08027981 */ /* 0x000ee2000c1e1500 */
[----:B------:R-:W-:-:S04]  /*4ea0*/  IADD3 R0, PT, PT, R0, UR4, RZ ;  /* 0x0000000400007c10 */ /* 0x000fc8000fffe0ff */
[----:B--2---:R-:W-:Y:S02]  /*4eb0*/  ISETP.GE.AND P0, PT, R0, UR22, PT ;  /* 0x0000001600007c0c */ /* 0x004fe4000bf06270 */
[----:B---3--:R-:W-:-:S05]  /*4ec0*/  SHF.L.U32 R3, R2, 0x10, RZ ;  /* 0x0000001002037819 */ /* 0x008fca00000006ff */
[----:B------:R-:W-:-:S05]  /*4ed0*/  FFMA.FTZ R3, R3, UR28, R14 ;  /* 0x0000001c03037c23 */ /* 0x000fca000801000e */
[----:B------:R-:W-:-:S05]  /*4ee0*/  F2FP.BF16.F32.PACK_AB R3, RZ, R3 ;  /* 0x00000003ff03723e */ /* 0x000fca00000010ff */
[----:B------:R0:W-:Y:S01]  /*4ef0*/  STG.E.U16 desc[UR14][R8.64], R3 ;  /* 0x0000000308007986 */ /* 0x0001e2000c10150e */
[----:B------:R-:W-:Y:S05]  /*4f00*/  @!P0 BRA `(.L_x_912) ;  /* 0xfffffffc008c8947 */ /* 0x000fea000383ffff */
[----:B------:R-:W-:Y:S05]  /*4f10*/  BSYNC.RECONVERGENT B0 ;  /* 0x0000000000007941 */ /* 0x000fea0003800200 */
.L_x_911:
[----:B------:R-:W-:Y:S05]  /*4f20*/  EXIT ;  /* 0x000000000000794d */ /* 0x000fea0003800000 */
.L_x_909:
        /* <DEDUP_REMOVED lines=15> */
[----:B------:R-:W-:Y:S01]  /*5020*/  LOP3.LUT R27, R3, 0x7fffffff, RZ, 0xc0, !PT ;  /* 0x7fffffff031b7812 */ /* 0x000fe200078ec0ff */
[----:B------:R-:W-:Y:S01]  /*5030*/  IMAD.MOV.U32 R20, RZ, RZ, R2 ;  /* 0x000000ffff147224 */ /* 0x000fe200078e0002 */
[----:B------:R-:W-:Y:S02]  /*5040*/  MOV R21, R3 ;  /* 0x0000000300157202 */ /* 0x000fe40000000f00 */
[----:B------:R-:W-:Y:S02]  /*5050*/  IADD3 R27, PT, PT, R27, -0x100000, RZ ;  /* 0xfff000001b1b7810 */ /* 0x000fe40007ffe0ff */
[----:B------:R-:W-:-:S07]  /*5060*/  MOV R26, 0x5080 ;  /* 0x00005080001a7802 */ /* 0x000fce0000000f00 */
[----:B------:R-:W-:Y:S05]  /*5070*/  CALL.REL.NOINC `($__internal_10_$__cuda_sm20_dblrcp_rn_slowpath_v3) ;  /* 0x0000000800cc7944 */ /* 0x000fea0003c00000 */
.L_x_913:
[----:B------:R-:W-:Y:S01]  /*5080*/  UMOV UR6, 0xf0000000 ;  /* 0xf000000000067882 */ /* 0x000fe20000000000 */
[----:B------:R-:W-:Y:S01]  /*5090*/  UMOV UR7, 0x380fffff ;  /* 0x380fffff00077882 */ /* 0x000fe20000000000 */
[----:B------:R-:W0:Y:S01]  /*50a0*/  F2F.F32.F64 R11, R20 ;  /* 0x00000014000b7310 */ /* 0x000e220000301000 */
[----:B------:R-:W-:Y:S01]  /*50b0*/  DSETP.GEU.AND P0, PT, |R20|, UR6, PT ;  /* 0x0000000614007e2a */ /* 0x000fe2000bf0e200 */
[----:B------:R-:W-:Y:S01]  /*50c0*/  BSSY.RECONVERGENT B0, `(.L_x_914) ;  /* 0x0000018000007945 */ /* 0x000fe20003800200 */
[----:B------:R-:W1:Y:S01]  /*50d0*/  LDCU UR5, c[0x0][0x390] ;  /* 0x00007200ff0577ac */ /* 0x000e620008000800 */
[----:B------:R-:W2:Y:S01]  /*50e0*/  LDCU.64 UR12, c[0x0][0x3d0] ;  /* 0x00007a00ff0c77ac */ /* 0x000ea20008000a00 */
[----:B------:R-:W3:Y:S10]  /*50f0*/  LDCU.64 UR16, c[0x0][0x3f8] ;  /* 0x00007f00ff1077ac */ /* 0x000ef40008000a00 */
[----:B0-----:R-:W-:Y:S01]  /*5100*/  @!P0 FMUL R11, R11, 1.175494350822287508e-38 ;  /* 0x008000000b0b8820 */ /* 0x001fe20000400000 */
[----:B------:R-:W0:Y:S06]  /*5110*/  LDCU.128 UR8, c[0x0][0x3e0] ;  /* 0x00007c00ff0877ac */ /* 0x000e2c0008000c00 */
.L_x_915:
[----:B------:R-:W-:Y:S01]  /*5120*/  SHF.R.S32.HI R2, RZ, 0x1f, R0 ;  /* 0x0000001fff027819 */ /* 0x000fe20000011400 */
[----:B---3--:R-:W-:-:S04]  /*5130*/  IMAD.WIDE.U32 R6, R0, UR16, RZ ;  /* 0x0000001000067c25 */ /* 0x008fc8000f8e00ff */
[----:B0---4-:R-:W-:Y:S01]  /*5140*/  IMAD R5, R2, UR8, RZ ;  /* 0x0000000802057c24 */ /* 0x011fe2000f8e02ff */
[----:B------:R-:W-:Y:S01]  /*5150*/  LEA R8, P1, R6, UR10, 0x2 ;  /* 0x0000000a06087c11 */ /* 0x000fe2000f8210ff */
[----:B------:R-:W-:Y:S02]  /*5160*/  IMAD R9, R2, UR16, RZ ;  /* 0x0000001002097c24 */ /* 0x000fe4000f8e02ff */
[----:B------:R-:W-:-:S04]  /*5170*/  IMAD.WIDE.U32 R2, R0, UR8, RZ ;  /* 0x0000000800027c25 */ /* 0x000fc8000f8e00ff */
[----:B------:R-:W-:Y:S01]  /*5180*/  IMAD R5, R0, UR9, R5 ;  /* 0x0000000900057c24 */ /* 0x000fe2000f8e0205 */
[----:B--2---:R-:W-:Y:S01]  /*5190*/  LEA R4, P0, R2, UR12, 0x2 ;  /* 0x0000000c02047c11 */ /* 0x004fe2000f8010ff */
[C---:B------:R-:W-:Y:S01]  /*51a0*/  IMAD R9, R0.reuse, UR17, R9 ;  /* 0x0000001100097c24 */ /* 0x040fe2000f8e0209 */
[----:B------:R-:W-:Y:S02]  /*51b0*/  IADD3 R0, PT, PT, R0, UR4, RZ ;  /* 0x0000000400007c10 */ /* 0x000fe4000fffe0ff */
[----:B------:R-:W-:Y:S02]  /*51c0*/  IADD3 R5, PT, PT, R3, R5, RZ ;  /* 0x0000000503057210 */ /* 0x000fe40007ffe0ff */
[----:B------:R-:W-:Y:S02]  /*51d0*/  IADD3 R9, PT, PT, R7, R9, RZ ;  /* 0x0000000907097210 */ /* 0x000fe40007ffe0ff */
[----:B------:R-:W-:Y:S02]  /*51e0*/  LEA.HI.X R5, R2, UR13, R5, 0x2, P0 ;  /* 0x0000000d02057c11 */ /* 0x000fe400080f1405 */
[----:B------:R-:W-:-:S02]  /*51f0*/  LEA.HI.X R9, R6, UR11, R9, 0x2, P1 ;  /* 0x0000000b06097c11 */ /* 0x000fc400088f1409 */
[----:B-1----:R-:W-:Y:S01]  /*5200*/  ISETP.GE.AND P0, PT, R0, UR5, PT ;  /* 0x0000000500007c0c */ /* 0x002fe2000bf06270 */
[----:B------:R4:W-:Y:S04]  /*5210*/  STG.E desc[UR14][R4.64], RZ ;  /* 0x000000ff04007986 */ /* 0x0009e8000c10190e */
[----:B------:R4:W-:Y:S08]  /*5220*/  STG.E desc[UR14][R8.64], R11 ;  /* 0x0000000b08007986 */ /* 0x0009f0000c10190e */
[----:B------:R-:W-:Y:S05]  /*5230*/  @!P0 BRA `(.L_x_915) ;  /* 0xfffffffc00b88947 */ /* 0x000fea000383ffff */
[----:B------:R-:W-:Y:S05]  /*5240*/  BSYNC.RECONVERGENT B0 ;  /* 0x0000000000007941 */ /* 0x000fea0003800200 */
.L_x_914:
[----:B------:R-:W-:Y:S05]  /*5250*/  EXIT ;  /* 0x000000000000794d */ /* 0x000fea0003800000 */
.L_x_908:
        /* <DEDUP_REMOVED lines=11> */
[----:B------:R-:W-:-:S05]  /*5310*/  VIADD R4, R3, 0x300402 ;  /* 0x0030040203047836 */ /* 0x000fca0000000000 */
[----:B------:R-:W-:Y:S01]  /*5320*/  FSETP.GEU.AND P0, PT, |R4|, 5.8789094863358348022e-39, PT ;  /* 0x004004020400780b */ /* 0x000fe20003f0e200 */
[----:B0-----:R-:W-:-:S08]  /*5330*/  DFMA R6, -R2, R4, 1 ;  /* 0x3ff000000206742b */ /* 0x001fd00000000104 */
[----:B------:R-:W-:-:S08]  /*5340*/  DFMA R6, R6, R6, R6 ;  /* 0x000000060606722b */ /* 0x000fd00000000006 */
[----:B------:R-:W-:-:S08]  /*5350*/  DFMA R6, R4, R6, R4 ;  /* 0x000000060406722b */ /* 0x000fd00000000004 */
[----:B------:R-:W-:-:S08]  /*5360*/  DFMA R20, -R2, R6, 1 ;  /* 0x3ff000000214742b */ /* 0x000fd00000000106 */
[----:B------:R-:W-:Y:S01]  /*5370*/  DFMA R20, R6, R20, R6 ;  /* 0x000000140614722b */ /* 0x000fe20000000006 */
[----:B------:R-:W-:Y:S10]  /*5380*/  @P0 BRA `(.L_x_917) ;  /* 0x0000000000180947 */ /* 0x000ff40003800000 */
[----:B------:R-:W-:Y:S02]  /*5390*/  LOP3.LUT R27, R3, 0x7fffffff, RZ, 0xc0, !PT ;  /* 0x7fffffff031b7812 */ /* 0x000fe400078ec0ff */
[----:B------:R-:W-:Y:S02]  /*53a0*/  MOV R20, R2 ;  /* 0x0000000200147202 */ /* 0x000fe40000000f00 */
[----:B------:R-:W-:Y:S02]  /*53b0*/  MOV R21, R3 ;  /* 0x0000000300157202 */ /* 0x000fe40000000f00 */
[----:B------:R-:W-:Y:S02]  /*53c0*/  IADD3 R27, PT, PT, R27, -0x100000, RZ ;  /* 0xfff000001b1b7810 */ /* 0x000fe40007ffe0ff */
[----:B------:R-:W-:-:S07]  /*53d0*/  MOV R26, 0x53f0 ;  /* 0x000053f0001a7802 */ /* 0x000fce0000000f00 */
[----:B------:R-:W-:Y:S05]  /*53e0*/  CALL.REL.NOINC `($__internal_10_$__cuda_sm20_dblrcp_rn_slowpath_v3) ;  /* 0x0000000400f07944 */ /* 0x000fea0003c00000 */
.L_x_917:
        /* <DEDUP_REMOVED lines=9> */
[----:B0-----:R-:W-:Y:S01]  /*5480*/  FMUL.FTZ R14, RZ, UR5 ;  /* 0x00000005ff0e7c20 */ /* 0x001fe20008410000 */
[----:B------:R-:W-:Y:S01]  /*5490*/  FMUL.FTZ R5, RZ, -UR5 ;  /* 0x80000005ff057c20 */ /* 0x000fe20008410000 */
[----:B------:R-:W0:Y:S09]  /*54a0*/  LDCU.64 UR18, c[0x0][0x400] ;  /* 0x00008000ff1277ac */ /* 0x000e320008000a00 */
[----:B-1----:R-:W-:Y:S01]  /*54b0*/  @!P0 FMUL R4, R4, 1.175494350822287508e-38 ;  /* 0x0080000004048820 */ /* 0x002fe20000400000 */
[----:B------:R-:W1:Y:S01]  /*54c0*/  LDCU.64 UR24, c[0x0][0x428] ;  /* 0x00008500ff1877ac */ /* 0x000e620008000a00 */
[----:B------:R-:W0:Y:S01]  /*54d0*/  LDCU.128 UR8, c[0x0][0x3e0] ;  /* 0x00007c00ff0877ac */ /* 0x000e220008000c00 */
[----:B--2---:R-:W0:Y:S04]  /*54e0*/  LDCU.128 UR20, c[0x0][0x410] ;  /* 0x00008200ff1477ac */ /* 0x004e280008000c00 */
.L_x_919:
[----:B------:R-:W-:Y:S01]  /*54f0*/  SHF.R.S32.HI R15, RZ, 0x1f, R0 ;  /* 0x0000001fff0f7819 */ /* 0x000fe20000011400 */
[----:B0-2---:R-:W-:-:S04]  /*5500*/  IMAD.WIDE.U32 R6, R0, UR8, RZ ;  /* 0x0000000800067c25 */ /* 0x005fc8000f8e00ff */
[C---:B------:R-:W-:Y:S01]  /*5510*/  IMAD R9, R15.reuse, UR8, RZ ;  /* 0x000000080f097c24 */ /* 0x040fe2000f8e02ff */
[----:B---3--:R-:W-:Y:S01]  /*5520*/  LEA R8, P1, R6, UR12, 0x2 ;  /* 0x0000000c06087c11 */ /* 0x008fe2000f8210ff */
[C---:B----4-:R-:W-:Y:S02]  /*5530*/  IMAD R17, R15.reuse, UR16, RZ ;  /* 0x000000100f117c24 */ /* 0x050fe4000f8e02ff */
[----:B------:R-:W-:Y:S02]  /*5540*/  IMAD R3, R15, UR20, RZ ;  /* 0x000000140f037c24 */ /* 0x000fe4000f8e02ff */
[C---:B------:R-:W-:Y:S02]  /*5550*/  IMAD R9, R0.reuse, UR9, R9 ;  /* 0x0000000900097c24 */ /* 0x040fe4000f8e0209 */
[----:B------:R-:W-:-:S03]  /*5560*/  IMAD.WIDE.U32 R12, R0, UR16, RZ ;  /* 0x00000010000c7c25 */ /* 0x000fc6000f8e00ff */
[----:B------:R-:W-:Y:S01]  /*5570*/  IADD3 R9, PT, PT, R7, R9, RZ ;  /* 0x0000000907097210 */ /* 0x000fe20007ffe0ff */
[----:B------:R-:W-:Y:S01]  /*5580*/  IMAD R17, R0, UR17, R17 ;  /* 0x0000001100117c24 */ /* 0x000fe2000f8e0211 */
[----:B------:R-:W-:Y:S01]  /*5590*/  LEA R16, P2, R12, UR10, 0x2 ;  /* 0x0000000a0c107c11 */ /* 0x000fe2000f8410ff */
[----:B------:R-:W-:Y:S01]  /*55a0*/  IMAD.WIDE.U32 R10, R0, UR20, RZ ;  /* 0x00000014000a7c25 */ /* 0x000fe2000f8e00ff */
[----:B------:R-:W-:Y:S02]  /*55b0*/  LEA.HI.X R9, R6, UR13, R9, 0x2, P1 ;  /* 0x0000000d06097c11 */ /* 0x000fe400088f1409 */
[----:B------:R-:W-:Y:S01]  /*55c0*/  IADD3 R17, PT, PT, R13, R17, RZ ;  /* 0x000000110d117210 */ /* 0x000fe20007ffe0ff */
[----:B------:R-:W-:Y:S01]  /*55d0*/  IMAD R3, R0, UR21, R3 ;  /* 0x0000001500037c24 */ /* 0x000fe2000f8e0203 */
[----:B------:R-:W-:Y:S01]  /*55e0*/  LEA R2, P0, R10, UR18, 0x1 ;  /* 0x000000120a027c11 */ /* 0x000fe2000f8008ff */
[----:B------:R2:W-:Y:S01]  /*55f0*/  STG.E desc[UR14][R8.64], RZ ;  /* 0x000000ff08007986 */ /* 0x0005e2000c10190e */
[----:B------:R-:W-:Y:S01]  /*5600*/  LEA.HI.X R17, R12, UR11, R17, 0x2, P2 ;  /* 0x0000000b0c117c11 */ /* 0x000fe200090f1411 */
[----:B------:R-:W-:-:S04]  /*5610*/  IMAD.IADD R3, R11, 0x1, R3 ;  /* 0x000000010b037824 */ /* 0x000fc800078e0203 */
[----:B------:R2:W-:Y:S01]  /*5620*/  STG.E desc[UR14][R16.64], R4 ;  /* 0x0000000410007986 */ /* 0x0005e2000c10190e */
[----:B------:R-:W-:-:S05]  /*5630*/  LEA.HI.X R3, R10, UR19, R3, 0x1, P0 ;  /* 0x000000130a037c11 */ /* 0x000fca00080f0c03 */
[----:B------:R-:W3:Y:S01]  /*5640*/  LDG.E.U16 R6, desc[UR14][R2.64] ;  /* 0x0000000e02067981 */ /* 0x000ee2000c1e1500 */
[----:B-1----:R-:W-:-:S04]  /*5650*/  IMAD R15, R15, UR24, RZ ;  /* 0x000000180f0f7c24 */ /* 0x002fc8000f8e02ff */
[----:B------:R-:W-:Y:S01]  /*5660*/  IMAD R15, R0, UR25, R15 ;  /* 0x00000019000f7c24 */ /* 0x000fe2000f8e020f */
[----:B---3--:R-:W-:Y:S01]  /*5670*/  SHF.L.U32 R11, R6, 0x10, RZ ;  /* 0x00000010060b7819 */ /* 0x008fe200000006ff */
[----:B------:R-:W-:-:S04]  /*5680*/  IMAD.WIDE.U32 R6, R0, UR24, RZ ;  /* 0x0000001800067c25 */ /* 0x000fc8000f8e00ff */
[----:B------:R-:W-:Y:S01]  /*5690*/  FFMA.FTZ R11, R11, UR28, R14 ;  /* 0x0000001c0b0b7c23 */ /* 0x000fe2000801000e */
[C---:B------:R-:W-:Y:S02]  /*56a0*/  LEA R10, P0, R6.reuse, UR22, 0x1 ;  /* 0x00000016060a7c11 */ /* 0x040fe4000f8008ff */
[----:B------:R-:W-:Y:S02]  /*56b0*/  IADD3 R15, PT, PT, R7, R15, RZ ;  /* 0x0000000f070f7210 */ /* 0x000fe40007ffe0ff */
[----:B------:R-:W-:Y:S02]  /*56c0*/  F2FP.BF16.F32.PACK_AB R7, RZ, R11 ;  /* 0x0000000bff07723e */ /* 0x000fe400000010ff */
[----:B------:R-:W-:-:S03]  /*56d0*/  LEA.HI.X R11, R6, UR23, R15, 0x1, P0 ;  /* 0x00000017060b7c11 */ /* 0x000fc600080f0c0f */
[----:B------:R2:W-:Y:S04]  /*56e0*/  STG.E.U16 desc[UR14][R2.64], R7 ;  /* 0x0000000702007986 */ /* 0x0005e8000c10150e */
[----:B------:R-:W3:Y:S01]  /*56f0*/  LDG.E.U16 R6, desc[UR14][R10.64] ;  /* 0x0000000e0a067981 */ /* 0x000ee2000c1e1500 */
[----:B------:R-:W-:-:S04]  /*5700*/  IADD3 R0, PT, PT, R0, UR4, RZ ;  /* 0x0000000400007c10 */ /* 0x000fc8000fffe0ff */
[----:B------:R-:W-:Y:S02]  /*5710*/  ISETP.GE.AND P0, PT, R0, UR26, PT ;  /* 0x0000001a00007c0c */ /* 0x000fe4000bf06270 */
[----:B---3--:R-:W-:-:S05]  /*5720*/  SHF.L.U32 R6, R6, 0x10, RZ ;  /* 0x0000001006067819 */ /* 0x008fca00000006ff */
[----:B------:R-:W-:-:S05]  /*5730*/  FFMA.FTZ R6, R6, UR28, R5 ;  /* 0x0000001c06067c23 */ /* 0x000fca0008010005 */
[----:B------:R-:W-:-:S05]  /*5740*/  F2FP.BF16.F32.PACK_AB R6, RZ, R6 ;  /* 0x00000006ff06723e */ /* 0x000fca00000010ff */
[----:B------:R2:W-:Y:S01]  /*5750*/  STG.E.U16 desc[UR14][R10.64], R6 ;  /* 0x000000060a007986 */ /* 0x0005e2000c10150e */
[----:B------:R-:W-:Y:S05]  /*5760*/  @!P0 BRA `(.L_x_919) ;  /* 0xfffffffc00608947 */ /* 0x000fea000383ffff */
[----:B------:R-:W-:Y:S05]  /*5770*/  BSYNC.RECONVERGENT B0 ;  /* 0x0000000000007941 */ /* 0x000fea0003800200 */
.L_x_918:
[----:B------:R-:W-:Y:S05]  /*5780*/  EXIT ;  /* 0x000000000000794d */ /* 0x000fea0003800000 */
.L_x_916:
        /* <DEDUP_REMOVED lines=21> */
.L_x_920:
        /* <DEDUP_REMOVED lines=10> */
[----:B------:R-:W0:Y:S10]  /*5980*/  LDCU.64 UR20, c[0x0][0x400] ;  /* 0x00008000ff1477ac */ /* 0x000e340008000a00 */
[----:B-1----:R-:W-:Y:S01]  /*5990*/  @!P0 FMUL R15, R15, 1.175494350822287508e-38 ;  /* 0x008000000f0f8820 */ /* 0x002fe20000400000 */
[----:B------:R-:W1:Y:S01]  /*59a0*/  LDCU.64 UR18, c[0x0][0x410] ;  /* 0x00008200ff1277ac */ /* 0x000e620008000a00 */
[----:B------:R-:W0:Y:S05]  /*59b0*/  LDCU.128 UR8, c[0x0][0x3e0] ;  /* 0x00007c00ff0877ac */ /* 0x000e2a0008000c00 */
.L_x_922:
[----:B0-----:R-:W-:Y:S01]  /*59c0*/  SHF.R.S32.HI R2, RZ, 0x1f, R0 ;  /* 0x0000001fff027819 */ /* 0x001fe20000011400 */
[----:B0-----:R-:W-:-:S04]  /*59d0*/  IMAD.WIDE.U32 R8, R0, UR8, RZ ;  /* 0x0000000800087c25 */ /* 0x001fc8000f8e00ff */
[----:B------:R-:W-:Y:S01]  /*59e0*/  IMAD R3, R2, UR8, RZ ;  /* 0x0000000802037c24 */ /* 0x000fe2000f8e02ff */
[----:B---3--:R-:W-:Y:S01]  /*59f0*/  LEA R10, P0, R8, UR12, 0x2 ;  /* 0x0000000c080a7c11 */ /* 0x008fe2000f8010ff */
[C---:B----4-:R-:W-:Y:S02]  /*5a00*/  IMAD R11, R2.reuse, UR16, RZ ;  /* 0x00000010020b7c24 */ /* 0x050fe4000f8e02ff */
[----:B-1----:R-:W-:Y:S02]  /*5a10*/  IMAD R13, R2, UR18, RZ ;  /* 0x00000012020d7c24 */ /* 0x002fe4000f8e02ff */
[C---:B------:R-:W-:Y:S02]  /*5a20*/  IMAD R3, R0.reuse, UR9, R3 ;  /* 0x0000000900037c24 */ /* 0x040fe4000f8e0203 */
[----:B------:R-:W-:-:S03]  /*5a30*/  IMAD.WIDE.U32 R6, R0, UR16, RZ ;  /* 0x0000001000067c25 */ /* 0x000fc6000f8e00ff */
[----:B------:R-:W-:Y:S01]  /*5a40*/  IADD3 R3, PT, PT, R9, R3, RZ ;  /* 0x0000000309037210 */ /* 0x000fe20007ffe0ff */
[----:B------:R-:W-:Y:S01]  /*5a50*/  IMAD R11, R0, UR17, R11 ;  /* 0x00000011000b7c24 */ /* 0x000fe2000f8e020b */
[----:B------:R-:W-:Y:S01]  /*5a60*/  LEA R12, P1, R6, UR10, 0x2 ;  /* 0x0000000a060c7c11 */ /* 0x000fe2000f8210ff */
[----:B------:R-:W-:-:S03]  /*5a70*/  IMAD.WIDE.U32 R4, R0, UR18, RZ ;  /* 0x0000001200047c25 */ /* 0x000fc6000f8e00ff */
[----:B------:R-:W-:Y:S01]  /*5a80*/  IADD3 R7, PT, PT, R7, R11, RZ ;  /* 0x0000000b07077210 */ /* 0x000fe20007ffe0ff */
[----:B------:R-:W-:Y:S01]  /*5a90*/  IMAD R13, R0, UR19, R13 ;  /* 0x00000013000d7c24 */ /* 0x000fe2000f8e020d */
[----:B------:R-:W-:Y:S02]  /*5aa0*/  LEA R2, P2, R4, UR20, 0x1 ;  /* 0x0000001404027c11 */ /* 0x000fe4000f8408ff */
[----:B------:R-:W-:Y:S02]  /*5ab0*/  LEA.HI.X R11, R8, UR13, R3, 0x2, P0 ;  /* 0x0000000d080b7c11 */ /* 0x000fe400080f1403 */
[----:B------:R-:W-:Y:S02]  /*5ac0*/  IADD3 R5, PT, PT, R5, R13, RZ ;  /* 0x0000000d05057210 */ /* 0x000fe40007ffe0ff */
[----:B------:R-:W-:Y:S01]  /*5ad0*/  LEA.HI.X R13, R6, UR11, R7, 0x2, P1 ;  /* 0x0000000b060d7c11 */ /* 0x000fe200088f1407 */
[----:B------:R0:W-:Y:S01]  /*5ae0*/  STG.E desc[UR14][R10.64], RZ ;  /* 0x000000ff0a007986 */ /* 0x0001e2000c10190e */
[----:B------:R-:W-:-:S03]  /*5af0*/  LEA.HI.X R3, R4, UR21, R5, 0x1, P2 ;  /* 0x0000001504037c11 */ /* 0x000fc600090f0c05 */
[----:B------:R0:W-:Y:S04]  /*5b00*/  STG.E desc[UR14][R12.64], R15 ;  /* 0x0000000f0c007986 */ /* 0x0001e8000c10190e */
[----:B------:R-:W3:Y:S01]  /*5b10*/  LDG.E.U16 R4, desc[UR14][R2.64] ;  /* 0x0000000e02047981 */ /* 0x000ee2000c1e1500 */
[----:B------:R-:W-:-:S04]  /*5b20*/  IADD3 R0, PT, PT, R0, UR4, RZ ;  /* 0x0000000400007c10 */ /* 0x000fc8000fffe0ff */
[----:B--2---:R-:W-:Y:S01]  /*5b30*/  ISETP.GE.AND P0, PT, R0, UR22, PT ;  /* 0x0000001600007c0c */ /* 0x004fe2000bf06270 */
[----:B---3--:R-:W-:-:S04]  /*5b40*/  IMAD.U32 R4, R4, 0x10000, RZ ;  /* 0x0001000004047824 */ /* 0x008fc800078e00ff */
[----:B------:R-:W-:-:S05]  /*5b50*/  FFMA.FTZ R4, R4, UR28, R17 ;  /* 0x0000001c04047c23 */ /* 0x000fca0008010011 */
[----:B------:R-:W-:-:S05]  /*5b60*/  F2FP.BF16.F32.PACK_AB R4, RZ, R4 ;  /* 0x00000004ff04723e */ /* 0x000fca00000010ff */
[----:B------:R0:W-:Y:S01]  /*5b70*/  STG.E.U16 desc[UR14][R2.64], R4 ;  /* 0x0000000402007986 */ /* 0x0001e2000c10150e */
[----:B------:R-:W-:Y:S05]  /*5b80*/  @!P0 BRA `(.L_x_922) ;  /* 0xfffffffc008c8947 */ /* 0x000fea000383ffff */
[----:B------:R-:W-:Y:S05]  /*5b90*/  BSYNC.RECONVERGENT B0 ;  /* 0x0000000000007941 */ /* 0x000fea0003800200 */
.L_x_921:
[----:B------:R-:W-:Y:S05]  /*5ba0*/  EXIT ;  /* 0x000000000000794d */ /* 0x000fea0003800000 */
        .weak           $__internal_10_$__cuda_sm20_dblrcp_rn_slowpath_v3
        .type           $__internal_10_$__cuda_sm20_dblrcp_rn_slowpath_v3,@function
        .size           $__internal_10_$__cuda_sm20_dblrcp_rn_slowpath_v3,(.L_x_27269 - $__internal_10_$__cuda_sm20_dblrcp_rn_slowpath_v3)
$__internal_10_$__cuda_sm20_dblrcp_rn_slowpath_v3:
[----:B------:R-:W-:Y:S01]  /*5bb0*/  DSETP.GTU.AND P1, PT, |R20|, +INF , PT ;  /* 0x7ff000001400742a */ /* 0x000fe20003f2c200 */
[----:B------:R-:W-:-:S13]  /*5bc0*/  BSSY.RECONVERGENT B2, `(.L_x_923) ;  /* 0x0000024000027945 */ /* 0x000fda0003800200 */
[----:B------:R-:W-:Y:S05]  /*5bd0*/  @P1 BRA `(.L_x_924) ;  /* 0x0000000000801947 */ /* 0x000fea0003800000 */
[----:B------:R-:W-:-:S04]  /*5be0*/  LOP3.LUT R31, R21, 0x7fffffff, RZ, 0xc0, !PT ;  /* 0x7fffffff151f7812 */ /* 0x000fc800078ec0ff */
[----:B------:R-:W-:-:S04]  /*5bf0*/  IADD3 R22, PT, PT, R31, -0x1, RZ ;  /* 0xffffffff1f167810 */ /* 0x000fc80007ffe0ff */
[----:B------:R-:W-:-:S13]  /*5c00*/  ISETP.GE.U32.AND P1, PT, R22, 0x7fefffff, PT ;  /* 0x7fefffff1600780c */ /* 0x000fda0003f26070 */
[----:B------:R-:W-:Y:S02]  /*5c10*/  @P1 LOP3.LUT R23, R21, 0x7ff00000, RZ, 0x3c, !PT ;  /* 0x7ff0000015171812 */ /* 0x000fe400078e3cff */
[----:B------:R-:W-:Y:S01]  /*5c20*/  @P1 MOV R22, RZ ;  /* 0x000000ff00161202 */ /* 0x000fe20000000f00 */
[----:B------:R-:W-:Y:S06]  /*5c30*/  @P1 BRA `(.L_x_925) ;  /* 0x0000000000701947 */ /* 0x000fec0003800000 */
[----:B------:R-:W-:-:S13]  /*5c40*/  ISETP.GE.U32.AND P1, PT, R31, 0x1000001, PT ;  /* 0x010000011f00780c */ /* 0x000fda0003f26070 */
[----:B------:R-:W-:Y:S05]  /*5c50*/  @!P1 BRA `(.L_x_926) ;  /* 0x0000000000389947 */ /* 0x000fea0003800000 */
[----:B------:R-:W-:Y:S01]  /*5c60*/  IADD3 R33, PT, PT, R21, -0x3fe00000, RZ ;  /* 0xc020000015217810 */ /* 0x000fe20007ffe0ff */
[----:B------:R-:W-:Y:S01]  /*5c70*/  IMAD.MOV.U32 R32, RZ, RZ, R20 ;  /* 0x000000ffff207224 */ /* 0x000fe200078e0014 */
[----:B------:R-:W-:Y:S02]  /*5c80*/  MOV R22, R27 ;  /* 0x0000001b00167202 */ /* 0x000fe40000000f00 */
        /* <DEDUP_REMOVED lines=11> */
.L_x_926:
        /* <DEDUP_REMOVED lines=10> */
.L_x_924:
[----:B------:R-:W-:Y:S02]  /*5de0*/  LOP3.LUT R23, R21, 0x80000, RZ, 0xfc, !PT ;  /* 0x0008000015177812 */ /* 0x000fe400078efcff */
[----:B------:R-:W-:-:S07]  /*5df0*/  MOV R22, R20 ;  /* 0x0000001400167202 */ /* 0x000fce0000000f00 */
.L_x_925:
[----:B------:R-:W-:Y:S05]  /*5e00*/  BSYNC.RECONVERGENT B2 ;  /* 0x0000000000027941 */ /* 0x000fea0003800200 */
.L_x_923:
[----:B------:R-:W-:Y:S01]  /*5e10*/  HFMA2 R27, -RZ, RZ, 0, 0 ;  /* 0x00000000ff1b7431 */ /* 0x000fe200000001ff */
[----:B------:R-:W-:Y:S02]  /*5e20*/  MOV R20, R22 ;  /* 0x0000001600147202 */ /* 0x000fe40000000f00 */
[----:B------:R-:W-:Y:S01]  /*5e30*/  MOV R21, R23 ;  /* 0x0000001700157202 */ /* 0x000fe20000000f00 */
[----:B------:R-:W-:Y:S06]  /*5e40*/  RET.REL.NODEC R26 `(_ZN2at6native35batch_norm_reduce_statistics_kernelIN3c108BFloat16EflEEvNS_27GenericPackedTensorAccessorIT0_Lm2ENS_17RestrictPtrTraitsET1_EES8_NS4_IS5_Lm1ES6_S7_EES9_NS4_IT_Lm1ES6_S7_EESB_S5_S5_SB_) ;  /* 0xffffffa01a6c7950 */ /* 0x000fec0003c3ffff */
.L_x_927:
        /* <DEDUP_REMOVED lines=11> */
.L_x_27269:


//--------------------- .text._ZN2at6native35batch_norm_reduce_statistics_kernelIN3c108BFloat16EfiEEvNS_27GenericPackedTensorAccessorIT0_Lm2ENS_17RestrictPtrTraitsET1_EES8_NS4_IS5_Lm1ES6_S7_EES9_NS4_IT_Lm1ES6_S7_EESB_S5_S5_SB_ --------------------------
	.section	.text._ZN2at6native35batch_norm_reduce_statistics_kernelIN3c108BFloat16EfiEEvNS_27GenericPackedTensorAccessorIT0_Lm2ENS_17RestrictPtrTraitsET1_EES8_NS4_IS5_Lm1ES6_S7_EES9_NS4_IT_Lm1ES6_S7_EESB_S5_S5_SB_,"ax",@progbits
	.align	128
        .global         _ZN2at6native35batch_norm_reduce_statistics_kernelIN3c108BFloat16EfiEEvNS_27GenericPackedTensorAccessorIT0_Lm2ENS_17RestrictPtrTraitsET1_EES8_NS4_IS5_Lm1ES6_S7_EES9_NS4_IT_Lm1ES6_S7_EESB_S5_S5_SB_
        .type           _ZN2at6native35batch_norm_reduce_statistics_kernelIN3c108BFloat16EfiEEvNS_27GenericPackedTensorAccessorIT0_Lm2ENS_17RestrictPtrTraitsET1_EES8_NS4_IS5_Lm1ES6_S7_EES9_NS4_IT_Lm1ES6_S7_EESB_S5_S5_SB_,@function
        .size           _ZN2at6native35batch_norm_reduce_statistics_kernelIN3c108BFloat16EfiEEvNS_27GenericPackedTensorAccessorIT0_Lm2ENS_17RestrictPtrTraitsET1_EES8_NS4_IS5_Lm1ES6_S7_EES9_NS4_IT_Lm1ES6_S7_EESB_S5_S5_SB_,(.L_x_27270 - _ZN2at6native35batch_norm_reduce_statistics_kernelIN3c108BFloat16EfiEEvNS_27GenericPackedTensorAccessorIT0_Lm2ENS_17RestrictPtrTraitsET1_EES8_NS4_IS5_Lm1ES6_S7_EES9_NS4_IT_Lm1ES6_S7_EESB_S5_S5_SB_)
        .other          _ZN2at6native35batch_norm_reduce_statistics_kernelIN3c108BFloat16EfiEEvNS_27GenericPackedTensorAccessorIT0_Lm2ENS_17RestrictPtrTraitsET1_EES8_NS4_IS5_Lm1ES6_S7_EES9_NS4_IT_Lm1ES6_S7_EESB_S5_S5_SB_,@"STO_CUDA_ENTRY STV_DEFAULT"
_ZN2at6native35batch_norm_reduce_statistics_kernelIN3c108BFloat16EfiEEvNS_27GenericPackedTensorAccessorIT0_Lm2ENS_17RestrictPtrTraitsET1_EES8_NS4_IS5_Lm1ES6_S7_EES9_NS4_IT_Lm1ES6_S7_EESB_S5_S5_SB_:
.text._ZN2at6native35batch_norm_reduce_statistics_kernelIN3c108BFloat16EfiEEvNS_27GenericPackedTensorAccessorIT0_Lm2ENS_17RestrictPtrTraitsET1_EES8_NS4_IS5_Lm1ES6_S7_EES9_NS4_IT_Lm1ES6_S7_EESB_S5_S5_SB_:
[----:B------:R-:W-:Y:S01]  /*0000*/  LDC R1, c[0x0][0x37c] ;  /* 0x0000df00ff017b82 */ /* 0x000fe20000000800 */
[----:B------:R-:W0:Y:S07]  /*0010*/  S2R R26, SR_TID.X ;  /* 0x00000000001a7919 */ /* 0x000e2e0000002100 */
[----:B------:R-:W0:Y:S01]  /*0020*/  S2UR UR4, SR_CTAID.X ;  /* 0x00000000000479c3 */ /* 0x000e220000002500 */
[----:B------:R-:W1:Y:S07]  /*0030*/  LDCU UR5, c[0x0][0x38c] ;  /* 0x00007180ff0577ac */ /* 0x000e6e0008000800 */
[----:B------:R-:W0:Y:S02]  /*0040*/  LDC R25, c[0x0][0x360] ;  /* 0x0000d800ff197b82 */ /* 0x000e240000000800 */
[----:B0-----:R-:W-:-:S05]  /*0050*/  IMAD R26, R25, UR4, R26 ;  /* 0x00000004191a7c24 */ /* 0x001fca000f8e021a */
[----:B-1----:R-:W-:-:S13]  /*0060*/  ISETP.GE.AND P0, PT, R26, UR5, PT ;  /* 0x000000051a007c0c */ /* 0x002fda000bf06270 */
[----:B------:R-:W-:Y:S05]  /*0070*/  @P0 EXIT ;  /* 0x000000000000094d */ /* 0x000fea0003800000 */
[----:B------:R-:W0:Y:S01]  /*0080*/  LDCU UR4, c[0x0][0x388] ;  /* 0x00007100ff0477ac */ /* 0x000e220008000800 */
[----:B------:R-:W1:Y:S01]  /*0090*/  LDC R24, c[0x0][0x3f4] ;  /* 0x0000fd00ff187b82 */ /* 0x000e620000000800 */
[----:B------:R-:W2:Y:S01]  /*00a0*/  LDCU UR5, c[0x0][0x370] ;  /* 0x00006e00ff0577ac */ /* 0x000ea20008000800 */
[----:B------:R-:W3:Y:S01]  /*00b0*/  LDCU.64 UR10, c[0x0][0x358] ;  /* 0x00006b00ff0a77ac */ /* 0x000ee20008000a00 */
[----:B0-----:R-:W-:Y:S01]  /*00c0*/  UISETP.GE.AND UP0, UPT, UR4, 0x1, UPT ;  /* 0x000000010400788c */ /* 0x001fe2000bf06270 */
[----:B--2---:R-:W-:Y:S02]  /*00d0*/  IMAD R25, R25, UR5, RZ ;  /* 0x0000000519197c24 */ /* 0x004fe4000f8e02ff */
[----:B-1----:R-:W-:-:S06]  /*00e0*/  FADD.FTZ R24, -R24, 1 ;  /* 0x3f80000018187421 */ /* 0x002fcc0000010100 */
[----:B---3--:R-:W-:Y:S05]  /*00f0*/  BRA.U !UP0, `(.L_x_928) ;  /* 0x0000004108b07547 */ /* 0x008fea000b800000 */
[----:B------:R-:W0:Y:S02]  /*0100*/  LDCU.64 UR6, c[0x0][0x3d0] ;  /* 0x00007a00ff0677ac */ /* 0x000e240008000a00 */
[----:B0-----:R-:W-:-:S04]  /*0110*/  UISETP.NE.U32.AND UP0, UPT, UR6, URZ, UPT ;  /* 0x000000ff0600728c */ /* 0x001fc8000bf05070 */
[----:B------:R-:W-:-:S09]  /*0120*/  UISETP.NE.AND.EX UP0, UPT, UR7, URZ, UPT, UP0 ;  /* 0x000000ff0700728c */ /* 0x000fd2000bf05300 */
[----:B------:R-:W-:Y:S05]  /*0130*/  BRA.U UP0, `(.L_x_929) ;  /* 0x00000021005c7547 */ /* 0x000fea000b800000 */
[----:B------:R-:W0:Y:S01]  /*0140*/  LDCU UR17, c[0x0][0x3f0] ;  /* 0x00007e00ff1177ac */ /* 0x000e220008000800 */
[----:B------:R-:W1:Y:S01]  /*0150*/  LDCU UR20, c[0x0][0x388] ;  /* 0x00007100ff1477ac */ /* 0x000e620008000800 */
[----:B------:R-:W2:Y:S01]  /*0160*/  LDCU.64 UR12, c[0x0][0x380] ;  /* 0x00007000ff0c77ac */ /* 0x000ea20008000a00 */
[----:B------:R-:W3:Y:S01]  /*0170*/  LDCU.64 UR14, c[0x0][0x398] ;  /* 0x00007300ff0e77ac */ /* 0x000ee20008000a00 */
[----:B------:R-:W-:-:S12]  /*0180*/  ULOP3.LUT UR4, UR4, 0x3, URZ, 0xc0, !UPT ;  /* 0x0000000304047892 */ /* 0x000fd8000f8ec0ff */
.L_x_943:
[----:B------:R-:W4:Y:S01]  /*0190*/  LDCU UR5, c[0x0][0x388] ;  /* 0x00007100ff0577ac */ /* 0x000f220008000800 */
[----:B------:R-:W-:Y:S01]  /*01a0*/  HFMA2 R31, -RZ, RZ, 0, 0 ;  /* 0x00000000ff1f7431 */ /* 0x000fe200000001ff */
[----:B------:R-:W-:Y:S01]  /*01b0*/  MOV R23, RZ ;  /* 0x000000ff00177202 */ /* 0x000fe20000000f00 */
[----:B------:R-:W-:Y:S01]  /*01c0*/  HFMA2 R0, -RZ, RZ, 0, 0 ;  /* 0x00000000ff007431 */ /* 0x000fe200000001ff */
[----:B------:R-:W5:Y:S01]  /*01d0*/  LDCU UR6, c[0x0][0x394] ;  /* 0x00007280ff0677ac */ /* 0x000f620008000800 */
[----:B------:R-:W-:Y:S01]  /*01e0*/  MOV R33, RZ ;  /* 0x000000ff00217202 */ /* 0x000fe20000000f00 */
[----:B------:R-:W0:Y:S01]  /*01f0*/  LDCU UR7, c[0x0][0x3ac] ;  /* 0x00007580ff0777ac */ /* 0x000e220008000800 */
[----:B----4-:R-:W-:Y:S01]  /*0200*/  UISETP.GE.U32.AND UP0, UPT, UR5, 0x4, UPT ;  /* 0x000000040500788c */ /* 0x010fe2000bf06070 */
[C---:B-----5:R-:W-:Y:S02]  /*0210*/  IMAD R22, R26.reuse, UR6, RZ ;  /* 0x000000061a167c24 */ /* 0x060fe4000f8e02ff */
[----:B0-----:R-:W-:-:S03]  /*0220*/  IMAD R17, R26, UR7, RZ ;  /* 0x000000071a117c24 */ /* 0x001fc6000f8e02ff */
[----:B------:R-:W-:Y:S02]  /*0230*/  SHF.R.S32.HI R16, RZ, 0x1f, R22 ;  /* 0x0000001fff107819 */ /* 0x000fe40000011416 */
[----:B------:R-:W-:Y:S01]  /*0240*/  SHF.R.S32.HI R15, RZ, 0x1f, R17 ;  /* 0x0000001fff0f7819 */ /* 0x000fe20000011411 */
[----:B------:R-:W-:Y:S06]  /*0250*/  BRA.U !UP0, `(.L_x_930) ;  /* 0x0000001108087547 */ /* 0x000fec000b800000 */
[----:B------:R-:W0:Y:S01]  /*0260*/  LDCU UR6, c[0x0][0x3a8] ;  /* 0x00007500ff0677ac */ /* 0x000e220008000800 */
[----:B------:R-:W-:Y:S02]  /*0270*/  MOV R31, RZ ;  /* 0x000000ff001f7202 */ /* 0x000fe40000000f00 */
[----:B------:R-:W-:Y:S02]  /*0280*/  CS2R R12, SRZ ;  /* 0x00000000000c7805 */ /* 0x000fe4000001ff00 */
[----:B------:R-:W-:Y:S01]  /*0290*/  MOV R14, RZ ;  /* 0x000000ff000e7202 */ /* 0x000fe20000000f00 */
[----:B------:R-:W4:Y:S01]  /*02a0*/  LDCU UR7, c[0x0][0x390] ;  /* 0x00007200ff0777ac */ /* 0x000f220008000800 */
[----:B------:R-:W-:Y:S01]  /*02b0*/  MOV R0, RZ ;  /* 0x000000ff00007202 */ /* 0x000fe20000000f00 */
[----:B------:R-:W5:Y:S01]  /*02c0*/  LDCU UR18, c[0x0][0x390] ;  /* 0x00007200ff1277ac */ /* 0x000f620008000800 */
[----:B------:R-:W1:Y:S01]  /*02d0*/  LDCU UR19, c[0x0][0x3a8] ;  /* 0x00007500ff1377ac */ /* 0x000e620008000800 */
[----:B------:R-:W-:-:S02]  /*02e0*/  ULOP3.LUT UR5, UR5, 0x7ffffffc, URZ, 0xc0, !UPT ;  /* 0x7ffffffc05057892 */ /* 0x000fc4000f8ec0ff */
[----:B0-----:R-:W-:Y:S02]  /*02f0*/  UIMAD UR9, UR6, 0x3, URZ ;  /* 0x00000003060978a4 */ /* 0x001fe4000f8e02ff */
[----:B------:R-:W-:Y:S02]  /*0300*/  UIADD3 UR8, UPT, UPT, -UR5, URZ, URZ ;  /* 0x000000ff05087290 */ /* 0x000fe4000fffe1ff */
[----:B------:R-:W-:Y:S02]  /*0310*/  USHF.L.U32 UR5, UR6, 0x1, URZ ;  /* 0x0000000106057899 */ /* 0x000fe400080006ff */
[----:B----4-:R-:W-:Y:S01]  /*0320*/  USHF.L.U32 UR16, UR7, 0x1, URZ ;  /* 0x0000000107107899 */ /* 0x010fe200080006ff */
[----:B------:R-:W-:Y:S01]  /*0330*/  MOV R8, UR9 ;  /* 0x0000000900087c02 */ /* 0x000fe20008000f00 */
[----:B------:R-:W-:Y:S01]  /*0340*/  UIMAD UR6, UR7, 0x3, URZ ;  /* 0x00000003070678a4 */ /* 0x000fe2000f8e02ff */
[----:B-----5:R-:W-:Y:S01]  /*0350*/  IMAD.U32 R11, RZ, RZ, UR18 ;  /* 0x00000012ff0b7e24 */ /* 0x020fe2000f8e00ff */
[----:B------:R-:W-:-:S02]  /*0360*/  MOV R9, UR8 ;  /* 0x0000000800097c02 */ /* 0x000fc40008000f00 */
[----:B-1----:R-:W-:Y:S02]  /*0370*/  MOV R10, UR19 ;  /* 0x00000013000a7c02 */ /* 0x002fe40008000f00 */
[----:B------:R-:W-:Y:S02]  /*0380*/  MOV R7, UR16 ;  /* 0x0000001000077c02 */ /* 0x000fe40008000f00 */
[----:B------:R-:W-:Y:S02]  /*0390*/  MOV R6, UR5 ;  /* 0x0000000500067c02 */ /* 0x000fe40008000f00 */
[----:B------:R-:W-:-:S07]  /*03a0*/  MOV R5, UR6 ;  /* 0x0000000600057c02 */ /* 0x000fce0008000f00 */
.L_x_935:
[----:B------:R-:W0:Y:S02]  /*03b0*/  LDC.64 R38, c[0x0][0x3f8] ;  /* 0x0000fe00ff267b82 */ /* 0x000e240000000a00 */
[----:B0-----:R-:W-:-:S05]  /*03c0*/  IMAD.WIDE R38, R14, 0x2, R38 ;  /* 0x000000020e267825 */ /* 0x001fca00078e0226 */
[----:B------:R-:W4:Y:S01]  /*03d0*/  LDG.E.U16 R3, desc[UR10][R38.64] ;  /* 0x0000000a26037981 */ /* 0x000f22000c1e1500 */
[----:B------:R-:W-:-:S04]  /*03e0*/  IADD3 R2, P0, PT, R17, R12, RZ ;  /* 0x0000000c11027210 */ /* 0x000fc80007f1e0ff */
[----:B------:R-:W-:Y:S02]  /*03f0*/  LEA.HI.X.SX32 R19, R12, R15, 0x1, P0 ;  /* 0x0000000f0c137211 */ /* 0x000fe400000f0eff */
[----:B---3--:R-:W-:-:S04]  /*0400*/  LEA R18, P0, R2, UR14, 0x2 ;  /* 0x0000000e02127c11 */ /* 0x008fc8000f8010ff */
[----:B------:R-:W-:-:S05]  /*0410*/  LEA.HI.X R19, R2, UR15, R19, 0x2, P0 ;  /* 0x0000000f02137c11 */ /* 0x000fca00080f1413 */
[----:B------:R-:W3:Y:S01]  /*0420*/  LDG.E R4, desc[UR10][R18.64] ;  /* 0x0000000a12047981 */ /* 0x000ee2000c1e1900 */
[----:B------:R-:W-:Y:S02]  /*0430*/  IADD3 R2, P0, PT, R22, R13, RZ ;  /* 0x0000000d16027210 */ /* 0x000fe40007f1e0ff */
[----:B-1----:R-:W-:Y:S02]  /*0440*/  I2FP.F32.S32 R0, R0 ;  /* 0x0000000000007245 */ /* 0x002fe40000201400 */
[----:B------:R-:W-:Y:S02]  /*0450*/  LEA.HI.X.SX32 R21, R13, R16, 0x1, P0 ;  /* 0x000000100d157211 */ /* 0x000fe400000f0eff */
[----:B--2---:R-:W-:-:S04]  /*0460*/  LEA R20, P0, R2, UR12, 0x2 ;  /* 0x0000000c02147c11 */ /* 0x004fc8000f8010ff */
[----:B------:R-:W-:Y:S02]  /*0470*/  LEA.HI.X R21, R2, UR13, R21, 0x2, P0 ;  /* 0x0000000d02157c11 */ /* 0x000fe400080f1415 */
[----:B------:R-:W0:Y:S03]  /*0480*/  F2F.BF16.F32 R2, R0 ;  /* 0x0000000000027304 */ /* 0x000e260000202000 */
[----:B------:R1:W5:Y:S01]  /*0490*/  LDG.E R32, desc[UR10][R20.64] ;  /* 0x0000000a14207981 */ /* 0x000362000c1e1900 */
[----:B------:R-:W-:-:S06]  /*04a0*/  ULOP3.LUT UR5, UR20, 0x7ffffffc, URZ, 0xc0, !UPT ;  /* 0x7ffffffc14057892 */ /* 0x000fcc000f8ec0ff */
[----:B------:R-:W-:Y:S02]  /*04b0*/  MOV R23, UR5 ;  /* 0x0000000500177c02 */ /* 0x000fe40008000f00 */
[----:B0-----:R-:W-:Y:S01]  /*04c0*/  SHF.L.U32 R2, R2, 0x10, RZ ;  /* 0x0000001002027819 */ /* 0x001fe200000006ff */
[----:B----4-:R-:W-:-:S04]  /*04d0*/  IMAD.U32 R3, R3, 0x10000, RZ ;  /* 0x0001000003037824 */ /* 0x010fc800078e00ff */
[----:B------:R-:W-:-:S06]  /*04e0*/  FADD.FTZ R2, R3, R2 ;  /* 0x0000000203027221 */ /* 0x000fcc0000010000 */
[----:B------:R-:W0:Y:S08]  /*04f0*/  F2F.BF16.F32 R2, R2 ;  /* 0x0000000200027304 */ /* 0x000e300000202000 */
[----:B---3--:R-:W2:Y:S01]  /*0500*/  MUFU.RCP R4, R4 ;  /* 0x0000000400047308 */ /* 0x008ea20000001000 */
[----:B0-----:R-:W-:-:S05]  /*0510*/  SHF.L.U32 R18, R2, 0x10, RZ ;  /* 0x0000001002127819 */ /* 0x001fca00000006ff */
[----:B------:R-:W-:Y:S01]  /*0520*/  FMUL.FTZ R18, R18, 1 ;  /* 0x3f80000012127820 */ /* 0x000fe20000410000 */
[----:B--2---:R-:W-:-:S05]  /*0530*/  FFMA.FTZ R2, R4, R4, -UR17 ;  /* 0x8000001104027e23 */ /* 0x004fca0008010004 */
[----:B------:R-:W0:Y:S08]  /*0540*/  F2F.F64.F32 R18, R18 ;  /* 0x0000001200127310 */ /* 0x000e300000201800 */
[----:B0-----:R-:W1:Y:S01]  /*0550*/  MUFU.RCP64H R29, R19 ;  /* 0x00000013001d7308 */ /* 0x001e620000001800 */
[----:B------:R-:W-:-:S04]  /*0560*/  IADD3 R28, PT, PT, R19, 0x300402, RZ ;  /* 0x00300402131c7810 */ /* 0x000fc80007ffe0ff */
[----:B------:R-:W-:Y:S02]  /*0570*/  FSETP.GEU.AND P0, PT, |R28|, 5.8789094863358348022e-39, PT ;  /* 0x004004021c00780b */ /* 0x000fe40003f0e200 */
[----:B-1----:R-:W-:-:S08]  /*0580*/  DFMA R20, -R18, R28, 1 ;  /* 0x3ff000001214742b */ /* 0x002fd0000000011c */
        /* <DEDUP_REMOVED lines=8> */
[----:B-----5:R-:W-:Y:S05]  /*0610*/  CALL.REL.NOINC `($__internal_11_$__cuda_sm20_dblrcp_rn_slowpath_v3) ;  /* 0x0000004800b87944 */ /* 0x020fea0003c00000 */
.L_x_931:
[----:B------:R-:W0:Y:S02]  /*0620*/  LDC R19, c[0x0][0x404] ;  /* 0x00010100ff137b82 */ /* 0x000e240000000800 */
[----:B0-----:R-:W-:-:S05]  /*0630*/  IMAD.WIDE R38, R19, 0x2, R38 ;  /* 0x0000000213267825 */ /* 0x001fca00078e0226 */
[----:B------:R-:W2:Y:S01]  /*0640*/  LDG.E.U16 R30, desc[UR10][R38.64] ;  /* 0x0000000a261e7981 */ /* 0x000ea2000c1e1500 */
[----:B------:R-:W-:-:S04]  /*0650*/  IADD3 R4, P0, PT, R17, R10, RZ ;  /* 0x0000000a11047210 */ /* 0x000fc80007f1e0ff */
[----:B------:R-:W-:Y:S02]  /*0660*/  LEA.HI.X.SX32 R19, R10, R15, 0x1, P0 ;  /* 0x0000000f0a137211 */ /* 0x000fe400000f0eff */
[----:B------:R-:W-:-:S04]  /*0670*/  LEA R20, P0, R4, UR14, 0x2 ;  /* 0x0000000e04147c11 */ /* 0x000fc8000f8010ff */
[----:B------:R-:W-:-:S05]  /*0680*/  LEA.HI.X R21, R4, UR15, R19, 0x2, P0 ;  /* 0x0000000f04157c11 */ /* 0x000fca00080f1413 */
[----:B------:R0:W3:Y:S01]  /*0690*/  LDG.E R4, desc[UR10][R20.64] ;  /* 0x0000000a14047981 */ /* 0x0000e2000c1e1900 */
[----:B------:R-:W-:-:S04]  /*06a0*/  IADD3 R19, P0, PT, R22, R11, RZ ;  /* 0x0000000b16137210 */ /* 0x000fc80007f1e0ff */
[----:B------:R-:W-:Y:S02]  /*06b0*/  LEA.HI.X.SX32 R28, R11, R16, 0x1, P0 ;  /* 0x000000100b1c7211 */ /* 0x000fe400000f0eff */
[----:B------:R-:W-:-:S04]  /*06c0*/  LEA R18, P0, R19, UR12, 0x2 ;  /* 0x0000000c13127c11 */ /* 0x000fc8000f8010ff */
[----:B------:R-:W-:Y:S01]  /*06d0*/  LEA.HI.X R19, R19, UR13, R28, 0x2, P0 ;  /* 0x0000000d13137c11 */ /* 0x000fe200080f141c */
[----:B------:R-:W-:Y:S01]  /*06e0*/  FADD.FTZ R28, R3, R0 ;  /* 0x00000000031c7221 */ /* 0x000fe20000010000 */
[----:B------:R-:W-:Y:S01]  /*06f0*/  UMOV UR6, 0xf0000000 ;  /* 0xf000000000067882 */ /* 0x000fe20000000000 */
[----:B------:R-:W-:Y:S02]  /*0700*/  UMOV UR7, 0x380fffff ;  /* 0x380fffff00077882 */ /* 0x000fe40000000000 */
[----:B------:R1:W5:Y:S01]  /*0710*/  LDG.E R27, desc[UR10][R18.64] ;  /* 0x0000000a121b7981 */ /* 0x000362000c1e1900 */
[----:B0-----:R-:W0:Y:S01]  /*0720*/  F2F.F32.F64 R20, R34 ;  /* 0x0000002200147310 */ /* 0x001e220000301000 */
[----:B------:R-:W-:-:S07]  /*0730*/  DSETP.GEU.AND P0, PT, |R34|, UR6, PT ;  /* 0x0000000622007e2a */ /* 0x000fce000bf0e200 */
[----:B------:R-:W4:Y:S01]  /*0740*/  F2I.FTZ.TRUNC.NTZ R28, R28 ;  /* 0x0000001c001c7305 */ /* 0x000f22000021f100 */
[----:B-1---5:R-:W-:-:S06]  /*0750*/  FADD.FTZ R18, -R32, R33 ;  /* 0x0000002120127221 */ /* 0x022fcc0000010100 */
[----:B0-----:R-:W-:Y:S01]  /*0760*/  @!P0 FMUL R20, R20, 1.175494350822287508e-38 ;  /* 0x0080000014148820 */ /* 0x001fe20000400000 */
[----:B----4-:R-:W-:-:S04]  /*0770*/  I2FP.F32.S32 R29, R28 ;  /* 0x0000001c001d7245 */ /* 0x010fc80000201400 */
[----:B------:R-:W0:Y:S02]  /*0780*/  F2F.BF16.F32 R36, R29 ;  /* 0x0000001d00247304 */ /* 0x000e240000202000 */
[----:B0-----:R-:W-:Y:S02]  /*0790*/  SHF.L.U32 R21, R36, 0x10, RZ ;  /* 0x0000001024157819 */ /* 0x001fe400000006ff */
[----:B--2---:R-:W-:-:S05]  /*07a0*/  SHF.L.U32 R30, R30, 0x10, RZ ;  /* 0x000000101e1e7819 */ /* 0x004fca00000006ff */
[----:B------:R-:W-:Y:S01]  /*07b0*/  FADD.FTZ R36, R30, R21 ;  /* 0x000000151e247221 */ /* 0x000fe20000010000 */
[----:B------:R-:W-:-:S04]  /*07c0*/  FMUL.FTZ R21, R18, R18 ;  /* 0x0000001212157220 */ /* 0x000fc80000410000 */
[C---:B------:R-:W-:Y:S01]  /*07d0*/  FMUL.FTZ R28, R0.reuse, R21 ;  /* 0x00000015001c7220 */ /* 0x040fe20000410000 */
[----:B------:R-:W0:Y:S01]  /*07e0*/  F2F.BF16.F32 R36, R36 ;  /* 0x0000002400247304 */ /* 0x000e220000202000 */
[----:B------:R-:W-:Y:S02]  /*07f0*/  FMUL.FTZ R0, R0, R20 ;  /* 0x0000001400007220 */ /* 0x000fe40000410000 */
[----:B------:R-:W-:-:S04]  /*0800*/  FMUL.FTZ R21, R3, R28 ;  /* 0x0000001c03157220 */ /* 0x000fc80000410000 */
[----:B------:R-:W-:Y:S01]  /*0810*/  FMUL.FTZ R21, R20, R21 ;  /* 0x0000001514157220 */ /* 0x000fe20000410000 */
[----:B---3--:R-:W1:Y:S03]  /*0820*/  MUFU.RCP R4, R4 ;  /* 0x0000000400047308 */ /* 0x008e660000001000 */
[----:B------:R-:W-:Y:S01]  /*0830*/  FFMA.FTZ R2, R2, R3, R21 ;  /* 0x0000000302027223 */ /* 0x000fe20000010015 */
[----:B------:R-:W-:Y:S01]  /*0840*/  FMUL.FTZ R3, R3, R20 ;  /* 0x0000001403037220 */ /* 0x000fe20000410000 */
[----:B0-----:R-:W-:-:S03]  /*0850*/  SHF.L.U32 R19, R36, 0x10, RZ ;  /* 0x0000001024137819 */ /* 0x001fc600000006ff */
[----:B------:R-:W-:Y:S01]  /*0860*/  FMUL.FTZ R3, R32, R3 ;  /* 0x0000000320037220 */ /* 0x000fe20000410000 */
[----:B------:R-:W-:Y:S01]  /*0870*/  FADD.FTZ R31, R2, R31 ;  /* 0x0000001f021f7221 */ /* 0x000fe20000010000 */
[----:B------:R-:W-:Y:S02]  /*0880*/  FMUL.FTZ R19, R19, 1 ;  /* 0x3f80000013137820 */ /* 0x000fe40000410000 */
[----:B------:R-:W-:Y:S01]  /*0890*/  FFMA.FTZ R32, R0, R33, R3 ;  /* 0x0000002100207223 */ /* 0x000fe20000010003 */
[----:B-1----:R-:W-:-:S03]  /*08a0*/  FFMA.FTZ R33, R4, R4, -UR17 ;  /* 0x8000001104217e23 */ /* 0x002fc60008010004 */
        /* <DEDUP_REMOVED lines=13> */
[----:B------:R-:W-:Y:S05]  /*0980*/  CALL.REL.NOINC `($__internal_11_$__cuda_sm20_dblrcp_rn_slowpath_v3) ;  /* 0x0000004400dc7944 */ /* 0x000fea0003c00000 */
.L_x_932:
        /* <DEDUP_REMOVED lines=8> */
[----:B------:R-:W-:Y:S01]  /*0a10*/  IADD3 R2, P0, PT, R22, R7, RZ ;  /* 0x0000000716027210 */ /* 0x000fe20007f1e0ff */
[----:B------:R-:W-:-:S03]  /*0a20*/  FADD.FTZ R28, R30, R29 ;  /* 0x0000001d1e1c7221 */ /* 0x000fc60000010000 */
[----:B------:R-:W-:Y:S02]  /*0a30*/  LEA.HI.X.SX32 R3, R7, R16, 0x1, P0 ;  /* 0x0000001007037211 */ /* 0x000fe400000f0eff */
[----:B------:R-:W-:-:S04]  /*0a40*/  LEA R18, P0, R2, UR12, 0x2 ;  /* 0x0000000c02127c11 */ /* 0x000fc8000f8010ff */
[----:B------:R-:W-:Y:S02]  /*0a50*/  LEA.HI.X R19, R2, UR13, R3, 0x2, P0 ;  /* 0x0000000d02137c11 */ /* 0x000fe400080f1403 */
[----:B------:R-:W1:Y:S03]  /*0a60*/  F2I.FTZ.TRUNC.NTZ R3, R28 ;  /* 0x0000001c00037305 */ /* 0x000e66000021f100 */
[----:B------:R4:W5:Y:S01]  /*0a70*/  LDG.E R2, desc[UR10][R18.64] ;  /* 0x0000000a12027981 */ /* 0x000962000c1e1900 */
[----:B------:R-:W-:Y:S01]  /*0a80*/  UMOV UR6, 0xf0000000 ;  /* 0xf000000000067882 */ /* 0x000fe20000000000 */
[----:B------:R-:W-:Y:S02]  /*0a90*/  UMOV UR7, 0x380fffff ;  /* 0x380fffff00077882 */ /* 0x000fe40000000000 */
[----:B------:R-:W-:Y:S01]  /*0aa0*/  DSETP.GEU.AND P0, PT, |R34|, UR6, PT ;  /* 0x0000000622007e2a */ /* 0x000fe2000bf0e200 */
[----:B0-----:R-:W0:Y:S01]  /*0ab0*/  F2F.F32.F64 R20, R34 ;  /* 0x0000002200147310 */ /* 0x001e220000301000 */
[----:B----4-:R-:W-:Y:S01]  /*0ac0*/  FADD.FTZ R18, R32, -R27 ;  /* 0x8000001b20127221 */ /* 0x010fe20000010000 */
[----:B-1----:R-:W-:-:S03]  /*0ad0*/  I2FP.F32.S32 R3, R3 ;  /* 0x0000000300037245 */ /* 0x002fc60000201400 */
[----:B------:R-:W-:-:S03]  /*0ae0*/  FMUL.FTZ R28, R18, R18 ;  /* 0x00000012121c7220 */ /* 0x000fc60000410000 */
[----:B------:R-:W1:Y:S05]  /*0af0*/  F2F.BF16.F32 R36, R3 ;  /* 0x0000000300247304 */ /* 0x000e6a0000202000 */
[----:B0-----:R-:W-:Y:S01]  /*0b00*/  @!P0 FMUL R20, R20, 1.175494350822287508e-38 ;  /* 0x0080000014148820 */ /* 0x001fe20000400000 */
[----:B-1----:R-:W-:Y:S02]  /*0b10*/  SHF.L.U32 R21, R36, 0x10, RZ ;  /* 0x0000001024157819 */ /* 0x002fe400000006ff */
[----:B--2---:R-:W-:-:S05]  /*0b20*/  SHF.L.U32 R0, R0, 0x10, RZ ;  /* 0x0000001000007819 */ /* 0x004fca00000006ff */
[----:B------:R-:W-:Y:S01]  /*0b30*/  FADD.FTZ R36, R0, R21 ;  /* 0x0000001500247221 */ /* 0x000fe20000010000 */
[C---:B------:R-:W-:Y:S01]  /*0b40*/  FMUL.FTZ R21, R29.reuse, R28 ;  /* 0x0000001c1d157220 */ /* 0x040fe20000410000 */
[----:B------:R-:W-:-:S03]  /*0b50*/  FMUL.FTZ R29, R29, R20 ;  /* 0x000000141d1d7220 */ /* 0x000fc60000410000 */
[----:B------:R-:W-:Y:S01]  /*0b60*/  FMUL.FTZ R21, R30, R21 ;  /* 0x000000151e157220 */ /* 0x000fe20000410000 */
[----:B------:R-:W0:Y:S03]  /*0b70*/  F2F.BF16.F32 R36, R36 ;  /* 0x0000002400247304 */ /* 0x000e260000202000 */
[----:B------:R-:W-:-:S04]  /*0b80*/  FMUL.FTZ R28, R20, R21 ;  /* 0x00000015141c7220 */ /* 0x000fc80000410000 */
[----:B------:R-:W-:Y:S01]  /*0b90*/  FFMA.FTZ R28, R33, R30, R28 ;  /* 0x0000001e211c7223 */ /* 0x000fe2000001001c */
[----:B------:R-:W-:Y:S01]  /*0ba0*/  FMUL.FTZ R30, R30, R20 ;  /* 0x000000141e1e7220 */ /* 0x000fe20000410000 */
[----:B---3--:R-:W1:Y:S02]  /*0bb0*/  MUFU.RCP R4, R4 ;  /* 0x0000000400047308 */ /* 0x008e640000001000 */
[----:B------:R-:W-:Y:S01]  /*0bc0*/  FADD.FTZ R31, R31, R28 ;  /* 0x0000001c1f1f7221 */ /* 0x000fe20000010000 */
[----:B------:R-:W-:Y:S01]  /*0bd0*/  FMUL.FTZ R27, R27, R30 ;  /* 0x0000001e1b1b7220 */ /* 0x000fe20000410000 */
[----:B0-----:R-:W-:-:S03]  /*0be0*/  SHF.L.U32 R19, R36, 0x10, RZ ;  /* 0x0000001024137819 */ /* 0x001fc600000006ff */
[----:B------:R-:W-:Y:S02]  /*0bf0*/  FFMA.FTZ R27, R32, R29, R27 ;  /* 0x0000001d201b7223 */ /* 0x000fe4000001001b */
[----:B------:R-:W-:-:S06]  /*0c00*/  FMUL.FTZ R19, R19, 1 ;  /* 0x3f80000013137820 */ /* 0x000fcc0000410000 */
[----:B------:R-:W0:Y:S01]  /*0c10*/  F2F.F64.F32 R18, R19 ;  /* 0x0000001300127310 */ /* 0x000e220000201800 */
[----:B-1----:R-:W-:-:S07]  /*0c20*/  FFMA.FTZ R29, R4, R4, -UR17 ;  /* 0x80000011041d7e23 */ /* 0x002fce0008010004 */
        /* <DEDUP_REMOVED lines=13> */
.L_x_933:
        /* <DEDUP_REMOVED lines=12> */
[----:B------:R-:W-:-:S04]  /*0dc0*/  FADD.FTZ R28, R0, R3 ;  /* 0x00000003001c7221 */ /* 0x000fc80000010000 */
[----:B------:R1:W5:Y:S01]  /*0dd0*/  LDG.E R30, desc[UR10][R18.64] ;  /* 0x0000000a121e7981 */ /* 0x000362000c1e1900 */
[----:B------:R-:W-:Y:S01]  /*0de0*/  UMOV UR6, 0xf0000000 ;  /* 0xf000000000067882 */ /* 0x000fe20000000000 */
[----:B------:R-:W4:Y:S01]  /*0df0*/  F2I.FTZ.TRUNC.NTZ R28, R28 ;  /* 0x0000001c001c7305 */ /* 0x000f22000021f100 */
[----:B------:R-:W-:Y:S02]  /*0e00*/  UMOV UR7, 0x380fffff ;  /* 0x380fffff00077882 */ /* 0x000fe40000000000 */
[----:B------:R-:W-:-:S05]  /*0e10*/  DSETP.GEU.AND P0, PT, |R34|, UR6, PT ;  /* 0x0000000622007e2a */ /* 0x000fca000bf0e200 */
[----:B0-----:R-:W0:Y:S01]  /*0e20*/  F2F.F32.F64 R20, R34 ;  /* 0x0000002200147310 */ /* 0x001e220000301000 */
[----:B----4-:R-:W-:-:S07]  /*0e30*/  I2FP.F32.S32 R32, R28 ;  /* 0x0000001c00207245 */ /* 0x010fce0000201400 */
[----:B------:R-:W4:Y:S01]  /*0e40*/  F2F.BF16.F32 R36, R32 ;  /* 0x0000002000247304 */ /* 0x000f220000202000 */
[----:B0-----:R-:W-:Y:S01]  /*0e50*/  @!P0 FMUL R20, R20, 1.175494350822287508e-38 ;  /* 0x0080000014148820 */ /* 0x001fe20000400000 */
[----:B----4-:R-:W-:Y:S01]  /*0e60*/  IMAD.U32 R36, R36, 0x10000, RZ ;  /* 0x0001000024247824 */ /* 0x010fe200078e00ff */
[----:B--2---:R-:W-:-:S05]  /*0e70*/  SHF.L.U32 R33, R33, 0x10, RZ ;  /* 0x0000001021217819 */ /* 0x004fca00000006ff */
[----:B------:R-:W-:-:S06]  /*0e80*/  FADD.FTZ R36, R33, R36 ;  /* 0x0000002421247221 */ /* 0x000fcc0000010000 */
[----:B------:R-:W0:Y:S08]  /*0e90*/  F2F.BF16.F32 R36, R36 ;  /* 0x0000002400247304 */ /* 0x000e300000202000 */
[----:B---3--:R-:W2:Y:S01]  /*0ea0*/  MUFU.RCP R4, R4 ;  /* 0x0000000400047308 */ /* 0x008ea20000001000 */
[----:B0-----:R-:W-:Y:S01]  /*0eb0*/  SHF.L.U32 R21, R36, 0x10, RZ ;  /* 0x0000001024157819 */ /* 0x001fe200000006ff */
[----:B------:R-:W-:-:S04]  /*0ec0*/  FMUL.FTZ R36, R3, R20 ;  /* 0x0000001403247220 */ /* 0x000fc80000410000 */
[----:B-1----:R-:W-:Y:S01]  /*0ed0*/  FMUL.FTZ R18, R21, 1 ;  /* 0x3f80000015127820 */ /* 0x002fe20000410000 */
[----:B-----5:R-:W-:-:S04]  /*0ee0*/  FADD.FTZ R21, R27, -R2 ;  /* 0x800000021b157221 */ /* 0x020fc80000010000 */
[----:B------:R-:W-:Y:S01]  /*0ef0*/  FMUL.FTZ R28, R21, R21 ;  /* 0x00000015151c7220 */ /* 0x000fe20000410000 */
[----:B------:R-:W0:Y:S03]  /*0f00*/  F2F.F64.F32 R18, R18 ;  /* 0x0000001200127310 */ /* 0x000e260000201800 */
[----:B------:R-:W-:Y:S01]  /*0f10*/  FMUL.FTZ R21, R3, R28 ;  /* 0x0000001c03157220 */ /* 0x000fe20000410000 */
[----:B------:R-:W-:-:S03]  /*0f20*/  FMUL.FTZ R3, R0, R20 ;  /* 0x0000001400037220 */ /* 0x000fc60000410000 */
[----:B------:R-:W-:Y:S01]  /*0f30*/  FMUL.FTZ R37, R0, R21 ;  /* 0x0000001500257220 */ /* 0x000fe20000410000 */
[----:B------:R-:W-:-:S03]  /*0f40*/  FMUL.FTZ R2, R2, R3 ;  /* 0x0000000302027220 */ /* 0x000fc60000410000 */
[----:B------:R-:W-:Y:S01]  /*0f50*/  FMUL.FTZ R28, R20, R37 ;  /* 0x00000025141c7220 */ /* 0x000fe20000410000 */
[----:B------:R-:W-:Y:S01]  /*0f60*/  FFMA.FTZ R27, R27, R36, R2 ;  /* 0x000000241b1b7223 */ /* 0x000fe20000010002 */
[----:B0-----:R-:W0:Y:S01]  /*0f70*/  MUFU.RCP64H R21, R19 ;  /* 0x0000001300157308 */ /* 0x001e220000001800 */
[----:B------:R-:W-:Y:S01]  /*0f80*/  IADD3 R20, PT, PT, R19, 0x300402, RZ ;  /* 0x0030040213147810 */ /* 0x000fe20007ffe0ff */
[----:B------:R-:W-:Y:S01]  /*0f90*/  FFMA.FTZ R28, R29, R0, R28 ;  /* 0x000000001d1c7223 */ /* 0x000fe2000001001c */
[----:B--2---:R-:W-:Y:S02]  /*0fa0*/  FFMA.FTZ R0, R4, R4, -UR17 ;  /* 0x8000001104007e23 */ /* 0x004fe40008010004 */
[----:B------:R-:W-:Y:S01]  /*0fb0*/  FSETP.GEU.AND P0, PT, |R20|, 5.8789094863358348022e-39, PT ;  /* 0x004004021400780b */ /* 0x000fe20003f0e200 */
[----:B------:R-:W-:Y:S01]  /*0fc0*/  FADD.FTZ R31, R31, R28 ;  /* 0x0000001c1f1f7221 */ /* 0x000fe20000010000 */
        /* <DEDUP_REMOVED lines=10> */
.L_x_934:
[----:B------:R-:W-:Y:S01]  /*1070*/  UMOV UR6, 0xf0000000 ;  /* 0xf000000000067882 */ /* 0x000fe20000000000 */
[----:B------:R-:W-:Y:S01]  /*1080*/  UMOV UR7, 0x380fffff ;  /* 0x380fffff00077882 */ /* 0x000fe20000000000 */
[----:B------:R-:W0:Y:S01]  /*1090*/  F2F.F32.F64 R4, R34 ;  /* 0x0000002200047310 */ /* 0x000e220000301000 */
[----:B------:R-:W-:Y:S01]  /*10a0*/  DSETP.GEU.AND P0, PT, |R34|, UR6, PT ;  /* 0x0000000622007e2a */ /* 0x000fe2000bf0e200 */
[----:B------:R-:W-:Y:S01]  /*10b0*/  FADD.FTZ R2, R27, -R30 ;  /* 0x8000001e1b027221 */ /* 0x000fe20000010000 */
[----:B------:R-:W1:Y:S01]  /*10c0*/  LDC R3, c[0x0][0x3a8] ;  /* 0x0000ea00ff037b82 */ /* 0x000e620000000800 */
[----:B------:R-:W-:Y:S02]  /*10d0*/  IADD3 R9, PT, PT, R9, 0x4, RZ ;  /* 0x0000000409097810 */ /* 0x000fe40007ffe0ff */
[----:B------:R-:W-:-:S04]  /*10e0*/  FMUL.FTZ R19, R2, R2 ;  /* 0x0000000202137220 */ /* 0x000fc80000410000 */
[----:B------:R-:W-:Y:S01]  /*10f0*/  FMUL.FTZ R18, R32, R19 ;  /* 0x0000001320127220 */ /* 0x000fe20000410000 */
[----:B------:R-:W2:Y:S03]  /*1100*/  LDC R2, c[0x0][0x390] ;  /* 0x0000e400ff027b82 */ /* 0x000ea60000000800 */
[----:B------:R-:W-:Y:S01]  /*1110*/  FMUL.FTZ R21, R33, R18 ;  /* 0x0000001221157220 */ /* 0x000fe20000410000 */
[----:B0-----:R-:W-:Y:S01]  /*1120*/  @!P0 FMUL R4, R4, 1.175494350822287508e-38 ;  /* 0x0080000004048820 */ /* 0x001fe20000400000 */
[----:B------:R-:W-:-:S03]  /*1130*/  ISETP.NE.AND P0, PT, R9, RZ, PT ;  /* 0x000000ff0900720c */ /* 0x000fc60003f05270 */
[----:B------:R-:W0:Y:S01]  /*1140*/  LDC R19, c[0x0][0x404] ;  /* 0x00010100ff137b82 */ /* 0x000e220000000800 */
[----:B------:R-:W-:Y:S01]  /*1150*/  FMUL.FTZ R21, R4, R21 ;  /* 0x0000001504157220 */ /* 0x000fe20000410000 */
[CC--:B------:R-:W-:Y:S01]  /*1160*/  FMUL.FTZ R29, R33.reuse, R4.reuse ;  /* 0x00000004211d7220 */ /* 0x0c0fe20000410000 */
[----:B------:R-:W-:Y:S01]  /*1170*/  FMUL.FTZ R4, R32, R4 ;  /* 0x0000000420047220 */ /* 0x000fe20000410000 */
[----:B------:R-:W-:Y:S01]  /*1180*/  FADD.FTZ R32, R33, R32 ;  /* 0x0000002021207221 */ /* 0x000fe20000010000 */
[----:B------:R-:W-:Y:S01]  /*1190*/  FFMA.FTZ R0, R0, R33, R21 ;  /* 0x0000002100007223 */ /* 0x000fe20000010015 */
[----:B------:R-:W-:Y:S01]  /*11a0*/  FMUL.FTZ R30, R30, R29 ;  /* 0x0000001d1e1e7220 */ /* 0x000fe20000410000 */
[----:B-1----:R-:W-:Y:S02]  /*11b0*/  LEA R10, R3, R10, 0x2 ;  /* 0x0000000a030a7211 */ /* 0x002fe400078e10ff */
[----:B------:R-:W-:Y:S01]  /*11c0*/  FADD.FTZ R31, R31, R0 ;  /* 0x000000001f1f7221 */ /* 0x000fe20000010000 */
[----:B------:R-:W-:Y:S01]  /*11d0*/  FFMA.FTZ R33, R27, R4, R30 ;  /* 0x000000041b217223 */ /* 0x000fe2000001001e */
[----:B------:R4:W1:Y:S01]  /*11e0*/  F2I.FTZ.TRUNC.NTZ R0, R32 ;  /* 0x0000002000007305 */ /* 0x000862000021f100 */
[C---:B------:R-:W-:Y:S01]  /*11f0*/  LEA R6, R3.reuse, R6, 0x2 ;  /* 0x0000000603067211 */ /* 0x040fe200078e10ff */
[C---:B------:R-:W-:Y:S01]  /*1200*/  IMAD R12, R3.reuse, 0x4, R12 ;  /* 0x00000004030c7824 */ /* 0x040fe200078e020c */
[----:B------:R-:W-:-:S02]  /*1210*/  LEA R8, R3, R8, 0x2 ;  /* 0x0000000803087211 */ /* 0x000fc400078e10ff */
[C---:B--2---:R-:W-:Y:S02]  /*1220*/  LEA R11, R2.reuse, R11, 0x2 ;  /* 0x0000000b020b7211 */ /* 0x044fe400078e10ff */
[C---:B------:R-:W-:Y:S02]  /*1230*/  LEA R7, R2.reuse, R7, 0x2 ;  /* 0x0000000702077211 */ /* 0x040fe400078e10ff */
[C---:B------:R-:W-:Y:S02]  /*1240*/  LEA R5, R2.reuse, R5, 0x2 ;  /* 0x0000000502057211 */ /* 0x040fe400078e10ff */
[----:B------:R-:W-:Y:S02]  /*1250*/  LEA R13, R2, R13, 0x2 ;  /* 0x0000000d020d7211 */ /* 0x000fe400078e10ff */
[----:B0-----:R-:W-:Y:S01]  /*1260*/  LEA R14, R19, R14, 0x2 ;  /* 0x0000000e130e7211 */ /* 0x001fe200078e10ff */
[----:B----4-:R-:W-:Y:S06]  /*1270*/  @P0 BRA `(.L_x_935) ;  /* 0xfffffff0004c0947 */ /* 0x010fec000383ffff */
.L_x_930:
[----:B------:R-:W-:-:S09]  /*1280*/  UISETP.NE.AND UP0, UPT, UR4, URZ, UPT ;  /* 0x000000ff0400728c */ /* 0x000fd2000bf05270 */
[----:B------:R-:W-:Y:S05]  /*1290*/  BRA.U !UP0, `(.L_x_936) ;  /* 0x0000000d08147547 */ /* 0x000fea000b800000 */
[----:B------:R-:W-:-:S09]  /*12a0*/  UISETP.NE.AND UP0, UPT, UR4, 0x1, UPT ;  /* 0x000000010400788c */ /* 0x000fd2000bf05270 */
[----:B------:R-:W-:Y:S05]  /*12b0*/  BRA.U !UP0, `(.L_x_937) ;  /* 0x0000000508fc7547 */ /* 0x000fea000b800000 */
[----:B------:R-:W0:Y:S01]  /*12c0*/  LDC.64 R10, c[0x0][0x3f8] ;  /* 0x0000fe00ff0a7b82 */ /* 0x000e220000000a00 */
[----:B------:R-:W4:Y:S01]  /*12d0*/  LDCU UR5, c[0x0][0x404] ;  /* 0x00008080ff0577ac */ /* 0x000f220008000800 */
[----:B------:R-:W2:Y:S01]  /*12e0*/  LDCU.64 UR6, c[0x0][0x398] ;  /* 0x00007300ff0677ac */ /* 0x000ea20008000a00 */
[----:B----4-:R-:W-:Y:S01]  /*12f0*/  IMAD R3, R23, UR5, RZ ;  /* 0x0000000517037c24 */ /* 0x010fe2000f8e02ff */
[----:B------:R-:W4:Y:S03]  /*1300*/  LDCU UR5, c[0x0][0x3a8] ;  /* 0x00007500ff0577ac */ /* 0x000f260008000800 */
[----:B0-----:R-:W-:-:S05]  /*1310*/  IMAD.WIDE R10, R3, 0x2, R10 ;  /* 0x00000002030a7825 */ /* 0x001fca00078e020a */
[----:B------:R-:W3:Y:S01]  /*1320*/  LDG.E.U16 R7, desc[UR10][R10.64] ;  /* 0x0000000a0a077981 */ /* 0x000ee2000c1e1500 */
[----:B----4-:R-:W-:Y:S01]  /*1330*/  IMAD R2, R23, UR5, RZ ;  /* 0x0000000517027c24 */ /* 0x010fe2000f8e02ff */
[----:B-1----:R-:W-:Y:S01]  /*1340*/  I2FP.F32.S32 R0, R0 ;  /* 0x0000000000007245 */ /* 0x002fe20000201400 */
[----:B------:R-:W0:Y:S03]  /*1350*/  LDCU UR5, c[0x0][0x390] ;  /* 0x00007200ff0577ac */ /* 0x000e260008000800 */
[----:B------:R-:W-:-:S04]  /*1360*/  IADD3 R3, P0, PT, R17, R2, RZ ;  /* 0x0000000211037210 */ /* 0x000fc80007f1e0ff */
[----:B------:R-:W-:Y:S02]  /*1370*/  LEA.HI.X.SX32 R4, R2, R15, 0x1, P0 ;  /* 0x0000000f02047211 */ /* 0x000fe400000f0eff */
[----:B--2---:R-:W-:-:S04]  /*1380*/  LEA R12, P0, R3, UR6, 0x2 ;  /* 0x00000006030c7c11 */ /* 0x004fc8000f8010ff */
[----:B------:R-:W-:Y:S01]  /*1390*/  LEA.HI.X R13, R3, UR7, R4, 0x2, P0 ;  /* 0x00000007030d7c11 */ /* 0x000fe200080f1404 */
[----:B------:R-:W1:Y:S01]  /*13a0*/  F2F.BF16.F32 R8, R0 ;  /* 0x0000000000087304 */ /* 0x000e620000202000 */
[----:B------:R-:W2:Y:S03]  /*13b0*/  LDCU.64 UR6, c[0x0][0x380] ;  /* 0x00007000ff0677ac */ /* 0x000ea60008000a00 */
[----:B------:R4:W4:Y:S01]  /*13c0*/  LDG.E R12, desc[UR10][R12.64] ;  /* 0x0000000a0c0c7981 */ /* 0x000922000c1e1900 */
[----:B0-----:R-:W-:Y:S01]  /*13d0*/  IMAD R3, R23, UR5, RZ ;  /* 0x0000000517037c24 */ /* 0x001fe2000f8e02ff */
[----:B------:R-:W0:Y:S04]  /*13e0*/  LDCU UR5, c[0x0][0x3f0] ;  /* 0x00007e00ff0577ac */ /* 0x000e280008000800 */
[----:B------:R-:W-:-:S04]  /*13f0*/  IADD3 R5, P0, PT, R22, R3, RZ ;  /* 0x0000000316057210 */ /* 0x000fc80007f1e0ff */
[----:B------:R-:W-:Y:S02]  /*1400*/  LEA.HI.X.SX32 R6, R3, R16, 0x1, P0 ;  /* 0x0000001003067211 */ /* 0x000fe400000f0eff */
[----:B-1----:R-:W-:Y:S02]  /*1410*/  SHF.L.U32 R8, R8, 0x10, RZ ;  /* 0x0000001008087819 */ /* 0x002fe400000006ff */
[----:B--2---:R-:W-:-:S04]  /*1420*/  LEA R4, P0, R5, UR6, 0x2 ;  /* 0x0000000605047c11 */ /* 0x004fc8000f8010ff */
[----:B------:R-:W-:-:S05]  /*1430*/  LEA.HI.X R5, R5, UR7, R6, 0x2, P0 ;  /* 0x0000000705057c11 */ /* 0x000fca00080f1406 */
[----:B------:R1:W5:Y:S01]  /*1440*/  LDG.E R6, desc[UR10][R4.64] ;  /* 0x0000000a04067981 */ /* 0x000362000c1e1900 */
[----:B---3--:R-:W-:-:S05]  /*1450*/  SHF.L.U32 R7, R7, 0x10, RZ ;  /* 0x0000001007077819 */ /* 0x008fca00000006ff */
[----:B----4-:R-:W-:-:S06]  /*1460*/  FADD.FTZ R13, R7, R8 ;  /* 0x00000008070d7221 */ /* 0x010fcc0000010000 */
[----:B------:R-:W2:Y:S02]  /*1470*/  F2F.BF16.F32 R13, R13 ;  /* 0x0000000d000d7304 */ /* 0x000ea40000202000 */
[----:B--2---:R-:W-:-:S06]  /*1480*/  IMAD.U32 R8, R13, 0x10000, RZ ;  /* 0x000100000d087824 */ /* 0x004fcc00078e00ff */
[----:B------:R-:W-:Y:S01]  /*1490*/  MUFU.RCP R12, R12 ;  /* 0x0000000c000c7308 */ /* 0x000fe20000001000 */
[----:B------:R-:W-:-:S07]  /*14a0*/  FMUL.FTZ R18, R8, 1 ;  /* 0x3f80000008127820 */ /* 0x000fce0000410000 */
[----:B------:R-:W2:Y:S08]  /*14b0*/  F2F.F64.F32 R18, R18 ;  /* 0x0000001200127310 */ /* 0x000eb00000201800 */
[----:B--2---:R-:W1:Y:S01]  /*14c0*/  MUFU.RCP64H R9, R19 ;  /* 0x0000001300097308 */ /* 0x004e620000001800 */
[----:B------:R-:W-:-:S04]  /*14d0*/  IADD3 R8, PT, PT, R19, 0x300402, RZ ;  /* 0x0030040213087810 */ /* 0x000fc80007ffe0ff */
[----:B------:R-:W-:Y:S02]  /*14e0*/  FSETP.GEU.AND P0, PT, |R8|, 5.8789094863358348022e-39, PT ;  /* 0x004004020800780b */ /* 0x000fe40003f0e200 */
[----:B-1----:R-:W-:-:S08]  /*14f0*/  DFMA R4, -R18, R8, 1 ;  /* 0x3ff000001204742b */ /* 0x002fd00000000108 */
[----:B------:R-:W-:-:S08]  /*1500*/  DFMA R4, R4, R4, R4 ;  /* 0x000000040404722b */ /* 0x000fd00000000004 */
[----:B------:R-:W-:Y:S01]  /*1510*/  DFMA R4, R8, R4, R8 ;  /* 0x000000040804722b */ /* 0x000fe20000000008 */
[----:B0-----:R-:W-:-:S07]  /*1520*/  FFMA.FTZ R8, R12, R12, -UR5 ;  /* 0x800000050c087e23 */ /* 0x001fce000801000c */
[----:B------:R-:W-:-:S08]  /*1530*/  DFMA R34, -R18, R4, 1 ;  /* 0x3ff000001222742b */ /* 0x000fd00000000104 */
[----:B------:R-:W-:Y:S01]  /*1540*/  DFMA R34, R4, R34, R4 ;  /* 0x000000220422722b */ /* 0x000fe20000000004 */
[----:B------:R-:W-:Y:S10]  /*1550*/  @P0 BRA `(.L_x_938) ;  /* 0x0000000000100947 */ /* 0x000ff40003800000 */
[----:B------:R-:W-:Y:S02]  /*1560*/  LOP3.LUT R4, R19, 0x7fffffff, RZ, 0xc0, !PT ;  /* 0x7fffffff13047812 */ /* 0x000fe400078ec0ff */
[----:B------:R-:W-:Y:S02]  /*1570*/  MOV R28, 0x15a0 ;  /* 0x000015a0001c7802 */ /* 0x000fe40000000f00 */
[----:B------:R-:W-:-:S07]  /*1580*/  IADD3 R4, PT, PT, R4, -0x100000, RZ ;  /* 0xfff0000004047810 */ /* 0x000fce0007ffe0ff */
[----:B-----5:R-:W-:Y:S05]  /*1590*/  CALL.REL.NOINC `($__internal_11_$__cuda_sm20_dblrcp_rn_slowpath_v3) ;  /* 0x0000003800d87944 */ /* 0x020fea0003c00000 */
.L_x_938:
[----:B------:R-:W0:Y:S01]  /*15a0*/  LDC R5, c[0x0][0x404] ;  /* 0x00010100ff057b82 */ /* 0x000e220000000800 */
[----:B------:R-:W1:Y:S01]  /*15b0*/  LDCU UR5, c[0x0][0x3a8] ;  /* 0x00007500ff0577ac */ /* 0x000e620008000800 */
[----:B------:R-:W2:Y:S01]  /*15c0*/  LDCU.64 UR6, c[0x0][0x398] ;  /* 0x00007300ff0677ac */ /* 0x000ea20008000a00 */
[----:B0-----:R-:W-:-:S05]  /*15d0*/  IMAD.WIDE R4, R5, 0x2, R10 ;  /* 0x0000000205047825 */ /* 0x001fca00078e020a */
[----:B------:R0:W3:Y:S01]  /*15e0*/  LDG.E.U16 R13, desc[UR10][R4.64] ;  /* 0x0000000a040d7981 */ /* 0x0000e2000c1e1500 */
[----:B-1----:R-:W-:Y:S01]  /*15f0*/  IADD3 R2, PT, PT, R2, UR5, RZ ;  /* 0x0000000502027c10 */ /* 0x002fe2000fffe0ff */
[----:B------:R-:W1:Y:S03]  /*1600*/  LDCU UR5, c[0x0][0x390] ;  /* 0x00007200ff0577ac */ /* 0x000e660008000800 */
[----:B------:R-:W-:-:S04]  /*1610*/  IADD3 R9, P0, PT, R17, R2, RZ ;  /* 0x0000000211097210 */ /* 0x000fc80007f1e0ff */
[----:B------:R-:W-:Y:S02]  /*1620*/  LEA.HI.X.SX32 R2, R2, R15, 0x1, P0 ;  /* 0x0000000f02027211 */ /* 0x000fe400000f0eff */
[----:B--2---:R-:W-:-:S04]  /*1630*/  LEA R10, P0, R9, UR6, 0x2 ;  /* 0x00000006090a7c11 */ /* 0x004fc8000f8010ff */
[----:B------:R-:W-:Y:S01]  /*1640*/  LEA.HI.X R11, R9, UR7, R2, 0x2, P0 ;  /* 0x00000007090b7c11 */ /* 0x000fe200080f1402 */
[----:B------:R-:W0:Y:S04]  /*1650*/  LDCU.64 UR6, c[0x0][0x380] ;  /* 0x00007000ff0677ac */ /* 0x000e280008000a00 */
[----:B------:R-:W2:Y:S01]  /*1660*/  LDG.E R9, desc[UR10][R10.64] ;  /* 0x0000000a0a097981 */ /* 0x000ea2000c1e1900 */
[----:B-1----:R-:W-:Y:S01]  /*1670*/  IADD3 R3, PT, PT, R3, UR5, RZ ;  /* 0x0000000503037c10 */ /* 0x002fe2000fffe0ff */
[----:B------:R-:W-:Y:S01]  /*1680*/  FADD.FTZ R12, R7, R0 ;  /* 0x00000000070c7221 */ /* 0x000fe20000010000 */
[----:B------:R-:W1:Y:S02]  /*1690*/  LDCU UR5, c[0x0][0x3f0] ;  /* 0x00007e00ff0577ac */ /* 0x000e640008000800 */
[----:B------:R-:W-:-:S04]  /*16a0*/  IADD3 R2, P0, PT, R22, R3, RZ ;  /* 0x0000000316027210 */ /* 0x000fc80007f1e0ff */
[----:B------:R-:W-:Y:S02]  /*16b0*/  LEA.HI.X.SX32 R3, R3, R16, 0x1, P0 ;  /* 0x0000001003037211 */ /* 0x000fe400000f0eff */
[----:B0-----:R-:W-:-:S04]  /*16c0*/  LEA R4, P0, R2, UR6, 0x2 ;  /* 0x0000000602047c11 */ /* 0x001fc8000f8010ff */
[----:B------:R-:W-:Y:S02]  /*16d0*/  LEA.HI.X R5, R2, UR7, R3, 0x2, P0 ;  /* 0x0000000702057c11 */ /* 0x000fe400080f1403 */
[----:B------:R-:W0:Y:S01]  /*16e0*/  F2I.FTZ.TRUNC.NTZ R2, R12 ;  /* 0x0000000c00027305 */ /* 0x000e22000021f100 */
[----:B------:R-:W-:Y:S01]  /*16f0*/  UMOV UR6, 0xf0000000 ;  /* 0xf000000000067882 */ /* 0x000fe20000000000 */
[----:B------:R-:W-:Y:S02]  /*1700*/  UMOV UR7, 0x380fffff ;  /* 0x380fffff00077882 */ /* 0x000fe40000000000 */
[----:B------:R4:W5:Y:S01]  /*1710*/  LDG.E R5, desc[UR10][R4.64] ;  /* 0x0000000a04057981 */ /* 0x000962000c1e1900 */
[----:B------:R-:W-:-:S03]  /*1720*/  DSETP.GEU.AND P0, PT, |R34|, UR6, PT ;  /* 0x0000000622007e2a */ /* 0x000fc6000bf0e200 */
[----:B----4-:R-:W4:Y:S01]  /*1730*/  F2F.F32.F64 R4, R34 ;  /* 0x0000002200047310 */ /* 0x010f220000301000 */
[----:B0-----:R-:W-:-:S07]  /*1740*/  I2FP.F32.S32 R2, R2 ;  /* 0x0000000200027245 */ /* 0x001fce0000201400 */
[----:B------:R-:W0:Y:S03]  /*1750*/  F2F.BF16.F32 R14, R2 ;  /* 0x00000002000e7304 */ /* 0x000e260000202000 */
[----:B----4-:R-:W-:-:S04]  /*1760*/  @!P0 FMUL R4, R4, 1.175494350822287508e-38 ;  /* 0x0080000004048820 */ /* 0x010fc80000400000 */
[----:B------:R-:W-:Y:S01]  /*1770*/  FMUL.FTZ R27, R7, R4 ;  /* 0x00000004071b7220 */ /* 0x000fe20000410000 */
[----:B0-----:R-:W-:Y:S02]  /*1780*/  SHF.L.U32 R14, R14, 0x10, RZ ;  /* 0x000000100e0e7819 */ /* 0x001fe400000006ff */
[----:B---3--:R-:W-:-:S05]  /*1790*/  SHF.L.U32 R3, R13, 0x10, RZ ;  /* 0x000000100d037819 */ /* 0x008fca00000006ff */
[----:B------:R-:W-:-:S06]  /*17a0*/  FADD.FTZ R14, R3, R14 ;  /* 0x0000000e030e7221 */ /* 0x000fcc0000010000 */
[----:B------:R-:W0:Y:S08]  /*17b0*/  F2F.BF16.F32 R14, R14 ;  /* 0x0000000e000e7304 */ /* 0x000e300000202000 */
[----:B--2---:R-:W-:Y:S01]  /*17c0*/  MUFU.RCP R9, R9 ;  /* 0x0000000900097308 */ /* 0x004fe20000001000 */
[----:B0-----:R-:W-:-:S05]  /*17d0*/  SHF.L.U32 R10, R14, 0x10, RZ ;  /* 0x000000100e0a7819 */ /* 0x001fca00000006ff */
[----:B------:R-:W-:-:S06]  /*17e0*/  FMUL.FTZ R18, R10, 1 ;  /* 0x3f8000000a127820 */ /* 0x000fcc0000410000 */
[----:B------:R-:W0:Y:S08]  /*17f0*/  F2F.F64.F32 R18, R18 ;  /* 0x0000001200127310 */ /* 0x000e300000201800 */
[----:B0-----:R-:W0:Y:S01]  /*1800*/  MUFU.RCP64H R11, R19 ;  /* 0x00000013000b7308 */ /* 0x001e220000001800 */
[----:B------:R-:W-:-:S05]  /*1810*/  VIADD R10, R19, 0x300402 ;  /* 0x00300402130a7836 */ /* 0x000fca0000000000 */
[----:B------:R-:W-:Y:S01]  /*1820*/  FSETP.GEU.AND P0, PT, |R10|, 5.8789094863358348022e-39, PT ;  /* 0x004004020a00780b */ /* 0x000fe20003f0e200 */
        /* <DEDUP_REMOVED lines=11> */
[----:B------:R-:W-:-:S04]  /*18e0*/  FMUL.FTZ R11, R4, R11 ;  /* 0x0000000b040b7220 */ /* 0x000fc80000410000 */
[----:B------:R-:W-:-:S03]  /*18f0*/  FFMA.FTZ R8, R8, R7, R11 ;  /* 0x0000000708087223 */ /* 0x000fc6000001000b */
[----:B------:R-:W-:Y:S01]  /*1900*/  DFMA R34, R20, R12, R20 ;  /* 0x0000000c1422722b */ /* 0x000fe20000000014 */
[----:B------:R-:W-:Y:S01]  /*1910*/  FADD.FTZ R31, R31, R8 ;  /* 0x000000081f1f7221 */ /* 0x000fe20000010000 */
[----:B-1----:R-:W-:Y:S01]  /*1920*/  FFMA.FTZ R8, R9, R9, -UR5 ;  /* 0x8000000509087e23 */ /* 0x002fe20008010009 */
[----:B------:R-:W-:Y:S08]  /*1930*/  @P0 BRA `(.L_x_939) ;  /* 0x0000000000100947 */ /* 0x000ff00003800000 */
[----:B------:R-:W-:Y:S02]  /*1940*/  LOP3.LUT R4, R19, 0x7fffffff, RZ, 0xc0, !PT ;  /* 0x7fffffff13047812 */ /* 0x000fe400078ec0ff */
[----:B------:R-:W-:Y:S02]  /*1950*/  MOV R28, 0x1980 ;  /* 0x00001980001c7802 */ /* 0x000fe40000000f00 */
[----:B------:R-:W-:-:S07]  /*1960*/  IADD3 R4, PT, PT, R4, -0x100000, RZ ;  /* 0xfff0000004047810 */ /* 0x000fce0007ffe0ff */
[----:B------:R-:W-:Y:S05]  /*1970*/  CALL.REL.NOINC `($__internal_11_$__cuda_sm20_dblrcp_rn_slowpath_v3) ;  /* 0x0000003400e07944 */ /* 0x000fea0003c00000 */
.L_x_939:
        /* <DEDUP_REMOVED lines=11> */
[----:B------:R-:W0:Y:S03]  /*1a30*/  F2I.FTZ.TRUNC.NTZ R0, R0 ;  /* 0x0000000000007305 */ /* 0x000e26000021f100 */
[-C--:B------:R-:W-:Y:S01]  /*1a40*/  FMUL.FTZ R10, R3, R4.reuse ;  /* 0x00000004030a7220 */ /* 0x080fe20000410000 */
[----:B------:R-:W-:Y:S01]  /*1a50*/  FMUL.FTZ R7, R4, R7 ;  /* 0x0000000704077220 */ /* 0x000fe20000410000 */
[----:B------:R-:W-:Y:S02]  /*1a60*/  FMUL.FTZ R33, R2, R4 ;  /* 0x0000000402217220 */ /* 0x000fe40000410000 */
[----:B------:R-:W-:Y:S01]  /*1a70*/  FMUL.FTZ R5, R5, R10 ;  /* 0x0000000a05057220 */ /* 0x000fe20000410000 */
[----:B------:R-:W-:-:S03]  /*1a80*/  FFMA.FTZ R8, R8, R3, R7 ;  /* 0x0000000308087223 */ /* 0x000fc60000010007 */
[----:B------:R-:W-:Y:S01]  /*1a90*/  FFMA.FTZ R33, R6, R33, R5 ;  /* 0x0000002106217223 */ /* 0x000fe20000010005 */
[----:B------:R-:W-:-:S07]  /*1aa0*/  FADD.FTZ R31, R31, R8 ;  /* 0x000000081f1f7221 */ /* 0x000fce0000010000 */
.L_x_937:
[----:B------:R-:W4:Y:S02]  /*1ab0*/  LDCU UR5, c[0x0][0x388] ;  /* 0x00007100ff0577ac */ /* 0x000f240008000800 */
[----:B----4-:R-:W-:-:S04]  /*1ac0*/  ULOP3.LUT UR5, UR5, 0x1, URZ, 0xc0, !UPT ;  /* 0x0000000105057892 */ /* 0x010fc8000f8ec0ff */
[----:B------:R-:W-:-:S09]  /*1ad0*/  UISETP.NE.U32.AND UP0, UPT, UR5, 0x1, UPT ;  /* 0x000000010500788c */ /* 0x000fd2000bf05070 */
[----:B------:R-:W-:Y:S05]  /*1ae0*/  BRA.U UP0, `(.L_x_936) ;  /* 0x0000000500007547 */ /* 0x000fea000b800000 */
[----:B------:R-:W4:Y:S01]  /*1af0*/  LDC.64 R2, c[0x0][0x3f8] ;  /* 0x0000fe00ff027b82 */ /* 0x000f220000000a00 */
[----:B------:R-:W0:Y:S01]  /*1b00*/  LDCU UR5, c[0x0][0x404] ;  /* 0x00008080ff0577ac */ /* 0x000e220008000800 */
[----:B------:R-:W1:Y:S01]  /*1b10*/  LDCU.64 UR6, c[0x0][0x398] ;  /* 0x00007300ff0677ac */ /* 0x000e620008000a00 */
[----:B0-----:R-:W-:Y:S01]  /*1b20*/  IMAD R5, R23, UR5, RZ ;  /* 0x0000000517057c24 */ /* 0x001fe2000f8e02ff */
[----:B------:R-:W0:Y:S03]  /*1b30*/  LDCU UR5, c[0x0][0x3a8] ;  /* 0x00007500ff0577ac */ /* 0x000e260008000800 */
[----:B----4-:R-:W-:-:S06]  /*1b40*/  IMAD.WIDE R2, R5, 0x2, R2 ;  /* 0x0000000205027825 */ /* 0x010fcc00078e0202 */
[----:B------:R4:W2:Y:S01]  /*1b50*/  LDG.E.U16 R3, desc[UR10][R2.64] ;  /* 0x0000000a02037981 */ /* 0x0008a2000c1e1500 */
[----:B0-----:R-:W-:Y:S01]  /*1b60*/  IMAD R4, R23, UR5, RZ ;  /* 0x0000000517047c24 */ /* 0x001fe2000f8e02ff */
[----:B------:R-:W0:Y:S04]  /*1b70*/  LDCU UR5, c[0x0][0x390] ;  /* 0x00007200ff0577ac */ /* 0x000e280008000800 */
[----:B------:R-:W-:-:S04]  /*1b80*/  IADD3 R17, P0, PT, R17, R4, RZ ;  /* 0x0000000411117210 */ /* 0x000fc80007f1e0ff */
[----:B------:R-:W-:Y:S02]  /*1b90*/  LEA.HI.X.SX32 R6, R4, R15, 0x1, P0 ;  /* 0x0000000f04067211 */ /* 0x000fe400000f0eff */
[----:B-1----:R-:W-:-:S04]  /*1ba0*/  LEA R4, P0, R17, UR6, 0x2 ;  /* 0x0000000611047c11 */ /* 0x002fc8000f8010ff */
[----:B------:R-:W-:Y:S01]  /*1bb0*/  LEA.HI.X R5, R17, UR7, R6, 0x2, P0 ;  /* 0x0000000711057c11 */ /* 0x000fe200080f1406 */
[----:B------:R-:W1:Y:S04]  /*1bc0*/  LDCU.64 UR6, c[0x0][0x380] ;  /* 0x00007000ff0677ac */ /* 0x000e680008000a00 */
[----:B------:R3:W3:Y:S01]  /*1bd0*/  LDG.E R12, desc[UR10][R4.64] ;  /* 0x0000000a040c7981 */ /* 0x0006e2000c1e1900 */
[----:B0-----:R-:W-:Y:S01]  /*1be0*/  IMAD R23, R23, UR5, RZ ;  /* 0x0000000517177c24 */ /* 0x001fe2000f8e02ff */
[----:B----4-:R-:W-:Y:S01]  /*1bf0*/  I2FP.F32.S32 R2, R0 ;  /* 0x0000000000027245 */ /* 0x010fe20000201400 */
[----:B------:R-:W0:Y:S03]  /*1c00*/  LDCU UR5, c[0x0][0x3f0] ;  /* 0x00007e00ff0577ac */ /* 0x000e260008000800 */
[----:B------:R-:W-:-:S04]  /*1c10*/  IADD3 R22, P0, PT, R22, R23, RZ ;  /* 0x0000001716167210 */ /* 0x000fc80007f1e0ff */
[----:B------:R-:W-:Y:S02]  /*1c20*/  LEA.HI.X.SX32 R23, R23, R16, 0x1, P0 ;  /* 0x0000001017177211 */ /* 0x000fe400000f0eff */
[----:B-1----:R-:W-:-:S04]  /*1c30*/  LEA R8, P0, R22, UR6, 0x2 ;  /* 0x0000000616087c11 */ /* 0x002fc8000f8010ff */
[----:B------:R-:W-:-:S05]  /*1c40*/  LEA.HI.X R9, R22, UR7, R23, 0x2, P0 ;  /* 0x0000000716097c11 */ /* 0x000fca00080f1417 */
[----:B------:R1:W5:Y:S01]  /*1c50*/  LDG.E R8, desc[UR10][R8.64] ;  /* 0x0000000a08087981 */ /* 0x000362000c1e1900 */
[----:B------:R-:W4:Y:S02]  /*1c60*/  F2F.BF16.F32 R0, R2 ;  /* 0x0000000200007304 */ /* 0x000f240000202000 */
[----:B----4-:R-:W-:Y:S02]  /*1c70*/  SHF.L.U32 R0, R0, 0x10, RZ ;  /* 0x0000001000007819 */ /* 0x010fe400000006ff */
[----:B--2---:R-:W-:-:S05]  /*1c80*/  SHF.L.U32 R3, R3, 0x10, RZ ;  /* 0x0000001003037819 */ /* 0x004fca00000006ff */
[----:B------:R-:W-:-:S06]  /*1c90*/  FADD.FTZ R0, R3, R0 ;  /* 0x0000000003007221 */ /* 0x000fcc0000010000 */
[----:B------:R-:W3:Y:S02]  /*1ca0*/  F2F.BF16.F32 R0, R0 ;  /* 0x0000000000007304 */ /* 0x000ee40000202000 */
[----:B---3--:R-:W-:-:S06]  /*1cb0*/  SHF.L.U32 R4, R0, 0x10, RZ ;  /* 0x0000001000047819 */ /* 0x008fcc00000006ff */
[----:B------:R-:W-:Y:S01]  /*1cc0*/  MUFU.RCP R12, R12 ;  /* 0x0000000c000c7308 */ /* 0x000fe20000001000 */
[----:B------:R-:W-:-:S07]  /*1cd0*/  FMUL.FTZ R18, R4, 1 ;  /* 0x3f80000004127820 */ /* 0x000fce0000410000 */
[----:B------:R-:W2:Y:S08]  /*1ce0*/  F2F.F64.F32 R18, R18 ;  /* 0x0000001200127310 */ /* 0x000eb00000201800 */
[----:B--2---:R-:W2:Y:S01]  /*1cf0*/  MUFU.RCP64H R5, R19 ;  /* 0x0000001300057308 */ /* 0x004ea20000001800 */
[----:B------:R-:W-:-:S04]  /*1d00*/  IADD3 R4, PT, PT, R19, 0x300402, RZ ;  /* 0x0030040213047810 */ /* 0x000fc80007ffe0ff */
[----:B------:R-:W-:Y:S02]  /*1d10*/  FSETP.GEU.AND P0, PT, |R4|, 5.8789094863358348022e-39, PT ;  /* 0x004004020400780b */ /* 0x000fe40003f0e200 */
[----:B--2---:R-:W-:-:S08]  /*1d20*/  DFMA R6, -R18, R4, 1 ;  /* 0x3ff000001206742b */ /* 0x004fd00000000104 */
[----:B------:R-:W-:-:S08]  /*1d30*/  DFMA R6, R6, R6, R6 ;  /* 0x000000060606722b */ /* 0x000fd00000000006 */
[----:B------:R-:W-:-:S08]  /*1d40*/  DFMA R6, R4, R6, R4 ;  /* 0x000000060406722b */ /* 0x000fd00000000004 */
[----:B------:R-:W-:-:S08]  /*1d50*/  DFMA R10, -R18, R6, 1 ;  /* 0x3ff00000120a742b */ /* 0x000fd00000000106 */
[----:B------:R-:W-:Y:S01]  /*1d60*/  DFMA R34, R6, R10, R6 ;  /* 0x0000000a0622722b */ /* 0x000fe20000000006 */
[----:B0-----:R-:W-:Y:S01]  /*1d70*/  FFMA.FTZ R6, R12, R12, -UR5 ;  /* 0x800000050c067e23 */ /* 0x001fe2000801000c */
[----:B-1----:R-:W-:Y:S09]  /*1d80*/  @P0 BRA `(.L_x_940) ;  /* 0x0000000000100947 */ /* 0x002ff20003800000 */
[----:B------:R-:W-:Y:S02]  /*1d90*/  LOP3.LUT R4, R19, 0x7fffffff, RZ, 0xc0, !PT ;  /* 0x7fffffff13047812 */ /* 0x000fe400078ec0ff */
[----:B------:R-:W-:Y:S02]  /*1da0*/  MOV R28, 0x1dd0 ;  /* 0x00001dd0001c7802 */ /* 0x000fe40000000f00 */
[----:B------:R-:W-:-:S07]  /*1db0*/  IADD3 R4, PT, PT, R4, -0x100000, RZ ;  /* 0xfff0000004047810 */ /* 0x000fce0007ffe0ff */
[----:B-----5:R-:W-:Y:S05]  /*1dc0*/  CALL.REL.NOINC `($__internal_11_$__cuda_sm20_dblrcp_rn_slowpath_v3) ;  /* 0x0000003000cc7944 */ /* 0x020fea0003c00000 */
.L_x_940:
[----:B------:R-:W-:Y:S01]  /*1dd0*/  UMOV UR6, 0xf0000000 ;  /* 0xf000000000067882 */ /* 0x000fe20000000000 */
[----:B------:R-:W-:Y:S01]  /*1de0*/  UMOV UR7, 0x380fffff ;  /* 0x380fffff00077882 */ /* 0x000fe20000000000 */
[----:B------:R-:W0:Y:S01]  /*1df0*/  F2F.F32.F64 R4, R34 ;  /* 0x0000002200047310 */ /* 0x000e220000301000 */
[----:B------:R-:W-:Y:S01]  /*1e00*/  DSETP.GEU.AND P0, PT, |R34|, UR6, PT ;  /* 0x0000000622007e2a */ /* 0x000fe2000bf0e200 */
[----:B-----5:R-:W-:Y:S01]  /*1e10*/  FADD.FTZ R0, R33, -R8 ;  /* 0x8000000821007221 */ /* 0x020fe20000010000 */
[----:B------:R-:W-:-:S03]  /*1e20*/  FADD.FTZ R9, R3, R2 ;  /* 0x0000000203097221 */ /* 0x000fc60000010000 */
[----:B------:R-:W-:-:S04]  /*1e30*/  FMUL.FTZ R5, R0, R0 ;  /* 0x0000000000057220 */ /* 0x000fc80000410000 */
[----:B------:R-:W-:-:S04]  /*1e40*/  FMUL.FTZ R0, R2, R5 ;  /* 0x0000000502007220 */ /* 0x000fc80000410000 */
[C---:B------:R-:W-:Y:S01]  /*1e50*/  FMUL.FTZ R5, R3.reuse, R0 ;  /* 0x0000000003057220 */ /* 0x040fe20000410000 */
[----:B0-----:R-:W-:Y:S01]  /*1e60*/  @!P0 FMUL R4, R4, 1.175494350822287508e-38 ;  /* 0x0080000004048820 */ /* 0x001fe20000400000 */
[----:B------:R4:W0:Y:S03]  /*1e70*/  F2I.FTZ.TRUNC.NTZ R0, R9 ;  /* 0x0000000900007305 */ /* 0x000826000021f100 */
[-C--:B------:R-:W-:Y:S01]  /*1e80*/  FMUL.FTZ R7, R3, R4.reuse ;  /* 0x0000000403077220 */ /* 0x080fe20000410000 */
[----:B------:R-:W-:Y:S01]  /*1e90*/  FMUL.FTZ R5, R4, R5 ;  /* 0x0000000504057220 */ /* 0x000fe20000410000 */
[----:B------:R-:W-:Y:S02]  /*1ea0*/  FMUL.FTZ R2, R2, R4 ;  /* 0x0000000402027220 */ /* 0x000fe40000410000 */
[----:B------:R-:W-:Y:S01]  /*1eb0*/  FMUL.FTZ R8, R8, R7 ;  /* 0x0000000708087220 */ /* 0x000fe20000410000 */
[----:B------:R-:W-:-:S03]  /*1ec0*/  FFMA.FTZ R6, R6, R3, R5 ;  /* 0x0000000306067223 */ /* 0x000fc60000010005 */
[----:B------:R-:W-:Y:S01]  /*1ed0*/  FFMA.FTZ R33, R33, R2, R8 ;  /* 0x0000000221217223 */ /* 0x000fe20000010008 */
[----:B----4-:R-:W-:-:S07]  /*1ee0*/  FADD.FTZ R31, R31, R6 ;  /* 0x000000061f1f7221 */ /* 0x010fce0000010000 */
.L_x_936:
[----:B01----:R-:W-:Y:S01]  /*1ef0*/  I2FP.F32.S32 R6, R0 ;  /* 0x0000000000067245 */ /* 0x003fe20000201400 */
[----:B------:R-:W0:Y:S01]  /*1f00*/  LDCU UR5, c[0x0][0x3f0] ;  /* 0x00007e00ff0577ac */ /* 0x000e220008000800 */
[----:B------:R-:W1:Y:S01]  /*1f10*/  LDC.64 R8, c[0x0][0x3b0] ;  /* 0x0000ec00ff087b82 */ /* 0x000e620000000a00 */
[----:B------:R-:W-:Y:S01]  /*1f20*/  BSSY.RECONVERGENT B0, `(.L_x_941) ;  /* 0x000001a000007945 */ /* 0x000fe20003800200 */
[----:B------:R-:W4:Y:S02]  /*1f30*/  LDCU.64 UR6, c[0x0][0x3e0] ;  /* 0x00007c00ff0677ac */ /* 0x000f240008000a00 */
[----:B------:R-:W0:Y:S02]  /*1f40*/  MUFU.RCP R6, R6 ;  /* 0x0000000600067308 */ /* 0x000e240000001000 */
[----:B0-----:R-:W-:Y:S01]  /*1f50*/  FFMA.FTZ R10, R6, R31, UR5 ;  /* 0x00000005060a7e23 */ /* 0x001fe2000801001f */
[----:B------:R-:W0:Y:S01]  /*1f60*/  LDCU UR5, c[0x0][0x3bc] ;  /* 0x00007780ff0577ac */ /* 0x000e220008000800 */
[----:B----4-:R-:W-:-:S04]  /*1f70*/  ISETP.NE.U32.AND P0, PT, RZ, UR6, PT ;  /* 0x00000006ff007c0c */ /* 0x010fc8000bf05070 */
[----:B------:R-:W4:Y:S01]  /*1f80*/  MUFU.SQRT R10, R10 ;  /* 0x0000000a000a7308 */ /* 0x000f220000002000 */
[----:B------:R-:W-:Y:S01]  /*1f90*/  ISETP.NE.AND.EX P0, PT, RZ, UR7, PT, P0 ;  /* 0x00000007ff007c0c */ /* 0x000fe2000bf05300 */
[----:B----4-:R-:W-:-:S06]  /*1fa0*/  FMUL.FTZ R18, R10, 1 ;  /* 0x3f8000000a127820 */ /* 0x010fcc0000410000 */
[----:B------:R-:W4:Y:S08]  /*1fb0*/  F2F.F64.F32 R18, R18 ;  /* 0x0000001200127310 */ /* 0x000f300000201800 */
[----:B----4-:R-:W4:Y:S01]  /*1fc0*/  MUFU.RCP64H R5, R19 ;  /* 0x0000001300057308 */ /* 0x010f220000001800 */
[----:B------:R-:W-:-:S05]  /*1fd0*/  VIADD R4, R19, 0x300402 ;  /* 0x0030040213047836 */ /* 0x000fca0000000000 */
[----:B------:R-:W-:Y:S01]  /*1fe0*/  FSETP.GEU.AND P1, PT, |R4|, 5.8789094863358348022e-39, PT ;  /* 0x004004020400780b */ /* 0x000fe20003f2e200 */
[----:B----4-:R-:W-:-:S08]  /*1ff0*/  DFMA R2, -R18, R4, 1 ;  /* 0x3ff000001202742b */ /* 0x010fd00000000104 */
[----:B------:R-:W-:Y:S01]  /*2000*/  DFMA R6, R2, R2, R2 ;  /* 0x000000020206722b */ /* 0x000fe20000000002 */
[----:B0-----:R-:W-:-:S04]  /*2010*/  IMAD R3, R26, UR5, RZ ;  /* 0x000000051a037c24 */ /* 0x001fc8000f8e02ff */
[----:B-1----:R-:W-:-:S03]  /*2020*/  IMAD.WIDE R2, R3, 0x4, R8 ;  /* 0x0000000403027825 */ /* 0x002fc600078e0208 */
[----:B------:R-:W-:Y:S02]  /*2030*/  DFMA R6, R4, R6, R4 ;  /* 0x000000060406722b */ /* 0x000fe40000000004 */
[----:B------:R0:W-:Y:S06]  /*2040*/  STG.E desc[UR10][R2.64], R33 ;  /* 0x0000002102007986 */ /* 0x0001ec000c10190a */
[----:B------:R-:W-:-:S08]  /*2050*/  DFMA R8, -R18, R6, 1 ;  /* 0x3ff000001208742b */ /* 0x000fd00000000106 */
[----:B------:R-:W-:Y:S01]  /*2060*/  DFMA R34, R6, R8, R6 ;  /* 0x000000080622722b */ /* 0x000fe20000000006 */
[----:B0-----:R-:W-:Y:S10]  /*2070*/  @P1 BRA `(.L_x_942) ;  /* 0x0000000000101947 */ /* 0x001ff40003800000 */
[----:B------:R-:W-:Y:S02]  /*2080*/  LOP3.LUT R4, R19, 0x7fffffff, RZ, 0xc0, !PT ;  /* 0x7fffffff13047812 */ /* 0x000fe400078ec0ff */
[----:B------:R-:W-:Y:S02]  /*2090*/  MOV R28, 0x20c0 ;  /* 0x000020c0001c7802 */ /* 0x000fe40000000f00 */
[----:B------:R-:W-:-:S07]  /*20a0*/  IADD3 R4, PT, PT, R4, -0x100000, RZ ;  /* 0xfff0000004047810 */ /* 0x000fce0007ffe0ff */
[----:B--23--:R-:W-:Y:S05]  /*20b0*/  CALL.REL.NOINC `($__internal_11_$__cuda_sm20_dblrcp_rn_slowpath_v3) ;  /* 0x0000003000107944 */ /* 0x00cfea0003c00000 */
.L_x_942:
[----:B--23--:R-:W-:Y:S05]  /*20c0*/  BSYNC.RECONVERGENT B0 ;  /* 0x0000000000007941 */ /* 0x00cfea0003800200 */
.L_x_941:
[----:B------:R-:W0:Y:S01]  /*20d0*/  @P0 LDC R11, c[0x0][0x3ec] ;  /* 0x0000fb00ff0b0b82 */ /* 0x000e220000000800 */
[----:B------:R-:W1:Y:S01]  /*20e0*/  LDCU UR5, c[0x0][0x3cc] ;  /* 0x00007980ff0577ac */ /* 0x000e620008000800 */
[----:B------:R-:W2:Y:S01]  /*20f0*/  F2F.F32.F64 R7, R34 ;  /* 0x0000002200077310 */ /* 0x000ea20000301000 */
[----:B------:R-:W-:Y:S01]  /*2100*/  UMOV UR6, 0xf0000000 ;  /* 0xf000000000067882 */ /* 0x000fe20000000000 */
[----:B------:R-:W-:-:S04]  /*2110*/  UMOV UR7, 0x380fffff ;  /* 0x380fffff00077882 */ /* 0x000fc80000000000 */
[----:B------:R-:W3:Y:S01]  /*2120*/  LDC.64 R4, c[0x0][0x3c0] ;  /* 0x0000f000ff047b82 */ /* 0x000ee20000000a00 */
[----:B------:R-:W-:-:S07]  /*2130*/  DSETP.GEU.AND P1, PT, |R34|, UR6, PT ;  /* 0x0000000622007e2a */ /* 0x000fce000bf2e200 */
[----:B------:R-:W4:Y:S01]  /*2140*/  @P0 LDC.64 R2, c[0x0][0x3e0] ;  /* 0x0000f800ff020b82 */ /* 0x000f220000000a00 */
[----:B-1----:R-:W-:Y:S01]  /*2150*/  IMAD R9, R26, UR5, RZ ;  /* 0x000000051a097c24 */ /* 0x002fe2000f8e02ff */
[----:B------:R-:W-:Y:S01]  /*2160*/  IADD3 R0, PT, PT, R0, -0x1, RZ ;  /* 0xffffffff00007810 */ /* 0x000fe20007ffe0ff */
[----:B------:R-:W1:Y:S04]  /*2170*/  LDCU UR5, c[0x0][0x38c] ;  /* 0x00007180ff0577ac */ /* 0x000e680008000800 */
[----:B--2---:R-:W-:Y:S01]  /*2180*/  @!P1 FMUL R7, R7, 1.175494350822287508e-38 ;  /* 0x0080000007079820 */ /* 0x004fe20000400000 */
[----:B0-----:R-:W-:Y:S01]  /*2190*/  @P0 IMAD R11, R26, R11, RZ ;  /* 0x0000000b1a0b0224 */ /* 0x001fe200078e02ff */
[----:B------:R-:W0:Y:S01]  /*21a0*/  @P0 LDC R8, c[0x0][0x3f4] ;  /* 0x0000fd00ff080b82 */ /* 0x000e220000000800 */
[----:B---3--:R-:W-:-:S05]  /*21b0*/  IMAD.WIDE R4, R9, 0x4, R4 ;  /* 0x0000000409047825 */ /* 0x008fca00078e0204 */
[----:B------:R2:W-:Y:S01]  /*21c0*/  STG.E desc[UR10][R4.64], R7 ;  /* 0x0000000704007986 */ /* 0x0005e2000c10190a */
[----:B----4-:R-:W-:-:S05]  /*21d0*/  @P0 IMAD.WIDE R2, R11, 0x2, R2 ;  /* 0x000000020b020825 */ /* 0x010fca00078e0202 */
[----:B------:R-:W3:Y:S01]  /*21e0*/  @P0 LDG.E.U16 R6, desc[UR10][R2.64] ;  /* 0x0000000a02060981 */ /* 0x000ee2000c1e1500 */
[----:B------:R-:W-:Y:S02]  /*21f0*/  I2FP.F32.S32 R0, R0 ;  /* 0x0000000000007245 */ /* 0x000fe40000201400 */
[----:B------:R-:W-:-:S04]  /*2200*/  IADD3 R26, PT, PT, R25, R26, RZ ;  /* 0x0000001a191a7210 */ /* 0x000fc80007ffe0ff */
[----:B------:R-:W4:Y:S01]  /*2210*/  MUFU.RCP R0, R0 ;  /* 0x0000000000007308 */ /* 0x000f220000001000 */
[----:B---3--:R-:W-:Y:S01]  /*2220*/  @P0 SHF.L.U32 R9, R6, 0x10, RZ ;  /* 0x0000001006090819 */ /* 0x008fe200000006ff */
[----:B----4-:R-:W-:-:S04]  /*2230*/  FMUL.FTZ R6, R0, R31 ;  /* 0x0000001f00067220 */ /* 0x010fc80000410000 */
[----:B------:R-:W-:-:S04]  /*2240*/  @P0 FMUL.FTZ R9, R24, R9 ;  /* 0x0000000918090220 */ /* 0x000fc80000410000 */
[----:B0-----:R-:W-:-:S05]  /*2250*/  @P0 FFMA.FTZ R9, R6, R8, R9 ;  /* 0x0000000806090223 */ /* 0x001fca0000010009 */
[----:B------:R-:W-:-:S05]  /*2260*/  @P0 F2FP.BF16.F32.PACK_AB R9, RZ, R9 ;  /* 0x00000009ff09023e */ /* 0x000fca00000010ff */
[----:B------:R2:W-:Y:S01]  /*2270*/  @P0 STG.E.U16 desc[UR10][R2.64], R9 ;  /* 0x0000000902000986 */ /* 0x0005e2000c10150a */
[----:B-1----:R-:W-:-:S13]  /*2280*/  ISETP.GE.AND P0, PT, R26, UR5, PT ;  /* 0x000000051a007c0c */ /* 0x002fda000bf06270 */
[----:B--2---:R-:W-:Y:S05]  /*2290*/  @!P0 BRA `(.L_x_943) ;  /* 0xffffffdc00bc8947 */ /* 0x004fea000383ffff */
[----:B------:R-:W-:Y:S05]  /*22a0*/  EXIT ;  /* 0x000000000000794d */ /* 0x000fea0003800000 */
.L_x_929:
[----:B------:R-:W-:Y:S01]  /*22b0*/  BSSY.RECONVERGENT B0, `(.L_x_944) ;  /* 0x000020f000007945 */ /* 0x000fe20003800200 */
[----:B------:R-:W0:Y:S01]  /*22c0*/  LDCU UR15, c[0x0][0x3f0] ;  /* 0x00007e00ff0f77ac */ /* 0x000e220008000800 */
[----:B------:R-:W1:Y:S01]  /*22d0*/  LDCU UR14, c[0x0][0x404] ;  /* 0x00008080ff0e77ac */ /* 0x000e620008000800 */
[----:B------:R-:W2:Y:S01]  /*22e0*/  LDCU UR16, c[0x0][0x390] ;  /* 0x00007200ff1077ac */ /* 0x000ea20008000800 */
[----:B------:R-:W3:Y:S01]  /*22f0*/  LDCU UR17, c[0x0][0x3a8] ;  /* 0x00007500ff1177ac */ /* 0x000ee20008000800 */
[----:B------:R-:W4:Y:S01]  /*2300*/  LDCU UR18, c[0x0][0x388] ;  /* 0x00007100ff1277ac */ /* 0x000f220008000800 */
[----:B------:R-:W0:Y:S01]  /*2310*/  LDCU.64 UR6, c[0x0][0x380] ;  /* 0x00007000ff0677ac */ /* 0x000e220008000a00 */
[----:B------:R-:W0:Y:S01]  /*2320*/  LDCU.64 UR8, c[0x0][0x398] ;  /* 0x00007300ff0877ac */ /* 0x000e220008000a00 */
[----:B------:R-:W-:-:S12]  /*2330*/  ULOP3.LUT UR4, UR4, 0x3, URZ, 0xc0, !UPT ;  /* 0x0000000304047892 */ /* 0x000fd8000f8ec0ff */
.L_x_958:
[----:B------:R-:W5:Y:S01]  /*2340*/  LDCU UR5, c[0x0][0x388] ;  /* 0x00007100ff0577ac */ /* 0x000f620008000800 */
[----:B------:R-:W-:Y:S01]  /*2350*/  HFMA2 R6, -RZ, RZ, 0, 0 ;  /* 0x00000000ff067431 */ /* 0x000fe200000001ff */
[----:B------:R-:W-:Y:S01]  /*2360*/  MOV R12, RZ ;  /* 0x000000ff000c7202 */ /* 0x000fe20000000f00 */
[----:B------:R-:W-:Y:S01]  /*2370*/  IMAD.MOV.U32 R22, RZ, RZ, RZ ;  /* 0x000000ffff167224 */ /* 0x000fe200078e00ff */
[----:B------:R-:W1:Y:S01]  /*2380*/  LDCU UR12, c[0x0][0x394] ;  /* 0x00007280ff0c77ac */ /* 0x000e620008000800 */
[----:B------:R-:W-:Y:S01]  /*2390*/  MOV R0, RZ ;  /* 0x000000ff00007202 */ /* 0x000fe20000000f00 */
[----:B------:R-:W2:Y:S01]  /*23a0*/  LDCU UR13, c[0x0][0x3ac] ;  /* 0x00007580ff0d77ac */ /* 0x000ea20008000800 */
[----:B-----5:R-:W-:Y:S01]  /*23b0*/  UISETP.GE.U32.AND UP0, UPT, UR5, 0x4, UPT ;  /* 0x000000040500788c */ /* 0x020fe2000bf06070 */
[C---:B-1----:R-:W-:Y:S02]  /*23c0*/  IMAD R23, R26.reuse, UR12, RZ ;  /* 0x0000000c1a177c24 */ /* 0x042fe4000f8e02ff */
[----:B--2---:R-:W-:-:S03]  /*23d0*/  IMAD R15, R26, UR13, RZ ;  /* 0x0000000d1a0f7c24 */ /* 0x004fc6000f8e02ff */
[----:B------:R-:W-:Y:S02]  /*23e0*/  SHF.R.S32.HI R17, RZ, 0x1f, R23 ;  /* 0x0000001fff117819 */ /* 0x000fe40000011417 */
[----:B------:R-:W-:Y:S01]  /*23f0*/  SHF.R.S32.HI R13, RZ, 0x1f, R15 ;  /* 0x0000001fff0d7819 */ /* 0x000fe2000001140f */
[----:B------:R-:W-:Y:S06]  /*2400*/  BRA.U !UP0, `(.L_x_945) ;  /* 0x0000000d08b47547 */ /* 0x000fec000b800000 */
[----:B------:R-:W-:Y:S02]  /*2410*/  MOV R12, RZ ;  /* 0x000000ff000c7202 */ /* 0x000fe40000000f00 */
[----:B------:R-:W-:Y:S02]  /*2420*/  MOV R14, RZ ;  /* 0x000000ff000e7202 */ /* 0x000fe40000000f00 */
[----:B------:R-:W-:-:S07]  /*2430*/  MOV R0, RZ ;  /* 0x000000ff00007202 */ /* 0x000fce0000000f00 */
.L_x_950:
[----:B------:R-:W1:Y:S01]  /*2440*/  LDC.64 R30, c[0x0][0x3f8] ;  /* 0x0000fe00ff1e7b82 */ /* 0x000e620000000a00 */
[----:B------:R-:W-:-:S04]  /*2450*/  IMAD R3, R14, UR14, RZ ;  /* 0x0000000e0e037c24 */ /* 0x000fc8000f8e02ff */
[----:B-1----:R-:W-:-:S05]  /*2460*/  IMAD.WIDE R30, R3, 0x2, R30 ;  /* 0x00000002031e7825 */ /* 0x002fca00078e021e */
[----:B--2---:R-:W2:Y:S01]  /*2470*/  LDG.E.U16 R3, desc[UR10][R30.64] ;  /* 0x0000000a1e037981 */ /* 0x004ea2000c1e1500 */
[----:B---3--:R-:W-:-:S05]  /*2480*/  IMAD R2, R14, UR17, RZ ;  /* 0x000000110e027c24 */ /* 0x008fca000f8e02ff */
[----:B------:R-:W-:-:S04]  /*2490*/  IADD3 R4, P0, PT, R15, R2, RZ ;  /* 0x000000020f047210 */ /* 0x000fc80007f1e0ff */
[----:B------:R-:W-:Y:S02]  /*24a0*/  LEA.HI.X.SX32 R5, R2, R13, 0x1, P0 ;  /* 0x0000000d02057211 */ /* 0x000fe400000f0eff */
[----:B0-----:R-:W-:-:S04]  /*24b0*/  LEA R10, P0, R4, UR8, 0x2 ;  /* 0x00000008040a7c11 */ /* 0x001fc8000f8010ff */
[----:B------:R-:W-:-:S05]  /*24c0*/  LEA.HI.X R11, R4, UR9, R5, 0x2, P0 ;  /* 0x00000009040b7c11 */ /* 0x000fca00080f1405 */
[----:B------:R-:W3:Y:S01]  /*24d0*/  LDG.E R4, desc[UR10][R10.64] ;  /* 0x0000000a0a047981 */ /* 0x000ee2000c1e1900 */
[----:B------:R-:W-:Y:S01]  /*24e0*/  I2FP.F32.S32 R0, R0 ;  /* 0x0000000000007245 */ /* 0x000fe20000201400 */
[----:B------:R-:W-:-:S03]  /*24f0*/  IMAD R6, R14, UR16, RZ ;  /* 0x000000100e067c24 */ /* 0x000fc6000f8e02ff */
[----:B------:R-:W0:Y:S02]  /*2500*/  F2F.BF16.F32 R7, R0 ;  /* 0x0000000000077304 */ /* 0x000e240000202000 */
[----:B------:R-:W-:-:S04]  /*2510*/  IADD3 R5, P0, PT, R23, R6, RZ ;  /* 0x0000000617057210 */ /* 0x000fc80007f1e0ff */
[----:B------:R-:W-:Y:S02]  /*2520*/  LEA.HI.X.SX32 R16, R6, R17, 0x1, P0 ;  /* 0x0000001106107211 */ /* 0x000fe400000f0eff */
[----:B------:R-:W-:-:S04]  /*2530*/  LEA R8, P0, R5, UR6, 0x2 ;  /* 0x0000000605087c11 */ /* 0x000fc8000f8010ff */
[----:B------:R-:W-:Y:S02]  /*2540*/  LEA.HI.X R9, R5, UR7, R16, 0x2, P0 ;  /* 0x0000000705097c11 */ /* 0x000fe400080f1410 */
[----:B0-----:R-:W-:-:S03]  /*2550*/  SHF.L.U32 R16, R7, 0x10, RZ ;  /* 0x0000001007107819 */ /* 0x001fc600000006ff */
[----:B------:R0:W5:Y:S01]  /*2560*/  LDG.E R5, desc[UR10][R8.64] ;  /* 0x0000000a08057981 */ /* 0x000162000c1e1900 */
        /* <DEDUP_REMOVED lines=18> */
[----:B------:R-:W-:-:S03]  /*2690*/  MOV R28, 0x26c0 ;  /* 0x000026c0001c7802 */ /* 0x000fc60000000f00 */
[----:B------:R-:W-:-:S07]  /*26a0*/  VIADD R4, R4, 0xfff00000 ;  /* 0xfff0000004047836 */ /* 0x000fce0000000000 */
[----:B----45:R-:W-:Y:S05]  /*26b0*/  CALL.REL.NOINC `($__internal_11_$__cuda_sm20_dblrcp_rn_slowpath_v3) ;  /* 0x0000002800907944 */ /* 0x030fea0003c00000 */
.L_x_946:
[----:B------:R-:W0:Y:S02]  /*26c0*/  LDC R7, c[0x0][0x404] ;  /* 0x00010100ff077b82 */ /* 0x000e240000000800 */
[----:B0-----:R-:W-:-:S05]  /*26d0*/  IMAD.WIDE R30, R7, 0x2, R30 ;  /* 0x00000002071e7825 */ /* 0x001fca00078e021e */
[----:B------:R-:W2:Y:S01]  /*26e0*/  LDG.E.U16 R18, desc[UR10][R30.64] ;  /* 0x0000000a1e127981 */ /* 0x000ea2000c1e1500 */
[----:B------:R-:W-:-:S04]  /*26f0*/  IADD3 R2, PT, PT, R2, UR17, RZ ;  /* 0x0000001102027c10 */ /* 0x000fc8000fffe0ff */
[----:B------:R-:W-:-:S04]  /*2700*/  IADD3 R4, P0, PT, R15, R2, RZ ;  /* 0x000000020f047210 */ /* 0x000fc80007f1e0ff */
[----:B------:R-:W-:Y:S02]  /*2710*/  LEA.HI.X.SX32 R7, R2, R13, 0x1, P0 ;  /* 0x0000000d02077211 */ /* 0x000fe400000f0eff */
[----:B------:R-:W-:-:S04]  /*2720*/  LEA R8, P0, R4, UR8, 0x2 ;  /* 0x0000000804087c11 */ /* 0x000fc8000f8010ff */
[----:B------:R-:W-:-:S06]  /*2730*/  LEA.HI.X R9, R4, UR9, R7, 0x2, P0 ;  /* 0x0000000904097c11 */ /* 0x000fcc00080f1407 */
[----:B------:R-:W3:Y:S01]  /*2740*/  LDG.E R9, desc[UR10][R8.64] ;  /* 0x0000000a08097981 */ /* 0x000ee2000c1e1900 */
[----:B------:R-:W-:-:S04]  /*2750*/  IADD3 R6, PT, PT, R6, UR16, RZ ;  /* 0x0000001006067c10 */ /* 0x000fc8000fffe0ff */
        /* <DEDUP_REMOVED lines=8> */
[----:B------:R-:W-:Y:S01]  /*27e0*/  DSETP.GEU.AND P0, PT, |R34|, UR12, PT ;  /* 0x0000000c22007e2a */ /* 0x000fe2000bf0e200 */
[----:B------:R-:W1:Y:S01]  /*27f0*/  F2I.FTZ.TRUNC.NTZ R4, R4 ;  /* 0x0000000400047305 */ /* 0x000e62000021f100 */
[----:B0----5:R-:W-:-:S04]  /*2800*/  FADD.FTZ R11, -R5, R22 ;  /* 0x00000016050b7221 */ /* 0x021fc80000010100 */
[----:B------:R-:W-:Y:S01]  /*2810*/  FMUL.FTZ R11, R11, R11 ;  /* 0x0000000b0b0b7220 */ /* 0x000fe20000410000 */
[----:B-1----:R-:W-:Y:S02]  /*2820*/  I2FP.F32.S32 R7, R4 ;  /* 0x0000000400077245 */ /* 0x002fe40000201400 */
[----:B------:R-:W0:Y:S08]  /*2830*/  F2F.F32.F64 R4, R34 ;  /* 0x0000002200047310 */ /* 0x000e300000301000 */
[----:B------:R-:W1:Y:S01]  /*2840*/  F2F.BF16.F32 R19, R7 ;  /* 0x0000000700137304 */ /* 0x000e620000202000 */
[----:B0-----:R-:W-:-:S04]  /*2850*/  @!P0 FMUL R4, R4, 1.175494350822287508e-38 ;  /* 0x0080000004048820 */ /* 0x001fc80000400000 */
[----:B------:R-:W-:Y:S01]  /*2860*/  FMUL.FTZ R36, R3, R4 ;  /* 0x0000000403247220 */ /* 0x000fe20000410000 */
[----:B-1----:R-:W-:-:S03]  /*2870*/  SHF.L.U32 R19, R19, 0x10, RZ ;  /* 0x0000001013137819 */ /* 0x002fc600000006ff */
[----:B------:R-:W-:Y:S01]  /*2880*/  FMUL.FTZ R36, R5, R36 ;  /* 0x0000002405247220 */ /* 0x000fe20000410000 */
[----:B--2---:R-:W-:-:S05]  /*2890*/  SHF.L.U32 R8, R18, 0x10, RZ ;  /* 0x0000001012087819 */ /* 0x004fca00000006ff */
[----:B------:R-:W-:-:S06]  /*28a0*/  FADD.FTZ R27, R8, R19 ;  /* 0x00000013081b7221 */ /* 0x000fcc0000010000 */
[----:B------:R-:W0:Y:S08]  /*28b0*/  F2F.BF16.F32 R27, R27 ;  /* 0x0000001b001b7304 */ /* 0x000e300000202000 */
[----:B---3--:R-:W1:Y:S01]  /*28c0*/  MUFU.RCP R9, R9 ;  /* 0x0000000900097308 */ /* 0x008e620000001000 */
[----:B0-----:R-:W-:-:S05]  /*28d0*/  SHF.L.U32 R18, R27, 0x10, RZ ;  /* 0x000000101b127819 */ /* 0x001fca00000006ff */
[----:B------:R-:W-:-:S06]  /*28e0*/  FMUL.FTZ R18, R18, 1 ;  /* 0x3f80000012127820 */ /* 0x000fcc0000410000 */
[----:B------:R-:W0:Y:S01]  /*28f0*/  F2F.F64.F32 R18, R18 ;  /* 0x0000001200127310 */ /* 0x000e220000201800 */
[----:B-1----:R-:W-:-:S07]  /*2900*/  FFMA.FTZ R9, R9, R9, -UR15 ;  /* 0x8000000f09097e23 */ /* 0x002fce0008010009 */
[----:B0-----:R-:W0:Y:S01]  /*2910*/  MUFU.RCP64H R21, R19 ;  /* 0x0000001300157308 */ /* 0x001e220000001800 */
[----:B------:R-:W-:-:S04]  /*2920*/  IADD3 R20, PT, PT, R19, 0x300402, RZ ;  /* 0x0030040213147810 */ /* 0x000fc80007ffe0ff */
[----:B------:R-:W-:Y:S02]  /*2930*/  FSETP.GEU.AND P0, PT, |R20|, 5.8789094863358348022e-39, PT ;  /* 0x004004021400780b */ /* 0x000fe40003f0e200 */
[----:B0-----:R-:W-:-:S08]  /*2940*/  DFMA R28, -R18, R20, 1 ;  /* 0x3ff00000121c742b */ /* 0x001fd00000000114 */
[----:B------:R-:W-:Y:S01]  /*2950*/  DFMA R32, R28, R28, R28 ;  /* 0x0000001c1c20722b */ /* 0x000fe2000000001c */
[----:B------:R-:W-:-:S04]  /*2960*/  FMUL.FTZ R28, R0, R11 ;  /* 0x0000000b001c7220 */ /* 0x000fc80000410000 */
[----:B------:R-:W-:-:S03]  /*2970*/  FMUL.FTZ R11, R3, R28 ;  /* 0x0000001c030b7220 */ /* 0x000fc60000410000 */
[----:B------:R-:W-:Y:S01]  /*2980*/  DFMA R32, R20, R32, R20 ;  /* 0x000000201420722b */ /* 0x000fe20000000014 */
[----:B------:R-:W-:Y:S01]  /*2990*/  FMUL.FTZ R11, R4, R11 ;  /* 0x0000000b040b7220 */ /* 0x000fe20000410000 */
[----:B------:R-:W-:-:S03]  /*29a0*/  FMUL.FTZ R21, R0, R4 ;  /* 0x0000000400157220 */ /* 0x000fc60000410000 */
[----:B------:R-:W-:Y:S01]  /*29b0*/  FFMA.FTZ R3, R16, R3, R11 ;  /* 0x0000000310037223 */ /* 0x000fe2000001000b */
[----:B------:R-:W-:Y:S02]  /*29c0*/  FFMA.FTZ R11, R21, R22, R36 ;  /* 0x00000016150b7223 */ /* 0x000fe40000010024 */
[----:B------:R-:W-:Y:S01]  /*29d0*/  DFMA R28, -R18, R32, 1 ;  /* 0x3ff00000121c742b */ /* 0x000fe20000000120 */
[----:B------:R-:W-:-:S07]  /*29e0*/  FADD.FTZ R12, R3, R12 ;  /* 0x0000000c030c7221 */ /* 0x000fce0000010000 */
[----:B------:R-:W-:Y:S01]  /*29f0*/  DFMA R34, R32, R28, R32 ;  /* 0x0000001c2022722b */ /* 0x000fe20000000020 */
[----:B------:R-:W-:Y:S10]  /*2a00*/  @P0 BRA `(.L_x_947) ;  /* 0x0000000000100947 */ /* 0x000ff40003800000 */
[----:B------:R-:W-:Y:S02]  /*2a10*/  LOP3.LUT R4, R19, 0x7fffffff, RZ, 0xc0, !PT ;  /* 0x7fffffff13047812 */ /* 0x000fe400078ec0ff */
[----:B------:R-:W-:Y:S02]  /*2a20*/  MOV R28, 0x2a50 ;  /* 0x00002a50001c7802 */ /* 0x000fe40000000f00 */
[----:B------:R-:W-:-:S07]  /*2a30*/  IADD3 R4, PT, PT, R4, -0x100000, RZ ;  /* 0xfff0000004047810 */ /* 0x000fce0007ffe0ff */
[----:B----4-:R-:W-:Y:S05]  /*2a40*/  CALL.REL.NOINC `($__internal_11_$__cuda_sm20_dblrcp_rn_slowpath_v3) ;  /* 0x0000002400ac7944 */ /* 0x010fea0003c00000 */
.L_x_947:
[----:B------:R-:W0:Y:S02]  /*2a50*/  LDC R3, c[0x0][0x404] ;  /* 0x00010100ff037b82 */ /* 0x000e240000000800 */
[----:B0-----:R-:W-:-:S05]  /*2a60*/  IMAD.WIDE R30, R3, 0x2, R30 ;  /* 0x00000002031e7825 */ /* 0x001fca00078e021e */
[----:B------:R-:W2:Y:S01]  /*2a70*/  LDG.E.U16 R3, desc[UR10][R30.64] ;  /* 0x0000000a1e037981 */ /* 0x000ea2000c1e1500 */
[----:B------:R-:W-:-:S05]  /*2a80*/  VIADD R2, R2, UR17 ;  /* 0x0000001102027c36 */ /* 0x000fca0008000000 */
[----:B------:R-:W-:-:S04]  /*2a90*/  IADD3 R0, P0, PT, R15, R2, RZ ;  /* 0x000000020f007210 */ /* 0x000fc80007f1e0ff */
[----:B------:R-:W-:Y:S02]  /*2aa0*/  LEA.HI.X.SX32 R5, R2, R13, 0x1, P0 ;  /* 0x0000000d02057211 */ /* 0x000fe400000f0eff */
[----:B------:R-:W-:-:S04]  /*2ab0*/  LEA R18, P0, R0, UR8, 0x2 ;  /* 0x0000000800127c11 */ /* 0x000fc8000f8010ff */
[----:B------:R-:W-:-:S05]  /*2ac0*/  LEA.HI.X R19, R0, UR9, R5, 0x2, P0 ;  /* 0x0000000900137c11 */ /* 0x000fca00080f1405 */
[----:B------:R-:W3:Y:S01]  /*2ad0*/  LDG.E R16, desc[UR10][R18.64] ;  /* 0x0000000a12107981 */ /* 0x000ee2000c1e1900 */
[----:B------:R-:W-:-:S04]  /*2ae0*/  IADD3 R6, PT, PT, R6, UR16, RZ ;  /* 0x0000001006067c10 */ /* 0x000fc8000fffe0ff */
[----:B------:R-:W-:Y:S01]  /*2af0*/  IADD3 R0, P0, PT, R23, R6, RZ ;  /* 0x0000000617007210 */ /* 0x000fe20007f1e0ff */
[----:B------:R-:W-:-:S03]  /*2b00*/  FADD.FTZ R22, R8, R7 ;  /* 0x0000000708167221 */ /* 0x000fc60000010000 */
[----:B------:R-:W-:Y:S02]  /*2b10*/  LEA.HI.X.SX32 R5, R6, R17, 0x1, P0 ;  /* 0x0000001106057211 */ /* 0x000fe400000f0eff */
[----:B------:R-:W-:-:S04]  /*2b20*/  LEA R4, P0, R0, UR6, 0x2 ;  /* 0x0000000600047c11 */ /* 0x000fc8000f8010ff */
[----:B------:R-:W-:Y:S02]  /*2b30*/  LEA.HI.X R5, R0, UR7, R5, 0x2, P0 ;  /* 0x0000000700057c11 */ /* 0x000fe400080f1405 */
[----:B------:R0:W1:Y:S01]  /*2b40*/  F2I.FTZ.TRUNC.NTZ R0, R22 ;  /* 0x0000001600007305 */ /* 0x000062000021f100 */
[----:B------:R-:W-:Y:S01]  /*2b50*/  UMOV UR12, 0xf0000000 ;  /* 0xf0000000000c7882 */ /* 0x000fe20000000000 */
[----:B------:R-:W-:Y:S02]  /*2b60*/  UMOV UR13, 0x380fffff ;  /* 0x380fffff000d7882 */ /* 0x000fe40000000000 */
[----:B------:R4:W5:Y:S01]  /*2b70*/  LDG.E R5, desc[UR10][R4.64] ;  /* 0x0000000a04057981 */ /* 0x000962000c1e1900 */
[----:B------:R-:W-:Y:S01]  /*2b80*/  DSETP.GEU.AND P0, PT, |R34|, UR12, PT ;  /* 0x0000000c22007e2a */ /* 0x000fe2000bf0e200 */
[----:B0-----:R-:W-:-:S04]  /*2b90*/  FADD.FTZ R22, R11, -R10 ;  /* 0x8000000a0b167221 */ /* 0x001fc80000010000 */
[----:B------:R-:W-:Y:S01]  /*2ba0*/  FMUL.FTZ R22, R22, R22 ;  /* 0x0000001616167220 */ /* 0x000fe20000410000 */
[----:B----4-:R-:W0:Y:S01]  /*2bb0*/  F2F.F32.F64 R4, R34 ;  /* 0x0000002200047310 */ /* 0x010e220000301000 */
[----:B-1----:R-:W-:-:S07]  /*2bc0*/  I2FP.F32.S32 R0, R0 ;  /* 0x0000000000007245 */ /* 0x002fce0000201400 */
[----:B------:R-:W1:Y:S01]  /*2bd0*/  F2F.BF16.F32 R20, R0 ;  /* 0x0000000000147304 */ /* 0x000e620000202000 */
[----:B0-----:R-:W-:Y:S01]  /*2be0*/  @!P0 FMUL R4, R4, 1.175494350822287508e-38 ;  /* 0x0080000004048820 */ /* 0x001fe20000400000 */
[----:B-1----:R-:W-:Y:S02]  /*2bf0*/  SHF.L.U32 R20, R20, 0x10, RZ ;  /* 0x0000001014147819 */ /* 0x002fe400000006ff */
[----:B--2---:R-:W-:-:S05]  /*2c00*/  SHF.L.U32 R3, R3, 0x10, RZ ;  /* 0x0000001003037819 */ /* 0x004fca00000006ff */
[----:B------:R-:W-:-:S06]  /*2c10*/  FADD.FTZ R27, R3, R20 ;  /* 0x00000014031b7221 */ /* 0x000fcc0000010000 */
[----:B------:R-:W0:Y:S08]  /*2c20*/  F2F.BF16.F32 R27, R27 ;  /* 0x0000001b001b7304 */ /* 0x000e300000202000 */
[----:B---3--:R-:W-:Y:S01]  /*2c30*/  MUFU.RCP R16, R16 ;  /* 0x0000001000107308 */ /* 0x008fe20000001000 */
[----:B0-----:R-:W-:Y:S01]  /*2c40*/  SHF.L.U32 R18, R27, 0x10, RZ ;  /* 0x000000101b127819 */ /* 0x001fe200000006ff */
[----:B------:R-:W-:-:S04]  /*2c50*/  FMUL.FTZ R27, R8, R4 ;  /* 0x00000004081b7220 */ /* 0x000fc80000410000 */
[----:B------:R-:W-:Y:S01]  /*2c60*/  FMUL.FTZ R18, R18, 1 ;  /* 0x3f80000012127820 */ /* 0x000fe20000410000 */
[----:B------:R-:W-:-:S05]  /*2c70*/  FMUL.FTZ R10, R10, R27 ;  /* 0x0000001b0a0a7220 */ /* 0x000fca0000410000 */
[----:B------:R-:W0:Y:S08]  /*2c80*/  F2F.F64.F32 R18, R18 ;  /* 0x0000001200127310 */ /* 0x000e300000201800 */
[----:B0-----:R-:W0:Y:S01]  /*2c90*/  MUFU.RCP64H R21, R19 ;  /* 0x0000001300157308 */ /* 0x001e220000001800 */
[----:B------:R-:W-:-:S04]  /*2ca0*/  IADD3 R20, PT, PT, R19, 0x300402, RZ ;  /* 0x0030040213147810 */ /* 0x000fc80007ffe0ff */
[----:B------:R-:W-:Y:S02]  /*2cb0*/  FSETP.GEU.AND P0, PT, |R20|, 5.8789094863358348022e-39, PT ;  /* 0x004004021400780b */ /* 0x000fe40003f0e200 */
[----:B0-----:R-:W-:-:S08]  /*2cc0*/  DFMA R28, -R18, R20, 1 ;  /* 0x3ff00000121c742b */ /* 0x001fd00000000114 */
[----:B------:R-:W-:-:S08]  /*2cd0*/  DFMA R32, R28, R28, R28 ;  /* 0x0000001c1c20722b */ /* 0x000fd0000000001c */
[----:B------:R-:W-:Y:S01]  /*2ce0*/  DFMA R32, R20, R32, R20 ;  /* 0x000000201420722b */ /* 0x000fe20000000014 */
[----:B------:R-:W-:-:S04]  /*2cf0*/  FMUL.FTZ R21, R7, R22 ;  /* 0x0000001607157220 */ /* 0x000fc80000410000 */
[----:B------:R-:W-:-:S03]  /*2d00*/  FMUL.FTZ R21, R8, R21 ;  /* 0x0000001508157220 */ /* 0x000fc60000410000 */
[----:B------:R-:W-:Y:S01]  /*2d10*/  DFMA R28, -R18, R32, 1 ;  /* 0x3ff00000121c742b */ /* 0x000fe20000000120 */
[----:B------:R-:W-:Y:S01]  /*2d20*/  FMUL.FTZ R22, R4, R21 ;  /* 0x0000001504167220 */ /* 0x000fe20000410000 */
[----:B------:R-:W-:-:S03]  /*2d30*/  FMUL.FTZ R4, R7, R4 ;  /* 0x0000000407047220 */ /* 0x000fc60000410000 */
[----:B------:R-:W-:Y:S01]  /*2d40*/  FFMA.FTZ R9, R9, R8, R22 ;  /* 0x0000000809097223 */ /* 0x000fe20000010016 */
[----:B------:R-:W-:Y:S02]  /*2d50*/  FFMA.FTZ R8, R11, R4, R10 ;  /* 0x000000040b087223 */ /* 0x000fe4000001000a */
[----:B------:R-:W-:Y:S01]  /*2d60*/  DFMA R34, R32, R28, R32 ;  /* 0x0000001c2022722b */ /* 0x000fe20000000020 */
[----:B------:R-:W-:Y:S01]  /*2d70*/  FFMA.FTZ R10, R16, R16, -UR15 ;  /* 0x8000000f100a7e23 */ /* 0x000fe20008010010 */
[----:B------:R-:W-:Y:S01]  /*2d80*/  FADD.FTZ R12, R12, R9 ;  /* 0x000000090c0c7221 */ /* 0x000fe20000010000 */
[----:B------:R-:W-:Y:S08]  /*2d90*/  @P0 BRA `(.L_x_948) ;  /* 0x0000000000100947 */ /* 0x000ff00003800000 */
[----:B------:R-:W-:Y:S02]  /*2da0*/  LOP3.LUT R4, R19, 0x7fffffff, RZ, 0xc0, !PT ;  /* 0x7fffffff13047812 */ /* 0x000fe400078ec0ff */
[----:B------:R-:W-:Y:S02]  /*2db0*/  MOV R28, 0x2de0 ;  /* 0x00002de0001c7802 */ /* 0x000fe40000000f00 */
[----:B------:R-:W-:-:S07]  /*2dc0*/  IADD3 R4, PT, PT, R4, -0x100000, RZ ;  /* 0xfff0000004047810 */ /* 0x000fce0007ffe0ff */
[----:B-----5:R-:W-:Y:S05]  /*2dd0*/  CALL.REL.NOINC `($__internal_11_$__cuda_sm20_dblrcp_rn_slowpath_v3) ;  /* 0x0000002000c87944 */ /* 0x020fea0003c00000 */
.L_x_948:
[----:B------:R-:W0:Y:S02]  /*2de0*/  LDC R7, c[0x0][0x404] ;  /* 0x00010100ff077b82 */ /* 0x000e240000000800 */
[----:B0-----:R-:W-:-:S05]  /*2df0*/  IMAD.WIDE R30, R7, 0x2, R30 ;  /* 0x00000002071e7825 */ /* 0x001fca00078e021e */
[----:B------:R-:W2:Y:S01]  /*2e00*/  LDG.E.U16 R7, desc[UR10][R30.64] ;  /* 0x0000000a1e077981 */ /* 0x000ea2000c1e1500 */
[----:B------:R-:W-:-:S04]  /*2e10*/  IADD3 R2, PT, PT, R2, UR17, RZ ;  /* 0x0000001102027c10 */ /* 0x000fc8000fffe0ff */
[----:B------:R-:W-:-:S04]  /*2e20*/  IADD3 R4, P0, PT, R15, R2, RZ ;  /* 0x000000020f047210 */ /* 0x000fc80007f1e0ff */
[----:B------:R-:W-:Y:S02]  /*2e30*/  LEA.HI.X.SX32 R9, R2, R13, 0x1, P0 ;  /* 0x0000000d02097211 */ /* 0x000fe400000f0eff */
[----:B------:R-:W-:-:S04]  /*2e40*/  LEA R18, P0, R4, UR8, 0x2 ;  /* 0x0000000804127c11 */ /* 0x000fc8000f8010ff */
[----:B------:R-:W-:-:S05]  /*2e50*/  LEA.HI.X R19, R4, UR9, R9, 0x2, P0 ;  /* 0x0000000904137c11 */ /* 0x000fca00080f1409 */
[----:B------:R-:W3:Y:S01]  /*2e60*/  LDG.E R9, desc[UR10][R18.64] ;  /* 0x0000000a12097981 */ /* 0x000ee2000c1e1900 */
[----:B------:R-:W-:-:S05]  /*2e70*/  VIADD R6, R6, UR16 ;  /* 0x0000001006067c36 */ /* 0x000fca0008000000 */
[----:B------:R-:W-:Y:S01]  /*2e80*/  IADD3 R2, P0, PT, R23, R6, RZ ;  /* 0x0000000617027210 */ /* 0x000fe20007f1e0ff */
[----:B------:R-:W-:-:S03]  /*2e90*/  FADD.FTZ R4, R3, R0 ;  /* 0x0000000003047221 */ /* 0x000fc60000010000 */
[----:B------:R-:W-:Y:S02]  /*2ea0*/  LEA.HI.X.SX32 R11, R6, R17, 0x1, P0 ;  /* 0x00000011060b7211 */ /* 0x000fe400000f0eff */
[----:B------:R-:W-:-:S04]  /*2eb0*/  LEA R20, P0, R2, UR6, 0x2 ;  /* 0x0000000602147c11 */ /* 0x000fc8000f8010ff */
[----:B------:R-:W-:Y:S02]  /*2ec0*/  LEA.HI.X R21, R2, UR7, R11, 0x2, P0 ;  /* 0x0000000702157c11 */ /* 0x000fe400080f140b */
[----:B------:R0:W1:Y:S03]  /*2ed0*/  F2I.FTZ.TRUNC.NTZ R2, R4 ;  /* 0x0000000400027305 */ /* 0x000066000021f100 */
[----:B------:R4:W5:Y:S01]  /*2ee0*/  LDG.E R6, desc[UR10][R20.64] ;  /* 0x0000000a14067981 */ /* 0x000962000c1e1900 */
[----:B------:R-:W-:Y:S01]  /*2ef0*/  UMOV UR12, 0xf0000000 ;  /* 0xf0000000000c7882 */ /* 0x000fe20000000000 */
[----:B------:R-:W-:Y:S02]  /*2f00*/  UMOV UR13, 0x380fffff ;  /* 0x380fffff000d7882 */ /* 0x000fe40000000000 */
[----:B------:R-:W-:Y:S01]  /*2f10*/  DSETP.GEU.AND P0, PT, |R34|, UR12, PT ;  /* 0x0000000c22007e2a */ /* 0x000fe2000bf0e200 */
[----:B0-----:R-:W0:Y:S01]  /*2f20*/  F2F.F32.F64 R4, R34 ;  /* 0x0000002200047310 */ /* 0x001e220000301000 */
[----:B-1----:R-:W-:-:S07]  /*2f30*/  I2FP.F32.S32 R2, R2 ;  /* 0x0000000200027245 */ /* 0x002fce0000201400 */
[----:B------:R-:W1:Y:S05]  /*2f40*/  F2F.BF16.F32 R11, R2 ;  /* 0x00000002000b7304 */ /* 0x000e6a0000202000 */
[----:B0-----:R-:W-:Y:S01]  /*2f50*/  @!P0 FMUL R4, R4, 1.175494350822287508e-38 ;  /* 0x0080000004048820 */ /* 0x001fe20000400000 */
[----:B-1----:R-:W-:Y:S02]  /*2f60*/  SHF.L.U32 R16, R11, 0x10, RZ ;  /* 0x000000100b107819 */ /* 0x002fe400000006ff */
[----:B--2---:R-:W-:-:S05]  /*2f70*/  SHF.L.U32 R7, R7, 0x10, RZ ;  /* 0x0000001007077819 */ /* 0x004fca00000006ff */
[----:B------:R-:W-:-:S06]  /*2f80*/  FADD.FTZ R16, R7, R16 ;  /* 0x0000001007107221 */ /* 0x000fcc0000010000 */
[----:B------:R-:W0:Y:S08]  /*2f90*/  F2F.BF16.F32 R16, R16 ;  /* 0x0000001000107304 */ /* 0x000e300000202000 */
[----:B---3--:R-:W-:Y:S01]  /*2fa0*/  MUFU.RCP R9, R9 ;  /* 0x0000000900097308 */ /* 0x008fe20000001000 */
[----:B0-----:R-:W-:-:S05]  /*2fb0*/  SHF.L.U32 R11, R16, 0x10, RZ ;  /* 0x00000010100b7819 */ /* 0x001fca00000006ff */
[----:B------:R-:W-:Y:S01]  /*2fc0*/  FMUL.FTZ R18, R11, 1 ;  /* 0x3f8000000b127820 */ /* 0x000fe20000410000 */
[----:B-----5:R-:W-:-:S04]  /*2fd0*/  FADD.FTZ R11, R8, -R5 ;  /* 0x80000005080b7221 */ /* 0x020fc80000010000 */
[----:B------:R-:W-:Y:S01]  /*2fe0*/  FMUL.FTZ R11, R11, R11 ;  /* 0x0000000b0b0b7220 */ /* 0x000fe20000410000 */
[----:B------:R-:W4:Y:S03]  /*2ff0*/  F2F.F64.F32 R18, R18 ;  /* 0x0000001200127310 */ /* 0x000f260000201800 */
[----:B------:R-:W-:-:S04]  /*3000*/  FMUL.FTZ R16, R0, R11 ;  /* 0x0000000b00107220 */ /* 0x000fc80000410000 */
[C---:B------:R-:W-:Y:S01]  /*3010*/  FMUL.FTZ R11, R3.reuse, R16 ;  /* 0x00000010030b7220 */ /* 0x040fe20000410000 */
[----:B------:R-:W-:-:S03]  /*3020*/  FMUL.FTZ R16, R3, R4 ;  /* 0x0000000403107220 */ /* 0x000fc60000410000 */
[----:B------:R-:W-:Y:S01]  /*3030*/  FMUL.FTZ R11, R4, R11 ;  /* 0x0000000b040b7220 */ /* 0x000fe20000410000 */
[----:B------:R-:W-:Y:S01]  /*3040*/  FMUL.FTZ R5, R5, R16 ;  /* 0x0000001005057220 */ /* 0x000fe20000410000 */
[----:B----4-:R-:W0:Y:S01]  /*3050*/  MUFU.RCP64H R21, R19 ;  /* 0x0000001300157308 */ /* 0x010e220000001800 */
[----:B------:R-:W-:Y:S01]  /*3060*/  IADD3 R20, PT, PT, R19, 0x300402, RZ ;  /* 0x0030040213147810 */ /* 0x000fe20007ffe0ff */
[----:B------:R-:W-:-:S03]  /*3070*/  FFMA.FTZ R11, R10, R3, R11 ;  /* 0x000000030a0b7223 */ /* 0x000fc6000001000b */
[----:B------:R-:W-:Y:S01]  /*3080*/  FSETP.GEU.AND P0, PT, |R20|, 5.8789094863358348022e-39, PT ;  /* 0x004004021400780b */ /* 0x000fe20003f0e200 */
[----:B------:R-:W-:Y:S01]  /*3090*/  FADD.FTZ R12, R12, R11 ;  /* 0x0000000b0c0c7221 */ /* 0x000fe20000010000 */
[----:B0-----:R-:W-:-:S08]  /*30a0*/  DFMA R28, -R18, R20, 1 ;  /* 0x3ff00000121c742b */ /* 0x001fd00000000114 */
[----:B------:R-:W-:-:S08]  /*30b0*/  DFMA R30, R28, R28, R28 ;  /* 0x0000001c1c1e722b */ /* 0x000fd0000000001c */
[----:B------:R-:W-:Y:S01]  /*30c0*/  DFMA R30, R20, R30, R20 ;  /* 0x0000001e141e722b */ /* 0x000fe20000000014 */
[----:B------:R-:W-:-:S04]  /*30d0*/  FMUL.FTZ R21, R0, R4 ;  /* 0x0000000400157220 */ /* 0x000fc80000410000 */
[----:B------:R-:W-:Y:S01]  /*30e0*/  FFMA.FTZ R3, R8, R21, R5 ;  /* 0x0000001508037223 */ /* 0x000fe20000010005 */
[----:B------:R-:W-:Y:S02]  /*30f0*/  FFMA.FTZ R8, R9, R9, -UR15 ;  /* 0x8000000f09087e23 */ /* 0x000fe40008010009 */
[----:B------:R-:W-:-:S08]  /*3100*/  DFMA R28, -R18, R30, 1 ;  /* 0x3ff00000121c742b */ /* 0x000fd0000000011e */
[----:B------:R-:W-:Y:S01]  /*3110*/  DFMA R34, R30, R28, R30 ;  /* 0x0000001c1e22722b */ /* 0x000fe2000000001e */
[----:B------:R-:W-:Y:S10]  /*3120*/  @P0 BRA `(.L_x_949) ;  /* 0x0000000000100947 */ /* 0x000ff40003800000 */
[----:B------:R-:W-:Y:S02]  /*3130*/  LOP3.LUT R4, R19, 0x7fffffff, RZ, 0xc0, !PT ;  /* 0x7fffffff13047812 */ /* 0x000fe400078ec0ff */
[----:B------:R-:W-:Y:S02]  /*3140*/  MOV R28, 0x3170 ;  /* 0x00003170001c7802 */ /* 0x000fe40000000f00 */
[----:B------:R-:W-:-:S07]  /*3150*/  IADD3 R4, PT, PT, R4, -0x100000, RZ ;  /* 0xfff0000004047810 */ /* 0x000fce0007ffe0ff */
[----:B------:R-:W-:Y:S05]  /*3160*/  CALL.REL.NOINC `($__internal_11_$__cuda_sm20_dblrcp_rn_slowpath_v3) ;  /* 0x0000001c00e47944 */ /* 0x000fea0003c00000 */
.L_x_949:
[----:B------:R-:W-:Y:S01]  /*3170*/  UMOV UR12, 0xf0000000 ;  /* 0xf0000000000c7882 */ /* 0x000fe20000000000 */
[----:B------:R-:W-:Y:S01]  /*3180*/  UMOV UR13, 0x380fffff ;  /* 0x380fffff000d7882 */ /* 0x000fe20000000000 */
[----:B------:R-:W0:Y:S01]  /*3190*/  F2F.F32.F64 R4, R34 ;  /* 0x0000002200047310 */ /* 0x000e220000301000 */
[----:B------:R-:W-:Y:S01]  /*31a0*/  DSETP.GEU.AND P0, PT, |R34|, UR12, PT ;  /* 0x0000000c22007e2a */ /* 0x000fe2000bf0e200 */
[----:B------:R-:W-:Y:S01]  /*31b0*/  FADD.FTZ R0, R3, -R6 ;  /* 0x8000000603007221 */ /* 0x000fe20000010000 */
[----:B------:R-:W-:Y:S01]  /*31c0*/  ULOP3.LUT UR5, UR18, 0x7ffffffc, URZ, 0xc0, !UPT ;  /* 0x7ffffffc12057892 */ /* 0x000fe2000f8ec0ff */
[----:B------:R-:W-:Y:S01]  /*31d0*/  IADD3 R14, PT, PT, R14, 0x4, RZ ;  /* 0x000000040e0e7810 */ /* 0x000fe20007ffe0ff */
[----:B------:R-:W-:Y:S01]  /*31e0*/  FADD.FTZ R10, R7, R2 ;  /* 0x00000002070a7221 */ /* 0x000fe20000010000 */
[----:B------:R-:W-:-:S04]  /*31f0*/  FMUL.FTZ R5, R0, R0 ;  /* 0x0000000000057220 */ /* 0x000fc80000410000 */
[----:B------:R-:W-:-:S04]  /*3200*/  FMUL.FTZ R0, R2, R5 ;  /* 0x0000000502007220 */ /* 0x000fc80000410000 */
[C---:B------:R-:W-:Y:S01]  /*3210*/  FMUL.FTZ R5, R7.reuse, R0 ;  /* 0x0000000007057220 */ /* 0x040fe20000410000 */
[----:B0-----:R-:W-:Y:S01]  /*3220*/  @!P0 FMUL R4, R4, 1.175494350822287508e-38 ;  /* 0x0080000004048820 */ /* 0x001fe20000400000 */
[----:B------:R-:W-:Y:S01]  /*3230*/  ISETP.NE.AND P0, PT, R14, UR5, PT ;  /* 0x000000050e007c0c */ /* 0x000fe2000bf05270 */
[----:B------:R1:W2:Y:S02]  /*3240*/  F2I.FTZ.TRUNC.NTZ R0, R10 ;  /* 0x0000000a00007305 */ /* 0x0002a4000021f100 */
        /* <DEDUP_REMOVED lines=9> */
.L_x_945:
[----:B------:R-:W-:-:S09]  /*32e0*/  UISETP.NE.AND UP0, UPT, UR4, URZ, UPT ;  /* 0x000000ff0400728c */ /* 0x000fd2000bf05270 */
[----:B------:R-:W-:Y:S05]  /*32f0*/  BRA.U !UP0, `(.L_x_951) ;  /* 0x0000000d08147547 */ /* 0x000fea000b800000 */
[----:B------:R-:W-:-:S09]  /*3300*/  UISETP.NE.AND UP0, UPT, UR4, 0x1, UPT ;  /* 0x000000010400788c */ /* 0x000fd2000bf05270 */
[----:B------:R-:W-:Y:S05]  /*3310*/  BRA.U !UP0, `(.L_x_952) ;  /* 0x0000000508fc7547 */ /* 0x000fea000b800000 */
[----:B------:R-:W1:Y:S01]  /*3320*/  LDC.64 R30, c[0x0][0x3f8] ;  /* 0x0000fe00ff1e7b82 */ /* 0x000e620000000a00 */
[----:B------:R-:W0:Y:S01]  /*3330*/  LDCU UR5, c[0x0][0x404] ;  /* 0x00008080ff0577ac */ /* 0x000e220008000800 */
[----:B------:R-:W2:Y:S01]  /*3340*/  LDCU.64 UR12, c[0x0][0x398] ;  /* 0x00007300ff0c77ac */ /* 0x000ea20008000a00 */
[----:B0-----:R-:W-:Y:S01]  /*3350*/  IMAD R3, R6, UR5, RZ ;  /* 0x0000000506037c24 */ /* 0x001fe2000f8e02ff */
[----:B------:R-:W0:Y:S03]  /*3360*/  LDCU UR5, c[0x0][0x3a8] ;  /* 0x00007500ff0577ac */ /* 0x000e260008000800 */
[----:B-1----:R-:W-:-:S05]  /*3370*/  IMAD.WIDE R30, R3, 0x2, R30 ;  /* 0x00000002031e7825 */ /* 0x002fca00078e021e */
[----:B------:R-:W3:Y:S01]  /*3380*/  LDG.E.U16 R9, desc[UR10][R30.64] ;  /* 0x0000000a1e097981 */ /* 0x000ee2000c1e1500 */
[----:B0-----:R-:W-:Y:S01]  /*3390*/  IMAD R2, R6, UR5, RZ ;  /* 0x0000000506027c24 */ /* 0x001fe2000f8e02ff */
[----:B------:R-:W0:Y:S04]  /*33a0*/  LDCU UR5, c[0x0][0x390] ;  /* 0x00007200ff0577ac */ /* 0x000e280008000800 */
[----:B------:R-:W-:-:S04]  /*33b0*/  IADD3 R3, P0, PT, R15, R2, RZ ;  /* 0x000000020f037210 */ /* 0x000fc80007f1e0ff */
[----:B------:R-:W-:Y:S02]  /*33c0*/  LEA.HI.X.SX32 R4, R2, R13, 0x1, P0 ;  /* 0x0000000d02047211 */ /* 0x000fe400000f0eff */
[----:B--2---:R-:W-:-:S04]  /*33d0*/  LEA R18, P0, R3, UR12, 0x2 ;  /* 0x0000000c03127c11 */ /* 0x004fc8000f8010ff */
[----:B------:R-:W-:Y:S01]  /*33e0*/  LEA.HI.X R19, R3, UR13, R4, 0x2, P0 ;  /* 0x0000000d03137c11 */ /* 0x000fe200080f1404 */
[----:B------:R-:W1:Y:S04]  /*33f0*/  LDCU.64 UR12, c[0x0][0x380] ;  /* 0x00007000ff0c77ac */ /* 0x000e680008000a00 */
[----:B------:R-:W2:Y:S01]  /*3400*/  LDG.E R3, desc[UR10][R18.64] ;  /* 0x0000000a12037981 */ /* 0x000ea2000c1e1900 */
[----:B0-----:R-:W-:Y:S01]  /*3410*/  IMAD R10, R6, UR5, RZ ;  /* 0x00000005060a7c24 */ /* 0x001fe2000f8e02ff */
[----:B------:R-:W-:Y:S01]  /*3420*/  I2FP.F32.S32 R0, R0 ;  /* 0x0000000000007245 */ /* 0x000fe20000201400 */
[----:B------:R-:W0:Y:S03]  /*3430*/  LDCU UR5, c[0x0][0x3f0] ;  /* 0x00007e00ff0577ac */ /* 0x000e260008000800 */
[----:B------:R-:W-:-:S04]  /*3440*/  IADD3 R5, P0, PT, R23, R10, RZ ;  /* 0x0000000a17057210 */ /* 0x000fc80007f1e0ff */
[----:B------:R-:W-:Y:S02]  /*3450*/  LEA.HI.X.SX32 R8, R10, R17, 0x1, P0 ;  /* 0x000000110a087211 */ /* 0x000fe400000f0eff */
[----:B-1----:R-:W-:-:S04]  /*3460*/  LEA R4, P0, R5, UR12, 0x2 ;  /* 0x0000000c05047c11 */ /* 0x002fc8000f8010ff */
[----:B------:R-:W-:Y:S02]  /*3470*/  LEA.HI.X R5, R5, UR13, R8, 0x2, P0 ;  /* 0x0000000d05057c11 */ /* 0x000fe400080f1408 */
[----:B------:R-:W1:Y:S03]  /*3480*/  F2F.BF16.F32 R8, R0 ;  /* 0x0000000000087304 */ /* 0x000e660000202000 */
[----:B------:R4:W5:Y:S01]  /*3490*/  LDG.E R7, desc[UR10][R4.64] ;  /* 0x0000000a04077981 */ /* 0x000962000c1e1900 */
[----:B-1----:R-:W-:Y:S01]  /*34a0*/  IMAD.U32 R8, R8, 0x10000, RZ ;  /* 0x0001000008087824 */ /* 0x002fe200078e00ff */
[----:B---3--:R-:W-:-:S05]  /*34b0*/  SHF.L.U32 R9, R9, 0x10, RZ ;  /* 0x0000001009097819 */ /* 0x008fca00000006ff */
[----:B------:R-:W-:-:S06]  /*34c0*/  FADD.FTZ R8, R9, R8 ;  /* 0x0000000809087221 */ /* 0x000fcc0000010000 */
[----:B------:R-:W1:Y:S02]  /*34d0*/  F2F.BF16.F32 R8, R8 ;  /* 0x0000000800087304 */ /* 0x000e640000202000 */
[----:B-1----:R-:W-:-:S06]  /*34e0*/  SHF.L.U32 R11, R8, 0x10, RZ ;  /* 0x00000010080b7819 */ /* 0x002fcc00000006ff */
[----:B--2---:R-:W0:Y:S01]  /*34f0*/  MUFU.RCP R3, R3 ;  /* 0x0000000300037308 */ /* 0x004e220000001000 */
[----:B------:R-:W-:-:S07]  /*3500*/  FMUL.FTZ R11, R11, 1 ;  /* 0x3f8000000b0b7820 */ /* 0x000fce0000410000 */
        /* <DEDUP_REMOVED lines=15> */
.L_x_953:
[----:B------:R-:W0:Y:S01]  /*3600*/  LDC R3, c[0x0][0x404] ;  /* 0x00010100ff037b82 */ /* 0x000e220000000800 */
[----:B------:R-:W1:Y:S01]  /*3610*/  LDCU UR5, c[0x0][0x3a8] ;  /* 0x00007500ff0577ac */ /* 0x000e620008000800 */
[----:B------:R-:W2:Y:S01]  /*3620*/  LDCU.64 UR12, c[0x0][0x398] ;  /* 0x00007300ff0c77ac */ /* 0x000ea20008000a00 */
[----:B0-----:R-:W-:-:S05]  /*3630*/  IMAD.WIDE R30, R3, 0x2, R30 ;  /* 0x00000002031e7825 */ /* 0x001fca00078e021e */
[----:B------:R-:W3:Y:S01]  /*3640*/  LDG.E.U16 R3, desc[UR10][R30.64] ;  /* 0x0000000a1e037981 */ /* 0x000ee2000c1e1500 */
[----:B-1----:R-:W-:Y:S01]  /*3650*/  IADD3 R2, PT, PT, R2, UR5, RZ ;  /* 0x0000000502027c10 */ /* 0x002fe2000fffe0ff */
[----:B------:R-:W0:Y:S03]  /*3660*/  LDCU UR5, c[0x0][0x390] ;  /* 0x00007200ff0577ac */ /* 0x000e260008000800 */
[----:B------:R-:W-:-:S04]  /*3670*/  IADD3 R4, P0, PT, R15, R2, RZ ;  /* 0x000000020f047210 */ /* 0x000fc80007f1e0ff */
[----:B------:R-:W-:Y:S02]  /*3680*/  LEA.HI.X.SX32 R5, R2, R13, 0x1, P0 ;  /* 0x0000000d02057211 */ /* 0x000fe400000f0eff */
[----:B--2---:R-:W-:-:S04]  /*3690*/  LEA R18, P0, R4, UR12, 0x2 ;  /* 0x0000000c04127c11 */ /* 0x004fc8000f8010ff */
[----:B------:R-:W-:Y:S01]  /*36a0*/  LEA.HI.X R19, R4, UR13, R5, 0x2, P0 ;  /* 0x0000000d04137c11 */ /* 0x000fe200080f1405 */
[----:B------:R-:W1:Y:S04]  /*36b0*/  LDCU.64 UR12, c[0x0][0x380] ;  /* 0x00007000ff0c77ac */ /* 0x000e680008000a00 */
[----:B------:R-:W2:Y:S01]  /*36c0*/  LDG.E R14, desc[UR10][R18.64] ;  /* 0x0000000a120e7981 */ /* 0x000ea2000c1e1900 */
[----:B0-----:R-:W-:Y:S01]  /*36d0*/  IADD3 R10, PT, PT, R10, UR5, RZ ;  /* 0x000000050a0a7c10 */ /* 0x001fe2000fffe0ff */
[----:B------:R-:W-:Y:S01]  /*36e0*/  FADD.FTZ R16, R9, R0 ;  /* 0x0000000009107221 */ /* 0x000fe20000010000 */
[----:B------:R-:W0:Y:S02]  /*36f0*/  LDCU UR5, c[0x0][0x3f0] ;  /* 0x00007e00ff0577ac */ /* 0x000e240008000800 */
[----:B------:R-:W-:-:S04]  /*3700*/  IADD3 R2, P0, PT, R23, R10, RZ ;  /* 0x0000000a17027210 */ /* 0x000fc80007f1e0ff */
[----:B------:R-:W-:Y:S02]  /*3710*/  LEA.HI.X.SX32 R5, R10, R17, 0x1, P0 ;  /* 0x000000110a057211 */ /* 0x000fe400000f0eff */
[----:B-1----:R-:W-:-:S04]  /*3720*/  LEA R4, P0, R2, UR12, 0x2 ;  /* 0x0000000c02047c11 */ /* 0x002fc8000f8010ff */
[----:B------:R-:W-:Y:S02]  /*3730*/  LEA.HI.X R5, R2, UR13, R5, 0x2, P0 ;  /* 0x0000000d02057c11 */ /* 0x000fe400080f1405 */
[----:B------:R1:W4:Y:S01]  /*3740*/  F2I.FTZ.TRUNC.NTZ R2, R16 ;  /* 0x0000001000027305 */ /* 0x000322000021f100 */
[----:B------:R-:W-:Y:S01]  /*3750*/  UMOV UR12, 0xf0000000 ;  /* 0xf0000000000c7882 */ /* 0x000fe20000000000 */
[----:B------:R-:W-:Y:S02]  /*3760*/  UMOV UR13, 0x380fffff ;  /* 0x380fffff000d7882 */ /* 0x000fe40000000000 */
[----:B------:R0:W5:Y:S01]  /*3770*/  LDG.E R5, desc[UR10][R4.64] ;  /* 0x0000000a04057981 */ /* 0x000162000c1e1900 */
[----:B------:R-:W-:Y:S01]  /*3780*/  DSETP.GEU.AND P0, PT, |R34|, UR12, PT ;  /* 0x0000000c22007e2a */ /* 0x000fe2000bf0e200 */
[----:B-1---5:R-:W-:Y:S02]  /*3790*/  FADD.FTZ R16, R22, -R7 ;  /* 0x8000000716107221 */ /* 0x022fe40000010000 */
[----:B0-----:R-:W0:Y:S01]  /*37a0*/  F2F.F32.F64 R4, R34 ;  /* 0x0000002200047310 */ /* 0x001e220000301000 */
[----:B----4-:R-:W-:-:S07]  /*37b0*/  I2FP.F32.S32 R2, R2 ;  /* 0x0000000200027245 */ /* 0x010fce0000201400 */
[----:B------:R-:W1:Y:S03]  /*37c0*/  F2F.BF16.F32 R10, R2 ;  /* 0x00000002000a7304 */ /* 0x000e660000202000 */
[----:B0-----:R-:W-:-:S04]  /*37d0*/  @!P0 FMUL R4, R4, 1.175494350822287508e-38 ;  /* 0x0080000004048820 */ /* 0x001fc80000400000 */
[----:B------:R-:W-:Y:S01]  /*37e0*/  FMUL.FTZ R31, R0, R4 ;  /* 0x00000004001f7220 */ /* 0x000fe20000410000 */
[----:B-1----:R-:W-:Y:S01]  /*37f0*/  IMAD.U32 R10, R10, 0x10000, RZ ;  /* 0x000100000a0a7824 */ /* 0x002fe200078e00ff */
[----:B---3--:R-:W-:-:S05]  /*3800*/  SHF.L.U32 R3, R3, 0x10, RZ ;  /* 0x0000001003037819 */ /* 0x008fca00000006ff */
[----:B------:R-:W-:-:S06]  /*3810*/  FADD.FTZ R27, R3, R10 ;  /* 0x0000000a031b7221 */ /* 0x000fcc0000010000 */
[----:B------:R-:W0:Y:S02]  /*3820*/  F2F.BF16.F32 R27, R27 ;  /* 0x0000001b001b7304 */ /* 0x000e240000202000 */
[----:B0-----:R-:W-:-:S05]  /*3830*/  SHF.L.U32 R10, R27, 0x10, RZ ;  /* 0x000000101b0a7819 */ /* 0x001fca00000006ff */
[----:B------:R-:W-:-:S06]  /*3840*/  FMUL.FTZ R18, R10, 1 ;  /* 0x3f8000000a127820 */ /* 0x000fcc0000410000 */
[----:B------:R-:W0:Y:S08]  /*3850*/  F2F.F64.F32 R18, R18 ;  /* 0x0000001200127310 */ /* 0x000e300000201800 */
        /* <DEDUP_REMOVED lines=8> */
[----:B--2---:R-:W0:Y:S01]  /*38e0*/  MUFU.RCP R11, R14 ;  /* 0x0000000e000b7308 */ /* 0x004e220000001000 */
[C---:B------:R-:W-:Y:S01]  /*38f0*/  FMUL.FTZ R27, R9.reuse, R16 ;  /* 0x00000010091b7220 */ /* 0x040fe20000410000 */
[----:B------:R-:W-:-:S03]  /*3900*/  FMUL.FTZ R16, R9, R4 ;  /* 0x0000000409107220 */ /* 0x000fc60000410000 */
[----:B------:R-:W-:Y:S02]  /*3910*/  FMUL.FTZ R27, R4, R27 ;  /* 0x0000001b041b7220 */ /* 0x000fe40000410000 */
[----:B------:R-:W-:Y:S01]  /*3920*/  DFMA R20, -R18, R28, 1 ;  /* 0x3ff000001214742b */ /* 0x000fe2000000011c */
[----:B------:R-:W-:Y:S01]  /*3930*/  FMUL.FTZ R7, R7, R16 ;  /* 0x0000001007077220 */ /* 0x000fe20000410000 */
[----:B------:R-:W-:-:S03]  /*3940*/  FFMA.FTZ R27, R8, R9, R27 ;  /* 0x00000009081b7223 */ /* 0x000fc6000001001b */
[----:B------:R-:W-:Y:S01]  /*3950*/  FFMA.FTZ R22, R22, R31, R7 ;  /* 0x0000001f16167223 */ /* 0x000fe20000010007 */
[----:B------:R-:W-:Y:S02]  /*3960*/  FADD.FTZ R12, R12, R27 ;  /* 0x0000001b0c0c7221 */ /* 0x000fe40000010000 */
[----:B------:R-:W-:Y:S01]  /*3970*/  DFMA R34, R28, R20, R28 ;  /* 0x000000141c22722b */ /* 0x000fe2000000001c */
[----:B0-----:R-:W-:Y:S01]  /*3980*/  FFMA.FTZ R8, R11, R11, -UR5 ;  /* 0x800000050b087e23 */ /* 0x001fe2000801000b */
[----:B------:R-:W-:Y:S09]  /*3990*/  @P0 BRA `(.L_x_954) ;  /* 0x0000000000100947 */ /* 0x000ff20003800000 */
[----:B------:R-:W-:Y:S02]  /*39a0*/  LOP3.LUT R4, R19, 0x7fffffff, RZ, 0xc0, !PT ;  /* 0x7fffffff13047812 */ /* 0x000fe400078ec0ff */
[----:B------:R-:W-:Y:S02]  /*39b0*/  MOV R28, 0x39e0 ;  /* 0x000039e0001c7802 */ /* 0x000fe40000000f00 */
[----:B------:R-:W-:-:S07]  /*39c0*/  IADD3 R4, PT, PT, R4, -0x100000, RZ ;  /* 0xfff0000004047810 */ /* 0x000fce0007ffe0ff */
[----:B------:R-:W-:Y:S05]  /*39d0*/  CALL.REL.NOINC `($__internal_11_$__cuda_sm20_dblrcp_rn_slowpath_v3) ;  /* 0x0000001400c87944 */ /* 0x000fea0003c00000 */
.L_x_954:
        /* <DEDUP_REMOVED lines=11> */
[----:B------:R-:W1:Y:S03]  /*3a90*/  F2I.FTZ.TRUNC.NTZ R0, R0 ;  /* 0x0000000000007305 */ /* 0x000e66000021f100 */
[-C--:B------:R-:W-:Y:S01]  /*3aa0*/  FMUL.FTZ R10, R3, R4.reuse ;  /* 0x00000004030a7220 */ /* 0x080fe20000410000 */
[----:B------:R-:W-:Y:S01]  /*3ab0*/  FMUL.FTZ R7, R4, R7 ;  /* 0x0000000704077220 */ /* 0x000fe20000410000 */
[----:B------:R-:W-:Y:S02]  /*3ac0*/  FMUL.FTZ R9, R2, R4 ;  /* 0x0000000402097220 */ /* 0x000fe40000410000 */
[----:B------:R-:W-:Y:S01]  /*3ad0*/  FMUL.FTZ R5, R5, R10 ;  /* 0x0000000a05057220 */ /* 0x000fe20000410000 */
[----:B------:R-:W-:-:S03]  /*3ae0*/  FFMA.FTZ R7, R8, R3, R7 ;  /* 0x0000000308077223 */ /* 0x000fc60000010007 */
[----:B------:R-:W-:Y:S01]  /*3af0*/  FFMA.FTZ R22, R22, R9, R5 ;  /* 0x0000000916167223 */ /* 0x000fe20000010005 */
[----:B------:R-:W-:-:S07]  /*3b00*/  FADD.FTZ R12, R12, R7 ;  /* 0x000000070c0c7221 */ /* 0x000fce0000010000 */
.L_x_952:
[----:B------:R-:W5:Y:S02]  /*3b10*/  LDCU UR5, c[0x0][0x388] ;  /* 0x00007100ff0577ac */ /* 0x000f640008000800 */
[----:B-----5:R-:W-:-:S04]  /*3b20*/  ULOP3.LUT UR5, UR5, 0x1, URZ, 0xc0, !UPT ;  /* 0x0000000105057892 */ /* 0x020fc8000f8ec0ff */
[----:B------:R-:W-:-:S09]  /*3b30*/  UISETP.NE.U32.AND UP0, UPT, UR5, 0x1, UPT ;  /* 0x000000010500788c */ /* 0x000fd2000bf05070 */
[----:B------:R-:W-:Y:S05]  /*3b40*/  BRA.U UP0, `(.L_x_951) ;  /* 0x0000000500007547 */ /* 0x000fea000b800000 */
[----:B------:R-:W0:Y:S01]  /*3b50*/  LDC.64 R2, c[0x0][0x3f8] ;  /* 0x0000fe00ff027b82 */ /* 0x000e220000000a00 */
[----:B------:R-:W1:Y:S01]  /*3b60*/  LDCU UR5, c[0x0][0x404] ;  /* 0x00008080ff0577ac */ /* 0x000e620008000800 */
[----:B------:R-:W2:Y:S01]  /*3b70*/  LDCU.64 UR12, c[0x0][0x398] ;  /* 0x00007300ff0c77ac */ /* 0x000ea20008000a00 */
[----:B-1----:R-:W-:Y:S01]  /*3b80*/  IMAD R5, R6, UR5, RZ ;  /* 0x0000000506057c24 */ /* 0x002fe2000f8e02ff */
[----:B------:R-:W1:Y:S03]  /*3b90*/  LDCU UR5, c[0x0][0x3a8] ;  /* 0x00007500ff0577ac */ /* 0x000e660008000800 */
[----:B0-----:R-:W-:-:S06]  /*3ba0*/  IMAD.WIDE R2, R5, 0x2, R2 ;  /* 0x0000000205027825 */ /* 0x001fcc00078e0202 */
[----:B------:R0:W3:Y:S01]  /*3bb0*/  LDG.E.U16 R3, desc[UR10][R2.64] ;  /* 0x0000000a02037981 */ /* 0x0000e2000c1e1500 */
[----:B-1----:R-:W-:Y:S01]  /*3bc0*/  IMAD R4, R6, UR5, RZ ;  /* 0x0000000506047c24 */ /* 0x002fe2000f8e02ff */
[----:B------:R-:W1:Y:S04]  /*3bd0*/  LDCU UR5, c[0x0][0x390] ;  /* 0x00007200ff0577ac */ /* 0x000e680008000800 */
[----:B------:R-:W-:-:S04]  /*3be0*/  IADD3 R15, P0, PT, R15, R4, RZ ;  /* 0x000000040f0f7210 */ /* 0x000fc80007f1e0ff */
[----:B------:R-:W-:Y:S02]  /*3bf0*/  LEA.HI.X.SX32 R4, R4, R13, 0x1, P0 ;  /* 0x0000000d04047211 */ /* 0x000fe400000f0eff */
[----:B--2---:R-:W-:-:S04]  /*3c00*/  LEA R8, P0, R15, UR12, 0x2 ;  /* 0x0000000c0f087c11 */ /* 0x004fc8000f8010ff */
[----:B------:R-:W-:Y:S01]  /*3c10*/  LEA.HI.X R9, R15, UR13, R4, 0x2, P0 ;  /* 0x0000000d0f097c11 */ /* 0x000fe200080f1404 */
[----:B------:R-:W2:Y:S04]  /*3c20*/  LDCU.64 UR12, c[0x0][0x380] ;  /* 0x00007000ff0c77ac */ /* 0x000ea80008000a00 */
[----:B------:R-:W4:Y:S01]  /*3c30*/  LDG.E R13, desc[UR10][R8.64] ;  /* 0x0000000a080d7981 */ /* 0x000f22000c1e1900 */
[----:B-1----:R-:W-:Y:S01]  /*3c40*/  IMAD R6, R6, UR5, RZ ;  /* 0x0000000506067c24 */ /* 0x002fe2000f8e02ff */
[----:B0-----:R-:W-:Y:S01]  /*3c50*/  I2FP.F32.S32 R2, R0 ;  /* 0x0000000000027245 */ /* 0x001fe20000201400 */
[----:B------:R-:W0:Y:S03]  /*3c60*/  LDCU UR5, c[0x0][0x3f0] ;  /* 0x00007e00ff0577ac */ /* 0x000e260008000800 */
[----:B------:R-:W-:-:S04]  /*3c70*/  IADD3 R23, P0, PT, R23, R6, RZ ;  /* 0x0000000617177210 */ /* 0x000fc80007f1e0ff */
[----:B------:R-:W-:Y:S02]  /*3c80*/  LEA.HI.X.SX32 R6, R6, R17, 0x1, P0 ;  /* 0x0000001106067211 */ /* 0x000fe400000f0eff */
[----:B--2---:R-:W-:-:S04]  /*3c90*/  LEA R4, P0, R23, UR12, 0x2 ;  /* 0x0000000c17047c11 */ /* 0x004fc8000f8010ff */
[----:B------:R-:W-:-:S06]  /*3ca0*/  LEA.HI.X R5, R23, UR13, R6, 0x2, P0 ;  /* 0x0000000d17057c11 */ /* 0x000fcc00080f1406 */
[----:B------:R1:W5:Y:S01]  /*3cb0*/  LDG.E R5, desc[UR10][R4.64] ;  /* 0x0000000a04057981 */ /* 0x000362000c1e1900 */
[----:B------:R-:W2:Y:S02]  /*3cc0*/  F2F.BF16.F32 R0, R2 ;  /* 0x0000000200007304 */ /* 0x000ea40000202000 */
[----:B--2---:R-:W-:Y:S02]  /*3cd0*/  SHF.L.U32 R0, R0, 0x10, RZ ;  /* 0x0000001000007819 */ /* 0x004fe400000006ff */
[----:B---3--:R-:W-:-:S05]  /*3ce0*/  SHF.L.U32 R3, R3, 0x10, RZ ;  /* 0x0000001003037819 */ /* 0x008fca00000006ff */
[----:B------:R-:W-:-:S06]  /*3cf0*/  FADD.FTZ R0, R3, R0 ;  /* 0x0000000003007221 */ /* 0x000fcc0000010000 */
[----:B------:R-:W2:Y:S02]  /*3d00*/  F2F.BF16.F32 R0, R0 ;  /* 0x0000000000007304 */ /* 0x000ea40000202000 */
[----:B--2---:R-:W-:-:S06]  /*3d10*/  SHF.L.U32 R6, R0, 0x10, RZ ;  /* 0x0000001000067819 */ /* 0x004fcc00000006ff */
[----:B----4-:R-:W-:Y:S01]  /*3d20*/  MUFU.RCP R13, R13 ;  /* 0x0000000d000d7308 */ /* 0x010fe20000001000 */
[----:B------:R-:W-:-:S07]  /*3d30*/  FMUL.FTZ R18, R6, 1 ;  /* 0x3f80000006127820 */ /* 0x000fce0000410000 */
[----:B------:R-:W2:Y:S08]  /*3d40*/  F2F.F64.F32 R18, R18 ;  /* 0x0000001200127310 */ /* 0x000eb00000201800 */
[----:B--2---:R-:W2:Y:S01]  /*3d50*/  MUFU.RCP64H R7, R19 ;  /* 0x0000001300077308 */ /* 0x004ea20000001800 */
[----:B------:R-:W-:-:S05]  /*3d60*/  VIADD R6, R19, 0x300402 ;  /* 0x0030040213067836 */ /* 0x000fca0000000000 */
[----:B------:R-:W-:Y:S01]  /*3d70*/  FSETP.GEU.AND P0, PT, |R6|, 5.8789094863358348022e-39, PT ;  /* 0x004004020600780b */ /* 0x000fe20003f0e200 */
[----:B--2---:R-:W-:-:S08]  /*3d80*/  DFMA R8, -R18, R6, 1 ;  /* 0x3ff000001208742b */ /* 0x004fd00000000106 */
[----:B------:R-:W-:-:S08]  /*3d90*/  DFMA R8, R8, R8, R8 ;  /* 0x000000080808722b */ /* 0x000fd00000000008 */
[----:B------:R-:W-:Y:S01]  /*3da0*/  DFMA R8, R6, R8, R6 ;  /* 0x000000080608722b */ /* 0x000fe20000000006 */
[----:B0-----:R-:W-:-:S07]  /*3db0*/  FFMA.FTZ R6, R13, R13, -UR5 ;  /* 0x800000050d067e23 */ /* 0x001fce000801000d */
[----:B------:R-:W-:-:S08]  /*3dc0*/  DFMA R10, -R18, R8, 1 ;  /* 0x3ff00000120a742b */ /* 0x000fd00000000108 */
[----:B------:R-:W-:Y:S01]  /*3dd0*/  DFMA R34, R8, R10, R8 ;  /* 0x0000000a0822722b */ /* 0x000fe20000000008 */
[----:B-1----:R-:W-:Y:S10]  /*3de0*/  @P0 BRA `(.L_x_955) ;  /* 0x0000000000100947 */ /* 0x002ff40003800000 */
[----:B------:R-:W-:Y:S02]  /*3df0*/  LOP3.LUT R4, R19, 0x7fffffff, RZ, 0xc0, !PT ;  /* 0x7fffffff13047812 */ /* 0x000fe400078ec0ff */
[----:B------:R-:W-:Y:S02]  /*3e00*/  MOV R28, 0x3e30 ;  /* 0x00003e30001c7802 */ /* 0x000fe40000000f00 */
[----:B------:R-:W-:-:S07]  /*3e10*/  IADD3 R4, PT, PT, R4, -0x100000, RZ ;  /* 0xfff0000004047810 */ /* 0x000fce0007ffe0ff */
[----:B-----5:R-:W-:Y:S05]  /*3e20*/  CALL.REL.NOINC `($__internal_11_$__cuda_sm20_dblrcp_rn_slowpath_v3) ;  /* 0x0000001000b47944 */ /* 0x020fea0003c00000 */
.L_x_955:
        /* <DEDUP_REMOVED lines=10> */
[----:B------:R0:W1:Y:S03]  /*3ed0*/  F2I.FTZ.TRUNC.NTZ R0, R10 ;  /* 0x0000000a00007305 */ /* 0x000066000021f100 */
[-C--:B------:R-:W-:Y:S01]  /*3ee0*/  FMUL.FTZ R8, R3, R4.reuse ;  /* 0x0000000403087220 */ /* 0x080fe20000410000 */
[----:B------:R-:W-:Y:S01]  /*3ef0*/  FMUL.FTZ R7, R4, R7 ;  /* 0x0000000704077220 */ /* 0x000fe20000410000 */
[----:B------:R-:W-:Y:S02]  /*3f00*/  FMUL.FTZ R9, R2, R4 ;  /* 0x0000000402097220 */ /* 0x000fe40000410000 */
[----:B------:R-:W-:Y:S01]  /*3f10*/  FMUL.FTZ R5, R5, R8 ;  /* 0x0000000805057220 */ /* 0x000fe20000410000 */
[----:B------:R-:W-:-:S03]  /*3f20*/  FFMA.FTZ R7, R6, R3, R7 ;  /* 0x0000000306077223 */ /* 0x000fc60000010007 */
[----:B------:R-:W-:Y:S01]  /*3f30*/  FFMA.FTZ R22, R22, R9, R5 ;  /* 0x0000000916167223 */ /* 0x000fe20000010005 */
[----:B0-----:R-:W-:-:S07]  /*3f40*/  FADD.FTZ R12, R12, R7 ;  /* 0x000000070c0c7221 */ /* 0x001fce0000010000 */
.L_x_951:
[----:B-12---:R-:W-:Y:S01]  /*3f50*/  I2FP.F32.S32 R6, R0 ;  /* 0x0000000000067245 */ /* 0x006fe20000201400 */
[----:B------:R-:W1:Y:S01]  /*3f60*/  LDCU UR5, c[0x0][0x3f0] ;  /* 0x00007e00ff0577ac */ /* 0x000e620008000800 */
[----:B------:R-:W2:Y:S01]  /*3f70*/  LDC.64 R8, c[0x0][0x3b0] ;  /* 0x0000ec00ff087b82 */ /* 0x000ea20000000a00 */
[----:B------:R-:W-:Y:S01]  /*3f80*/  BSSY.RECONVERGENT B1, `(.L_x_956) ;  /* 0x000001a000017945 */ /* 0x000fe20003800200 */
[----:B------:R-:W1:Y:S01]  /*3f90*/  MUFU.RCP R3, R6 ;  /* 0x0000000600037308 */ /* 0x000e620000001000 */
[----:B------:R-:W5:Y:S01]  /*3fa0*/  LDCU.64 UR12, c[0x0][0x3e0] ;  /* 0x00007c00ff0c77ac */ /* 0x000f620008000a00 */
[----:B-1----:R-:W-:Y:S01]  /*3fb0*/  FFMA.FTZ R10, R3, R12, UR5 ;  /* 0x00000005030a7e23 */ /* 0x002fe2000801000c */
[----:B------:R-:W1:Y:S01]  /*3fc0*/  LDCU UR5, c[0x0][0x3bc] ;  /* 0x00007780ff0577ac */ /* 0x000e620008000800 */
[----:B-----5:R-:W-:-:S04]  /*3fd0*/  ISETP.NE.U32.AND P0, PT, RZ, UR12, PT ;  /* 0x0000000cff007c0c */ /* 0x020fc8000bf05070 */
[----:B------:R-:W5:Y:S01]  /*3fe0*/  MUFU.SQRT R10, R10 ;  /* 0x0000000a000a7308 */ /* 0x000f620000002000 */
[----:B------:R-:W-:Y:S01]  /*3ff0*/  ISETP.NE.AND.EX P0, PT, RZ, UR13, PT, P0 ;  /* 0x0000000dff007c0c */ /* 0x000fe2000bf05300 */
[----:B-----5:R-:W-:-:S06]  /*4000*/  FMUL.FTZ R18, R10, 1 ;  /* 0x3f8000000a127820 */ /* 0x020fcc0000410000 */
[----:B------:R-:W5:Y:S08]  /*4010*/  F2F.F64.F32 R18, R18 ;  /* 0x0000001200127310 */ /* 0x000f700000201800 */
[----:B-----5:R-:W5:Y:S01]  /*4020*/  MUFU.RCP64H R5, R19 ;  /* 0x0000001300057308 */ /* 0x020f620000001800 */
[----:B------:R-:W-:-:S04]  /*4030*/  IADD3 R4, PT, PT, R19, 0x300402, RZ ;  /* 0x0030040213047810 */ /* 0x000fc80007ffe0ff */
[----:B------:R-:W-:Y:S02]  /*4040*/  FSETP.GEU.AND P1, PT, |R4|, 5.8789094863358348022e-39, PT ;  /* 0x004004020400780b */ /* 0x000fe40003f2e200 */
[----:B-----5:R-:W-:-:S08]  /*4050*/  DFMA R2, -R18, R4, 1 ;  /* 0x3ff000001202742b */ /* 0x020fd00000000104 */
[----:B------:R-:W-:Y:S01]  /*4060*/  DFMA R6, R2, R2, R2 ;  /* 0x000000020206722b */ /* 0x000fe20000000002 */
[----:B-1----:R-:W-:-:S04]  /*4070*/  IMAD R3, R26, UR5, RZ ;  /* 0x000000051a037c24 */ /* 0x002fc8000f8e02ff */
[----:B--2---:R-:W-:-:S03]  /*4080*/  IMAD.WIDE R2, R3, 0x4, R8 ;  /* 0x0000000403027825 */ /* 0x004fc600078e0208 */
[----:B------:R-:W-:Y:S02]  /*4090*/  DFMA R6, R4, R6, R4 ;  /* 0x000000060406722b */ /* 0x000fe40000000004 */
[----:B------:R1:W-:Y:S06]  /*40a0*/  STG.E desc[UR10][R2.64], R22 ;  /* 0x0000001602007986 */ /* 0x0003ec000c10190a */
[----:B------:R-:W-:-:S08]  /*40b0*/  DFMA R8, -R18, R6, 1 ;  /* 0x3ff000001208742b */ /* 0x000fd00000000106 */
[----:B------:R-:W-:Y:S01]  /*40c0*/  DFMA R34, R6, R8, R6 ;  /* 0x000000080622722b */ /* 0x000fe20000000006 */
[----:B-1----:R-:W-:Y:S10]  /*40d0*/  @P1 BRA `(.L_x_957) ;  /* 0x0000000000101947 */ /* 0x002ff40003800000 */
[----:B------:R-:W-:Y:S02]  /*40e0*/  LOP3.LUT R4, R19, 0x7fffffff, RZ, 0xc0, !PT ;  /* 0x7fffffff13047812 */ /* 0x000fe400078ec0ff */
[----:B------:R-:W-:Y:S02]  /*40f0*/  MOV R28, 0x4120 ;  /* 0x00004120001c7802 */ /* 0x000fe40000000f00 */
[----:B------:R-:W-:-:S07]  /*4100*/  IADD3 R4, PT, PT, R4, -0x100000, RZ ;  /* 0xfff0000004047810 */ /* 0x000fce0007ffe0ff */
[----:B0--34-:R-:W-:Y:S05]  /*4110*/  CALL.REL.NOINC `($__internal_11_$__cuda_sm20_dblrcp_rn_slowpath_v3) ;  /* 0x0000000c00f87944 */ /* 0x019fea0003c00000 */
.L_x_957:
[----:B0--34-:R-:W-:Y:S05]  /*4120*/  BSYNC.RECONVERGENT B1 ;  /* 0x0000000000017941 */ /* 0x019fea0003800200 */
.L_x_956:
[----:B------:R-:W0:Y:S01]  /*4130*/  LDC.64 R4, c[0x0][0x3c0] ;  /* 0x0000f000ff047b82 */ /* 0x000e220000000a00 */
[----:B------:R-:W1:Y:S01]  /*4140*/  LDCU UR19, c[0x0][0x3cc] ;  /* 0x00007980ff1377ac */ /* 0x000e620008000800 */
[----:B------:R-:W2:Y:S01]  /*4150*/  F2F.F32.F64 R9, R34 ;  /* 0x0000002200097310 */ /* 0x000ea20000301000 */
[----:B------:R-:W3:Y:S05]  /*4160*/  LDCU UR5, c[0x0][0x3dc] ;  /* 0x00007b80ff0577ac */ /* 0x000eea0008000800 */
[----:B------:R-:W4:Y:S01]  /*4170*/  LDC.64 R2, c[0x0][0x3d0] ;  /* 0x0000f400ff027b82 */ /* 0x000f220000000a00 */
[----:B------:R-:W-:Y:S01]  /*4180*/  UMOV UR12, 0xf0000000 ;  /* 0xf0000000000c7882 */ /* 0x000fe20000000000 */
[----:B------:R-:W-:-:S02]  /*4190*/  UMOV UR13, 0x380fffff ;  /* 0x380fffff000d7882 */ /* 0x000fc40000000000 */
[----:B------:R-:W-:-:S04]  /*41a0*/  DSETP.GEU.AND P1, PT, |R34|, UR12, PT ;  /* 0x0000000c22007e2a */ /* 0x000fc8000bf2e200 */
[----:B------:R-:W5:Y:S01]  /*41b0*/  @P0 LDC R13, c[0x0][0x3ec] ;  /* 0x0000fb00ff0d0b82 */ /* 0x000f620000000800 */
[C---:B-1----:R-:W-:Y:S02]  /*41c0*/  IMAD R7, R26.reuse, UR19, RZ ;  /* 0x000000131a077c24 */ /* 0x042fe4000f8e02ff */
[----:B---3--:R-:W-:Y:S01]  /*41d0*/  IMAD R11, R26, UR5, RZ ;  /* 0x000000051a0b7c24 */ /* 0x008fe2000f8e02ff */
[----:B------:R-:W1:Y:S01]  /*41e0*/  LDCU UR5, c[0x0][0x3f4] ;  /* 0x00007e80ff0577ac */ /* 0x000e620008000800 */
[----:B0-----:R-:W-:-:S05]  /*41f0*/  IMAD.WIDE R4, R7, 0x4, R4 ;  /* 0x0000000407047825 */ /* 0x001fca00078e0204 */
[----:B--2---:R-:W-:Y:S01]  /*4200*/  @!P1 FMUL R9, R9, 1.175494350822287508e-38 ;  /* 0x0080000009099820 */ /* 0x004fe20000400000 */
[----:B------:R-:W0:Y:S04]  /*4210*/  @P0 LDC.64 R6, c[0x0][0x3e0] ;  /* 0x0000f800ff060b82 */ /* 0x000e280000000a00 */
[----:B------:R0:W-:Y:S01]  /*4220*/  STG.E desc[UR10][R4.64], R9 ;  /* 0x0000000904007986 */ /* 0x0001e2000c10190a */
[----:B----4-:R-:W-:-:S05]  /*4230*/  IMAD.WIDE R2, R11, 0x2, R2 ;  /* 0x000000020b027825 */ /* 0x010fca00078e0202 */
[----:B------:R-:W2:Y:S01]  /*4240*/  LDG.E.U16 R8, desc[UR10][R2.64] ;  /* 0x0000000a02087981 */ /* 0x000ea2000c1e1500 */
[----:B-----5:R-:W-:-:S04]  /*4250*/  @P0 IMAD R13, R26, R13, RZ ;  /* 0x0000000d1a0d0224 */ /* 0x020fc800078e02ff */
[----:B0-----:R-:W-:Y:S01]  /*4260*/  @P0 IMAD.WIDE R4, R13, 0x2, R6 ;  /* 0x000000020d040825 */ /* 0x001fe200078e0206 */
[----:B--2---:R-:W-:-:S05]  /*4270*/  SHF.L.U32 R11, R8, 0x10, RZ ;  /* 0x00000010080b7819 */ /* 0x004fca00000006ff */
[----:B------:R-:W-:-:S04]  /*4280*/  FMUL.FTZ R11, R24, R11 ;  /* 0x0000000b180b7220 */ /* 0x000fc80000410000 */
[----:B-1----:R-:W-:-:S05]  /*4290*/  FFMA.FTZ R11, R22, UR5, R11 ;  /* 0x00000005160b7c23 */ /* 0x002fca000801000b */
[----:B------:R-:W-:-:S05]  /*42a0*/  F2FP.BF16.F32.PACK_AB R11, RZ, R11 ;  /* 0x0000000bff0b723e */ /* 0x000fca00000010ff */
[----:B------:R0:W-:Y:S04]  /*42b0*/  STG.E.U16 desc[UR10][R2.64], R11 ;  /* 0x0000000b02007986 */ /* 0x0001e8000c10150a */
[----:B------:R-:W2:Y:S01]  /*42c0*/  @P0 LDG.E.U16 R6, desc[UR10][R4.64] ;  /* 0x0000000a04060981 */ /* 0x000ea2000c1e1500 */
[----:B------:R-:W-:Y:S02]  /*42d0*/  IADD3 R0, PT, PT, R0, -0x1, RZ ;  /* 0xffffffff00007810 */ /* 0x000fe40007ffe0ff */
[----:B------:R-:W-:Y:S02]  /*42e0*/  IADD3 R26, PT, PT, R25, R26, RZ ;  /* 0x0000001a191a7210 */ /* 0x000fe40007ffe0ff */
[----:B------:R-:W-:-:S04]  /*42f0*/  I2FP.F32.S32 R0, R0 ;  /* 0x0000000000007245 */ /* 0x000fc80000201400 */
[----:B------:R-:W1:Y:S02]  /*4300*/  MUFU.RCP R9, R0 ;  /* 0x0000000000097308 */ /* 0x000e640000001000 */
[----:B-1----:R-:W-:Y:S01]  /*4310*/  FMUL.FTZ R12, R9, R12 ;  /* 0x0000000c090c7220 */ /* 0x002fe20000410000 */
[----:B--2---:R-:W-:-:S05]  /*4320*/  @P0 SHF.L.U32 R7, R6, 0x10, RZ ;  /* 0x0000001006070819 */ /* 0x004fca00000006ff */
[----:B------:R-:W-:-:S04]  /*4330*/  @P0 FMUL.FTZ R7, R24, R7 ;  /* 0x0000000718070220 */ /* 0x000fc80000410000 */
[----:B------:R-:W-:Y:S01]  /*4340*/  @P0 FFMA.FTZ R7, R12, UR5, R7 ;  /* 0x000000050c070c23 */ /* 0x000fe20008010007 */
[----:B------:R-:W1:Y:S04]  /*4350*/  LDCU UR5, c[0x0][0x38c] ;  /* 0x00007180ff0577ac */ /* 0x000e680008000800 */
[----:B------:R-:W-:-:S05]  /*4360*/  @P0 F2FP.BF16.F32.PACK_AB R7, RZ, R7 ;  /* 0x00000007ff07023e */ /* 0x000fca00000010ff */
[----:B------:R0:W-:Y:S01]  /*4370*/  @P0 STG.E.U16 desc[UR10][R4.64], R7 ;  /* 0x0000000704000986 */ /* 0x0001e2000c10150a */
[----:B-1----:R-:W-:-:S13]  /*4380*/  ISETP.GE.AND P0, PT, R26, UR5, PT ;  /* 0x000000051a007c0c */ /* 0x002fda000bf06270 */
[----:B0-----:R-:W-:Y:S05]  /*4390*/  @!P0 BRA `(.L_x_958) ;  /* 0xffffffdc00e88947 */ /* 0x001fea000383ffff */
[----:B------:R-:W-:Y:S05]  /*43a0*/  BSYNC.RECONVERGENT B0 ;  /* 0x0000000000007941 */ /* 0x000fea0003800200 */
.L_x_944:
[----:B------:R-:W-:Y:S05]  /*43b0*/  EXIT ;  /* 0x000000000000794d */ /* 0x000fea0003800000 */
.L_x_928:
        /* <DEDUP_REMOVED lines=27> */
.L_x_961:
[----:B------:R-:W0:Y:S01]  /*4570*/  LDC.64 R2, c[0x0][0x3b0] ;  /* 0x0000ec00ff027b82 */ /* 0x000e220000000a00 */
[----:B------:R-:W1:Y:S01]  /*4580*/  LDCU UR6, c[0x0][0x3f4] ;  /* 0x00007e80ff0677ac */ /* 0x000e620008000800 */
[----:B------:R-:W2:Y:S01]  /*4590*/  F2F.F32.F64 R15, R34 ;  /* 0x00000022000f7310 */ /* 0x000ea20000301000 */
[----:B------:R-:W-:Y:S01]  /*45a0*/  UMOV UR4, 0xf0000000 ;  /* 0xf000000000047882 */ /* 0x000fe20000000000 */
[----:B------:R-:W-:Y:S01]  /*45b0*/  UMOV UR5, 0x380fffff ;  /* 0x380fffff00057882 */ /* 0x000fe20000000000 */
[----:B------:R-:W3:Y:S03]  /*45c0*/  LDCU UR9, c[0x0][0x38c] ;  /* 0x00007180ff0977ac */ /* 0x000ee60008000800 */
[----:B------:R-:W4:Y:S01]  /*45d0*/  LDC.64 R4, c[0x0][0x3c0] ;  /* 0x0000f000ff047b82 */ /* 0x000f220000000a00 */
[----:B------:R-:W-:Y:S01]  /*45e0*/  DSETP.GEU.AND P0, PT, |R34|, UR4, PT ;  /* 0x0000000422007e2a */ /* 0x000fe2000bf0e200 */
[----:B------:R-:W0:Y:S01]  /*45f0*/  LDCU UR7, c[0x0][0x3bc] ;  /* 0x00007780ff0777ac */ /* 0x000e220008000800 */
[----:B------:R-:W0:Y:S05]  /*4600*/  LDCU UR8, c[0x0][0x3cc] ;  /* 0x00007980ff0877ac */ /* 0x000e2a0008000800 */
[----:B------:R-:W0:Y:S01]  /*4610*/  LDC.64 R6, c[0x0][0x3e0] ;  /* 0x0000f800ff067b82 */ /* 0x000e220000000a00 */
[----:B-1----:R-:W-:Y:S01]  /*4620*/  FMUL.FTZ R17, RZ, -UR6 ;  /* 0x80000006ff117c20 */ /* 0x002fe20008410000 */
[----:B------:R-:W1:Y:S05]  /*4630*/  LDCU UR4, c[0x0][0x3ec] ;  /* 0x00007d80ff0477ac */ /* 0x000e6a0008000800 */
[----:B--23--:R-:W-:-:S07]  /*4640*/  @!P0 FMUL R15, R15, 1.175494350822287508e-38 ;  /* 0x008000000f0f8820 */ /* 0x00cfce0000400000 */
.L_x_962:
[C---:B0-2---:R-:W-:Y:S02]  /*4650*/  IMAD R9, R26.reuse, UR7, RZ ;  /* 0x000000071a097c24 */ /* 0x045fe4000f8e02ff */
[C---:B------:R-:W-:Y:S02]  /*4660*/  IMAD R11, R26.reuse, UR8, RZ ;  /* 0x000000081a0b7c24 */ /* 0x040fe4000f8e02ff */
[----:B-1----:R-:W-:Y:S02]  /*4670*/  IMAD R13, R26, UR4, RZ ;  /* 0x000000041a0d7c24 */ /* 0x002fe4000f8e02ff */
[----:B------:R-:W-:-:S04]  /*4680*/  IMAD.WIDE R8, R9, 0x4, R2 ;  /* 0x0000000409087825 */ /* 0x000fc800078e0202 */
[----:B----4-:R-:W-:Y:S01]  /*4690*/  IMAD.WIDE R10, R11, 0x4, R4 ;  /* 0x000000040b0a7825 */ /* 0x010fe200078e0204 */
[----:B------:R2:W-:Y:S03]  /*46a0*/  STG.E desc[UR10][R8.64], RZ ;  /* 0x000000ff08007986 */ /* 0x0005e6000c10190a */
[----:B------:R-:W-:Y:S01]  /*46b0*/  IMAD.WIDE R12, R13, 0x2, R6 ;  /* 0x000000020d0c7825 */ /* 0x000fe200078e0206 */
[----:B------:R2:W-:Y:S04]  /*46c0*/  STG.E desc[UR10][R10.64], R15 ;  /* 0x0000000f0a007986 */ /* 0x0005e8000c10190a */
[----:B------:R-:W3:Y:S01]  /*46d0*/  LDG.E.U16 R0, desc[UR10][R12.64] ;  /* 0x0000000a0c007981 */ /* 0x000ee2000c1e1500 */
[----:B------:R-:W-:-:S04]  /*46e0*/  IADD3 R26, PT, PT, R25, R26, RZ ;  /* 0x0000001a191a7210 */ /* 0x000fc80007ffe0ff */
[----:B------:R-:W-:Y:S02]  /*46f0*/  ISETP.GE.AND P0, PT, R26, UR9, PT ;  /* 0x000000091a007c0c */ /* 0x000fe4000bf06270 */
[----:B---3--:R-:W-:-:S05]  /*4700*/  SHF.L.U32 R0, R0, 0x10, RZ ;  /* 0x0000001000007819 */ /* 0x008fca00000006ff */
[----:B------:R-:W-:-:S05]  /*4710*/  FFMA.FTZ R0, R24, R0, R17 ;  /* 0x0000000018007223 */ /* 0x000fca0000010011 */
[----:B------:R-:W-:-:S05]  /*4720*/  F2FP.BF16.F32.PACK_AB R0, RZ, R0 ;  /* 0x00000000ff00723e */ /* 0x000fca00000010ff */
[----:B------:R2:W-:Y:S01]  /*4730*/  STG.E.U16 desc[UR10][R12.64], R0 ;  /* 0x000000000c007986 */ /* 0x0005e2000c10150a */
[----:B------:R-:W-:Y:S05]  /*4740*/  @!P0 BRA `(.L_x_962) ;  /* 0xfffffffc00c08947 */ /* 0x000fea000383ffff */
[----:B------:R-:W-:Y:S05]  /*4750*/  EXIT ;  /* 0x000000000000794d */ /* 0x000fea0003800000 */
.L_x_960:
        /* <DEDUP_REMOVED lines=19> */
.L_x_963:
[----:B------:R-:W0:Y:S01]  /*4890*/  LDC.64 R2, c[0x0][0x3b0] ;  /* 0x0000ec00ff027b82 */ /* 0x000e220000000a00 */
[----:B------:R-:W-:Y:S01]  /*48a0*/  UMOV UR4, 0xf0000000 ;  /* 0xf000000000047882 */ /* 0x000fe20000000000 */
[----:B------:R-:W-:Y:S01]  /*48b0*/  UMOV UR5, 0x380fffff ;  /* 0x380fffff00057882 */ /* 0x000fe20000000000 */
[----:B------:R-:W1:Y:S01]  /*48c0*/  F2F.F32.F64 R11, R34 ;  /* 0x00000022000b7310 */ /* 0x000e620000301000 */
[----:B------:R-:W-:Y:S01]  /*48d0*/  DSETP.GEU.AND P0, PT, |R34|, UR4, PT ;  /* 0x0000000422007e2a */ /* 0x000fe2000bf0e200 */
[----:B------:R-:W2:Y:S03]  /*48e0*/  LDCU UR6, c[0x0][0x3bc] ;  /* 0x00007780ff0677ac */ /* 0x000ea60008000800 */
[----:B------:R-:W3:Y:S01]  /*48f0*/  LDC.64 R6, c[0x0][0x3c0] ;  /* 0x0000f000ff067b82 */ /* 0x000ee20000000a00 */
[----:B------:R-:W4:Y:S01]  /*4900*/  LDCU UR7, c[0x0][0x3cc] ;  /* 0x00007980ff0777ac */ /* 0x000f220008000800 */
[----:B------:R-:W0:Y:S08]  /*4910*/  LDCU UR4, c[0x0][0x38c] ;  /* 0x00007180ff0477ac */ /* 0x000e300008000800 */
[----:B-1----:R-:W-:-:S07]  /*4920*/  @!P0 FMUL R11, R11, 1.175494350822287508e-38 ;  /* 0x008000000b0b8820 */ /* 0x002fce0000400000 */
.L_x_964:
[C---:B-12---:R-:W-:Y:S02]  /*4930*/  IMAD R5, R26.reuse, UR6, RZ ;  /* 0x000000061a057c24 */ /* 0x046fe4000f8e02ff */
[----:B----4-:R-:W-:Y:S01]  /*4940*/  IMAD R9, R26, UR7, RZ ;  /* 0x000000071a097c24 */ /* 0x010fe2000f8e02ff */
[----:B------:R-:W-:Y:S01]  /*4950*/  IADD3 R26, PT, PT, R25, R26, RZ ;  /* 0x0000001a191a7210 */ /* 0x000fe20007ffe0ff */
[----:B0-----:R-:W-:-:S03]  /*4960*/  IMAD.WIDE R4, R5, 0x4, R2 ;  /* 0x0000000405047825 */ /* 0x001fc600078e0202 */
[----:B------:R-:W-:Y:S01]  /*4970*/  ISETP.GE.AND P0, PT, R26, UR4, PT ;  /* 0x000000041a007c0c */ /* 0x000fe2000bf06270 */
[----:B---3--:R-:W-:Y:S01]  /*4980*/  IMAD.WIDE R8, R9, 0x4, R6 ;  /* 0x0000000409087825 */ /* 0x008fe200078e0206 */
[----:B------:R1:W-:Y:S04]  /*4990*/  STG.E desc[UR10][R4.64], RZ ;  /* 0x000000ff04007986 */ /* 0x0003e8000c10190a */
[----:B------:R1:W-:Y:S07]  /*49a0*/  STG.E desc[UR10][R8.64], R11 ;  /* 0x0000000b08007986 */ /* 0x0003ee000c10190a */
[----:B------:R-:W-:Y:S05]  /*49b0*/  @!P0 BRA `(.L_x_964) ;  /* 0xfffffffc00dc8947 */ /* 0x000fea000383ffff */
[----:B------:R-:W-:Y:S05]  /*49c0*/  EXIT ;  /* 0x000000000000794d */ /* 0x000fea0003800000 */
.L_x_959:
        /* <DEDUP_REMOVED lines=22> */
[----:B------:R-:W-:Y:S05]  /*4b30*/  CALL.REL.NOINC `($__internal_11_$__cuda_sm20_dblrcp_rn_slowpath_v3) ;  /* 0x0000000400707944 */ /* 0x000fea0003c00000 */
.L_x_966:
        /* <DEDUP_REMOVED lines=11> */
[----:B-1----:R-:W-:Y:S01]  /*4bf0*/  FMUL.FTZ R19, RZ, UR6 ;  /* 0x00000006ff137c20 */ /* 0x002fe20008410000 */
[----:B------:R-:W-:Y:S01]  /*4c00*/  FMUL.FTZ R21, RZ, -UR6 ;  /* 0x80000006ff157c20 */ /* 0x000fe20008410000 */
[----:B------:R-:W1:Y:S04]  /*4c10*/  LDCU UR9, c[0x0][0x3dc] ;  /* 0x00007b80ff0977ac */ /* 0x000e680008000800 */
[----:B--2---:R-:W-:Y:S01]  /*4c20*/  @!P0 FMUL R0, R0, 1.175494350822287508e-38 ;  /* 0x0080000000008820 */ /* 0x004fe20000400000 */
[----:B------:R-:W2:Y:S01]  /*4c30*/  LDC.64 R8, c[0x0][0x3e0] ;  /* 0x0000f800ff087b82 */ /* 0x000ea20000000a00 */
[----:B---3--:R-:W0:Y:S05]  /*4c40*/  LDCU UR4, c[0x0][0x3ec] ;  /* 0x00007d80ff0477ac */ /* 0x008e2a0008000800 */
.L_x_967:
[C---:B0--3--:R-:W-:Y:S02]  /*4c50*/  IMAD R13, R26.reuse, UR7, RZ ;  /* 0x000000071a0d7c24 */ /* 0x049fe4000f8e02ff */
[C---:B------:R-:W-:Y:S02]  /*4c60*/  IMAD R15, R26.reuse, UR8, RZ ;  /* 0x000000081a0f7c24 */ /* 0x040fe4000f8e02ff */
[----:B-1----:R-:W-:Y:S02]  /*4c70*/  IMAD R11, R26, UR9, RZ ;  /* 0x000000091a0b7c24 */ /* 0x002fe4000f8e02ff */
[----:B------:R-:W-:-:S04]  /*4c80*/  IMAD.WIDE R12, R13, 0x4, R2 ;  /* 0x000000040d0c7825 */ /* 0x000fc800078e0202 */
[----:B----4-:R-:W-:Y:S01]  /*4c90*/  IMAD.WIDE R14, R15, 0x4, R4 ;  /* 0x000000040f0e7825 */ /* 0x010fe200078e0204 */
[----:B------:R-:W-:Y:S03]  /*4ca0*/  STG.E desc[UR10][R12.64], RZ ;  /* 0x000000ff0c007986 */ /* 0x000fe6000c10190a */
[----:B------:R-:W-:Y:S01]  /*4cb0*/  IMAD.WIDE R10, R11, 0x2, R6 ;  /* 0x000000020b0a7825 */ /* 0x000fe200078e0206 */
[----:B------:R0:W-:Y:S04]  /*4cc0*/  STG.E desc[UR10][R14.64], R0 ;  /* 0x000000000e007986 */ /* 0x0001e8000c10190a */
[----:B------:R-:W3:Y:S01]  /*4cd0*/  LDG.E.U16 R16, desc[UR10][R10.64] ;  /* 0x0000000a0a107981 */ /* 0x000ee2000c1e1500 */
[----:B------:R-:W-:Y:S01]  /*4ce0*/  IMAD R17, R26, UR4, RZ ;  /* 0x000000041a117c24 */ /* 0x000fe2000f8e02ff */
[----:B---3--:R-:W-:-:S05]  /*4cf0*/  SHF.L.U32 R16, R16, 0x10, RZ ;  /* 0x0000001010107819 */ /* 0x008fca00000006ff */
[----:B------:R-:W-:-:S05]  /*4d00*/  FFMA.FTZ R16, R24, R16, R19 ;  /* 0x0000001018107223 */ /* 0x000fca0000010013 */
[----:B------:R-:W-:-:S04]  /*4d10*/  F2FP.BF16.F32.PACK_AB R16, RZ, R16 ;  /* 0x00000010ff10723e */ /* 0x000fc800000010ff */
[----:B0-----:R-:W-:Y:S01]  /*4d20*/  PRMT R15, R16, 0x7610, R15 ;  /* 0x00007610100f7816 */ /* 0x001fe2000000000f */
[----:B--2---:R-:W-:-:S04]  /*4d30*/  IMAD.WIDE R16, R17, 0x2, R8 ;  /* 0x0000000211107825 */ /* 0x004fc800078e0208 */
[----:B------:R3:W-:Y:S04]  /*4d40*/  STG.E.U16 desc[UR10][R10.64], R15 ;  /* 0x0000000f0a007986 */ /* 0x0007e8000c10150a */
[----:B------:R-:W2:Y:S01]  /*4d50*/  LDG.E.U16 R18, desc[UR10][R16.64] ;  /* 0x0000000a10127981 */ /* 0x000ea2000c1e1500 */
[----:B------:R-:W-:-:S04]  /*4d60*/  IADD3 R26, PT, PT, R25, R26, RZ ;  /* 0x0000001a191a7210 */ /* 0x000fc80007ffe0ff */
[----:B------:R-:W-:Y:S02]  /*4d70*/  ISETP.GE.AND P0, PT, R26, UR12, PT ;  /* 0x0000000c1a007c0c */ /* 0x000fe4000bf06270 */
[----:B--2---:R-:W-:-:S05]  /*4d80*/  SHF.L.U32 R13, R18, 0x10, RZ ;  /* 0x00000010120d7819 */ /* 0x004fca00000006ff */
[----:B------:R-:W-:-:S05]  /*4d90*/  FFMA.FTZ R13, R24, R13, R21 ;  /* 0x0000000d180d7223 */ /* 0x000fca0000010015 */
[----:B------:R-:W-:-:S05]  /*4da0*/  F2FP.BF16.F32.PACK_AB R13, RZ, R13 ;  /* 0x0000000dff0d723e */ /* 0x000fca00000010ff */
[----:B------:R3:W-:Y:S01]  /*4db0*/  STG.E.U16 desc[UR10][R16.64], R13 ;  /* 0x0000000d10007986 */ /* 0x0007e2000c10150a */
[----:B------:R-:W-:Y:S05]  /*4dc0*/  @!P0 BRA `(.L_x_967) ;  /* 0xfffffffc00a08947 */ /* 0x000fea000383ffff */
[----:B------:R-:W-:Y:S05]  /*4dd0*/  EXIT ;  /* 0x000000000000794d */ /* 0x000fea0003800000 */
.L_x_965:
        /* <DEDUP_REMOVED lines=19> */
.L_x_968:
        /* <DEDUP_REMOVED lines=12> */
[----:B------:R-:W1:Y:S05]  /*4fd0*/  LDCU UR4, c[0x0][0x3dc] ;  /* 0x00007b80ff0477ac */ /* 0x000e6a0008000800 */
[----:B--23--:R-:W-:-:S07]  /*4fe0*/  @!P0 FMUL R15, R15, 1.175494350822287508e-38 ;  /* 0x008000000f0f8820 */ /* 0x00cfce0000400000 */
.L_x_969:
        /* <DEDUP_REMOVED lines=17> */
        .weak           $__internal_11_$__cuda_sm20_dblrcp_rn_slowpath_v3
        .type           $__internal_11_$__cuda_sm20_dblrcp_rn_slowpath_v3,@function
        .size           $__internal_11_$__cuda_sm20_dblrcp_rn_slowpath_v3,(.L_x_27270 - $__internal_11_$__cuda_sm20_dblrcp_rn_slowpath_v3)
$__internal_11_$__cuda_sm20_dblrcp_rn_slowpath_v3:
[----:B------:R-:W-:Y:S01]  /*5100*/  DSETP.GTU.AND P1, PT, |R18|, +INF , PT ;  /* 0x7ff000001200742a */ /* 0x000fe20003f2c200 */
[----:B------:R-:W-:-:S13]  /*5110*/  BSSY.RECONVERGENT B2, `(.L_x_970) ;  /* 0x0000024000027945 */ /* 0x000fda0003800200 */
[----:B------:R-:W-:Y:S05]  /*5120*/  @P1 BRA `(.L_x_971) ;  /* 0x0000000000801947 */ /* 0x000fea0003800000 */
[----:B------:R-:W-:-:S05]  /*5130*/  LOP3.LUT R20, R19, 0x7fffffff, RZ, 0xc0, !PT ;  /* 0x7fffffff13147812 */ /* 0x000fca00078ec0ff */
[----:B------:R-:W-:-:S05]  /*5140*/  VIADD R21, R20, 0xffffffff ;  /* 0xffffffff14157836 */ /* 0x000fca0000000000 */
[----:B------:R-:W-:-:S13]  /*5150*/  ISETP.GE.U32.AND P1, PT, R21, 0x7fefffff, PT ;  /* 0x7fefffff1500780c */ /* 0x000fda0003f26070 */
[----:B------:R-:W-:Y:S02]  /*5160*/  @P1 LOP3.LUT R35, R19, 0x7ff00000, RZ, 0x3c, !PT ;  /* 0x7ff0000013231812 */ /* 0x000fe400078e3cff */
[----:B------:R-:W-:Y:S01]  /*5170*/  @P1 MOV R34, RZ ;  /* 0x000000ff00221202 */ /* 0x000fe20000000f00 */
[----:B------:R-:W-:Y:S06]  /*5180*/  @P1 BRA `(.L_x_972) ;  /* 0x0000000000701947 */ /* 0x000fec0003800000 */
[----:B------:R-:W-:-:S13]  /*5190*/  ISETP.GE.U32.AND P1, PT, R20, 0x1000001, PT ;  /* 0x010000011400780c */ /* 0x000fda0003f26070 */
[----:B------:R-:W-:Y:S05]  /*51a0*/  @!P1 BRA `(.L_x_973) ;  /* 0x0000000000389947 */ /* 0x000fea0003800000 */
[----:B------:R-:W-:Y:S02]  /*51b0*/  IADD3 R35, PT, PT, R19, -0x3fe00000, RZ ;  /* 0xc020000013237810 */ /* 0x000fe40007ffe0ff */
[----:B------:R-:W-:Y:S02]  /*51c0*/  MOV R20, R4 ;  /* 0x0000000400147202 */ /* 0x000fe40000000f00 */
[----:B------:R-:W0:Y:S01]  /*51d0*/  MUFU.RCP64H R21, R35 ;  /* 0x0000002300157308 */ /* 0x000e220000001800 */
[----:B------:R-:W-:-:S06]  /*51e0*/  MOV R34, R18 ;  /* 0x0000001200227202 */ /* 0x000fcc0000000f00 */
        /* <DEDUP_REMOVED lines=10> */
.L_x_973:
        /* <DEDUP_REMOVED lines=10> */
.L_x_971:
[----:B------:R-:W-:Y:S02]  /*5330*/  LOP3.LUT R35, R19, 0x80000, RZ, 0xfc, !PT ;  /* 0x0008000013237812 */ /* 0x000fe400078efcff */
[----:B------:R-:W-:-:S07]  /*5340*/  MOV R34, R18 ;  /* 0x0000001200227202 */ /* 0x000fce0000000f00 */
.L_x_972:
[----:B------:R-:W-:Y:S05]  /*5350*/  BSYNC.RECONVERGENT B2 ;  /* 0x0000000000027941 */ /* 0x000fea0003800200 */
.L_x_970:
[----:B------:R-:W-:Y:S01]  /*5360*/  HFMA2 R19, -RZ, RZ, 0, 0 ;  /* 0x00000000ff137431 */ /* 0x000fe200000001ff */
[----:B------:R-:W-:-:S04]  /*5370*/  MOV R18, R28 ;  /* 0x0000001c00127202 */ /* 0x000fc80000000f00 */
[----:B------:R-:W-:Y:S05]  /*5380*/  RET.REL.NODEC R18 `(_ZN2at6native35batch_norm_reduce_statistics_kernelIN3c108BFloat16EfiEEvNS_27GenericPackedTensorAccessorIT0_Lm2ENS_17RestrictPtrTraitsET1_EES8_NS4_IS5_Lm1ES6_S7_EES9_NS4_IT_Lm1ES6_S7_EESB_S5_S5_SB_) ;  /* 0xffffffac121c7950 */ /* 0x000fea0003c3ffff */
.L_x_974:
        /* <DEDUP_REMOVED lines=15> */
.L_x_27270:


//--------------------- .text._ZN2at6native35batch_norm_reduce_statistics_kernelIN3c104HalfEflEEvNS_27GenericPackedTensorAccessorIT0_Lm2ENS_17RestrictPtrTraitsET1_EES8_NS4_IS5_Lm1ES6_S7_EES9_NS4_IT_Lm1ES6_S7_EESB_S5_S5_SB_ --------------------------
	.section	.text._ZN2at6native35batch_norm_reduce_statistics_kernelIN3c104HalfEflEEvNS_27GenericPackedTensorAccessorIT0_Lm2ENS_17RestrictPtrTraitsET1_EES8_NS4_IS5_Lm1ES6_S7_EES9_NS4_IT_Lm1ES6_S7_EESB_S5_S5_SB_,"ax",@progbits
	.align	128
        .global         _ZN2at6native35batch_norm_reduce_statistics_kernelIN3c104HalfEflEEvNS_27GenericPackedTensorAccessorIT0_Lm2ENS_17RestrictPtrTraitsET1_EES8_NS4_IS5_Lm1ES6_S7_EES9_NS4_IT_Lm1ES6_S7_EESB_S5_S5_SB_
        .type           _ZN2at6native35batch_norm_reduce_statistics_kernelIN3c104HalfEflEEvNS_27GenericPackedTensorAccessorIT0_Lm2ENS_17RestrictPtrTraitsET1_EES8_NS4_IS5_Lm1ES6_S7_EES9_NS4_IT_Lm1ES6_S7_EESB_S5_S5_SB_,@function
        .size           _ZN2at6native35batch_norm_reduce_statistics_kernelIN3c104HalfEflEEvNS_27GenericPackedTensorAccessorIT0_Lm2ENS_17RestrictPtrTraitsET1_EES8_NS4_IS5_Lm1ES6_S7_EES9_NS4_IT_Lm1ES6_S7_EESB_S5_S5_SB_,(.L_x_27271 - _ZN2at6native35batch_norm_reduce_statistics_kernelIN3c104HalfEflEEvNS_27GenericPackedTensorAccessorIT0_Lm2ENS_17RestrictPtrTraitsET1_EES8_NS4_IS5_Lm1ES6_S7_EES9_NS4_IT_Lm1ES6_S7_EESB_S5_S5_SB_)
        .other          _ZN2at6native35batch_norm_reduce_statistics_kernelIN3c104HalfEflEEvNS_27GenericPackedTensorAccessorIT0_Lm2ENS_17RestrictPtrTraitsET1_EES8_NS4_IS5_Lm1ES6_S7_EES9_NS4_IT_Lm1ES6_S7_EESB_S5_S5_SB_,@"STO_CUDA_ENTRY STV_DEFAULT"
_ZN2at6native35batch_norm_reduce_statistics_kernelIN3c104HalfEflEEvNS_27GenericPackedTensorAccessorIT0_Lm2ENS_17RestrictPtrTraitsET1_EES8_NS4_IS5_Lm1ES6_S7_EES9_NS4_IT_Lm1ES6_S7_EESB_S5_S5_SB_:
.text._ZN2at6native35batch_norm_reduce_statistics_kernelIN3c104HalfEflEEvNS_27GenericPackedTensorAccessorIT0_Lm2ENS_17RestrictPtrTraitsET1_EES8_NS4_IS5_Lm1ES6_S7_EES9_NS4_IT_Lm1ES6_S7_EESB_S5_S5_SB_:
        /* <DEDUP_REMOVED lines=44> */
.L_x_991:
        /* <DEDUP_REMOVED lines=18> */
[----:B------:R-:W-:Y:S02]  /*03e0*/  IADD3 R9, PT, PT, R5, R19, RZ ;  /* 0x0000001305097210 */ /* 0x000fe40007ffe0ff */
[----:B------:R-:W-:Y:S02]  /*03f0*/  CS2R R28, SRZ ;  /* 0x00000000001c7805 */ /* 0x000fe4000001ff00 */
[----:B------:R-:W-:Y:S01]  /*0400*/  IADD3 R11, PT, PT, R11, R17, RZ ;  /* 0x000000110b0b7210 */ /* 0x000fe20007ffe0ff */
        /* <DEDUP_REMOVED lines=10> */
.L_x_983:
[----:B------:R-:W-:Y:S02]  /*04b0*/  MOV R20, R7 ;  /* 0x0000000700147202 */ /* 0x000fe40000000f00 */
[----:B------:R-:W-:-:S05]  /*04c0*/  MOV R21, R8 ;  /* 0x0000000800157202 */ /* 0x000fca0000000f00 */
[----:B------:R0:W2:Y:S02]  /*04d0*/  LDG.E.U16 R22, desc[UR14][R20.64] ;  /* 0x0000000e14167981 */ /* 0x0000a4000c1e1500 */
[----:B0-----:R-:W-:Y:S02]  /*04e0*/  MOV R20, R5 ;  /* 0x0000000500147202 */ /* 0x001fe40000000f00 */
[----:B------:R-:W-:-:S05]  /*04f0*/  MOV R21, R9 ;  /* 0x0000000900157202 */ /* 0x000fca0000000f00 */
[----:B------:R-:W3:Y:S01]  /*0500*/  LDG.E R26, desc[UR14][R20.64] ;  /* 0x0000000e141a7981 */ /* 0x000ee2000c1e1900 */
[----:B------:R-:W0:Y:S01]  /*0510*/  I2F.S64 R28, R28 ;  /* 0x0000001c001c7312 */ /* 0x000e220000301400 */
[----:B------:R-:W-:Y:S02]  /*0520*/  MOV R14, R6 ;  /* 0x00000006000e7202 */ /* 0x000fe40000000f00 */
[----:B------:R-:W-:-:S05]  /*0530*/  MOV R15, R10 ;  /* 0x0000000a000f7202 */ /* 0x000fca0000000f00 */
[----:B------:R0:W5:Y:S02]  /*0540*/  LDG.E R14, desc[UR14][R14.64] ;  /* 0x0000000e0e0e7981 */ /* 0x000164000c1e1900 */
[----:B0-----:R-:W-:-:S05]  /*0550*/  F2FP.F16.F32.PACK_AB R15, RZ, R28 ;  /* 0x0000001cff0f723e */ /* 0x001fca00000000ff */
[----:B------:R-:W-:Y:S02]  /*0560*/  HADD2.F32 R24, -RZ, R15.H0_H0 ;  /* 0x2000000fff187230 */ /* 0x000fe40000004100 */
[----:B--2---:R-:W-:-:S05]  /*0570*/  HADD2.F32 R29, -RZ, R22.H0_H0 ;  /* 0x20000016ff1d7230 */ /* 0x004fca0000004100 */
[----:B------:R-:W-:-:S05]  /*0580*/  FADD.FTZ R24, R29, R24 ;  /* 0x000000181d187221 */ /* 0x000fca0000010000 */
[----:B------:R-:W-:-:S05]  /*0590*/  F2FP.F16.F32.PACK_AB R24, RZ, R24 ;  /* 0x00000018ff18723e */ /* 0x000fca00000000ff */
[----:B------:R-:W-:Y:S01]  /*05a0*/  HADD2.F32 R24, -RZ, R24.H0_H0 ;  /* 0x20000018ff187230 */ /* 0x000fe20000004100 */
[----:B---3--:R-:W0:Y:S04]  /*05b0*/  MUFU.RCP R26, R26 ;  /* 0x0000001a001a7308 */ /* 0x008e280000001000 */
[----:B------:R-:W-:-:S04]  /*05c0*/  FMUL.FTZ R27, R24, 1 ;  /* 0x3f800000181b7820 */ /* 0x000fc80000410000 */
        /* <DEDUP_REMOVED lines=14> */
[----:B-----5:R-:W-:Y:S05]  /*06b0*/  CALL.REL.NOINC `($__internal_12_$__cuda_sm20_dblrcp_rn_slowpath_v3) ;  /* 0x00000054003c7944 */ /* 0x020fea0003c00000 */
[----:B------:R-:W-:Y:S02]  /*06c0*/  MOV R32, R20 ;  /* 0x0000001400207202 */ /* 0x000fe40000000f00 */
[----:B------:R-:W-:-:S07]  /*06d0*/  MOV R33, R21 ;  /* 0x0000001500217202 */ /* 0x000fce0000000f00 */
.L_x_979:
        /* <DEDUP_REMOVED lines=11> */
[----:B-1----:R-:W0:Y:S01]  /*0790*/  I2F.S64 R24, R24 ;  /* 0x0000001800187312 */ /* 0x002e220000301400 */
[----:B------:R-:W-:Y:S01]  /*07a0*/  UMOV UR12, 0xf0000000 ;  /* 0xf0000000000c7882 */ /* 0x000fe20000000000 */
[----:B------:R-:W-:Y:S02]  /*07b0*/  UMOV UR13, 0x380fffff ;  /* 0x380fffff000d7882 */ /* 0x000fe40000000000 */
[----:B------:R-:W-:-:S04]  /*07c0*/  DSETP.GEU.AND P0, PT, |R32|, UR12, PT ;  /* 0x0000000c20007e2a */ /* 0x000fc8000bf0e200 */
[----:B------:R-:W1:Y:S01]  /*07d0*/  F2F.F32.F64 R32, R32 ;  /* 0x0000002000207310 */ /* 0x000e620000301000 */
[----:B0-----:R-:W-:-:S05]  /*07e0*/  F2FP.F16.F32.PACK_AB R21, RZ, R24 ;  /* 0x00000018ff15723e */ /* 0x001fca00000000ff */
[----:B------:R-:W-:-:S04]  /*07f0*/  HADD2.F32 R26, -RZ, R21.H0_H0 ;  /* 0x20000015ff1a7230 */ /* 0x000fc80000004100 */
[----:B-1----:R-:W-:-:S04]  /*0800*/  @!P0 FMUL R32, R32, 1.175494350822287508e-38 ;  /* 0x0080000020208820 */ /* 0x002fc80000400000 */
[----:B------:R-:W-:Y:S01]  /*0810*/  FMUL.FTZ R33, R29, R32 ;  /* 0x000000201d217220 */ /* 0x000fe20000410000 */
[----:B--2---:R-:W-:-:S05]  /*0820*/  HADD2.F32 R25, -RZ, R23.H0_H0 ;  /* 0x20000017ff197230 */ /* 0x004fca0000004100 */
[----:B------:R-:W-:-:S05]  /*0830*/  FADD.FTZ R26, R25, R26 ;  /* 0x0000001a191a7221 */ /* 0x000fca0000010000 */
[----:B------:R-:W-:-:S05]  /*0840*/  F2FP.F16.F32.PACK_AB R26, RZ, R26 ;  /* 0x0000001aff1a723e */ /* 0x000fca00000000ff */
[----:B------:R-:W-:-:S05]  /*0850*/  HADD2.F32 R26, -RZ, R26.H0_H0 ;  /* 0x2000001aff1a7230 */ /* 0x000fca0000004100 */
        /* <DEDUP_REMOVED lines=26> */
[----:B------:R-:W-:Y:S05]  /*0a00*/  CALL.REL.NOINC `($__internal_12_$__cuda_sm20_dblrcp_rn_slowpath_v3) ;  /* 0x0000005000687944 */ /* 0x000fea0003c00000 */
[----:B------:R-:W-:Y:S02]  /*0a10*/  MOV R22, R20 ;  /* 0x0000001400167202 */ /* 0x000fe40000000f00 */
[----:B------:R-:W-:-:S07]  /*0a20*/  MOV R23, R21 ;  /* 0x0000001500177202 */ /* 0x000fce0000000f00 */
.L_x_980:
[----:B------:R-:W-:-:S04]  /*0a30*/  MOV R12, UR16 ;  /* 0x00000010000c7c02 */ /* 0x000fc80008000f00 */
[----:B------:R-:W-:-:S04]  /*0a40*/  LEA R12, P0, R12, R7, 0x2 ;  /* 0x000000070c0c7211 */ /* 0x000fc800078010ff */
[----:B------:R-:W-:-:S05]  /*0a50*/  IADD3.X R13, PT, PT, R8, UR8, RZ, P0, !PT ;  /* 0x00000008080d7c10 */ /* 0x000fca00087fe4ff */
[----:B------:R0:W2:Y:S01]  /*0a60*/  LDG.E.U16 R14, desc[UR14][R12.64] ;  /* 0x0000000e0c0e7981 */ /* 0x0000a2000c1e1500 */
[----:B------:R-:W-:-:S05]  /*0a70*/  IMAD.U32 R20, RZ, RZ, UR20 ;  /* 0x00000014ff147e24 */ /* 0x000fca000f8e00ff */
        /* <DEDUP_REMOVED lines=16> */
[----:B0-----:R-:W-:-:S05]  /*0b80*/  F2FP.F16.F32.PACK_AB R21, RZ, R13 ;  /* 0x0000000dff15723e */ /* 0x001fca00000000ff */
[----:B------:R-:W-:Y:S02]  /*0b90*/  HADD2.F32 R27, -RZ, R21.H0_H0 ;  /* 0x20000015ff1b7230 */ /* 0x000fe40000004100 */
[----:B--2---:R-:W-:-:S05]  /*0ba0*/  HADD2.F32 R14, -RZ, R14.H0_H0 ;  /* 0x2000000eff0e7230 */ /* 0x004fca0000004100 */
[----:B------:R-:W-:-:S05]  /*0bb0*/  FADD.FTZ R27, R14, R27 ;  /* 0x0000001b0e1b7221 */ /* 0x000fca0000010000 */
[----:B------:R-:W-:-:S05]  /*0bc0*/  F2FP.F16.F32.PACK_AB R27, RZ, R27 ;  /* 0x0000001bff1b723e */ /* 0x000fca00000000ff */
[----:B------:R-:W-:Y:S01]  /*0bd0*/  HADD2.F32 R27, -RZ, R27.H0_H0 ;  /* 0x2000001bff1b7230 */ /* 0x000fe20000004100 */
[----:B---3--:R-:W-:Y:S04]  /*0be0*/  MUFU.RCP R31, R31 ;  /* 0x0000001f001f7308 */ /* 0x008fe80000001000 */
        /* <DEDUP_REMOVED lines=25> */
[----:B-----5:R-:W-:Y:S05]  /*0d80*/  CALL.REL.NOINC `($__internal_12_$__cuda_sm20_dblrcp_rn_slowpath_v3) ;  /* 0x0000004c00887944 */ /* 0x020fea0003c00000 */
[----:B------:R-:W-:Y:S02]  /*0d90*/  MOV R26, R20 ;  /* 0x00000014001a7202 */ /* 0x000fe40000000f00 */
[----:B------:R-:W-:-:S07]  /*0da0*/  MOV R27, R21 ;  /* 0x00000015001b7202 */ /* 0x000fce0000000f00 */
.L_x_981:
[----:B------:R-:W0:Y:S01]  /*0db0*/  LDC.64 R20, c[0x0][0x448] ;  /* 0x00011200ff147b82 */ /* 0x000e220000000a00 */
[----:B------:R-:W-:Y:S02]  /*0dc0*/  MOV R22, R7 ;  /* 0x0000000700167202 */ /* 0x000fe40000000f00 */
[----:B------:R-:W-:-:S03]  /*0dd0*/  MOV R23, R8 ;  /* 0x0000000800177202 */ /* 0x000fc60000000f00 */
        /* <DEDUP_REMOVED lines=9> */
[----:B------:R-:W-:-:S05]  /*0e70*/  IMAD R21, R21, 0xc, RZ ;  /* 0x0000000c15157824 */ /* 0x000fca00078e02ff */
[----:B------:R-:W-:-:S05]  /*0e80*/  IADD3 R29, PT, PT, R29, R21, RZ ;  /* 0x000000151d1d7210 */ /* 0x000fca0007ffe0ff */
        /* <DEDUP_REMOVED lines=14> */
[----:B0-----:R-:W0:Y:S02]  /*0f70*/  I2F.S64 R29, R20 ;  /* 0x00000014001d7312 */ /* 0x001e240000301400 */
[----:B0-----:R-:W-:-:S05]  /*0f80*/  F2FP.F16.F32.PACK_AB R21, RZ, R29 ;  /* 0x0000001dff15723e */ /* 0x001fca00000000ff */
[----:B------:R-:W-:Y:S02]  /*0f90*/  HADD2.F32 R23, -RZ, R21.H0_H0 ;  /* 0x20000015ff177230 */ /* 0x000fe40000004100 */
[----:B--2---:R-:W-:-:S05]  /*0fa0*/  HADD2.F32 R30, -RZ, R30.H0_H0 ;  /* 0x2000001eff1e7230 */ /* 0x004fca0000004100 */
[----:B------:R-:W-:-:S05]  /*0fb0*/  FADD.FTZ R23, R30, R23 ;  /* 0x000000171e177221 */ /* 0x000fca0000010000 */
[----:B------:R-:W-:-:S05]  /*0fc0*/  F2FP.F16.F32.PACK_AB R23, RZ, R23 ;  /* 0x00000017ff17723e */ /* 0x000fca00000000ff */
[----:B------:R-:W-:-:S05]  /*0fd0*/  HADD2.F32 R23, -RZ, R23.H0_H0 ;  /* 0x20000017ff177230 */ /* 0x000fca0000004100 */
        /* <DEDUP_REMOVED lines=27> */
[----:B------:R-:W-:Y:S05]  /*1190*/  CALL.REL.NOINC `($__internal_12_$__cuda_sm20_dblrcp_rn_slowpath_v3) ;  /* 0x0000004800847944 */ /* 0x000fea0003c00000 */
[----:B------:R-:W-:Y:S02]  /*11a0*/  MOV R22, R20 ;  /* 0x0000001400167202 */ /* 0x000fe40000000f00 */
[----:B------:R-:W-:-:S07]  /*11b0*/  MOV R23, R21 ;  /* 0x0000001500177202 */ /* 0x000fce0000000f00 */
.L_x_982:
        /* <DEDUP_REMOVED lines=29> */
[----:B------:R-:W-:Y:S02]  /*1390*/  IMAD.U32 R8, RZ, RZ, UR13 ;  /* 0x0000000dff087e24 */ /* 0x000fe4000f8e00ff */
[----:B------:R-:W-:Y:S01]  /*13a0*/  FADD.FTZ R13, R24, R13 ;  /* 0x0000000d180d7221 */ /* 0x000fe20000010000 */
[----:B------:R-:W-:Y:S01]  /*13b0*/  LEA.HI.X R10, R14, R10, R15, 0x4, P2 ;  /* 0x0000000a0e0a7211 */ /* 0x000fe200010f240f */
[----:B0-----:R-:W-:Y:S06]  /*13c0*/  @P0 BRA `(.L_x_983) ;  /* 0xfffffff000380947 */ /* 0x001fec000383ffff */
[----:B------:R-:W-:-:S07]  /*13d0*/  MOV R14, UR29 ;  /* 0x0000001d000e7c02 */ /* 0x000fce0008000f00 */
.L_x_978:
        /* <DEDUP_REMOVED lines=13> */
[----:B------:R-:W-:Y:S02]  /*14b0*/  MOV R6, R18 ;  /* 0x0000001200067202 */ /* 0x000fe40000000f00 */
[----:B------:R-:W-:-:S03]  /*14c0*/  MOV R7, R4 ;  /* 0x0000000400077202 */ /* 0x000fc60000000f00 */
[----:B0-----:R-:W-:-:S04]  /*14d0*/  IMAD.WIDE.U32 R6, R14, UR12, R6 ;  /* 0x0000000c0e067c25 */ /* 0x001fc8000f8e0006 */
[----:B------:R-:W-:Y:S01]  /*14e0*/  IMAD R5, R14, UR13, R7 ;  /* 0x0000000d0e057c24 */ /* 0x000fe2000f8e0207 */
[C---:B--2---:R-:W-:Y:S01]  /*14f0*/  LEA R20, P0, R6.reuse, UR32, 0x2 ;  /* 0x0000002006147c11 */ /* 0x044fe2000f8010ff */
[----:B------:R-:W0:Y:S03]  /*1500*/  LDCU.64 UR12, c[0x0][0x398] ;  /* 0x00007300ff0c77ac */ /* 0x000e260008000a00 */
[----:B------:R-:W-:Y:S01]  /*1510*/  LEA.HI.X R21, R6, UR33, R5, 0x2, P0 ;  /* 0x0000002106157c11 */ /* 0x000fe200080f1405 */
[----:B------:R-:W2:Y:S04]  /*1520*/  LDCU.64 UR32, c[0x0][0x380] ;  /* 0x00007000ff2077ac */ /* 0x000ea80008000a00 */
[----:B------:R4:W4:Y:S01]  /*1530*/  LDG.E R5, desc[UR14][R20.64] ;  /* 0x0000000e14057981 */ /* 0x000922000c1e1900 */
        /* <DEDUP_REMOVED lines=8> */
[----:B-1----:R-:W-:-:S04]  /*15c0*/  F2FP.F16.F32.PACK_AB R6, RZ, R8 ;  /* 0x00000008ff06723e */ /* 0x002fc800000000ff */
[----:B------:R0:W5:Y:S01]  /*15d0*/  LDG.E R11, desc[UR14][R10.64] ;  /* 0x0000000e0a0b7981 */ /* 0x000162000c1e1900 */
[----:B------:R-:W-:Y:S02]  /*15e0*/  HADD2.F32 R6, -RZ, R6.H0_H0 ;  /* 0x20000006ff067230 */ /* 0x000fe40000004100 */
[----:B---3--:R-:W-:-:S05]  /*15f0*/  HADD2.F32 R9, -RZ, R9.H0_H0 ;  /* 0x20000009ff097230 */ /* 0x008fca0000004100 */
[----:B------:R-:W-:-:S05]  /*1600*/  FADD.FTZ R6, R9, R6 ;  /* 0x0000000609067221 */ /* 0x000fca0000010000 */
[----:B------:R-:W-:-:S05]  /*1610*/  F2FP.F16.F32.PACK_AB R6, RZ, R6 ;  /* 0x00000006ff06723e */ /* 0x000fca00000000ff */
[----:B------:R-:W-:-:S05]  /*1620*/  HADD2.F32 R6, -RZ, R6.H0_H0 ;  /* 0x20000006ff067230 */ /* 0x000fca0000004100 */
[----:B----4-:R-:W-:Y:S01]  /*1630*/  FMUL.FTZ R20, R6, 1 ;  /* 0x3f80000006147820 */ /* 0x010fe20000410000 */
[----:B------:R-:W0:Y:S08]  /*1640*/  MUFU.RCP R5, R5 ;  /* 0x0000000500057308 */ /* 0x000e300000001000 */
        /* <DEDUP_REMOVED lines=17> */
.L_x_986:
        /* <DEDUP_REMOVED lines=35> */
[----:B------:R-:W-:Y:S01]  /*1990*/  FMUL.FTZ R29, R29, R29 ;  /* 0x0000001d1d1d7220 */ /* 0x000fe20000410000 */
[----:B-1----:R-:W-:-:S05]  /*19a0*/  F2FP.F16.F32.PACK_AB R6, RZ, R5 ;  /* 0x00000005ff06723e */ /* 0x002fca00000000ff */
[----:B------:R-:W-:Y:S02]  /*19b0*/  HADD2.F32 R21, -RZ, R6.H0_H0 ;  /* 0x20000006ff157230 */ /* 0x000fe40000004100 */
[----:B--2---:R-:W-:-:S04]  /*19c0*/  @!P0 FMUL R28, R28, 1.175494350822287508e-38 ;  /* 0x008000001c1c8820 */ /* 0x004fc80000400000 */
[----:B------:R-:W-:-:S04]  /*19d0*/  FMUL.FTZ R30, R9, R28 ;  /* 0x0000001c091e7220 */ /* 0x000fc80000410000 */
[----:B------:R-:W-:Y:S01]  /*19e0*/  FMUL.FTZ R11, R11, R30 ;  /* 0x0000001e0b0b7220 */ /* 0x000fe20000410000 */
[----:B---3--:R-:W-:-:S05]  /*19f0*/  HADD2.F32 R6, -RZ, R20.H0_H0 ;  /* 0x20000014ff067230 */ /* 0x008fca0000004100 */
[----:B------:R-:W-:-:S05]  /*1a00*/  FADD.FTZ R21, R6, R21 ;  /* 0x0000001506157221 */ /* 0x000fca0000010000 */
[----:B------:R-:W-:-:S05]  /*1a10*/  F2FP.F16.F32.PACK_AB R21, RZ, R21 ;  /* 0x00000015ff15723e */ /* 0x000fca00000000ff */
[----:B------:R-:W-:-:S05]  /*1a20*/  HADD2.F32 R21, -RZ, R21.H0_H0 ;  /* 0x20000015ff157230 */ /* 0x000fca0000004100 */
[----:B------:R-:W-:Y:S01]  /*1a30*/  FMUL.FTZ R21, R21, 1 ;  /* 0x3f80000015157820 */ /* 0x000fe20000410000 */
[----:B----4-:R-:W-:Y:S08]  /*1a40*/  MUFU.RCP R15, R15 ;  /* 0x0000000f000f7308 */ /* 0x010ff00000001000 */
        /* <DEDUP_REMOVED lines=21> */
[----:B------:R-:W-:Y:S05]  /*1ba0*/  CALL.REL.NOINC `($__internal_12_$__cuda_sm20_dblrcp_rn_slowpath_v3) ;  /* 0x0000004000007944 */ /* 0x000fea0003c00000 */
[----:B------:R-:W-:Y:S02]  /*1bb0*/  MOV R22, R20 ;  /* 0x0000001400167202 */ /* 0x000fe40000000f00 */
[----:B------:R-:W-:-:S07]  /*1bc0*/  MOV R23, R21 ;  /* 0x0000001500177202 */ /* 0x000fce0000000f00 */
.L_x_987:
        /* <DEDUP_REMOVED lines=19> */
.L_x_985:
        /* <DEDUP_REMOVED lines=13> */
[----:B------:R-:W-:Y:S02]  /*1dd0*/  MOV R5, R4 ;  /* 0x0000000400057202 */ /* 0x000fe40000000f00 */
        /* <DEDUP_REMOVED lines=8> */
[----:B------:R-:W-:Y:S01]  /*1e60*/  MOV R5, R3 ;  /* 0x0000000300057202 */ /* 0x000fe20000000f00 */
[----:B------:R-:W-:-:S04]  /*1e70*/  IMAD.MOV.U32 R4, RZ, RZ, R16 ;  /* 0x000000ffff047224 */ /* 0x000fc800078e0010 */
[C---:B0-----:R-:W-:Y:S01]  /*1e80*/  IMAD.WIDE.U32 R4, R14.reuse, UR12, R4 ;  /* 0x0000000c0e047c25 */ /* 0x041fe2000f8e0004 */
[----:B------:R-:W0:Y:S03]  /*1e90*/  LDCU UR12, c[0x0][0x430] ;  /* 0x00008600ff0c77ac */ /* 0x000e260008000800 */
[----:B------:R-:W-:Y:S01]  /*1ea0*/  IMAD R3, R14, UR13, R5 ;  /* 0x0000000d0e037c24 */ /* 0x000fe2000f8e0205 */
[----:B-1----:R-:W-:-:S04]  /*1eb0*/  LEA R10, P0, R4, UR32, 0x2 ;  /* 0x00000020040a7c11 */ /* 0x002fc8000f8010ff */
[----:B------:R-:W-:Y:S02]  /*1ec0*/  LEA.HI.X R11, R4, UR33, R3, 0x2, P0 ;  /* 0x00000021040b7c11 */ /* 0x000fe400080f1403 */
[----:B------:R-:W1:Y:S03]  /*1ed0*/  I2F.S64 R3, R28 ;  /* 0x0000001c00037312 */ /* 0x000e660000301400 */
[----:B------:R4:W5:Y:S01]  /*1ee0*/  LDG.E R6, desc[UR14][R10.64] ;  /* 0x0000000e0a067981 */ /* 0x000962000c1e1900 */
[----:B-1----:R-:W-:-:S05]  /*1ef0*/  F2FP.F16.F32.PACK_AB R4, RZ, R3 ;  /* 0x00000003ff04723e */ /* 0x002fca00000000ff */
[----:B------:R-:W-:Y:S02]  /*1f00*/  HADD2.F32 R5, -RZ, R4.H0_H0 ;  /* 0x20000004ff057230 */ /* 0x000fe40000004100 */
[----:B---3--:R-:W-:-:S05]  /*1f10*/  HADD2.F32 R4, -RZ, R8.H0_H0 ;  /* 0x20000008ff047230 */ /* 0x008fca0000004100 */
[----:B------:R-:W-:-:S05]  /*1f20*/  FADD.FTZ R5, R4, R5 ;  /* 0x0000000504057221 */ /* 0x000fca0000010000 */
[----:B------:R-:W-:-:S05]  /*1f30*/  F2FP.F16.F32.PACK_AB R5, RZ, R5 ;  /* 0x00000005ff05723e */ /* 0x000fca00000000ff */
[----:B------:R-:W-:-:S05]  /*1f40*/  HADD2.F32 R5, -RZ, R5.H0_H0 ;  /* 0x20000005ff057230 */ /* 0x000fca0000004100 */
[----:B------:R-:W-:-:S04]  /*1f50*/  FMUL.FTZ R5, R5, 1 ;  /* 0x3f80000005057820 */ /* 0x000fc80000410000 */
[----:B------:R-:W1:Y:S08]  /*1f60*/  F2F.F64.F32 R20, R5 ;  /* 0x0000000500147310 */ /* 0x000e700000201800 */
[----:B--2---:R-:W0:Y:S01]  /*1f70*/  MUFU.RCP R7, R7 ;  /* 0x0000000700077308 */ /* 0x004e220000001000 */
[----:B-1----:R-:W-:-:S07]  /*1f80*/  IADD3 R8, PT, PT, R21, 0x300402, RZ ;  /* 0x0030040215087810 */ /* 0x002fce0007ffe0ff */
[----:B------:R-:W4:Y:S01]  /*1f90*/  MUFU.RCP64H R9, R21 ;  /* 0x0000001500097308 */ /* 0x000f220000001800 */
[----:B------:R-:W-:Y:S01]  /*1fa0*/  FSETP.GEU.AND P0, PT, |R8|, 5.8789094863358348022e-39, PT ;  /* 0x004004020800780b */ /* 0x000fe20003f0e200 */
[----:B0-----:R-:W-:Y:S01]  /*1fb0*/  FFMA.FTZ R5, R7, R7, -UR12 ;  /* 0x8000000c07057e23 */ /* 0x001fe20008010007 */
        /* <DEDUP_REMOVED lines=12> */
.L_x_988:
        /* <DEDUP_REMOVED lines=18> */
.L_x_984:
[----:B------:R-:W-:Y:S01]  /*21a0*/  MOV R6, R28 ;  /* 0x0000001c00067202 */ /* 0x000fe20000000f00 */
[----:B------:R-:W0:Y:S01]  /*21b0*/  LDCU UR12, c[0x0][0x430] ;  /* 0x00008600ff0c77ac */ /* 0x000e220008000800 */
[----:B------:R-:W-:Y:S01]  /*21c0*/  MOV R7, R29 ;  /* 0x0000001d00077202 */ /* 0x000fe20000000f00 */
[----:B------:R-:W-:Y:S01]  /*21d0*/  BSSY.RECONVERGENT B1, `(.L_x_989) ;  /* 0x0000022000017945 */ /* 0x000fe20003800200 */
[----:B------:R-:W1:Y:S02]  /*21e0*/  LDCU.64 UR32, c[0x0][0x3d0] ;  /* 0x00007a00ff2077ac */ /* 0x000e640008000a00 */
[----:B------:R-:W2:Y:S08]  /*21f0*/  I2F.S64 R3, R6 ;  /* 0x0000000600037312 */ /* 0x000eb00000301400 */
[----:B--2---:R-:W0:Y:S02]  /*2200*/  MUFU.RCP R10, R3 ;  /* 0x00000003000a7308 */ /* 0x004e240000001000 */
[----:B0-----:R-:W-:Y:S01]  /*2210*/  FFMA.FTZ R10, R10, R13, UR12 ;  /* 0x0000000c0a0a7e23 */ /* 0x001fe2000801000d */
[----:B------:R-:W0:Y:S05]  /*2220*/  LDCU.64 UR12, c[0x0][0x3e0] ;  /* 0x00007c00ff0c77ac */ /* 0x000e2a0008000a00 */
[----:B------:R-:W2:Y:S01]  /*2230*/  MUFU.SQRT R10, R10 ;  /* 0x0000000a000a7308 */ /* 0x000ea20000002000 */
[----:B0-----:R-:W-:-:S02]  /*2240*/  IMAD R11, R2, UR12, RZ ;  /* 0x0000000c020b7c24 */ /* 0x001fc4000f8e02ff */
[----:B------:R-:W-:-:S04]  /*2250*/  IMAD.WIDE.U32 R8, R0, UR12, RZ ;  /* 0x0000000c00087c25 */ /* 0x000fc8000f8e00ff */
[----:B--2---:R-:W-:Y:S01]  /*2260*/  FMUL.FTZ R20, R10, 1 ;  /* 0x3f8000000a147820 */ /* 0x004fe20000410000 */
[----:B------:R-:W-:Y:S01]  /*2270*/  IMAD R3, R0, UR13, R11 ;  /* 0x0000000d00037c24 */ /* 0x000fe2000f8e020b */
[----:B-1----:R-:W-:Y:S01]  /*2280*/  LEA R10, P0, R8, UR32, 0x2 ;  /* 0x00000020080a7c11 */ /* 0x002fe2000f8010ff */
        /* <DEDUP_REMOVED lines=19> */
[----:B------:R-:W-:Y:S05]  /*23c0*/  CALL.REL.NOINC `($__internal_12_$__cuda_sm20_dblrcp_rn_slowpath_v3) ;  /* 0x0000003400f87944 */ /* 0x000fea0003c00000 */
[----:B------:R-:W-:Y:S02]  /*23d0*/  MOV R6, R20 ;  /* 0x0000001400067202 */ /* 0x000fe40000000f00 */
[----:B------:R-:W-:-:S07]  /*23e0*/  MOV R7, R21 ;  /* 0x0000001500077202 */ /* 0x000fce0000000f00 */
.L_x_990:
[----:B------:R-:W-:Y:S05]  /*23f0*/  BSYNC.RECONVERGENT B1 ;  /* 0x0000000000017941 */ /* 0x000fea0003800200 */
.L_x_989:
        /* <DEDUP_REMOVED lines=16> */
[----:B----4-:R-:W-:Y:S02]  /*2500*/  LEA R8, P2, R4, UR32, 0x2 ;  /* 0x0000002004087c11 */ /* 0x010fe4000f8410ff */
[----:B------:R-:W-:Y:S01]  /*2510*/  IADD3 R5, PT, PT, R5, R3, RZ ;  /* 0x0000000305057210 */ /* 0x000fe20007ffe0ff */
[----:B------:R-:W-:Y:S01]  /*2520*/  @P0 IMAD R9, R0, R9, R2 ;  /* 0x0000000900090224 */ /* 0x000fe200078e0202 */
[----:B-----5:R-:W-:-:S04]  /*2530*/  @P0 LEA R2, P3, R10, R16, 0x1 ;  /* 0x000000100a020211 */ /* 0x020fc800078608ff */
        /* <DEDUP_REMOVED lines=11> */
[----:B---3--:R-:W-:-:S05]  /*25f0*/  @P0 HADD2.F32 R6, -RZ, R6.H0_H0 ;  /* 0x20000006ff060230 */ /* 0x008fca0000004100 */
[----:B------:R-:W-:-:S04]  /*2600*/  @P0 FMUL.FTZ R6, R6, UR28 ;  /* 0x0000001c06060c20 */ /* 0x000fc80008410000 */
[----:B--2---:R-:W-:-:S05]  /*2610*/  @P0 FFMA.FTZ R6, R13, R7, R6 ;  /* 0x000000070d060223 */ /* 0x004fca0000010006 */
[----:B------:R-:W-:-:S05]  /*2620*/  @P0 F2FP.F16.F32.PACK_AB R6, RZ, R6 ;  /* 0x00000006ff06023e */ /* 0x000fca00000000ff */
[----:B------:R0:W-:Y:S01]  /*2630*/  @P0 STG.E.U16 desc[UR14][R2.64], R6 ;  /* 0x0000000602000986 */ /* 0x0001e2000c10150e */
[----:B-1----:R-:W-:-:S13]  /*2640*/  ISETP.GE.AND P0, PT, R0, UR12, PT ;  /* 0x0000000c00007c0c */ /* 0x002fda000bf06270 */
[----:B0-----:R-:W-:Y:S05]  /*2650*/  @!P0 BRA `(.L_x_991) ;  /* 0xffffffdc00188947 */ /* 0x001fea000383ffff */
[----:B------:R-:W-:Y:S05]  /*2660*/  BSYNC.RECONVERGENT B0 ;  /* 0x0000000000007941 */ /* 0x000fea0003800200 */
.L_x_977:
[----:B------:R-:W-:Y:S05]  /*2670*/  EXIT ;  /* 0x000000000000794d */ /* 0x000fea0003800000 */
.L_x_976:
        /* <DEDUP_REMOVED lines=10> */
.L_x_1006:
        /* <DEDUP_REMOVED lines=17> */
[----:B------:R-:W-:Y:S01]  /*2830*/  HFMA2 R9, -RZ, RZ, 0, 0 ;  /* 0x00000000ff097431 */ /* 0x000fe200000001ff */
[----:B------:R-:W-:Y:S02]  /*2840*/  MOV R19, RZ ;  /* 0x000000ff00137202 */ /* 0x000fe40000000f00 */
[----:B------:R-:W-:-:S07]  /*2850*/  CS2R R16, SRZ ;  /* 0x0000000000107805 */ /* 0x000fce000001ff00 */
.L_x_998:
[----:B------:R-:W-:-:S04]  /*2860*/  IMAD.WIDE.U32 R2, R19, UR10, RZ ;  /* 0x0000000a13027c25 */ /* 0x000fc8000f8e00ff */
[----:B------:R-:W-:Y:S01]  /*2870*/  IMAD R3, R19, UR11, R3 ;  /* 0x0000000b13037c24 */ /* 0x000fe2000f8e0203 */
[----:B0-----:R-:W-:-:S04]  /*2880*/  LEA R4, P0, R2, UR20, 0x1 ;  /* 0x0000001402047c11 */ /* 0x001fc8000f8008ff */
[----:B------:R-:W-:-:S05]  /*2890*/  LEA.HI.X R5, R2, UR21, R3, 0x1, P0 ;  /* 0x0000001502057c11 */ /* 0x000fca00080f0c03 */
[----:B------:R-:W2:Y:S01]  /*28a0*/  LDG.E.U16 R6, desc[UR14][R4.64] ;  /* 0x0000000e04067981 */ /* 0x000ea2000c1e1500 */
[----:B------:R-:W-:Y:S01]  /*28b0*/  MOV R2, R24 ;  /* 0x0000001800027202 */ /* 0x000fe20000000f00 */
[----:B------:R-:W-:-:S04]  /*28c0*/  IMAD.MOV.U32 R3, RZ, RZ, R10 ;  /* 0x000000ffff037224 */ /* 0x000fc800078e000a */
[----:B---3--:R-:W-:-:S04]  /*28d0*/  IMAD.WIDE.U32 R2, R19, UR12, R2 ;  /* 0x0000000c13027c25 */ /* 0x008fc8000f8e0002 */
[----:B------:R-:W-:Y:S01]  /*28e0*/  IMAD R3, R19, UR13, R3 ;  /* 0x0000000d13037c24 */ /* 0x000fe2000f8e0203 */
[----:B------:R-:W-:-:S04]  /*28f0*/  LEA R38, P0, R2, UR18, 0x2 ;  /* 0x0000001202267c11 */ /* 0x000fc8000f8010ff */
[----:B------:R-:W-:Y:S02]  /*2900*/  LEA.HI.X R39, R2, UR19, R3, 0x2, P0 ;  /* 0x0000001302277c11 */ /* 0x000fe400080f1403 */
[----:B------:R-:W-:-:S03]  /*2910*/  MOV R2, R28 ;  /* 0x0000001c00027202 */ /* 0x000fc60000000f00 */
[----:B------:R-:W3:Y:S01]  /*2920*/  LDG.E R13, desc[UR14][R38.64] ;  /* 0x0000000e260d7981 */ /* 0x000ee2000c1e1900 */
[----:B------:R-:W-:-:S03]  /*2930*/  MOV R3, R11 ;  /* 0x0000000b00037202 */ /* 0x000fc60000000f00 */
[----:B------:R-:W-:-:S04]  /*2940*/  IMAD.WIDE.U32 R2, R19, UR8, R2 ;  /* 0x0000000813027c25 */ /* 0x000fc8000f8e0002 */
[----:B------:R-:W-:Y:S01]  /*2950*/  IMAD R3, R19, UR9, R3 ;  /* 0x0000000913037c24 */ /* 0x000fe2000f8e0203 */
[----:B----4-:R-:W-:-:S04]  /*2960*/  LEA R40, P0, R2, UR16, 0x2 ;  /* 0x0000001002287c11 */ /* 0x010fc8000f8010ff */
[----:B------:R-:W-:-:S05]  /*2970*/  LEA.HI.X R41, R2, UR17, R3, 0x2, P0 ;  /* 0x0000001102297c11 */ /* 0x000fca00080f1403 */
[----:B------:R0:W5:Y:S01]  /*2980*/  LDG.E R7, desc[UR14][R40.64] ;  /* 0x0000000e28077981 */ /* 0x000162000c1e1900 */
[----:B------:R-:W1:Y:S02]  /*2990*/  I2F.S64 R2, R16 ;  /* 0x0000001000027312 */ /* 0x000e640000301400 */
[----:B-1----:R-:W-:-:S05]  /*29a0*/  F2FP.F16.F32.PACK_AB R3, RZ, R2 ;  /* 0x00000002ff03723e */ /* 0x002fca00000000ff */
[----:B------:R-:W-:Y:S02]  /*29b0*/  HADD2.F32 R14, -RZ, R3.H0_H0 ;  /* 0x20000003ff0e7230 */ /* 0x000fe40000004100 */
[----:B--2---:R-:W-:-:S05]  /*29c0*/  HADD2.F32 R3, -RZ, R6.H0_H0 ;  /* 0x20000006ff037230 */ /* 0x004fca0000004100 */
[----:B------:R-:W-:-:S05]  /*29d0*/  FADD.FTZ R14, R3, R14 ;  /* 0x0000000e030e7221 */ /* 0x000fca0000010000 */
[----:B------:R-:W-:-:S05]  /*29e0*/  F2FP.F16.F32.PACK_AB R14, RZ, R14 ;  /* 0x0000000eff0e723e */ /* 0x000fca00000000ff */
[----:B------:R-:W-:-:S05]  /*29f0*/  HADD2.F32 R14, -RZ, R14.H0_H0 ;  /* 0x2000000eff0e7230 */ /* 0x000fca0000004100 */
[----:B------:R-:W-:Y:S01]  /*2a00*/  FMUL.FTZ R14, R14, 1 ;  /* 0x3f8000000e0e7820 */ /* 0x000fe20000410000 */
[----:B---3--:R-:W1:Y:S08]  /*2a10*/  MUFU.RCP R13, R13 ;  /* 0x0000000d000d7308 */ /* 0x008e700000001000 */
[----:B------:R-:W2:Y:S01]  /*2a20*/  F2F.F64.F32 R14, R14 ;  /* 0x0000000e000e7310 */ /* 0x000ea20000201800 */
[----:B-1----:R-:W-:-:S07]  /*2a30*/  FFMA.FTZ R6, R13, R13, -UR7 ;  /* 0x800000070d067e23 */ /* 0x002fce000801000d */
[----:B--2---:R-:W1:Y:S01]  /*2a40*/  MUFU.RCP64H R21, R15 ;  /* 0x0000000f00157308 */ /* 0x004e620000001800 */
        /* <DEDUP_REMOVED lines=9> */
[----:B------:R-:W-:Y:S02]  /*2ae0*/  MOV R20, R14 ;  /* 0x0000000e00147202 */ /* 0x000fe40000000f00 */
[----:B------:R-:W-:Y:S02]  /*2af0*/  MOV R21, R15 ;  /* 0x0000000f00157202 */ /* 0x000fe40000000f00 */
[----:B------:R-:W-:Y:S02]  /*2b00*/  IADD3 R27, PT, PT, R27, -0x100000, RZ ;  /* 0xfff000001b1b7810 */ /* 0x000fe40007ffe0ff */
[----:B------:R-:W-:-:S07]  /*2b10*/  MOV R26, 0x2b30 ;  /* 0x00002b30001a7802 */ /* 0x000fce0000000f00 */
[----:B-----5:R-:W-:Y:S05]  /*2b20*/  CALL.REL.NOINC `($__internal_12_$__cuda_sm20_dblrcp_rn_slowpath_v3) ;  /* 0x0000003000207944 */ /* 0x020fea0003c00000 */
[----:B------:R-:W-:Y:S02]  /*2b30*/  MOV R22, R20 ;  /* 0x0000001400167202 */ /* 0x000fe40000000f00 */
[----:B------:R-:W-:-:S07]  /*2b40*/  MOV R23, R21 ;  /* 0x0000001500177202 */ /* 0x000fce0000000f00 */
.L_x_994:
        /* <DEDUP_REMOVED lines=13> */
[----:B-1----:R-:W-:Y:S01]  /*2c20*/  @!P0 FMUL R15, R15, 1.175494350822287508e-38 ;  /* 0x008000000f0f8820 */ /* 0x002fe20000400000 */
[----:B0-----:R-:W-:-:S05]  /*2c30*/  F2FP.F16.F32.PACK_AB R5, RZ, R4 ;  /* 0x00000004ff05723e */ /* 0x001fca00000000ff */
[----:B------:R-:W-:Y:S02]  /*2c40*/  HADD2.F32 R18, -RZ, R5.H0_H0 ;  /* 0x20000005ff127230 */ /* 0x000fe40000004100 */
[----:B--2---:R-:W-:-:S05]  /*2c50*/  HADD2.F32 R5, -RZ, R16.H0_H0 ;  /* 0x20000010ff057230 */ /* 0x004fca0000004100 */
[----:B------:R-:W-:-:S05]  /*2c60*/  FADD.FTZ R18, R5, R18 ;  /* 0x0000001205127221 */ /* 0x000fca0000010000 */
[----:B------:R-:W-:-:S05]  /*2c70*/  F2FP.F16.F32.PACK_AB R18, RZ, R18 ;  /* 0x00000012ff12723e */ /* 0x000fca00000000ff */
[----:B------:R-:W-:-:S05]  /*2c80*/  HADD2.F32 R18, -RZ, R18.H0_H0 ;  /* 0x20000012ff127230 */ /* 0x000fca0000004100 */
[----:B------:R-:W-:-:S04]  /*2c90*/  FMUL.FTZ R18, R18, 1 ;  /* 0x3f80000012127820 */ /* 0x000fc80000410000 */
[----:B------:R0:W1:Y:S02]  /*2ca0*/  F2F.F64.F32 R20, R18 ;  /* 0x0000001200147310 */ /* 0x0000640000201800 */
[----:B0-----:R-:W-:-:S04]  /*2cb0*/  FMUL.FTZ R18, R3, R15 ;  /* 0x0000000f03127220 */ /* 0x001fc80000410000 */
[----:B-----5:R-:W-:Y:S02]  /*2cc0*/  FMUL.FTZ R18, R7, R18 ;  /* 0x0000001207127220 */ /* 0x020fe40000410000 */
[----:B-1----:R-:W0:Y:S01]  /*2cd0*/  MUFU.RCP64H R27, R21 ;  /* 0x00000015001b7308 */ /* 0x002e220000001800 */
        /* <DEDUP_REMOVED lines=23> */
[----:B------:R-:W2:Y:S01]  /*2e50*/  LDG.E R2, desc[UR14][R38.64] ;  /* 0x0000000e26027981 */ /* 0x000ea2000c1e1900 */
[----:B------:R-:W-:-:S05]  /*2e60*/  IADD3.X R41, PT, PT, R15, R41, RZ, P0, !PT ;  /* 0x000000290f297210 */ /* 0x000fca00007fe4ff */
        /* <DEDUP_REMOVED lines=9> */
[----:B-----5:R-:W-:Y:S05]  /*2f00*/  CALL.REL.NOINC `($__internal_12_$__cuda_sm20_dblrcp_rn_slowpath_v3) ;  /* 0x0000002c00287944 */ /* 0x020fea0003c00000 */
[----:B------:R-:W-:Y:S02]  /*2f10*/  MOV R22, R20 ;  /* 0x0000001400167202 */ /* 0x000fe40000000f00 */
[----:B------:R-:W-:-:S07]  /*2f20*/  MOV R23, R21 ;  /* 0x0000001500177202 */ /* 0x000fce0000000f00 */
.L_x_995:
        /* <DEDUP_REMOVED lines=10> */
[----:B------:R-:W-:-:S04]  /*2fd0*/  FMUL.FTZ R27, R27, R27 ;  /* 0x0000001b1b1b7220 */ /* 0x000fc80000410000 */
[----:B------:R-:W-:Y:S01]  /*2fe0*/  FMUL.FTZ R30, R4, R27 ;  /* 0x0000001b041e7220 */ /* 0x000fe20000410000 */
[----:B------:R-:W-:-:S03]  /*2ff0*/  IMAD.X R39, R39, 0x1, R17, P1 ;  /* 0x0000000127277824 */ /* 0x000fc600008e0611 */
[----:B------:R-:W-:Y:S01]  /*3000*/  FMUL.FTZ R27, R5, R30 ;  /* 0x0000001e051b7220 */ /* 0x000fe20000410000 */
[----:B0-----:R-:W0:Y:S02]  /*3010*/  I2F.S64 R2, R2 ;  /* 0x0000000200027312 */ /* 0x001e240000301400 */
[----:B0-----:R-:W-:-:S05]  /*3020*/  F2FP.F16.F32.PACK_AB R3, RZ, R2 ;  /* 0x00000002ff03723e */ /* 0x001fca00000000ff */
[----:B------:R-:W-:Y:S02]  /*3030*/  HADD2.F32 R26, -RZ, R3.H0_H0 ;  /* 0x20000003ff1a7230 */ /* 0x000fe40000004100 */
[----:B--2---:R-:W-:-:S05]  /*3040*/  HADD2.F32 R3, -RZ, R21.H0_H0 ;  /* 0x20000015ff037230 */ /* 0x004fca0000004100 */
[----:B------:R-:W-:-:S05]  /*3050*/  FADD.FTZ R26, R3, R26 ;  /* 0x0000001a031a7221 */ /* 0x000fca0000010000 */
[----:B------:R-:W-:-:S05]  /*3060*/  F2FP.F16.F32.PACK_AB R26, RZ, R26 ;  /* 0x0000001aff1a723e */ /* 0x000fca00000000ff */
[----:B------:R-:W-:Y:S02]  /*3070*/  HADD2.F32 R21, -RZ, R26.H0_H0 ;  /* 0x2000001aff157230 */ /* 0x000fe40000004100 */
[----:B------:R0:W1:Y:S03]  /*3080*/  F2F.F32.F64 R26, R22 ;  /* 0x00000016001a7310 */ /* 0x0000660000301000 */
[----:B------:R-:W-:-:S06]  /*3090*/  FMUL.FTZ R21, R21, 1 ;  /* 0x3f80000015157820 */ /* 0x000fcc0000410000 */
[----:B------:R-:W2:Y:S01]  /*30a0*/  F2F.F64.F32 R20, R21 ;  /* 0x0000001500147310 */ /* 0x000ea20000201800 */
[----:B0-----:R-:W3:Y:S01]  /*30b0*/  LDG.E R23, desc[UR14][R38.64] ;  /* 0x0000000e26177981 */ /* 0x001ee2000c1e1900 */
[----:B-1----:R-:W-:-:S04]  /*30c0*/  @!P0 FMUL R26, R26, 1.175494350822287508e-38 ;  /* 0x008000001a1a8820 */ /* 0x002fc80000400000 */
[----:B------:R-:W-:-:S04]  /*30d0*/  FMUL.FTZ R27, R26, R27 ;  /* 0x0000001b1a1b7220 */ /* 0x000fc80000410000 */
[----:B------:R-:W-:Y:S01]  /*30e0*/  FFMA.FTZ R22, R6, R5, R27 ;  /* 0x0000000506167223 */ /* 0x000fe2000001001b */
[----:B--2---:R-:W0:Y:S01]  /*30f0*/  MUFU.RCP64H R31, R21 ;  /* 0x00000015001f7308 */ /* 0x004e220000001800 */
[-C--:B------:R-:W-:Y:S01]  /*3100*/  FMUL.FTZ R6, R5, R26.reuse ;  /* 0x0000001a05067220 */ /* 0x080fe20000410000 */
[----:B------:R-:W-:Y:S01]  /*3110*/  IADD3 R30, PT, PT, R21, 0x300402, RZ ;  /* 0x00300402151e7810 */ /* 0x000fe20007ffe0ff */
[----:B------:R-:W-:Y:S02]  /*3120*/  FMUL.FTZ R5, R4, R26 ;  /* 0x0000001a04057220 */ /* 0x000fe40000410000 */
[----:B------:R-:W-:Y:S01]  /*3130*/  FMUL.FTZ R7, R7, R6 ;  /* 0x0000000607077220 */ /* 0x000fe20000410000 */
[----:B------:R-:W-:-:S03]  /*3140*/  IADD3 R6, P0, PT, R40, R16, RZ ;  /* 0x0000001028067210 */ /* 0x000fc60007f1e0ff */
[----:B------:R-:W-:Y:S01]  /*3150*/  FFMA.FTZ R8, R8, R5, R7 ;  /* 0x0000000508087223 */ /* 0x000fe20000010007 */
[----:B------:R-:W-:Y:S01]  /*3160*/  IADD3.X R7, PT, PT, R41, R15, RZ, P0, !PT ;  /* 0x0000000f29077210 */ /* 0x000fe200007fe4ff */
        /* <DEDUP_REMOVED lines=17> */
.L_x_996:
        /* <DEDUP_REMOVED lines=14> */
[----:B0-----:R-:W0:Y:S02]  /*3360*/  I2F.S64 R6, R22 ;  /* 0x0000001600067312 */ /* 0x001e240000301400 */
[----:B0-----:R-:W-:-:S05]  /*3370*/  F2FP.F16.F32.PACK_AB R7, RZ, R6 ;  /* 0x00000006ff07723e */ /* 0x001fca00000000ff */
[----:B------:R-:W-:Y:S02]  /*3380*/  HADD2.F32 R30, -RZ, R7.H0_H0 ;  /* 0x20000007ff1e7230 */ /* 0x000fe40000004100 */
[----:B--2---:R-:W-:-:S05]  /*3390*/  HADD2.F32 R7, -RZ, R14.H0_H0 ;  /* 0x2000000eff077230 */ /* 0x004fca0000004100 */
[----:B------:R-:W-:-:S05]  /*33a0*/  FADD.FTZ R30, R7, R30 ;  /* 0x0000001e071e7221 */ /* 0x000fca0000010000 */
[----:B------:R-:W-:-:S05]  /*33b0*/  F2FP.F16.F32.PACK_AB R30, RZ, R30 ;  /* 0x0000001eff1e723e */ /* 0x000fca00000000ff */
[----:B------:R-:W-:Y:S01]  /*33c0*/  HADD2.F32 R30, -RZ, R30.H0_H0 ;  /* 0x2000001eff1e7230 */ /* 0x000fe20000004100 */
[----:B---3--:R-:W-:Y:S04]  /*33d0*/  MUFU.RCP R18, R18 ;  /* 0x0000001200127308 */ /* 0x008fe80000001000 */
[----:B------:R-:W-:-:S06]  /*33e0*/  FMUL.FTZ R14, R30, 1 ;  /* 0x3f8000001e0e7820 */ /* 0x000fcc0000410000 */
[----:B------:R-:W1:Y:S08]  /*33f0*/  F2F.F64.F32 R14, R14 ;  /* 0x0000000e000e7310 */ /* 0x000e700000201800 */
[----:B------:R-:W0:Y:S01]  /*3400*/  F2F.F32.F64 R30, R26 ;  /* 0x0000001a001e7310 */ /* 0x000e220000301000 */
[----:B-1----:R-:W-:-:S07]  /*3410*/  IADD3 R16, PT, PT, R15, 0x300402, RZ ;  /* 0x003004020f107810 */ /* 0x002fce0007ffe0ff */
[----:B------:R-:W1:Y:S01]  /*3420*/  MUFU.RCP64H R17, R15 ;  /* 0x0000000f00117308 */ /* 0x000e620000001800 */
[----:B0-----:R-:W-:Y:S01]  /*3430*/  @!P0 FMUL R30, R30, 1.175494350822287508e-38 ;  /* 0x008000001e1e8820 */ /* 0x001fe20000400000 */
[----:B------:R-:W-:-:S03]  /*3440*/  FSETP.GEU.AND P0, PT, |R16|, 5.8789094863358348022e-39, PT ;  /* 0x004004021000780b */ /* 0x000fc60003f0e200 */
[----:B------:R-:W-:-:S04]  /*3450*/  FMUL.FTZ R27, R3, R30 ;  /* 0x0000001e031b7220 */ /* 0x000fc80000410000 */
[----:B-----5:R-:W-:Y:S01]  /*3460*/  FMUL.FTZ R27, R4, R27 ;  /* 0x0000001b041b7220 */ /* 0x020fe20000410000 */
[----:B-1----:R-:W-:-:S08]  /*3470*/  DFMA R20, -R14, R16, 1 ;  /* 0x3ff000000e14742b */ /* 0x002fd00000000110 */
        /* <DEDUP_REMOVED lines=17> */
[----:B------:R-:W-:Y:S02]  /*3590*/  MOV R21, R15 ;  /* 0x0000000f00157202 */ /* 0x000fe40000000f00 */
[----:B------:R-:W-:Y:S02]  /*35a0*/  IADD3 R27, PT, PT, R27, -0x100000, RZ ;  /* 0xfff000001b1b7810 */ /* 0x000fe40007ffe0ff */
[----:B------:R-:W-:-:S07]  /*35b0*/  MOV R26, 0x35d0 ;  /* 0x000035d0001a7802 */ /* 0x000fce0000000f00 */
[----:B------:R-:W-:Y:S05]  /*35c0*/  CALL.REL.NOINC `($__internal_12_$__cuda_sm20_dblrcp_rn_slowpath_v3) ;  /* 0x0000002400787944 */ /* 0x000fea0003c00000 */
.L_x_997:
        /* <DEDUP_REMOVED lines=22> */
.L_x_993:
        /* <DEDUP_REMOVED lines=24> */
[----:B------:R-:W-:-:S02]  /*38b0*/  MOV R2, R28 ;  /* 0x0000001c00027202 */ /* 0x000fc40000000f00 */
[----:B------:R-:W-:-:S03]  /*38c0*/  MOV R3, R11 ;  /* 0x0000000b00037202 */ /* 0x000fc60000000f00 */
[----:B0-----:R-:W-:-:S04]  /*38d0*/  IMAD.WIDE.U32 R2, R14, UR24, R2 ;  /* 0x000000180e027c25 */ /* 0x001fc8000f8e0002 */
[----:B------:R-:W-:Y:S01]  /*38e0*/  IMAD R3, R14, UR25, R3 ;  /* 0x000000190e037c24 */ /* 0x000fe2000f8e0203 */
[----:B-1----:R-:W-:-:S04]  /*38f0*/  LEA R20, P0, R2, UR26, 0x2 ;  /* 0x0000001a02147c11 */ /* 0x002fc8000f8010ff */
[----:B------:R-:W-:Y:S02]  /*3900*/  LEA.HI.X R21, R2, UR27, R3, 0x2, P0 ;  /* 0x0000001b02157c11 */ /* 0x000fe400080f1403 */
[----:B---3--:R-:W-:-:S03]  /*3910*/  F2FP.F16.F32.PACK_AB R2, RZ, R5 ;  /* 0x00000005ff02723e */ /* 0x008fc600000000ff */
[----:B------:R0:W5:Y:S02]  /*3920*/  LDG.E R13, desc[UR14][R20.64] ;  /* 0x0000000e140d7981 */ /* 0x000164000c1e1900 */
[----:B------:R-:W-:Y:S02]  /*3930*/  HADD2.F32 R3, -RZ, R2.H0_H0 ;  /* 0x20000002ff037230 */ /* 0x000fe40000004100 */
[----:B--2---:R-:W-:-:S05]  /*3940*/  HADD2.F32 R6, -RZ, R6.H0_H0 ;  /* 0x20000006ff067230 */ /* 0x004fca0000004100 */
[----:B------:R-:W-:-:S05]  /*3950*/  FADD.FTZ R3, R6, R3 ;  /* 0x0000000306037221 */ /* 0x000fca0000010000 */
[----:B------:R-:W-:-:S05]  /*3960*/  F2FP.F16.F32.PACK_AB R3, RZ, R3 ;  /* 0x00000003ff03723e */ /* 0x000fca00000000ff */
[----:B------:R-:W-:-:S05]  /*3970*/  HADD2.F32 R3, -RZ, R3.H0_H0 ;  /* 0x20000003ff037230 */ /* 0x000fca0000004100 */
[----:B------:R-:W-:Y:S01]  /*3980*/  FMUL.FTZ R3, R3, 1 ;  /* 0x3f80000003037820 */ /* 0x000fe20000410000 */
[----:B----4-:R-:W1:Y:S08]  /*3990*/  MUFU.RCP R4, R4 ;  /* 0x0000000400047308 */ /* 0x010e700000001000 */
        /* <DEDUP_REMOVED lines=8> */
[----:B0-----:R-:W-:-:S08]  /*3a20*/  DFMA R20, -R2, R16, 1 ;  /* 0x3ff000000214742b */ /* 0x001fd00000000110 */
[----:B------:R-:W-:Y:S01]  /*3a30*/  DFMA R20, R16, R20, R16 ;  /* 0x000000141014722b */ /* 0x000fe20000000010 */
[----:B------:R-:W-:Y:S10]  /*3a40*/  @P0 BRA `(.L_x_1001) ;  /* 0x0000000000180947 */ /* 0x000ff40003800000 */
[----:B------:R-:W-:Y:S02]  /*3a50*/  LOP3.LUT R27, R3, 0x7fffffff, RZ, 0xc0, !PT ;  /* 0x7fffffff031b7812 */ /* 0x000fe400078ec0ff */
[----:B------:R-:W-:Y:S02]  /*3a60*/  MOV R20, R2 ;  /* 0x0000000200147202 */ /* 0x000fe40000000f00 */
[----:B------:R-:W-:Y:S02]  /*3a70*/  MOV R21, R3 ;  /* 0x0000000300157202 */ /* 0x000fe40000000f00 */
[----:B------:R-:W-:Y:S02]  /*3a80*/  IADD3 R27, PT, PT, R27, -0x100000, RZ ;  /* 0xfff000001b1b7810 */ /* 0x000fe40007ffe0ff */
[----:B------:R-:W-:-:S07]  /*3a90*/  MOV R26, 0x3ab0 ;  /* 0x00003ab0001a7802 */ /* 0x000fce0000000f00 */
[----:B-----5:R-:W-:Y:S05]  /*3aa0*/  CALL.REL.NOINC `($__internal_12_$__cuda_sm20_dblrcp_rn_slowpath_v3) ;  /* 0x0000002000407944 */ /* 0x020fea0003c00000 */
.L_x_1001:
        /* <DEDUP_REMOVED lines=12> */
[----:B------:R-:W-:Y:S01]  /*3b70*/  MOV R3, R10 ;  /* 0x0000000a00037202 */ /* 0x000fe20000000f00 */
[----:B------:R-:W-:-:S04]  /*3b80*/  IMAD.MOV.U32 R2, RZ, RZ, R24 ;  /* 0x000000ffff027224 */ /* 0x000fc800078e0018 */
        /* <DEDUP_REMOVED lines=9> */
[----:B------:R-:W-:-:S03]  /*3c20*/  MOV R3, R11 ;  /* 0x0000000b00037202 */ /* 0x000fc60000000f00 */
        /* <DEDUP_REMOVED lines=9> */
[----:B------:R-:W2:Y:S01]  /*3cc0*/  F2F.F32.F64 R26, R20 ;  /* 0x00000014001a7310 */ /* 0x000ea20000301000 */
[----:B0-----:R-:W-:-:S05]  /*3cd0*/  F2FP.F16.F32.PACK_AB R3, RZ, R2 ;  /* 0x00000002ff03723e */ /* 0x001fca00000000ff */
[----:B------:R-:W-:-:S07]  /*3ce0*/  HADD2.F32 R18, -RZ, R3.H0_H0 ;  /* 0x20000003ff127230 */ /* 0x000fce0000004100 */
[----:B--2---:R-:W-:-:S04]  /*3cf0*/  @!P0 FMUL R26, R26, 1.175494350822287508e-38 ;  /* 0x008000001a1a8820 */ /* 0x004fc80000400000 */
[----:B------:R-:W-:Y:S01]  /*3d00*/  FMUL.FTZ R32, R6, R26 ;  /* 0x0000001a06207220 */ /* 0x000fe20000410000 */
[----:B----4-:R-:W-:-:S05]  /*3d10*/  HADD2.F32 R3, -RZ, R16.H0_H0 ;  /* 0x20000010ff037230 */ /* 0x010fca0000004100 */
[----:B------:R-:W-:-:S05]  /*3d20*/  FADD.FTZ R18, R3, R18 ;  /* 0x0000001203127221 */ /* 0x000fca0000010000 */
[----:B------:R-:W-:-:S05]  /*3d30*/  F2FP.F16.F32.PACK_AB R18, RZ, R18 ;  /* 0x00000012ff12723e */ /* 0x000fca00000000ff */
[----:B------:R-:W-:-:S05]  /*3d40*/  HADD2.F32 R18, -RZ, R18.H0_H0 ;  /* 0x20000012ff127230 */ /* 0x000fca0000004100 */
[----:B------:R-:W-:Y:S01]  /*3d50*/  FMUL.FTZ R16, R18, 1 ;  /* 0x3f80000012107820 */ /* 0x000fe20000410000 */
[----:B---3--:R-:W-:Y:S08]  /*3d60*/  MUFU.RCP R15, R15 ;  /* 0x0000000f000f7308 */ /* 0x008ff00000001000 */
        /* <DEDUP_REMOVED lines=21> */
[----:B------:R-:W-:Y:S02]  /*3ec0*/  LOP3.LUT R27, R17, 0x7fffffff, RZ, 0xc0, !PT ;  /* 0x7fffffff111b7812 */ /* 0x000fe400078ec0ff */
[----:B------:R-:W-:Y:S02]  /*3ed0*/  MOV R20, R16 ;  /* 0x0000001000147202 */ /* 0x000fe40000000f00 */
[----:B------:R-:W-:Y:S02]  /*3ee0*/  MOV R21, R17 ;  /* 0x0000001100157202 */ /* 0x000fe40000000f00 */
[----:B------:R-:W-:Y:S02]  /*3ef0*/  IADD3 R27, PT, PT, R27, -0x100000, RZ ;  /* 0xfff000001b1b7810 */ /* 0x000fe40007ffe0ff */
[----:B------:R-:W-:-:S07]  /*3f00*/  MOV R26, 0x3f20 ;  /* 0x00003f20001a7802 */ /* 0x000fce0000000f00 */
[----:B------:R-:W-:Y:S05]  /*3f10*/  CALL.REL.NOINC `($__internal_12_$__cuda_sm20_dblrcp_rn_slowpath_v3) ;  /* 0x0000001c00247944 */ /* 0x000fea0003c00000 */
.L_x_1002:
        /* <DEDUP_REMOVED lines=19> */
.L_x_1000:
        /* <DEDUP_REMOVED lines=21> */
[----:B------:R-:W3:Y:S01]  /*41a0*/  LDG.E R6, desc[UR14][R6.64] ;  /* 0x0000000e06067981 */ /* 0x000ee2000c1e1900 */
[----:B------:R-:W-:-:S05]  /*41b0*/  MOV R10, R28 ;  /* 0x0000001c000a7202 */ /* 0x000fca0000000f00 */
[----:B0-----:R-:W-:-:S04]  /*41c0*/  IMAD.WIDE.U32 R2, R14, UR24, R10 ;  /* 0x000000180e027c25 */ /* 0x001fc8000f8e000a */
[----:B------:R-:W-:Y:S01]  /*41d0*/  IMAD R3, R14, UR25, R3 ;  /* 0x000000190e037c24 */ /* 0x000fe2000f8e0203 */
[----:B--2---:R-:W-:-:S04]  /*41e0*/  LEA R4, P0, R2, UR26, 0x2 ;  /* 0x0000001a02047c11 */ /* 0x004fc8000f8010ff */
[----:B------:R-:W-:Y:S02]  /*41f0*/  LEA.HI.X R5, R2, UR27, R3, 0x2, P0 ;  /* 0x0000001b02057c11 */ /* 0x000fe400080f1403 */
[----:B------:R-:W0:Y:S04]  /*4200*/  I2F.S64 R2, R16 ;  /* 0x0000001000027312 */ /* 0x000e280000301400 */
[----:B------:R1:W5:Y:S01]  /*4210*/  LDG.E R5, desc[UR14][R4.64] ;  /* 0x0000000e04057981 */ /* 0x000362000c1e1900 */
[----:B0-----:R-:W-:-:S05]  /*4220*/  F2FP.F16.F32.PACK_AB R3, RZ, R2 ;  /* 0x00000002ff03723e */ /* 0x001fca00000000ff */
[----:B------:R-:W-:Y:S02]  /*4230*/  HADD2.F32 R10, -RZ, R3.H0_H0 ;  /* 0x20000003ff0a7230 */ /* 0x000fe40000004100 */
[----:B----4-:R-:W-:-:S05]  /*4240*/  HADD2.F32 R3, -RZ, R13.H0_H0 ;  /* 0x2000000dff037230 */ /* 0x010fca0000004100 */
[----:B------:R-:W-:-:S05]  /*4250*/  FADD.FTZ R10, R3, R10 ;  /* 0x0000000a030a7221 */ /* 0x000fca0000010000 */
[----:B------:R-:W-:-:S05]  /*4260*/  F2FP.F16.F32.PACK_AB R10, RZ, R10 ;  /* 0x0000000aff0a723e */ /* 0x000fca00000000ff */
[----:B------:R-:W-:-:S05]  /*4270*/  HADD2.F32 R10, -RZ, R10.H0_H0 ;  /* 0x2000000aff0a7230 */ /* 0x000fca0000004100 */
[----:B------:R-:W-:Y:S01]  /*4280*/  FMUL.FTZ R20, R10, 1 ;  /* 0x3f8000000a147820 */ /* 0x000fe20000410000 */
[----:B---3--:R-:W1:Y:S08]  /*4290*/  MUFU.RCP R6, R6 ;  /* 0x0000000600067308 */ /* 0x008e700000001000 */
        /* <DEDUP_REMOVED lines=17> */
.L_x_1003:
        /* <DEDUP_REMOVED lines=18> */
.L_x_999:
        /* <DEDUP_REMOVED lines=34> */
[----:B---34-:R-:W-:Y:S05]  /*46f0*/  CALL.REL.NOINC `($__internal_12_$__cuda_sm20_dblrcp_rn_slowpath_v3) ;  /* 0x00000014002c7944 */ /* 0x018fea0003c00000 */
[----:B------:R-:W-:Y:S02]  /*4700*/  MOV R4, R20 ;  /* 0x0000001400047202 */ /* 0x000fe40000000f00 */
[----:B------:R-:W-:-:S07]  /*4710*/  MOV R5, R21 ;  /* 0x0000001500057202 */ /* 0x000fce0000000f00 */
.L_x_1005:
[----:B---34-:R-:W-:Y:S05]  /*4720*/  BSYNC.RECONVERGENT B1 ;  /* 0x0000000000017941 */ /* 0x018fea0003800200 */
.L_x_1004:
        /* <DEDUP_REMOVED lines=15> */
[----:B------:R-:W-:-:S04]  /*4820*/  IMAD.WIDE.U32 R14, R0, UR24, RZ ;  /* 0x00000018000e7c25 */ /* 0x000fc8000f8e00ff */
[----:B------:R-:W-:Y:S01]  /*4830*/  IMAD R11, R0, UR25, R11 ;  /* 0x00000019000b7c24 */ /* 0x000fe2000f8e020b */
[----:B-----5:R-:W-:Y:S01]  /*4840*/  LEA R2, P3, R14, UR34, 0x1 ;  /* 0x000000220e027c11 */ /* 0x020fe2000f8608ff */
[----:B------:R-:W-:Y:S02]  /*4850*/  IMAD.IADD R7, R7, 0x1, R3 ;  /* 0x0000000107077824 */ /* 0x000fe400078e0203 */
[----:B-1----:R-:W-:Y:S01]  /*4860*/  @!P1 FMUL R13, R13, 1.175494350822287508e-38 ;  /* 0x008000000d0d9820 */ /* 0x002fe20000400000 */
        /* <DEDUP_REMOVED lines=8> */
[----:B------:R-:W-:Y:S02]  /*48f0*/  @P0 IMAD R15, R0, R15, R12 ;  /* 0x0000000f000f0224 */ /* 0x000fe400078e020c */
[----:B---3--:R-:W-:-:S05]  /*4900*/  HADD2.F32 R4, -RZ, R4.H0_H0 ;  /* 0x20000004ff047230 */ /* 0x008fca0000004100 */
[----:B------:R-:W-:Y:S01]  /*4910*/  FMUL.FTZ R5, R4, UR28 ;  /* 0x0000001c04057c20 */ /* 0x000fe20008410000 */
[----:B--2---:R-:W-:-:S03]  /*4920*/  @P0 LEA R4, P1, R6, R18, 0x1 ;  /* 0x0000001206040211 */ /* 0x004fc600078208ff */
[----:B0-----:R-:W-:Y:S01]  /*4930*/  FFMA.FTZ R5, R8, UR6, R5 ;  /* 0x0000000608057c23 */ /* 0x001fe20008010005 */
[----:B------:R-:W-:-:S04]  /*4940*/  @P0 IADD3 R8, PT, PT, R7, R15, RZ ;  /* 0x0000000f07080210 */ /* 0x000fc80007ffe0ff */
[----:B------:R-:W-:Y:S02]  /*4950*/  F2FP.F16.F32.PACK_AB R7, RZ, R5 ;  /* 0x00000005ff07723e */ /* 0x000fe400000000ff */
        /* <DEDUP_REMOVED lines=9> */
[----:B--2---:R-:W-:-:S05]  /*49f0*/  @P0 HADD2.F32 R8, -RZ, R8.H0_H0 ;  /* 0x20000008ff080230 */ /* 0x004fca0000004100 */
[----:B------:R-:W-:-:S04]  /*4a00*/  @P0 FMUL.FTZ R8, R8, UR28 ;  /* 0x0000001c08080c20 */ /* 0x000fc80008410000 */
[----:B------:R-:W-:Y:S01]  /*4a10*/  @P0 FFMA.FTZ R8, R9, UR6, R8 ;  /* 0x0000000609080c23 */ /* 0x000fe20008010008 */
[----:B------:R-:W0:Y:S04]  /*4a20*/  LDCU UR6, c[0x0][0x390] ;  /* 0x00007200ff0677ac */ /* 0x000e280008000800 */
[----:B------:R-:W-:-:S05]  /*4a30*/  @P0 F2FP.F16.F32.PACK_AB R8, RZ, R8 ;  /* 0x00000008ff08023e */ /* 0x000fca00000000ff */
[----:B------:R1:W-:Y:S01]  /*4a40*/  @P0 STG.E.U16 desc[UR14][R4.64], R8 ;  /* 0x0000000804000986 */ /* 0x0003e2000c10150e */
[----:B0-----:R-:W-:-:S13]  /*4a50*/  ISETP.GE.AND P0, PT, R0, UR6, PT ;  /* 0x0000000600007c0c */ /* 0x001fda000bf06270 */
[----:B-1----:R-:W-:Y:S05]  /*4a60*/  @!P0 BRA `(.L_x_1006) ;  /* 0xffffffdc002c8947 */ /* 0x002fea000383ffff */
[----:B------:R-:W-:Y:S05]  /*4a70*/  BSYNC.RECONVERGENT B0 ;  /* 0x0000000000007941 */ /* 0x000fea0003800200 */
.L_x_992:
[----:B------:R-:W-:Y:S05]  /*4a80*/  EXIT ;  /* 0x000000000000794d */ /* 0x000fea0003800000 */
.L_x_975:
        /* <DEDUP_REMOVED lines=26> */
[----:B------:R-:W-:Y:S05]  /*4c30*/  CALL.REL.NOINC `($__internal_12_$__cuda_sm20_dblrcp_rn_slowpath_v3) ;  /* 0x0000000c00dc7944 */ /* 0x000fea0003c00000 */
[----:B------:R-:W-:Y:S02]  /*4c40*/  MOV R4, R20 ;  /* 0x0000001400047202 */ /* 0x000fe40000000f00 */
[----:B------:R-:W-:-:S07]  /*4c50*/  MOV R5, R21 ;  /* 0x0000001500057202 */ /* 0x000fce0000000f00 */
.L_x_1009:
        /* <DEDUP_REMOVED lines=14> */
.L_x_1011:
        /* <DEDUP_REMOVED lines=24> */
[----:B---3--:R-:W-:-:S05]  /*4ec0*/  HADD2.F32 R3, -RZ, R2.H0_H0 ;  /* 0x20000002ff037230 */ /* 0x008fca0000004100 */
[----:B------:R-:W-:-:S05]  /*4ed0*/  FFMA.FTZ R3, R3, UR28, R14 ;  /* 0x0000001c03037c23 */ /* 0x000fca000801000e */
[----:B------:R-:W-:-:S05]  /*4ee0*/  F2FP.F16.F32.PACK_AB R3, RZ, R3 ;  /* 0x00000003ff03723e */ /* 0x000fca00000000ff */
[----:B------:R0:W-:Y:S01]  /*4ef0*/  STG.E.U16 desc[UR14][R8.64], R3 ;  /* 0x0000000308007986 */ /* 0x0001e2000c10150e */
[----:B------:R-:W-:Y:S05]  /*4f00*/  @!P0 BRA `(.L_x_1011) ;  /* 0xfffffffc008c8947 */ /* 0x000fea000383ffff */
[----:B------:R-:W-:Y:S05]  /*4f10*/  BSYNC.RECONVERGENT B0 ;  /* 0x0000000000007941 */ /* 0x000fea0003800200 */
.L_x_1010:
[----:B------:R-:W-:Y:S05]  /*4f20*/  EXIT ;  /* 0x000000000000794d */ /* 0x000fea0003800000 */
.L_x_1008:
        /* <DEDUP_REMOVED lines=20> */
[----:B------:R-:W-:Y:S05]  /*5070*/  CALL.REL.NOINC `($__internal_12_$__cuda_sm20_dblrcp_rn_slowpath_v3) ;  /* 0x0000000800cc7944 */ /* 0x000fea0003c00000 */
.L_x_1012:
        /* <DEDUP_REMOVED lines=10> */
.L_x_1014:
        /* <DEDUP_REMOVED lines=19> */
.L_x_1013:
[----:B------:R-:W-:Y:S05]  /*5250*/  EXIT ;  /* 0x000000000000794d */ /* 0x000fea0003800000 */
.L_x_1007:
        /* <DEDUP_REMOVED lines=25> */
.L_x_1016:
        /* <DEDUP_REMOVED lines=16> */
.L_x_1018:
[----:B------:R-:W-:Y:S01]  /*54f0*/  SHF.R.S32.HI R15, RZ, 0x1f, R0 ;  /* 0x0000001fff0f7819 */ /* 0x000fe20000011400 */
[----:B0-2---:R-:W-:-:S04]  /*5500*/  IMAD.WIDE.U32 R6, R0, UR8, RZ ;  /* 0x0000000800067c25 */ /* 0x005fc8000f8e00ff */
[C---:B------:R-:W-:Y:S01]  /*5510*/  IMAD R9, R15.reuse, UR8, RZ ;  /* 0x000000080f097c24 */ /* 0x040fe2000f8e02ff */
[----:B---3--:R-:W-:Y:S01]  /*5520*/  LEA R8, P1, R6, UR12, 0x2 ;  /* 0x0000000c06087c11 */ /* 0x008fe2000f8210ff */
[C---:B----4-:R-:W-:Y:S02]  /*5530*/  IMAD R17, R15.reuse, UR16, RZ ;  /* 0x000000100f117c24 */ /* 0x050fe4000f8e02ff */
[----:B------:R-:W-:Y:S02]  /*5540*/  IMAD R3, R15, UR20, RZ ;  /* 0x000000140f037c24 */ /* 0x000fe4000f8e02ff */
        /* <DEDUP_REMOVED lines=8> */
[----:B------:R-:W-:Y:S01]  /*55d0*/  IMAD.IADD R9, R7, 0x1, R9 ;  /* 0x0000000107097824 */ /* 0x000fe200078e0209 */
[----:B------:R-:W-:Y:S02]  /*55e0*/  LEA.HI.X R17, R12, UR11, R17, 0x2, P2 ;  /* 0x0000000b0c117c11 */ /* 0x000fe400090f1411 */
[----:B------:R-:W-:Y:S02]  /*55f0*/  IADD3 R3, PT, PT, R11, R3, RZ ;  /* 0x000000030b037210 */ /* 0x000fe40007ffe0ff */
[----:B------:R-:W-:Y:S02]  /*5600*/  LEA.HI.X R9, R6, UR13, R9, 0x2, P1 ;  /* 0x0000000d06097c11 */ /* 0x000fe400088f1409 */
[----:B------:R-:W-:-:S03]  /*5610*/  LEA.HI.X R3, R10, UR19, R3, 0x1, P0 ;  /* 0x000000130a037c11 */ /* 0x000fc600080f0c03 */
[----:B------:R2:W-:Y:S04]  /*5620*/  STG.E desc[UR14][R8.64], RZ ;  /* 0x000000ff08007986 */ /* 0x0005e8000c10190e */
[----:B------:R2:W-:Y:S04]  /*5630*/  STG.E desc[UR14][R16.64], R4 ;  /* 0x0000000410007986 */ /* 0x0005e8000c10190e */
[----:B------:R-:W3:Y:S01]  /*5640*/  LDG.E.U16 R6, desc[UR14][R2.64] ;  /* 0x0000000e02067981 */ /* 0x000ee2000c1e1500 */
[----:B-1----:R-:W-:-:S04]  /*5650*/  IMAD R15, R15, UR24, RZ ;  /* 0x000000180f0f7c24 */ /* 0x002fc8000f8e02ff */
[C---:B------:R-:W-:Y:S02]  /*5660*/  IMAD R15, R0.reuse, UR25, R15 ;  /* 0x00000019000f7c24 */ /* 0x040fe4000f8e020f */
[----:B---3--:R-:W-:Y:S02]  /*5670*/  HADD2.F32 R11, -RZ, R6.H0_H0 ;  /* 0x20000006ff0b7230 */ /* 0x008fe40000004100 */
[----:B------:R-:W-:-:S04]  /*5680*/  IMAD.WIDE.U32 R6, R0, UR24, RZ ;  /* 0x0000001800067c25 */ /* 0x000fc8000f8e00ff */
[----:B------:R-:W-:Y:S01]  /*5690*/  FFMA.FTZ R11, R11, UR28, R14 ;  /* 0x0000001c0b0b7c23 */ /* 0x000fe2000801000e */
[C---:B------:R-:W-:Y:S02]  /*56a0*/  LEA R10, P0, R6.reuse, UR22, 0x1 ;  /* 0x00000016060a7c11 */ /* 0x040fe4000f8008ff */
[----:B------:R-:W-:Y:S02]  /*56b0*/  IADD3 R15, PT, PT, R7, R15, RZ ;  /* 0x0000000f070f7210 */ /* 0x000fe40007ffe0ff */
[----:B------:R-:W-:Y:S02]  /*56c0*/  F2FP.F16.F32.PACK_AB R7, RZ, R11 ;  /* 0x0000000bff07723e */ /* 0x000fe400000000ff */
[----:B------:R-:W-:-:S03]  /*56d0*/  LEA.HI.X R11, R6, UR23, R15, 0x1, P0 ;  /* 0x00000017060b7c11 */ /* 0x000fc600080f0c0f */
[----:B------:R2:W-:Y:S04]  /*56e0*/  STG.E.U16 desc[UR14][R2.64], R7 ;  /* 0x0000000702007986 */ /* 0x0005e8000c10150e */
[----:B------:R-:W3:Y:S01]  /*56f0*/  LDG.E.U16 R6, desc[UR14][R10.64] ;  /* 0x0000000e0a067981 */ /* 0x000ee2000c1e1500 */
[----:B------:R-:W-:-:S04]  /*5700*/  IADD3 R0, PT, PT, R0, UR4, RZ ;  /* 0x0000000400007c10 */ /* 0x000fc8000fffe0ff */
[----:B------:R-:W-:Y:S01]  /*5710*/  ISETP.GE.AND P0, PT, R0, UR26, PT ;  /* 0x0000001a00007c0c */ /* 0x000fe2000bf06270 */
[----:B---3--:R-:W-:-:S05]  /*5720*/  HADD2.F32 R6, -RZ, R6.H0_H0 ;  /* 0x20000006ff067230 */ /* 0x008fca0000004100 */
[----:B------:R-:W-:-:S05]  /*5730*/  FFMA.FTZ R6, R6, UR28, R5 ;  /* 0x0000001c06067c23 */ /* 0x000fca0008010005 */
[----:B------:R-:W-:-:S05]  /*5740*/  F2FP.F16.F32.PACK_AB R6, RZ, R6 ;  /* 0x00000006ff06723e */ /* 0x000fca00000000ff */
[----:B------:R2:W-:Y:S01]  /*5750*/  STG.E.U16 desc[UR14][R10.64], R6 ;  /* 0x000000060a007986 */ /* 0x0005e2000c10150e */
[----:B------:R-:W-:Y:S05]  /*5760*/  @!P0 BRA `(.L_x_1018) ;  /* 0xfffffffc00608947 */ /* 0x000fea000383ffff */
[----:B------:R-:W-:Y:S05]  /*5770*/  BSYNC.RECONVERGENT B0 ;  /* 0x0000000000007941 */ /* 0x000fea0003800200 */
.L_x_1017:
[----:B------:R-:W-:Y:S05]  /*5780*/  EXIT ;  /* 0x000000000000794d */ /* 0x000fea0003800000 */
.L_x_1015:
        /* <DEDUP_REMOVED lines=21> */
.L_x_1019:
        /* <DEDUP_REMOVED lines=14> */
.L_x_1021:
        /* <DEDUP_REMOVED lines=30> */
.L_x_1020:
[----:B------:R-:W-:Y:S05]  /*5ba0*/  EXIT ;  /* 0x000000000000794d */ /* 0x000fea0003800000 */
        .weak           $__internal_12_$__cuda_sm20_dblrcp_rn_slowpath_v3
        .type           $__internal_12_$__cuda_sm20_dblrcp_rn_slowpath_v3,@function
        .size           $__internal_12_$__cuda_sm20_dblrcp_rn_slowpath_v3,(.L_x_27271 - $__internal_12_$__cuda_sm20_dblrcp_rn_slowpath_v3)
$__internal_12_$__cuda_sm20_dblrcp_rn_slowpath_v3:
        /* <DEDUP_REMOVED lines=25> */
.L_x_1025:
        /* <DEDUP_REMOVED lines=10> */
.L_x_1023:
[----:B------:R-:W-:Y:S02]  /*5de0*/  LOP3.LUT R23, R21, 0x80000, RZ, 0xfc, !PT ;  /* 0x0008000015177812 */ /* 0x000fe400078efcff */
[----:B------:R-:W-:-:S07]  /*5df0*/  MOV R22, R20 ;  /* 0x0000001400167202 */ /* 0x000fce0000000f00 */
.L_x_1024:
[----:B------:R-:W-:Y:S05]  /*5e00*/  BSYNC.RECONVERGENT B2 ;  /* 0x0000000000027941 */ /* 0x000fea0003800200 */
.L_x_1022:
[----:B------:R-:W-:Y:S01]  /*5e10*/  HFMA2 R27, -RZ, RZ, 0, 0 ;  /* 0x00000000ff1b7431 */ /* 0x000fe200000001ff */
[----:B------:R-:W-:Y:S02]  /*5e20*/  MOV R20, R22 ;  /* 0x0000001600147202 */ /* 0x000fe40000000f00 */
[----:B------:R-:W-:Y:S01]  /*5e30*/  MOV R21, R23 ;  /* 0x0000001700157202 */ /* 0x000fe20000000f00 */
[----:B------:R-:W-:Y:S06]  /*5e40*/  RET.REL.NODEC R26 `(_ZN2at6native35batch_norm_reduce_statistics_kernelIN3c104HalfEflEEvNS_27GenericPackedTensorAccessorIT0_Lm2ENS_17RestrictPtrTraitsET1_EES8_NS4_IS5_Lm1ES6_S7_EES9_NS4_IT_Lm1ES6_S7_EESB_S5_S5_SB_) ;  /* 0xffffffa01a6c7950 */ /* 0x000fec0003c3ffff */
.L_x_1026:
        /* <DEDUP_REMOVED lines=11> */
.L_x_27271:


//--------------------- .text._ZN2at6native35batch_norm_reduce_statistics_kernelIN3c104HalfEfiEEvNS_27GenericPackedTensorAccessorIT0_Lm2ENS_17RestrictPtrTraitsET1_EES8_NS4_IS5_Lm1ES6_S7_EES9_NS4_IT_Lm1ES6_S7_EESB_S5_S5_SB_ --------------------------
	.section	.text._ZN2at6native35batch_norm_reduce_statistics_kernelIN3c104HalfEfiEEvNS_27GenericPackedTensorAccessorIT0_Lm2ENS_17RestrictPtrTraitsET1_EES8_NS4_IS5_Lm1ES6_S7_EES9_NS4_IT_Lm1ES6_S7_EESB_S5_S5_SB_,"ax",@progbits
	.align	128
        .global         _ZN2at6native35batch_norm_reduce_statistics_kernelIN3c104HalfEfiEEvNS_27GenericPackedTensorAccessorIT0_Lm2ENS_17RestrictPtrTraitsET1_EES8_NS4_IS5_Lm1ES6_S7_EES9_NS4_IT_Lm1ES6_S7_EESB_S5_S5_SB_
        .type           _ZN2at6native35batch_norm_reduce_statistics_kernelIN3c104HalfEfiEEvNS_27GenericPackedTensorAccessorIT0_Lm2ENS_17RestrictPtrTraitsET1_EES8_NS4_IS5_Lm1ES6_S7_EES9_NS4_IT_Lm1ES6_S7_EESB_S5_S5_SB_,@function
        .size           _ZN2at6native35batch_norm_reduce_statistics_kernelIN3c104HalfEfiEEvNS_27GenericPackedTensorAccessorIT0_Lm2ENS_17RestrictPtrTraitsET1_EES8_NS4_IS5_Lm1ES6_S7_EES9_NS4_IT_Lm1ES6_S7_EESB_S5_S5_SB_,(.L_x_27272 - _ZN2at6native35batch_norm_reduce_statistics_kernelIN3c104HalfEfiEEvNS_27GenericPackedTensorAccessorIT0_Lm2ENS_17RestrictPtrTraitsET1_EES8_NS4_IS5_Lm1ES6_S7_EES9_NS4_IT_Lm1ES6_S7_EESB_S5_S5_SB_)
        .other          _ZN2at6native35batch_norm_reduce_statistics_kernelIN3c104HalfEfiEEvNS_27GenericPackedTensorAccessorIT0_Lm2ENS_17RestrictPtrTraitsET1_EES8_NS4_IS5_Lm1ES6_S7_EES9_NS4_IT_Lm1ES6_S7_EESB_S5_S5_SB_,@"STO_CUDA_ENTRY STV_DEFAULT"
_ZN2at6native35batch_norm_reduce_statistics_kernelIN3c104HalfEfiEEvNS_27GenericPackedTensorAccessorIT0_Lm2ENS_17RestrictPtrTraitsET1_EES8_NS4_IS5_Lm1ES6_S7_EES9_NS4_IT_Lm1ES6_S7_EESB_S5_S5_SB_:
.text._ZN2at6native35batch_norm_reduce_statistics_kernelIN3c104HalfEfiEEvNS_27GenericPackedTensorAccessorIT0_Lm2ENS_17RestrictPtrTraitsET1_EES8_NS4_IS5_Lm1ES6_S7_EES9_NS4_IT_Lm1ES6_S7_EESB_S5_S5_SB_:
        /* <DEDUP_REMOVED lines=25> */
.L_x_1042:
        /* <DEDUP_REMOVED lines=28> */
[----:B-----5:R-:W-:Y:S02]  /*0350*/  MOV R11, UR18 ;  /* 0x00000012000b7c02 */ /* 0x020fe40008000f00 */
[----:B------:R-:W-:-:S02]  /*0360*/  MOV R9, UR8 ;  /* 0x0000000800097c02 */ /* 0x000fc40008000f00 */
[----:B-1----:R-:W-:Y:S02]  /*0370*/  MOV R10, UR19 ;  /* 0x00000013000a7c02 */ /* 0x002fe40008000f00 */
[----:B------:R-:W-:Y:S02]  /*0380*/  MOV R7, UR16 ;  /* 0x0000001000077c02 */ /* 0x000fe40008000f00 */
[----:B------:R-:W-:Y:S02]  /*0390*/  MOV R6, UR5 ;  /* 0x0000000500067c02 */ /* 0x000fe40008000f00 */
[----:B------:R-:W-:-:S07]  /*03a0*/  MOV R5, UR6 ;  /* 0x0000000600057c02 */ /* 0x000fce0008000f00 */
.L_x_1034:
        /* <DEDUP_REMOVED lines=9> */
[----:B------:R-:W-:Y:S02]  /*0440*/  I2FP.F32.S32 R0, R0 ;  /* 0x0000000000007245 */ /* 0x000fe40000201400 */
[----:B------:R-:W-:Y:S02]  /*0450*/  LEA.HI.X.SX32 R21, R13, R16, 0x1, P0 ;  /* 0x000000100d157211 */ /* 0x000fe400000f0eff */
[----:B--2---:R-:W-:-:S04]  /*0460*/  LEA R20, P0, R2, UR12, 0x2 ;  /* 0x0000000c02147c11 */ /* 0x004fc8000f8010ff */
[----:B------:R-:W-:Y:S02]  /*0470*/  LEA.HI.X R21, R2, UR13, R21, 0x2, P0 ;  /* 0x0000000d02157c11 */ /* 0x000fe400080f1415 */
[----:B------:R-:W-:-:S03]  /*0480*/  F2FP.F16.F32.PACK_AB R2, RZ, R0 ;  /* 0x00000000ff02723e */ /* 0x000fc600000000ff */
[----:B------:R0:W5:Y:S01]  /*0490*/  LDG.E R32, desc[UR10][R20.64] ;  /* 0x0000000a14207981 */ /* 0x000162000c1e1900 */
[----:B------:R-:W-:Y:S01]  /*04a0*/  ULOP3.LUT UR5, UR20, 0x7ffffffc, URZ, 0xc0, !UPT ;  /* 0x7ffffffc14057892 */ /* 0x000fe2000f8ec0ff */
[----:B------:R-:W-:-:S05]  /*04b0*/  HADD2.F32 R2, -RZ, R2.H0_H0 ;  /* 0x20000002ff027230 */ /* 0x000fca0000004100 */
[----:B------:R-:W-:Y:S01]  /*04c0*/  MOV R23, UR5 ;  /* 0x0000000500177c02 */ /* 0x000fe20008000f00 */
[----:B----4-:R-:W-:-:S05]  /*04d0*/  HADD2.F32 R3, -RZ, R3.H0_H0 ;  /* 0x20000003ff037230 */ /* 0x010fca0000004100 */
[----:B------:R-:W-:-:S05]  /*04e0*/  FADD.FTZ R2, R3, R2 ;  /* 0x0000000203027221 */ /* 0x000fca0000010000 */
[----:B------:R-:W-:-:S05]  /*04f0*/  F2FP.F16.F32.PACK_AB R2, RZ, R2 ;  /* 0x00000002ff02723e */ /* 0x000fca00000000ff */
[----:B------:R-:W-:Y:S01]  /*0500*/  HADD2.F32 R2, -RZ, R2.H0_H0 ;  /* 0x20000002ff027230 */ /* 0x000fe20000004100 */
[----:B---3--:R-:W1:Y:S04]  /*0510*/  MUFU.RCP R4, R4 ;  /* 0x0000000400047308 */ /* 0x008e680000001000 */
[----:B------:R-:W-:-:S04]  /*0520*/  FMUL.FTZ R2, R2, 1 ;  /* 0x3f80000002027820 */ /* 0x000fc80000410000 */
[----:B------:R1:W2:Y:S02]  /*0530*/  F2F.F64.F32 R18, R2 ;  /* 0x0000000200127310 */ /* 0x0002a40000201800 */
[----:B-1----:R-:W-:-:S06]  /*0540*/  FFMA.FTZ R2, R4, R4, -UR17 ;  /* 0x8000001104027e23 */ /* 0x002fcc0008010004 */
[----:B--2---:R-:W0:Y:S01]  /*0550*/  MUFU.RCP64H R29, R19 ;  /* 0x00000013001d7308 */ /* 0x004e220000001800 */
        /* <DEDUP_REMOVED lines=11> */
[----:B-----5:R-:W-:Y:S05]  /*0610*/  CALL.REL.NOINC `($__internal_13_$__cuda_sm20_dblrcp_rn_slowpath_v3) ;  /* 0x0000004800b87944 */ /* 0x020fea0003c00000 */
.L_x_1030:
        /* <DEDUP_REMOVED lines=19> */
[----:B-1---5:R-:W-:-:S04]  /*0750*/  FADD.FTZ R18, -R32, R33 ;  /* 0x0000002120127221 */ /* 0x022fc80000010100 */
[----:B------:R-:W-:Y:S01]  /*0760*/  FMUL.FTZ R21, R18, R18 ;  /* 0x0000001212157220 */ /* 0x000fe20000410000 */
[----:B----4-:R-:W-:-:S03]  /*0770*/  I2FP.F32.S32 R29, R28 ;  /* 0x0000001c001d7245 */ /* 0x010fc60000201400 */
[----:B------:R-:W-:Y:S01]  /*0780*/  FMUL.FTZ R28, R0, R21 ;  /* 0x00000015001c7220 */ /* 0x000fe20000410000 */
[----:B------:R-:W-:-:S03]  /*0790*/  F2FP.F16.F32.PACK_AB R19, RZ, R29 ;  /* 0x0000001dff13723e */ /* 0x000fc600000000ff */
[----:B------:R-:W-:Y:S01]  /*07a0*/  FMUL.FTZ R21, R3, R28 ;  /* 0x0000001c03157220 */ /* 0x000fe20000410000 */
[----:B0-----:R-:W-:Y:S01]  /*07b0*/  @!P0 FMUL R20, R20, 1.175494350822287508e-38 ;  /* 0x0080000014148820 */ /* 0x001fe20000400000 */
[----:B------:R-:W-:-:S03]  /*07c0*/  HADD2.F32 R37, -RZ, R19.H0_H0 ;  /* 0x20000013ff257230 */ /* 0x000fc60000004100 */
[----:B------:R-:W-:Y:S01]  /*07d0*/  FMUL.FTZ R21, R20, R21 ;  /* 0x0000001514157220 */ /* 0x000fe20000410000 */
[----:B------:R-:W-:-:S03]  /*07e0*/  FMUL.FTZ R0, R0, R20 ;  /* 0x0000001400007220 */ /* 0x000fc60000410000 */
[----:B------:R-:W-:Y:S01]  /*07f0*/  FFMA.FTZ R2, R2, R3, R21 ;  /* 0x0000000302027223 */ /* 0x000fe20000010015 */
[----:B------:R-:W-:-:S03]  /*0800*/  FMUL.FTZ R3, R3, R20 ;  /* 0x0000001403037220 */ /* 0x000fc60000410000 */
[----:B------:R-:W-:Y:S01]  /*0810*/  FADD.FTZ R31, R2, R31 ;  /* 0x0000001f021f7221 */ /* 0x000fe20000010000 */
[----:B------:R-:W-:-:S04]  /*0820*/  FMUL.FTZ R3, R32, R3 ;  /* 0x0000000320037220 */ /* 0x000fc80000410000 */
[----:B------:R-:W-:Y:S01]  /*0830*/  FFMA.FTZ R32, R0, R33, R3 ;  /* 0x0000002100207223 */ /* 0x000fe20000010003 */
[----:B--2---:R-:W-:-:S05]  /*0840*/  HADD2.F32 R30, -RZ, R30.H0_H0 ;  /* 0x2000001eff1e7230 */ /* 0x004fca0000004100 */
[----:B------:R-:W-:-:S05]  /*0850*/  FADD.FTZ R37, R30, R37 ;  /* 0x000000251e257221 */ /* 0x000fca0000010000 */
[----:B------:R-:W-:-:S05]  /*0860*/  F2FP.F16.F32.PACK_AB R37, RZ, R37 ;  /* 0x00000025ff25723e */ /* 0x000fca00000000ff */
[----:B------:R-:W-:Y:S01]  /*0870*/  HADD2.F32 R37, -RZ, R37.H0_H0 ;  /* 0x20000025ff257230 */ /* 0x000fe20000004100 */
[----:B---3--:R-:W0:Y:S04]  /*0880*/  MUFU.RCP R4, R4 ;  /* 0x0000000400047308 */ /* 0x008e280000001000 */
        /* <DEDUP_REMOVED lines=15> */
[----:B------:R-:W-:Y:S05]  /*0980*/  CALL.REL.NOINC `($__internal_13_$__cuda_sm20_dblrcp_rn_slowpath_v3) ;  /* 0x0000004400dc7944 */ /* 0x000fea0003c00000 */
.L_x_1031:
        /* <DEDUP_REMOVED lines=21> */
[----:B------:R-:W-:Y:S01]  /*0ae0*/  FMUL.FTZ R28, R18, R18 ;  /* 0x00000012121c7220 */ /* 0x000fe20000410000 */
[----:B------:R-:W-:-:S03]  /*0af0*/  F2FP.F16.F32.PACK_AB R19, RZ, R3 ;  /* 0x00000003ff13723e */ /* 0x000fc600000000ff */
[----:B------:R-:W-:-:S04]  /*0b00*/  FMUL.FTZ R21, R29, R28 ;  /* 0x0000001c1d157220 */ /* 0x000fc80000410000 */
[----:B0-----:R-:W-:Y:S01]  /*0b10*/  @!P0 FMUL R20, R20, 1.175494350822287508e-38 ;  /* 0x0080000014148820 */ /* 0x001fe20000400000 */
[----:B------:R-:W-:Y:S02]  /*0b20*/  HADD2.F32 R37, -RZ, R19.H0_H0 ;  /* 0x20000013ff257230 */ /* 0x000fe40000004100 */
[----:B------:R-:W-:Y:S01]  /*0b30*/  FMUL.FTZ R21, R30, R21 ;  /* 0x000000151e157220 */ /* 0x000fe20000410000 */
[----:B------:R-:W-:-:S03]  /*0b40*/  FMUL.FTZ R29, R29, R20 ;  /* 0x000000141d1d7220 */ /* 0x000fc60000410000 */
[----:B------:R-:W-:-:S04]  /*0b50*/  FMUL.FTZ R28, R20, R21 ;  /* 0x00000015141c7220 */ /* 0x000fc80000410000 */
        /* <DEDUP_REMOVED lines=26> */
.L_x_1032:
        /* <DEDUP_REMOVED lines=13> */
[----:B------:R1:W5:Y:S02]  /*0dd0*/  LDG.E R30, desc[UR10][R18.64] ;  /* 0x0000000a121e7981 */ /* 0x000364000c1e1900 */
[----:B0----5:R-:W-:Y:S01]  /*0de0*/  FADD.FTZ R21, R27, -R2 ;  /* 0x800000021b157221 */ /* 0x021fe20000010000 */
[----:B------:R-:W0:Y:S01]  /*0df0*/  F2I.FTZ.TRUNC.NTZ R28, R28 ;  /* 0x0000001c001c7305 */ /* 0x000e22000021f100 */
[----:B------:R-:W-:Y:S01]  /*0e00*/  UMOV UR6, 0xf0000000 ;  /* 0xf000000000067882 */ /* 0x000fe20000000000 */
[----:B------:R-:W-:Y:S02]  /*0e10*/  UMOV UR7, 0x380fffff ;  /* 0x380fffff00077882 */ /* 0x000fe40000000000 */
[----:B------:R-:W-:-:S04]  /*0e20*/  DSETP.GEU.AND P0, PT, |R34|, UR6, PT ;  /* 0x0000000622007e2a */ /* 0x000fc8000bf0e200 */
[----:B------:R-:W4:Y:S01]  /*0e30*/  F2F.F32.F64 R20, R34 ;  /* 0x0000002200147310 */ /* 0x000f220000301000 */
[----:B0-----:R-:W-:Y:S01]  /*0e40*/  I2FP.F32.S32 R32, R28 ;  /* 0x0000001c00207245 */ /* 0x001fe20000201400 */
[----:B------:R-:W-:-:S03]  /*0e50*/  FMUL.FTZ R28, R21, R21 ;  /* 0x00000015151c7220 */ /* 0x000fc60000410000 */
[----:B-1----:R-:W-:Y:S01]  /*0e60*/  F2FP.F16.F32.PACK_AB R19, RZ, R32 ;  /* 0x00000020ff13723e */ /* 0x002fe200000000ff */
[----:B------:R-:W-:-:S04]  /*0e70*/  FMUL.FTZ R21, R3, R28 ;  /* 0x0000001c03157220 */ /* 0x000fc80000410000 */
[----:B----4-:R-:W-:Y:S01]  /*0e80*/  @!P0 FMUL R20, R20, 1.175494350822287508e-38 ;  /* 0x0080000014148820 */ /* 0x010fe20000400000 */
[----:B------:R-:W-:Y:S02]  /*0e90*/  HADD2.F32 R36, -RZ, R19.H0_H0 ;  /* 0x20000013ff247230 */ /* 0x000fe40000004100 */
[----:B------:R-:W-:-:S04]  /*0ea0*/  FMUL.FTZ R37, R0, R21 ;  /* 0x0000001500257220 */ /* 0x000fc80000410000 */
[----:B------:R-:W-:-:S04]  /*0eb0*/  FMUL.FTZ R28, R20, R37 ;  /* 0x00000025141c7220 */ /* 0x000fc80000410000 */
[----:B------:R-:W-:-:S04]  /*0ec0*/  FFMA.FTZ R28, R29, R0, R28 ;  /* 0x000000001d1c7223 */ /* 0x000fc8000001001c */
[----:B------:R-:W-:Y:S01]  /*0ed0*/  FADD.FTZ R31, R31, R28 ;  /* 0x0000001c1f1f7221 */ /* 0x000fe20000010000 */
[----:B--2---:R-:W-:-:S05]  /*0ee0*/  HADD2.F32 R33, -RZ, R33.H0_H0 ;  /* 0x20000021ff217230 */ /* 0x004fca0000004100 */
[----:B------:R-:W-:-:S05]  /*0ef0*/  FADD.FTZ R36, R33, R36 ;  /* 0x0000002421247221 */ /* 0x000fca0000010000 */
[----:B------:R-:W-:-:S05]  /*0f00*/  F2FP.F16.F32.PACK_AB R36, RZ, R36 ;  /* 0x00000024ff24723e */ /* 0x000fca00000000ff */
[----:B------:R-:W-:Y:S01]  /*0f10*/  HADD2.F32 R36, -RZ, R36.H0_H0 ;  /* 0x20000024ff247230 */ /* 0x000fe20000004100 */
[----:B---3--:R-:W0:Y:S04]  /*0f20*/  MUFU.RCP R4, R4 ;  /* 0x0000000400047308 */ /* 0x008e280000001000 */
[----:B------:R-:W-:Y:S01]  /*0f30*/  FMUL.FTZ R18, R36, 1 ;  /* 0x3f80000024127820 */ /* 0x000fe20000410000 */
[-C--:B------:R-:W-:Y:S01]  /*0f40*/  FMUL.FTZ R36, R3, R20.reuse ;  /* 0x0000001403247220 */ /* 0x080fe20000410000 */
[----:B------:R-:W-:-:S04]  /*0f50*/  FMUL.FTZ R3, R0, R20 ;  /* 0x0000001400037220 */ /* 0x000fc80000410000 */
[----:B------:R-:W1:Y:S01]  /*0f60*/  F2F.F64.F32 R18, R18 ;  /* 0x0000001200127310 */ /* 0x000e620000201800 */
[----:B------:R-:W-:-:S04]  /*0f70*/  FMUL.FTZ R2, R2, R3 ;  /* 0x0000000302027220 */ /* 0x000fc80000410000 */
[----:B------:R-:W-:Y:S01]  /*0f80*/  FFMA.FTZ R27, R27, R36, R2 ;  /* 0x000000241b1b7223 */ /* 0x000fe20000010002 */
[----:B0-----:R-:W-:Y:S02]  /*0f90*/  FFMA.FTZ R0, R4, R4, -UR17 ;  /* 0x8000001104007e23 */ /* 0x001fe40008010004 */
        /* <DEDUP_REMOVED lines=13> */
.L_x_1033:
        /* <DEDUP_REMOVED lines=24> */
[----:B------:R-:W-:-:S02]  /*11f0*/  LEA R6, R3, R6, 0x2 ;  /* 0x0000000603067211 */ /* 0x000fc400078e10ff */
[C---:B------:R-:W-:Y:S02]  /*1200*/  LEA R8, R3.reuse, R8, 0x2 ;  /* 0x0000000803087211 */ /* 0x040fe400078e10ff */
[----:B------:R-:W-:Y:S02]  /*1210*/  LEA R12, R3, R12, 0x2 ;  /* 0x0000000c030c7211 */ /* 0x000fe400078e10ff */
[C---:B--2---:R-:W-:Y:S02]  /*1220*/  LEA R11, R2.reuse, R11, 0x2 ;  /* 0x0000000b020b7211 */ /* 0x044fe400078e10ff */
[C---:B------:R-:W-:Y:S02]  /*1230*/  LEA R7, R2.reuse, R7, 0x2 ;  /* 0x0000000702077211 */ /* 0x040fe400078e10ff */
[C---:B------:R-:W-:Y:S02]  /*1240*/  LEA R5, R2.reuse, R5, 0x2 ;  /* 0x0000000502057211 */ /* 0x040fe400078e10ff */
[----:B------:R-:W-:-:S02]  /*1250*/  LEA R13, R2, R13, 0x2 ;  /* 0x0000000d020d7211 */ /* 0x000fc400078e10ff */
[----:B0-----:R-:W-:Y:S01]  /*1260*/  LEA R14, R19, R14, 0x2 ;  /* 0x0000000e130e7211 */ /* 0x001fe200078e10ff */
[----:B-1--4-:R-:W-:Y:S06]  /*1270*/  @P0 BRA `(.L_x_1034) ;  /* 0xfffffff0004c0947 */ /* 0x012fec000383ffff */
.L_x_1029:
[----:B------:R-:W-:-:S09]  /*1280*/  UISETP.NE.AND UP0, UPT, UR4, URZ, UPT ;  /* 0x000000ff0400728c */ /* 0x000fd2000bf05270 */
[----:B------:R-:W-:Y:S05]  /*1290*/  BRA.U !UP0, `(.L_x_1035) ;  /* 0x0000000d08147547 */ /* 0x000fea000b800000 */
[----:B------:R-:W-:-:S09]  /*12a0*/  UISETP.NE.AND UP0, UPT, UR4, 0x1, UPT ;  /* 0x000000010400788c */ /* 0x000fd2000bf05270 */
[----:B------:R-:W-:Y:S05]  /*12b0*/  BRA.U !UP0, `(.L_x_1036) ;  /* 0x0000000508fc7547 */ /* 0x000fea000b800000 */
[----:B------:R-:W0:Y:S01]  /*12c0*/  LDC.64 R10, c[0x0][0x3f8] ;  /* 0x0000fe00ff0a7b82 */ /* 0x000e220000000a00 */
[----:B------:R-:W4:Y:S01]  /*12d0*/  LDCU UR5, c[0x0][0x404] ;  /* 0x00008080ff0577ac */ /* 0x000f220008000800 */
[----:B------:R-:W1:Y:S01]  /*12e0*/  LDCU.64 UR6, c[0x0][0x398] ;  /* 0x00007300ff0677ac */ /* 0x000e620008000a00 */
[----:B----4-:R-:W-:Y:S01]  /*12f0*/  IMAD R3, R23, UR5, RZ ;  /* 0x0000000517037c24 */ /* 0x010fe2000f8e02ff */
[----:B------:R-:W4:Y:S03]  /*1300*/  LDCU UR5, c[0x0][0x3a8] ;  /* 0x00007500ff0577ac */ /* 0x000f260008000800 */
[----:B0-----:R-:W-:-:S05]  /*1310*/  IMAD.WIDE R10, R3, 0x2, R10 ;  /* 0x00000002030a7825 */ /* 0x001fca00078e020a */
[----:B------:R-:W2:Y:S01]  /*1320*/  LDG.E.U16 R7, desc[UR10][R10.64] ;  /* 0x0000000a0a077981 */ /* 0x000ea2000c1e1500 */
[----:B----4-:R-:W-:Y:S01]  /*1330*/  IMAD R2, R23, UR5, RZ ;  /* 0x0000000517027c24 */ /* 0x010fe2000f8e02ff */
[----:B------:R-:W0:Y:S04]  /*1340*/  LDCU UR5, c[0x0][0x390] ;  /* 0x00007200ff0577ac */ /* 0x000e280008000800 */
[----:B------:R-:W-:-:S04]  /*1350*/  IADD3 R3, P0, PT, R17, R2, RZ ;  /* 0x0000000211037210 */ /* 0x000fc80007f1e0ff */
[----:B------:R-:W-:Y:S02]  /*1360*/  LEA.HI.X.SX32 R4, R2, R15, 0x1, P0 ;  /* 0x0000000f02047211 */ /* 0x000fe400000f0eff */
[----:B-1----:R-:W-:-:S04]  /*1370*/  LEA R12, P0, R3, UR6, 0x2 ;  /* 0x00000006030c7c11 */ /* 0x002fc8000f8010ff */
[----:B------:R-:W-:Y:S01]  /*1380*/  LEA.HI.X R13, R3, UR7, R4, 0x2, P0 ;  /* 0x00000007030d7c11 */ /* 0x000fe200080f1404 */
[----:B------:R-:W1:Y:S04]  /*1390*/  LDCU.64 UR6, c[0x0][0x380] ;  /* 0x00007000ff0677ac */ /* 0x000e680008000a00 */
[----:B------:R-:W4:Y:S01]  /*13a0*/  LDG.E R12, desc[UR10][R12.64] ;  /* 0x0000000a0c0c7981 */ /* 0x000f22000c1e1900 */
[----:B0-----:R-:W-:Y:S01]  /*13b0*/  IMAD R3, R23, UR5, RZ ;  /* 0x0000000517037c24 */ /* 0x001fe2000f8e02ff */
[----:B------:R-:W-:Y:S01]  /*13c0*/  I2FP.F32.S32 R0, R0 ;  /* 0x0000000000007245 */ /* 0x000fe20000201400 */
[----:B------:R-:W0:Y:S03]  /*13d0*/  LDCU UR5, c[0x0][0x3f0] ;  /* 0x00007e00ff0577ac */ /* 0x000e260008000800 */
[----:B------:R-:W-:-:S04]  /*13e0*/  IADD3 R5, P0, PT, R22, R3, RZ ;  /* 0x0000000316057210 */ /* 0x000fc80007f1e0ff */
[----:B------:R-:W-:Y:S02]  /*13f0*/  LEA.HI.X.SX32 R6, R3, R16, 0x1, P0 ;  /* 0x0000001003067211 */ /* 0x000fe400000f0eff */
[----:B-1----:R-:W-:-:S04]  /*1400*/  LEA R4, P0, R5, UR6, 0x2 ;  /* 0x0000000605047c11 */ /* 0x002fc8000f8010ff */
[----:B------:R-:W-:-:S05]  /*1410*/  LEA.HI.X R5, R5, UR7, R6, 0x2, P0 ;  /* 0x0000000705057c11 */ /* 0x000fca00080f1406 */
[----:B------:R1:W5:Y:S02]  /*1420*/  LDG.E R6, desc[UR10][R4.64] ;  /* 0x0000000a04067981 */ /* 0x000364000c1e1900 */
[----:B-1----:R-:W-:-:S05]  /*1430*/  F2FP.F16.F32.PACK_AB R5, RZ, R0 ;  /* 0x00000000ff05723e */ /* 0x002fca00000000ff */
[----:B------:R-:W-:Y:S02]  /*1440*/  HADD2.F32 R8, -RZ, R5.H0_H0 ;  /* 0x20000005ff087230 */ /* 0x000fe40000004100 */
[----:B--2---:R-:W-:-:S05]  /*1450*/  HADD2.F32 R7, -RZ, R7.H0_H0 ;  /* 0x20000007ff077230 */ /* 0x004fca0000004100 */
[----:B------:R-:W-:-:S05]  /*1460*/  FADD.FTZ R8, R7, R8 ;  /* 0x0000000807087221 */ /* 0x000fca0000010000 */
[----:B------:R-:W-:-:S05]  /*1470*/  F2FP.F16.F32.PACK_AB R8, RZ, R8 ;  /* 0x00000008ff08723e */ /* 0x000fca00000000ff */
[----:B------:R-:W-:-:S05]  /*1480*/  HADD2.F32 R8, -RZ, R8.H0_H0 ;  /* 0x20000008ff087230 */ /* 0x000fca0000004100 */
[----:B------:R-:W-:-:S06]  /*1490*/  FMUL.FTZ R18, R8, 1 ;  /* 0x3f80000008127820 */ /* 0x000fcc0000410000 */
[----:B------:R-:W1:Y:S08]  /*14a0*/  F2F.F64.F32 R18, R18 ;  /* 0x0000001200127310 */ /* 0x000e700000201800 */
[----:B----4-:R-:W-:Y:S01]  /*14b0*/  MUFU.RCP R12, R12 ;  /* 0x0000000c000c7308 */ /* 0x010fe20000001000 */
[----:B-1----:R-:W-:-:S07]  /*14c0*/  IADD3 R8, PT, PT, R19, 0x300402, RZ ;  /* 0x0030040213087810 */ /* 0x002fce0007ffe0ff */
[----:B------:R-:W1:Y:S01]  /*14d0*/  MUFU.RCP64H R9, R19 ;  /* 0x0000001300097308 */ /* 0x000e620000001800 */
[----:B------:R-:W-:Y:S01]  /*14e0*/  FSETP.GEU.AND P0, PT, |R8|, 5.8789094863358348022e-39, PT ;  /* 0x004004020800780b */ /* 0x000fe20003f0e200 */
        /* <DEDUP_REMOVED lines=10> */
[----:B---3-5:R-:W-:Y:S05]  /*1590*/  CALL.REL.NOINC `($__internal_13_$__cuda_sm20_dblrcp_rn_slowpath_v3) ;  /* 0x0000003800d87944 */ /* 0x028fea0003c00000 */
.L_x_1037:
[----:B------:R-:W0:Y:S01]  /*15a0*/  LDC R5, c[0x0][0x404] ;  /* 0x00010100ff057b82 */ /* 0x000e220000000800 */
[----:B------:R-:W1:Y:S01]  /*15b0*/  LDCU UR5, c[0x0][0x3a8] ;  /* 0x00007500ff0577ac */ /* 0x000e620008000800 */
[----:B------:R-:W2:Y:S01]  /*15c0*/  LDCU.64 UR6, c[0x0][0x398] ;  /* 0x00007300ff0677ac */ /* 0x000ea20008000a00 */
[----:B0-----:R-:W-:-:S05]  /*15d0*/  IMAD.WIDE R4, R5, 0x2, R10 ;  /* 0x0000000205047825 */ /* 0x001fca00078e020a */
[----:B------:R0:W4:Y:S01]  /*15e0*/  LDG.E.U16 R13, desc[UR10][R4.64] ;  /* 0x0000000a040d7981 */ /* 0x000122000c1e1500 */
        /* <DEDUP_REMOVED lines=20> */
[----:B---3--:R-:W3:Y:S01]  /*1730*/  F2F.F32.F64 R4, R34 ;  /* 0x0000002200047310 */ /* 0x008ee20000301000 */
[----:B0-----:R-:W-:-:S04]  /*1740*/  I2FP.F32.S32 R2, R2 ;  /* 0x0000000200027245 */ /* 0x001fc80000201400 */
[----:B------:R-:W-:-:S05]  /*1750*/  F2FP.F16.F32.PACK_AB R3, RZ, R2 ;  /* 0x00000002ff03723e */ /* 0x000fca00000000ff */
[----:B------:R-:W-:Y:S02]  /*1760*/  HADD2.F32 R10, -RZ, R3.H0_H0 ;  /* 0x20000003ff0a7230 */ /* 0x000fe40000004100 */
[----:B---3--:R-:W-:-:S04]  /*1770*/  @!P0 FMUL R4, R4, 1.175494350822287508e-38 ;  /* 0x0080000004048820 */ /* 0x008fc80000400000 */
[----:B------:R-:W-:Y:S01]  /*1780*/  FMUL.FTZ R27, R7, R4 ;  /* 0x00000004071b7220 */ /* 0x000fe20000410000 */
[----:B----4-:R-:W-:-:S05]  /*1790*/  HADD2.F32 R3, -RZ, R13.H0_H0 ;  /* 0x2000000dff037230 */ /* 0x010fca0000004100 */
[----:B------:R-:W-:-:S05]  /*17a0*/  FADD.FTZ R10, R3, R10 ;  /* 0x0000000a030a7221 */ /* 0x000fca0000010000 */
[----:B------:R-:W-:-:S05]  /*17b0*/  F2FP.F16.F32.PACK_AB R10, RZ, R10 ;  /* 0x0000000aff0a723e */ /* 0x000fca00000000ff */
[----:B------:R-:W-:-:S05]  /*17c0*/  HADD2.F32 R10, -RZ, R10.H0_H0 ;  /* 0x2000000aff0a7230 */ /* 0x000fca0000004100 */
[----:B------:R-:W-:Y:S01]  /*17d0*/  FMUL.FTZ R18, R10, 1 ;  /* 0x3f8000000a127820 */ /* 0x000fe20000410000 */
[----:B--2---:R-:W-:Y:S08]  /*17e0*/  MUFU.RCP R9, R9 ;  /* 0x0000000900097308 */ /* 0x004ff00000001000 */
[----:B------:R-:W0:Y:S08]  /*17f0*/  F2F.F64.F32 R18, R18 ;  /* 0x0000001200127310 */ /* 0x000e300000201800 */
[----:B0-----:R-:W0:Y:S01]  /*1800*/  MUFU.RCP64H R11, R19 ;  /* 0x00000013000b7308 */ /* 0x001e220000001800 */
        /* <DEDUP_REMOVED lines=22> */
[----:B------:R-:W-:Y:S05]  /*1970*/  CALL.REL.NOINC `($__internal_13_$__cuda_sm20_dblrcp_rn_slowpath_v3) ;  /* 0x0000003400e07944 */ /* 0x000fea0003c00000 */
.L_x_1038:
        /* <DEDUP_REMOVED lines=19> */
.L_x_1036:
        /* <DEDUP_REMOVED lines=18> */
[----:B------:R-:W3:Y:S01]  /*1bd0*/  LDG.E R12, desc[UR10][R4.64] ;  /* 0x0000000a040c7981 */ /* 0x000ee2000c1e1900 */
        /* <DEDUP_REMOVED lines=8> */
[----:B------:R-:W-:-:S05]  /*1c60*/  F2FP.F16.F32.PACK_AB R0, RZ, R2 ;  /* 0x00000002ff00723e */ /* 0x000fca00000000ff */
[----:B------:R-:W-:Y:S02]  /*1c70*/  HADD2.F32 R0, -RZ, R0.H0_H0 ;  /* 0x20000000ff007230 */ /* 0x000fe40000004100 */
[----:B--2---:R-:W-:-:S05]  /*1c80*/  HADD2.F32 R3, -RZ, R3.H0_H0 ;  /* 0x20000003ff037230 */ /* 0x004fca0000004100 */
[----:B------:R-:W-:-:S05]  /*1c90*/  FADD.FTZ R0, R3, R0 ;  /* 0x0000000003007221 */ /* 0x000fca0000010000 */
[----:B------:R-:W-:-:S05]  /*1ca0*/  F2FP.F16.F32.PACK_AB R0, RZ, R0 ;  /* 0x00000000ff00723e */ /* 0x000fca00000000ff */
[----:B------:R-:W-:-:S05]  /*1cb0*/  HADD2.F32 R0, -RZ, R0.H0_H0 ;  /* 0x20000000ff007230 */ /* 0x000fca0000004100 */
[----:B------:R-:W-:-:S04]  /*1cc0*/  FMUL.FTZ R0, R0, 1 ;  /* 0x3f80000000007820 */ /* 0x000fc80000410000 */
[----:B------:R-:W2:Y:S08]  /*1cd0*/  F2F.F64.F32 R18, R0 ;  /* 0x0000000000127310 */ /* 0x000eb00000201800 */
[----:B---3--:R-:W-:Y:S01]  /*1ce0*/  MUFU.RCP R12, R12 ;  /* 0x0000000c000c7308 */ /* 0x008fe20000001000 */
[----:B--2---:R-:W-:-:S07]  /*1cf0*/  IADD3 R4, PT, PT, R19, 0x300402, RZ ;  /* 0x0030040213047810 */ /* 0x004fce0007ffe0ff */
[----:B------:R-:W2:Y:S01]  /*1d00*/  MUFU.RCP64H R5, R19 ;  /* 0x0000001300057308 */ /* 0x000ea20000001800 */
[----:B------:R-:W-:Y:S01]  /*1d10*/  FSETP.GEU.AND P0, PT, |R4|, 5.8789094863358348022e-39, PT ;  /* 0x004004020400780b */ /* 0x000fe20003f0e200 */
        /* <DEDUP_REMOVED lines=10> */
[----:B-----5:R-:W-:Y:S05]  /*1dc0*/  CALL.REL.NOINC `($__internal_13_$__cuda_sm20_dblrcp_rn_slowpath_v3) ;  /* 0x0000003000cc7944 */ /* 0x020fea0003c00000 */
.L_x_1039:
        /* <DEDUP_REMOVED lines=18> */
.L_x_1035:
[----:B0-----:R-:W-:Y:S01]  /*1ef0*/  I2FP.F32.S32 R6, R0 ;  /* 0x0000000000067245 */ /* 0x001fe20000201400 */
[----:B------:R-:W0:Y:S01]  /*1f00*/  LDCU UR5, c[0x0][0x3f0] ;  /* 0x00007e00ff0577ac */ /* 0x000e220008000800 */
[----:B------:R-:W4:Y:S01]  /*1f10*/  LDC.64 R8, c[0x0][0x3b0] ;  /* 0x0000ec00ff087b82 */ /* 0x000f220000000a00 */
[----:B------:R-:W-:Y:S01]  /*1f20*/  BSSY.RECONVERGENT B0, `(.L_x_1040) ;  /* 0x000001a000007945 */ /* 0x000fe20003800200 */
[----:B------:R-:W5:Y:S02]  /*1f30*/  LDCU.64 UR6, c[0x0][0x3e0] ;  /* 0x00007c00ff0677ac */ /* 0x000f640008000a00 */
[----:B------:R-:W0:Y:S02]  /*1f40*/  MUFU.RCP R6, R6 ;  /* 0x0000000600067308 */ /* 0x000e240000001000 */
[----:B0-----:R-:W-:Y:S01]  /*1f50*/  FFMA.FTZ R10, R6, R31, UR5 ;  /* 0x00000005060a7e23 */ /* 0x001fe2000801001f */
[----:B------:R-:W0:Y:S01]  /*1f60*/  LDCU UR5, c[0x0][0x3bc] ;  /* 0x00007780ff0577ac */ /* 0x000e220008000800 */
        /* <DEDUP_REMOVED lines=10> */
[----:B0-----:R-:W-:-:S04]  /*2010*/  IMAD R3, R26, UR5, RZ ;  /* 0x000000051a037c24 */ /* 0x001fc8000f8e02ff */
[----:B----4-:R-:W-:-:S03]  /*2020*/  IMAD.WIDE R2, R3, 0x4, R8 ;  /* 0x0000000403027825 */ /* 0x010fc600078e0208 */
        /* <DEDUP_REMOVED lines=8> */
[----:B-123--:R-:W-:Y:S05]  /*20b0*/  CALL.REL.NOINC `($__internal_13_$__cuda_sm20_dblrcp_rn_slowpath_v3) ;  /* 0x0000003000107944 */ /* 0x00efea0003c00000 */
.L_x_1041:
[----:B-123--:R-:W-:Y:S05]  /*20c0*/  BSYNC.RECONVERGENT B0 ;  /* 0x0000000000007941 */ /* 0x00efea0003800200 */
.L_x_1040:
        /* <DEDUP_REMOVED lines=21> */
[----:B---3--:R-:W-:Y:S02]  /*2220*/  @P0 HADD2.F32 R9, -RZ, R6.H0_H0 ;  /* 0x20000006ff090230 */ /* 0x008fe40000004100 */
[----:B----4-:R-:W-:-:S03]  /*2230*/  FMUL.FTZ R6, R0, R31 ;  /* 0x0000001f00067220 */ /* 0x010fc60000410000 */
[----:B------:R-:W-:-:S04]  /*2240*/  @P0 FMUL.FTZ R9, R24, R9 ;  /* 0x0000000918090220 */ /* 0x000fc80000410000 */
[----:B0-----:R-:W-:-:S05]  /*2250*/  @P0 FFMA.FTZ R9, R6, R8, R9 ;  /* 0x0000000806090223 */ /* 0x001fca0000010009 */
[----:B------:R-:W-:-:S05]  /*2260*/  @P0 F2FP.F16.F32.PACK_AB R9, RZ, R9 ;  /* 0x00000009ff09023e */ /* 0x000fca00000000ff */
[----:B------:R2:W-:Y:S01]  /*2270*/  @P0 STG.E.U16 desc[UR10][R2.64], R9 ;  /* 0x0000000902000986 */ /* 0x0005e2000c10150a */
[----:B-1----:R-:W-:-:S13]  /*2280*/  ISETP.GE.AND P0, PT, R26, UR5, PT ;  /* 0x000000051a007c0c */ /* 0x002fda000bf06270 */
[----:B--2---:R-:W-:Y:S05]  /*2290*/  @!P0 BRA `(.L_x_1042) ;  /* 0xffffffdc00bc8947 */ /* 0x004fea000383ffff */
[----:B------:R-:W-:Y:S05]  /*22a0*/  EXIT ;  /* 0x000000000000794d */ /* 0x000fea0003800000 */
.L_x_1028:
        /* <DEDUP_REMOVED lines=9> */
.L_x_1057:
[----:B------:R-:W5:Y:S01]  /*2340*/  LDCU UR5, c[0x0][0x388] ;  /* 0x00007100ff0577ac */ /* 0x000f620008000800 */
[----:B------:R-:W-:Y:S01]  /*2350*/  HFMA2 R6, -RZ, RZ, 0, 0 ;  /* 0x00000000ff067431 */ /* 0x000fe200000001ff */
[----:B------:R-:W-:Y:S01]  /*2360*/  MOV R12, RZ ;  /* 0x000000ff000c7202 */ /* 0x000fe20000000f00 */
[----:B------:R-:W-:Y:S01]  /*2370*/  HFMA2 R22, -RZ, RZ, 0, 0 ;  /* 0x00000000ff167431 */ /* 0x000fe200000001ff */
        /* <DEDUP_REMOVED lines=12> */
.L_x_1049:
        /* <DEDUP_REMOVED lines=10> */
[----:B------:R-:W-:Y:S01]  /*24e0*/  IMAD R6, R14, UR16, RZ ;  /* 0x000000100e067c24 */ /* 0x000fe2000f8e02ff */
[----:B------:R-:W-:-:S04]  /*24f0*/  I2FP.F32.S32 R0, R0 ;  /* 0x0000000000007245 */ /* 0x000fc80000201400 */
[----:B------:R-:W-:Y:S02]  /*2500*/  IADD3 R5, P0, PT, R23, R6, RZ ;  /* 0x0000000617057210 */ /* 0x000fe40007f1e0ff */
[----:B------:R-:W-:Y:S02]  /*2510*/  F2FP.F16.F32.PACK_AB R7, RZ, R0 ;  /* 0x00000000ff07723e */ /* 0x000fe400000000ff */
[----:B------:R-:W-:Y:S02]  /*2520*/  LEA.HI.X.SX32 R16, R6, R17, 0x1, P0 ;  /* 0x0000001106107211 */ /* 0x000fe400000f0eff */
[----:B------:R-:W-:-:S04]  /*2530*/  LEA R8, P0, R5, UR6, 0x2 ;  /* 0x0000000605087c11 */ /* 0x000fc8000f8010ff */
[----:B------:R-:W-:Y:S01]  /*2540*/  LEA.HI.X R9, R5, UR7, R16, 0x2, P0 ;  /* 0x0000000705097c11 */ /* 0x000fe200080f1410 */
[----:B------:R-:W-:-:S04]  /*2550*/  HADD2.F32 R16, -RZ, R7.H0_H0 ;  /* 0x20000007ff107230 */ /* 0x000fc80000004100 */
[----:B------:R0:W5:Y:S01]  /*2560*/  LDG.E R5, desc[UR10][R8.64] ;  /* 0x0000000a08057981 */ /* 0x000162000c1e1900 */
        /* <DEDUP_REMOVED lines=20> */
[----:B----45:R-:W-:Y:S05]  /*26b0*/  CALL.REL.NOINC `($__internal_13_$__cuda_sm20_dblrcp_rn_slowpath_v3) ;  /* 0x0000002800907944 */ /* 0x030fea0003c00000 */
.L_x_1045:
        /* <DEDUP_REMOVED lines=10> */
[----:B------:R-:W-:Y:S01]  /*2760*/  IADD3 R7, P0, PT, R23, R6, RZ ;  /* 0x0000000617077210 */ /* 0x000fe20007f1e0ff */
[----:B------:R-:W-:-:S03]  /*2770*/  FADD.FTZ R27, R3, R0 ;  /* 0x00000000031b7221 */ /* 0x000fc60000010000 */
[----:B------:R-:W-:Y:S02]  /*2780*/  LEA.HI.X.SX32 R18, R6, R17, 0x1, P0 ;  /* 0x0000001106127211 */ /* 0x000fe400000f0eff */
[----:B------:R-:W-:-:S04]  /*2790*/  LEA R10, P0, R7, UR6, 0x2 ;  /* 0x00000006070a7c11 */ /* 0x000fc8000f8010ff */
[----:B------:R-:W-:Y:S02]  /*27a0*/  LEA.HI.X R11, R7, UR7, R18, 0x2, P0 ;  /* 0x00000007070b7c11 */ /* 0x000fe400080f1412 */
[----:B------:R-:W0:Y:S03]  /*27b0*/  F2I.FTZ.TRUNC.NTZ R7, R27 ;  /* 0x0000001b00077305 */ /* 0x000e26000021f100 */
[----:B------:R1:W5:Y:S01]  /*27c0*/  LDG.E R10, desc[UR10][R10.64] ;  /* 0x0000000a0a0a7981 */ /* 0x000362000c1e1900 */
[----:B------:R-:W-:Y:S01]  /*27d0*/  UMOV UR12, 0xf0000000 ;  /* 0xf0000000000c7882 */ /* 0x000fe20000000000 */
[----:B------:R-:W-:Y:S02]  /*27e0*/  UMOV UR13, 0x380fffff ;  /* 0x380fffff000d7882 */ /* 0x000fe40000000000 */
[----:B------:R-:W-:Y:S01]  /*27f0*/  DSETP.GEU.AND P0, PT, |R34|, UR12, PT ;  /* 0x0000000c22007e2a */ /* 0x000fe2000bf0e200 */
[----:B0-----:R-:W-:-:S04]  /*2800*/  I2FP.F32.S32 R7, R7 ;  /* 0x0000000700077245 */ /* 0x001fc80000201400 */
[----:B-1----:R-:W-:-:S05]  /*2810*/  F2FP.F16.F32.PACK_AB R11, RZ, R7 ;  /* 0x00000007ff0b723e */ /* 0x002fca00000000ff */
[----:B------:R-:W-:Y:S02]  /*2820*/  HADD2.F32 R19, -RZ, R11.H0_H0 ;  /* 0x2000000bff137230 */ /* 0x000fe40000004100 */
[----:B-----5:R-:W-:-:S04]  /*2830*/  FADD.FTZ R11, -R5, R22 ;  /* 0x00000016050b7221 */ /* 0x020fc80000010100 */
[----:B------:R-:W-:Y:S01]  /*2840*/  FMUL.FTZ R11, R11, R11 ;  /* 0x0000000b0b0b7220 */ /* 0x000fe20000410000 */
[----:B--2---:R-:W-:Y:S02]  /*2850*/  HADD2.F32 R8, -RZ, R4.H0_H0 ;  /* 0x20000004ff087230 */ /* 0x004fe40000004100 */
[----:B------:R-:W0:Y:S03]  /*2860*/  F2F.F32.F64 R4, R34 ;  /* 0x0000002200047310 */ /* 0x000e260000301000 */
[----:B------:R-:W-:-:S05]  /*2870*/  FADD.FTZ R19, R8, R19 ;  /* 0x0000001308137221 */ /* 0x000fca0000010000 */
[----:B------:R-:W-:-:S05]  /*2880*/  F2FP.F16.F32.PACK_AB R19, RZ, R19 ;  /* 0x00000013ff13723e */ /* 0x000fca00000000ff */
[----:B------:R-:W-:Y:S02]  /*2890*/  HADD2.F32 R19, -RZ, R19.H0_H0 ;  /* 0x20000013ff137230 */ /* 0x000fe40000004100 */
[----:B0-----:R-:W-:-:S03]  /*28a0*/  @!P0 FMUL R4, R4, 1.175494350822287508e-38 ;  /* 0x0080000004048820 */ /* 0x001fc60000400000 */
[----:B------:R-:W-:Y:S01]  /*28b0*/  FMUL.FTZ R19, R19, 1 ;  /* 0x3f80000013137820 */ /* 0x000fe20000410000 */
[----:B---3--:R-:W0:Y:S01]  /*28c0*/  MUFU.RCP R9, R9 ;  /* 0x0000000900097308 */ /* 0x008e220000001000 */
[----:B------:R-:W-:-:S04]  /*28d0*/  FMUL.FTZ R36, R3, R4 ;  /* 0x0000000403247220 */ /* 0x000fc80000410000 */
[----:B------:R-:W-:-:S03]  /*28e0*/  FMUL.FTZ R36, R5, R36 ;  /* 0x0000002405247220 */ /* 0x000fc60000410000 */
[----:B------:R-:W1:Y:S01]  /*28f0*/  F2F.F64.F32 R18, R19 ;  /* 0x0000001300127310 */ /* 0x000e620000201800 */
[----:B0-----:R-:W-:-:S07]  /*2900*/  FFMA.FTZ R9, R9, R9, -UR15 ;  /* 0x8000000f09097e23 */ /* 0x001fce0008010009 */
[----:B-1----:R-:W0:Y:S01]  /*2910*/  MUFU.RCP64H R21, R19 ;  /* 0x0000001300157308 */ /* 0x002e220000001800 */
        /* <DEDUP_REMOVED lines=18> */
[----:B----4-:R-:W-:Y:S05]  /*2a40*/  CALL.REL.NOINC `($__internal_13_$__cuda_sm20_dblrcp_rn_slowpath_v3) ;  /* 0x0000002400ac7944 */ /* 0x010fea0003c00000 */
.L_x_1046:
        /* <DEDUP_REMOVED lines=23> */
[----:B-1----:R-:W-:-:S04]  /*2bc0*/  I2FP.F32.S32 R0, R0 ;  /* 0x0000000000007245 */ /* 0x002fc80000201400 */
[----:B------:R-:W-:-:S05]  /*2bd0*/  F2FP.F16.F32.PACK_AB R19, RZ, R0 ;  /* 0x00000000ff13723e */ /* 0x000fca00000000ff */
[----:B------:R-:W-:Y:S02]  /*2be0*/  HADD2.F32 R18, -RZ, R19.H0_H0 ;  /* 0x20000013ff127230 */ /* 0x000fe40000004100 */
[----:B0-----:R-:W-:-:S04]  /*2bf0*/  @!P0 FMUL R4, R4, 1.175494350822287508e-38 ;  /* 0x0080000004048820 */ /* 0x001fc80000400000 */
[----:B------:R-:W-:-:S04]  /*2c00*/  FMUL.FTZ R27, R8, R4 ;  /* 0x00000004081b7220 */ /* 0x000fc80000410000 */
[----:B------:R-:W-:Y:S01]  /*2c10*/  FMUL.FTZ R10, R10, R27 ;  /* 0x0000001b0a0a7220 */ /* 0x000fe20000410000 */
[----:B--2---:R-:W-:-:S05]  /*2c20*/  HADD2.F32 R3, -RZ, R3.H0_H0 ;  /* 0x20000003ff037230 */ /* 0x004fca0000004100 */
[----:B------:R-:W-:-:S05]  /*2c30*/  FADD.FTZ R18, R3, R18 ;  /* 0x0000001203127221 */ /* 0x000fca0000010000 */
[----:B------:R-:W-:-:S05]  /*2c40*/  F2FP.F16.F32.PACK_AB R18, RZ, R18 ;  /* 0x00000012ff12723e */ /* 0x000fca00000000ff */
[----:B------:R-:W-:-:S05]  /*2c50*/  HADD2.F32 R18, -RZ, R18.H0_H0 ;  /* 0x20000012ff127230 */ /* 0x000fca0000004100 */
[----:B------:R-:W-:Y:S01]  /*2c60*/  FMUL.FTZ R18, R18, 1 ;  /* 0x3f80000012127820 */ /* 0x000fe20000410000 */
[----:B---3--:R-:W-:Y:S08]  /*2c70*/  MUFU.RCP R16, R16 ;  /* 0x0000001000107308 */ /* 0x008ff00000001000 */
        /* <DEDUP_REMOVED lines=21> */
[----:B-----5:R-:W-:Y:S05]  /*2dd0*/  CALL.REL.NOINC `($__internal_13_$__cuda_sm20_dblrcp_rn_slowpath_v3) ;  /* 0x0000002000c87944 */ /* 0x020fea0003c00000 */
.L_x_1047:
        /* <DEDUP_REMOVED lines=21> */
[----:B-1----:R-:W-:-:S04]  /*2f30*/  I2FP.F32.S32 R2, R2 ;  /* 0x0000000200027245 */ /* 0x002fc80000201400 */
[----:B------:R-:W-:-:S05]  /*2f40*/  F2FP.F16.F32.PACK_AB R11, RZ, R2 ;  /* 0x00000002ff0b723e */ /* 0x000fca00000000ff */
[----:B------:R-:W-:Y:S02]  /*2f50*/  HADD2.F32 R16, -RZ, R11.H0_H0 ;  /* 0x2000000bff107230 */ /* 0x000fe40000004100 */
[----:B-----5:R-:W-:Y:S01]  /*2f60*/  FADD.FTZ R11, R8, -R5 ;  /* 0x80000005080b7221 */ /* 0x020fe20000010000 */
[----:B0-----:R-:W-:-:S03]  /*2f70*/  @!P0 FMUL R4, R4, 1.175494350822287508e-38 ;  /* 0x0080000004048820 */ /* 0x001fc60000400000 */
[----:B------:R-:W-:Y:S01]  /*2f80*/  FMUL.FTZ R11, R11, R11 ;  /* 0x0000000b0b0b7220 */ /* 0x000fe20000410000 */
[----:B--2---:R-:W-:-:S05]  /*2f90*/  HADD2.F32 R7, -RZ, R7.H0_H0 ;  /* 0x20000007ff077230 */ /* 0x004fca0000004100 */
[----:B------:R-:W-:-:S05]  /*2fa0*/  FADD.FTZ R16, R7, R16 ;  /* 0x0000001007107221 */ /* 0x000fca0000010000 */
[----:B------:R-:W-:-:S05]  /*2fb0*/  F2FP.F16.F32.PACK_AB R16, RZ, R16 ;  /* 0x00000010ff10723e */ /* 0x000fca00000000ff */
[----:B------:R-:W-:-:S05]  /*2fc0*/  HADD2.F32 R16, -RZ, R16.H0_H0 ;  /* 0x20000010ff107230 */ /* 0x000fca0000004100 */
[----:B------:R-:W-:Y:S01]  /*2fd0*/  FMUL.FTZ R16, R16, 1 ;  /* 0x3f80000010107820 */ /* 0x000fe20000410000 */
[----:B---3--:R-:W-:Y:S08]  /*2fe0*/  MUFU.RCP R9, R9 ;  /* 0x0000000900097308 */ /* 0x008ff00000001000 */
[----:B------:R0:W4:Y:S02]  /*2ff0*/  F2F.F64.F32 R18, R16 ;  /* 0x0000001000127310 */ /* 0x0001240000201800 */
[----:B0-----:R-:W-:-:S04]  /*3000*/  FMUL.FTZ R16, R0, R11 ;  /* 0x0000000b00107220 */ /* 0x001fc80000410000 */
[C---:B------:R-:W-:Y:S01]  /*3010*/  FMUL.FTZ R11, R3.reuse, R16 ;  /* 0x00000010030b7220 */ /* 0x040fe20000410000 */
[----:B------:R-:W-:Y:S01]  /*3020*/  FMUL.FTZ R16, R3, R4 ;  /* 0x0000000403107220 */ /* 0x000fe20000410000 */
[----:B----4-:R-:W0:Y:S01]  /*3030*/  MUFU.RCP64H R21, R19 ;  /* 0x0000001300157308 */ /* 0x010e220000001800 */
[----:B------:R-:W-:Y:S01]  /*3040*/  IADD3 R20, PT, PT, R19, 0x300402, RZ ;  /* 0x0030040213147810 */ /* 0x000fe20007ffe0ff */
[----:B------:R-:W-:Y:S01]  /*3050*/  FMUL.FTZ R11, R4, R11 ;  /* 0x0000000b040b7220 */ /* 0x000fe20000410000 */
[----:B------:R-:W-:Y:S02]  /*3060*/  FMUL.FTZ R5, R5, R16 ;  /* 0x0000001005057220 */ /* 0x000fe40000410000 */
[----:B------:R-:W-:Y:S01]  /*3070*/  FSETP.GEU.AND P0, PT, |R20|, 5.8789094863358348022e-39, PT ;  /* 0x004004021400780b */ /* 0x000fe20003f0e200 */
[----:B------:R-:W-:-:S04]  /*3080*/  FFMA.FTZ R11, R10, R3, R11 ;  /* 0x000000030a0b7223 */ /* 0x000fc8000001000b */
        /* <DEDUP_REMOVED lines=13> */
[----:B------:R-:W-:Y:S05]  /*3160*/  CALL.REL.NOINC `($__internal_13_$__cuda_sm20_dblrcp_rn_slowpath_v3) ;  /* 0x0000001c00e47944 */ /* 0x000fea0003c00000 */
.L_x_1048:
        /* <DEDUP_REMOVED lines=23> */
.L_x_1044:
        /* <DEDUP_REMOVED lines=37> */
[----:B------:R-:W1:Y:S01]  /*3530*/  MUFU.RCP64H R21, R19 ;  /* 0x0000001300157308 */ /* 0x000e620000001800 */
[----:B------:R-:W-:Y:S01]  /*3540*/  FSETP.GEU.AND P0, PT, |R20|, 5.8789094863358348022e-39, PT ;  /* 0x004004021400780b */ /* 0x000fe20003f0e200 */
[----:B0-----:R-:W-:Y:S01]  /*3550*/  FFMA.FTZ R8, R3, R3, -UR5 ;  /* 0x8000000503087e23 */ /* 0x001fe20008010003 */
        /* <DEDUP_REMOVED lines=10> */
.L_x_1052:
        /* <DEDUP_REMOVED lines=27> */
[----:B----4-:R-:W-:-:S04]  /*37b0*/  I2FP.F32.S32 R2, R2 ;  /* 0x0000000200027245 */ /* 0x010fc80000201400 */
[----:B------:R-:W-:-:S05]  /*37c0*/  F2FP.F16.F32.PACK_AB R10, RZ, R2 ;  /* 0x00000002ff0a723e */ /* 0x000fca00000000ff */
[----:B------:R-:W-:Y:S02]  /*37d0*/  HADD2.F32 R10, -RZ, R10.H0_H0 ;  /* 0x2000000aff0a7230 */ /* 0x000fe40000004100 */
[----:B0-----:R-:W-:-:S04]  /*37e0*/  @!P0 FMUL R4, R4, 1.175494350822287508e-38 ;  /* 0x0080000004048820 */ /* 0x001fc80000400000 */
[----:B------:R-:W-:Y:S01]  /*37f0*/  FMUL.FTZ R31, R0, R4 ;  /* 0x00000004001f7220 */ /* 0x000fe20000410000 */
[----:B---3--:R-:W-:-:S05]  /*3800*/  HADD2.F32 R3, -RZ, R3.H0_H0 ;  /* 0x20000003ff037230 */ /* 0x008fca0000004100 */
[----:B------:R-:W-:-:S05]  /*3810*/  FADD.FTZ R10, R3, R10 ;  /* 0x0000000a030a7221 */ /* 0x000fca0000010000 */
[----:B------:R-:W-:-:S05]  /*3820*/  F2FP.F16.F32.PACK_AB R10, RZ, R10 ;  /* 0x0000000aff0a723e */ /* 0x000fca00000000ff */
[----:B------:R-:W-:-:S05]  /*3830*/  HADD2.F32 R10, -RZ, R10.H0_H0 ;  /* 0x2000000aff0a7230 */ /* 0x000fca0000004100 */
        /* <DEDUP_REMOVED lines=25> */
[----:B------:R-:W-:Y:S05]  /*39d0*/  CALL.REL.NOINC `($__internal_13_$__cuda_sm20_dblrcp_rn_slowpath_v3) ;  /* 0x0000001400c87944 */ /* 0x000fea0003c00000 */
.L_x_1053:
        /* <DEDUP_REMOVED lines=19> */
.L_x_1051:
        /* <DEDUP_REMOVED lines=27> */
[----:B------:R-:W-:-:S05]  /*3cc0*/  F2FP.F16.F32.PACK_AB R0, RZ, R2 ;  /* 0x00000002ff00723e */ /* 0x000fca00000000ff */
[----:B------:R-:W-:Y:S02]  /*3cd0*/  HADD2.F32 R0, -RZ, R0.H0_H0 ;  /* 0x20000000ff007230 */ /* 0x000fe40000004100 */
[----:B---3--:R-:W-:-:S05]  /*3ce0*/  HADD2.F32 R3, -RZ, R3.H0_H0 ;  /* 0x20000003ff037230 */ /* 0x008fca0000004100 */
[----:B------:R-:W-:-:S05]  /*3cf0*/  FADD.FTZ R0, R3, R0 ;  /* 0x0000000003007221 */ /* 0x000fca0000010000 */
[----:B------:R-:W-:-:S05]  /*3d00*/  F2FP.F16.F32.PACK_AB R0, RZ, R0 ;  /* 0x00000000ff00723e */ /* 0x000fca00000000ff */
[----:B------:R-:W-:-:S05]  /*3d10*/  HADD2.F32 R0, -RZ, R0.H0_H0 ;  /* 0x20000000ff007230 */ /* 0x000fca0000004100 */
[----:B------:R-:W-:-:S04]  /*3d20*/  FMUL.FTZ R0, R0, 1 ;  /* 0x3f80000000007820 */ /* 0x000fc80000410000 */
[----:B------:R-:W2:Y:S08]  /*3d30*/  F2F.F64.F32 R18, R0 ;  /* 0x0000000000127310 */ /* 0x000eb00000201800 */
[----:B----4-:R-:W-:Y:S01]  /*3d40*/  MUFU.RCP R13, R13 ;  /* 0x0000000d000d7308 */ /* 0x010fe20000001000 */
[----:B--2---:R-:W-:-:S07]  /*3d50*/  IADD3 R6, PT, PT, R19, 0x300402, RZ ;  /* 0x0030040213067810 */ /* 0x004fce0007ffe0ff */
[----:B------:R-:W2:Y:S01]  /*3d60*/  MUFU.RCP64H R7, R19 ;  /* 0x0000001300077308 */ /* 0x000ea20000001800 */
        /* <DEDUP_REMOVED lines=11> */
[----:B-----5:R-:W-:Y:S05]  /*3e20*/  CALL.REL.NOINC `($__internal_13_$__cuda_sm20_dblrcp_rn_slowpath_v3) ;  /* 0x0000001000b47944 */ /* 0x020fea0003c00000 */
.L_x_1054:
        /* <DEDUP_REMOVED lines=18> */
.L_x_1050:
        /* <DEDUP_REMOVED lines=28> */
[----:B0--34-:R-:W-:Y:S05]  /*4110*/  CALL.REL.NOINC `($__internal_13_$__cuda_sm20_dblrcp_rn_slowpath_v3) ;  /* 0x0000000c00f87944 */ /* 0x019fea0003c00000 */
.L_x_1056:
[----:B0--34-:R-:W-:Y:S05]  /*4120*/  BSYNC.RECONVERGENT B1 ;  /* 0x0000000000017941 */ /* 0x019fea0003800200 */
.L_x_1055:
        /* <DEDUP_REMOVED lines=19> */
[----:B0-----:R-:W-:-:S04]  /*4260*/  @P0 IMAD.WIDE R4, R13, 0x2, R6 ;  /* 0x000000020d040825 */ /* 0x001fc800078e0206 */
[----:B--2---:R-:W-:-:S05]  /*4270*/  HADD2.F32 R11, -RZ, R8.H0_H0 ;  /* 0x20000008ff0b7230 */ /* 0x004fca0000004100 */
[----:B------:R-:W-:-:S04]  /*4280*/  FMUL.FTZ R11, R24, R11 ;  /* 0x0000000b180b7220 */ /* 0x000fc80000410000 */
[----:B-1----:R-:W-:-:S05]  /*4290*/  FFMA.FTZ R11, R22, UR5, R11 ;  /* 0x00000005160b7c23 */ /* 0x002fca000801000b */
[----:B------:R-:W-:-:S05]  /*42a0*/  F2FP.F16.F32.PACK_AB R11, RZ, R11 ;  /* 0x0000000bff0b723e */ /* 0x000fca00000000ff */
[----:B------:R0:W-:Y:S04]  /*42b0*/  STG.E.U16 desc[UR10][R2.64], R11 ;  /* 0x0000000b02007986 */ /* 0x0001e8000c10150a */
[----:B------:R-:W2:Y:S01]  /*42c0*/  @P0 LDG.E.U16 R6, desc[UR10][R4.64] ;  /* 0x0000000a04060981 */ /* 0x000ea2000c1e1500 */
[----:B------:R-:W-:Y:S02]  /*42d0*/  IADD3 R0, PT, PT, R0, -0x1, RZ ;  /* 0xffffffff00007810 */ /* 0x000fe40007ffe0ff */
[----:B------:R-:W-:Y:S02]  /*42e0*/  IADD3 R26, PT, PT, R25, R26, RZ ;  /* 0x0000001a191a7210 */ /* 0x000fe40007ffe0ff */
[----:B------:R-:W-:-:S04]  /*42f0*/  I2FP.F32.S32 R0, R0 ;  /* 0x0000000000007245 */ /* 0x000fc80000201400 */
[----:B------:R-:W1:Y:S02]  /*4300*/  MUFU.RCP R9, R0 ;  /* 0x0000000000097308 */ /* 0x000e640000001000 */
[----:B-1----:R-:W-:Y:S01]  /*4310*/  FMUL.FTZ R12, R9, R12 ;  /* 0x0000000c090c7220 */ /* 0x002fe20000410000 */
[----:B--2---:R-:W-:-:S05]  /*4320*/  @P0 HADD2.F32 R7, -RZ, R6.H0_H0 ;  /* 0x20000006ff070230 */ /* 0x004fca0000004100 */
[----:B------:R-:W-:-:S04]  /*4330*/  @P0 FMUL.FTZ R7, R24, R7 ;  /* 0x0000000718070220 */ /* 0x000fc80000410000 */
[----:B------:R-:W-:Y:S01]  /*4340*/  @P0 FFMA.FTZ R7, R12, UR5, R7 ;  /* 0x000000050c070c23 */ /* 0x000fe20008010007 */
[----:B------:R-:W1:Y:S04]  /*4350*/  LDCU UR5, c[0x0][0x38c] ;  /* 0x00007180ff0577ac */ /* 0x000e680008000800 */
[----:B------:R-:W-:-:S05]  /*4360*/  @P0 F2FP.F16.F32.PACK_AB R7, RZ, R7 ;  /* 0x00000007ff07023e */ /* 0x000fca00000000ff */
[----:B------:R0:W-:Y:S01]  /*4370*/  @P0 STG.E.U16 desc[UR10][R4.64], R7 ;  /* 0x0000000704000986 */ /* 0x0001e2000c10150a */
[----:B-1----:R-:W-:-:S13]  /*4380*/  ISETP.GE.AND P0, PT, R26, UR5, PT ;  /* 0x000000051a007c0c */ /* 0x002fda000bf06270 */
[----:B0-----:R-:W-:Y:S05]  /*4390*/  @!P0 BRA `(.L_x_1057) ;  /* 0xffffffdc00e88947 */ /* 0x001fea000383ffff */
[----:B------:R-:W-:Y:S05]  /*43a0*/  BSYNC.RECONVERGENT B0 ;  /* 0x0000000000007941 */ /* 0x000fea0003800200 */
.L_x_1043:
[----:B------:R-:W-:Y:S05]  /*43b0*/  EXIT ;  /* 0x000000000000794d */ /* 0x000fea0003800000 */
.L_x_1027:
        /* <DEDUP_REMOVED lines=27> */
.L_x_1060:
        /* <DEDUP_REMOVED lines=14> */
.L_x_1061:
        /* <DEDUP_REMOVED lines=10> */
[----:B------:R-:W-:Y:S01]  /*46f0*/  ISETP.GE.AND P0, PT, R26, UR9, PT ;  /* 0x000000091a007c0c */ /* 0x000fe2000bf06270 */
[----:B---3--:R-:W-:-:S05]  /*4700*/  HADD2.F32 R0, -RZ, R0.H0_H0 ;  /* 0x20000000ff007230 */ /* 0x008fca0000004100 */
[----:B------:R-:W-:-:S05]  /*4710*/  FFMA.FTZ R0, R24, R0, R17 ;  /* 0x0000000018007223 */ /* 0x000fca0000010011 */
[----:B------:R-:W-:-:S05]  /*4720*/  F2FP.F16.F32.PACK_AB R0, RZ, R0 ;  /* 0x00000000ff00723e */ /* 0x000fca00000000ff */
[----:B------:R2:W-:Y:S01]  /*4730*/  STG.E.U16 desc[UR10][R12.64], R0 ;  /* 0x000000000c007986 */ /* 0x0005e2000c10150a */
[----:B------:R-:W-:Y:S05]  /*4740*/  @!P0 BRA `(.L_x_1061) ;  /* 0xfffffffc00c08947 */ /* 0x000fea000383ffff */
[----:B------:R-:W-:Y:S05]  /*4750*/  EXIT ;  /* 0x000000000000794d */ /* 0x000fea0003800000 */
.L_x_1059:
        /* <DEDUP_REMOVED lines=19> */
.L_x_1062:
        /* <DEDUP_REMOVED lines=10> */
.L_x_1063:
        /* <DEDUP_REMOVED lines=10> */
.L_x_1058:
        /* <DEDUP_REMOVED lines=23> */
.L_x_1065:
        /* <DEDUP_REMOVED lines=17> */
.L_x_1066:
        /* <DEDUP_REMOVED lines=9> */
[----:B------:R-:W-:-:S02]  /*4ce0*/  IMAD R17, R26, UR4, RZ ;  /* 0x000000041a117c24 */ /* 0x000fc4000f8e02ff */
[----:B---3--:R-:W-:-:S05]  /*4cf0*/  HADD2.F32 R16, -RZ, R16.H0_H0 ;  /* 0x20000010ff107230 */ /* 0x008fca0000004100 */
[----:B------:R-:W-:-:S05]  /*4d00*/  FFMA.FTZ R16, R24, R16, R19 ;  /* 0x0000001018107223 */ /* 0x000fca0000010013 */
[----:B------:R-:W-:-:S04]  /*4d10*/  F2FP.F16.F32.PACK_AB R16, RZ, R16 ;  /* 0x00000010ff10723e */ /* 0x000fc800000000ff */
[----:B0-----:R-:W-:Y:S01]  /*4d20*/  PRMT R15, R16, 0x7610, R15 ;  /* 0x00007610100f7816 */ /* 0x001fe2000000000f */
[----:B--2---:R-:W-:-:S04]  /*4d30*/  IMAD.WIDE R16, R17, 0x2, R8 ;  /* 0x0000000211107825 */ /* 0x004fc800078e0208 */
[----:B------:R3:W-:Y:S04]  /*4d40*/  STG.E.U16 desc[UR10][R10.64], R15 ;  /* 0x0000000f0a007986 */ /* 0x0007e8000c10150a */
[----:B------:R-:W2:Y:S01]  /*4d50*/  LDG.E.U16 R18, desc[UR10][R16.64] ;  /* 0x0000000a10127981 */ /* 0x000ea2000c1e1500 */
[----:B------:R-:W-:-:S04]  /*4d60*/  IADD3 R26, PT, PT, R25, R26, RZ ;  /* 0x0000001a191a7210 */ /* 0x000fc80007ffe0ff */
[----:B------:R-:W-:Y:S01]  /*4d70*/  ISETP.GE.AND P0, PT, R26, UR12, PT ;  /* 0x0000000c1a007c0c */ /* 0x000fe2000bf06270 */
[----:B--2---:R-:W-:-:S05]  /*4d80*/  HADD2.F32 R13, -RZ, R18.H0_H0 ;  /* 0x20000012ff0d7230 */ /* 0x004fca0000004100 */
[----:B------:R-:W-:-:S05]  /*4d90*/  FFMA.FTZ R13, R24, R13, R21 ;  /* 0x0000000d180d7223 */ /* 0x000fca0000010015 */
[----:B------:R-:W-:-:S05]  /*4da0*/  F2FP.F16.F32.PACK_AB R13, RZ, R13 ;  /* 0x0000000dff0d723e */ /* 0x000fca00000000ff */
[----:B------:R3:W-:Y:S01]  /*4db0*/  STG.E.U16 desc[UR10][R16.64], R13 ;  /* 0x0000000d10007986 */ /* 0x0007e2000c10150a */
[----:B------:R-:W-:Y:S05]  /*4dc0*/  @!P0 BRA `(.L_x_1066) ;  /* 0xfffffffc00a08947 */ /* 0x000fea000383ffff */
[----:B------:R-:W-:Y:S05]  /*4dd0*/  EXIT ;  /* 0x000000000000794d */ /* 0x000fea0003800000 */
.L_x_1064:
        /* <DEDUP_REMOVED lines=19> */
.L_x_1067:
        /* <DEDUP_REMOVED lines=14> */
.L_x_1068:
        /* <DEDUP_REMOVED lines=17> */
        .weak           $__internal_13_$__cuda_sm20_dblrcp_rn_slowpath_v3
        .type           $__internal_13_$__cuda_sm20_dblrcp_rn_slowpath_v3,@function
        .size           $__internal_13_$__cuda_sm20_dblrcp_rn_slowpath_v3,(.L_x_27272 - $__internal_13_$__cuda_sm20_dblrcp_rn_slowpath_v3)
$__internal_13_$__cuda_sm20_dblrcp_rn_slowpath_v3:
        /* <DEDUP_REMOVED lines=25> */
.L_x_1072:
        /* <DEDUP_REMOVED lines=10> */
.L_x_1070:
[----:B------:R-:W-:Y:S02]  /*5330*/  LOP3.LUT R35, R19, 0x80000, RZ, 0xfc, !PT ;  /* 0x0008000013237812 */ /* 0x000fe400078efcff */
[----:B------:R-:W-:-:S07]  /*5340*/  MOV R34, R18 ;  /* 0x0000001200227202 */ /* 0x000fce0000000f00 */
.L_x_1071:
[----:B------:R-:W-:Y:S05]  /*5350*/  BSYNC.RECONVERGENT B2 ;  /* 0x0000000000027941 */ /* 0x000fea0003800200 */
.L_x_1069:
[----:B------:R-:W-:Y:S01]  /*5360*/  HFMA2 R19, -RZ, RZ, 0, 0 ;  /* 0x00000000ff137431 */ /* 0x000fe200000001ff */
[----:B------:R-:W-:-:S04]  /*5370*/  MOV R18, R28 ;  /* 0x0000001c00127202 */ /* 0x000fc80000000f00 */
[----:B------:R-:W-:Y:S05]  /*5380*/  RET.REL.NODEC R18 `(_ZN2at6native35batch_norm_reduce_statistics_kernelIN3c104HalfEfiEEvNS_27GenericPackedTensorAccessorIT0_Lm2ENS_17RestrictPtrTraitsET1_EES8_NS4_IS5_Lm1ES6_S7_EES9_NS4_IT_Lm1ES6_S7_EESB_S5_S5_SB_) ;  /* 0xffffffac121c7950 */ /* 0x000fea0003c3ffff */
.L_x_1073:
        /* <DEDUP_REMOVED lines=15> */
.L_x_27272:


//--------------------- .text._ZN2at6native35batch_norm_reduce_statistics_kernelIfflEEvNS_27GenericPackedTensorAccessorIT0_Lm2ENS_17RestrictPtrTraitsET1_EES6_NS2_IS3_Lm1ES4_S5_EES7_NS2_IT_Lm1ES4_S5_EES9_S3_S3_S9_ --------------------------
	.section	.text._ZN2at6native35batch_norm_reduce_statistics_kernelIfflEEvNS_27GenericPackedTensorAccessorIT0_Lm2ENS_17RestrictPtrTraitsET1_EES6_NS2_IS3_Lm1ES4_S5_EES7_NS2_IT_Lm1ES4_S5_EES9_S3_S3_S9_,"ax",@progbits
	.align	128
        .global         _ZN2at6native35batch_norm_reduce_statistics_kernelIfflEEvNS_27GenericPackedTensorAccessorIT0_Lm2ENS_17RestrictPtrTraitsET1_EES6_NS2_IS3_Lm1ES4_S5_EES7_NS2_IT_Lm1ES4_S5_EES9_S3_S3_S9_
        .type           _ZN2at6native35batch_norm_reduce_statistics_kernelIfflEEvNS_27GenericPackedTensorAccessorIT0_Lm2ENS_17RestrictPtrTraitsET1_EES6_NS2_IS3_Lm1ES4_S5_EES7_NS2_IT_Lm1ES4_S5_EES9_S3_S3_S9_,@function
        .size           _ZN2at6native35batch_norm_reduce_statistics_kernelIfflEEvNS_27GenericPackedTensorAccessorIT0_Lm2ENS_17RestrictPtrTraitsET1_EES6_NS2_IS3_Lm1ES4_S5_EES7_NS2_IT_Lm1ES4_S5_EES9_S3_S3_S9_,(.L_x_27273 - _ZN2at6native35batch_norm_reduce_statistics_kernelIfflEEvNS_27GenericPackedTensorAccessorIT0_Lm2ENS_17RestrictPtrTraitsET1_EES6_NS2_IS3_Lm1ES4_S5_EES7_NS2_IT_Lm1ES4_S5_EES9_S3_S3_S9_)
        .other          _ZN2at6native35batch_norm_reduce_statistics_kernelIfflEEvNS_27GenericPackedTensorAccessorIT0_Lm2ENS_17RestrictPtrTraitsET1_EES6_NS2_IS3_Lm1ES4_S5_EES7_NS2_IT_Lm1ES4_S5_EES9_S3_S3_S9_,@"STO_CUDA_ENTRY STV_DEFAULT"
_ZN2at6native35batch_norm_reduce_statistics_kernelIfflEEvNS_27GenericPackedTensorAccessorIT0_Lm2ENS_17RestrictPtrTraitsET1_EES6_NS2_IS3_Lm1ES4_S5_EES7_NS2_IT_Lm1ES4_S5_EES9_S3_S3_S9_:
.text._ZN2at6native35batch_norm_reduce_statistics_kernelIfflEEvNS_27GenericPackedTensorAccessorIT0_Lm2ENS_17RestrictPtrTraitsET1_EES6_NS2_IS3_Lm1ES4_S5_EES7_NS2_IT_Lm1ES4_S5_EES9_S3_S3_S9_:
        /* <DEDUP_REMOVED lines=39> */
[----:B------:R-:W-:Y:S02]  /*0270*/  UIADD3 UR19, UPT, UPT, -UR17, URZ, URZ ;  /* 0x000000ff11137290 */ /* 0x000fe4000fffe1ff */
[----:B------:R-:W-:Y:S02]  /*0280*/  UIADD3 UR9, UPT, UPT, UR25, UR9, URZ ;  /* 0x0000000919097290 */ /* 0x000fe4000fffe0ff */
[----:B------:R-:W-:Y:S02]  /*0290*/  UIADD3 UR10, UPT, UPT, UR27, UR10, URZ ;  /* 0x0000000a1b0a7290 */ /* 0x000fe4000fffe0ff */
[----:B---3--:R-:W-:-:S12]  /*02a0*/  UIADD3 UR11, UPT, UPT, UR29, UR11, URZ ;  /* 0x0000000b1d0b7290 */ /* 0x008fd8000fffe0ff */
.L_x_1090:
[----:B------:R-:W0:Y:S01]  /*02b0*/  LDCU UR21, c[0x0][0x388] ;  /* 0x00007100ff1577ac */ /* 0x000e220008000800 */
[----:B------:R-:W-:Y:S01]  /*02c0*/  SHF.R.S32.HI R7, RZ, 0x1f, R5 ;  /* 0x0000001fff077819 */ /* 0x000fe20000011405 */
[----:B------:R-:W-:Y:S01]  /*02d0*/  HFMA2 R12, -RZ, RZ, 0, 0 ;  /* 0x00000000ff0c7431 */ /* 0x000fe200000001ff */
[----:B------:R-:W-:Y:S01]  /*02e0*/  MOV R10, RZ ;  /* 0x000000ff000a7202 */ /* 0x000fe20000000f00 */
[----:B------:R-:W1:Y:S01]  /*02f0*/  LDCU.64 UR12, c[0x0][0x3a0] ;  /* 0x00007400ff0c77ac */ /* 0x000e620008000a00 */
[----:B------:R-:W-:Y:S01]  /*0300*/  HFMA2 R29, -RZ, RZ, 0, 0 ;  /* 0x00000000ff1d7431 */ /* 0x000fe200000001ff */
        /* <DEDUP_REMOVED lines=17> */
[----:B------:R-:W-:Y:S02]  /*0420*/  MOV R12, RZ ;  /* 0x000000ff000c7202 */ /* 0x000fe40000000f00 */
[----:B------:R-:W-:Y:S01]  /*0430*/  MOV R4, UR19 ;  /* 0x0000001300047c02 */ /* 0x000fe20008000f00 */
[----:B------:R-:W2:Y:S01]  /*0440*/  LDCU.64 UR34, c[0x0][0x438] ;  /* 0x00008700ff2277ac */ /* 0x000ea20008000a00 */
[----:B0-----:R-:W-:-:S02]  /*0450*/  LEA R6, P0, R20, UR12, 0x2 ;  /* 0x0000000c14067c11 */ /* 0x001fc4000f8010ff */
[----:B-1----:R-:W-:Y:S02]  /*0460*/  LEA R2, P1, R18, UR32, 0x2 ;  /* 0x0000002012027c11 */ /* 0x002fe4000f8210ff */
[----:B------:R-:W-:Y:S02]  /*0470*/  LEA.HI.X R13, R20, UR13, R13, 0x2, P0 ;  /* 0x0000000d140d7c11 */ /* 0x000fe400080f140d */
[----:B--2---:R-:W-:Y:S02]  /*0480*/  MOV R0, UR34 ;  /* 0x0000002200007c02 */ /* 0x004fe40008000f00 */
[----:B------:R-:W-:Y:S02]  /*0490*/  MOV R15, UR35 ;  /* 0x00000023000f7c02 */ /* 0x000fe40008000f00 */
[----:B------:R-:W-:-:S07]  /*04a0*/  LEA.HI.X R3, R18, UR33, R3, 0x2, P1 ;  /* 0x0000002112037c11 */ /* 0x000fce00088f1403 */
.L_x_1082:
[----:B------:R-:W-:Y:S01]  /*04b0*/  MOV R14, R0 ;  /* 0x00000000000e7202 */ /* 0x000fe20000000f00 */
[----:B------:R0:W5:Y:S04]  /*04c0*/  LDG.E R28, desc[UR14][R2.64] ;  /* 0x0000000e021c7981 */ /* 0x000168000c1e1900 */
[----:B------:R-:W2:Y:S01]  /*04d0*/  LDG.E R17, desc[UR14][R14.64] ;  /* 0x0000000e0e117981 */ /* 0x000ea2000c1e1900 */
[----:B------:R-:W-:Y:S02]  /*04e0*/  MOV R24, R6 ;  /* 0x0000000600187202 */ /* 0x000fe40000000f00 */
[----:B------:R-:W-:-:S05]  /*04f0*/  MOV R25, R13 ;  /* 0x0000000d00197202 */ /* 0x000fca0000000f00 */
[----:B------:R-:W3:Y:S01]  /*0500*/  LDG.E R10, desc[UR14][R24.64] ;  /* 0x0000000e180a7981 */ /* 0x000ee2000c1e1900 */
[----:B------:R-:W2:Y:S02]  /*0510*/  I2F.S64 R8, R36 ;  /* 0x0000002400087312 */ /* 0x000ea40000301400 */
[----:B--2---:R-:W-:-:S04]  /*0520*/  FADD.FTZ R26, R17, R8 ;  /* 0x00000008111a7221 */ /* 0x004fc80000010000 */
[----:B------:R-:W-:-:S06]  /*0530*/  FMUL.FTZ R22, R26, 1 ;  /* 0x3f8000001a167820 */ /* 0x000fcc0000410000 */
[----:B------:R-:W1:Y:S08]  /*0540*/  F2F.F64.F32 R22, R22 ;  /* 0x0000001600167310 */ /* 0x000e700000201800 */
[----:B-1----:R-:W1:Y:S01]  /*0550*/  MUFU.RCP64H R33, R23 ;  /* 0x0000001700217308 */ /* 0x002e620000001800 */
[----:B------:R-:W-:-:S06]  /*0560*/  IADD3 R32, PT, PT, R23, 0x300402, RZ ;  /* 0x0030040217207810 */ /* 0x000fcc0007ffe0ff */
[----:B-1----:R-:W-:-:S08]  /*0570*/  DFMA R30, -R22, R32, 1 ;  /* 0x3ff00000161e742b */ /* 0x002fd00000000120 */
[----:B------:R-:W-:Y:S01]  /*0580*/  DFMA R30, R30, R30, R30 ;  /* 0x0000001e1e1e722b */ /* 0x000fe2000000001e */
[----:B---3--:R-:W1:Y:S01]  /*0590*/  MUFU.RCP R10, R10 ;  /* 0x0000000a000a7308 */ /* 0x008e620000001000 */
[----:B------:R-:W-:-:S06]  /*05a0*/  FSETP.GEU.AND P0, PT, |R32|, 5.8789094863358348022e-39, PT ;  /* 0x004004022000780b */ /* 0x000fcc0003f0e200 */
[----:B------:R-:W-:-:S08]  /*05b0*/  DFMA R30, R32, R30, R32 ;  /* 0x0000001e201e722b */ /* 0x000fd00000000020 */
[----:B------:R-:W-:Y:S01]  /*05c0*/  DFMA R24, -R22, R30, 1 ;  /* 0x3ff000001618742b */ /* 0x000fe2000000011e */
[----:B-1----:R-:W-:-:S07]  /*05d0*/  FFMA.FTZ R14, R10, R10, -UR30 ;  /* 0x8000001e0a0e7e23 */ /* 0x002fce000801000a */
[----:B------:R-:W-:Y:S01]  /*05e0*/  DFMA R24, R30, R24, R30 ;  /* 0x000000181e18722b */ /* 0x000fe2000000001e */
[----:B0-----:R-:W-:Y:S10]  /*05f0*/  @P0 BRA `(.L_x_1078) ;  /* 0x0000000000100947 */ /* 0x001ff40003800000 */
[----:B------:R-:W-:Y:S02]  /*0600*/  LOP3.LUT R32, R23, 0x7fffffff, RZ, 0xc0, !PT ;  /* 0x7fffffff17207812 */ /* 0x000fe400078ec0ff */
[----:B------:R-:W-:Y:S02]  /*0610*/  MOV R30, 0x640 ;  /* 0x00000640001e7802 */ /* 0x000fe40000000f00 */
[----:B------:R-:W-:-:S07]  /*0620*/  IADD3 R32, PT, PT, R32, -0x100000, RZ ;  /* 0xfff0000020207810 */ /* 0x000fce0007ffe0ff */
[----:B-----5:R-:W-:Y:S05]  /*0630*/  CALL.REL.NOINC `($__internal_14_$__cuda_sm20_dblrcp_rn_slowpath_v3) ;  /* 0x0000004c00487944 */ /* 0x020fea0003c00000 */
.L_x_1078:
[----:B------:R-:W-:-:S04]  /*0640*/  IADD3 R30, P0, PT, R0, UR24, RZ ;  /* 0x00000018001e7c10 */ /* 0x000fc8000ff1e0ff */
[----:B------:R-:W-:-:S05]  /*0650*/  IADD3.X R31, PT, PT, R15, UR9, RZ, P0, !PT ;  /* 0x000000090f1f7c10 */ /* 0x000fca00087fe4ff */
[----:B------:R0:W2:Y:S01]  /*0660*/  LDG.E R16, desc[UR14][R30.64] ;  /* 0x0000000e1e107981 */ /* 0x0000a2000c1e1900 */
[----:B------:R-:W-:Y:S01]  /*0670*/  IADD3 R36, P0, PT, R2, UR26, RZ ;  /* 0x0000001a02247c10 */ /* 0x000fe2000ff1e0ff */
[----:B------:R-:W1:Y:S03]  /*0680*/  F2I.S64.TRUNC R26, R26 ;  /* 0x0000001a001a7311 */ /* 0x000e66000020d900 */
[----:B------:R-:W-:Y:S02]  /*0690*/  IADD3.X R37, PT, PT, R3, UR10, RZ, P0, !PT ;  /* 0x0000000a03257c10 */ /* 0x000fe400087fe4ff */
[----:B0-----:R-:W-:-:S04]  /*06a0*/  IADD3 R30, P0, PT, R6, UR28, RZ ;  /* 0x0000001c061e7c10 */ /* 0x001fc8000ff1e0ff */
[----:B------:R-:W-:Y:S01]  /*06b0*/  IADD3.X R31, PT, PT, R13, UR11, RZ, P0, !PT ;  /* 0x0000000b0d1f7c10 */ /* 0x000fe200087fe4ff */
[----:B-1----:R0:W-:Y:S04]  /*06c0*/  I2F.S64 R27, R26 ;  /* 0x0000001a001b7312 */ /* 0x0021e80000301400 */
[----:B------:R-:W3:Y:S01]  /*06d0*/  LDG.E R30, desc[UR14][R30.64] ;  /* 0x0000000e1e1e7981 */ /* 0x000ee2000c1e1900 */
[----:B------:R-:W-:Y:S01]  /*06e0*/  UMOV UR12, 0xf0000000 ;  /* 0xf0000000000c7882 */ /* 0x000fe20000000000 */
[----:B------:R-:W-:Y:S02]  /*06f0*/  UMOV UR13, 0x380fffff ;  /* 0x380fffff000d7882 */ /* 0x000fe40000000000 */
[----:B------:R-:W-:Y:S01]  /*0700*/  DSETP.GEU.AND P0, PT, |R24|, UR12, PT ;  /* 0x0000000c18007e2a */ /* 0x000fe2000bf0e200 */
[----:B------:R-:W1:Y:S01]  /*0710*/  F2F.F32.F64 R38, R24 ;  /* 0x0000001800267310 */ /* 0x000e620000301000 */
[----:B0-----:R0:W5:-:S12]  /*0720*/  LDG.E R26, desc[UR14][R36.64] ;  /* 0x0000000e241a7981 */ /* 0x001158000c1e1900 */
[----:B-1----:R-:W-:Y:S01]  /*0730*/  @!P0 FMUL R38, R38, 1.175494350822287508e-38 ;  /* 0x0080000026268820 */ /* 0x002fe20000400000 */
[----:B--2---:R-:W-:-:S04]  /*0740*/  FADD.FTZ R10, R16, R27 ;  /* 0x0000001b100a7221 */ /* 0x004fc80000010000 */
[----:B------:R-:W-:-:S06]  /*0750*/  FMUL.FTZ R22, R10, 1 ;  /* 0x3f8000000a167820 */ /* 0x000fcc0000410000 */
[----:B------:R-:W1:Y:S08]  /*0760*/  F2F.F64.F32 R22, R22 ;  /* 0x0000001600167310 */ /* 0x000e700000201800 */
[----:B-1----:R-:W1:Y:S01]  /*0770*/  MUFU.RCP64H R35, R23 ;  /* 0x0000001700237308 */ /* 0x002e620000001800 */
[----:B------:R-:W-:-:S06]  /*0780*/  IADD3 R34, PT, PT, R23, 0x300402, RZ ;  /* 0x0030040217227810 */ /* 0x000fcc0007ffe0ff */
[----:B-1----:R-:W-:-:S08]  /*0790*/  DFMA R32, -R22, R34, 1 ;  /* 0x3ff000001620742b */ /* 0x002fd00000000122 */
[----:B------:R-:W-:-:S08]  /*07a0*/  DFMA R32, R32, R32, R32 ;  /* 0x000000202020722b */ /* 0x000fd00000000020 */
[----:B------:R-:W-:Y:S01]  /*07b0*/  DFMA R32, R34, R32, R34 ;  /* 0x000000202220722b */ /* 0x000fe20000000022 */
[----:B-----5:R-:W-:-:S04]  /*07c0*/  FADD.FTZ R35, -R28, R29 ;  /* 0x0000001d1c237221 */ /* 0x020fc80000010100 */
[----:B------:R-:W-:-:S04]  /*07d0*/  FMUL.FTZ R35, R35, R35 ;  /* 0x0000002323237220 */ /* 0x000fc80000410000 */
[----:B------:R-:W-:Y:S01]  /*07e0*/  FMUL.FTZ R40, R8, R35 ;  /* 0x0000002308287220 */ /* 0x000fe20000410000 */
[----:B---3--:R-:W1:Y:S01]  /*07f0*/  MUFU.RCP R31, R30 ;  /* 0x0000001e001f7308 */ /* 0x008e620000001000 */
[----:B------:R-:W-:Y:S02]  /*0800*/  FSETP.GEU.AND P0, PT, |R34|, 5.8789094863358348022e-39, PT ;  /* 0x004004022200780b */ /* 0x000fe40003f0e200 */
[----:B------:R-:W-:Y:S01]  /*0810*/  FMUL.FTZ R35, R17, R40 ;  /* 0x0000002811237220 */ /* 0x000fe20000410000 */
[----:B------:R-:W-:-:S03]  /*0820*/  DFMA R24, -R22, R32, 1 ;  /* 0x3ff000001618742b */ /* 0x000fc60000000120 */
[----:B0-----:R-:W-:-:S04]  /*0830*/  FMUL.FTZ R36, R38, R35 ;  /* 0x0000002326247220 */ /* 0x001fc80000410000 */
[C---:B------:R-:W-:Y:S01]  /*0840*/  FFMA.FTZ R35, R17.reuse, R14, R36 ;  /* 0x0000000e11237223 */ /* 0x040fe20000010024 */
[-C--:B------:R-:W-:Y:S01]  /*0850*/  FMUL.FTZ R17, R17, R38.reuse ;  /* 0x0000002611117220 */ /* 0x080fe20000410000 */
[----:B------:R-:W-:Y:S01]  /*0860*/  FMUL.FTZ R8, R8, R38 ;  /* 0x0000002608087220 */ /* 0x000fe20000410000 */
[----:B------:R-:W-:Y:S02]  /*0870*/  DFMA R24, R32, R24, R32 ;  /* 0x000000182018722b */ /* 0x000fe40000000020 */
[----:B------:R-:W-:Y:S01]  /*0880*/  FMUL.FTZ R17, R28, R17 ;  /* 0x000000111c117220 */ /* 0x000fe20000410000 */
[----:B------:R-:W-:Y:S01]  /*0890*/  FADD.FTZ R12, R35, R12 ;  /* 0x0000000c230c7221 */ /* 0x000fe20000010000 */
[----:B-1----:R-:W-:Y:S02]  /*08a0*/  FFMA.FTZ R31, R31, R31, -UR30 ;  /* 0x8000001e1f1f7e23 */ /* 0x002fe4000801001f */
[----:B------:R-:W-:Y:S01]  /*08b0*/  FFMA.FTZ R29, R8, R29, R17 ;  /* 0x0000001d081d7223 */ /* 0x000fe20000010011 */
[----:B------:R-:W-:Y:S06]  /*08c0*/  @P0 BRA `(.L_x_1079) ;  /* 0x0000000000100947 */ /* 0x000fec0003800000 */
[----:B------:R-:W-:Y:S02]  /*08d0*/  LOP3.LUT R32, R23, 0x7fffffff, RZ, 0xc0, !PT ;  /* 0x7fffffff17207812 */ /* 0x000fe400078ec0ff */
[----:B------:R-:W-:Y:S02]  /*08e0*/  MOV R30, 0x910 ;  /* 0x00000910001e7802 */ /* 0x000fe40000000f00 */
[----:B------:R-:W-:-:S07]  /*08f0*/  IADD3 R32, PT, PT, R32, -0x100000, RZ ;  /* 0xfff0000020207810 */ /* 0x000fce0007ffe0ff */
[----:B------:R-:W-:Y:S05]  /*0900*/  CALL.REL.NOINC `($__internal_14_$__cuda_sm20_dblrcp_rn_slowpath_v3) ;  /* 0x0000004800947944 */ /* 0x000fea0003c00000 */
.L_x_1079:
[----:B------:R-:W-:Y:S02]  /*0910*/  R2UR UR12, R0 ;  /* 0x00000000000c72ca */ /* 0x000fe400000e0000 */
[----:B------:R-:W-:-:S11]  /*0920*/  R2UR UR13, R15 ;  /* 0x000000000f0d72ca */ /* 0x000fd600000e0000 */
[----:B------:R-:W-:-:S04]  /*0930*/  ULEA UR12, UP0, UR18, UR12, 0x3 ;  /* 0x0000000c120c7291 */ /* 0x000fc8000f8018ff */
[----:B------:R-:W-:Y:S02]  /*0940*/  UIADD3.X UR13, UPT, UPT, UR13, UR8, URZ, UP0, !UPT ;  /* 0x000000080d0d7290 */ /* 0x000fe400087fe4ff */
[----:B------:R-:W-:-:S04]  /*0950*/  MOV R32, UR12 ;  /* 0x0000000c00207c02 */ /* 0x000fc80008000f00 */
[----:B------:R-:W-:-:S05]  /*0960*/  MOV R33, UR13 ;  /* 0x0000000d00217c02 */ /* 0x000fca0008000f00 */
[----:B------:R0:W2:Y:S01]  /*0970*/  LDG.E R8, desc[UR14][R32.64] ;  /* 0x0000000e20087981 */ /* 0x0000a2000c1e1900 */
[----:B------:R-:W-:Y:S01]  /*0980*/  MOV R39, UR20 ;  /* 0x0000001400277c02 */ /* 0x000fe20008000f00 */
[----:B------:R1:W3:Y:S03]  /*0990*/  F2I.S64.TRUNC R40, R10 ;  /* 0x0000000a00287311 */ /* 0x0002e6000020d900 */
[----:B------:R-:W-:-:S04]  /*09a0*/  LEA R38, P0, R39, R2, 0x3 ;  /* 0x0000000227267211 */ /* 0x000fc800078018ff */
[----:B------:R-:W-:Y:S02]  /*09b0*/  IADD3.X R39, PT, PT, R3, UR7, RZ, P0, !PT ;  /* 0x0000000703277c10 */ /* 0x000fe400087fe4ff */
[----:B0-----:R-:W-:Y:S01]  /*09c0*/  MOV R33, UR22 ;  /* 0x0000001600217c02 */ /* 0x001fe20008000f00 */
[----:B------:R-:W-:Y:S01]  /*09d0*/  UMOV UR12, 0xf0000000 ;  /* 0xf0000000000c7882 */ /* 0x000fe20000000000 */
[----:B------:R-:W-:Y:S01]  /*09e0*/  UMOV UR13, 0x380fffff ;  /* 0x380fffff000d7882 */ /* 0x000fe20000000000 */
[----:B------:R-:W0:Y:S01]  /*09f0*/  F2F.F32.F64 R30, R24 ;  /* 0x00000018001e7310 */ /* 0x000e220000301000 */
[----:B------:R-:W-:Y:S01]  /*0a00*/  LEA R32, P0, R33, R6, 0x3 ;  /* 0x0000000621207211 */ /* 0x000fe200078018ff */
[----:B-1----:R1:W5:Y:S03]  /*0a10*/  LDG.E R10, desc[UR14][R38.64] ;  /* 0x0000000e260a7981 */ /* 0x002366000c1e1900 */
[----:B------:R-:W-:-:S03]  /*0a20*/  IADD3.X R33, PT, PT, R13, UR6, RZ, P0, !PT ;  /* 0x000000060d217c10 */ /* 0x000fc600087fe4ff */
[----:B---3--:R-:W2:Y:S02]  /*0a30*/  I2F.S64 R17, R40 ;  /* 0x0000002800117312 */ /* 0x008ea40000301400 */
[----:B------:R-:W3:Y:S01]  /*0a40*/  LDG.E R28, desc[UR14][R32.64] ;  /* 0x0000000e201c7981 */ /* 0x000ee2000c1e1900 */
[----:B------:R-:W-:-:S14]  /*0a50*/  DSETP.GEU.AND P0, PT, |R24|, UR12, PT ;  /* 0x0000000c18007e2a */ /* 0x000fdc000bf0e200 */
[----:B0-----:R-:W-:-:S04]  /*0a60*/  @!P0 FMUL R30, R30, 1.175494350822287508e-38 ;  /* 0x008000001e1e8820 */ /* 0x001fc80000400000 */
[----:B-1----:R-:W-:Y:S01]  /*0a70*/  FMUL.FTZ R38, R27, R30 ;  /* 0x0000001e1b267220 */ /* 0x002fe20000410000 */
[----:B--2---:R-:W-:-:S04]  /*0a80*/  FADD.FTZ R14, R8, R17 ;  /* 0x00000011080e7221 */ /* 0x004fc80000010000 */
[----:B------:R-:W-:-:S06]  /*0a90*/  FMUL.FTZ R22, R14, 1 ;  /* 0x3f8000000e167820 */ /* 0x000fcc0000410000 */
[----:B------:R-:W0:Y:S08]  /*0aa0*/  F2F.F64.F32 R22, R22 ;  /* 0x0000001600167310 */ /* 0x000e300000201800 */
[----:B0-----:R-:W0:Y:S01]  /*0ab0*/  MUFU.RCP64H R37, R23 ;  /* 0x0000001700257308 */ /* 0x001e220000001800 */
[----:B------:R-:W-:-:S06]  /*0ac0*/  IADD3 R36, PT, PT, R23, 0x300402, RZ ;  /* 0x0030040217247810 */ /* 0x000fcc0007ffe0ff */
[----:B0-----:R-:W-:-:S08]  /*0ad0*/  DFMA R34, -R22, R36, 1 ;  /* 0x3ff000001622742b */ /* 0x001fd00000000124 */
[----:B------:R-:W-:-:S08]  /*0ae0*/  DFMA R34, R34, R34, R34 ;  /* 0x000000222222722b */ /* 0x000fd00000000022 */
[----:B------:R-:W-:Y:S01]  /*0af0*/  DFMA R34, R36, R34, R36 ;  /* 0x000000222422722b */ /* 0x000fe20000000024 */
[----:B------:R-:W-:Y:S01]  /*0b00*/  FADD.FTZ R37, R29, -R26 ;  /* 0x8000001a1d257221 */ /* 0x000fe20000010000 */
[----:B---3--:R-:W0:Y:S03]  /*0b10*/  MUFU.RCP R28, R28 ;  /* 0x0000001c001c7308 */ /* 0x008e260000001000 */
[----:B------:R-:W-:Y:S01]  /*0b20*/  FMUL.FTZ R40, R37, R37 ;  /* 0x0000002525287220 */ /* 0x000fe20000410000 */
[----:B------:R-:W-:-:S03]  /*0b30*/  FSETP.GEU.AND P0, PT, |R36|, 5.8789094863358348022e-39, PT ;  /* 0x004004022400780b */ /* 0x000fc60003f0e200 */
[----:B------:R-:W-:Y:S01]  /*0b40*/  FMUL.FTZ R37, R27, R40 ;  /* 0x000000281b257220 */ /* 0x000fe20000410000 */
[----:B------:R-:W-:-:S03]  /*0b50*/  DFMA R32, -R22, R34, 1 ;  /* 0x3ff000001620742b */ /* 0x000fc60000000122 */
[C---:B------:R-:W-:Y:S01]  /*0b60*/  FMUL.FTZ R37, R16.reuse, R37 ;  /* 0x0000002510257220 */ /* 0x040fe20000410000 */
[----:B------:R-:W-:-:S03]  /*0b70*/  FMUL.FTZ R27, R16, R30 ;  /* 0x0000001e101b7220 */ /* 0x000fc60000410000 */
[----:B------:R-:W-:Y:S01]  /*0b80*/  FMUL.FTZ R37, R30, R37 ;  /* 0x000000251e257220 */ /* 0x000fe20000410000 */
[----:B------:R-:W-:Y:S01]  /*0b90*/  FMUL.FTZ R26, R26, R27 ;  /* 0x0000001b1a1a7220 */ /* 0x000fe20000410000 */
[----:B------:R-:W-:Y:S02]  /*0ba0*/  DFMA R32, R34, R32, R34 ;  /* 0x000000202220722b */ /* 0x000fe40000000022 */
[----:B------:R-:W-:Y:S01]  /*0bb0*/  FFMA.FTZ R31, R16, R31, R37 ;  /* 0x0000001f101f7223 */ /* 0x000fe20000010025 */
[----:B------:R-:W-:Y:S01]  /*0bc0*/  FFMA.FTZ R27, R29, R38, R26 ;  /* 0x000000261d1b7223 */ /* 0x000fe2000001001a */
[----:B0-----:R-:W-:Y:S02]  /*0bd0*/  FFMA.FTZ R29, R28, R28, -UR30 ;  /* 0x8000001e1c1d7e23 */ /* 0x001fe4000801001c */
[----:B------:R-:W-:Y:S01]  /*0be0*/  FADD.FTZ R12, R12, R31 ;  /* 0x0000001f0c0c7221 */ /* 0x000fe20000010000 */
[----:B------:R-:W-:Y:S06]  /*0bf0*/  @P0 BRA `(.L_x_1080) ;  /* 0x0000000000180947 */ /* 0x000fec0003800000 */
[----:B------:R-:W-:Y:S02]  /*0c00*/  LOP3.LUT R32, R23, 0x7fffffff, RZ, 0xc0, !PT ;  /* 0x7fffffff17207812 */ /* 0x000fe400078ec0ff */
[----:B------:R-:W-:Y:S02]  /*0c10*/  MOV R30, 0xc40 ;  /* 0x00000c40001e7802 */ /* 0x000fe40000000f00 */
[----:B------:R-:W-:-:S07]  /*0c20*/  IADD3 R32, PT, PT, R32, -0x100000, RZ ;  /* 0xfff0000020207810 */ /* 0x000fce0007ffe0ff */
[----:B-----5:R-:W-:Y:S05]  /*0c30*/  CALL.REL.NOINC `($__internal_14_$__cuda_sm20_dblrcp_rn_slowpath_v3) ;  /* 0x0000004400c87944 */ /* 0x020fea0003c00000 */
[----:B------:R-:W-:Y:S02]  /*0c40*/  MOV R32, R24 ;  /* 0x0000001800207202 */ /* 0x000fe40000000f00 */
[----:B------:R-:W-:-:S07]  /*0c50*/  MOV R33, R25 ;  /* 0x0000001900217202 */ /* 0x000fce0000000f00 */
.L_x_1080:
[----:B------:R-:W0:Y:S01]  /*0c60*/  LDC.64 R22, c[0x0][0x448] ;  /* 0x00011200ff167b82 */ /* 0x000e220000000a00 */
[----:B------:R-:W-:Y:S02]  /*0c70*/  MOV R24, R0 ;  /* 0x0000000000187202 */ /* 0x000fe40000000f00 */
[----:B------:R-:W-:-:S03]  /*0c80*/  MOV R25, R15 ;  /* 0x0000000f00197202 */ /* 0x000fc60000000f00 */
[----:B0-----:R-:W-:-:S04]  /*0c90*/  IMAD.WIDE.U32 R24, R22, 0xc, R24 ;  /* 0x0000000c16187825 */ /* 0x001fc800078e0018 */
[----:B------:R-:W-:Y:S01]  /*0ca0*/  IMAD R23, R23, 0xc, RZ ;  /* 0x0000000c17177824 */ /* 0x000fe200078e02ff */
[----:B------:R-:W-:-:S04]  /*0cb0*/  MOV R36, R24 ;  /* 0x0000001800247202 */ /* 0x000fc80000000f00 */
[----:B------:R-:W-:Y:S02]  /*0cc0*/  IADD3 R37, PT, PT, R25, R23, RZ ;  /* 0x0000001719257210 */ /* 0x000fe40007ffe0ff */
[----:B------:R-:W0:Y:S03]  /*0cd0*/  LDC.64 R22, c[0x0][0x3c0] ;  /* 0x0000f000ff167b82 */ /* 0x000e260000000a00 */
[----:B------:R1:W2:Y:S01]  /*0ce0*/  LDG.E R16, desc[UR14][R36.64] ;  /* 0x0000000e24107981 */ /* 0x0002a2000c1e1900 */
[----:B------:R-:W-:Y:S02]  /*0cf0*/  MOV R30, R6 ;  /* 0x00000006001e7202 */ /* 0x000fe40000000f00 */
[----:B------:R-:W-:Y:S02]  /*0d00*/  MOV R31, R13 ;  /* 0x0000000d001f7202 */ /* 0x000fe40000000f00 */
[----:B------:R-:W3:Y:S01]  /*0d10*/  LDC.64 R24, c[0x0][0x398] ;  /* 0x0000e600ff187b82 */ /* 0x000ee20000000a00 */
[----:B0-----:R-:W-:-:S04]  /*0d20*/  IMAD.WIDE.U32 R30, R22, 0xc, R30 ;  /* 0x0000000c161e7825 */ /* 0x001fc800078e001e */
[----:B------:R-:W-:Y:S01]  /*0d30*/  IMAD R23, R23, 0xc, RZ ;  /* 0x0000000c17177824 */ /* 0x000fe200078e02ff */
[----:B------:R-:W-:-:S04]  /*0d40*/  MOV R34, R30 ;  /* 0x0000001e00227202 */ /* 0x000fc80000000f00 */
[----:B------:R-:W-:-:S05]  /*0d50*/  IADD3 R35, PT, PT, R31, R23, RZ ;  /* 0x000000171f237210 */ /* 0x000fca0007ffe0ff */
[----:B------:R0:W4:Y:S01]  /*0d60*/  LDG.E R30, desc[UR14][R34.64] ;  /* 0x0000000e221e7981 */ /* 0x000122000c1e1900 */
[----:B-1----:R-:W1:Y:S01]  /*0d70*/  F2I.S64.TRUNC R36, R14 ;  /* 0x0000000e00247311 */ /* 0x002e62000020d900 */
[----:B---3--:R-:W-:-:S04]  /*0d80*/  IMAD.WIDE.U32 R22, R24, 0xc, R2 ;  /* 0x0000000c18167825 */ /* 0x008fc800078e0002 */
[----:B------:R-:W-:Y:S01]  /*0d90*/  IMAD R25, R25, 0xc, RZ ;  /* 0x0000000c19197824 */ /* 0x000fe200078e02ff */
[----:B------:R-:W-:-:S04]  /*0da0*/  MOV R24, R22 ;  /* 0x0000001600187202 */ /* 0x000fc80000000f00 */
[----:B------:R-:W-:Y:S01]  /*0db0*/  IADD3 R25, PT, PT, R23, R25, RZ ;  /* 0x0000001917197210 */ /* 0x000fe20007ffe0ff */
[----:B-1----:R-:W-:Y:S04]  /*0dc0*/  I2F.S64 R31, R36 ;  /* 0x00000024001f7312 */ /* 0x002fe80000301400 */
[----:B------:R1:W5:Y:S01]  /*0dd0*/  LDG.E R26, desc[UR14][R24.64] ;  /* 0x0000000e181a7981 */ /* 0x000362000c1e1900 */
[----:B------:R-:W-:Y:S01]  /*0de0*/  UMOV UR12, 0xf0000000 ;  /* 0xf0000000000c7882 */ /* 0x000fe20000000000 */
[----:B------:R-:W-:Y:S01]  /*0df0*/  UMOV UR13, 0x380fffff ;  /* 0x380fffff000d7882 */ /* 0x000fe20000000000 */
[----:B0----5:R-:W-:Y:S01]  /*0e00*/  FADD.FTZ R35, R27, -R10 ;  /* 0x8000000a1b237221 */ /* 0x021fe20000010000 */
[----:B------:R-:W-:Y:S01]  /*0e10*/  DSETP.GEU.AND P0, PT, |R32|, UR12, PT ;  /* 0x0000000c20007e2a */ /* 0x000fe2000bf0e200 */
[----:B------:R-:W0:Y:S02]  /*0e20*/  F2F.F32.F64 R34, R32 ;  /* 0x0000002000227310 */ /* 0x000e240000301000 */
[----:B------:R-:W-:-:S04]  /*0e30*/  FMUL.FTZ R38, R35, R35 ;  /* 0x0000002323267220 */ /* 0x000fc80000410000 */
[----:B------:R-:W-:-:S04]  /*0e40*/  FMUL.FTZ R35, R17, R38 ;  /* 0x0000002611237220 */ /* 0x000fc80000410000 */
[----:B------:R-:W-:-:S03]  /*0e50*/  FMUL.FTZ R35, R8, R35 ;  /* 0x0000002308237220 */ /* 0x000fc60000410000 */
[----:B0-----:R-:W-:-:S04]  /*0e60*/  @!P0 FMUL R34, R34, 1.175494350822287508e-38 ;  /* 0x0080000022228820 */ /* 0x001fc80000400000 */
[----:B------:R-:W-:Y:S01]  /*0e70*/  FMUL.FTZ R35, R34, R35 ;  /* 0x0000002322237220 */ /* 0x000fe20000410000 */
[-C--:B------:R-:W-:Y:S01]  /*0e80*/  FMUL.FTZ R14, R17, R34.reuse ;  /* 0x00000022110e7220 */ /* 0x080fe20000410000 */
[C---:B------:R-:W-:Y:S02]  /*0e90*/  FMUL.FTZ R17, R8.reuse, R34 ;  /* 0x0000002208117220 */ /* 0x040fe40000410000 */
[----:B------:R-:W-:Y:S02]  /*0ea0*/  FFMA.FTZ R29, R8, R29, R35 ;  /* 0x0000001d081d7223 */ /* 0x000fe40000010023 */
[----:B------:R-:W-:Y:S02]  /*0eb0*/  FMUL.FTZ R10, R10, R17 ;  /* 0x000000110a0a7220 */ /* 0x000fe40000410000 */
[----:B------:R-:W-:Y:S02]  /*0ec0*/  FADD.FTZ R12, R12, R29 ;  /* 0x0000001d0c0c7221 */ /* 0x000fe40000010000 */
[----:B------:R-:W-:Y:S01]  /*0ed0*/  FFMA.FTZ R27, R27, R14, R10 ;  /* 0x0000000e1b1b7223 */ /* 0x000fe2000001000a */
[----:B--2---:R-:W-:-:S04]  /*0ee0*/  FADD.FTZ R28, R16, R31 ;  /* 0x0000001f101c7221 */ /* 0x004fc80000010000 */
[----:B------:R-:W-:-:S06]  /*0ef0*/  FMUL.FTZ R22, R28, 1 ;  /* 0x3f8000001c167820 */ /* 0x000fcc0000410000 */
[----:B------:R-:W1:Y:S08]  /*0f00*/  F2F.F64.F32 R22, R22 ;  /* 0x0000001600167310 */ /* 0x000e700000201800 */
[----:B-1----:R-:W0:Y:S01]  /*0f10*/  MUFU.RCP64H R25, R23 ;  /* 0x0000001700197308 */ /* 0x002e220000001800 */
[----:B------:R-:W-:-:S04]  /*0f20*/  IADD3 R24, PT, PT, R23, 0x300402, RZ ;  /* 0x0030040217187810 */ /* 0x000fc80007ffe0ff */
[----:B------:R-:W-:-:S03]  /*0f30*/  FSETP.GEU.AND P0, PT, |R24|, 5.8789094863358348022e-39, PT ;  /* 0x004004021800780b */ /* 0x000fc60003f0e200 */
[----:B----4-:R-:W1:Y:S01]  /*0f40*/  MUFU.RCP R30, R30 ;  /* 0x0000001e001e7308 */ /* 0x010e620000001000 */
[----:B0-----:R-:W-:-:S08]  /*0f50*/  DFMA R32, -R22, R24, 1 ;  /* 0x3ff000001620742b */ /* 0x001fd00000000118 */
[----:B------:R-:W-:Y:S01]  /*0f60*/  DFMA R32, R32, R32, R32 ;  /* 0x000000202020722b */ /* 0x000fe20000000020 */
[----:B-1----:R-:W-:-:S07]  /*0f70*/  FFMA.FTZ R17, R30, R30, -UR30 ;  /* 0x8000001e1e117e23 */ /* 0x002fce000801001e */
[----:B------:R-:W-:-:S08]  /*0f80*/  DFMA R32, R24, R32, R24 ;  /* 0x000000201820722b */ /* 0x000fd00000000018 */
[----:B------:R-:W-:-:S08]  /*0f90*/  DFMA R34, -R22, R32, 1 ;  /* 0x3ff000001622742b */ /* 0x000fd00000000120 */
[----:B------:R-:W-:Y:S01]  /*0fa0*/  DFMA R24, R32, R34, R32 ;  /* 0x000000222018722b */ /* 0x000fe20000000020 */
[----:B------:R-:W-:Y:S10]  /*0fb0*/  @P0 BRA `(.L_x_1081) ;  /* 0x0000000000100947 */ /* 0x000ff40003800000 */
[----:B------:R-:W-:Y:S02]  /*0fc0*/  LOP3.LUT R32, R23, 0x7fffffff, RZ, 0xc0, !PT ;  /* 0x7fffffff17207812 */ /* 0x000fe400078ec0ff */
[----:B------:R-:W-:Y:S02]  /*0fd0*/  MOV R30, 0x1000 ;  /* 0x00001000001e7802 */ /* 0x000fe40000000f00 */
[----:B------:R-:W-:-:S07]  /*0fe0*/  IADD3 R32, PT, PT, R32, -0x100000, RZ ;  /* 0xfff0000020207810 */ /* 0x000fce0007ffe0ff */
[----:B------:R-:W-:Y:S05]  /*0ff0*/  CALL.REL.NOINC `($__internal_14_$__cuda_sm20_dblrcp_rn_slowpath_v3) ;  /* 0x0000004000d87944 */ /* 0x000fea0003c00000 */
.L_x_1081:
[----:B------:R-:W-:Y:S01]  /*1000*/  UMOV UR12, 0xf0000000 ;  /* 0xf0000000000c7882 */ /* 0x000fe20000000000 */
[----:B------:R-:W-:Y:S01]  /*1010*/  UMOV UR13, 0x380fffff ;  /* 0x380fffff000d7882 */ /* 0x000fe20000000000 */
[----:B------:R0:W1:Y:S01]  /*1020*/  F2F.F32.F64 R8, R24 ;  /* 0x0000001800087310 */ /* 0x0000620000301000 */
[----:B------:R-:W-:Y:S01]  /*1030*/  DSETP.GEU.AND P0, PT, |R24|, UR12, PT ;  /* 0x0000000c18007e2a */ /* 0x000fe2000bf0e200 */
[----:B------:R-:W2:Y:S01]  /*1040*/  LDC.64 R22, c[0x0][0x398] ;  /* 0x0000e600ff167b82 */ /* 0x000ea20000000a00 */
[----:B------:R-:W-:Y:S01]  /*1050*/  FADD.FTZ R10, R27, -R26 ;  /* 0x8000001a1b0a7221 */ /* 0x000fe20000010000 */
[----:B------:R-:W-:Y:S02]  /*1060*/  IADD3 R4, PT, PT, R4, 0x4, RZ ;  /* 0x0000000404047810 */ /* 0x000fe40007ffe0ff */
[----:B------:R-:W-:Y:S01]  /*1070*/  MOV R33, UR22 ;  /* 0x0000001600217c02 */ /* 0x000fe20008000f00 */
[----:B------:R-:W-:Y:S01]  /*1080*/  FMUL.FTZ R10, R10, R10 ;  /* 0x0000000a0a0a7220 */ /* 0x000fe20000410000 */
[----:B------:R3:W4:Y:S02]  /*1090*/  F2I.S64.TRUNC R36, R28 ;  /* 0x0000001c00247311 */ /* 0x000724000020d900 */
[----:B0-----:R-:W0:Y:S01]  /*10a0*/  LDC.64 R24, c[0x0][0x448] ;  /* 0x00011200ff187b82 */ /* 0x001e220000000a00 */
[----:B------:R-:W-:Y:S01]  /*10b0*/  FMUL.FTZ R29, R31, R10 ;  /* 0x0000000a1f1d7220 */ /* 0x000fe20000410000 */
[----:B------:R-:W-:-:S03]  /*10c0*/  LEA R6, P1, R33, R6, 0x4 ;  /* 0x0000000621067211 */ /* 0x000fc600078220ff */
[----:B-1----:R-:W-:Y:S01]  /*10d0*/  @!P0 FMUL R8, R8, 1.175494350822287508e-38 ;  /* 0x0080000008088820 */ /* 0x002fe20000400000 */
[----:B------:R-:W-:Y:S01]  /*10e0*/  ISETP.NE.AND P0, PT, R4, RZ, PT ;  /* 0x000000ff0400720c */ /* 0x000fe20003f05270 */
[C---:B------:R-:W-:Y:S01]  /*10f0*/  FMUL.FTZ R29, R16.reuse, R29 ;  /* 0x0000001d101d7220 */ /* 0x040fe20000410000 */
[----:B------:R-:W-:Y:S01]  /*1100*/  IADD3.X R13, PT, PT, R13, UR31, RZ, P1, !PT ;  /* 0x0000001f0d0d7c10 */ /* 0x000fe20008ffe4ff */
[-C--:B------:R-:W-:Y:S02]  /*1110*/  FMUL.FTZ R33, R16, R8.reuse ;  /* 0x0000000810217220 */ /* 0x080fe40000410000 */
[----:B------:R-:W-:Y:S01]  /*1120*/  FMUL.FTZ R29, R8, R29 ;  /* 0x0000001d081d7220 */ /* 0x000fe20000410000 */
[----:B------:R-:W-:Y:S01]  /*1130*/  FMUL.FTZ R8, R31, R8 ;  /* 0x000000081f087220 */ /* 0x000fe20000410000 */
[----:B------:R-:W-:Y:S02]  /*1140*/  FMUL.FTZ R26, R26, R33 ;  /* 0x000000211a1a7220 */ /* 0x000fe40000410000 */
[----:B------:R-:W-:Y:S01]  /*1150*/  FFMA.FTZ R17, R16, R17, R29 ;  /* 0x0000001110117223 */ /* 0x000fe2000001001d */
[----:B--2---:R-:W-:Y:S01]  /*1160*/  LEA R2, P2, R22, R2, 0x4 ;  /* 0x0000000216027211 */ /* 0x004fe200078420ff */
[----:B------:R-:W-:-:S02]  /*1170*/  FFMA.FTZ R29, R27, R8, R26 ;  /* 0x000000081b1d7223 */ /* 0x000fc4000001001a */
[----:B------:R-:W-:Y:S01]  /*1180*/  FADD.FTZ R12, R12, R17 ;  /* 0x000000110c0c7221 */ /* 0x000fe20000010000 */
[----:B------:R-:W-:Y:S02]  /*1190*/  LEA.HI.X R3, R22, R3, R23, 0x4, P2 ;  /* 0x0000000316037211 */ /* 0x000fe400010f2417 */
[----:B0-----:R-:W-:-:S04]  /*11a0*/  LEA R0, P3, R24, R0, 0x4 ;  /* 0x0000000018007211 */ /* 0x001fc800078620ff */
[----:B------:R-:W-:Y:S01]  /*11b0*/  LEA.HI.X R15, R24, R15, R25, 0x4, P3 ;  /* 0x0000000f180f7211 */ /* 0x000fe200018f2419 */
[----:B---34-:R-:W-:Y:S08]  /*11c0*/  @P0 BRA `(.L_x_1082) ;  /* 0xfffffff000b80947 */ /* 0x018ff0000383ffff */
[----:B------:R-:W-:-:S07]  /*11d0*/  MOV R10, UR17 ;  /* 0x00000011000a7c02 */ /* 0x000fce0008000f00 */
.L_x_1077:
        /* <DEDUP_REMOVED lines=12> */
[----:B------:R-:W3:Y:S01]  /*12a0*/  LDG.E R15, desc[UR14][R14.64] ;  /* 0x0000000e0e0f7981 */ /* 0x000ee2000c1e1900 */
        /* <DEDUP_REMOVED lines=8> */
[----:B------:R-:W2:Y:S01]  /*1330*/  LDG.E R0, desc[UR14][R16.64] ;  /* 0x0000000e10007981 */ /* 0x000ea2000c1e1900 */
[----:B------:R-:W-:-:S05]  /*1340*/  MOV R8, R18 ;  /* 0x0000001200087202 */ /* 0x000fca0000000f00 */
[C---:B0-----:R-:W-:Y:S01]  /*1350*/  IMAD.WIDE.U32 R2, R10.reuse, UR12, R8 ;  /* 0x0000000c0a027c25 */ /* 0x041fe2000f8e0008 */
[----:B------:R-:W3:Y:S01]  /*1360*/  I2F.S64 R4, R36 ;  /* 0x0000002400047312 */ /* 0x000ee20000301400 */
[----:B------:R-:W0:Y:S02]  /*1370*/  LDCU UR12, c[0x0][0x430] ;  /* 0x00008600ff0c77ac */ /* 0x000e240008000800 */
[----:B------:R-:W-:Y:S01]  /*1380*/  IMAD R3, R10, UR13, R3 ;  /* 0x0000000d0a037c24 */ /* 0x000fe2000f8e0203 */
[----:B-1----:R-:W-:-:S04]  /*1390*/  LEA R26, P0, R2, UR32, 0x2 ;  /* 0x00000020021a7c11 */ /* 0x002fc8000f8010ff */
[----:B------:R-:W-:-:S05]  /*13a0*/  LEA.HI.X R27, R2, UR33, R3, 0x2, P0 ;  /* 0x00000021021b7c11 */ /* 0x000fca00080f1403 */
[----:B------:R1:W5:Y:S01]  /*13b0*/  LDG.E R8, desc[UR14][R26.64] ;  /* 0x0000000e1a087981 */ /* 0x000362000c1e1900 */
[----:B---3--:R-:W-:-:S04]  /*13c0*/  FADD.FTZ R14, R15, R4 ;  /* 0x000000040f0e7221 */ /* 0x008fc80000010000 */
[----:B------:R-:W-:-:S06]  /*13d0*/  FMUL.FTZ R22, R14, 1 ;  /* 0x3f8000000e167820 */ /* 0x000fcc0000410000 */
[----:B------:R-:W3:Y:S08]  /*13e0*/  F2F.F64.F32 R22, R22 ;  /* 0x0000001600167310 */ /* 0x000ef00000201800 */
[----:B--2---:R-:W0:Y:S01]  /*13f0*/  MUFU.RCP R0, R0 ;  /* 0x0000000000007308 */ /* 0x004e220000001000 */
[----:B---3--:R-:W-:-:S04]  /*1400*/  IADD3 R2, PT, PT, R23, 0x300402, RZ ;  /* 0x0030040217027810 */ /* 0x008fc80007ffe0ff */
[----:B------:R-:W-:-:S03]  /*1410*/  FSETP.GEU.AND P0, PT, |R2|, 5.8789094863358348022e-39, PT ;  /* 0x004004020200780b */ /* 0x000fc60003f0e200 */
[----:B------:R-:W2:Y:S01]  /*1420*/  MUFU.RCP64H R3, R23 ;  /* 0x0000001700037308 */ /* 0x000ea20000001800 */
[----:B0-----:R-:W-:Y:S01]  /*1430*/  FFMA.FTZ R6, R0, R0, -UR12 ;  /* 0x8000000c00067e23 */ /* 0x001fe20008010000 */
[----:B--2---:R-:W-:-:S08]  /*1440*/  DFMA R16, -R22, R2, 1 ;  /* 0x3ff000001610742b */ /* 0x004fd00000000102 */
        /* <DEDUP_REMOVED lines=8> */
[----:B-----5:R-:W-:Y:S05]  /*14d0*/  CALL.REL.NOINC `($__internal_14_$__cuda_sm20_dblrcp_rn_slowpath_v3) ;  /* 0x0000003c00a07944 */ /* 0x020fea0003c00000 */
.L_x_1085:
        /* <DEDUP_REMOVED lines=9> */
[----:B------:R1:W3:Y:S02]  /*1570*/  LDG.E R13, desc[UR14][R2.64] ;  /* 0x0000000e020d7981 */ /* 0x0002e4000c1e1900 */
[----:B-1----:R-:W-:Y:S02]  /*1580*/  MOV R2, R20 ;  /* 0x0000001400027202 */ /* 0x002fe40000000f00 */
        /* <DEDUP_REMOVED lines=9> */
[----:B------:R-:W4:Y:S01]  /*1620*/  F2I.S64.TRUNC R34, R14 ;  /* 0x0000000e00227311 */ /* 0x000f22000020d900 */
[----:B------:R-:W-:-:S03]  /*1630*/  MOV R3, R9 ;  /* 0x0000000900037202 */ /* 0x000fc60000000f00 */
[----:B0-----:R-:W-:-:S04]  /*1640*/  IMAD.WIDE.U32 R2, R27, UR12, R2 ;  /* 0x0000000c1b027c25 */ /* 0x001fc8000f8e0002 */
[----:B------:R-:W-:Y:S01]  /*1650*/  IMAD R27, R27, UR13, R3 ;  /* 0x0000000d1b1b7c24 */ /* 0x000fe2000f8e0203 */
[----:B-1----:R-:W-:-:S04]  /*1660*/  LEA R30, P0, R2, UR32, 0x2 ;  /* 0x00000020021e7c11 */ /* 0x002fc8000f8010ff */
[----:B------:R-:W-:Y:S02]  /*1670*/  LEA.HI.X R31, R2, UR33, R27, 0x2, P0 ;  /* 0x00000021021f7c11 */ /* 0x000fe400080f141b */
[----:B----4-:R-:W-:Y:S01]  /*1680*/  I2F.S64 R2, R34 ;  /* 0x0000002200027312 */ /* 0x010fe20000301400 */
[----:B------:R-:W-:Y:S01]  /*1690*/  UMOV UR12, 0xf0000000 ;  /* 0xf0000000000c7882 */ /* 0x000fe20000000000 */
[----:B------:R-:W-:-:S06]  /*16a0*/  UMOV UR13, 0x380fffff ;  /* 0x380fffff000d7882 */ /* 0x000fcc0000000000 */
[----:B------:R-:W0:Y:S01]  /*16b0*/  F2F.F32.F64 R32, R24 ;  /* 0x0000001800207310 */ /* 0x000e220000301000 */
[----:B------:R-:W-:Y:S01]  /*16c0*/  DSETP.GEU.AND P0, PT, |R24|, UR12, PT ;  /* 0x0000000c18007e2a */ /* 0x000fe2000bf0e200 */
[----:B-----5:R-:W-:Y:S01]  /*16d0*/  FADD.FTZ R14, R29, -R8 ;  /* 0x800000081d0e7221 */ /* 0x020fe20000010000 */
[----:B------:R1:W5:Y:S01]  /*16e0*/  LDG.E R3, desc[UR14][R30.64] ;  /* 0x0000000e1e037981 */ /* 0x000362000c1e1900 */
[----:B------:R-:W4:Y:S02]  /*16f0*/  LDCU UR12, c[0x0][0x430] ;  /* 0x00008600ff0c77ac */ /* 0x000f240008000800 */
[----:B-1----:R-:W-:-:S09]  /*1700*/  FMUL.FTZ R31, R14, R14 ;  /* 0x0000000e0e1f7220 */ /* 0x002fd20000410000 */
[----:B0-----:R-:W-:Y:S01]  /*1710*/  @!P0 FMUL R32, R32, 1.175494350822287508e-38 ;  /* 0x0080000020208820 */ /* 0x001fe20000400000 */
[----:B------:R-:W-:-:S03]  /*1720*/  FMUL.FTZ R14, R4, R31 ;  /* 0x0000001f040e7220 */ /* 0x000fc60000410000 */
[-C--:B------:R-:W-:Y:S01]  /*1730*/  FMUL.FTZ R31, R15, R32.reuse ;  /* 0x000000200f1f7220 */ /* 0x080fe20000410000 */
[----:B------:R-:W-:-:S03]  /*1740*/  FMUL.FTZ R4, R4, R32 ;  /* 0x0000002004047220 */ /* 0x000fc60000410000 */
[----:B------:R-:W-:-:S04]  /*1750*/  FMUL.FTZ R8, R8, R31 ;  /* 0x0000001f08087220 */ /* 0x000fc80000410000 */
[----:B------:R-:W-:Y:S01]  /*1760*/  FFMA.FTZ R4, R29, R4, R8 ;  /* 0x000000041d047223 */ /* 0x000fe20000010008 */
[----:B---3--:R-:W-:-:S04]  /*1770*/  FADD.FTZ R0, R13, R2 ;  /* 0x000000020d007221 */ /* 0x008fc80000010000 */
[----:B------:R-:W-:-:S04]  /*1780*/  FMUL.FTZ R33, R0, 1 ;  /* 0x3f80000000217820 */ /* 0x000fc80000410000 */
[----:B------:R-:W0:Y:S08]  /*1790*/  F2F.F64.F32 R22, R33 ;  /* 0x0000002100167310 */ /* 0x000e300000201800 */
[----:B0-----:R-:W0:Y:S01]  /*17a0*/  MUFU.RCP64H R27, R23 ;  /* 0x00000017001b7308 */ /* 0x001e220000001800 */
[----:B------:R-:W-:-:S04]  /*17b0*/  IADD3 R26, PT, PT, R23, 0x300402, RZ ;  /* 0x00300402171a7810 */ /* 0x000fc80007ffe0ff */
[----:B------:R-:W-:-:S03]  /*17c0*/  FSETP.GEU.AND P0, PT, |R26|, 5.8789094863358348022e-39, PT ;  /* 0x004004021a00780b */ /* 0x000fc60003f0e200 */
[----:B--2---:R-:W4:Y:S01]  /*17d0*/  MUFU.RCP R28, R28 ;  /* 0x0000001c001c7308 */ /* 0x004f220000001000 */
[----:B0-----:R-:W-:-:S08]  /*17e0*/  DFMA R16, -R22, R26, 1 ;  /* 0x3ff000001610742b */ /* 0x001fd0000000011a */
[----:B------:R-:W-:-:S08]  /*17f0*/  DFMA R16, R16, R16, R16 ;  /* 0x000000101010722b */ /* 0x000fd00000000010 */
[----:B------:R-:W-:Y:S01]  /*1800*/  DFMA R24, R26, R16, R26 ;  /* 0x000000101a18722b */ /* 0x000fe2000000001a */
[----:B------:R-:W-:-:S04]  /*1810*/  FMUL.FTZ R27, R15, R14 ;  /* 0x0000000e0f1b7220 */ /* 0x000fc80000410000 */
[----:B------:R-:W-:-:S03]  /*1820*/  FMUL.FTZ R14, R32, R27 ;  /* 0x0000001b200e7220 */ /* 0x000fc60000410000 */
[----:B------:R-:W-:Y:S01]  /*1830*/  DFMA R16, -R22, R24, 1 ;  /* 0x3ff000001610742b */ /* 0x000fe20000000118 */
[----:B------:R-:W-:Y:S01]  /*1840*/  FFMA.FTZ R15, R15, R6, R14 ;  /* 0x000000060f0f7223 */ /* 0x000fe2000001000e */
[----:B----4-:R-:W-:-:S03]  /*1850*/  FFMA.FTZ R6, R28, R28, -UR12 ;  /* 0x8000000c1c067e23 */ /* 0x010fc6000801001c */
[----:B------:R-:W-:-:S03]  /*1860*/  FADD.FTZ R12, R12, R15 ;  /* 0x0000000f0c0c7221 */ /* 0x000fc60000010000 */
[----:B------:R-:W-:Y:S01]  /*1870*/  DFMA R24, R24, R16, R24 ;  /* 0x000000101818722b */ /* 0x000fe20000000018 */
[----:B------:R-:W-:Y:S10]  /*1880*/  @P0 BRA `(.L_x_1086) ;  /* 0x0000000000100947 */ /* 0x000ff40003800000 */
[----:B------:R-:W-:Y:S02]  /*1890*/  LOP3.LUT R32, R23, 0x7fffffff, RZ, 0xc0, !PT ;  /* 0x7fffffff17207812 */ /* 0x000fe400078ec0ff */
[----:B------:R-:W-:Y:S02]  /*18a0*/  MOV R30, 0x18d0 ;  /* 0x000018d0001e7802 */ /* 0x000fe40000000f00 */
[----:B------:R-:W-:-:S07]  /*18b0*/  IADD3 R32, PT, PT, R32, -0x100000, RZ ;  /* 0xfff0000020207810 */ /* 0x000fce0007ffe0ff */
[----:B-----5:R-:W-:Y:S05]  /*18c0*/  CALL.REL.NOINC `($__internal_14_$__cuda_sm20_dblrcp_rn_slowpath_v3) ;  /* 0x0000003800a47944 */ /* 0x020fea0003c00000 */
.L_x_1086:
[----:B------:R-:W-:Y:S01]  /*18d0*/  UMOV UR12, 0xf0000000 ;  /* 0xf0000000000c7882 */ /* 0x000fe20000000000 */
[----:B------:R-:W-:Y:S01]  /*18e0*/  UMOV UR13, 0x380fffff ;  /* 0x380fffff000d7882 */ /* 0x000fe20000000000 */
[----:B------:R-:W0:Y:S01]  /*18f0*/  F2F.F32.F64 R8, R24 ;  /* 0x0000001800087310 */ /* 0x000e220000301000 */
[----:B------:R-:W-:Y:S01]  /*1900*/  DSETP.GEU.AND P0, PT, |R24|, UR12, PT ;  /* 0x0000000c18007e2a */ /* 0x000fe2000bf0e200 */
[----:B-----5:R-:W-:Y:S01]  /*1910*/  FADD.FTZ R14, R4, -R3 ;  /* 0x80000003040e7221 */ /* 0x020fe20000010000 */
[----:B------:R-:W-:-:S03]  /*1920*/  IADD3 R10, PT, PT, R10, 0x2, RZ ;  /* 0x000000020a0a7810 */ /* 0x000fc60007ffe0ff */
[----:B------:R-:W-:Y:S02]  /*1930*/  FMUL.FTZ R15, R14, R14 ;  /* 0x0000000e0e0f7220 */ /* 0x000fe40000410000 */
[----:B------:R1:W2:Y:S02]  /*1940*/  F2I.S64.TRUNC R36, R0 ;  /* 0x0000000000247311 */ /* 0x0002a4000020d900 */
        /* <DEDUP_REMOVED lines=9> */
[----:B-12---:R-:W-:-:S07]  /*19e0*/  FADD.FTZ R12, R12, R13 ;  /* 0x0000000d0c0c7221 */ /* 0x006fce0000010000 */
.L_x_1084:
        /* <DEDUP_REMOVED lines=12> */
[----:B------:R1:W3:Y:S01]  /*1ab0*/  LDG.E R0, desc[UR14][R14.64] ;  /* 0x0000000e0e007981 */ /* 0x0002e2000c1e1900 */
        /* <DEDUP_REMOVED lines=11> */
[----:B------:R-:W0:Y:S03]  /*1b70*/  LDCU UR12, c[0x0][0x430] ;  /* 0x00008600ff0c77ac */ /* 0x000e260008000800 */
[----:B------:R-:W-:Y:S01]  /*1b80*/  IMAD R3, R10, UR13, R3 ;  /* 0x0000000d0a037c24 */ /* 0x000fe2000f8e0203 */
[----:B-1----:R-:W-:-:S04]  /*1b90*/  LEA R14, P0, R2, UR32, 0x2 ;  /* 0x00000020020e7c11 */ /* 0x002fc8000f8010ff */
[----:B------:R-:W-:Y:S02]  /*1ba0*/  LEA.HI.X R15, R2, UR33, R3, 0x2, P0 ;  /* 0x00000021020f7c11 */ /* 0x000fe400080f1403 */
[----:B------:R-:W3:Y:S03]  /*1bb0*/  I2F.S64 R3, R36 ;  /* 0x0000002400037312 */ /* 0x000ee60000301400 */
[----:B------:R1:W5:Y:S01]  /*1bc0*/  LDG.E R2, desc[UR14][R14.64] ;  /* 0x0000000e0e027981 */ /* 0x000362000c1e1900 */
[----:B---3--:R-:W-:-:S04]  /*1bd0*/  FADD.FTZ R4, R0, R3 ;  /* 0x0000000300047221 */ /* 0x008fc80000010000 */
[----:B------:R-:W-:-:S06]  /*1be0*/  FMUL.FTZ R22, R4, 1 ;  /* 0x3f80000004167820 */ /* 0x000fcc0000410000 */
[----:B------:R-:W3:Y:S08]  /*1bf0*/  F2F.F64.F32 R22, R22 ;  /* 0x0000001600167310 */ /* 0x000ef00000201800 */
[----:B--2---:R-:W-:Y:S01]  /*1c00*/  MUFU.RCP R16, R16 ;  /* 0x0000001000107308 */ /* 0x004fe20000001000 */
[----:B---3--:R-:W-:-:S04]  /*1c10*/  IADD3 R8, PT, PT, R23, 0x300402, RZ ;  /* 0x0030040217087810 */ /* 0x008fc80007ffe0ff */
[----:B------:R-:W-:-:S03]  /*1c20*/  FSETP.GEU.AND P0, PT, |R8|, 5.8789094863358348022e-39, PT ;  /* 0x004004020800780b */ /* 0x000fc60003f0e200 */
[----:B------:R-:W2:Y:S02]  /*1c30*/  MUFU.RCP64H R9, R23 ;  /* 0x0000001700097308 */ /* 0x000ea40000001800 */
[----:B--2---:R-:W-:-:S08]  /*1c40*/  DFMA R10, -R22, R8, 1 ;  /* 0x3ff00000160a742b */ /* 0x004fd00000000108 */
[----:B------:R-:W-:-:S08]  /*1c50*/  DFMA R10, R10, R10, R10 ;  /* 0x0000000a0a0a722b */ /* 0x000fd0000000000a */
[----:B------:R-:W-:Y:S01]  /*1c60*/  DFMA R10, R8, R10, R8 ;  /* 0x0000000a080a722b */ /* 0x000fe20000000008 */
[----:B0-----:R-:W-:-:S07]  /*1c70*/  FFMA.FTZ R9, R16, R16, -UR12 ;  /* 0x8000000c10097e23 */ /* 0x001fce0008010010 */
[----:B-1----:R-:W-:-:S08]  /*1c80*/  DFMA R14, -R22, R10, 1 ;  /* 0x3ff00000160e742b */ /* 0x002fd0000000010a */
[----:B------:R-:W-:Y:S01]  /*1c90*/  DFMA R24, R10, R14, R10 ;  /* 0x0000000e0a18722b */ /* 0x000fe2000000000a */
[----:B------:R-:W-:Y:S10]  /*1ca0*/  @P0 BRA `(.L_x_1087) ;  /* 0x0000000000100947 */ /* 0x000ff40003800000 */
[----:B------:R-:W-:Y:S02]  /*1cb0*/  LOP3.LUT R32, R23, 0x7fffffff, RZ, 0xc0, !PT ;  /* 0x7fffffff17207812 */ /* 0x000fe400078ec0ff */
[----:B------:R-:W-:Y:S02]  /*1cc0*/  MOV R30, 0x1cf0 ;  /* 0x00001cf0001e7802 */ /* 0x000fe40000000f00 */
[----:B------:R-:W-:-:S07]  /*1cd0*/  IADD3 R32, PT, PT, R32, -0x100000, RZ ;  /* 0xfff0000020207810 */ /* 0x000fce0007ffe0ff */
[----:B-----5:R-:W-:Y:S05]  /*1ce0*/  CALL.REL.NOINC `($__internal_14_$__cuda_sm20_dblrcp_rn_slowpath_v3) ;  /* 0x00000034009c7944 */ /* 0x020fea0003c00000 */
.L_x_1087:
[----:B------:R-:W-:Y:S01]  /*1cf0*/  UMOV UR12, 0xf0000000 ;  /* 0xf0000000000c7882 */ /* 0x000fe20000000000 */
[----:B------:R-:W-:Y:S01]  /*1d00*/  UMOV UR13, 0x380fffff ;  /* 0x380fffff000d7882 */ /* 0x000fe20000000000 */
[----:B------:R-:W0:Y:S01]  /*1d10*/  F2F.F32.F64 R6, R24 ;  /* 0x0000001800067310 */ /* 0x000e220000301000 */
[----:B------:R-:W-:Y:S01]  /*1d20*/  DSETP.GEU.AND P0, PT, |R24|, UR12, PT ;  /* 0x0000000c18007e2a */ /* 0x000fe2000bf0e200 */
[----:B-----5:R-:W-:-:S04]  /*1d30*/  FADD.FTZ R8, R29, -R2 ;  /* 0x800000021d087221 */ /* 0x020fc80000010000 */
        /* <DEDUP_REMOVED lines=12> */
.L_x_1083:
        /* <DEDUP_REMOVED lines=34> */
[----:B------:R-:W-:Y:S05]  /*2020*/  CALL.REL.NOINC `($__internal_14_$__cuda_sm20_dblrcp_rn_slowpath_v3) ;  /* 0x0000003000cc7944 */ /* 0x000fea0003c00000 */
.L_x_1089:
[----:B------:R-:W-:Y:S05]  /*2030*/  BSYNC.RECONVERGENT B1 ;  /* 0x0000000000017941 */ /* 0x000fea0003800200 */
.L_x_1088:
[----:B------:R-:W0:Y:S01]  /*2040*/  @P0 LDC.64 R8, c[0x0][0x428] ;  /* 0x00010a00ff080b82 */ /* 0x000e220000000a00 */
[----:B------:R-:W1:Y:S01]  /*2050*/  LDCU.64 UR12, c[0x0][0x3f8] ;  /* 0x00007f00ff0c77ac */ /* 0x000e620008000a00 */
[----:B------:R-:W2:Y:S01]  /*2060*/  F2F.F32.F64 R13, R24 ;  /* 0x00000018000d7310 */ /* 0x000ea20000301000 */
[----:B------:R-:W3:Y:S05]  /*2070*/  LDCU.64 UR32, c[0x0][0x3e8] ;  /* 0x00007d00ff2077ac */ /* 0x000eea0008000a00 */
[----:B------:R-:W4:Y:S01]  /*2080*/  @P0 LDC.64 R14, c[0x0][0x418] ;  /* 0x00010600ff0e0b82 */ /* 0x000f220000000a00 */
[----:B------:R-:W-:Y:S01]  /*2090*/  UMOV UR34, 0xf0000000 ;  /* 0xf000000000227882 */ /* 0x000fe20000000000 */
[----:B------:R-:W-:-:S02]  /*20a0*/  UMOV UR35, 0x380fffff ;  /* 0x380fffff00237882 */ /* 0x000fc40000000000 */
[----:B------:R-:W-:-:S04]  /*20b0*/  DSETP.GEU.AND P1, PT, |R24|, UR34, PT ;  /* 0x0000002218007e2a */ /* 0x000fc8000bf2e200 */
[----:B------:R-:W5:Y:S01]  /*20c0*/  @P0 LDC R4, c[0x0][0x434] ;  /* 0x00010d00ff040b82 */ /* 0x000f620000000800 */
[----:B-1----:R-:W-:-:S04]  /*20d0*/  IMAD R0, R7, UR12, RZ ;  /* 0x0000000c07007c24 */ /* 0x002fc8000f8e02ff */
[----:B------:R-:W-:Y:S02]  /*20e0*/  IMAD R3, R5, UR13, R0 ;  /* 0x0000000d05037c24 */ /* 0x000fe4000f8e0200 */
[----:B0-----:R-:W-:-:S03]  /*20f0*/  @P0 IMAD R2, R7, R8, RZ ;  /* 0x0000000807020224 */ /* 0x001fc600078e02ff */
[----:B--2---:R-:W-:Y:S01]  /*2100*/  @!P1 FMUL R13, R13, 1.175494350822287508e-38 ;  /* 0x008000000d0d9820 */ /* 0x004fe20000400000 */
[C---:B------:R-:W-:Y:S01]  /*2110*/  IMAD.WIDE.U32 R6, R5.reuse, UR12, RZ ;  /* 0x0000000c05067c25 */ /* 0x040fe2000f8e00ff */
[----:B------:R-:W0:Y:S03]  /*2120*/  LDCU UR12, c[0x0][0x390] ;  /* 0x00007200ff0c77ac */ /* 0x000e260008000800 */
[----:B------:R-:W-:Y:S01]  /*2130*/  @P0 IMAD.WIDE.U32 R10, R5, R8, RZ ;  /* 0x00000008050a0225 */ /* 0x000fe200078e00ff */
[----:B---3--:R-:W-:Y:S02]  /*2140*/  LEA R8, P2, R6, UR32, 0x2 ;  /* 0x0000002006087c11 */ /* 0x008fe4000f8410ff */
[----:B------:R-:W-:Y:S01]  /*2150*/  IADD3 R3, PT, PT, R7, R3, RZ ;  /* 0x0000000307037210 */ /* 0x000fe20007ffe0ff */
[----:B------:R-:W-:Y:S01]  /*2160*/  @P0 IMAD R9, R5, R9, R2 ;  /* 0x0000000905090224 */ /* 0x000fe200078e0202 */
[----:B----4-:R-:W-:-:S04]  /*2170*/  @P0 LEA R2, P3, R10, R14, 0x2 ;  /* 0x0000000e0a020211 */ /* 0x010fc800078610ff */
[----:B------:R-:W-:Y:S02]  /*2180*/  @P0 IADD3 R0, PT, PT, R11, R9, RZ ;  /* 0x000000090b000210 */ /* 0x000fe40007ffe0ff */
[----:B------:R-:W-:Y:S02]  /*2190*/  LEA.HI.X R9, R6, UR33, R3, 0x2, P2 ;  /* 0x0000002106097c11 */ /* 0x000fe400090f1403 */
[----:B------:R-:W-:-:S03]  /*21a0*/  @P0 LEA.HI.X R3, R10, R15, R0, 0x2, P3 ;  /* 0x0000000f0a030211 */ /* 0x000fc600018f1400 */
[----:B------:R1:W-:Y:S04]  /*21b0*/  STG.E desc[UR14][R8.64], R13 ;  /* 0x0000000d08007986 */ /* 0x0003e8000c10190e */
[----:B------:R-:W2:Y:S01]  /*21c0*/  @P0 LDG.E R0, desc[UR14][R2.64] ;  /* 0x0000000e02000981 */ /* 0x000ea2000c1e1900 */
[----:B------:R-:W-:Y:S02]  /*21d0*/  IADD3 R6, P1, PT, R36, -0x1, RZ ;  /* 0xffffffff24067810 */ /* 0x000fe40007f3e0ff */
[----:B------:R-:W-:Y:S02]  /*21e0*/  IADD3 R5, PT, PT, R5, UR4, RZ ;  /* 0x0000000405057c10 */ /* 0x000fe4000fffe0ff */
[----:B------:R-:W-:-:S04]  /*21f0*/  IADD3.X R7, PT, PT, R37, -0x1, RZ, P1, !PT ;  /* 0xffffffff25077810 */ /* 0x000fc80000ffe4ff */
[----:B------:R-:W3:Y:S08]  /*2200*/  I2F.S64 R6, R6 ;  /* 0x0000000600067312 */ /* 0x000ef00000301400 */
[----:B---3--:R-:W3:Y:S02]  /*2210*/  MUFU.RCP R11, R6 ;  /* 0x00000006000b7308 */ /* 0x008ee40000001000 */
[----:B---3--:R-:W-:Y:S01]  /*2220*/  FMUL.FTZ R11, R11, R12 ;  /* 0x0000000c0b0b7220 */ /* 0x008fe20000410000 */
[----:B--2---:R-:W-:-:S04]  /*2230*/  @P0 FMUL.FTZ R0, R0, UR16 ;  /* 0x0000001000000c20 */ /* 0x004fc80008410000 */
[----:B-----5:R-:W-:-:S05]  /*2240*/  @P0 FFMA.FTZ R11, R11, R4, R0 ;  /* 0x000000040b0b0223 */ /* 0x020fca0000010000 */
[----:B------:R1:W-:Y:S01]  /*2250*/  @P0 STG.E desc[UR14][R2.64], R11 ;  /* 0x0000000b02000986 */ /* 0x0003e2000c10190e */
[----:B0-----:R-:W-:-:S13]  /*2260*/  ISETP.GE.AND P0, PT, R5, UR12, PT ;  /* 0x0000000c05007c0c */ /* 0x001fda000bf06270 */
[----:B-1----:R-:W-:Y:S05]  /*2270*/  @!P0 BRA `(.L_x_1090) ;  /* 0xffffffe0000c8947 */ /* 0x002fea000383ffff */
[----:B------:R-:W-:Y:S05]  /*2280*/  BSYNC.RECONVERGENT B0 ;  /* 0x0000000000007941 */ /* 0x000fea0003800200 */
.L_x_1076:
[----:B------:R-:W-:Y:S05]  /*2290*/  EXIT ;  /* 0x000000000000794d */ /* 0x000fea0003800000 */
.L_x_1075:
        /* <DEDUP_REMOVED lines=10> */
.L_x_1105:
[----:B------:R-:W5:Y:S01]  /*2340*/  LDCU UR6, c[0x0][0x388] ;  /* 0x00007100ff0677ac */ /* 0x000f620008000800 */
[----:B------:R-:W-:Y:S01]  /*2350*/  SHF.R.S32.HI R15, RZ, 0x1f, R5 ;  /* 0x0000001fff0f7819 */ /* 0x000fe20000011405 */
[----:B------:R-:W-:Y:S01]  /*2360*/  HFMA2 R12, -RZ, RZ, 0, 0 ;  /* 0x00000000ff0c7431 */ /* 0x000fe200000001ff */
[----:B------:R-:W-:Y:S01]  /*2370*/  MOV R10, RZ ;  /* 0x000000ff000a7202 */ /* 0x000fe20000000f00 */
[----:B------:R-:W1:Y:S01]  /*2380*/  LDCU.64 UR24, c[0x0][0x3a0] ;  /* 0x00007400ff1877ac */ /* 0x000e620008000a00 */
[----:B------:R-:W-:Y:S02]  /*2390*/  MOV R8, RZ ;  /* 0x000000ff00087202 */ /* 0x000fe40000000f00 */
        /* <DEDUP_REMOVED lines=12> */
[----:B------:R-:W-:Y:S02]  /*2460*/  MOV R10, RZ ;  /* 0x000000ff000a7202 */ /* 0x000fe40000000f00 */
[----:B------:R-:W-:Y:S02]  /*2470*/  CS2R R18, SRZ ;  /* 0x0000000000127805 */ /* 0x000fe4000001ff00 */
[----:B------:R-:W-:-:S07]  /*2480*/  MOV R20, RZ ;  /* 0x000000ff00147202 */ /* 0x000fce0000000f00 */
.L_x_1097:
[----:B------:R-:W-:-:S04]  /*2490*/  IMAD.WIDE.U32 R2, R20, UR8, RZ ;  /* 0x0000000814027c25 */ /* 0x000fc8000f8e00ff */
[----:B------:R-:W-:Y:S01]  /*24a0*/  IMAD R3, R20, UR9, R3 ;  /* 0x0000000914037c24 */ /* 0x000fe2000f8e0203 */
[----:B0-----:R-:W-:-:S04]  /*24b0*/  LEA R36, P0, R2, UR22, 0x2 ;  /* 0x0000001602247c11 */ /* 0x001fc8000f8010ff */
[----:B------:R-:W-:-:S05]  /*24c0*/  LEA.HI.X R37, R2, UR23, R3, 0x2, P0 ;  /* 0x0000001702257c11 */ /* 0x000fca00080f1403 */
[----:B------:R-:W2:Y:S01]  /*24d0*/  LDG.E R7, desc[UR14][R36.64] ;  /* 0x0000000e24077981 */ /* 0x000ea2000c1e1900 */
[----:B------:R-:W-:Y:S02]  /*24e0*/  MOV R2, R26 ;  /* 0x0000001a00027202 */ /* 0x000fe40000000f00 */
[----:B------:R-:W-:-:S03]  /*24f0*/  MOV R3, R11 ;  /* 0x0000000b00037202 */ /* 0x000fc60000000f00 */
[----:B---3--:R-:W-:-:S04]  /*2500*/  IMAD.WIDE.U32 R2, R20, UR12, R2 ;  /* 0x0000000c14027c25 */ /* 0x008fc8000f8e0002 */
[----:B------:R-:W-:Y:S01]  /*2510*/  IMAD R3, R20, UR13, R3 ;  /* 0x0000000d14037c24 */ /* 0x000fe2000f8e0203 */
[----:B------:R-:W-:-:S04]  /*2520*/  LEA R38, P0, R2, UR20, 0x2 ;  /* 0x0000001402267c11 */ /* 0x000fc8000f8010ff */
[----:B------:R-:W-:Y:S02]  /*2530*/  LEA.HI.X R39, R2, UR21, R3, 0x2, P0 ;  /* 0x0000001502277c11 */ /* 0x000fe400080f1403 */
[----:B------:R-:W-:-:S03]  /*2540*/  MOV R12, R28 ;  /* 0x0000001c000c7202 */ /* 0x000fc60000000f00 */
[----:B------:R-:W3:Y:S02]  /*2550*/  LDG.E R4, desc[UR14][R38.64] ;  /* 0x0000000e26047981 */ /* 0x000ee4000c1e1900 */
[----:B------:R-:W-:-:S04]  /*2560*/  IMAD.WIDE.U32 R2, R20, UR10, R12 ;  /* 0x0000000a14027c25 */ /* 0x000fc8000f8e000c */
[----:B------:R-:W-:Y:S01]  /*2570*/  IMAD R3, R20, UR11, R3 ;  /* 0x0000000b14037c24 */ /* 0x000fe2000f8e0203 */
[----:B----4-:R-:W-:-:S04]  /*2580*/  LEA R40, P0, R2, UR18, 0x2 ;  /* 0x0000001202287c11 */ /* 0x010fc8000f8010ff */
[----:B------:R-:W-:-:S05]  /*2590*/  LEA.HI.X R41, R2, UR19, R3, 0x2, P0 ;  /* 0x0000001302297c11 */ /* 0x000fca00080f1403 */
[----:B------:R0:W5:Y:S01]  /*25a0*/  LDG.E R3, desc[UR14][R40.64] ;  /* 0x0000000e28037981 */ /* 0x000162000c1e1900 */
[----:B------:R-:W2:Y:S02]  /*25b0*/  I2F.S64 R0, R18 ;  /* 0x0000001200007312 */ /* 0x000ea40000301400 */
[----:B--2---:R-:W-:-:S04]  /*25c0*/  FADD.FTZ R6, R7, R0 ;  /* 0x0000000007067221 */ /* 0x004fc80000010000 */
[----:B------:R-:W-:-:S06]  /*25d0*/  FMUL.FTZ R22, R6, 1 ;  /* 0x3f80000006167820 */ /* 0x000fcc0000410000 */
[----:B------:R-:W1:Y:S08]  /*25e0*/  F2F.F64.F32 R22, R22 ;  /* 0x0000001600167310 */ /* 0x000e700000201800 */
[----:B---3--:R-:W2:Y:S01]  /*25f0*/  MUFU.RCP R4, R4 ;  /* 0x0000000400047308 */ /* 0x008ea20000001000 */
[----:B-1----:R-:W-:-:S04]  /*2600*/  IADD3 R30, PT, PT, R23, 0x300402, RZ ;  /* 0x00300402171e7810 */ /* 0x002fc80007ffe0ff */
[----:B------:R-:W-:-:S03]  /*2610*/  FSETP.GEU.AND P0, PT, |R30|, 5.8789094863358348022e-39, PT ;  /* 0x004004021e00780b */ /* 0x000fc60003f0e200 */
[----:B------:R-:W1:Y:S01]  /*2620*/  MUFU.RCP64H R31, R23 ;  /* 0x00000017001f7308 */ /* 0x000e620000001800 */
[----:B--2---:R-:W-:Y:S01]  /*2630*/  FFMA.FTZ R2, R4, R4, -UR7 ;  /* 0x8000000704027e23 */ /* 0x004fe20008010004 */
[----:B-1----:R-:W-:-:S08]  /*2640*/  DFMA R24, -R22, R30, 1 ;  /* 0x3ff000001618742b */ /* 0x002fd0000000011e */
[----:B------:R-:W-:-:S08]  /*2650*/  DFMA R24, R24, R24, R24 ;  /* 0x000000181818722b */ /* 0x000fd00000000018 */
[----:B------:R-:W-:-:S08]  /*2660*/  DFMA R24, R30, R24, R30 ;  /* 0x000000181e18722b */ /* 0x000fd0000000001e */
[----:B------:R-:W-:-:S08]  /*2670*/  DFMA R16, -R22, R24, 1 ;  /* 0x3ff000001610742b */ /* 0x000fd00000000118 */
[----:B------:R-:W-:Y:S01]  /*2680*/  DFMA R18, R24, R16, R24 ;  /* 0x000000101812722b */ /* 0x000fe20000000018 */
[----:B0-----:R-:W-:Y:S10]  /*2690*/  @P0 BRA `(.L_x_1093) ;  /* 0x0000000000180947 */ /* 0x001ff40003800000 */
[----:B------:R-:W-:Y:S02]  /*26a0*/  LOP3.LUT R32, R23, 0x7fffffff, RZ, 0xc0, !PT ;  /* 0x7fffffff17207812 */ /* 0x000fe400078ec0ff */
[----:B------:R-:W-:Y:S02]  /*26b0*/  MOV R30, 0x26e0 ;  /* 0x000026e0001e7802 */ /* 0x000fe40000000f00 */
[----:B------:R-:W-:-:S07]  /*26c0*/  IADD3 R32, PT, PT, R32, -0x100000, RZ ;  /* 0xfff0000020207810 */ /* 0x000fce0007ffe0ff */
[----:B-----5:R-:W-:Y:S05]  /*26d0*/  CALL.REL.NOINC `($__internal_14_$__cuda_sm20_dblrcp_rn_slowpath_v3) ;  /* 0x0000002c00207944 */ /* 0x020fea0003c00000 */
[----:B------:R-:W-:Y:S02]  /*26e0*/  MOV R18, R24 ;  /* 0x0000001800127202 */ /* 0x000fe40000000f00 */
[----:B------:R-:W-:-:S07]  /*26f0*/  MOV R19, R25 ;  /* 0x0000001900137202 */ /* 0x000fce0000000f00 */
.L_x_1093:
[----:B------:R-:W0:Y:S02]  /*2700*/  LDC.64 R16, c[0x0][0x448] ;  /* 0x00011200ff107b82 */ /* 0x000e240000000a00 */
[C---:B0-----:R-:W-:Y:S02]  /*2710*/  SHF.L.U32 R14, R16.reuse, 0x2, RZ ;  /* 0x00000002100e7819 */ /* 0x041fe400000006ff */
[----:B------:R-:W-:Y:S02]  /*2720*/  SHF.L.U64.HI R12, R16, 0x2, R17 ;  /* 0x00000002100c7819 */ /* 0x000fe40000010211 */
[----:B------:R-:W-:-:S04]  /*2730*/  IADD3 R36, P0, PT, R14, R36, RZ ;  /* 0x000000240e247210 */ /* 0x000fc80007f1e0ff */
[----:B------:R-:W-:-:S05]  /*2740*/  IADD3.X R37, PT, PT, R12, R37, RZ, P0, !PT ;  /* 0x000000250c257210 */ /* 0x000fca00007fe4ff */
[----:B------:R-:W2:Y:S01]  /*2750*/  LDG.E R9, desc[UR14][R36.64] ;  /* 0x0000000e24097981 */ /* 0x000ea2000c1e1900 */
[----:B------:R0:W1:Y:S01]  /*2760*/  F2I.S64.TRUNC R22, R6 ;  /* 0x0000000600167311 */ /* 0x000062000020d900 */
[----:B------:R-:W-:Y:S01]  /*2770*/  UMOV UR24, 0xf0000000 ;  /* 0xf000000000187882 */ /* 0x000fe20000000000 */
[----:B------:R-:W-:Y:S01]  /*2780*/  UMOV UR25, 0x380fffff ;  /* 0x380fffff00197882 */ /* 0x000fe20000000000 */
[----:B-----5:R-:W-:Y:S01]  /*2790*/  FADD.FTZ R17, -R3, R8 ;  /* 0x0000000803117221 */ /* 0x020fe20000010100 */
[----:B------:R-:W-:-:S03]  /*27a0*/  DSETP.GEU.AND P0, PT, |R18|, UR24, PT ;  /* 0x0000001812007e2a */ /* 0x000fc6000bf0e200 */
[----:B------:R-:W-:Y:S01]  /*27b0*/  FMUL.FTZ R17, R17, R17 ;  /* 0x0000001111117220 */ /* 0x000fe20000410000 */
[----:B------:R-:W3:Y:S03]  /*27c0*/  F2F.F32.F64 R16, R18 ;  /* 0x0000001200107310 */ /* 0x000ee60000301000 */
[----:B0-----:R-:W-:-:S04]  /*27d0*/  FMUL.FTZ R6, R0, R17 ;  /* 0x0000001100067220 */ /* 0x001fc80000410000 */
[----:B------:R-:W-:Y:S01]  /*27e0*/  FMUL.FTZ R17, R7, R6 ;  /* 0x0000000607117220 */ /* 0x000fe20000410000 */
[----:B-1----:R0:W2:Y:S02]  /*27f0*/  I2F.S64 R4, R22 ;  /* 0x0000001600047312 */ /* 0x0020a40000301400 */
[----:B---3--:R-:W-:-:S04]  /*2800*/  @!P0 FMUL R16, R16, 1.175494350822287508e-38 ;  /* 0x0080000010108820 */ /* 0x008fc80000400000 */
[----:B------:R-:W-:Y:S01]  /*2810*/  FMUL.FTZ R6, R16, R17 ;  /* 0x0000001110067220 */ /* 0x000fe20000410000 */
[----:B------:R-:W-:-:S03]  /*2820*/  FMUL.FTZ R17, R0, R16 ;  /* 0x0000001000117220 */ /* 0x000fc60000410000 */
[C---:B0-----:R-:W-:Y:S01]  /*2830*/  FFMA.FTZ R23, R7.reuse, R2, R6 ;  /* 0x0000000207177223 */ /* 0x041fe20000010006 */
[----:B------:R-:W-:Y:S02]  /*2840*/  FMUL.FTZ R2, R7, R16 ;  /* 0x0000001007027220 */ /* 0x000fe40000410000 */
[----:B------:R-:W0:Y:S02]  /*2850*/  LDC.64 R6, c[0x0][0x398] ;  /* 0x0000e600ff067b82 */ /* 0x000e240000000a00 */
[----:B------:R-:W-:-:S04]  /*2860*/  FMUL.FTZ R0, R3, R2 ;  /* 0x0000000203007220 */ /* 0x000fc80000410000 */
[----:B------:R-:W-:Y:S02]  /*2870*/  FFMA.FTZ R8, R17, R8, R0 ;  /* 0x0000000811087223 */ /* 0x000fe40000010000 */
[----:B------:R-:W1:Y:S02]  /*2880*/  LDC.64 R2, c[0x0][0x3c0] ;  /* 0x0000f000ff027b82 */ /* 0x000e640000000a00 */
[C---:B-1----:R-:W-:Y:S02]  /*2890*/  SHF.L.U32 R19, R2.reuse, 0x2, RZ ;  /* 0x0000000202137819 */ /* 0x042fe400000006ff */
[----:B------:R-:W-:Y:S02]  /*28a0*/  SHF.L.U64.HI R18, R2, 0x2, R3 ;  /* 0x0000000202127819 */ /* 0x000fe40000010203 */
[----:B------:R-:W-:-:S04]  /*28b0*/  IADD3 R38, P1, PT, R19, R38, RZ ;  /* 0x0000002613267210 */ /* 0x000fc80007f3e0ff */
[----:B------:R-:W-:-:S05]  /*28c0*/  IADD3.X R39, PT, PT, R18, R39, RZ, P1, !PT ;  /* 0x0000002712277210 */ /* 0x000fca0000ffe4ff */
[----:B------:R-:W3:Y:S01]  /*28d0*/  LDG.E R0, desc[UR14][R38.64] ;  /* 0x0000000e26007981 */ /* 0x000ee2000c1e1900 */
[----:B--2---:R-:W-:-:S04]  /*28e0*/  FADD.FTZ R21, R9, R4 ;  /* 0x0000000409157221 */ /* 0x004fc80000010000 */
[----:B------:R-:W-:-:S06]  /*28f0*/  FMUL.FTZ R24, R21, 1 ;  /* 0x3f80000015187820 */ /* 0x000fcc0000410000 */
[----:B------:R-:W1:Y:S08]  /*2900*/  F2F.F64.F32 R24, R24 ;  /* 0x0000001800187310 */ /* 0x000e700000201800 */
[----:B-1----:R-:W1:Y:S01]  /*2910*/  MUFU.RCP64H R33, R25 ;  /* 0x0000001900217308 */ /* 0x002e620000001800 */
[----:B------:R-:W-:-:S06]  /*2920*/  IADD3 R32, PT, PT, R25, 0x300402, RZ ;  /* 0x0030040219207810 */ /* 0x000fcc0007ffe0ff */
[----:B-1----:R-:W-:-:S08]  /*2930*/  DFMA R30, -R24, R32, 1 ;  /* 0x3ff00000181e742b */ /* 0x002fd00000000120 */
[----:B------:R-:W-:-:S08]  /*2940*/  DFMA R30, R30, R30, R30 ;  /* 0x0000001e1e1e722b */ /* 0x000fd0000000001e */
[----:B------:R-:W-:-:S08]  /*2950*/  DFMA R30, R32, R30, R32 ;  /* 0x0000001e201e722b */ /* 0x000fd00000000020 */
[----:B------:R-:W-:-:S08]  /*2960*/  DFMA R16, -R24, R30, 1 ;  /* 0x3ff000001810742b */ /* 0x000fd0000000011e */
[----:B------:R-:W-:Y:S01]  /*2970*/  DFMA R30, R30, R16, R30 ;  /* 0x000000101e1e722b */ /* 0x000fe2000000001e */
[C---:B0-----:R-:W-:Y:S02]  /*2980*/  SHF.L.U32 R17, R6.reuse, 0x2, RZ ;  /* 0x0000000206117819 */ /* 0x041fe400000006ff */
[----:B------:R-:W-:Y:S02]  /*2990*/  SHF.L.U64.HI R16, R6, 0x2, R7 ;  /* 0x0000000206107819 */ /* 0x000fe40000010207 */
[----:B------:R-:W-:-:S04]  /*29a0*/  IADD3 R40, P0, PT, R17, R40, RZ ;  /* 0x0000002811287210 */ /* 0x000fc80007f1e0ff */
[----:B------:R-:W-:Y:S01]  /*29b0*/  IADD3.X R41, PT, PT, R16, R41, RZ, P0, !PT ;  /* 0x0000002910297210 */ /* 0x000fe200007fe4ff */
[----:B---3--:R-:W0:Y:S01]  /*29c0*/  MUFU.RCP R0, R0 ;  /* 0x0000000000007308 */ /* 0x008e220000001000 */
[----:B------:R-:W-:-:S03]  /*29d0*/  FSETP.GEU.AND P0, PT, |R32|, 5.8789094863358348022e-39, PT ;  /* 0x004004022000780b */ /* 0x000fc60003f0e200 */
[----:B------:R1:W5:Y:S01]  /*29e0*/  LDG.E R7, desc[UR14][R40.64] ;  /* 0x0000000e28077981 */ /* 0x000362000c1e1900 */
[----:B------:R-:W-:Y:S01]  /*29f0*/  FADD.FTZ R10, R23, R10 ;  /* 0x0000000a170a7221 */ /* 0x000fe20000010000 */
[----:B0-----:R-:W-:-:S08]  /*2a00*/  FFMA.FTZ R6, R0, R0, -UR7 ;  /* 0x8000000700067e23 */ /* 0x001fd00008010000 */
[----:B-1----:R-:W-:Y:S05]  /*2a10*/  @P0 BRA `(.L_x_1094) ;  /* 0x0000000000200947 */ /* 0x002fea0003800000 */
[----:B------:R-:W-:Y:S02]  /*2a20*/  LOP3.LUT R32, R25, 0x7fffffff, RZ, 0xc0, !PT ;  /* 0x7fffffff19207812 */ /* 0x000fe400078ec0ff */
[----:B------:R-:W-:Y:S02]  /*2a30*/  MOV R22, R24 ;  /* 0x0000001800167202 */ /* 0x000fe40000000f00 */
[----:B------:R-:W-:Y:S02]  /*2a40*/  MOV R23, R25 ;  /* 0x0000001900177202 */ /* 0x000fe40000000f00 */
[----:B------:R-:W-:Y:S02]  /*2a50*/  IADD3 R32, PT, PT, R32, -0x100000, RZ ;  /* 0xfff0000020207810 */ /* 0x000fe40007ffe0ff */
[----:B------:R-:W-:-:S07]  /*2a60*/  MOV R30, 0x2a80 ;  /* 0x00002a80001e7802 */ /* 0x000fce0000000f00 */
[----:B-----5:R-:W-:Y:S05]  /*2a70*/  CALL.REL.NOINC `($__internal_14_$__cuda_sm20_dblrcp_rn_slowpath_v3) ;  /* 0x0000002800387944 */ /* 0x020fea0003c00000 */
[----:B------:R-:W-:Y:S01]  /*2a80*/  IMAD.MOV.U32 R30, RZ, RZ, R24 ;  /* 0x000000ffff1e7224 */ /* 0x000fe200078e0018 */
[----:B------:R-:W-:-:S07]  /*2a90*/  MOV R31, R25 ;  /* 0x00000019001f7202 */ /* 0x000fce0000000f00 */
.L_x_1094:
[----:B------:R-:W-:-:S04]  /*2aa0*/  IADD3 R36, P0, PT, R36, R14, RZ ;  /* 0x0000000e24247210 */ /* 0x000fc80007f1e0ff */
[----:B------:R-:W-:-:S05]  /*2ab0*/  IADD3.X R37, PT, PT, R37, R12, RZ, P0, !PT ;  /* 0x0000000c25257210 */ /* 0x000fca00007fe4ff */
[----:B------:R-:W2:Y:S01]  /*2ac0*/  LDG.E R3, desc[UR14][R36.64] ;  /* 0x0000000e24037981 */ /* 0x000ea2000c1e1900 */
[----:B------:R0:W1:Y:S01]  /*2ad0*/  F2I.S64.TRUNC R24, R21 ;  /* 0x0000001500187311 */ /* 0x000062000020d900 */
[----:B-----5:R-:W-:Y:S01]  /*2ae0*/  FADD.FTZ R22, R8, -R7 ;  /* 0x8000000708167221 */ /* 0x020fe20000010000 */
[----:B------:R-:W-:Y:S01]  /*2af0*/  UMOV UR24, 0xf0000000 ;  /* 0xf000000000187882 */ /* 0x000fe20000000000 */
[----:B------:R-:W-:Y:S01]  /*2b00*/  UMOV UR25, 0x380fffff ;  /* 0x380fffff00197882 */ /* 0x000fe20000000000 */
[----:B------:R-:W-:Y:S01]  /*2b10*/  IADD3 R38, P1, PT, R38, R19, RZ ;  /* 0x0000001326267210 */ /* 0x000fe20007f3e0ff */
[----:B------:R-:W-:Y:S01]  /*2b20*/  FMUL.FTZ R33, R22, R22 ;  /* 0x0000001616217220 */ /* 0x000fe20000410000 */
[----:B------:R-:W-:Y:S02]  /*2b30*/  DSETP.GEU.AND P0, PT, |R30|, UR24, PT ;  /* 0x000000181e007e2a */ /* 0x000fe4000bf0e200 */
[----:B------:R-:W3:Y:S01]  /*2b40*/  F2F.F32.F64 R32, R30 ;  /* 0x0000001e00207310 */ /* 0x000ee20000301000 */
[----:B------:R-:W-:Y:S01]  /*2b50*/  FMUL.FTZ R34, R4, R33 ;  /* 0x0000002104227220 */ /* 0x000fe20000410000 */
[----:B------:R-:W-:-:S03]  /*2b60*/  IADD3.X R39, PT, PT, R39, R18, RZ, P1, !PT ;  /* 0x0000001227277210 */ /* 0x000fc60000ffe4ff */
[----:B0-----:R-:W-:-:S03]  /*2b70*/  FMUL.FTZ R21, R9, R34 ;  /* 0x0000002209157220 */ /* 0x001fc60000410000 */
[----:B-1----:R0:W2:Y:S04]  /*2b80*/  I2F.S64 R2, R24 ;  /* 0x0000001800027312 */ /* 0x0020a80000301400 */
[----:B---3--:R-:W-:Y:S01]  /*2b90*/  @!P0 FMUL R32, R32, 1.175494350822287508e-38 ;  /* 0x0080000020208820 */ /* 0x008fe20000400000 */
[----:B------:R-:W-:-:S03]  /*2ba0*/  IADD3 R40, P0, PT, R40, R17, RZ ;  /* 0x0000001128287210 */ /* 0x000fc60007f1e0ff */
[----:B0-----:R-:W-:Y:S01]  /*2bb0*/  FMUL.FTZ R24, R32, R21 ;  /* 0x0000001520187220 */ /* 0x001fe20000410000 */
[----:B------:R-:W-:-:S03]  /*2bc0*/  IADD3.X R41, PT, PT, R41, R16, RZ, P0, !PT ;  /* 0x0000001029297210 */ /* 0x000fc600007fe4ff */
[C---:B------:R-:W-:Y:S01]  /*2bd0*/  FFMA.FTZ R21, R9.reuse, R6, R24 ;  /* 0x0000000609157223 */ /* 0x040fe20000010018 */
[-C--:B------:R-:W-:Y:S01]  /*2be0*/  FMUL.FTZ R6, R9, R32.reuse ;  /* 0x0000002009067220 */ /* 0x080fe20000410000 */
[----:B------:R-:W-:Y:S02]  /*2bf0*/  FMUL.FTZ R9, R4, R32 ;  /* 0x0000002004097220 */ /* 0x000fe40000410000 */
[----:B------:R0:W5:Y:S01]  /*2c00*/  LDG.E R4, desc[UR14][R40.64] ;  /* 0x0000000e28047981 */ /* 0x000162000c1e1900 */
[----:B------:R-:W-:-:S04]  /*2c10*/  FMUL.FTZ R7, R7, R6 ;  /* 0x0000000607077220 */ /* 0x000fc80000410000 */
[----:B------:R-:W-:Y:S01]  /*2c20*/  FFMA.FTZ R7, R8, R9, R7 ;  /* 0x0000000908077223 */ /* 0x000fe20000010007 */
[----:B--2---:R-:W-:-:S04]  /*2c30*/  FADD.FTZ R0, R3, R2 ;  /* 0x0000000203007221 */ /* 0x004fc80000010000 */
[----:B------:R-:W-:-:S06]  /*2c40*/  FMUL.FTZ R23, R0, 1 ;  /* 0x3f80000000177820 */ /* 0x000fcc0000410000 */
[----:B------:R-:W1:Y:S08]  /*2c50*/  F2F.F64.F32 R22, R23 ;  /* 0x0000001700167310 */ /* 0x000e700000201800 */
        /* <DEDUP_REMOVED lines=8> */
[----:B------:R-:W2:Y:S01]  /*2ce0*/  LDG.E R8, desc[UR14][R38.64] ;  /* 0x0000000e26087981 */ /* 0x000ea2000c1e1900 */
[----:B------:R-:W-:Y:S01]  /*2cf0*/  FADD.FTZ R10, R10, R21 ;  /* 0x000000150a0a7221 */ /* 0x000fe20000010000 */
[----:B--2---:R-:W1:Y:S02]  /*2d00*/  MUFU.RCP R8, R8 ;  /* 0x0000000800087308 */ /* 0x004e640000001000 */
[----:B-1----:R-:W-:Y:S01]  /*2d10*/  FFMA.FTZ R6, R8, R8, -UR7 ;  /* 0x8000000708067e23 */ /* 0x002fe20008010008 */
[----:B0-----:R-:W-:Y:S06]  /*2d20*/  @P0 BRA `(.L_x_1095) ;  /* 0x0000000000100947 */ /* 0x001fec0003800000 */
[----:B------:R-:W-:Y:S02]  /*2d30*/  LOP3.LUT R32, R23, 0x7fffffff, RZ, 0xc0, !PT ;  /* 0x7fffffff17207812 */ /* 0x000fe400078ec0ff */
[----:B------:R-:W-:Y:S02]  /*2d40*/  MOV R30, 0x2d70 ;  /* 0x00002d70001e7802 */ /* 0x000fe40000000f00 */
[----:B------:R-:W-:-:S07]  /*2d50*/  IADD3 R32, PT, PT, R32, -0x100000, RZ ;  /* 0xfff0000020207810 */ /* 0x000fce0007ffe0ff */
[----:B-----5:R-:W-:Y:S05]  /*2d60*/  CALL.REL.NOINC `($__internal_14_$__cuda_sm20_dblrcp_rn_slowpath_v3) ;  /* 0x00000024007c7944 */ /* 0x020fea0003c00000 */
.L_x_1095:
[----:B------:R-:W-:-:S04]  /*2d70*/  IADD3 R22, P0, PT, R36, R14, RZ ;  /* 0x0000000e24167210 */ /* 0x000fc80007f1e0ff */
[----:B------:R-:W-:-:S05]  /*2d80*/  IADD3.X R23, PT, PT, R37, R12, RZ, P0, !PT ;  /* 0x0000000c25177210 */ /* 0x000fca00007fe4ff */
[----:B------:R-:W2:Y:S01]  /*2d90*/  LDG.E R8, desc[UR14][R22.64] ;  /* 0x0000000e16087981 */ /* 0x000ea2000c1e1900 */
[----:B------:R-:W-:-:S04]  /*2da0*/  IADD3 R30, P0, PT, R38, R19, RZ ;  /* 0x00000013261e7210 */ /* 0x000fc80007f1e0ff */
[----:B------:R-:W-:-:S05]  /*2db0*/  IADD3.X R31, PT, PT, R39, R18, RZ, P0, !PT ;  /* 0x00000012271f7210 */ /* 0x000fca00007fe4ff */
[----:B------:R-:W3:Y:S01]  /*2dc0*/  LDG.E R14, desc[UR14][R30.64] ;  /* 0x0000000e1e0e7981 */ /* 0x000ee2000c1e1900 */
[----:B------:R-:W0:Y:S01]  /*2dd0*/  F2I.S64.TRUNC R34, R0 ;  /* 0x0000000000227311 */ /* 0x000e22000020d900 */
[----:B------:R-:W-:Y:S01]  /*2de0*/  IADD3 R32, P0, PT, R40, R17, RZ ;  /* 0x0000001128207210 */ /* 0x000fe20007f1e0ff */
[----:B------:R-:W-:Y:S01]  /*2df0*/  UMOV UR24, 0xf0000000 ;  /* 0xf000000000187882 */ /* 0x000fe20000000000 */
[----:B------:R-:W-:Y:S02]  /*2e00*/  UMOV UR25, 0x380fffff ;  /* 0x380fffff00197882 */ /* 0x000fe40000000000 */
[----:B------:R-:W-:-:S03]  /*2e10*/  IADD3.X R33, PT, PT, R41, R16, RZ, P0, !PT ;  /* 0x0000001029217210 */ /* 0x000fc600007fe4ff */
[----:B0-----:R-:W-:Y:S01]  /*2e20*/  I2F.S64 R17, R34 ;  /* 0x0000002200117312 */ /* 0x001fe20000301400 */
[----:B------:R-:W-:Y:S01]  /*2e30*/  DSETP.GEU.AND P0, PT, |R24|, UR24, PT ;  /* 0x0000001818007e2a */ /* 0x000fe2000bf0e200 */
[----:B------:R0:W5:Y:S02]  /*2e40*/  LDG.E R9, desc[UR14][R32.64] ;  /* 0x0000000e20097981 */ /* 0x000164000c1e1900 */
[----:B-----5:R-:W-:-:S04]  /*2e50*/  FADD.FTZ R0, R7, -R4 ;  /* 0x8000000407007221 */ /* 0x020fc80000010000 */
[----:B------:R-:W-:Y:S01]  /*2e60*/  FMUL.FTZ R21, R0, R0 ;  /* 0x0000000000157220 */ /* 0x000fe20000410000 */
[----:B------:R-:W1:Y:S03]  /*2e70*/  F2F.F32.F64 R16, R24 ;  /* 0x0000001800107310 */ /* 0x000e660000301000 */
[----:B------:R-:W-:-:S03]  /*2e80*/  FMUL.FTZ R0, R2, R21 ;  /* 0x0000001502007220 */ /* 0x000fc60000410000 */
[----:B-1----:R-:W-:-:S04]  /*2e90*/  @!P0 FMUL R16, R16, 1.175494350822287508e-38 ;  /* 0x0080000010108820 */ /* 0x002fc80000400000 */
[-C--:B------:R-:W-:Y:S01]  /*2ea0*/  FMUL.FTZ R21, R3, R16.reuse ;  /* 0x0000001003157220 */ /* 0x080fe20000410000 */
[----:B------:R-:W-:-:S03]  /*2eb0*/  FMUL.FTZ R2, R2, R16 ;  /* 0x0000001002027220 */ /* 0x000fc60000410000 */
[----:B------:R-:W-:Y:S01]  /*2ec0*/  FMUL.FTZ R4, R4, R21 ;  /* 0x0000001504047220 */ /* 0x000fe20000410000 */
[----:B--2---:R-:W-:-:S04]  /*2ed0*/  FADD.FTZ R12, R8, R17 ;  /* 0x00000011080c7221 */ /* 0x004fc80000010000 */
[----:B------:R-:W-:-:S04]  /*2ee0*/  FMUL.FTZ R36, R12, 1 ;  /* 0x3f8000000c247820 */ /* 0x000fc80000410000 */
[----:B------:R-:W1:Y:S08]  /*2ef0*/  F2F.F64.F32 R22, R36 ;  /* 0x0000002400167310 */ /* 0x000e700000201800 */
[----:B---3--:R-:W-:Y:S01]  /*2f00*/  MUFU.RCP R14, R14 ;  /* 0x0000000e000e7308 */ /* 0x008fe20000001000 */
[----:B-1----:R-:W-:-:S07]  /*2f10*/  IADD3 R18, PT, PT, R23, 0x300402, RZ ;  /* 0x0030040217127810 */ /* 0x002fce0007ffe0ff */
[----:B------:R-:W1:Y:S01]  /*2f20*/  MUFU.RCP64H R19, R23 ;  /* 0x0000001700137308 */ /* 0x000e620000001800 */
[----:B------:R-:W-:Y:S01]  /*2f30*/  FSETP.GEU.AND P0, PT, |R18|, 5.8789094863358348022e-39, PT ;  /* 0x004004021200780b */ /* 0x000fe20003f0e200 */
[----:B-1----:R-:W-:-:S08]  /*2f40*/  DFMA R30, -R22, R18, 1 ;  /* 0x3ff00000161e742b */ /* 0x002fd00000000112 */
[----:B0-----:R-:W-:-:S08]  /*2f50*/  DFMA R32, R30, R30, R30 ;  /* 0x0000001e1e20722b */ /* 0x001fd0000000001e */
[----:B------:R-:W-:Y:S01]  /*2f60*/  DFMA R32, R18, R32, R18 ;  /* 0x000000201220722b */ /* 0x000fe20000000012 */
[----:B------:R-:W-:-:S04]  /*2f70*/  FMUL.FTZ R19, R3, R0 ;  /* 0x0000000003137220 */ /* 0x000fc80000410000 */
[----:B------:R-:W-:-:S03]  /*2f80*/  FMUL.FTZ R0, R16, R19 ;  /* 0x0000001310007220 */ /* 0x000fc60000410000 */
[----:B------:R-:W-:Y:S01]  /*2f90*/  DFMA R30, -R22, R32, 1 ;  /* 0x3ff00000161e742b */ /* 0x000fe20000000120 */
[----:B------:R-:W-:Y:S01]  /*2fa0*/  FFMA.FTZ R3, R3, R6, R0 ;  /* 0x0000000603037223 */ /* 0x000fe20000010000 */
[----:B------:R-:W-:-:S03]  /*2fb0*/  FFMA.FTZ R0, R7, R2, R4 ;  /* 0x0000000207007223 */ /* 0x000fc60000010004 */
[----:B------:R-:W-:Y:S01]  /*2fc0*/  FADD.FTZ R10, R10, R3 ;  /* 0x000000030a0a7221 */ /* 0x000fe20000010000 */
[----:B------:R-:W-:Y:S02]  /*2fd0*/  FFMA.FTZ R3, R14, R14, -UR7 ;  /* 0x800000070e037e23 */ /* 0x000fe4000801000e */
[----:B------:R-:W-:Y:S01]  /*2fe0*/  DFMA R24, R32, R30, R32 ;  /* 0x0000001e2018722b */ /* 0x000fe20000000020 */
[----:B------:R-:W-:Y:S10]  /*2ff0*/  @P0 BRA `(.L_x_1096) ;  /* 0x0000000000100947 */ /* 0x000ff40003800000 */
[----:B------:R-:W-:Y:S02]  /*3000*/  LOP3.LUT R32, R23, 0x7fffffff, RZ, 0xc0, !PT ;  /* 0x7fffffff17207812 */ /* 0x000fe400078ec0ff */
[----:B------:R-:W-:Y:S02]  /*3010*/  MOV R30, 0x3040 ;  /* 0x00003040001e7802 */ /* 0x000fe40000000f00 */
[----:B------:R-:W-:-:S07]  /*3020*/  IADD3 R32, PT, PT, R32, -0x100000, RZ ;  /* 0xfff0000020207810 */ /* 0x000fce0007ffe0ff */
[----:B------:R-:W-:Y:S05]  /*3030*/  CALL.REL.NOINC `($__internal_14_$__cuda_sm20_dblrcp_rn_slowpath_v3) ;  /* 0x0000002000c87944 */ /* 0x000fea0003c00000 */
.L_x_1096:
[----:B------:R-:W-:Y:S01]  /*3040*/  UMOV UR24, 0xf0000000 ;  /* 0xf000000000187882 */ /* 0x000fe20000000000 */
[----:B------:R-:W-:Y:S01]  /*3050*/  UMOV UR25, 0x380fffff ;  /* 0x380fffff00197882 */ /* 0x000fe20000000000 */
[----:B------:R-:W0:Y:S01]  /*3060*/  F2F.F32.F64 R2, R24 ;  /* 0x0000001800027310 */ /* 0x000e220000301000 */
[----:B------:R-:W-:Y:S01]  /*3070*/  DSETP.GEU.AND P0, PT, |R24|, UR24, PT ;  /* 0x0000001818007e2a */ /* 0x000fe2000bf0e200 */
[----:B------:R-:W-:Y:S01]  /*3080*/  FADD.FTZ R4, R0, -R9 ;  /* 0x8000000900047221 */ /* 0x000fe20000010000 */
[----:B------:R-:W-:-:S03]  /*3090*/  IADD3 R20, PT, PT, R20, 0x4, RZ ;  /* 0x0000000414147810 */ /* 0x000fc60007ffe0ff */
[----:B------:R-:W-:Y:S02]  /*30a0*/  FMUL.FTZ R4, R4, R4 ;  /* 0x0000000404047220 */ /* 0x000fe40000410000 */
[----:B------:R1:W2:Y:S02]  /*30b0*/  F2I.S64.TRUNC R18, R12 ;  /* 0x0000000c00127311 */ /* 0x0002a4000020d900 */
[----:B------:R-:W-:-:S04]  /*30c0*/  FMUL.FTZ R7, R17, R4 ;  /* 0x0000000411077220 */ /* 0x000fc80000410000 */
        /* <DEDUP_REMOVED lines=10> */
[----:B-12---:R-:W-:Y:S06]  /*3170*/  @P0 BRA `(.L_x_1097) ;  /* 0xfffffff000c40947 */ /* 0x006fec000383ffff */
[----:B------:R-:W-:-:S07]  /*3180*/  MOV R12, UR5 ;  /* 0x00000005000c7c02 */ /* 0x000fce0008000f00 */
.L_x_1092:
        /* <DEDUP_REMOVED lines=14> */
[----:B------:R-:W3:Y:S01]  /*3270*/  LDG.E R17, desc[UR14][R6.64] ;  /* 0x0000000e06117981 */ /* 0x000ee2000c1e1900 */
        /* <DEDUP_REMOVED lines=8> */
[----:B------:R-:W2:Y:S01]  /*3300*/  LDG.E R24, desc[UR14][R24.64] ;  /* 0x0000000e18187981 */ /* 0x000ea2000c1e1900 */
[----:B------:R-:W-:-:S02]  /*3310*/  MOV R2, R28 ;  /* 0x0000001c00027202 */ /* 0x000fc40000000f00 */
[----:B------:R-:W-:-:S03]  /*3320*/  MOV R3, R13 ;  /* 0x0000000d00037202 */ /* 0x000fc60000000f00 */
[----:B0-----:R-:W-:-:S04]  /*3330*/  IMAD.WIDE.U32 R2, R12, UR24, R2 ;  /* 0x000000180c027c25 */ /* 0x001fc8000f8e0002 */
[----:B------:R-:W-:Y:S01]  /*3340*/  IMAD R3, R12, UR25, R3 ;  /* 0x000000190c037c24 */ /* 0x000fe2000f8e0203 */
[----:B-1----:R-:W-:-:S04]  /*3350*/  LEA R20, P0, R2, UR26, 0x2 ;  /* 0x0000001a02147c11 */ /* 0x002fc8000f8010ff */
[----:B------:R-:W-:-:S05]  /*3360*/  LEA.HI.X R21, R2, UR27, R3, 0x2, P0 ;  /* 0x0000001b02157c11 */ /* 0x000fca00080f1403 */
[----:B------:R0:W5:Y:S01]  /*3370*/  LDG.E R9, desc[UR14][R20.64] ;  /* 0x0000000e14097981 */ /* 0x000162000c1e1900 */
[----:B---3--:R-:W-:-:S04]  /*3380*/  FADD.FTZ R14, R17, R4 ;  /* 0x00000004110e7221 */ /* 0x008fc80000010000 */
[----:B------:R-:W-:-:S06]  /*3390*/  FMUL.FTZ R22, R14, 1 ;  /* 0x3f8000000e167820 */ /* 0x000fcc0000410000 */
[----:B------:R-:W1:Y:S08]  /*33a0*/  F2F.F64.F32 R22, R22 ;  /* 0x0000001600167310 */ /* 0x000e700000201800 */
[----:B--2---:R-:W-:Y:S01]  /*33b0*/  MUFU.RCP R24, R24 ;  /* 0x0000001800187308 */ /* 0x004fe20000001000 */
[----:B-1----:R-:W-:-:S04]  /*33c0*/  IADD3 R2, PT, PT, R23, 0x300402, RZ ;  /* 0x0030040217027810 */ /* 0x002fc80007ffe0ff */
[----:B------:R-:W-:-:S03]  /*33d0*/  FSETP.GEU.AND P0, PT, |R2|, 5.8789094863358348022e-39, PT ;  /* 0x004004020200780b */ /* 0x000fc60003f0e200 */
[----:B------:R-:W1:Y:S02]  /*33e0*/  MUFU.RCP64H R3, R23 ;  /* 0x0000001700037308 */ /* 0x000e640000001800 */
[----:B-1----:R-:W-:-:S08]  /*33f0*/  DFMA R6, -R22, R2, 1 ;  /* 0x3ff000001606742b */ /* 0x002fd00000000102 */
[----:B------:R-:W-:-:S08]  /*3400*/  DFMA R6, R6, R6, R6 ;  /* 0x000000060606722b */ /* 0x000fd00000000006 */
[----:B------:R-:W-:-:S08]  /*3410*/  DFMA R6, R2, R6, R2 ;  /* 0x000000060206722b */ /* 0x000fd00000000002 */
[----:B------:R-:W-:-:S08]  /*3420*/  DFMA R18, -R22, R6, 1 ;  /* 0x3ff000001612742b */ /* 0x000fd00000000106 */
[----:B------:R-:W-:Y:S01]  /*3430*/  DFMA R18, R6, R18, R6 ;  /* 0x000000120612722b */ /* 0x000fe20000000006 */
[----:B----4-:R-:W-:Y:S01]  /*3440*/  FFMA.FTZ R6, R24, R24, -UR6 ;  /* 0x8000000618067e23 */ /* 0x010fe20008010018 */
[----:B0-----:R-:W-:Y:S09]  /*3450*/  @P0 BRA `(.L_x_1100) ;  /* 0x0000000000180947 */ /* 0x001ff20003800000 */
[----:B------:R-:W-:Y:S02]  /*3460*/  LOP3.LUT R32, R23, 0x7fffffff, RZ, 0xc0, !PT ;  /* 0x7fffffff17207812 */ /* 0x000fe400078ec0ff */
[----:B------:R-:W-:Y:S02]  /*3470*/  MOV R30, 0x34a0 ;  /* 0x000034a0001e7802 */ /* 0x000fe40000000f00 */
[----:B------:R-:W-:-:S07]  /*3480*/  IADD3 R32, PT, PT, R32, -0x100000, RZ ;  /* 0xfff0000020207810 */ /* 0x000fce0007ffe0ff */
[----:B-----5:R-:W-:Y:S05]  /*3490*/  CALL.REL.NOINC `($__internal_14_$__cuda_sm20_dblrcp_rn_slowpath_v3) ;  /* 0x0000001c00b07944 */ /* 0x020fea0003c00000 */
[----:B------:R-:W-:Y:S02]  /*34a0*/  MOV R18, R24 ;  /* 0x0000001800127202 */ /* 0x000fe40000000f00 */
[----:B------:R-:W-:-:S07]  /*34b0*/  MOV R19, R25 ;  /* 0x0000001900137202 */ /* 0x000fce0000000f00 */
.L_x_1100:
[----:B------:R-:W0:Y:S01]  /*34c0*/  LDC.64 R2, c[0x0][0x438] ;  /* 0x00010e00ff027b82 */ /* 0x000e220000000a00 */
[----:B------:R-:W1:Y:S01]  /*34d0*/  LDCU.64 UR24, c[0x0][0x448] ;  /* 0x00008900ff1877ac */ /* 0x000e620008000a00 */
[----:B------:R-:W-:Y:S01]  /*34e0*/  IADD3 R25, PT, PT, R12, 0x1, RZ ;  /* 0x000000010c197810 */ /* 0x000fe20007ffe0ff */
[----:B------:R-:W2:Y:S01]  /*34f0*/  LDCU.64 UR26, c[0x0][0x3a8] ;  /* 0x00007500ff1a77ac */ /* 0x000ea20008000a00 */
[----:B------:R-:W3:Y:S01]  /*3500*/  F2I.S64.TRUNC R34, R14 ;  /* 0x0000000e00227311 */ /* 0x000ee2000020d900 */
[----:B------:R-:W4:Y:S02]  /*3510*/  LDCU UR6, c[0x0][0x430] ;  /* 0x00008600ff0677ac */ /* 0x000f240008000800 */
[----:B-1----:R-:W-:-:S04]  /*3520*/  IMAD.WIDE.U32 R20, R25, UR24, RZ ;  /* 0x0000001819147c25 */ /* 0x002fc8000f8e00ff */
[----:B------:R-:W-:Y:S01]  /*3530*/  IMAD R0, R25, UR25, R21 ;  /* 0x0000001919007c24 */ /* 0x000fe2000f8e0215 */
[C---:B0-----:R-:W-:Y:S01]  /*3540*/  LEA R2, P0, R20.reuse, R2, 0x2 ;  /* 0x0000000214027211 */ /* 0x041fe200078010ff */
[----:B------:R-:W0:Y:S03]  /*3550*/  LDCU.64 UR24, c[0x0][0x3c0] ;  /* 0x00007800ff1877ac */ /* 0x000e260008000a00 */
[----:B------:R-:W-:-:S05]  /*3560*/  LEA.HI.X R3, R20, R3, R0, 0x2, P0 ;  /* 0x0000000314037211 */ /* 0x000fca00000f1400 */
[----:B------:R1:W4:Y:S02]  /*3570*/  LDG.E R7, desc[UR14][R2.64] ;  /* 0x0000000e02077981 */ /* 0x000324000c1e1900 */
        /* <DEDUP_REMOVED lines=14> */
[----:B------:R-:W-:Y:S02]  /*3660*/  LEA.HI.X R31, R2, UR27, R25, 0x2, P0 ;  /* 0x0000001b021f7c11 */ /* 0x000fe400080f1419 */
[----:B---3--:R-:W-:Y:S01]  /*3670*/  I2F.S64 R2, R34 ;  /* 0x0000002200027312 */ /* 0x008fe20000301400 */
[----:B------:R-:W-:Y:S01]  /*3680*/  UMOV UR24, 0xf0000000 ;  /* 0xf000000000187882 */ /* 0x000fe20000000000 */
[----:B------:R-:W-:-:S06]  /*3690*/  UMOV UR25, 0x380fffff ;  /* 0x380fffff00197882 */ /* 0x000fcc0000000000 */
[----:B------:R-:W0:Y:S01]  /*36a0*/  F2F.F32.F64 R32, R18 ;  /* 0x0000001200207310 */ /* 0x000e220000301000 */
[----:B------:R-:W-:Y:S01]  /*36b0*/  DSETP.GEU.AND P0, PT, |R18|, UR24, PT ;  /* 0x0000001812007e2a */ /* 0x000fe2000bf0e200 */
[----:B-----5:R-:W-:Y:S01]  /*36c0*/  FADD.FTZ R14, R8, -R9 ;  /* 0x80000009080e7221 */ /* 0x020fe20000010000 */
[----:B------:R1:W5:Y:S03]  /*36d0*/  LDG.E R3, desc[UR14][R30.64] ;  /* 0x0000000e1e037981 */ /* 0x000366000c1e1900 */
[----:B-1----:R-:W-:-:S09]  /*36e0*/  FMUL.FTZ R31, R14, R14 ;  /* 0x0000000e0e1f7220 */ /* 0x002fd20000410000 */
[----:B0-----:R-:W-:Y:S01]  /*36f0*/  @!P0 FMUL R32, R32, 1.175494350822287508e-38 ;  /* 0x0080000020208820 */ /* 0x001fe20000400000 */
[----:B------:R-:W-:-:S03]  /*3700*/  FMUL.FTZ R14, R4, R31 ;  /* 0x0000001f040e7220 */ /* 0x000fc60000410000 */
[-C--:B------:R-:W-:Y:S01]  /*3710*/  FMUL.FTZ R30, R17, R32.reuse ;  /* 0x00000020111e7220 */ /* 0x080fe20000410000 */
[----:B------:R-:W-:-:S03]  /*3720*/  FMUL.FTZ R31, R4, R32 ;  /* 0x00000020041f7220 */ /* 0x000fc60000410000 */
[----:B------:R-:W-:-:S04]  /*3730*/  FMUL.FTZ R9, R9, R30 ;  /* 0x0000001e09097220 */ /* 0x000fc80000410000 */
[----:B------:R-:W-:Y:S01]  /*3740*/  FFMA.FTZ R8, R8, R31, R9 ;  /* 0x0000001f08087223 */ /* 0x000fe20000010009 */
[----:B----4-:R-:W-:-:S04]  /*3750*/  FADD.FTZ R0, R7, R2 ;  /* 0x0000000207007221 */ /* 0x010fc80000010000 */
[----:B------:R-:W-:-:S04]  /*3760*/  FMUL.FTZ R33, R0, 1 ;  /* 0x3f80000000217820 */ /* 0x000fc80000410000 */
[----:B------:R-:W0:Y:S08]  /*3770*/  F2F.F64.F32 R22, R33 ;  /* 0x0000002100167310 */ /* 0x000e300000201800 */
[----:B0-----:R-:W0:Y:S01]  /*3780*/  MUFU.RCP64H R25, R23 ;  /* 0x0000001700197308 */ /* 0x001e220000001800 */
[----:B------:R-:W-:-:S04]  /*3790*/  IADD3 R24, PT, PT, R23, 0x300402, RZ ;  /* 0x0030040217187810 */ /* 0x000fc80007ffe0ff */
[----:B------:R-:W-:-:S03]  /*37a0*/  FSETP.GEU.AND P0, PT, |R24|, 5.8789094863358348022e-39, PT ;  /* 0x004004021800780b */ /* 0x000fc60003f0e200 */
[----:B--2---:R-:W1:Y:S01]  /*37b0*/  MUFU.RCP R16, R16 ;  /* 0x0000001000107308 */ /* 0x004e620000001000 */
[----:B0-----:R-:W-:-:S08]  /*37c0*/  DFMA R20, -R22, R24, 1 ;  /* 0x3ff000001614742b */ /* 0x001fd00000000118 */
[----:B------:R-:W-:Y:S01]  /*37d0*/  DFMA R20, R20, R20, R20 ;  /* 0x000000141414722b */ /* 0x000fe20000000014 */
[----:B-1----:R-:W-:-:S07]  /*37e0*/  FFMA.FTZ R4, R16, R16, -UR6 ;  /* 0x8000000610047e23 */ /* 0x002fce0008010010 */
[----:B------:R-:W-:Y:S01]  /*37f0*/  DFMA R20, R24, R20, R24 ;  /* 0x000000141814722b */ /* 0x000fe20000000018 */
[----:B------:R-:W-:-:S04]  /*3800*/  FMUL.FTZ R25, R17, R14 ;  /* 0x0000000e11197220 */ /* 0x000fc80000410000 */
[----:B------:R-:W-:-:S03]  /*3810*/  FMUL.FTZ R14, R32, R25 ;  /* 0x00000019200e7220 */ /* 0x000fc60000410000 */
[----:B------:R-:W-:Y:S01]  /*3820*/  DFMA R18, -R22, R20, 1 ;  /* 0x3ff000001612742b */ /* 0x000fe20000000114 */
[----:B------:R-:W-:-:S04]  /*3830*/  FFMA.FTZ R17, R17, R6, R14 ;  /* 0x0000000611117223 */ /* 0x000fc8000001000e */
[----:B------:R-:W-:-:S03]  /*3840*/  FADD.FTZ R10, R10, R17 ;  /* 0x000000110a0a7221 */ /* 0x000fc60000010000 */
[----:B------:R-:W-:Y:S01]  /*3850*/  DFMA R24, R20, R18, R20 ;  /* 0x000000121418722b */ /* 0x000fe20000000014 */
[----:B------:R-:W-:Y:S10]  /*3860*/  @P0 BRA `(.L_x_1101) ;  /* 0x0000000000100947 */ /* 0x000ff40003800000 */
[----:B------:R-:W-:Y:S02]  /*3870*/  LOP3.LUT R32, R23, 0x7fffffff, RZ, 0xc0, !PT ;  /* 0x7fffffff17207812 */ /* 0x000fe400078ec0ff */
[----:B------:R-:W-:Y:S02]  /*3880*/  MOV R30, 0x38b0 ;  /* 0x000038b0001e7802 */ /* 0x000fe40000000f00 */
[----:B------:R-:W-:-:S07]  /*3890*/  IADD3 R32, PT, PT, R32, -0x100000, RZ ;  /* 0xfff0000020207810 */ /* 0x000fce0007ffe0ff */
[----:B-----5:R-:W-:Y:S05]  /*38a0*/  CALL.REL.NOINC `($__internal_14_$__cuda_sm20_dblrcp_rn_slowpath_v3) ;  /* 0x0000001800ac7944 */ /* 0x020fea0003c00000 */
.L_x_1101:
        /* <DEDUP_REMOVED lines=18> */
.L_x_1099:
[----:B------:R-:W1:Y:S02]  /*39d0*/  LDCU UR6, c[0x0][0x388] ;  /* 0x00007100ff0677ac */ /* 0x000e640008000800 */
[----:B-1----:R-:W-:-:S09]  /*39e0*/  ULOP3.LUT UP0, URZ, UR6, 0x1, URZ, 0xc0, !UPT ;  /* 0x0000000106ff7892 */ /* 0x002fd2000f80c0ff */
[----:B------:R-:W-:Y:S05]  /*39f0*/  BRA.U !UP0, `(.L_x_1098) ;  /* 0x0000000108f87547 */ /* 0x000fea000b800000 */
[----:B------:R-:W1:Y:S01]  /*3a00*/  LDC.64 R6, c[0x0][0x438] ;  /* 0x00010e00ff067b82 */ /* 0x000e620000000a00 */
[----:B------:R-:W2:Y:S01]  /*3a10*/  LDCU.64 UR24, c[0x0][0x448] ;  /* 0x00008900ff1877ac */ /* 0x000ea20008000a00 */
[----:B------:R-:W0:Y:S01]  /*3a20*/  LDCU.64 UR26, c[0x0][0x3a8] ;  /* 0x00007500ff1a77ac */ /* 0x000e220008000a00 */
[----:B------:R-:W3:Y:S01]  /*3a30*/  LDCU UR6, c[0x0][0x430] ;  /* 0x00008600ff0677ac */ /* 0x000ee20008000800 */
[----:B--2---:R-:W-:-:S04]  /*3a40*/  IMAD.WIDE.U32 R2, R12, UR24, RZ ;  /* 0x000000180c027c25 */ /* 0x004fc8000f8e00ff */
[----:B------:R-:W-:Y:S01]  /*3a50*/  IMAD R0, R12, UR25, R3 ;  /* 0x000000190c007c24 */ /* 0x000fe2000f8e0203 */
[C---:B-1----:R-:W-:Y:S01]  /*3a60*/  LEA R6, P0, R2.reuse, R6, 0x2 ;  /* 0x0000000602067211 */ /* 0x042fe200078010ff */
[----:B------:R-:W1:Y:S03]  /*3a70*/  LDCU.64 UR24, c[0x0][0x3c0] ;  /* 0x00007800ff1877ac */ /* 0x000e660008000a00 */
[----:B------:R-:W-:-:S05]  /*3a80*/  LEA.HI.X R7, R2, R7, R0, 0x2, P0 ;  /* 0x0000000702077211 */ /* 0x000fca00000f1400 */
[----:B------:R-:W2:Y:S01]  /*3a90*/  LDG.E R0, desc[UR14][R6.64] ;  /* 0x0000000e06007981 */ /* 0x000ea2000c1e1900 */
        /* <DEDUP_REMOVED lines=15> */
[----:B------:R-:W2:Y:S03]  /*3b90*/  I2F.S64 R3, R18 ;  /* 0x0000001200037312 */ /* 0x000ea60000301400 */
[----:B------:R0:W5:Y:S01]  /*3ba0*/  LDG.E R9, desc[UR14][R16.64] ;  /* 0x0000000e10097981 */ /* 0x000162000c1e1900 */
[----:B--2---:R-:W-:-:S04]  /*3bb0*/  FADD.FTZ R2, R0, R3 ;  /* 0x0000000300027221 */ /* 0x004fc80000010000 */
[----:B------:R-:W-:-:S06]  /*3bc0*/  FMUL.FTZ R22, R2, 1 ;  /* 0x3f80000002167820 */ /* 0x000fcc0000410000 */
[----:B------:R-:W1:Y:S08]  /*3bd0*/  F2F.F64.F32 R22, R22 ;  /* 0x0000001600167310 */ /* 0x000e700000201800 */
[----:B----4-:R-:W-:Y:S01]  /*3be0*/  MUFU.RCP R20, R20 ;  /* 0x0000001400147308 */ /* 0x010fe20000001000 */
[----:B-1----:R-:W-:-:S04]  /*3bf0*/  IADD3 R6, PT, PT, R23, 0x300402, RZ ;  /* 0x0030040217067810 */ /* 0x002fc80007ffe0ff */
[----:B------:R-:W-:-:S03]  /*3c00*/  FSETP.GEU.AND P0, PT, |R6|, 5.8789094863358348022e-39, PT ;  /* 0x004004020600780b */ /* 0x000fc60003f0e200 */
[----:B------:R-:W1:Y:S02]  /*3c10*/  MUFU.RCP64H R7, R23 ;  /* 0x0000001700077308 */ /* 0x000e640000001800 */
[----:B-1----:R-:W-:-:S08]  /*3c20*/  DFMA R12, -R22, R6, 1 ;  /* 0x3ff00000160c742b */ /* 0x002fd00000000106 */
[----:B------:R-:W-:-:S08]  /*3c30*/  DFMA R12, R12, R12, R12 ;  /* 0x0000000c0c0c722b */ /* 0x000fd0000000000c */
[----:B------:R-:W-:Y:S01]  /*3c40*/  DFMA R12, R6, R12, R6 ;  /* 0x0000000c060c722b */ /* 0x000fe20000000006 */
[----:B---3--:R-:W-:-:S07]  /*3c50*/  FFMA.FTZ R7, R20, R20, -UR6 ;  /* 0x8000000614077e23 */ /* 0x008fce0008010014 */
[----:B0-----:R-:W-:-:S08]  /*3c60*/  DFMA R16, -R22, R12, 1 ;  /* 0x3ff000001610742b */ /* 0x001fd0000000010c */
[----:B------:R-:W-:Y:S01]  /*3c70*/  DFMA R24, R12, R16, R12 ;  /* 0x000000100c18722b */ /* 0x000fe2000000000c */
[----:B------:R-:W-:Y:S10]  /*3c80*/  @P0 BRA `(.L_x_1102) ;  /* 0x0000000000100947 */ /* 0x000ff40003800000 */
[----:B------:R-:W-:Y:S02]  /*3c90*/  LOP3.LUT R32, R23, 0x7fffffff, RZ, 0xc0, !PT ;  /* 0x7fffffff17207812 */ /* 0x000fe400078ec0ff */
[----:B------:R-:W-:Y:S02]  /*3ca0*/  MOV R30, 0x3cd0 ;  /* 0x00003cd0001e7802 */ /* 0x000fe40000000f00 */
[----:B------:R-:W-:-:S07]  /*3cb0*/  IADD3 R32, PT, PT, R32, -0x100000, RZ ;  /* 0xfff0000020207810 */ /* 0x000fce0007ffe0ff */
[----:B-----5:R-:W-:Y:S05]  /*3cc0*/  CALL.REL.NOINC `($__internal_14_$__cuda_sm20_dblrcp_rn_slowpath_v3) ;  /* 0x0000001400a47944 */ /* 0x020fea0003c00000 */
.L_x_1102:
        /* <DEDUP_REMOVED lines=17> */
.L_x_1098:
[----:B------:R-:W-:Y:S01]  /*3de0*/  MOV R6, R18 ;  /* 0x0000001200067202 */ /* 0x000fe20000000f00 */
[----:B------:R-:W1:Y:S01]  /*3df0*/  LDCU UR6, c[0x0][0x430] ;  /* 0x00008600ff0677ac */ /* 0x000e620008000800 */
[----:B------:R-:W-:Y:S01]  /*3e00*/  MOV R7, R19 ;  /* 0x0000001300077202 */ /* 0x000fe20000000f00 */
[----:B------:R-:W-:Y:S01]  /*3e10*/  BSSY.RECONVERGENT B1, `(.L_x_1103) ;  /* 0x0000020000017945 */ /* 0x000fe20003800200 */
[----:B------:R-:W2:Y:S02]  /*3e20*/  LDCU.64 UR24, c[0x0][0x3e0] ;  /* 0x00007c00ff1877ac */ /* 0x000ea40008000a00 */
[----:B------:R-:W5:Y:S01]  /*3e30*/  I2F.S64 R0, R6 ;  /* 0x0000000600007312 */ /* 0x000f620000301400 */
[----:B------:R-:W0:Y:S07]  /*3e40*/  LDCU.64 UR26, c[0x0][0x3d0] ;  /* 0x00007a00ff1a77ac */ /* 0x000e2e0008000a00 */
[----:B-----5:R-:W1:Y:S01]  /*3e50*/  MUFU.RCP R3, R0 ;  /* 0x0000000000037308 */ /* 0x020e620000001000 */
[----:B--2---:R-:W-:-:S02]  /*3e60*/  IMAD R14, R15, UR24, RZ ;  /* 0x000000180f0e7c24 */ /* 0x004fc4000f8e02ff */
[----:B------:R-:W-:-:S04]  /*3e70*/  IMAD.WIDE.U32 R12, R5, UR24, RZ ;  /* 0x00000018050c7c25 */ /* 0x000fc8000f8e00ff */
[----:B------:R-:W-:Y:S01]  /*3e80*/  IMAD R9, R5, UR25, R14 ;  /* 0x0000001905097c24 */ /* 0x000fe2000f8e020e */
[----:B0-----:R-:W-:Y:S01]  /*3e90*/  LEA R16, P0, R12, UR26, 0x2 ;  /* 0x0000001a0c107c11 */ /* 0x001fe2000f8010ff */
[----:B------:R-:W0:Y:S03]  /*3ea0*/  LDCU.64 UR24, c[0x0][0x418] ;  /* 0x00008300ff1877ac */ /* 0x000e260008000a00 */
[----:B------:R-:W-:Y:S01]  /*3eb0*/  IADD3 R9, PT, PT, R13, R9, RZ ;  /* 0x000000090d097210 */ /* 0x000fe20007ffe0ff */
[----:B-1----:R-:W-:-:S03]  /*3ec0*/  FFMA.FTZ R4, R3, R10, UR6 ;  /* 0x0000000603047e23 */ /* 0x002fc6000801000a */
[----:B------:R-:W-:-:S03]  /*3ed0*/  LEA.HI.X R17, R12, UR27, R9, 0x2, P0 ;  /* 0x0000001b0c117c11 */ /* 0x000fc600080f1409 */
[----:B------:R-:W1:Y:S02]  /*3ee0*/  MUFU.SQRT R4, R4 ;  /* 0x0000000400047308 */ /* 0x000e640000002000 */
[----:B------:R2:W-:Y:S01]  /*3ef0*/  STG.E desc[UR14][R16.64], R8 ;  /* 0x0000000810007986 */ /* 0x0005e2000c10190e */
[----:B0-----:R-:W-:-:S04]  /*3f00*/  ISETP.NE.U32.AND P0, PT, RZ, UR24, PT ;  /* 0x00000018ff007c0c */ /* 0x001fc8000bf05070 */
[----:B------:R-:W-:Y:S01]  /*3f10*/  ISETP.NE.AND.EX P0, PT, RZ, UR25, PT, P0 ;  /* 0x00000019ff007c0c */ /* 0x000fe2000bf05300 */
[----:B-1----:R-:W-:-:S06]  /*3f20*/  FMUL.FTZ R22, R4, 1 ;  /* 0x3f80000004167820 */ /* 0x002fcc0000410000 */
        /* <DEDUP_REMOVED lines=13> */
[----:B---34-:R-:W-:Y:S05]  /*4000*/  CALL.REL.NOINC `($__internal_14_$__cuda_sm20_dblrcp_rn_slowpath_v3) ;  /* 0x0000001000d47944 */ /* 0x018fea0003c00000 */
.L_x_1104:
[----:B---34-:R-:W-:Y:S05]  /*4010*/  BSYNC.RECONVERGENT B1 ;  /* 0x0000000000017941 */ /* 0x018fea0003800200 */
.L_x_1103:
[----:B------:R-:W0:Y:S01]  /*4020*/  LDCU.64 UR28, c[0x0][0x3f8] ;  /* 0x00007f00ff1c77ac */ /* 0x000e220008000a00 */
[----:B------:R-:W1:Y:S01]  /*4030*/  F2F.F32.F64 R9, R24 ;  /* 0x0000001800097310 */ /* 0x000e620000301000 */
[----:B------:R-:W2:Y:S01]  /*4040*/  LDCU.64 UR24, c[0x0][0x410] ;  /* 0x00008200ff1877ac */ /* 0x000ea20008000a00 */
[----:B------:R-:W3:Y:S01]  /*4050*/  LDCU.64 UR30, c[0x0][0x3e8] ;  /* 0x00007d00ff1e77ac */ /* 0x000ee20008000a00 */
[----:B------:R-:W4:Y:S01]  /*4060*/  LDCU.64 UR32, c[0x0][0x400] ;  /* 0x00008000ff2077ac */ /* 0x000f220008000a00 */
[----:B------:R-:W-:Y:S01]  /*4070*/  UMOV UR26, 0xf0000000 ;  /* 0xf0000000001a7882 */ /* 0x000fe20000000000 */
[----:B------:R-:W-:Y:S01]  /*4080*/  UMOV UR27, 0x380fffff ;  /* 0x380fffff001b7882 */ /* 0x000fe20000000000 */
[----:B0-----:R-:W-:Y:S01]  /*4090*/  IMAD R0, R15, UR28, RZ ;  /* 0x0000001c0f007c24 */ /* 0x001fe2000f8e02ff */
[----:B------:R-:W-:Y:S01]  /*40a0*/  DSETP.GEU.AND P1, PT, |R24|, UR26, PT ;  /* 0x0000001a18007e2a */ /* 0x000fe2000bf2e200 */
[----:B------:R-:W-:Y:S01]  /*40b0*/  IMAD.WIDE.U32 R6, R5, UR28, RZ ;  /* 0x0000001c05067c25 */ /* 0x000fe2000f8e00ff */
[----:B------:R-:W0:Y:S03]  /*40c0*/  LDCU UR6, c[0x0][0x434] ;  /* 0x00008680ff0677ac */ /* 0x000e260008000800 */
[----:B--2---:R-:W-:-:S02]  /*40d0*/  IMAD R2, R15, UR24, RZ ;  /* 0x000000180f027c24 */ /* 0x004fc4000f8e02ff */
[C---:B------:R-:W-:Y:S01]  /*40e0*/  IMAD R3, R5.reuse, UR29, R0 ;  /* 0x0000001d05037c24 */ /* 0x040fe2000f8e0200 */
[----:B---3--:R-:W-:Y:S01]  /*40f0*/  LEA R12, P2, R6, UR30, 0x2 ;  /* 0x0000001e060c7c11 */ /* 0x008fe2000f8410ff */
[----:B------:R-:W-:Y:S01]  /*4100*/  IMAD.WIDE.U32 R16, R5, UR24, RZ ;  /* 0x0000001805107c25 */ /* 0x000fe2000f8e00ff */
[----:B------:R-:W2:Y:S02]  /*4110*/  LDCU UR24, c[0x0][0x390] ;  /* 0x00007200ff1877ac */ /* 0x000ea40008000800 */
[----:B------:R-:W-:Y:S01]  /*4120*/  IADD3 R7, PT, PT, R7, R3, RZ ;  /* 0x0000000307077210 */ /* 0x000fe20007ffe0ff */
[----:B------:R-:W-:Y:S01]  /*4130*/  IMAD R11, R5, UR25, R2 ;  /* 0x00000019050b7c24 */ /* 0x000fe2000f8e0202 */
[----:B----4-:R-:W-:Y:S01]  /*4140*/  LEA R2, P3, R16, UR32, 0x2 ;  /* 0x0000002010027c11 */ /* 0x010fe2000f8610ff */
[----:B-1----:R-:W-:Y:S01]  /*4150*/  @!P1 FMUL R9, R9, 1.175494350822287508e-38 ;  /* 0x0080000009099820 */ /* 0x002fe20000400000 */
[----:B------:R-:W-:Y:S02]  /*4160*/  LEA.HI.X R13, R6, UR31, R7, 0x2, P2 ;  /* 0x0000001f060d7c11 */ /* 0x000fe400090f1407 */
[----:B------:R-:W-:Y:S01]  /*4170*/  IADD3 R3, PT, PT, R17, R11, RZ ;  /* 0x0000000b11037210 */ /* 0x000fe20007ffe0ff */
[----:B------:R-:W1:Y:S02]  /*4180*/  @P0 LDC.64 R6, c[0x0][0x428] ;  /* 0x00010a00ff060b82 */ /* 0x000e640000000a00 */
[----:B------:R3:W-:Y:S01]  /*4190*/  STG.E desc[UR14][R12.64], R9 ;  /* 0x000000090c007986 */ /* 0x0007e2000c10190e */
[----:B------:R-:W-:-:S05]  /*41a0*/  LEA.HI.X R3, R16, UR33, R3, 0x2, P3 ;  /* 0x0000002110037c11 */ /* 0x000fca00098f1403 */
[----:B------:R-:W4:Y:S01]  /*41b0*/  LDG.E R0, desc[UR14][R2.64] ;  /* 0x0000000e02007981 */ /* 0x000f22000c1e1900 */
[----:B------:R-:W5:Y:S01]  /*41c0*/  @P0 LDC.64 R16, c[0x0][0x418] ;  /* 0x00010600ff100b82 */ /* 0x000f620000000a00 */
[-C--:B-1----:R-:W-:Y:S02]  /*41d0*/  @P0 IMAD R4, R15, R6.reuse, RZ ;  /* 0x000000060f040224 */ /* 0x082fe400078e02ff */
[----:B------:R-:W-:-:S04]  /*41e0*/  @P0 IMAD.WIDE.U32 R14, R5, R6, RZ ;  /* 0x00000006050e0225 */ /* 0x000fc800078e00ff */
[----:B------:R-:W-:Y:S01]  /*41f0*/  @P0 IMAD R7, R5, R7, R4 ;  /* 0x0000000705070224 */ /* 0x000fe200078e0204 */
[----:B-----5:R-:W-:-:S04]  /*4200*/  @P0 LEA R6, P1, R14, R16, 0x2 ;  /* 0x000000100e060211 */ /* 0x020fc800078210ff */
[----:B------:R-:W-:-:S04]  /*4210*/  @P0 IADD3 R4, PT, PT, R15, R7, RZ ;  /* 0x000000070f040210 */ /* 0x000fc80007ffe0ff */
[----:B------:R-:W-:Y:S01]  /*4220*/  @P0 LEA.HI.X R7, R14, R17, R4, 0x2, P1 ;  /* 0x000000110e070211 */ /* 0x000fe200008f1404 */
[----:B----4-:R-:W-:-:S04]  /*4230*/  FMUL.FTZ R11, R0, UR16 ;  /* 0x00000010000b7c20 */ /* 0x010fc80008410000 */
[----:B0-----:R-:W-:-:S05]  /*4240*/  FFMA.FTZ R11, R8, UR6, R11 ;  /* 0x00000006080b7c23 */ /* 0x001fca000801000b */
[----:B------:R0:W-:Y:S04]  /*4250*/  STG.E desc[UR14][R2.64], R11 ;  /* 0x0000000b02007986 */ /* 0x0001e8000c10190e */
[----:B------:R-:W4:Y:S01]  /*4260*/  @P0 LDG.E R0, desc[UR14][R6.64] ;  /* 0x0000000e06000981 */ /* 0x000f22000c1e1900 */
[----:B------:R-:W-:Y:S02]  /*4270*/  IADD3 R8, P1, PT, R18, -0x1, RZ ;  /* 0xffffffff12087810 */ /* 0x000fe40007f3e0ff */
[----:B------:R-:W-:Y:S02]  /*4280*/  IADD3 R5, PT, PT, R5, UR4, RZ ;  /* 0x0000000405057c10 */ /* 0x000fe4000fffe0ff */
[----:B---3--:R-:W-:-:S04]  /*4290*/  IADD3.X R9, PT, PT, R19, -0x1, RZ, P1, !PT ;  /* 0xffffffff13097810 */ /* 0x008fc80000ffe4ff */
[----:B------:R-:W1:Y:S08]  /*42a0*/  I2F.S64 R8, R8 ;  /* 0x0000000800087312 */ /* 0x000e700000301400 */
[----:B-1----:R-:W1:Y:S02]  /*42b0*/  MUFU.RCP R13, R8 ;  /* 0x00000008000d7308 */ /* 0x002e640000001000 */
[----:B-1----:R-:W-:Y:S01]  /*42c0*/  FMUL.FTZ R13, R13, R10 ;  /* 0x0000000a0d0d7220 */ /* 0x002fe20000410000 */
[----:B----4-:R-:W-:-:S04]  /*42d0*/  @P0 FMUL.FTZ R0, R0, UR16 ;  /* 0x0000001000000c20 */ /* 0x010fc80008410000 */
[----:B------:R-:W-:-:S05]  /*42e0*/  @P0 FFMA.FTZ R13, R13, UR6, R0 ;  /* 0x000000060d0d0c23 */ /* 0x000fca0008010000 */
[----:B------:R0:W-:Y:S01]  /*42f0*/  @P0 STG.E desc[UR14][R6.64], R13 ;  /* 0x0000000d06000986 */ /* 0x0001e2000c10190e */
[----:B--2---:R-:W-:-:S13]  /*4300*/  ISETP.GE.AND P0, PT, R5, UR24, PT ;  /* 0x0000001805007c0c */ /* 0x004fda000bf06270 */
[----:B0-----:R-:W-:Y:S05]  /*4310*/  @!P0 BRA `(.L_x_1105) ;  /* 0xffffffe000088947 */ /* 0x001fea000383ffff */
[----:B------:R-:W-:Y:S05]  /*4320*/  BSYNC.RECONVERGENT B0 ;  /* 0x0000000000007941 */ /* 0x000fea0003800200 */
.L_x_1091:
[----:B------:R-:W-:Y:S05]  /*4330*/  EXIT ;  /* 0x000000000000794d */ /* 0x000fea0003800000 */
.L_x_1074:
        /* <DEDUP_REMOVED lines=27> */
.L_x_1108:
        /* <DEDUP_REMOVED lines=14> */
.L_x_1110:
[----:B------:R-:W-:Y:S01]  /*45d0*/  SHF.R.S32.HI R4, RZ, 0x1f, R5 ;  /* 0x0000001fff047819 */ /* 0x000fe20000011405 */
        /* <DEDUP_REMOVED lines=8> */
[C---:B------:R-:W-:Y:S01]  /*4660*/  IMAD R13, R5.reuse, UR19, R14 ;  /* 0x00000013050d7c24 */ /* 0x040fe2000f8e020e */
        /* <DEDUP_REMOVED lines=11> */
[----:B------:R-:W3:Y:S01]  /*4720*/  LDG.E R3, desc[UR14][R10.64] ;  /* 0x0000000e0a037981 */ /* 0x000ee2000c1e1900 */
[----:B------:R-:W-:-:S04]  /*4730*/  IADD3 R5, PT, PT, R5, UR4, RZ ;  /* 0x0000000405057c10 */ /* 0x000fc8000fffe0ff */
[----:B--2---:R-:W-:Y:S01]  /*4740*/  ISETP.GE.AND P0, PT, R5, UR17, PT ;  /* 0x0000001105007c0c */ /* 0x004fe2000bf06270 */
[----:B---3--:R-:W-:-:S05]  /*4750*/  FFMA.FTZ R3, R3, UR16, R0 ;  /* 0x0000001003037c23 */ /* 0x008fca0008010000 */
[----:B------:R0:W-:Y:S07]  /*4760*/  STG.E desc[UR14][R10.64], R3 ;  /* 0x000000030a007986 */ /* 0x0001ee000c10190e */
[----:B------:R-:W-:Y:S05]  /*4770*/  @!P0 BRA `(.L_x_1110) ;  /* 0xfffffffc00948947 */ /* 0x000fea000383ffff */
[----:B------:R-:W-:Y:S05]  /*4780*/  BSYNC.RECONVERGENT B0 ;  /* 0x0000000000007941 */ /* 0x000fea0003800200 */
.L_x_1109:
[----:B------:R-:W-:Y:S05]  /*4790*/  EXIT ;  /* 0x000000000000794d */ /* 0x000fea0003800000 */
.L_x_1107:
        /* <DEDUP_REMOVED lines=19> */
.L_x_1111:
        /* <DEDUP_REMOVED lines=10> */
.L_x_1113:
[----:B------:R-:W-:Y:S01]  /*4970*/  SHF.R.S32.HI R0, RZ, 0x1f, R5 ;  /* 0x0000001fff007819 */ /* 0x000fe20000011405 */
[----:B0-----:R-:W-:-:S04]  /*4980*/  IMAD.WIDE.U32 R2, R5, UR8, RZ ;  /* 0x0000000805027c25 */ /* 0x001fc8000f8e00ff */
[----:B------:R-:W-:Y:S01]  /*4990*/  IMAD R4, R0, UR8, RZ ;  /* 0x0000000800047c24 */ /* 0x000fe2000f8e02ff */
[----:B--2-4-:R-:W-:Y:S01]  /*49a0*/  LEA R6, P0, R2, UR12, 0x2 ;  /* 0x0000000c02067c11 */ /* 0x014fe2000f8010ff */
[----:B---3--:R-:W-:Y:S02]  /*49b0*/  IMAD R0, R0, UR16, RZ ;  /* 0x0000001000007c24 */ /* 0x008fe4000f8e02ff */
[C---:B------:R-:W-:Y:S02]  /*49c0*/  IMAD R7, R5.reuse, UR9, R4 ;  /* 0x0000000905077c24 */ /* 0x040fe4000f8e0204 */
[----:B------:R-:W-:-:S03]  /*49d0*/  IMAD.WIDE.U32 R8, R5, UR16, RZ ;  /* 0x0000001005087c25 */ /* 0x000fc6000f8e00ff */
[----:B------:R-:W-:Y:S01]  /*49e0*/  IADD3 R7, PT, PT, R3, R7, RZ ;  /* 0x0000000703077210 */ /* 0x000fe20007ffe0ff */
[----:B------:R-:W-:Y:S01]  /*49f0*/  IMAD R11, R5, UR17, R0 ;  /* 0x00000011050b7c24 */ /* 0x000fe2000f8e0200 */
[----:B------:R-:W-:Y:S02]  /*4a00*/  LEA R10, P1, R8, UR10, 0x2 ;  /* 0x0000000a080a7c11 */ /* 0x000fe4000f8210ff */
[----:B------:R-:W-:Y:S02]  /*4a10*/  LEA.HI.X R7, R2, UR13, R7, 0x2, P0 ;  /* 0x0000000d02077c11 */ /* 0x000fe400080f1407 */
[----:B------:R-:W-:Y:S02]  /*4a20*/  IADD3 R11, PT, PT, R9, R11, RZ ;  /* 0x0000000b090b7210 */ /* 0x000fe40007ffe0ff */
[----:B------:R-:W-:Y:S01]  /*4a30*/  IADD3 R5, PT, PT, R5, UR4, RZ ;  /* 0x0000000405057c10 */ /* 0x000fe2000fffe0ff */
[----:B------:R4:W-:Y:S01]  /*4a40*/  STG.E desc[UR14][R6.64], RZ ;  /* 0x000000ff06007986 */ /* 0x0009e2000c10190e */
[----:B------:R-:W-:-:S02]  /*4a50*/  LEA.HI.X R11, R8, UR11, R11, 0x2, P1 ;  /* 0x0000000b080b7c11 */ /* 0x000fc400088f140b */
[----:B-1----:R-:W-:-:S03]  /*4a60*/  ISETP.GE.AND P0, PT, R5, UR5, PT ;  /* 0x0000000505007c0c */ /* 0x002fc6000bf06270 */
[----:B------:R4:W-:Y:S10]  /*4a70*/  STG.E desc[UR14][R10.64], R13 ;  /* 0x0000000d0a007986 */ /* 0x0009f4000c10190e */
[----:B------:R-:W-:Y:S05]  /*4a80*/  @!P0 BRA `(.L_x_1113) ;  /* 0xfffffffc00b88947 */ /* 0x000fea000383ffff */
[----:B------:R-:W-:Y:S05]  /*4a90*/  BSYNC.RECONVERGENT B0 ;  /* 0x0000000000007941 */ /* 0x000fea0003800200 */
.L_x_1112:
[----:B------:R-:W-:Y:S05]  /*4aa0*/  EXIT ;  /* 0x000000000000794d */ /* 0x000fea0003800000 */
.L_x_1106:
        /* <DEDUP_REMOVED lines=23> */
.L_x_1115:
        /* <DEDUP_REMOVED lines=16> */
.L_x_1117:
[----:B------:R-:W-:Y:S01]  /*4d20*/  SHF.R.S32.HI R16, RZ, 0x1f, R5 ;  /* 0x0000001fff107819 */ /* 0x000fe20000011405 */
[----:B0-2---:R-:W-:-:S04]  /*4d30*/  IMAD.WIDE.U32 R6, R5, UR8, RZ ;  /* 0x0000000805067c25 */ /* 0x005fc8000f8e00ff */
[----:B------:R-:W-:Y:S01]  /*4d40*/  IMAD R14, R16, UR8, RZ ;  /* 0x00000008100e7c24 */ /* 0x000fe2000f8e02ff */
[----:B---3--:R-:W-:Y:S01]  /*4d50*/  LEA R8, P1, R6, UR12, 0x2 ;  /* 0x0000000c06087c11 */ /* 0x008fe2000f8210ff */
[C---:B----4-:R-:W-:Y:S02]  /*4d60*/  IMAD R18, R16.reuse, UR18, RZ ;  /* 0x0000001210127c24 */ /* 0x050fe4000f8e02ff */
[----:B------:R-:W-:Y:S02]  /*4d70*/  IMAD R2, R16, UR20, RZ ;  /* 0x0000001410027c24 */ /* 0x000fe4000f8e02ff */
[C---:B------:R-:W-:Y:S02]  /*4d80*/  IMAD R9, R5.reuse, UR9, R14 ;  /* 0x0000000905097c24 */ /* 0x040fe4000f8e020e */
[----:B------:R-:W-:-:S03]  /*4d90*/  IMAD.WIDE.U32 R12, R5, UR18, RZ ;  /* 0x00000012050c7c25 */ /* 0x000fc6000f8e00ff */
[----:B------:R-:W-:Y:S01]  /*4da0*/  IADD3 R9, PT, PT, R7, R9, RZ ;  /* 0x0000000907097210 */ /* 0x000fe20007ffe0ff */
[C---:B------:R-:W-:Y:S01]  /*4db0*/  IMAD R15, R5.reuse, UR19, R18 ;  /* 0x00000013050f7c24 */ /* 0x040fe2000f8e0212 */
[----:B------:R-:W-:Y:S01]  /*4dc0*/  LEA R14, P2, R12, UR10, 0x2 ;  /* 0x0000000a0c0e7c11 */ /* 0x000fe2000f8410ff */
[----:B------:R-:W-:Y:S01]  /*4dd0*/  IMAD.WIDE.U32 R10, R5, UR20, RZ ;  /* 0x00000014050a7c25 */ /* 0x000fe2000f8e00ff */
[----:B------:R-:W-:Y:S02]  /*4de0*/  LEA.HI.X R9, R6, UR13, R9, 0x2, P1 ;  /* 0x0000000d06097c11 */ /* 0x000fe400088f1409 */
[----:B------:R-:W-:Y:S01]  /*4df0*/  IADD3 R15, PT, PT, R13, R15, RZ ;  /* 0x0000000f0d0f7210 */ /* 0x000fe20007ffe0ff */
[----:B------:R-:W-:Y:S01]  /*4e00*/  IMAD R3, R5, UR21, R2 ;  /* 0x0000001505037c24 */ /* 0x000fe2000f8e0202 */
[----:B------:R-:W-:Y:S01]  /*4e10*/  LEA R2, P0, R10, UR24, 0x2 ;  /* 0x000000180a027c11 */ /* 0x000fe2000f8010ff */
[----:B------:R2:W-:Y:S01]  /*4e20*/  STG.E desc[UR14][R8.64], RZ ;  /* 0x000000ff08007986 */ /* 0x0005e2000c10190e */
[----:B------:R-:W-:-:S02]  /*4e30*/  LEA.HI.X R15, R12, UR11, R15, 0x2, P2 ;  /* 0x0000000b0c0f7c11 */ /* 0x000fc400090f140f */
[----:B------:R-:W-:-:S03]  /*4e40*/  IADD3 R3, PT, PT, R11, R3, RZ ;  /* 0x000000030b037210 */ /* 0x000fc60007ffe0ff */
[----:B------:R2:W-:Y:S01]  /*4e50*/  STG.E desc[UR14][R14.64], R0 ;  /* 0x000000000e007986 */ /* 0x0005e2000c10190e */
[----:B------:R-:W-:-:S05]  /*4e60*/  LEA.HI.X R3, R10, UR25, R3, 0x2, P0 ;  /* 0x000000190a037c11 */ /* 0x000fca00080f1403 */
[----:B------:R-:W3:Y:S01]  /*4e70*/  LDG.E R13, desc[UR14][R2.64] ;  /* 0x0000000e020d7981 */ /* 0x000ee2000c1e1900 */
[----:B-1----:R-:W-:Y:S02]  /*4e80*/  IMAD R16, R16, UR26, RZ ;  /* 0x0000001a10107c24 */ /* 0x002fe4000f8e02ff */
[----:B------:R-:W-:-:S04]  /*4e90*/  IMAD.WIDE.U32 R6, R5, UR26, RZ ;  /* 0x0000001a05067c25 */ /* 0x000fc8000f8e00ff */
[----:B------:R-:W-:Y:S01]  /*4ea0*/  IMAD R11, R5, UR27, R16 ;  /* 0x0000001b050b7c24 */ /* 0x000fe2000f8e0210 */
[----:B------:R-:W-:-:S04]  /*4eb0*/  LEA R10, P0, R6, UR22, 0x2 ;  /* 0x00000016060a7c11 */ /* 0x000fc8000f8010ff */
[----:B------:R-:W-:-:S04]  /*4ec0*/  IADD3 R11, PT, PT, R7, R11, RZ ;  /* 0x0000000b070b7210 */ /* 0x000fc80007ffe0ff */
[----:B------:R-:W-:Y:S01]  /*4ed0*/  LEA.HI.X R11, R6, UR23, R11, 0x2, P0 ;  /* 0x00000017060b7c11 */ /* 0x000fe200080f140b */
[----:B---3--:R-:W-:-:S05]  /*4ee0*/  FFMA.FTZ R13, R13, UR16, R4 ;  /* 0x000000100d0d7c23 */ /* 0x008fca0008010004 */
[----:B------:R2:W-:Y:S04]  /*4ef0*/  STG.E desc[UR14][R2.64], R13 ;  /* 0x0000000d02007986 */ /* 0x0005e8000c10190e */
[----:B------:R-:W3:Y:S01]  /*4f00*/  LDG.E R6, desc[UR14][R10.64] ;  /* 0x0000000e0a067981 */ /* 0x000ee2000c1e1900 */
[----:B------:R-:W-:-:S04]  /*4f10*/  IADD3 R5, PT, PT, R5, UR4, RZ ;  /* 0x0000000405057c10 */ /* 0x000fc8000fffe0ff */
[----:B------:R-:W-:Y:S01]  /*4f20*/  ISETP.GE.AND P0, PT, R5, UR17, PT ;  /* 0x0000001105007c0c */ /* 0x000fe2000bf06270 */
[----:B---3--:R-:W-:-:S05]  /*4f30*/  FFMA.FTZ R7, R6, UR16, R17 ;  /* 0x0000001006077c23 */ /* 0x008fca0008010011 */
[----:B------:R2:W-:Y:S07]  /*4f40*/  STG.E desc[UR14][R10.64], R7 ;  /* 0x000000070a007986 */ /* 0x0005ee000c10190e */
[----:B------:R-:W-:Y:S05]  /*4f50*/  @!P0 BRA `(.L_x_1117) ;  /* 0xfffffffc00708947 */ /* 0x000fea000383ffff */
[----:B------:R-:W-:Y:S05]  /*4f60*/  BSYNC.RECONVERGENT B0 ;  /* 0x0000000000007941 */ /* 0x000fea0003800200 */
.L_x_1116:
[----:B------:R-:W-:Y:S05]  /*4f70*/  EXIT ;  /* 0x000000000000794d */ /* 0x000fea0003800000 */
.L_x_1114:
        /* <DEDUP_REMOVED lines=19> */
.L_x_1118:
        /* <DEDUP_REMOVED lines=14> */
.L_x_1120:
        /* <DEDUP_REMOVED lines=22> */
[----:B------:R-:W-:-:S04]  /*52f0*/  IADD3 R5, PT, PT, R5, UR4, RZ ;  /* 0x0000000405057c10 */ /* 0x000fc8000fffe0ff */
[----:B--2---:R-:W-:Y:S01]  /*5300*/  ISETP.GE.AND P0, PT, R5, UR17, PT ;  /* 0x0000001105007c0c */ /* 0x004fe2000bf06270 */
[----:B---3--:R-:W-:-:S05]  /*5310*/  FFMA.FTZ R3, R0, UR16, R19 ;  /* 0x0000001000037c23 */ /* 0x008fca0008010013 */
[----:B------:R0:W-:Y:S07]  /*5320*/  STG.E desc[UR14][R14.64], R3 ;  /* 0x000000030e007986 */ /* 0x0001ee000c10190e */
[----:B------:R-:W-:Y:S05]  /*5330*/  @!P0 BRA `(.L_x_1120) ;  /* 0xfffffffc00948947 */ /* 0x000fea000383ffff */
[----:B------:R-:W-:Y:S05]  /*5340*/  BSYNC.RECONVERGENT B0 ;  /* 0x0000000000007941 */ /* 0x000fea0003800200 */
.L_x_1119:
[----:B------:R-:W-:Y:S05]  /*5350*/  EXIT ;  /* 0x000000000000794d */ /* 0x000fea0003800000 */
        .weak           $__internal_14_$__cuda_sm20_dblrcp_rn_slowpath_v3
        .type           $__internal_14_$__cuda_sm20_dblrcp_rn_slowpath_v3,@function
        .size           $__internal_14_$__cuda_sm20_dblrcp_rn_slowpath_v3,(.L_x_27273 - $__internal_14_$__cuda_sm20_dblrcp_rn_slowpath_v3)
$__internal_14_$__cuda_sm20_dblrcp_rn_slowpath_v3:
        /* <DEDUP_REMOVED lines=24> */
.L_x_1124:
[----:B------:R-:W-:-:S06]  /*54e0*/  DMUL R22, R22, 8.11296384146066816958e+31 ;  /* 0x4690000016167828 */ /* 0x000fcc0000000000 */
        /* <DEDUP_REMOVED lines=8> */
.L_x_1122:
[----:B------:R-:W-:Y:S02]  /*5570*/  LOP3.LUT R25, R23, 0x80000, RZ, 0xfc, !PT ;  /* 0x0008000017197812 */ /* 0x000fe400078efcff */
[----:B------:R-:W-:-:S07]  /*5580*/  MOV R24, R22 ;  /* 0x0000001600187202 */ /* 0x000fce0000000f00 */
.L_x_1123:
[----:B------:R-:W-:Y:S05]  /*5590*/  BSYNC.RECONVERGENT B2 ;  /* 0x0000000000027941 */ /* 0x000fea0003800200 */
.L_x_1121:
[----:B------:R-:W-:Y:S01]  /*55a0*/  HFMA2 R23, -RZ, RZ, 0, 0 ;  /* 0x00000000ff177431 */ /* 0x000fe200000001ff */
[----:B------:R-:W-:-:S04]  /*55b0*/  MOV R22, R30 ;  /* 0x0000001e00167202 */ /* 0x000fc80000000f00 */
[----:B------:R-:W-:Y:S05]  /*55c0*/  RET.REL.NODEC R22 `(_ZN2at6native35batch_norm_reduce_statistics_kernelIfflEEvNS_27GenericPackedTensorAccessorIT0_Lm2ENS_17RestrictPtrTraitsET1_EES6_NS2_IS3_Lm1ES4_S5_EES7_NS2_IT_Lm1ES4_S5_EES9_S3_S3_S9_) ;  /* 0xffffffa8168c7950 */ /* 0x000fea0003c3ffff */
.L_x_1125:
        /* <DEDUP_REMOVED lines=11> */
.L_x_27273:


//--------------------- .text._ZN2at6native35batch_norm_reduce_statistics_kernelIffiEEvNS_27GenericPackedTensorAccessorIT0_Lm2ENS_17RestrictPtrTraitsET1_EES6_NS2_IS3_Lm1ES4_S5_EES7_NS2_IT_Lm1ES4_S5_EES9_S3_S3_S9_ --------------------------
	.section	.text._ZN2at6native35batch_norm_reduce_statistics_kernelIffiEEvNS_27GenericPackedTensorAccessorIT0_Lm2ENS_17RestrictPtrTraitsET1_EES6_NS2_IS3_Lm1ES4_S5_EES7_NS2_IT_Lm1ES4_S5_EES9_S3_S3_S9_,"ax",@progbits
	.align	128
        .global         _ZN2at6native35batch_norm_reduce_statistics_kernelIffiEEvNS_27GenericPackedTensorAccessorIT0_Lm2ENS_17RestrictPtrTraitsET1_EES6_NS2_IS3_Lm1ES4_S5_EES7_NS2_IT_Lm1ES4_S5_EES9_S3_S3_S9_
        .type           _ZN2at6native35batch_norm_reduce_statistics_kernelIffiEEvNS_27GenericPackedTensorAccessorIT0_Lm2ENS_17RestrictPtrTraitsET1_EES6_NS2_IS3_Lm1ES4_S5_EES7_NS2_IT_Lm1ES4_S5_EES9_S3_S3_S9_,@function
        .size           _ZN2at6native35batch_norm_reduce_statistics_kernelIffiEEvNS_27GenericPackedTensorAccessorIT0_Lm2ENS_17RestrictPtrTraitsET1_EES6_NS2_IS3_Lm1ES4_S5_EES7_NS2_IT_Lm1ES4_S5_EES9_S3_S3_S9_,(.L_x_27274 - _ZN2at6native35batch_norm_reduce_statistics_kernelIffiEEvNS_27GenericPackedTensorAccessorIT0_Lm2ENS_17RestrictPtrTraitsET1_EES6_NS2_IS3_Lm1ES4_S5_EES7_NS2_IT_Lm1ES4_S5_EES9_S3_S3_S9_)
        .other          _ZN2at6native35batch_norm_reduce_statistics_kernelIffiEEvNS_27GenericPackedTensorAccessorIT0_Lm2ENS_17RestrictPtrTraitsET1_EES6_NS2_IS3_Lm1ES4_S5_EES7_NS2_IT_Lm1ES4_S5_EES9_S3_S3_S9_,@"STO_CUDA_ENTRY STV_DEFAULT"
_ZN2at6native35batch_norm_reduce_statistics_kernelIffiEEvNS_27GenericPackedTensorAccessorIT0_Lm2ENS_17RestrictPtrTraitsET1_EES6_NS2_IS3_Lm1ES4_S5_EES7_NS2_IT_Lm1ES4_S5_EES9_S3_S3_S9_:
.text._ZN2at6native35batch_norm_reduce_statistics_kernelIffiEEvNS_27GenericPackedTensorAccessorIT0_Lm2ENS_17RestrictPtrTraitsET1_EES6_NS2_IS3_Lm1ES4_S5_EES7_NS2_IT_Lm1ES4_S5_EES9_S3_S3_S9_:
        /* <DEDUP_REMOVED lines=21> */
[----:B------:R-:W-:Y:S01]  /*0150*/  BSSY.RECONVERGENT B0, `(.L_x_1128) ;  /* 0x00001e9000007945 */ /* 0x000fe20003800200 */
[----:B------:R-:W1:Y:S01]  /*0160*/  LDCU UR6, c[0x0][0x390] ;  /* 0x00007200ff0677ac */ /* 0x000e620008000800 */
[----:B------:R-:W-:Y:S02]  /*0170*/  ULOP3.LUT UR9, UR4, 0x3, URZ, 0xc0, !UPT ;  /* 0x0000000304097892 */ /* 0x000fe4000f8ec0ff */
[----:B------:R-:W-:Y:S01]  /*0180*/  ULOP3.LUT UR4, UR4, 0x7ffffffc, URZ, 0xc0, !UPT ;  /* 0x7ffffffc04047892 */ /* 0x000fe2000f8ec0ff */
[----:B------:R-:W2:Y:S01]  /*0190*/  LDCU UR17, c[0x0][0x3f0] ;  /* 0x00007e00ff1177ac */ /* 0x000ea20008000800 */
[----:B------:R-:W3:Y:S01]  /*01a0*/  LDCU.64 UR12, c[0x0][0x380] ;  /* 0x00007000ff0c77ac */ /* 0x000ee20008000a00 */
[----:B------:R-:W4:Y:S01]  /*01b0*/  LDCU.64 UR14, c[0x0][0x398] ;  /* 0x00007300ff0e77ac */ /* 0x000f220008000a00 */
[----:B0-----:R-:W-:Y:S02]  /*01c0*/  UIMAD UR5, UR5, 0x3, URZ ;  /* 0x00000003050578a4 */ /* 0x001fe4000f8e02ff */
[----:B-1----:R-:W-:-:S02]  /*01d0*/  USHF.L.U32 UR6, UR6, 0x1, URZ ;  /* 0x0000000106067899 */ /* 0x002fc400080006ff */
[----:B------:R-:W-:-:S12]  /*01e0*/  UIADD3 UR16, UPT, UPT, -UR4, URZ, URZ ;  /* 0x000000ff04107290 */ /* 0x000fd8000fffe1ff */
.L_x_1142:
[----:B------:R-:W0:Y:S01]  /*01f0*/  LDCU UR18, c[0x0][0x388] ;  /* 0x00007100ff1277ac */ /* 0x000e220008000800 */
[----:B------:R-:W-:Y:S01]  /*0200*/  HFMA2 R29, -RZ, RZ, 0, 0 ;  /* 0x00000000ff1d7431 */ /* 0x000fe200000001ff */
[----:B------:R-:W-:Y:S01]  /*0210*/  MOV R14, RZ ;  /* 0x000000ff000e7202 */ /* 0x000fe20000000f00 */
[----:B------:R-:W-:Y:S01]  /*0220*/  HFMA2 R26, -RZ, RZ, 0, 0 ;  /* 0x00000000ff1a7431 */ /* 0x000fe200000001ff */
[----:B------:R-:W1:Y:S01]  /*0230*/  LDCU UR7, c[0x0][0x394] ;  /* 0x00007280ff0777ac */ /* 0x000e620008000800 */
[----:B------:R-:W-:Y:S01]  /*0240*/  MOV R25, RZ ;  /* 0x000000ff00197202 */ /* 0x000fe20000000f00 */
[----:B------:R-:W5:Y:S01]  /*0250*/  LDCU UR8, c[0x0][0x3ac] ;  /* 0x00007580ff0877ac */ /* 0x000f620008000800 */
[----:B0-----:R-:W-:Y:S01]  /*0260*/  UISETP.GE.U32.AND UP0, UPT, UR18, 0x4, UPT ;  /* 0x000000041200788c */ /* 0x001fe2000bf06070 */
[C---:B-1----:R-:W-:Y:S02]  /*0270*/  IMAD R5, R2.reuse, UR7, RZ ;  /* 0x0000000702057c24 */ /* 0x042fe4000f8e02ff */
[----:B-----5:R-:W-:-:S03]  /*0280*/  IMAD R6, R2, UR8, RZ ;  /* 0x0000000802067c24 */ /* 0x020fc6000f8e02ff */
[----:B------:R-:W-:Y:S02]  /*0290*/  SHF.R.S32.HI R7, RZ, 0x1f, R5 ;  /* 0x0000001fff077819 */ /* 0x000fe40000011405 */
[----:B------:R-:W-:Y:S01]  /*02a0*/  SHF.R.S32.HI R8, RZ, 0x1f, R6 ;  /* 0x0000001fff087819 */ /* 0x000fe20000011406 */
[----:B------:R-:W-:Y:S06]  /*02b0*/  BRA.U !UP0, `(.L_x_1129) ;  /* 0x0000000d08947547 */ /* 0x000fec000b800000 */
[----:B------:R-:W0:Y:S01]  /*02c0*/  LDCU UR7, c[0x0][0x3a8] ;  /* 0x00007500ff0777ac */ /* 0x000e220008000800 */
[----:B------:R-:W-:Y:S02]  /*02d0*/  MOV R29, RZ ;  /* 0x000000ff001d7202 */ /* 0x000fe40000000f00 */
[----:B------:R-:W-:Y:S02]  /*02e0*/  CS2R R10, SRZ ;  /* 0x00000000000a7805 */ /* 0x000fe4000001ff00 */
[----:B------:R-:W-:Y:S01]  /*02f0*/  MOV R9, RZ ;  /* 0x000000ff00097202 */ /* 0x000fe20000000f00 */
[----:B------:R-:W1:Y:S01]  /*0300*/  LDCU UR8, c[0x0][0x390] ;  /* 0x00007200ff0877ac */ /* 0x000e620008000800 */
[----:B------:R-:W-:Y:S02]  /*0310*/  MOV R12, UR6 ;  /* 0x00000006000c7c02 */ /* 0x000fe40008000f00 */
[----:B------:R-:W-:Y:S01]  /*0320*/  MOV R13, UR5 ;  /* 0x00000005000d7c02 */ /* 0x000fe20008000f00 */
[----:B------:R-:W5:Y:S01]  /*0330*/  LDCU UR18, c[0x0][0x390] ;  /* 0x00007200ff1277ac */ /* 0x000f620008000800 */
[----:B------:R-:W-:-:S02]  /*0340*/  MOV R14, UR16 ;  /* 0x00000010000e7c02 */ /* 0x000fc40008000f00 */
[----:B------:R-:W-:Y:S01]  /*0350*/  MOV R26, RZ ;  /* 0x000000ff001a7202 */ /* 0x000fe20000000f00 */
[----:B------:R-:W2:Y:S01]  /*0360*/  LDCU UR19, c[0x0][0x3a8] ;  /* 0x00007500ff1377ac */ /* 0x000ea20008000800 */
[----:B0-----:R-:W-:Y:S02]  /*0370*/  USHF.L.U32 UR7, UR7, 0x1, URZ ;  /* 0x0000000107077899 */ /* 0x001fe400080006ff */
[----:B-1----:R-:W-:-:S04]  /*0380*/  UIMAD UR8, UR8, 0x3, URZ ;  /* 0x00000003080878a4 */ /* 0x002fc8000f8e02ff */
[----:B------:R-:W-:Y:S02]  /*0390*/  MOV R17, UR7 ;  /* 0x0000000700117c02 */ /* 0x000fe40008000f00 */
[----:B-----5:R-:W-:Y:S02]  /*03a0*/  MOV R16, UR18 ;  /* 0x0000001200107c02 */ /* 0x020fe40008000f00 */
[----:B------:R-:W-:Y:S02]  /*03b0*/  MOV R24, UR8 ;  /* 0x0000000800187c02 */ /* 0x000fe40008000f00 */
[----:B--2---:R-:W-:-:S07]  /*03c0*/  MOV R15, UR19 ;  /* 0x00000013000f7c02 */ /* 0x004fce0008000f00 */
.L_x_1134:
[----:B------:R-:W0:Y:S02]  /*03d0*/  LDC.64 R38, c[0x0][0x3f8] ;  /* 0x0000fe00ff267b82 */ /* 0x000e240000000a00 */
[----:B0-----:R-:W-:-:S05]  /*03e0*/  IMAD.WIDE R38, R9, 0x4, R38 ;  /* 0x0000000409267825 */ /* 0x001fca00078e0226 */
[----:B------:R-:W2:Y:S01]  /*03f0*/  LDG.E R33, desc[UR10][R38.64] ;  /* 0x0000000a26217981 */ /* 0x000ea2000c1e1900 */
[----:B------:R-:W-:-:S04]  /*0400*/  IADD3 R0, P0, PT, R6, R11, RZ ;  /* 0x0000000b06007210 */ /* 0x000fc80007f1e0ff */
[----:B------:R-:W-:Y:S02]  /*0410*/  LEA.HI.X.SX32 R19, R11, R8, 0x1, P0 ;  /* 0x000000080b137211 */ /* 0x000fe400000f0eff */
[----:B----4-:R-:W-:-:S04]  /*0420*/  LEA R20, P0, R0, UR14, 0x2 ;  /* 0x0000000e00147c11 */ /* 0x010fc8000f8010ff */
[----:B------:R-:W-:-:S05]  /*0430*/  LEA.HI.X R21, R0, UR15, R19, 0x2, P0 ;  /* 0x0000000f00157c11 */ /* 0x000fca00080f1413 */
[----:B------:R-:W4:Y:S01]  /*0440*/  LDG.E R0, desc[UR10][R20.64] ;  /* 0x0000000a14007981 */ /* 0x000f22000c1e1900 */
[----:B------:R-:W-:-:S04]  /*0450*/  IADD3 R18, P0, PT, R5, R10, RZ ;  /* 0x0000000a05127210 */ /* 0x000fc80007f1e0ff */
[----:B------:R-:W-:Y:S02]  /*0460*/  LEA.HI.X.SX32 R19, R10, R7, 0x1, P0 ;  /* 0x000000070a137211 */ /* 0x000fe400000f0eff */
[----:B---3--:R-:W-:-:S04]  /*0470*/  LEA R30, P0, R18, UR12, 0x2 ;  /* 0x0000000c121e7c11 */ /* 0x008fc8000f8010ff */
[----:B------:R-:W-:-:S06]  /*0480*/  LEA.HI.X R31, R18, UR13, R19, 0x2, P0 ;  /* 0x0000000d121f7c11 */ /* 0x000fcc00080f1413 */
[----:B------:R0:W5:Y:S01]  /*0490*/  LDG.E R31, desc[UR10][R30.64] ;  /* 0x0000000a1e1f7981 */ /* 0x000162000c1e1900 */
[----:B------:R-:W-:-:S05]  /*04a0*/  I2FP.F32.S32 R26, R26 ;  /* 0x0000001a001a7245 */ /* 0x000fca0000201400 */
[----:B--2---:R-:W-:-:S04]  /*04b0*/  FADD.FTZ R35, R33, R26 ;  /* 0x0000001a21237221 */ /* 0x004fc80000010000 */
[----:B------:R-:W-:-:S06]  /*04c0*/  FMUL.FTZ R18, R35, 1 ;  /* 0x3f80000023127820 */ /* 0x000fcc0000410000 */
[----:B------:R-:W1:Y:S08]  /*04d0*/  F2F.F64.F32 R18, R18 ;  /* 0x0000001200127310 */ /* 0x000e700000201800 */
[----:B----4-:R-:W2:Y:S01]  /*04e0*/  MUFU.RCP R0, R0 ;  /* 0x0000000000007308 */ /* 0x010ea20000001000 */
[----:B-1----:R-:W-:-:S07]  /*04f0*/  IADD3 R22, PT, PT, R19, 0x300402, RZ ;  /* 0x0030040213167810 */ /* 0x002fce0007ffe0ff */
[----:B------:R-:W1:Y:S01]  /*0500*/  MUFU.RCP64H R23, R19 ;  /* 0x0000001300177308 */ /* 0x000e620000001800 */
[----:B------:R-:W-:Y:S01]  /*0510*/  FSETP.GEU.AND P0, PT, |R22|, 5.8789094863358348022e-39, PT ;  /* 0x004004021600780b */ /* 0x000fe20003f0e200 */
        /* <DEDUP_REMOVED lines=10> */
[----:B-----5:R-:W-:Y:S05]  /*05c0*/  CALL.REL.NOINC `($__internal_15_$__cuda_sm20_dblrcp_rn_slowpath_v3) ;  /* 0x0000004400387944 */ /* 0x020fea0003c00000 */
.L_x_1130:
[----:B------:R-:W0:Y:S02]  /*05d0*/  LDC R19, c[0x0][0x404] ;  /* 0x00010100ff137b82 */ /* 0x000e240000000800 */
[----:B0-----:R-:W-:-:S05]  /*05e0*/  IMAD.WIDE R38, R19, 0x4, R38 ;  /* 0x0000000413267825 */ /* 0x001fca00078e0226 */
[----:B------:R-:W2:Y:S01]  /*05f0*/  LDG.E R32, desc[UR10][R38.64] ;  /* 0x0000000a26207981 */ /* 0x000ea2000c1e1900 */
[----:B------:R-:W-:-:S04]  /*0600*/  IADD3 R0, P0, PT, R6, R15, RZ ;  /* 0x0000000f06007210 */ /* 0x000fc80007f1e0ff */
[----:B------:R-:W-:Y:S02]  /*0610*/  LEA.HI.X.SX32 R19, R15, R8, 0x1, P0 ;  /* 0x000000080f137211 */ /* 0x000fe400000f0eff */
[----:B------:R-:W-:-:S04]  /*0620*/  LEA R18, P0, R0, UR14, 0x2 ;  /* 0x0000000e00127c11 */ /* 0x000fc8000f8010ff */
[----:B------:R-:W-:-:S05]  /*0630*/  LEA.HI.X R19, R0, UR15, R19, 0x2, P0 ;  /* 0x0000000f00137c11 */ /* 0x000fca00080f1413 */
[----:B------:R0:W3:Y:S01]  /*0640*/  LDG.E R0, desc[UR10][R18.64] ;  /* 0x0000000a12007981 */ /* 0x0000e2000c1e1900 */
[----:B------:R-:W1:Y:S01]  /*0650*/  F2I.FTZ.TRUNC.NTZ R27, R35 ;  /* 0x00000023001b7305 */ /* 0x000e62000021f100 */
[----:B------:R-:W-:-:S04]  /*0660*/  IADD3 R21, P0, PT, R5, R16, RZ ;  /* 0x0000001005157210 */ /* 0x000fc80007f1e0ff */
[----:B------:R-:W-:Y:S02]  /*0670*/  LEA.HI.X.SX32 R22, R16, R7, 0x1, P0 ;  /* 0x0000000710167211 */ /* 0x000fe400000f0eff */
[----:B------:R-:W-:Y:S01]  /*0680*/  LEA R20, P0, R21, UR12, 0x2 ;  /* 0x0000000c15147c11 */ /* 0x000fe2000f8010ff */
[----:B------:R-:W-:Y:S01]  /*0690*/  UMOV UR18, 0xf0000000 ;  /* 0xf000000000127882 */ /* 0x000fe20000000000 */
[----:B------:R-:W-:Y:S01]  /*06a0*/  UMOV UR19, 0x380fffff ;  /* 0x380fffff00137882 */ /* 0x000fe20000000000 */
[----:B0----5:R-:W-:Y:S01]  /*06b0*/  FADD.FTZ R18, -R31, R25 ;  /* 0x000000191f127221 */ /* 0x021fe20000010100 */
[----:B------:R-:W-:Y:S02]  /*06c0*/  LEA.HI.X R21, R21, UR13, R22, 0x2, P0 ;  /* 0x0000000d15157c11 */ /* 0x000fe400080f1416 */
[----:B-1----:R-:W-:Y:S01]  /*06d0*/  I2FP.F32.S32 R27, R27 ;  /* 0x0000001b001b7245 */ /* 0x002fe20000201400 */
[----:B------:R-:W0:Y:S01]  /*06e0*/  F2F.F32.F64 R22, R36 ;  /* 0x0000002400167310 */ /* 0x000e220000301000 */
[----:B------:R-:W-:Y:S01]  /*06f0*/  DSETP.GEU.AND P0, PT, |R36|, UR18, PT ;  /* 0x0000001224007e2a */ /* 0x000fe2000bf0e200 */
[----:B------:R-:W-:Y:S01]  /*0700*/  FMUL.FTZ R23, R18, R18 ;  /* 0x0000001212177220 */ /* 0x000fe20000410000 */
[----:B------:R1:W5:Y:S03]  /*0710*/  LDG.E R30, desc[UR10][R20.64] ;  /* 0x0000000a141e7981 */ /* 0x000366000c1e1900 */
[----:B-1----:R-:W-:-:S09]  /*0720*/  FMUL.FTZ R20, R26, R23 ;  /* 0x000000171a147220 */ /* 0x002fd20000410000 */
[----:B0-----:R-:W-:Y:S01]  /*0730*/  @!P0 FMUL R22, R22, 1.175494350822287508e-38 ;  /* 0x0080000016168820 */ /* 0x001fe20000400000 */
[----:B------:R-:W-:-:S04]  /*0740*/  FMUL.FTZ R21, R33, R20 ;  /* 0x0000001421157220 */ /* 0x000fc80000410000 */
[----:B------:R-:W-:-:S04]  /*0750*/  FMUL.FTZ R20, R22, R21 ;  /* 0x0000001516147220 */ /* 0x000fc80000410000 */
[C---:B------:R-:W-:Y:S01]  /*0760*/  FFMA.FTZ R28, R33.reuse, R28, R20 ;  /* 0x0000001c211c7223 */ /* 0x040fe20000010014 */
[-C--:B------:R-:W-:Y:S01]  /*0770*/  FMUL.FTZ R20, R33, R22.reuse ;  /* 0x0000001621147220 */ /* 0x080fe20000410000 */
[----:B------:R-:W-:Y:S02]  /*0780*/  FMUL.FTZ R22, R26, R22 ;  /* 0x000000161a167220 */ /* 0x000fe40000410000 */
[----:B------:R-:W-:Y:S01]  /*0790*/  FADD.FTZ R29, R28, R29 ;  /* 0x0000001d1c1d7221 */ /* 0x000fe20000010000 */
[----:B------:R-:W-:-:S04]  /*07a0*/  FMUL.FTZ R33, R31, R20 ;  /* 0x000000141f217220 */ /* 0x000fc80000410000 */
[----:B------:R-:W-:Y:S01]  /*07b0*/  FFMA.FTZ R33, R22, R25, R33 ;  /* 0x0000001916217223 */ /* 0x000fe20000010021 */
[----:B--2---:R-:W-:-:S04]  /*07c0*/  FADD.FTZ R34, R32, R27 ;  /* 0x0000001b20227221 */ /* 0x004fc80000010000 */
[----:B------:R-:W-:-:S06]  /*07d0*/  FMUL.FTZ R19, R34, 1 ;  /* 0x3f80000022137820 */ /* 0x000fcc0000410000 */
[----:B------:R-:W0:Y:S08]  /*07e0*/  F2F.F64.F32 R18, R19 ;  /* 0x0000001300127310 */ /* 0x000e300000201800 */
[----:B---3--:R-:W1:Y:S01]  /*07f0*/  MUFU.RCP R0, R0 ;  /* 0x0000000000007308 */ /* 0x008e620000001000 */
[----:B0-----:R-:W-:-:S07]  /*0800*/  IADD3 R20, PT, PT, R19, 0x300402, RZ ;  /* 0x0030040213147810 */ /* 0x001fce0007ffe0ff */
[----:B------:R-:W0:Y:S01]  /*0810*/  MUFU.RCP64H R21, R19 ;  /* 0x0000001300157308 */ /* 0x000e220000001800 */
[----:B------:R-:W-:Y:S01]  /*0820*/  FSETP.GEU.AND P0, PT, |R20|, 5.8789094863358348022e-39, PT ;  /* 0x004004021400780b */ /* 0x000fe20003f0e200 */
[----:B-1----:R-:W-:Y:S01]  /*0830*/  FFMA.FTZ R31, R0, R0, -UR17 ;  /* 0x80000011001f7e23 */ /* 0x002fe20008010000 */
        /* <DEDUP_REMOVED lines=9> */
[----:B-----5:R-:W-:Y:S05]  /*08d0*/  CALL.REL.NOINC `($__internal_15_$__cuda_sm20_dblrcp_rn_slowpath_v3) ;  /* 0x0000004000747944 */ /* 0x020fea0003c00000 */
.L_x_1131:
        /* <DEDUP_REMOVED lines=11> */
[C---:B------:R-:W-:Y:S01]  /*0990*/  LEA R20, P0, R21.reuse, UR12, 0x2 ;  /* 0x0000000c15147c11 */ /* 0x040fe2000f8010ff */
[----:B------:R-:W-:Y:S01]  /*09a0*/  UMOV UR18, 0xf0000000 ;  /* 0xf000000000127882 */ /* 0x000fe20000000000 */
[----:B------:R-:W-:Y:S01]  /*09b0*/  UMOV UR19, 0x380fffff ;  /* 0x380fffff00137882 */ /* 0x000fe20000000000 */
[----:B------:R-:W4:Y:S01]  /*09c0*/  F2F.F32.F64 R23, R36 ;  /* 0x0000002400177310 */ /* 0x000f220000301000 */
[----:B------:R-:W-:Y:S02]  /*09d0*/  LEA.HI.X R21, R21, UR13, R22, 0x2, P0 ;  /* 0x0000000d15157c11 */ /* 0x000fe400080f1416 */
[----:B-1----:R-:W-:Y:S01]  /*09e0*/  I2FP.F32.S32 R28, R28 ;  /* 0x0000001c001c7245 */ /* 0x002fe20000201400 */
[----:B------:R-:W-:Y:S01]  /*09f0*/  DSETP.GEU.AND P0, PT, |R36|, UR18, PT ;  /* 0x0000001224007e2a */ /* 0x000fe2000bf0e200 */
[----:B0----5:R-:W-:Y:S01]  /*0a00*/  FADD.FTZ R18, R33, -R30 ;  /* 0x8000001e21127221 */ /* 0x021fe20000010000 */
[----:B------:R0:W5:Y:S03]  /*0a10*/  LDG.E R26, desc[UR10][R20.64] ;  /* 0x0000000a141a7981 */ /* 0x000166000c1e1900 */
[----:B------:R-:W-:-:S04]  /*0a20*/  FMUL.FTZ R22, R18, R18 ;  /* 0x0000001212167220 */ /* 0x000fc80000410000 */
[----:B0-----:R-:W-:-:S05]  /*0a30*/  FMUL.FTZ R21, R27, R22 ;  /* 0x000000161b157220 */ /* 0x001fca0000410000 */
[----:B----4-:R-:W-:Y:S01]  /*0a40*/  @!P0 FMUL R23, R23, 1.175494350822287508e-38 ;  /* 0x0080000017178820 */ /* 0x010fe20000400000 */
        /* <DEDUP_REMOVED lines=11> */
[----:B---3--:R-:W-:Y:S01]  /*0b00*/  MUFU.RCP R0, R0 ;  /* 0x0000000000007308 */ /* 0x008fe20000001000 */
[----:B0-----:R-:W-:-:S07]  /*0b10*/  IADD3 R20, PT, PT, R19, 0x300402, RZ ;  /* 0x0030040213147810 */ /* 0x001fce0007ffe0ff */
[----:B------:R-:W0:Y:S01]  /*0b20*/  MUFU.RCP64H R21, R19 ;  /* 0x0000001300157308 */ /* 0x000e220000001800 */
[----:B------:R-:W-:Y:S01]  /*0b30*/  FSETP.GEU.AND P0, PT, |R20|, 5.8789094863358348022e-39, PT ;  /* 0x004004021400780b */ /* 0x000fe20003f0e200 */
[----:B0-----:R-:W-:-:S08]  /*0b40*/  DFMA R36, -R18, R20, 1 ;  /* 0x3ff000001224742b */ /* 0x001fd00000000114 */
[----:B------:R-:W-:-:S08]  /*0b50*/  DFMA R36, R36, R36, R36 ;  /* 0x000000242424722b */ /* 0x000fd00000000024 */
[----:B------:R-:W-:-:S08]  /*0b60*/  DFMA R36, R20, R36, R20 ;  /* 0x000000241424722b */ /* 0x000fd00000000014 */
[----:B------:R-:W-:-:S08]  /*0b70*/  DFMA R30, -R18, R36, 1 ;  /* 0x3ff00000121e742b */ /* 0x000fd00000000124 */
[----:B------:R-:W-:Y:S01]  /*0b80*/  DFMA R36, R36, R30, R36 ;  /* 0x0000001e2424722b */ /* 0x000fe20000000024 */
[----:B------:R-:W-:Y:S01]  /*0b90*/  FFMA.FTZ R30, R0, R0, -UR17 ;  /* 0x80000011001e7e23 */ /* 0x000fe20008010000 */
[----:B------:R-:W-:Y:S09]  /*0ba0*/  @P0 BRA `(.L_x_1132) ;  /* 0x0000000000100947 */ /* 0x000ff20003800000 */
[----:B------:R-:W-:Y:S02]  /*0bb0*/  LOP3.LUT R22, R19, 0x7fffffff, RZ, 0xc0, !PT ;  /* 0x7fffffff13167812 */ /* 0x000fe400078ec0ff */
[----:B------:R-:W-:Y:S02]  /*0bc0*/  MOV R0, 0xbf0 ;  /* 0x00000bf000007802 */ /* 0x000fe40000000f00 */
[----:B------:R-:W-:-:S07]  /*0bd0*/  IADD3 R22, PT, PT, R22, -0x100000, RZ ;  /* 0xfff0000016167810 */ /* 0x000fce0007ffe0ff */
[----:B-----5:R-:W-:Y:S05]  /*0be0*/  CALL.REL.NOINC `($__internal_15_$__cuda_sm20_dblrcp_rn_slowpath_v3) ;  /* 0x0000003c00b07944 */ /* 0x020fea0003c00000 */
.L_x_1132:
[----:B------:R-:W0:Y:S02]  /*0bf0*/  LDC R19, c[0x0][0x404] ;  /* 0x00010100ff137b82 */ /* 0x000e240000000800 */
[----:B0-----:R-:W-:-:S05]  /*0c00*/  IMAD.WIDE R38, R19, 0x4, R38 ;  /* 0x0000000413267825 */ /* 0x001fca00078e0226 */
[----:B------:R-:W2:Y:S01]  /*0c10*/  LDG.E R31, desc[UR10][R38.64] ;  /* 0x0000000a261f7981 */ /* 0x000ea2000c1e1900 */
[----:B------:R-:W-:-:S04]  /*0c20*/  IADD3 R0, P0, PT, R6, R13, RZ ;  /* 0x0000000d06007210 */ /* 0x000fc80007f1e0ff */
[----:B------:R-:W-:Y:S02]  /*0c30*/  LEA.HI.X.SX32 R19, R13, R8, 0x1, P0 ;  /* 0x000000080d137211 */ /* 0x000fe400000f0eff */
[----:B------:R-:W-:-:S04]  /*0c40*/  LEA R18, P0, R0, UR14, 0x2 ;  /* 0x0000000e00127c11 */ /* 0x000fc8000f8010ff */
[----:B------:R-:W-:-:S05]  /*0c50*/  LEA.HI.X R19, R0, UR15, R19, 0x2, P0 ;  /* 0x0000000f00137c11 */ /* 0x000fca00080f1413 */
[----:B------:R-:W3:Y:S01]  /*0c60*/  LDG.E R0, desc[UR10][R18.64] ;  /* 0x0000000a12007981 */ /* 0x000ee2000c1e1900 */
[----:B------:R-:W0:Y:S01]  /*0c70*/  F2I.FTZ.TRUNC.NTZ R34, R35 ;  /* 0x0000002300227305 */ /* 0x000e22000021f100 */
[----:B------:R-:W-:-:S04]  /*0c80*/  IADD3 R21, P0, PT, R5, R24, RZ ;  /* 0x0000001805157210 */ /* 0x000fc80007f1e0ff */
[----:B------:R-:W-:Y:S02]  /*0c90*/  LEA.HI.X.SX32 R22, R24, R7, 0x1, P0 ;  /* 0x0000000718167211 */ /* 0x000fe400000f0eff */
[C---:B------:R-:W-:Y:S01]  /*0ca0*/  LEA R20, P0, R21.reuse, UR12, 0x2 ;  /* 0x0000000c15147c11 */ /* 0x040fe2000f8010ff */
[----:B------:R-:W-:Y:S01]  /*0cb0*/  UMOV UR18, 0xf0000000 ;  /* 0xf000000000127882 */ /* 0x000fe20000000000 */
[----:B------:R-:W-:Y:S02]  /*0cc0*/  UMOV UR19, 0x380fffff ;  /* 0x380fffff00137882 */ /* 0x000fe40000000000 */
[----:B------:R-:W-:Y:S02]  /*0cd0*/  LEA.HI.X R21, R21, UR13, R22, 0x2, P0 ;  /* 0x0000000d15157c11 */ /* 0x000fe400080f1416 */
[----:B0-----:R-:W-:Y:S01]  /*0ce0*/  I2FP.F32.S32 R34, R34 ;  /* 0x0000002200227245 */ /* 0x001fe20000201400 */
[----:B------:R-:W0:Y:S01]  /*0cf0*/  F2F.F32.F64 R22, R36 ;  /* 0x0000002400167310 */ /* 0x000e220000301000 */
[----:B------:R-:W-:Y:S01]  /*0d00*/  DSETP.GEU.AND P0, PT, |R36|, UR18, PT ;  /* 0x0000001224007e2a */ /* 0x000fe2000bf0e200 */
[----:B-----5:R-:W-:Y:S01]  /*0d10*/  FADD.FTZ R23, R27, -R26 ;  /* 0x8000001a1b177221 */ /* 0x020fe20000010000 */
[----:B------:R1:W5:Y:S03]  /*0d20*/  LDG.E R32, desc[UR10][R20.64] ;  /* 0x0000000a14207981 */ /* 0x000366000c1e1900 */
[----:B------:R-:W-:-:S04]  /*0d30*/  FMUL.FTZ R23, R23, R23 ;  /* 0x0000001717177220 */ /* 0x000fc80000410000 */
[----:B-1----:R-:W-:-:S05]  /*0d40*/  FMUL.FTZ R20, R28, R23 ;  /* 0x000000171c147220 */ /* 0x002fca0000410000 */
[----:B0-----:R-:W-:Y:S01]  /*0d50*/  @!P0 FMUL R22, R22, 1.175494350822287508e-38 ;  /* 0x0080000016168820 */ /* 0x001fe20000400000 */
[----:B------:R-:W-:-:S03]  /*0d60*/  FMUL.FTZ R23, R25, R20 ;  /* 0x0000001419177220 */ /* 0x000fc60000410000 */
[----:B------:R-:W-:Y:S01]  /*0d70*/  FMUL.FTZ R28, R28, R22 ;  /* 0x000000161c1c7220 */ /* 0x000fe20000410000 */
[----:B------:R-:W-:-:S04]  /*0d80*/  FMUL.FTZ R20, R22, R23 ;  /* 0x0000001716147220 */ /* 0x000fc80000410000 */
[C---:B------:R-:W-:Y:S01]  /*0d90*/  FFMA.FTZ R30, R25.reuse, R30, R20 ;  /* 0x0000001e191e7223 */ /* 0x040fe20000010014 */
[----:B------:R-:W-:-:S03]  /*0da0*/  FMUL.FTZ R25, R25, R22 ;  /* 0x0000001619197220 */ /* 0x000fc60000410000 */
[----:B------:R-:W-:Y:S01]  /*0db0*/  FADD.FTZ R29, R29, R30 ;  /* 0x0000001e1d1d7221 */ /* 0x000fe20000010000 */
[----:B------:R-:W-:-:S04]  /*0dc0*/  FMUL.FTZ R26, R26, R25 ;  /* 0x000000191a1a7220 */ /* 0x000fc80000410000 */
[----:B------:R-:W-:Y:S01]  /*0dd0*/  FFMA.FTZ R25, R27, R28, R26 ;  /* 0x0000001c1b197223 */ /* 0x000fe2000001001a */
[----:B--2---:R-:W-:-:S04]  /*0de0*/  FADD.FTZ R33, R31, R34 ;  /* 0x000000221f217221 */ /* 0x004fc80000010000 */
[----:B------:R-:W-:-:S04]  /*0df0*/  FMUL.FTZ R38, R33, 1 ;  /* 0x3f80000021267820 */ /* 0x000fc80000410000 */
        /* <DEDUP_REMOVED lines=16> */
.L_x_1133:
[----:B------:R-:W-:Y:S01]  /*0f00*/  UMOV UR18, 0xf0000000 ;  /* 0xf000000000127882 */ /* 0x000fe20000000000 */
[----:B------:R-:W-:Y:S01]  /*0f10*/  UMOV UR19, 0x380fffff ;  /* 0x380fffff00137882 */ /* 0x000fe20000000000 */
[----:B------:R-:W0:Y:S01]  /*0f20*/  F2F.F32.F64 R20, R36 ;  /* 0x0000002400147310 */ /* 0x000e220000301000 */
[----:B------:R-:W-:Y:S01]  /*0f30*/  DSETP.GEU.AND P0, PT, |R36|, UR18, PT ;  /* 0x0000001224007e2a */ /* 0x000fe2000bf0e200 */
[----:B-----5:R-:W-:Y:S01]  /*0f40*/  FADD.FTZ R18, R25, -R32 ;  /* 0x8000002019127221 */ /* 0x020fe20000010000 */
        /* <DEDUP_REMOVED lines=11> */
[----:B------:R-:W-:Y:S02]  /*1000*/  FMUL.FTZ R20, R34, R20 ;  /* 0x0000001422147220 */ /* 0x000fe40000410000 */
[----:B------:R-:W-:Y:S01]  /*1010*/  FFMA.FTZ R22, R31, R26, R22 ;  /* 0x0000001a1f167223 */ /* 0x000fe20000010016 */
[----:B------:R-:W-:Y:S01]  /*1020*/  FMUL.FTZ R32, R32, R23 ;  /* 0x0000001720207220 */ /* 0x000fe20000410000 */
[----:B------:R3:W4:Y:S01]  /*1030*/  F2I.FTZ.TRUNC.NTZ R26, R33 ;  /* 0x00000021001a7305 */ /* 0x000722000021f100 */
[C---:B-1----:R-:W-:Y:S01]  /*1040*/  LEA R15, R0.reuse, R15, 0x2 ;  /* 0x0000000f000f7211 */ /* 0x042fe200078e10ff */
[----:B------:R-:W-:Y:S01]  /*1050*/  FADD.FTZ R29, R29, R22 ;  /* 0x000000161d1d7221 */ /* 0x000fe20000010000 */
[----:B------:R-:W-:Y:S01]  /*1060*/  FFMA.FTZ R25, R25, R20, R32 ;  /* 0x0000001419197223 */ /* 0x000fe20000010020 */
        /* <DEDUP_REMOVED lines=8> */
[----:B---34-:R-:W-:Y:S06]  /*10f0*/  @P0 BRA `(.L_x_1134) ;  /* 0xfffffff000b40947 */ /* 0x018fec000383ffff */
[----:B------:R-:W-:-:S07]  /*1100*/  MOV R14, UR4 ;  /* 0x00000004000e7c02 */ /* 0x000fce0008000f00 */
.L_x_1129:
[----:B------:R-:W-:-:S09]  /*1110*/  UISETP.NE.AND UP0, UPT, UR9, URZ, UPT ;  /* 0x000000ff0900728c */ /* 0x000fd2000bf05270 */
[----:B------:R-:W-:Y:S05]  /*1120*/  BRA.U !UP0, `(.L_x_1135) ;  /* 0x0000000908c87547 */ /* 0x000fea000b800000 */
[----:B------:R-:W-:-:S09]  /*1130*/  UISETP.NE.AND UP0, UPT, UR9, 0x1, UPT ;  /* 0x000000010900788c */ /* 0x000fd2000bf05270 */
[----:B------:R-:W-:Y:S05]  /*1140*/  BRA.U !UP0, `(.L_x_1136) ;  /* 0x0000000508cc7547 */ /* 0x000fea000b800000 */
[----:B------:R-:W0:Y:S01]  /*1150*/  LDC.64 R30, c[0x0][0x3f8] ;  /* 0x0000fe00ff1e7b82 */ /* 0x000e220000000a00 */
[----:B------:R-:W1:Y:S01]  /*1160*/  LDCU UR7, c[0x0][0x404] ;  /* 0x00008080ff0777ac */ /* 0x000e620008000800 */
[----:B------:R-:W2:Y:S01]  /*1170*/  LDCU.64 UR18, c[0x0][0x398] ;  /* 0x00007300ff1277ac */ /* 0x000ea20008000a00 */
[----:B-1----:R-:W-:Y:S01]  /*1180*/  IMAD R9, R14, UR7, RZ ;  /* 0x000000070e097c24 */ /* 0x002fe2000f8e02ff */
[----:B------:R-:W1:Y:S03]  /*1190*/  LDCU UR7, c[0x0][0x3a8] ;  /* 0x00007500ff0777ac */ /* 0x000e660008000800 */
[----:B0-----:R-:W-:-:S05]  /*11a0*/  IMAD.WIDE R30, R9, 0x4, R30 ;  /* 0x00000004091e7825 */ /* 0x001fca00078e021e */
[----:B------:R-:W3:Y:S01]  /*11b0*/  LDG.E R13, desc[UR10][R30.64] ;  /* 0x0000000a1e0d7981 */ /* 0x000ee2000c1e1900 */
[----:B-1----:R-:W-:Y:S01]  /*11c0*/  IMAD R11, R14, UR7, RZ ;  /* 0x000000070e0b7c24 */ /* 0x002fe2000f8e02ff */
        /* <DEDUP_REMOVED lines=14> */
[----:B------:R1:W5:Y:S01]  /*12b0*/  LDG.E R10, desc[UR10][R22.64] ;  /* 0x0000000a160a7981 */ /* 0x000362000c1e1900 */
[----:B---3--:R-:W-:-:S04]  /*12c0*/  FADD.FTZ R15, R13, R26 ;  /* 0x0000001a0d0f7221 */ /* 0x008fc80000010000 */
[----:B------:R-:W-:-:S06]  /*12d0*/  FMUL.FTZ R18, R15, 1 ;  /* 0x3f8000000f127820 */ /* 0x000fcc0000410000 */
[----:B------:R-:W3:Y:S08]  /*12e0*/  F2F.F64.F32 R18, R18 ;  /* 0x0000001200127310 */ /* 0x000ef00000201800 */
[----:B---3--:R-:W3:Y:S01]  /*12f0*/  MUFU.RCP64H R21, R19 ;  /* 0x0000001300157308 */ /* 0x008ee20000001800 */
[----:B------:R-:W-:-:S04]  /*1300*/  IADD3 R20, PT, PT, R19, 0x300402, RZ ;  /* 0x0030040213147810 */ /* 0x000fc80007ffe0ff */
[----:B------:R-:W-:-:S03]  /*1310*/  FSETP.GEU.AND P0, PT, |R20|, 5.8789094863358348022e-39, PT ;  /* 0x004004021400780b */ /* 0x000fc60003f0e200 */
[----:B--2---:R-:W0:Y:S01]  /*1320*/  MUFU.RCP R0, R0 ;  /* 0x0000000000007308 */ /* 0x004e220000001000 */
[----:B---3--:R-:W-:-:S08]  /*1330*/  DFMA R16, -R18, R20, 1 ;  /* 0x3ff000001210742b */ /* 0x008fd00000000114 */
        /* <DEDUP_REMOVED lines=9> */
[----:B----45:R-:W-:Y:S05]  /*13d0*/  CALL.REL.NOINC `($__internal_15_$__cuda_sm20_dblrcp_rn_slowpath_v3) ;  /* 0x0000003400b47944 */ /* 0x030fea0003c00000 */
.L_x_1137:
[----:B------:R-:W0:Y:S01]  /*13e0*/  LDC R9, c[0x0][0x404] ;  /* 0x00010100ff097b82 */ /* 0x000e220000000800 */
[----:B------:R-:W1:Y:S01]  /*13f0*/  LDCU UR7, c[0x0][0x3a8] ;  /* 0x00007500ff0777ac */ /* 0x000e620008000800 */
[----:B------:R-:W2:Y:S01]  /*1400*/  LDCU.64 UR18, c[0x0][0x398] ;  /* 0x00007300ff1277ac */ /* 0x000ea20008000a00 */
[----:B0-----:R-:W-:-:S05]  /*1410*/  IMAD.WIDE R30, R9, 0x4, R30 ;  /* 0x00000004091e7825 */ /* 0x001fca00078e021e */
[----:B------:R0:W3:Y:S01]  /*1420*/  LDG.E R9, desc[UR10][R30.64] ;  /* 0x0000000a1e097981 */ /* 0x0000e2000c1e1900 */
[----:B-1----:R-:W-:Y:S01]  /*1430*/  IADD3 R11, PT, PT, R11, UR7, RZ ;  /* 0x000000070b0b7c10 */ /* 0x002fe2000fffe0ff */
[----:B------:R-:W1:Y:S03]  /*1440*/  LDCU UR7, c[0x0][0x390] ;  /* 0x00007200ff0777ac */ /* 0x000e660008000800 */
[----:B------:R-:W-:-:S04]  /*1450*/  IADD3 R0, P0, PT, R6, R11, RZ ;  /* 0x0000000b06007210 */ /* 0x000fc80007f1e0ff */
[----:B------:R-:W-:Y:S02]  /*1460*/  LEA.HI.X.SX32 R11, R11, R8, 0x1, P0 ;  /* 0x000000080b0b7211 */ /* 0x000fe400000f0eff */
[----:B--2---:R-:W-:-:S04]  /*1470*/  LEA R18, P0, R0, UR18, 0x2 ;  /* 0x0000001200127c11 */ /* 0x004fc8000f8010ff */
[----:B------:R-:W-:Y:S01]  /*1480*/  LEA.HI.X R19, R0, UR19, R11, 0x2, P0 ;  /* 0x0000001300137c11 */ /* 0x000fe200080f140b */
[----:B------:R-:W0:Y:S04]  /*1490*/  LDCU.64 UR18, c[0x0][0x380] ;  /* 0x00007000ff1277ac */ /* 0x000e280008000a00 */
[----:B------:R2:W4:Y:S01]  /*14a0*/  LDG.E R0, desc[UR10][R18.64] ;  /* 0x0000000a12007981 */ /* 0x000522000c1e1900 */
[----:B-1----:R-:W-:Y:S01]  /*14b0*/  IADD3 R12, PT, PT, R12, UR7, RZ ;  /* 0x000000070c0c7c10 */ /* 0x002fe2000fffe0ff */
[----:B------:R-:W1:Y:S01]  /*14c0*/  F2F.F32.F64 R24, R36 ;  /* 0x0000002400187310 */ /* 0x000e620000301000 */
[----:B------:R-:W4:Y:S02]  /*14d0*/  LDCU UR7, c[0x0][0x3f0] ;  /* 0x00007e00ff0777ac */ /* 0x000f240008000800 */
[----:B------:R-:W-:-:S04]  /*14e0*/  IADD3 R11, P0, PT, R5, R12, RZ ;  /* 0x0000000c050b7210 */ /* 0x000fc80007f1e0ff */
[----:B------:R-:W-:Y:S02]  /*14f0*/  LEA.HI.X.SX32 R12, R12, R7, 0x1, P0 ;  /* 0x000000070c0c7211 */ /* 0x000fe400000f0eff */
[----:B0-----:R-:W-:-:S04]  /*1500*/  LEA R30, P0, R11, UR18, 0x2 ;  /* 0x000000120b1e7c11 */ /* 0x001fc8000f8010ff */
[----:B------:R-:W-:Y:S02]  /*1510*/  LEA.HI.X R31, R11, UR19, R12, 0x2, P0 ;  /* 0x000000130b1f7c11 */ /* 0x000fe400080f140c */
[----:B------:R0:W2:Y:S01]  /*1520*/  F2I.FTZ.TRUNC.NTZ R12, R15 ;  /* 0x0000000f000c7305 */ /* 0x0000a2000021f100 */
[----:B------:R-:W-:Y:S01]  /*1530*/  UMOV UR18, 0xf0000000 ;  /* 0xf000000000127882 */ /* 0x000fe20000000000 */
[----:B------:R-:W-:Y:S01]  /*1540*/  UMOV UR19, 0x380fffff ;  /* 0x380fffff00137882 */ /* 0x000fe20000000000 */
[----:B------:R4:W5:Y:S01]  /*1550*/  LDG.E R11, desc[UR10][R30.64] ;  /* 0x0000000a1e0b7981 */ /* 0x000962000c1e1900 */
[----:B------:R-:W-:Y:S01]  /*1560*/  DSETP.GEU.AND P0, PT, |R36|, UR18, PT ;  /* 0x0000001224007e2a */ /* 0x000fe2000bf0e200 */
[----:B0----5:R-:W-:-:S04]  /*1570*/  FADD.FTZ R15, R25, -R10 ;  /* 0x8000000a190f7221 */ /* 0x021fc80000010000 */
[----:B------:R-:W-:Y:S01]  /*1580*/  FMUL.FTZ R15, R15, R15 ;  /* 0x0000000f0f0f7220 */ /* 0x000fe20000410000 */
[----:B--2---:R-:W-:-:S08]  /*1590*/  I2FP.F32.S32 R12, R12 ;  /* 0x0000000c000c7245 */ /* 0x004fd00000201400 */
[----:B-1----:R-:W-:Y:S01]  /*15a0*/  @!P0 FMUL R24, R24, 1.175494350822287508e-38 ;  /* 0x0080000018188820 */ /* 0x002fe20000400000 */
[----:B---3--:R-:W-:-:S04]  /*15b0*/  FADD.FTZ R17, R9, R12 ;  /* 0x0000000c09117221 */ /* 0x008fc80000010000 */
[----:B------:R-:W-:-:S04]  /*15c0*/  FMUL.FTZ R27, R17, 1 ;  /* 0x3f800000111b7820 */ /* 0x000fc80000410000 */
[----:B------:R-:W0:Y:S08]  /*15d0*/  F2F.F64.F32 R18, R27 ;  /* 0x0000001b00127310 */ /* 0x000e300000201800 */
[----:B----4-:R-:W-:Y:S01]  /*15e0*/  MUFU.RCP R0, R0 ;  /* 0x0000000000007308 */ /* 0x010fe20000001000 */
[----:B0-----:R-:W-:-:S04]  /*15f0*/  IADD3 R20, PT, PT, R19, 0x300402, RZ ;  /* 0x0030040213147810 */ /* 0x001fc80007ffe0ff */
[----:B------:R-:W-:-:S03]  /*1600*/  FSETP.GEU.AND P0, PT, |R20|, 5.8789094863358348022e-39, PT ;  /* 0x004004021400780b */ /* 0x000fc60003f0e200 */
[----:B------:R-:W0:Y:S02]  /*1610*/  MUFU.RCP64H R21, R19 ;  /* 0x0000001300157308 */ /* 0x000e240000001800 */
[----:B0-----:R-:W-:-:S08]  /*1620*/  DFMA R22, -R18, R20, 1 ;  /* 0x3ff000001216742b */ /* 0x001fd00000000114 */
[----:B------:R-:W-:Y:S01]  /*1630*/  DFMA R30, R22, R22, R22 ;  /* 0x00000016161e722b */ /* 0x000fe20000000016 */
[----:B------:R-:W-:-:S04]  /*1640*/  FMUL.FTZ R22, R26, R15 ;  /* 0x0000000f1a167220 */ /* 0x000fc80000410000 */
[----:B------:R-:W-:-:S03]  /*1650*/  FMUL.FTZ R15, R13, R22 ;  /* 0x000000160d0f7220 */ /* 0x000fc60000410000 */
[----:B------:R-:W-:Y:S01]  /*1660*/  DFMA R30, R20, R30, R20 ;  /* 0x0000001e141e722b */ /* 0x000fe20000000014 */
[----:B------:R-:W-:Y:S01]  /*1670*/  FMUL.FTZ R28, R24, R15 ;  /* 0x0000000f181c7220 */ /* 0x000fe20000410000 */
[CC--:B------:R-:W-:Y:S01]  /*1680*/  FMUL.FTZ R21, R13.reuse, R24.reuse ;  /* 0x000000180d157220 */ /* 0x0c0fe20000410000 */
[----:B------:R-:W-:Y:S02]  /*1690*/  FMUL.FTZ R24, R26, R24 ;  /* 0x000000181a187220 */ /* 0x000fe40000410000 */
[----:B------:R-:W-:Y:S01]  /*16a0*/  FFMA.FTZ R16, R13, R16, R28 ;  /* 0x000000100d107223 */ /* 0x000fe2000001001c */
[----:B------:R-:W-:Y:S02]  /*16b0*/  FMUL.FTZ R10, R10, R21 ;  /* 0x000000150a0a7220 */ /* 0x000fe40000410000 */
[----:B------:R-:W-:Y:S01]  /*16c0*/  DFMA R22, -R18, R30, 1 ;  /* 0x3ff000001216742b */ /* 0x000fe2000000011e */
[----:B------:R-:W-:Y:S01]  /*16d0*/  FADD.FTZ R29, R29, R16 ;  /* 0x000000101d1d7221 */ /* 0x000fe20000010000 */
[----:B------:R-:W-:Y:S01]  /*16e0*/  FFMA.FTZ R16, R0, R0, -UR7 ;  /* 0x8000000700107e23 */ /* 0x000fe20008010000 */
[----:B------:R-:W-:-:S05]  /*16f0*/  FFMA.FTZ R10, R25, R24, R10 ;  /* 0x00000018190a7223 */ /* 0x000fca000001000a */
[----:B------:R-:W-:Y:S01]  /*1700*/  DFMA R36, R30, R22, R30 ;  /* 0x000000161e24722b */ /* 0x000fe2000000001e */
[----:B------:R-:W-:Y:S10]  /*1710*/  @P0 BRA `(.L_x_1138) ;  /* 0x0000000000100947 */ /* 0x000ff40003800000 */
[----:B------:R-:W-:Y:S02]  /*1720*/  LOP3.LUT R22, R19, 0x7fffffff, RZ, 0xc0, !PT ;  /* 0x7fffffff13167812 */ /* 0x000fe400078ec0ff */
[----:B------:R-:W-:Y:S02]  /*1730*/  MOV R0, 0x1760 ;  /* 0x0000176000007802 */ /* 0x000fe40000000f00 */
[----:B------:R-:W-:-:S07]  /*1740*/  IADD3 R22, PT, PT, R22, -0x100000, RZ ;  /* 0xfff0000016167810 */ /* 0x000fce0007ffe0ff */
[----:B------:R-:W-:Y:S05]  /*1750*/  CALL.REL.NOINC `($__internal_15_$__cuda_sm20_dblrcp_rn_slowpath_v3) ;  /* 0x0000003000d47944 */ /* 0x000fea0003c00000 */
.L_x_1138:
[----:B------:R-:W-:Y:S01]  /*1760*/  UMOV UR18, 0xf0000000 ;  /* 0xf000000000127882 */ /* 0x000fe20000000000 */
[----:B------:R-:W-:Y:S01]  /*1770*/  UMOV UR19, 0x380fffff ;  /* 0x380fffff00137882 */ /* 0x000fe20000000000 */
[----:B------:R-:W0:Y:S01]  /*1780*/  F2F.F32.F64 R0, R36 ;  /* 0x0000002400007310 */ /* 0x000e220000301000 */
[----:B------:R-:W-:Y:S01]  /*1790*/  DSETP.GEU.AND P0, PT, |R36|, UR18, PT ;  /* 0x0000001224007e2a */ /* 0x000fe2000bf0e200 */
[----:B------:R-:W-:Y:S01]  /*17a0*/  FADD.FTZ R13, R10, -R11 ;  /* 0x8000000b0a0d7221 */ /* 0x000fe20000010000 */
[----:B------:R-:W-:-:S03]  /*17b0*/  IADD3 R14, PT, PT, R14, 0x2, RZ ;  /* 0x000000020e0e7810 */ /* 0x000fc60007ffe0ff */
[----:B------:R-:W-:Y:S02]  /*17c0*/  FMUL.FTZ R13, R13, R13 ;  /* 0x0000000d0d0d7220 */ /* 0x000fe40000410000 */
[----:B------:R1:W2:Y:S02]  /*17d0*/  F2I.FTZ.TRUNC.NTZ R26, R17 ;  /* 0x00000011001a7305 */ /* 0x0002a4000021f100 */
        /* <DEDUP_REMOVED lines=10> */
.L_x_1136:
[----:B------:R-:W0:Y:S02]  /*1880*/  LDCU UR7, c[0x0][0x388] ;  /* 0x00007100ff0777ac */ /* 0x000e240008000800 */
[----:B0-----:R-:W-:-:S09]  /*1890*/  ULOP3.LUT UP0, URZ, UR7, 0x1, URZ, 0xc0, !UPT ;  /* 0x0000000107ff7892 */ /* 0x001fd2000f80c0ff */
[----:B------:R-:W-:Y:S05]  /*18a0*/  BRA.U !UP0, `(.L_x_1135) ;  /* 0x0000000108e87547 */ /* 0x000fea000b800000 */
[----:B------:R-:W0:Y:S01]  /*18b0*/  LDC.64 R10, c[0x0][0x3f8] ;  /* 0x0000fe00ff0a7b82 */ /* 0x000e220000000a00 */
[----:B------:R-:W1:Y:S01]  /*18c0*/  LDCU UR7, c[0x0][0x404] ;  /* 0x00008080ff0777ac */ /* 0x000e620008000800 */
[----:B------:R-:W2:Y:S01]  /*18d0*/  LDCU.64 UR18, c[0x0][0x398] ;  /* 0x00007300ff1277ac */ /* 0x000ea20008000a00 */
[----:B-1----:R-:W-:Y:S01]  /*18e0*/  IMAD R9, R14, UR7, RZ ;  /* 0x000000070e097c24 */ /* 0x002fe2000f8e02ff */
[----:B------:R-:W1:Y:S03]  /*18f0*/  LDCU UR7, c[0x0][0x3a8] ;  /* 0x00007500ff0777ac */ /* 0x000e660008000800 */
[----:B0-----:R-:W-:-:S05]  /*1900*/  IMAD.WIDE R10, R9, 0x4, R10 ;  /* 0x00000004090a7825 */ /* 0x001fca00078e020a */
[----:B------:R0:W3:Y:S01]  /*1910*/  LDG.E R9, desc[UR10][R10.64] ;  /* 0x0000000a0a097981 */ /* 0x0000e2000c1e1900 */
[----:B-1----:R-:W-:Y:S01]  /*1920*/  IMAD R13, R14, UR7, RZ ;  /* 0x000000070e0d7c24 */ /* 0x002fe2000f8e02ff */
[----:B------:R-:W1:Y:S04]  /*1930*/  LDCU UR7, c[0x0][0x390] ;  /* 0x00007200ff0777ac */ /* 0x000e680008000800 */
[----:B------:R-:W-:-:S04]  /*1940*/  IADD3 R6, P0, PT, R6, R13, RZ ;  /* 0x0000000d06067210 */ /* 0x000fc80007f1e0ff */
[----:B------:R-:W-:Y:S02]  /*1950*/  LEA.HI.X.SX32 R13, R13, R8, 0x1, P0 ;  /* 0x000000080d0d7211 */ /* 0x000fe400000f0eff */
[----:B--2---:R-:W-:-:S04]  /*1960*/  LEA R12, P0, R6, UR18, 0x2 ;  /* 0x00000012060c7c11 */ /* 0x004fc8000f8010ff */
[----:B------:R-:W-:Y:S01]  /*1970*/  LEA.HI.X R13, R6, UR19, R13, 0x2, P0 ;  /* 0x00000013060d7c11 */ /* 0x000fe200080f140d */
[----:B------:R-:W0:Y:S04]  /*1980*/  LDCU.64 UR18, c[0x0][0x380] ;  /* 0x00007000ff1277ac */ /* 0x000e280008000a00 */
[----:B------:R2:W4:Y:S01]  /*1990*/  LDG.E R0, desc[UR10][R12.64] ;  /* 0x0000000a0c007981 */ /* 0x000522000c1e1900 */
[----:B-1----:R-:W-:Y:S01]  /*19a0*/  IMAD R14, R14, UR7, RZ ;  /* 0x000000070e0e7c24 */ /* 0x002fe2000f8e02ff */
[----:B------:R-:W-:Y:S01]  /*19b0*/  I2FP.F32.S32 R6, R26 ;  /* 0x0000001a00067245 */ /* 0x000fe20000201400 */
[----:B------:R-:W1:Y:S03]  /*19c0*/  LDCU UR7, c[0x0][0x3f0] ;  /* 0x00007e00ff0777ac */ /* 0x000e660008000800 */
[----:B------:R-:W-:-:S04]  /*19d0*/  IADD3 R5, P0, PT, R5, R14, RZ ;  /* 0x0000000e05057210 */ /* 0x000fc80007f1e0ff */
[----:B------:R-:W-:Y:S02]  /*19e0*/  LEA.HI.X.SX32 R14, R14, R7, 0x1, P0 ;  /* 0x000000070e0e7211 */ /* 0x000fe400000f0eff */
[----:B0-----:R-:W-:-:S04]  /*19f0*/  LEA R10, P0, R5, UR18, 0x2 ;  /* 0x00000012050a7c11 */ /* 0x001fc8000f8010ff */
[----:B------:R-:W-:-:S05]  /*1a00*/  LEA.HI.X R11, R5, UR19, R14, 0x2, P0 ;  /* 0x00000013050b7c11 */ /* 0x000fca00080f140e */
[----:B------:R0:W5:Y:S01]  /*1a10*/  LDG.E R10, desc[UR10][R10.64] ;  /* 0x0000000a0a0a7981 */ /* 0x000162000c1e1900 */
[----:B---3--:R-:W-:-:S04]  /*1a20*/  FADD.FTZ R26, R9, R6 ;  /* 0x00000006091a7221 */ /* 0x008fc80000010000 */
[----:B------:R-:W-:-:S06]  /*1a30*/  FMUL.FTZ R18, R26, 1 ;  /* 0x3f8000001a127820 */ /* 0x000fcc0000410000 */
[----:B------:R-:W2:Y:S08]  /*1a40*/  F2F.F64.F32 R18, R18 ;  /* 0x0000001200127310 */ /* 0x000eb00000201800 */
[----:B--2---:R-:W2:Y:S01]  /*1a50*/  MUFU.RCP64H R13, R19 ;  /* 0x00000013000d7308 */ /* 0x004ea20000001800 */
[----:B------:R-:W-:-:S04]  /*1a60*/  IADD3 R12, PT, PT, R19, 0x300402, RZ ;  /* 0x00300402130c7810 */ /* 0x000fc80007ffe0ff */
[----:B------:R-:W-:-:S03]  /*1a70*/  FSETP.GEU.AND P0, PT, |R12|, 5.8789094863358348022e-39, PT ;  /* 0x004004020c00780b */ /* 0x000fc60003f0e200 */
[----:B----4-:R-:W1:Y:S01]  /*1a80*/  MUFU.RCP R0, R0 ;  /* 0x0000000000007308 */ /* 0x010e620000001000 */
[----:B--2---:R-:W-:-:S08]  /*1a90*/  DFMA R14, -R18, R12, 1 ;  /* 0x3ff00000120e742b */ /* 0x004fd0000000010c */
[----:B------:R-:W-:Y:S01]  /*1aa0*/  DFMA R14, R14, R14, R14 ;  /* 0x0000000e0e0e722b */ /* 0x000fe2000000000e */
[----:B-1----:R-:W-:-:S07]  /*1ab0*/  FFMA.FTZ R8, R0, R0, -UR7 ;  /* 0x8000000700087e23 */ /* 0x002fce0008010000 */
        /* <DEDUP_REMOVED lines=8> */
.L_x_1139:
[----:B------:R-:W-:Y:S01]  /*1b40*/  UMOV UR18, 0xf0000000 ;  /* 0xf000000000127882 */ /* 0x000fe20000000000 */
[----:B------:R-:W-:Y:S01]  /*1b50*/  UMOV UR19, 0x380fffff ;  /* 0x380fffff00137882 */ /* 0x000fe20000000000 */
[----:B------:R-:W0:Y:S01]  /*1b60*/  F2F.F32.F64 R0, R36 ;  /* 0x0000002400007310 */ /* 0x000e220000301000 */
[----:B------:R-:W-:Y:S01]  /*1b70*/  DSETP.GEU.AND P0, PT, |R36|, UR18, PT ;  /* 0x0000001224007e2a */ /* 0x000fe2000bf0e200 */
[----:B-----5:R-:W-:-:S04]  /*1b80*/  FADD.FTZ R5, R25, -R10 ;  /* 0x8000000a19057221 */ /* 0x020fc80000010000 */
[----:B------:R-:W-:Y:S02]  /*1b90*/  FMUL.FTZ R5, R5, R5 ;  /* 0x0000000505057220 */ /* 0x000fe40000410000 */
[----:B------:R-:W1:Y:S02]  /*1ba0*/  F2I.FTZ.TRUNC.NTZ R26, R26 ;  /* 0x0000001a001a7305 */ /* 0x000e64000021f100 */
[----:B------:R-:W-:-:S04]  /*1bb0*/  FMUL.FTZ R12, R6, R5 ;  /* 0x00000005060c7220 */ /* 0x000fc80000410000 */
[----:B------:R-:W-:Y:S01]  /*1bc0*/  FMUL.FTZ R5, R9, R12 ;  /* 0x0000000c09057220 */ /* 0x000fe20000410000 */
[----:B0-----:R-:W-:-:S04]  /*1bd0*/  @!P0 FMUL R0, R0, 1.175494350822287508e-38 ;  /* 0x0080000000008820 */ /* 0x001fc80000400000 */
[CC--:B------:R-:W-:Y:S01]  /*1be0*/  FMUL.FTZ R7, R9.reuse, R0.reuse ;  /* 0x0000000009077220 */ /* 0x0c0fe20000410000 */
[----:B------:R-:W-:Y:S01]  /*1bf0*/  FMUL.FTZ R12, R0, R5 ;  /* 0x00000005000c7220 */ /* 0x000fe20000410000 */
[----:B------:R-:W-:Y:S02]  /*1c00*/  FMUL.FTZ R0, R6, R0 ;  /* 0x0000000006007220 */ /* 0x000fe40000410000 */
[----:B------:R-:W-:Y:S01]  /*1c10*/  FMUL.FTZ R10, R10, R7 ;  /* 0x000000070a0a7220 */ /* 0x000fe20000410000 */
[----:B------:R-:W-:-:S03]  /*1c20*/  FFMA.FTZ R8, R9, R8, R12 ;  /* 0x0000000809087223 */ /* 0x000fc6000001000c */
[----:B------:R-:W-:Y:S01]  /*1c30*/  FFMA.FTZ R25, R25, R0, R10 ;  /* 0x0000000019197223 */ /* 0x000fe2000001000a */
[----:B-1----:R-:W-:-:S07]  /*1c40*/  FADD.FTZ R29, R29, R8 ;  /* 0x000000081d1d7221 */ /* 0x002fce0000010000 */
.L_x_1135:
[----:B------:R-:W-:Y:S01]  /*1c50*/  I2FP.F32.S32 R0, R26 ;  /* 0x0000001a00007245 */ /* 0x000fe20000201400 */
[----:B------:R-:W0:Y:S01]  /*1c60*/  LDCU UR7, c[0x0][0x3f0] ;  /* 0x00007e00ff0777ac */ /* 0x000e220008000800 */
[----:B------:R-:W1:Y:S01]  /*1c70*/  LDC.64 R12, c[0x0][0x3b0] ;  /* 0x0000ec00ff0c7b82 */ /* 0x000e620000000a00 */
        /* <DEDUP_REMOVED lines=25> */
[----:B--234-:R-:W-:Y:S05]  /*1e10*/  CALL.REL.NOINC `($__internal_15_$__cuda_sm20_dblrcp_rn_slowpath_v3) ;  /* 0x0000002c00247944 */ /* 0x01cfea0003c00000 */
.L_x_1141:
[----:B--234-:R-:W-:Y:S05]  /*1e20*/  BSYNC.RECONVERGENT B1 ;  /* 0x0000000000017941 */ /* 0x01cfea0003800200 */
.L_x_1140:
        /* <DEDUP_REMOVED lines=17> */
[----:B------:R-:W3:Y:S01]  /*1f40*/  @P0 LDG.E R11, desc[UR10][R8.64] ;  /* 0x0000000a080b0981 */ /* 0x000ee2000c1e1900 */
[----:B------:R-:W-:Y:S02]  /*1f50*/  I2FP.F32.S32 R26, R26 ;  /* 0x0000001a001a7245 */ /* 0x000fe40000201400 */
[----:B------:R-:W-:-:S04]  /*1f60*/  IADD3 R2, PT, PT, R3, R2, RZ ;  /* 0x0000000203027210 */ /* 0x000fc80007ffe0ff */
[----:B------:R-:W4:Y:S02]  /*1f70*/  MUFU.RCP R26, R26 ;  /* 0x0000001a001a7308 */ /* 0x000f240000001000 */
[----:B----4-:R-:W-:Y:S01]  /*1f80*/  FMUL.FTZ R0, R26, R29 ;  /* 0x0000001d1a007220 */ /* 0x010fe20000410000 */
[----:B---3--:R-:W-:-:S04]  /*1f90*/  @P0 FMUL.FTZ R11, R4, R11 ;  /* 0x0000000b040b0220 */ /* 0x008fc80000410000 */
[----:B0-----:R-:W-:-:S05]  /*1fa0*/  @P0 FFMA.FTZ R11, R0, R10, R11 ;  /* 0x0000000a000b0223 */ /* 0x001fca000001000b */
[----:B------:R2:W-:Y:S01]  /*1fb0*/  @P0 STG.E desc[UR10][R8.64], R11 ;  /* 0x0000000b08000986 */ /* 0x0005e2000c10190a */
[----:B-1----:R-:W-:-:S13]  /*1fc0*/  ISETP.GE.AND P0, PT, R2, UR7, PT ;  /* 0x0000000702007c0c */ /* 0x002fda000bf06270 */
[----:B--2---:R-:W-:Y:S05]  /*1fd0*/  @!P0 BRA `(.L_x_1142) ;  /* 0xffffffe000848947 */ /* 0x004fea000383ffff */
[----:B------:R-:W-:Y:S05]  /*1fe0*/  BSYNC.RECONVERGENT B0 ;  /* 0x0000000000007941 */ /* 0x000fea0003800200 */
.L_x_1128:
[----:B------:R-:W-:Y:S05]  /*1ff0*/  EXIT ;  /* 0x000000000000794d */ /* 0x000fea0003800000 */
.L_x_1127:
[----:B------:R-:W-:Y:S01]  /*2000*/  BSSY.RECONVERGENT B0, `(.L_x_1143) ;  /* 0x00001de000007945 */ /* 0x000fe20003800200 */
[----:B------:R-:W-:Y:S01]  /*2010*/  ULOP3.LUT UR12, UR4, 0x3, URZ, 0xc0, !UPT ;  /* 0x00000003040c7892 */ /* 0x000fe2000f8ec0ff */
[----:B------:R-:W0:Y:S01]  /*2020*/  LDCU UR18, c[0x0][0x3f0] ;  /* 0x00007e00ff1277ac */ /* 0x000e220008000800 */
[----:B------:R-:W1:Y:S01]  /*2030*/  LDCU UR15, c[0x0][0x404] ;  /* 0x00008080ff0f77ac */ /* 0x000e620008000800 */
[----:B------:R-:W2:Y:S01]  /*2040*/  LDCU UR16, c[0x0][0x390] ;  /* 0x00007200ff1077ac */ /* 0x000ea20008000800 */
[----:B------:R-:W3:Y:S01]  /*2050*/  LDCU UR17, c[0x0][0x3a8] ;  /* 0x00007500ff1177ac */ /* 0x000ee20008000800 */
[----:B------:R-:W4:Y:S01]  /*2060*/  LDCU.64 UR6, c[0x0][0x380] ;  /* 0x00007000ff0677ac */ /* 0x000f220008000a00 */
[----:B------:R-:W0:Y:S01]  /*2070*/  LDCU.64 UR8, c[0x0][0x398] ;  /* 0x00007300ff0877ac */ /* 0x000e220008000a00 */
[----:B------:R-:W-:-:S12]  /*2080*/  ULOP3.LUT UR4, UR4, 0x7ffffffc, URZ, 0xc0, !UPT ;  /* 0x7ffffffc04047892 */ /* 0x000fd8000f8ec0ff */
.L_x_1157:
        /* <DEDUP_REMOVED lines=13> */
[----:B------:R-:W-:Y:S02]  /*2160*/  CS2R R16, SRZ ;  /* 0x0000000000107805 */ /* 0x000fe4000001ff00 */
[----:B------:R-:W-:-:S07]  /*2170*/  MOV R5, RZ ;  /* 0x000000ff00057202 */ /* 0x000fce0000000f00 */
.L_x_1149:
[----:B------:R-:W1:Y:S01]  /*2180*/  LDC.64 R32, c[0x0][0x3f8] ;  /* 0x0000fe00ff207b82 */ /* 0x000e620000000a00 */
[----:B------:R-:W-:-:S04]  /*2190*/  IMAD R7, R17, UR15, RZ ;  /* 0x0000000f11077c24 */ /* 0x000fc8000f8e02ff */
[----:B-1----:R-:W-:-:S05]  /*21a0*/  IMAD.WIDE R32, R7, 0x4, R32 ;  /* 0x0000000407207825 */ /* 0x002fca00078e0220 */
[----:B--2---:R-:W2:Y:S01]  /*21b0*/  LDG.E R11, desc[UR10][R32.64] ;  /* 0x0000000a200b7981 */ /* 0x004ea2000c1e1900 */
[----:B---3--:R-:W-:-:S05]  /*21c0*/  IMAD R7, R17, UR17, RZ ;  /* 0x0000001111077c24 */ /* 0x008fca000f8e02ff */
[----:B------:R-:W-:-:S04]  /*21d0*/  IADD3 R0, P0, PT, R26, R7, RZ ;  /* 0x000000071a007210 */ /* 0x000fc80007f1e0ff */
[----:B------:R-:W-:Y:S02]  /*21e0*/  LEA.HI.X.SX32 R9, R7, R24, 0x1, P0 ;  /* 0x0000001807097211 */ /* 0x000fe400000f0eff */
[----:B0-----:R-:W-:-:S04]  /*21f0*/  LEA R14, P0, R0, UR8, 0x2 ;  /* 0x00000008000e7c11 */ /* 0x001fc8000f8010ff */
[----:B------:R-:W-:Y:S01]  /*2200*/  LEA.HI.X R15, R0, UR9, R9, 0x2, P0 ;  /* 0x00000009000f7c11 */ /* 0x000fe200080f1409 */
[----:B------:R-:W-:-:S04]  /*2210*/  IMAD R9, R17, UR16, RZ ;  /* 0x0000001011097c24 */ /* 0x000fc8000f8e02ff */
[----:B------:R-:W3:Y:S01]  /*2220*/  LDG.E R0, desc[UR10][R14.64] ;  /* 0x0000000a0e007981 */ /* 0x000ee2000c1e1900 */
[----:B------:R-:W-:-:S04]  /*2230*/  IADD3 R6, P0, PT, R30, R9, RZ ;  /* 0x000000091e067210 */ /* 0x000fc80007f1e0ff */
[----:B------:R-:W-:Y:S02]  /*2240*/  LEA.HI.X.SX32 R13, R9, R28, 0x1, P0 ;  /* 0x0000001c090d7211 */ /* 0x000fe400000f0eff */
[----:B----4-:R-:W-:-:S04]  /*2250*/  LEA R22, P0, R6, UR6, 0x2 ;  /* 0x0000000606167c11 */ /* 0x010fc8000f8010ff */
[----:B------:R-:W-:-:S05]  /*2260*/  LEA.HI.X R23, R6, UR7, R13, 0x2, P0 ;  /* 0x0000000706177c11 */ /* 0x000fca00080f140d */
[----:B------:R0:W5:Y:S01]  /*2270*/  LDG.E R8, desc[UR10][R22.64] ;  /* 0x0000000a16087981 */ /* 0x000162000c1e1900 */
[----:B------:R-:W-:-:S05]  /*2280*/  I2FP.F32.S32 R5, R5 ;  /* 0x0000000500057245 */ /* 0x000fca0000201400 */
[----:B--2---:R-:W-:-:S04]  /*2290*/  FADD.FTZ R12, R11, R5 ;  /* 0x000000050b0c7221 */ /* 0x004fc80000010000 */
[----:B------:R-:W-:-:S06]  /*22a0*/  FMUL.FTZ R18, R12, 1 ;  /* 0x3f8000000c127820 */ /* 0x000fcc0000410000 */
[----:B------:R-:W1:Y:S08]  /*22b0*/  F2F.F64.F32 R18, R18 ;  /* 0x0000001200127310 */ /* 0x000e700000201800 */
[----:B---3--:R-:W2:Y:S01]  /*22c0*/  MUFU.RCP R0, R0 ;  /* 0x0000000000007308 */ /* 0x008ea20000001000 */
        /* <DEDUP_REMOVED lines=14> */
.L_x_1145:
[----:B------:R-:W0:Y:S02]  /*23b0*/  LDC R13, c[0x0][0x404] ;  /* 0x00010100ff0d7b82 */ /* 0x000e240000000800 */
[----:B0-----:R-:W-:-:S05]  /*23c0*/  IMAD.WIDE R32, R13, 0x4, R32 ;  /* 0x000000040d207825 */ /* 0x001fca00078e0220 */
[----:B------:R-:W2:Y:S01]  /*23d0*/  LDG.E R15, desc[UR10][R32.64] ;  /* 0x0000000a200f7981 */ /* 0x000ea2000c1e1900 */
[----:B------:R-:W-:-:S04]  /*23e0*/  IADD3 R7, PT, PT, R7, UR17, RZ ;  /* 0x0000001107077c10 */ /* 0x000fc8000fffe0ff */
[----:B------:R-:W-:-:S04]  /*23f0*/  IADD3 R0, P0, PT, R26, R7, RZ ;  /* 0x000000071a007210 */ /* 0x000fc80007f1e0ff */
[----:B------:R-:W-:Y:S02]  /*2400*/  LEA.HI.X.SX32 R13, R7, R24, 0x1, P0 ;  /* 0x00000018070d7211 */ /* 0x000fe400000f0eff */
[----:B------:R-:W-:-:S04]  /*2410*/  LEA R18, P0, R0, UR8, 0x2 ;  /* 0x0000000800127c11 */ /* 0x000fc8000f8010ff */
[----:B------:R-:W-:-:S05]  /*2420*/  LEA.HI.X R19, R0, UR9, R13, 0x2, P0 ;  /* 0x0000000900137c11 */ /* 0x000fca00080f140d */
[----:B------:R0:W3:Y:S01]  /*2430*/  LDG.E R0, desc[UR10][R18.64] ;  /* 0x0000000a12007981 */ /* 0x0000e2000c1e1900 */
[----:B------:R-:W-:-:S04]  /*2440*/  IADD3 R9, PT, PT, R9, UR16, RZ ;  /* 0x0000001009097c10 */ /* 0x000fc8000fffe0ff */
[----:B------:R-:W-:-:S04]  /*2450*/  IADD3 R10, P0, PT, R30, R9, RZ ;  /* 0x000000091e0a7210 */ /* 0x000fc80007f1e0ff */
[----:B------:R-:W-:Y:S02]  /*2460*/  LEA.HI.X.SX32 R13, R9, R28, 0x1, P0 ;  /* 0x0000001c090d7211 */ /* 0x000fe400000f0eff */
[----:B------:R-:W-:-:S04]  /*2470*/  LEA R34, P0, R10, UR6, 0x2 ;  /* 0x000000060a227c11 */ /* 0x000fc8000f8010ff */
[----:B------:R-:W-:Y:S02]  /*2480*/  LEA.HI.X R35, R10, UR7, R13, 0x2, P0 ;  /* 0x000000070a237c11 */ /* 0x000fe400080f140d */
[----:B------:R1:W4:Y:S01]  /*2490*/  F2I.FTZ.TRUNC.NTZ R10, R12 ;  /* 0x0000000c000a7305 */ /* 0x000322000021f100 */
[----:B------:R-:W-:Y:S01]  /*24a0*/  UMOV UR20, 0xf0000000 ;  /* 0xf000000000147882 */ /* 0x000fe20000000000 */
[----:B------:R-:W-:Y:S01]  /*24b0*/  UMOV UR21, 0x380fffff ;  /* 0x380fffff00157882 */ /* 0x000fe20000000000 */
[----:B------:R3:W5:Y:S01]  /*24c0*/  LDG.E R13, desc[UR10][R34.64] ;  /* 0x0000000a220d7981 */ /* 0x000762000c1e1900 */
[----:B------:R-:W-:-:S04]  /*24d0*/  DSETP.GEU.AND P0, PT, |R36|, UR20, PT ;  /* 0x0000001424007e2a */ /* 0x000fc8000bf0e200 */
[----:B------:R-:W0:Y:S01]  /*24e0*/  F2F.F32.F64 R14, R36 ;  /* 0x00000024000e7310 */ /* 0x000e220000301000 */
[----:B-1---5:R-:W-:-:S04]  /*24f0*/  FADD.FTZ R12, -R8, R27 ;  /* 0x0000001b080c7221 */ /* 0x022fc80000010100 */
[----:B------:R-:W-:Y:S01]  /*2500*/  FMUL.FTZ R12, R12, R12 ;  /* 0x0000000c0c0c7220 */ /* 0x000fe20000410000 */
[----:B----4-:R-:W-:-:S03]  /*2510*/  I2FP.F32.S32 R10, R10 ;  /* 0x0000000a000a7245 */ /* 0x010fc60000201400 */
[----:B------:R-:W-:Y:S01]  /*2520*/  FMUL.FTZ R12, R5, R12 ;  /* 0x0000000c050c7220 */ /* 0x000fe20000410000 */
[----:B0-----:R-:W-:Y:S01]  /*2530*/  @!P0 FMUL R14, R14, 1.175494350822287508e-38 ;  /* 0x008000000e0e8820 */ /* 0x001fe20000400000 */
[----:B--2---:R-:W-:-:S04]  /*2540*/  FADD.FTZ R25, R15, R10 ;  /* 0x0000000a0f197221 */ /* 0x004fc80000010000 */
[----:B------:R-:W-:-:S04]  /*2550*/  FMUL.FTZ R29, R25, 1 ;  /* 0x3f800000191d7820 */ /* 0x000fc80000410000 */
[----:B------:R0:W1:Y:S02]  /*2560*/  F2F.F64.F32 R18, R29 ;  /* 0x0000001d00127310 */ /* 0x0000640000201800 */
[----:B0-----:R-:W-:-:S06]  /*2570*/  FMUL.FTZ R29, R11, R14 ;  /* 0x0000000e0b1d7220 */ /* 0x001fcc0000410000 */
[----:B---3--:R-:W-:Y:S01]  /*2580*/  MUFU.RCP R0, R0 ;  /* 0x0000000000007308 */ /* 0x008fe20000001000 */
[----:B------:R-:W-:Y:S01]  /*2590*/  FMUL.FTZ R29, R8, R29 ;  /* 0x0000001d081d7220 */ /* 0x000fe20000410000 */
[----:B-1----:R-:W-:-:S04]  /*25a0*/  IADD3 R20, PT, PT, R19, 0x300402, RZ ;  /* 0x0030040213147810 */ /* 0x002fc80007ffe0ff */
[----:B------:R-:W-:Y:S02]  /*25b0*/  FSETP.GEU.AND P0, PT, |R20|, 5.8789094863358348022e-39, PT ;  /* 0x004004021400780b */ /* 0x000fe40003f0e200 */
[----:B------:R-:W0:Y:S02]  /*25c0*/  MUFU.RCP64H R21, R19 ;  /* 0x0000001300157308 */ /* 0x000e240000001800 */
[----:B0-----:R-:W-:-:S08]  /*25d0*/  DFMA R22, -R18, R20, 1 ;  /* 0x3ff000001216742b */ /* 0x001fd00000000114 */
[----:B------:R-:W-:-:S08]  /*25e0*/  DFMA R34, R22, R22, R22 ;  /* 0x000000161622722b */ /* 0x000fd00000000016 */
[----:B------:R-:W-:Y:S01]  /*25f0*/  DFMA R34, R20, R34, R20 ;  /* 0x000000221422722b */ /* 0x000fe20000000014 */
[----:B------:R-:W-:-:S04]  /*2600*/  FMUL.FTZ R21, R11, R12 ;  /* 0x0000000c0b157220 */ /* 0x000fc80000410000 */
[----:B------:R-:W-:Y:S01]  /*2610*/  FMUL.FTZ R12, R14, R21 ;  /* 0x000000150e0c7220 */ /* 0x000fe20000410000 */
[----:B------:R-:W-:Y:S02]  /*2620*/  FMUL.FTZ R14, R5, R14 ;  /* 0x0000000e050e7220 */ /* 0x000fe40000410000 */
[----:B------:R-:W-:Y:S01]  /*2630*/  DFMA R22, -R18, R34, 1 ;  /* 0x3ff000001216742b */ /* 0x000fe20000000122 */
[----:B------:R-:W-:Y:S01]  /*2640*/  FFMA.FTZ R11, R11, R6, R12 ;  /* 0x000000060b0b7223 */ /* 0x000fe2000001000c */
[----:B------:R-:W-:Y:S01]  /*2650*/  FFMA.FTZ R14, R14, R27, R29 ;  /* 0x0000001b0e0e7223 */ /* 0x000fe2000001001d */
[----:B------:R-:W-:Y:S02]  /*2660*/  FFMA.FTZ R12, R0, R0, -UR18 ;  /* 0x80000012000c7e23 */ /* 0x000fe40008010000 */
[----:B------:R-:W-:-:S03]  /*2670*/  FADD.FTZ R16, R11, R16 ;  /* 0x000000100b107221 */ /* 0x000fc60000010000 */
[----:B------:R-:W-:Y:S01]  /*2680*/  DFMA R36, R34, R22, R34 ;  /* 0x000000162224722b */ /* 0x000fe20000000022 */
[----:B------:R-:W-:Y:S10]  /*2690*/  @P0 BRA `(.L_x_1146) ;  /* 0x0000000000100947 */ /* 0x000ff40003800000 */
[----:B------:R-:W-:Y:S02]  /*26a0*/  LOP3.LUT R22, R19, 0x7fffffff, RZ, 0xc0, !PT ;  /* 0x7fffffff13167812 */ /* 0x000fe400078ec0ff */
[----:B------:R-:W-:Y:S02]  /*26b0*/  MOV R0, 0x26e0 ;  /* 0x000026e000007802 */ /* 0x000fe40000000f00 */
[----:B------:R-:W-:-:S07]  /*26c0*/  IADD3 R22, PT, PT, R22, -0x100000, RZ ;  /* 0xfff0000016167810 */ /* 0x000fce0007ffe0ff */
[----:B------:R-:W-:Y:S05]  /*26d0*/  CALL.REL.NOINC `($__internal_15_$__cuda_sm20_dblrcp_rn_slowpath_v3) ;  /* 0x0000002000f47944 */ /* 0x000fea0003c00000 */
.L_x_1146:
        /* <DEDUP_REMOVED lines=14> */
[----:B------:R-:W1:Y:S01]  /*27c0*/  F2I.FTZ.TRUNC.NTZ R6, R25 ;  /* 0x0000001900067305 */ /* 0x000e62000021f100 */
[----:B------:R-:W-:Y:S01]  /*27d0*/  UMOV UR20, 0xf0000000 ;  /* 0xf000000000147882 */ /* 0x000fe20000000000 */
[----:B------:R-:W-:Y:S01]  /*27e0*/  UMOV UR21, 0x380fffff ;  /* 0x380fffff00157882 */ /* 0x000fe20000000000 */
[----:B------:R4:W5:Y:S01]  /*27f0*/  LDG.E R8, desc[UR10][R34.64] ;  /* 0x0000000a22087981 */ /* 0x000962000c1e1900 */
[----:B------:R-:W-:-:S04]  /*2800*/  DSETP.GEU.AND P0, PT, |R36|, UR20, PT ;  /* 0x0000001424007e2a */ /* 0x000fc8000bf0e200 */
[----:B------:R-:W0:Y:S01]  /*2810*/  F2F.F32.F64 R27, R36 ;  /* 0x00000024001b7310 */ /* 0x000e220000301000 */
[----:B-1----:R-:W-:-:S09]  /*2820*/  I2FP.F32.S32 R6, R6 ;  /* 0x0000000600067245 */ /* 0x002fd20000201400 */
[----:B0-----:R-:W-:-:S04]  /*2830*/  @!P0 FMUL R27, R27, 1.175494350822287508e-38 ;  /* 0x008000001b1b8820 */ /* 0x001fc80000400000 */
[----:B------:R-:W-:Y:S01]  /*2840*/  FMUL.FTZ R40, R15, R27 ;  /* 0x0000001b0f287220 */ /* 0x000fe20000410000 */
[----:B--2---:R-:W-:-:S04]  /*2850*/  FADD.FTZ R5, R11, R6 ;  /* 0x000000060b057221 */ /* 0x004fc80000010000 */
[----:B------:R-:W-:-:S04]  /*2860*/  FMUL.FTZ R29, R5, 1 ;  /* 0x3f800000051d7820 */ /* 0x000fc80000410000 */
[----:B------:R-:W0:Y:S08]  /*2870*/  F2F.F64.F32 R18, R29 ;  /* 0x0000001d00127310 */ /* 0x000e300000201800 */
[----:B---3--:R-:W-:Y:S01]  /*2880*/  MUFU.RCP R0, R0 ;  /* 0x0000000000007308 */ /* 0x008fe20000001000 */
[----:B0-----:R-:W-:-:S04]  /*2890*/  IADD3 R20, PT, PT, R19, 0x300402, RZ ;  /* 0x0030040213147810 */ /* 0x001fc80007ffe0ff */
[----:B------:R-:W-:-:S03]  /*28a0*/  FSETP.GEU.AND P0, PT, |R20|, 5.8789094863358348022e-39, PT ;  /* 0x004004021400780b */ /* 0x000fc60003f0e200 */
[----:B------:R-:W0:Y:S02]  /*28b0*/  MUFU.RCP64H R21, R19 ;  /* 0x0000001300157308 */ /* 0x000e240000001800 */
[----:B0-----:R-:W-:-:S08]  /*28c0*/  DFMA R22, -R18, R20, 1 ;  /* 0x3ff000001216742b */ /* 0x001fd00000000114 */
[----:B----4-:R-:W-:Y:S01]  /*28d0*/  DFMA R34, R22, R22, R22 ;  /* 0x000000161622722b */ /* 0x010fe20000000016 */
[----:B------:R-:W-:Y:S01]  /*28e0*/  FADD.FTZ R22, R14, -R13 ;  /* 0x8000000d0e167221 */ /* 0x000fe20000010000 */
[----:B------:R-:W-:-:S03]  /*28f0*/  FMUL.FTZ R13, R13, R40 ;  /* 0x000000280d0d7220 */ /* 0x000fc60000410000 */
[----:B------:R-:W-:-:S03]  /*2900*/  FMUL.FTZ R23, R22, R22 ;  /* 0x0000001616177220 */ /* 0x000fc60000410000 */
        /* <DEDUP_REMOVED lines=15> */
[----:B-----5:R-:W-:Y:S05]  /*2a00*/  CALL.REL.NOINC `($__internal_15_$__cuda_sm20_dblrcp_rn_slowpath_v3) ;  /* 0x0000002000287944 */ /* 0x020fea0003c00000 */
.L_x_1147:
        /* <DEDUP_REMOVED lines=12> */
[----:B------:R-:W1:Y:S01]  /*2ad0*/  F2I.FTZ.TRUNC.NTZ R9, R5 ;  /* 0x0000000500097305 */ /* 0x000e62000021f100 */
[----:B------:R-:W-:-:S04]  /*2ae0*/  LEA R34, P0, R7, UR6, 0x2 ;  /* 0x0000000607227c11 */ /* 0x000fc8000f8010ff */
[----:B------:R-:W-:Y:S01]  /*2af0*/  LEA.HI.X R35, R7, UR7, R14, 0x2, P0 ;  /* 0x0000000707237c11 */ /* 0x000fe200080f140e */
[----:B------:R-:W-:Y:S01]  /*2b00*/  UMOV UR20, 0xf0000000 ;  /* 0xf000000000147882 */ /* 0x000fe20000000000 */
[----:B------:R-:W-:Y:S01]  /*2b10*/  UMOV UR21, 0x380fffff ;  /* 0x380fffff00157882 */ /* 0x000fe20000000000 */
[----:B-1----:R-:W-:Y:S01]  /*2b20*/  I2FP.F32.S32 R9, R9 ;  /* 0x0000000900097245 */ /* 0x002fe20000201400 */
[----:B------:R-:W1:Y:S01]  /*2b30*/  F2F.F32.F64 R15, R36 ;  /* 0x00000024000f7310 */ /* 0x000e620000301000 */
[----:B------:R-:W-:Y:S01]  /*2b40*/  DSETP.GEU.AND P0, PT, |R36|, UR20, PT ;  /* 0x0000001424007e2a */ /* 0x000fe2000bf0e200 */
[----:B-----5:R-:W-:Y:S01]  /*2b50*/  FADD.FTZ R5, R13, -R8 ;  /* 0x800000080d057221 */ /* 0x020fe20000010000 */
[----:B------:R4:W5:Y:S03]  /*2b60*/  LDG.E R7, desc[UR10][R34.64] ;  /* 0x0000000a22077981 */ /* 0x000966000c1e1900 */
[----:B------:R-:W-:-:S09]  /*2b70*/  FMUL.FTZ R5, R5, R5 ;  /* 0x0000000505057220 */ /* 0x000fd20000410000 */
[----:B-1----:R-:W-:Y:S01]  /*2b80*/  @!P0 FMUL R15, R15, 1.175494350822287508e-38 ;  /* 0x008000000f0f8820 */ /* 0x002fe20000400000 */
[----:B--2---:R-:W-:-:S04]  /*2b90*/  FADD.FTZ R14, R10, R9 ;  /* 0x000000090a0e7221 */ /* 0x004fc80000010000 */
[----:B------:R-:W-:-:S04]  /*2ba0*/  FMUL.FTZ R25, R14, 1 ;  /* 0x3f8000000e197820 */ /* 0x000fc80000410000 */
[----:B0-----:R-:W0:Y:S08]  /*2bb0*/  F2F.F64.F32 R18, R25 ;  /* 0x0000001900127310 */ /* 0x001e300000201800 */
[----:B---3--:R-:W-:Y:S01]  /*2bc0*/  MUFU.RCP R0, R0 ;  /* 0x0000000000007308 */ /* 0x008fe20000001000 */
[----:B0-----:R-:W-:-:S04]  /*2bd0*/  IADD3 R20, PT, PT, R19, 0x300402, RZ ;  /* 0x0030040213147810 */ /* 0x001fc80007ffe0ff */
[----:B------:R-:W-:-:S03]  /*2be0*/  FSETP.GEU.AND P0, PT, |R20|, 5.8789094863358348022e-39, PT ;  /* 0x004004021400780b */ /* 0x000fc60003f0e200 */
[----:B------:R-:W0:Y:S02]  /*2bf0*/  MUFU.RCP64H R21, R19 ;  /* 0x0000001300157308 */ /* 0x000e240000001800 */
[----:B0-----:R-:W-:-:S08]  /*2c00*/  DFMA R22, -R18, R20, 1 ;  /* 0x3ff000001216742b */ /* 0x001fd00000000114 */
[----:B------:R-:W-:Y:S01]  /*2c10*/  DFMA R32, R22, R22, R22 ;  /* 0x000000161620722b */ /* 0x000fe20000000016 */
[C---:B------:R-:W-:Y:S01]  /*2c20*/  FMUL.FTZ R22, R6.reuse, R5 ;  /* 0x0000000506167220 */ /* 0x040fe20000410000 */
[CC--:B------:R-:W-:Y:S01]  /*2c30*/  FMUL.FTZ R5, R11.reuse, R15.reuse ;  /* 0x0000000f0b057220 */ /* 0x0c0fe20000410000 */
[----:B------:R-:W-:Y:S02]  /*2c40*/  FMUL.FTZ R6, R6, R15 ;  /* 0x0000000f06067220 */ /* 0x000fe40000410000 */
[----:B----4-:R-:W-:Y:S01]  /*2c50*/  FMUL.FTZ R34, R11, R22 ;  /* 0x000000160b227220 */ /* 0x010fe20000410000 */
[----:B------:R-:W-:Y:S02]  /*2c60*/  FMUL.FTZ R8, R8, R5 ;  /* 0x0000000508087220 */ /* 0x000fe40000410000 */
[----:B------:R-:W-:Y:S01]  /*2c70*/  DFMA R32, R20, R32, R20 ;  /* 0x000000201420722b */ /* 0x000fe20000000014 */
[----:B------:R-:W-:Y:S01]  /*2c80*/  FMUL.FTZ R34, R15, R34 ;  /* 0x000000220f227220 */ /* 0x000fe20000410000 */
[----:B------:R-:W-:-:S03]  /*2c90*/  FFMA.FTZ R6, R13, R6, R8 ;  /* 0x000000060d067223 */ /* 0x000fc60000010008 */
[----:B------:R-:W-:-:S03]  /*2ca0*/  FFMA.FTZ R11, R11, R12, R34 ;  /* 0x0000000c0b0b7223 */ /* 0x000fc60000010022 */
[----:B------:R-:W-:Y:S01]  /*2cb0*/  DFMA R22, -R18, R32, 1 ;  /* 0x3ff000001216742b */ /* 0x000fe20000000120 */
[----:B------:R-:W-:Y:S01]  /*2cc0*/  FADD.FTZ R16, R16, R11 ;  /* 0x0000000b10107221 */ /* 0x000fe20000010000 */
[----:B------:R-:W-:-:S06]  /*2cd0*/  FFMA.FTZ R11, R0, R0, -UR18 ;  /* 0x80000012000b7e23 */ /* 0x000fcc0008010000 */
[----:B------:R-:W-:Y:S01]  /*2ce0*/  DFMA R36, R32, R22, R32 ;  /* 0x000000162024722b */ /* 0x000fe20000000020 */
[----:B------:R-:W-:Y:S10]  /*2cf0*/  @P0 BRA `(.L_x_1148) ;  /* 0x0000000000100947 */ /* 0x000ff40003800000 */
[----:B------:R-:W-:Y:S02]  /*2d00*/  LOP3.LUT R22, R19, 0x7fffffff, RZ, 0xc0, !PT ;  /* 0x7fffffff13167812 */ /* 0x000fe400078ec0ff */
[----:B------:R-:W-:Y:S02]  /*2d10*/  MOV R0, 0x2d40 ;  /* 0x00002d4000007802 */ /* 0x000fe40000000f00 */
[----:B------:R-:W-:-:S07]  /*2d20*/  IADD3 R22, PT, PT, R22, -0x100000, RZ ;  /* 0xfff0000016167810 */ /* 0x000fce0007ffe0ff */
[----:B-----5:R-:W-:Y:S05]  /*2d30*/  CALL.REL.NOINC `($__internal_15_$__cuda_sm20_dblrcp_rn_slowpath_v3) ;  /* 0x0000001c005c7944 */ /* 0x020fea0003c00000 */
.L_x_1148:
[----:B------:R-:W-:Y:S01]  /*2d40*/  UMOV UR20, 0xf0000000 ;  /* 0xf000000000147882 */ /* 0x000fe20000000000 */
[----:B------:R-:W-:Y:S01]  /*2d50*/  UMOV UR21, 0x380fffff ;  /* 0x380fffff00157882 */ /* 0x000fe20000000000 */
[----:B------:R-:W0:Y:S01]  /*2d60*/  F2F.F32.F64 R0, R36 ;  /* 0x0000002400007310 */ /* 0x000e220000301000 */
[----:B------:R-:W-:Y:S01]  /*2d70*/  DSETP.GEU.AND P0, PT, |R36|, UR20, PT ;  /* 0x0000001424007e2a */ /* 0x000fe2000bf0e200 */
[----:B-----5:R-:W-:Y:S01]  /*2d80*/  FADD.FTZ R5, R6, -R7 ;  /* 0x8000000706057221 */ /* 0x020fe20000010000 */
[----:B------:R-:W-:-:S03]  /*2d90*/  IADD3 R17, PT, PT, R17, 0x4, RZ ;  /* 0x0000000411117810 */ /* 0x000fc60007ffe0ff */
[----:B------:R-:W-:-:S04]  /*2da0*/  FMUL.FTZ R8, R5, R5 ;  /* 0x0000000505087220 */ /* 0x000fc80000410000 */
[----:B------:R-:W-:-:S04]  /*2db0*/  FMUL.FTZ R5, R9, R8 ;  /* 0x0000000809057220 */ /* 0x000fc80000410000 */
[----:B------:R-:W-:Y:S01]  /*2dc0*/  FMUL.FTZ R13, R10, R5 ;  /* 0x000000050a0d7220 */ /* 0x000fe20000410000 */
        /* <DEDUP_REMOVED lines=12> */
.L_x_1144:
        /* <DEDUP_REMOVED lines=10> */
[----:B------:R-:W3:Y:S01]  /*2f30*/  LDG.E R10, desc[UR10][R32.64] ;  /* 0x0000000a200a7981 */ /* 0x000ee2000c1e1900 */
        /* <DEDUP_REMOVED lines=9> */
[----:B------:R-:W0:Y:S04]  /*2fd0*/  LDCU UR5, c[0x0][0x3f0] ;  /* 0x00007e00ff0577ac */ /* 0x000e280008000800 */
[----:B------:R-:W-:-:S04]  /*2fe0*/  IADD3 R6, P0, PT, R30, R9, RZ ;  /* 0x000000091e067210 */ /* 0x000fc80007f1e0ff */
[----:B------:R-:W-:Y:S02]  /*2ff0*/  LEA.HI.X.SX32 R13, R9, R28, 0x1, P0 ;  /* 0x0000001c090d7211 */ /* 0x000fe400000f0eff */
[----:B-1----:R-:W-:-:S04]  /*3000*/  LEA R22, P0, R6, UR20, 0x2 ;  /* 0x0000001406167c11 */ /* 0x002fc8000f8010ff */
[----:B------:R-:W-:-:S05]  /*3010*/  LEA.HI.X R23, R6, UR21, R13, 0x2, P0 ;  /* 0x0000001506177c11 */ /* 0x000fca00080f140d */
[----:B------:R1:W5:Y:S01]  /*3020*/  LDG.E R8, desc[UR10][R22.64] ;  /* 0x0000000a16087981 */ /* 0x000362000c1e1900 */
[----:B------:R-:W-:-:S05]  /*3030*/  I2FP.F32.S32 R13, R5 ;  /* 0x00000005000d7245 */ /* 0x000fca0000201400 */
        /* <DEDUP_REMOVED lines=18> */
.L_x_1152:
        /* <DEDUP_REMOVED lines=18> */
[----:B------:R-:W2:Y:S01]  /*3280*/  F2I.FTZ.TRUNC.NTZ R9, R5 ;  /* 0x0000000500097305 */ /* 0x000ea2000021f100 */
[----:B0-----:R-:W-:-:S04]  /*3290*/  LEA R32, P0, R7, UR20, 0x2 ;  /* 0x0000001407207c11 */ /* 0x001fc8000f8010ff */
[----:B------:R-:W-:Y:S02]  /*32a0*/  LEA.HI.X R33, R7, UR21, R12, 0x2, P0 ;  /* 0x0000001507217c11 */ /* 0x000fe400080f140c */
[----:B--2---:R-:W-:Y:S01]  /*32b0*/  I2FP.F32.S32 R9, R9 ;  /* 0x0000000900097245 */ /* 0x004fe20000201400 */
[----:B------:R-:W-:Y:S01]  /*32c0*/  UMOV UR20, 0xf0000000 ;  /* 0xf000000000147882 */ /* 0x000fe20000000000 */
[----:B------:R-:W-:Y:S01]  /*32d0*/  UMOV UR21, 0x380fffff ;  /* 0x380fffff00157882 */ /* 0x000fe20000000000 */
[----:B------:R0:W5:Y:S01]  /*32e0*/  LDG.E R7, desc[UR10][R32.64] ;  /* 0x0000000a20077981 */ /* 0x000162000c1e1900 */
[----:B------:R-:W-:Y:S01]  /*32f0*/  DSETP.GEU.AND P0, PT, |R36|, UR20, PT ;  /* 0x0000001424007e2a */ /* 0x000fe2000bf0e200 */
[----:B-----5:R-:W-:-:S13]  /*3300*/  FADD.FTZ R5, R27, -R8 ;  /* 0x800000081b057221 */ /* 0x020fda0000010000 */
[----:B-1----:R-:W-:Y:S01]  /*3310*/  @!P0 FMUL R14, R14, 1.175494350822287508e-38 ;  /* 0x008000000e0e8820 */ /* 0x002fe20000400000 */
[----:B---3--:R-:W-:-:S04]  /*3320*/  FADD.FTZ R12, R6, R9 ;  /* 0x00000009060c7221 */ /* 0x008fc80000010000 */
[----:B------:R-:W-:-:S04]  /*3330*/  FMUL.FTZ R17, R12, 1 ;  /* 0x3f8000000c117820 */ /* 0x000fc80000410000 */
[----:B------:R1:W2:Y:S02]  /*3340*/  F2F.F64.F32 R18, R17 ;  /* 0x0000001100127310 */ /* 0x0002a40000201800 */
[----:B-1----:R-:W-:-:S06]  /*3350*/  FMUL.FTZ R17, R10, R14 ;  /* 0x0000000e0a117220 */ /* 0x002fcc0000410000 */
[----:B----4-:R-:W-:Y:S01]  /*3360*/  MUFU.RCP R0, R0 ;  /* 0x0000000000007308 */ /* 0x010fe20000001000 */
[----:B------:R-:W-:Y:S01]  /*3370*/  FMUL.FTZ R8, R8, R17 ;  /* 0x0000001108087220 */ /* 0x000fe20000410000 */
[----:B--2---:R-:W-:-:S04]  /*3380*/  IADD3 R20, PT, PT, R19, 0x300402, RZ ;  /* 0x0030040213147810 */ /* 0x004fc80007ffe0ff */
[----:B------:R-:W-:Y:S02]  /*3390*/  FSETP.GEU.AND P0, PT, |R20|, 5.8789094863358348022e-39, PT ;  /* 0x004004021400780b */ /* 0x000fe40003f0e200 */
[----:B------:R-:W1:Y:S02]  /*33a0*/  MUFU.RCP64H R21, R19 ;  /* 0x0000001300157308 */ /* 0x000e640000001800 */
[----:B-1----:R-:W-:-:S08]  /*33b0*/  DFMA R22, -R18, R20, 1 ;  /* 0x3ff000001216742b */ /* 0x002fd00000000114 */
[----:B0-----:R-:W-:Y:S01]  /*33c0*/  DFMA R32, R22, R22, R22 ;  /* 0x000000161620722b */ /* 0x001fe20000000016 */
[----:B------:R-:W-:-:S04]  /*33d0*/  FMUL.FTZ R22, R5, R5 ;  /* 0x0000000505167220 */ /* 0x000fc80000410000 */
[----:B------:R-:W-:-:S03]  /*33e0*/  FMUL.FTZ R5, R13, R22 ;  /* 0x000000160d057220 */ /* 0x000fc60000410000 */
[----:B------:R-:W-:Y:S01]  /*33f0*/  DFMA R32, R20, R32, R20 ;  /* 0x000000201420722b */ /* 0x000fe20000000014 */
[----:B------:R-:W-:-:S04]  /*3400*/  FMUL.FTZ R5, R10, R5 ;  /* 0x000000050a057220 */ /* 0x000fc80000410000 */
[----:B------:R-:W-:Y:S01]  /*3410*/  FMUL.FTZ R5, R14, R5 ;  /* 0x000000050e057220 */ /* 0x000fe20000410000 */
[----:B------:R-:W-:Y:S02]  /*3420*/  FMUL.FTZ R14, R13, R14 ;  /* 0x0000000e0d0e7220 */ /* 0x000fe40000410000 */
[----:B------:R-:W-:Y:S01]  /*3430*/  DFMA R22, -R18, R32, 1 ;  /* 0x3ff000001216742b */ /* 0x000fe20000000120 */
[----:B------:R-:W-:Y:S01]  /*3440*/  FFMA.FTZ R13, R0, R0, -UR5 ;  /* 0x80000005000d7e23 */ /* 0x000fe20008010000 */
[----:B------:R-:W-:Y:S01]  /*3450*/  FFMA.FTZ R5, R10, R15, R5 ;  /* 0x0000000f0a057223 */ /* 0x000fe20000010005 */
[----:B------:R-:W-:-:S03]  /*3460*/  FFMA.FTZ R8, R27, R14, R8 ;  /* 0x0000000e1b087223 */ /* 0x000fc60000010008 */
[----:B------:R-:W-:Y:S02]  /*3470*/  FADD.FTZ R16, R16, R5 ;  /* 0x0000000510107221 */ /* 0x000fe40000010000 */
[----:B------:R-:W-:Y:S01]  /*3480*/  DFMA R36, R32, R22, R32 ;  /* 0x000000162024722b */ /* 0x000fe20000000020 */
[----:B------:R-:W-:Y:S10]  /*3490*/  @P0 BRA `(.L_x_1153) ;  /* 0x0000000000100947 */ /* 0x000ff40003800000 */
[----:B------:R-:W-:Y:S02]  /*34a0*/  LOP3.LUT R22, R19, 0x7fffffff, RZ, 0xc0, !PT ;  /* 0x7fffffff13167812 */ /* 0x000fe400078ec0ff */
[----:B------:R-:W-:Y:S02]  /*34b0*/  MOV R0, 0x34e0 ;  /* 0x000034e000007802 */ /* 0x000fe40000000f00 */
[----:B------:R-:W-:-:S07]  /*34c0*/  IADD3 R22, PT, PT, R22, -0x100000, RZ ;  /* 0xfff0000016167810 */ /* 0x000fce0007ffe0ff */
[----:B------:R-:W-:Y:S05]  /*34d0*/  CALL.REL.NOINC `($__internal_15_$__cuda_sm20_dblrcp_rn_slowpath_v3) ;  /* 0x0000001400747944 */ /* 0x000fea0003c00000 */
.L_x_1153:
[----:B------:R-:W-:Y:S01]  /*34e0*/  UMOV UR20, 0xf0000000 ;  /* 0xf000000000147882 */ /* 0x000fe20000000000 */
[----:B------:R-:W-:Y:S01]  /*34f0*/  UMOV UR21, 0x380fffff ;  /* 0x380fffff00157882 */ /* 0x000fe20000000000 */
[----:B------:R-:W0:Y:S01]  /*3500*/  F2F.F32.F64 R0, R36 ;  /* 0x0000002400007310 */ /* 0x000e220000301000 */
[----:B------:R-:W-:Y:S01]  /*3510*/  DSETP.GEU.AND P0, PT, |R36|, UR20, PT ;  /* 0x0000001424007e2a */ /* 0x000fe2000bf0e200 */
[----:B------:R-:W-:Y:S01]  /*3520*/  FADD.FTZ R5, R8, -R7 ;  /* 0x8000000708057221 */ /* 0x000fe20000010000 */
[----:B------:R-:W-:-:S03]  /*3530*/  IADD3 R11, PT, PT, R11, 0x2, RZ ;  /* 0x000000020b0b7810 */ /* 0x000fc60007ffe0ff */
[----:B------:R-:W-:-:S04]  /*3540*/  FMUL.FTZ R10, R5, R5 ;  /* 0x00000005050a7220 */ /* 0x000fc80000410000 */
[----:B------:R-:W-:-:S04]  /*3550*/  FMUL.FTZ R5, R9, R10 ;  /* 0x0000000a09057220 */ /* 0x000fc80000410000 */
[----:B------:R-:W-:Y:S01]  /*3560*/  FMUL.FTZ R5, R6, R5 ;  /* 0x0000000506057220 */ /* 0x000fe20000410000 */
[----:B0-----:R-:W-:-:S04]  /*3570*/  @!P0 FMUL R0, R0, 1.175494350822287508e-38 ;  /* 0x0080000000008820 */ /* 0x001fc80000400000 */
[----:B------:R-:W-:Y:S01]  /*3580*/  FMUL.FTZ R15, R0, R5 ;  /* 0x00000005000f7220 */ /* 0x000fe20000410000 */
[CC--:B------:R-:W-:Y:S01]  /*3590*/  FMUL.FTZ R10, R6.reuse, R0.reuse ;  /* 0x00000000060a7220 */ /* 0x0c0fe20000410000 */
[----:B------:R1:W0:Y:S01]  /*35a0*/  F2I.FTZ.TRUNC.NTZ R5, R12 ;  /* 0x0000000c00057305 */ /* 0x000222000021f100 */
[----:B------:R-:W-:Y:S01]  /*35b0*/  FMUL.FTZ R9, R9, R0 ;  /* 0x0000000009097220 */ /* 0x000fe20000410000 */
[----:B------:R-:W-:Y:S01]  /*35c0*/  FFMA.FTZ R13, R6, R13, R15 ;  /* 0x0000000d060d7223 */ /* 0x000fe2000001000f */
[----:B------:R-:W-:-:S03]  /*35d0*/  FMUL.FTZ R7, R7, R10 ;  /* 0x0000000a07077220 */ /* 0x000fc60000410000 */
[----:B------:R-:W-:Y:S01]  /*35e0*/  FADD.FTZ R16, R16, R13 ;  /* 0x0000000d10107221 */ /* 0x000fe20000010000 */
[----:B------:R-:W-:-:S07]  /*35f0*/  FFMA.FTZ R27, R8, R9, R7 ;  /* 0x00000009081b7223 */ /* 0x000fce0000010007 */
.L_x_1151:
[----:B------:R-:W5:Y:S02]  /*3600*/  LDCU UR5, c[0x0][0x388] ;  /* 0x00007100ff0577ac */ /* 0x000f640008000800 */
[----:B-----5:R-:W-:-:S09]  /*3610*/  ULOP3.LUT UP0, URZ, UR5, 0x1, URZ, 0xc0, !UPT ;  /* 0x0000000105ff7892 */ /* 0x020fd2000f80c0ff */
[----:B------:R-:W-:Y:S05]  /*3620*/  BRA.U !UP0, `(.L_x_1150) ;  /* 0x0000000108e87547 */ /* 0x000fea000b800000 */
[----:B------:R-:W0:Y:S01]  /*3630*/  LDC.64 R6, c[0x0][0x3f8] ;  /* 0x0000fe00ff067b82 */ /* 0x000e220000000a00 */
[----:B------:R-:W1:Y:S01]  /*3640*/  LDCU UR5, c[0x0][0x404] ;  /* 0x00008080ff0577ac */ /* 0x000e620008000800 */
[----:B------:R-:W2:Y:S01]  /*3650*/  LDCU.64 UR20, c[0x0][0x398] ;  /* 0x00007300ff1477ac */ /* 0x000ea20008000a00 */
[----:B-1----:R-:W-:Y:S01]  /*3660*/  IMAD R9, R11, UR5, RZ ;  /* 0x000000050b097c24 */ /* 0x002fe2000f8e02ff */
[----:B------:R-:W1:Y:S03]  /*3670*/  LDCU UR5, c[0x0][0x3a8] ;  /* 0x00007500ff0577ac */ /* 0x000e660008000800 */
[----:B0-----:R-:W-:-:S06]  /*3680*/  IMAD.WIDE R6, R9, 0x4, R6 ;  /* 0x0000000409067825 */ /* 0x001fcc00078e0206 */
[----:B------:R0:W3:Y:S01]  /*3690*/  LDG.E R6, desc[UR10][R6.64] ;  /* 0x0000000a06067981 */ /* 0x0000e2000c1e1900 */
        /* <DEDUP_REMOVED lines=8> */
[----:B0-----:R-:W-:Y:S01]  /*3720*/  I2FP.F32.S32 R7, R5 ;  /* 0x0000000500077245 */ /* 0x001fe20000201400 */
[----:B-1----:R-:W-:Y:S01]  /*3730*/  IMAD R11, R11, UR5, RZ ;  /* 0x000000050b0b7c24 */ /* 0x002fe2000f8e02ff */
[----:B------:R-:W0:Y:S04]  /*3740*/  LDCU UR5, c[0x0][0x3f0] ;  /* 0x00007e00ff0577ac */ /* 0x000e280008000800 */
[----:B------:R-:W-:-:S04]  /*3750*/  IADD3 R30, P0, PT, R30, R11, RZ ;  /* 0x0000000b1e1e7210 */ /* 0x000fc80007f1e0ff */
[----:B------:R-:W-:Y:S02]  /*3760*/  LEA.HI.X.SX32 R11, R11, R28, 0x1, P0 ;  /* 0x0000001c0b0b7211 */ /* 0x000fe400000f0eff */
[----:B--2---:R-:W-:-:S04]  /*3770*/  LEA R8, P0, R30, UR20, 0x2 ;  /* 0x000000141e087c11 */ /* 0x004fc8000f8010ff */
[----:B------:R-:W-:-:S05]  /*3780*/  LEA.HI.X R9, R30, UR21, R11, 0x2, P0 ;  /* 0x000000151e097c11 */ /* 0x000fca00080f140b */
[----:B------:R0:W5:Y:S01]  /*3790*/  LDG.E R8, desc[UR10][R8.64] ;  /* 0x0000000a08087981 */ /* 0x000162000c1e1900 */
[----:B---3--:R-:W-:-:S04]  /*37a0*/  FADD.FTZ R5, R6, R7 ;  /* 0x0000000706057221 */ /* 0x008fc80000010000 */
[----:B------:R-:W-:-:S06]  /*37b0*/  FMUL.FTZ R18, R5, 1 ;  /* 0x3f80000005127820 */ /* 0x000fcc0000410000 */
[----:B------:R-:W1:Y:S08]  /*37c0*/  F2F.F64.F32 R18, R18 ;  /* 0x0000001200127310 */ /* 0x000e700000201800 */
[----:B-1----:R-:W1:Y:S01]  /*37d0*/  MUFU.RCP64H R11, R19 ;  /* 0x00000013000b7308 */ /* 0x002e620000001800 */
[----:B------:R-:W-:-:S04]  /*37e0*/  IADD3 R10, PT, PT, R19, 0x300402, RZ ;  /* 0x00300402130a7810 */ /* 0x000fc80007ffe0ff */
[----:B------:R-:W-:-:S03]  /*37f0*/  FSETP.GEU.AND P0, PT, |R10|, 5.8789094863358348022e-39, PT ;  /* 0x004004020a00780b */ /* 0x000fc60003f0e200 */
[----:B----4-:R-:W0:Y:S01]  /*3800*/  MUFU.RCP R0, R0 ;  /* 0x0000000000007308 */ /* 0x010e220000001000 */
[----:B-1----:R-:W-:-:S08]  /*3810*/  DFMA R12, -R18, R10, 1 ;  /* 0x3ff00000120c742b */ /* 0x002fd0000000010a */
[----:B------:R-:W-:Y:S01]  /*3820*/  DFMA R12, R12, R12, R12 ;  /* 0x0000000c0c0c722b */ /* 0x000fe2000000000c */
[----:B0-----:R-:W-:-:S07]  /*3830*/  FFMA.FTZ R9, R0, R0, -UR5 ;  /* 0x8000000500097e23 */ /* 0x001fce0008010000 */
        /* <DEDUP_REMOVED lines=8> */
.L_x_1154:
        /* <DEDUP_REMOVED lines=17> */
.L_x_1150:
[----:B0-2---:R-:W-:Y:S01]  /*39d0*/  I2FP.F32.S32 R0, R5 ;  /* 0x0000000500007245 */ /* 0x005fe20000201400 */
[----:B------:R-:W0:Y:S01]  /*39e0*/  LDCU UR5, c[0x0][0x3f0] ;  /* 0x00007e00ff0577ac */ /* 0x000e220008000800 */
[----:B-1----:R-:W1:Y:S01]  /*39f0*/  LDC.64 R12, c[0x0][0x3b0] ;  /* 0x0000ec00ff0c7b82 */ /* 0x002e620000000a00 */
[----:B------:R-:W-:Y:S01]  /*3a00*/  BSSY.RECONVERGENT B1, `(.L_x_1155) ;  /* 0x000001a000017945 */ /* 0x000fe20003800200 */
[----:B------:R-:W0:Y:S01]  /*3a10*/  MUFU.RCP R7, R0 ;  /* 0x0000000000077308 */ /* 0x000e220000001000 */
[----:B------:R-:W2:Y:S01]  /*3a20*/  LDCU.64 UR20, c[0x0][0x3e0] ;  /* 0x00007c00ff1477ac */ /* 0x000ea20008000a00 */
[----:B0-----:R-:W-:Y:S01]  /*3a30*/  FFMA.FTZ R14, R7, R16, UR5 ;  /* 0x00000005070e7e23 */ /* 0x001fe20008010010 */
[----:B------:R-:W0:Y:S01]  /*3a40*/  LDCU UR5, c[0x0][0x3bc] ;  /* 0x00007780ff0577ac */ /* 0x000e220008000800 */
[----:B--2---:R-:W-:-:S04]  /*3a50*/  ISETP.NE.U32.AND P0, PT, RZ, UR20, PT ;  /* 0x00000014ff007c0c */ /* 0x004fc8000bf05070 */
[----:B------:R-:W2:Y:S01]  /*3a60*/  MUFU.SQRT R14, R14 ;  /* 0x0000000e000e7308 */ /* 0x000ea20000002000 */
[----:B------:R-:W-:Y:S01]  /*3a70*/  ISETP.NE.AND.EX P0, PT, RZ, UR21, PT, P0 ;  /* 0x00000015ff007c0c */ /* 0x000fe2000bf05300 */
[----:B--2---:R-:W-:-:S06]  /*3a80*/  FMUL.FTZ R18, R14, 1 ;  /* 0x3f8000000e127820 */ /* 0x004fcc0000410000 */
[----:B------:R-:W2:Y:S08]  /*3a90*/  F2F.F64.F32 R18, R18 ;  /* 0x0000001200127310 */ /* 0x000eb00000201800 */
[----:B--2---:R-:W2:Y:S01]  /*3aa0*/  MUFU.RCP64H R9, R19 ;  /* 0x0000001300097308 */ /* 0x004ea20000001800 */
[----:B------:R-:W-:-:S04]  /*3ab0*/  IADD3 R8, PT, PT, R19, 0x300402, RZ ;  /* 0x0030040213087810 */ /* 0x000fc80007ffe0ff */
[----:B------:R-:W-:Y:S02]  /*3ac0*/  FSETP.GEU.AND P1, PT, |R8|, 5.8789094863358348022e-39, PT ;  /* 0x004004020800780b */ /* 0x000fe40003f2e200 */
[----:B--2---:R-:W-:-:S08]  /*3ad0*/  DFMA R6, -R18, R8, 1 ;  /* 0x3ff000001206742b */ /* 0x004fd00000000108 */
        /* <DEDUP_REMOVED lines=11> */
[----:B---34-:R-:W-:Y:S05]  /*3b90*/  CALL.REL.NOINC `($__internal_15_$__cuda_sm20_dblrcp_rn_slowpath_v3) ;  /* 0x0000000c00c47944 */ /* 0x018fea0003c00000 */
.L_x_1156:
[----:B---34-:R-:W-:Y:S05]  /*3ba0*/  BSYNC.RECONVERGENT B1 ;  /* 0x0000000000017941 */ /* 0x018fea0003800200 */
.L_x_1155:
        /* <DEDUP_REMOVED lines=9> */
[C---:B-1----:R-:W-:Y:S01]  /*3c40*/  IMAD R11, R2.reuse, UR13, RZ ;  /* 0x0000000d020b7c24 */ /* 0x042fe2000f8e02ff */
[----:B------:R-:W-:Y:S01]  /*3c50*/  IADD3 R5, PT, PT, R5, -0x1, RZ ;  /* 0xffffffff05057810 */ /* 0x000fe20007ffe0ff */
[----:B------:R-:W1:Y:S01]  /*3c60*/  LDCU UR13, c[0x0][0x38c] ;  /* 0x00007180ff0d77ac */ /* 0x000e620008000800 */
[----:B---3--:R-:W-:Y:S02]  /*3c70*/  IMAD R15, R2, UR5, RZ ;  /* 0x00000005020f7c24 */ /* 0x008fe4000f8e02ff */
[----:B0-----:R-:W-:-:S04]  /*3c80*/  IMAD.WIDE R6, R11, 0x4, R6 ;  /* 0x000000040b067825 */ /* 0x001fc800078e0206 */
[----:B--2---:R-:W-:Y:S01]  /*3c90*/  @!P1 FMUL R13, R13, 1.175494350822287508e-38 ;  /* 0x008000000d0d9820 */ /* 0x004fe20000400000 */
[----:B------:R-:W0:Y:S01]  /*3ca0*/  @P0 LDC.64 R10, c[0x0][0x3e0] ;  /* 0x0000f800ff0a0b82 */ /* 0x000e220000000a00 */
[----:B------:R-:W2:Y:S03]  /*3cb0*/  LDCU UR5, c[0x0][0x3f4] ;  /* 0x00007e80ff0577ac */ /* 0x000ea60008000800 */
[----:B------:R3:W-:Y:S01]  /*3cc0*/  STG.E desc[UR10][R6.64], R13 ;  /* 0x0000000d06007986 */ /* 0x0007e2000c10190a */
[----:B----4-:R-:W-:-:S05]  /*3cd0*/  IMAD.WIDE R8, R15, 0x4, R8 ;  /* 0x000000040f087825 */ /* 0x010fca00078e0208 */
[----:B------:R-:W4:Y:S01]  /*3ce0*/  LDG.E R15, desc[UR10][R8.64] ;  /* 0x0000000a080f7981 */ /* 0x000f22000c1e1900 */
[----:B------:R-:W-:-:S06]  /*3cf0*/  I2FP.F32.S32 R5, R5 ;  /* 0x0000000500057245 */ /* 0x000fcc0000201400 */
[----:B------:R-:W1:Y:S01]  /*3d00*/  MUFU.RCP R5, R5 ;  /* 0x0000000500057308 */ /* 0x000e620000001000 */
[----:B----4-:R-:W-:Y:S01]  /*3d10*/  FMUL.FTZ R0, R4, R15 ;  /* 0x0000000f04007220 */ /* 0x010fe20000410000 */
[----:B-----5:R-:W-:-:S03]  /*3d20*/  @P0 IMAD R15, R2, R17, RZ ;  /* 0x00000011020f0224 */ /* 0x020fc600078e02ff */
[----:B--2---:R-:W-:Y:S01]  /*3d30*/  FFMA.FTZ R27, R27, UR5, R0 ;  /* 0x000000051b1b7c23 */ /* 0x004fe20008010000 */
[----:B0-----:R-:W-:-:S04]  /*3d40*/  @P0 IMAD.WIDE R10, R15, 0x4, R10 ;  /* 0x000000040f0a0825 */ /* 0x001fc800078e020a */
[----:B------:R3:W-:Y:S04]  /*3d50*/  STG.E desc[UR10][R8.64], R27 ;  /* 0x0000001b08007986 */ /* 0x0007e8000c10190a */
[----:B------:R-:W2:Y:S01]  /*3d60*/  @P0 LDG.E R15, desc[UR10][R10.64] ;  /* 0x0000000a0a0f0981 */ /* 0x000ea2000c1e1900 */
[----:B-1----:R-:W-:Y:S01]  /*3d70*/  FMUL.FTZ R16, R5, R16 ;  /* 0x0000001005107220 */ /* 0x002fe20000410000 */
[----:B------:R-:W-:Y:S01]  /*3d80*/  IADD3 R2, PT, PT, R3, R2, RZ ;  /* 0x0000000203027210 */ /* 0x000fe20007ffe0ff */
[----:B--2---:R-:W-:-:S04]  /*3d90*/  @P0 FMUL.FTZ R15, R4, R15 ;  /* 0x0000000f040f0220 */ /* 0x004fc80000410000 */
[----:B------:R-:W-:-:S05]  /*3da0*/  @P0 FFMA.FTZ R15, R16, UR5, R15 ;  /* 0x00000005100f0c23 */ /* 0x000fca000801000f */
[----:B------:R3:W-:Y:S01]  /*3db0*/  @P0 STG.E desc[UR10][R10.64], R15 ;  /* 0x0000000f0a000986 */ /* 0x0007e2000c10190a */
[----:B------:R-:W-:-:S13]  /*3dc0*/  ISETP.GE.AND P0, PT, R2, UR13, PT ;  /* 0x0000000d02007c0c */ /* 0x000fda000bf06270 */
[----:B---3--:R-:W-:Y:S05]  /*3dd0*/  @!P0 BRA `(.L_x_1157) ;  /* 0xffffffe000ac8947 */ /* 0x008fea000383ffff */
[----:B------:R-:W-:Y:S05]  /*3de0*/  BSYNC.RECONVERGENT B0 ;  /* 0x0000000000007941 */ /* 0x000fea0003800200 */
.L_x_1143:
[----:B------:R-:W-:Y:S05]  /*3df0*/  EXIT ;  /* 0x000000000000794d */ /* 0x000fea0003800000 */
.L_x_1126:
        /* <DEDUP_REMOVED lines=26> */
[----:B------:R-:W-:Y:S05]  /*3fa0*/  CALL.REL.NOINC `($__internal_15_$__cuda_sm20_dblrcp_rn_slowpath_v3) ;  /* 0x0000000800c07944 */ /* 0x000fea0003c00000 */
.L_x_1160:
        /* <DEDUP_REMOVED lines=14> */
.L_x_1161:
        /* <DEDUP_REMOVED lines=8> */
[----:B------:R-:W3:Y:S01]  /*4110*/  LDG.E R0, desc[UR10][R10.64] ;  /* 0x0000000a0a007981 */ /* 0x000ee2000c1e1900 */
[----:B------:R-:W-:-:S04]  /*4120*/  IADD3 R2, PT, PT, R3, R2, RZ ;  /* 0x0000000203027210 */ /* 0x000fc80007ffe0ff */
[----:B------:R-:W-:Y:S01]  /*4130*/  ISETP.GE.AND P0, PT, R2, UR9, PT ;  /* 0x0000000902007c0c */ /* 0x000fe2000bf06270 */
[----:B---3--:R-:W-:-:S05]  /*4140*/  FFMA.FTZ R21, R4, R0, R19 ;  /* 0x0000000004157223 */ /* 0x008fca0000010013 */
[----:B------:R2:W-:Y:S07]  /*4150*/  STG.E desc[UR10][R10.64], R21 ;  /* 0x000000150a007986 */ /* 0x0005ee000c10190a */
[----:B------:R-:W-:Y:S05]  /*4160*/  @!P0 BRA `(.L_x_1161) ;  /* 0xfffffffc00c88947 */ /* 0x000fea000383ffff */
[----:B------:R-:W-:Y:S05]  /*4170*/  EXIT ;  /* 0x000000000000794d */ /* 0x000fea0003800000 */
.L_x_1159:
        /* <DEDUP_REMOVED lines=19> */
.L_x_1162:
        /* <DEDUP_REMOVED lines=10> */
.L_x_1163:
        /* <DEDUP_REMOVED lines=10> */
.L_x_1158:
        /* <DEDUP_REMOVED lines=23> */
.L_x_1165:
        /* <DEDUP_REMOVED lines=17> */
.L_x_1166:
[C---:B0--3--:R-:W-:Y:S02]  /*4670*/  IMAD R17, R2.reuse, UR7, RZ ;  /* 0x0000000702117c24 */ /* 0x049fe4000f8e02ff */
[C---:B------:R-:W-:Y:S02]  /*4680*/  IMAD R19, R2.reuse, UR8, RZ ;  /* 0x0000000802137c24 */ /* 0x040fe4000f8e02ff */
[----:B-1----:R-:W-:Y:S02]  /*4690*/  IMAD R15, R2, UR9, RZ ;  /* 0x00000009020f7c24 */ /* 0x002fe4000f8e02ff */
[----:B------:R-:W-:-:S04]  /*46a0*/  IMAD.WIDE R16, R17, 0x4, R6 ;  /* 0x0000000411107825 */ /* 0x000fc800078e0206 */
[----:B----4-:R-:W-:Y:S01]  /*46b0*/  IMAD.WIDE R18, R19, 0x4, R8 ;  /* 0x0000000413127825 */ /* 0x010fe200078e0208 */
[----:B------:R3:W-:Y:S03]  /*46c0*/  STG.E desc[UR10][R16.64], RZ ;  /* 0x000000ff10007986 */ /* 0x0007e6000c10190a */
[----:B------:R-:W-:Y:S01]  /*46d0*/  IMAD.WIDE R14, R15, 0x4, R10 ;  /* 0x000000040f0e7825 */ /* 0x000fe200078e020a */
[----:B------:R3:W-:Y:S04]  /*46e0*/  STG.E desc[UR10][R18.64], R5 ;  /* 0x0000000512007986 */ /* 0x0007e8000c10190a */
[----:B------:R-:W4:Y:S01]  /*46f0*/  LDG.E R0, desc[UR10][R14.64] ;  /* 0x0000000a0e007981 */ /* 0x000f22000c1e1900 */
[----:B------:R-:W-:-:S04]  /*4700*/  IMAD R21, R2, UR4, RZ ;  /* 0x0000000402157c24 */ /* 0x000fc8000f8e02ff */
[----:B--2---:R-:W-:-:S04]  /*4710*/  IMAD.WIDE R20, R21, 0x4, R12 ;  /* 0x0000000415147825 */ /* 0x004fc800078e020c */
[----:B----4-:R-:W-:-:S05]  /*4720*/  FFMA.FTZ R25, R4, R0, R23 ;  /* 0x0000000004197223 */ /* 0x010fca0000010017 */
[----:B------:R3:W-:Y:S04]  /*4730*/  STG.E desc[UR10][R14.64], R25 ;  /* 0x000000190e007986 */ /* 0x0007e8000c10190a */
[----:B------:R-:W2:Y:S01]  /*4740*/  LDG.E R27, desc[UR10][R20.64] ;  /* 0x0000000a141b7981 */ /* 0x000ea2000c1e1900 */
[----:B------:R-:W-:-:S04]  /*4750*/  IADD3 R2, PT, PT, R3, R2, RZ ;  /* 0x0000000203027210 */ /* 0x000fc80007ffe0ff */
[----:B------:R-:W-:Y:S01]  /*4760*/  ISETP.GE.AND P0, PT, R2, UR12, PT ;  /* 0x0000000c02007c0c */ /* 0x000fe2000bf06270 */
[----:B--2---:R-:W-:-:S05]  /*4770*/  FFMA.FTZ R27, R4, R27, R29 ;  /* 0x0000001b041b7223 */ /* 0x004fca000001001d */
[----:B------:R3:W-:Y:S07]  /*4780*/  STG.E desc[UR10][R20.64], R27 ;  /* 0x0000001b14007986 */ /* 0x0007ee000c10190a */
[----:B------:R-:W-:Y:S05]  /*4790*/  @!P0 BRA `(.L_x_1166) ;  /* 0xfffffffc00b48947 */ /* 0x000fea000383ffff */
[----:B------:R-:W-:Y:S05]  /*47a0*/  EXIT ;  /* 0x000000000000794d */ /* 0x000fea0003800000 */
.L_x_1164:
        /* <DEDUP_REMOVED lines=19> */
.L_x_1167:
        /* <DEDUP_REMOVED lines=14> */
.L_x_1168:
        /* <DEDUP_REMOVED lines=15> */
        .weak           $__internal_15_$__cuda_sm20_dblrcp_rn_slowpath_v3
        .type           $__internal_15_$__cuda_sm20_dblrcp_rn_slowpath_v3,@function
        .size           $__internal_15_$__cuda_sm20_dblrcp_rn_slowpath_v3,(.L_x_27274 - $__internal_15_$__cuda_sm20_dblrcp_rn_slowpath_v3)
$__internal_15_$__cuda_sm20_dblrcp_rn_slowpath_v3:
        /* <DEDUP_REMOVED lines=24> */
.L_x_1172:
        /* <DEDUP_REMOVED lines=9> */
.L_x_1170:
[----:B------:R-:W-:Y:S02]  /*4cc0*/  LOP3.LUT R37, R19, 0x80000, RZ, 0xfc, !PT ;  /* 0x0008000013257812 */ /* 0x000fe400078efcff */
[----:B------:R-:W-:-:S07]  /*4cd0*/  MOV R36, R18 ;  /* 0x0000001200247202 */ /* 0x000fce0000000f00 */
.L_x_1171:
[----:B------:R-:W-:Y:S05]  /*4ce0*/  BSYNC.RECONVERGENT B2 ;  /* 0x0000000000027941 */ /* 0x000fea0003800200 */
.L_x_1169:
[----:B------:R-:W-:Y:S01]  /*4cf0*/  HFMA2 R19, -RZ, RZ, 0, 0 ;  /* 0x00000000ff137431 */ /* 0x000fe200000001ff */
[----:B------:R-:W-:-:S04]  /*4d00*/  MOV R18, R0 ;  /* 0x0000000000127202 */ /* 0x000fc80000000f00 */
[----:B------:R-:W-:Y:S05]  /*4d10*/  RET.REL.NODEC R18 `(_ZN2at6native35batch_norm_reduce_statistics_kernelIffiEEvNS_27GenericPackedTensorAccessorIT0_Lm2ENS_17RestrictPtrTraitsET1_EES6_NS2_IS3_Lm1ES4_S5_EES7_NS2_IT_Lm1ES4_S5_EES9_S3_S3_S9_) ;  /* 0xffffffb012b87950 */ /* 0x000fea0003c3ffff */
.L_x_1173:
        /* <DEDUP_REMOVED lines=14> */
.L_x_27274:


//--------------------- .text._ZN2at6native35batch_norm_reduce_statistics_kernelIddlEEvNS_27GenericPackedTensorAccessorIT0_Lm2ENS_17RestrictPtrTraitsET1_EES6_NS2_IS3_Lm1ES4_S5_EES7_NS2_IT_Lm1ES4_S5_EES9_S3_S3_S9_ --------------------------
	.section	.text._ZN2at6native35batch_norm_reduce_statistics_kernelIddlEEvNS_27GenericPackedTensorAccessorIT0_Lm2ENS_17RestrictPtrTraitsET1_EES6_NS2_IS3_Lm1ES4_S5_EES7_NS2_IT_Lm1ES4_S5_EES9_S3_S3_S9_,"ax",@progbits
	.align	128
        .global         _ZN2at6native35batch_norm_reduce_statistics_kernelIddlEEvNS_27GenericPackedTensorAccessorIT0_Lm2ENS_17RestrictPtrTraitsET1_EES6_NS2_IS3_Lm1ES4_S5_EES7_NS2_IT_Lm1ES4_S5_EES9_S3_S3_S9_
        .type           _ZN2at6native35batch_norm_reduce_statistics_kernelIddlEEvNS_27GenericPackedTensorAccessorIT0_Lm2ENS_17RestrictPtrTraitsET1_EES6_NS2_IS3_Lm1ES4_S5_EES7_NS2_IT_Lm1ES4_S5_EES9_S3_S3_S9_,@function
        .size           _ZN2at6native35batch_norm_reduce_statistics_kernelIddlEEvNS_27GenericPackedTensorAccessorIT0_Lm2ENS_17RestrictPtrTraitsET1_EES6_NS2_IS3_Lm1ES4_S5_EES7_NS2_IT_Lm1ES4_S5_EES9_S3_S3_S9_,(.L_x_27277 - _ZN2at6native35batch_norm_reduce_statistics_kernelIddlEEvNS_27GenericPackedTensorAccessorIT0_Lm2ENS_17RestrictPtrTraitsET1_EES6_NS2_IS3_Lm1ES4_S5_EES7_NS2_IT_Lm1ES4_S5_EES9_S3_S3_S9_)
        .other          _ZN2at6native35batch_norm_reduce_statistics_kernelIddlEEvNS_27GenericPackedTensorAccessorIT0_Lm2ENS_17RestrictPtrTraitsET1_EES6_NS2_IS3_Lm1ES4_S5_EES7_NS2_IT_Lm1ES4_S5_EES9_S3_S3_S9_,@"STO_CUDA_ENTRY STV_DEFAULT"
_ZN2at6native35batch_norm_reduce_statistics_kernelIddlEEvNS_27GenericPackedTensorAccessorIT0_Lm2ENS_17RestrictPtrTraitsET1_EES6_NS2_IS3_Lm1ES4_S5_EES7_NS2_IT_Lm1ES4_S5_EES9_S3_S3_S9_:
.text._ZN2at6native35batch_norm_reduce_statistics_kernelIddlEEvNS_27GenericPackedTensorAccessorIT0_Lm2ENS_17RestrictPtrTraitsET1_EES6_NS2_IS3_Lm1ES4_S5_EES7_NS2_IT_Lm1ES4_S5_EES9_S3_S3_S9_:
        /* <DEDUP_REMOVED lines=9> */
[----:B------:R-:W0:Y:S01]  /*0090*/  LDC.64 R2, c[0x0][0x438] ;  /* 0x00010e00ff027b82 */ /* 0x000e220000000a00 */
[----:B------:R-:W1:Y:S01]  /*00a0*/  LDCU UR10, c[0x0][0x388] ;  /* 0x00007100ff0a77ac */ /* 0x000e620008000800 */
[----:B------:R-:W2:Y:S01]  /*00b0*/  LDCU UR5, c[0x0][0x370] ;  /* 0x00006e00ff0577ac */ /* 0x000ea20008000800 */
[----:B------:R-:W3:Y:S01]  /*00c0*/  LDCU.64 UR16, c[0x0][0x358] ;  /* 0x00006b00ff1077ac */ /* 0x000ee20008000a00 */
[----:B-1----:R-:W-:Y:S02]  /*00d0*/  UISETP.GE.AND UP0, UPT, UR10, 0x1, UPT ;  /* 0x000000010a00788c */ /* 0x002fe4000bf06270 */
[----:B--2---:R-:W-:Y:S01]  /*00e0*/  UIMAD UR4, UR4, UR5, URZ ;  /* 0x00000005040472a4 */ /* 0x004fe2000f8e02ff */
[----:B0-----:R-:W-:-:S10]  /*00f0*/  DADD R2, -R2, 1 ;  /* 0x3ff0000002027429 */ /* 0x001fd40000000100 */
[----:B------:R-:W-:Y:S02]  /*0100*/  R2UR UR18, R2 ;  /* 0x00000000021272ca */ /* 0x000fe400000e0000 */
        /* <DEDUP_REMOVED lines=10> */
[----:B------:R-:W-:Y:S01]  /*01b0*/  ULOP3.LUT UR5, UR10, 0x3, URZ, 0xc0, !UPT ;  /* 0x000000030a057892 */ /* 0x000fe2000f8ec0ff */
[----:B------:R-:W3:Y:S01]  /*01c0*/  LDCU.64 UR22, c[0x0][0x430] ;  /* 0x00008600ff1677ac */ /* 0x000ee20008000a00 */
[----:B0-----:R-:W-:Y:S02]  /*01d0*/  UIMAD.WIDE.U32 UR6, UR8, 0x8, URZ ;  /* 0x00000008080678a5 */ /* 0x001fe4000f8e00ff */
[----:B------:R-:W-:Y:S02]  /*01e0*/  USHF.L.U32 UR12, UR9, 0x3, URZ ;  /* 0x00000003090c7899 */ /* 0x000fe400080006ff */
[----:B-1----:R-:W-:-:S02]  /*01f0*/  USHF.L.U32 UR13, UR15, 0x3, URZ ;  /* 0x000000030f0d7899 */ /* 0x002fc400080006ff */
[----:B------:R-:W-:Y:S02]  /*0200*/  UIMAD.WIDE.U32 UR8, UR14, 0x8, URZ ;  /* 0x000000080e0878a5 */ /* 0x000fe4000f8e00ff */
[----:B------:R-:W-:Y:S02]  /*0210*/  ULOP3.LUT UR15, UR10, 0x7ffffffc, URZ, 0xc0, !UPT ;  /* 0x7ffffffc0a0f7892 */ /* 0x000fe4000f8ec0ff */
[----:B--2---:R-:W-:Y:S02]  /*0220*/  UIMAD.WIDE.U32 UR24, UR20, 0x8, URZ ;  /* 0x00000008141878a5 */ /* 0x004fe4000f8e00ff */
[----:B------:R-:W-:Y:S02]  /*0230*/  USHF.L.U32 UR11, UR21, 0x3, URZ ;  /* 0x00000003150b7899 */ /* 0x000fe400080006ff */
[----:B------:R-:W-:Y:S02]  /*0240*/  USHF.L.U64.HI UR10, UR20, 0x4, UR21 ;  /* 0x00000004140a7899 */ /* 0x000fe40008010215 */
[----:B------:R-:W-:-:S02]  /*0250*/  UIADD3 UR21, UPT, UPT, -UR15, URZ, URZ ;  /* 0x000000ff0f157290 */ /* 0x000fc4000fffe1ff */
[----:B------:R-:W-:Y:S02]  /*0260*/  UIADD3 UR11, UPT, UPT, UR25, UR11, URZ ;  /* 0x0000000b190b7290 */ /* 0x000fe4000fffe0ff */
[----:B------:R-:W-:Y:S02]  /*0270*/  UIADD3 UR12, UPT, UPT, UR7, UR12, URZ ;  /* 0x0000000c070c7290 */ /* 0x000fe4000fffe0ff */
[----:B---3--:R-:W-:-:S12]  /*0280*/  UIADD3 UR13, UPT, UPT, UR9, UR13, URZ ;  /* 0x0000000d090d7290 */ /* 0x008fd8000fffe0ff */
.L_x_1210:
[----:B------:R-:W0:Y:S01]  /*0290*/  LDCU UR14, c[0x0][0x388] ;  /* 0x00007100ff0e77ac */ /* 0x000e220008000800 */
[----:B------:R-:W-:Y:S01]  /*02a0*/  SHF.R.S32.HI R3, RZ, 0x1f, R0 ;  /* 0x0000001fff037819 */ /* 0x000fe20000011400 */
[----:B------:R-:W-:Y:S01]  /*02b0*/  IMAD.MOV.U32 R2, RZ, RZ, RZ ;  /* 0x000000ffff027224 */ /* 0x000fe200078e00ff */
[----:B------:R-:W-:Y:S01]  /*02c0*/  CS2R R22, SRZ ;  /* 0x0000000000167805 */ /* 0x000fe2000001ff00 */
[----:B------:R-:W1:Y:S01]  /*02d0*/  LDCU.64 UR26, c[0x0][0x3a0] ;  /* 0x00007400ff1a77ac */ /* 0x000e620008000a00 */
[----:B------:R-:W-:Y:S02]  /*02e0*/  CS2R R26, SRZ ;  /* 0x00000000001a7805 */ /* 0x000fe4000001ff00 */
[----:B------:R-:W-:Y:S01]  /*02f0*/  CS2R R20, SRZ ;  /* 0x0000000000147805 */ /* 0x000fe2000001ff00 */
[----:B------:R-:W2:Y:S01]  /*0300*/  LDCU.64 UR28, c[0x0][0x3c8] ;  /* 0x00007900ff1c77ac */ /* 0x000ea20008000a00 */
[----:B0-----:R-:W-:Y:S01]  /*0310*/  UISETP.GE.U32.AND UP0, UPT, UR14, 0x4, UPT ;  /* 0x000000040e00788c */ /* 0x001fe2000bf06070 */
[----:B-1----:R-:W-:-:S02]  /*0320*/  IMAD R5, R3, UR26, RZ ;  /* 0x0000001a03057c24 */ /* 0x002fc4000f8e02ff */
[----:B------:R-:W-:-:S04]  /*0330*/  IMAD.WIDE.U32 R12, R0, UR26, RZ ;  /* 0x0000001a000c7c25 */ /* 0x000fc8000f8e00ff */
[----:B--2---:R-:W-:Y:S02]  /*0340*/  IMAD R7, R3, UR28, RZ ;  /* 0x0000001c03077c24 */ /* 0x004fe4000f8e02ff */
[C---:B------:R-:W-:Y:S02]  /*0350*/  IMAD R11, R0.reuse, UR27, R5 ;  /* 0x0000001b000b7c24 */ /* 0x040fe4000f8e0205 */
[----:B------:R-:W-:-:S04]  /*0360*/  IMAD.WIDE.U32 R14, R0, UR28, RZ ;  /* 0x0000001c000e7c25 */ /* 0x000fc8000f8e00ff */
[----:B------:R-:W-:Y:S02]  /*0370*/  IMAD R5, R0, UR29, R7 ;  /* 0x0000001d00057c24 */ /* 0x000fe4000f8e0207 */
[----:B------:R-:W-:Y:S02]  /*0380*/  IMAD.IADD R7, R13, 0x1, R11 ;  /* 0x000000010d077824 */ /* 0x000fe400078e020b */
[----:B------:R-:W-:Y:S01]  /*0390*/  IMAD.IADD R5, R15, 0x1, R5 ;  /* 0x000000010f057824 */ /* 0x000fe200078e0205 */
[----:B------:R-:W-:Y:S06]  /*03a0*/  BRA.U !UP0, `(.L_x_1177) ;  /* 0x0000001108207547 */ /* 0x000fec000b800000 */
[----:B------:R-:W0:Y:S01]  /*03b0*/  LDCU.64 UR26, c[0x0][0x3a8] ;  /* 0x00007500ff1a77ac */ /* 0x000e220008000a00 */
[----:B------:R-:W-:Y:S01]  /*03c0*/  IMAD.IADD R11, R11, 0x1, R13 ;  /* 0x000000010b0b7824 */ /* 0x000fe200078e020d */
[----:B------:R-:W-:Y:S01]  /*03d0*/  CS2R R22, SRZ ;  /* 0x0000000000167805 */ /* 0x000fe2000001ff00 */
[----:B------:R-:W-:Y:S01]  /*03e0*/  IMAD.U32 R8, RZ, RZ, UR21 ;  /* 0x00000015ff087e24 */ /* 0x000fe2000f8e00ff */
[----:B------:R-:W1:Y:S01]  /*03f0*/  LDCU.64 UR28, c[0x0][0x380] ;  /* 0x00007000ff1c77ac */ /* 0x000e620008000a00 */
[----:B------:R-:W-:Y:S01]  /*0400*/  CS2R R26, SRZ ;  /* 0x00000000001a7805 */ /* 0x000fe2000001ff00 */
[----:B------:R-:W2:Y:S01]  /*0410*/  LDCU.64 UR30, c[0x0][0x440] ;  /* 0x00008800ff1e77ac */ /* 0x000ea20008000a00 */
[----:B0-----:R-:W-:Y:S02]  /*0420*/  LEA R4, P0, R14, UR26, 0x3 ;  /* 0x0000001a0e047c11 */ /* 0x001fe4000f8018ff */
[----:B-1----:R-:W-:Y:S02]  /*0430*/  LEA R2, P1, R12, UR28, 0x3 ;  /* 0x0000001c0c027c11 */ /* 0x002fe4000f8218ff */
[----:B------:R-:W-:-:S02]  /*0440*/  LEA.HI.X R39, R14, UR27, R5, 0x3, P0 ;  /* 0x0000001b0e277c11 */ /* 0x000fc400080f1c05 */
[----:B--2---:R-:W-:Y:S01]  /*0450*/  MOV R6, UR30 ;  /* 0x0000001e00067c02 */ /* 0x004fe20008000f00 */
[----:B------:R-:W-:Y:S01]  /*0460*/  IMAD.U32 R9, RZ, RZ, UR31 ;  /* 0x0000001fff097e24 */ /* 0x000fe2000f8e00ff */
[----:B------:R-:W-:-:S07]  /*0470*/  LEA.HI.X R11, R12, UR29, R11, 0x3, P1 ;  /* 0x0000001d0c0b7c11 */ /* 0x000fce00088f1c0b */
.L_x_1190:
[----:B------:R-:W-:-:S05]  /*0480*/  IMAD.MOV.U32 R38, RZ, RZ, R4 ;  /* 0x000000ffff267224 */ /* 0x000fca00078e0004 */
[----:B------:R-:W2:Y:S01]  /*0490*/  LDG.E.64 R30, desc[UR16][R38.64] ;  /* 0x00000010261e7981 */ /* 0x000ea2000c1e1b00 */
[----:B------:R-:W-:Y:S01]  /*04a0*/  IMAD.MOV.U32 R28, RZ, RZ, R6 ;  /* 0x000000ffff1c7224 */ /* 0x000fe200078e0006 */
[----:B------:R-:W-:Y:S01]  /*04b0*/  MOV R29, R9 ;  /* 0x00000009001d7202 */ /* 0x000fe20000000f00 */
[----:B------:R-:W-:-:S05]  /*04c0*/  IMAD.MOV.U32 R10, RZ, RZ, R2 ;  /* 0x000000ffff0a7224 */ /* 0x000fca00078e0002 */
[----:B------:R-:W5:Y:S04]  /*04d0*/  LDG.E.64 R28, desc[UR16][R28.64] ;  /* 0x000000101c1c7981 */ /* 0x000f68000c1e1b00 */
[----:B------:R0:W5:Y:S01]  /*04e0*/  LDG.E.64 R18, desc[UR16][R10.64] ;  /* 0x000000100a127981 */ /* 0x000162000c1e1b00 */
[----:B------:R-:W-:Y:S01]  /*04f0*/  BSSY.RECONVERGENT B2, `(.L_x_1178) ;  /* 0x000000e000027945 */ /* 0x000fe20003800200 */
[----:B--2---:R-:W1:Y:S01]  /*0500*/  MUFU.RCP64H R17, R31 ;  /* 0x0000001f00117308 */ /* 0x004e620000001800 */
[----:B------:R-:W-:-:S05]  /*0510*/  VIADD R16, R31, 0x300402 ;  /* 0x003004021f107836 */ /* 0x000fca0000000000 */
[----:B------:R-:W-:Y:S01]  /*0520*/  FSETP.GEU.AND P0, PT, |R16|, 5.8789094863358348022e-39, PT ;  /* 0x004004021000780b */ /* 0x000fe20003f0e200 */
        /* <DEDUP_REMOVED lines=9> */
[----:B-----5:R-:W-:Y:S05]  /*05c0*/  CALL.REL.NOINC `($__internal_16_$__cuda_sm20_dblrcp_rn_slowpath_v3) ;  /* 0x0000005c00dc7944 */ /* 0x020fea0003c00000 */
.L_x_1179:
[----:B------:R-:W-:Y:S05]  /*05d0*/  BSYNC.RECONVERGENT B2 ;  /* 0x0000000000027941 */ /* 0x000fea0003800200 */
.L_x_1178:
[----:B------:R-:W0:Y:S01]  /*05e0*/  I2F.F64.S64 R40, R26 ;  /* 0x0000001a00287312 */ /* 0x000e220000301c00 */
[----:B------:R-:W-:Y:S02]  /*05f0*/  DFMA R42, R32, R32, -UR22 ;  /* 0x80000016202a7e2b */ /* 0x000fe40008000020 */
[----:B0----5:R-:W-:-:S06]  /*0600*/  DADD R16, R28, R40 ;  /* 0x000000001c107229 */ /* 0x021fcc0000000028 */
[----:B------:R-:W0:Y:S04]  /*0610*/  MUFU.RCP64H R31, R17 ;  /* 0x00000011001f7308 */ /* 0x000e280000001800 */
        /* <DEDUP_REMOVED lines=11> */
[----:B------:R-:W-:Y:S01]  /*06d0*/  MOV R10, 0x700 ;  /* 0x00000700000a7802 */ /* 0x000fe20000000f00 */
[----:B------:R-:W-:-:S07]  /*06e0*/  VIADD R37, R37, 0xfff00000 ;  /* 0xfff0000025257836 */ /* 0x000fce0000000000 */
[----:B------:R-:W-:Y:S05]  /*06f0*/  CALL.REL.NOINC `($__internal_16_$__cuda_sm20_dblrcp_rn_slowpath_v3) ;  /* 0x0000005c00907944 */ /* 0x000fea0003c00000 */
[----:B------:R-:W-:Y:S02]  /*0700*/  IMAD.MOV.U32 R44, RZ, RZ, R32 ;  /* 0x000000ffff2c7224 */ /* 0x000fe400078e0020 */
[----:B------:R-:W-:-:S07]  /*0710*/  IMAD.MOV.U32 R45, RZ, RZ, R33 ;  /* 0x000000ffff2d7224 */ /* 0x000fce00078e0021 */
.L_x_1180:
[----:B------:R-:W-:-:S04]  /*0720*/  IADD3 R30, P0, PT, R4, UR8, RZ ;  /* 0x00000008041e7c10 */ /* 0x000fc8000ff1e0ff */
[----:B------:R-:W-:-:S06]  /*0730*/  IADD3.X R31, PT, PT, R39, UR13, RZ, P0, !PT ;  /* 0x0000000d271f7c10 */ /* 0x000fcc00087fe4ff */
[----:B------:R-:W2:Y:S01]  /*0740*/  LDG.E.64 R30, desc[UR16][R30.64] ;  /* 0x000000101e1e7981 */ /* 0x000ea2000c1e1b00 */
[----:B------:R-:W-:Y:S02]  /*0750*/  IADD3 R26, P0, PT, R6, UR24, RZ ;  /* 0x00000018061a7c10 */ /* 0x000fe4000ff1e0ff */
[----:B------:R-:W-:Y:S02]  /*0760*/  IADD3 R24, P1, PT, R2, UR6, RZ ;  /* 0x0000000602187c10 */ /* 0x000fe4000ff3e0ff */
[----:B------:R-:W-:Y:S02]  /*0770*/  IADD3.X R27, PT, PT, R9, UR11, RZ, P0, !PT ;  /* 0x0000000b091b7c10 */ /* 0x000fe400087fe4ff */
[----:B------:R-:W-:-:S04]  /*0780*/  IADD3.X R25, PT, PT, R11, UR12, RZ, P1, !PT ;  /* 0x0000000c0b197c10 */ /* 0x000fc80008ffe4ff */
[----:B------:R-:W5:Y:S04]  /*0790*/  LDG.E.64 R26, desc[UR16][R26.64] ;  /* 0x000000101a1a7981 */ /* 0x000f68000c1e1b00 */
[----:B------:R-:W5:Y:S01]  /*07a0*/  LDG.E.64 R24, desc[UR16][R24.64] ;  /* 0x0000001018187981 */ /* 0x000f62000c1e1b00 */
[----:B------:R-:W-:Y:S01]  /*07b0*/  DADD R36, -R18, R20 ;  /* 0x0000000012247229 */ /* 0x000fe20000000114 */
[----:B------:R-:W-:Y:S07]  /*07c0*/  BSSY.RECONVERGENT B2, `(.L_x_1181) ;  /* 0x0000019000027945 */ /* 0x000fee0003800200 */
[----:B------:R-:W-:-:S08]  /*07d0*/  DMUL R36, R36, R36 ;  /* 0x0000002424247228 */ /* 0x000fd00000000000 */
[C---:B------:R-:W-:Y:S02]  /*07e0*/  DMUL R36, R40.reuse, R36 ;  /* 0x0000002428247228 */ /* 0x040fe40000000000 */
[----:B------:R-:W-:-:S06]  /*07f0*/  DMUL R40, R40, R44 ;  /* 0x0000002c28287228 */ /* 0x000fcc0000000000 */
[----:B------:R-:W-:-:S08]  /*0800*/  DMUL R36, R28, R36 ;  /* 0x000000241c247228 */ /* 0x000fd00000000000 */
[-C--:B------:R-:W-:Y:S02]  /*0810*/  DMUL R36, R36, R44.reuse ;  /* 0x0000002c24247228 */ /* 0x080fe40000000000 */
[----:B------:R-:W-:-:S06]  /*0820*/  DMUL R44, R28, R44 ;  /* 0x0000002c1c2c7228 */ /* 0x000fcc0000000000 */
[----:B------:R-:W-:Y:S02]  /*0830*/  DFMA R36, R28, R42, R36 ;  /* 0x0000002a1c24722b */ /* 0x000fe40000000024 */
[----:B------:R-:W-:-:S06]  /*0840*/  DMUL R18, R18, R44 ;  /* 0x0000002c12127228 */ /* 0x000fcc0000000000 */
[----:B------:R-:W-:Y:S02]  /*0850*/  DADD R22, R36, R22 ;  /* 0x0000000024167229 */ /* 0x000fe40000000016 */
[----:B------:R-:W-:Y:S02]  /*0860*/  DFMA R42, R40, R20, R18 ;  /* 0x00000014282a722b */ /* 0x000fe40000000012 */
[----:B------:R0:W1:Y:S08]  /*0870*/  F2I.S64.F64.TRUNC R18, R16 ;  /* 0x0000001000127311 */ /* 0x000070000030d900 */
        /* <DEDUP_REMOVED lines=8> */
[----:B01----:R-:W-:Y:S10]  /*0900*/  @P0 BRA `(.L_x_1182) ;  /* 0x0000000000100947 */ /* 0x003ff40003800000 */
[----:B------:R-:W-:Y:S02]  /*0910*/  LOP3.LUT R37, R31, 0x7fffffff, RZ, 0xc0, !PT ;  /* 0x7fffffff1f257812 */ /* 0x000fe400078ec0ff */
[----:B------:R-:W-:-:S03]  /*0920*/  MOV R10, 0x950 ;  /* 0x00000950000a7802 */ /* 0x000fc60000000f00 */
[----:B------:R-:W-:-:S07]  /*0930*/  VIADD R37, R37, 0xfff00000 ;  /* 0xfff0000025257836 */ /* 0x000fce0000000000 */
[----:B-----5:R-:W-:Y:S05]  /*0940*/  CALL.REL.NOINC `($__internal_16_$__cuda_sm20_dblrcp_rn_slowpath_v3) ;  /* 0x0000005800fc7944 */ /* 0x020fea0003c00000 */
.L_x_1182:
[----:B------:R-:W-:Y:S05]  /*0950*/  BSYNC.RECONVERGENT B2 ;  /* 0x0000000000027941 */ /* 0x000fea0003800200 */
.L_x_1181:
[----:B------:R-:W0:Y:S02]  /*0960*/  I2F.F64.S64 R18, R18 ;  /* 0x0000001200127312 */ /* 0x000e240000301c00 */
[----:B0----5:R-:W-:-:S06]  /*0970*/  DADD R16, R26, R18 ;  /* 0x000000001a107229 */ /* 0x021fcc0000000012 */
[----:B------:R-:W0:Y:S04]  /*0980*/  MUFU.RCP64H R31, R17 ;  /* 0x00000011001f7308 */ /* 0x000e280000001800 */
[----:B------:R-:W-:-:S05]  /*0990*/  VIADD R30, R17, 0x300402 ;  /* 0x00300402111e7836 */ /* 0x000fca0000000000 */
[----:B------:R-:W-:Y:S01]  /*09a0*/  FSETP.GEU.AND P0, PT, |R30|, 5.8789094863358348022e-39, PT ;  /* 0x004004021e00780b */ /* 0x000fe20003f0e200 */
[----:B0-----:R-:W-:-:S08]  /*09b0*/  DFMA R20, -R16, R30, 1 ;  /* 0x3ff000001014742b */ /* 0x001fd0000000011e */
[----:B------:R-:W-:Y:S02]  /*09c0*/  DFMA R28, R20, R20, R20 ;  /* 0x00000014141c722b */ /* 0x000fe40000000014 */
[----:B------:R-:W-:-:S06]  /*09d0*/  DFMA R20, R32, R32, -UR22 ;  /* 0x8000001620147e2b */ /* 0x000fcc0008000020 */
[----:B------:R-:W-:-:S08]  /*09e0*/  DFMA R28, R30, R28, R30 ;  /* 0x0000001c1e1c722b */ /* 0x000fd0000000001e */
[----:B------:R-:W-:-:S08]  /*09f0*/  DFMA R36, -R16, R28, 1 ;  /* 0x3ff000001024742b */ /* 0x000fd0000000011c */
[----:B------:R-:W-:Y:S01]  /*0a00*/  DFMA R36, R28, R36, R28 ;  /* 0x000000241c24722b */ /* 0x000fe2000000001c */
[----:B------:R-:W-:Y:S10]  /*0a10*/  @P0 BRA `(.L_x_1183) ;  /* 0x0000000000200947 */ /* 0x000ff40003800000 */
[----:B------:R-:W-:Y:S01]  /*0a20*/  LOP3.LUT R37, R17, 0x7fffffff, RZ, 0xc0, !PT ;  /* 0x7fffffff11257812 */ /* 0x000fe200078ec0ff */
[----:B------:R-:W-:Y:S01]  /*0a30*/  IMAD.MOV.U32 R30, RZ, RZ, R16 ;  /* 0x000000ffff1e7224 */ /* 0x000fe200078e0010 */
[----:B------:R-:W-:Y:S01]  /*0a40*/  MOV R10, 0xa80 ;  /* 0x00000a80000a7802 */ /* 0x000fe20000000f00 */
[----:B------:R-:W-:Y:S01]  /*0a50*/  IMAD.MOV.U32 R31, RZ, RZ, R17 ;  /* 0x000000ffff1f7224 */ /* 0x000fe200078e0011 */
[----:B------:R-:W-:-:S07]  /*0a60*/  IADD3 R37, PT, PT, R37, -0x100000, RZ ;  /* 0xfff0000025257810 */ /* 0x000fce0007ffe0ff */
[----:B------:R-:W-:Y:S05]  /*0a70*/  CALL.REL.NOINC `($__internal_16_$__cuda_sm20_dblrcp_rn_slowpath_v3) ;  /* 0x0000005800b07944 */ /* 0x000fea0003c00000 */
[----:B------:R-:W-:Y:S02]  /*0a80*/  IMAD.MOV.U32 R36, RZ, RZ, R32 ;  /* 0x000000ffff247224 */ /* 0x000fe400078e0020 */
[----:B------:R-:W-:-:S07]  /*0a90*/  IMAD.MOV.U32 R37, RZ, RZ, R33 ;  /* 0x000000ffff257224 */ /* 0x000fce00078e0021 */
.L_x_1183:
[----:B------:R-:W0:Y:S02]  /*0aa0*/  LDC.64 R28, c[0x0][0x3c0] ;  /* 0x0000f000ff1c7b82 */ /* 0x000e240000000a00 */
[----:B0-----:R-:W-:-:S04]  /*0ab0*/  LEA R30, P0, R28, R4, 0x4 ;  /* 0x000000041c1e7211 */ /* 0x001fc800078020ff */
[----:B------:R-:W-:Y:S02]  /*0ac0*/  LEA.HI.X R31, R28, R39, R29, 0x4, P0 ;  /* 0x000000271c1f7211 */ /* 0x000fe400000f241d */
[----:B------:R-:W0:Y:S04]  /*0ad0*/  LDC.64 R28, c[0x0][0x398] ;  /* 0x0000e600ff1c7b82 */ /* 0x000e280000000a00 */
[----:B------:R-:W2:Y:S01]  /*0ae0*/  LDG.E.64 R30, desc[UR16][R30.64] ;  /* 0x000000101e1e7981 */ /* 0x000ea2000c1e1b00 */
[----:B------:R-:W-:-:S13]  /*0af0*/  R2UR UR14, R6 ;  /* 0x00000000060e72ca */ /* 0x000fda00000e0000 */
[----:B------:R-:W-:-:S06]  /*0b00*/  ULEA UR14, UP0, UR20, UR14, 0x4 ;  /* 0x0000000e140e7291 */ /* 0x000fcc000f8020ff */
[----:B------:R-:W-:Y:S01]  /*0b10*/  PLOP3.LUT P1, PT, PT, PT, UP0, 0x80, 0x8 ;  /* 0x000000000008781c */ /* 0x000fe20003f2f008 */
[----:B------:R-:W-:Y:S01]  /*0b20*/  IMAD.U32 R40, RZ, RZ, UR14 ;  /* 0x0000000eff287e24 */ /* 0x000fe2000f8e00ff */
[C---:B0-----:R-:W-:Y:S02]  /*0b30*/  LEA R46, P0, R28.reuse, R2, 0x4 ;  /* 0x000000021c2e7211 */ /* 0x041fe400078020ff */
[----:B------:R-:W-:Y:S02]  /*0b40*/  IADD3.X R41, PT, PT, R9, UR10, RZ, P1, !PT ;  /* 0x0000000a09297c10 */ /* 0x000fe40008ffe4ff */
[----:B------:R-:W-:-:S04]  /*0b50*/  LEA.HI.X R47, R28, R11, R29, 0x4, P0 ;  /* 0x0000000b1c2f7211 */ /* 0x000fc800000f241d */
[----:B------:R-:W5:Y:S04]  /*0b60*/  LDG.E.64 R40, desc[UR16][R40.64] ;  /* 0x0000001028287981 */ /* 0x000f68000c1e1b00 */
[----:B------:R0:W5:Y:S01]  /*0b70*/  LDG.E.64 R28, desc[UR16][R46.64] ;  /* 0x000000102e1c7981 */ /* 0x000162000c1e1b00 */
[----:B------:R-:W-:-:S08]  /*0b80*/  DADD R44, R42, -R24 ;  /* 0x000000002a2c7229 */ /* 0x000fd00000000818 */
[----:B------:R-:W-:-:S08]  /*0b90*/  DMUL R44, R44, R44 ;  /* 0x0000002c2c2c7228 */ /* 0x000fd00000000000 */
[----:B------:R-:W-:-:S08]  /*0ba0*/  DMUL R44, R18, R44 ;  /* 0x0000002c122c7228 */ /* 0x000fd00000000000 */
[----:B------:R-:W-:Y:S02]  /*0bb0*/  DMUL R44, R26, R44 ;  /* 0x0000002c1a2c7228 */ /* 0x000fe40000000000 */
[----:B------:R-:W-:-:S06]  /*0bc0*/  DMUL R18, R18, R36 ;  /* 0x0000002412127228 */ /* 0x000fcc0000000000 */
[-C--:B------:R-:W-:Y:S02]  /*0bd0*/  DMUL R44, R44, R36.reuse ;  /* 0x000000242c2c7228 */ /* 0x080fe40000000000 */
[----:B------:R-:W-:-:S06]  /*0be0*/  DMUL R36, R26, R36 ;  /* 0x000000241a247228 */ /* 0x000fcc0000000000 */
[----:B------:R-:W-:Y:S01]  /*0bf0*/  DFMA R44, R26, R20, R44 ;  /* 0x000000141a2c722b */ /* 0x000fe2000000002c */
[----:B------:R0:W1:Y:S01]  /*0c00*/  F2I.S64.F64.TRUNC R20, R16 ;  /* 0x0000001000147311 */ /* 0x000062000030d900 */
[----:B------:R-:W-:Y:S01]  /*0c10*/  DMUL R36, R24, R36 ;  /* 0x0000002418247228 */ /* 0x000fe20000000000 */
[----:B------:R-:W-:Y:S05]  /*0c20*/  BSSY.RECONVERGENT B2, `(.L_x_1184) ;  /* 0x0000010000027945 */ /* 0x000fea0003800200 */
[----:B------:R-:W-:Y:S02]  /*0c30*/  DADD R22, R22, R44 ;  /* 0x0000000016167229 */ /* 0x000fe4000000002c */
[----:B------:R-:W-:Y:S01]  /*0c40*/  DFMA R42, R42, R18, R36 ;  /* 0x000000122a2a722b */ /* 0x000fe20000000024 */
[----:B--2---:R-:W2:Y:S01]  /*0c50*/  MUFU.RCP64H R35, R31 ;  /* 0x0000001f00237308 */ /* 0x004ea20000001800 */
[----:B------:R-:W-:-:S06]  /*0c60*/  VIADD R34, R31, 0x300402 ;  /* 0x003004021f227836 */ /* 0x000fcc0000000000 */
[----:B--2---:R-:W-:-:S08]  /*0c70*/  DFMA R32, -R30, R34, 1 ;  /* 0x3ff000001e20742b */ /* 0x004fd00000000122 */
[----:B------:R-:W-:Y:S01]  /*0c80*/  DFMA R32, R32, R32, R32 ;  /* 0x000000202020722b */ /* 0x000fe20000000020 */
[----:B------:R-:W-:-:S07]  /*0c90*/  FSETP.GEU.AND P0, PT, |R34|, 5.8789094863358348022e-39, PT ;  /* 0x004004022200780b */ /* 0x000fce0003f0e200 */
[----:B------:R-:W-:-:S08]  /*0ca0*/  DFMA R32, R34, R32, R34 ;  /* 0x000000202220722b */ /* 0x000fd00000000022 */
[----:B------:R-:W-:-:S08]  /*0cb0*/  DFMA R24, -R30, R32, 1 ;  /* 0x3ff000001e18742b */ /* 0x000fd00000000120 */
[----:B------:R-:W-:Y:S01]  /*0cc0*/  DFMA R32, R32, R24, R32 ;  /* 0x000000182020722b */ /* 0x000fe20000000020 */
[----:B01----:R-:W-:Y:S10]  /*0cd0*/  @P0 BRA `(.L_x_1185) ;  /* 0x0000000000100947 */ /* 0x003ff40003800000 */
[----:B------:R-:W-:Y:S02]  /*0ce0*/  LOP3.LUT R37, R31, 0x7fffffff, RZ, 0xc0, !PT ;  /* 0x7fffffff1f257812 */ /* 0x000fe400078ec0ff */
[----:B------:R-:W-:Y:S02]  /*0cf0*/  MOV R10, 0xd20 ;  /* 0x00000d20000a7802 */ /* 0x000fe40000000f00 */
[----:B------:R-:W-:-:S07]  /*0d00*/  IADD3 R37, PT, PT, R37, -0x100000, RZ ;  /* 0xfff0000025257810 */ /* 0x000fce0007ffe0ff */
[----:B-----5:R-:W-:Y:S05]  /*0d10*/  CALL.REL.NOINC `($__internal_16_$__cuda_sm20_dblrcp_rn_slowpath_v3) ;  /* 0x0000005800087944 */ /* 0x020fea0003c00000 */
.L_x_1185:
[----:B------:R-:W-:Y:S05]  /*0d20*/  BSYNC.RECONVERGENT B2 ;  /* 0x0000000000027941 */ /* 0x000fea0003800200 */
.L_x_1184:
        /* <DEDUP_REMOVED lines=14> */
[----:B------:R-:W-:Y:S01]  /*0e10*/  MOV R10, 0xe50 ;  /* 0x00000e50000a7802 */ /* 0x000fe20000000f00 */
[----:B------:R-:W-:Y:S02]  /*0e20*/  IMAD.MOV.U32 R31, RZ, RZ, R25 ;  /* 0x000000ffff1f7224 */ /* 0x000fe400078e0019 */
[----:B------:R-:W-:-:S07]  /*0e30*/  VIADD R37, R37, 0xfff00000 ;  /* 0xfff0000025257836 */ /* 0x000fce0000000000 */
[----:B------:R-:W-:Y:S05]  /*0e40*/  CALL.REL.NOINC `($__internal_16_$__cuda_sm20_dblrcp_rn_slowpath_v3) ;  /* 0x0000005400bc7944 */ /* 0x000fea0003c00000 */
.L_x_1186:
[----:B------:R-:W0:Y:S01]  /*0e50*/  LDC.64 R16, c[0x0][0x3c0] ;  /* 0x0000f000ff107b82 */ /* 0x000e220000000a00 */
[----:B------:R-:W-:-:S05]  /*0e60*/  MOV R38, R4 ;  /* 0x0000000400267202 */ /* 0x000fca0000000f00 */
[----:B0-----:R-:W-:-:S04]  /*0e70*/  IMAD.WIDE.U32 R18, R16, 0x18, R38 ;  /* 0x0000001810127825 */ /* 0x001fc800078e0026 */
[----:B------:R-:W-:Y:S02]  /*0e80*/  IMAD R17, R17, 0x18, RZ ;  /* 0x0000001811117824 */ /* 0x000fe400078e02ff */
[----:B------:R-:W-:Y:S02]  /*0e90*/  IMAD.MOV.U32 R30, RZ, RZ, R18 ;  /* 0x000000ffff1e7224 */ /* 0x000fe400078e0012 */
[----:B------:R-:W-:Y:S02]  /*0ea0*/  IMAD.IADD R31, R19, 0x1, R17 ;  /* 0x00000001131f7824 */ /* 0x000fe400078e0211 */
[----:B------:R-:W0:Y:S04]  /*0eb0*/  LDC.64 R16, c[0x0][0x450] ;  /* 0x00011400ff107b82 */ /* 0x000e280000000a00 */
[----:B------:R-:W2:Y:S01]  /*0ec0*/  LDG.E.64 R30, desc[UR16][R30.64] ;  /* 0x000000101e1e7981 */ /* 0x000ea2000c1e1b00 */
[----:B------:R-:W-:Y:S01]  /*0ed0*/  MOV R10, R2 ;  /* 0x00000002000a7202 */ /* 0x000fe20000000f00 */
[----:B------:R-:W-:-:S02]  /*0ee0*/  IMAD.MOV.U32 R34, RZ, RZ, R6 ;  /* 0x000000ffff227224 */ /* 0x000fc400078e0006 */
[----:B------:R-:W1:Y:S01]  /*0ef0*/  LDC.64 R18, c[0x0][0x398] ;  /* 0x0000e600ff127b82 */ /* 0x000e620000000a00 */
[----:B------:R-:W-:Y:S02]  /*0f00*/  IMAD.MOV.U32 R35, RZ, RZ, R9 ;  /* 0x000000ffff237224 */ /* 0x000fe400078e0009 */
[----:B0-----:R-:W-:-:S04]  /*0f10*/  IMAD.WIDE.U32 R34, R16, 0x18, R34 ;  /* 0x0000001810227825 */ /* 0x001fc800078e0022 */
[----:B------:R-:W-:Y:S02]  /*0f20*/  IMAD R17, R17, 0x18, RZ ;  /* 0x0000001811117824 */ /* 0x000fe400078e02ff */
[----:B------:R-:W-:Y:S02]  /*0f30*/  IMAD.MOV.U32 R16, RZ, RZ, R34 ;  /* 0x000000ffff107224 */ /* 0x000fe400078e0022 */
[----:B-1----:R-:W-:-:S04]  /*0f40*/  IMAD.WIDE.U32 R36, R18, 0x18, R10 ;  /* 0x0000001812247825 */ /* 0x002fc800078e000a */
[----:B------:R-:W-:Y:S02]  /*0f50*/  IMAD R19, R19, 0x18, RZ ;  /* 0x0000001813137824 */ /* 0x000fe400078e02ff */
[----:B------:R-:W-:Y:S02]  /*0f60*/  IMAD.IADD R17, R35, 0x1, R17 ;  /* 0x0000000123117824 */ /* 0x000fe400078e0211 */
[----:B------:R-:W-:Y:S02]  /*0f70*/  IMAD.IADD R19, R37, 0x1, R19 ;  /* 0x0000000125137824 */ /* 0x000fe400078e0213 */
[----:B------:R-:W-:Y:S02]  /*0f80*/  IMAD.MOV.U32 R18, RZ, RZ, R36 ;  /* 0x000000ffff127224 */ /* 0x000fe400078e0024 */
[----:B------:R-:W5:Y:S04]  /*0f90*/  LDG.E.64 R16, desc[UR16][R16.64] ;  /* 0x0000001010107981 */ /* 0x000f68000c1e1b00 */
[----:B------:R-:W5:Y:S01]  /*0fa0*/  LDG.E.64 R18, desc[UR16][R18.64] ;  /* 0x0000001012127981 */ /* 0x000f62000c1e1b00 */
[----:B------:R-:W-:Y:S01]  /*0fb0*/  DMUL R34, R40, R32 ;  /* 0x0000002028227228 */ /* 0x000fe20000000000 */
[----:B------:R-:W0:Y:S01]  /*0fc0*/  F2I.S64.F64.TRUNC R24, R24 ;  /* 0x0000001800187311 */ /* 0x000e22000030d900 */
[----:B------:R-:W-:Y:S06]  /*0fd0*/  BSSY.RECONVERGENT B2, `(.L_x_1187) ;  /* 0x0000018000027945 */ /* 0x000fec0003800200 */
[----:B------:R-:W-:-:S02]  /*0fe0*/  DMUL R34, R28, R34 ;  /* 0x000000221c227228 */ /* 0x000fc40000000000 */
[----:B------:R-:W-:-:S08]  /*0ff0*/  DADD R28, R42, -R28 ;  /* 0x000000002a1c7229 */ /* 0x000fd0000000081c */
[----:B------:R-:W-:-:S08]  /*1000*/  DMUL R36, R28, R28 ;  /* 0x0000001c1c247228 */ /* 0x000fd00000000000 */
[C---:B------:R-:W-:Y:S02]  /*1010*/  DMUL R36, R20.reuse, R36 ;  /* 0x0000002414247228 */ /* 0x040fe40000000000 */
[----:B------:R-:W-:-:S06]  /*1020*/  DMUL R20, R20, R32 ;  /* 0x0000002014147228 */ /* 0x000fcc0000000000 */
[----:B------:R-:W-:Y:S02]  /*1030*/  DMUL R36, R40, R36 ;  /* 0x0000002428247228 */ /* 0x000fe40000000000 */
[----:B------:R-:W-:-:S06]  /*1040*/  DFMA R20, R42, R20, R34 ;  /* 0x000000142a14722b */ /* 0x000fcc0000000022 */
[----:B------:R-:W-:-:S08]  /*1050*/  DMUL R36, R36, R32 ;  /* 0x0000002024247228 */ /* 0x000fd00000000000 */
[----:B------:R-:W-:-:S08]  /*1060*/  DFMA R40, R40, R26, R36 ;  /* 0x0000001a2828722b */ /* 0x000fd00000000024 */
[----:B------:R-:W-:Y:S01]  /*1070*/  DADD R22, R22, R40 ;  /* 0x0000000016167229 */ /* 0x000fe20000000028 */
        /* <DEDUP_REMOVED lines=13> */
.L_x_1188:
[----:B------:R-:W-:Y:S05]  /*1150*/  BSYNC.RECONVERGENT B2 ;  /* 0x0000000000027941 */ /* 0x000fea0003800200 */
.L_x_1187:
        /* <DEDUP_REMOVED lines=20> */
.L_x_1189:
[----:B------:R-:W-:Y:S01]  /*12a0*/  DADD R30, R20, -R18 ;  /* 0x00000000141e7229 */ /* 0x000fe20000000812 */
[----:B------:R-:W0:Y:S01]  /*12b0*/  LDC.64 R32, c[0x0][0x398] ;  /* 0x0000e600ff207b82 */ /* 0x000e220000000a00 */
[----:B------:R-:W-:Y:S01]  /*12c0*/  VIADD R8, R8, 0x4 ;  /* 0x0000000408087836 */ /* 0x000fe20000000000 */
[----:B------:R-:W-:Y:S01]  /*12d0*/  DMUL R36, R16, R42 ;  /* 0x0000002a10247228 */ /* 0x000fe20000000000 */
[----:B------:R-:W1:Y:S03]  /*12e0*/  F2I.S64.F64.TRUNC R26, R26 ;  /* 0x0000001a001a7311 */ /* 0x000e66000030d900 */
[----:B------:R-:W-:Y:S01]  /*12f0*/  ISETP.NE.AND P0, PT, R8, RZ, PT ;  /* 0x000000ff0800720c */ /* 0x000fe20003f05270 */
[----:B------:R-:W-:Y:S01]  /*1300*/  DMUL R40, R30, R30 ;  /* 0x0000001e1e287228 */ /* 0x000fe20000000000 */
[----:B------:R-:W2:Y:S02]  /*1310*/  LDC.64 R34, c[0x0][0x450] ;  /* 0x00011400ff227b82 */ /* 0x000ea40000000a00 */
[----:B------:R-:W-:-:S05]  /*1320*/  DMUL R36, R18, R36 ;  /* 0x0000002412247228 */ /* 0x000fca0000000000 */
[C---:B------:R-:W-:Y:S01]  /*1330*/  DMUL R40, R24.reuse, R40 ;  /* 0x0000002818287228 */ /* 0x040fe20000000000 */
[----:B------:R-:W3:Y:S01]  /*1340*/  LDC.64 R30, c[0x0][0x3c0] ;  /* 0x0000f000ff1e7b82 */ /* 0x000ee20000000a00 */
[----:B------:R-:W-:-:S06]  /*1350*/  DMUL R24, R24, R42 ;  /* 0x0000002a18187228 */ /* 0x000fcc0000000000 */
[----:B------:R-:W-:Y:S01]  /*1360*/  DMUL R40, R16, R40 ;  /* 0x0000002810287228 */ /* 0x000fe20000000000 */
[----:B0-----:R-:W-:Y:S01]  /*1370*/  LEA R2, P2, R32, R2, 0x5 ;  /* 0x0000000220027211 */ /* 0x001fe200078428ff */
[----:B------:R-:W-:-:S03]  /*1380*/  DFMA R20, R20, R24, R36 ;  /* 0x000000181414722b */ /* 0x000fc60000000024 */
[----:B------:R-:W-:-:S03]  /*1390*/  LEA.HI.X R11, R32, R11, R33, 0x5, P2 ;  /* 0x0000000b200b7211 */ /* 0x000fc600010f2c21 */
[----:B------:R-:W-:Y:S01]  /*13a0*/  DMUL R40, R40, R42 ;  /* 0x0000002a28287228 */ /* 0x000fe20000000000 */
[----:B--2---:R-:W-:-:S04]  /*13b0*/  LEA R6, P3, R34, R6, 0x5 ;  /* 0x0000000622067211 */ /* 0x004fc800078628ff */
[----:B------:R-:W-:-:S03]  /*13c0*/  LEA.HI.X R9, R34, R9, R35, 0x5, P3 ;  /* 0x0000000922097211 */ /* 0x000fc600018f2c23 */
[----:B------:R-:W-:Y:S01]  /*13d0*/  DFMA R28, R16, R28, R40 ;  /* 0x0000001c101c722b */ /* 0x000fe20000000028 */
[----:B---3--:R-:W-:-:S04]  /*13e0*/  LEA R4, P1, R30, R4, 0x5 ;  /* 0x000000041e047211 */ /* 0x008fc800078228ff */
[----:B------:R-:W-:-:S03]  /*13f0*/  LEA.HI.X R39, R30, R39, R31, 0x5, P1 ;  /* 0x000000271e277211 */ /* 0x000fc600008f2c1f */
[----:B------:R-:W-:Y:S01]  /*1400*/  DADD R22, R22, R28 ;  /* 0x0000000016167229 */ /* 0x000fe2000000001c */
[----:B-1----:R-:W-:Y:S10]  /*1410*/  @P0 BRA `(.L_x_1190) ;  /* 0xfffffff000180947 */ /* 0x002ff4000383ffff */
[----:B------:R-:W-:-:S07]  /*1420*/  IMAD.U32 R2, RZ, RZ, UR15 ;  /* 0x0000000fff027e24 */ /* 0x000fce000f8e00ff */
.L_x_1177:
[----:B------:R-:W-:-:S09]  /*1430*/  UISETP.NE.AND UP0, UPT, UR5, URZ, UPT ;  /* 0x000000ff0500728c */ /* 0x000fd2000bf05270 */
[----:B------:R-:W-:Y:S05]  /*1440*/  BRA.U !UP0, `(.L_x_1191) ;  /* 0x0000000d08647547 */ /* 0x000fea000b800000 */
[----:B------:R-:W-:-:S09]  /*1450*/  UISETP.NE.AND UP0, UPT, UR5, 0x1, UPT ;  /* 0x000000010500788c */ /* 0x000fd2000bf05270 */
[----:B------:R-:W-:Y:S05]  /*1460*/  BRA.U !UP0, `(.L_x_1192) ;  /* 0x0000000908387547 */ /* 0x000fea000b800000 */
[----:B------:R-:W0:Y:S01]  /*1470*/  LDCU.64 UR26, c[0x0][0x3c0] ;  /* 0x00007800ff1a77ac */ /* 0x000e220008000a00 */
[----:B------:R-:W-:Y:S01]  /*1480*/  MOV R4, R14 ;  /* 0x0000000e00047202 */ /* 0x000fe20000000f00 */
[----:B------:R-:W1:Y:S01]  /*1490*/  LDC.64 R16, c[0x0][0x440] ;  /* 0x00011000ff107b82 */ /* 0x000e620000000a00 */
[----:B------:R-:W2:Y:S01]  /*14a0*/  LDCU.64 UR28, c[0x0][0x3a8] ;  /* 0x00007500ff1c77ac */ /* 0x000ea20008000a00 */
[----:B------:R-:W3:Y:S02]  /*14b0*/  LDCU.64 UR30, c[0x0][0x380] ;  /* 0x00007000ff1e77ac */ /* 0x000ee40008000a00 */
[----:B0-----:R-:W-:-:S04]  /*14c0*/  IMAD.WIDE.U32 R8, R2, UR26, R4 ;  /* 0x0000001a02087c25 */ /* 0x001fc8000f8e0004 */
[----:B------:R-:W-:Y:S01]  /*14d0*/  IMAD R9, R2, UR27, R9 ;  /* 0x0000001b02097c24 */ /* 0x000fe2000f8e0209 */
[C---:B--2---:R-:W-:Y:S01]  /*14e0*/  LEA R30, P0, R8.reuse, UR28, 0x3 ;  /* 0x0000001c081e7c11 */ /* 0x044fe2000f8018ff */
[----:B------:R-:W0:Y:S03]  /*14f0*/  LDCU.64 UR26, c[0x0][0x450] ;  /* 0x00008a00ff1a77ac */ /* 0x000e260008000a00 */
[----:B------:R-:W-:Y:S01]  /*1500*/  LEA.HI.X R31, R8, UR29, R9, 0x3, P0 ;  /* 0x0000001d081f7c11 */ /* 0x000fe200080f1c09 */
[----:B------:R-:W2:Y:S05]  /*1510*/  LDCU.64 UR28, c[0x0][0x398] ;  /* 0x00007300ff1c77ac */ /* 0x000eaa0008000a00 */
[----:B------:R-:W4:Y:S01]  /*1520*/  LDG.E.64 R30, desc[UR16][R30.64] ;  /* 0x000000101e1e7981 */ /* 0x000f22000c1e1b00 */
[----:B------:R-:W-:-:S02]  /*1530*/  IMAD.MOV.U32 R6, RZ, RZ, R12 ;  /* 0x000000ffff067224 */ /* 0x000fc400078e000c */
[----:B0-----:R-:W-:-:S04]  /*1540*/  IMAD.WIDE.U32 R8, R2, UR26, RZ ;  /* 0x0000001a02087c25 */ /* 0x001fc8000f8e00ff */
[----:B--2---:R-:W-:Y:S01]  /*1550*/  IMAD.WIDE.U32 R10, R2, UR28, R6 ;  /* 0x0000001c020a7c25 */ /* 0x004fe2000f8e0006 */
[----:B-1----:R-:W-:-:S03]  /*1560*/  LEA R16, P0, R8, R16, 0x3 ;  /* 0x0000001008107211 */ /* 0x002fc600078018ff */
[----:B------:R-:W-:Y:S01]  /*1570*/  IMAD R4, R2, UR27, R9 ;  /* 0x0000001b02047c24 */ /* 0x000fe2000f8e0209 */
[----:B---3--:R-:W-:Y:S01]  /*1580*/  LEA R28, P1, R10, UR30, 0x3 ;  /* 0x0000001e0a1c7c11 */ /* 0x008fe2000f8218ff */
[----:B------:R-:W-:-:S03]  /*1590*/  IMAD R9, R2, UR29, R11 ;  /* 0x0000001d02097c24 */ /* 0x000fc6000f8e020b */
[----:B------:R-:W-:Y:S02]  /*15a0*/  LEA.HI.X R17, R8, R17, R4, 0x3, P0 ;  /* 0x0000001108117211 */ /* 0x000fe400000f1c04 */
[----:B------:R-:W-:-:S04]  /*15b0*/  LEA.HI.X R29, R10, UR31, R9, 0x3, P1 ;  /* 0x0000001f0a1d7c11 */ /* 0x000fc800088f1c09 */
[----:B------:R-:W5:Y:S04]  /*15c0*/  LDG.E.64 R16, desc[UR16][R16.64] ;  /* 0x0000001010107981 */ /* 0x000f68000c1e1b00 */
[----:B------:R0:W5:Y:S01]  /*15d0*/  LDG.E.64 R8, desc[UR16][R28.64] ;  /* 0x000000101c087981 */ /* 0x000162000c1e1b00 */
[----:B------:R-:W-:Y:S01]  /*15e0*/  BSSY.RECONVERGENT B2, `(.L_x_1193) ;  /* 0x000000e000027945 */ /* 0x000fe20003800200 */
[----:B----4-:R-:W1:Y:S01]  /*15f0*/  MUFU.RCP64H R11, R31 ;  /* 0x0000001f000b7308 */ /* 0x010e620000001800 */
[----:B------:R-:W-:-:S06]  /*1600*/  VIADD R10, R31, 0x300402 ;  /* 0x003004021f0a7836 */ /* 0x000fcc0000000000 */
[----:B-1----:R-:W-:-:S08]  /*1610*/  DFMA R18, -R30, R10, 1 ;  /* 0x3ff000001e12742b */ /* 0x002fd0000000010a */
[----:B------:R-:W-:Y:S01]  /*1620*/  DFMA R18, R18, R18, R18 ;  /* 0x000000121212722b */ /* 0x000fe20000000012 */
[----:B------:R-:W-:-:S07]  /*1630*/  FSETP.GEU.AND P0, PT, |R10|, 5.8789094863358348022e-39, PT ;  /* 0x004004020a00780b */ /* 0x000fce0003f0e200 */
        /* <DEDUP_REMOVED lines=8> */
.L_x_1194:
[----:B------:R-:W-:Y:S05]  /*16c0*/  BSYNC.RECONVERGENT B2 ;  /* 0x0000000000027941 */ /* 0x000fea0003800200 */
.L_x_1193:
[----:B------:R-:W0:Y:S01]  /*16d0*/  I2F.F64.S64 R26, R26 ;  /* 0x0000001a001a7312 */ /* 0x000e220000301c00 */
[----:B------:R-:W1:Y:S01]  /*16e0*/  LDCU.64 UR26, c[0x0][0x430] ;  /* 0x00008600ff1a77ac */ /* 0x000e620008000a00 */
[----:B0----5:R-:W-:Y:S02]  /*16f0*/  DADD R28, R16, R26 ;  /* 0x00000000101c7229 */ /* 0x021fe4000000001a */
[----:B-1----:R-:W-:-:S04]  /*1700*/  DFMA R38, R32, R32, -UR26 ;  /* 0x8000001a20267e2b */ /* 0x002fc80008000020 */
        /* <DEDUP_REMOVED lines=17> */
.L_x_1195:
[----:B------:R-:W0:Y:S01]  /*1820*/  LDCU.64 UR26, c[0x0][0x3c0] ;  /* 0x00007800ff1a77ac */ /* 0x000e220008000a00 */
[----:B------:R-:W-:Y:S01]  /*1830*/  IADD3 R33, PT, PT, R2, 0x1, RZ ;  /* 0x0000000102217810 */ /* 0x000fe20007ffe0ff */
[----:B------:R-:W-:Y:S01]  /*1840*/  IMAD.MOV.U32 R4, RZ, RZ, R14 ;  /* 0x000000ffff047224 */ /* 0x000fe200078e000e */
[----:B------:R-:W1:Y:S01]  /*1850*/  LDCU.64 UR28, c[0x0][0x3a8] ;  /* 0x00007500ff1c77ac */ /* 0x000e620008000a00 */
[----:B------:R-:W2:Y:S02]  /*1860*/  LDCU.64 UR30, c[0x0][0x380] ;  /* 0x00007000ff1e77ac */ /* 0x000ea40008000a00 */
[----:B0-----:R-:W-:-:S04]  /*1870*/  IMAD.WIDE.U32 R10, R33, UR26, R4 ;  /* 0x0000001a210a7c25 */ /* 0x001fc8000f8e0004 */
[----:B------:R-:W-:Y:S01]  /*1880*/  IMAD R11, R33, UR27, R11 ;  /* 0x0000001b210b7c24 */ /* 0x000fe2000f8e020b */
[C---:B-1----:R-:W-:Y:S01]  /*1890*/  LEA R30, P0, R10.reuse, UR28, 0x3 ;  /* 0x0000001c0a1e7c11 */ /* 0x042fe2000f8018ff */
[----:B------:R-:W0:Y:S03]  /*18a0*/  LDCU.64 UR26, c[0x0][0x450] ;  /* 0x00008a00ff1a77ac */ /* 0x000e260008000a00 */
[----:B------:R-:W-:Y:S01]  /*18b0*/  LEA.HI.X R31, R10, UR29, R11, 0x3, P0 ;  /* 0x0000001d0a1f7c11 */ /* 0x000fe200080f1c0b */
[----:B------:R-:W1:Y:S01]  /*18c0*/  LDCU.64 UR28, c[0x0][0x398] ;  /* 0x00007300ff1c77ac */ /* 0x000e620008000a00 */
[----:B------:R-:W3:Y:S04]  /*18d0*/  LDC.64 R10, c[0x0][0x440] ;  /* 0x00011000ff0a7b82 */ /* 0x000ee80000000a00 */
[----:B------:R-:W4:Y:S01]  /*18e0*/  LDG.E.64 R30, desc[UR16][R30.64] ;  /* 0x000000101e1e7981 */ /* 0x000f22000c1e1b00 */
[----:B------:R-:W-:-:S02]  /*18f0*/  IMAD.MOV.U32 R6, RZ, RZ, R12 ;  /* 0x000000ffff067224 */ /* 0x000fc400078e000c */
[----:B0-----:R-:W-:-:S04]  /*1900*/  IMAD.WIDE.U32 R18, R33, UR26, RZ ;  /* 0x0000001a21127c25 */ /* 0x001fc8000f8e00ff */
[----:B-1----:R-:W-:-:S04]  /*1910*/  IMAD.WIDE.U32 R24, R33, UR28, R6 ;  /* 0x0000001c21187c25 */ /* 0x002fc8000f8e0006 */
[C---:B------:R-:W-:Y:S01]  /*1920*/  IMAD R4, R33.reuse, UR27, R19 ;  /* 0x0000001b21047c24 */ /* 0x040fe2000f8e0213 */
[----:B--2---:R-:W-:Y:S01]  /*1930*/  LEA R44, P1, R24, UR30, 0x3 ;  /* 0x0000001e182c7c11 */ /* 0x004fe2000f8218ff */
[----:B------:R-:W-:Y:S01]  /*1940*/  IMAD R33, R33, UR29, R25 ;  /* 0x0000001d21217c24 */ /* 0x000fe2000f8e0219 */
[----:B---3--:R-:W-:-:S04]  /*1950*/  LEA R42, P0, R18, R10, 0x3 ;  /* 0x0000000a122a7211 */ /* 0x008fc800078018ff */
[----:B------:R-:W-:Y:S02]  /*1960*/  LEA.HI.X R45, R24, UR31, R33, 0x3, P1 ;  /* 0x0000001f182d7c11 */ /* 0x000fe400088f1c21 */
[----:B------:R-:W-:-:S03]  /*1970*/  LEA.HI.X R43, R18, R11, R4, 0x3, P0 ;  /* 0x0000000b122b7211 */ /* 0x000fc600000f1c04 */
[----:B------:R0:W5:Y:S04]  /*1980*/  LDG.E.64 R18, desc[UR16][R44.64] ;  /* 0x000000102c127981 */ /* 0x000168000c1e1b00 */
[----:B------:R0:W5:Y:S01]  /*1990*/  LDG.E.64 R24, desc[UR16][R42.64] ;  /* 0x000000102a187981 */ /* 0x000162000c1e1b00 */
[----:B------:R-:W-:Y:S01]  /*19a0*/  DADD R32, R20, -R8 ;  /* 0x0000000014207229 */ /* 0x000fe20000000808 */
[----:B------:R-:W-:Y:S07]  /*19b0*/  BSSY.RECONVERGENT B2, `(.L_x_1196) ;  /* 0x0000019000027945 */ /* 0x000fee0003800200 */
[----:B------:R-:W-:-:S08]  /*19c0*/  DMUL R32, R32, R32 ;  /* 0x0000002020207228 */ /* 0x000fd00000000000 */
[C---:B------:R-:W-:Y:S02]  /*19d0*/  DMUL R32, R26.reuse, R32 ;  /* 0x000000201a207228 */ /* 0x040fe40000000000 */
[----:B------:R-:W-:-:S06]  /*19e0*/  DMUL R26, R26, R34 ;  /* 0x000000221a1a7228 */ /* 0x000fcc0000000000 */
[----:B------:R-:W-:-:S08]  /*19f0*/  DMUL R40, R16, R32 ;  /* 0x0000002010287228 */ /* 0x000fd00000000000 */
[----:B------:R-:W-:-:S08]  /*1a00*/  DMUL R40, R40, R34 ;  /* 0x0000002228287228 */ /* 0x000fd00000000000 */
[----:B------:R-:W-:-:S08]  /*1a10*/  DFMA R38, R16, R38, R40 ;  /* 0x000000261026722b */ /* 0x000fd00000000028 */
[----:B------:R-:W-:Y:S01]  /*1a20*/  DADD R22, R22, R38 ;  /* 0x0000000016167229 */ /* 0x000fe20000000026 */
[----:B----4-:R-:W1:Y:S01]  /*1a30*/  MUFU.RCP64H R11, R31 ;  /* 0x0000001f000b7308 */ /* 0x010e620000001800 */
[----:B------:R-:W-:-:S05]  /*1a40*/  VIADD R10, R31, 0x300402 ;  /* 0x003004021f0a7836 */ /* 0x000fca0000000000 */
[----:B------:R-:W-:Y:S01]  /*1a50*/  FSETP.GEU.AND P0, PT, |R10|, 5.8789094863358348022e-39, PT ;  /* 0x004004020a00780b */ /* 0x000fe20003f0e200 */
[----:B-1----:R-:W-:-:S08]  /*1a60*/  DFMA R36, -R30, R10, 1 ;  /* 0x3ff000001e24742b */ /* 0x002fd0000000010a */
[----:B------:R-:W-:Y:S02]  /*1a70*/  DFMA R32, R36, R36, R36 ;  /* 0x000000242420722b */ /* 0x000fe40000000024 */
[----:B------:R-:W-:-:S06]  /*1a80*/  DMUL R36, R16, R34 ;  /* 0x0000002210247228 */ /* 0x000fcc0000000000 */
[----:B------:R-:W-:Y:S02]  /*1a90*/  DFMA R32, R10, R32, R10 ;  /* 0x000000200a20722b */ /* 0x000fe4000000000a */
[----:B------:R-:W-:Y:S01]  /*1aa0*/  DMUL R36, R8, R36 ;  /* 0x0000002408247228 */ /* 0x000fe20000000000 */
[----:B------:R0:W1:Y:S05]  /*1ab0*/  F2I.S64.F64.TRUNC R8, R28 ;  /* 0x0000001c00087311 */ /* 0x00006a000030d900 */
[----:B------:R-:W-:Y:S02]  /*1ac0*/  DFMA R16, -R30, R32, 1 ;  /* 0x3ff000001e10742b */ /* 0x000fe40000000120 */
[----:B------:R-:W-:-:S06]  /*1ad0*/  DFMA R20, R20, R26, R36 ;  /* 0x0000001a1414722b */ /* 0x000fcc0000000024 */
[----:B------:R-:W-:Y:S01]  /*1ae0*/  DFMA R32, R32, R16, R32 ;  /* 0x000000102020722b */ /* 0x000fe20000000020 */
[----:B0-----:R-:W-:Y:S10]  /*1af0*/  @P0 BRA `(.L_x_1197) ;  /* 0x0000000000100947 */ /* 0x001ff40003800000 */
[----:B------:R-:W-:Y:S02]  /*1b00*/  LOP3.LUT R37, R31, 0x7fffffff, RZ, 0xc0, !PT ;  /* 0x7fffffff1f257812 */ /* 0x000fe400078ec0ff */
[----:B------:R-:W-:-:S03]  /*1b10*/  MOV R10, 0x1b40 ;  /* 0x00001b40000a7802 */ /* 0x000fc60000000f00 */
[----:B------:R-:W-:-:S07]  /*1b20*/  VIADD R37, R37, 0xfff00000 ;  /* 0xfff0000025257836 */ /* 0x000fce0000000000 */
[----:B-1---5:R-:W-:Y:S05]  /*1b30*/  CALL.REL.NOINC `($__internal_16_$__cuda_sm20_dblrcp_rn_slowpath_v3) ;  /* 0x0000004800807944 */ /* 0x022fea0003c00000 */
.L_x_1197:
[----:B------:R-:W-:Y:S05]  /*1b40*/  BSYNC.RECONVERGENT B2 ;  /* 0x0000000000027941 */ /* 0x000fea0003800200 */
.L_x_1196:
[----:B-1----:R-:W0:Y:S01]  /*1b50*/  I2F.F64.S64 R8, R8 ;  /* 0x0000000800087312 */ /* 0x002e220000301c00 */
[----:B------:R-:W1:Y:S01]  /*1b60*/  LDCU.64 UR26, c[0x0][0x430] ;  /* 0x00008600ff1a77ac */ /* 0x000e620008000a00 */
[----:B0----5:R-:W-:-:S06]  /*1b70*/  DADD R26, R24, R8 ;  /* 0x00000000181a7229 */ /* 0x021fcc0000000008 */
[----:B------:R-:W0:Y:S04]  /*1b80*/  MUFU.RCP64H R11, R27 ;  /* 0x0000001b000b7308 */ /* 0x000e280000001800 */
[----:B------:R-:W-:-:S04]  /*1b90*/  IADD3 R10, PT, PT, R27, 0x300402, RZ ;  /* 0x003004021b0a7810 */ /* 0x000fc80007ffe0ff */
[----:B------:R-:W-:Y:S02]  /*1ba0*/  FSETP.GEU.AND P0, PT, |R10|, 5.8789094863358348022e-39, PT ;  /* 0x004004020a00780b */ /* 0x000fe40003f0e200 */
[----:B0-----:R-:W-:-:S08]  /*1bb0*/  DFMA R16, -R26, R10, 1 ;  /* 0x3ff000001a10742b */ /* 0x001fd0000000010a */
[----:B------:R-:W-:-:S08]  /*1bc0*/  DFMA R16, R16, R16, R16 ;  /* 0x000000101010722b */ /* 0x000fd00000000010 */
[----:B------:R-:W-:Y:S02]  /*1bd0*/  DFMA R28, R10, R16, R10 ;  /* 0x000000100a1c722b */ /* 0x000fe4000000000a */
[----:B-1----:R-:W-:-:S06]  /*1be0*/  DFMA R16, R32, R32, -UR26 ;  /* 0x8000001a20107e2b */ /* 0x002fcc0008000020 */
        /* <DEDUP_REMOVED lines=9> */
.L_x_1198:
[----:B------:R-:W-:Y:S01]  /*1c80*/  DADD R10, R20, -R18 ;  /* 0x00000000140a7229 */ /* 0x000fe20000000812 */
[----:B------:R-:W0:Y:S01]  /*1c90*/  F2I.S64.F64.TRUNC R26, R26 ;  /* 0x0000001a001a7311 */ /* 0x000e22000030d900 */
[----:B------:R-:W-:Y:S01]  /*1ca0*/  DMUL R28, R24, R32 ;  /* 0x00000020181c7228 */ /* 0x000fe20000000000 */
[----:B------:R-:W-:-:S05]  /*1cb0*/  VIADD R2, R2, 0x2 ;  /* 0x0000000202027836 */ /* 0x000fca0000000000 */
[----:B------:R-:W-:Y:S02]  /*1cc0*/  DMUL R10, R10, R10 ;  /* 0x0000000a0a0a7228 */ /* 0x000fe40000000000 */
[----:B------:R-:W-:-:S06]  /*1cd0*/  DMUL R28, R18, R28 ;  /* 0x0000001c121c7228 */ /* 0x000fcc0000000000 */
[C---:B------:R-:W-:Y:S02]  /*1ce0*/  DMUL R10, R8.reuse, R10 ;  /* 0x0000000a080a7228 */ /* 0x040fe40000000000 */
[----:B------:R-:W-:-:S06]  /*1cf0*/  DMUL R8, R8, R32 ;  /* 0x0000002008087228 */ /* 0x000fcc0000000000 */
[----:B------:R-:W-:Y:S02]  /*1d00*/  DMUL R10, R24, R10 ;  /* 0x0000000a180a7228 */ /* 0x000fe40000000000 */
[----:B------:R-:W-:-:S06]  /*1d10*/  DFMA R20, R20, R8, R28 ;  /* 0x000000081414722b */ /* 0x000fcc000000001c */
[----:B------:R-:W-:-:S08]  /*1d20*/  DMUL R10, R10, R32 ;  /* 0x000000200a0a7228 */ /* 0x000fd00000000000 */
[----:B------:R-:W-:-:S08]  /*1d30*/  DFMA R10, R24, R16, R10 ;  /* 0x00000010180a722b */ /* 0x000fd0000000000a */
[----:B0-----:R-:W-:-:S11]  /*1d40*/  DADD R22, R22, R10 ;  /* 0x0000000016167229 */ /* 0x001fd6000000000a */
.L_x_1192:
[----:B------:R-:W0:Y:S02]  /*1d50*/  LDCU UR14, c[0x0][0x388] ;  /* 0x00007100ff0e77ac */ /* 0x000e240008000800 */
[----:B0-----:R-:W-:-:S04]  /*1d60*/  ULOP3.LUT UR14, UR14, 0x1, URZ, 0xc0, !UPT ;  /* 0x000000010e0e7892 */ /* 0x001fc8000f8ec0ff */
[----:B------:R-:W-:-:S09]  /*1d70*/  UISETP.NE.U32.AND UP0, UPT, UR14, 0x1, UPT ;  /* 0x000000010e00788c */ /* 0x000fd2000bf05070 */
[----:B------:R-:W-:Y:S05]  /*1d80*/  BRA.U UP0, `(.L_x_1191) ;  /* 0x0000000500147547 */ /* 0x000fea000b800000 */
        /* <DEDUP_REMOVED lines=19> */
[----:B------:R-:W-:Y:S02]  /*1ec0*/  LEA.HI.X R15, R8, UR31, R7, 0x3, P1 ;  /* 0x0000001f080f7c11 */ /* 0x000fe400088f1c07 */
[----:B------:R-:W-:-:S03]  /*1ed0*/  LEA.HI.X R7, R4, R11, R2, 0x3, P0 ;  /* 0x0000000b04077211 */ /* 0x000fc600000f1c02 */
[----:B------:R0:W5:Y:S04]  /*1ee0*/  LDG.E.64 R4, desc[UR16][R14.64] ;  /* 0x000000100e047981 */ /* 0x000168000c1e1b00 */
[----:B------:R-:W5:Y:S01]  /*1ef0*/  LDG.E.64 R6, desc[UR16][R6.64] ;  /* 0x0000001006067981 */ /* 0x000f62000c1e1b00 */
[----:B------:R-:W-:Y:S01]  /*1f00*/  BSSY.RECONVERGENT B2, `(.L_x_1199) ;  /* 0x000000e000027945 */ /* 0x000fe20003800200 */
[----:B----4-:R-:W1:Y:S01]  /*1f10*/  MUFU.RCP64H R9, R31 ;  /* 0x0000001f00097308 */ /* 0x010e620000001800 */
        /* <DEDUP_REMOVED lines=12> */
.L_x_1200:
[----:B------:R-:W-:Y:S05]  /*1fe0*/  BSYNC.RECONVERGENT B2 ;  /* 0x0000000000027941 */ /* 0x000fea0003800200 */
.L_x_1199:
[----:B------:R-:W0:Y:S01]  /*1ff0*/  I2F.F64.S64 R26, R26 ;  /* 0x0000001a001a7312 */ /* 0x000e220000301c00 */
[----:B------:R-:W1:Y:S01]  /*2000*/  LDCU.64 UR26, c[0x0][0x430] ;  /* 0x00008600ff1a77ac */ /* 0x000e620008000a00 */
[----:B0----5:R-:W-:-:S06]  /*2010*/  DADD R8, R6, R26 ;  /* 0x0000000006087229 */ /* 0x021fcc000000001a */
[----:B------:R-:W0:Y:S04]  /*2020*/  MUFU.RCP64H R11, R9 ;  /* 0x00000009000b7308 */ /* 0x000e280000001800 */
[----:B------:R-:W-:-:S05]  /*2030*/  VIADD R10, R9, 0x300402 ;  /* 0x00300402090a7836 */ /* 0x000fca0000000000 */
[----:B------:R-:W-:Y:S01]  /*2040*/  FSETP.GEU.AND P0, PT, |R10|, 5.8789094863358348022e-39, PT ;  /* 0x004004020a00780b */ /* 0x000fe20003f0e200 */
        /* <DEDUP_REMOVED lines=13> */
.L_x_1201:
[----:B------:R-:W-:Y:S02]  /*2120*/  DADD R10, R20, -R4 ;  /* 0x00000000140a7229 */ /* 0x000fe40000000804 */
[----:B------:R-:W-:-:S06]  /*2130*/  DMUL R14, R6, R32 ;  /* 0x00000020060e7228 */ /* 0x000fcc0000000000 */
[----:B------:R-:W-:Y:S02]  /*2140*/  DMUL R10, R10, R10 ;  /* 0x0000000a0a0a7228 */ /* 0x000fe40000000000 */
[----:B------:R-:W-:-:S06]  /*2150*/  DMUL R14, R4, R14 ;  /* 0x0000000e040e7228 */ /* 0x000fcc0000000000 */
[----:B------:R-:W-:-:S08]  /*2160*/  DMUL R10, R26, R10 ;  /* 0x0000000a1a0a7228 */ /* 0x000fd00000000000 */
[----:B------:R-:W-:-:S08]  /*2170*/  DMUL R10, R6, R10 ;  /* 0x0000000a060a7228 */ /* 0x000fd00000000000 */
[-C--:B------:R-:W-:Y:S02]  /*2180*/  DMUL R10, R10, R32.reuse ;  /* 0x000000200a0a7228 */ /* 0x080fe40000000000 */
[----:B------:R-:W-:Y:S01]  /*2190*/  DMUL R32, R26, R32 ;  /* 0x000000201a207228 */ /* 0x000fe20000000000 */
[----:B------:R0:W1:Y:S05]  /*21a0*/  F2I.S64.F64.TRUNC R26, R8 ;  /* 0x00000008001a7311 */ /* 0x00006a000030d900 */
[----:B------:R-:W-:Y:S02]  /*21b0*/  DFMA R10, R6, R12, R10 ;  /* 0x0000000c060a722b */ /* 0x000fe4000000000a */
[----:B------:R-:W-:-:S06]  /*21c0*/  DFMA R20, R20, R32, R14 ;  /* 0x000000201414722b */ /* 0x000fcc000000000e */
[----:B0-----:R-:W-:-:S11]  /*21d0*/  DADD R22, R22, R10 ;  /* 0x0000000016167229 */ /* 0x001fd6000000000a */
.L_x_1191:
[----:B-1----:R-:W-:Y:S01]  /*21e0*/  IMAD.MOV.U32 R8, RZ, RZ, R26 ;  /* 0x000000ffff087224 */ /* 0x002fe200078e001a */
[----:B------:R-:W-:Y:S01]  /*21f0*/  MOV R4, 0x1 ;  /* 0x0000000100047802 */ /* 0x000fe20000000f00 */
[----:B------:R-:W-:Y:S01]  /*2200*/  IMAD.MOV.U32 R9, RZ, RZ, R27 ;  /* 0x000000ffff097224 */ /* 0x000fe200078e001b */
[----:B------:R-:W0:Y:S01]  /*2210*/  LDCU.64 UR26, c[0x0][0x3e0] ;  /* 0x00007c00ff1a77ac */ /* 0x000e220008000a00 */
[----:B------:R-:W-:Y:S01]  /*2220*/  FSETP.GEU.AND P2, PT, |R23|, 6.5827683646048100446e-37, PT ;  /* 0x036000001700780b */ /* 0x000fe20003f4e200 */
[----:B------:R-:W-:Y:S01]  /*2230*/  BSSY.RECONVERGENT B1, `(.L_x_1202) ;  /* 0x0000021000017945 */ /* 0x000fe20003800200 */
[----:B------:R-:W1:Y:S01]  /*2240*/  I2F.F64.S64 R14, R8 ;  /* 0x00000008000e7312 */ /* 0x000e620000301c00 */
[----:B------:R-:W2:Y:S07]  /*2250*/  LDCU.64 UR28, c[0x0][0x3d0] ;  /* 0x00007a00ff1c77ac */ /* 0x000eae0008000a00 */
[----:B-1----:R-:W1:Y:S01]  /*2260*/  MUFU.RCP64H R5, R15 ;  /* 0x0000000f00057308 */ /* 0x002e620000001800 */
[----:B0-----:R-:W-:-:S02]  /*2270*/  IMAD R9, R3, UR26, RZ ;  /* 0x0000001a03097c24 */ /* 0x001fc4000f8e02ff */
[----:B------:R-:W-:-:S04]  /*2280*/  IMAD.WIDE.U32 R10, R0, UR26, RZ ;  /* 0x0000001a000a7c25 */ /* 0x000fc8000f8e00ff */
[----:B------:R-:W-:Y:S01]  /*2290*/  IMAD R13, R0, UR27, R9 ;  /* 0x0000001b000d7c24 */ /* 0x000fe2000f8e0209 */
[----:B--2---:R-:W-:Y:S01]  /*22a0*/  LEA R12, P0, R10, UR28, 0x3 ;  /* 0x0000001c0a0c7c11 */ /* 0x004fe2000f8018ff */
[----:B------:R-:W0:Y:S02]  /*22b0*/  LDCU.64 UR26, c[0x0][0x418] ;  /* 0x00008300ff1a77ac */ /* 0x000e240008000a00 */
[----:B------:R-:W-:-:S05]  /*22c0*/  IMAD.IADD R11, R11, 0x1, R13 ;  /* 0x000000010b0b7824 */ /* 0x000fca00078e020d */
[----:B------:R-:W-:Y:S01]  /*22d0*/  LEA.HI.X R13, R10, UR29, R11, 0x3, P0 ;  /* 0x0000001d0a0d7c11 */ /* 0x000fe200080f1c0b */
[----:B-1----:R-:W-:-:S04]  /*22e0*/  DFMA R6, -R14, R4, 1 ;  /* 0x3ff000000e06742b */ /* 0x002fc80000000104 */
[----:B------:R1:W-:Y:S04]  /*22f0*/  STG.E.64 desc[UR16][R12.64], R20 ;  /* 0x000000140c007986 */ /* 0x0003e8000c101b10 */
[----:B------:R-:W-:Y:S01]  /*2300*/  DFMA R6, R6, R6, R6 ;  /* 0x000000060606722b */ /* 0x000fe20000000006 */
[----:B0-----:R-:W-:-:S04]  /*2310*/  ISETP.NE.U32.AND P0, PT, RZ, UR26, PT ;  /* 0x0000001aff007c0c */ /* 0x001fc8000bf05070 */
[----:B------:R-:W-:-:S03]  /*2320*/  ISETP.NE.AND.EX P0, PT, RZ, UR27, PT, P0 ;  /* 0x0000001bff007c0c */ /* 0x000fc6000bf05300 */
[----:B------:R-:W-:-:S08]  /*2330*/  DFMA R6, R4, R6, R4 ;  /* 0x000000060406722b */ /* 0x000fd00000000004 */
[----:B------:R-:W-:-:S08]  /*2340*/  DFMA R4, -R14, R6, 1 ;  /* 0x3ff000000e04742b */ /* 0x000fd00000000106 */
[----:B------:R-:W-:-:S08]  /*2350*/  DFMA R4, R6, R4, R6 ;  /* 0x000000040604722b */ /* 0x000fd00000000006 */
[----:B------:R-:W-:-:S08]  /*2360*/  DMUL R6, R4, R22 ;  /* 0x0000001604067228 */ /* 0x000fd00000000000 */
[----:B------:R-:W-:-:S08]  /*2370*/  DFMA R8, -R14, R6, R22 ;  /* 0x000000060e08722b */ /* 0x000fd00000000116 */
[----:B------:R-:W-:-:S10]  /*2380*/  DFMA R4, R4, R8, R6 ;  /* 0x000000080404722b */ /* 0x000fd40000000006 */
[----:B------:R-:W-:-:S05]  /*2390*/  FFMA R2, RZ, R15, R5 ;  /* 0x0000000fff027223 */ /* 0x000fca0000000005 */
[----:B------:R-:W-:-:S13]  /*23a0*/  FSETP.GT.AND P1, PT, |R2|, 1.469367938527859385e-39, PT ;  /* 0x001000000200780b */ /* 0x000fda0003f24200 */
[----:B-1----:R-:W-:Y:S05]  /*23b0*/  @P1 BRA P2, `(.L_x_1203) ;  /* 0x0000000000201947 */ /* 0x002fea0001000000 */
[----:B------:R-:W-:Y:S01]  /*23c0*/  IMAD.MOV.U32 R6, RZ, RZ, R14 ;  /* 0x000000ffff067224 */ /* 0x000fe200078e000e */
[----:B------:R-:W-:Y:S01]  /*23d0*/  MOV R11, R23 ;  /* 0x00000017000b7202 */ /* 0x000fe20000000f00 */
[----:B------:R-:W-:Y:S01]  /*23e0*/  IMAD.MOV.U32 R7, RZ, RZ, R15 ;  /* 0x000000ffff077224 */ /* 0x000fe200078e000f */
[----:B------:R-:W-:Y:S01]  /*23f0*/  MOV R2, 0x2420 ;  /* 0x0000242000027802 */ /* 0x000fe20000000f00 */
[----:B------:R-:W-:-:S07]  /*2400*/  IMAD.MOV.U32 R10, RZ, RZ, R22 ;  /* 0x000000ffff0a7224 */ /* 0x000fce00078e0016 */
[----:B------:R-:W-:Y:S05]  /*2410*/  CALL.REL.NOINC `($__internal_17_$__cuda_sm20_div_rn_f64_full) ;  /* 0x0000004000ec7944 */ /* 0x000fea0003c00000 */
[----:B------:R-:W-:Y:S02]  /*2420*/  IMAD.MOV.U32 R4, RZ, RZ, R16 ;  /* 0x000000ffff047224 */ /* 0x000fe400078e0010 */
[----:B------:R-:W-:-:S07]  /*2430*/  IMAD.MOV.U32 R5, RZ, RZ, R17 ;  /* 0x000000ffff057224 */ /* 0x000fce00078e0011 */
.L_x_1203:
[----:B------:R-:W-:Y:S05]  /*2440*/  BSYNC.RECONVERGENT B1 ;  /* 0x0000000000017941 */ /* 0x000fea0003800200 */
.L_x_1202:
[----:B------:R-:W0:Y:S01]  /*2450*/  LDCU.64 UR26, c[0x0][0x430] ;  /* 0x00008600ff1a77ac */ /* 0x000e220008000a00 */
[----:B------:R-:W-:Y:S01]  /*2460*/  IMAD.MOV.U32 R6, RZ, RZ, 0x0 ;  /* 0x00000000ff067424 */ /* 0x000fe200078e00ff */
[----:B------:R-:W-:Y:S01]  /*2470*/  MOV R7, 0x3fd80000 ;  /* 0x3fd8000000077802 */ /* 0x000fe20000000f00 */
[----:B------:R-:W-:Y:S01]  /*2480*/  BSSY.RECONVERGENT B1, `(.L_x_1204) ;  /* 0x0000019000017945 */ /* 0x000fe20003800200 */
        /* <DEDUP_REMOVED lines=8> */
[----:B------:R-:W-:-:S08]  /*2510*/  DFMA R6, R6, R4, R8 ;  /* 0x000000040606722b */ /* 0x000fd00000000008 */
[----:B------:R-:W-:Y:S02]  /*2520*/  DMUL R12, R10, R6 ;  /* 0x000000060a0c7228 */ /* 0x000fe40000000000 */
[----:B------:R-:W-:Y:S02]  /*2530*/  VIADD R5, R7, 0xfff00000 ;  /* 0xfff0000007057836 */ /* 0x000fe40000000000 */
[----:B------:R-:W-:-:S04]  /*2540*/  IMAD.MOV.U32 R4, RZ, RZ, R6 ;  /* 0x000000ffff047224 */ /* 0x000fc800078e0006 */
[----:B------:R-:W-:-:S08]  /*2550*/  DFMA R14, R12, -R12, R10 ;  /* 0x8000000c0c0e722b */ /* 0x000fd0000000000a */
[----:B------:R-:W-:Y:S01]  /*2560*/  DFMA R30, R14, R4, R12 ;  /* 0x000000040e1e722b */ /* 0x000fe2000000000c */
[----:B------:R-:W-:Y:S10]  /*2570*/  @!P1 BRA `(.L_x_1205) ;  /* 0x0000000000249947 */ /* 0x000ff40003800000 */
[----:B------:R-:W-:Y:S01]  /*2580*/  IMAD.MOV.U32 R4, RZ, RZ, R6 ;  /* 0x000000ffff047224 */ /* 0x000fe200078e0006 */
[----:B------:R-:W-:Y:S01]  /*2590*/  MOV R2, 0x2610 ;  /* 0x0000261000027802 */ /* 0x000fe20000000f00 */
[----:B------:R-:W-:Y:S01]  /*25a0*/  IMAD.MOV.U32 R7, RZ, RZ, R10 ;  /* 0x000000ffff077224 */ /* 0x000fe200078e000a */
[----:B------:R-:W-:Y:S01]  /*25b0*/  MOV R10, R14 ;  /* 0x0000000e000a7202 */ /* 0x000fe20000000f00 */
[----:B------:R-:W-:Y:S02]  /*25c0*/  IMAD.MOV.U32 R17, RZ, RZ, R15 ;  /* 0x000000ffff117224 */ /* 0x000fe400078e000f */
[----:B------:R-:W-:Y:S02]  /*25d0*/  IMAD.MOV.U32 R6, RZ, RZ, R12 ;  /* 0x000000ffff067224 */ /* 0x000fe400078e000c */
[----:B------:R-:W-:Y:S02]  /*25e0*/  IMAD.MOV.U32 R15, RZ, RZ, R13 ;  /* 0x000000ffff0f7224 */ /* 0x000fe400078e000d */
[----:B------:R-:W-:-:S07]  /*25f0*/  IMAD.MOV.U32 R12, RZ, RZ, R8 ;  /* 0x000000ffff0c7224 */ /* 0x000fce00078e0008 */
[----:B------:R-:W-:Y:S05]  /*2600*/  CALL.REL.NOINC `($__internal_18_$__cuda_sm20_dsqrt_rn_f64_mediumpath_v1) ;  /* 0x0000004400dc7944 */ /* 0x000fea0003c00000 */
.L_x_1205:
[----:B------:R-:W-:Y:S05]  /*2610*/  BSYNC.RECONVERGENT B1 ;  /* 0x0000000000017941 */ /* 0x000fea0003800200 */
.L_x_1204:
[----:B------:R-:W0:Y:S01]  /*2620*/  MUFU.RCP64H R5, R31 ;  /* 0x0000001f00057308 */ /* 0x000e220000001800 */
[----:B------:R-:W-:Y:S01]  /*2630*/  IADD3 R4, PT, PT, R31, 0x300402, RZ ;  /* 0x003004021f047810 */ /* 0x000fe20007ffe0ff */
[----:B------:R-:W-:Y:S03]  /*2640*/  BSSY.RECONVERGENT B2, `(.L_x_1206) ;  /* 0x000000c000027945 */ /* 0x000fe60003800200 */
[----:B------:R-:W-:Y:S02]  /*2650*/  FSETP.GEU.AND P1, PT, |R4|, 5.8789094863358348022e-39, PT ;  /* 0x004004020400780b */ /* 0x000fe40003f2e200 */
[----:B0-----:R-:W-:-:S08]  /*2660*/  DFMA R6, R4, -R30, 1 ;  /* 0x3ff000000406742b */ /* 0x001fd0000000081e */
[----:B------:R-:W-:-:S08]  /*2670*/  DFMA R6, R6, R6, R6 ;  /* 0x000000060606722b */ /* 0x000fd00000000006 */
[----:B------:R-:W-:-:S08]  /*2680*/  DFMA R6, R4, R6, R4 ;  /* 0x000000060406722b */ /* 0x000fd00000000004 */
[----:B------:R-:W-:-:S08]  /*2690*/  DFMA R8, R6, -R30, 1 ;  /* 0x3ff000000608742b */ /* 0x000fd0000000081e */
[----:B------:R-:W-:Y:S01]  /*26a0*/  DFMA R32, R6, R8, R6 ;  /* 0x000000080620722b */ /* 0x000fe20000000006 */
[----:B------:R-:W-:Y:S10]  /*26b0*/  @P1 BRA `(.L_x_1207) ;  /* 0x0000000000101947 */ /* 0x000ff40003800000 */
[----:B------:R-:W-:Y:S02]  /*26c0*/  LOP3.LUT R37, R31, 0x7fffffff, RZ, 0xc0, !PT ;  /* 0x7fffffff1f257812 */ /* 0x000fe400078ec0ff */
[----:B------:R-:W-:-:S03]  /*26d0*/  MOV R10, 0x2700 ;  /* 0x00002700000a7802 */ /* 0x000fc60000000f00 */
[----:B------:R-:W-:-:S07]  /*26e0*/  VIADD R37, R37, 0xfff00000 ;  /* 0xfff0000025257836 */ /* 0x000fce0000000000 */
[----:B------:R-:W-:Y:S05]  /*26f0*/  CALL.REL.NOINC `($__internal_16_$__cuda_sm20_dblrcp_rn_slowpath_v3) ;  /* 0x0000003c00907944 */ /* 0x000fea0003c00000 */
.L_x_1207:
[----:B------:R-:W-:Y:S05]  /*2700*/  BSYNC.RECONVERGENT B2 ;  /* 0x0000000000027941 */ /* 0x000fea0003800200 */
.L_x_1206:
[----:B------:R-:W-:Y:S01]  /*2710*/  IADD3 R6, P1, PT, R26, -0x1, RZ ;  /* 0xffffffff1a067810 */ /* 0x000fe20007f3e0ff */
[----:B------:R-:W-:Y:S01]  /*2720*/  IMAD.MOV.U32 R4, RZ, RZ, 0x1 ;  /* 0x00000001ff047424 */ /* 0x000fe200078e00ff */
[----:B------:R-:W0:Y:S01]  /*2730*/  LDCU.64 UR26, c[0x0][0x3f8] ;  /* 0x00007f00ff1a77ac */ /* 0x000e220008000a00 */
[----:B------:R-:W-:Y:S01]  /*2740*/  FSETP.GEU.AND P2, PT, |R23|, 6.5827683646048100446e-37, PT ;  /* 0x036000001700780b */ /* 0x000fe20003f4e200 */
[----:B------:R-:W-:Y:S01]  /*2750*/  BSSY.RECONVERGENT B1, `(.L_x_1208) ;  /* 0x000001d000017945 */ /* 0x000fe20003800200 */
[----:B------:R-:W-:Y:S01]  /*2760*/  IADD3.X R7, PT, PT, R27, -0x1, RZ, P1, !PT ;  /* 0xffffffff1b077810 */ /* 0x000fe20000ffe4ff */
[----:B------:R-:W1:Y:S05]  /*2770*/  LDCU.64 UR28, c[0x0][0x3e8] ;  /* 0x00007d00ff1c77ac */ /* 0x000e6a0008000a00 */
[----:B------:R-:W2:Y:S01]  /*2780*/  I2F.F64.S64 R6, R6 ;  /* 0x0000000600067312 */ /* 0x000ea20000301c00 */
[----:B0-----:R-:W-:-:S02]  /*2790*/  IMAD R11, R3, UR26, RZ ;  /* 0x0000001a030b7c24 */ /* 0x001fc4000f8e02ff */
[----:B------:R-:W-:-:S05]  /*27a0*/  IMAD.WIDE.U32 R12, R0, UR26, RZ ;  /* 0x0000001a000c7c25 */ /* 0x000fca000f8e00ff */
[----:B--2---:R-:W0:Y:S01]  /*27b0*/  MUFU.RCP64H R5, R7 ;  /* 0x0000000700057308 */ /* 0x004e220000001800 */
[----:B------:R-:W-:Y:S01]  /*27c0*/  IMAD R15, R0, UR27, R11 ;  /* 0x0000001b000f7c24 */ /* 0x000fe2000f8e020b */
[----:B-1----:R-:W-:-:S03]  /*27d0*/  LEA R14, P1, R12, UR28, 0x3 ;  /* 0x0000001c0c0e7c11 */ /* 0x002fc6000f8218ff */
[----:B------:R-:W-:-:S05]  /*27e0*/  IMAD.IADD R13, R13, 0x1, R15 ;  /* 0x000000010d0d7824 */ /* 0x000fca00078e020f */
[----:B------:R-:W-:-:S05]  /*27f0*/  LEA.HI.X R15, R12, UR29, R13, 0x3, P1 ;  /* 0x0000001d0c0f7c11 */ /* 0x000fca00088f1c0d */
[----:B------:R1:W-:Y:S01]  /*2800*/  STG.E.64 desc[UR16][R14.64], R32 ;  /* 0x000000200e007986 */ /* 0x0003e2000c101b10 */
[----:B0-----:R-:W-:-:S08]  /*2810*/  DFMA R8, -R6, R4, 1 ;  /* 0x3ff000000608742b */ /* 0x001fd00000000104 */
[----:B------:R-:W-:-:S08]  /*2820*/  DFMA R8, R8, R8, R8 ;  /* 0x000000080808722b */ /* 0x000fd00000000008 */
        /* <DEDUP_REMOVED lines=10> */
[----:B------:R-:W-:Y:S02]  /*28d0*/  MOV R11, R23 ;  /* 0x00000017000b7202 */ /* 0x000fe40000000f00 */
[----:B------:R-:W-:-:S07]  /*28e0*/  MOV R2, 0x2900 ;  /* 0x0000290000027802 */ /* 0x000fce0000000f00 */
[----:B------:R-:W-:Y:S05]  /*28f0*/  CALL.REL.NOINC `($__internal_17_$__cuda_sm20_div_rn_f64_full) ;  /* 0x0000003c00b47944 */ /* 0x000fea0003c00000 */
[----:B------:R-:W-:Y:S02]  /*2900*/  IMAD.MOV.U32 R4, RZ, RZ, R16 ;  /* 0x000000ffff047224 */ /* 0x000fe400078e0010 */
[----:B------:R-:W-:-:S07]  /*2910*/  IMAD.MOV.U32 R5, RZ, RZ, R17 ;  /* 0x000000ffff057224 */ /* 0x000fce00078e0011 */
.L_x_1209:
[----:B------:R-:W-:Y:S05]  /*2920*/  BSYNC.RECONVERGENT B1 ;  /* 0x0000000000017941 */ /* 0x000fea0003800200 */
.L_x_1208:
[----:B------:R-:W0:Y:S01]  /*2930*/  @P0 LDC.64 R8, c[0x0][0x428] ;  /* 0x00010a00ff080b82 */ /* 0x000e220000000a00 */
[----:B------:R-:W1:Y:S07]  /*2940*/  LDCU UR14, c[0x0][0x390] ;  /* 0x00007200ff0e77ac */ /* 0x000e6e0008000800 */
[----:B------:R-:W2:Y:S01]  /*2950*/  @P0 LDC.64 R10, c[0x0][0x418] ;  /* 0x00010600ff0a0b82 */ /* 0x000ea20000000a00 */
[-C--:B0-----:R-:W-:Y:S02]  /*2960*/  @P0 IMAD R3, R3, R8.reuse, RZ ;  /* 0x0000000803030224 */ /* 0x081fe400078e02ff */
[----:B------:R-:W-:-:S04]  /*2970*/  @P0 IMAD.WIDE.U32 R6, R0, R8, RZ ;  /* 0x0000000800060225 */ /* 0x000fc800078e00ff */
[----:B------:R-:W-:Y:S01]  /*2980*/  @P0 IMAD R3, R0, R9, R3 ;  /* 0x0000000900030224 */ /* 0x000fe200078e0203 */
[----:B--2---:R-:W-:Y:S01]  /*2990*/  @P0 LEA R2, P1, R6, R10, 0x3 ;  /* 0x0000000a06020211 */ /* 0x004fe200078218ff */
[----:B------:R-:W0:Y:S02]  /*29a0*/  @P0 LDC.64 R8, c[0x0][0x438] ;  /* 0x00010e00ff080b82 */ /* 0x000e240000000a00 */
[----:B------:R-:W-:-:S05]  /*29b0*/  @P0 IMAD.IADD R3, R7, 0x1, R3 ;  /* 0x0000000107030824 */ /* 0x000fca00078e0203 */
[----:B------:R-:W-:-:S05]  /*29c0*/  @P0 LEA.HI.X R3, R6, R11, R3, 0x3, P1 ;  /* 0x0000000b06030211 */ /* 0x000fca00008f1c03 */
[----:B------:R-:W2:Y:S01]  /*29d0*/  @P0 LDG.E.64 R6, desc[UR16][R2.64] ;  /* 0x0000001002060981 */ /* 0x000ea2000c1e1b00 */
[----:B------:R-:W-:Y:S01]  /*29e0*/  VIADD R0, R0, UR4 ;  /* 0x0000000400007c36 */ /* 0x000fe20008000000 */
[----:B--2---:R-:W-:-:S08]  /*29f0*/  @P0 DMUL R6, R6, UR18 ;  /* 0x0000001206060c28 */ /* 0x004fd00008000000 */
[----:B0-----:R-:W-:-:S07]  /*2a00*/  @P0 DFMA R6, R4, R8, R6 ;  /* 0x000000080406022b */ /* 0x001fce0000000006 */
[----:B------:R0:W-:Y:S01]  /*2a10*/  @P0 STG.E.64 desc[UR16][R2.64], R6 ;  /* 0x0000000602000986 */ /* 0x0001e2000c101b10 */
[----:B-1----:R-:W-:-:S13]  /*2a20*/  ISETP.GE.AND P0, PT, R0, UR14, PT ;  /* 0x0000000e00007c0c */ /* 0x002fda000bf06270 */
[----:B0-----:R-:W-:Y:S05]  /*2a30*/  @!P0 BRA `(.L_x_1210) ;  /* 0xffffffd800148947 */ /* 0x001fea000383ffff */
[----:B------:R-:W-:Y:S05]  /*2a40*/  BSYNC.RECONVERGENT B0 ;  /* 0x0000000000007941 */ /* 0x000fea0003800200 */
.L_x_1176:
[----:B------:R-:W-:Y:S05]  /*2a50*/  EXIT ;  /* 0x000000000000794d */ /* 0x000fea0003800000 */
.L_x_1175:
[----:B------:R-:W-:Y:S01]  /*2a60*/  BSSY.RECONVERGENT B0, `(.L_x_1211) ;  /* 0x000027e000007945 */ /* 0x000fe20003800200 */
[----:B------:R-:W0:Y:S01]  /*2a70*/  LDCU.64 UR6, c[0x0][0x430] ;  /* 0x00008600ff0677ac */ /* 0x000e220008000a00 */
        /* <DEDUP_REMOVED lines=8> */
.L_x_1245:
[----:B------:R-:W5:Y:S01]  /*2b00*/  LDCU UR10, c[0x0][0x388] ;  /* 0x00007100ff0a77ac */ /* 0x000f620008000800 */
[----:B------:R-:W-:Y:S02]  /*2b10*/  SHF.R.S32.HI R3, RZ, 0x1f, R0 ;  /* 0x0000001fff037819 */ /* 0x000fe40000011400 */
[----:B------:R-:W-:Y:S02]  /*2b20*/  CS2R R38, SRZ ;  /* 0x0000000000267805 */ /* 0x000fe4000001ff00 */
[----:B------:R-:W-:Y:S01]  /*2b30*/  MOV R2, RZ ;  /* 0x000000ff00027202 */ /* 0x000fe20000000f00 */
[----:B------:R-:W1:Y:S01]  /*2b40*/  LDCU.64 UR26, c[0x0][0x3a0] ;  /* 0x00007400ff1a77ac */ /* 0x000e620008000a00 */
[----:B------:R-:W-:Y:S02]  /*2b50*/  CS2R R8, SRZ ;  /* 0x0000000000087805 */ /* 0x000fe4000001ff00 */
[----:B------:R-:W-:Y:S01]  /*2b60*/  CS2R R28, SRZ ;  /* 0x00000000001c7805 */ /* 0x000fe2000001ff00 */
[----:B------:R-:W2:Y:S01]  /*2b70*/  LDCU.64 UR28, c[0x0][0x3c8] ;  /* 0x00007900ff1c77ac */ /* 0x000ea20008000a00 */
[----:B-----5:R-:W-:Y:S01]  /*2b80*/  UISETP.GE.U32.AND UP0, UPT, UR10, 0x4, UPT ;  /* 0x000000040a00788c */ /* 0x020fe2000bf06070 */
        /* <DEDUP_REMOVED lines=9> */
[----:B------:R-:W-:Y:S01]  /*2c20*/  IMAD.MOV.U32 R2, RZ, RZ, RZ ;  /* 0x000000ffff027224 */ /* 0x000fe200078e00ff */
[----:B------:R-:W-:Y:S02]  /*2c30*/  CS2R R38, SRZ ;  /* 0x0000000000267805 */ /* 0x000fe4000001ff00 */
[----:B------:R-:W-:-:S07]  /*2c40*/  CS2R R8, SRZ ;  /* 0x0000000000087805 */ /* 0x000fce000001ff00 */
.L_x_1225:
[----:B------:R-:W-:-:S04]  /*2c50*/  IMAD.MOV.U32 R6, RZ, RZ, R14 ;  /* 0x000000ffff067224 */ /* 0x000fc800078e000e */
[----:B------:R-:W-:-:S04]  /*2c60*/  IMAD.WIDE.U32 R10, R2, UR12, R6 ;  /* 0x0000000c020a7c25 */ /* 0x000fc8000f8e0006 */
[----:B------:R-:W-:Y:S01]  /*2c70*/  IMAD R11, R2, UR13, R11 ;  /* 0x0000000d020b7c24 */ /* 0x000fe2000f8e020b */
[----:B0-----:R-:W-:-:S04]  /*2c80*/  LEA R40, P0, R10, UR22, 0x3 ;  /* 0x000000160a287c11 */ /* 0x001fc8000f8018ff */
[----:B------:R-:W-:-:S05]  /*2c90*/  LEA.HI.X R41, R10, UR23, R11, 0x3, P0 ;  /* 0x000000170a297c11 */ /* 0x000fca00080f1c0b */
[----:B------:R-:W2:Y:S01]  /*2ca0*/  LDG.E.64 R30, desc[UR16][R40.64] ;  /* 0x00000010281e7981 */ /* 0x000ea2000c1e1b00 */
[----:B------:R-:W-:Y:S01]  /*2cb0*/  MOV R4, R16 ;  /* 0x0000001000047202 */ /* 0x000fe20000000f00 */
[----:B---3--:R-:W-:-:S04]  /*2cc0*/  IMAD.WIDE.U32 R10, R2, UR14, RZ ;  /* 0x0000000e020a7c25 */ /* 0x008fc8000f8e00ff */
[----:B------:R-:W-:Y:S01]  /*2cd0*/  IMAD.WIDE.U32 R12, R2, UR8, R4 ;  /* 0x00000008020c7c25 */ /* 0x000fe2000f8e0004 */
[----:B------:R-:W-:-:S03]  /*2ce0*/  LEA R22, P0, R10, UR24, 0x3 ;  /* 0x000000180a167c11 */ /* 0x000fc6000f8018ff */
[----:B------:R-:W-:Y:S01]  /*2cf0*/  IMAD R19, R2, UR15, R11 ;  /* 0x0000000f02137c24 */ /* 0x000fe2000f8e020b */
[----:B----4-:R-:W-:Y:S01]  /*2d00*/  LEA R20, P1, R12, UR20, 0x3 ;  /* 0x000000140c147c11 */ /* 0x010fe2000f8218ff */
[----:B------:R-:W-:-:S03]  /*2d10*/  IMAD R11, R2, UR9, R13 ;  /* 0x00000009020b7c24 */ /* 0x000fc6000f8e020d */
[----:B------:R-:W-:Y:S02]  /*2d20*/  LEA.HI.X R23, R10, UR25, R19, 0x3, P0 ;  /* 0x000000190a177c11 */ /* 0x000fe400080f1c13 */
[----:B------:R-:W-:-:S03]  /*2d30*/  LEA.HI.X R21, R12, UR21, R11, 0x3, P1 ;  /* 0x000000150c157c11 */ /* 0x000fc600088f1c0b */
[----:B------:R0:W5:Y:S04]  /*2d40*/  LDG.E.64 R26, desc[UR16][R22.64] ;  /* 0x00000010161a7981 */ /* 0x000168000c1e1b00 */
        /* <DEDUP_REMOVED lines=15> */
.L_x_1214:
[----:B------:R-:W-:Y:S05]  /*2e40*/  BSYNC.RECONVERGENT B2 ;  /* 0x0000000000027941 */ /* 0x000fea0003800200 */
.L_x_1213:
[----:B------:R-:W0:Y:S02]  /*2e50*/  I2F.F64.S64 R8, R8 ;  /* 0x0000000800087312 */ /* 0x000e240000301c00 */
[----:B0----5:R-:W-:-:S06]  /*2e60*/  DADD R18, R26, R8 ;  /* 0x000000001a127229 */ /* 0x021fcc0000000008 */
[----:B------:R-:W0:Y:S04]  /*2e70*/  MUFU.RCP64H R11, R19 ;  /* 0x00000013000b7308 */ /* 0x000e280000001800 */
[----:B------:R-:W-:-:S05]  /*2e80*/  VIADD R10, R19, 0x300402 ;  /* 0x00300402130a7836 */ /* 0x000fca0000000000 */
[----:B------:R-:W-:Y:S01]  /*2e90*/  FSETP.GEU.AND P0, PT, |R10|, 5.8789094863358348022e-39, PT ;  /* 0x004004020a00780b */ /* 0x000fe20003f0e200 */
[----:B0-----:R-:W-:-:S08]  /*2ea0*/  DFMA R12, -R18, R10, 1 ;  /* 0x3ff00000120c742b */ /* 0x001fd0000000010a */
[----:B------:R-:W-:-:S08]  /*2eb0*/  DFMA R12, R12, R12, R12 ;  /* 0x0000000c0c0c722b */ /* 0x000fd0000000000c */
[----:B------:R-:W-:Y:S02]  /*2ec0*/  DFMA R46, R10, R12, R10 ;  /* 0x0000000c0a2e722b */ /* 0x000fe4000000000a */
[----:B------:R-:W-:-:S06]  /*2ed0*/  DFMA R12, R32, R32, -UR6 ;  /* 0x80000006200c7e2b */ /* 0x000fcc0008000020 */
        /* <DEDUP_REMOVED lines=11> */
.L_x_1215:
[----:B------:R-:W0:Y:S08]  /*2f90*/  LDC.64 R10, c[0x0][0x3c0] ;  /* 0x0000f000ff0a7b82 */ /* 0x000e300000000a00 */
[----:B------:R-:W1:Y:S01]  /*2fa0*/  LDC.64 R30, c[0x0][0x450] ;  /* 0x00011400ff1e7b82 */ /* 0x000e620000000a00 */
[C---:B0-----:R-:W-:Y:S01]  /*2fb0*/  IMAD.SHL.U32 R4, R10.reuse, 0x8, RZ ;  /* 0x000000080a047824 */ /* 0x041fe200078e00ff */
[----:B------:R-:W-:-:S04]  /*2fc0*/  SHF.L.U64.HI R6, R10, 0x3, R11 ;  /* 0x000000030a067819 */ /* 0x000fc8000001020b */
[----:B------:R-:W-:-:S04]  /*2fd0*/  IADD3 R40, P0, PT, R4, R40, RZ ;  /* 0x0000002804287210 */ /* 0x000fc80007f1e0ff */
[----:B------:R-:W-:-:S05]  /*2fe0*/  IADD3.X R41, PT, PT, R6, R41, RZ, P0, !PT ;  /* 0x0000002906297210 */ /* 0x000fca00007fe4ff */
[----:B------:R-:W2:Y:S01]  /*2ff0*/  LDG.E.64 R32, desc[UR16][R40.64] ;  /* 0x0000001028207981 */ /* 0x000ea2000c1e1b00 */
[----:B------:R-:W-:-:S08]  /*3000*/  DADD R10, -R24, R28 ;  /* 0x00000000180a7229 */ /* 0x000fd0000000011c */
[----:B------:R-:W-:-:S08]  /*3010*/  DMUL R10, R10, R10 ;  /* 0x0000000a0a0a7228 */ /* 0x000fd00000000000 */
[----:B------:R-:W-:-:S08]  /*3020*/  DMUL R10, R8, R10 ;  /* 0x0000000a080a7228 */ /* 0x000fd00000000000 */
[----:B------:R-:W-:-:S08]  /*3030*/  DMUL R10, R26, R10 ;  /* 0x0000000a1a0a7228 */ /* 0x000fd00000000000 */
[----:B------:R-:W-:Y:S02]  /*3040*/  DMUL R36, R10, R46 ;  /* 0x0000002e0a247228 */ /* 0x000fe40000000000 */
[----:B------:R-:W0:Y:S06]  /*3050*/  LDC.64 R10, c[0x0][0x398] ;  /* 0x0000e600ff0a7b82 */ /* 0x000e2c0000000a00 */
[C---:B------:R-:W-:Y:S02]  /*3060*/  DFMA R36, R26.reuse, R12, R36 ;  /* 0x0000000c1a24722b */ /* 0x040fe40000000024 */
[----:B------:R-:W-:-:S02]  /*3070*/  DMUL R26, R26, R46 ;  /* 0x0000002e1a1a7228 */ /* 0x000fc40000000000 */
[----:B------:R-:W-:Y:S01]  /*3080*/  DMUL R46, R8, R46 ;  /* 0x0000002e082e7228 */ /* 0x000fe20000000000 */
[C---:B-1----:R-:W-:Y:S01]  /*3090*/  IMAD.SHL.U32 R9, R30.reuse, 0x8, RZ ;  /* 0x000000081e097824 */ /* 0x042fe200078e00ff */
[----:B------:R-:W-:-:S04]  /*30a0*/  SHF.L.U64.HI R8, R30, 0x3, R31 ;  /* 0x000000031e087819 */ /* 0x000fc8000001021f */
[----:B------:R-:W-:Y:S01]  /*30b0*/  DMUL R24, R24, R26 ;  /* 0x0000001a18187228 */ /* 0x000fe20000000000 */
[----:B------:R-:W-:-:S05]  /*30c0*/  IADD3 R44, P0, PT, R9, R22, RZ ;  /* 0x00000016092c7210 */ /* 0x000fca0007f1e0ff */
[----:B------:R-:W-:Y:S02]  /*30d0*/  IMAD.X R45, R8, 0x1, R23, P0 ;  /* 0x00000001082d7824 */ /* 0x000fe400000e0617 */
[C---:B0-----:R-:W-:Y:S01]  /*30e0*/  IMAD.SHL.U32 R12, R10.reuse, 0x8, RZ ;  /* 0x000000080a0c7824 */ /* 0x041fe200078e00ff */
[----:B------:R-:W-:Y:S02]  /*30f0*/  SHF.L.U64.HI R11, R10, 0x3, R11 ;  /* 0x000000030a0b7819 */ /* 0x000fe4000001020b */
[----:B------:R0:W5:Y:S02]  /*3100*/  LDG.E.64 R42, desc[UR16][R44.64] ;  /* 0x000000102c2a7981 */ /* 0x000164000c1e1b00 */
[----:B------:R-:W-:-:S04]  /*3110*/  IADD3 R20, P1, PT, R12, R20, RZ ;  /* 0x000000140c147210 */ /* 0x000fc80007f3e0ff */
[----:B------:R-:W-:Y:S01]  /*3120*/  IADD3.X R21, PT, PT, R11, R21, RZ, P1, !PT ;  /* 0x000000150b157210 */ /* 0x000fe20000ffe4ff */
[----:B--2---:R-:W1:Y:S01]  /*3130*/  MUFU.RCP64H R35, R33 ;  /* 0x0000002100237308 */ /* 0x004e620000001800 */
[----:B------:R-:W-:-:S06]  /*3140*/  VIADD R34, R33, 0x300402 ;  /* 0x0030040221227836 */ /* 0x000fcc0000000000 */
[----:B-1----:R-:W-:-:S08]  /*3150*/  DFMA R26, -R32, R34, 1 ;  /* 0x3ff00000201a742b */ /* 0x002fd00000000122 */
[----:B------:R-:W-:Y:S02]  /*3160*/  DFMA R30, R26, R26, R26 ;  /* 0x0000001a1a1e722b */ /* 0x000fe4000000001a */
[----:B------:R0:W5:Y:S01]  /*3170*/  LDG.E.64 R26, desc[UR16][R20.64] ;  /* 0x00000010141a7981 */ /* 0x000162000c1e1b00 */
[----:B------:R-:W-:-:S05]  /*3180*/  FSETP.GEU.AND P0, PT, |R34|, 5.8789094863358348022e-39, PT ;  /* 0x004004022200780b */ /* 0x000fca0003f0e200 */
[----:B------:R-:W-:Y:S01]  /*3190*/  DFMA R30, R34, R30, R34 ;  /* 0x0000001e221e722b */ /* 0x000fe20000000022 */
[----:B------:R0:W1:Y:S01]  /*31a0*/  F2I.S64.F64.TRUNC R22, R18 ;  /* 0x0000001200167311 */ /* 0x000062000030d900 */
[----:B------:R-:W-:-:S06]  /*31b0*/  DFMA R28, R46, R28, R24 ;  /* 0x0000001c2e1c722b */ /* 0x000fcc0000000018 */
[----:B------:R-:W-:Y:S01]  /*31c0*/  DFMA R24, -R32, R30, 1 ;  /* 0x3ff000002018742b */ /* 0x000fe2000000011e */
[----:B------:R-:W-:Y:S01]  /*31d0*/  BSSY.RECONVERGENT B2, `(.L_x_1216) ;  /* 0x000000c000027945 */ /* 0x000fe20003800200 */
[----:B------:R-:W-:-:S06]  /*31e0*/  DADD R38, R36, R38 ;  /* 0x0000000024267229 */ /* 0x000fcc0000000026 */
[----:B------:R-:W-:Y:S01]  /*31f0*/  DFMA R24, R30, R24, R30 ;  /* 0x000000181e18722b */ /* 0x000fe2000000001e */
[----:B01----:R-:W-:Y:S10]  /*3200*/  @P0 BRA `(.L_x_1217) ;  /* 0x0000000000200947 */ /* 0x003ff40003800000 */
[----:B------:R-:W-:Y:S01]  /*3210*/  LOP3.LUT R37, R33, 0x7fffffff, RZ, 0xc0, !PT ;  /* 0x7fffffff21257812 */ /* 0x000fe200078ec0ff */
[----:B------:R-:W-:Y:S01]  /*3220*/  IMAD.MOV.U32 R30, RZ, RZ, R32 ;  /* 0x000000ffff1e7224 */ /* 0x000fe200078e0020 */
[----:B------:R-:W-:Y:S01]  /*3230*/  MOV R10, 0x3270 ;  /* 0x00003270000a7802 */ /* 0x000fe20000000f00 */
[----:B------:R-:W-:Y:S02]  /*3240*/  IMAD.MOV.U32 R31, RZ, RZ, R33 ;  /* 0x000000ffff1f7224 */ /* 0x000fe400078e0021 */
[----:B------:R-:W-:-:S07]  /*3250*/  VIADD R37, R37, 0xfff00000 ;  /* 0xfff0000025257836 */ /* 0x000fce0000000000 */
[----:B-----5:R-:W-:Y:S05]  /*3260*/  CALL.REL.NOINC `($__internal_16_$__cuda_sm20_dblrcp_rn_slowpath_v3) ;  /* 0x0000003000b47944 */ /* 0x020fea0003c00000 */
[----:B------:R-:W-:Y:S01]  /*3270*/  IMAD.MOV.U32 R24, RZ, RZ, R32 ;  /* 0x000000ffff187224 */ /* 0x000fe200078e0020 */
[----:B------:R-:W-:-:S07]  /*3280*/  MOV R25, R33 ;  /* 0x0000002100197202 */ /* 0x000fce0000000f00 */
.L_x_1217:
[----:B------:R-:W-:Y:S05]  /*3290*/  BSYNC.RECONVERGENT B2 ;  /* 0x0000000000027941 */ /* 0x000fea0003800200 */
.L_x_1216:
        /* <DEDUP_REMOVED lines=18> */
[----:B------:R-:W-:Y:S01]  /*33c0*/  MOV R36, R32 ;  /* 0x0000002000247202 */ /* 0x000fe20000000f00 */
[----:B------:R-:W-:-:S07]  /*33d0*/  IMAD.MOV.U32 R37, RZ, RZ, R33 ;  /* 0x000000ffff257224 */ /* 0x000fce00078e0021 */
.L_x_1218:
[----:B------:R-:W-:-:S05]  /*33e0*/  IADD3 R40, P0, PT, R40, R4, RZ ;  /* 0x0000000428287210 */ /* 0x000fca0007f1e0ff */
[----:B------:R-:W-:-:S05]  /*33f0*/  IMAD.X R41, R41, 0x1, R6, P0 ;  /* 0x0000000129297824 */ /* 0x000fca00000e0606 */
[----:B------:R-:W2:Y:S01]  /*3400*/  LDG.E.64 R30, desc[UR16][R40.64] ;  /* 0x00000010281e7981 */ /* 0x000ea2000c1e1b00 */
[----:B------:R-:W-:Y:S01]  /*3410*/  DADD R34, R28, -R26 ;  /* 0x000000001c227229 */ /* 0x000fe2000000081a */
[----:B------:R-:W-:Y:S01]  /*3420*/  IADD3 R44, P0, PT, R44, R9, RZ ;  /* 0x000000092c2c7210 */ /* 0x000fe20007f1e0ff */
[----:B------:R-:W-:-:S04]  /*3430*/  DMUL R46, R42, R36 ;  /* 0x000000242a2e7228 */ /* 0x000fc80000000000 */
[----:B------:R-:W-:Y:S02]  /*3440*/  IMAD.X R45, R45, 0x1, R8, P0 ;  /* 0x000000012d2d7824 */ /* 0x000fe400000e0608 */
[----:B------:R-:W-:Y:S02]  /*3450*/  DMUL R34, R34, R34 ;  /* 0x0000002222227228 */ /* 0x000fe40000000000 */
[----:B------:R-:W-:Y:S01]  /*3460*/  DMUL R46, R26, R46 ;  /* 0x0000002e1a2e7228 */ /* 0x000fe20000000000 */
[----:B------:R0:W5:Y:S05]  /*3470*/  LDG.E.64 R26, desc[UR16][R44.64] ;  /* 0x000000102c1a7981 */ /* 0x00016a000c1e1b00 */
[----:B------:R-:W-:-:S02]  /*3480*/  DMUL R34, R22, R34 ;  /* 0x0000002216227228 */ /* 0x000fc40000000000 */
[----:B------:R-:W-:-:S06]  /*3490*/  DMUL R22, R22, R36 ;  /* 0x0000002416167228 */ /* 0x000fcc0000000000 */
[----:B------:R-:W-:-:S08]  /*34a0*/  DMUL R34, R42, R34 ;  /* 0x000000222a227228 */ /* 0x000fd00000000000 */
[----:B------:R-:W-:-:S08]  /*34b0*/  DMUL R34, R34, R36 ;  /* 0x0000002422227228 */ /* 0x000fd00000000000 */
[----:B------:R-:W-:Y:S01]  /*34c0*/  DFMA R34, R42, R24, R34 ;  /* 0x000000182a22722b */ /* 0x000fe20000000022 */
[----:B------:R-:W-:-:S04]  /*34d0*/  IADD3 R42, P1, PT, R20, R12, RZ ;  /* 0x0000000c142a7210 */ /* 0x000fc80007f3e0ff */
[----:B------:R-:W-:-:S05]  /*34e0*/  IADD3.X R43, PT, PT, R21, R11, RZ, P1, !PT ;  /* 0x0000000b152b7210 */ /* 0x000fca0000ffe4ff */
[----:B------:R0:W5:Y:S01]  /*34f0*/  LDG.E.64 R24, desc[UR16][R42.64] ;  /* 0x000000102a187981 */ /* 0x000162000c1e1b00 */
[----:B------:R0:W1:Y:S01]  /*3500*/  F2I.S64.F64.TRUNC R20, R18 ;  /* 0x0000001200147311 */ /* 0x000062000030d900 */
[----:B------:R-:W-:Y:S01]  /*3510*/  DFMA R28, R28, R22, R46 ;  /* 0x000000161c1c722b */ /* 0x000fe2000000002e */
[----:B------:R-:W-:Y:S01]  /*3520*/  BSSY.RECONVERGENT B2, `(.L_x_1219) ;  /* 0x000000f000027945 */ /* 0x000fe20003800200 */
[----:B------:R-:W-:-:S05]  /*3530*/  DADD R38, R38, R34 ;  /* 0x0000000026267229 */ /* 0x000fca0000000022 */
        /* <DEDUP_REMOVED lines=13> */
.L_x_1220:
[----:B------:R-:W-:Y:S05]  /*3610*/  BSYNC.RECONVERGENT B2 ;  /* 0x0000000000027941 */ /* 0x000fea0003800200 */
.L_x_1219:
        /* <DEDUP_REMOVED lines=18> */
.L_x_1221:
[----:B------:R-:W-:-:S05]  /*3740*/  IADD3 R30, P0, PT, R40, R4, RZ ;  /* 0x00000004281e7210 */ /* 0x000fca0007f1e0ff */
[----:B------:R-:W-:-:S06]  /*3750*/  IMAD.X R31, R41, 0x1, R6, P0 ;  /* 0x00000001291f7824 */ /* 0x000fcc00000e0606 */
[----:B------:R-:W2:Y:S01]  /*3760*/  LDG.E.64 R30, desc[UR16][R30.64] ;  /* 0x000000101e1e7981 */ /* 0x000ea2000c1e1b00 */
[----:B------:R-:W-:Y:S02]  /*3770*/  IADD3 R44, P0, PT, R44, R9, RZ ;  /* 0x000000092c2c7210 */ /* 0x000fe40007f1e0ff */
[----:B------:R-:W-:-:S03]  /*3780*/  IADD3 R42, P1, PT, R42, R12, RZ ;  /* 0x0000000c2a2a7210 */ /* 0x000fc60007f3e0ff */
[----:B------:R-:W-:Y:S02]  /*3790*/  IMAD.X R45, R45, 0x1, R8, P0 ;  /* 0x000000012d2d7824 */ /* 0x000fe400000e0608 */
[----:B------:R-:W-:-:S03]  /*37a0*/  IMAD.X R43, R43, 0x1, R11, P1 ;  /* 0x000000012b2b7824 */ /* 0x000fc600008e060b */
        /* <DEDUP_REMOVED lines=11> */
[----:B--2---:R-:W1:Y:S01]  /*3860*/  MUFU.RCP64H R35, R31 ;  /* 0x0000001f00237308 */ /* 0x004e620000001800 */
[----:B------:R-:W-:-:S05]  /*3870*/  VIADD R34, R31, 0x300402 ;  /* 0x003004021f227836 */ /* 0x000fca0000000000 */
[----:B------:R-:W-:Y:S01]  /*3880*/  FSETP.GEU.AND P0, PT, |R34|, 5.8789094863358348022e-39, PT ;  /* 0x004004022200780b */ /* 0x000fe20003f0e200 */
[----:B-1----:R-:W-:-:S08]  /*3890*/  DFMA R36, -R30, R34, 1 ;  /* 0x3ff000001e24742b */ /* 0x002fd00000000122 */
[----:B------:R-:W-:Y:S02]  /*38a0*/  DFMA R10, R36, R36, R36 ;  /* 0x00000024240a722b */ /* 0x000fe40000000024 */
[----:B------:R-:W-:-:S06]  /*38b0*/  DMUL R36, R26, R32 ;  /* 0x000000201a247228 */ /* 0x000fcc0000000000 */
[----:B------:R-:W-:Y:S02]  /*38c0*/  DFMA R10, R34, R10, R34 ;  /* 0x0000000a220a722b */ /* 0x000fe40000000022 */
[----:B------:R-:W-:-:S06]  /*38d0*/  DMUL R36, R24, R36 ;  /* 0x0000002418247228 */ /* 0x000fcc0000000000 */
[----:B------:R-:W-:Y:S02]  /*38e0*/  DFMA R24, -R30, R10, 1 ;  /* 0x3ff000001e18742b */ /* 0x000fe4000000010a */
[----:B------:R-:W-:Y:S01]  /*38f0*/  DFMA R28, R28, R20, R36 ;  /* 0x000000141c1c722b */ /* 0x000fe20000000024 */
[----:B------:R0:W1:Y:S05]  /*3900*/  F2I.S64.F64.TRUNC R20, R18 ;  /* 0x0000001200147311 */ /* 0x00006a000030d900 */
[----:B------:R-:W-:Y:S01]  /*3910*/  DFMA R32, R10, R24, R10 ;  /* 0x000000180a20722b */ /* 0x000fe2000000000a */
[----:B------:R-:W-:Y:S10]  /*3920*/  @P0 BRA `(.L_x_1223) ;  /* 0x0000000000100947 */ /* 0x000ff40003800000 */
[----:B------:R-:W-:Y:S02]  /*3930*/  LOP3.LUT R37, R31, 0x7fffffff, RZ, 0xc0, !PT ;  /* 0x7fffffff1f257812 */ /* 0x000fe400078ec0ff */
[----:B------:R-:W-:Y:S02]  /*3940*/  MOV R10, 0x3970 ;  /* 0x00003970000a7802 */ /* 0x000fe40000000f00 */
[----:B------:R-:W-:-:S07]  /*3950*/  IADD3 R37, PT, PT, R37, -0x100000, RZ ;  /* 0xfff0000025257810 */ /* 0x000fce0007ffe0ff */
[----:B01---5:R-:W-:Y:S05]  /*3960*/  CALL.REL.NOINC `($__internal_16_$__cuda_sm20_dblrcp_rn_slowpath_v3) ;  /* 0x0000002800f47944 */ /* 0x023fea0003c00000 */
.L_x_1223:
[----:B------:R-:W-:Y:S05]  /*3970*/  BSYNC.RECONVERGENT B2 ;  /* 0x0000000000027941 */ /* 0x000fea0003800200 */
.L_x_1222:
[----:B-1----:R-:W0:Y:S02]  /*3980*/  I2F.F64.S64 R20, R20 ;  /* 0x0000001400147312 */ /* 0x002e240000301c00 */
        /* <DEDUP_REMOVED lines=17> */
.L_x_1224:
[----:B------:R-:W-:Y:S01]  /*3aa0*/  DADD R10, R28, -R8 ;  /* 0x000000001c0a7229 */ /* 0x000fe20000000808 */
[----:B------:R-:W-:Y:S01]  /*3ab0*/  IADD3 R2, PT, PT, R2, 0x4, RZ ;  /* 0x0000000402027810 */ /* 0x000fe20007ffe0ff */
[----:B------:R-:W-:-:S03]  /*3ac0*/  DMUL R24, R12, R32 ;  /* 0x000000200c187228 */ /* 0x000fc60000000000 */
[----:B------:R-:W-:-:S03]  /*3ad0*/  ISETP.NE.AND P0, PT, R2, UR5, PT ;  /* 0x0000000502007c0c */ /* 0x000fc6000bf05270 */
[----:B------:R-:W-:Y:S02]  /*3ae0*/  DMUL R10, R10, R10 ;  /* 0x0000000a0a0a7228 */ /* 0x000fe40000000000 */
[----:B------:R-:W-:Y:S01]  /*3af0*/  DMUL R24, R8, R24 ;  /* 0x0000001808187228 */ /* 0x000fe20000000000 */
[----:B------:R1:W2:Y:S05]  /*3b00*/  F2I.S64.F64.TRUNC R8, R18 ;  /* 0x0000001200087311 */ /* 0x0002aa000030d900 */
[C---:B------:R-:W-:Y:S02]  /*3b10*/  DMUL R10, R20.reuse, R10 ;  /* 0x0000000a140a7228 */ /* 0x040fe40000000000 */
[----:B------:R-:W-:-:S06]  /*3b20*/  DMUL R20, R20, R32 ;  /* 0x0000002014147228 */ /* 0x000fcc0000000000 */
[----:B------:R-:W-:Y:S02]  /*3b30*/  DMUL R10, R12, R10 ;  /* 0x0000000a0c0a7228 */ /* 0x000fe40000000000 */
[----:B------:R-:W-:-:S06]  /*3b40*/  DFMA R28, R28, R20, R24 ;  /* 0x000000141c1c722b */ /* 0x000fcc0000000018 */
[----:B------:R-:W-:-:S08]  /*3b50*/  DMUL R10, R10, R32 ;  /* 0x000000200a0a7228 */ /* 0x000fd00000000000 */
[----:B------:R-:W-:-:S08]  /*3b60*/  DFMA R10, R12, R22, R10 ;  /* 0x000000160c0a722b */ /* 0x000fd0000000000a */
[----:B------:R-:W-:Y:S01]  /*3b70*/  DADD R38, R38, R10 ;  /* 0x0000000026267229 */ /* 0x000fe2000000000a */
[----:B-12---:R-:W-:Y:S10]  /*3b80*/  @P0 BRA `(.L_x_1225) ;  /* 0xfffffff000300947 */ /* 0x006ff4000383ffff */
[----:B------:R-:W-:-:S07]  /*3b90*/  IMAD.U32 R2, RZ, RZ, UR5 ;  /* 0x00000005ff027e24 */ /* 0x000fce000f8e00ff */
.L_x_1212:
[----:B------:R-:W-:-:S09]  /*3ba0*/  UISETP.NE.AND UP0, UPT, UR11, URZ, UPT ;  /* 0x000000ff0b00728c */ /* 0x000fd2000bf05270 */
[----:B------:R-:W-:Y:S05]  /*3bb0*/  BRA.U !UP0, `(.L_x_1226) ;  /* 0x0000000d08607547 */ /* 0x000fea000b800000 */
[----:B------:R-:W-:-:S09]  /*3bc0*/  UISETP.NE.AND UP0, UPT, UR11, 0x1, UPT ;  /* 0x000000010b00788c */ /* 0x000fd2000bf05270 */
[----:B------:R-:W-:Y:S05]  /*3bd0*/  BRA.U !UP0, `(.L_x_1227) ;  /* 0x0000000908387547 */ /* 0x000fea000b800000 */
[----:B------:R-:W1:Y:S01]  /*3be0*/  LDCU.64 UR26, c[0x0][0x3c0] ;  /* 0x00007800ff1a77ac */ /* 0x000e620008000a00 */
[----:B------:R-:W-:Y:S01]  /*3bf0*/  IMAD.MOV.U32 R6, RZ, RZ, R14 ;  /* 0x000000ffff067224 */ /* 0x000fe200078e000e */
[----:B------:R-:W2:Y:S01]  /*3c00*/  LDC.64 R18, c[0x0][0x440] ;  /* 0x00011000ff127b82 */ /* 0x000ea20000000a00 */
[----:B------:R-:W0:Y:S01]  /*3c10*/  LDCU.64 UR28, c[0x0][0x3a8] ;  /* 0x00007500ff1c77ac */ /* 0x000e220008000a00 */
[----:B------:R-:W3:Y:S01]  /*3c20*/  LDCU.64 UR30, c[0x0][0x380] ;  /* 0x00007000ff1e77ac */ /* 0x000ee20008000a00 */
[----:B-1----:R-:W-:-:S04]  /*3c30*/  IMAD.WIDE.U32 R10, R2, UR26, R6 ;  /* 0x0000001a020a7c25 */ /* 0x002fc8000f8e0006 */
[----:B------:R-:W-:Y:S01]  /*3c40*/  IMAD R11, R2, UR27, R11 ;  /* 0x0000001b020b7c24 */ /* 0x000fe2000f8e020b */
[C---:B0-----:R-:W-:Y:S01]  /*3c50*/  LEA R30, P0, R10.reuse, UR28, 0x3 ;  /* 0x0000001c0a1e7c11 */ /* 0x041fe2000f8018ff */
[----:B------:R-:W0:Y:S03]  /*3c60*/  LDCU.64 UR26, c[0x0][0x450] ;  /* 0x00008a00ff1a77ac */ /* 0x000e260008000a00 */
[----:B------:R-:W-:Y:S01]  /*3c70*/  LEA.HI.X R31, R10, UR29, R11, 0x3, P0 ;  /* 0x0000001d0a1f7c11 */ /* 0x000fe200080f1c0b */
[----:B------:R-:W1:Y:S05]  /*3c80*/  LDCU.64 UR28, c[0x0][0x398] ;  /* 0x00007300ff1c77ac */ /* 0x000e6a0008000a00 */
[----:B------:R-:W4:Y:S01]  /*3c90*/  LDG.E.64 R30, desc[UR16][R30.64] ;  /* 0x000000101e1e7981 */ /* 0x000f22000c1e1b00 */
[----:B------:R-:W-:-:S02]  /*3ca0*/  IMAD.MOV.U32 R4, RZ, RZ, R16 ;  /* 0x000000ffff047224 */ /* 0x000fc400078e0010 */
[----:B0-----:R-:W-:-:S04]  /*3cb0*/  IMAD.WIDE.U32 R10, R2, UR26, RZ ;  /* 0x0000001a020a7c25 */ /* 0x001fc8000f8e00ff */
[----:B-1----:R-:W-:Y:S01]  /*3cc0*/  IMAD.WIDE.U32 R12, R2, UR28, R4 ;  /* 0x0000001c020c7c25 */ /* 0x002fe2000f8e0004 */
[----:B--2---:R-:W-:-:S03]  /*3cd0*/  LEA R18, P0, R10, R18, 0x3 ;  /* 0x000000120a127211 */ /* 0x004fc600078018ff */
        /* <DEDUP_REMOVED lines=18> */
[----:B------:R-:W-:Y:S02]  /*3e00*/  MOV R10, 0x3e30 ;  /* 0x00003e30000a7802 */ /* 0x000fe40000000f00 */
[----:B------:R-:W-:-:S07]  /*3e10*/  IADD3 R37, PT, PT, R37, -0x100000, RZ ;  /* 0xfff0000025257810 */ /* 0x000fce0007ffe0ff */
[----:B-----5:R-:W-:Y:S05]  /*3e20*/  CALL.REL.NOINC `($__internal_16_$__cuda_sm20_dblrcp_rn_slowpath_v3) ;  /* 0x0000002400c47944 */ /* 0x020fea0003c00000 */
.L_x_1229:
[----:B------:R-:W-:Y:S05]  /*3e30*/  BSYNC.RECONVERGENT B2 ;  /* 0x0000000000027941 */ /* 0x000fea0003800200 */
.L_x_1228:
        /* <DEDUP_REMOVED lines=21> */
.L_x_1230:
[----:B------:R-:W0:Y:S01]  /*3f90*/  LDCU.64 UR26, c[0x0][0x3c0] ;  /* 0x00007800ff1a77ac */ /* 0x000e220008000a00 */
[----:B------:R-:W-:Y:S02]  /*3fa0*/  VIADD R33, R2, 0x1 ;  /* 0x0000000102217836 */ /* 0x000fe40000000000 */
        /* <DEDUP_REMOVED lines=32> */
[----:B------:R-:W-:-:S04]  /*41b0*/  IADD3 R10, PT, PT, R31, 0x300402, RZ ;  /* 0x003004021f0a7810 */ /* 0x000fc80007ffe0ff */
[----:B------:R-:W-:Y:S02]  /*41c0*/  FSETP.GEU.AND P0, PT, |R10|, 5.8789094863358348022e-39, PT ;  /* 0x004004020a00780b */ /* 0x000fe40003f0e200 */
[----:B-1----:R-:W-:-:S08]  /*41d0*/  DFMA R36, -R30, R10, 1 ;  /* 0x3ff000001e24742b */ /* 0x002fd0000000010a */
[----:B------:R-:W-:Y:S02]  /*41e0*/  DFMA R32, R36, R36, R36 ;  /* 0x000000242420722b */ /* 0x000fe40000000024 */
[----:B------:R-:W-:Y:S01]  /*41f0*/  DMUL R36, R18, R34 ;  /* 0x0000002212247228 */ /* 0x000fe20000000000 */
[----:B------:R0:W1:Y:S05]  /*4200*/  F2I.S64.F64.TRUNC R18, R22 ;  /* 0x0000001600127311 */ /* 0x00006a000030d900 */
[----:B------:R-:W-:Y:S02]  /*4210*/  DFMA R32, R10, R32, R10 ;  /* 0x000000200a20722b */ /* 0x000fe4000000000a */
[----:B------:R-:W-:-:S06]  /*4220*/  DMUL R36, R12, R36 ;  /* 0x000000240c247228 */ /* 0x000fcc0000000000 */
[----:B------:R-:W-:Y:S02]  /*4230*/  DFMA R12, -R30, R32, 1 ;  /* 0x3ff000001e0c742b */ /* 0x000fe40000000120 */
[----:B------:R-:W-:-:S06]  /*4240*/  DFMA R28, R28, R24, R36 ;  /* 0x000000181c1c722b */ /* 0x000fcc0000000024 */
[----:B------:R-:W-:Y:S01]  /*4250*/  DFMA R32, R32, R12, R32 ;  /* 0x0000000c2020722b */ /* 0x000fe20000000020 */
[----:B01----:R-:W-:Y:S10]  /*4260*/  @P0 BRA `(.L_x_1232) ;  /* 0x0000000000100947 */ /* 0x003ff40003800000 */
[----:B------:R-:W-:Y:S02]  /*4270*/  LOP3.LUT R37, R31, 0x7fffffff, RZ, 0xc0, !PT ;  /* 0x7fffffff1f257812 */ /* 0x000fe400078ec0ff */
[----:B------:R-:W-:-:S03]  /*4280*/  MOV R10, 0x42b0 ;  /* 0x000042b0000a7802 */ /* 0x000fc60000000f00 */
[----:B------:R-:W-:-:S07]  /*4290*/  VIADD R37, R37, 0xfff00000 ;  /* 0xfff0000025257836 */ /* 0x000fce0000000000 */
[----:B-----5:R-:W-:Y:S05]  /*42a0*/  CALL.REL.NOINC `($__internal_16_$__cuda_sm20_dblrcp_rn_slowpath_v3) ;  /* 0x0000002000a47944 */ /* 0x020fea0003c00000 */
.L_x_1232:
[----:B------:R-:W-:Y:S05]  /*42b0*/  BSYNC.RECONVERGENT B2 ;  /* 0x0000000000027941 */ /* 0x000fea0003800200 */
.L_x_1231:
        /* <DEDUP_REMOVED lines=19> */
.L_x_1233:
[----:B------:R-:W-:Y:S01]  /*43f0*/  DADD R10, R28, -R8 ;  /* 0x000000001c0a7229 */ /* 0x000fe20000000808 */
[----:B------:R-:W-:Y:S01]  /*4400*/  VIADD R2, R2, 0x2 ;  /* 0x0000000202027836 */ /* 0x000fe20000000000 */
[----:B------:R-:W-:-:S06]  /*4410*/  DMUL R24, R20, R32 ;  /* 0x0000002014187228 */ /* 0x000fcc0000000000 */
        /* <DEDUP_REMOVED lines=9> */
[----:B-12---:R-:W-:-:S11]  /*44b0*/  DADD R38, R38, R10 ;  /* 0x0000000026267229 */ /* 0x006fd6000000000a */
.L_x_1227:
[----:B------:R-:W1:Y:S02]  /*44c0*/  LDCU UR10, c[0x0][0x388] ;  /* 0x00007100ff0a77ac */ /* 0x000e640008000800 */
[----:B-1----:R-:W-:-:S09]  /*44d0*/  ULOP3.LUT UP0, URZ, UR10, 0x1, URZ, 0xc0, !UPT ;  /* 0x000000010aff7892 */ /* 0x002fd2000f80c0ff */
        /* <DEDUP_REMOVED lines=13> */
[----:B------:R-:W-:-:S04]  /*45b0*/  IMAD.MOV.U32 R4, RZ, RZ, R16 ;  /* 0x000000ffff047224 */ /* 0x000fc800078e0010 */
[----:B-1----:R-:W-:-:S04]  /*45c0*/  IMAD.WIDE.U32 R10, R2, UR28, R4 ;  /* 0x0000001c020a7c25 */ /* 0x002fc8000f8e0004 */
[----:B0-----:R-:W-:Y:S01]  /*45d0*/  IMAD.WIDE.U32 R4, R2, UR26, RZ ;  /* 0x0000001a02047c25 */ /* 0x001fe2000f8e00ff */
[----:B---3--:R-:W-:-:S03]  /*45e0*/  LEA R16, P1, R10, UR30, 0x3 ;  /* 0x0000001e0a107c11 */ /* 0x008fc6000f8218ff */
[----:B------:R-:W-:Y:S01]  /*45f0*/  IMAD R7, R2, UR29, R11 ;  /* 0x0000001d02077c24 */ /* 0x000fe2000f8e020b */
[----:B--2---:R-:W-:Y:S01]  /*4600*/  LEA R6, P0, R4, R12, 0x3 ;  /* 0x0000000c04067211 */ /* 0x004fe200078018ff */
        /* <DEDUP_REMOVED lines=19> */
.L_x_1235:
[----:B------:R-:W-:Y:S05]  /*4740*/  BSYNC.RECONVERGENT B2 ;  /* 0x0000000000027941 */ /* 0x000fea0003800200 */
.L_x_1234:
        /* <DEDUP_REMOVED lines=19> */
.L_x_1236:
        /* <DEDUP_REMOVED lines=8> */
[----:B------:R1:W2:Y:S05]  /*4900*/  F2I.S64.F64.TRUNC R8, R12 ;  /* 0x0000000c00087311 */ /* 0x0002aa000030d900 */
[----:B------:R-:W-:Y:S02]  /*4910*/  DFMA R10, R6, R14, R10 ;  /* 0x0000000e060a722b */ /* 0x000fe4000000000a */
[----:B------:R-:W-:-:S06]  /*4920*/  DFMA R28, R28, R32, R16 ;  /* 0x000000201c1c722b */ /* 0x000fcc0000000010 */
[----:B-1----:R-:W-:-:S11]  /*4930*/  DADD R38, R38, R10 ;  /* 0x0000000026267229 */ /* 0x002fd6000000000a */
.L_x_1226:
[----:B--2---:R-:W1:Y:S01]  /*4940*/  I2F.F64.S64 R16, R8 ;  /* 0x0000000800107312 */ /* 0x004e620000301c00 */
[----:B------:R-:W-:Y:S01]  /*4950*/  MOV R4, 0x1 ;  /* 0x0000000100047802 */ /* 0x000fe20000000f00 */
[----:B------:R-:W2:Y:S01]  /*4960*/  LDCU.64 UR26, c[0x0][0x3e0] ;  /* 0x00007c00ff1a77ac */ /* 0x000ea20008000a00 */
[----:B------:R-:W-:Y:S01]  /*4970*/  FSETP.GEU.AND P2, PT, |R39|, 6.5827683646048100446e-37, PT ;  /* 0x036000002700780b */ /* 0x000fe20003f4e200 */
[----:B------:R-:W-:Y:S01]  /*4980*/  BSSY.RECONVERGENT B1, `(.L_x_1237) ;  /* 0x0000020000017945 */ /* 0x000fe20003800200 */
[----:B------:R-:W5:Y:S03]  /*4990*/  LDCU.64 UR28, c[0x0][0x3d0] ;  /* 0x00007a00ff1c77ac */ /* 0x000f660008000a00 */
[----:B-1----:R-:W1:Y:S01]  /*49a0*/  MUFU.RCP64H R5, R17 ;  /* 0x0000001100057308 */ /* 0x002e620000001800 */
[----:B--2---:R-:W-:Y:S02]  /*49b0*/  IMAD R11, R3, UR26, RZ ;  /* 0x0000001a030b7c24 */ /* 0x004fe4000f8e02ff */
[----:B------:R-:W-:-:S04]  /*49c0*/  IMAD.WIDE.U32 R12, R0, UR26, RZ ;  /* 0x0000001a000c7c25 */ /* 0x000fc8000f8e00ff */
[----:B------:R-:W-:Y:S01]  /*49d0*/  IMAD R15, R0, UR27, R11 ;  /* 0x0000001b000f7c24 */ /* 0x000fe2000f8e020b */
[----:B-----5:R-:W-:Y:S01]  /*49e0*/  LEA R14, P0, R12, UR28, 0x3 ;  /* 0x0000001c0c0e7c11 */ /* 0x020fe2000f8018ff */
[----:B------:R-:W2:Y:S02]  /*49f0*/  LDCU.64 UR26, c[0x0][0x418] ;  /* 0x00008300ff1a77ac */ /* 0x000ea40008000a00 */
[----:B------:R-:W-:Y:S01]  /*4a00*/  IMAD.IADD R13, R13, 0x1, R15 ;  /* 0x000000010d0d7824 */ /* 0x000fe200078e020f */
[----:B-1----:R-:W-:-:S04]  /*4a10*/  DFMA R6, -R16, R4, 1 ;  /* 0x3ff000001006742b */ /* 0x002fc80000000104 */
[----:B------:R-:W-:-:S04]  /*4a20*/  LEA.HI.X R15, R12, UR29, R13, 0x3, P0 ;  /* 0x0000001d0c0f7c11 */ /* 0x000fc800080f1c0d */
[----:B------:R-:W-:Y:S01]  /*4a30*/  DFMA R6, R6, R6, R6 ;  /* 0x000000060606722b */ /* 0x000fe20000000006 */
[----:B------:R1:W-:Y:S01]  /*4a40*/  STG.E.64 desc[UR16][R14.64], R28 ;  /* 0x0000001c0e007986 */ /* 0x0003e2000c101b10 */
[----:B--2---:R-:W-:-:S06]  /*4a50*/  ISETP.NE.U32.AND P0, PT, RZ, UR26, PT ;  /* 0x0000001aff007c0c */ /* 0x004fcc000bf05070 */
[----:B------:R-:W-:Y:S01]  /*4a60*/  DFMA R6, R4, R6, R4 ;  /* 0x000000060406722b */ /* 0x000fe20000000004 */
[----:B------:R-:W-:-:S07]  /*4a70*/  ISETP.NE.AND.EX P0, PT, RZ, UR27, PT, P0 ;  /* 0x0000001bff007c0c */ /* 0x000fce000bf05300 */
        /* <DEDUP_REMOVED lines=13> */
[----:B0--34-:R-:W-:Y:S05]  /*4b50*/  CALL.REL.NOINC `($__internal_17_$__cuda_sm20_div_rn_f64_full) ;  /* 0x0000001c001c7944 */ /* 0x019fea0003c00000 */
[----:B------:R-:W-:Y:S02]  /*4b60*/  IMAD.MOV.U32 R4, RZ, RZ, R16 ;  /* 0x000000ffff047224 */ /* 0x000fe400078e0010 */
[----:B------:R-:W-:-:S07]  /*4b70*/  IMAD.MOV.U32 R5, RZ, RZ, R17 ;  /* 0x000000ffff057224 */ /* 0x000fce00078e0011 */
.L_x_1238:
[----:B0--34-:R-:W-:Y:S05]  /*4b80*/  BSYNC.RECONVERGENT B1 ;  /* 0x0000000000017941 */ /* 0x019fea0003800200 */
.L_x_1237:
        /* <DEDUP_REMOVED lines=23> */
[----:B------:R-:W-:-:S07]  /*4d00*/  IMAD.MOV.U32 R6, RZ, RZ, R14 ;  /* 0x000000ffff067224 */ /* 0x000fce00078e000e */
[----:B------:R-:W-:Y:S05]  /*4d10*/  CALL.REL.NOINC `($__internal_18_$__cuda_sm20_dsqrt_rn_f64_mediumpath_v1) ;  /* 0x0000002000187944 */ /* 0x000fea0003c00000 */
.L_x_1240:
[----:B------:R-:W-:Y:S05]  /*4d20*/  BSYNC.RECONVERGENT B1 ;  /* 0x0000000000017941 */ /* 0x000fea0003800200 */
.L_x_1239:
[----:B------:R-:W0:Y:S01]  /*4d30*/  MUFU.RCP64H R5, R31 ;  /* 0x0000001f00057308 */ /* 0x000e220000001800 */
[----:B------:R-:W-:Y:S01]  /*4d40*/  VIADD R4, R31, 0x300402 ;  /* 0x003004021f047836 */ /* 0x000fe20000000000 */
[----:B------:R-:W-:Y:S04]  /*4d50*/  BSSY.RECONVERGENT B2, `(.L_x_1241) ;  /* 0x000000c000027945 */ /* 0x000fe80003800200 */
[----:B------:R-:W-:Y:S01]  /*4d60*/  FSETP.GEU.AND P1, PT, |R4|, 5.8789094863358348022e-39, PT ;  /* 0x004004020400780b */ /* 0x000fe20003f2e200 */
        /* <DEDUP_REMOVED lines=10> */
.L_x_1242:
[----:B------:R-:W-:Y:S05]  /*4e10*/  BSYNC.RECONVERGENT B2 ;  /* 0x0000000000027941 */ /* 0x000fea0003800200 */
.L_x_1241:
[----:B------:R-:W0:Y:S01]  /*4e20*/  LDCU.64 UR28, c[0x0][0x3f8] ;  /* 0x00007f00ff1c77ac */ /* 0x000e220008000a00 */
[----:B------:R-:W1:Y:S01]  /*4e30*/  LDCU.64 UR26, c[0x0][0x410] ;  /* 0x00008200ff1a77ac */ /* 0x000e620008000a00 */
[----:B------:R-:W2:Y:S01]  /*4e40*/  LDCU.64 UR30, c[0x0][0x3e8] ;  /* 0x00007d00ff1e77ac */ /* 0x000ea20008000a00 */
[----:B------:R-:W3:Y:S01]  /*4e50*/  LDCU.64 UR32, c[0x0][0x400] ;  /* 0x00008000ff2077ac */ /* 0x000ee20008000a00 */
[----:B0-----:R-:W-:Y:S02]  /*4e60*/  IMAD R7, R3, UR28, RZ ;  /* 0x0000001c03077c24 */ /* 0x001fe4000f8e02ff */
[----:B------:R-:W-:-:S04]  /*4e70*/  IMAD.WIDE.U32 R4, R0, UR28, RZ ;  /* 0x0000001c00047c25 */ /* 0x000fc8000f8e00ff */
[----:B-1----:R-:W-:Y:S02]  /*4e80*/  IMAD R13, R3, UR26, RZ ;  /* 0x0000001a030d7c24 */ /* 0x002fe4000f8e02ff */
[----:B------:R-:W-:Y:S01]  /*4e90*/  IMAD R7, R0, UR29, R7 ;  /* 0x0000001d00077c24 */ /* 0x000fe2000f8e0207 */
[----:B--2---:R-:W-:Y:S01]  /*4ea0*/  LEA R12, P1, R4, UR30, 0x3 ;  /* 0x0000001e040c7c11 */ /* 0x004fe2000f8218ff */
[----:B------:R-:W-:-:S04]  /*4eb0*/  IMAD.WIDE.U32 R10, R0, UR26, RZ ;  /* 0x0000001a000a7c25 */ /* 0x000fc8000f8e00ff */
[----:B------:R-:W-:Y:S01]  /*4ec0*/  IMAD R13, R0, UR27, R13 ;  /* 0x0000001b000d7c24 */ /* 0x000fe2000f8e020d */
[----:B---3--:R-:W-:Y:S01]  /*4ed0*/  LEA R6, P2, R10, UR32, 0x3 ;  /* 0x000000200a067c11 */ /* 0x008fe2000f8418ff */
[----:B------:R-:W-:Y:S01]  /*4ee0*/  IMAD.IADD R7, R5, 0x1, R7 ;  /* 0x0000000105077824 */ /* 0x000fe200078e0207 */
[----:B------:R-:W0:Y:S02]  /*4ef0*/  LDCU.64 UR26, c[0x0][0x438] ;  /* 0x00008700ff1a77ac */ /* 0x000e240008000a00 */
[----:B------:R-:W-:Y:S02]  /*4f00*/  IADD3 R5, PT, PT, R11, R13, RZ ;  /* 0x0000000d0b057210 */ /* 0x000fe40007ffe0ff */
[----:B------:R-:W-:Y:S02]  /*4f10*/  LEA.HI.X R13, R4, UR31, R7, 0x3, P1 ;  /* 0x0000001f040d7c11 */ /* 0x000fe400088f1c07 */
[----:B------:R-:W-:-:S03]  /*4f20*/  LEA.HI.X R7, R10, UR33, R5, 0x3, P2 ;  /* 0x000000210a077c11 */ /* 0x000fc600090f1c05 */
[----:B------:R1:W-:Y:S04]  /*4f30*/  STG.E.64 desc[UR16][R12.64], R32 ;  /* 0x000000200c007986 */ /* 0x0003e8000c101b10 */
[----:B------:R-:W2:Y:S01]  /*4f40*/  LDG.E.64 R4, desc[UR16][R6.64] ;  /* 0x0000001006047981 */ /* 0x000ea2000c1e1b00 */
[----:B------:R-:W-:Y:S01]  /*4f50*/  IADD3 R14, P1, PT, R8, -0x1, RZ ;  /* 0xffffffff080e7810 */ /* 0x000fe20007f3e0ff */
[----:B------:R-:W-:Y:S01]  /*4f60*/  IMAD.MOV.U32 R8, RZ, RZ, 0x1 ;  /* 0x00000001ff087424 */ /* 0x000fe200078e00ff */
[----:B------:R-:W-:Y:S01]  /*4f70*/  FSETP.GEU.AND P2, PT, |R39|, 6.5827683646048100446e-37, PT ;  /* 0x036000002700780b */ /* 0x000fe20003f4e200 */
[----:B------:R-:W-:Y:S01]  /*4f80*/  BSSY.RECONVERGENT B1, `(.L_x_1243) ;  /* 0x000001a000017945 */ /* 0x000fe20003800200 */
[----:B------:R-:W-:-:S06]  /*4f90*/  IADD3.X R15, PT, PT, R9, -0x1, RZ, P1, !PT ;  /* 0xffffffff090f7810 */ /* 0x000fcc0000ffe4ff */
[----:B------:R-:W3:Y:S08]  /*4fa0*/  I2F.F64.S64 R14, R14 ;  /* 0x0000000e000e7312 */ /* 0x000ef00000301c00 */
[----:B---3--:R-:W3:Y:S02]  /*4fb0*/  MUFU.RCP64H R9, R15 ;  /* 0x0000000f00097308 */ /* 0x008ee40000001800 */
[----:B---3--:R-:W-:-:S08]  /*4fc0*/  DFMA R10, -R14, R8, 1 ;  /* 0x3ff000000e0a742b */ /* 0x008fd00000000108 */
[----:B------:R-:W-:-:S08]  /*4fd0*/  DFMA R10, R10, R10, R10 ;  /* 0x0000000a0a0a722b */ /* 0x000fd0000000000a */
[----:B------:R-:W-:-:S08]  /*4fe0*/  DFMA R10, R8, R10, R8 ;  /* 0x0000000a080a722b */ /* 0x000fd00000000008 */
[----:B------:R-:W-:-:S08]  /*4ff0*/  DFMA R8, -R14, R10, 1 ;  /* 0x3ff000000e08742b */ /* 0x000fd0000000010a */
[----:B------:R-:W-:-:S08]  /*5000*/  DFMA R8, R10, R8, R10 ;  /* 0x000000080a08722b */ /* 0x000fd0000000000a */
[----:B------:R-:W-:-:S08]  /*5010*/  DMUL R10, R8, R38 ;  /* 0x00000026080a7228 */ /* 0x000fd00000000000 */
[----:B-1----:R-:W-:Y:S02]  /*5020*/  DFMA R12, -R14, R10, R38 ;  /* 0x0000000a0e0c722b */ /* 0x002fe40000000126 */
[----:B--2---:R-:W-:-:S08]  /*5030*/  DMUL R4, R4, UR18 ;  /* 0x0000001204047c28 */ /* 0x004fd00008000000 */
[----:B0-----:R-:W-:Y:S02]  /*5040*/  DFMA R28, R28, UR26, R4 ;  /* 0x0000001a1c1c7c2b */ /* 0x001fe40008000004 */
[----:B------:R-:W-:-:S05]  /*5050*/  DFMA R4, R8, R12, R10 ;  /* 0x0000000c0804722b */ /* 0x000fca000000000a */
[----:B------:R0:W-:Y:S05]  /*5060*/  STG.E.64 desc[UR16][R6.64], R28 ;  /* 0x0000001c06007986 */ /* 0x0001ea000c101b10 */
[----:B------:R-:W-:-:S05]  /*5070*/  FFMA R2, RZ, R15, R5 ;  /* 0x0000000fff027223 */ /* 0x000fca0000000005 */
[----:B------:R-:W-:-:S13]  /*5080*/  FSETP.GT.AND P1, PT, |R2|, 1.469367938527859385e-39, PT ;  /* 0x001000000200780b */ /* 0x000fda0003f24200 */
[----:B0-----:R-:W-:Y:S05]  /*5090*/  @P1 BRA P2, `(.L_x_1244) ;  /* 0x0000000000201947 */ /* 0x001fea0001000000 */
        /* <DEDUP_REMOVED lines=8> */
.L_x_1244:
[----:B------:R-:W-:Y:S05]  /*5120*/  BSYNC.RECONVERGENT B1 ;  /* 0x0000000000017941 */ /* 0x000fea0003800200 */
.L_x_1243:
        /* <DEDUP_REMOVED lines=18> */
.L_x_1211:
[----:B------:R-:W-:Y:S05]  /*5250*/  EXIT ;  /* 0x000000000000794d */ /* 0x000fea0003800000 */
.L_x_1174:
        /* <DEDUP_REMOVED lines=8> */
[----:B------:R-:W0:Y:S01]  /*52e0*/  MUFU.RSQ64H R3, +QNAN ;  /* 0x7ff8000000037908 */ /* 0x000e220000001c00 */
[----:B------:R-:W-:Y:S01]  /*52f0*/  MOV R2, 0x7ca80000 ;  /* 0x7ca8000000027802 */ /* 0x000fe20000000f00 */
[----:B------:R-:W-:Y:S02]  /*5300*/  IMAD.MOV.U32 R6, RZ, RZ, 0x0 ;  /* 0x00000000ff067424 */ /* 0x000fe400078e00ff */
[----:B------:R-:W-:Y:S02]  /*5310*/  IMAD.MOV.U32 R7, RZ, RZ, 0x7ff80000 ;  /* 0x7ff80000ff077424 */ /* 0x000fe400078e00ff */
[----:B------:R-:W-:Y:S01]  /*5320*/  IMAD.MOV.U32 R12, RZ, RZ, 0x7ca80000 ;  /* 0x7ca80000ff0c7424 */ /* 0x000fe200078e00ff */
[----:B0-----:R-:W-:-:S08]  /*5330*/  DMUL R4, R2, R2 ;  /* 0x0000000202047228 */ /* 0x001fd00000000000 */
[----:B------:R-:W-:Y:S01]  /*5340*/  DFMA R4, -R4, R6, 1 ;  /* 0x3ff000000404742b */ /* 0x000fe20000000106 */
[----:B------:R-:W-:-:S07]  /*5350*/  IMAD.MOV.U32 R7, RZ, RZ, 0x3fd80000 ;  /* 0x3fd80000ff077424 */ /* 0x000fce00078e00ff */
[----:B------:R-:W-:Y:S02]  /*5360*/  DFMA R6, R4, R6, 0.5 ;  /* 0x3fe000000406742b */ /* 0x000fe40000000006 */
[----:B------:R-:W-:-:S08]  /*5370*/  DMUL R4, R2, R4 ;  /* 0x0000000402047228 */ /* 0x000fd00000000000 */
[----:B------:R-:W-:Y:S01]  /*5380*/  DFMA R4, R6, R4, R2 ;  /* 0x000000040604722b */ /* 0x000fe20000000002 */
[----:B------:R-:W-:-:S07]  /*5390*/  MOV R2, 0x5420 ;  /* 0x0000542000027802 */ /* 0x000fce0000000f00 */
[----:B------:R-:W-:Y:S02]  /*53a0*/  DMUL R6, R4, +QNAN ;  /* 0x7ff8000004067828 */ /* 0x000fe40000000000 */
[----:B------:R-:W-:-:S06]  /*53b0*/  VIADD R5, R5, 0xfff00000 ;  /* 0xfff0000005057836 */ /* 0x000fcc0000000000 */
[----:B------:R-:W-:Y:S02]  /*53c0*/  DFMA R10, R6, -R6, +QNAN ;  /* 0x7ff80000060a742b */ /* 0x000fe40000000806 */
[----:B------:R-:W-:Y:S01]  /*53d0*/  MOV R15, R7 ;  /* 0x00000007000f7202 */ /* 0x000fe20000000f00 */
[----:B------:R-:W-:-:S07]  /*53e0*/  IMAD.MOV.U32 R7, RZ, RZ, RZ ;  /* 0x000000ffff077224 */ /* 0x000fce00078e00ff */
[----:B------:R-:W-:Y:S02]  /*53f0*/  IMAD.MOV.U32 R17, RZ, RZ, R11 ;  /* 0x000000ffff117224 */ /* 0x000fe400078e000b */
[----:B------:R-:W-:-:S07]  /*5400*/  IMAD.MOV.U32 R11, RZ, RZ, 0x7ff80000 ;  /* 0x7ff80000ff0b7424 */ /* 0x000fce00078e00ff */
[----:B------:R-:W-:Y:S05]  /*5410*/  CALL.REL.NOINC `($__internal_18_$__cuda_sm20_dsqrt_rn_f64_mediumpath_v1) ;  /* 0x0000001800587944 */ /* 0x000fea0003c00000 */
[----:B------:R-:W0:Y:S01]  /*5420*/  MUFU.RCP64H R3, R31 ;  /* 0x0000001f00037308 */ /* 0x000e220000001800 */
[----:B------:R-:W-:Y:S01]  /*5430*/  IADD3 R2, PT, PT, R31, 0x300402, RZ ;  /* 0x003004021f027810 */ /* 0x000fe20007ffe0ff */
[----:B------:R-:W-:Y:S03]  /*5440*/  BSSY.RECONVERGENT B0, `(.L_x_1248) ;  /* 0x000000c000007945 */ /* 0x000fe60003800200 */
        /* <DEDUP_REMOVED lines=10> */
[----:B------:R-:W-:Y:S05]  /*54f0*/  CALL.REL.NOINC `($__internal_16_$__cuda_sm20_dblrcp_rn_slowpath_v3) ;  /* 0x0000001000107944 */ /* 0x000fea0003c00000 */
.L_x_1249:
[----:B------:R-:W-:Y:S05]  /*5500*/  BSYNC.RECONVERGENT B0 ;  /* 0x0000000000007941 */ /* 0x000fea0003800200 */
.L_x_1248:
[----:B------:R-:W0:Y:S01]  /*5510*/  LDCU.64 UR6, c[0x0][0x438] ;  /* 0x00008700ff0677ac */ /* 0x000e220008000a00 */
[----:B------:R-:W-:Y:S01]  /*5520*/  BSSY.RECONVERGENT B0, `(.L_x_1250) ;  /* 0x0000023000007945 */ /* 0x000fe20003800200 */
[----:B------:R-:W1:Y:S01]  /*5530*/  LDCU UR5, c[0x0][0x390] ;  /* 0x00007200ff0577ac */ /* 0x000e620008000800 */
[----:B------:R-:W2:Y:S01]  /*5540*/  LDCU.64 UR12, c[0x0][0x3d0] ;  /* 0x00007a00ff0c77ac */ /* 0x000ea20008000a00 */
[----:B------:R-:W3:Y:S01]  /*5550*/  LDCU.64 UR14, c[0x0][0x3f8] ;  /* 0x00007f00ff0e77ac */ /* 0x000ee20008000a00 */
[----:B------:R-:W4:Y:S01]  /*5560*/  LDCU.64 UR22, c[0x0][0x418] ;  /* 0x00008300ff1677ac */ /* 0x000f220008000a00 */
[----:B0-----:R-:W-:Y:S01]  /*5570*/  DMUL R2, RZ, -UR6 ;  /* 0x80000006ff027c28 */ /* 0x001fe20008000000 */
[----:B------:R-:W0:Y:S01]  /*5580*/  LDCU.64 UR20, c[0x0][0x428] ;  /* 0x00008500ff1477ac */ /* 0x000e220008000a00 */
[----:B-1----:R-:W0:Y:S09]  /*5590*/  LDCU.128 UR8, c[0x0][0x3e0] ;  /* 0x00007c00ff0877ac */ /* 0x002e320008000c00 */
.L_x_1251:
[----:B-1----:R-:W-:Y:S01]  /*55a0*/  SHF.R.S32.HI R4, RZ, 0x1f, R0 ;  /* 0x0000001fff047819 */ /* 0x002fe20000011400 */
[----:B0-----:R-:W-:-:S04]  /*55b0*/  IMAD.WIDE.U32 R6, R0, UR8, RZ ;  /* 0x0000000800067c25 */ /* 0x001fc8000f8e00ff */
[----:B------:R-:W-:Y:S01]  /*55c0*/  IMAD R5, R4, UR8, RZ ;  /* 0x0000000804057c24 */ /* 0x000fe2000f8e02ff */
[----:B--2---:R-:W-:Y:S01]  /*55d0*/  LEA R8, P0, R6, UR12, 0x3 ;  /* 0x0000000c06087c11 */ /* 0x004fe2000f8018ff */
[C---:B---3--:R-:W-:Y:S02]  /*55e0*/  IMAD R9, R4.reuse, UR14, RZ ;  /* 0x0000000e04097c24 */ /* 0x048fe4000f8e02ff */
[----:B------:R-:W-:Y:S02]  /*55f0*/  IMAD R17, R4, UR20, RZ ;  /* 0x0000001404117c24 */ /* 0x000fe4000f8e02ff */
[C---:B------:R-:W-:Y:S02]  /*5600*/  IMAD R5, R0.reuse, UR9, R5 ;  /* 0x0000000900057c24 */ /* 0x040fe4000f8e0205 */
[----:B------:R-:W-:-:S04]  /*5610*/  IMAD.WIDE.U32 R10, R0, UR14, RZ ;  /* 0x0000000e000a7c25 */ /* 0x000fc8000f8e00ff */
[----:B------:R-:W-:Y:S01]  /*5620*/  IMAD R13, R0, UR15, R9 ;  /* 0x0000000f000d7c24 */ /* 0x000fe2000f8e0209 */
[----:B------:R-:W-:Y:S01]  /*5630*/  LEA R12, P1, R10, UR10, 0x3 ;  /* 0x0000000a0a0c7c11 */ /* 0x000fe2000f8218ff */
[----:B------:R-:W-:-:S04]  /*5640*/  IMAD.WIDE.U32 R14, R0, UR20, RZ ;  /* 0x00000014000e7c25 */ /* 0x000fc8000f8e00ff */
[----:B------:R-:W-:Y:S01]  /*5650*/  IMAD R17, R0, UR21, R17 ;  /* 0x0000001500117c24 */ /* 0x000fe2000f8e0211 */
[----:B----4-:R-:W-:Y:S01]  /*5660*/  LEA R4, P2, R14, UR22, 0x3 ;  /* 0x000000160e047c11 */ /* 0x010fe2000f8418ff */
[----:B------:R-:W-:Y:S02]  /*5670*/  IMAD.IADD R9, R7, 0x1, R5 ;  /* 0x0000000107097824 */ /* 0x000fe400078e0205 */
[----:B------:R-:W-:Y:S02]  /*5680*/  IMAD.IADD R7, R11, 0x1, R13 ;  /* 0x000000010b077824 */ /* 0x000fe400078e020d */
[----:B------:R-:W-:Y:S01]  /*5690*/  IMAD.IADD R5, R15, 0x1, R17 ;  /* 0x000000010f057824 */ /* 0x000fe200078e0211 */
[----:B------:R-:W-:Y:S02]  /*56a0*/  LEA.HI.X R9, R6, UR13, R9, 0x3, P0 ;  /* 0x0000000d06097c11 */ /* 0x000fe400080f1c09 */
[----:B------:R-:W-:Y:S02]  /*56b0*/  LEA.HI.X R13, R10, UR11, R7, 0x3, P1 ;  /* 0x0000000b0a0d7c11 */ /* 0x000fe400088f1c07 */
[----:B------:R-:W-:Y:S01]  /*56c0*/  LEA.HI.X R5, R14, UR23, R5, 0x3, P2 ;  /* 0x000000170e057c11 */ /* 0x000fe200090f1c05 */
[----:B------:R1:W-:Y:S04]  /*56d0*/  STG.E.64 desc[UR16][R8.64], RZ ;  /* 0x000000ff08007986 */ /* 0x0003e8000c101b10 */
[----:B------:R1:W-:Y:S04]  /*56e0*/  STG.E.64 desc[UR16][R12.64], R32 ;  /* 0x000000200c007986 */ /* 0x0003e8000c101b10 */
[----:B------:R-:W2:Y:S01]  /*56f0*/  LDG.E.64 R6, desc[UR16][R4.64] ;  /* 0x0000001004067981 */ /* 0x000ea2000c1e1b00 */
[----:B------:R-:W-:-:S04]  /*5700*/  IADD3 R0, PT, PT, R0, UR4, RZ ;  /* 0x0000000400007c10 */ /* 0x000fc8000fffe0ff */
[----:B------:R-:W-:Y:S01]  /*5710*/  ISETP.GE.AND P0, PT, R0, UR5, PT ;  /* 0x0000000500007c0c */ /* 0x000fe2000bf06270 */
[----:B--2---:R-:W-:-:S07]  /*5720*/  DFMA R6, R6, UR18, R2 ;  /* 0x0000001206067c2b */ /* 0x004fce0008000002 */
[----:B------:R1:W-:Y:S05]  /*5730*/  STG.E.64 desc[UR16][R4.64], R6 ;  /* 0x0000000604007986 */ /* 0x0003ea000c101b10 */
[----:B------:R-:W-:Y:S05]  /*5740*/  @!P0 BRA `(.L_x_1251) ;  /* 0xfffffffc00948947 */ /* 0x000fea000383ffff */
[----:B------:R-:W-:Y:S05]  /*5750*/  BSYNC.RECONVERGENT B0 ;  /* 0x0000000000007941 */ /* 0x000fea0003800200 */
.L_x_1250:
[----:B------:R-:W-:Y:S05]  /*5760*/  EXIT ;  /* 0x000000000000794d */ /* 0x000fea0003800000 */
.L_x_1247:
[----:B------:R-:W0:Y:S01]  /*5770*/  MUFU.RSQ64H R3, +QNAN ;  /* 0x7ff8000000037908 */ /* 0x000e220000001c00 */
[----:B------:R-:W-:Y:S01]  /*5780*/  IMAD.MOV.U32 R2, RZ, RZ, 0x7ca80000 ;  /* 0x7ca80000ff027424 */ /* 0x000fe200078e00ff */
[----:B------:R-:W-:Y:S01]  /*5790*/  MOV R12, 0x7ca80000 ;  /* 0x7ca80000000c7802 */ /* 0x000fe20000000f00 */
[----:B------:R-:W-:Y:S02]  /*57a0*/  IMAD.MOV.U32 R6, RZ, RZ, 0x0 ;  /* 0x00000000ff067424 */ /* 0x000fe400078e00ff */
[----:B------:R-:W-:Y:S02]  /*57b0*/  IMAD.MOV.U32 R7, RZ, RZ, 0x7ff80000 ;  /* 0x7ff80000ff077424 */ /* 0x000fe400078e00ff */
        /* <DEDUP_REMOVED lines=8> */
[----:B------:R-:W-:-:S06]  /*5840*/  IADD3 R5, PT, PT, R5, -0x100000, RZ ;  /* 0xfff0000005057810 */ /* 0x000fcc0007ffe0ff */
[----:B------:R-:W-:Y:S02]  /*5850*/  DFMA R10, R6, -R6, +QNAN ;  /* 0x7ff80000060a742b */ /* 0x000fe40000000806 */
[----:B------:R-:W-:Y:S02]  /*5860*/  IMAD.MOV.U32 R15, RZ, RZ, R7 ;  /* 0x000000ffff0f7224 */ /* 0x000fe400078e0007 */
[----:B------:R-:W-:-:S06]  /*5870*/  IMAD.MOV.U32 R7, RZ, RZ, RZ ;  /* 0x000000ffff077224 */ /* 0x000fcc00078e00ff */
[----:B------:R-:W-:Y:S02]  /*5880*/  IMAD.MOV.U32 R17, RZ, RZ, R11 ;  /* 0x000000ffff117224 */ /* 0x000fe400078e000b */
[----:B------:R-:W-:-:S07]  /*5890*/  IMAD.MOV.U32 R11, RZ, RZ, 0x7ff80000 ;  /* 0x7ff80000ff0b7424 */ /* 0x000fce00078e00ff */
[----:B------:R-:W-:Y:S05]  /*58a0*/  CALL.REL.NOINC `($__internal_18_$__cuda_sm20_dsqrt_rn_f64_mediumpath_v1) ;  /* 0x0000001400347944 */ /* 0x000fea0003c00000 */
[----:B------:R-:W0:Y:S01]  /*58b0*/  MUFU.RCP64H R7, R31 ;  /* 0x0000001f00077308 */ /* 0x000e220000001800 */
[----:B------:R-:W-:Y:S01]  /*58c0*/  VIADD R6, R31, 0x300402 ;  /* 0x003004021f067836 */ /* 0x000fe20000000000 */
[----:B------:R-:W1:Y:S01]  /*58d0*/  LDCU UR5, c[0x0][0x390] ;  /* 0x00007200ff0577ac */ /* 0x000e620008000800 */
[----:B------:R-:W-:Y:S03]  /*58e0*/  BSSY.RECONVERGENT B0, `(.L_x_1252) ;  /* 0x000000f000007945 */ /* 0x000fe60003800200 */
[----:B------:R-:W-:Y:S01]  /*58f0*/  FSETP.GEU.AND P0, PT, |R6|, 5.8789094863358348022e-39, PT ;  /* 0x004004020600780b */ /* 0x000fe20003f0e200 */
[----:B------:R-:W2:Y:S01]  /*5900*/  LDCU.64 UR6, c[0x0][0x3d0] ;  /* 0x00007a00ff0677ac */ /* 0x000ea20008000a00 */
[----:B------:R-:W3:Y:S01]  /*5910*/  LDCU.64 UR12, c[0x0][0x3f8] ;  /* 0x00007f00ff0c77ac */ /* 0x000ee20008000a00 */
[----:B------:R-:W4:Y:S01]  /*5920*/  LDCU.128 UR8, c[0x0][0x3e0] ;  /* 0x00007c00ff0877ac */ /* 0x000f220008000c00 */
[----:B0-----:R-:W-:-:S08]  /*5930*/  DFMA R2, R6, -R30, 1 ;  /* 0x3ff000000602742b */ /* 0x001fd0000000081e */
[----:B------:R-:W-:-:S08]  /*5940*/  DFMA R2, R2, R2, R2 ;  /* 0x000000020202722b */ /* 0x000fd00000000002 */
[----:B------:R-:W-:-:S08]  /*5950*/  DFMA R2, R6, R2, R6 ;  /* 0x000000020602722b */ /* 0x000fd00000000006 */
[----:B------:R-:W-:-:S08]  /*5960*/  DFMA R4, -R30, R2, 1 ;  /* 0x3ff000001e04742b */ /* 0x000fd00000000102 */
[----:B------:R-:W-:Y:S01]  /*5970*/  DFMA R32, R2, R4, R2 ;  /* 0x000000040220722b */ /* 0x000fe20000000002 */
[----:B-1234-:R-:W-:Y:S10]  /*5980*/  @P0 BRA `(.L_x_1253) ;  /* 0x0000000000100947 */ /* 0x01eff40003800000 */
[----:B------:R-:W-:Y:S02]  /*5990*/  LOP3.LUT R37, R31, 0x7fffffff, RZ, 0xc0, !PT ;  /* 0x7fffffff1f257812 */ /* 0x000fe400078ec0ff */
[----:B------:R-:W-:-:S03]  /*59a0*/  MOV R10, 0x59d0 ;  /* 0x000059d0000a7802 */ /* 0x000fc60000000f00 */
[----:B------:R-:W-:-:S07]  /*59b0*/  VIADD R37, R37, 0xfff00000 ;  /* 0xfff0000025257836 */ /* 0x000fce0000000000 */
[----:B------:R-:W-:Y:S05]  /*59c0*/  CALL.REL.NOINC `($__internal_16_$__cuda_sm20_dblrcp_rn_slowpath_v3) ;  /* 0x0000000800dc7944 */ /* 0x000fea0003c00000 */
.L_x_1253:
[----:B------:R-:W-:Y:S05]  /*59d0*/  BSYNC.RECONVERGENT B0 ;  /* 0x0000000000007941 */ /* 0x000fea0003800200 */
.L_x_1252:
[----:B------:R-:W-:Y:S01]  /*59e0*/  BSSY.RECONVERGENT B0, `(.L_x_1254) ;  /* 0x0000013000007945 */ /* 0x000fe20003800200 */
.L_x_1255:
[----:B------:R-:W-:Y:S01]  /*59f0*/  SHF.R.S32.HI R2, RZ, 0x1f, R0 ;  /* 0x0000001fff027819 */ /* 0x000fe20000011400 */
[----:B------:R-:W-:-:S04]  /*5a00*/  IMAD.WIDE.U32 R6, R0, UR12, RZ ;  /* 0x0000000c00067c25 */ /* 0x000fc8000f8e00ff */
[----:B0-----:R-:W-:Y:S01]  /*5a10*/  IMAD R5, R2, UR8, RZ ;  /* 0x0000000802057c24 */ /* 0x001fe2000f8e02ff */
[----:B------:R-:W-:Y:S01]  /*5a20*/  LEA R8, P1, R6, UR10, 0x3 ;  /* 0x0000000a06087c11 */ /* 0x000fe2000f8218ff */
[----:B------:R-:W-:Y:S02]  /*5a30*/  IMAD R9, R2, UR12, RZ ;  /* 0x0000000c02097c24 */ /* 0x000fe4000f8e02ff */
[----:B------:R-:W-:-:S04]  /*5a40*/  IMAD.WIDE.U32 R2, R0, UR8, RZ ;  /* 0x0000000800027c25 */ /* 0x000fc8000f8e00ff */
[----:B------:R-:W-:Y:S01]  /*5a50*/  IMAD R5, R0, UR9, R5 ;  /* 0x0000000900057c24 */ /* 0x000fe2000f8e0205 */
[----:B------:R-:W-:Y:S01]  /*5a60*/  LEA R4, P0, R2, UR6, 0x3 ;  /* 0x0000000602047c11 */ /* 0x000fe2000f8018ff */
[C---:B------:R-:W-:Y:S01]  /*5a70*/  IMAD R9, R0.reuse, UR13, R9 ;  /* 0x0000000d00097c24 */ /* 0x040fe2000f8e0209 */
[----:B------:R-:W-:Y:S01]  /*5a80*/  IADD3 R0, PT, PT, R0, UR4, RZ ;  /* 0x0000000400007c10 */ /* 0x000fe2000fffe0ff */
[----:B------:R-:W-:Y:S02]  /*5a90*/  IMAD.IADD R5, R3, 0x1, R5 ;  /* 0x0000000103057824 */ /* 0x000fe400078e0205 */
[----:B------:R-:W-:-:S03]  /*5aa0*/  IMAD.IADD R9, R7, 0x1, R9 ;  /* 0x0000000107097824 */ /* 0x000fc600078e0209 */
[----:B------:R-:W-:Y:S02]  /*5ab0*/  LEA.HI.X R5, R2, UR7, R5, 0x3, P0 ;  /* 0x0000000702057c11 */ /* 0x000fe400080f1c05 */
[----:B------:R-:W-:Y:S02]  /*5ac0*/  LEA.HI.X R9, R6, UR11, R9, 0x3, P1 ;  /* 0x0000000b06097c11 */ /* 0x000fe400088f1c09 */
[----:B------:R-:W-:Y:S01]  /*5ad0*/  ISETP.GE.AND P0, PT, R0, UR5, PT ;  /* 0x0000000500007c0c */ /* 0x000fe2000bf06270 */
[----:B------:R0:W-:Y:S04]  /*5ae0*/  STG.E.64 desc[UR16][R4.64], RZ ;  /* 0x000000ff04007986 */ /* 0x0001e8000c101b10 */
[----:B------:R0:W-:Y:S08]  /*5af0*/  STG.E.64 desc[UR16][R8.64], R32 ;  /* 0x0000002008007986 */ /* 0x0001f0000c101b10 */
[----:B------:R-:W-:Y:S05]  /*5b00*/  @!P0 BRA `(.L_x_1255) ;  /* 0xfffffffc00b88947 */ /* 0x000fea000383ffff */
[----:B------:R-:W-:Y:S05]  /*5b10*/  BSYNC.RECONVERGENT B0 ;  /* 0x0000000000007941 */ /* 0x000fea0003800200 */
.L_x_1254:
[----:B------:R-:W-:Y:S05]  /*5b20*/  EXIT ;  /* 0x000000000000794d */ /* 0x000fea0003800000 */
.L_x_1246:
[----:B------:R-:W0:Y:S02]  /*5b30*/  LDCU.64 UR6, c[0x0][0x418] ;  /* 0x00008300ff0677ac */ /* 0x000e240008000a00 */
[----:B0-----:R-:W-:-:S04]  /*5b40*/  UISETP.NE.U32.AND UP0, UPT, UR6, URZ, UPT ;  /* 0x000000ff0600728c */ /* 0x001fc8000bf05070 */
[----:B------:R-:W-:-:S09]  /*5b50*/  UISETP.NE.AND.EX UP0, UPT, UR7, URZ, UPT, UP0 ;  /* 0x000000ff0700728c */ /* 0x000fd2000bf05300 */
[----:B------:R-:W-:Y:S05]  /*5b60*/  BRA.U !UP0, `(.L_x_1256) ;  /* 0x0000000508507547 */ /* 0x000fea000b800000 */
        /* <DEDUP_REMOVED lines=22> */
[----:B------:R-:W-:Y:S04]  /*5cd0*/  BSSY.RECONVERGENT B0, `(.L_x_1257) ;  /* 0x000000c000007945 */ /* 0x000fe80003800200 */
[----:B------:R-:W-:Y:S01]  /*5ce0*/  FSETP.GEU.AND P0, PT, |R4|, 5.8789094863358348022e-39, PT ;  /* 0x004004020400780b */ /* 0x000fe20003f0e200 */
[----:B0-----:R-:W-:-:S08]  /*5cf0*/  DFMA R2, R4, -R30, 1 ;  /* 0x3ff000000402742b */ /* 0x001fd0000000081e */
        /* <DEDUP_REMOVED lines=9> */
.L_x_1258:
[----:B------:R-:W-:Y:S05]  /*5d90*/  BSYNC.RECONVERGENT B0 ;  /* 0x0000000000007941 */ /* 0x000fea0003800200 */
.L_x_1257:
[----:B------:R-:W0:Y:S01]  /*5da0*/  LDCU.64 UR6, c[0x0][0x438] ;  /* 0x00008700ff0677ac */ /* 0x000e220008000a00 */
[----:B------:R-:W-:Y:S01]  /*5db0*/  BSSY.RECONVERGENT B0, `(.L_x_1259) ;  /* 0x000002e000007945 */ /* 0x000fe20003800200 */
[----:B------:R-:W1:Y:S01]  /*5dc0*/  LDCU UR5, c[0x0][0x390] ;  /* 0x00007200ff0577ac */ /* 0x000e620008000800 */
[----:B------:R-:W2:Y:S01]  /*5dd0*/  LDCU.64 UR12, c[0x0][0x3d0] ;  /* 0x00007a00ff0c77ac */ /* 0x000ea20008000a00 */
[----:B------:R-:W3:Y:S01]  /*5de0*/  LDCU.64 UR14, c[0x0][0x3f8] ;  /* 0x00007f00ff0e77ac */ /* 0x000ee20008000a00 */
[----:B------:R-:W4:Y:S01]  /*5df0*/  LDCU.64 UR24, c[0x0][0x400] ;  /* 0x00008000ff1877ac */ /* 0x000f220008000a00 */
[----:B0-----:R-:W-:Y:S02]  /*5e00*/  DMUL R4, RZ, UR6 ;  /* 0x00000006ff047c28 */ /* 0x001fe40008000000 */
[----:B------:R-:W-:Y:S01]  /*5e10*/  DMUL R2, RZ, -UR6 ;  /* 0x80000006ff027c28 */ /* 0x000fe20008000000 */
[----:B------:R-:W0:Y:S01]  /*5e20*/  LDCU.64 UR26, c[0x0][0x428] ;  /* 0x00008500ff1a77ac */ /* 0x000e220008000a00 */
[----:B------:R-:W0:Y:S01]  /*5e30*/  LDCU.128 UR8, c[0x0][0x3e0] ;  /* 0x00007c00ff0877ac */ /* 0x000e220008000c00 */
[----:B-1234-:R-:W0:Y:S08]  /*5e40*/  LDCU.128 UR20, c[0x0][0x410] ;  /* 0x00008200ff1477ac */ /* 0x01ee300008000c00 */
.L_x_1260:
[----:B------:R-:W-:Y:S01]  /*5e50*/  SHF.R.S32.HI R18, RZ, 0x1f, R0 ;  /* 0x0000001fff127819 */ /* 0x000fe20000011400 */
[----:B01----:R-:W-:-:S04]  /*5e60*/  IMAD.WIDE.U32 R10, R0, UR8, RZ ;  /* 0x00000008000a7c25 */ /* 0x003fc8000f8e00ff */
[----:B------:R-:W-:Y:S01]  /*5e70*/  IMAD R13, R18, UR8, RZ ;  /* 0x00000008120d7c24 */ /* 0x000fe2000f8e02ff */
[----:B------:R-:W-:Y:S01]  /*5e80*/  LEA R12, P1, R10, UR12, 0x3 ;  /* 0x0000000c0a0c7c11 */ /* 0x000fe2000f8218ff */
[C---:B------:R-:W-:Y:S02]  /*5e90*/  IMAD R17, R18.reuse, UR14, RZ ;  /* 0x0000000e12117c24 */ /* 0x040fe4000f8e02ff */
[----:B------:R-:W-:Y:S02]  /*5ea0*/  IMAD R7, R18, UR20, RZ ;  /* 0x0000001412077c24 */ /* 0x000fe4000f8e02ff */
[C---:B------:R-:W-:Y:S02]  /*5eb0*/  IMAD R13, R0.reuse, UR9, R13 ;  /* 0x00000009000d7c24 */ /* 0x040fe4000f8e020d */
[----:B------:R-:W-:-:S04]  /*5ec0*/  IMAD.WIDE.U32 R14, R0, UR14, RZ ;  /* 0x0000000e000e7c25 */ /* 0x000fc8000f8e00ff */
[----:B------:R-:W-:Y:S01]  /*5ed0*/  IMAD R17, R0, UR15, R17 ;  /* 0x0000000f00117c24 */ /* 0x000fe2000f8e0211 */
[----:B------:R-:W-:Y:S01]  /*5ee0*/  LEA R16, P2, R14, UR10, 0x3 ;  /* 0x0000000a0e107c11 */ /* 0x000fe2000f8418ff */
[----:B------:R-:W-:-:S04]  /*5ef0*/  IMAD.WIDE.U32 R8, R0, UR20, RZ ;  /* 0x0000001400087c25 */ /* 0x000fc8000f8e00ff */
[----:B------:R-:W-:Y:S01]  /*5f00*/  IMAD R7, R0, UR21, R7 ;  /* 0x0000001500077c24 */ /* 0x000fe2000f8e0207 */
[----:B------:R-:W-:Y:S01]  /*5f10*/  LEA R6, P0, R8, UR24, 0x3 ;  /* 0x0000001808067c11 */ /* 0x000fe2000f8018ff */
[----:B------:R-:W-:Y:S02]  /*5f20*/  IMAD.IADD R13, R11, 0x1, R13 ;  /* 0x000000010b0d7824 */ /* 0x000fe400078e020d */
[----:B------:R-:W-:Y:S01]  /*5f30*/  IMAD.IADD R17, R15, 0x1, R17 ;  /* 0x000000010f117824 */ /* 0x000fe200078e0211 */
[----:B------:R-:W-:Y:S02]  /*5f40*/  IADD3 R7, PT, PT, R9, R7, RZ ;  /* 0x0000000709077210 */ /* 0x000fe40007ffe0ff */
[----:B------:R-:W-:Y:S02]  /*5f50*/  LEA.HI.X R13, R10, UR13, R13, 0x3, P1 ;  /* 0x0000000d0a0d7c11 */ /* 0x000fe400088f1c0d */
[----:B------:R-:W-:Y:S02]  /*5f60*/  LEA.HI.X R17, R14, UR11, R17, 0x3, P2 ;  /* 0x0000000b0e117c11 */ /* 0x000fe400090f1c11 */
[----:B------:R-:W-:Y:S01]  /*5f70*/  LEA.HI.X R7, R8, UR25, R7, 0x3, P0 ;  /* 0x0000001908077c11 */ /* 0x000fe200080f1c07 */
[----:B------:R1:W-:Y:S04]  /*5f80*/  STG.E.64 desc[UR16][R12.64], RZ ;  /* 0x000000ff0c007986 */ /* 0x0003e8000c101b10 */
[----:B------:R1:W-:Y:S04]  /*5f90*/  STG.E.64 desc[UR16][R16.64], R32 ;  /* 0x0000002010007986 */ /* 0x0003e8000c101b10 */
[----:B------:R-:W2:Y:S01]  /*5fa0*/  LDG.E.64 R8, desc[UR16][R6.64] ;  /* 0x0000001006087981 */ /* 0x000ea2000c1e1b00 */
[----:B------:R-:W-:-:S02]  /*5fb0*/  IMAD R15, R18, UR26, RZ ;  /* 0x0000001a120f7c24 */ /* 0x000fc4000f8e02ff */
[----:B------:R-:W-:-:S04]  /*5fc0*/  IMAD.WIDE.U32 R10, R0, UR26, RZ ;  /* 0x0000001a000a7c25 */ /* 0x000fc8000f8e00ff */
[----:B------:R-:W-:Y:S01]  /*5fd0*/  IMAD R15, R0, UR27, R15 ;  /* 0x0000001b000f7c24 */ /* 0x000fe2000f8e020f */
[----:B------:R-:W-:-:S03]  /*5fe0*/  LEA R14, P0, R10, UR22, 0x3 ;  /* 0x000000160a0e7c11 */ /* 0x000fc6000f8018ff */
[----:B------:R-:W-:-:S05]  /*5ff0*/  IMAD.IADD R15, R11, 0x1, R15 ;  /* 0x000000010b0f7824 */ /* 0x000fca00078e020f */
[----:B------:R-:W-:Y:S01]  /*6000*/  LEA.HI.X R15, R10, UR23, R15, 0x3, P0 ;  /* 0x000000170a0f7c11 */ /* 0x000fe200080f1c0f */
[----:B--2---:R-:W-:-:S07]  /*6010*/  DFMA R8, R8, UR18, R4 ;  /* 0x0000001208087c2b */ /* 0x004fce0008000004 */
[----:B------:R1:W-:Y:S04]  /*6020*/  STG.E.64 desc[UR16][R6.64], R8 ;  /* 0x0000000806007986 */ /* 0x0003e8000c101b10 */
[----:B------:R-:W2:Y:S01]  /*6030*/  LDG.E.64 R10, desc[UR16][R14.64] ;  /* 0x000000100e0a7981 */ /* 0x000ea2000c1e1b00 */
[----:B------:R-:W-:-:S05]  /*6040*/  VIADD R0, R0, UR4 ;  /* 0x0000000400007c36 */ /* 0x000fca0008000000 */
[----:B------:R-:W-:Y:S01]  /*6050*/  ISETP.GE.AND P0, PT, R0, UR5, PT ;  /* 0x0000000500007c0c */ /* 0x000fe2000bf06270 */
[----:B--2---:R-:W-:-:S07]  /*6060*/  DFMA R10, R10, UR18, R2 ;  /* 0x000000120a0a7c2b */ /* 0x004fce0008000002 */
[----:B------:R1:W-:Y:S05]  /*6070*/  STG.E.64 desc[UR16][R14.64], R10 ;  /* 0x0000000a0e007986 */ /* 0x0003ea000c101b10 */
[----:B------:R-:W-:Y:S05]  /*6080*/  @!P0 BRA `(.L_x_1260) ;  /* 0xfffffffc00708947 */ /* 0x000fea000383ffff */
[----:B------:R-:W-:Y:S05]  /*6090*/  BSYNC.RECONVERGENT B0 ;  /* 0x0000000000007941 */ /* 0x000fea0003800200 */
.L_x_1259:
[----:B------:R-:W-:Y:S05]  /*60a0*/  EXIT ;  /* 0x000000000000794d */ /* 0x000fea0003800000 */
.L_x_1256:
        /* <DEDUP_REMOVED lines=15> */
[----:B------:R-:W-:Y:S01]  /*61a0*/  IMAD.MOV.U32 R15, RZ, RZ, R7 ;  /* 0x000000ffff0f7224 */ /* 0x000fe200078e0007 */
[----:B------:R-:W-:-:S07]  /*61b0*/  MOV R7, RZ ;  /* 0x000000ff00077202 */ /* 0x000fce0000000f00 */
        /* <DEDUP_REMOVED lines=17> */
.L_x_1262:
[----:B------:R-:W-:Y:S05]  /*62d0*/  BSYNC.RECONVERGENT B0 ;  /* 0x0000000000007941 */ /* 0x000fea0003800200 */
.L_x_1261:
[----:B------:R-:W0:Y:S01]  /*62e0*/  LDCU.64 UR6, c[0x0][0x438] ;  /* 0x00008700ff0677ac */ /* 0x000e220008000a00 */
[----:B------:R-:W-:Y:S01]  /*62f0*/  BSSY.RECONVERGENT B0, `(.L_x_1263) ;  /* 0x0000023000007945 */ /* 0x000fe20003800200 */
[----:B------:R-:W1:Y:S01]  /*6300*/  LDCU UR5, c[0x0][0x390] ;  /* 0x00007200ff0577ac */ /* 0x000e620008000800 */
[----:B------:R-:W2:Y:S01]  /*6310*/  LDCU.64 UR12, c[0x0][0x3d0] ;  /* 0x00007a00ff0c77ac */ /* 0x000ea20008000a00 */
[----:B------:R-:W3:Y:S01]  /*6320*/  LDCU.64 UR14, c[0x0][0x3f8] ;  /* 0x00007f00ff0e77ac */ /* 0x000ee20008000a00 */
[----:B------:R-:W4:Y:S01]  /*6330*/  LDCU.64 UR22, c[0x0][0x400] ;  /* 0x00008000ff1677ac */ /* 0x000f220008000a00 */
[----:B0-----:R-:W-:Y:S01]  /*6340*/  DMUL R4, RZ, UR6 ;  /* 0x00000006ff047c28 */ /* 0x001fe20008000000 */
[----:B------:R-:W0:Y:S01]  /*6350*/  LDCU.64 UR20, c[0x0][0x410] ;  /* 0x00008200ff1477ac */ /* 0x000e220008000a00 */
[----:B-1----:R-:W0:Y:S09]  /*6360*/  LDCU.128 UR8, c[0x0][0x3e0] ;  /* 0x00007c00ff0877ac */ /* 0x002e320008000c00 */
.L_x_1264:
[----:B-1----:R-:W-:Y:S01]  /*6370*/  SHF.R.S32.HI R6, RZ, 0x1f, R0 ;  /* 0x0000001fff067819 */ /* 0x002fe20000011400 */
[----:B0-----:R-:W-:-:S04]  /*6380*/  IMAD.WIDE.U32 R2, R0, UR8, RZ ;  /* 0x0000000800027c25 */ /* 0x001fc8000f8e00ff */
[C---:B------:R-:W-:Y:S02]  /*6390*/  IMAD R7, R6.reuse, UR8, RZ ;  /* 0x0000000806077c24 */ /* 0x040fe4000f8e02ff */
[C---:B---3--:R-:W-:Y:S02]  /*63a0*/  IMAD R11, R6.reuse, UR14, RZ ;  /* 0x0000000e060b7c24 */ /* 0x048fe4000f8e02ff */
[----:B------:R-:W-:Y:S01]  /*63b0*/  IMAD R15, R6, UR20, RZ ;  /* 0x00000014060f7c24 */ /* 0x000fe2000f8e02ff */
[----:B--2---:R-:W-:Y:S01]  /*63c0*/  LEA R6, P0, R2, UR12, 0x3 ;  /* 0x0000000c02067c11 */ /* 0x004fe2000f8018ff */
[C---:B------:R-:W-:Y:S02]  /*63d0*/  IMAD R7, R0.reuse, UR9, R7 ;  /* 0x0000000900077c24 */ /* 0x040fe4000f8e0207 */
[----:B------:R-:W-:-:S03]  /*63e0*/  IMAD.WIDE.U32 R8, R0, UR14, RZ ;  /* 0x0000000e00087c25 */ /* 0x000fc6000f8e00ff */
[----:B------:R-:W-:Y:S01]  /*63f0*/  IADD3 R7, PT, PT, R3, R7, RZ ;  /* 0x0000000703077210 */ /* 0x000fe20007ffe0ff */
[----:B------:R-:W-:Y:S01]  /*6400*/  IMAD R11, R0, UR15, R11 ;  /* 0x0000000f000b7c24 */ /* 0x000fe2000f8e020b */
[----:B------:R-:W-:Y:S01]  /*6410*/  LEA R10, P1, R8, UR10, 0x3 ;  /* 0x0000000a080a7c11 */ /* 0x000fe2000f8218ff */
[----:B------:R-:W-:Y:S01]  /*6420*/  IMAD.WIDE.U32 R12, R0, UR20, RZ ;  /* 0x00000014000c7c25 */ /* 0x000fe2000f8e00ff */
[----:B------:R-:W-:-:S03]  /*6430*/  LEA.HI.X R7, R2, UR13, R7, 0x3, P0 ;  /* 0x0000000d02077c11 */ /* 0x000fc600080f1c07 */
[----:B------:R-:W-:Y:S01]  /*6440*/  IMAD R15, R0, UR21, R15 ;  /* 0x00000015000f7c24 */ /* 0x000fe2000f8e020f */
[----:B----4-:R-:W-:Y:S01]  /*6450*/  LEA R14, P2, R12, UR22, 0x3 ;  /* 0x000000160c0e7c11 */ /* 0x010fe2000f8418ff */
[----:B------:R-:W-:Y:S01]  /*6460*/  IMAD.IADD R11, R9, 0x1, R11 ;  /* 0x00000001090b7824 */ /* 0x000fe200078e020b */
[----:B------:R1:W-:Y:S01]  /*6470*/  STG.E.64 desc[UR16][R6.64], RZ ;  /* 0x000000ff06007986 */ /* 0x0003e2000c101b10 */
[----:B------:R-:W-:-:S03]  /*6480*/  IMAD.IADD R15, R13, 0x1, R15 ;  /* 0x000000010d0f7824 */ /* 0x000fc600078e020f */
[----:B------:R-:W-:Y:S02]  /*6490*/  LEA.HI.X R11, R8, UR11, R11, 0x3, P1 ;  /* 0x0000000b080b7c11 */ /* 0x000fe400088f1c0b */
[----:B------:R-:W-:-:S03]  /*64a0*/  LEA.HI.X R15, R12, UR23, R15, 0x3, P2 ;  /* 0x000000170c0f7c11 */ /* 0x000fc600090f1c0f */
        /* <DEDUP_REMOVED lines=8> */
.L_x_1263:
[----:B------:R-:W-:Y:S05]  /*6530*/  EXIT ;  /* 0x000000000000794d */ /* 0x000fea0003800000 */
        .weak           $__internal_16_$__cuda_sm20_dblrcp_rn_slowpath_v3
        .type           $__internal_16_$__cuda_sm20_dblrcp_rn_slowpath_v3,@function
        .size           $__internal_16_$__cuda_sm20_dblrcp_rn_slowpath_v3,($__internal_17_$__cuda_sm20_div_rn_f64_full - $__internal_16_$__cuda_sm20_dblrcp_rn_slowpath_v3)
$__internal_16_$__cuda_sm20_dblrcp_rn_slowpath_v3:
        /* <DEDUP_REMOVED lines=25> */
.L_x_1268:
        /* <DEDUP_REMOVED lines=10> */
.L_x_1266:
[----:B------:R-:W-:Y:S01]  /*6770*/  LOP3.LUT R33, R31, 0x80000, RZ, 0xfc, !PT ;  /* 0x000800001f217812 */ /* 0x000fe200078efcff */
[----:B------:R-:W-:-:S07]  /*6780*/  IMAD.MOV.U32 R32, RZ, RZ, R30 ;  /* 0x000000ffff207224 */ /* 0x000fce00078e001e */
.L_x_1267:
[----:B------:R-:W-:Y:S05]  /*6790*/  BSYNC.RECONVERGENT B1 ;  /* 0x0000000000017941 */ /* 0x000fea0003800200 */
.L_x_1265:
[----:B------:R-:W-:Y:S02]  /*67a0*/  IMAD.MOV.U32 R30, RZ, RZ, R10 ;  /* 0x000000ffff1e7224 */ /* 0x000fe400078e000a */
[----:B------:R-:W-:-:S04]  /*67b0*/  IMAD.MOV.U32 R31, RZ, RZ, 0x0 ;  /* 0x00000000ff1f7424 */ /* 0x000fc800078e00ff */
[----:B------:R-:W-:Y:S05]  /*67c0*/  RET.REL.NODEC R30 `(_ZN2at6native35batch_norm_reduce_statistics_kernelIddlEEvNS_27GenericPackedTensorAccessorIT0_Lm2ENS_17RestrictPtrTraitsET1_EES6_NS2_IS3_Lm1ES4_S5_EES7_NS2_IT_Lm1ES4_S5_EES9_S3_S3_S9_) ;  /* 0xffffff981e0c7950 */ /* 0x000fea0003c3ffff */
        .weak           $__internal_17_$__cuda_sm20_div_rn_f64_full
        .type           $__internal_17_$__cuda_sm20_div_rn_f64_full,@function
        .size           $__internal_17_$__cuda_sm20_div_rn_f64_full,($__internal_18_$__cuda_sm20_dsqrt_rn_f64_mediumpath_v1 - $__internal_17_$__cuda_sm20_div_rn_f64_full)
$__internal_17_$__cuda_sm20_div_rn_f64_full:
[C---:B------:R-:W-:Y:S01]  /*67d0*/  FSETP.GEU.AND P1, PT, |R7|.reuse, 1.469367938527859385e-39, PT ;  /* 0x001000000700780b */ /* 0x040fe20003f2e200 */
[----:B------:R-:W-:Y:S01]  /*67e0*/  IMAD.MOV.U32 R12, RZ, RZ, 0x1 ;  /* 0x00000001ff0c7424 */ /* 0x000fe200078e00ff */
[----:B------:R-:W-:Y:S01]  /*67f0*/  LOP3.LUT R4, R7, 0x800fffff, RZ, 0xc0, !PT ;  /* 0x800fffff07047812 */ /* 0x000fe200078ec0ff */
[----:B------:R-:W-:Y:S01]  /*6800*/  BSSY.RECONVERGENT B2, `(.L_x_1269) ;  /* 0x0000054000027945 */ /* 0x000fe20003800200 */
[C---:B------:R-:W-:Y:S02]  /*6810*/  FSETP.GEU.AND P3, PT, |R11|.reuse, 1.469367938527859385e-39, PT ;  /* 0x001000000b00780b */ /* 0x040fe40003f6e200 */
[----:B------:R-:W-:Y:S02]  /*6820*/  LOP3.LUT R5, R4, 0x3ff00000, RZ, 0xfc, !PT ;  /* 0x3ff0000004057812 */ /* 0x000fe400078efcff */
[----:B------:R-:W-:Y:S02]  /*6830*/  MOV R4, R6 ;  /* 0x0000000600047202 */ /* 0x000fe40000000f00 */
[----:B------:R-:W-:-:S02]  /*6840*/  LOP3.LUT R16, R11, 0x7ff00000, RZ, 0xc0, !PT ;  /* 0x7ff000000b107812 */ /* 0x000fc400078ec0ff */
[C---:B------:R-:W-:Y:S01]  /*6850*/  LOP3.LUT R24, R7.reuse, 0x7ff00000, RZ, 0xc0, !PT ;  /* 0x7ff0000007187812 */ /* 0x040fe200078ec0ff */
[----:B------:R-:W-:Y:S02]  /*6860*/  @!P1 DMUL R4, R6, 8.98846567431157953865e+307 ;  /* 0x7fe0000006049828 */ /* 0x000fe40000000000 */
[----:B------:R-:W-:Y:S01]  /*6870*/  IMAD.MOV.U32 R25, RZ, RZ, R16 ;  /* 0x000000ffff197224 */ /* 0x000fe200078e0010 */
[C---:B------:R-:W-:Y:S02]  /*6880*/  ISETP.GE.U32.AND P2, PT, R16.reuse, R24, PT ;  /* 0x000000181000720c */ /* 0x040fe40003f46070 */
[----:B------:R-:W-:Y:S01]  /*6890*/  @!P3 LOP3.LUT R17, R7, 0x7ff00000, RZ, 0xc0, !PT ;  /* 0x7ff000000711b812 */ /* 0x000fe200078ec0ff */
[----:B------:R-:W0:Y:S03]  /*68a0*/  MUFU.RCP64H R13, R5 ;  /* 0x00000005000d7308 */ /* 0x000e260000001800 */
[----:B------:R-:W-:Y:S01]  /*68b0*/  @!P3 ISETP.GE.U32.AND P4, PT, R16, R17, PT ;  /* 0x000000111000b20c */ /* 0x000fe20003f86070 */
[----:B------:R-:W-:Y:S01]  /*68c0*/  IMAD.MOV.U32 R17, RZ, RZ, 0x1ca00000 ;  /* 0x1ca00000ff117424 */ /* 0x000fe200078e00ff */
[----:B------:R-:W-:-:S05]  /*68d0*/  @!P1 LOP3.LUT R24, R5, 0x7ff00000, RZ, 0xc0, !PT ;  /* 0x7ff0000005189812 */ /* 0x000fca00078ec0ff */
[----:B------:R-:W-:Y:S01]  /*68e0*/  VIADD R31, R24, 0xffffffff ;  /* 0xffffffff181f7836 */ /* 0x000fe20000000000 */
[----:B0-----:R-:W-:-:S08]  /*68f0*/  DFMA R14, R12, -R4, 1 ;  /* 0x3ff000000c0e742b */ /* 0x001fd00000000804 */
[----:B------:R-:W-:-:S08]  /*6900*/  DFMA R14, R14, R14, R14 ;  /* 0x0000000e0e0e722b */ /* 0x000fd0000000000e */
[----:B------:R-:W-:Y:S01]  /*6910*/  DFMA R18, R12, R14, R12 ;  /* 0x0000000e0c12722b */ /* 0x000fe2000000000c */
[C---:B------:R-:W-:Y:S01]  /*6920*/  @!P3 SEL R15, R17.reuse, 0x63400000, !P4 ;  /* 0x63400000110fb807 */ /* 0x040fe20006000000 */
[----:B------:R-:W-:Y:S01]  /*6930*/  IMAD.MOV.U32 R12, RZ, RZ, R10 ;  /* 0x000000ffff0c7224 */ /* 0x000fe200078e000a */
[----:B------:R-:W-:Y:S02]  /*6940*/  SEL R13, R17, 0x63400000, !P2 ;  /* 0x63400000110d7807 */ /* 0x000fe40005000000 */
[--C-:B------:R-:W-:Y:S02]  /*6950*/  @!P3 LOP3.LUT R15, R15, 0x80000000, R11.reuse, 0xf8, !PT ;  /* 0x800000000f0fb812 */ /* 0x100fe400078ef80b */
[----:B------:R-:W-:Y:S01]  /*6960*/  LOP3.LUT R13, R13, 0x800fffff, R11, 0xf8, !PT ;  /* 0x800fffff0d0d7812 */ /* 0x000fe200078ef80b */
[----:B------:R-:W-:Y:S01]  /*6970*/  DFMA R20, R18, -R4, 1 ;  /* 0x3ff000001214742b */ /* 0x000fe20000000804 */
[----:B------:R-:W-:Y:S02]  /*6980*/  @!P3 LOP3.LUT R15, R15, 0x100000, RZ, 0xfc, !PT ;  /* 0x001000000f0fb812 */ /* 0x000fe400078efcff */
[----:B------:R-:W-:-:S06]  /*6990*/  @!P3 MOV R14, RZ ;  /* 0x000000ff000eb202 */ /* 0x000fcc0000000f00 */
[----:B------:R-:W-:Y:S02]  /*69a0*/  @!P3 DFMA R12, R12, 2, -R14 ;  /* 0x400000000c0cb82b */ /* 0x000fe4000000080e */
[----:B------:R-:W-:-:S08]  /*69b0*/  DFMA R14, R18, R20, R18 ;  /* 0x00000014120e722b */ /* 0x000fd00000000012 */
[----:B------:R-:W-:Y:S01]  /*69c0*/  @!P3 LOP3.LUT R25, R13, 0x7ff00000, RZ, 0xc0, !PT ;  /* 0x7ff000000d19b812 */ /* 0x000fe200078ec0ff */
[----:B------:R-:W-:-:S04]  /*69d0*/  DMUL R18, R14, R12 ;  /* 0x0000000c0e127228 */ /* 0x000fc80000000000 */
[----:B------:R-:W-:-:S04]  /*69e0*/  VIADD R30, R25, 0xffffffff ;  /* 0xffffffff191e7836 */ /* 0x000fc80000000000 */
[----:B------:R-:W-:Y:S01]  /*69f0*/  DFMA R20, R18, -R4, R12 ;  /* 0x800000041214722b */ /* 0x000fe2000000000c */
[----:B------:R-:W-:-:S04]  /*6a00*/  ISETP.GT.U32.AND P1, PT, R30, 0x7feffffe, PT ;  /* 0x7feffffe1e00780c */ /* 0x000fc80003f24070 */
[----:B------:R-:W-:-:S03]  /*6a10*/  ISETP.GT.U32.OR P1, PT, R31, 0x7feffffe, P1 ;  /* 0x7feffffe1f00780c */ /* 0x000fc60000f24470 */
[----:B------:R-:W-:-:S10]  /*6a20*/  DFMA R14, R14, R20, R18 ;  /* 0x000000140e0e722b */ /* 0x000fd40000000012 */
[----:B------:R-:W-:Y:S05]  /*6a30*/  @P1 BRA `(.L_x_1270) ;  /* 0x00000000006c1947 */ /* 0x000fea0003800000 */
[----:B------:R-:W-:-:S04]  /*6a40*/  LOP3.LUT R11, R7, 0x7ff00000, RZ, 0xc0, !PT ;  /* 0x7ff00000070b7812 */ /* 0x000fc800078ec0ff */
[CC--:B------:R-:W-:Y:S02]  /*6a50*/  VIADDMNMX R10, R16.reuse, -R11.reuse, 0xb9600000, !PT ;  /* 0xb9600000100a7446 */ /* 0x0c0fe4000780090b */
[----:B------:R-:W-:Y:S02]  /*6a60*/  ISETP.GE.U32.AND P1, PT, R16, R11, PT ;  /* 0x0000000b1000720c */ /* 0x000fe40003f26070 */
[----:B------:R-:W-:Y:S02]  /*6a70*/  VIMNMX R10, PT, PT, R10, 0x46a00000, PT ;  /* 0x46a000000a0a7848 */ /* 0x000fe40003fe0100 */
[----:B------:R-:W-:-:S04]  /*6a80*/  SEL R17, R17, 0x63400000, !P1 ;  /* 0x6340000011117807 */ /* 0x000fc80004800000 */
[----:B------:R-:W-:Y:S01]  /*6a90*/  IADD3 R18, PT, PT, -R17, R10, RZ ;  /* 0x0000000a11127210 */ /* 0x000fe20007ffe1ff */
[----:B------:R-:W-:-:S04]  /*6aa0*/  IMAD.MOV.U32 R10, RZ, RZ, RZ ;  /* 0x000000ffff0a7224 */ /* 0x000fc800078e00ff */
[----:B------:R-:W-:-:S06]  /*6ab0*/  VIADD R11, R18, 0x7fe00000 ;  /* 0x7fe00000120b7836 */ /* 0x000fcc0000000000 */
[----:B------:R-:W-:-:S10]  /*6ac0*/  DMUL R16, R14, R10 ;  /* 0x0000000a0e107228 */ /* 0x000fd40000000000 */
[----:B------:R-:W-:-:S13]  /*6ad0*/  FSETP.GTU.AND P1, PT, |R17|, 1.469367938527859385e-39, PT ;  /* 0x001000001100780b */ /* 0x000fda0003f2c200 */
[----:B------:R-:W-:Y:S05]  /*6ae0*/  @P1 BRA `(.L_x_1271) ;  /* 0x0000000000941947 */ /* 0x000fea0003800000 */
[----:B------:R-:W-:Y:S01]  /*6af0*/  DFMA R4, R14, -R4, R12 ;  /* 0x800000040e04722b */ /* 0x000fe2000000000c */
[----:B------:R-:W-:-:S09]  /*6b00*/  IMAD.MOV.U32 R10, RZ, RZ, RZ ;  /* 0x000000ffff0a7224 */ /* 0x000fd200078e00ff */
[C---:B------:R-:W-:Y:S02]  /*6b10*/  FSETP.NEU.AND P1, PT, R5.reuse, RZ, PT ;  /* 0x000000ff0500720b */ /* 0x040fe40003f2d000 */
[----:B------:R-:W-:-:S04]  /*6b20*/  LOP3.LUT R7, R5, 0x80000000, R7, 0x48, !PT ;  /* 0x8000000005077812 */ /* 0x000fc800078e4807 */
[----:B------:R-:W-:-:S07]  /*6b30*/  LOP3.LUT R11, R7, R11, RZ, 0xfc, !PT ;  /* 0x0000000b070b7212 */ /* 0x000fce00078efcff */
[----:B------:R-:W-:Y:S05]  /*6b40*/  @!P1 BRA `(.L_x_1271) ;  /* 0x00000000007c9947 */ /* 0x000fea0003800000 */
[----:B------:R-:W-:Y:S01]  /*6b50*/  IADD3 R5, PT, PT, -R18, RZ, RZ ;  /* 0x000000ff12057210 */ /* 0x000fe20007ffe1ff */
[----:B------:R-:W-:Y:S01]  /*6b60*/  IMAD.MOV.U32 R4, RZ, RZ, RZ ;  /* 0x000000ffff047224 */ /* 0x000fe200078e00ff */
[----:B------:R-:W-:-:S05]  /*6b70*/  DMUL.RP R10, R14, R10 ;  /* 0x0000000a0e0a7228 */ /* 0x000fca0000008000 */
[----:B------:R-:W-:-:S05]  /*6b80*/  DFMA R4, R16, -R4, R14 ;  /* 0x800000041004722b */ /* 0x000fca000000000e */
[----:B------:R-:W-:Y:S02]  /*6b90*/  LOP3.LUT R7, R11, R7, RZ, 0x3c, !PT ;  /* 0x000000070b077212 */ /* 0x000fe400078e3cff */
[----:B------:R-:W-:-:S04]  /*6ba0*/  IADD3 R4, PT, PT, -R18, -0x43300000, RZ ;  /* 0xbcd0000012047810 */ /* 0x000fc80007ffe1ff */
[----:B------:R-:W-:-:S04]  /*6bb0*/  FSETP.NEU.AND P1, PT, |R5|, R4, PT ;  /* 0x000000040500720b */ /* 0x000fc80003f2d200 */
[----:B------:R-:W-:Y:S02]  /*6bc0*/  FSEL R16, R10, R16, !P1 ;  /* 0x000000100a107208 */ /* 0x000fe40004800000 */
[----:B------:R-:W-:Y:S01]  /*6bd0*/  FSEL R17, R7, R17, !P1 ;  /* 0x0000001107117208 */ /* 0x000fe20004800000 */
[----:B------:R-:W-:Y:S06]  /*6be0*/  BRA `(.L_x_1271) ;  /* 0x0000000000547947 */ /* 0x000fec0003800000 */
.L_x_1270:
[----:B------:R-:W-:-:S14]  /*6bf0*/  DSETP.NAN.AND P1, PT, R10, R10, PT ;  /* 0x0000000a0a00722a */ /* 0x000fdc0003f28000 */
[----:B------:R-:W-:Y:S05]  /*6c00*/  @P1 BRA `(.L_x_1272) ;  /* 0x0000000000441947 */ /* 0x000fea0003800000 */
[----:B------:R-:W-:-:S14]  /*6c10*/  DSETP.NAN.AND P1, PT, R6, R6, PT ;  /* 0x000000060600722a */ /* 0x000fdc0003f28000 */
[----:B------:R-:W-:Y:S05]  /*6c20*/  @P1 BRA `(.L_x_1273) ;  /* 0x0000000000301947 */ /* 0x000fea0003800000 */
[----:B------:R-:W-:Y:S01]  /*6c30*/  ISETP.NE.AND P1, PT, R25, R24, PT ;  /* 0x000000181900720c */ /* 0x000fe20003f25270 */
[----:B------:R-:W-:Y:S02]  /*6c40*/  IMAD.MOV.U32 R16, RZ, RZ, 0x0 ;  /* 0x00000000ff107424 */ /* 0x000fe400078e00ff */
[----:B------:R-:W-:-:S10]  /*6c50*/  IMAD.MOV.U32 R17, RZ, RZ, -0x80000 ;  /* 0xfff80000ff117424 */ /* 0x000fd400078e00ff */
[----:B------:R-:W-:Y:S05]  /*6c60*/  @!P1 BRA `(.L_x_1271) ;  /* 0x0000000000349947 */ /* 0x000fea0003800000 */
[----:B------:R-:W-:Y:S02]  /*6c70*/  ISETP.NE.AND P1, PT, R25, 0x7ff00000, PT ;  /* 0x7ff000001900780c */ /* 0x000fe40003f25270 */
[----:B------:R-:W-:Y:S02]  /*6c80*/  LOP3.LUT R17, R11, 0x80000000, R7, 0x48, !PT ;  /* 0x800000000b117812 */ /* 0x000fe400078e4807 */
[----:B------:R-:W-:-:S13]  /*6c90*/  ISETP.EQ.OR P1, PT, R24, RZ, !P1 ;  /* 0x000000ff1800720c */ /* 0x000fda0004f22670 */
[----:B------:R-:W-:Y:S02]  /*6ca0*/  @P1 LOP3.LUT R4, R17, 0x7ff00000, RZ, 0xfc, !PT ;  /* 0x7ff0000011041812 */ /* 0x000fe400078efcff */
[----:B------:R-:W-:Y:S01]  /*6cb0*/  @!P1 MOV R16, RZ ;  /* 0x000000ff00109202 */ /* 0x000fe20000000f00 */
[----:B------:R-:W-:Y:S02]  /*6cc0*/  @P1 IMAD.MOV.U32 R16, RZ, RZ, RZ ;  /* 0x000000ffff101224 */ /* 0x000fe400078e00ff */
[----:B------:R-:W-:Y:S01]  /*6cd0*/  @P1 IMAD.MOV.U32 R17, RZ, RZ, R4 ;  /* 0x000000ffff111224 */ /* 0x000fe200078e0004 */
[----:B------:R-:W-:Y:S06]  /*6ce0*/  BRA `(.L_x_1271) ;  /* 0x0000000000147947 */ /* 0x000fec0003800000 */
.L_x_1273:
[----:B------:R-:W-:Y:S01]  /*6cf0*/  LOP3.LUT R17, R7, 0x80000, RZ, 0xfc, !PT ;  /* 0x0008000007117812 */ /* 0x000fe200078efcff */
[----:B------:R-:W-:Y:S01]  /*6d00*/  IMAD.MOV.U32 R16, RZ, RZ, R6 ;  /* 0x000000ffff107224 */ /* 0x000fe200078e0006 */
[----:B------:R-:W-:Y:S06]  /*6d10*/  BRA `(.L_x_1271) ;  /* 0x0000000000087947 */ /* 0x000fec0003800000 */
.L_x_1272:
[----:B------:R-:W-:Y:S02]  /*6d20*/  LOP3.LUT R17, R11, 0x80000, RZ, 0xfc, !PT ;  /* 0x000800000b117812 */ /* 0x000fe400078efcff */
[----:B------:R-:W-:-:S07]  /*6d30*/  MOV R16, R10 ;  /* 0x0000000a00107202 */ /* 0x000fce0000000f00 */
.L_x_1271:
[----:B------:R-:W-:Y:S05]  /*6d40*/  BSYNC.RECONVERGENT B2 ;  /* 0x0000000000027941 */ /* 0x000fea0003800200 */
.L_x_1269:
[----:B------:R-:W-:Y:S02]  /*6d50*/  IMAD.MOV.U32 R4, RZ, RZ, R2 ;  /* 0x000000ffff047224 */ /* 0x000fe400078e0002 */
[----:B------:R-:W-:-:S04]  /*6d60*/  IMAD.MOV.U32 R5, RZ, RZ, 0x0 ;  /* 0x00000000ff057424 */ /* 0x000fc800078e00ff */
[----:B------:R-:W-:Y:S05]  /*6d70*/  RET.REL.NODEC R4 `(_ZN2at6native35batch_norm_reduce_statistics_kernelIddlEEvNS_27GenericPackedTensorAccessorIT0_Lm2ENS_17RestrictPtrTraitsET1_EES6_NS2_IS3_Lm1ES4_S5_EES7_NS2_IT_Lm1ES4_S5_EES9_S3_S3_S9_) ;  /* 0xffffff9004a07950 */ /* 0x000fea0003c3ffff */
        .weak           $__internal_18_$__cuda_sm20_dsqrt_rn_f64_mediumpath_v1
        .type           $__internal_18_$__cuda_sm20_dsqrt_rn_f64_mediumpath_v1,@function
        .size           $__internal_18_$__cuda_sm20_dsqrt_rn_f64_mediumpath_v1,(.L_x_27277 - $__internal_18_$__cuda_sm20_dsqrt_rn_f64_mediumpath_v1)
$__internal_18_$__cuda_sm20_dsqrt_rn_f64_mediumpath_v1:
[----:B------:R-:W-:Y:S01]  /*6d80*/  ISETP.GE.U32.AND P1, PT, R12, -0x3400000, PT ;  /* 0xfcc000000c00780c */ /* 0x000fe20003f26070 */
[----:B------:R-:W-:Y:S01]  /*6d90*/  BSSY.RECONVERGENT B2, `(.L_x_1274) ;  /* 0x0000027000027945 */ /* 0x000fe20003800200 */
[----:B------:R-:W-:Y:S01]  /*6da0*/  IMAD.MOV.U32 R12, RZ, RZ, R7 ;  /* 0x000000ffff0c7224 */ /* 0x000fe200078e0007 */
[----:B------:R-:W-:Y:S01]  /*6db0*/  MOV R13, R11 ;  /* 0x0000000b000d7202 */ /* 0x000fe20000000f00 */
[----:B------:R-:W-:Y:S02]  /*6dc0*/  IMAD.MOV.U32 R11, RZ, RZ, R17 ;  /* 0x000000ffff0b7224 */ /* 0x000fe400078e0011 */
[----:B------:R-:W-:-:S07]  /*6dd0*/  IMAD.MOV.U32 R7, RZ, RZ, R15 ;  /* 0x000000ffff077224 */ /* 0x000fce00078e000f */
[----:B------:R-:W-:Y:S05]  /*6de0*/  @!P1 BRA `(.L_x_1275) ;  /* 0x0000000000209947 */ /* 0x000fea0003800000 */
[----:B------:R-:W-:-:S10]  /*6df0*/  DFMA.RM R4, R10, R4, R6 ;  /* 0x000000040a04722b */ /* 0x000fd40000004006 */
[----:B------:R-:W-:-:S05]  /*6e00*/  IADD3 R10, P1, PT, R4, 0x1, RZ ;  /* 0x00000001040a7810 */ /* 0x000fca0007f3e0ff */
[----:B------:R-:W-:-:S06]  /*6e10*/  IMAD.X R11, RZ, RZ, R5, P1 ;  /* 0x000000ffff0b7224 */ /* 0x000fcc00008e0605 */
[----:B------:R-:W-:-:S08]  /*6e20*/  DFMA.RP R6, -R4, R10, R12 ;  /* 0x0000000a0406722b */ /* 0x000fd0000000810c */
[----:B------:R-:W-:-:S06]  /*6e30*/  DSETP.GT.AND P1, PT, R6, RZ, PT ;  /* 0x000000ff0600722a */ /* 0x000fcc0003f24000 */
[----:B------:R-:W-:Y:S02]  /*6e40*/  FSEL R4, R10, R4, P1 ;  /* 0x000000040a047208 */ /* 0x000fe40000800000 */
[----:B------:R-:W-:Y:S01]  /*6e50*/  FSEL R5, R11, R5, P1 ;  /* 0x000000050b057208 */ /* 0x000fe20000800000 */
[----:B------:R-:W-:Y:S06]  /*6e60*/  BRA `(.L_x_1276) ;  /* 0x0000000000647947 */ /* 0x000fec0003800000 */
.L_x_1275:
[----:B------:R-:W-:-:S14]  /*6e70*/  DSETP.NE.AND P1, PT, R12, RZ, PT ;  /* 0x000000ff0c00722a */ /* 0x000fdc0003f25000 */
[----:B------:R-:W-:Y:S05]  /*6e80*/  @!P1 BRA `(.L_x_1277) ;  /* 0x0000000000589947 */ /* 0x000fea0003800000 */
[----:B------:R-:W-:-:S13]  /*6e90*/  ISETP.GE.AND P1, PT, R13, RZ, PT ;  /* 0x000000ff0d00720c */ /* 0x000fda0003f26270 */
[----:B------:R-:W-:Y:S01]  /*6ea0*/  @!P1 MOV R4, 0x0 ;  /* 0x0000000000049802 */ /* 0x000fe20000000f00 */
[----:B------:R-:W-:Y:S01]  /*6eb0*/  @!P1 IMAD.MOV.U32 R5, RZ, RZ, -0x80000 ;  /* 0xfff80000ff059424 */ /* 0x000fe200078e00ff */
[----:B------:R-:W-:Y:S06]  /*6ec0*/  @!P1 BRA `(.L_x_1276) ;  /* 0x00000000004c9947 */ /* 0x000fec0003800000 */
[----:B------:R-:W-:-:S13]  /*6ed0*/  ISETP.GT.AND P1, PT, R13, 0x7fefffff, PT ;  /* 0x7fefffff0d00780c */ /* 0x000fda0003f24270 */
[----:B------:R-:W-:Y:S05]  /*6ee0*/  @P1 BRA `(.L_x_1277) ;  /* 0x0000000000401947 */ /* 0x000fea0003800000 */
[----:B------:R-:W-:Y:S01]  /*6ef0*/  DMUL R4, R12, 8.11296384146066816958e+31 ;  /* 0x469000000c047828 */ /* 0x000fe20000000000 */
[----:B------:R-:W-:Y:S01]  /*6f00*/  IMAD.MOV.U32 R6, RZ, RZ, RZ ;  /* 0x000000ffff067224 */ /* 0x000fe200078e00ff */
[----:B------:R-:W-:Y:S01]  /*6f10*/  MOV R13, 0x3fd80000 ;  /* 0x3fd80000000d7802 */ /* 0x000fe20000000f00 */
[----:B------:R-:W-:-:S03]  /*6f20*/  IMAD.MOV.U32 R12, RZ, RZ, 0x0 ;  /* 0x00000000ff0c7424 */ /* 0x000fc600078e00ff */
[----:B------:R-:W0:Y:S02]  /*6f30*/  MUFU.RSQ64H R7, R5 ;  /* 0x0000000500077308 */ /* 0x000e240000001c00 */
[----:B0-----:R-:W-:-:S08]  /*6f40*/  DMUL R10, R6, R6 ;  /* 0x00000006060a7228 */ /* 0x001fd00000000000 */
[----:B------:R-:W-:-:S08]  /*6f50*/  DFMA R10, R4, -R10, 1 ;  /* 0x3ff00000040a742b */ /* 0x000fd0000000080a */
[----:B------:R-:W-:Y:S02]  /*6f60*/  DFMA R12, R10, R12, 0.5 ;  /* 0x3fe000000a0c742b */ /* 0x000fe4000000000c */
[----:B------:R-:W-:-:S08]  /*6f70*/  DMUL R10, R6, R10 ;  /* 0x0000000a060a7228 */ /* 0x000fd00000000000 */
[----:B------:R-:W-:-:S08]  /*6f80*/  DFMA R10, R12, R10, R6 ;  /* 0x0000000a0c0a722b */ /* 0x000fd00000000006 */
[----:B------:R-:W-:Y:S02]  /*6f90*/  DMUL R6, R4, R10 ;  /* 0x0000000a04067228 */ /* 0x000fe40000000000 */
[----:B------:R-:W-:-:S06]  /*6fa0*/  VIADD R11, R11, 0xfff00000 ;  /* 0xfff000000b0b7836 */ /* 0x000fcc0000000000 */
[----:B------:R-:W-:-:S08]  /*6fb0*/  DFMA R12, R6, -R6, R4 ;  /* 0x80000006060c722b */ /* 0x000fd00000000004 */
[----:B------:R-:W-:-:S10]  /*6fc0*/  DFMA R4, R10, R12, R6 ;  /* 0x0000000c0a04722b */ /* 0x000fd40000000006 */
[----:B------:R-:W-:Y:S01]  /*6fd0*/  VIADD R5, R5, 0xfcb00000 ;  /* 0xfcb0000005057836 */ /* 0x000fe20000000000 */
[----:B------:R-:W-:Y:S06]  /*6fe0*/  BRA `(.L_x_1276) ;  /* 0x0000000000047947 */ /* 0x000fec0003800000 */
.L_x_1277:
[----:B------:R-:W-:-:S11]  /*6ff0*/  DADD R4, R12, R12 ;  /* 0x000000000c047229 */ /* 0x000fd6000000000c */
.L_x_1276:
[----:B------:R-:W-:Y:S05]  /*7000*/  BSYNC.RECONVERGENT B2 ;  /* 0x0000000000027941 */ /* 0x000fea0003800200 */
.L_x_1274:
[----:B------:R-:W-:Y:S01]  /*7010*/  IMAD.MOV.U32 R30, RZ, RZ, R4 ;  /* 0x000000ffff1e7224 */ /* 0x000fe200078e0004 */
[----:B------:R-:W-:Y:S01]  /*7020*/  MOV R31, R5 ;  /* 0x00000005001f7202 */ /* 0x000fe20000000f00 */
[----:B------:R-:W-:Y:S02]  /*7030*/  IMAD.MOV.U32 R4, RZ, RZ, R2 ;  /* 0x000000ffff047224 */ /* 0x000fe400078e0002 */
[----:B------:R-:W-:-:S04]  /*7040*/  IMAD.MOV.U32 R5, RZ, RZ, 0x0 ;  /* 0x00000000ff057424 */ /* 0x000fc800078e00ff */
[----:B------:R-:W-:Y:S05]  /*7050*/  RET.REL.NODEC R4 `(_ZN2at6native35batch_norm_reduce_statistics_kernelIddlEEvNS_27GenericPackedTensorAccessorIT0_Lm2ENS_17RestrictPtrTraitsET1_EES6_NS2_IS3_Lm1ES4_S5_EES7_NS2_IT_Lm1ES4_S5_EES9_S3_S3_S9_) ;  /* 0xffffff8c04e87950 */ /* 0x000fea0003c3ffff */
.L_x_1278:
        /* <DEDUP_REMOVED lines=10> */
.L_x_27277:


//--------------------- .text._ZN2at6native35batch_norm_reduce_statistics_kernelIddiEEvNS_27GenericPackedTensorAccessorIT0_Lm2ENS_17RestrictPtrTraitsET1_EES6_NS2_IS3_Lm1ES4_S5_EES7_NS2_IT_Lm1ES4_S5_EES9_S3_S3_S9_ --------------------------
	.section	.text._ZN2at6native35batch_norm_reduce_statistics_kernelIddiEEvNS_27GenericPackedTensorAccessorIT0_Lm2ENS_17RestrictPtrTraitsET1_EES6_NS2_IS3_Lm1ES4_S5_EES7_NS2_IT_Lm1ES4_S5_EES9_S3_S3_S9_,"ax",@progbits
	.align	128
        .global         _ZN2at6native35batch_norm_reduce_statistics_kernelIddiEEvNS_27GenericPackedTensorAccessorIT0_Lm2ENS_17RestrictPtrTraitsET1_EES6_NS2_IS3_Lm1ES4_S5_EES7_NS2_IT_Lm1ES4_S5_EES9_S3_S3_S9_
        .type           _ZN2at6native35batch_norm_reduce_statistics_kernelIddiEEvNS_27GenericPackedTensorAccessorIT0_Lm2ENS_17RestrictPtrTraitsET1_EES6_NS2_IS3_Lm1ES4_S5_EES7_NS2_IT_Lm1ES4_S5_EES9_S3_S3_S9_,@function
        .size           _ZN2at6native35batch_norm_reduce_statistics_kernelIddiEEvNS_27GenericPackedTensorAccessorIT0_Lm2ENS_17RestrictPtrTraitsET1_EES6_NS2_IS3_Lm1ES4_S5_EES7_NS2_IT_Lm1ES4_S5_EES9_S3_S3_S9_,(.L_x_27280 - _ZN2at6native35batch_norm_reduce_statistics_kernelIddiEEvNS_27GenericPackedTensorAccessorIT0_Lm2ENS_17RestrictPtrTraitsET1_EES6_NS2_IS3_Lm1ES4_S5_EES7_NS2_IT_Lm1ES4_S5_EES9_S3_S3_S9_)
        .other          _ZN2at6native35batch_norm_reduce_statistics_kernelIddiEEvNS_27GenericPackedTensorAccessorIT0_Lm2ENS_17RestrictPtrTraitsET1_EES6_NS2_IS3_Lm1ES4_S5_EES7_NS2_IT_Lm1ES4_S5_EES9_S3_S3_S9_,@"STO_CUDA_ENTRY STV_DEFAULT"
_ZN2at6native35batch_norm_reduce_statistics_kernelIddiEEvNS_27GenericPackedTensorAccessorIT0_Lm2ENS_17RestrictPtrTraitsET1_EES6_NS2_IS3_Lm1ES4_S5_EES7_NS2_IT_Lm1ES4_S5_EES9_S3_S3_S9_:
.text._ZN2at6native35batch_norm_reduce_statistics_kernelIddiEEvNS_27GenericPackedTensorAccessorIT0_Lm2ENS_17RestrictPtrTraitsET1_EES6_NS2_IS3_Lm1ES4_S5_EES7_NS2_IT_Lm1ES4_S5_EES9_S3_S3_S9_:
        /* <DEDUP_REMOVED lines=9> */
[----:B------:R-:W1:Y:S01]  /*0090*/  LDC.64 R18, c[0x0][0x3f8] ;  /* 0x0000fe00ff127b82 */ /* 0x000e620000000a00 */
[----:B------:R-:W2:Y:S01]  /*00a0*/  LDCU UR5, c[0x0][0x370] ;  /* 0x00006e00ff0577ac */ /* 0x000ea20008000800 */
[----:B------:R-:W3:Y:S01]  /*00b0*/  LDCU.64 UR10, c[0x0][0x358] ;  /* 0x00006b00ff0a77ac */ /* 0x000ee20008000a00 */
[----:B0-----:R-:W-:Y:S01]  /*00c0*/  UISETP.GE.AND UP0, UPT, UR4, 0x1, UPT ;  /* 0x000000010400788c */ /* 0x001fe2000bf06270 */
[----:B--2---:R-:W-:Y:S01]  /*00d0*/  IMAD R16, R16, UR5, RZ ;  /* 0x0000000510107c24 */ /* 0x004fe2000f8e02ff */
[----:B-1----:R-:W-:-:S07]  /*00e0*/  DADD R18, -R18, 1 ;  /* 0x3ff0000012127429 */ /* 0x002fce0000000100 */
[----:B---3--:R-:W-:Y:S05]  /*00f0*/  BRA.U !UP0, `(.L_x_1279) ;  /* 0x0000004d08887547 */ /* 0x008fea000b800000 */
[----:B------:R-:W0:Y:S02]  /*0100*/  LDCU.64 UR6, c[0x0][0x3d0] ;  /* 0x00007a00ff0677ac */ /* 0x000e240008000a00 */
[----:B0-----:R-:W-:-:S04]  /*0110*/  UISETP.NE.U32.AND UP0, UPT, UR6, URZ, UPT ;  /* 0x000000ff0600728c */ /* 0x001fc8000bf05070 */
[----:B------:R-:W-:-:S09]  /*0120*/  UISETP.NE.AND.EX UP0, UPT, UR7, URZ, UPT, UP0 ;  /* 0x000000ff0700728c */ /* 0x000fd2000bf05300 */
[----:B------:R-:W-:Y:S05]  /*0130*/  BRA.U UP0, `(.L_x_1280) ;  /* 0x0000002500cc7547 */ /* 0x000fea000b800000 */
[----:B------:R-:W0:Y:S01]  /*0140*/  LDCU.64 UR12, c[0x0][0x3f0] ;  /* 0x00007e00ff0c77ac */ /* 0x000e220008000a00 */
[----:B------:R-:W1:Y:S01]  /*0150*/  LDCU UR21, c[0x0][0x388] ;  /* 0x00007100ff1577ac */ /* 0x000e620008000800 */
[----:B------:R-:W2:Y:S01]  /*0160*/  LDCU.64 UR14, c[0x0][0x380] ;  /* 0x00007000ff0e77ac */ /* 0x000ea20008000a00 */
[----:B------:R-:W3:Y:S01]  /*0170*/  LDCU.64 UR16, c[0x0][0x398] ;  /* 0x00007300ff1077ac */ /* 0x000ee20008000a00 */
[----:B------:R-:W-:-:S12]  /*0180*/  ULOP3.LUT UR4, UR4, 0x3, URZ, 0xc0, !UPT ;  /* 0x0000000304047892 */ /* 0x000fd8000f8ec0ff */
.L_x_1314:
[----:B------:R-:W4:Y:S01]  /*0190*/  LDCU UR5, c[0x0][0x388] ;  /* 0x00007100ff0577ac */ /* 0x000f220008000800 */
[----:B------:R-:W-:Y:S01]  /*01a0*/  IMAD.MOV.U32 R15, RZ, RZ, RZ ;  /* 0x000000ffff0f7224 */ /* 0x000fe200078e00ff */
[----:B------:R-:W-:Y:S01]  /*01b0*/  CS2R R30, SRZ ;  /* 0x00000000001e7805 */ /* 0x000fe2000001ff00 */
[----:B------:R-:W-:Y:S01]  /*01c0*/  IMAD.MOV.U32 R29, RZ, RZ, RZ ;  /* 0x000000ffff1d7224 */ /* 0x000fe200078e00ff */
[----:B------:R-:W5:Y:S01]  /*01d0*/  LDCU UR6, c[0x0][0x394] ;  /* 0x00007280ff0677ac */ /* 0x000f620008000800 */
[----:B------:R-:W-:Y:S01]  /*01e0*/  CS2R R38, SRZ ;  /* 0x0000000000267805 */ /* 0x000fe2000001ff00 */
        /* <DEDUP_REMOVED lines=8> */
[----:B------:R-:W-:Y:S01]  /*0270*/  IMAD.MOV.U32 R10, RZ, RZ, RZ ;  /* 0x000000ffff0a7224 */ /* 0x000fe200078e00ff */
[----:B------:R-:W-:Y:S01]  /*0280*/  CS2R R8, SRZ ;  /* 0x0000000000087805 */ /* 0x000fe2000001ff00 */
[----:B------:R-:W-:Y:S01]  /*0290*/  IMAD.MOV.U32 R29, RZ, RZ, RZ ;  /* 0x000000ffff1d7224 */ /* 0x000fe200078e00ff */
[----:B------:R-:W4:Y:S01]  /*02a0*/  LDCU UR7, c[0x0][0x390] ;  /* 0x00007200ff0777ac */ /* 0x000f220008000800 */
[----:B------:R-:W-:Y:S01]  /*02b0*/  CS2R R30, SRZ ;  /* 0x00000000001e7805 */ /* 0x000fe2000001ff00 */
[----:B------:R-:W5:Y:S01]  /*02c0*/  LDCU UR19, c[0x0][0x390] ;  /* 0x00007200ff1377ac */ /* 0x000f620008000800 */
[----:B------:R-:W1:Y:S01]  /*02d0*/  LDCU UR20, c[0x0][0x3a8] ;  /* 0x00007500ff1477ac */ /* 0x000e620008000800 */
[----:B------:R-:W-:Y:S02]  /*02e0*/  ULOP3.LUT UR5, UR5, 0x7ffffffc, URZ, 0xc0, !UPT ;  /* 0x7ffffffc05057892 */ /* 0x000fe4000f8ec0ff */
[----:B0-----:R-:W-:-:S02]  /*02f0*/  UIMAD UR9, UR6, 0x3, URZ ;  /* 0x00000003060978a4 */ /* 0x001fc4000f8e02ff */
[----:B------:R-:W-:Y:S02]  /*0300*/  UIADD3 UR8, UPT, UPT, -UR5, URZ, URZ ;  /* 0x000000ff05087290 */ /* 0x000fe4000fffe1ff */
[----:B------:R-:W-:Y:S02]  /*0310*/  USHF.L.U32 UR5, UR6, 0x1, URZ ;  /* 0x0000000106057899 */ /* 0x000fe400080006ff */
[----:B----4-:R-:W-:Y:S01]  /*0320*/  USHF.L.U32 UR18, UR7, 0x1, URZ ;  /* 0x0000000107127899 */ /* 0x010fe200080006ff */
[----:B------:R-:W-:Y:S01]  /*0330*/  IMAD.U32 R4, RZ, RZ, UR9 ;  /* 0x00000009ff047e24 */ /* 0x000fe2000f8e00ff */
[----:B------:R-:W-:Y:S01]  /*0340*/  UIMAD UR6, UR7, 0x3, URZ ;  /* 0x00000003070678a4 */ /* 0x000fe2000f8e02ff */
[----:B-----5:R-:W-:Y:S01]  /*0350*/  IMAD.U32 R7, RZ, RZ, UR19 ;  /* 0x00000013ff077e24 */ /* 0x020fe2000f8e00ff */
[----:B------:R-:W-:Y:S01]  /*0360*/  MOV R2, UR5 ;  /* 0x0000000500027c02 */ /* 0x000fe20008000f00 */
[----:B------:R-:W-:Y:S02]  /*0370*/  IMAD.U32 R5, RZ, RZ, UR8 ;  /* 0x00000008ff057e24 */ /* 0x000fe4000f8e00ff */
[----:B-1----:R-:W-:-:S02]  /*0380*/  IMAD.U32 R6, RZ, RZ, UR20 ;  /* 0x00000014ff067e24 */ /* 0x002fc4000f8e00ff */
[----:B------:R-:W-:Y:S02]  /*0390*/  IMAD.U32 R3, RZ, RZ, UR18 ;  /* 0x00000012ff037e24 */ /* 0x000fe4000f8e00ff */
[----:B------:R-:W-:-:S07]  /*03a0*/  IMAD.U32 R0, RZ, RZ, UR6 ;  /* 0x00000006ff007e24 */ /* 0x000fce000f8e00ff */
.L_x_1294:
[----:B------:R-:W-:Y:S01]  /*03b0*/  IADD3 R15, P0, PT, R13, R8, RZ ;  /* 0x000000080d0f7210 */ /* 0x000fe20007f1e0ff */
[----:B------:R-:W0:Y:S03]  /*03c0*/  LDC.64 R36, c[0x0][0x400] ;  /* 0x00010000ff247b82 */ /* 0x000e260000000a00 */
[----:B------:R-:W-:Y:S02]  /*03d0*/  LEA.HI.X.SX32 R22, R8, R11, 0x1, P0 ;  /* 0x0000000b08167211 */ /* 0x000fe400000f0eff */
[----:B---3--:R-:W-:-:S04]  /*03e0*/  LEA R20, P0, R15, UR16, 0x3 ;  /* 0x000000100f147c11 */ /* 0x008fc8000f8018ff */
[----:B------:R-:W-:-:S06]  /*03f0*/  LEA.HI.X R21, R15, UR17, R22, 0x3, P0 ;  /* 0x000000110f157c11 */ /* 0x000fcc00080f1c16 */
[----:B------:R-:W3:Y:S01]  /*0400*/  LDG.E.64 R20, desc[UR10][R20.64] ;  /* 0x0000000a14147981 */ /* 0x000ee2000c1e1b00 */
[----:B------:R-:W-:-:S04]  /*0410*/  IADD3 R15, P0, PT, R14, R9, RZ ;  /* 0x000000090e0f7210 */ /* 0x000fc80007f1e0ff */
[----:B------:R-:W-:Y:S02]  /*0420*/  LEA.HI.X.SX32 R22, R9, R12, 0x1, P0 ;  /* 0x0000000c09167211 */ /* 0x000fe400000f0eff */
[----:B--2---:R-:W-:Y:S01]  /*0430*/  LEA R32, P0, R15, UR14, 0x3 ;  /* 0x0000000e0f207c11 */ /* 0x004fe2000f8018ff */
[----:B0-----:R-:W-:-:S03]  /*0440*/  IMAD.WIDE R36, R10, 0x8, R36 ;  /* 0x000000080a247825 */ /* 0x001fc600078e0224 */
[----:B------:R-:W-:Y:S02]  /*0450*/  LEA.HI.X R33, R15, UR15, R22, 0x3, P0 ;  /* 0x0000000f0f217c11 */ /* 0x000fe400080f1c16 */
[----:B------:R0:W5:Y:S04]  /*0460*/  LDG.E.64 R34, desc[UR10][R36.64] ;  /* 0x0000000a24227981 */ /* 0x000168000c1e1b00 */
[----:B------:R-:W5:Y:S01]  /*0470*/  LDG.E.64 R32, desc[UR10][R32.64] ;  /* 0x0000000a20207981 */ /* 0x000f62000c1e1b00 */
[----:B------:R-:W-:Y:S01]  /*0480*/  ULOP3.LUT UR5, UR21, 0x7ffffffc, URZ, 0xc0, !UPT ;  /* 0x7ffffffc15057892 */ /* 0x000fe2000f8ec0ff */
[----:B------:R-:W-:Y:S05]  /*0490*/  BSSY.RECONVERGENT B1, `(.L_x_1282) ;  /* 0x000000f000017945 */ /* 0x000fea0003800200 */
[----:B------:R-:W-:Y:S01]  /*04a0*/  IMAD.U32 R15, RZ, RZ, UR5 ;  /* 0x00000005ff0f7e24 */ /* 0x000fe2000f8e00ff */
[----:B---3--:R-:W1:Y:S01]  /*04b0*/  MUFU.RCP64H R27, R21 ;  /* 0x00000015001b7308 */ /* 0x008e620000001800 */
        /* <DEDUP_REMOVED lines=11> */
[----:B-----5:R-:W-:Y:S05]  /*0570*/  CALL.REL.NOINC `($__internal_19_$__cuda_sm20_dblrcp_rn_slowpath_v3) ;  /* 0x0000005800247944 */ /* 0x020fea0003c00000 */
.L_x_1283:
[----:B------:R-:W-:Y:S05]  /*0580*/  BSYNC.RECONVERGENT B1 ;  /* 0x0000000000017941 */ /* 0x000fea0003800200 */
.L_x_1282:
[----:B------:R-:W0:Y:S01]  /*0590*/  I2F.F64 R42, R29 ;  /* 0x0000001d002a7312 */ /* 0x000e220000201c00 */
        /* <DEDUP_REMOVED lines=16> */
[----:B------:R-:W-:Y:S05]  /*06a0*/  CALL.REL.NOINC `($__internal_19_$__cuda_sm20_dblrcp_rn_slowpath_v3) ;  /* 0x0000005400d87944 */ /* 0x000fea0003c00000 */
[----:B------:R-:W-:Y:S01]  /*06b0*/  IMAD.MOV.U32 R24, RZ, RZ, R22 ;  /* 0x000000ffff187224 */ /* 0x000fe200078e0016 */
[----:B------:R-:W-:-:S07]  /*06c0*/  MOV R25, R23 ;  /* 0x0000001700197202 */ /* 0x000fce0000000f00 */
.L_x_1284:
[----:B------:R-:W-:Y:S01]  /*06d0*/  IADD3 R21, P0, PT, R13, R6, RZ ;  /* 0x000000060d157210 */ /* 0x000fe20007f1e0ff */
[----:B------:R-:W-:Y:S01]  /*06e0*/  DMUL R26, R34, R24 ;  /* 0x00000018221a7228 */ /* 0x000fe20000000000 */
[----:B------:R-:W0:Y:S02]  /*06f0*/  LDC R29, c[0x0][0x40c] ;  /* 0x00010300ff1d7b82 */ /* 0x000e240000000800 */
[----:B------:R-:W-:Y:S02]  /*0700*/  LEA.HI.X.SX32 R22, R6, R11, 0x1, P0 ;  /* 0x0000000b06167211 */ /* 0x000fe400000f0eff */
[----:B------:R-:W-:-:S04]  /*0710*/  LEA R20, P0, R21, UR16, 0x3 ;  /* 0x0000001015147c11 */ /* 0x000fc8000f8018ff */
[----:B------:R-:W-:-:S06]  /*0720*/  LEA.HI.X R21, R21, UR17, R22, 0x3, P0 ;  /* 0x0000001115157c11 */ /* 0x000fcc00080f1c16 */
[----:B------:R-:W2:Y:S01]  /*0730*/  LDG.E.64 R20, desc[UR10][R20.64] ;  /* 0x0000000a14147981 */ /* 0x000ea2000c1e1b00 */
[C---:B------:R-:W-:Y:S02]  /*0740*/  DADD R22, -R32.reuse, R38 ;  /* 0x0000000020167229 */ /* 0x040fe40000000126 */
[----:B------:R-:W-:-:S06]  /*0750*/  DMUL R26, R32, R26 ;  /* 0x0000001a201a7228 */ /* 0x000fcc0000000000 */
[----:B------:R-:W-:Y:S01]  /*0760*/  DMUL R22, R22, R22 ;  /* 0x0000001616167228 */ /* 0x000fe20000000000 */
[----:B0-----:R-:W-:-:S07]  /*0770*/  IMAD.WIDE R36, R29, 0x8, R36 ;  /* 0x000000081d247825 */ /* 0x001fce00078e0224 */
[C---:B------:R-:W-:Y:S02]  /*0780*/  DMUL R22, R42.reuse, R22 ;  /* 0x000000162a167228 */ /* 0x040fe40000000000 */
[----:B------:R-:W-:-:S06]  /*0790*/  DMUL R42, R42, R24 ;  /* 0x000000182a2a7228 */ /* 0x000fcc0000000000 */
[----:B------:R-:W-:-:S08]  /*07a0*/  DMUL R22, R34, R22 ;  /* 0x0000001622167228 */ /* 0x000fd00000000000 */
[----:B------:R-:W-:-:S08]  /*07b0*/  DMUL R22, R22, R24 ;  /* 0x0000001816167228 */ /* 0x000fd00000000000 */
[----:B------:R-:W-:Y:S01]  /*07c0*/  DFMA R44, R34, R44, R22 ;  /* 0x0000002c222c722b */ /* 0x000fe20000000016 */
[----:B------:R0:W5:Y:S01]  /*07d0*/  LDG.E.64 R34, desc[UR10][R36.64] ;  /* 0x0000000a24227981 */ /* 0x000162000c1e1b00 */
[----:B--2---:R-:W1:Y:S01]  /*07e0*/  MUFU.RCP64H R23, R21 ;  /* 0x0000001500177308 */ /* 0x004e620000001800 */
[----:B------:R-:W-:-:S06]  /*07f0*/  VIADD R22, R21, 0x300402 ;  /* 0x0030040215167836 */ /* 0x000fcc0000000000 */
[----:B-1----:R-:W-:-:S08]  /*0800*/  DFMA R24, -R20, R22, 1 ;  /* 0x3ff000001418742b */ /* 0x002fd00000000116 */
[----:B------:R-:W-:-:S08]  /*0810*/  DFMA R24, R24, R24, R24 ;  /* 0x000000181818722b */ /* 0x000fd00000000018 */
[----:B------:R-:W-:Y:S01]  /*0820*/  DFMA R24, R22, R24, R22 ;  /* 0x000000181618722b */ /* 0x000fe20000000016 */
[----:B------:R-:W-:-:S04]  /*0830*/  IADD3 R23, P0, PT, R14, R7, RZ ;  /* 0x000000070e177210 */ /* 0x000fc80007f1e0ff */
[----:B------:R-:W-:Y:S02]  /*0840*/  LEA.HI.X.SX32 R28, R7, R12, 0x1, P0 ;  /* 0x0000000c071c7211 */ /* 0x000fe400000f0eff */
[----:B------:R-:W-:-:S04]  /*0850*/  LEA R32, P0, R23, UR14, 0x3 ;  /* 0x0000000e17207c11 */ /* 0x000fc8000f8018ff */
[----:B------:R-:W-:-:S06]  /*0860*/  LEA.HI.X R33, R23, UR15, R28, 0x3, P0 ;  /* 0x0000000f17217c11 */ /* 0x000fcc00080f1c1c */
[----:B------:R-:W5:Y:S01]  /*0870*/  LDG.E.64 R32, desc[UR10][R32.64] ;  /* 0x0000000a20207981 */ /* 0x000f62000c1e1b00 */
[----:B------:R-:W-:Y:S01]  /*0880*/  FSETP.GEU.AND P0, PT, |R22|, 5.8789094863358348022e-39, PT ;  /* 0x004004021600780b */ /* 0x000fe20003f0e200 */
[----:B------:R0:W1:Y:S01]  /*0890*/  F2I.F64.TRUNC R29, R40 ;  /* 0x00000028001d7311 */ /* 0x000062000030d100 */
[----:B------:R-:W-:Y:S02]  /*08a0*/  DFMA R38, R42, R38, R26 ;  /* 0x000000262a26722b */ /* 0x000fe4000000001a */
[----:B------:R-:W-:Y:S01]  /*08b0*/  DFMA R26, -R20, R24, 1 ;  /* 0x3ff00000141a742b */ /* 0x000fe20000000118 */
[----:B------:R-:W-:Y:S01]  /*08c0*/  BSSY.RECONVERGENT B1, `(.L_x_1285) ;  /* 0x0000008000017945 */ /* 0x000fe20003800200 */
[----:B------:R-:W-:-:S06]  /*08d0*/  DADD R30, R44, R30 ;  /* 0x000000002c1e7229 */ /* 0x000fcc000000001e */
[----:B------:R-:W-:Y:S01]  /*08e0*/  DFMA R22, R24, R26, R24 ;  /* 0x0000001a1816722b */ /* 0x000fe20000000018 */
[----:B0-----:R-:W-:Y:S10]  /*08f0*/  @P0 BRA `(.L_x_1286) ;  /* 0x0000000000100947 */ /* 0x001ff40003800000 */
[----:B------:R-:W-:Y:S02]  /*0900*/  LOP3.LUT R24, R21, 0x7fffffff, RZ, 0xc0, !PT ;  /* 0x7fffffff15187812 */ /* 0x000fe400078ec0ff */
[----:B------:R-:W-:-:S03]  /*0910*/  MOV R28, 0x940 ;  /* 0x00000940001c7802 */ /* 0x000fc60000000f00 */
[----:B------:R-:W-:-:S07]  /*0920*/  VIADD R24, R24, 0xfff00000 ;  /* 0xfff0000018187836 */ /* 0x000fce0000000000 */
[----:B-1---5:R-:W-:Y:S05]  /*0930*/  CALL.REL.NOINC `($__internal_19_$__cuda_sm20_dblrcp_rn_slowpath_v3) ;  /* 0x0000005400347944 */ /* 0x022fea0003c00000 */
.L_x_1286:
[----:B------:R-:W-:Y:S05]  /*0940*/  BSYNC.RECONVERGENT B1 ;  /* 0x0000000000017941 */ /* 0x000fea0003800200 */
.L_x_1285:
[----:B-1----:R-:W0:Y:S01]  /*0950*/  I2F.F64 R42, R29 ;  /* 0x0000001d002a7312 */ /* 0x002e220000201c00 */
        /* <DEDUP_REMOVED lines=17> */
[----:B------:R-:W-:Y:S02]  /*0a70*/  IMAD.MOV.U32 R24, RZ, RZ, R22 ;  /* 0x000000ffff187224 */ /* 0x000fe400078e0016 */
[----:B------:R-:W-:-:S07]  /*0a80*/  IMAD.MOV.U32 R25, RZ, RZ, R23 ;  /* 0x000000ffff197224 */ /* 0x000fce00078e0017 */
.L_x_1287:
[----:B------:R-:W-:Y:S01]  /*0a90*/  IADD3 R21, P0, PT, R13, R2, RZ ;  /* 0x000000020d157210 */ /* 0x000fe20007f1e0ff */
[----:B------:R-:W-:Y:S01]  /*0aa0*/  DMUL R26, R34, R24 ;  /* 0x00000018221a7228 */ /* 0x000fe20000000000 */
[----:B------:R-:W0:Y:S02]  /*0ab0*/  LDC R29, c[0x0][0x40c] ;  /* 0x00010300ff1d7b82 */ /* 0x000e240000000800 */
[----:B------:R-:W-:Y:S02]  /*0ac0*/  LEA.HI.X.SX32 R22, R2, R11, 0x1, P0 ;  /* 0x0000000b02167211 */ /* 0x000fe400000f0eff */
[----:B------:R-:W-:-:S04]  /*0ad0*/  LEA R20, P0, R21, UR16, 0x3 ;  /* 0x0000001015147c11 */ /* 0x000fc8000f8018ff */
[----:B------:R-:W-:-:S06]  /*0ae0*/  LEA.HI.X R21, R21, UR17, R22, 0x3, P0 ;  /* 0x0000001115157c11 */ /* 0x000fcc00080f1c16 */
[----:B------:R-:W2:Y:S01]  /*0af0*/  LDG.E.64 R20, desc[UR10][R20.64] ;  /* 0x0000000a14147981 */ /* 0x000ea2000c1e1b00 */
[----:B------:R-:W-:Y:S02]  /*0b00*/  DADD R22, R38, -R32 ;  /* 0x0000000026167229 */ /* 0x000fe40000000820 */
        /* <DEDUP_REMOVED lines=28> */
[----:B------:R-:W-:Y:S02]  /*0cd0*/  MOV R28, 0xd00 ;  /* 0x00000d00001c7802 */ /* 0x000fe40000000f00 */
[----:B------:R-:W-:-:S07]  /*0ce0*/  IADD3 R24, PT, PT, R24, -0x100000, RZ ;  /* 0xfff0000018187810 */ /* 0x000fce0007ffe0ff */
[----:B-1---5:R-:W-:Y:S05]  /*0cf0*/  CALL.REL.NOINC `($__internal_19_$__cuda_sm20_dblrcp_rn_slowpath_v3) ;  /* 0x0000005000447944 */ /* 0x022fea0003c00000 */
.L_x_1289:
[----:B------:R-:W-:Y:S05]  /*0d00*/  BSYNC.RECONVERGENT B1 ;  /* 0x0000000000017941 */ /* 0x000fea0003800200 */
.L_x_1288:
        /* <DEDUP_REMOVED lines=20> */
.L_x_1290:
        /* <DEDUP_REMOVED lines=9> */
[----:B------:R-:W-:-:S08]  /*0ee0*/  DMUL R22, R22, R22 ;  /* 0x0000001616167228 */ /* 0x000fd00000000000 */
[C---:B------:R-:W-:Y:S02]  /*0ef0*/  DMUL R22, R42.reuse, R22 ;  /* 0x000000162a167228 */ /* 0x040fe40000000000 */
[----:B------:R-:W-:-:S06]  /*0f00*/  DMUL R42, R42, R24 ;  /* 0x000000182a2a7228 */ /* 0x000fcc0000000000 */
[----:B------:R-:W-:-:S08]  /*0f10*/  DMUL R22, R34, R22 ;  /* 0x0000001622167228 */ /* 0x000fd00000000000 */
[----:B------:R-:W-:-:S08]  /*0f20*/  DMUL R22, R22, R24 ;  /* 0x0000001816167228 */ /* 0x000fd00000000000 */
[----:B------:R-:W-:Y:S01]  /*0f30*/  DFMA R44, R34, R44, R22 ;  /* 0x0000002c222c722b */ /* 0x000fe20000000016 */
[----:B0-----:R-:W-:-:S06]  /*0f40*/  IMAD.WIDE R34, R29, 0x8, R36 ;  /* 0x000000081d227825 */ /* 0x001fcc00078e0224 */
[----:B------:R-:W5:Y:S01]  /*0f50*/  LDG.E.64 R34, desc[UR10][R34.64] ;  /* 0x0000000a22227981 */ /* 0x000f62000c1e1b00 */
[----:B--2---:R-:W0:Y:S01]  /*0f60*/  MUFU.RCP64H R23, R21 ;  /* 0x0000001500177308 */ /* 0x004e220000001800 */
[----:B------:R-:W-:-:S06]  /*0f70*/  VIADD R22, R21, 0x300402 ;  /* 0x0030040215167836 */ /* 0x000fcc0000000000 */
[----:B0-----:R-:W-:-:S08]  /*0f80*/  DFMA R24, -R20, R22, 1 ;  /* 0x3ff000001418742b */ /* 0x001fd00000000116 */
        /* <DEDUP_REMOVED lines=19> */
.L_x_1292:
[----:B------:R-:W-:Y:S05]  /*10c0*/  BSYNC.RECONVERGENT B1 ;  /* 0x0000000000017941 */ /* 0x000fea0003800200 */
.L_x_1291:
        /* <DEDUP_REMOVED lines=17> */
[----:B------:R-:W-:Y:S05]  /*11e0*/  CALL.REL.NOINC `($__internal_19_$__cuda_sm20_dblrcp_rn_slowpath_v3) ;  /* 0x0000004c00087944 */ /* 0x000fea0003c00000 */
[----:B------:R-:W-:Y:S02]  /*11f0*/  IMAD.MOV.U32 R20, RZ, RZ, R22 ;  /* 0x000000ffff147224 */ /* 0x000fe400078e0016 */
[----:B------:R-:W-:-:S07]  /*1200*/  IMAD.MOV.U32 R21, RZ, RZ, R23 ;  /* 0x000000ffff157224 */ /* 0x000fce00078e0017 */
.L_x_1293:
[----:B------:R-:W-:Y:S01]  /*1210*/  DADD R22, R38, -R32 ;  /* 0x0000000026167229 */ /* 0x000fe20000000820 */
[----:B------:R-:W0:Y:S01]  /*1220*/  LDC R27, c[0x0][0x3a8] ;  /* 0x0000ea00ff1b7b82 */ /* 0x000e220000000800 */
[----:B------:R-:W-:Y:S01]  /*1230*/  VIADD R5, R5, 0x4 ;  /* 0x0000000405057836 */ /* 0x000fe20000000000 */
[----:B------:R4:W1:Y:S04]  /*1240*/  F2I.F64.TRUNC R29, R36 ;  /* 0x00000024001d7311 */ /* 0x000868000030d100 */
[----:B------:R-:W-:Y:S01]  /*1250*/  ISETP.NE.AND P0, PT, R5, RZ, PT ;  /* 0x000000ff0500720c */ /* 0x000fe20003f05270 */
[----:B------:R-:W-:Y:S01]  /*1260*/  DMUL R22, R22, R22 ;  /* 0x0000001616167228 */ /* 0x000fe20000000000 */
[----:B------:R-:W2:Y:S07]  /*1270*/  LDC R24, c[0x0][0x390] ;  /* 0x0000e400ff187b82 */ /* 0x000eae0000000800 */
[C---:B------:R-:W-:Y:S01]  /*1280*/  DMUL R22, R40.reuse, R22 ;  /* 0x0000001628167228 */ /* 0x040fe20000000000 */
[----:B------:R-:W3:Y:S01]  /*1290*/  LDC R25, c[0x0][0x40c] ;  /* 0x00010300ff197b82 */ /* 0x000ee20000000800 */
[----:B------:R-:W-:-:S06]  /*12a0*/  DMUL R40, R40, R20 ;  /* 0x0000001428287228 */ /* 0x000fcc0000000000 */
[----:B------:R-:W-:Y:S01]  /*12b0*/  DMUL R22, R34, R22 ;  /* 0x0000001622167228 */ /* 0x000fe20000000000 */
[C---:B0-----:R-:W-:Y:S02]  /*12c0*/  IMAD R6, R27.reuse, 0x4, R6 ;  /* 0x000000041b067824 */ /* 0x041fe400078e0206 */
[C---:B------:R-:W-:Y:S02]  /*12d0*/  IMAD R2, R27.reuse, 0x4, R2 ;  /* 0x000000041b027824 */ /* 0x040fe400078e0202 */
[C---:B------:R-:W-:Y:S02]  /*12e0*/  IMAD R4, R27.reuse, 0x4, R4 ;  /* 0x000000041b047824 */ /* 0x040fe400078e0204 */
[----:B------:R-:W-:Y:S01]  /*12f0*/  IMAD R8, R27, 0x4, R8 ;  /* 0x000000041b087824 */ /* 0x000fe200078e0208 */
[-C--:B------:R-:W-:Y:S01]  /*1300*/  DMUL R22, R22, R20.reuse ;  /* 0x0000001416167228 */ /* 0x080fe20000000000 */
[C---:B--2---:R-:W-:Y:S01]  /*1310*/  LEA R7, R24.reuse, R7, 0x2 ;  /* 0x0000000718077211 */ /* 0x044fe200078e10ff */
[----:B------:R-:W-:Y:S01]  /*1320*/  DMUL R20, R34, R20 ;  /* 0x0000001422147228 */ /* 0x000fe20000000000 */
[----:B------:R-:W-:-:S02]  /*1330*/  IMAD R3, R24, 0x4, R3 ;  /* 0x0000000418037824 */ /* 0x000fc400078e0203 */
[C---:B------:R-:W-:Y:S02]  /*1340*/  IMAD R0, R24.reuse, 0x4, R0 ;  /* 0x0000000418007824 */ /* 0x040fe400078e0200 */
[----:B------:R-:W-:Y:S01]  /*1350*/  IMAD R9, R24, 0x4, R9 ;  /* 0x0000000418097824 */ /* 0x000fe200078e0209 */
[----:B------:R-:W-:Y:S01]  /*1360*/  DFMA R22, R34, R42, R22 ;  /* 0x0000002a2216722b */ /* 0x000fe20000000016 */
[----:B---3--:R-:W-:Y:S01]  /*1370*/  IMAD R10, R25, 0x4, R10 ;  /* 0x00000004190a7824 */ /* 0x008fe200078e020a */
[----:B------:R-:W-:-:S06]  /*1380*/  DMUL R20, R32, R20 ;  /* 0x0000001420147228 */ /* 0x000fcc0000000000 */
[----:B------:R-:W-:Y:S02]  /*1390*/  DADD R30, R30, R22 ;  /* 0x000000001e1e7229 */ /* 0x000fe40000000016 */
[----:B------:R-:W-:Y:S01]  /*13a0*/  DFMA R38, R38, R40, R20 ;  /* 0x000000282626722b */ /* 0x000fe20000000014 */
[----:B-1--4-:R-:W-:Y:S10]  /*13b0*/  @P0 BRA `(.L_x_1294) ;  /* 0xffffffec00fc0947 */ /* 0x012ff4000383ffff */
.L_x_1281:
[----:B------:R-:W-:-:S09]  /*13c0*/  UISETP.NE.AND UP0, UPT, UR4, URZ, UPT ;  /* 0x000000ff0400728c */ /* 0x000fd2000bf05270 */
[----:B------:R-:W-:Y:S05]  /*13d0*/  BRA.U !UP0, `(.L_x_1295) ;  /* 0x0000000d08407547 */ /* 0x000fea000b800000 */
[----:B------:R-:W-:-:S09]  /*13e0*/  UISETP.NE.AND UP0, UPT, UR4, 0x1, UPT ;  /* 0x000000010400788c */ /* 0x000fd2000bf05270 */
[----:B------:R-:W-:Y:S05]  /*13f0*/  BRA.U !UP0, `(.L_x_1296) ;  /* 0x00000009081c7547 */ /* 0x000fea000b800000 */
[----:B------:R-:W0:Y:S01]  /*1400*/  LDCU UR5, c[0x0][0x3a8] ;  /* 0x00007500ff0577ac */ /* 0x000e220008000800 */
[----:B------:R-:W4:Y:S01]  /*1410*/  LDC.64 R8, c[0x0][0x400] ;  /* 0x00010000ff087b82 */ /* 0x000f220000000a00 */
[----:B------:R-:W1:Y:S01]  /*1420*/  LDCU.64 UR6, c[0x0][0x398] ;  /* 0x00007300ff0677ac */ /* 0x000e620008000a00 */
[----:B------:R-:W2:Y:S01]  /*1430*/  LDCU.64 UR8, c[0x0][0x380] ;  /* 0x00007000ff0877ac */ /* 0x000ea20008000a00 */
[----:B0-----:R-:W-:Y:S01]  /*1440*/  IMAD R0, R15, UR5, RZ ;  /* 0x000000050f007c24 */ /* 0x001fe2000f8e02ff */
[----:B------:R-:W0:Y:S04]  /*1450*/  LDCU UR5, c[0x0][0x40c] ;  /* 0x00008180ff0577ac */ /* 0x000e280008000800 */
[----:B------:R-:W-:-:S04]  /*1460*/  IADD3 R2, P0, PT, R13, R0, RZ ;  /* 0x000000000d027210 */ /* 0x000fc80007f1e0ff */
[----:B------:R-:W-:Y:S02]  /*1470*/  LEA.HI.X.SX32 R3, R0, R11, 0x1, P0 ;  /* 0x0000000b00037211 */ /* 0x000fe400000f0eff */
[C---:B-1----:R-:W-:Y:S01]  /*1480*/  LEA R20, P0, R2.reuse, UR6, 0x3 ;  /* 0x0000000602147c11 */ /* 0x042fe2000f8018ff */
[----:B------:R-:W1:Y:S03]  /*1490*/  LDCU UR6, c[0x0][0x390] ;  /* 0x00007200ff0677ac */ /* 0x000e660008000800 */
[----:B------:R-:W-:-:S06]  /*14a0*/  LEA.HI.X R21, R2, UR7, R3, 0x3, P0 ;  /* 0x0000000702157c11 */ /* 0x000fcc00080f1c03 */
[----:B------:R-:W3:Y:S01]  /*14b0*/  LDG.E.64 R20, desc[UR10][R20.64] ;  /* 0x0000000a14147981 */ /* 0x000ee2000c1e1b00 */
[----:B0-----:R-:W-:-:S04]  /*14c0*/  IMAD R5, R15, UR5, RZ ;  /* 0x000000050f057c24 */ /* 0x001fc8000f8e02ff */
[----:B----4-:R-:W-:-:S04]  /*14d0*/  IMAD.WIDE R8, R5, 0x8, R8 ;  /* 0x0000000805087825 */ /* 0x010fc800078e0208 */
[----:B-1----:R-:W-:-:S05]  /*14e0*/  IMAD R3, R15, UR6, RZ ;  /* 0x000000060f037c24 */ /* 0x002fca000f8e02ff */
[----:B------:R-:W-:-:S04]  /*14f0*/  IADD3 R2, P0, PT, R14, R3, RZ ;  /* 0x000000030e027210 */ /* 0x000fc80007f1e0ff */
[----:B------:R-:W-:Y:S02]  /*1500*/  LEA.HI.X.SX32 R7, R3, R12, 0x1, P0 ;  /* 0x0000000c03077211 */ /* 0x000fe400000f0eff */
[----:B--2---:R-:W-:-:S04]  /*1510*/  LEA R4, P0, R2, UR8, 0x3 ;  /* 0x0000000802047c11 */ /* 0x004fc8000f8018ff */
[----:B------:R-:W-:Y:S02]  /*1520*/  LEA.HI.X R5, R2, UR9, R7, 0x3, P0 ;  /* 0x0000000902057c11 */ /* 0x000fe400080f1c07 */
[----:B------:R0:W5:Y:S04]  /*1530*/  LDG.E.64 R6, desc[UR10][R8.64] ;  /* 0x0000000a08067981 */ /* 0x000168000c1e1b00 */
[----:B------:R-:W5:Y:S01]  /*1540*/  LDG.E.64 R4, desc[UR10][R4.64] ;  /* 0x0000000a04047981 */ /* 0x000f62000c1e1b00 */
[----:B------:R-:W-:Y:S01]  /*1550*/  BSSY.RECONVERGENT B1, `(.L_x_1297) ;  /* 0x000000e000017945 */ /* 0x000fe20003800200 */
        /* <DEDUP_REMOVED lines=13> */
.L_x_1298:
[----:B------:R-:W-:Y:S05]  /*1630*/  BSYNC.RECONVERGENT B1 ;  /* 0x0000000000017941 */ /* 0x000fea0003800200 */
.L_x_1297:
[----:B------:R-:W0:Y:S01]  /*1640*/  I2F.F64 R34, R29 ;  /* 0x0000001d00227312 */ /* 0x000e220000201c00 */
        /* <DEDUP_REMOVED lines=17> */
[----:B------:R-:W-:Y:S05]  /*1760*/  CALL.REL.NOINC `($__internal_19_$__cuda_sm20_dblrcp_rn_slowpath_v3) ;  /* 0x0000004400a87944 */ /* 0x000fea0003c00000 */
[----:B------:R-:W-:Y:S02]  /*1770*/  IMAD.MOV.U32 R26, RZ, RZ, R22 ;  /* 0x000000ffff1a7224 */ /* 0x000fe400078e0016 */
[----:B------:R-:W-:-:S07]  /*1780*/  IMAD.MOV.U32 R27, RZ, RZ, R23 ;  /* 0x000000ffff1b7224 */ /* 0x000fce00078e0017 */
.L_x_1299:
[----:B------:R-:W0:Y:S01]  /*1790*/  LDCU UR5, c[0x0][0x3a8] ;  /* 0x00007500ff0577ac */ /* 0x000e220008000800 */
[----:B------:R-:W1:Y:S01]  /*17a0*/  LDC R23, c[0x0][0x40c] ;  /* 0x00010300ff177b82 */ /* 0x000e620000000800 */
[----:B------:R-:W2:Y:S01]  /*17b0*/  LDCU.64 UR6, c[0x0][0x398] ;  /* 0x00007300ff0677ac */ /* 0x000ea20008000a00 */
[----:B0-----:R-:W-:Y:S01]  /*17c0*/  VIADD R0, R0, UR5 ;  /* 0x0000000500007c36 */ /* 0x001fe20008000000 */
[----:B------:R-:W0:Y:S04]  /*17d0*/  LDCU UR5, c[0x0][0x390] ;  /* 0x00007200ff0577ac */ /* 0x000e280008000800 */
[----:B------:R-:W-:-:S04]  /*17e0*/  IADD3 R2, P0, PT, R13, R0, RZ ;  /* 0x000000000d027210 */ /* 0x000fc80007f1e0ff */
[----:B------:R-:W-:Y:S02]  /*17f0*/  LEA.HI.X.SX32 R21, R0, R11, 0x1, P0 ;  /* 0x0000000b00157211 */ /* 0x000fe400000f0eff */
[----:B--2---:R-:W-:-:S04]  /*1800*/  LEA R20, P0, R2, UR6, 0x3 ;  /* 0x0000000602147c11 */ /* 0x004fc8000f8018ff */
[----:B------:R-:W-:Y:S01]  /*1810*/  LEA.HI.X R21, R2, UR7, R21, 0x3, P0 ;  /* 0x0000000702157c11 */ /* 0x000fe200080f1c15 */
[----:B------:R-:W2:Y:S05]  /*1820*/  LDCU.64 UR6, c[0x0][0x380] ;  /* 0x00007000ff0677ac */ /* 0x000eaa0008000a00 */
[----:B------:R-:W3:Y:S01]  /*1830*/  LDG.E.64 R20, desc[UR10][R20.64] ;  /* 0x0000000a14147981 */ /* 0x000ee2000c1e1b00 */
[----:B0-----:R-:W-:Y:S02]  /*1840*/  VIADD R3, R3, UR5 ;  /* 0x0000000503037c36 */ /* 0x001fe40008000000 */
[----:B-1----:R-:W-:-:S03]  /*1850*/  IMAD.WIDE R8, R23, 0x8, R8 ;  /* 0x0000000817087825 */ /* 0x002fc600078e0208 */
[----:B------:R-:W-:-:S03]  /*1860*/  IADD3 R0, P0, PT, R14, R3, RZ ;  /* 0x000000030e007210 */ /* 0x000fc60007f1e0ff */
[----:B------:R-:W5:Y:S01]  /*1870*/  LDG.E.64 R8, desc[UR10][R8.64] ;  /* 0x0000000a08087981 */ /* 0x000f62000c1e1b00 */
[----:B------:R-:W-:Y:S02]  /*1880*/  LEA.HI.X.SX32 R3, R3, R12, 0x1, P0 ;  /* 0x0000000c03037211 */ /* 0x000fe400000f0eff */
[----:B--2---:R-:W-:-:S04]  /*1890*/  LEA R2, P0, R0, UR6, 0x3 ;  /* 0x0000000600027c11 */ /* 0x004fc8000f8018ff */
[----:B------:R-:W-:-:S06]  /*18a0*/  LEA.HI.X R3, R0, UR7, R3, 0x3, P0 ;  /* 0x0000000700037c11 */ /* 0x000fcc00080f1c03 */
[----:B------:R-:W5:Y:S01]  /*18b0*/  LDG.E.64 R2, desc[UR10][R2.64] ;  /* 0x0000000a02027981 */ /* 0x000f62000c1e1b00 */
[----:B------:R-:W-:-:S08]  /*18c0*/  DADD R22, R38, -R4 ;  /* 0x0000000026167229 */ /* 0x000fd00000000804 */
[----:B------:R-:W-:-:S08]  /*18d0*/  DMUL R22, R22, R22 ;  /* 0x0000001616167228 */ /* 0x000fd00000000000 */
[----:B------:R-:W-:-:S08]  /*18e0*/  DMUL R40, R34, R22 ;  /* 0x0000001622287228 */ /* 0x000fd00000000000 */
[C---:B------:R-:W-:Y:S02]  /*18f0*/  DMUL R40, R6.reuse, R40 ;  /* 0x0000002806287228 */ /* 0x040fe40000000000 */
[----:B------:R-:W-:-:S06]  /*1900*/  DMUL R28, R6, R26 ;  /* 0x0000001a061c7228 */ /* 0x000fcc0000000000 */
[----:B------:R-:W-:Y:S01]  /*1910*/  DMUL R40, R40, R26 ;  /* 0x0000001a28287228 */ /* 0x000fe20000000000 */
[----:B------:R0:W1:Y:S01]  /*1920*/  F2I.F64.TRUNC R0, R32 ;  /* 0x0000002000007311 */ /* 0x000062000030d100 */
[----:B------:R-:W-:Y:S02]  /*1930*/  DMUL R28, R4, R28 ;  /* 0x0000001c041c7228 */ /* 0x000fe40000000000 */
[----:B------:R-:W-:-:S04]  /*1940*/  DMUL R26, R34, R26 ;  /* 0x0000001a221a7228 */ /* 0x000fc80000000000 */
[----:B------:R-:W-:Y:S01]  /*1950*/  DFMA R36, R6, R36, R40 ;  /* 0x000000240624722b */ /* 0x000fe20000000028 */
[----:B------:R-:W-:Y:S03]  /*1960*/  BSSY.RECONVERGENT B1, `(.L_x_1300) ;  /* 0x0000010000017945 */ /* 0x000fe60003800200 */
[----:B------:R-:W-:-:S04]  /*1970*/  DFMA R38, R38, R26, R28 ;  /* 0x0000001a2626722b */ /* 0x000fc8000000001c */
[----:B------:R-:W-:Y:S01]  /*1980*/  DADD R30, R30, R36 ;  /* 0x000000001e1e7229 */ /* 0x000fe20000000024 */
[----:B---3--:R-:W2:Y:S01]  /*1990*/  MUFU.RCP64H R25, R21 ;  /* 0x0000001500197308 */ /* 0x008ea20000001800 */
        /* <DEDUP_REMOVED lines=11> */
[----:B-----5:R-:W-:Y:S05]  /*1a50*/  CALL.REL.NOINC `($__internal_19_$__cuda_sm20_dblrcp_rn_slowpath_v3) ;  /* 0x0000004000ec7944 */ /* 0x020fea0003c00000 */
.L_x_1301:
[----:B------:R-:W-:Y:S05]  /*1a60*/  BSYNC.RECONVERGENT B1 ;  /* 0x0000000000017941 */ /* 0x000fea0003800200 */
.L_x_1300:
        /* <DEDUP_REMOVED lines=19> */
.L_x_1302:
[----:B------:R-:W-:Y:S01]  /*1ba0*/  DADD R20, R38, -R2 ;  /* 0x0000000026147229 */ /* 0x000fe20000000802 */
[----:B------:R0:W4:Y:S01]  /*1bb0*/  F2I.F64.TRUNC R29, R4 ;  /* 0x00000004001d7311 */ /* 0x000122000030d100 */
        /* <DEDUP_REMOVED lines=10> */
[----:B0---4-:R-:W-:-:S11]  /*1c60*/  DADD R30, R30, R20 ;  /* 0x000000001e1e7229 */ /* 0x011fd60000000014 */
.L_x_1296:
[----:B------:R-:W0:Y:S02]  /*1c70*/  LDCU UR5, c[0x0][0x388] ;  /* 0x00007100ff0577ac */ /* 0x000e240008000800 */
[----:B0-----:R-:W-:-:S04]  /*1c80*/  ULOP3.LUT UR5, UR5, 0x1, URZ, 0xc0, !UPT ;  /* 0x0000000105057892 */ /* 0x001fc8000f8ec0ff */
[----:B------:R-:W-:-:S09]  /*1c90*/  UISETP.NE.U32.AND UP0, UPT, UR5, 0x1, UPT ;  /* 0x000000010500788c */ /* 0x000fd2000bf05070 */
[----:B------:R-:W-:Y:S05]  /*1ca0*/  BRA.U UP0, `(.L_x_1295) ;  /* 0x00000005000c7547 */ /* 0x000fea000b800000 */
        /* <DEDUP_REMOVED lines=12> */
[C---:B-1----:R-:W-:Y:S02]  /*1d70*/  IMAD R3, R15.reuse, UR6, RZ ;  /* 0x000000060f037c24 */ /* 0x042fe4000f8e02ff */
[----:B0-----:R-:W-:-:S03]  /*1d80*/  IMAD R15, R15, UR5, RZ ;  /* 0x000000050f0f7c24 */ /* 0x001fc6000f8e02ff */
[----:B------:R-:W-:Y:S01]  /*1d90*/  IADD3 R14, P0, PT, R14, R3, RZ ;  /* 0x000000030e0e7210 */ /* 0x000fe20007f1e0ff */
[----:B----4-:R-:W-:-:S03]  /*1da0*/  IMAD.WIDE R4, R15, 0x8, R4 ;  /* 0x000000080f047825 */ /* 0x010fc600078e0204 */
[----:B------:R-:W-:Y:S02]  /*1db0*/  LEA.HI.X.SX32 R3, R3, R12, 0x1, P0 ;  /* 0x0000000c03037211 */ /* 0x000fe400000f0eff */
[C---:B--2---:R-:W-:Y:S01]  /*1dc0*/  LEA R2, P0, R14.reuse, UR8, 0x3 ;  /* 0x000000080e027c11 */ /* 0x044fe2000f8018ff */
[----:B------:R-:W5:Y:S03]  /*1dd0*/  LDG.E.64 R4, desc[UR10][R4.64] ;  /* 0x0000000a04047981 */ /* 0x000f66000c1e1b00 */
[----:B------:R-:W-:-:S06]  /*1de0*/  LEA.HI.X R3, R14, UR9, R3, 0x3, P0 ;  /* 0x000000090e037c11 */ /* 0x000fcc00080f1c03 */
[----:B------:R-:W5:Y:S01]  /*1df0*/  LDG.E.64 R2, desc[UR10][R2.64] ;  /* 0x0000000a02027981 */ /* 0x000f62000c1e1b00 */
[----:B------:R-:W-:Y:S01]  /*1e00*/  BSSY.RECONVERGENT B1, `(.L_x_1303) ;  /* 0x000000e000017945 */ /* 0x000fe20003800200 */
[----:B---3--:R-:W0:Y:S01]  /*1e10*/  MUFU.RCP64H R7, R21 ;  /* 0x0000001500077308 */ /* 0x008e220000001800 */
[----:B------:R-:W-:-:S06]  /*1e20*/  VIADD R6, R21, 0x300402 ;  /* 0x0030040215067836 */ /* 0x000fcc0000000000 */
[----:B0-----:R-:W-:-:S08]  /*1e30*/  DFMA R8, -R20, R6, 1 ;  /* 0x3ff000001408742b */ /* 0x001fd00000000106 */
[----:B------:R-:W-:Y:S01]  /*1e40*/  DFMA R8, R8, R8, R8 ;  /* 0x000000080808722b */ /* 0x000fe20000000008 */
[----:B------:R-:W-:-:S07]  /*1e50*/  FSETP.GEU.AND P0, PT, |R6|, 5.8789094863358348022e-39, PT ;  /* 0x004004020600780b */ /* 0x000fce0003f0e200 */
[----:B------:R-:W-:-:S08]  /*1e60*/  DFMA R8, R6, R8, R6 ;  /* 0x000000080608722b */ /* 0x000fd00000000006 */
[----:B------:R-:W-:-:S08]  /*1e70*/  DFMA R10, -R20, R8, 1 ;  /* 0x3ff00000140a742b */ /* 0x000fd00000000108 */
[----:B------:R-:W-:Y:S01]  /*1e80*/  DFMA R22, R8, R10, R8 ;  /* 0x0000000a0816722b */ /* 0x000fe20000000008 */
[----:B------:R-:W-:Y:S10]  /*1e90*/  @P0 BRA `(.L_x_1304) ;  /* 0x0000000000100947 */ /* 0x000ff40003800000 */
[----:B------:R-:W-:Y:S02]  /*1ea0*/  LOP3.LUT R24, R21, 0x7fffffff, RZ, 0xc0, !PT ;  /* 0x7fffffff15187812 */ /* 0x000fe400078ec0ff */
[----:B------:R-:W-:-:S03]  /*1eb0*/  MOV R28, 0x1ee0 ;  /* 0x00001ee0001c7802 */ /* 0x000fc60000000f00 */
[----:B------:R-:W-:-:S07]  /*1ec0*/  VIADD R24, R24, 0xfff00000 ;  /* 0xfff0000018187836 */ /* 0x000fce0000000000 */
[----:B-----5:R-:W-:Y:S05]  /*1ed0*/  CALL.REL.NOINC `($__internal_19_$__cuda_sm20_dblrcp_rn_slowpath_v3) ;  /* 0x0000003c00cc7944 */ /* 0x020fea0003c00000 */
.L_x_1304:
[----:B------:R-:W-:Y:S05]  /*1ee0*/  BSYNC.RECONVERGENT B1 ;  /* 0x0000000000017941 */ /* 0x000fea0003800200 */
.L_x_1303:
[----:B------:R-:W0:Y:S01]  /*1ef0*/  I2F.F64 R6, R29 ;  /* 0x0000001d00067312 */ /* 0x000e220000201c00 */
        /* <DEDUP_REMOVED lines=18> */
.L_x_1305:
[----:B------:R-:W-:Y:S01]  /*2020*/  DADD R12, R38, -R2 ;  /* 0x00000000260c7229 */ /* 0x000fe20000000802 */
[----:B------:R0:W4:Y:S01]  /*2030*/  F2I.F64.TRUNC R29, R8 ;  /* 0x00000008001d7311 */ /* 0x000122000030d100 */
[----:B------:R-:W-:-:S06]  /*2040*/  DMUL R14, R4, R22 ;  /* 0x00000016040e7228 */ /* 0x000fcc0000000000 */
        /* <DEDUP_REMOVED lines=9> */
.L_x_1295:
[----:B------:R-:W0:Y:S01]  /*20e0*/  I2F.F64 R12, R29 ;  /* 0x0000001d000c7312 */ /* 0x000e220000201c00 */
[----:B------:R-:W-:Y:S01]  /*20f0*/  IMAD.MOV.U32 R2, RZ, RZ, 0x1 ;  /* 0x00000001ff027424 */ /* 0x000fe200078e00ff */
[----:B------:R-:W4:Y:S01]  /*2100*/  LDC.64 R10, c[0x0][0x3b0] ;  /* 0x0000ec00ff0a7b82 */ /* 0x000f220000000a00 */
[----:B------:R-:W5:Y:S01]  /*2110*/  LDCU UR5, c[0x0][0x3bc] ;  /* 0x00007780ff0577ac */ /* 0x000f620008000800 */
[----:B------:R-:W-:Y:S01]  /*2120*/  FSETP.GEU.AND P2, PT, |R31|, 6.5827683646048100446e-37, PT ;  /* 0x036000001f00780b */ /* 0x000fe20003f4e200 */
[----:B------:R-:W-:Y:S01]  /*2130*/  BSSY.RECONVERGENT B0, `(.L_x_1306) ;  /* 0x000001b000007945 */ /* 0x000fe20003800200 */
[----:B------:R-:W1:Y:S02]  /*2140*/  LDCU.64 UR6, c[0x0][0x3e0] ;  /* 0x00007c00ff0677ac */ /* 0x000e640008000a00 */
[----:B0-----:R-:W0:Y:S01]  /*2150*/  MUFU.RCP64H R3, R13 ;  /* 0x0000000d00037308 */ /* 0x001e220000001800 */
[----:B-1----:R-:W-:-:S04]  /*2160*/  ISETP.NE.U32.AND P0, PT, RZ, UR6, PT ;  /* 0x00000006ff007c0c */ /* 0x002fc8000bf05070 */
[----:B------:R-:W-:Y:S01]  /*2170*/  ISETP.NE.AND.EX P0, PT, RZ, UR7, PT, P0 ;  /* 0x00000007ff007c0c */ /* 0x000fe2000bf05300 */
[----:B0-----:R-:W-:-:S08]  /*2180*/  DFMA R4, -R12, R2, 1 ;  /* 0x3ff000000c04742b */ /* 0x001fd00000000102 */
[----:B------:R-:W-:-:S08]  /*2190*/  DFMA R4, R4, R4, R4 ;  /* 0x000000040404722b */ /* 0x000fd00000000004 */
[----:B------:R-:W-:-:S08]  /*21a0*/  DFMA R4, R2, R4, R2 ;  /* 0x000000040204722b */ /* 0x000fd00000000002 */
[----:B------:R-:W-:-:S08]  /*21b0*/  DFMA R2, -R12, R4, 1 ;  /* 0x3ff000000c02742b */ /* 0x000fd00000000104 */
[----:B------:R-:W-:Y:S01]  /*21c0*/  DFMA R2, R4, R2, R4 ;  /* 0x000000020402722b */ /* 0x000fe20000000004 */
[----:B-----5:R-:W-:-:S04]  /*21d0*/  IMAD R5, R17, UR5, RZ ;  /* 0x0000000511057c24 */ /* 0x020fc8000f8e02ff */
[----:B----4-:R-:W-:-:S03]  /*21e0*/  IMAD.WIDE R4, R5, 0x8, R10 ;  /* 0x0000000805047825 */ /* 0x010fc600078e020a */
[----:B------:R-:W-:Y:S02]  /*21f0*/  DMUL R6, R2, R30 ;  /* 0x0000001e02067228 */ /* 0x000fe40000000000 */
[----:B------:R0:W-:Y:S06]  /*2200*/  STG.E.64 desc[UR10][R4.64], R38 ;  /* 0x0000002604007986 */ /* 0x0001ec000c101b0a */
[----:B------:R-:W-:-:S08]  /*2210*/  DFMA R8, -R12, R6, R30 ;  /* 0x000000060c08722b */ /* 0x000fd0000000011e */
[----:B------:R-:W-:-:S10]  /*2220*/  DFMA R2, R2, R8, R6 ;  /* 0x000000080202722b */ /* 0x000fd40000000006 */
        /* <DEDUP_REMOVED lines=8> */
[----:B--23--:R-:W-:Y:S05]  /*22b0*/  CALL.REL.NOINC `($__internal_20_$__cuda_sm20_div_rn_f64_full) ;  /* 0x0000003c00747944 */ /* 0x00cfea0003c00000 */
[----:B------:R-:W-:Y:S02]  /*22c0*/  IMAD.MOV.U32 R2, RZ, RZ, R22 ;  /* 0x000000ffff027224 */ /* 0x000fe400078e0016 */
[----:B------:R-:W-:-:S07]  /*22d0*/  IMAD.MOV.U32 R3, RZ, RZ, R23 ;  /* 0x000000ffff037224 */ /* 0x000fce00078e0017 */
.L_x_1307:
[----:B--23--:R-:W-:Y:S05]  /*22e0*/  BSYNC.RECONVERGENT B0 ;  /* 0x0000000000007941 */ /* 0x00cfea0003800200 */
.L_x_1306:
[----:B------:R-:W0:Y:S01]  /*22f0*/  LDCU.64 UR6, c[0x0][0x3f0] ;  /* 0x00007e00ff0677ac */ /* 0x000e220008000a00 */
[----:B------:R-:W-:Y:S01]  /*2300*/  IMAD.MOV.U32 R4, RZ, RZ, 0x0 ;  /* 0x00000000ff047424 */ /* 0x000fe200078e00ff */
[----:B------:R-:W-:Y:S01]  /*2310*/  BSSY.RECONVERGENT B0, `(.L_x_1308) ;  /* 0x0000019000007945 */ /* 0x000fe20003800200 */
[----:B------:R-:W-:Y:S01]  /*2320*/  IMAD.MOV.U32 R5, RZ, RZ, 0x3fd80000 ;  /* 0x3fd80000ff057424 */ /* 0x000fe200078e00ff */
        /* <DEDUP_REMOVED lines=15> */
[----:B------:R-:W-:Y:S01]  /*2420*/  MOV R2, R4 ;  /* 0x0000000400027202 */ /* 0x000fe20000000f00 */
[----:B------:R-:W-:Y:S01]  /*2430*/  IMAD.MOV.U32 R20, RZ, RZ, R8 ;  /* 0x000000ffff147224 */ /* 0x000fe200078e0008 */
[----:B------:R-:W-:Y:S01]  /*2440*/  MOV R0, 0x24a0 ;  /* 0x000024a000007802 */ /* 0x000fe20000000f00 */
[----:B------:R-:W-:Y:S02]  /*2450*/  IMAD.MOV.U32 R21, RZ, RZ, R9 ;  /* 0x000000ffff157224 */ /* 0x000fe400078e0009 */
[----:B------:R-:W-:Y:S02]  /*2460*/  IMAD.MOV.U32 R4, RZ, RZ, R10 ;  /* 0x000000ffff047224 */ /* 0x000fe400078e000a */
[----:B------:R-:W-:Y:S02]  /*2470*/  IMAD.MOV.U32 R5, RZ, RZ, R11 ;  /* 0x000000ffff057224 */ /* 0x000fe400078e000b */
[----:B------:R-:W-:-:S07]  /*2480*/  IMAD.MOV.U32 R8, RZ, RZ, R6 ;  /* 0x000000ffff087224 */ /* 0x000fce00078e0006 */
[----:B------:R-:W-:Y:S05]  /*2490*/  CALL.REL.NOINC `($__internal_21_$__cuda_sm20_dsqrt_rn_f64_mediumpath_v1) ;  /* 0x0000004000687944 */ /* 0x000fea0003c00000 */
.L_x_1309:
[----:B------:R-:W-:Y:S05]  /*24a0*/  BSYNC.RECONVERGENT B0 ;  /* 0x0000000000007941 */ /* 0x000fea0003800200 */
.L_x_1308:
        /* <DEDUP_REMOVED lines=13> */
[----:B------:R-:W-:Y:S05]  /*2580*/  CALL.REL.NOINC `($__internal_19_$__cuda_sm20_dblrcp_rn_slowpath_v3) ;  /* 0x0000003800207944 */ /* 0x000fea0003c00000 */
.L_x_1311:
[----:B------:R-:W-:Y:S05]  /*2590*/  BSYNC.RECONVERGENT B1 ;  /* 0x0000000000017941 */ /* 0x000fea0003800200 */
.L_x_1310:
[----:B------:R-:W-:Y:S01]  /*25a0*/  VIADD R12, R29, 0xffffffff ;  /* 0xffffffff1d0c7836 */ /* 0x000fe20000000000 */
[----:B------:R-:W0:Y:S01]  /*25b0*/  LDC.64 R10, c[0x0][0x3c0] ;  /* 0x0000f000ff0a7b82 */ /* 0x000e220000000a00 */
[----:B------:R-:W-:Y:S01]  /*25c0*/  IMAD.MOV.U32 R2, RZ, RZ, 0x1 ;  /* 0x00000001ff027424 */ /* 0x000fe200078e00ff */
[----:B------:R-:W1:Y:S01]  /*25d0*/  LDCU UR5, c[0x0][0x3cc] ;  /* 0x00007980ff0577ac */ /* 0x000e620008000800 */
[----:B------:R-:W-:Y:S01]  /*25e0*/  FSETP.GEU.AND P2, PT, |R31|, 6.5827683646048100446e-37, PT ;  /* 0x036000001f00780b */ /* 0x000fe20003f4e200 */
[----:B------:R-:W-:Y:S01]  /*25f0*/  BSSY.RECONVERGENT B0, `(.L_x_1312) ;  /* 0x0000019000007945 */ /* 0x000fe20003800200 */
[----:B------:R-:W2:Y:S08]  /*2600*/  I2F.F64 R12, R12 ;  /* 0x0000000c000c7312 */ /* 0x000eb00000201c00 */
[----:B--2---:R-:W2:Y:S02]  /*2610*/  MUFU.RCP64H R3, R13 ;  /* 0x0000000d00037308 */ /* 0x004ea40000001800 */
[----:B--2---:R-:W-:-:S08]  /*2620*/  DFMA R4, -R12, R2, 1 ;  /* 0x3ff000000c04742b */ /* 0x004fd00000000102 */
[----:B------:R-:W-:-:S08]  /*2630*/  DFMA R4, R4, R4, R4 ;  /* 0x000000040404722b */ /* 0x000fd00000000004 */
[----:B------:R-:W-:-:S08]  /*2640*/  DFMA R4, R2, R4, R2 ;  /* 0x000000040204722b */ /* 0x000fd00000000002 */
[----:B------:R-:W-:-:S08]  /*2650*/  DFMA R2, -R12, R4, 1 ;  /* 0x3ff000000c02742b */ /* 0x000fd00000000104 */
[----:B------:R-:W-:Y:S01]  /*2660*/  DFMA R2, R4, R2, R4 ;  /* 0x000000020402722b */ /* 0x000fe20000000004 */
[----:B-1----:R-:W-:-:S04]  /*2670*/  IMAD R5, R17, UR5, RZ ;  /* 0x0000000511057c24 */ /* 0x002fc8000f8e02ff */
[----:B0-----:R-:W-:-:S03]  /*2680*/  IMAD.WIDE R4, R5, 0x8, R10 ;  /* 0x0000000805047825 */ /* 0x001fc600078e020a */
[----:B------:R-:W-:Y:S02]  /*2690*/  DMUL R6, R2, R30 ;  /* 0x0000001e02067228 */ /* 0x000fe40000000000 */
[----:B------:R0:W-:Y:S06]  /*26a0*/  STG.E.64 desc[UR10][R4.64], R22 ;  /* 0x0000001604007986 */ /* 0x0001ec000c101b0a */
[----:B------:R-:W-:-:S08]  /*26b0*/  DFMA R8, -R12, R6, R30 ;  /* 0x000000060c08722b */ /* 0x000fd0000000011e */
[----:B------:R-:W-:-:S10]  /*26c0*/  DFMA R2, R2, R8, R6 ;  /* 0x000000080202722b */ /* 0x000fd40000000006 */
[----:B------:R-:W-:-:S05]  /*26d0*/  FFMA R0, RZ, R13, R3 ;  /* 0x0000000dff007223 */ /* 0x000fca0000000003 */
[----:B------:R-:W-:-:S13]  /*26e0*/  FSETP.GT.AND P1, PT, |R0|, 1.469367938527859385e-39, PT ;  /* 0x001000000000780b */ /* 0x000fda0003f24200 */
[----:B0-----:R-:W-:Y:S05]  /*26f0*/  @P1 BRA P2, `(.L_x_1313) ;  /* 0x0000000000201947 */ /* 0x001fea0001000000 */
[----:B------:R-:W-:Y:S01]  /*2700*/  MOV R8, R30 ;  /* 0x0000001e00087202 */ /* 0x000fe20000000f00 */
[----:B------:R-:W-:Y:S01]  /*2710*/  IMAD.MOV.U32 R9, RZ, RZ, R31 ;  /* 0x000000ffff097224 */ /* 0x000fe200078e001f */
[----:B------:R-:W-:Y:S01]  /*2720*/  MOV R0, 0x2760 ;  /* 0x0000276000007802 */ /* 0x000fe20000000f00 */
[----:B------:R-:W-:Y:S02]  /*2730*/  IMAD.MOV.U32 R4, RZ, RZ, R12 ;  /* 0x000000ffff047224 */ /* 0x000fe400078e000c */
[----:B------:R-:W-:-:S07]  /*2740*/  IMAD.MOV.U32 R5, RZ, RZ, R13 ;  /* 0x000000ffff057224 */ /* 0x000fce00078e000d */
[----:B------:R-:W-:Y:S05]  /*2750*/  CALL.REL.NOINC `($__internal_20_$__cuda_sm20_div_rn_f64_full) ;  /* 0x00000038004c7944 */ /* 0x000fea0003c00000 */
[----:B------:R-:W-:Y:S02]  /*2760*/  IMAD.MOV.U32 R2, RZ, RZ, R22 ;  /* 0x000000ffff027224 */ /* 0x000fe400078e0016 */
[----:B------:R-:W-:-:S07]  /*2770*/  IMAD.MOV.U32 R3, RZ, RZ, R23 ;  /* 0x000000ffff037224 */ /* 0x000fce00078e0017 */
.L_x_1313:
[----:B------:R-:W-:Y:S05]  /*2780*/  BSYNC.RECONVERGENT B0 ;  /* 0x0000000000007941 */ /* 0x000fea0003800200 */
.L_x_1312:
[----:B------:R-:W0:Y:S01]  /*2790*/  @P0 LDC R0, c[0x0][0x3ec] ;  /* 0x0000fb00ff000b82 */ /* 0x000e220000000800 */
[----:B------:R-:W1:Y:S07]  /*27a0*/  LDCU UR5, c[0x0][0x38c] ;  /* 0x00007180ff0577ac */ /* 0x000e6e0008000800 */
[----:B------:R-:W2:Y:S08]  /*27b0*/  @P0 LDC.64 R4, c[0x0][0x3e0] ;  /* 0x0000f800ff040b82 */ /* 0x000eb00000000a00 */
[----:B------:R-:W3:Y:S01]  /*27c0*/  @P0 LDC.64 R8, c[0x0][0x3f8] ;  /* 0x0000fe00ff080b82 */ /* 0x000ee20000000a00 */
[----:B0-----:R-:W-:-:S04]  /*27d0*/  @P0 IMAD R7, R17, R0, RZ ;  /* 0x0000000011070224 */ /* 0x001fc800078e02ff */
[----:B--2---:R-:W-:-:S05]  /*27e0*/  @P0 IMAD.WIDE R4, R7, 0x8, R4 ;  /* 0x0000000807040825 */ /* 0x004fca00078e0204 */
[----:B------:R-:W2:Y:S01]  /*27f0*/  @P0 LDG.E.64 R6, desc[UR10][R4.64] ;  /* 0x0000000a04060981 */ /* 0x000ea2000c1e1b00 */
[----:B------:R-:W-:Y:S01]  /*2800*/  IMAD.IADD R17, R16, 0x1, R17 ;  /* 0x0000000110117824 */ /* 0x000fe200078e0211 */
[----:B--2---:R-:W-:-:S08]  /*2810*/  @P0 DMUL R6, R18, R6 ;  /* 0x0000000612060228 */ /* 0x004fd00000000000 */
[----:B---3--:R-:W-:-:S07]  /*2820*/  @P0 DFMA R6, R2, R8, R6 ;  /* 0x000000080206022b */ /* 0x008fce0000000006 */
[----:B------:R4:W-:Y:S01]  /*2830*/  @P0 STG.E.64 desc[UR10][R4.64], R6 ;  /* 0x0000000604000986 */ /* 0x0009e2000c101b0a */
[----:B-1----:R-:W-:-:S13]  /*2840*/  ISETP.GE.AND P0, PT, R17, UR5, PT ;  /* 0x0000000511007c0c */ /* 0x002fda000bf06270 */
[----:B----4-:R-:W-:Y:S05]  /*2850*/  @!P0 BRA `(.L_x_1314) ;  /* 0xffffffd8004c8947 */ /* 0x010fea000383ffff */
[----:B------:R-:W-:Y:S05]  /*2860*/  EXIT ;  /* 0x000000000000794d */ /* 0x000fea0003800000 */
.L_x_1280:
[----:B------:R-:W-:Y:S01]  /*2870*/  BSSY.RECONVERGENT B1, `(.L_x_1315) ;  /* 0x0000269000017945 */ /* 0x000fe20003800200 */
[----:B------:R-:W0:Y:S01]  /*2880*/  LDCU.64 UR6, c[0x0][0x3f0] ;  /* 0x00007e00ff0677ac */ /* 0x000e220008000a00 */
[----:B------:R-:W1:Y:S01]  /*2890*/  LDCU UR16, c[0x0][0x40c] ;  /* 0x00008180ff1077ac */ /* 0x000e620008000800 */
[----:B------:R-:W2:Y:S01]  /*28a0*/  LDCU UR17, c[0x0][0x390] ;  /* 0x00007200ff1177ac */ /* 0x000ea20008000800 */
[----:B------:R-:W3:Y:S01]  /*28b0*/  LDCU UR18, c[0x0][0x3a8] ;  /* 0x00007500ff1277ac */ /* 0x000ee20008000800 */
[----:B------:R-:W4:Y:S01]  /*28c0*/  LDCU UR19, c[0x0][0x388] ;  /* 0x00007100ff1377ac */ /* 0x000f220008000800 */
[----:B------:R-:W0:Y:S01]  /*28d0*/  LDCU.64 UR8, c[0x0][0x380] ;  /* 0x00007000ff0877ac */ /* 0x000e220008000a00 */
[----:B------:R-:W0:Y:S01]  /*28e0*/  LDCU.64 UR12, c[0x0][0x398] ;  /* 0x00007300ff0c77ac */ /* 0x000e220008000a00 */
[----:B------:R-:W-:-:S12]  /*28f0*/  ULOP3.LUT UR4, UR4, 0x3, URZ, 0xc0, !UPT ;  /* 0x0000000304047892 */ /* 0x000fd8000f8ec0ff */
.L_x_1349:
[----:B------:R-:W5:Y:S01]  /*2900*/  LDCU UR5, c[0x0][0x388] ;  /* 0x00007100ff0577ac */ /* 0x000f620008000800 */
[----:B------:R-:W-:Y:S01]  /*2910*/  IMAD.MOV.U32 R0, RZ, RZ, RZ ;  /* 0x000000ffff007224 */ /* 0x000fe200078e00ff */
[----:B------:R-:W-:Y:S01]  /*2920*/  CS2R R10, SRZ ;  /* 0x00000000000a7805 */ /* 0x000fe2000001ff00 */
[----:B------:R-:W-:Y:S01]  /*2930*/  IMAD.MOV.U32 R6, RZ, RZ, RZ ;  /* 0x000000ffff067224 */ /* 0x000fe200078e00ff */
[----:B------:R-:W1:Y:S01]  /*2940*/  LDCU UR14, c[0x0][0x394] ;  /* 0x00007280ff0e77ac */ /* 0x000e620008000800 */
[----:B------:R-:W-:Y:S01]  /*2950*/  CS2R R12, SRZ ;  /* 0x00000000000c7805 */ /* 0x000fe2000001ff00 */
[----:B------:R-:W2:Y:S01]  /*2960*/  LDCU UR15, c[0x0][0x3ac] ;  /* 0x00007580ff0f77ac */ /* 0x000ea20008000800 */
[----:B-----5:R-:W-:Y:S01]  /*2970*/  UISETP.GE.U32.AND UP0, UPT, UR5, 0x4, UPT ;  /* 0x000000040500788c */ /* 0x020fe2000bf06070 */
[C---:B-1----:R-:W-:Y:S02]  /*2980*/  IMAD R5, R17.reuse, UR14, RZ ;  /* 0x0000000e11057c24 */ /* 0x042fe4000f8e02ff */
[----:B--2---:R-:W-:-:S03]  /*2990*/  IMAD R4, R17, UR15, RZ ;  /* 0x0000000f11047c24 */ /* 0x004fc6000f8e02ff */
[----:B------:R-:W-:Y:S02]  /*29a0*/  SHF.R.S32.HI R3, RZ, 0x1f, R5 ;  /* 0x0000001fff037819 */ /* 0x000fe40000011405 */
[----:B------:R-:W-:Y:S01]  /*29b0*/  SHF.R.S32.HI R2, RZ, 0x1f, R4 ;  /* 0x0000001fff027819 */ /* 0x000fe20000011404 */
[----:B------:R-:W-:Y:S06]  /*29c0*/  BRA.U !UP0, `(.L_x_1316) ;  /* 0x0000000d08fc7547 */ /* 0x000fec000b800000 */
[----:B------:R-:W-:Y:S01]  /*29d0*/  IMAD.MOV.U32 R0, RZ, RZ, RZ ;  /* 0x000000ffff007224 */ /* 0x000fe200078e00ff */
[----:B------:R-:W-:Y:S02]  /*29e0*/  MOV R6, RZ ;  /* 0x000000ff00067202 */ /* 0x000fe40000000f00 */
[----:B------:R-:W-:-:S07]  /*29f0*/  CS2R R10, SRZ ;  /* 0x00000000000a7805 */ /* 0x000fce000001ff00 */
.L_x_1329:
[----:B---3--:R-:W-:Y:S01]  /*2a00*/  IMAD R7, R0, UR18, RZ ;  /* 0x0000001200077c24 */ /* 0x008fe2000f8e02ff */
[----:B------:R-:W1:Y:S04]  /*2a10*/  LDC.64 R32, c[0x0][0x400] ;  /* 0x00010000ff207b82 */ /* 0x000e680000000a00 */
[----:B------:R-:W-:-:S04]  /*2a20*/  IADD3 R8, P0, PT, R4, R7, RZ ;  /* 0x0000000704087210 */ /* 0x000fc80007f1e0ff */
[----:B------:R-:W-:Y:S02]  /*2a30*/  LEA.HI.X.SX32 R9, R7, R2, 0x1, P0 ;  /* 0x0000000207097211 */ /* 0x000fe400000f0eff */
[----:B0-----:R-:W-:-:S04]  /*2a40*/  LEA R20, P0, R8, UR12, 0x3 ;  /* 0x0000000c08147c11 */ /* 0x001fc8000f8018ff */
[----:B------:R-:W-:-:S06]  /*2a50*/  LEA.HI.X R21, R8, UR13, R9, 0x3, P0 ;  /* 0x0000000d08157c11 */ /* 0x000fcc00080f1c09 */
[----:B--2---:R-:W2:Y:S01]  /*2a60*/  LDG.E.64 R20, desc[UR10][R20.64] ;  /* 0x0000000a14147981 */ /* 0x004ea2000c1e1b00 */
[C---:B------:R-:W-:Y:S02]  /*2a70*/  IMAD R8, R0.reuse, UR17, RZ ;  /* 0x0000001100087c24 */ /* 0x040fe4000f8e02ff */
[----:B------:R-:W-:-:S03]  /*2a80*/  IMAD R9, R0, UR16, RZ ;  /* 0x0000001000097c24 */ /* 0x000fc6000f8e02ff */
[----:B------:R-:W-:Y:S01]  /*2a90*/  IADD3 R14, P0, PT, R5, R8, RZ ;  /* 0x00000008050e7210 */ /* 0x000fe20007f1e0ff */
[----:B-1----:R-:W-:-:S03]  /*2aa0*/  IMAD.WIDE R32, R9, 0x8, R32 ;  /* 0x0000000809207825 */ /* 0x002fc600078e0220 */
[----:B------:R-:W-:Y:S02]  /*2ab0*/  LEA.HI.X.SX32 R15, R8, R3, 0x1, P0 ;  /* 0x00000003080f7211 */ /* 0x000fe400000f0eff */
[C---:B------:R-:W-:Y:S01]  /*2ac0*/  LEA R34, P0, R14.reuse, UR8, 0x3 ;  /* 0x000000080e227c11 */ /* 0x040fe2000f8018ff */
[----:B------:R0:W5:Y:S03]  /*2ad0*/  LDG.E.64 R36, desc[UR10][R32.64] ;  /* 0x0000000a20247981 */ /* 0x000166000c1e1b00 */
[----:B------:R-:W-:-:S06]  /*2ae0*/  LEA.HI.X R35, R14, UR9, R15, 0x3, P0 ;  /* 0x000000090e237c11 */ /* 0x000fcc00080f1c0f */
[----:B------:R-:W5:Y:S01]  /*2af0*/  LDG.E.64 R34, desc[UR10][R34.64] ;  /* 0x0000000a22227981 */ /* 0x000f62000c1e1b00 */
[----:B------:R-:W-:Y:S01]  /*2b00*/  BSSY.RECONVERGENT B2, `(.L_x_1317) ;  /* 0x000000e000027945 */ /* 0x000fe20003800200 */
[----:B--2---:R-:W1:Y:S01]  /*2b10*/  MUFU.RCP64H R15, R21 ;  /* 0x00000015000f7308 */ /* 0x004e620000001800 */
        /* <DEDUP_REMOVED lines=11> */
[----:B----45:R-:W-:Y:S05]  /*2bd0*/  CALL.REL.NOINC `($__internal_19_$__cuda_sm20_dblrcp_rn_slowpath_v3) ;  /* 0x00000030008c7944 */ /* 0x030fea0003c00000 */
.L_x_1318:
[----:B----4-:R-:W-:Y:S05]  /*2be0*/  BSYNC.RECONVERGENT B2 ;  /* 0x0000000000027941 */ /* 0x010fea0003800200 */
.L_x_1317:
        /* <DEDUP_REMOVED lines=20> */
.L_x_1319:
[----:B------:R-:W-:Y:S01]  /*2d30*/  IADD3 R7, PT, PT, R7, UR18, RZ ;  /* 0x0000001207077c10 */ /* 0x000fe2000fffe0ff */
[----:B------:R-:W0:Y:S03]  /*2d40*/  LDC R15, c[0x0][0x40c] ;  /* 0x00010300ff0f7b82 */ /* 0x000e260000000800 */
[----:B------:R-:W-:-:S04]  /*2d50*/  IADD3 R6, P0, PT, R4, R7, RZ ;  /* 0x0000000704067210 */ /* 0x000fc80007f1e0ff */
[----:B------:R-:W-:Y:S02]  /*2d60*/  LEA.HI.X.SX32 R9, R7, R2, 0x1, P0 ;  /* 0x0000000207097211 */ /* 0x000fe400000f0eff */
[----:B------:R-:W-:-:S04]  /*2d70*/  LEA R20, P0, R6, UR12, 0x3 ;  /* 0x0000000c06147c11 */ /* 0x000fc8000f8018ff */
[----:B------:R-:W-:-:S06]  /*2d80*/  LEA.HI.X R21, R6, UR13, R9, 0x3, P0 ;  /* 0x0000000d06157c11 */ /* 0x000fcc00080f1c09 */
[----:B------:R-:W2:Y:S01]  /*2d90*/  LDG.E.64 R20, desc[UR10][R20.64] ;  /* 0x0000000a14147981 */ /* 0x000ea2000c1e1b00 */
[----:B------:R-:W-:Y:S02]  /*2da0*/  VIADD R8, R8, UR17 ;  /* 0x0000001108087c36 */ /* 0x000fe40008000000 */
[----:B0-----:R-:W-:-:S03]  /*2db0*/  IMAD.WIDE R32, R15, 0x8, R32 ;  /* 0x000000080f207825 */ /* 0x001fc600078e0220 */
[----:B------:R-:W-:-:S04]  /*2dc0*/  IADD3 R6, P0, PT, R5, R8, RZ ;  /* 0x0000000805067210 */ /* 0x000fc80007f1e0ff */
[----:B------:R-:W-:Y:S01]  /*2dd0*/  LEA.HI.X.SX32 R9, R8, R3, 0x1, P0 ;  /* 0x0000000308097211 */ /* 0x000fe200000f0eff */
[----:B------:R0:W5:Y:S01]  /*2de0*/  LDG.E.64 R30, desc[UR10][R32.64] ;  /* 0x0000000a201e7981 */ /* 0x000162000c1e1b00 */
[----:B------:R-:W-:-:S04]  /*2df0*/  LEA R14, P0, R6, UR8, 0x3 ;  /* 0x00000008060e7c11 */ /* 0x000fc8000f8018ff */
[----:B------:R-:W-:-:S06]  /*2e00*/  LEA.HI.X R15, R6, UR9, R9, 0x3, P0 ;  /* 0x00000009060f7c11 */ /* 0x000fcc00080f1c09 */
[----:B------:R-:W5:Y:S01]  /*2e10*/  LDG.E.64 R14, desc[UR10][R14.64] ;  /* 0x0000000a0e0e7981 */ /* 0x000f62000c1e1b00 */
[----:B------:R-:W-:-:S08]  /*2e20*/  DADD R44, -R34, R12 ;  /* 0x00000000222c7229 */ /* 0x000fd0000000010c */
        /* <DEDUP_REMOVED lines=25> */
.L_x_1321:
[----:B------:R-:W-:Y:S05]  /*2fc0*/  BSYNC.RECONVERGENT B2 ;  /* 0x0000000000027941 */ /* 0x000fea0003800200 */
.L_x_1320:
        /* <DEDUP_REMOVED lines=20> */
.L_x_1322:
[----:B------:R-:W-:Y:S01]  /*3110*/  VIADD R7, R7, UR18 ;  /* 0x0000001207077c36 */ /* 0x000fe20008000000 */
[----:B------:R-:W0:Y:S04]  /*3120*/  LDC R43, c[0x0][0x40c] ;  /* 0x00010300ff2b7b82 */ /* 0x000e280000000800 */
[----:B------:R-:W-:-:S04]  /*3130*/  IADD3 R6, P0, PT, R4, R7, RZ ;  /* 0x0000000704067210 */ /* 0x000fc80007f1e0ff */
[----:B------:R-:W-:Y:S02]  /*3140*/  LEA.HI.X.SX32 R9, R7, R2, 0x1, P0 ;  /* 0x0000000207097211 */ /* 0x000fe400000f0eff */
[----:B------:R-:W-:-:S04]  /*3150*/  LEA R20, P0, R6, UR12, 0x3 ;  /* 0x0000000c06147c11 */ /* 0x000fc8000f8018ff */
[----:B------:R-:W-:-:S06]  /*3160*/  LEA.HI.X R21, R6, UR13, R9, 0x3, P0 ;  /* 0x0000000d06157c11 */ /* 0x000fcc00080f1c09 */
[----:B------:R-:W2:Y:S01]  /*3170*/  LDG.E.64 R20, desc[UR10][R20.64] ;  /* 0x0000000a14147981 */ /* 0x000ea2000c1e1b00 */
[----:B------:R-:W-:Y:S02]  /*3180*/  VIADD R8, R8, UR17 ;  /* 0x0000001108087c36 */ /* 0x000fe40008000000 */
[----:B0-----:R-:W-:Y:S01]  /*3190*/  IMAD.WIDE R42, R43, 0x8, R32 ;  /* 0x000000082b2a7825 */ /* 0x001fe200078e0220 */
[----:B------:R-:W-:Y:S02]  /*31a0*/  DADD R44, R12, -R14 ;  /* 0x000000000c2c7229 */ /* 0x000fe4000000080e */
[----:B------:R-:W-:Y:S02]  /*31b0*/  IADD3 R6, P0, PT, R5, R8, RZ ;  /* 0x0000000805067210 */ /* 0x000fe40007f1e0ff */
[----:B------:R-:W5:Y:S02]  /*31c0*/  LDG.E.64 R40, desc[UR10][R42.64] ;  /* 0x0000000a2a287981 */ /* 0x000f64000c1e1b00 */
[----:B------:R-:W-:-:S02]  /*31d0*/  LEA.HI.X.SX32 R9, R8, R3, 0x1, P0 ;  /* 0x0000000308097211 */ /* 0x000fc400000f0eff */
[----:B------:R-:W-:Y:S01]  /*31e0*/  LEA R28, P0, R6, UR8, 0x3 ;  /* 0x00000008061c7c11 */ /* 0x000fe2000f8018ff */
[----:B------:R-:W-:-:S03]  /*31f0*/  DMUL R44, R44, R44 ;  /* 0x0000002c2c2c7228 */ /* 0x000fc60000000000 */
[----:B------:R-:W-:-:S05]  /*3200*/  LEA.HI.X R29, R6, UR9, R9, 0x3, P0 ;  /* 0x00000009061d7c11 */ /* 0x000fca00080f1c09 */
[----:B------:R-:W-:Y:S01]  /*3210*/  DMUL R44, R36, R44 ;  /* 0x0000002c242c7228 */ /* 0x000fe20000000000 */
[----:B------:R0:W5:Y:S07]  /*3220*/  LDG.E.64 R32, desc[UR10][R28.64] ;  /* 0x0000000a1c207981 */ /* 0x00016e000c1e1b00 */
[C---:B------:R-:W-:Y:S02]  /*3230*/  DMUL R44, R30.reuse, R44 ;  /* 0x0000002c1e2c7228 */ /* 0x040fe40000000000 */
[----:B0-----:R-:W-:-:S06]  /*3240*/  DMUL R28, R30, R26 ;  /* 0x0000001a1e1c7228 */ /* 0x001fcc0000000000 */
[-C--:B------:R-:W-:Y:S01]  /*3250*/  DMUL R44, R44, R26.reuse ;  /* 0x0000001a2c2c7228 */ /* 0x080fe20000000000 */
        /* <DEDUP_REMOVED lines=20> */
.L_x_1324:
[----:B------:R-:W-:Y:S05]  /*33a0*/  BSYNC.RECONVERGENT B2 ;  /* 0x0000000000027941 */ /* 0x000fea0003800200 */
.L_x_1323:
        /* <DEDUP_REMOVED lines=18> */
[----:B------:R-:W-:Y:S01]  /*34d0*/  MOV R26, R22 ;  /* 0x00000016001a7202 */ /* 0x000fe20000000f00 */
[----:B------:R-:W-:-:S07]  /*34e0*/  IMAD.MOV.U32 R27, RZ, RZ, R23 ;  /* 0x000000ffff1b7224 */ /* 0x000fce00078e0017 */
.L_x_1325:
        /* <DEDUP_REMOVED lines=11> */
[----:B------:R-:W5:Y:S01]  /*35a0*/  LDG.E.64 R36, desc[UR10][R36.64] ;  /* 0x0000000a24247981 */ /* 0x000f62000c1e1b00 */
[----:B------:R-:W-:-:S04]  /*35b0*/  LEA R8, P0, R6, UR8, 0x3 ;  /* 0x0000000806087c11 */ /* 0x000fc8000f8018ff */
[----:B------:R-:W-:-:S06]  /*35c0*/  LEA.HI.X R9, R6, UR9, R7, 0x3, P0 ;  /* 0x0000000906097c11 */ /* 0x000fcc00080f1c07 */
[----:B------:R-:W5:Y:S01]  /*35d0*/  LDG.E.64 R8, desc[UR10][R8.64] ;  /* 0x0000000a08087981 */ /* 0x000f62000c1e1b00 */
[----:B------:R-:W-:-:S08]  /*35e0*/  DADD R6, R12, -R32 ;  /* 0x000000000c067229 */ /* 0x000fd00000000820 */
[----:B------:R-:W-:-:S08]  /*35f0*/  DMUL R6, R6, R6 ;  /* 0x0000000606067228 */ /* 0x000fd00000000000 */
[----:B------:R-:W-:-:S08]  /*3600*/  DMUL R6, R30, R6 ;  /* 0x000000061e067228 */ /* 0x000fd00000000000 */
[C---:B------:R-:W-:Y:S02]  /*3610*/  DMUL R28, R40.reuse, R6 ;  /* 0x00000006281c7228 */ /* 0x040fe40000000000 */
[----:B------:R-:W-:-:S06]  /*3620*/  DMUL R6, R40, R26 ;  /* 0x0000001a28067228 */ /* 0x000fcc0000000000 */
[----:B------:R-:W-:Y:S02]  /*3630*/  DMUL R28, R28, R26 ;  /* 0x0000001a1c1c7228 */ /* 0x000fe40000000000 */
[----:B------:R-:W-:Y:S02]  /*3640*/  DMUL R6, R32, R6 ;  /* 0x0000000620067228 */ /* 0x000fe40000000000 */
[----:B------:R-:W-:-:S04]  /*3650*/  DMUL R26, R30, R26 ;  /* 0x0000001a1e1a7228 */ /* 0x000fc80000000000 */
[----:B------:R-:W-:-:S04]  /*3660*/  DFMA R34, R40, R34, R28 ;  /* 0x000000222822722b */ /* 0x000fc8000000001c */
[----:B------:R-:W-:Y:S01]  /*3670*/  DFMA R12, R12, R26, R6 ;  /* 0x0000001a0c0c722b */ /* 0x000fe20000000006 */
[----:B------:R0:W1:Y:S01]  /*3680*/  F2I.F64.TRUNC R6, R14 ;  /* 0x0000000e00067311 */ /* 0x000062000030d100 */
[----:B------:R-:W-:Y:S02]  /*3690*/  BSSY.RECONVERGENT B2, `(.L_x_1326) ;  /* 0x000000f000027945 */ /* 0x000fe40003800200 */
        /* <DEDUP_REMOVED lines=14> */
.L_x_1327:
[----:B------:R-:W-:Y:S05]  /*3780*/  BSYNC.RECONVERGENT B2 ;  /* 0x0000000000027941 */ /* 0x000fea0003800200 */
.L_x_1326:
        /* <DEDUP_REMOVED lines=18> */
.L_x_1328:
[----:B------:R-:W-:Y:S01]  /*38b0*/  DADD R20, R12, -R8 ;  /* 0x000000000c147229 */ /* 0x000fe20000000808 */
[----:B------:R-:W-:Y:S01]  /*38c0*/  ULOP3.LUT UR5, UR19, 0x7ffffffc, URZ, 0xc0, !UPT ;  /* 0x7ffffffc13057892 */ /* 0x000fe2000f8ec0ff */
[----:B------:R-:W-:Y:S01]  /*38d0*/  VIADD R0, R0, 0x4 ;  /* 0x0000000400007836 */ /* 0x000fe20000000000 */
[----:B------:R-:W-:-:S04]  /*38e0*/  DMUL R24, R36, R22 ;  /* 0x0000001624187228 */ /* 0x000fc80000000000 */
[----:B------:R-:W-:Y:S01]  /*38f0*/  ISETP.NE.AND P0, PT, R0, UR5, PT ;  /* 0x0000000500007c0c */ /* 0x000fe2000bf05270 */
[----:B------:R-:W-:-:S03]  /*3900*/  DMUL R20, R20, R20 ;  /* 0x0000001414147228 */ /* 0x000fc60000000000 */
[----:B------:R-:W-:-:S05]  /*3910*/  DMUL R24, R8, R24 ;  /* 0x0000001808187228 */ /* 0x000fca0000000000 */
[----:B------:R-:W-:-:S08]  /*3920*/  DMUL R20, R6, R20 ;  /* 0x0000001406147228 */ /* 0x000fd00000000000 */
[----:B------:R-:W-:-:S08]  /*3930*/  DMUL R20, R36, R20 ;  /* 0x0000001424147228 */ /* 0x000fd00000000000 */
[-C--:B------:R-:W-:Y:S02]  /*3940*/  DMUL R20, R20, R22.reuse ;  /* 0x0000001614147228 */ /* 0x080fe40000000000 */
[----:B------:R-:W-:Y:S01]  /*3950*/  DMUL R22, R6, R22 ;  /* 0x0000001606167228 */ /* 0x000fe20000000000 */
[----:B------:R1:W2:Y:S05]  /*3960*/  F2I.F64.TRUNC R6, R14 ;  /* 0x0000000e00067311 */ /* 0x0002aa000030d100 */
[----:B------:R-:W-:Y:S02]  /*3970*/  DFMA R20, R36, R30, R20 ;  /* 0x0000001e2414722b */ /* 0x000fe40000000014 */
[----:B------:R-:W-:-:S06]  /*3980*/  DFMA R12, R12, R22, R24 ;  /* 0x000000160c0c722b */ /* 0x000fcc0000000018 */
[----:B------:R-:W-:Y:S01]  /*3990*/  DADD R10, R10, R20 ;  /* 0x000000000a0a7229 */ /* 0x000fe20000000014 */
[----:B-1----:R-:W-:Y:S10]  /*39a0*/  @P0 BRA `(.L_x_1329) ;  /* 0xfffffff000140947 */ /* 0x002ff4000383ffff */
[----:B------:R-:W-:-:S07]  /*39b0*/  IMAD.U32 R0, RZ, RZ, UR5 ;  /* 0x00000005ff007e24 */ /* 0x000fce000f8e00ff */
.L_x_1316:
[----:B------:R-:W-:-:S09]  /*39c0*/  UISETP.NE.AND UP0, UPT, UR4, URZ, UPT ;  /* 0x000000ff0400728c */ /* 0x000fd2000bf05270 */
[----:B------:R-:W-:Y:S05]  /*39d0*/  BRA.U !UP0, `(.L_x_1330) ;  /* 0x0000000d08407547 */ /* 0x000fea000b800000 */
[----:B------:R-:W-:-:S09]  /*39e0*/  UISETP.NE.AND UP0, UPT, UR4, 0x1, UPT ;  /* 0x000000010400788c */ /* 0x000fd2000bf05270 */
[----:B------:R-:W-:Y:S05]  /*39f0*/  BRA.U !UP0, `(.L_x_1331) ;  /* 0x00000009081c7547 */ /* 0x000fea000b800000 */
[----:B------:R-:W1:Y:S01]  /*3a00*/  LDCU UR5, c[0x0][0x3a8] ;  /* 0x00007500ff0577ac */ /* 0x000e620008000800 */
[----:B------:R-:W0:Y:S01]  /*3a10*/  LDC.64 R32, c[0x0][0x400] ;  /* 0x00010000ff207b82 */ /* 0x000e220000000a00 */
[----:B------:R-:W2:Y:S01]  /*3a20*/  LDCU.64 UR14, c[0x0][0x398] ;  /* 0x00007300ff0e77ac */ /* 0x000ea20008000a00 */
[----:B------:R-:W3:Y:S01]  /*3a30*/  LDCU.64 UR20, c[0x0][0x380] ;  /* 0x00007000ff1477ac */ /* 0x000ee20008000a00 */
[----:B-1----:R-:W-:Y:S01]  /*3a40*/  IMAD R7, R0, UR5, RZ ;  /* 0x0000000500077c24 */ /* 0x002fe2000f8e02ff */
[----:B------:R-:W1:Y:S04]  /*3a50*/  LDCU UR5, c[0x0][0x40c] ;  /* 0x00008180ff0577ac */ /* 0x000e680008000800 */
[----:B------:R-:W-:-:S04]  /*3a60*/  IADD3 R8, P0, PT, R4, R7, RZ ;  /* 0x0000000704087210 */ /* 0x000fc80007f1e0ff */
[----:B------:R-:W-:Y:S02]  /*3a70*/  LEA.HI.X.SX32 R9, R7, R2, 0x1, P0 ;  /* 0x0000000207097211 */ /* 0x000fe400000f0eff */
[C---:B--2---:R-:W-:Y:S01]  /*3a80*/  LEA R20, P0, R8.reuse, UR14, 0x3 ;  /* 0x0000000e08147c11 */ /* 0x044fe2000f8018ff */
[----:B------:R-:W2:Y:S03]  /*3a90*/  LDCU UR14, c[0x0][0x390] ;  /* 0x00007200ff0e77ac */ /* 0x000ea60008000800 */
[----:B------:R-:W-:-:S06]  /*3aa0*/  LEA.HI.X R21, R8, UR15, R9, 0x3, P0 ;  /* 0x0000000f08157c11 */ /* 0x000fcc00080f1c09 */
[----:B------:R-:W4:Y:S01]  /*3ab0*/  LDG.E.64 R20, desc[UR10][R20.64] ;  /* 0x0000000a14147981 */ /* 0x000f22000c1e1b00 */
[----:B-1----:R-:W-:-:S04]  /*3ac0*/  IMAD R9, R0, UR5, RZ ;  /* 0x0000000500097c24 */ /* 0x002fc8000f8e02ff */
[----:B0-----:R-:W-:-:S04]  /*3ad0*/  IMAD.WIDE R32, R9, 0x8, R32 ;  /* 0x0000000809207825 */ /* 0x001fc800078e0220 */
[----:B--2---:R-:W-:Y:S01]  /*3ae0*/  IMAD R8, R0, UR14, RZ ;  /* 0x0000000e00087c24 */ /* 0x004fe2000f8e02ff */
[----:B------:R0:W5:Y:S04]  /*3af0*/  LDG.E.64 R30, desc[UR10][R32.64] ;  /* 0x0000000a201e7981 */ /* 0x000168000c1e1b00 */
[----:B------:R-:W-:-:S04]  /*3b00*/  IADD3 R15, P0, PT, R5, R8, RZ ;  /* 0x00000008050f7210 */ /* 0x000fc80007f1e0ff */
[----:B------:R-:W-:Y:S02]  /*3b10*/  LEA.HI.X.SX32 R22, R8, R3, 0x1, P0 ;  /* 0x0000000308167211 */ /* 0x000fe400000f0eff */
[----:B---3--:R-:W-:-:S04]  /*3b20*/  LEA R14, P0, R15, UR20, 0x3 ;  /* 0x000000140f0e7c11 */ /* 0x008fc8000f8018ff */
[----:B------:R-:W-:-:S06]  /*3b30*/  LEA.HI.X R15, R15, UR21, R22, 0x3, P0 ;  /* 0x000000150f0f7c11 */ /* 0x000fcc00080f1c16 */
[----:B------:R-:W5:Y:S01]  /*3b40*/  LDG.E.64 R14, desc[UR10][R14.64] ;  /* 0x0000000a0e0e7981 */ /* 0x000f62000c1e1b00 */
        /* <DEDUP_REMOVED lines=14> */
.L_x_1333:
[----:B------:R-:W-:Y:S05]  /*3c30*/  BSYNC.RECONVERGENT B2 ;  /* 0x0000000000027941 */ /* 0x000fea0003800200 */
.L_x_1332:
        /* <DEDUP_REMOVED lines=21> */
.L_x_1334:
        /* <DEDUP_REMOVED lines=45> */
.L_x_1336:
[----:B------:R-:W-:Y:S05]  /*4060*/  BSYNC.RECONVERGENT B2 ;  /* 0x0000000000027941 */ /* 0x000fea0003800200 */
.L_x_1335:
        /* <DEDUP_REMOVED lines=19> */
.L_x_1337:
[----:B------:R-:W-:Y:S01]  /*41a0*/  DADD R20, R12, -R8 ;  /* 0x000000000c147229 */ /* 0x000fe20000000808 */
[----:B------:R-:W-:Y:S01]  /*41b0*/  VIADD R0, R0, 0x2 ;  /* 0x0000000200007836 */ /* 0x000fe20000000000 */
[----:B------:R-:W-:-:S06]  /*41c0*/  DMUL R24, R32, R22 ;  /* 0x0000001620187228 */ /* 0x000fcc0000000000 */
[----:B------:R-:W-:Y:S02]  /*41d0*/  DMUL R20, R20, R20 ;  /* 0x0000001414147228 */ /* 0x000fe40000000000 */
[----:B------:R-:W-:-:S06]  /*41e0*/  DMUL R24, R8, R24 ;  /* 0x0000001808187228 */ /* 0x000fcc0000000000 */
[----:B------:R-:W-:-:S08]  /*41f0*/  DMUL R20, R6, R20 ;  /* 0x0000001406147228 */ /* 0x000fd00000000000 */
[----:B------:R-:W-:-:S08]  /*4200*/  DMUL R20, R32, R20 ;  /* 0x0000001420147228 */ /* 0x000fd00000000000 */
[-C--:B------:R-:W-:Y:S02]  /*4210*/  DMUL R20, R20, R22.reuse ;  /* 0x0000001614147228 */ /* 0x080fe40000000000 */
[----:B------:R-:W-:Y:S01]  /*4220*/  DMUL R22, R6, R22 ;  /* 0x0000001606167228 */ /* 0x000fe20000000000 */
[----:B------:R1:W0:Y:S05]  /*4230*/  F2I.F64.TRUNC R6, R14 ;  /* 0x0000000e00067311 */ /* 0x00022a000030d100 */
[----:B------:R-:W-:Y:S02]  /*4240*/  DFMA R20, R32, R30, R20 ;  /* 0x0000001e2014722b */ /* 0x000fe40000000014 */
[----:B------:R-:W-:-:S06]  /*4250*/  DFMA R12, R12, R22, R24 ;  /* 0x000000160c0c722b */ /* 0x000fcc0000000018 */
[----:B-1----:R-:W-:-:S11]  /*4260*/  DADD R10, R10, R20 ;  /* 0x000000000a0a7229 */ /* 0x002fd60000000014 */
.L_x_1331:
[----:B------:R-:W1:Y:S02]  /*4270*/  LDCU UR5, c[0x0][0x388] ;  /* 0x00007100ff0577ac */ /* 0x000e640008000800 */
[----:B-1----:R-:W-:-:S04]  /*4280*/  ULOP3.LUT UR5, UR5, 0x1, URZ, 0xc0, !UPT ;  /* 0x0000000105057892 */ /* 0x002fc8000f8ec0ff */
[----:B------:R-:W-:-:S09]  /*4290*/  UISETP.NE.U32.AND UP0, UPT, UR5, 0x1, UPT ;  /* 0x000000010500788c */ /* 0x000fd2000bf05070 */
[----:B------:R-:W-:Y:S05]  /*42a0*/  BRA.U UP0, `(.L_x_1330) ;  /* 0x00000005000c7547 */ /* 0x000fea000b800000 */
        /* <DEDUP_REMOVED lines=12> */
[----:B--2---:R-:W-:-:S05]  /*4370*/  IMAD R2, R0, UR14, RZ ;  /* 0x0000000e00027c24 */ /* 0x004fca000f8e02ff */
[----:B------:R-:W-:Y:S01]  /*4380*/  IADD3 R7, P0, PT, R5, R2, RZ ;  /* 0x0000000205077210 */ /* 0x000fe20007f1e0ff */
[----:B-1----:R-:W-:-:S03]  /*4390*/  IMAD R5, R0, UR5, RZ ;  /* 0x0000000500057c24 */ /* 0x002fc6000f8e02ff */
[----:B------:R-:W-:Y:S01]  /*43a0*/  LEA.HI.X.SX32 R14, R2, R3, 0x1, P0 ;  /* 0x00000003020e7211 */ /* 0x000fe200000f0eff */
[----:B0-----:R-:W-:Y:S01]  /*43b0*/  IMAD.WIDE R4, R5, 0x8, R8 ;  /* 0x0000000805047825 */ /* 0x001fe200078e0208 */
[----:B---3--:R-:W-:-:S04]  /*43c0*/  LEA R2, P0, R7, UR20, 0x3 ;  /* 0x0000001407027c11 */ /* 0x008fc8000f8018ff */
[----:B------:R-:W-:Y:S01]  /*43d0*/  LEA.HI.X R3, R7, UR21, R14, 0x3, P0 ;  /* 0x0000001507037c11 */ /* 0x000fe200080f1c0e */
[----:B------:R-:W5:Y:S05]  /*43e0*/  LDG.E.64 R4, desc[UR10][R4.64] ;  /* 0x0000000a04047981 */ /* 0x000f6a000c1e1b00 */
[----:B------:R-:W5:Y:S01]  /*43f0*/  LDG.E.64 R2, desc[UR10][R2.64] ;  /* 0x0000000a02027981 */ /* 0x000f62000c1e1b00 */
[----:B------:R-:W-:Y:S01]  /*4400*/  BSSY.RECONVERGENT B2, `(.L_x_1338) ;  /* 0x000000e000027945 */ /* 0x000fe20003800200 */
[----:B----4-:R-:W0:Y:S01]  /*4410*/  MUFU.RCP64H R9, R21 ;  /* 0x0000001500097308 */ /* 0x010e220000001800 */
        /* <DEDUP_REMOVED lines=12> */
.L_x_1339:
[----:B------:R-:W-:Y:S05]  /*44e0*/  BSYNC.RECONVERGENT B2 ;  /* 0x0000000000027941 */ /* 0x000fea0003800200 */
.L_x_1338:
        /* <DEDUP_REMOVED lines=19> */
.L_x_1340:
        /* <DEDUP_REMOVED lines=12> */
.L_x_1330:
[----:B0-2---:R-:W0:Y:S01]  /*46e0*/  I2F.F64 R20, R6 ;  /* 0x0000000600147312 */ /* 0x005e220000201c00 */
[----:B------:R-:W-:Y:S01]  /*46f0*/  IMAD.MOV.U32 R2, RZ, RZ, 0x1 ;  /* 0x00000001ff027424 */ /* 0x000fe200078e00ff */
[----:B------:R-:W1:Y:S01]  /*4700*/  LDC.64 R22, c[0x0][0x3b0] ;  /* 0x0000ec00ff167b82 */ /* 0x000e620000000a00 */
[----:B------:R-:W2:Y:S01]  /*4710*/  LDCU UR5, c[0x0][0x3bc] ;  /* 0x00007780ff0577ac */ /* 0x000ea20008000800 */
[----:B------:R-:W-:Y:S01]  /*4720*/  FSETP.GEU.AND P2, PT, |R11|, 6.5827683646048100446e-37, PT ;  /* 0x036000000b00780b */ /* 0x000fe20003f4e200 */
[----:B------:R-:W-:Y:S01]  /*4730*/  BSSY.RECONVERGENT B0, `(.L_x_1341) ;  /* 0x000001b000007945 */ /* 0x000fe20003800200 */
[----:B------:R-:W5:Y:S02]  /*4740*/  LDCU.64 UR14, c[0x0][0x3e0] ;  /* 0x00007c00ff0e77ac */ /* 0x000f640008000a00 */
[----:B0-----:R-:W0:Y:S01]  /*4750*/  MUFU.RCP64H R3, R21 ;  /* 0x0000001500037308 */ /* 0x001e220000001800 */
[----:B-----5:R-:W-:-:S04]  /*4760*/  ISETP.NE.U32.AND P0, PT, RZ, UR14, PT ;  /* 0x0000000eff007c0c */ /* 0x020fc8000bf05070 */
[----:B------:R-:W-:Y:S01]  /*4770*/  ISETP.NE.AND.EX P0, PT, RZ, UR15, PT, P0 ;  /* 0x0000000fff007c0c */ /* 0x000fe2000bf05300 */
[----:B0-----:R-:W-:-:S08]  /*4780*/  DFMA R4, -R20, R2, 1 ;  /* 0x3ff000001404742b */ /* 0x001fd00000000102 */
[----:B------:R-:W-:-:S08]  /*4790*/  DFMA R4, R4, R4, R4 ;  /* 0x000000040404722b */ /* 0x000fd00000000004 */
[----:B------:R-:W-:-:S08]  /*47a0*/  DFMA R4, R2, R4, R2 ;  /* 0x000000040204722b */ /* 0x000fd00000000002 */
[----:B------:R-:W-:-:S08]  /*47b0*/  DFMA R2, -R20, R4, 1 ;  /* 0x3ff000001402742b */ /* 0x000fd00000000104 */
[----:B------:R-:W-:Y:S01]  /*47c0*/  DFMA R2, R4, R2, R4 ;  /* 0x000000020402722b */ /* 0x000fe20000000004 */
[----:B--2---:R-:W-:-:S04]  /*47d0*/  IMAD R5, R17, UR5, RZ ;  /* 0x0000000511057c24 */ /* 0x004fc8000f8e02ff */
[----:B-1----:R-:W-:-:S03]  /*47e0*/  IMAD.WIDE R4, R5, 0x8, R22 ;  /* 0x0000000805047825 */ /* 0x002fc600078e0216 */
        /* <DEDUP_REMOVED lines=12> */
[----:B---34-:R-:W-:Y:S05]  /*48b0*/  CALL.REL.NOINC `($__internal_20_$__cuda_sm20_div_rn_f64_full) ;  /* 0x0000001400f47944 */ /* 0x018fea0003c00000 */
[----:B------:R-:W-:Y:S02]  /*48c0*/  IMAD.MOV.U32 R2, RZ, RZ, R22 ;  /* 0x000000ffff027224 */ /* 0x000fe400078e0016 */
[----:B------:R-:W-:-:S07]  /*48d0*/  IMAD.MOV.U32 R3, RZ, RZ, R23 ;  /* 0x000000ffff037224 */ /* 0x000fce00078e0017 */
.L_x_1342:
[----:B---34-:R-:W-:Y:S05]  /*48e0*/  BSYNC.RECONVERGENT B0 ;  /* 0x0000000000007941 */ /* 0x018fea0003800200 */
.L_x_1341:
        /* <DEDUP_REMOVED lines=14> */
[----:B------:R-:W-:Y:S01]  /*49d0*/  IADD3 R3, PT, PT, R5, -0x100000, RZ ;  /* 0xfff0000005037810 */ /* 0x000fe20007ffe0ff */
[----:B------:R-:W-:-:S05]  /*49e0*/  IMAD.MOV.U32 R2, RZ, RZ, R4 ;  /* 0x000000ffff027224 */ /* 0x000fca00078e0004 */
[----:B------:R-:W-:-:S08]  /*49f0*/  DFMA R24, R22, -R22, R14 ;  /* 0x800000161618722b */ /* 0x000fd0000000000e */
[----:B------:R-:W-:Y:S01]  /*4a00*/  DFMA R20, R24, R2, R22 ;  /* 0x000000021814722b */ /* 0x000fe20000000016 */
[----:B------:R-:W-:Y:S10]  /*4a10*/  @!P1 BRA `(.L_x_1344) ;  /* 0x0000000000249947 */ /* 0x000ff40003800000 */
[----:B------:R-:W-:Y:S01]  /*4a20*/  IMAD.MOV.U32 R2, RZ, RZ, R4 ;  /* 0x000000ffff027224 */ /* 0x000fe200078e0004 */
[----:B------:R-:W-:Y:S01]  /*4a30*/  MOV R0, 0x4ab0 ;  /* 0x00004ab000007802 */ /* 0x000fe20000000f00 */
[----:B------:R-:W-:Y:S02]  /*4a40*/  IMAD.MOV.U32 R20, RZ, RZ, R14 ;  /* 0x000000ffff147224 */ /* 0x000fe400078e000e */
[----:B------:R-:W-:Y:S02]  /*4a50*/  IMAD.MOV.U32 R21, RZ, RZ, R15 ;  /* 0x000000ffff157224 */ /* 0x000fe400078e000f */
[----:B------:R-:W-:Y:S02]  /*4a60*/  IMAD.MOV.U32 R14, RZ, RZ, R24 ;  /* 0x000000ffff0e7224 */ /* 0x000fe400078e0018 */
[----:B------:R-:W-:Y:S02]  /*4a70*/  IMAD.MOV.U32 R15, RZ, RZ, R25 ;  /* 0x000000ffff0f7224 */ /* 0x000fe400078e0019 */
[----:B------:R-:W-:-:S02]  /*4a80*/  IMAD.MOV.U32 R4, RZ, RZ, R22 ;  /* 0x000000ffff047224 */ /* 0x000fc400078e0016 */
[----:B------:R-:W-:-:S07]  /*4a90*/  IMAD.MOV.U32 R5, RZ, RZ, R23 ;  /* 0x000000ffff057224 */ /* 0x000fce00078e0017 */
[----:B------:R-:W-:Y:S05]  /*4aa0*/  CALL.REL.NOINC `($__internal_21_$__cuda_sm20_dsqrt_rn_f64_mediumpath_v1) ;  /* 0x0000001800e47944 */ /* 0x000fea0003c00000 */
.L_x_1344:
[----:B------:R-:W-:Y:S05]  /*4ab0*/  BSYNC.RECONVERGENT B0 ;  /* 0x0000000000007941 */ /* 0x000fea0003800200 */
.L_x_1343:
        /* <DEDUP_REMOVED lines=14> */
.L_x_1346:
[----:B------:R-:W-:Y:S05]  /*4ba0*/  BSYNC.RECONVERGENT B2 ;  /* 0x0000000000027941 */ /* 0x000fea0003800200 */
.L_x_1345:
[----:B------:R-:W0:Y:S01]  /*4bb0*/  LDC.64 R2, c[0x0][0x3c0] ;  /* 0x0000f000ff027b82 */ /* 0x000e220000000a00 */
[----:B------:R-:W1:Y:S01]  /*4bc0*/  LDCU UR14, c[0x0][0x3cc] ;  /* 0x00007980ff0e77ac */ /* 0x000e620008000800 */
[----:B------:R-:W2:Y:S06]  /*4bd0*/  LDCU UR5, c[0x0][0x3dc] ;  /* 0x00007b80ff0577ac */ /* 0x000eac0008000800 */
[----:B------:R-:W3:Y:S01]  /*4be0*/  LDC.64 R4, c[0x0][0x3d0] ;  /* 0x0000f400ff047b82 */ /* 0x000ee20000000a00 */
[C---:B-1----:R-:W-:Y:S01]  /*4bf0*/  IMAD R7, R17.reuse, UR14, RZ ;  /* 0x0000000e11077c24 */ /* 0x042fe2000f8e02ff */
[----:B------:R-:W1:Y:S01]  /*4c00*/  LDCU.64 UR14, c[0x0][0x3f8] ;  /* 0x00007f00ff0e77ac */ /* 0x000e620008000a00 */
[----:B--2---:R-:W-:-:S02]  /*4c10*/  IMAD R9, R17, UR5, RZ ;  /* 0x0000000511097c24 */ /* 0x004fc4000f8e02ff */
[----:B0-----:R-:W-:-:S05]  /*4c20*/  IMAD.WIDE R2, R7, 0x8, R2 ;  /* 0x0000000807027825 */ /* 0x001fca00078e0202 */
[----:B------:R0:W-:Y:S01]  /*4c30*/  STG.E.64 desc[UR10][R2.64], R22 ;  /* 0x0000001602007986 */ /* 0x0001e2000c101b0a */
[----:B---3--:R-:W-:-:S05]  /*4c40*/  IMAD.WIDE R4, R9, 0x8, R4 ;  /* 0x0000000809047825 */ /* 0x008fca00078e0204 */
[----:B------:R-:W2:Y:S01]  /*4c50*/  LDG.E.64 R8, desc[UR10][R4.64] ;  /* 0x0000000a04087981 */ /* 0x000ea2000c1e1b00 */
[----:B------:R-:W-:Y:S01]  /*4c60*/  VIADD R6, R6, 0xffffffff ;  /* 0xffffffff06067836 */ /* 0x000fe20000000000 */
[----:B------:R-:W-:Y:S01]  /*4c70*/  FSETP.GEU.AND P2, PT, |R11|, 6.5827683646048100446e-37, PT ;  /* 0x036000000b00780b */ /* 0x000fe20003f4e200 */
[----:B------:R-:W-:Y:S01]  /*4c80*/  IMAD.MOV.U32 R14, RZ, RZ, 0x1 ;  /* 0x00000001ff0e7424 */ /* 0x000fe200078e00ff */
[----:B------:R-:W-:Y:S03]  /*4c90*/  BSSY.RECONVERGENT B0, `(.L_x_1347) ;  /* 0x0000019000007945 */ /* 0x000fe60003800200 */
[----:B------:R-:W3:Y:S08]  /*4ca0*/  I2F.F64 R6, R6 ;  /* 0x0000000600067312 */ /* 0x000ef00000201c00 */
[----:B---3--:R-:W3:Y:S02]  /*4cb0*/  MUFU.RCP64H R15, R7 ;  /* 0x00000007000f7308 */ /* 0x008ee40000001800 */
[----:B---3--:R-:W-:-:S08]  /*4cc0*/  DFMA R20, -R6, R14, 1 ;  /* 0x3ff000000614742b */ /* 0x008fd0000000010e */
[----:B------:R-:W-:-:S08]  /*4cd0*/  DFMA R20, R20, R20, R20 ;  /* 0x000000141414722b */ /* 0x000fd00000000014 */
[----:B------:R-:W-:-:S08]  /*4ce0*/  DFMA R20, R14, R20, R14 ;  /* 0x000000140e14722b */ /* 0x000fd0000000000e */
[----:B------:R-:W-:-:S08]  /*4cf0*/  DFMA R14, -R6, R20, 1 ;  /* 0x3ff00000060e742b */ /* 0x000fd00000000114 */
[----:B------:R-:W-:-:S08]  /*4d00*/  DFMA R14, R20, R14, R20 ;  /* 0x0000000e140e722b */ /* 0x000fd00000000014 */
[----:B0-----:R-:W-:-:S08]  /*4d10*/  DMUL R2, R14, R10 ;  /* 0x0000000a0e027228 */ /* 0x001fd00000000000 */
[----:B------:R-:W-:-:S08]  /*4d20*/  DFMA R20, -R6, R2, R10 ;  /* 0x000000020614722b */ /* 0x000fd0000000010a */
[----:B------:R-:W-:-:S10]  /*4d30*/  DFMA R2, R14, R20, R2 ;  /* 0x000000140e02722b */ /* 0x000fd40000000002 */
[----:B------:R-:W-:-:S05]  /*4d40*/  FFMA R0, RZ, R7, R3 ;  /* 0x00000007ff007223 */ /* 0x000fca0000000003 */
[----:B------:R-:W-:Y:S01]  /*4d50*/  FSETP.GT.AND P1, PT, |R0|, 1.469367938527859385e-39, PT ;  /* 0x001000000000780b */ /* 0x000fe20003f24200 */
[----:B--2---:R-:W-:-:S08]  /*4d60*/  DMUL R8, R18, R8 ;  /* 0x0000000812087228 */ /* 0x004fd00000000000 */
[----:B-1----:R-:W-:-:S07]  /*4d70*/  DFMA R8, R12, UR14, R8 ;  /* 0x0000000e0c087c2b */ /* 0x002fce0008000008 */
[----:B------:R0:W-:Y:S01]  /*4d80*/  STG.E.64 desc[UR10][R4.64], R8 ;  /* 0x0000000804007986 */ /* 0x0001e2000c101b0a */
[----:B------:R-:W-:Y:S05]  /*4d90*/  @P1 BRA P2, `(.L_x_1348) ;  /* 0x0000000000201947 */ /* 0x000fea0001000000 */
[----:B0-----:R-:W-:Y:S01]  /*4da0*/  IMAD.MOV.U32 R8, RZ, RZ, R10 ;  /* 0x000000ffff087224 */ /* 0x001fe200078e000a */
[----:B------:R-:W-:Y:S01]  /*4db0*/  MOV R0, 0x4e00 ;  /* 0x00004e0000007802 */ /* 0x000fe20000000f00 */
[----:B------:R-:W-:Y:S02]  /*4dc0*/  IMAD.MOV.U32 R9, RZ, RZ, R11 ;  /* 0x000000ffff097224 */ /* 0x000fe400078e000b */
[----:B------:R-:W-:Y:S02]  /*4dd0*/  IMAD.MOV.U32 R4, RZ, RZ, R6 ;  /* 0x000000ffff047224 */ /* 0x000fe400078e0006 */
[----:B------:R-:W-:-:S07]  /*4de0*/  IMAD.MOV.U32 R5, RZ, RZ, R7 ;  /* 0x000000ffff057224 */ /* 0x000fce00078e0007 */
[----:B------:R-:W-:Y:S05]  /*4df0*/  CALL.REL.NOINC `($__internal_20_$__cuda_sm20_div_rn_f64_full) ;  /* 0x0000001000a47944 */ /* 0x000fea0003c00000 */
[----:B------:R-:W-:Y:S01]  /*4e00*/  IMAD.MOV.U32 R2, RZ, RZ, R22 ;  /* 0x000000ffff027224 */ /* 0x000fe200078e0016 */
[----:B------:R-:W-:-:S07]  /*4e10*/  MOV R3, R23 ;  /* 0x0000001700037202 */ /* 0x000fce0000000f00 */
.L_x_1348:
[----:B------:R-:W-:Y:S05]  /*4e20*/  BSYNC.RECONVERGENT B0 ;  /* 0x0000000000007941 */ /* 0x000fea0003800200 */
.L_x_1347:
[----:B------:R-:W1:Y:S01]  /*4e30*/  @P0 LDC R0, c[0x0][0x3ec] ;  /* 0x0000fb00ff000b82 */ /* 0x000e620000000800 */
[----:B------:R-:W2:Y:S07]  /*4e40*/  LDCU UR5, c[0x0][0x38c] ;  /* 0x00007180ff0577ac */ /* 0x000eae0008000800 */
[----:B0-----:R-:W0:Y:S08]  /*4e50*/  @P0 LDC.64 R4, c[0x0][0x3e0] ;  /* 0x0000f800ff040b82 */ /* 0x001e300000000a00 */
[----:B------:R-:W3:Y:S01]  /*4e60*/  @P0 LDC.64 R8, c[0x0][0x3f8] ;  /* 0x0000fe00ff080b82 */ /* 0x000ee20000000a00 */
[----:B-1----:R-:W-:-:S04]  /*4e70*/  @P0 IMAD R7, R17, R0, RZ ;  /* 0x0000000011070224 */ /* 0x002fc800078e02ff */
[----:B0-----:R-:W-:-:S05]  /*4e80*/  @P0 IMAD.WIDE R4, R7, 0x8, R4 ;  /* 0x0000000807040825 */ /* 0x001fca00078e0204 */
[----:B------:R-:W4:Y:S01]  /*4e90*/  @P0 LDG.E.64 R6, desc[UR10][R4.64] ;  /* 0x0000000a04060981 */ /* 0x000f22000c1e1b00 */
[----:B------:R-:W-:Y:S01]  /*4ea0*/  IMAD.IADD R17, R16, 0x1, R17 ;  /* 0x0000000110117824 */ /* 0x000fe200078e0211 */
[----:B----4-:R-:W-:-:S08]  /*4eb0*/  @P0 DMUL R6, R18, R6 ;  /* 0x0000000612060228 */ /* 0x010fd00000000000 */
[----:B---3--:R-:W-:-:S07]  /*4ec0*/  @P0 DFMA R6, R2, R8, R6 ;  /* 0x000000080206022b */ /* 0x008fce0000000006 */
[----:B------:R0:W-:Y:S01]  /*4ed0*/  @P0 STG.E.64 desc[UR10][R4.64], R6 ;  /* 0x0000000604000986 */ /* 0x0001e2000c101b0a */
[----:B--2---:R-:W-:-:S13]  /*4ee0*/  ISETP.GE.AND P0, PT, R17, UR5, PT ;  /* 0x0000000511007c0c */ /* 0x004fda000bf06270 */
[----:B0-----:R-:W-:Y:S05]  /*4ef0*/  @!P0 BRA `(.L_x_1349) ;  /* 0xffffffd800808947 */ /* 0x001fea000383ffff */
[----:B------:R-:W-:Y:S05]  /*4f00*/  BSYNC.RECONVERGENT B1 ;  /* 0x0000000000017941 */ /* 0x000fea0003800200 */
.L_x_1315:
[----:B------:R-:W-:Y:S05]  /*4f10*/  EXIT ;  /* 0x000000000000794d */ /* 0x000fea0003800000 */
.L_x_1279:
        /* <DEDUP_REMOVED lines=9> */
[----:B------:R-:W-:Y:S01]  /*4fb0*/  IMAD.MOV.U32 R2, RZ, RZ, 0x7ca80000 ;  /* 0x7ca80000ff027424 */ /* 0x000fe200078e00ff */
[----:B------:R-:W-:Y:S01]  /*4fc0*/  MOV R8, 0x7ca80000 ;  /* 0x7ca8000000087802 */ /* 0x000fe20000000f00 */
[----:B------:R-:W-:Y:S01]  /*4fd0*/  IMAD.MOV.U32 R6, RZ, RZ, 0x0 ;  /* 0x00000000ff067424 */ /* 0x000fe200078e00ff */
[----:B------:R-:W-:Y:S01]  /*4fe0*/  MOV R0, 0x50c0 ;  /* 0x000050c000007802 */ /* 0x000fe20000000f00 */
[----:B------:R-:W-:Y:S02]  /*4ff0*/  IMAD.MOV.U32 R7, RZ, RZ, 0x7ff80000 ;  /* 0x7ff80000ff077424 */ /* 0x000fe400078e00ff */
[----:B------:R-:W-:Y:S02]  /*5000*/  IMAD.MOV.U32 R20, RZ, RZ, RZ ;  /* 0x000000ffff147224 */ /* 0x000fe400078e00ff */
[----:B------:R-:W-:Y:S01]  /*5010*/  IMAD.MOV.U32 R21, RZ, RZ, 0x7ff80000 ;  /* 0x7ff80000ff157424 */ /* 0x000fe200078e00ff */
[----:B0-----:R-:W-:-:S08]  /*5020*/  DMUL R4, R2, R2 ;  /* 0x0000000202047228 */ /* 0x001fd00000000000 */
[----:B------:R-:W-:Y:S01]  /*5030*/  DFMA R4, -R4, R6, 1 ;  /* 0x3ff000000404742b */ /* 0x000fe20000000106 */
[----:B------:R-:W-:-:S07]  /*5040*/  IMAD.MOV.U32 R7, RZ, RZ, 0x3fd80000 ;  /* 0x3fd80000ff077424 */ /* 0x000fce00078e00ff */
[----:B------:R-:W-:Y:S02]  /*5050*/  DFMA R6, R4, R6, 0.5 ;  /* 0x3fe000000406742b */ /* 0x000fe40000000006 */
[----:B------:R-:W-:-:S08]  /*5060*/  DMUL R4, R2, R4 ;  /* 0x0000000402047228 */ /* 0x000fd00000000000 */
[----:B------:R-:W-:-:S08]  /*5070*/  DFMA R2, R6, R4, R2 ;  /* 0x000000040602722b */ /* 0x000fd00000000002 */
[----:B------:R-:W-:Y:S02]  /*5080*/  DMUL R4, R2, +QNAN ;  /* 0x7ff8000002047828 */ /* 0x000fe40000000000 */
[----:B------:R-:W-:-:S06]  /*5090*/  VIADD R3, R3, 0xfff00000 ;  /* 0xfff0000003037836 */ /* 0x000fcc0000000000 */
[----:B------:R-:W-:-:S11]  /*50a0*/  DFMA R14, R4, -R4, +QNAN ;  /* 0x7ff80000040e742b */ /* 0x000fd60000000804 */
[----:B------:R-:W-:Y:S05]  /*50b0*/  CALL.REL.NOINC `($__internal_21_$__cuda_sm20_dsqrt_rn_f64_mediumpath_v1) ;  /* 0x0000001400607944 */ /* 0x000fea0003c00000 */
[----:B------:R-:W0:Y:S01]  /*50c0*/  MUFU.RCP64H R3, R21 ;  /* 0x0000001500037308 */ /* 0x000e220000001800 */
[----:B------:R-:W-:Y:S01]  /*50d0*/  VIADD R2, R21, 0x300402 ;  /* 0x0030040215027836 */ /* 0x000fe20000000000 */
[----:B------:R-:W-:Y:S04]  /*50e0*/  BSSY.RECONVERGENT B1, `(.L_x_1352) ;  /* 0x000000c000017945 */ /* 0x000fe80003800200 */
        /* <DEDUP_REMOVED lines=10> */
[----:B------:R-:W-:Y:S05]  /*5190*/  CALL.REL.NOINC `($__internal_19_$__cuda_sm20_dblrcp_rn_slowpath_v3) ;  /* 0x0000000c001c7944 */ /* 0x000fea0003c00000 */
.L_x_1353:
[----:B------:R-:W-:Y:S05]  /*51a0*/  BSYNC.RECONVERGENT B1 ;  /* 0x0000000000017941 */ /* 0x000fea0003800200 */
.L_x_1352:
[----:B------:R-:W0:Y:S01]  /*51b0*/  LDCU.64 UR4, c[0x0][0x3f8] ;  /* 0x00007f00ff0477ac */ /* 0x000e220008000a00 */
[----:B------:R-:W1:Y:S01]  /*51c0*/  LDC.64 R12, c[0x0][0x3b0] ;  /* 0x0000ec00ff0c7b82 */ /* 0x000e620000000a00 */
[----:B------:R-:W2:Y:S01]  /*51d0*/  LDCU UR9, c[0x0][0x38c] ;  /* 0x00007180ff0977ac */ /* 0x000ea20008000800 */
[----:B------:R-:W3:Y:S06]  /*51e0*/  LDCU UR6, c[0x0][0x3bc] ;  /* 0x00007780ff0677ac */ /* 0x000eec0008000800 */
[----:B------:R-:W4:Y:S01]  /*51f0*/  LDC.64 R14, c[0x0][0x3c0] ;  /* 0x0000f000ff0e7b82 */ /* 0x000f220000000a00 */
[----:B------:R-:W1:Y:S01]  /*5200*/  LDCU UR7, c[0x0][0x3cc] ;  /* 0x00007980ff0777ac */ /* 0x000e620008000800 */
[----:B------:R-:W1:Y:S06]  /*5210*/  LDCU UR8, c[0x0][0x3ec] ;  /* 0x00007d80ff0877ac */ /* 0x000e6c0008000800 */
[----:B------:R-:W1:Y:S01]  /*5220*/  LDC.64 R20, c[0x0][0x3e0] ;  /* 0x0000f800ff147b82 */ /* 0x000e620000000a00 */
[----:B0-----:R-:W-:-:S11]  /*5230*/  DMUL R2, RZ, -UR4 ;  /* 0x80000004ff027c28 */ /* 0x001fd60008000000 */
.L_x_1354:
[C---:B0--3--:R-:W-:Y:S02]  /*5240*/  IMAD R5, R17.reuse, UR6, RZ ;  /* 0x0000000611057c24 */ /* 0x049fe4000f8e02ff */
[C---:B-1----:R-:W-:Y:S02]  /*5250*/  IMAD R7, R17.reuse, UR7, RZ ;  /* 0x0000000711077c24 */ /* 0x042fe4000f8e02ff */
[----:B------:R-:W-:Y:S02]  /*5260*/  IMAD R9, R17, UR8, RZ ;  /* 0x0000000811097c24 */ /* 0x000fe4000f8e02ff */
[----:B------:R-:W-:-:S04]  /*5270*/  IMAD.WIDE R4, R5, 0x8, R12 ;  /* 0x0000000805047825 */ /* 0x000fc800078e020c */
[----:B----4-:R-:W-:Y:S01]  /*5280*/  IMAD.WIDE R6, R7, 0x8, R14 ;  /* 0x0000000807067825 */ /* 0x010fe200078e020e */
[----:B------:R0:W-:Y:S03]  /*5290*/  STG.E.64 desc[UR10][R4.64], RZ ;  /* 0x000000ff04007986 */ /* 0x0001e6000c101b0a */
[----:B------:R-:W-:Y:S01]  /*52a0*/  IMAD.WIDE R8, R9, 0x8, R20 ;  /* 0x0000000809087825 */ /* 0x000fe200078e0214 */
[----:B------:R0:W-:Y:S04]  /*52b0*/  STG.E.64 desc[UR10][R6.64], R22 ;  /* 0x0000001606007986 */ /* 0x0001e8000c101b0a */
[----:B------:R-:W3:Y:S01]  /*52c0*/  LDG.E.64 R10, desc[UR10][R8.64] ;  /* 0x0000000a080a7981 */ /* 0x000ee2000c1e1b00 */
[----:B------:R-:W-:-:S05]  /*52d0*/  IMAD.IADD R17, R16, 0x1, R17 ;  /* 0x0000000110117824 */ /* 0x000fca00078e0211 */
[----:B--2---:R-:W-:Y:S01]  /*52e0*/  ISETP.GE.AND P0, PT, R17, UR9, PT ;  /* 0x0000000911007c0c */ /* 0x004fe2000bf06270 */
[----:B---3--:R-:W-:-:S07]  /*52f0*/  DFMA R10, R18, R10, R2 ;  /* 0x0000000a120a722b */ /* 0x008fce0000000002 */
[----:B------:R0:W-:Y:S05]  /*5300*/  STG.E.64 desc[UR10][R8.64], R10 ;  /* 0x0000000a08007986 */ /* 0x0001ea000c101b0a */
[----:B------:R-:W-:Y:S05]  /*5310*/  @!P0 BRA `(.L_x_1354) ;  /* 0xfffffffc00c88947 */ /* 0x000fea000383ffff */
[----:B------:R-:W-:Y:S05]  /*5320*/  EXIT ;  /* 0x000000000000794d */ /* 0x000fea0003800000 */
.L_x_1351:
[----:B------:R-:W0:Y:S01]  /*5330*/  MUFU.RSQ64H R3, +QNAN ;  /* 0x7ff8000000037908 */ /* 0x000e220000001c00 */
[----:B------:R-:W-:Y:S01]  /*5340*/  IMAD.MOV.U32 R2, RZ, RZ, 0x7ca80000 ;  /* 0x7ca80000ff027424 */ /* 0x000fe200078e00ff */
[----:B------:R-:W-:Y:S01]  /*5350*/  MOV R20, RZ ;  /* 0x000000ff00147202 */ /* 0x000fe20000000f00 */
[----:B------:R-:W-:Y:S01]  /*5360*/  IMAD.MOV.U32 R6, RZ, RZ, 0x0 ;  /* 0x00000000ff067424 */ /* 0x000fe200078e00ff */
        /* <DEDUP_REMOVED lines=28> */
.L_x_1356:
[----:B------:R-:W-:Y:S05]  /*5530*/  BSYNC.RECONVERGENT B1 ;  /* 0x0000000000017941 */ /* 0x000fea0003800200 */
.L_x_1355:
[----:B------:R-:W0:Y:S01]  /*5540*/  LDC.64 R2, c[0x0][0x3b0] ;  /* 0x0000ec00ff027b82 */ /* 0x000e220000000a00 */
[----:B------:R-:W1:Y:S01]  /*5550*/  LDCU UR4, c[0x0][0x3bc] ;  /* 0x00007780ff0477ac */ /* 0x000e620008000800 */
[----:B------:R-:W2:Y:S06]  /*5560*/  LDCU UR5, c[0x0][0x3cc] ;  /* 0x00007980ff0577ac */ /* 0x000eac0008000800 */
[----:B------:R-:W3:Y:S01]  /*5570*/  LDC.64 R6, c[0x0][0x3c0] ;  /* 0x0000f000ff067b82 */ /* 0x000ee20000000a00 */
[----:B------:R-:W4:Y:S02]  /*5580*/  LDCU UR6, c[0x0][0x38c] ;  /* 0x00007180ff0677ac */ /* 0x000f240008000800 */
.L_x_1357:
[C---:B01----:R-:W-:Y:S02]  /*5590*/  IMAD R5, R17.reuse, UR4, RZ ;  /* 0x0000000411057c24 */ /* 0x043fe4000f8e02ff */
[----:B--2---:R-:W-:Y:S02]  /*55a0*/  IMAD R9, R17, UR5, RZ ;  /* 0x0000000511097c24 */ /* 0x004fe4000f8e02ff */
[----:B0-----:R-:W-:-:S04]  /*55b0*/  IMAD.WIDE R4, R5, 0x8, R2 ;  /* 0x0000000805047825 */ /* 0x001fc800078e0202 */
[----:B---3--:R-:W-:Y:S01]  /*55c0*/  IMAD.WIDE R8, R9, 0x8, R6 ;  /* 0x0000000809087825 */ /* 0x008fe200078e0206 */
[----:B------:R0:W-:Y:S03]  /*55d0*/  STG.E.64 desc[UR10][R4.64], RZ ;  /* 0x000000ff04007986 */ /* 0x0001e6000c101b0a */
[----:B------:R-:W-:Y:S01]  /*55e0*/  IMAD.IADD R17, R16, 0x1, R17 ;  /* 0x0000000110117824 */ /* 0x000fe200078e0211 */
[----:B------:R0:W-:Y:S04]  /*55f0*/  STG.E.64 desc[UR10][R8.64], R22 ;  /* 0x0000001608007986 */ /* 0x0001e8000c101b0a */
[----:B----4-:R-:W-:-:S13]  /*5600*/  ISETP.GE.AND P0, PT, R17, UR6, PT ;  /* 0x0000000611007c0c */ /* 0x010fda000bf06270 */
[----:B------:R-:W-:Y:S05]  /*5610*/  @!P0 BRA `(.L_x_1357) ;  /* 0xfffffffc00dc8947 */ /* 0x000fea000383ffff */
[----:B------:R-:W-:Y:S05]  /*5620*/  EXIT ;  /* 0x000000000000794d */ /* 0x000fea0003800000 */
.L_x_1350:
        /* <DEDUP_REMOVED lines=9> */
[----:B------:R-:W-:Y:S02]  /*56c0*/  IMAD.MOV.U32 R20, RZ, RZ, RZ ;  /* 0x000000ffff147224 */ /* 0x000fe400078e00ff */
[----:B------:R-:W-:Y:S02]  /*56d0*/  IMAD.MOV.U32 R21, RZ, RZ, 0x7ff80000 ;  /* 0x7ff80000ff157424 */ /* 0x000fe400078e00ff */
[----:B------:R-:W-:Y:S01]  /*56e0*/  IMAD.MOV.U32 R8, RZ, RZ, 0x7ca80000 ;  /* 0x7ca80000ff087424 */ /* 0x000fe200078e00ff */
[----:B0-----:R-:W-:-:S08]  /*56f0*/  DMUL R4, R2, R2 ;  /* 0x0000000202047228 */ /* 0x001fd00000000000 */
[----:B------:R-:W-:Y:S01]  /*5700*/  DFMA R4, -R4, R6, 1 ;  /* 0x3ff000000404742b */ /* 0x000fe20000000106 */
[----:B------:R-:W-:-:S07]  /*5710*/  MOV R7, 0x3fd80000 ;  /* 0x3fd8000000077802 */ /* 0x000fce0000000f00 */
        /* <DEDUP_REMOVED lines=21> */
.L_x_1360:
[----:B------:R-:W-:Y:S05]  /*5870*/  BSYNC.RECONVERGENT B1 ;  /* 0x0000000000017941 */ /* 0x000fea0003800200 */
.L_x_1359:
        /* <DEDUP_REMOVED lines=8> */
[----:B0-----:R-:W-:-:S02]  /*5900*/  DMUL R2, RZ, UR4 ;  /* 0x00000004ff027c28 */ /* 0x001fc40008000000 */
[----:B------:R-:W-:Y:S01]  /*5910*/  DMUL R10, RZ, -UR4 ;  /* 0x80000004ff0a7c28 */ /* 0x000fe20008000000 */
[----:B------:R-:W0:Y:S04]  /*5920*/  LDCU UR9, c[0x0][0x3ec] ;  /* 0x00007d80ff0977ac */ /* 0x000e280008000800 */
[----:B--23--:R-:W0:Y:S06]  /*5930*/  LDC.64 R28, c[0x0][0x3e0] ;  /* 0x0000f800ff1c7b82 */ /* 0x00ce2c0000000a00 */
.L_x_1361:
[C---:B--2---:R-:W-:Y:S02]  /*5940*/  IMAD R15, R17.reuse, UR6, RZ ;  /* 0x00000006110f7c24 */ /* 0x044fe4000f8e02ff */
        /* <DEDUP_REMOVED lines=8> */
[----:B0-----:R-:W-:-:S04]  /*59d0*/  IMAD R31, R17, UR9, RZ ;  /* 0x00000009111f7c24 */ /* 0x001fc8000f8e02ff */
[----:B------:R-:W-:Y:S01]  /*59e0*/  IMAD.WIDE R30, R31, 0x8, R28 ;  /* 0x000000081f1e7825 */ /* 0x000fe200078e021c */
[----:B---3--:R-:W-:-:S07]  /*59f0*/  DFMA R6, R18, R6, R2 ;  /* 0x000000061206722b */ /* 0x008fce0000000002 */
[----:B------:R2:W-:Y:S04]  /*5a00*/  STG.E.64 desc[UR10][R4.64], R6 ;  /* 0x0000000604007986 */ /* 0x0005e8000c101b0a */
[----:B------:R-:W3:Y:S01]  /*5a10*/  LDG.E.64 R8, desc[UR10][R30.64] ;  /* 0x0000000a1e087981 */ /* 0x000ee2000c1e1b00 */
[----:B------:R-:W-:-:S05]  /*5a20*/  IMAD.IADD R17, R16, 0x1, R17 ;  /* 0x0000000110117824 */ /* 0x000fca00078e0211 */
[----:B------:R-:W-:Y:S01]  /*5a30*/  ISETP.GE.AND P0, PT, R17, UR12, PT ;  /* 0x0000000c11007c0c */ /* 0x000fe2000bf06270 */
[----:B---3--:R-:W-:-:S07]  /*5a40*/  DFMA R8, R18, R8, R10 ;  /* 0x000000081208722b */ /* 0x008fce000000000a */
[----:B------:R2:W-:Y:S05]  /*5a50*/  STG.E.64 desc[UR10][R30.64], R8 ;  /* 0x000000081e007986 */ /* 0x0005ea000c101b0a */
[----:B------:R-:W-:Y:S05]  /*5a60*/  @!P0 BRA `(.L_x_1361) ;  /* 0xfffffffc00b48947 */ /* 0x000fea000383ffff */
[----:B------:R-:W-:Y:S05]  /*5a70*/  EXIT ;  /* 0x000000000000794d */ /* 0x000fea0003800000 */
.L_x_1358:
[----:B------:R-:W0:Y:S01]  /*5a80*/  MUFU.RSQ64H R3, +QNAN ;  /* 0x7ff8000000037908 */ /* 0x000e220000001c00 */
[----:B------:R-:W-:Y:S01]  /*5a90*/  IMAD.MOV.U32 R2, RZ, RZ, 0x7ca80000 ;  /* 0x7ca80000ff027424 */ /* 0x000fe200078e00ff */
[----:B------:R-:W-:Y:S01]  /*5aa0*/  MOV R6, 0x0 ;  /* 0x0000000000067802 */ /* 0x000fe20000000f00 */
[----:B------:R-:W-:Y:S01]  /*5ab0*/  IMAD.MOV.U32 R7, RZ, RZ, 0x7ff80000 ;  /* 0x7ff80000ff077424 */ /* 0x000fe200078e00ff */
[----:B------:R-:W-:Y:S01]  /*5ac0*/  MOV R0, 0x5ba0 ;  /* 0x00005ba000007802 */ /* 0x000fe20000000f00 */
[----:B------:R-:W-:Y:S02]  /*5ad0*/  IMAD.MOV.U32 R20, RZ, RZ, RZ ;  /* 0x000000ffff147224 */ /* 0x000fe400078e00ff */
        /* <DEDUP_REMOVED lines=26> */
.L_x_1363:
[----:B------:R-:W-:Y:S05]  /*5c80*/  BSYNC.RECONVERGENT B1 ;  /* 0x0000000000017941 */ /* 0x000fea0003800200 */
.L_x_1362:
        /* <DEDUP_REMOVED lines=8> */
[----:B0-----:R-:W-:-:S11]  /*5d10*/  DMUL R4, RZ, UR4 ;  /* 0x00000004ff047c28 */ /* 0x001fd60008000000 */
.L_x_1364:
        /* <DEDUP_REMOVED lines=9> */
[----:B------:R-:W-:-:S04]  /*5db0*/  IADD3 R17, PT, PT, R16, R17, RZ ;  /* 0x0000001110117210 */ /* 0x000fc80007ffe0ff */
[----:B--2---:R-:W-:Y:S01]  /*5dc0*/  ISETP.GE.AND P0, PT, R17, UR9, PT ;  /* 0x0000000911007c0c */ /* 0x004fe2000bf06270 */
[----:B---3--:R-:W-:-:S07]  /*5dd0*/  DFMA R2, R18, R2, R4 ;  /* 0x000000021202722b */ /* 0x008fce0000000004 */
[----:B------:R0:W-:Y:S05]  /*5de0*/  STG.E.64 desc[UR10][R20.64], R2 ;  /* 0x0000000214007986 */ /* 0x0001ea000c101b0a */
[----:B------:R-:W-:Y:S05]  /*5df0*/  @!P0 BRA `(.L_x_1364) ;  /* 0xfffffffc00c88947 */ /* 0x000fea000383ffff */
[----:B------:R-:W-:Y:S05]  /*5e00*/  EXIT ;  /* 0x000000000000794d */ /* 0x000fea0003800000 */
        .weak           $__internal_19_$__cuda_sm20_dblrcp_rn_slowpath_v3
        .type           $__internal_19_$__cuda_sm20_dblrcp_rn_slowpath_v3,@function
        .size           $__internal_19_$__cuda_sm20_dblrcp_rn_slowpath_v3,($__internal_20_$__cuda_sm20_div_rn_f64_full - $__internal_19_$__cuda_sm20_dblrcp_rn_slowpath_v3)
$__internal_19_$__cuda_sm20_dblrcp_rn_slowpath_v3:
[----:B------:R-:W-:Y:S01]  /*5e10*/  DSETP.GTU.AND P1, PT, |R20|, +INF , PT ;  /* 0x7ff000001400742a */ /* 0x000fe20003f2c200 */
[----:B------:R-:W-:-:S13]  /*5e20*/  BSSY.RECONVERGENT B0, `(.L_x_1365) ;  /* 0x0000023000007945 */ /* 0x000fda0003800200 */
        /* <DEDUP_REMOVED lines=22> */
.L_x_1368:
        /* <DEDUP_REMOVED lines=10> */
.L_x_1366:
[----:B------:R-:W-:Y:S01]  /*6030*/  LOP3.LUT R23, R21, 0x80000, RZ, 0xfc, !PT ;  /* 0x0008000015177812 */ /* 0x000fe200078efcff */
[----:B------:R-:W-:-:S07]  /*6040*/  IMAD.MOV.U32 R22, RZ, RZ, R20 ;  /* 0x000000ffff167224 */ /* 0x000fce00078e0014 */
.L_x_1367:
[----:B------:R-:W-:Y:S05]  /*6050*/  BSYNC.RECONVERGENT B0 ;  /* 0x0000000000007941 */ /* 0x000fea0003800200 */
.L_x_1365:
[----:B------:R-:W-:Y:S02]  /*6060*/  IMAD.MOV.U32 R20, RZ, RZ, R28 ;  /* 0x000000ffff147224 */ /* 0x000fe400078e001c */
[----:B------:R-:W-:-:S04]  /*6070*/  IMAD.MOV.U32 R21, RZ, RZ, 0x0 ;  /* 0x00000000ff157424 */ /* 0x000fc800078e00ff */
[----:B------:R-:W-:Y:S05]  /*6080*/  RET.REL.NODEC R20 `(_ZN2at6native35batch_norm_reduce_statistics_kernelIddiEEvNS_27GenericPackedTensorAccessorIT0_Lm2ENS_17RestrictPtrTraitsET1_EES6_NS2_IS3_Lm1ES4_S5_EES7_NS2_IT_Lm1ES4_S5_EES9_S3_S3_S9_) ;  /* 0xffffff9c14dc7950 */ /* 0x000fea0003c3ffff */
        .weak           $__internal_20_$__cuda_sm20_div_rn_f64_full
        .type           $__internal_20_$__cuda_sm20_div_rn_f64_full,@function
        .size           $__internal_20_$__cuda_sm20_div_rn_f64_full,($__internal_21_$__cuda_sm20_dsqrt_rn_f64_mediumpath_v1 - $__internal_20_$__cuda_sm20_div_rn_f64_full)
$__internal_20_$__cuda_sm20_div_rn_f64_full:
        /* <DEDUP_REMOVED lines=8> */
[----:B------:R-:W-:Y:S01]  /*6110*/  LOP3.LUT R28, R5, 0x7ff00000, RZ, 0xc0, !PT ;  /* 0x7ff00000051c7812 */ /* 0x000fe200078ec0ff */
[----:B------:R-:W-:Y:S02]  /*6120*/  @!P1 DMUL R2, R4, 8.98846567431157953865e+307 ;  /* 0x7fe0000004029828 */ /* 0x000fe40000000000 */
[----:B------:R-:W-:Y:S01]  /*6130*/  IMAD.MOV.U32 R33, RZ, RZ, R7 ;  /* 0x000000ffff217224 */ /* 0x000fe200078e0007 */
[----:B------:R-:W-:Y:S02]  /*6140*/  ISETP.GE.U32.AND P2, PT, R7, R28, PT ;  /* 0x0000001c0700720c */ /* 0x000fe40003f46070 */
        /* <DEDUP_REMOVED lines=11> */
[----:B------:R-:W-:Y:S01]  /*6200*/  SEL R15, R22, 0x63400000, !P2 ;  /* 0x63400000160f7807 */ /* 0x000fe20005000000 */
[----:B------:R-:W-:Y:S01]  /*6210*/  @!P3 IMAD.MOV.U32 R20, RZ, RZ, RZ ;  /* 0x000000ffff14b224 */ /* 0x000fe200078e00ff */
[--C-:B------:R-:W-:Y:S02]  /*6220*/  @!P3 LOP3.LUT R21, R21, 0x80000000, R9.reuse, 0xf8, !PT ;  /* 0x800000001515b812 */ /* 0x100fe400078ef809 */
[----:B------:R-:W-:Y:S01]  /*6230*/  LOP3.LUT R15, R15, 0x800fffff, R9, 0xf8, !PT ;  /* 0x800fffff0f0f7812 */ /* 0x000fe200078ef809 */
[----:B------:R-:W-:Y:S01]  /*6240*/  DFMA R26, R24, -R2, 1 ;  /* 0x3ff00000181a742b */ /* 0x000fe20000000802 */
[----:B------:R-:W-:-:S06]  /*6250*/  @!P3 LOP3.LUT R21, R21, 0x100000, RZ, 0xfc, !PT ;  /* 0x001000001515b812 */ /* 0x000fcc00078efcff */
        /* <DEDUP_REMOVED lines=14> */
[----:B------:R-:W-:-:S05]  /*6340*/  SEL R7, R22, 0x63400000, !P1 ;  /* 0x6340000016077807 */ /* 0x000fca0004800000 */
[----:B------:R-:W-:Y:S02]  /*6350*/  IMAD.IADD R7, R8, 0x1, -R7 ;  /* 0x0000000108077824 */ /* 0x000fe400078e0a07 */
[----:B------:R-:W-:-:S03]  /*6360*/  IMAD.MOV.U32 R8, RZ, RZ, RZ ;  /* 0x000000ffff087224 */ /* 0x000fc600078e00ff */
[----:B------:R-:W-:-:S06]  /*6370*/  IADD3 R9, PT, PT, R7, 0x7fe00000, RZ ;  /* 0x7fe0000007097810 */ /* 0x000fcc0007ffe0ff */
        /* <DEDUP_REMOVED lines=9> */
[----:B------:R-:W-:Y:S01]  /*6410*/  IMAD.MOV R3, RZ, RZ, -R7 ;  /* 0x000000ffff037224 */ /* 0x000fe200078e0a07 */
[----:B------:R-:W-:Y:S01]  /*6420*/  DMUL.RP R8, R20, R8 ;  /* 0x0000000814087228 */ /* 0x000fe20000008000 */
[----:B------:R-:W-:-:S06]  /*6430*/  IMAD.MOV.U32 R2, RZ, RZ, RZ ;  /* 0x000000ffff027224 */ /* 0x000fcc00078e00ff */
[----:B------:R-:W-:-:S03]  /*6440*/  DFMA R2, R22, -R2, R20 ;  /* 0x800000021602722b */ /* 0x000fc60000000014 */
[----:B------:R-:W-:-:S03]  /*6450*/  LOP3.LUT R5, R9, R5, RZ, 0x3c, !PT ;  /* 0x0000000509057212 */ /* 0x000fc600078e3cff */
[----:B------:R-:W-:-:S04]  /*6460*/  IADD3 R2, PT, PT, -R7, -0x43300000, RZ ;  /* 0xbcd0000007027810 */ /* 0x000fc80007ffe1ff */
[----:B------:R-:W-:-:S04]  /*6470*/  FSETP.NEU.AND P1, PT, |R3|, R2, PT ;  /* 0x000000020300720b */ /* 0x000fc80003f2d200 */
[----:B------:R-:W-:Y:S02]  /*6480*/  FSEL R22, R8, R22, !P1 ;  /* 0x0000001608167208 */ /* 0x000fe40004800000 */
[----:B------:R-:W-:Y:S01]  /*6490*/  FSEL R23, R5, R23, !P1 ;  /* 0x0000001705177208 */ /* 0x000fe20004800000 */
[----:B------:R-:W-:Y:S06]  /*64a0*/  BRA `(.L_x_1371) ;  /* 0x0000000000547947 */ /* 0x000fec0003800000 */
.L_x_1370:
        /* <DEDUP_REMOVED lines=11> */
[----:B------:R-:W-:Y:S01]  /*6560*/  @P1 LOP3.LUT R2, R23, 0x7ff00000, RZ, 0xfc, !PT ;  /* 0x7ff0000017021812 */ /* 0x000fe200078efcff */
[----:B------:R-:W-:Y:S02]  /*6570*/  @!P1 IMAD.MOV.U32 R22, RZ, RZ, RZ ;  /* 0x000000ffff169224 */ /* 0x000fe400078e00ff */
[----:B------:R-:W-:Y:S01]  /*6580*/  @P1 IMAD.MOV.U32 R22, RZ, RZ, RZ ;  /* 0x000000ffff161224 */ /* 0x000fe200078e00ff */
[----:B------:R-:W-:Y:S01]  /*6590*/  @P1 MOV R23, R2 ;  /* 0x0000000200171202 */ /* 0x000fe20000000f00 */
[----:B------:R-:W-:Y:S06]  /*65a0*/  BRA `(.L_x_1371) ;  /* 0x0000000000147947 */ /* 0x000fec0003800000 */
.L_x_1373:
[----:B------:R-:W-:Y:S01]  /*65b0*/  LOP3.LUT R23, R5, 0x80000, RZ, 0xfc, !PT ;  /* 0x0008000005177812 */ /* 0x000fe200078efcff */
[----:B------:R-:W-:Y:S01]  /*65c0*/  IMAD.MOV.U32 R22, RZ, RZ, R4 ;  /* 0x000000ffff167224 */ /* 0x000fe200078e0004 */
[----:B------:R-:W-:Y:S06]  /*65d0*/  BRA `(.L_x_1371) ;  /* 0x0000000000087947 */ /* 0x000fec0003800000 */
.L_x_1372:
[----:B------:R-:W-:Y:S01]  /*65e0*/  LOP3.LUT R23, R9, 0x80000, RZ, 0xfc, !PT ;  /* 0x0008000009177812 */ /* 0x000fe200078efcff */
[----:B------:R-:W-:-:S07]  /*65f0*/  IMAD.MOV.U32 R22, RZ, RZ, R8 ;  /* 0x000000ffff167224 */ /* 0x000fce00078e0008 */
.L_x_1371:
[----:B------:R-:W-:Y:S05]  /*6600*/  BSYNC.RECONVERGENT B2 ;  /* 0x0000000000027941 */ /* 0x000fea0003800200 */
.L_x_1369:
[----:B------:R-:W-:Y:S02]  /*6610*/  IMAD.MOV.U32 R2, RZ, RZ, R0 ;  /* 0x000000ffff027224 */ /* 0x000fe400078e0000 */
[----:B------:R-:W-:-:S04]  /*6620*/  IMAD.MOV.U32 R3, RZ, RZ, 0x0 ;  /* 0x00000000ff037424 */ /* 0x000fc800078e00ff */
[----:B------:R-:W-:Y:S05]  /*6630*/  RET.REL.NODEC R2 `(_ZN2at6native35batch_norm_reduce_statistics_kernelIddiEEvNS_27GenericPackedTensorAccessorIT0_Lm2ENS_17RestrictPtrTraitsET1_EES6_NS2_IS3_Lm1ES4_S5_EES7_NS2_IT_Lm1ES4_S5_EES9_S3_S3_S9_) ;  /* 0xffffff9802707950 */ /* 0x000fea0003c3ffff */
        .weak           $__internal_21_$__cuda_sm20_dsqrt_rn_f64_mediumpath_v1
        .type           $__internal_21_$__cuda_sm20_dsqrt_rn_f64_mediumpath_v1,@function
        .size           $__internal_21_$__cuda_sm20_dsqrt_rn_f64_mediumpath_v1,(.L_x_27280 - $__internal_21_$__cuda_sm20_dsqrt_rn_f64_mediumpath_v1)
$__internal_21_$__cuda_sm20_dsqrt_rn_f64_mediumpath_v1:
[----:B------:R-:W-:Y:S01]  /*6640*/  ISETP.GE.U32.AND P1, PT, R8, -0x3400000, PT ;  /* 0xfcc000000800780c */ /* 0x000fe20003f26070 */
[----:B------:R-:W-:-:S12]  /*6650*/  BSSY.RECONVERGENT B2, `(.L_x_1374) ;  /* 0x0000023000027945 */ /* 0x000fd80003800200 */
        /* <DEDUP_REMOVED lines=9> */
.L_x_1375:
[----:B------:R-:W-:-:S14]  /*66f0*/  DSETP.NE.AND P1, PT, R20, RZ, PT ;  /* 0x000000ff1400722a */ /* 0x000fdc0003f25000 */
[----:B------:R-:W-:Y:S05]  /*6700*/  @!P1 BRA `(.L_x_1377) ;  /* 0x0000000000589947 */ /* 0x000fea0003800000 */
[----:B------:R-:W-:-:S13]  /*6710*/  ISETP.GE.AND P1, PT, R21, RZ, PT ;  /* 0x000000ff1500720c */ /* 0x000fda0003f26270 */
[----:B------:R-:W-:Y:S02]  /*6720*/  @!P1 IMAD.MOV.U32 R2, RZ, RZ, 0x0 ;  /* 0x00000000ff029424 */ /* 0x000fe400078e00ff */
        /* <DEDUP_REMOVED lines=20> */
.L_x_1377:
[----:B------:R-:W-:-:S11]  /*6870*/  DADD R2, R20, R20 ;  /* 0x0000000014027229 */ /* 0x000fd60000000014 */
.L_x_1376:
[----:B------:R-:W-:Y:S05]  /*6880*/  BSYNC.RECONVERGENT B2 ;  /* 0x0000000000027941 */ /* 0x000fea0003800200 */
.L_x_1374:
[----:B------:R-:W-:Y:S02]  /*6890*/  IMAD.MOV.U32 R20, RZ, RZ, R2 ;  /* 0x000000ffff147224 */ /* 0x000fe400078e0002 */
[----:B------:R-:W-:Y:S02]  /*68a0*/  IMAD.MOV.U32 R21, RZ, RZ, R3 ;  /* 0x000000ffff157224 */ /* 0x000fe400078e0003 */
[----:B------:R-:W-:Y:S02]  /*68b0*/  IMAD.MOV.U32 R2, RZ, RZ, R0 ;  /* 0x000000ffff027224 */ /* 0x000fe400078e0000 */
[----:B------:R-:W-:-:S04]  /*68c0*/  IMAD.MOV.U32 R3, RZ, RZ, 0x0 ;  /* 0x00000000ff037424 */ /* 0x000fc800078e00ff */
[----:B------:R-:W-:Y:S05]  /*68d0*/  RET.REL.NODEC R2 `(_ZN2at6native35batch_norm_reduce_statistics_kernelIddiEEvNS_27GenericPackedTensorAccessorIT0_Lm2ENS_17RestrictPtrTraitsET1_EES6_NS2_IS3_Lm1ES4_S5_EES7_NS2_IT_Lm1ES4_S5_EES9_S3_S3_S9_) ;  /* 0xffffff9402c87950 */ /* 0x000fea0003c3ffff */
.L_x_1378:
        /* <DEDUP_REMOVED lines=10> */
.L_x_27280:


//--------------------- .text._ZN2at6native36batch_norm_collect_statistics_kernelINS0_6InvStdEN3c108BFloat16ES4_flEEvNS_27GenericPackedTensorAccessorIKT0_Lm3ENS_17RestrictPtrTraitsET3_EET2_SB_NS5_ISB_Lm1ES8_S9_EESC_ --------------------------
	.section	.text._ZN2at6native36batch_norm_collect_statistics_kernelINS0_6InvStdEN3c108BFloat16ES4_flEEvNS_27GenericPackedTensorAccessorIKT0_Lm3ENS_17RestrictPtrTraitsET3_EET2_SB_NS5_ISB_Lm1ES8_S9_EESC_,"ax",@progbits
	.align	128
        .global         _ZN2at6native36batch_norm_collect_statistics_kernelINS0_6InvStdEN3c108BFloat16ES4_flEEvNS_27GenericPackedTensorAccessorIKT0_Lm3ENS_17RestrictPtrTraitsET3_EET2_SB_NS5_ISB_Lm1ES8_S9_EESC_
        .type           _ZN2at6native36batch_norm_collect_statistics_kernelINS0_6InvStdEN3c108BFloat16ES4_flEEvNS_27GenericPackedTensorAccessorIKT0_Lm3ENS_17RestrictPtrTraitsET3_EET2_SB_NS5_ISB_Lm1ES8_S9_EESC_,@function
        .size           _ZN2at6native36batch_norm_collect_statistics_kernelINS0_6InvStdEN3c108BFloat16ES4_flEEvNS_27GenericPackedTensorAccessorIKT0_Lm3ENS_17RestrictPtrTraitsET3_EET2_SB_NS5_ISB_Lm1ES8_S9_EESC_,(.L_x_27282 - _ZN2at6native36batch_norm_collect_statistics_kernelINS0_6InvStdEN3c108BFloat16ES4_flEEvNS_27GenericPackedTensorAccessorIKT0_Lm3ENS_17RestrictPtrTraitsET3_EET2_SB_NS5_ISB_Lm1ES8_S9_EESC_)
        .other          _ZN2at6native36batch_norm_collect_statistics_kernelINS0_6InvStdEN3c108BFloat16ES4_flEEvNS_27GenericPackedTensorAccessorIKT0_Lm3ENS_17RestrictPtrTraitsET3_EET2_SB_NS5_ISB_Lm1ES8_S9_EESC_,@"STO_CUDA_ENTRY STV_DEFAULT"
_ZN2at6native36batch_norm_collect_statistics_kernelINS0_6InvStdEN3c108BFloat16ES4_flEEvNS_27GenericPackedTensorAccessorIKT0_Lm3ENS_17RestrictPtrTraitsET3_EET2_SB_NS5_ISB_Lm1ES8_S9_EESC_:
.text._ZN2at6native36batch_norm_collect_statistics_kernelINS0_6InvStdEN3c108BFloat16ES4_flEEvNS_27GenericPackedTensorAccessorIKT0_Lm3ENS_17RestrictPtrTraitsET3_EET2_SB_NS5_ISB_Lm1ES8_S9_EESC_:
[----:B------:R-:W-:Y:S01]  /*0000*/  LDC R1, c[0x0][0x37c] ;  /* 0x0000df00ff017b82 */ /* 0x000fe20000000800 */
[----:B------:R-:W0:Y:S01]  /*0010*/  S2R R17, SR_TID.Y ;  /* 0x0000000000117919 */ /* 0x000e220000002200 */
[----:B------:R-:W0:Y:S06]  /*0020*/  LDCU.64 UR6, c[0x0][0x388] ;  /* 0x00007100ff0677ac */ /* 0x000e2c0008000a00 */
[----:B------:R-:W1:Y:S01]  /*0030*/  S2UR UR12, SR_CTAID.X ;  /* 0x00000000000c79c3 */ /* 0x000e620000002500 */
[----:B------:R-:W-:Y:S01]  /*0040*/  BSSY.RECONVERGENT B0, `(.L_x_1379) ;  /* 0x0000040000007945 */ /* 0x000fe20003800200 */
[----:B------:R-:W2:Y:S01]  /*0050*/  S2R R3, SR_TID.X ;  /* 0x0000000000037919 */ /* 0x000ea20000002100 */
[----:B------:R-:W2:Y:S01]  /*0060*/  LDCU UR5, c[0x0][0x360] ;  /* 0x00006c00ff0577ac */ /* 0x000ea20008000800 */
[----:B------:R-:W-:Y:S01]  /*0070*/  HFMA2 R21, -RZ, RZ, 0, 0 ;  /* 0x00000000ff157431 */ /* 0x000fe200000001ff */
[----:B------:R-:W-:Y:S01]  /*0080*/  CS2R R8, SRZ ;  /* 0x0000000000087805 */ /* 0x000fe2000001ff00 */
[----:B------:R-:W3:Y:S01]  /*0090*/  LDCU.64 UR10, c[0x0][0x358] ;  /* 0x00006b00ff0a77ac */ /* 0x000ee20008000a00 */
[----:B------:R-:W4:Y:S01]  /*00a0*/  LDCU.64 UR8, c[0x0][0x3b0] ;  /* 0x00007600ff0877ac */ /* 0x000f220008000a00 */
[----:B------:R-:W1:Y:S01]  /*00b0*/  LDCU.64 UR14, c[0x0][0x380] ;  /* 0x00007000ff0e77ac */ /* 0x000e620008000a00 */
[----:B0-----:R-:W-:-:S04]  /*00c0*/  ISETP.GE.U32.AND P0, PT, R17, UR6, PT ;  /* 0x0000000611007c0c */ /* 0x001fc8000bf06070 */
[----:B------:R-:W-:Y:S01]  /*00d0*/  ISETP.GE.AND.EX P0, PT, RZ, UR7, PT, P0 ;  /* 0x00000007ff007c0c */ /* 0x000fe2000bf06300 */
[----:B--2---:R-:W-:-:S12]  /*00e0*/  IMAD R2, R17, UR5, R3 ;  /* 0x0000000511027c24 */ /* 0x004fd8000f8e0203 */
[----:B-1-34-:R-:W-:Y:S05]  /*00f0*/  @P0 BRA `(.L_x_1380) ;  /* 0x0000000000d00947 */ /* 0x01afea0003800000 */
[----:B------:R-:W0:Y:S01]  /*0100*/  LDC.64 R18, c[0x0][0x3a8] ;  /* 0x0000ea00ff127b82 */ /* 0x000e220000000a00 */
[----:B------:R-:W-:Y:S01]  /*0110*/  IMAD.MOV.U32 R13, RZ, RZ, R17 ;  /* 0x000000ffff0d7224 */ /* 0x000fe200078e0011 */
[----:B------:R-:W-:Y:S02]  /*0120*/  MOV R4, RZ ;  /* 0x000000ff00047202 */ /* 0x000fe40000000f00 */
[----:B------:R-:W-:Y:S01]  /*0130*/  CS2R R8, SRZ ;  /* 0x0000000000087805 */ /* 0x000fe2000001ff00 */
[----:B------:R-:W-:-:S03]  /*0140*/  IMAD.MOV.U32 R21, RZ, RZ, RZ ;  /* 0x000000ffff157224 */ /* 0x000fc600078e00ff */
[----:B------:R-:W1:Y:S01]  /*0150*/  LDC R0, c[0x0][0x364] ;  /* 0x0000d900ff007b82 */ /* 0x000e620000000800 */
[----:B0-----:R-:W-:-:S04]  /*0160*/  IMAD.WIDE.U32 R10, R18, UR12, RZ ;  /* 0x0000000c120a7c25 */ /* 0x001fc8000f8e00ff */
[----:B------:R-:W-:-:S07]  /*0170*/  IMAD R19, R19, UR12, R11 ;  /* 0x0000000c13137c24 */ /* 0x000fce000f8e020b */
.L_x_1384:
[----:B------:R-:W0:Y:S01]  /*0180*/  LDC.64 R6, c[0x0][0x398] ;  /* 0x0000e600ff067b82 */ /* 0x000e220000000a00 */
[----:B------:R-:W-:Y:S01]  /*0190*/  BSSY.RECONVERGENT B1, `(.L_x_1381) ;  /* 0x0000023000017945 */ /* 0x000fe20003800200 */
[----:B0-----:R-:W-:-:S04]  /*01a0*/  ISETP.GE.U32.AND P0, PT, R3, R6, PT ;  /* 0x000000060300720c */ /* 0x001fc80003f06070 */
[----:B------:R-:W-:-:S13]  /*01b0*/  ISETP.GE.AND.EX P0, PT, RZ, R7, PT, P0 ;  /* 0x00000007ff00720c */ /* 0x000fda0003f06300 */
[----:B------:R-:W-:Y:S05]  /*01c0*/  @P0 BRA `(.L_x_1382) ;  /* 0x00000000007c0947 */ /* 0x000fea0003800000 */
[----:B------:R-:W0:Y:S01]  /*01d0*/  LDCU.64 UR6, c[0x0][0x3a0] ;  /* 0x00007400ff0677ac */ /* 0x000e220008000a00 */
[----:B------:R-:W-:Y:S01]  /*01e0*/  MOV R18, R10 ;  /* 0x0000000a00127202 */ /* 0x000fe20000000f00 */
[----:B------:R-:W-:Y:S02]  /*01f0*/  HFMA2 R20, -RZ, RZ, 0, 0 ;  /* 0x00000000ff147431 */ /* 0x000fe400000001ff */
[--C-:B------:R-:W-:Y:S02]  /*0200*/  IMAD.MOV.U32 R25, RZ, RZ, R3.reuse ;  /* 0x000000ffff197224 */ /* 0x100fe400078e0003 */
[----:B------:R-:W-:Y:S02]  /*0210*/  IMAD.MOV.U32 R16, RZ, RZ, R3 ;  /* 0x000000ffff107224 */ /* 0x000fe400078e0003 */
[----:B0-----:R-:W-:Y:S02]  /*0220*/  IMAD R12, R4, UR6, RZ ;  /* 0x00000006040c7c24 */ /* 0x001fe4000f8e02ff */
[----:B------:R-:W-:-:S04]  /*0230*/  IMAD.WIDE.U32 R4, R13, UR6, R18 ;  /* 0x000000060d047c25 */ /* 0x000fc8000f8e0012 */
[----:B------:R-:W-:-:S05]  /*0240*/  IMAD R23, R13, UR7, R12 ;  /* 0x000000070d177c24 */ /* 0x000fca000f8e020c */
[----:B------:R-:W-:-:S07]  /*0250*/  IADD3 R23, PT, PT, R5, R23, RZ ;  /* 0x0000001705177210 */ /* 0x000fce0007ffe0ff */
.L_x_1383:
[----:B------:R-:W-:Y:S02]  /*0260*/  IMAD R20, R20, UR8, RZ ;  /* 0x0000000814147c24 */ /* 0x000fe4000f8e02ff */
[----:B------:R-:W-:Y:S02]  /*0270*/  IMAD.MOV.U32 R22, RZ, RZ, R4 ;  /* 0x000000ffff167224 */ /* 0x000fe400078e0004 */
[C---:B------:R-:W-:Y:S02]  /*0280*/  IMAD R15, R25.reuse, UR9, R20 ;  /* 0x00000009190f7c24 */ /* 0x040fe4000f8e0214 */
[----:B------:R-:W-:-:S05]  /*0290*/  IMAD.WIDE.U32 R12, R25, UR8, R22 ;  /* 0x00000008190c7c25 */ /* 0x000fca000f8e0016 */
[----:B------:R-:W-:Y:S02]  /*02a0*/  IADD3 R13, PT, PT, R13, R15, RZ ;  /* 0x0000000f0d0d7210 */ /* 0x000fe40007ffe0ff */
[----:B------:R-:W-:-:S04]  /*02b0*/  LEA R14, P0, R12, UR14, 0x1 ;  /* 0x0000000e0c0e7c11 */ /* 0x000fc8000f8008ff */
[----:B------:R-:W-:-:S05]  /*02c0*/  LEA.HI.X R15, R12, UR15, R13, 0x1, P0 ;  /* 0x0000000f0c0f7c11 */ /* 0x000fca00080f0c0d */
[----:B------:R-:W2:Y:S01]  /*02d0*/  LDG.E.U16 R14, desc[UR10][R14.64] ;  /* 0x0000000a0e0e7981 */ /* 0x000ea2000c1e1500 */
[----:B------:R-:W-:Y:S02]  /*02e0*/  VIADD R21, R21, 0x1 ;  /* 0x0000000115157836 */ /* 0x000fe40000000000 */
[----:B------:R-:W-:-:S03]  /*02f0*/  VIADD R25, R16, UR5 ;  /* 0x0000000510197c36 */ /* 0x000fc60008000000 */
[----:B------:R-:W-:Y:S02]  /*0300*/  I2FP.F32.S32 R18, R21 ;  /* 0x0000001500127245 */ /* 0x000fe40000201400 */
[----:B------:R-:W-:Y:S02]  /*0310*/  ISETP.GE.U32.AND P0, PT, R25, R6, PT ;  /* 0x000000061900720c */ /* 0x000fe40003f06070 */
[----:B------:R-:W-:Y:S02]  /*0320*/  SHF.R.S32.HI R20, RZ, 0x1f, R25 ;  /* 0x0000001fff147819 */ /* 0x000fe40000011419 */
[----:B------:R-:W0:Y:S01]  /*0330*/  MUFU.RCP R18, R18 ;  /* 0x0000001200127308 */ /* 0x000e220000001000 */
[----:B------:R-:W-:Y:S02]  /*0340*/  MOV R16, R25 ;  /* 0x0000001900107202 */ /* 0x000fe40000000f00 */
[----:B------:R-:W-:Y:S02]  /*0350*/  ISETP.GE.AND.EX P0, PT, R20, R7, PT, P0 ;  /* 0x000000071400720c */ /* 0x000fe40003f06300 */
[----:B--2---:R-:W-:-:S05]  /*0360*/  SHF.L.U32 R12, R14, 0x10, RZ ;  /* 0x000000100e0c7819 */ /* 0x004fca00000006ff */
[----:B------:R-:W-:-:S04]  /*0370*/  FADD.FTZ R13, R12, -R9 ;  /* 0x800000090c0d7221 */ /* 0x000fc80000010000 */
[----:B0-----:R-:W-:-:S04]  /*0380*/  FFMA.FTZ R9, R13, R18, R9 ;  /* 0x000000120d097223 */ /* 0x001fc80000010009 */
[----:B------:R-:W-:-:S04]  /*0390*/  FADD.FTZ R12, R12, -R9 ;  /* 0x800000090c0c7221 */ /* 0x000fc80000010000 */
[----:B------:R-:W-:Y:S01]  /*03a0*/  FFMA.FTZ R8, R13, R12, R8 ;  /* 0x0000000c0d087223 */ /* 0x000fe20000010008 */
[----:B------:R-:W-:Y:S06]  /*03b0*/  @!P0 BRA `(.L_x_1383) ;  /* 0xfffffffc00a88947 */ /* 0x000fec000383ffff */
.L_x_1382:
[----:B------:R-:W-:Y:S05]  /*03c0*/  BSYNC.RECONVERGENT B1 ;  /* 0x0000000000017941 */ /* 0x000fea0003800200 */
.L_x_1381:
[----:B------:R-:W0:Y:S01]  /*03d0*/  LDCU.64 UR6, c[0x0][0x388] ;  /* 0x00007100ff0677ac */ /* 0x000e220008000a00 */
[----:B-1----:R-:W-:-:S05]  /*03e0*/  IMAD.IADD R13, R0, 0x1, R17 ;  /* 0x00000001000d7824 */ /* 0x002fca00078e0211 */
[----:B------:R-:W-:Y:S02]  /*03f0*/  SHF.R.S32.HI R4, RZ, 0x1f, R13 ;  /* 0x0000001fff047819 */ /* 0x000fe4000001140d */
[----:B------:R-:W-:Y:S02]  /*0400*/  MOV R17, R13 ;  /* 0x0000000d00117202 */ /* 0x000fe40000000f00 */
[----:B0-----:R-:W-:-:S04]  /*0410*/  ISETP.GE.U32.AND P0, PT, R13, UR6, PT ;  /* 0x000000060d007c0c */ /* 0x001fc8000bf06070 */
[----:B------:R-:W-:-:S13]  /*0420*/  ISETP.GE.AND.EX P0, PT, R4, UR7, PT, P0 ;  /* 0x0000000704007c0c */ /* 0x000fda000bf06300 */
[----:B------:R-:W-:Y:S05]  /*0430*/  @!P0 BRA `(.L_x_1384) ;  /* 0xfffffffc00508947 */ /* 0x000fea000383ffff */
.L_x_1380:
[----:B------:R-:W-:Y:S05]  /*0440*/  BSYNC.RECONVERGENT B0 ;  /* 0x0000000000007941 */ /* 0x000fea0003800200 */
.L_x_1379:
[----:B------:R-:W0:Y:S01]  /*0450*/  SHFL.BFLY PT, R0, R21, 0x1, 0x1f ;  /* 0x0c201f0015007f89 */ /* 0x000e2200000e0000 */
[----:B------:R-:W-:Y:S01]  /*0460*/  BSSY.RECONVERGENT B1, `(.L_x_1385) ;  /* 0x0000016000017945 */ /* 0x000fe20003800200 */
[----:B0-----:R-:W-:-:S05]  /*0470*/  IMAD.IADD R10, R0, 0x1, R21 ;  /* 0x00000001000a7824 */ /* 0x001fca00078e0215 */
[----:B------:R-:W-:-:S04]  /*0480*/  I2FP.F32.S32 R3, R10 ;  /* 0x0000000a00037245 */ /* 0x000fc80000201400 */
[----:B------:R-:W-:-:S05]  /*0490*/  FMNMX.FTZ R4, R3, 1, !PT ;  /* 0x3f80000003047809 */ /* 0x000fca0007810000 */
[----:B------:R-:W-:-:S06]  /*04a0*/  FMUL.FTZ R12, R4, 1 ;  /* 0x3f800000040c7820 */ /* 0x000fcc0000410000 */
[----:B------:R-:W0:Y:S08]  /*04b0*/  F2F.F64.F32 R12, R12 ;  /* 0x0000000c000c7310 */ /* 0x000e300000201800 */
[----:B0-----:R-:W0:Y:S01]  /*04c0*/  MUFU.RCP64H R5, R13 ;  /* 0x0000000d00057308 */ /* 0x001e220000001800 */
[----:B------:R-:W-:-:S04]  /*04d0*/  IADD3 R4, PT, PT, R13, 0x300402, RZ ;  /* 0x003004020d047810 */ /* 0x000fc80007ffe0ff */
[----:B------:R-:W-:Y:S02]  /*04e0*/  FSETP.GEU.AND P0, PT, |R4|, 5.8789094863358348022e-39, PT ;  /* 0x004004020400780b */ /* 0x000fe40003f0e200 */
[----:B0-----:R-:W-:-:S08]  /*04f0*/  DFMA R6, -R12, R4, 1 ;  /* 0x3ff000000c06742b */ /* 0x001fd00000000104 */
[----:B------:R-:W-:-:S08]  /*0500*/  DFMA R6, R6, R6, R6 ;  /* 0x000000060606722b */ /* 0x000fd00000000006 */
[----:B------:R-:W-:Y:S02]  /*0510*/  DFMA R16, R4, R6, R4 ;  /* 0x000000060410722b */ /* 0x000fe40000000004 */
[----:B------:R0:W1:Y:S06]  /*0520*/  SHFL.BFLY PT, R6, R9, 0x1, 0x1f ;  /* 0x0c201f0009067f89 */ /* 0x00006c00000e0000 */
[----:B------:R-:W-:-:S08]  /*0530*/  DFMA R14, -R12, R16, 1 ;  /* 0x3ff000000c0e742b */ /* 0x000fd00000000110 */
[----:B------:R-:W-:Y:S01]  /*0540*/  DFMA R16, R16, R14, R16 ;  /* 0x0000000e1010722b */ /* 0x000fe20000000010 */
[----:B0-----:R-:W-:Y:S10]  /*0550*/  @P0 BRA `(.L_x_1386) ;  /* 0x0000000000180947 */ /* 0x001ff40003800000 */
[----:B------:R-:W-:Y:S02]  /*0560*/  LOP3.LUT R16, R13, 0x7fffffff, RZ, 0xc0, !PT ;  /* 0x7fffffff0d107812 */ /* 0x000fe400078ec0ff */
[----:B------:R-:W-:-:S03]  /*0570*/  MOV R4, 0x5a0 ;  /* 0x000005a000047802 */ /* 0x000fc60000000f00 */
[----:B------:R-:W-:-:S07]  /*0580*/  VIADD R16, R16, 0xfff00000 ;  /* 0xfff0000010107836 */ /* 0x000fce0000000000 */
[----:B-1----:R-:W-:Y:S05]  /*0590*/  CALL.REL.NOINC `($__internal_22_$__cuda_sm20_dblrcp_rn_slowpath_v3) ;  /* 0x0000001c00847944 */ /* 0x002fea0003c00000 */
[----:B------:R-:W-:Y:S01]  /*05a0*/  MOV R16, R14 ;  /* 0x0000000e00107202 */ /* 0x000fe20000000f00 */
[----:B------:R-:W-:-:S07]  /*05b0*/  IMAD.MOV.U32 R17, RZ, RZ, R15 ;  /* 0x000000ffff117224 */ /* 0x000fce00078e000f */
.L_x_1386:
[----:B------:R-:W-:Y:S05]  /*05c0*/  BSYNC.RECONVERGENT B1 ;  /* 0x0000000000017941 */ /* 0x000fea0003800200 */
.L_x_1385:
[----:B------:R-:W0:Y:S01]  /*05d0*/  SHFL.BFLY PT, R5, R10, 0x2, 0x1f ;  /* 0x0c401f000a057f89 */ /* 0x000e2200000e0000 */
[----:B------:R-:W-:Y:S01]  /*05e0*/  UMOV UR6, 0xf0000000 ;  /* 0xf000000000067882 */ /* 0x000fe20000000000 */
[----:B------:R-:W-:Y:S01]  /*05f0*/  UMOV UR7, 0x380fffff ;  /* 0x380fffff00077882 */ /* 0x000fe20000000000 */
[----:B------:R-:W-:Y:S01]  /*0600*/  I2FP.F32.S32 R23, R0 ;  /* 0x0000000000177245 */ /* 0x000fe20000201400 */
[----:B------:R-:W-:Y:S01]  /*0610*/  DSETP.GEU.AND P0, PT, |R16|, UR6, PT ;  /* 0x0000000610007e2a */ /* 0x000fe2000bf0e200 */
[----:B------:R-:W-:Y:S01]  /*0620*/  I2FP.F32.S32 R0, R21 ;  /* 0x0000001500007245 */ /* 0x000fe20000201400 */
[----:B------:R-:W-:Y:S01]  /*0630*/  BSSY.RECONVERGENT B1, `(.L_x_1387) ;  /* 0x0000020000017945 */ /* 0x000fe20003800200 */
[----:B------:R-:W2:Y:S01]  /*0640*/  SHFL.BFLY PT, R21, R8, 0x1, 0x1f ;  /* 0x0c201f0008157f89 */ /* 0x000ea200000e0000 */
[C---:B-1----:R-:W-:Y:S01]  /*0650*/  FMUL.FTZ R25, R6.reuse, R23 ;  /* 0x0000001706197220 */ /* 0x042fe20000410000 */
[----:B------:R-:W-:-:S03]  /*0660*/  FADD.FTZ R6, -R6, R9 ;  /* 0x0000000906067221 */ /* 0x000fc60000010100 */
[----:B------:R-:W-:Y:S01]  /*0670*/  FFMA.FTZ R25, R0, R9, R25 ;  /* 0x0000000900197223 */ /* 0x000fe20000010019 */
[----:B------:R-:W-:-:S04]  /*0680*/  FMUL.FTZ R6, R6, R6 ;  /* 0x0000000606067220 */ /* 0x000fc80000410000 */
[----:B------:R-:W-:-:S04]  /*0690*/  FMUL.FTZ R6, R6, R0 ;  /* 0x0000000006067220 */ /* 0x000fc80000410000 */
[----:B------:R-:W-:Y:S01]  /*06a0*/  FMUL.FTZ R6, R6, R23 ;  /* 0x0000001706067220 */ /* 0x000fe20000410000 */
[----:B0-----:R-:W-:-:S04]  /*06b0*/  IADD3 R11, PT, PT, R10, R5, RZ ;  /* 0x000000050a0b7210 */ /* 0x001fc80007ffe0ff */
[----:B------:R-:W-:-:S04]  /*06c0*/  I2FP.F32.S32 R7, R11 ;  /* 0x0000000b00077245 */ /* 0x000fc80000201400 */
[----:B------:R-:W-:-:S05]  /*06d0*/  FMNMX.FTZ R4, R7, 1, !PT ;  /* 0x3f80000007047809 */ /* 0x000fca0007810000 */
[----:B------:R-:W-:Y:S02]  /*06e0*/  FMUL.FTZ R12, R4, 1 ;  /* 0x3f800000040c7820 */ /* 0x000fe40000410000 */
[----:B------:R-:W0:Y:S08]  /*06f0*/  F2F.F32.F64 R4, R16 ;  /* 0x0000001000047310 */ /* 0x000e300000301000 */
[----:B------:R-:W1:Y:S01]  /*0700*/  F2F.F64.F32 R12, R12 ;  /* 0x0000000c000c7310 */ /* 0x000e620000201800 */
[----:B0-----:R-:W-:-:S04]  /*0710*/  @!P0 FMUL R4, R4, 1.175494350822287508e-38 ;  /* 0x0080000004048820 */ /* 0x001fc80000400000 */
[C---:B------:R-:W-:Y:S01]  /*0720*/  FMUL.FTZ R10, R4.reuse, R25 ;  /* 0x00000019040a7220 */ /* 0x040fe20000410000 */
[----:B--2---:R-:W-:Y:S02]  /*0730*/  FFMA.FTZ R21, R4, R6, R21 ;  /* 0x0000000604157223 */ /* 0x004fe40000010015 */
[----:B-1----:R-:W0:Y:S01]  /*0740*/  MUFU.RCP64H R15, R13 ;  /* 0x0000000d000f7308 */ /* 0x002e220000001800 */
[----:B------:R-:W-:Y:S01]  /*0750*/  VIADD R14, R13, 0x300402 ;  /* 0x003004020d0e7836 */ /* 0x000fe20000000000 */
[----:B------:R1:W2:Y:S01]  /*0760*/  SHFL.BFLY PT, R9, R10, 0x2, 0x1f ;  /* 0x0c401f000a097f89 */ /* 0x0002a200000e0000 */
[----:B------:R-:W-:-:S03]  /*0770*/  FADD.FTZ R8, R21, R8 ;  /* 0x0000000815087221 */ /* 0x000fc60000010000 */
[----:B------:R-:W-:Y:S01]  /*0780*/  FSETP.GEU.AND P0, PT, |R14|, 5.8789094863358348022e-39, PT ;  /* 0x004004020e00780b */ /* 0x000fe20003f0e200 */
[----:B0-----:R-:W-:-:S08]  /*0790*/  DFMA R18, -R12, R14, 1 ;  /* 0x3ff000000c12742b */ /* 0x001fd0000000010e */
[----:B------:R-:W-:-:S08]  /*07a0*/  DFMA R18, R18, R18, R18 ;  /* 0x000000121212722b */ /* 0x000fd00000000012 */
[----:B------:R-:W-:-:S08]  /*07b0*/  DFMA R18, R14, R18, R14 ;  /* 0x000000120e12722b */ /* 0x000fd0000000000e */
[----:B------:R-:W-:-:S08]  /*07c0*/  DFMA R16, -R12, R18, 1 ;  /* 0x3ff000000c10742b */ /* 0x000fd00000000112 */
[----:B------:R-:W-:Y:S01]  /*07d0*/  DFMA R14, R18, R16, R18 ;  /* 0x00000010120e722b */ /* 0x000fe20000000012 */
[----:B-12---:R-:W-:Y:S10]  /*07e0*/  @P0 BRA `(.L_x_1388) ;  /* 0x0000000000100947 */ /* 0x006ff40003800000 */
[----:B------:R-:W-:Y:S02]  /*07f0*/  LOP3.LUT R16, R13, 0x7fffffff, RZ, 0xc0, !PT ;  /* 0x7fffffff0d107812 */ /* 0x000fe400078ec0ff */
[----:B------:R-:W-:Y:S02]  /*0800*/  MOV R4, 0x830 ;  /* 0x0000083000047802 */ /* 0x000fe40000000f00 */
[----:B------:R-:W-:-:S07]  /*0810*/  IADD3 R16, PT, PT, R16, -0x100000, RZ ;  /* 0xfff0000010107810 */ /* 0x000fce0007ffe0ff */
[----:B------:R-:W-:Y:S05]  /*0820*/  CALL.REL.NOINC `($__internal_22_$__cuda_sm20_dblrcp_rn_slowpath_v3) ;  /* 0x0000001800e07944 */ /* 0x000fea0003c00000 */
.L_x_1388:
[----:B------:R-:W-:Y:S05]  /*0830*/  BSYNC.RECONVERGENT B1 ;  /* 0x0000000000017941 */ /* 0x000fea0003800200 */
.L_x_1387:
[----:B------:R-:W0:Y:S01]  /*0840*/  SHFL.BFLY PT, R6, R11, 0x4, 0x1f ;  /* 0x0c801f000b067f89 */ /* 0x000e2200000e0000 */
[----:B------:R-:W-:Y:S01]  /*0850*/  UMOV UR6, 0xf0000000 ;  /* 0xf000000000067882 */ /* 0x000fe20000000000 */
[----:B------:R-:W-:Y:S01]  /*0860*/  UMOV UR7, 0x380fffff ;  /* 0x380fffff00077882 */ /* 0x000fe20000000000 */
[----:B------:R-:W-:Y:S01]  /*0870*/  I2FP.F32.S32 R22, R5 ;  /* 0x0000000500167245 */ /* 0x000fe20000201400 */
[----:B------:R-:W-:Y:S01]  /*0880*/  DSETP.GEU.AND P0, PT, |R14|, UR6, PT ;  /* 0x000000060e007e2a */ /* 0x000fe2000bf0e200 */
[----:B------:R-:W1:Y:S01]  /*0890*/  SHFL.BFLY PT, R5, R8, 0x2, 0x1f ;  /* 0x0c401f0008057f89 */ /* 0x000e6200000e0000 */
[----:B------:R-:W-:Y:S02]  /*08a0*/  BSSY.RECONVERGENT B1, `(.L_x_1389) ;  /* 0x000001f000017945 */ /* 0x000fe40003800200 */
[----:B------:R-:W-:Y:S01]  /*08b0*/  FMUL.FTZ R24, R9, R22 ;  /* 0x0000001609187220 */ /* 0x000fe20000410000 */
[----:B------:R-:W-:Y:S01]  /*08c0*/  FADD.FTZ R9, R10, -R9 ;  /* 0x800000090a097221 */ /* 0x000fe20000010000 */
[----:B0-----:R-:W-:-:S02]  /*08d0*/  IMAD.IADD R20, R11, 0x1, R6 ;  /* 0x000000010b147824 */ /* 0x001fc400078e0206 */
[----:B------:R-:W-:-:S03]  /*08e0*/  FFMA.FTZ R11, R3, R10, R24 ;  /* 0x0000000a030b7223 */ /* 0x000fc60000010018 */
[----:B------:R-:W-:-:S04]  /*08f0*/  I2FP.F32.S32 R0, R20 ;  /* 0x0000001400007245 */ /* 0x000fc80000201400 */
[----:B------:R-:W-:-:S05]  /*0900*/  FMNMX.FTZ R4, R0, 1, !PT ;  /* 0x3f80000000047809 */ /* 0x000fca0007810000 */
[----:B------:R-:W-:Y:S02]  /*0910*/  FMUL.FTZ R12, R4, 1 ;  /* 0x3f800000040c7820 */ /* 0x000fe40000410000 */
[----:B------:R0:W2:Y:S08]  /*0920*/  F2F.F32.F64 R4, R14 ;  /* 0x0000000e00047310 */ /* 0x0000b00000301000 */
[----:B------:R-:W3:Y:S01]  /*0930*/  F2F.F64.F32 R12, R12 ;  /* 0x0000000c000c7310 */ /* 0x000ee20000201800 */
[----:B0-----:R-:W-:-:S04]  /*0940*/  FMUL.FTZ R14, R9, R9 ;  /* 0x00000009090e7220 */ /* 0x001fc80000410000 */
[----:B------:R-:W-:Y:S01]  /*0950*/  FMUL.FTZ R3, R3, R14 ;  /* 0x0000000e03037220 */ /* 0x000fe20000410000 */
[----:B--2---:R-:W-:-:S03]  /*0960*/  @!P0 FMUL R4, R4, 1.175494350822287508e-38 ;  /* 0x0080000004048820 */ /* 0x004fc60000400000 */
[----:B------:R-:W-:Y:S01]  /*0970*/  FMUL.FTZ R3, R3, R22 ;  /* 0x0000001603037220 */ /* 0x000fe20000410000 */
[----:B------:R-:W-:-:S03]  /*0980*/  FMUL.FTZ R10, R4, R11 ;  /* 0x0000000b040a7220 */ /* 0x000fc60000410000 */
[----:B-1----:R-:W-:Y:S01]  /*0990*/  FFMA.FTZ R3, R4, R3, R5 ;  /* 0x0000000304037223 */ /* 0x002fe20000010005 */
[----:B---3--:R-:W0:Y:S01]  /*09a0*/  MUFU.RCP64H R17, R13 ;  /* 0x0000000d00117308 */ /* 0x008e220000001800 */
[----:B------:R-:W-:Y:S01]  /*09b0*/  IADD3 R16, PT, PT, R13, 0x300402, RZ ;  /* 0x003004020d107810 */ /* 0x000fe20007ffe0ff */
[----:B------:R1:W2:Y:S01]  /*09c0*/  SHFL.BFLY PT, R9, R10, 0x4, 0x1f ;  /* 0x0c801f000a097f89 */ /* 0x0002a200000e0000 */
[----:B------:R-:W-:Y:S02]  /*09d0*/  FADD.FTZ R8, R8, R3 ;  /* 0x0000000308087221 */ /* 0x000fe40000010000 */
[----:B------:R-:W-:Y:S02]  /*09e0*/  FSETP.GEU.AND P0, PT, |R16|, 5.8789094863358348022e-39, PT ;  /* 0x004004021000780b */ /* 0x000fe40003f0e200 */
[----:B0-----:R-:W-:-:S08]  /*09f0*/  DFMA R18, -R12, R16, 1 ;  /* 0x3ff000000c12742b */ /* 0x001fd00000000110 */
[----:B------:R-:W-:-:S08]  /*0a00*/  DFMA R18, R18, R18, R18 ;  /* 0x000000121212722b */ /* 0x000fd00000000012 */
[----:B------:R-:W-:-:S08]  /*0a10*/  DFMA R18, R16, R18, R16 ;  /* 0x000000121012722b */ /* 0x000fd00000000010 */
[----:B------:R-:W-:-:S08]  /*0a20*/  DFMA R14, -R12, R18, 1 ;  /* 0x3ff000000c0e742b */ /* 0x000fd00000000112 */
[----:B------:R-:W-:Y:S01]  /*0a30*/  DFMA R14, R18, R14, R18 ;  /* 0x0000000e120e722b */ /* 0x000fe20000000012 */
[----:B-12---:R-:W-:Y:S10]  /*0a40*/  @P0 BRA `(.L_x_1390) ;  /* 0x0000000000100947 */ /* 0x006ff40003800000 */
[----:B------:R-:W-:Y:S02]  /*0a50*/  LOP3.LUT R16, R13, 0x7fffffff, RZ, 0xc0, !PT ;  /* 0x7fffffff0d107812 */ /* 0x000fe400078ec0ff */
[----:B------:R-:W-:-:S03]  /*0a60*/  MOV R4, 0xa90 ;  /* 0x00000a9000047802 */ /* 0x000fc60000000f00 */
[----:B------:R-:W-:-:S07]  /*0a70*/  VIADD R16, R16, 0xfff00000 ;  /* 0xfff0000010107836 */ /* 0x000fce0000000000 */
[----:B------:R-:W-:Y:S05]  /*0a80*/  CALL.REL.NOINC `($__internal_22_$__cuda_sm20_dblrcp_rn_slowpath_v3) ;  /* 0x0000001800487944 */ /* 0x000fea0003c00000 */
.L_x_1390:
[----:B------:R-:W-:Y:S05]  /*0a90*/  BSYNC.RECONVERGENT B1 ;  /* 0x0000000000017941 */ /* 0x000fea0003800200 */
.L_x_1389:
[----:B------:R-:W0:Y:S01]  /*0aa0*/  SHFL.BFLY PT, R3, R20, 0x8, 0x1f ;  /* 0x0d001f0014037f89 */ /* 0x000e2200000e0000 */
[----:B------:R-:W-:Y:S01]  /*0ab0*/  UMOV UR6, 0xf0000000 ;  /* 0xf000000000067882 */ /* 0x000fe20000000000 */
[----:B------:R-:W-:Y:S01]  /*0ac0*/  UMOV UR7, 0x380fffff ;  /* 0x380fffff00077882 */ /* 0x000fe20000000000 */
[----:B------:R-:W-:Y:S01]  /*0ad0*/  BSSY.RECONVERGENT B1, `(.L_x_1391) ;  /* 0x0000022000017945 */ /* 0x000fe20003800200 */
[----:B------:R-:W-:Y:S01]  /*0ae0*/  DSETP.GEU.AND P0, PT, |R14|, UR6, PT ;  /* 0x000000060e007e2a */ /* 0x000fe2000bf0e200 */
[----:B------:R-:W1:Y:S01]  /*0af0*/  SHFL.BFLY PT, R21, R8, 0x4, 0x1f ;  /* 0x0c801f0008157f89 */ /* 0x000e6200000e0000 */
[----:B0-----:R-:W-:Y:S02]  /*0b00*/  IADD3 R11, PT, PT, R20, R3, RZ ;  /* 0x00000003140b7210 */ /* 0x001fe40007ffe0ff */
[----:B------:R-:W-:Y:S02]  /*0b10*/  I2FP.F32.S32 R20, R6 ;  /* 0x0000000600147245 */ /* 0x000fe40000201400 */
[----:B------:R-:W-:-:S03]  /*0b20*/  I2FP.F32.S32 R5, R11 ;  /* 0x0000000b00057245 */ /* 0x000fc60000201400 */
[----:B------:R-:W-:Y:S01]  /*0b30*/  FMUL.FTZ R6, R9, R20 ;  /* 0x0000001409067220 */ /* 0x000fe20000410000 */
[----:B------:R-:W-:-:S03]  /*0b40*/  FMNMX.FTZ R4, R5, 1, !PT ;  /* 0x3f80000005047809 */ /* 0x000fc60007810000 */
[----:B------:R-:W-:Y:S01]  /*0b50*/  FFMA.FTZ R23, R7, R10, R6 ;  /* 0x0000000a07177223 */ /* 0x000fe20000010006 */
[----:B------:R-:W-:Y:S01]  /*0b60*/  FADD.FTZ R10, R10, -R9 ;  /* 0x800000090a0a7221 */ /* 0x000fe20000010000 */
[----:B------:R-:W-:Y:S02]  /*0b70*/  FMUL.FTZ R12, R4, 1 ;  /* 0x3f800000040c7820 */ /* 0x000fe40000410000 */
[----:B------:R-:W0:Y:S01]  /*0b80*/  F2F.F32.F64 R4, R14 ;  /* 0x0000000e00047310 */ /* 0x000e220000301000 */
[----:B------:R-:W-:-:S04]  /*0b90*/  FMUL.FTZ R10, R10, R10 ;  /* 0x0000000a0a0a7220 */ /* 0x000fc80000410000 */
[----:B------:R-:W-:-:S03]  /*0ba0*/  FMUL.FTZ R7, R7, R10 ;  /* 0x0000000a07077220 */ /* 0x000fc60000410000 */
[----:B------:R-:W2:Y:S01]  /*0bb0*/  F2F.F64.F32 R12, R12 ;  /* 0x0000000c000c7310 */ /* 0x000ea20000201800 */
[----:B------:R-:W-:Y:S01]  /*0bc0*/  FMUL.FTZ R7, R7, R20 ;  /* 0x0000001407077220 */ /* 0x000fe20000410000 */
[----:B0-----:R-:W-:-:S04]  /*0bd0*/  @!P0 FMUL R4, R4, 1.175494350822287508e-38 ;  /* 0x0080000004048820 */ /* 0x001fc80000400000 */
[C---:B------:R-:W-:Y:S01]  /*0be0*/  FMUL.FTZ R9, R4.reuse, R23 ;  /* 0x0000001704097220 */ /* 0x040fe20000410000 */
[----:B-1----:R-:W-:Y:S01]  /*0bf0*/  FFMA.FTZ R7, R4, R7, R21 ;  /* 0x0000000704077223 */ /* 0x002fe20000010015 */
[----:B--2---:R-:W0:Y:S01]  /*0c00*/  MUFU.RCP64H R17, R13 ;  /* 0x0000000d00117308 */ /* 0x004e220000001800 */
[----:B------:R-:W-:Y:S02]  /*0c10*/  VIADD R16, R13, 0x300402 ;  /* 0x003004020d107836 */ /* 0x000fe40000000000 */
[----:B------:R1:W2:Y:S01]  /*0c20*/  SHFL.BFLY PT, R6, R9, 0x8, 0x1f ;  /* 0x0d001f0009067f89 */ /* 0x0002a200000e0000 */
[----:B------:R-:W-:Y:S02]  /*0c30*/  FADD.FTZ R8, R8, R7 ;  /* 0x0000000708087221 */ /* 0x000fe40000010000 */
        /* <DEDUP_REMOVED lines=11> */
.L_x_1392:
[----:B------:R-:W-:Y:S05]  /*0cf0*/  BSYNC.RECONVERGENT B1 ;  /* 0x0000000000017941 */ /* 0x000fea0003800200 */
.L_x_1391:
[----:B------:R-:W0:Y:S01]  /*0d00*/  SHFL.BFLY PT, R10, R11, 0x10, 0x1f ;  /* 0x0e001f000b0a7f89 */ /* 0x000e2200000e0000 */
[----:B------:R-:W-:Y:S01]  /*0d10*/  UMOV UR6, 0xf0000000 ;  /* 0xf000000000067882 */ /* 0x000fe20000000000 */
[----:B------:R-:W-:Y:S01]  /*0d20*/  UMOV UR7, 0x380fffff ;  /* 0x380fffff00077882 */ /* 0x000fe20000000000 */
[----:B------:R-:W-:Y:S01]  /*0d30*/  I2FP.F32.S32 R21, R3 ;  /* 0x0000000300157245 */ /* 0x000fe20000201400 */
[----:B------:R-:W-:Y:S01]  /*0d40*/  DSETP.GEU.AND P0, PT, |R14|, UR6, PT ;  /* 0x000000060e007e2a */ /* 0x000fe2000bf0e200 */
[----:B------:R-:W-:Y:S03]  /*0d50*/  BSSY.RECONVERGENT B1, `(.L_x_1393) ;  /* 0x0000020000017945 */ /* 0x000fe60003800200 */
[----:B------:R-:W-:-:S04]  /*0d60*/  FMUL.FTZ R3, R6, R21 ;  /* 0x0000001506037220 */ /* 0x000fc80000410000 */
[----:B------:R-:W-:Y:S01]  /*0d70*/  FFMA.FTZ R3, R0, R9, R3 ;  /* 0x0000000900037223 */ /* 0x000fe20000010003 */
[----:B------:R-:W-:-:S04]  /*0d80*/  FADD.FTZ R9, R9, -R6 ;  /* 0x8000000609097221 */ /* 0x000fc80000010000 */
[----:B------:R-:W-:-:S04]  /*0d90*/  FMUL.FTZ R9, R9, R9 ;  /* 0x0000000909097220 */ /* 0x000fc80000410000 */
[----:B------:R-:W-:Y:S01]  /*0da0*/  FMUL.FTZ R0, R0, R9 ;  /* 0x0000000900007220 */ /* 0x000fe20000410000 */
[----:B0-----:R-:W-:-:S03]  /*0db0*/  IMAD.IADD R7, R11, 0x1, R10 ;  /* 0x000000010b077824 */ /* 0x001fc600078e020a */
[----:B------:R-:W-:Y:S01]  /*0dc0*/  FMUL.FTZ R0, R0, R21 ;  /* 0x0000001500007220 */ /* 0x000fe20000410000 */
[----:B------:R-:W0:Y:S01]  /*0dd0*/  SHFL.BFLY PT, R11, R8, 0x8, 0x1f ;  /* 0x0d001f00080b7f89 */ /* 0x000e2200000e0000 */
[----:B------:R-:W-:-:S04]  /*0de0*/  I2FP.F32.S32 R4, R7 ;  /* 0x0000000700047245 */ /* 0x000fc80000201400 */
[----:B------:R-:W-:-:S05]  /*0df0*/  FMNMX.FTZ R4, R4, 1, !PT ;  /* 0x3f80000004047809 */ /* 0x000fca0007810000 */
[----:B------:R-:W-:Y:S02]  /*0e00*/  FMUL.FTZ R12, R4, 1 ;  /* 0x3f800000040c7820 */ /* 0x000fe40000410000 */
[----:B------:R-:W1:Y:S08]  /*0e10*/  F2F.F32.F64 R4, R14 ;  /* 0x0000000e00047310 */ /* 0x000e700000301000 */
[----:B------:R-:W2:Y:S01]  /*0e20*/  F2F.F64.F32 R12, R12 ;  /* 0x0000000c000c7310 */ /* 0x000ea20000201800 */
[----:B-1----:R-:W-:-:S04]  /*0e30*/  @!P0 FMUL R4, R4, 1.175494350822287508e-38 ;  /* 0x0080000004048820 */ /* 0x002fc80000400000 */
[C---:B------:R-:W-:Y:S01]  /*0e40*/  FMUL.FTZ R6, R4.reuse, R3 ;  /* 0x0000000304067220 */ /* 0x040fe20000410000 */
[----:B0-----:R-:W-:Y:S02]  /*0e50*/  FFMA.FTZ R11, R4, R0, R11 ;  /* 0x00000000040b7223 */ /* 0x001fe4000001000b */
[----:B--2---:R-:W0:Y:S01]  /*0e60*/  MUFU.RCP64H R17, R13 ;  /* 0x0000000d00117308 */ /* 0x004e220000001800 */
        /* <DEDUP_REMOVED lines=14> */
.L_x_1394:
[----:B------:R-:W-:Y:S05]  /*0f50*/  BSYNC.RECONVERGENT B1 ;  /* 0x0000000000017941 */ /* 0x000fea0003800200 */
.L_x_1393:
[----:B------:R-:W-:Y:S01]  /*0f60*/  LOP3.LUT P0, RZ, R2, 0x1f, RZ, 0xc0, !PT ;  /* 0x0000001f02ff7812 */ /* 0x000fe2000780c0ff */
[----:B------:R-:W0:Y:S01]  /*0f70*/  SHFL.BFLY PT, R9, R8, 0x10, 0x1f ;  /* 0x0e001f0008097f89 */ /* 0x000e2200000e0000 */
[----:B------:R-:W-:Y:S01]  /*0f80*/  UMOV UR6, 0xf0000000 ;  /* 0xf000000000067882 */ /* 0x000fe20000000000 */
[----:B------:R-:W-:Y:S01]  /*0f90*/  UMOV UR7, 0x380fffff ;  /* 0x380fffff00077882 */ /* 0x000fe20000000000 */
[----:B------:R-:W1:Y:S01]  /*0fa0*/  F2F.F32.F64 R0, R14 ;  /* 0x0000000e00007310 */ /* 0x000e620000301000 */
[----:B------:R-:W-:Y:S01]  /*0fb0*/  BAR.SYNC.DEFER_BLOCKING 0x0 ;  /* 0x0000000000007b1d */ /* 0x000fe20000010000 */
[----:B------:R-:W-:Y:S01]  /*0fc0*/  FADD.FTZ R4, R6, -R3 ;  /* 0x8000000306047221 */ /* 0x000fe20000010000 */
[----:B------:R-:W-:-:S03]  /*0fd0*/  I2FP.F32.S32 R10, R10 ;  /* 0x0000000a000a7245 */ /* 0x000fc60000201400 */
[----:B------:R-:W-:Y:S01]  /*0fe0*/  FMUL.FTZ R4, R4, R4 ;  /* 0x0000000404047220 */ /* 0x000fe20000410000 */
[----:B------:R-:W-:Y:S01]  /*0ff0*/  DSETP.GEU.AND P1, PT, |R14|, UR6, PT ;  /* 0x000000060e007e2a */ /* 0x000fe2000bf2e200 */
[----:B------:R-:W-:Y:S01]  /*1000*/  FMUL.FTZ R12, R3, R10 ;  /* 0x0000000a030c7220 */ /* 0x000fe20000410000 */
[----:B------:R-:W2:Y:S01]  /*1010*/  @!P0 S2R R16, SR_CgaCtaId ;  /* 0x0000000000108919 */ /* 0x000ea20000008800 */
[C---:B------:R-:W-:Y:S01]  /*1020*/  FMUL.FTZ R4, R5.reuse, R4 ;  /* 0x0000000405047220 */ /* 0x040fe20000410000 */
[----:B------:R-:W-:Y:S01]  /*1030*/  @!P0 MOV R3, 0x400 ;  /* 0x0000040000038802 */ /* 0x000fe20000000f00 */
[----:B------:R-:W-:Y:S01]  /*1040*/  FFMA.FTZ R5, R5, R6, R12 ;  /* 0x0000000605057223 */ /* 0x000fe2000001000c */
[----:B------:R-:W-:Y:S01]  /*1050*/  BSSY.RECONVERGENT B0, `(.L_x_1395) ;  /* 0x000001c000007945 */ /* 0x000fe20003800200 */
[----:B------:R-:W-:-:S07]  /*1060*/  FMUL.FTZ R4, R4, R10 ;  /* 0x0000000a04047220 */ /* 0x000fce0000410000 */
[----:B-1----:R-:W-:Y:S01]  /*1070*/  @!P1 FMUL R0, R0, 1.175494350822287508e-38 ;  /* 0x0080000000009820 */ /* 0x002fe20000400000 */
[----:B------:R-:W-:-:S03]  /*1080*/  ISETP.GT.U32.AND P1, PT, R2, 0x1f, PT ;  /* 0x0000001f0200780c */ /* 0x000fc60003f24070 */
[C---:B0-----:R-:W-:Y:S01]  /*1090*/  FFMA.FTZ R9, R0.reuse, R4, R9 ;  /* 0x0000000400097223 */ /* 0x041fe20000010009 */
[----:B------:R-:W-:-:S03]  /*10a0*/  FMUL.FTZ R10, R0, R5 ;  /* 0x00000005000a7220 */ /* 0x000fc60000410000 */
[----:B------:R-:W-:Y:S01]  /*10b0*/  FADD.FTZ R11, R8, R9 ;  /* 0x00000009080b7221 */ /* 0x000fe20000010000 */
[----:B--2---:R-:W-:-:S04]  /*10c0*/  @!P0 LEA R3, R16, R3, 0x18 ;  /* 0x0000000310038211 */ /* 0x004fc800078ec0ff */
[CC--:B------:R-:W-:Y:S02]  /*10d0*/  @!P0 LEA.HI R0, R2.reuse, R3.reuse, RZ, 0x1d ;  /* 0x0000000302008211 */ /* 0x0c0fe400078fe8ff */
[----:B------:R-:W-:-:S03]  /*10e0*/  @!P0 LEA.HI R3, R2, R3, RZ, 0x1e ;  /* 0x0000000302038211 */ /* 0x000fc600078ff0ff */
[----:B------:R0:W-:Y:S04]  /*10f0*/  @!P0 STS [R0], R7 ;  /* 0x0000000700008388 */ /* 0x0001e80000000800 */
[----:B------:R0:W-:Y:S04]  /*1100*/  @!P0 STS [R3+0x80], R10 ;  /* 0x0000800a03008388 */ /* 0x0001e80000000800 */
[----:B------:R0:W-:Y:S01]  /*1110*/  @!P0 STS [R3+0x84], R11 ;  /* 0x0000840b03008388 */ /* 0x0001e20000000800 */
[----:B------:R-:W-:Y:S06]  /*1120*/  BAR.SYNC.DEFER_BLOCKING 0x0 ;  /* 0x0000000000007b1d */ /* 0x000fec0000010000 */
[----:B------:R-:W-:Y:S05]  /*1130*/  @P1 BRA `(.L_x_1396) ;  /* 0x0000000000341947 */ /* 0x000fea0003800000 */
[----:B------:R-:W1:Y:S01]  /*1140*/  LDCU UR4, c[0x0][0x364] ;  /* 0x00006c80ff0477ac */ /* 0x000e620008000800 */
[----:B0-----:R-:W-:Y:S02]  /*1150*/  MOV R7, RZ ;  /* 0x000000ff00077202 */ /* 0x001fe40000000f00 */
[----:B------:R-:W-:Y:S01]  /*1160*/  CS2R R10, SRZ ;  /* 0x00000000000a7805 */ /* 0x000fe2000001ff00 */
[----:B-1----:R-:W-:-:S04]  /*1170*/  UIMAD UR4, UR5, UR4, URZ ;  /* 0x00000004050472a4 */ /* 0x002fc8000f8e02ff */
[----:B------:R-:W-:-:S06]  /*1180*/  USHF.R.U32.HI UR4, URZ, 0x5, UR4 ;  /* 0x00000005ff047899 */ /* 0x000fcc0008011604 */
[----:B------:R-:W-:-:S13]  /*1190*/  ISETP.GE.U32.AND P0, PT, R2, UR4, PT ;  /* 0x0000000402007c0c */ /* 0x000fda000bf06070 */
[----:B------:R-:W0:Y:S01]  /*11a0*/  @!P0 S2R R3, SR_CgaCtaId ;  /* 0x0000000000038919 */ /* 0x000e220000008800 */
[----:B------:R-:W-:-:S04]  /*11b0*/  @!P0 MOV R0, 0x400 ;  /* 0x0000040000008802 */ /* 0x000fc80000000f00 */
[----:B0-----:R-:W-:-:S05]  /*11c0*/  @!P0 LEA R3, R3, R0, 0x18 ;  /* 0x0000000003038211 */ /* 0x001fca00078ec0ff */
[C---:B------:R-:W-:Y:S01]  /*11d0*/  @!P0 IMAD R0, R2.reuse, 0x4, R3 ;  /* 0x0000000402008824 */ /* 0x040fe200078e0203 */
[----:B------:R-:W-:-:S04]  /*11e0*/  @!P0 LEA R3, R2, R3, 0x3 ;  /* 0x0000000302038211 */ /* 0x000fc800078e18ff */
[----:B------:R1:W2:Y:S04]  /*11f0*/  @!P0 LDS R7, [R0] ;  /* 0x0000000000078984 */ /* 0x0002a80000000800 */
[----:B------:R1:W3:Y:S02]  /*1200*/  @!P0 LDS.64 R10, [R3+0x80] ;  /* 0x00008000030a8984 */ /* 0x0002e40000000a00 */
.L_x_1396:
[----:B------:R-:W-:Y:S05]  /*1210*/  BSYNC.RECONVERGENT B0 ;  /* 0x0000000000007941 */ /* 0x000fea0003800200 */
.L_x_1395:
[----:B--2---:R-:W2:Y:S01]  /*1220*/  SHFL.BFLY PT, R8, R7, 0x1, 0x1f ;  /* 0x0c201f0007087f89 */ /* 0x004ea200000e0000 */
[----:B------:R-:W-:Y:S03]  /*1230*/  BSSY.RECONVERGENT B1, `(.L_x_1397) ;  /* 0x0000016000017945 */ /* 0x000fe60003800200 */
[----:B---3--:R3:W4:Y:S01]  /*1240*/  SHFL.BFLY PT, R9, R10, 0x1, 0x1f ;  /* 0x0c201f000a097f89 */ /* 0x00872200000e0000 */
[----:B--2---:R-:W-:-:S05]  /*1250*/  IMAD.IADD R20, R8, 0x1, R7 ;  /* 0x0000000108147824 */ /* 0x004fca00078e0207 */
[----:B01----:R-:W-:-:S04]  /*1260*/  I2FP.F32.S32 R0, R20 ;  /* 0x0000001400007245 */ /* 0x003fc80000201400 */
[----:B------:R-:W-:-:S05]  /*1270*/  FMNMX.FTZ R3, R0, 1, !PT ;  /* 0x3f80000000037809 */ /* 0x000fca0007810000 */
[----:B------:R-:W-:-:S04]  /*1280*/  FMUL.FTZ R3, R3, 1 ;  /* 0x3f80000003037820 */ /* 0x000fc80000410000 */
        /* <DEDUP_REMOVED lines=9> */
[----:B---34-:R-:W-:Y:S10]  /*1320*/  @P0 BRA `(.L_x_1398) ;  /* 0x0000000000180947 */ /* 0x018ff40003800000 */
[----:B------:R-:W-:Y:S02]  /*1330*/  LOP3.LUT R16, R13, 0x7fffffff, RZ, 0xc0, !PT ;  /* 0x7fffffff0d107812 */ /* 0x000fe400078ec0ff */
[----:B------:R-:W-:-:S03]  /*1340*/  MOV R4, 0x1370 ;  /* 0x0000137000047802 */ /* 0x000fc60000000f00 */
[----:B------:R-:W-:-:S07]  /*1350*/  VIADD R16, R16, 0xfff00000 ;  /* 0xfff0000010107836 */ /* 0x000fce0000000000 */
[----:B------:R-:W-:Y:S05]  /*1360*/  CALL.REL.NOINC `($__internal_22_$__cuda_sm20_dblrcp_rn_slowpath_v3) ;  /* 0x0000001000107944 */ /* 0x000fea0003c00000 */
[----:B------:R-:W-:Y:S01]  /*1370*/  MOV R16, R14 ;  /* 0x0000000e00107202 */ /* 0x000fe20000000f00 */
[----:B------:R-:W-:-:S07]  /*1380*/  IMAD.MOV.U32 R17, RZ, RZ, R15 ;  /* 0x000000ffff117224 */ /* 0x000fce00078e000f */
.L_x_1398:
[----:B------:R-:W-:Y:S05]  /*1390*/  BSYNC.RECONVERGENT B1 ;  /* 0x0000000000017941 */ /* 0x000fea0003800200 */
.L_x_1397:
[----:B------:R-:W0:Y:S01]  /*13a0*/  SHFL.BFLY PT, R3, R20, 0x2, 0x1f ;  /* 0x0c401f0014037f89 */ /* 0x000e2200000e0000 */
[----:B------:R-:W-:Y:S01]  /*13b0*/  UMOV UR4, 0xf0000000 ;  /* 0xf000000000047882 */ /* 0x000fe20000000000 */
[----:B------:R-:W-:Y:S01]  /*13c0*/  UMOV UR5, 0x380fffff ;  /* 0x380fffff00057882 */ /* 0x000fe20000000000 */
[----:B------:R-:W-:Y:S01]  /*13d0*/  I2FP.F32.S32 R8, R8 ;  /* 0x0000000800087245 */ /* 0x000fe20000201400 */
[----:B------:R-:W-:Y:S01]  /*13e0*/  DSETP.GEU.AND P0, PT, |R16|, UR4, PT ;  /* 0x0000000410007e2a */ /* 0x000fe2000bf0e200 */
[----:B------:R-:W-:Y:S03]  /*13f0*/  BSSY.RECONVERGENT B1, `(.L_x_1399) ;  /* 0x0000021000017945 */ /* 0x000fe60003800200 */
[----:B------:R-:W-:Y:S01]  /*1400*/  FMUL.FTZ R21, R9, R8 ;  /* 0x0000000809157220 */ /* 0x000fe20000410000 */
[----:B0-----:R-:W-:Y:S02]  /*1410*/  IADD3 R6, PT, PT, R20, R3, RZ ;  /* 0x0000000314067210 */ /* 0x001fe40007ffe0ff */
[----:B------:R-:W-:-:S02]  /*1420*/  I2FP.F32.S32 R20, R7 ;  /* 0x0000000700147245 */ /* 0x000fc40000201400 */
[----:B------:R-:W-:Y:S01]  /*1430*/  I2FP.F32.S32 R5, R6 ;  /* 0x0000000600057245 */ /* 0x000fe20000201400 */
[----:B------:R-:W0:Y:S02]  /*1440*/  SHFL.BFLY PT, R7, R11, 0x1, 0x1f ;  /* 0x0c201f000b077f89 */ /* 0x000e2400000e0000 */
[----:B------:R-:W-:Y:S01]  /*1450*/  FFMA.FTZ R21, R20, R10, R21 ;  /* 0x0000000a14157223 */ /* 0x000fe20000010015 */
[----:B------:R-:W-:Y:S01]  /*1460*/  FMNMX.FTZ R4, R5, 1, !PT ;  /* 0x3f80000005047809 */ /* 0x000fe20007810000 */
[----:B------:R-:W-:-:S04]  /*1470*/  FADD.FTZ R10, -R9, R10 ;  /* 0x0000000a090a7221 */ /* 0x000fc80000010100 */
[----:B------:R-:W-:Y:S02]  /*1480*/  FMUL.FTZ R12, R4, 1 ;  /* 0x3f800000040c7820 */ /* 0x000fe40000410000 */
[----:B------:R-:W1:Y:S08]  /*1490*/  F2F.F32.F64 R4, R16 ;  /* 0x0000001000047310 */ /* 0x000e700000301000 */
[----:B------:R-:W2:Y:S01]  /*14a0*/  F2F.F64.F32 R12, R12 ;  /* 0x0000000c000c7310 */ /* 0x000ea20000201800 */
[----:B-1----:R-:W-:-:S04]  /*14b0*/  @!P0 FMUL R4, R4, 1.175494350822287508e-38 ;  /* 0x0080000004048820 */ /* 0x002fc80000400000 */
[----:B------:R-:W-:-:S03]  /*14c0*/  FMUL.FTZ R9, R4, R21 ;  /* 0x0000001504097220 */ /* 0x000fc60000410000 */
[----:B--2---:R-:W1:Y:S01]  /*14d0*/  MUFU.RCP64H R15, R13 ;  /* 0x0000000d000f7308 */ /* 0x004e620000001800 */
[----:B------:R-:W-:-:S04]  /*14e0*/  IADD3 R14, PT, PT, R13, 0x300402, RZ ;  /* 0x003004020d0e7810 */ /* 0x000fc80007ffe0ff */
[----:B------:R-:W-:Y:S02]  /*14f0*/  FSETP.GEU.AND P0, PT, |R14|, 5.8789094863358348022e-39, PT ;  /* 0x004004020e00780b */ /* 0x000fe40003f0e200 */
[----:B-1----:R-:W-:-:S08]  /*1500*/  DFMA R18, -R12, R14, 1 ;  /* 0x3ff000000c12742b */ /* 0x002fd0000000010e */
[----:B------:R-:W-:-:S08]  /*1510*/  DFMA R18, R18, R18, R18 ;  /* 0x000000121212722b */ /* 0x000fd00000000012 */
[----:B------:R-:W-:Y:S01]  /*1520*/  DFMA R16, R14, R18, R14 ;  /* 0x000000120e10722b */ /* 0x000fe2000000000e */
[----:B------:R-:W-:Y:S02]  /*1530*/  FMUL.FTZ R15, R10, R10 ;  /* 0x0000000a0a0f7220 */ /* 0x000fe40000410000 */
[----:B------:R1:W2:Y:S02]  /*1540*/  SHFL.BFLY PT, R10, R9, 0x2, 0x1f ;  /* 0x0c401f00090a7f89 */ /* 0x0002a400000e0000 */
[----:B------:R-:W-:-:S03]  /*1550*/  FMUL.FTZ R15, R15, R20 ;  /* 0x000000140f0f7220 */ /* 0x000fc60000410000 */
[----:B------:R-:W-:Y:S01]  /*1560*/  DFMA R18, -R12, R16, 1 ;  /* 0x3ff000000c12742b */ /* 0x000fe20000000110 */
[----:B------:R-:W-:-:S04]  /*1570*/  FMUL.FTZ R15, R15, R8 ;  /* 0x000000080f0f7220 */ /* 0x000fc80000410000 */
[----:B0-----:R-:W-:-:S03]  /*1580*/  FFMA.FTZ R8, R4, R15, R7 ;  /* 0x0000000f04087223 */ /* 0x001fc60000010007 */
[----:B------:R-:W-:Y:S01]  /*1590*/  DFMA R14, R16, R18, R16 ;  /* 0x00000012100e722b */ /* 0x000fe20000000010 */
[----:B------:R-:W-:Y:S01]  /*15a0*/  FADD.FTZ R8, R8, R11 ;  /* 0x0000000b08087221 */ /* 0x000fe20000010000 */
[----:B-1----:R-:W-:Y:S09]  /*15b0*/  @P0 BRA `(.L_x_1400) ;  /* 0x0000000000100947 */ /* 0x002ff20003800000 */
[----:B------:R-:W-:Y:S02]  /*15c0*/  LOP3.LUT R16, R13, 0x7fffffff, RZ, 0xc0, !PT ;  /* 0x7fffffff0d107812 */ /* 0x000fe400078ec0ff */
[----:B------:R-:W-:-:S03]  /*15d0*/  MOV R4, 0x1600 ;  /* 0x0000160000047802 */ /* 0x000fc60000000f00 */
[----:B------:R-:W-:-:S07]  /*15e0*/  VIADD R16, R16, 0xfff00000 ;  /* 0xfff0000010107836 */ /* 0x000fce0000000000 */
[----:B--2---:R-:W-:Y:S05]  /*15f0*/  CALL.REL.NOINC `($__internal_22_$__cuda_sm20_dblrcp_rn_slowpath_v3) ;  /* 0x0000000c006c7944 */ /* 0x004fea0003c00000 */
.L_x_1400:
[----:B------:R-:W-:Y:S05]  /*1600*/  BSYNC.RECONVERGENT B1 ;  /* 0x0000000000017941 */ /* 0x000fea0003800200 */
.L_x_1399:
[----:B------:R-:W0:Y:S01]  /*1610*/  SHFL.BFLY PT, R7, R6, 0x4, 0x1f ;  /* 0x0c801f0006077f89 */ /* 0x000e2200000e0000 */
[----:B------:R-:W-:Y:S01]  /*1620*/  UMOV UR4, 0xf0000000 ;  /* 0xf000000000047882 */ /* 0x000fe20000000000 */
[----:B------:R-:W-:Y:S01]  /*1630*/  UMOV UR5, 0x380fffff ;  /* 0x380fffff00057882 */ /* 0x000fe20000000000 */
[----:B------:R-:W-:Y:S01]  /*1640*/  I2FP.F32.S32 R23, R3 ;  /* 0x0000000300177245 */ /* 0x000fe20000201400 */
[----:B------:R-:W-:Y:S01]  /*1650*/  DSETP.GEU.AND P0, PT, |R14|, UR4, PT ;  /* 0x000000040e007e2a */ /* 0x000fe2000bf0e200 */
[----:B------:R-:W1:Y:S01]  /*1660*/  SHFL.BFLY PT, R21, R8, 0x2, 0x1f ;  /* 0x0c401f0008157f89 */ /* 0x000e6200000e0000 */
[----:B------:R-:W-:Y:S02]  /*1670*/  BSSY.RECONVERGENT B1, `(.L_x_1401) ;  /* 0x000001f000017945 */ /* 0x000fe40003800200 */
[----:B--2---:R-:W-:-:S04]  /*1680*/  FMUL.FTZ R3, R10, R23 ;  /* 0x000000170a037220 */ /* 0x004fc80000410000 */
[----:B------:R-:W-:Y:S01]  /*1690*/  FFMA.FTZ R3, R0, R9, R3 ;  /* 0x0000000900037223 */ /* 0x000fe20000010003 */
[----:B------:R-:W-:-:S04]  /*16a0*/  FADD.FTZ R9, R9, -R10 ;  /* 0x8000000a09097221 */ /* 0x000fc80000010000 */
[----:B------:R-:W-:-:S04]  /*16b0*/  FMUL.FTZ R9, R9, R9 ;  /* 0x0000000909097220 */ /* 0x000fc80000410000 */
[----:B------:R-:W-:Y:S01]  /*16c0*/  FMUL.FTZ R0, R0, R9 ;  /* 0x0000000900007220 */ /* 0x000fe20000410000 */
[----:B0-----:R-:W-:-:S03]  /*16d0*/  IADD3 R20, PT, PT, R6, R7, RZ ;  /* 0x0000000706147210 */ /* 0x001fc60007ffe0ff */
[----:B------:R-:W-:Y:S01]  /*16e0*/  FMUL.FTZ R0, R0, R23 ;  /* 0x0000001700007220 */ /* 0x000fe20000410000 */
[----:B------:R-:W-:-:S04]  /*16f0*/  I2FP.F32.S32 R11, R20 ;  /* 0x00000014000b7245 */ /* 0x000fc80000201400 */
[----:B------:R-:W-:-:S05]  /*1700*/  FMNMX.FTZ R4, R11, 1, !PT ;  /* 0x3f8000000b047809 */ /* 0x000fca0007810000 */
[----:B------:R-:W-:Y:S02]  /*1710*/  FMUL.FTZ R12, R4, 1 ;  /* 0x3f800000040c7820 */ /* 0x000fe40000410000 */
[----:B------:R-:W0:Y:S08]  /*1720*/  F2F.F32.F64 R4, R14 ;  /* 0x0000000e00047310 */ /* 0x000e300000301000 */
[----:B------:R-:W2:Y:S01]  /*1730*/  F2F.F64.F32 R12, R12 ;  /* 0x0000000c000c7310 */ /* 0x000ea20000201800 */
[----:B0-----:R-:W-:-:S04]  /*1740*/  @!P0 FMUL R4, R4, 1.175494350822287508e-38 ;  /* 0x0080000004048820 */ /* 0x001fc80000400000 */
[C---:B------:R-:W-:Y:S01]  /*1750*/  FMUL.FTZ R6, R4.reuse, R3 ;  /* 0x0000000304067220 */ /* 0x040fe20000410000 */
[----:B-1----:R-:W-:Y:S02]  /*1760*/  FFMA.FTZ R21, R4, R0, R21 ;  /* 0x0000000004157223 */ /* 0x002fe40000010015 */
        /* <DEDUP_REMOVED lines=15> */
.L_x_1402:
[----:B------:R-:W-:Y:S05]  /*1860*/  BSYNC.RECONVERGENT B1 ;  /* 0x0000000000017941 */ /* 0x000fea0003800200 */
.L_x_1401:
[----:B------:R-:W0:Y:S01]  /*1870*/  SHFL.BFLY PT, R9, R20, 0x8, 0x1f ;  /* 0x0d001f0014097f89 */ /* 0x000e2200000e0000 */
[----:B------:R-:W-:Y:S01]  /*1880*/  UMOV UR4, 0xf0000000 ;  /* 0xf000000000047882 */ /* 0x000fe20000000000 */
[----:B------:R-:W-:Y:S01]  /*1890*/  UMOV UR5, 0x380fffff ;  /* 0x380fffff00057882 */ /* 0x000fe20000000000 */
[----:B------:R-:W1:Y:S01]  /*18a0*/  F2F.F32.F64 R21, R14 ;  /* 0x0000000e00157310 */ /* 0x000e620000301000 */
[----:B------:R-:W-:Y:S01]  /*18b0*/  DSETP.GEU.AND P0, PT, |R14|, UR4, PT ;  /* 0x000000040e007e2a */ /* 0x000fe2000bf0e200 */
[----:B------:R-:W-:Y:S01]  /*18c0*/  I2FP.F32.S32 R22, R7 ;  /* 0x0000000700167245 */ /* 0x000fe20000201400 */
[----:B------:R-:W-:-:S12]  /*18d0*/  BSSY.RECONVERGENT B1, `(.L_x_1403) ;  /* 0x0000021000017945 */ /* 0x000fd80003800200 */
[----:B-1----:R-:W-:Y:S01]  /*18e0*/  @!P0 FMUL R21, R21, 1.175494350822287508e-38 ;  /* 0x0080000015158820 */ /* 0x002fe20000400000 */
[----:B0-----:R-:W-:Y:S02]  /*18f0*/  IADD3 R0, PT, PT, R20, R9, RZ ;  /* 0x0000000914007210 */ /* 0x001fe40007ffe0ff */
[----:B------:R-:W0:Y:S02]  /*1900*/  SHFL.BFLY PT, R20, R8, 0x4, 0x1f ;  /* 0x0c801f0008147f89 */ /* 0x000e2400000e0000 */
[----:B------:R-:W-:-:S04]  /*1910*/  I2FP.F32.S32 R10, R0 ;  /* 0x00000000000a7245 */ /* 0x000fc80000201400 */
[----:B------:R-:W-:-:S05]  /*1920*/  FMNMX.FTZ R4, R10, 1, !PT ;  /* 0x3f8000000a047809 */ /* 0x000fca0007810000 */
[----:B------:R-:W-:Y:S01]  /*1930*/  FMUL.FTZ R12, R4, 1 ;  /* 0x3f800000040c7820 */ /* 0x000fe20000410000 */
[----:B------:R-:W-:Y:S01]  /*1940*/  FMUL.FTZ R4, R3, R22 ;  /* 0x0000001603047220 */ /* 0x000fe20000410000 */
[----:B------:R-:W-:-:S03]  /*1950*/  FADD.FTZ R3, R6, -R3 ;  /* 0x8000000306037221 */ /* 0x000fc60000010000 */
[----:B------:R-:W-:Y:S01]  /*1960*/  FFMA.FTZ R4, R5, R6, R4 ;  /* 0x0000000605047223 */ /* 0x000fe20000010004 */
[----:B------:R-:W1:Y:S03]  /*1970*/  F2F.F64.F32 R12, R12 ;  /* 0x0000000c000c7310 */ /* 0x000e660000201800 */
[----:B------:R-:W-:Y:S01]  /*1980*/  FMUL.FTZ R6, R21, R4 ;  /* 0x0000000415067220 */ /* 0x000fe20000410000 */
[----:B------:R-:W-:-:S04]  /*1990*/  FMUL.FTZ R4, R3, R3 ;  /* 0x0000000303047220 */ /* 0x000fc80000410000 */
[----:B------:R-:W-:Y:S01]  /*19a0*/  FMUL.FTZ R7, R5, R4 ;  /* 0x0000000405077220 */ /* 0x000fe20000410000 */
[----:B------:R2:W3:Y:S03]  /*19b0*/  SHFL.BFLY PT, R3, R6, 0x8, 0x1f ;  /* 0x0d001f0006037f89 */ /* 0x0004e600000e0000 */
[----:B------:R-:W-:Y:S01]  /*19c0*/  FMUL.FTZ R7, R7, R22 ;  /* 0x0000001607077220 */ /* 0x000fe20000410000 */
[----:B-1----:R-:W1:Y:S01]  /*19d0*/  MUFU.RCP64H R17, R13 ;  /* 0x0000000d00117308 */ /* 0x002e620000001800 */
[----:B------:R-:W-:Y:S02]  /*19e0*/  IADD3 R16, PT, PT, R13, 0x300402, RZ ;  /* 0x003004020d107810 */ /* 0x000fe40007ffe0ff */
[----:B0-----:R-:W-:Y:S02]  /*19f0*/  FFMA.FTZ R7, R21, R7, R20 ;  /* 0x0000000715077223 */ /* 0x001fe40000010014 */
[----:B------:R-:W-:-:S02]  /*1a00*/  FSETP.GEU.AND P0, PT, |R16|, 5.8789094863358348022e-39, PT ;  /* 0x004004021000780b */ /* 0x000fc40003f0e200 */
[----:B------:R-:W-:Y:S01]  /*1a10*/  FADD.FTZ R8, R8, R7 ;  /* 0x0000000708087221 */ /* 0x000fe20000010000 */
[----:B-1----:R-:W-:-:S08]  /*1a20*/  DFMA R18, -R12, R16, 1 ;  /* 0x3ff000000c12742b */ /* 0x002fd00000000110 */
[----:B------:R-:W-:-:S08]  /*1a30*/  DFMA R18, R18, R18, R18 ;  /* 0x000000121212722b */ /* 0x000fd00000000012 */
[----:B------:R-:W-:-:S08]  /*1a40*/  DFMA R18, R16, R18, R16 ;  /* 0x000000121012722b */ /* 0x000fd00000000010 */
[----:B------:R-:W-:-:S08]  /*1a50*/  DFMA R4, -R12, R18, 1 ;  /* 0x3ff000000c04742b */ /* 0x000fd00000000112 */
[----:B------:R-:W-:Y:S01]  /*1a60*/  DFMA R18, R18, R4, R18 ;  /* 0x000000041212722b */ /* 0x000fe20000000012 */
[----:B--23--:R-:W-:Y:S10]  /*1a70*/  @P0 BRA `(.L_x_1404) ;  /* 0x0000000000180947 */ /* 0x00cff40003800000 */
[----:B------:R-:W-:Y:S02]  /*1a80*/  LOP3.LUT R16, R13, 0x7fffffff, RZ, 0xc0, !PT ;  /* 0x7fffffff0d107812 */ /* 0x000fe400078ec0ff */
[----:B------:R-:W-:-:S03]  /*1a90*/  MOV R4, 0x1ac0 ;  /* 0x00001ac000047802 */ /* 0x000fc60000000f00 */
[----:B------:R-:W-:-:S07]  /*1aa0*/  VIADD R16, R16, 0xfff00000 ;  /* 0xfff0000010107836 */ /* 0x000fce0000000000 */
[----:B------:R-:W-:Y:S05]  /*1ab0*/  CALL.REL.NOINC `($__internal_22_$__cuda_sm20_dblrcp_rn_slowpath_v3) ;  /* 0x00000008003c7944 */ /* 0x000fea0003c00000 */
[----:B------:R-:W-:Y:S02]  /*1ac0*/  MOV R18, R14 ;  /* 0x0000000e00127202 */ /* 0x000fe40000000f00 */
[----:B------:R-:W-:-:S07]  /*1ad0*/  MOV R19, R15 ;  /* 0x0000000f00137202 */ /* 0x000fce0000000f00 */
.L_x_1404:
[----:B------:R-:W-:Y:S05]  /*1ae0*/  BSYNC.RECONVERGENT B1 ;  /* 0x0000000000017941 */ /* 0x000fea0003800200 */
.L_x_1403:
[----:B------:R-:W0:Y:S01]  /*1af0*/  SHFL.BFLY PT, R5, R0, 0x10, 0x1f ;  /* 0x0e001f0000057f89 */ /* 0x000e2200000e0000 */
[----:B------:R-:W-:Y:S01]  /*1b00*/  UMOV UR4, 0xf0000000 ;  /* 0xf000000000047882 */ /* 0x000fe20000000000 */
[----:B------:R-:W-:Y:S01]  /*1b10*/  UMOV UR5, 0x380fffff ;  /* 0x380fffff00057882 */ /* 0x000fe20000000000 */
[----:B------:R-:W-:Y:S01]  /*1b20*/  I2FP.F32.S32 R20, R9 ;  /* 0x0000000900147245 */ /* 0x000fe20000201400 */
[----:B------:R-:W-:Y:S01]  /*1b30*/  DSETP.GEU.AND P0, PT, |R18|, UR4, PT ;  /* 0x0000000412007e2a */ /* 0x000fe2000bf0e200 */
[----:B------:R-:W1:Y:S01]  /*1b40*/  SHFL.BFLY PT, R9, R8, 0x8, 0x1f ;  /* 0x0d001f0008097f89 */ /* 0x000e6200000e0000 */
[----:B------:R-:W-:Y:S01]  /*1b50*/  BSSY.RECONVERGENT B1, `(.L_x_1405) ;  /* 0x000001f000017945 */ /* 0x000fe20003800200 */
[----:B0-----:R-:W-:Y:S02]  /*1b60*/  IMAD.IADD R4, R0, 0x1, R5 ;  /* 0x0000000100047824 */ /* 0x001fe400078e0205 */
[----:B------:R-:W-:-:S03]  /*1b70*/  FMUL.FTZ R0, R3, R20 ;  /* 0x0000001403007220 */ /* 0x000fc60000410000 */
[----:B------:R-:W-:Y:S01]  /*1b80*/  I2FP.F32.S32 R4, R4 ;  /* 0x0000000400047245 */ /* 0x000fe20000201400 */
[----:B------:R-:W-:Y:S01]  /*1b90*/  FFMA.FTZ R7, R11, R6, R0 ;  /* 0x000000060b077223 */ /* 0x000fe20000010000 */
[----:B------:R-:W-:Y:S02]  /*1ba0*/  FADD.FTZ R0, R6, -R3 ;  /* 0x8000000306007221 */ /* 0x000fe40000010000 */
[----:B------:R-:W-:-:S05]  /*1bb0*/  FMNMX.FTZ R4, R4, 1, !PT ;  /* 0x3f80000004047809 */ /* 0x000fca0007810000 */
[----:B------:R-:W-:Y:S02]  /*1bc0*/  FMUL.FTZ R12, R4, 1 ;  /* 0x3f800000040c7820 */ /* 0x000fe40000410000 */
[----:B------:R-:W0:Y:S08]  /*1bd0*/  F2F.F32.F64 R4, R18 ;  /* 0x0000001200047310 */ /* 0x000e300000301000 */
[----:B------:R-:W2:Y:S01]  /*1be0*/  F2F.F64.F32 R12, R12 ;  /* 0x0000000c000c7310 */ /* 0x000ea20000201800 */
[----:B0-----:R-:W-:-:S04]  /*1bf0*/  @!P0 FMUL R4, R4, 1.175494350822287508e-38 ;  /* 0x0080000004048820 */ /* 0x001fc80000400000 */
[----:B------:R-:W-:-:S03]  /*1c00*/  FMUL.FTZ R3, R4, R7 ;  /* 0x0000000704037220 */ /* 0x000fc60000410000 */
[----:B--2---:R-:W0:Y:S01]  /*1c10*/  MUFU.RCP64H R15, R13 ;  /* 0x0000000d000f7308 */ /* 0x004e220000001800 */
[----:B------:R-:W-:-:S04]  /*1c20*/  IADD3 R14, PT, PT, R13, 0x300402, RZ ;  /* 0x003004020d0e7810 */ /* 0x000fc80007ffe0ff */
[----:B------:R-:W-:Y:S02]  /*1c30*/  FSETP.GEU.AND P0, PT, |R14|, 5.8789094863358348022e-39, PT ;  /* 0x004004020e00780b */ /* 0x000fe40003f0e200 */
[----:B0-----:R-:W-:-:S08]  /*1c40*/  DFMA R16, -R12, R14, 1 ;  /* 0x3ff000000c10742b */ /* 0x001fd0000000010e */
[----:B------:R-:W-:-:S08]  /*1c50*/  DFMA R16, R16, R16, R16 ;  /* 0x000000101010722b */ /* 0x000fd00000000010 */
[----:B------:R-:W-:Y:S01]  /*1c60*/  DFMA R6, R14, R16, R14 ;  /* 0x000000100e06722b */ /* 0x000fe2000000000e */
[----:B------:R-:W-:Y:S02]  /*1c70*/  FMUL.FTZ R16, R0, R0 ;  /* 0x0000000000107220 */ /* 0x000fe40000410000 */
[----:B------:R0:W2:Y:S02]  /*1c80*/  SHFL.BFLY PT, R0, R3, 0x10, 0x1f ;  /* 0x0e001f0003007f89 */ /* 0x0000a400000e0000 */
[----:B------:R-:W-:-:S03]  /*1c90*/  FMUL.FTZ R11, R11, R16 ;  /* 0x000000100b0b7220 */ /* 0x000fc60000410000 */
[----:B------:R-:W-:Y:S01]  /*1ca0*/  DFMA R16, -R12, R6, 1 ;  /* 0x3ff000000c10742b */ /* 0x000fe20000000106 */
[----:B------:R-:W-:-:S04]  /*1cb0*/  FMUL.FTZ R11, R11, R20 ;  /* 0x000000140b0b7220 */ /* 0x000fc80000410000 */
[----:B-1----:R-:W-:-:S03]  /*1cc0*/  FFMA.FTZ R9, R4, R11, R9 ;  /* 0x0000000b04097223 */ /* 0x002fc60000010009 */
[----:B------:R-:W-:Y:S01]  /*1cd0*/  DFMA R14, R6, R16, R6 ;  /* 0x00000010060e722b */ /* 0x000fe20000000006 */
[----:B------:R-:W-:Y:S01]  /*1ce0*/  FADD.FTZ R8, R8, R9 ;  /* 0x0000000908087221 */ /* 0x000fe20000010000 */
[----:B0-----:R-:W-:Y:S09]  /*1cf0*/  @P0 BRA `(.L_x_1406) ;  /* 0x0000000000100947 */ /* 0x001ff20003800000 */
[----:B------:R-:W-:Y:S02]  /*1d00*/  LOP3.LUT R16, R13, 0x7fffffff, RZ, 0xc0, !PT ;  /* 0x7fffffff0d107812 */ /* 0x000fe400078ec0ff */
[----:B------:R-:W-:Y:S02]  /*1d10*/  MOV R4, 0x1d40 ;  /* 0x00001d4000047802 */ /* 0x000fe40000000f00 */
[----:B------:R-:W-:-:S07]  /*1d20*/  IADD3 R16, PT, PT, R16, -0x100000, RZ ;  /* 0xfff0000010107810 */ /* 0x000fce0007ffe0ff */
[----:B--2---:R-:W-:Y:S05]  /*1d30*/  CALL.REL.NOINC `($__internal_22_$__cuda_sm20_dblrcp_rn_slowpath_v3) ;  /* 0x00000004009c7944 */ /* 0x004fea0003c00000 */
.L_x_1406:
[----:B------:R-:W-:Y:S05]  /*1d40*/  BSYNC.RECONVERGENT B1 ;  /* 0x0000000000017941 */ /* 0x000fea0003800200 */
.L_x_1405:
[----:B------:R-:W-:Y:S01]  /*1d50*/  ISETP.NE.AND P1, PT, R2, RZ, PT ;  /* 0x000000ff0200720c */ /* 0x000fe20003f25270 */
[----:B------:R-:W-:Y:S01]  /*1d60*/  UMOV UR4, 0xf0000000 ;  /* 0xf000000000047882 */ /* 0x000fe20000000000 */
[----:B------:R-:W-:Y:S01]  /*1d70*/  UMOV UR5, 0x380fffff ;  /* 0x380fffff00057882 */ /* 0x000fe20000000000 */
[----:B------:R0:W1:Y:S01]  /*1d80*/  SHFL.BFLY PT, R7, R8, 0x10, 0x1f ;  /* 0x0e001f0008077f89 */ /* 0x00006200000e0000 */
[----:B------:R-:W-:-:S09]  /*1d90*/  DSETP.GEU.AND P0, PT, |R14|, UR4, PT ;  /* 0x000000040e007e2a */ /* 0x000fd2000bf0e200 */
[----:B0-----:R-:W-:Y:S05]  /*1da0*/  @P1 EXIT ;  /* 0x000000000000194d */ /* 0x001fea0003800000 */
[----:B------:R-:W0:Y:S01]  /*1db0*/  LDCU.64 UR8, c[0x0][0x3c0] ;  /* 0x00007800ff0877ac */ /* 0x000e220008000a00 */
[----:B------:R-:W3:Y:S01]  /*1dc0*/  F2F.F32.F64 R2, R14 ;  /* 0x0000000e00027310 */ /* 0x000ee20000301000 */
[----:B------:R-:W-:-:S05]  /*1dd0*/  I2FP.F32.S32 R6, R5 ;  /* 0x0000000500067245 */ /* 0x000fca0000201400 */
[----:B--2---:R-:W-:-:S04]  /*1de0*/  FMUL.FTZ R5, R0, R6 ;  /* 0x0000000600057220 */ /* 0x004fc80000410000 */
[----:B------:R-:W-:Y:S01]  /*1df0*/  FFMA.FTZ R5, R10, R3, R5 ;  /* 0x000000030a057223 */ /* 0x000fe20000010005 */
[----:B---3--:R-:W-:Y:S01]  /*1e00*/  @!P0 FMUL R2, R2, 1.175494350822287508e-38 ;  /* 0x0080000002028820 */ /* 0x008fe20000400000 */
[----:B0-----:R-:W-:-:S03]  /*1e10*/  UISETP.NE.U32.AND UP0, UPT, UR8, URZ, UPT ;  /* 0x000000ff0800728c */ /* 0x001fc6000bf05070 */
[----:B------:R-:W-:Y:S01]  /*1e20*/  FMUL.FTZ R9, R2, R5 ;  /* 0x0000000502097220 */ /* 0x000fe20000410000 */
[----:B------:R-:W-:-:S09]  /*1e30*/  UISETP.NE.AND.EX UP0, UPT, UR9, URZ, UPT, UP0 ;  /* 0x000000ff0900728c */ /* 0x000fd2000bf05300 */
[----:B------:R-:W-:Y:S05]  /*1e40*/  BRA.U !UP0, `(.L_x_1407) ;  /* 0x0000000108207547 */ /* 0x000fea000b800000 */
[----:B------:R-:W0:Y:S02]  /*1e50*/  LDCU.64 UR6, c[0x0][0x3d0] ;  /* 0x00007a00ff0677ac */ /* 0x000e240008000a00 */
[----:B0-----:R-:W-:-:S04]  /*1e60*/  UIMAD.WIDE.U32 UR4, UR12, UR6, URZ ;  /* 0x000000060c0472a5 */ /* 0x001fc8000f8e00ff */
[----:B------:R-:W-:Y:S02]  /*1e70*/  UIMAD UR6, UR12, UR7, UR5 ;  /* 0x000000070c0672a4 */ /* 0x000fe4000f8e0205 */
[----:B------:R-:W-:-:S04]  /*1e80*/  ULEA UR5, UP0, UR4, UR8, 0x2 ;  /* 0x0000000804057291 */ /* 0x000fc8000f8010ff */
[----:B------:R-:W-:Y:S02]  /*1e90*/  ULEA.HI.X UR4, UR4, UR9, UR6, 0x2, UP0 ;  /* 0x0000000904047291 */ /* 0x000fe400080f1406 */
[----:B------:R-:W-:-:S04]  /*1ea0*/  IMAD.U32 R4, RZ, RZ, UR5 ;  /* 0x00000005ff047e24 */ /* 0x000fc8000f8e00ff */
[----:B------:R-:W-:-:S05]  /*1eb0*/  MOV R5, UR4 ;  /* 0x0000000400057c02 */ /* 0x000fca0008000f00 */
[----:B------:R0:W-:Y:S02]  /*1ec0*/  STG.E desc[UR10][R4.64], R9 ;  /* 0x0000000904007986 */ /* 0x0001e4000c10190a */
.L_x_1407:
[----:B------:R-:W2:Y:S02]  /*1ed0*/  LDCU.64 UR4, c[0x0][0x3d8] ;  /* 0x00007b00ff0477ac */ /* 0x000ea40008000a00 */
[----:B--2---:R-:W-:-:S04]  /*1ee0*/  ISETP.NE.U32.AND P0, PT, RZ, UR4, PT ;  /* 0x00000004ff007c0c */ /* 0x004fc8000bf05070 */
[----:B------:R-:W-:-:S13]  /*1ef0*/  ISETP.NE.AND.EX P0, PT, RZ, UR5, PT, P0 ;  /* 0x00000005ff007c0c */ /* 0x000fda000bf05300 */
[----:B------:R-:W-:Y:S05]  /*1f00*/  @!P0 EXIT ;  /* 0x000000000000894d */ /* 0x000fea0003800000 */
[----:B------:R-:W2:Y:S01]  /*1f10*/  LDCU UR4, c[0x0][0x388] ;  /* 0x00007100ff0477ac */ /* 0x000ea20008000800 */
[----:B------:R-:W-:Y:S01]  /*1f20*/  FADD.FTZ R0, R3, -R0 ;  /* 0x8000000003007221 */ /* 0x000fe20000010000 */
[----:B0-----:R-:W0:Y:S01]  /*1f30*/  LDC R4, c[0x0][0x3b8] ;  /* 0x0000ee00ff047b82 */ /* 0x001e220000000800 */
[----:B------:R-:W-:Y:S01]  /*1f40*/  BSSY.RECONVERGENT B1, `(.L_x_1408) ;  /* 0x000003c000017945 */ /* 0x000fe20003800200 */
[----:B------:R-:W2:Y:S01]  /*1f50*/  LDCU UR5, c[0x0][0x398] ;  /* 0x00007300ff0577ac */ /* 0x000ea20008000800 */
[----:B------:R-:W-:Y:S01]  /*1f60*/  FMUL.FTZ R3, R0, R0 ;  /* 0x0000000000037220 */ /* 0x000fe20000410000 */
[----:B------:R-:W-:-:S03]  /*1f70*/  MOV R5, RZ ;  /* 0x000000ff00057202 */ /* 0x000fc60000000f00 */
[----:B------:R-:W-:-:S04]  /*1f80*/  FMUL.FTZ R3, R10, R3 ;  /* 0x000000030a037220 */ /* 0x000fc80000410000 */
[----:B------:R-:W-:-:S04]  /*1f90*/  FMUL.FTZ R3, R3, R6 ;  /* 0x0000000603037220 */ /* 0x000fc80000410000 */
[----:B-1----:R-:W-:-:S04]  /*1fa0*/  FFMA.FTZ R3, R2, R3, R7 ;  /* 0x0000000302037223 */ /* 0x002fc80000010007 */
[----:B------:R-:W-:Y:S01]  /*1fb0*/  FADD.FTZ R3, R8, R3 ;  /* 0x0000000308037221 */ /* 0x000fe20000010000 */
[----:B--2---:R-:W-:Y:S01]  /*1fc0*/  UIMAD UR4, UR4, UR5, URZ ;  /* 0x00000005040472a4 */ /* 0x004fe2000f8e02ff */
[----:B0-----:R-:W-:-:S05]  /*1fd0*/  FSETP.NEU.FTZ.AND P1, PT, R4, RZ, PT ;  /* 0x000000ff0400720b */ /* 0x001fca0003f3d000 */
[----:B------:R-:W-:-:S06]  /*1fe0*/  I2FP.F32.S32 R0, UR4 ;  /* 0x0000000400007c45 */ /* 0x000fcc0008201400 */
[----:B------:R-:W0:Y:S02]  /*1ff0*/  MUFU.RCP R0, R0 ;  /* 0x0000000000007308 */ /* 0x000e240000001000 */
[----:B0-----:R-:W-:-:S05]  /*2000*/  FMUL.FTZ R12, R3, R0 ;  /* 0x00000000030c7220 */ /* 0x001fca0000410000 */
[----:B------:R-:W-:-:S13]  /*2010*/  FSETP.NEU.FTZ.AND P0, PT, R12, RZ, PT ;  /* 0x000000ff0c00720b */ /* 0x000fda0003f1d000 */
[----:B------:R-:W-:Y:S05]  /*2020*/  @!P0 BRA !P1, `(.L_x_1409) ;  /* 0x0000000000b48947 */ /* 0x000fea0004800000 */
[----:B------:R-:W-:Y:S01]  /*2030*/  FMUL.FTZ R0, R4, 1 ;  /* 0x3f80000004007820 */ /* 0x000fe20000410000 */
[----:B------:R-:W-:Y:S01]  /*2040*/  FMUL.FTZ R12, R12, 1 ;  /* 0x3f8000000c0c7820 */ /* 0x000fe20000410000 */
[----:B------:R-:W-:Y:S01]  /*2050*/  HFMA2 R7, -RZ, RZ, 1.9609375, 0 ;  /* 0x3fd80000ff077431 */ /* 0x000fe200000001ff */
[----:B------:R-:W-:Y:S01]  /*2060*/  MOV R6, 0x0 ;  /* 0x0000000000067802 */ /* 0x000fe20000000f00 */
[----:B------:R-:W-:Y:S01]  /*2070*/  F2F.F64.F32 R2, R0 ;  /* 0x0000000000027310 */ /* 0x000fe20000201800 */
[----:B------:R-:W-:Y:S07]  /*2080*/  BSSY.RECONVERGENT B0, `(.L_x_1410) ;  /* 0x0000013000007945 */ /* 0x000fee0003800200 */
[----:B------:R-:W0:Y:S02]  /*2090*/  F2F.F64.F32 R4, R12 ;  /* 0x0000000c00047310 */ /* 0x000e240000201800 */
[----:B0-----:R-:W-:-:S06]  /*20a0*/  DADD R8, R2, R4 ;  /* 0x0000000002087229 */ /* 0x001fcc0000000004 */
        /* <DEDUP_REMOVED lines=9> */
[----:B------:R-:W-:Y:S01]  /*2140*/  VIADD R5, R7, 0xfff00000 ;  /* 0xfff0000007057836 */ /* 0x000fe20000000000 */
[----:B------:R-:W-:-:S05]  /*2150*/  MOV R4, R6 ;  /* 0x0000000600047202 */ /* 0x000fca0000000f00 */
[----:B------:R-:W-:-:S08]  /*2160*/  DFMA R14, R10, -R10, R8 ;  /* 0x8000000a0a0e722b */ /* 0x000fd00000000008 */
[----:B------:R-:W-:Y:S01]  /*2170*/  DFMA R12, R14, R4, R10 ;  /* 0x000000040e0c722b */ /* 0x000fe2000000000a */
[----:B------:R-:W-:Y:S10]  /*2180*/  @!P0 BRA `(.L_x_1411) ;  /* 0x0000000000088947 */ /* 0x000ff40003800000 */
[----:B------:R-:W-:-:S07]  /*2190*/  MOV R0, 0x21b0 ;  /* 0x000021b000007802 */ /* 0x000fce0000000f00 */
[----:B------:R-:W-:Y:S05]  /*21a0*/  CALL.REL.NOINC `($__internal_23_$__cuda_sm20_dsqrt_rn_f64_mediumpath_v1) ;  /* 0x00000004001c7944 */ /* 0x000fea0003c00000 */
.L_x_1411:
[----:B------:R-:W-:Y:S05]  /*21b0*/  BSYNC.RECONVERGENT B0 ;  /* 0x0000000000007941 */ /* 0x000fea0003800200 */
.L_x_1410:
        /* <DEDUP_REMOVED lines=13> */
[----:B------:R-:W-:Y:S05]  /*2290*/  CALL.REL.NOINC `($__internal_22_$__cuda_sm20_dblrcp_rn_slowpath_v3) ;  /* 0x0000000000447944 */ /* 0x000fea0003c00000 */
.L_x_1413:
[----:B------:R-:W-:Y:S05]  /*22a0*/  BSYNC.RECONVERGENT B2 ;  /* 0x0000000000027941 */ /* 0x000fea0003800200 */
.L_x_1412:
[----:B------:R-:W-:Y:S01]  /*22b0*/  UMOV UR4, 0xf0000000 ;  /* 0xf000000000047882 */ /* 0x000fe20000000000 */
[----:B------:R-:W-:Y:S01]  /*22c0*/  UMOV UR5, 0x380fffff ;  /* 0x380fffff00057882 */ /* 0x000fe20000000000 */
[----:B------:R-:W0:Y:S01]  /*22d0*/  F2F.F32.F64 R5, R14 ;  /* 0x0000000e00057310 */ /* 0x000e220000301000 */
[----:B------:R-:W-:-:S14]  /*22e0*/  DSETP.GEU.AND P0, PT, |R14|, UR4, PT ;  /* 0x000000040e007e2a */ /* 0x000fdc000bf0e200 */
[----:B0-----:R-:W-:-:S07]  /*22f0*/  @!P0 FMUL R5, R5, 1.175494350822287508e-38 ;  /* 0x0080000005058820 */ /* 0x001fce0000400000 */
.L_x_1409:
[----:B------:R-:W-:Y:S05]  /*2300*/  BSYNC.RECONVERGENT B1 ;  /* 0x0000000000017941 */ /* 0x000fea0003800200 */
.L_x_1408:
[----:B------:R-:W0:Y:S01]  /*2310*/  LDCU.64 UR6, c[0x0][0x3e8] ;  /* 0x00007d00ff0677ac */ /* 0x000e220008000a00 */
[----:B------:R-:W1:Y:S01]  /*2320*/  LDCU.64 UR8, c[0x0][0x3d8] ;  /* 0x00007b00ff0877ac */ /* 0x000e620008000a00 */
[----:B0-----:R-:W-:-:S04]  /*2330*/  UIMAD.WIDE.U32 UR4, UR12, UR6, URZ ;  /* 0x000000060c0472a5 */ /* 0x001fc8000f8e00ff */
[----:B------:R-:W-:Y:S02]  /*2340*/  UIMAD UR6, UR12, UR7, UR5 ;  /* 0x000000070c0672a4 */ /* 0x000fe4000f8e0205 */
[----:B-1----:R-:W-:-:S04]  /*2350*/  ULEA UR5, UP0, UR4, UR8, 0x2 ;  /* 0x0000000804057291 */ /* 0x002fc8000f8010ff */
[----:B------:R-:W-:Y:S02]  /*2360*/  ULEA.HI.X UR4, UR4, UR9, UR6, 0x2, UP0 ;  /* 0x0000000904047291 */ /* 0x000fe400080f1406 */
[----:B------:R-:W-:-:S04]  /*2370*/  MOV R2, UR5 ;  /* 0x0000000500027c02 */ /* 0x000fc80008000f00 */
[----:B------:R-:W-:-:S05]  /*2380*/  MOV R3, UR4 ;  /* 0x0000000400037c02 */ /* 0x000fca0008000f00 */
[----:B------:R-:W-:Y:S01]  /*2390*/  STG.E desc[UR10][R2.64], R5 ;  /* 0x0000000502007986 */ /* 0x000fe2000c10190a */
[----:B------:R-:W-:Y:S05]  /*23a0*/  EXIT ;  /* 0x000000000000794d */ /* 0x000fea0003800000 */
        .weak           $__internal_22_$__cuda_sm20_dblrcp_rn_slowpath_v3
        .type           $__internal_22_$__cuda_sm20_dblrcp_rn_slowpath_v3,@function
        .size           $__internal_22_$__cuda_sm20_dblrcp_rn_slowpath_v3,($__internal_23_$__cuda_sm20_dsqrt_rn_f64_mediumpath_v1 - $__internal_22_$__cuda_sm20_dblrcp_rn_slowpath_v3)
$__internal_22_$__cuda_sm20_dblrcp_rn_slowpath_v3:
        /* <DEDUP_REMOVED lines=11> */
[----:B------:R-:W-:Y:S01]  /*2460*/  IADD3 R15, PT, PT, R13, -0x3fe00000, RZ ;  /* 0xc02000000d0f7810 */ /* 0x000fe20007ffe0ff */
[----:B------:R-:W-:-:S03]  /*2470*/  IMAD.MOV.U32 R14, RZ, RZ, R12 ;  /* 0x000000ffff0e7224 */ /* 0x000fc600078e000c */
[----:B------:R-:W0:Y:S03]  /*2480*/  MUFU.RCP64H R17, R15 ;  /* 0x0000000f00117308 */ /* 0x000e260000001800 */
        /* <DEDUP_REMOVED lines=10> */
.L_x_1417:
        /* <DEDUP_REMOVED lines=9> */
.L_x_1415:
[----:B------:R-:W-:Y:S02]  /*25c0*/  LOP3.LUT R15, R13, 0x80000, RZ, 0xfc, !PT ;  /* 0x000800000d0f7812 */ /* 0x000fe400078efcff */
[----:B------:R-:W-:-:S07]  /*25d0*/  MOV R14, R12 ;  /* 0x0000000c000e7202 */ /* 0x000fce0000000f00 */
.L_x_1416:
[----:B------:R-:W-:Y:S05]  /*25e0*/  BSYNC.RECONVERGENT B0 ;  /* 0x0000000000007941 */ /* 0x000fea0003800200 */
.L_x_1414:
[----:B------:R-:W-:Y:S01]  /*25f0*/  MOV R12, R4 ;  /* 0x00000004000c7202 */ /* 0x000fe20000000f00 */
[----:B------:R-:W-:-:S04]  /*2600*/  IMAD.MOV.U32 R13, RZ, RZ, 0x0 ;  /* 0x00000000ff0d7424 */ /* 0x000fc800078e00ff */
[----:B------:R-:W-:Y:S05]  /*2610*/  RET.REL.NODEC R12 `(_ZN2at6native36batch_norm_collect_statistics_kernelINS0_6InvStdEN3c108BFloat16ES4_flEEvNS_27GenericPackedTensorAccessorIKT0_Lm3ENS_17RestrictPtrTraitsET3_EET2_SB_NS5_ISB_Lm1ES8_S9_EESC_) ;  /* 0xffffffd80c787950 */ /* 0x000fea0003c3ffff */
        .weak           $__internal_23_$__cuda_sm20_dsqrt_rn_f64_mediumpath_v1
        .type           $__internal_23_$__cuda_sm20_dsqrt_rn_f64_mediumpath_v1,@function
        .size           $__internal_23_$__cuda_sm20_dsqrt_rn_f64_mediumpath_v1,(.L_x_27282 - $__internal_23_$__cuda_sm20_dsqrt_rn_f64_mediumpath_v1)
$__internal_23_$__cuda_sm20_dsqrt_rn_f64_mediumpath_v1:
[----:B------:R-:W-:Y:S01]  /*2620*/  ISETP.GE.U32.AND P0, PT, R2, -0x3400000, PT ;  /* 0xfcc000000200780c */ /* 0x000fe20003f06070 */
[----:B------:R-:W-:Y:S01]  /*2630*/  BSSY.RECONVERGENT B2, `(.L_x_1418) ;  /* 0x0000028000027945 */ /* 0x000fe20003800200 */
[----:B------:R-:W-:Y:S01]  /*2640*/  MOV R7, R5 ;  /* 0x0000000500077202 */ /* 0x000fe20000000f00 */
[----:B------:R-:W-:Y:S01]  /*2650*/  IMAD.MOV.U32 R5, RZ, RZ, R9 ;  /* 0x000000ffff057224 */ /* 0x000fe200078e0009 */
[----:B------:R-:W-:Y:S02]  /*2660*/  MOV R4, R8 ;  /* 0x0000000800047202 */ /* 0x000fe40000000f00 */
[----:B------:R-:W-:Y:S02]  /*2670*/  MOV R2, R14 ;  /* 0x0000000e00027202 */ /* 0x000fe40000000f00 */
[----:B------:R-:W-:-:S05]  /*2680*/  MOV R3, R15 ;  /* 0x0000000f00037202 */ /* 0x000fca0000000f00 */
        /* <DEDUP_REMOVED lines=9> */
.L_x_1419:
[----:B------:R-:W-:-:S14]  /*2720*/  DSETP.NE.AND P0, PT, R4, RZ, PT ;  /* 0x000000ff0400722a */ /* 0x000fdc0003f05000 */
[----:B------:R-:W-:Y:S05]  /*2730*/  @!P0 BRA `(.L_x_1421) ;  /* 0x0000000000588947 */ /* 0x000fea0003800000 */
[----:B------:R-:W-:-:S13]  /*2740*/  ISETP.GE.AND P0, PT, R5, RZ, PT ;  /* 0x000000ff0500720c */ /* 0x000fda0003f06270 */
[----:B------:R-:W-:Y:S02]  /*2750*/  @!P0 MOV R2, 0x0 ;  /* 0x0000000000028802 */ /* 0x000fe40000000f00 */
[----:B------:R-:W-:Y:S01]  /*2760*/  @!P0 MOV R3, 0xfff80000 ;  /* 0xfff8000000038802 */ /* 0x000fe20000000f00 */
[----:B------:R-:W-:Y:S06]  /*2770*/  @!P0 BRA `(.L_x_1420) ;  /* 0x00000000004c8947 */ /* 0x000fec0003800000 */
[----:B------:R-:W-:-:S13]  /*2780*/  ISETP.GT.AND P0, PT, R5, 0x7fefffff, PT ;  /* 0x7fefffff0500780c */ /* 0x000fda0003f04270 */
[----:B------:R-:W-:Y:S05]  /*2790*/  @P0 BRA `(.L_x_1421) ;  /* 0x0000000000400947 */ /* 0x000fea0003800000 */
[----:B------:R-:W-:Y:S01]  /*27a0*/  DMUL R2, R4, 8.11296384146066816958e+31 ;  /* 0x4690000004027828 */ /* 0x000fe20000000000 */
[----:B------:R-:W-:Y:S02]  /*27b0*/  HFMA2 R9, -RZ, RZ, 1.9609375, 0 ;  /* 0x3fd80000ff097431 */ /* 0x000fe400000001ff */
[----:B------:R-:W-:Y:S01]  /*27c0*/  IMAD.MOV.U32 R4, RZ, RZ, RZ ;  /* 0x000000ffff047224 */ /* 0x000fe200078e00ff */
[----:B------:R-:W-:Y:S02]  /*27d0*/  MOV R8, 0x0 ;  /* 0x0000000000087802 */ /* 0x000fe40000000f00 */
[----:B------:R-:W0:Y:S03]  /*27e0*/  MUFU.RSQ64H R5, R3 ;  /* 0x0000000300057308 */ /* 0x000e260000001c00 */
        /* <DEDUP_REMOVED lines=9> */
[----:B------:R-:W-:Y:S01]  /*2880*/  IADD3 R3, PT, PT, R3, -0x3500000, RZ ;  /* 0xfcb0000003037810 */ /* 0x000fe20007ffe0ff */
[----:B------:R-:W-:Y:S06]  /*2890*/  BRA `(.L_x_1420) ;  /* 0x0000000000047947 */ /* 0x000fec0003800000 */
.L_x_1421:
[----:B------:R-:W-:-:S11]  /*28a0*/  DADD R2, R4, R4 ;  /* 0x0000000004027229 */ /* 0x000fd60000000004 */
.L_x_1420:
[----:B------:R-:W-:Y:S05]  /*28b0*/  BSYNC.RECONVERGENT B2 ;  /* 0x0000000000027941 */ /* 0x000fea0003800200 */
.L_x_1418:
[----:B------:R-:W-:Y:S02]  /*28c0*/  IMAD.MOV.U32 R13, RZ, RZ, R3 ;  /* 0x000000ffff0d7224 */ /* 0x000fe400078e0003 */
[----:B------:R-:W-:Y:S01]  /*28d0*/  HFMA2 R3, -RZ, RZ, 0, 0 ;  /* 0x00000000ff037431 */ /* 0x000fe200000001ff */
[----:B------:R-:W-:Y:S02]  /*28e0*/  MOV R12, R2 ;  /* 0x00000002000c7202 */ /* 0x000fe40000000f00 */
[----:B------:R-:W-:-:S04]  /*28f0*/  MOV R2, R0 ;  /* 0x0000000000027202 */ /* 0x000fc80000000f00 */
[----:B------:R-:W-:Y:S05]  /*2900*/  RET.REL.NODEC R2 `(_ZN2at6native36batch_norm_collect_statistics_kernelINS0_6InvStdEN3c108BFloat16ES4_flEEvNS_27GenericPackedTensorAccessorIKT0_Lm3ENS_17RestrictPtrTraitsET3_EET2_SB_NS5_ISB_Lm1ES8_S9_EESC_) ;  /* 0xffffffd402bc7950 */ /* 0x000fea0003c3ffff */
.L_x_1422:
        /* <DEDUP_REMOVED lines=15> */
.L_x_27282:


//--------------------- .text._ZN2at6native36batch_norm_collect_statistics_kernelINS0_6InvStdEN3c108BFloat16ES4_fiEEvNS_27GenericPackedTensorAccessorIKT0_Lm3ENS_17RestrictPtrTraitsET3_EET2_SB_NS5_ISB_Lm1ES8_S9_EESC_ --------------------------
	.section	.text._ZN2at6native36batch_norm_collect_statistics_kernelINS0_6InvStdEN3c108BFloat16ES4_fiEEvNS_27GenericPackedTensorAccessorIKT0_Lm3ENS_17RestrictPtrTraitsET3_EET2_SB_NS5_ISB_Lm1ES8_S9_EESC_,"ax",@progbits
	.align	128
        .global         _ZN2at6native36batch_norm_collect_statistics_kernelINS0_6InvStdEN3c108BFloat16ES4_fiEEvNS_27GenericPackedTensorAccessorIKT0_Lm3ENS_17RestrictPtrTraitsET3_EET2_SB_NS5_ISB_Lm1ES8_S9_EESC_
        .type           _ZN2at6native36batch_norm_collect_statistics_kernelINS0_6InvStdEN3c108BFloat16ES4_fiEEvNS_27GenericPackedTensorAccessorIKT0_Lm3ENS_17RestrictPtrTraitsET3_EET2_SB_NS5_ISB_Lm1ES8_S9_EESC_,@function
        .size           _ZN2at6native36batch_norm_collect_statistics_kernelINS0_6InvStdEN3c108BFloat16ES4_fiEEvNS_27GenericPackedTensorAccessorIKT0_Lm3ENS_17RestrictPtrTraitsET3_EET2_SB_NS5_ISB_Lm1ES8_S9_EESC_,(.L_x_27284 - _ZN2at6native36batch_norm_collect_statistics_kernelINS0_6InvStdEN3c108BFloat16ES4_fiEEvNS_27GenericPackedTensorAccessorIKT0_Lm3ENS_17RestrictPtrTraitsET3_EET2_SB_NS5_ISB_Lm1ES8_S9_EESC_)
        .other          _ZN2at6native36batch_norm_collect_statistics_kernelINS0_6InvStdEN3c108BFloat16ES4_fiEEvNS_27GenericPackedTensorAccessorIKT0_Lm3ENS_17RestrictPtrTraitsET3_EET2_SB_NS5_ISB_Lm1ES8_S9_EESC_,@"STO_CUDA_ENTRY STV_DEFAULT"
_ZN2at6native36batch_norm_collect_statistics_kernelINS0_6InvStdEN3c108BFloat16ES4_fiEEvNS_27GenericPackedTensorAccessorIKT0_Lm3ENS_17RestrictPtrTraitsET3_EET2_SB_NS5_ISB_Lm1ES8_S9_EESC_:
.text._ZN2at6native36batch_norm_collect_statistics_kernelINS0_6InvStdEN3c108BFloat16ES4_fiEEvNS_27GenericPackedTensorAccessorIKT0_Lm3ENS_17RestrictPtrTraitsET3_EET2_SB_NS5_ISB_Lm1ES8_S9_EESC_:
[----:B------:R-:W-:Y:S01]  /*0000*/  LDC R1, c[0x0][0x37c] ;  /* 0x0000df00ff017b82 */ /* 0x000fe20000000800 */
[----:B------:R-:W0:Y:S01]  /*0010*/  S2R R0, SR_TID.Y ;  /* 0x0000000000007919 */ /* 0x000e220000002200 */
[----:B------:R-:W0:Y:S06]  /*0020*/  LDCU UR4, c[0x0][0x388] ;  /* 0x00007100ff0477ac */ /* 0x000e2c0008000800 */
[----:B------:R-:W1:Y:S01]  /*0030*/  S2UR UR8, SR_CTAID.X ;  /* 0x00000000000879c3 */ /* 0x000e620000002500 */
[----:B------:R-:W-:Y:S01]  /*0040*/  BSSY.RECONVERGENT B0, `(.L_x_1423) ;  /* 0x0000030000007945 */ /* 0x000fe20003800200 */
[----:B------:R-:W2:Y:S01]  /*0050*/  S2R R13, SR_TID.X ;  /* 0x00000000000d7919 */ /* 0x000ea20000002100 */
[----:B------:R-:W2:Y:S01]  /*0060*/  LDCU UR5, c[0x0][0x360] ;  /* 0x00006c00ff0577ac */ /* 0x000ea20008000800 */
[----:B------:R-:W-:Y:S01]  /*0070*/  HFMA2 R21, -RZ, RZ, 0, 0 ;  /* 0x00000000ff157431 */ /* 0x000fe200000001ff */
[----:B------:R-:W-:Y:S01]  /*0080*/  CS2R R8, SRZ ;  /* 0x0000000000087805 */ /* 0x000fe2000001ff00 */
[----:B------:R-:W3:Y:S01]  /*0090*/  LDCU.64 UR6, c[0x0][0x358] ;  /* 0x00006b00ff0677ac */ /* 0x000ee20008000a00 */
[----:B------:R-:W4:Y:S01]  /*00a0*/  LDCU UR9, c[0x0][0x39c] ;  /* 0x00007380ff0977ac */ /* 0x000f220008000800 */
[----:B------:R-:W1:Y:S01]  /*00b0*/  LDCU.64 UR10, c[0x0][0x380] ;  /* 0x00007000ff0a77ac */ /* 0x000e620008000a00 */
[C---:B0-----:R-:W-:Y:S01]  /*00c0*/  ISETP.GE.AND P0, PT, R0.reuse, UR4, PT ;  /* 0x0000000400007c0c */ /* 0x041fe2000bf06270 */
[----:B--2---:R-:W-:-:S12]  /*00d0*/  IMAD R2, R0, UR5, R13 ;  /* 0x0000000500027c24 */ /* 0x004fd8000f8e020d */
[----:B-1-34-:R-:W-:Y:S05]  /*00e0*/  @P0 BRA `(.L_x_1424) ;  /* 0x0000000000940947 */ /* 0x01afea0003800000 */
[----:B------:R-:W0:Y:S01]  /*00f0*/  LDC R3, c[0x0][0x398] ;  /* 0x0000e600ff037b82 */ /* 0x000e220000000800 */
[----:B------:R-:W-:Y:S01]  /*0100*/  CS2R R8, SRZ ;  /* 0x0000000000087805 */ /* 0x000fe2000001ff00 */
[----:B------:R-:W-:-:S06]  /*0110*/  IMAD.MOV.U32 R21, RZ, RZ, RZ ;  /* 0x000000ffff157224 */ /* 0x000fcc00078e00ff */
[----:B------:R-:W1:Y:S01]  /*0120*/  LDC R15, c[0x0][0x364] ;  /* 0x0000d900ff0f7b82 */ /* 0x000e620000000800 */
[----:B0-----:R-:W-:-:S07]  /*0130*/  IMAD R3, R3, UR8, RZ ;  /* 0x0000000803037c24 */ /* 0x001fce000f8e02ff */
.L_x_1428:
[----:B------:R-:W0:Y:S01]  /*0140*/  LDC R14, c[0x0][0x390] ;  /* 0x0000e400ff0e7b82 */ /* 0x000e220000000800 */
[----:B------:R-:W-:Y:S01]  /*0150*/  BSSY.RECONVERGENT B1, `(.L_x_1425) ;  /* 0x000001a000017945 */ /* 0x000fe20003800200 */
[----:B0-----:R-:W-:-:S13]  /*0160*/  ISETP.GE.AND P0, PT, R13, R14, PT ;  /* 0x0000000e0d00720c */ /* 0x001fda0003f06270 */
[----:B------:R-:W-:Y:S05]  /*0170*/  @P0 BRA `(.L_x_1426) ;  /* 0x00000000005c0947 */ /* 0x000fea0003800000 */
[----:B------:R-:W0:Y:S01]  /*0180*/  LDCU UR4, c[0x0][0x394] ;  /* 0x00007280ff0477ac */ /* 0x000e220008000800 */
[----:B------:R-:W-:Y:S01]  /*0190*/  MOV R6, R13 ;  /* 0x0000000d00067202 */ /* 0x000fe20000000f00 */
[----:B0-----:R-:W-:-:S05]  /*01a0*/  IMAD R4, R0, UR4, RZ ;  /* 0x0000000400047c24 */ /* 0x001fca000f8e02ff */
[----:B------:R-:W-:Y:S02]  /*01b0*/  IADD3 R17, P0, PT, R3, R4, RZ ;  /* 0x0000000403117210 */ /* 0x000fe40007f1e0ff */
[----:B------:R-:W-:-:S04]  /*01c0*/  SHF.R.S32.HI R4, RZ, 0x1f, R4 ;  /* 0x0000001fff047819 */ /* 0x000fc80000011404 */
[----:B------:R-:W-:-:S07]  /*01d0*/  LEA.HI.X.SX32 R19, R3, R4, 0x1, P0 ;  /* 0x0000000403137211 */ /* 0x000fce00000f0eff */
.L_x_1427:
[----:B------:R-:W-:-:S05]  /*01e0*/  IMAD R4, R6, UR9, RZ ;  /* 0x0000000906047c24 */ /* 0x000fca000f8e02ff */
[----:B------:R-:W-:-:S04]  /*01f0*/  IADD3 R5, P0, PT, R4, R17, RZ ;  /* 0x0000001104057210 */ /* 0x000fc80007f1e0ff */
[----:B------:R-:W-:Y:S02]  /*0200*/  LEA.HI.X.SX32 R10, R4, R19, 0x1, P0 ;  /* 0x00000013040a7211 */ /* 0x000fe400000f0eff */
[----:B------:R-:W-:-:S04]  /*0210*/  LEA R4, P0, R5, UR10, 0x1 ;  /* 0x0000000a05047c11 */ /* 0x000fc8000f8008ff */
[----:B------:R-:W-:-:S05]  /*0220*/  LEA.HI.X R5, R5, UR11, R10, 0x1, P0 ;  /* 0x0000000b05057c11 */ /* 0x000fca00080f0c0a */
[----:B------:R-:W2:Y:S01]  /*0230*/  LDG.E.U16 R4, desc[UR6][R4.64] ;  /* 0x0000000604047981 */ /* 0x000ea2000c1e1500 */
[----:B------:R-:W-:Y:S02]  /*0240*/  VIADD R21, R21, 0x1 ;  /* 0x0000000115157836 */ /* 0x000fe40000000000 */
[----:B------:R-:W-:-:S03]  /*0250*/  VIADD R6, R6, UR5 ;  /* 0x0000000506067c36 */ /* 0x000fc60008000000 */
[----:B------:R-:W-:Y:S02]  /*0260*/  I2FP.F32.S32 R7, R21 ;  /* 0x0000001500077245 */ /* 0x000fe40000201400 */
[----:B------:R-:W-:-:S04]  /*0270*/  ISETP.GE.AND P0, PT, R6, R14, PT ;  /* 0x0000000e0600720c */ /* 0x000fc80003f06270 */
[----:B------:R-:W0:Y:S01]  /*0280*/  MUFU.RCP R7, R7 ;  /* 0x0000000700077308 */ /* 0x000e220000001000 */
[----:B--2---:R-:W-:-:S05]  /*0290*/  SHF.L.U32 R10, R4, 0x10, RZ ;  /* 0x00000010040a7819 */ /* 0x004fca00000006ff */
[----:B------:R-:W-:-:S04]  /*02a0*/  FADD.FTZ R12, R10, -R9 ;  /* 0x800000090a0c7221 */ /* 0x000fc80000010000 */
[----:B0-----:R-:W-:-:S04]  /*02b0*/  FFMA.FTZ R9, R12, R7, R9 ;  /* 0x000000070c097223 */ /* 0x001fc80000010009 */
[----:B------:R-:W-:-:S04]  /*02c0*/  FADD.FTZ R11, R10, -R9 ;  /* 0x800000090a0b7221 */ /* 0x000fc80000010000 */
[----:B------:R-:W-:Y:S01]  /*02d0*/  FFMA.FTZ R8, R12, R11, R8 ;  /* 0x0000000b0c087223 */ /* 0x000fe20000010008 */
[----:B------:R-:W-:Y:S06]  /*02e0*/  @!P0 BRA `(.L_x_1427) ;  /* 0xfffffffc00bc8947 */ /* 0x000fec000383ffff */
.L_x_1426:
[----:B------:R-:W-:Y:S05]  /*02f0*/  BSYNC.RECONVERGENT B1 ;  /* 0x0000000000017941 */ /* 0x000fea0003800200 */
.L_x_1425:
[----:B------:R-:W0:Y:S01]  /*0300*/  LDCU UR4, c[0x0][0x388] ;  /* 0x00007100ff0477ac */ /* 0x000e220008000800 */
[----:B-1----:R-:W-:-:S04]  /*0310*/  IADD3 R0, PT, PT, R15, R0, RZ ;  /* 0x000000000f007210 */ /* 0x002fc80007ffe0ff */
[----:B0-----:R-:W-:-:S13]  /*0320*/  ISETP.GE.AND P0, PT, R0, UR4, PT ;  /* 0x0000000400007c0c */ /* 0x001fda000bf06270 */
[----:B------:R-:W-:Y:S05]  /*0330*/  @!P0 BRA `(.L_x_1428) ;  /* 0xfffffffc00808947 */ /* 0x000fea000383ffff */
.L_x_1424:
[----:B------:R-:W-:Y:S05]  /*0340*/  BSYNC.RECONVERGENT B0 ;  /* 0x0000000000007941 */ /* 0x000fea0003800200 */
.L_x_1423:
        /* <DEDUP_REMOVED lines=20> */
[----:B-1----:R-:W-:Y:S05]  /*0490*/  CALL.REL.NOINC `($__internal_24_$__cuda_sm20_dblrcp_rn_slowpath_v3) ;  /* 0x0000001c00647944 */ /* 0x002fea0003c00000 */
[----:B------:R-:W-:Y:S01]  /*04a0*/  MOV R16, R14 ;  /* 0x0000000e00107202 */ /* 0x000fe20000000f00 */
[----:B------:R-:W-:-:S07]  /*04b0*/  IMAD.MOV.U32 R17, RZ, RZ, R15 ;  /* 0x000000ffff117224 */ /* 0x000fce00078e000f */
.L_x_1430:
[----:B------:R-:W-:Y:S05]  /*04c0*/  BSYNC.RECONVERGENT B1 ;  /* 0x0000000000017941 */ /* 0x000fea0003800200 */
.L_x_1429:
        /* <DEDUP_REMOVED lines=37> */
[----:B------:R-:W-:Y:S05]  /*0720*/  CALL.REL.NOINC `($__internal_24_$__cuda_sm20_dblrcp_rn_slowpath_v3) ;  /* 0x0000001800c07944 */ /* 0x000fea0003c00000 */
.L_x_1432:
[----:B------:R-:W-:Y:S05]  /*0730*/  BSYNC.RECONVERGENT B1 ;  /* 0x0000000000017941 */ /* 0x000fea0003800200 */
.L_x_1431:
        /* <DEDUP_REMOVED lines=36> */
[----:B------:R-:W-:Y:S05]  /*0980*/  CALL.REL.NOINC `($__internal_24_$__cuda_sm20_dblrcp_rn_slowpath_v3) ;  /* 0x0000001800287944 */ /* 0x000fea0003c00000 */
.L_x_1434:
[----:B------:R-:W-:Y:S05]  /*0990*/  BSYNC.RECONVERGENT B1 ;  /* 0x0000000000017941 */ /* 0x000fea0003800200 */
.L_x_1433:
        /* <DEDUP_REMOVED lines=37> */
.L_x_1436:
[----:B------:R-:W-:Y:S05]  /*0bf0*/  BSYNC.RECONVERGENT B1 ;  /* 0x0000000000017941 */ /* 0x000fea0003800200 */
.L_x_1435:
        /* <DEDUP_REMOVED lines=37> */
.L_x_1438:
[----:B------:R-:W-:Y:S05]  /*0e50*/  BSYNC.RECONVERGENT B1 ;  /* 0x0000000000017941 */ /* 0x000fea0003800200 */
.L_x_1437:
        /* <DEDUP_REMOVED lines=43> */
.L_x_1440:
[----:B------:R-:W-:Y:S05]  /*1110*/  BSYNC.RECONVERGENT B0 ;  /* 0x0000000000007941 */ /* 0x000fea0003800200 */
.L_x_1439:
        /* <DEDUP_REMOVED lines=20> */
[----:B------:R-:W-:Y:S05]  /*1260*/  CALL.REL.NOINC `($__internal_24_$__cuda_sm20_dblrcp_rn_slowpath_v3) ;  /* 0x0000000c00f07944 */ /* 0x000fea0003c00000 */
[----:B------:R-:W-:Y:S01]  /*1270*/  MOV R16, R14 ;  /* 0x0000000e00107202 */ /* 0x000fe20000000f00 */
[----:B------:R-:W-:-:S07]  /*1280*/  IMAD.MOV.U32 R17, RZ, RZ, R15 ;  /* 0x000000ffff117224 */ /* 0x000fce00078e000f */
.L_x_1442:
[----:B------:R-:W-:Y:S05]  /*1290*/  BSYNC.RECONVERGENT B1 ;  /* 0x0000000000017941 */ /* 0x000fea0003800200 */
.L_x_1441:
        /* <DEDUP_REMOVED lines=20> */
[----:B------:R-:W-:-:S05]  /*13e0*/  VIADD R14, R13, 0x300402 ;  /* 0x003004020d0e7836 */ /* 0x000fca0000000000 */
[----:B------:R-:W-:Y:S01]  /*13f0*/  FSETP.GEU.AND P0, PT, |R14|, 5.8789094863358348022e-39, PT ;  /* 0x004004020e00780b */ /* 0x000fe20003f0e200 */
        /* <DEDUP_REMOVED lines=13> */
[----:B------:R-:W-:Y:S02]  /*14d0*/  MOV R4, 0x1500 ;  /* 0x0000150000047802 */ /* 0x000fe40000000f00 */
[----:B------:R-:W-:-:S07]  /*14e0*/  IADD3 R16, PT, PT, R16, -0x100000, RZ ;  /* 0xfff0000010107810 */ /* 0x000fce0007ffe0ff */
[----:B--2---:R-:W-:Y:S05]  /*14f0*/  CALL.REL.NOINC `($__internal_24_$__cuda_sm20_dblrcp_rn_slowpath_v3) ;  /* 0x0000000c004c7944 */ /* 0x004fea0003c00000 */
.L_x_1444:
[----:B------:R-:W-:Y:S05]  /*1500*/  BSYNC.RECONVERGENT B1 ;  /* 0x0000000000017941 */ /* 0x000fea0003800200 */
.L_x_1443:
        /* <DEDUP_REMOVED lines=37> */
.L_x_1446:
[----:B------:R-:W-:Y:S05]  /*1760*/  BSYNC.RECONVERGENT B1 ;  /* 0x0000000000017941 */ /* 0x000fea0003800200 */
.L_x_1445:
        /* <DEDUP_REMOVED lines=23> */
[----:B------:R-:W-:Y:S02]  /*18e0*/  VIADD R16, R13, 0x300402 ;  /* 0x003004020d107836 */ /* 0x000fe40000000000 */
[----:B0-----:R-:W-:-:S03]  /*18f0*/  FFMA.FTZ R7, R21, R7, R20 ;  /* 0x0000000715077223 */ /* 0x001fc60000010014 */
[----:B------:R-:W-:Y:S01]  /*1900*/  FSETP.GEU.AND P0, PT, |R16|, 5.8789094863358348022e-39, PT ;  /* 0x004004021000780b */ /* 0x000fe20003f0e200 */
        /* <DEDUP_REMOVED lines=8> */
[----:B------:R-:W-:Y:S02]  /*1990*/  MOV R4, 0x19c0 ;  /* 0x000019c000047802 */ /* 0x000fe40000000f00 */
[----:B------:R-:W-:-:S07]  /*19a0*/  IADD3 R16, PT, PT, R16, -0x100000, RZ ;  /* 0xfff0000010107810 */ /* 0x000fce0007ffe0ff */
[----:B------:R-:W-:Y:S05]  /*19b0*/  CALL.REL.NOINC `($__internal_24_$__cuda_sm20_dblrcp_rn_slowpath_v3) ;  /* 0x00000008001c7944 */ /* 0x000fea0003c00000 */
[----:B------:R-:W-:Y:S01]  /*19c0*/  MOV R18, R14 ;  /* 0x0000000e00127202 */ /* 0x000fe20000000f00 */
[----:B------:R-:W-:-:S07]  /*19d0*/  IMAD.MOV.U32 R19, RZ, RZ, R15 ;  /* 0x000000ffff137224 */ /* 0x000fce00078e000f */
.L_x_1448:
[----:B------:R-:W-:Y:S05]  /*19e0*/  BSYNC.RECONVERGENT B1 ;  /* 0x0000000000017941 */ /* 0x000fea0003800200 */
.L_x_1447:
[----:B------:R-:W0:Y:S01]  /*19f0*/  SHFL.BFLY PT, R5, R0, 0x10, 0x1f ;  /* 0x0e001f0000057f89 */ /* 0x000e2200000e0000 */
[----:B------:R-:W-:Y:S01]  /*1a00*/  UMOV UR4, 0xf0000000 ;  /* 0xf000000000047882 */ /* 0x000fe20000000000 */
[----:B------:R-:W-:Y:S01]  /*1a10*/  UMOV UR5, 0x380fffff ;  /* 0x380fffff00057882 */ /* 0x000fe20000000000 */
[----:B------:R-:W-:Y:S01]  /*1a20*/  I2FP.F32.S32 R20, R9 ;  /* 0x0000000900147245 */ /* 0x000fe20000201400 */
[----:B------:R-:W-:Y:S01]  /*1a30*/  DSETP.GEU.AND P0, PT, |R18|, UR4, PT ;  /* 0x0000000412007e2a */ /* 0x000fe2000bf0e200 */
[----:B------:R-:W1:Y:S01]  /*1a40*/  SHFL.BFLY PT, R9, R8, 0x8, 0x1f ;  /* 0x0d001f0008097f89 */ /* 0x000e6200000e0000 */
[----:B------:R-:W-:Y:S01]  /*1a50*/  BSSY.RECONVERGENT B1, `(.L_x_1449) ;  /* 0x000001f000017945 */ /* 0x000fe20003800200 */
[----:B0-----:R-:W-:Y:S01]  /*1a60*/  IADD3 R4, PT, PT, R0, R5, RZ ;  /* 0x0000000500047210 */ /* 0x001fe20007ffe0ff */
        /* <DEDUP_REMOVED lines=26> */
[----:B------:R-:W-:-:S03]  /*1c10*/  MOV R4, 0x1c40 ;  /* 0x00001c4000047802 */ /* 0x000fc60000000f00 */
[----:B------:R-:W-:-:S07]  /*1c20*/  VIADD R16, R16, 0xfff00000 ;  /* 0xfff0000010107836 */ /* 0x000fce0000000000 */
[----:B--2---:R-:W-:Y:S05]  /*1c30*/  CALL.REL.NOINC `($__internal_24_$__cuda_sm20_dblrcp_rn_slowpath_v3) ;  /* 0x00000004007c7944 */ /* 0x004fea0003c00000 */
.L_x_1450:
[----:B------:R-:W-:Y:S05]  /*1c40*/  BSYNC.RECONVERGENT B1 ;  /* 0x0000000000017941 */ /* 0x000fea0003800200 */
.L_x_1449:
        /* <DEDUP_REMOVED lines=12> */
[----:B0-----:R-:W-:-:S03]  /*1d10*/  ISETP.NE.U32.AND P0, PT, RZ, UR4, PT ;  /* 0x00000004ff007c0c */ /* 0x001fc6000bf05070 */
[----:B------:R-:W-:Y:S01]  /*1d20*/  FMUL.FTZ R11, R2, R11 ;  /* 0x0000000b020b7220 */ /* 0x000fe20000410000 */
[----:B------:R-:W-:Y:S01]  /*1d30*/  ISETP.NE.AND.EX P0, PT, RZ, UR5, PT, P0 ;  /* 0x00000005ff007c0c */ /* 0x000fe2000bf05300 */
[----:B------:R-:W0:-:S12]  /*1d40*/  LDCU.64 UR4, c[0x0][0x3b8] ;  /* 0x00007700ff0477ac */ /* 0x000e180008000a00 */
[----:B------:R-:W2:Y:S01]  /*1d50*/  @P0 LDC R13, c[0x0][0x3b4] ;  /* 0x0000ed00ff0d0b82 */ /* 0x000ea20000000800 */
[----:B0-----:R-:W-:-:S07]  /*1d60*/  ISETP.NE.U32.AND P2, PT, RZ, UR4, PT ;  /* 0x00000004ff007c0c */ /* 0x001fce000bf45070 */
[----:B------:R-:W0:Y:S01]  /*1d70*/  @P0 LDC.64 R6, c[0x0][0x3a8] ;  /* 0x0000ea00ff060b82 */ /* 0x000e220000000a00 */
[----:B------:R-:W-:Y:S01]  /*1d80*/  ISETP.NE.AND.EX P1, PT, RZ, UR5, PT, P2 ;  /* 0x00000005ff007c0c */ /* 0x000fe2000bf25320 */
[----:B--2---:R-:W-:-:S04]  /*1d90*/  @P0 IMAD R13, R13, UR8, RZ ;  /* 0x000000080d0d0c24 */ /* 0x004fc8000f8e02ff */
[----:B0-----:R-:W-:-:S05]  /*1da0*/  @P0 IMAD.WIDE R6, R13, 0x4, R6 ;  /* 0x000000040d060825 */ /* 0x001fca00078e0206 */
[----:B------:R0:W-:Y:S03]  /*1db0*/  @P0 STG.E desc[UR6][R6.64], R11 ;  /* 0x0000000b06000986 */ /* 0x0001e6000c101906 */
[----:B------:R-:W-:Y:S05]  /*1dc0*/  @!P1 EXIT ;  /* 0x000000000000994d */ /* 0x000fea0003800000 */
[----:B------:R-:W2:Y:S01]  /*1dd0*/  LDCU UR4, c[0x0][0x388] ;  /* 0x00007100ff0477ac */ /* 0x000ea20008000800 */
[----:B------:R-:W-:Y:S01]  /*1de0*/  FADD.FTZ R0, R3, -R0 ;  /* 0x8000000003007221 */ /* 0x000fe20000010000 */
[----:B------:R-:W3:Y:S01]  /*1df0*/  LDC R4, c[0x0][0x3a0] ;  /* 0x0000e800ff047b82 */ /* 0x000ee20000000800 */
[----:B------:R-:W-:Y:S01]  /*1e00*/  BSSY.RECONVERGENT B1, `(.L_x_1451) ;  /* 0x000003c000017945 */ /* 0x000fe20003800200 */
[----:B------:R-:W2:Y:S01]  /*1e10*/  LDCU UR5, c[0x0][0x390] ;  /* 0x00007200ff0577ac */ /* 0x000ea20008000800 */
[----:B------:R-:W-:-:S04]  /*1e20*/  FMUL.FTZ R3, R0, R0 ;  /* 0x0000000000037220 */ /* 0x000fc80000410000 */
[----:B------:R-:W-:-:S04]  /*1e30*/  FMUL.FTZ R3, R10, R3 ;  /* 0x000000030a037220 */ /* 0x000fc80000410000 */
[----:B------:R-:W-:Y:S01]  /*1e40*/  FMUL.FTZ R3, R3, R5 ;  /* 0x0000000503037220 */ /* 0x000fe20000410000 */
[----:B------:R-:W-:-:S03]  /*1e50*/  MOV R5, RZ ;  /* 0x000000ff00057202 */ /* 0x000fc60000000f00 */
[----:B-1----:R-:W-:-:S04]  /*1e60*/  FFMA.FTZ R3, R2, R3, R9 ;  /* 0x0000000302037223 */ /* 0x002fc80000010009 */
[----:B------:R-:W-:Y:S01]  /*1e70*/  FADD.FTZ R3, R8, R3 ;  /* 0x0000000308037221 */ /* 0x000fe20000010000 */
[----:B--2---:R-:W-:Y:S01]  /*1e80*/  UIMAD UR4, UR4, UR5, URZ ;  /* 0x00000005040472a4 */ /* 0x004fe2000f8e02ff */
[----:B---3--:R-:W-:-:S05]  /*1e90*/  FSETP.NEU.FTZ.AND P1, PT, R4, RZ, PT ;  /* 0x000000ff0400720b */ /* 0x008fca0003f3d000 */
[----:B------:R-:W-:-:S06]  /*1ea0*/  I2FP.F32.S32 R0, UR4 ;  /* 0x0000000400007c45 */ /* 0x000fcc0008201400 */
[----:B------:R-:W1:Y:S02]  /*1eb0*/  MUFU.RCP R0, R0 ;  /* 0x0000000000007308 */ /* 0x000e640000001000 */
[----:B-1----:R-:W-:-:S05]  /*1ec0*/  FMUL.FTZ R12, R3, R0 ;  /* 0x00000000030c7220 */ /* 0x002fca0000410000 */
[----:B------:R-:W-:-:S13]  /*1ed0*/  FSETP.NEU.FTZ.AND P0, PT, R12, RZ, PT ;  /* 0x000000ff0c00720b */ /* 0x000fda0003f1d000 */
[----:B------:R-:W-:Y:S05]  /*1ee0*/  @!P0 BRA !P1, `(.L_x_1452) ;  /* 0x0000000000b48947 */ /* 0x000fea0004800000 */
[----:B------:R-:W-:Y:S01]  /*1ef0*/  FMUL.FTZ R0, R4, 1 ;  /* 0x3f80000004007820 */ /* 0x000fe20000410000 */
[----:B------:R-:W-:Y:S01]  /*1f00*/  FMUL.FTZ R12, R12, 1 ;  /* 0x3f8000000c0c7820 */ /* 0x000fe20000410000 */
[----:B0-----:R-:W-:Y:S01]  /*1f10*/  IMAD.MOV.U32 R6, RZ, RZ, 0x0 ;  /* 0x00000000ff067424 */ /* 0x001fe200078e00ff */
[----:B------:R-:W-:Y:S01]  /*1f20*/  MOV R7, 0x3fd80000 ;  /* 0x3fd8000000077802 */ /* 0x000fe20000000f00 */
[----:B------:R-:W-:Y:S01]  /*1f30*/  F2F.F64.F32 R2, R0 ;  /* 0x0000000000027310 */ /* 0x000fe20000201800 */
[----:B------:R-:W-:Y:S07]  /*1f40*/  BSSY.RECONVERGENT B0, `(.L_x_1453) ;  /* 0x0000013000007945 */ /* 0x000fee0003800200 */
[----:B------:R-:W0:Y:S02]  /*1f50*/  F2F.F64.F32 R4, R12 ;  /* 0x0000000c00047310 */ /* 0x000e240000201800 */
[----:B0-----:R-:W-:-:S06]  /*1f60*/  DADD R8, R2, R4 ;  /* 0x0000000002087229 */ /* 0x001fcc0000000004 */
[----:B------:R-:W0:Y:S04]  /*1f70*/  MUFU.RSQ64H R3, R9 ;  /* 0x0000000900037308 */ /* 0x000e280000001c00 */
[----:B------:R-:W-:-:S04]  /*1f80*/  IADD3 R2, PT, PT, R9, -0x3500000, RZ ;  /* 0xfcb0000009027810 */ /* 0x000fc80007ffe0ff */
[----:B------:R-:W-:Y:S02]  /*1f90*/  ISETP.GE.U32.AND P0, PT, R2, 0x7ca00000, PT ;  /* 0x7ca000000200780c */ /* 0x000fe40003f06070 */
        /* <DEDUP_REMOVED lines=11> */
[----:B------:R-:W-:-:S07]  /*2050*/  MOV R0, 0x2070 ;  /* 0x0000207000007802 */ /* 0x000fce0000000f00 */
[----:B------:R-:W-:Y:S05]  /*2060*/  CALL.REL.NOINC `($__internal_25_$__cuda_sm20_dsqrt_rn_f64_mediumpath_v1) ;  /* 0x00000004000c7944 */ /* 0x000fea0003c00000 */
.L_x_1454:
[----:B------:R-:W-:Y:S05]  /*2070*/  BSYNC.RECONVERGENT B0 ;  /* 0x0000000000007941 */ /* 0x000fea0003800200 */
.L_x_1453:
        /* <DEDUP_REMOVED lines=11> */
[----:B------:R-:W-:Y:S02]  /*2130*/  MOV R4, 0x2160 ;  /* 0x0000216000047802 */ /* 0x000fe40000000f00 */
[----:B------:R-:W-:-:S07]  /*2140*/  IADD3 R16, PT, PT, R16, -0x100000, RZ ;  /* 0xfff0000010107810 */ /* 0x000fce0007ffe0ff */
[----:B------:R-:W-:Y:S05]  /*2150*/  CALL.REL.NOINC `($__internal_24_$__cuda_sm20_dblrcp_rn_slowpath_v3) ;  /* 0x0000000000347944 */ /* 0x000fea0003c00000 */
.L_x_1456:
[----:B------:R-:W-:Y:S05]  /*2160*/  BSYNC.RECONVERGENT B2 ;  /* 0x0000000000027941 */ /* 0x000fea0003800200 */
.L_x_1455:
[----:B------:R-:W-:Y:S01]  /*2170*/  UMOV UR4, 0xf0000000 ;  /* 0xf000000000047882 */ /* 0x000fe20000000000 */
[----:B------:R-:W-:Y:S01]  /*2180*/  UMOV UR5, 0x380fffff ;  /* 0x380fffff00057882 */ /* 0x000fe20000000000 */
[----:B------:R-:W0:Y:S01]  /*2190*/  F2F.F32.F64 R5, R14 ;  /* 0x0000000e00057310 */ /* 0x000e220000301000 */
[----:B------:R-:W-:-:S14]  /*21a0*/  DSETP.GEU.AND P0, PT, |R14|, UR4, PT ;  /* 0x000000040e007e2a */ /* 0x000fdc000bf0e200 */
[----:B0-----:R-:W-:-:S07]  /*21b0*/  @!P0 FMUL R5, R5, 1.175494350822287508e-38 ;  /* 0x0080000005058820 */ /* 0x001fce0000400000 */
.L_x_1452:
[----:B------:R-:W-:Y:S05]  /*21c0*/  BSYNC.RECONVERGENT B1 ;  /* 0x0000000000017941 */ /* 0x000fea0003800200 */
.L_x_1451:
[----:B0-----:R-:W0:Y:S08]  /*21d0*/  LDC R7, c[0x0][0x3c4] ;  /* 0x0000f100ff077b82 */ /* 0x001e300000000800 */
[----:B------:R-:W1:Y:S01]  /*21e0*/  LDC.64 R2, c[0x0][0x3b8] ;  /* 0x0000ee00ff027b82 */ /* 0x000e620000000a00 */
[----:B0-----:R-:W-:-:S04]  /*21f0*/  IMAD R7, R7, UR8, RZ ;  /* 0x0000000807077c24 */ /* 0x001fc8000f8e02ff */
[----:B-1----:R-:W-:-:S05]  /*2200*/  IMAD.WIDE R2, R7, 0x4, R2 ;  /* 0x0000000407027825 */ /* 0x002fca00078e0202 */
[----:B------:R-:W-:Y:S01]  /*2210*/  STG.E desc[UR6][R2.64], R5 ;  /* 0x0000000502007986 */ /* 0x000fe2000c101906 */
[----:B------:R-:W-:Y:S05]  /*2220*/  EXIT ;  /* 0x000000000000794d */ /* 0x000fea0003800000 */
        .weak           $__internal_24_$__cuda_sm20_dblrcp_rn_slowpath_v3
        .type           $__internal_24_$__cuda_sm20_dblrcp_rn_slowpath_v3,@function
        .size           $__internal_24_$__cuda_sm20_dblrcp_rn_slowpath_v3,($__internal_25_$__cuda_sm20_dsqrt_rn_f64_mediumpath_v1 - $__internal_24_$__cuda_sm20_dblrcp_rn_slowpath_v3)
$__internal_24_$__cuda_sm20_dblrcp_rn_slowpath_v3:
        /* <DEDUP_REMOVED lines=24> */
.L_x_1460:
        /* <DEDUP_REMOVED lines=9> */
.L_x_1458:
[----:B------:R-:W-:Y:S02]  /*2440*/  LOP3.LUT R15, R13, 0x80000, RZ, 0xfc, !PT ;  /* 0x000800000d0f7812 */ /* 0x000fe400078efcff */
[----:B------:R-:W-:-:S07]  /*2450*/  MOV R14, R12 ;  /* 0x0000000c000e7202 */ /* 0x000fce0000000f00 */
.L_x_1459:
[----:B------:R-:W-:Y:S05]  /*2460*/  BSYNC.RECONVERGENT B0 ;  /* 0x0000000000007941 */ /* 0x000fea0003800200 */
.L_x_1457:
[----:B------:R-:W-:Y:S01]  /*2470*/  MOV R12, R4 ;  /* 0x00000004000c7202 */ /* 0x000fe20000000f00 */
[----:B------:R-:W-:-:S04]  /*2480*/  IMAD.MOV.U32 R13, RZ, RZ, 0x0 ;  /* 0x00000000ff0d7424 */ /* 0x000fc800078e00ff */
[----:B------:R-:W-:Y:S05]  /*2490*/  RET.REL.NODEC R12 `(_ZN2at6native36batch_norm_collect_statistics_kernelINS0_6InvStdEN3c108BFloat16ES4_fiEEvNS_27GenericPackedTensorAccessorIKT0_Lm3ENS_17RestrictPtrTraitsET3_EET2_SB_NS5_ISB_Lm1ES8_S9_EESC_) ;  /* 0xffffffd80cd87950 */ /* 0x000fea0003c3ffff */
        .weak           $__internal_25_$__cuda_sm20_dsqrt_rn_f64_mediumpath_v1
        .type           $__internal_25_$__cuda_sm20_dsqrt_rn_f64_mediumpath_v1,@function
        .size           $__internal_25_$__cuda_sm20_dsqrt_rn_f64_mediumpath_v1,(.L_x_27284 - $__internal_25_$__cuda_sm20_dsqrt_rn_f64_mediumpath_v1)
$__internal_25_$__cuda_sm20_dsqrt_rn_f64_mediumpath_v1:
        /* <DEDUP_REMOVED lines=16> */
.L_x_1462:
        /* <DEDUP_REMOVED lines=24> */
.L_x_1464:
[----:B------:R-:W-:-:S11]  /*2720*/  DADD R2, R4, R4 ;  /* 0x0000000004027229 */ /* 0x000fd60000000004 */
.L_x_1463:
[----:B------:R-:W-:Y:S05]  /*2730*/  BSYNC.RECONVERGENT B2 ;  /* 0x0000000000027941 */ /* 0x000fea0003800200 */
.L_x_1461:
[----:B------:R-:W-:Y:S02]  /*2740*/  IMAD.MOV.U32 R13, RZ, RZ, R3 ;  /* 0x000000ffff0d7224 */ /* 0x000fe400078e0003 */
[----:B------:R-:W-:Y:S01]  /*2750*/  HFMA2 R3, -RZ, RZ, 0, 0 ;  /* 0x00000000ff037431 */ /* 0x000fe200000001ff */
[----:B------:R-:W-:Y:S02]  /*2760*/  MOV R12, R2 ;  /* 0x00000002000c7202 */ /* 0x000fe40000000f00 */
[----:B------:R-:W-:-:S04]  /*2770*/  MOV R2, R0 ;  /* 0x0000000000027202 */ /* 0x000fc80000000f00 */
[----:B------:R-:W-:Y:S05]  /*2780*/  RET.REL.NODEC R2 `(_ZN2at6native36batch_norm_collect_statistics_kernelINS0_6InvStdEN3c108BFloat16ES4_fiEEvNS_27GenericPackedTensorAccessorIKT0_Lm3ENS_17RestrictPtrTraitsET3_EET2_SB_NS5_ISB_Lm1ES8_S9_EESC_) ;  /* 0xffffffd8021c7950 */ /* 0x000fea0003c3ffff */
.L_x_1465:
        /* <DEDUP_REMOVED lines=15> */
.L_x_27284:


//--------------------- .text._ZN2at6native50batch_norm_collect_statistics_channels_last_kernelINS0_6InvStdEN3c108BFloat16EfLi4EEEvPKT0_PT1_S9_PVS8_PiiiS8_ --------------------------
	.section	.text._ZN2at6native50batch_norm_collect_statistics_channels_last_kernelINS0_6InvStdEN3c108BFloat16EfLi4EEEvPKT0_PT1_S9_PVS8_PiiiS8_,"ax",@progbits
	.align	128
        .global         _ZN2at6native50batch_norm_collect_statistics_channels_last_kernelINS0_6InvStdEN3c108BFloat16EfLi4EEEvPKT0_PT1_S9_PVS8_PiiiS8_
        .type           _ZN2at6native50batch_norm_collect_statistics_channels_last_kernelINS0_6InvStdEN3c108BFloat16EfLi4EEEvPKT0_PT1_S9_PVS8_PiiiS8_,@function
        .size           _ZN2at6native50batch_norm_collect_statistics_channels_last_kernelINS0_6InvStdEN3c108BFloat16EfLi4EEEvPKT0_PT1_S9_PVS8_PiiiS8_,(.L_x_27286 - _ZN2at6native50batch_norm_collect_statistics_channels_last_kernelINS0_6InvStdEN3c108BFloat16EfLi4EEEvPKT0_PT1_S9_PVS8_PiiiS8_)
        .other          _ZN2at6native50batch_norm_collect_statistics_channels_last_kernelINS0_6InvStdEN3c108BFloat16EfLi4EEEvPKT0_PT1_S9_PVS8_PiiiS8_,@"STO_CUDA_ENTRY STV_DEFAULT"
_ZN2at6native50batch_norm_collect_statistics_channels_last_kernelINS0_6InvStdEN3c108BFloat16EfLi4EEEvPKT0_PT1_S9_PVS8_PiiiS8_:
.text._ZN2at6native50batch_norm_collect_statistics_channels_last_kernelINS0_6InvStdEN3c108BFloat16EfLi4EEEvPKT0_PT1_S9_PVS8_PiiiS8_:
[----:B------:R-:W-:Y:S08]  /*0000*/  LDC R1, c[0x0][0x37c] ;  /* 0x0000df00ff017b82 */ /* 0x000ff00000000800 */
[----:B------:R-:W0:Y:S01]  /*0010*/  LDC R0, c[0x0][0x364] ;  /* 0x0000d900ff007b82 */ /* 0x000e220000000800 */
[----:B------:R-:W0:Y:S01]  /*0020*/  LDCU UR8, c[0x0][0x374] ;  /* 0x00006e80ff0877ac */ /* 0x000e220008000800 */
[----:B------:R-:W1:Y:S01]  /*0030*/  S2R R14, SR_TID.X ;  /* 0x00000000000e7919 */ /* 0x000e620000002100 */
[----:B------:R-:W-:Y:S01]  /*0040*/  IMAD.MOV.U32 R18, RZ, RZ, RZ ;  /* 0x000000ffff127224 */ /* 0x000fe200078e00ff */
[----:B------:R-:W-:Y:S01]  /*0050*/  MOV R22, RZ ;  /* 0x000000ff00167202 */ /* 0x000fe20000000f00 */
[----:B------:R-:W1:Y:S01]  /*0060*/  LDCU UR10, c[0x0][0x360] ;  /* 0x00006c00ff0a77ac */ /* 0x000e620008000800 */
[----:B------:R-:W2:Y:S01]  /*0070*/  S2R R23, SR_TID.Y ;  /* 0x0000000000177919 */ /* 0x000ea20000002200 */
[----:B------:R-:W-:Y:S01]  /*0080*/  IMAD.MOV.U32 R16, RZ, RZ, RZ ;  /* 0x000000ffff107224 */ /* 0x000fe200078e00ff */
[----:B------:R-:W3:Y:S01]  /*0090*/  LDC R3, c[0x0][0x3a8] ;  /* 0x0000ea00ff037b82 */ /* 0x000ee20000000800 */
[----:B------:R-:W4:Y:S07]  /*00a0*/  LDCU.64 UR12, c[0x0][0x358] ;  /* 0x00006b00ff0c77ac */ /* 0x000f2e0008000a00 */
[----:B------:R-:W0:Y:S02]  /*00b0*/  S2UR UR9, SR_CTAID.Y ;  /* 0x00000000000979c3 */ /* 0x000e240000002600 */
[----:B0-----:R-:W-:-:S05]  /*00c0*/  IMAD R2, R0, UR8, RZ ;  /* 0x0000000800027c24 */ /* 0x001fca000f8e02ff */
[----:B------:R-:W-:Y:S01]  /*00d0*/  SHF.L.U32 R6, R2, 0x2, RZ ;  /* 0x0000000202067819 */ /* 0x000fe200000006ff */
[----:B---3--:R-:W-:-:S03]  /*00e0*/  VIADD R3, R3, 0xffffffff ;  /* 0xffffffff03037836 */ /* 0x008fc60000000000 */
[-C--:B------:R-:W-:Y:S02]  /*00f0*/  IABS R9, R6.reuse ;  /* 0x0000000600097213 */ /* 0x080fe40000000000 */
[----:B------:R-:W-:Y:S02]  /*0100*/  IABS R12, R6 ;  /* 0x00000006000c7213 */ /* 0x000fe40000000000 */
[----:B------:R-:W0:Y:S01]  /*0110*/  I2F.RP R7, R9 ;  /* 0x0000000900077306 */ /* 0x000e220000209400 */
[----:B------:R-:W-:-:S07]  /*0120*/  IABS R10, R3 ;  /* 0x00000003000a7213 */ /* 0x000fce0000000000 */
[----:B0-----:R-:W0:Y:S02]  /*0130*/  MUFU.RCP R7, R7 ;  /* 0x0000000700077308 */ /* 0x001e240000001000 */
[----:B0-----:R-:W-:-:S06]  /*0140*/  VIADD R4, R7, 0xffffffe ;  /* 0x0ffffffe07047836 */ /* 0x001fcc0000000000 */
[----:B------:R0:W3:Y:S02]  /*0150*/  F2I.FTZ.U32.TRUNC.NTZ R5, R4 ;  /* 0x0000000400057305 */ /* 0x0000e4000021f000 */
[----:B0-----:R-:W-:Y:S01]  /*0160*/  IMAD.MOV.U32 R4, RZ, RZ, RZ ;  /* 0x000000ffff047224 */ /* 0x001fe200078e00ff */
[----:B---3--:R-:W-:-:S05]  /*0170*/  IADD3 R8, PT, PT, RZ, -R5, RZ ;  /* 0x80000005ff087210 */ /* 0x008fca0007ffe0ff */
[----:B------:R-:W-:Y:S01]  /*0180*/  IMAD R11, R8, R9, RZ ;  /* 0x00000009080b7224 */ /* 0x000fe200078e02ff */
[----:B------:R-:W-:-:S03]  /*0190*/  MOV R8, R10 ;  /* 0x0000000a00087202 */ /* 0x000fc60000000f00 */
[----:B------:R-:W-:Y:S01]  /*01a0*/  IMAD.HI.U32 R5, R5, R11, R4 ;  /* 0x0000000b05057227 */ /* 0x000fe200078e0004 */
[----:B------:R-:W-:Y:S02]  /*01b0*/  IADD3 R4, PT, PT, RZ, -R12, RZ ;  /* 0x8000000cff047210 */ /* 0x000fe40007ffe0ff */
[----:B------:R-:W-:Y:S02]  /*01c0*/  CS2R R10, SRZ ;  /* 0x00000000000a7805 */ /* 0x000fe4000001ff00 */
[----:B------:R-:W-:Y:S01]  /*01d0*/  CS2R R12, SRZ ;  /* 0x00000000000c7805 */ /* 0x000fe2000001ff00 */
[----:B------:R-:W-:-:S04]  /*01e0*/  IMAD.HI.U32 R5, R5, R8, RZ ;  /* 0x0000000805057227 */ /* 0x000fc800078e00ff */
[----:B------:R-:W-:-:S05]  /*01f0*/  IMAD R4, R5, R4, R8 ;  /* 0x0000000405047224 */ /* 0x000fca00078e0208 */
[----:B------:R-:W-:-:S13]  /*0200*/  ISETP.GT.U32.AND P1, PT, R9, R4, PT ;  /* 0x000000040900720c */ /* 0x000fda0003f24070 */
[----:B------:R-:W-:Y:S01]  /*0210*/  @!P1 IMAD.IADD R4, R4, 0x1, -R9 ;  /* 0x0000000104049824 */ /* 0x000fe200078e0a09 */
[----:B------:R-:W-:Y:S02]  /*0220*/  @!P1 IADD3 R5, PT, PT, R5, 0x1, RZ ;  /* 0x0000000105059810 */ /* 0x000fe40007ffe0ff */
[----:B------:R-:W-:Y:S02]  /*0230*/  ISETP.NE.AND P1, PT, R6, RZ, PT ;  /* 0x000000ff0600720c */ /* 0x000fe40003f25270 */
[----:B------:R-:W-:Y:S02]  /*0240*/  ISETP.GE.U32.AND P0, PT, R4, R9, PT ;  /* 0x000000090400720c */ /* 0x000fe40003f06070 */
[----:B------:R-:W-:Y:S02]  /*0250*/  CS2R R8, SRZ ;  /* 0x0000000000087805 */ /* 0x000fe4000001ff00 */
[----:B------:R-:W-:Y:S02]  /*0260*/  LOP3.LUT R4, R3, R6, RZ, 0x3c, !PT ;  /* 0x0000000603047212 */ /* 0x000fe400078e3cff */
[----:B------:R-:W1:Y:S02]  /*0270*/  S2R R3, SR_CTAID.X ;  /* 0x0000000000037919 */ /* 0x000e640000002500 */
[----:B------:R-:W-:-:S05]  /*0280*/  ISETP.GE.AND P2, PT, R4, RZ, PT ;  /* 0x000000ff0400720c */ /* 0x000fca0003f46270 */
[----:B------:R-:W-:-:S05]  /*0290*/  @P0 VIADD R5, R5, 0x1 ;  /* 0x0000000105050836 */ /* 0x000fca0000000000 */
[----:B------:R-:W-:Y:S02]  /*02a0*/  MOV R7, R5 ;  /* 0x0000000500077202 */ /* 0x000fe40000000f00 */
[----:B------:R-:W-:-:S03]  /*02b0*/  CS2R R4, SRZ ;  /* 0x0000000000047805 */ /* 0x000fc6000001ff00 */
[----:B------:R-:W-:Y:S01]  /*02c0*/  @!P2 IMAD.MOV R7, RZ, RZ, -R7 ;  /* 0x000000ffff07a224 */ /* 0x000fe200078e0a07 */
[----:B------:R-:W-:Y:S01]  /*02d0*/  @!P1 LOP3.LUT R7, RZ, R6, RZ, 0x33, !PT ;  /* 0x00000006ff079212 */ /* 0x000fe200078e33ff */
[----:B------:R-:W-:-:S03]  /*02e0*/  HFMA2 R6, -RZ, RZ, 0, 0 ;  /* 0x00000000ff067431 */ /* 0x000fc600000001ff */
[----:B------:R-:W-:Y:S01]  /*02f0*/  ISETP.GE.AND P0, PT, R7, RZ, PT ;  /* 0x000000ff0700720c */ /* 0x000fe20003f06270 */
[----:B-1----:R-:W-:-:S12]  /*0300*/  IMAD R14, R3, UR10, R14 ;  /* 0x0000000a030e7c24 */ /* 0x002fd8000f8e020e */
[----:B--2-4-:R-:W-:Y:S05]  /*0310*/  @!P0 BRA `(.L_x_1466) ;  /* 0x00000004007c8947 */ /* 0x014fea0003800000 */
[----:B------:R-:W0:Y:S01]  /*0320*/  LDCU UR7, c[0x0][0x3ac] ;  /* 0x00007580ff0777ac */ /* 0x000e220008000800 */
[C-C-:B------:R-:W-:Y:S01]  /*0330*/  IMAD R27, R0.reuse, UR9, R23.reuse ;  /* 0x00000009001b7c24 */ /* 0x140fe2000f8e0217 */
[----:B------:R-:W-:Y:S02]  /*0340*/  IADD3 R7, PT, PT, -R7, RZ, RZ ;  /* 0x000000ff07077210 */ /* 0x000fe40007ffe1ff */
[----:B------:R-:W-:Y:S01]  /*0350*/  CS2R R4, SRZ ;  /* 0x0000000000047805 */ /* 0x000fe2000001ff00 */
[----:B------:R-:W-:Y:S02]  /*0360*/  ULEA UR4, UR8, UR9, 0x1 ;  /* 0x0000000908047291 */ /* 0x000fe4000f8e08ff */
[----:B------:R-:W-:Y:S02]  /*0370*/  UIMAD UR5, UR8, 0x3, UR9 ;  /* 0x00000003080578a4 */ /* 0x000fe4000f8e0209 */
[----:B------:R-:W-:Y:S02]  /*0380*/  UIADD3 UR6, UPT, UPT, UR8, UR9, URZ ;  /* 0x0000000908067290 */ /* 0x000fe4000fffe0ff */
[C-C-:B------:R-:W-:Y:S01]  /*0390*/  IMAD R21, R0.reuse, UR4, R23.reuse ;  /* 0x0000000400157c24 */ /* 0x140fe2000f8e0217 */
[----:B------:R-:W1:Y:S01]  /*03a0*/  LDCU UR11, c[0x0][0x3a8] ;  /* 0x00007500ff0b77ac */ /* 0x000e620008000800 */
[----:B------:R-:W-:-:S02]  /*03b0*/  IMAD R19, R0, UR5, R23 ;  /* 0x0000000500137c24 */ /* 0x000fc4000f8e0217 */
[----:B------:R-:W-:Y:S01]  /*03c0*/  IMAD R23, R0, UR6, R23 ;  /* 0x0000000600177c24 */ /* 0x000fe2000f8e0217 */
[----:B0-----:R-:W-:Y:S01]  /*03d0*/  ISETP.GE.AND P0, PT, R14, UR7, PT ;  /* 0x000000070e007c0c */ /* 0x001fe2000bf06270 */
[--C-:B------:R-:W-:Y:S02]  /*03e0*/  IMAD R21, R21, UR7, R14.reuse ;  /* 0x0000000715157c24 */ /* 0x100fe4000f8e020e */
[--C-:B------:R-:W-:Y:S02]  /*03f0*/  IMAD R19, R19, UR7, R14.reuse ;  /* 0x0000000713137c24 */ /* 0x100fe4000f8e020e */
[--C-:B------:R-:W-:Y:S02]  /*0400*/  IMAD R23, R23, UR7, R14.reuse ;  /* 0x0000000717177c24 */ /* 0x100fe4000f8e020e */
[----:B------:R-:W-:Y:S02]  /*0410*/  IMAD R17, R27, UR7, R14 ;  /* 0x000000071b117c24 */ /* 0x000fe4000f8e020e */
[----:B------:R-:W-:-:S07]  /*0420*/  IMAD R20, R2, UR7, RZ ;  /* 0x0000000702147c24 */ /* 0x000fce000f8e02ff */
.L_x_1467:
[----:B-1----:R-:W-:-:S13]  /*0430*/  ISETP.GE.OR P1, PT, R27, UR11, P0 ;  /* 0x0000000b1b007c0c */ /* 0x002fda0008726670 */
[----:B------:R-:W0:Y:S02]  /*0440*/  @!P1 LDC.64 R14, c[0x0][0x380] ;  /* 0x0000e000ff0e9b82 */ /* 0x000e240000000a00 */
[----:B0-----:R-:W-:-:S06]  /*0450*/  @!P1 IMAD.WIDE R14, R17, 0x2, R14 ;  /* 0x00000002110e9825 */ /* 0x001fcc00078e020e */
[----:B------:R-:W2:Y:S01]  /*0460*/  @!P1 LDG.E.U16.CONSTANT R14, desc[UR12][R14.64] ;  /* 0x0000000c0e0e9981 */ /* 0x000ea2000c1e9500 */
[----:B------:R-:W-:Y:S02]  /*0470*/  IADD3 R27, PT, PT, R2, R27, RZ ;  /* 0x0000001b021b7210 */ /* 0x000fe40007ffe0ff */
[----:B------:R-:W-:Y:S01]  /*0480*/  CS2R R24, SRZ ;  /* 0x0000000000187805 */ /* 0x000fe2000001ff00 */
[----:B------:R-:W-:Y:S01]  /*0490*/  @!P1 VIADD R12, R12, 0x1 ;  /* 0x000000010c0c9836 */ /* 0x000fe20000000000 */
[----:B------:R-:W-:-:S04]  /*04a0*/  ISETP.GE.OR P2, PT, R27, UR11, P0 ;  /* 0x0000000b1b007c0c */ /* 0x000fc80008746670 */
[----:B------:R-:W-:-:S04]  /*04b0*/  @!P1 I2FP.F32.S32 R26, R12 ;  /* 0x0000000c001a9245 */ /* 0x000fc80000201400 */
[----:B------:R-:W0:Y:S01]  /*04c0*/  @!P1 MUFU.RCP R24, R26 ;  /* 0x0000001a00189308 */ /* 0x000e220000001000 */
[----:B--2---:R-:W-:-:S04]  /*04d0*/  @!P1 IMAD.U32 R25, R14, 0x10000, RZ ;  /* 0x000100000e199824 */ /* 0x004fc800078e00ff */
[----:B------:R-:W1:Y:S01]  /*04e0*/  @!P2 LDC.64 R14, c[0x0][0x380] ;  /* 0x0000e000ff0eab82 */ /* 0x000e620000000a00 */
[----:B------:R-:W-:-:S04]  /*04f0*/  FADD.FTZ R29, R25, -R6 ;  /* 0x80000006191d7221 */ /* 0x000fc80000010000 */
[----:B0-----:R-:W-:Y:S01]  /*0500*/  FFMA.FTZ R6, R29, R24, R6 ;  /* 0x000000181d067223 */ /* 0x001fe20000010006 */
[----:B-1----:R-:W-:-:S06]  /*0510*/  @!P2 IMAD.WIDE R14, R23, 0x2, R14 ;  /* 0x00000002170ea825 */ /* 0x002fcc00078e020e */
[----:B------:R-:W2:Y:S01]  /*0520*/  @!P2 LDG.E.U16.CONSTANT R14, desc[UR12][R14.64] ;  /* 0x0000000c0e0ea981 */ /* 0x000ea2000c1e9500 */
[----:B------:R-:W-:Y:S01]  /*0530*/  FADD.FTZ R26, -R6, R25 ;  /* 0x00000019061a7221 */ /* 0x000fe20000010100 */
[----:B------:R-:W-:Y:S01]  /*0540*/  @!P2 IADD3 R11, PT, PT, R11, 0x1, RZ ;  /* 0x000000010b0ba810 */ /* 0x000fe20007ffe0ff */
[----:B------:R-:W-:Y:S01]  /*0550*/  HFMA2 R24, -RZ, RZ, 0, 0 ;  /* 0x00000000ff187431 */ /* 0x000fe200000001ff */
[----:B------:R-:W-:Y:S01]  /*0560*/  IADD3 R27, PT, PT, R2, R27, RZ ;  /* 0x0000001b021b7210 */ /* 0x000fe20007ffe0ff */
[----:B------:R-:W-:Y:S01]  /*0570*/  FMUL.FTZ R25, R29, R26 ;  /* 0x0000001a1d197220 */ /* 0x000fe20000410000 */
[----:B------:R-:W-:Y:S01]  /*0580*/  IMAD.MOV.U32 R26, RZ, RZ, RZ ;  /* 0x000000ffff1a7224 */ /* 0x000fe200078e00ff */
[----:B------:R-:W-:Y:S02]  /*0590*/  @!P2 I2FP.F32.S32 R28, R11 ;  /* 0x0000000b001ca245 */ /* 0x000fe40000201400 */
[----:B------:R-:W-:-:S03]  /*05a0*/  ISETP.GE.OR P3, PT, R27, UR11, P0 ;  /* 0x0000000b1b007c0c */ /* 0x000fc60008766670 */
[----:B------:R-:W0:Y:S01]  /*05b0*/  @!P2 MUFU.RCP R26, R28 ;  /* 0x0000001c001aa308 */ /* 0x000e220000001000 */
[----:B--2---:R-:W-:-:S04]  /*05c0*/  @!P2 IMAD.U32 R24, R14, 0x10000, RZ ;  /* 0x000100000e18a824 */ /* 0x004fc800078e00ff */
[----:B------:R-:W-:-:S04]  /*05d0*/  FADD.FTZ R14, R24, -R5 ;  /* 0x80000005180e7221 */ /* 0x000fc80000010000 */
[----:B0-----:R-:W-:-:S04]  /*05e0*/  FFMA.FTZ R5, R14, R26, R5 ;  /* 0x0000001a0e057223 */ /* 0x001fc80000010005 */
[----:B------:R-:W-:-:S04]  /*05f0*/  FADD.FTZ R15, -R5, R24 ;  /* 0x00000018050f7221 */ /* 0x000fc80000010100 */
[----:B------:R-:W-:Y:S02]  /*0600*/  FMUL.FTZ R24, R14, R15 ;  /* 0x0000000f0e187220 */ /* 0x000fe40000410000 */
[----:B------:R-:W0:Y:S02]  /*0610*/  @!P3 LDC.64 R14, c[0x0][0x380] ;  /* 0x0000e000ff0ebb82 */ /* 0x000e240000000a00 */
[----:B0-----:R-:W-:-:S06]  /*0620*/  @!P3 IMAD.WIDE R14, R21, 0x2, R14 ;  /* 0x00000002150eb825 */ /* 0x001fcc00078e020e */
[----:B------:R-:W2:Y:S01]  /*0630*/  @!P3 LDG.E.U16.CONSTANT R14, desc[UR12][R14.64] ;  /* 0x0000000c0e0eb981 */ /* 0x000ea2000c1e9500 */
[----:B------:R-:W-:Y:S01]  /*0640*/  @!P3 VIADD R10, R10, 0x1 ;  /* 0x000000010a0ab836 */ /* 0x000fe20000000000 */
[----:B------:R-:W-:Y:S01]  /*0650*/  MOV R28, RZ ;  /* 0x000000ff001c7202 */ /* 0x000fe20000000f00 */
[----:B------:R-:W-:Y:S02]  /*0660*/  IMAD.MOV.U32 R26, RZ, RZ, RZ ;  /* 0x000000ffff1a7224 */ /* 0x000fe400078e00ff */
[----:B------:R-:W-:Y:S01]  /*0670*/  IMAD.IADD R27, R2, 0x1, R27 ;  /* 0x00000001021b7824 */ /* 0x000fe200078e021b */
[----:B------:R-:W-:-:S04]  /*0680*/  @!P3 I2FP.F32.S32 R29, R10 ;  /* 0x0000000a001db245 */ /* 0x000fc80000201400 */
[----:B------:R-:W0:Y:S01]  /*0690*/  @!P3 MUFU.RCP R28, R29 ;  /* 0x0000001d001cb308 */ /* 0x000e220000001000 */
[----:B------:R-:W-:Y:S02]  /*06a0*/  ISETP.GE.OR P4, PT, R27, UR11, P0 ;  /* 0x0000000b1b007c0c */ /* 0x000fe40008786670 */
[----:B--2---:R-:W-:-:S05]  /*06b0*/  @!P3 SHF.L.U32 R26, R14, 0x10, RZ ;  /* 0x000000100e1ab819 */ /* 0x004fca00000006ff */
[----:B------:R-:W-:-:S04]  /*06c0*/  FADD.FTZ R14, R26, -R13 ;  /* 0x8000000d1a0e7221 */ /* 0x000fc80000010000 */
[----:B0-----:R-:W-:-:S04]  /*06d0*/  FFMA.FTZ R13, R14, R28, R13 ;  /* 0x0000001c0e0d7223 */ /* 0x001fc8000001000d */
[----:B------:R-:W-:-:S04]  /*06e0*/  FADD.FTZ R15, -R13, R26 ;  /* 0x0000001a0d0f7221 */ /* 0x000fc80000010100 */
[----:B------:R-:W-:Y:S02]  /*06f0*/  FMUL.FTZ R29, R14, R15 ;  /* 0x0000000f0e1d7220 */ /* 0x000fe40000410000 */
[----:B------:R-:W0:Y:S02]  /*0700*/  @!P4 LDC.64 R14, c[0x0][0x380] ;  /* 0x0000e000ff0ecb82 */ /* 0x000e240000000a00 */
[----:B0-----:R-:W-:-:S06]  /*0710*/  @!P4 IMAD.WIDE R14, R19, 0x2, R14 ;  /* 0x00000002130ec825 */ /* 0x001fcc00078e020e */
[----:B------:R0:W2:Y:S01]  /*0720*/  @!P4 LDG.E.U16.CONSTANT R14, desc[UR12][R14.64] ;  /* 0x0000000c0e0ec981 */ /* 0x0000a2000c1e9500 */
[----:B------:R-:W-:Y:S01]  /*0730*/  @!P4 IADD3 R4, PT, PT, R4, 0x1, RZ ;  /* 0x000000010404c810 */ /* 0x000fe20007ffe0ff */
[----:B------:R-:W-:Y:S02]  /*0740*/  IMAD.MOV.U32 R28, RZ, RZ, RZ ;  /* 0x000000ffff1c7224 */ /* 0x000fe400078e00ff */
[----:B------:R-:W-:Y:S02]  /*0750*/  HFMA2 R26, -RZ, RZ, 0, 0 ;  /* 0x00000000ff1a7431 */ /* 0x000fe400000001ff */
[----:B------:R-:W-:Y:S01]  /*0760*/  VIADD R7, R7, 0x1 ;  /* 0x0000000107077836 */ /* 0x000fe20000000000 */
[--C-:B------:R-:W-:Y:S01]  /*0770*/  IADD3 R17, PT, PT, R20, R17, R20.reuse ;  /* 0x0000001114117210 */ /* 0x100fe20007ffe014 */
[----:B------:R-:W-:Y:S01]  /*0780*/  IMAD.IADD R27, R2, 0x1, R27 ;  /* 0x00000001021b7824 */ /* 0x000fe200078e021b */
[C---:B------:R-:W-:Y:S01]  /*0790*/  LEA R23, R20.reuse, R23, 0x2 ;  /* 0x0000001714177211 */ /* 0x040fe200078e10ff */
[C---:B------:R-:W-:Y:S01]  /*07a0*/  IMAD R21, R20.reuse, 0x4, R21 ;  /* 0x0000000414157824 */ /* 0x040fe200078e0215 */
[----:B------:R-:W-:-:S02]  /*07b0*/  IADD3 R17, PT, PT, R20, R17, R20 ;  /* 0x0000001114117210 */ /* 0x000fc40007ffe014 */
[----:B0-----:R-:W-:Y:S02]  /*07c0*/  @!P4 I2FP.F32.S32 R15, R4 ;  /* 0x00000004000fc245 */ /* 0x001fe40000201400 */
[----:B------:R-:W-:Y:S02]  /*07d0*/  LEA R19, R20, R19, 0x2 ;  /* 0x0000001314137211 */ /* 0x000fe400078e10ff */
[----:B------:R-:W0:Y:S01]  /*07e0*/  @!P4 MUFU.RCP R28, R15 ;  /* 0x0000000f001cc308 */ /* 0x000e220000001000 */
[----:B--2---:R-:W-:-:S04]  /*07f0*/  @!P4 IMAD.U32 R26, R14, 0x10000, RZ ;  /* 0x000100000e1ac824 */ /* 0x004fc800078e00ff */
[----:B------:R-:W-:-:S04]  /*0800*/  FADD.FTZ R14, R26, -R16 ;  /* 0x800000101a0e7221 */ /* 0x000fc80000010000 */
[----:B0-----:R-:W-:-:S04]  /*0810*/  FFMA.FTZ R16, R14, R28, R16 ;  /* 0x0000001c0e107223 */ /* 0x001fc80000010010 */
[----:B------:R-:W-:-:S04]  /*0820*/  FADD.FTZ R26, -R16, R26 ;  /* 0x0000001a101a7221 */ /* 0x000fc80000010100 */
[----:B------:R-:W-:Y:S01]  /*0830*/  FMUL.FTZ R26, R14, R26 ;  /* 0x0000001a0e1a7220 */ /* 0x000fe20000410000 */
[----:B------:R-:W-:Y:S01]  /*0840*/  MOV R14, RZ ;  /* 0x000000ff000e7202 */ /* 0x000fe20000000f00 */
[----:B------:R-:W-:Y:S01]  /*0850*/  @!P1 IMAD.MOV.U32 R14, RZ, RZ, 0x3f800000 ;  /* 0x3f800000ff0e9424 */ /* 0x000fe200078e00ff */
[----:B------:R-:W-:-:S03]  /*0860*/  ISETP.NE.AND P1, PT, R7, 0x1, PT ;  /* 0x000000010700780c */ /* 0x000fc60003f25270 */
[----:B------:R-:W-:Y:S01]  /*0870*/  FFMA.FTZ R22, R25, R14, R22 ;  /* 0x0000000e19167223 */ /* 0x000fe20000010016 */
[----:B------:R-:W-:Y:S02]  /*0880*/  HFMA2 R14, -RZ, RZ, 0, 0 ;  /* 0x00000000ff0e7431 */ /* 0x000fe400000001ff */
[----:B------:R-:W-:-:S04]  /*0890*/  @!P2 IMAD.MOV.U32 R14, RZ, RZ, 0x3f800000 ;  /* 0x3f800000ff0ea424 */ /* 0x000fc800078e00ff */
[----:B------:R-:W-:Y:S01]  /*08a0*/  FFMA.FTZ R9, R24, R14, R9 ;  /* 0x0000000e18097223 */ /* 0x000fe20000010009 */
[----:B------:R-:W-:Y:S02]  /*08b0*/  CS2R R14, SRZ ;  /* 0x00000000000e7805 */ /* 0x000fe4000001ff00 */
[----:B------:R-:W-:Y:S02]  /*08c0*/  @!P3 MOV R14, 0x3f800000 ;  /* 0x3f800000000eb802 */ /* 0x000fe40000000f00 */
[----:B------:R-:W-:-:S03]  /*08d0*/  @!P4 MOV R15, 0x3f800000 ;  /* 0x3f800000000fc802 */ /* 0x000fc60000000f00 */
[----:B------:R-:W-:Y:S02]  /*08e0*/  FFMA.FTZ R8, R29, R14, R8 ;  /* 0x0000000e1d087223 */ /* 0x000fe40000010008 */
[----:B------:R-:W-:Y:S01]  /*08f0*/  FFMA.FTZ R18, R26, R15, R18 ;  /* 0x0000000f1a127223 */ /* 0x000fe20000010012 */
[----:B------:R-:W-:Y:S06]  /*0900*/  @P1 BRA `(.L_x_1467) ;  /* 0xfffffff800c81947 */ /* 0x000fec000383ffff */
.L_x_1466:
[----:B------:R-:W-:Y:S01]  /*0910*/  IMAD.IADD R7, R12, 0x1, R11 ;  /* 0x000000010c077824 */ /* 0x000fe200078e020b */
[----:B------:R-:W-:Y:S01]  /*0920*/  I2FP.F32.S32 R17, R12 ;  /* 0x0000000c00117245 */ /* 0x000fe20000201400 */
[----:B------:R-:W0:Y:S01]  /*0930*/  S2R R20, SR_TID.X ;  /* 0x0000000000147919 */ /* 0x000e220000002100 */
[----:B------:R-:W-:Y:S01]  /*0940*/  I2FP.F32.S32 R12, R11 ;  /* 0x0000000b000c7245 */ /* 0x000fe20000201400 */
[----:B------:R-:W1:Y:S01]  /*0950*/  S2UR UR6, SR_CgaCtaId ;  /* 0x00000000000679c3 */ /* 0x000e620000008800 */
[----:B------:R-:W-:Y:S01]  /*0960*/  VIMNMX R2, PT, PT, R7, 0x1, !PT ;  /* 0x0000000107027848 */ /* 0x000fe20007fe0100 */
[----:B------:R-:W-:Y:S01]  /*0970*/  FMUL.FTZ R19, R17, R6 ;  /* 0x0000000611137220 */ /* 0x000fe20000410000 */
[----:B------:R-:W-:Y:S01]  /*0980*/  IADD3 R15, PT, PT, R7, R10, RZ ;  /* 0x0000000a070f7210 */ /* 0x000fe20007ffe0ff */
[----:B------:R-:W-:Y:S01]  /*0990*/  UMOV UR4, 0x400 ;  /* 0x0000040000047882 */ /* 0x000fe20000000000 */
[----:B------:R-:W-:Y:S01]  /*09a0*/  I2FP.F32.U32 R2, R2 ;  /* 0x0000000200027245 */ /* 0x000fe20000201000 */
[----:B------:R-:W-:Y:S01]  /*09b0*/  FFMA.FTZ R19, R12, R5, R19 ;  /* 0x000000050c137223 */ /* 0x000fe20000010013 */
[----:B------:R-:W-:Y:S01]  /*09c0*/  VIMNMX R14, PT, PT, R15, 0x1, !PT ;  /* 0x000000010f0e7848 */ /* 0x000fe20007fe0100 */
[----:B------:R-:W-:Y:S01]  /*09d0*/  UIADD3 UR5, UPT, UPT, UR4, 0x800, URZ ;  /* 0x0000080004057890 */ /* 0x000fe2000fffe0ff */
[----:B------:R-:W-:-:S02]  /*09e0*/  I2FP.F32.S32 R10, R10 ;  /* 0x0000000a000a7245 */ /* 0x000fc40000201400 */
[----:B------:R-:W2:Y:S01]  /*09f0*/  MUFU.RCP R2, R2 ;  /* 0x0000000200027308 */ /* 0x000ea20000001000 */
[----:B------:R-:W-:Y:S01]  /*0a00*/  I2FP.F32.U32 R11, R14 ;  /* 0x0000000e000b7245 */ /* 0x000fe20000201000 */
[----:B------:R-:W-:Y:S01]  /*0a10*/  FADD.FTZ R14, -R5, R6 ;  /* 0x00000006050e7221 */ /* 0x000fe20000010100 */
[----:B------:R-:W-:Y:S01]  /*0a20*/  I2FP.F32.S32 R6, R7 ;  /* 0x0000000700067245 */ /* 0x000fe20000201400 */
[----:B------:R-:W0:Y:S01]  /*0a30*/  S2R R5, SR_TID.Y ;  /* 0x0000000000057919 */ /* 0x000e220000002200 */
[----:B------:R-:W-:Y:S02]  /*0a40*/  IMAD.IADD R7, R15, 0x1, R4 ;  /* 0x000000010f077824 */ /* 0x000fe400078e0204 */
[----:B------:R-:W-:Y:S01]  /*0a50*/  FMUL.FTZ R21, R14, R14 ;  /* 0x0000000e0e157220 */ /* 0x000fe20000410000 */
[----:B------:R-:W-:Y:S01]  /*0a60*/  ISETP.GE.U32.AND P0, PT, R0, 0x2, PT ;  /* 0x000000020000780c */ /* 0x000fe20003f06070 */
[----:B------:R-:W3:Y:S01]  /*0a70*/  MUFU.RCP R11, R11 ;  /* 0x0000000b000b7308 */ /* 0x000ee20000001000 */
[----:B------:R-:W-:Y:S01]  /*0a80*/  VIMNMX R24, PT, PT, R7, 0x1, !PT ;  /* 0x0000000107187848 */ /* 0x000fe20007fe0100 */
[----:B------:R-:W-:Y:S01]  /*0a90*/  FMUL.FTZ R12, R12, R21 ;  /* 0x000000150c0c7220 */ /* 0x000fe20000410000 */
[----:B-1----:R-:W-:-:S03]  /*0aa0*/  ULEA UR7, UR6, UR4, 0x18 ;  /* 0x0000000406077291 */ /* 0x002fc6000f8ec0ff */
[----:B------:R-:W-:Y:S01]  /*0ab0*/  FMUL.FTZ R12, R17, R12 ;  /* 0x0000000c110c7220 */ /* 0x000fe20000410000 */
[----:B------:R-:W-:Y:S01]  /*0ac0*/  UIADD3 UR4, UPT, UPT, UR4, 0x1000, URZ ;  /* 0x0000100004047890 */ /* 0x000fe2000fffe0ff */
[C---:B--2---:R-:W-:Y:S01]  /*0ad0*/  FMUL.FTZ R19, R2.reuse, R19 ;  /* 0x0000001302137220 */ /* 0x044fe20000410000 */
[----:B------:R-:W-:Y:S01]  /*0ae0*/  ULEA UR5, UR6, UR5, 0x18 ;  /* 0x0000000506057291 */ /* 0x000fe2000f8ec0ff */
[----:B------:R-:W-:Y:S01]  /*0af0*/  FFMA.FTZ R9, R2, R12, R9 ;  /* 0x0000000c02097223 */ /* 0x000fe20000010009 */
[----:B------:R-:W-:Y:S01]  /*0b00*/  ULEA UR4, UR6, UR4, 0x18 ;  /* 0x0000000406047291 */ /* 0x000fe2000f8ec0ff */
[C---:B------:R-:W-:Y:S01]  /*0b10*/  FMUL.FTZ R23, R19.reuse, R6 ;  /* 0x0000000613177220 */ /* 0x040fe20000410000 */
[----:B------:R-:W-:Y:S01]  /*0b20*/  FADD.FTZ R19, R19, -R13 ;  /* 0x8000000d13137221 */ /* 0x000fe20000010000 */
[----:B------:R-:W-:Y:S02]  /*0b30*/  FADD.FTZ R9, R9, R22 ;  /* 0x0000001609097221 */ /* 0x000fe40000010000 */
[----:B------:R-:W-:Y:S01]  /*0b40*/  FFMA.FTZ R14, R10, R13, R23 ;  /* 0x0000000d0a0e7223 */ /* 0x000fe20000010017 */
[----:B------:R-:W-:Y:S01]  /*0b50*/  I2FP.F32.U32 R23, R24 ;  /* 0x0000001800177245 */ /* 0x000fe20000201000 */
[----:B------:R-:W-:-:S02]  /*0b60*/  FMUL.FTZ R19, R19, R19 ;  /* 0x0000001313137220 */ /* 0x000fc40000410000 */
[----:B---3--:R-:W-:Y:S01]  /*0b70*/  FMUL.FTZ R13, R11, R14 ;  /* 0x0000000e0b0d7220 */ /* 0x008fe20000410000 */
[----:B------:R-:W-:Y:S01]  /*0b80*/  I2FP.F32.S32 R14, R15 ;  /* 0x0000000f000e7245 */ /* 0x000fe20000201400 */
[----:B------:R-:W-:Y:S01]  /*0b90*/  FMUL.FTZ R19, R10, R19 ;  /* 0x000000130a137220 */ /* 0x000fe20000410000 */
[----:B------:R-:W1:Y:S01]  /*0ba0*/  MUFU.RCP R23, R23 ;  /* 0x0000001700177308 */ /* 0x000e620000001000 */
[C---:B------:R-:W-:Y:S01]  /*0bb0*/  FADD.FTZ R10, R13.reuse, -R16 ;  /* 0x800000100d0a7221 */ /* 0x040fe20000010000 */
[----:B------:R-:W-:Y:S01]  /*0bc0*/  I2FP.F32.S32 R15, R4 ;  /* 0x00000004000f7245 */ /* 0x000fe20000201400 */
[----:B------:R-:W-:Y:S01]  /*0bd0*/  FMUL.FTZ R2, R13, R14 ;  /* 0x0000000e0d027220 */ /* 0x000fe20000410000 */
[----:B------:R-:W-:Y:S01]  /*0be0*/  FMUL.FTZ R19, R6, R19 ;  /* 0x0000001306137220 */ /* 0x000fe20000410000 */
[----:B------:R-:W-:Y:S01]  /*0bf0*/  FMUL.FTZ R10, R10, R10 ;  /* 0x0000000a0a0a7220 */ /* 0x000fe20000410000 */
[----:B0-----:R-:W-:Y:S02]  /*0c00*/  IMAD R6, R5, UR10, R20 ;  /* 0x0000000a05067c24 */ /* 0x001fe4000f8e0214 */
[----:B------:R-:W-:Y:S01]  /*0c10*/  FFMA.FTZ R2, R15, R16, R2 ;  /* 0x000000100f027223 */ /* 0x000fe20000010002 */
[----:B------:R-:W-:Y:S01]  /*0c20*/  FFMA.FTZ R8, R11, R19, R8 ;  /* 0x000000130b087223 */ /* 0x000fe20000010008 */
[----:B------:R-:W-:Y:S01]  /*0c30*/  FMUL.FTZ R13, R15, R10 ;  /* 0x0000000a0f0d7220 */ /* 0x000fe20000410000 */
[----:B------:R-:W-:-:S02]  /*0c40*/  LEA R4, R6, UR5, 0x2 ;  /* 0x0000000506047c11 */ /* 0x000fc4000f8e10ff */
[----:B------:R-:W-:Y:S01]  /*0c50*/  FADD.FTZ R9, R9, R8 ;  /* 0x0000000809097221 */ /* 0x000fe20000010000 */
[----:B------:R-:W-:-:S04]  /*0c60*/  FMUL.FTZ R13, R14, R13 ;  /* 0x0000000d0e0d7220 */ /* 0x000fc80000410000 */
[C---:B-1----:R-:W-:Y:S01]  /*0c70*/  FFMA.FTZ R18, R23.reuse, R13, R18 ;  /* 0x0000000d17127223 */ /* 0x042fe20000010012 */
[----:B------:R-:W-:Y:S01]  /*0c80*/  FMUL.FTZ R23, R23, R2 ;  /* 0x0000000217177220 */ /* 0x000fe20000410000 */
[C---:B------:R-:W-:Y:S02]  /*0c90*/  LEA R2, R6.reuse, UR7, 0x2 ;  /* 0x0000000706027c11 */ /* 0x040fe4000f8e10ff */
[----:B------:R-:W-:Y:S01]  /*0ca0*/  LEA R6, R6, UR4, 0x2 ;  /* 0x0000000406067c11 */ /* 0x000fe2000f8e10ff */
[----:B------:R-:W-:Y:S01]  /*0cb0*/  FADD.FTZ R9, R9, R18 ;  /* 0x0000001209097221 */ /* 0x000fe20000010000 */
[----:B------:R-:W-:Y:S06]  /*0cc0*/  @!P0 BRA `(.L_x_1468) ;  /* 0x0000001400e88947 */ /* 0x000fec0003800000 */
[----:B------:R-:W-:Y:S01]  /*0cd0*/  LOP3.LUT R8, R0, 0x7fe, RZ, 0xc0, !PT ;  /* 0x000007fe00087812 */ /* 0x000fe200078ec0ff */
[----:B------:R-:W-:Y:S03]  /*0ce0*/  BSSY.RECONVERGENT B0, `(.L_x_1469) ;  /* 0x0000023000007945 */ /* 0x000fe60003800200 */
[----:B------:R-:W-:Y:S02]  /*0cf0*/  ISETP.GE.U32.AND P1, PT, R5, R8, PT ;  /* 0x000000080500720c */ /* 0x000fe40003f26070 */
[----:B------:R-:W-:-:S04]  /*0d00*/  SHF.R.U32.HI R8, RZ, 0x1, R0 ;  /* 0x00000001ff087819 */ /* 0x000fc80000011600 */
[----:B------:R-:W-:-:S04]  /*0d10*/  IADD3 R11, PT, PT, R8, R5, RZ ;  /* 0x00000005080b7210 */ /* 0x000fc80007ffe0ff */
[----:B------:R-:W-:-:S03]  /*0d20*/  ISETP.GE.U32.AND P0, PT, R11, R0, PT ;  /* 0x000000000b00720c */ /* 0x000fc60003f06070 */
[----:B------:R0:W-:Y:S01]  /*0d30*/  @!P1 STS [R2], R23 ;  /* 0x0000001702009388 */ /* 0x0001e20000000800 */
[----:B------:R-:W-:-:S03]  /*0d40*/  ISETP.GE.U32.OR P0, PT, R5, R8, P0 ;  /* 0x000000080500720c */ /* 0x000fc60000706470 */
[----:B------:R0:W-:Y:S04]  /*0d50*/  @!P1 STS [R4], R9 ;  /* 0x0000000904009388 */ /* 0x0001e80000000800 */
[----:B------:R0:W-:Y:S01]  /*0d60*/  @!P1 STS [R6], R7 ;  /* 0x0000000706009388 */ /* 0x0001e20000000800 */
[----:B------:R-:W-:Y:S01]  /*0d70*/  BAR.SYNC.DEFER_BLOCKING 0x0 ;  /* 0x0000000000007b1d */ /* 0x000fe20000010000 */
[----:B------:R-:W-:-:S05]  /*0d80*/  ISETP.GE.U32.AND P1, PT, R0, 0x4, PT ;  /* 0x000000040000780c */ /* 0x000fca0003f26070 */
[----:B------:R-:W-:Y:S08]  /*0d90*/  @P0 BRA `(.L_x_1470) ;  /* 0x00000000005c0947 */ /* 0x000ff00003800000 */
[----:B------:R-:W-:-:S04]  /*0da0*/  IMAD R11, R8, UR10, RZ ;  /* 0x0000000a080b7c24 */ /* 0x000fc8000f8e02ff */
[C---:B------:R-:W-:Y:S01]  /*0db0*/  IMAD R10, R11.reuse, 0x4, R6 ;  /* 0x000000040b0a7824 */ /* 0x040fe200078e0206 */
[C---:B------:R-:W-:Y:S01]  /*0dc0*/  LEA R12, R11.reuse, R2, 0x2 ;  /* 0x000000020b0c7211 */ /* 0x040fe200078e10ff */
[----:B------:R-:W-:-:S04]  /*0dd0*/  IMAD R11, R11, 0x4, R4 ;  /* 0x000000040b0b7824 */ /* 0x000fc800078e0204 */
[----:B------:R-:W1:Y:S04]  /*0de0*/  LDS R10, [R10] ;  /* 0x000000000a0a7984 */ /* 0x000e680000000800 */
[----:B------:R-:W2:Y:S04]  /*0df0*/  LDS R12, [R12] ;  /* 0x000000000c0c7984 */ /* 0x000ea80000000800 */
[----:B------:R-:W3:Y:S01]  /*0e00*/  LDS R11, [R11] ;  /* 0x000000000b0b7984 */ /* 0x000ee20000000800 */
[-C--:B-1----:R-:W-:Y:S02]  /*0e10*/  IADD3 R13, PT, PT, R7, R10.reuse, RZ ;  /* 0x0000000a070d7210 */ /* 0x082fe40007ffe0ff */
[----:B------:R-:W-:-:S02]  /*0e20*/  I2FP.F32.S32 R17, R10 ;  /* 0x0000000a00117245 */ /* 0x000fc40000201400 */
[----:B------:R-:W-:Y:S01]  /*0e30*/  VIMNMX R14, PT, PT, R13, 0x1, !PT ;  /* 0x000000010d0e7848 */ /* 0x000fe20007fe0100 */
[----:B--2---:R-:W-:Y:S01]  /*0e40*/  FADD.FTZ R15, R23, -R12 ;  /* 0x8000000c170f7221 */ /* 0x004fe20000010000 */
[----:B0-----:R-:W-:Y:S01]  /*0e50*/  I2FP.F32.S32 R7, R7 ;  /* 0x0000000700077245 */ /* 0x001fe20000201400 */
[----:B------:R-:W-:Y:S01]  /*0e60*/  FMUL.FTZ R12, R12, R17 ;  /* 0x000000110c0c7220 */ /* 0x000fe20000410000 */
[----:B------:R-:W-:Y:S01]  /*0e70*/  I2FP.F32.U32 R14, R14 ;  /* 0x0000000e000e7245 */ /* 0x000fe20000201000 */
[----:B------:R-:W-:Y:S02]  /*0e80*/  FMUL.FTZ R10, R15, R15 ;  /* 0x0000000f0f0a7220 */ /* 0x000fe40000410000 */
[----:B------:R-:W-:Y:S02]  /*0e90*/  FFMA.FTZ R23, R23, R7, R12 ;  /* 0x0000000717177223 */ /* 0x000fe4000001000c */
[----:B------:R-:W-:Y:S01]  /*0ea0*/  FMUL.FTZ R10, R17, R10 ;  /* 0x0000000a110a7220 */ /* 0x000fe20000410000 */
[----:B------:R-:W3:Y:S03]  /*0eb0*/  MUFU.RCP R14, R14 ;  /* 0x0000000e000e7308 */ /* 0x000ee60000001000 */
[----:B------:R-:W-:Y:S01]  /*0ec0*/  FMUL.FTZ R10, R7, R10 ;  /* 0x0000000a070a7220 */ /* 0x000fe20000410000 */
[----:B------:R-:W-:-:S03]  /*0ed0*/  IMAD.MOV.U32 R7, RZ, RZ, R13 ;  /* 0x000000ffff077224 */ /* 0x000fc600078e000d */
[C---:B---3--:R-:W-:Y:S01]  /*0ee0*/  FFMA.FTZ R10, R14.reuse, R10, R11 ;  /* 0x0000000a0e0a7223 */ /* 0x048fe2000001000b */
[----:B------:R-:W-:-:S03]  /*0ef0*/  FMUL.FTZ R23, R14, R23 ;  /* 0x000000170e177220 */ /* 0x000fc60000410000 */
[----:B------:R-:W-:-:S07]  /*0f00*/  FADD.FTZ R9, R9, R10 ;  /* 0x0000000a09097221 */ /* 0x000fce0000010000 */
.L_x_1470:
[----:B------:R-:W-:Y:S05]  /*0f10*/  BSYNC.RECONVERGENT B0 ;  /* 0x0000000000007941 */ /* 0x000fea0003800200 */
.L_x_1469:
[----:B------:R-:W-:Y:S05]  /*0f20*/  @!P1 BRA `(.L_x_1468) ;  /* 0x0000001400509947 */ /* 0x000fea0003800000 */
        /* <DEDUP_REMOVED lines=17> */
[----:B------:R-:W2:Y:S04]  /*1040*/  LDS R10, [R10] ;  /* 0x000000000a0a7984 */ /* 0x000ea80000000800 */
[----:B------:R-:W3:Y:S04]  /*1050*/  LDS R12, [R12] ;  /* 0x000000000c0c7984 */ /* 0x000ee80000000800 */
[----:B------:R-:W4:Y:S01]  /*1060*/  LDS R11, [R11] ;  /* 0x000000000b0b7984 */ /* 0x000f220000000800 */
[-C--:B--2---:R-:W-:Y:S02]  /*1070*/  IADD3 R13, PT, PT, R7, R10.reuse, RZ ;  /* 0x0000000a070d7210 */ /* 0x084fe40007ffe0ff */
[----:B------:R-:W-:-:S02]  /*1080*/  I2FP.F32.S32 R17, R10 ;  /* 0x0000000a00117245 */ /* 0x000fc40000201400 */
[----:B------:R-:W-:Y:S01]  /*1090*/  VIMNMX R14, PT, PT, R13, 0x1, !PT ;  /* 0x000000010d0e7848 */ /* 0x000fe20007fe0100 */
[----:B---3--:R-:W-:Y:S01]  /*10a0*/  FADD.FTZ R15, R23, -R12 ;  /* 0x8000000c170f7221 */ /* 0x008fe20000010000 */
[----:B01----:R-:W-:Y:S01]  /*10b0*/  I2FP.F32.S32 R7, R7 ;  /* 0x0000000700077245 */ /* 0x003fe20000201400 */
[----:B------:R-:W-:Y:S01]  /*10c0*/  FMUL.FTZ R12, R12, R17 ;  /* 0x000000110c0c7220 */ /* 0x000fe20000410000 */
[----:B------:R-:W-:Y:S01]  /*10d0*/  I2FP.F32.U32 R14, R14 ;  /* 0x0000000e000e7245 */ /* 0x000fe20000201000 */
[----:B------:R-:W-:Y:S02]  /*10e0*/  FMUL.FTZ R10, R15, R15 ;  /* 0x0000000f0f0a7220 */ /* 0x000fe40000410000 */
[----:B------:R-:W-:Y:S02]  /*10f0*/  FFMA.FTZ R23, R23, R7, R12 ;  /* 0x0000000717177223 */ /* 0x000fe4000001000c */
[----:B------:R-:W-:Y:S01]  /*1100*/  FMUL.FTZ R10, R17, R10 ;  /* 0x0000000a110a7220 */ /* 0x000fe20000410000 */
[----:B------:R-:W4:Y:S03]  /*1110*/  MUFU.RCP R14, R14 ;  /* 0x0000000e000e7308 */ /* 0x000f260000001000 */
[----:B------:R-:W-:Y:S01]  /*1120*/  FMUL.FTZ R10, R7, R10 ;  /* 0x0000000a070a7220 */ /* 0x000fe20000410000 */
[----:B------:R-:W-:-:S03]  /*1130*/  IMAD.MOV.U32 R7, RZ, RZ, R13 ;  /* 0x000000ffff077224 */ /* 0x000fc600078e000d */
[C---:B----4-:R-:W-:Y:S01]  /*1140*/  FFMA.FTZ R10, R14.reuse, R10, R11 ;  /* 0x0000000a0e0a7223 */ /* 0x050fe2000001000b */
[----:B------:R-:W-:-:S03]  /*1150*/  FMUL.FTZ R23, R14, R23 ;  /* 0x000000170e177220 */ /* 0x000fc60000410000 */
[----:B------:R-:W-:-:S07]  /*1160*/  FADD.FTZ R9, R9, R10 ;  /* 0x0000000a09097221 */ /* 0x000fce0000010000 */
.L_x_1472:
[----:B------:R-:W-:Y:S05]  /*1170*/  BSYNC.RECONVERGENT B0 ;  /* 0x0000000000007941 */ /* 0x000fea0003800200 */
.L_x_1471:
        /* <DEDUP_REMOVED lines=18> */
[----:B------:R-:W3:Y:S04]  /*12a0*/  LDS R10, [R10] ;  /* 0x000000000a0a7984 */ /* 0x000ee80000000800 */
[----:B------:R-:W4:Y:S04]  /*12b0*/  LDS R12, [R12] ;  /* 0x000000000c0c7984 */ /* 0x000f280000000800 */
[----:B------:R-:W5:Y:S01]  /*12c0*/  LDS R11, [R11] ;  /* 0x000000000b0b7984 */ /* 0x000f620000000800 */
[-C--:B---3--:R-:W-:Y:S02]  /*12d0*/  IADD3 R13, PT, PT, R7, R10.reuse, RZ ;  /* 0x0000000a070d7210 */ /* 0x088fe40007ffe0ff */
[----:B------:R-:W-:-:S02]  /*12e0*/  I2FP.F32.S32 R17, R10 ;  /* 0x0000000a00117245 */ /* 0x000fc40000201400 */
[----:B------:R-:W-:Y:S01]  /*12f0*/  VIMNMX R14, PT, PT, R13, 0x1, !PT ;  /* 0x000000010d0e7848 */ /* 0x000fe20007fe0100 */
[----:B----4-:R-:W-:Y:S01]  /*1300*/  FADD.FTZ R15, R23, -R12 ;  /* 0x8000000c170f7221 */ /* 0x010fe20000010000 */
[----:B012---:R-:W-:Y:S01]  /*1310*/  I2FP.F32.S32 R7, R7 ;  /* 0x0000000700077245 */ /* 0x007fe20000201400 */
[----:B------:R-:W-:Y:S01]  /*1320*/  FMUL.FTZ R12, R12, R17 ;  /* 0x000000110c0c7220 */ /* 0x000fe20000410000 */
[----:B------:R-:W-:Y:S01]  /*1330*/  I2FP.F32.U32 R14, R14 ;  /* 0x0000000e000e7245 */ /* 0x000fe20000201000 */
[----:B------:R-:W-:Y:S02]  /*1340*/  FMUL.FTZ R10, R15, R15 ;  /* 0x0000000f0f0a7220 */ /* 0x000fe40000410000 */
[----:B------:R-:W-:Y:S02]  /*1350*/  FFMA.FTZ R23, R23, R7, R12 ;  /* 0x0000000717177223 */ /* 0x000fe4000001000c */
[----:B------:R-:W-:Y:S01]  /*1360*/  FMUL.FTZ R10, R17, R10 ;  /* 0x0000000a110a7220 */ /* 0x000fe20000410000 */
[----:B------:R-:W5:Y:S03]  /*1370*/  MUFU.RCP R14, R14 ;  /* 0x0000000e000e7308 */ /* 0x000f660000001000 */
[----:B------:R-:W-:Y:S01]  /*1380*/  FMUL.FTZ R10, R7, R10 ;  /* 0x0000000a070a7220 */ /* 0x000fe20000410000 */
[----:B------:R-:W-:-:S03]  /*1390*/  IMAD.MOV.U32 R7, RZ, RZ, R13 ;  /* 0x000000ffff077224 */ /* 0x000fc600078e000d */
[C---:B-----5:R-:W-:Y:S01]  /*13a0*/  FFMA.FTZ R10, R14.reuse, R10, R11 ;  /* 0x0000000a0e0a7223 */ /* 0x060fe2000001000b */
[----:B------:R-:W-:-:S03]  /*13b0*/  FMUL.FTZ R23, R14, R23 ;  /* 0x000000170e177220 */ /* 0x000fc60000410000 */
[----:B------:R-:W-:-:S07]  /*13c0*/  FADD.FTZ R9, R9, R10 ;  /* 0x0000000a09097221 */ /* 0x000fce0000010000 */
.L_x_1474:
[----:B------:R-:W-:Y:S05]  /*13d0*/  BSYNC.RECONVERGENT B0 ;  /* 0x0000000000007941 */ /* 0x000fea0003800200 */
.L_x_1473:
        /* <DEDUP_REMOVED lines=18> */
[----:B------:R-:W4:Y:S04]  /*1500*/  LDS R10, [R10] ;  /* 0x000000000a0a7984 */ /* 0x000f280000000800 */
[----:B------:R-:W5:Y:S04]  /*1510*/  LDS R12, [R12] ;  /* 0x000000000c0c7984 */ /* 0x000f680000000800 */
[----:B------:R-:W0:Y:S01]  /*1520*/  LDS R11, [R11] ;  /* 0x000000000b0b7984 */ /* 0x000e220000000800 */
[-C--:B----4-:R-:W-:Y:S02]  /*1530*/  IADD3 R13, PT, PT, R7, R10.reuse, RZ ;  /* 0x0000000a070d7210 */ /* 0x090fe40007ffe0ff */
[----:B------:R-:W-:-:S02]  /*1540*/  I2FP.F32.S32 R17, R10 ;  /* 0x0000000a00117245 */ /* 0x000fc40000201400 */
[----:B------:R-:W-:Y:S01]  /*1550*/  VIMNMX R14, PT, PT, R13, 0x1, !PT ;  /* 0x000000010d0e7848 */ /* 0x000fe20007fe0100 */
[----:B-----5:R-:W-:Y:S01]  /*1560*/  FADD.FTZ R15, R23, -R12 ;  /* 0x8000000c170f7221 */ /* 0x020fe20000010000 */
[----:B0123--:R-:W-:Y:S01]  /*1570*/  I2FP.F32.S32 R7, R7 ;  /* 0x0000000700077245 */ /* 0x00ffe20000201400 */
[----:B------:R-:W-:Y:S01]  /*1580*/  FMUL.FTZ R12, R12, R17 ;  /* 0x000000110c0c7220 */ /* 0x000fe20000410000 */
[----:B------:R-:W-:Y:S01]  /*1590*/  I2FP.F32.U32 R14, R14 ;  /* 0x0000000e000e7245 */ /* 0x000fe20000201000 */
[----:B------:R-:W-:Y:S02]  /*15a0*/  FMUL.FTZ R10, R15, R15 ;  /* 0x0000000f0f0a7220 */ /* 0x000fe40000410000 */
[----:B------:R-:W-:Y:S02]  /*15b0*/  FFMA.FTZ R23, R23, R7, R12 ;  /* 0x0000000717177223 */ /* 0x000fe4000001000c */
[----:B------:R-:W-:Y:S01]  /*15c0*/  FMUL.FTZ R10, R17, R10 ;  /* 0x0000000a110a7220 */ /* 0x000fe20000410000 */
[----:B------:R-:W0:Y:S03]  /*15d0*/  MUFU.RCP R14, R14 ;  /* 0x0000000e000e7308 */ /* 0x000e260000001000 */
[----:B------:R-:W-:Y:S01]  /*15e0*/  FMUL.FTZ R10, R7, R10 ;  /* 0x0000000a070a7220 */ /* 0x000fe20000410000 */
[----:B------:R-:W-:-:S03]  /*15f0*/  IMAD.MOV.U32 R7, RZ, RZ, R13 ;  /* 0x000000ffff077224 */ /* 0x000fc600078e000d */
[C---:B0-----:R-:W-:Y:S01]  /*1600*/  FFMA.FTZ R10, R14.reuse, R10, R11 ;  /* 0x0000000a0e0a7223 */ /* 0x041fe2000001000b */
[----:B------:R-:W-:-:S03]  /*1610*/  FMUL.FTZ R23, R14, R23 ;  /* 0x000000170e177220 */ /* 0x000fc60000410000 */
[----:B------:R-:W-:-:S07]  /*1620*/  FADD.FTZ R9, R9, R10 ;  /* 0x0000000a09097221 */ /* 0x000fce0000010000 */
.L_x_1476:
[----:B------:R-:W-:Y:S05]  /*1630*/  BSYNC.RECONVERGENT B0 ;  /* 0x0000000000007941 */ /* 0x000fea0003800200 */
.L_x_1475:
        /* <DEDUP_REMOVED lines=18> */
[----:B------:R-:W5:Y:S04]  /*1760*/  LDS R10, [R10] ;  /* 0x000000000a0a7984 */ /* 0x000f680000000800 */
[----:B------:R-:W0:Y:S04]  /*1770*/  LDS R12, [R12] ;  /* 0x000000000c0c7984 */ /* 0x000e280000000800 */
[----:B------:R-:W1:Y:S01]  /*1780*/  LDS R11, [R11] ;  /* 0x000000000b0b7984 */ /* 0x000e620000000800 */
[-C--:B-----5:R-:W-:Y:S02]  /*1790*/  IADD3 R13, PT, PT, R7, R10.reuse, RZ ;  /* 0x0000000a070d7210 */ /* 0x0a0fe40007ffe0ff */
[----:B------:R-:W-:-:S02]  /*17a0*/  I2FP.F32.S32 R17, R10 ;  /* 0x0000000a00117245 */ /* 0x000fc40000201400 */
[----:B------:R-:W-:Y:S01]  /*17b0*/  VIMNMX R14, PT, PT, R13, 0x1, !PT ;  /* 0x000000010d0e7848 */ /* 0x000fe20007fe0100 */
[----:B0-----:R-:W-:Y:S01]  /*17c0*/  FADD.FTZ R15, R23, -R12 ;  /* 0x8000000c170f7221 */ /* 0x001fe20000010000 */
[----:B-1234-:R-:W-:Y:S01]  /*17d0*/  I2FP.F32.S32 R7, R7 ;  /* 0x0000000700077245 */ /* 0x01efe20000201400 */
        /* <DEDUP_REMOVED lines=11> */
.L_x_1478:
[----:B------:R-:W-:Y:S05]  /*1890*/  BSYNC.RECONVERGENT B0 ;  /* 0x0000000000007941 */ /* 0x000fea0003800200 */
.L_x_1477:
        /* <DEDUP_REMOVED lines=37> */
.L_x_1480:
[----:B------:R-:W-:Y:S05]  /*1af0*/  BSYNC.RECONVERGENT B0 ;  /* 0x0000000000007941 */ /* 0x000fea0003800200 */
.L_x_1479:
        /* <DEDUP_REMOVED lines=37> */
.L_x_1482:
[----:B------:R-:W-:Y:S05]  /*1d50*/  BSYNC.RECONVERGENT B0 ;  /* 0x0000000000007941 */ /* 0x000fea0003800200 */
.L_x_1481:
        /* <DEDUP_REMOVED lines=37> */
.L_x_1484:
[----:B------:R-:W-:Y:S05]  /*1fb0*/  BSYNC.RECONVERGENT B0 ;  /* 0x0000000000007941 */ /* 0x000fea0003800200 */
.L_x_1483:
        /* <DEDUP_REMOVED lines=37> */
.L_x_1486:
[----:B------:R-:W-:Y:S05]  /*2210*/  BSYNC.RECONVERGENT B0 ;  /* 0x0000000000007941 */ /* 0x000fea0003800200 */
.L_x_1485:
[----:B------:R-:W-:Y:S05]  /*2220*/  @!P1 BRA `(.L_x_1468) ;  /* 0x0000000000909947 */ /* 0x000fea0003800000 */
[----:B------:R-:W-:Y:S01]  /*2230*/  LOP3.LUT R8, R8, 0x2, RZ, 0xc0, !PT ;  /* 0x0000000208087812 */ /* 0x000fe200078ec0ff */
[----:B------:R-:W-:Y:S03]  /*2240*/  BSSY.RECONVERGENT B0, `(.L_x_1468) ;  /* 0x0000022000007945 */ /* 0x000fe60003800200 */
[----:B------:R-:W-:Y:S02]  /*2250*/  ISETP.GE.U32.AND P0, PT, R5, R8, PT ;  /* 0x000000080500720c */ /* 0x000fe40003f06070 */
[----:B------:R-:W-:-:S04]  /*2260*/  SHF.R.U32.HI R8, RZ, 0xa, R0 ;  /* 0x0000000aff087819 */ /* 0x000fc80000011600 */
[----:B------:R-:W-:-:S07]  /*2270*/  IADD3 R11, PT, PT, R8, R5, RZ ;  /* 0x00000005080b7210 */ /* 0x000fce0007ffe0ff */
[----:B------:R0:W-:Y:S04]  /*2280*/  @!P0 STS [R2], R23 ;  /* 0x0000001702008388 */ /* 0x0001e80000000800 */
[----:B------:R0:W-:Y:S04]  /*2290*/  @!P0 STS [R4], R9 ;  /* 0x0000000904008388 */ /* 0x0001e80000000800 */
[----:B------:R0:W-:Y:S01]  /*22a0*/  @!P0 STS [R6], R7 ;  /* 0x0000000706008388 */ /* 0x0001e20000000800 */
[----:B------:R-:W-:Y:S01]  /*22b0*/  BAR.SYNC.DEFER_BLOCKING 0x0 ;  /* 0x0000000000007b1d */ /* 0x000fe20000010000 */
[----:B------:R-:W-:-:S04]  /*22c0*/  ISETP.GE.U32.AND P0, PT, R11, R0, PT ;  /* 0x000000000b00720c */ /* 0x000fc80003f06070 */
[----:B------:R-:W-:-:S13]  /*22d0*/  ISETP.GE.U32.OR P0, PT, R5, R8, P0 ;  /* 0x000000080500720c */ /* 0x000fda0000706470 */
[----:B0-----:R-:W-:Y:S05]  /*22e0*/  @P0 BRA `(.L_x_1487) ;  /* 0x00000000005c0947 */ /* 0x001fea0003800000 */
[----:B------:R-:W-:-:S04]  /*22f0*/  IMAD R11, R8, UR10, RZ ;  /* 0x0000000a080b7c24 */ /* 0x000fc8000f8e02ff */
[C---:B------:R-:W-:Y:S01]  /*2300*/  IMAD R8, R11.reuse, 0x4, R6 ;  /* 0x000000040b087824 */ /* 0x040fe200078e0206 */
[C---:B------:R-:W-:Y:S01]  /*2310*/  LEA R10, R11.reuse, R2, 0x2 ;  /* 0x000000020b0a7211 */ /* 0x040fe200078e10ff */
[----:B------:R-:W-:-:S04]  /*2320*/  IMAD R11, R11, 0x4, R4 ;  /* 0x000000040b0b7824 */ /* 0x000fc800078e0204 */
[----:B------:R-:W0:Y:S04]  /*2330*/  LDS R8, [R8] ;  /* 0x0000000008087984 */ /* 0x000e280000000800 */
[----:B------:R-:W5:Y:S04]  /*2340*/  LDS R10, [R10] ;  /* 0x000000000a0a7984 */ /* 0x000f680000000800 */
[----:B------:R-:W1:Y:S01]  /*2350*/  LDS R11, [R11] ;  /* 0x000000000b0b7984 */ /* 0x000e620000000800 */
[-C--:B0-----:R-:W-:Y:S02]  /*2360*/  IADD3 R12, PT, PT, R7, R8.reuse, RZ ;  /* 0x00000008070c7210 */ /* 0x081fe40007ffe0ff */
[----:B------:R-:W-:-:S02]  /*2370*/  I2FP.F32.S32 R17, R8 ;  /* 0x0000000800117245 */ /* 0x000fc40000201400 */
[----:B------:R-:W-:Y:S01]  /*2380*/  VIMNMX R13, PT, PT, R12, 0x1, !PT ;  /* 0x000000010c0d7848 */ /* 0x000fe20007fe0100 */
[----:B-----5:R-:W-:Y:S01]  /*2390*/  FADD.FTZ R15, R23, -R10 ;  /* 0x8000000a170f7221 */ /* 0x020fe20000010000 */
[----:B-1234-:R-:W-:Y:S01]  /*23a0*/  I2FP.F32.S32 R7, R7 ;  /* 0x0000000700077245 */ /* 0x01efe20000201400 */
[----:B------:R-:W-:Y:S01]  /*23b0*/  FMUL.FTZ R10, R10, R17 ;  /* 0x000000110a0a7220 */ /* 0x000fe20000410000 */
[----:B------:R-:W-:Y:S01]  /*23c0*/  I2FP.F32.U32 R13, R13 ;  /* 0x0000000d000d7245 */ /* 0x000fe20000201000 */
[----:B------:R-:W-:Y:S02]  /*23d0*/  FMUL.FTZ R8, R15, R15 ;  /* 0x0000000f0f087220 */ /* 0x000fe40000410000 */
[----:B------:R-:W-:Y:S01]  /*23e0*/  FFMA.FTZ R23, R23, R7, R10 ;  /* 0x0000000717177223 */ /* 0x000fe2000001000a */
[----:B------:R-:W0:Y:S01]  /*23f0*/  MUFU.RCP R14, R13 ;  /* 0x0000000d000e7308 */ /* 0x000e220000001000 */
[----:B------:R-:W-:-:S04]  /*2400*/  FMUL.FTZ R8, R17, R8 ;  /* 0x0000000811087220 */ /* 0x000fc80000410000 */
[----:B------:R-:W-:Y:S01]  /*2410*/  FMUL.FTZ R8, R7, R8 ;  /* 0x0000000807087220 */ /* 0x000fe20000410000 */
[----:B------:R-:W-:-:S03]  /*2420*/  IMAD.MOV.U32 R7, RZ, RZ, R12 ;  /* 0x000000ffff077224 */ /* 0x000fc600078e000c */
[C---:B0-----:R-:W-:Y:S01]  /*2430*/  FFMA.FTZ R8, R14.reuse, R8, R11 ;  /* 0x000000080e087223 */ /* 0x041fe2000001000b */
[----:B------:R-:W-:-:S03]  /*2440*/  FMUL.FTZ R23, R14, R23 ;  /* 0x000000170e177220 */ /* 0x000fc60000410000 */
[----:B------:R-:W-:-:S07]  /*2450*/  FADD.FTZ R9, R9, R8 ;  /* 0x0000000809097221 */ /* 0x000fce0000010000 */
.L_x_1487:
[----:B------:R-:W-:Y:S05]  /*2460*/  BSYNC.RECONVERGENT B0 ;  /* 0x0000000000007941 */ /* 0x000fea0003800200 */
.L_x_1468:
[----:B------:R-:W-:Y:S01]  /*2470*/  UISETP.GE.U32.AND UP0, UPT, UR8, 0x2, UPT ;  /* 0x000000020800788c */ /* 0x000fe2000bf06070 */
[----:B------:R-:W-:-:S08]  /*2480*/  IMAD R8, R3, UR10, R20 ;  /* 0x0000000a03087c24 */ /* 0x000fd0000f8e0214 */
[----:B------:R-:W-:Y:S05]  /*2490*/  BRA.U !UP0, `(.L_x_1488) ;  /* 0x0000002908d07547 */ /* 0x000fea000b800000 */
[----:B------:R-:W5:Y:S01]  /*24a0*/  LDC R21, c[0x0][0x3ac] ;  /* 0x0000eb00ff157b82 */ /* 0x000f620000000800 */
[----:B------:R-:W-:-:S07]  /*24b0*/  LOP3.LUT P1, RZ, R20, R5, RZ, 0xfc, !PT ;  /* 0x0000000514ff7212 */ /* 0x000fce000782fcff */
[----:B------:R-:W0:Y:S01]  /*24c0*/  LDC.64 R12, c[0x0][0x398] ;  /* 0x0000e600ff0c7b82 */ /* 0x000e220000000a00 */
[----:B-----5:R-:W-:Y:S01]  /*24d0*/  ISETP.GE.AND P0, PT, R8, R21, PT ;  /* 0x000000150800720c */ /* 0x020fe20003f06270 */
[----:B------:R-:W-:-:S03]  /*24e0*/  IMAD R17, R21, UR8, RZ ;  /* 0x0000000815117c24 */ /* 0x000fc6000f8e02ff */
[----:B------:R-:W-:Y:S01]  /*24f0*/  ISETP.EQ.AND P0, PT, R5, RZ, !P0 ;  /* 0x000000ff0500720c */ /* 0x000fe20004702270 */
[----:B0-----:R-:W-:-:S04]  /*2500*/  IMAD.WIDE.U32 R10, R17, 0x4, R12 ;  /* 0x00000004110a7825 */ /* 0x001fc800078e000c */
[----:B------:R-:W-:-:S08]  /*2510*/  IMAD.WIDE.U32 R16, R17, 0x4, R10 ;  /* 0x0000000411107825 */ /* 0x000fd000078e000a */
[----:B------:R-:W-:-:S04]  /*2520*/  @P0 IMAD R19, R21, UR9, R8 ;  /* 0x0000000915130c24 */ /* 0x000fc8000f8e0208 */
[----:B------:R-:W-:-:S04]  /*2530*/  @P0 IMAD.WIDE R12, R19, 0x4, R12 ;  /* 0x00000004130c0825 */ /* 0x000fc800078e020c */
[C---:B------:R-:W-:Y:S01]  /*2540*/  @P0 IMAD.WIDE R14, R19.reuse, 0x4, R10 ;  /* 0x00000004130e0825 */ /* 0x040fe200078e020a */
[----:B------:R0:W-:Y:S03]  /*2550*/  @P0 STG.E.STRONG.SYS desc[UR12][R12.64], R23 ;  /* 0x000000170c000986 */ /* 0x0001e6000c11590c */
[----:B------:R-:W-:Y:S01]  /*2560*/  @P0 IMAD.WIDE R18, R19, 0x4, R16 ;  /* 0x0000000413120825 */ /* 0x000fe200078e0210 */
[----:B------:R0:W-:Y:S04]  /*2570*/  @P0 STG.E.STRONG.SYS desc[UR12][R14.64], R9 ;  /* 0x000000090e000986 */ /* 0x0001e8000c11590c */
[----:B------:R0:W-:Y:S01]  /*2580*/  @P0 STG.E.STRONG.SYS desc[UR12][R18.64], R7 ;  /* 0x0000000712000986 */ /* 0x0001e2000c11590c */
[----:B------:R-:W-:Y:S06]  /*2590*/  MEMBAR.SC.GPU ;  /* 0x0000000000007992 */ /* 0x000fec0000002000 */
[----:B------:R-:W-:-:S00]  /*25a0*/  ERRBAR ;  /* 0x00000000000079ab */ /* 0x000fc00000000000 */
[----:B------:R-:W-:Y:S06]  /*25b0*/  CGAERRBAR ;  /* 0x00000000000075ab */ /* 0x000fec0000000000 */
[----:B------:R-:W-:Y:S02]  /*25c0*/  CCTL.IVALL ;  /* 0x00000000ff00798f */ /* 0x000fe40002000000 */
[----:B------:R-:W-:Y:S06]  /*25d0*/  BAR.SYNC.DEFER_BLOCKING 0x0 ;  /* 0x0000000000007b1d */ /* 0x000fec0000010000 */
[----:B------:R-:W-:Y:S04]  /*25e0*/  BSSY.RECONVERGENT B0, `(.L_x_1489) ;  /* 0x0000013000007945 */ /* 0x000fe80003800200 */
[----:B------:R-:W-:Y:S05]  /*25f0*/  @P1 BRA `(.L_x_1490) ;  /* 0x0000000000441947 */ /* 0x000fea0003800000 */
[----:B0-----:R-:W0:Y:S01]  /*2600*/  S2R R14, SR_LANEID ;  /* 0x00000000000e7919 */ /* 0x001e220000000000 */
[----:B------:R-:W-:Y:S01]  /*2610*/  VOTEU.ANY UR4, UPT, PT ;  /* 0x0000000000047886 */ /* 0x000fe200038e0100 */
[----:B------:R-:W5:Y:S01]  /*2620*/  LDC.64 R12, c[0x0][0x3a0] ;  /* 0x0000e800ff0c7b82 */ /* 0x000f620000000a00 */
[----:B-1234-:R-:W0:Y:S08]  /*2630*/  FLO.U32 R9, UR4 ;  /* 0x0000000400097d00 */ /* 0x01ee3000080e0000 */
[----:B------:R-:W1:Y:S01]  /*2640*/  POPC R7, UR4 ;  /* 0x0000000400077d09 */ /* 0x000e620008000000 */
[----:B-----5:R-:W-:Y:S01]  /*2650*/  IMAD.WIDE.U32 R12, R3, 0x4, R12 ;  /* 0x00000004030c7825 */ /* 0x020fe200078e000c */
[----:B0-----:R-:W-:-:S13]  /*2660*/  ISETP.EQ.U32.AND P1, PT, R9, R14, PT ;  /* 0x0000000e0900720c */ /* 0x001fda0003f22070 */
[----:B-1----:R-:W2:Y:S01]  /*2670*/  @P1 ATOMG.E.ADD.STRONG.GPU PT, R12, desc[UR12][R12.64], R7 ;  /* 0x800000070c0c19a8 */ /* 0x002ea200081ef10c */
[----:B------:R-:W0:Y:S02]  /*2680*/  S2R R14, SR_LTMASK ;  /* 0x00000000000e7919 */ /* 0x000e240000003900 */
[----:B0-----:R-:W-:Y:S01]  /*2690*/  LOP3.LUT R14, R14, UR4, RZ, 0xc0, !PT ;  /* 0x000000040e0e7c12 */ /* 0x001fe2000f8ec0ff */
[----:B------:R-:W-:-:S05]  /*26a0*/  UIADD3 UR4, UPT, UPT, UR8, -0x1, URZ ;  /* 0xffffffff08047890 */ /* 0x000fca000fffe0ff */
[----:B------:R-:W0:Y:S01]  /*26b0*/  POPC R14, R14 ;  /* 0x0000000e000e7309 */ /* 0x000e220000000000 */
[----:B--2---:R-:W0:Y:S02]  /*26c0*/  SHFL.IDX PT, R3, R12, R9, 0x1f ;  /* 0x00001f090c037589 */ /* 0x004e2400000e0000 */
[----:B0-----:R-:W-:-:S04]  /*26d0*/  IADD3 R3, PT, PT, R3, R14, RZ ;  /* 0x0000000e03037210 */ /* 0x001fc80007ffe0ff */
[----:B------:R-:W-:-:S04]  /*26e0*/  ISETP.NE.AND P1, PT, R3, UR4, PT ;  /* 0x0000000403007c0c */ /* 0x000fc8000bf25270 */
[----:B------:R-:W-:-:S05]  /*26f0*/  SEL R3, RZ, 0x1, P1 ;  /* 0x00000001ff037807 */ /* 0x000fca0000800000 */
[----:B------:R0:W-:Y:S04]  /*2700*/  STS.U8 [UR7+0x1800], R3 ;  /* 0x00180003ff007988 */ /* 0x0001e80008000007 */
.L_x_1490:
[----:B------:R-:W-:Y:S05]  /*2710*/  BSYNC.RECONVERGENT B0 ;  /* 0x0000000000007941 */ /* 0x000fea0003800200 */
.L_x_1489:
[----:B------:R-:W-:Y:S06]  /*2720*/  BAR.SYNC.DEFER_BLOCKING 0x0 ;  /* 0x0000000000007b1d */ /* 0x000fec0000010000 */
[----:B0-----:R-:W0:Y:S02]  /*2730*/  LDS.U8 R3, [UR7+0x1800] ;  /* 0x00180007ff037984 */ /* 0x001e240008000000 */
[----:B0-----:R-:W-:-:S13]  /*2740*/  ISETP.NE.AND P1, PT, R3, RZ, PT ;  /* 0x000000ff0300720c */ /* 0x001fda0003f25270 */
[----:B------:R-:W-:Y:S05]  /*2750*/  @!P1 EXIT ;  /* 0x000000000000994d */ /* 0x000fea0003800000 */
[----:B------:R-:W-:Y:S01]  /*2760*/  ISETP.GE.U32.AND P1, PT, R5, UR8, PT ;  /* 0x0000000805007c0c */ /* 0x000fe2000bf26070 */
[----:B------:R-:W0:Y:S01]  /*2770*/  LDCU UR6, c[0x0][0x3ac] ;  /* 0x00007580ff0677ac */ /* 0x000e220008000800 */
[----:B------:R-:W-:Y:S01]  /*2780*/  BSSY B0, `(.L_x_1491) ;  /* 0x00000c5000007945 */ /* 0x000fe20003800000 */
[----:B-1234-:R-:W-:Y:S01]  /*2790*/  CS2R R22, SRZ ;  /* 0x0000000000167805 */ /* 0x01efe2000001ff00 */
[----:B------:R-:W-:-:S09]  /*27a0*/  IMAD.MOV.U32 R26, RZ, RZ, RZ ;  /* 0x000000ffff1a7224 */ /* 0x000fd200078e00ff */
[----:B------:R-:W-:Y:S05]  /*27b0*/  @P1 BRA `(.L_x_1492) ;  /* 0x0000000c00041947 */ /* 0x000fea0003800000 */
[----:B------:R-:W1:Y:S01]  /*27c0*/  I2F.U32.RP R7, R0 ;  /* 0x0000000000077306 */ /* 0x000e620000209000 */
[C---:B------:R-:W-:Y:S01]  /*27d0*/  IADD3 R27, PT, PT, R0.reuse, R5, RZ ;  /* 0x00000005001b7210 */ /* 0x040fe20007ffe0ff */
[----:B------:R-:W-:Y:S01]  /*27e0*/  BSSY B1, `(.L_x_1493) ;  /* 0x0000098000017945 */ /* 0x000fe20003800000 */
[----:B------:R-:W-:Y:S01]  /*27f0*/  ISETP.NE.U32.AND P3, PT, R0, RZ, PT ;  /* 0x000000ff0000720c */ /* 0x000fe20003f65070 */
[----:B------:R-:W-:Y:S01]  /*2800*/  HFMA2 R26, -RZ, RZ, 0, 0 ;  /* 0x00000000ff1a7431 */ /* 0x000fe200000001ff */
[C---:B------:R-:W-:Y:S02]  /*2810*/  ISETP.GE.U32.AND P1, PT, R27.reuse, UR8, PT ;  /* 0x000000081b007c0c */ /* 0x040fe4000bf26070 */
[----:B------:R-:W-:Y:S02]  /*2820*/  CS2R R22, SRZ ;  /* 0x0000000000167805 */ /* 0x000fe4000001ff00 */
[----:B------:R-:W-:Y:S02]  /*2830*/  VIMNMX.U32 R14, PT, PT, R27, UR8, !PT ;  /* 0x000000081b0e7c48 */ /* 0x000fe4000ffe0000 */
[----:B------:R-:W-:Y:S01]  /*2840*/  SEL R3, RZ, 0x1, P1 ;  /* 0x00000001ff037807 */ /* 0x000fe20000800000 */
[----:B-1----:R-:W1:Y:S02]  /*2850*/  MUFU.RCP R7, R7 ;  /* 0x0000000700077308 */ /* 0x002e640000001000 */
[----:B-1----:R-:W-:-:S02]  /*2860*/  IADD3 R12, PT, PT, R7, 0xffffffe, RZ ;  /* 0x0ffffffe070c7810 */ /* 0x002fc40007ffe0ff */
[----:B------:R-:W-:-:S04]  /*2870*/  IADD3 R7, PT, PT, R14, -R27, -R3 ;  /* 0x8000001b0e077210 */ /* 0x000fc80007ffe803 */
[----:B------:R1:W2:Y:S02]  /*2880*/  F2I.FTZ.U32.TRUNC.NTZ R13, R12 ;  /* 0x0000000c000d7305 */ /* 0x0002a4000021f000 */
[----:B-1----:R-:W-:Y:S02]  /*2890*/  IMAD.MOV.U32 R12, RZ, RZ, RZ ;  /* 0x000000ffff0c7224 */ /* 0x002fe400078e00ff */
[----:B--2---:R-:W-:-:S04]  /*28a0*/  IMAD.MOV R9, RZ, RZ, -R13 ;  /* 0x000000ffff097224 */ /* 0x004fc800078e0a0d */
[----:B------:R-:W-:-:S04]  /*28b0*/  IMAD R9, R9, R0, RZ ;  /* 0x0000000009097224 */ /* 0x000fc800078e02ff */
[----:B------:R-:W-:-:S06]  /*28c0*/  IMAD.HI.U32 R18, R13, R9, R12 ;  /* 0x000000090d127227 */ /* 0x000fcc00078e000c */
[----:B------:R-:W-:-:S05]  /*28d0*/  IMAD.HI.U32 R18, R18, R7, RZ ;  /* 0x0000000712127227 */ /* 0x000fca00078e00ff */
[----:B------:R-:W-:-:S05]  /*28e0*/  IADD3 R9, PT, PT, -R18, RZ, RZ ;  /* 0x000000ff12097210 */ /* 0x000fca0007ffe1ff */
[----:B------:R-:W-:-:S05]  /*28f0*/  IMAD R7, R0, R9, R7 ;  /* 0x0000000900077224 */ /* 0x000fca00078e0207 */
[----:B------:R-:W-:-:S13]  /*2900*/  ISETP.GE.U32.AND P1, PT, R7, R0, PT ;  /* 0x000000000700720c */ /* 0x000fda0003f26070 */
[----:B------:R-:W-:Y:S01]  /*2910*/  @P1 IMAD.IADD R7, R7, 0x1, -R0 ;  /* 0x0000000107071824 */ /* 0x000fe200078e0a00 */
[----:B------:R-:W-:-:S04]  /*2920*/  @P1 IADD3 R18, PT, PT, R18, 0x1, RZ ;  /* 0x0000000112121810 */ /* 0x000fc80007ffe0ff */
[----:B------:R-:W-:Y:S01]  /*2930*/  ISETP.GE.U32.AND P2, PT, R7, R0, PT ;  /* 0x000000000700720c */ /* 0x000fe20003f46070 */
[----:B------:R-:W-:-:S12]  /*2940*/  IMAD.MOV.U32 R7, RZ, RZ, R5 ;  /* 0x000000ffff077224 */ /* 0x000fd800078e0005 */
[----:B------:R-:W-:Y:S01]  /*2950*/  @P2 VIADD R18, R18, 0x1 ;  /* 0x0000000112122836 */ /* 0x000fe20000000000 */
[----:B------:R-:W-:-:S04]  /*2960*/  @!P3 LOP3.LUT R18, RZ, R0, RZ, 0x33, !PT ;  /* 0x00000000ff12b212 */ /* 0x000fc800078e33ff */
[----:B------:R-:W-:-:S04]  /*2970*/  IADD3 R3, PT, PT, R3, R18, RZ ;  /* 0x0000001203037210 */ /* 0x000fc80007ffe0ff */
[C---:B------:R-:W-:Y:S01]  /*2980*/  ISETP.GE.U32.AND P1, PT, R3.reuse, 0x3, PT ;  /* 0x000000030300780c */ /* 0x040fe20003f26070 */
[----:B------:R-:W-:-:S05]  /*2990*/  VIADD R12, R3, 0x1 ;  /* 0x00000001030c7836 */ /* 0x000fca0000000000 */
[----:B------:R-:W-:-:S04]  /*29a0*/  LOP3.LUT R9, R12, 0x3, RZ, 0xc0, !PT ;  /* 0x000000030c097812 */ /* 0x000fc800078ec0ff */
[----:B------:R-:W-:-:S03]  /*29b0*/  ISETP.NE.AND P2, PT, R9, RZ, PT ;  /* 0x000000ff0900720c */ /* 0x000fc60003f45270 */
[----:B------:R-:W-:Y:S10]  /*29c0*/  @!P1 BRA `(.L_x_1494) ;  /* 0x0000000400e49947 */ /* 0x000ff40003800000 */
[C---:B------:R-:W-:Y:S01]  /*29d0*/  LEA R15, R0.reuse, R5, 0x1 ;  /* 0x00000005000f7211 */ /* 0x040fe200078e08ff */
[----:B------:R-:W-:Y:S01]  /*29e0*/  IMAD R25, R0, 0x3, R5 ;  /* 0x0000000300197824 */ /* 0x000fe200078e0205 */
[----:B------:R-:W-:Y:S01]  /*29f0*/  LOP3.LUT R3, R12, 0xfffffffc, RZ, 0xc0, !PT ;  /* 0xfffffffc0c037812 */ /* 0x000fe200078ec0ff */
[-CC-:B------:R-:W-:Y:S01]  /*2a00*/  IMAD R27, R27, R21.reuse, R8.reuse ;  /* 0x000000151b1b7224 */ /* 0x180fe200078e0208 */
[-C--:B------:R-:W-:Y:S01]  /*2a10*/  ISETP.GE.AND P3, PT, R8, R21.reuse, PT ;  /* 0x000000150800720c */ /* 0x080fe20003f66270 */
[-C--:B------:R-:W-:Y:S01]  /*2a20*/  IMAD R12, R0, R21.reuse, RZ ;  /* 0x00000015000c7224 */ /* 0x080fe200078e02ff */
[----:B------:R-:W-:Y:S01]  /*2a30*/  MOV R22, RZ ;  /* 0x000000ff00167202 */ /* 0x000fe20000000f00 */
[-CC-:B------:R-:W-:Y:S01]  /*2a40*/  IMAD R15, R15, R21.reuse, R8.reuse ;  /* 0x000000150f0f7224 */ /* 0x180fe200078e0208 */
[----:B------:R-:W-:Y:S01]  /*2a50*/  IADD3 R3, PT, PT, -R3, RZ, RZ ;  /* 0x000000ff03037210 */ /* 0x000fe20007ffe1ff */
[-CC-:B------:R-:W-:Y:S02]  /*2a60*/  IMAD R25, R25, R21.reuse, R8.reuse ;  /* 0x0000001519197224 */ /* 0x180fe400078e0208 */
[----:B------:R-:W-:-:S02]  /*2a70*/  IMAD R13, R5, R21, R8 ;  /* 0x00000015050d7224 */ /* 0x000fc400078e0208 */
[----:B------:R-:W-:Y:S02]  /*2a80*/  IMAD.MOV.U32 R26, RZ, RZ, RZ ;  /* 0x000000ffff1a7224 */ /* 0x000fe400078e00ff */
[----:B------:R-:W-:-:S07]  /*2a90*/  IMAD.MOV.U32 R7, RZ, RZ, R5 ;  /* 0x000000ffff077224 */ /* 0x000fce00078e0005 */
.L_x_1495:
[----:B------:R-:W1:Y:S01]  /*2aa0*/  @!P3 LDC.64 R18, c[0x0][0x398] ;  /* 0x0000e600ff12bb82 */ /* 0x000e620000000a00 */
[----:B------:R-:W-:Y:S02]  /*2ab0*/  IMAD.MOV.U32 R14, RZ, RZ, RZ ;  /* 0x000000ffff0e7224 */ /* 0x000fe400078e00ff */
[----:B------:R-:W-:-:S05]  /*2ac0*/  @!P3 IMAD.WIDE R20, R13, 0x4, R16 ;  /* 0x000000040d14b825 */ /* 0x000fca00078e0210 */
[----:B------:R2:W3:Y:S01]  /*2ad0*/  @!P3 LDG.E.STRONG.SYS R14, desc[UR12][R20.64] ;  /* 0x0000000c140eb981 */ /* 0x0004e2000c1f5900 */
[----:B-1----:R-:W-:Y:S01]  /*2ae0*/  @!P3 IMAD.WIDE R28, R13, 0x4, R18 ;  /* 0x000000040d1cb825 */ /* 0x002fe200078e0212 */
[----:B------:R-:W-:-:S06]  /*2af0*/  MOV R19, RZ ;  /* 0x000000ff00137202 */ /* 0x000fcc0000000f00 */
[----:B------:R-:W4:Y:S01]  /*2b00*/  @!P3 LDG.E.STRONG.SYS R19, desc[UR12][R28.64] ;  /* 0x0000000c1c13b981 */ /* 0x000f22000c1f5900 */
[----:B--2---:R-:W-:Y:S01]  /*2b10*/  HFMA2 R21, -RZ, RZ, 0, 0 ;  /* 0x00000000ff157431 */ /* 0x004fe200000001ff */
[----:B---3--:R-:W-:Y:S01]  /*2b20*/  I2FP.F32.S32 R18, R14 ;  /* 0x0000000e00127245 */ /* 0x008fe20000201400 */
[----:B------:R-:W-:Y:S01]  /*2b30*/  IMAD.IADD R14, R14, 0x1, R26 ;  /* 0x000000010e0e7824 */ /* 0x000fe200078e021a */
[----:B------:R-:W-:Y:S01]  /*2b40*/  I2FP.F32.S32 R26, R26 ;  /* 0x0000001a001a7245 */ /* 0x000fe20000201400 */
[----:B----4-:R-:W-:Y:S02]  /*2b50*/  FADD.FTZ R24, -R19, R22 ;  /* 0x0000001613187221 */ /* 0x010fe40000010100 */
[----:B------:R-:W-:Y:S02]  /*2b60*/  FMUL.FTZ R19, R18, R19 ;  /* 0x0000001312137220 */ /* 0x000fe40000410000 */
[----:B------:R-:W-:Y:S02]  /*2b70*/  FMUL.FTZ R24, R24, R24 ;  /* 0x0000001818187220 */ /* 0x000fe40000410000 */
[----:B------:R-:W-:-:S02]  /*2b80*/  FFMA.FTZ R22, R26, R22, R19 ;  /* 0x000000161a167223 */ /* 0x000fc40000010013 */
[----:B------:R-:W-:Y:S01]  /*2b90*/  FMUL.FTZ R29, R18, R24 ;  /* 0x00000018121d7220 */ /* 0x000fe20000410000 */
[----:B------:R-:W-:-:S05]  /*2ba0*/  @!P3 IMAD.WIDE R18, R13, 0x4, R10 ;  /* 0x000000040d12b825 */ /* 0x000fca00078e020a */
[----:B------:R1:W2:Y:S01]  /*2bb0*/  @!P3 LDG.E.STRONG.SYS R21, desc[UR12][R18.64] ;  /* 0x0000000c1215b981 */ /* 0x0002a2000c1f5900 */
[----:B------:R-:W-:Y:S01]  /*2bc0*/  VIMNMX R20, PT, PT, R14, 0x1, !PT ;  /* 0x000000010e147848 */ /* 0x000fe20007fe0100 */
[----:B------:R-:W-:-:S03]  /*2bd0*/  FMUL.FTZ R29, R26, R29 ;  /* 0x0000001d1a1d7220 */ /* 0x000fc60000410000 */
[----:B------:R-:W-:Y:S01]  /*2be0*/  I2FP.F32.U32 R24, R20 ;  /* 0x0000001400187245 */ /* 0x000fe20000201000 */
[----:B------:R-:W-:Y:S01]  /*2bf0*/  IMAD.MOV.U32 R20, RZ, RZ, RZ ;  /* 0x000000ffff147224 */ /* 0x000fe200078e00ff */
[----:B-1----:R-:W1:Y:S04]  /*2c00*/  @!P3 LDC.64 R18, c[0x0][0x398] ;  /* 0x0000e600ff12bb82 */ /* 0x002e680000000a00 */
[----:B------:R-:W2:Y:S01]  /*2c10*/  MUFU.RCP R24, R24 ;  /* 0x0000001800187308 */ /* 0x000ea20000001000 */
[----:B------:R-:W-:Y:S01]  /*2c20*/  MOV R26, RZ ;  /* 0x000000ff001a7202 */ /* 0x000fe20000000f00 */
[----:B-1----:R-:W-:-:S04]  /*2c30*/  @!P3 IMAD.WIDE R18, R27, 0x4, R18 ;  /* 0x000000041b12b825 */ /* 0x002fc800078e0212 */
[----:B--2---:R-:W-:Y:S01]  /*2c40*/  FFMA.FTZ R21, R24, R29, R21 ;  /* 0x0000001d18157223 */ /* 0x004fe20000010015 */
[----:B------:R-:W-:-:S05]  /*2c50*/  @!P3 IMAD.WIDE R28, R27, 0x4, R16 ;  /* 0x000000041b1cb825 */ /* 0x000fca00078e0210 */
[----:B------:R1:W2:Y:S01]  /*2c60*/  @!P3 LDG.E.STRONG.SYS R20, desc[UR12][R28.64] ;  /* 0x0000000c1c14b981 */ /* 0x0002a2000c1f5900 */
[----:B------:R-:W-:-:S03]  /*2c70*/  FMUL.FTZ R22, R24, R22 ;  /* 0x0000001618167220 */ /* 0x000fc60000410000 */
[----:B------:R2:W3:Y:S01]  /*2c80*/  @!P3 LDG.E.STRONG.SYS R26, desc[UR12][R18.64] ;  /* 0x0000000c121ab981 */ /* 0x0004e2000c1f5900 */
[----:B-1----:R-:W-:Y:S02]  /*2c90*/  I2FP.F32.S32 R29, R14 ;  /* 0x0000000e001d7245 */ /* 0x002fe40000201400 */
[----:B--2---:R-:W-:Y:S01]  /*2ca0*/  I2FP.F32.S32 R19, R20 ;  /* 0x0000001400137245 */ /* 0x004fe20000201400 */
[----:B------:R-:W-:Y:S02]  /*2cb0*/  IMAD.IADD R20, R14, 0x1, R20 ;  /* 0x000000010e147824 */ /* 0x000fe400078e0214 */
[----:B---3--:R-:W-:Y:S02]  /*2cc0*/  FADD.FTZ R24, R22, -R26 ;  /* 0x8000001a16187221 */ /* 0x008fe40000010000 */
[----:B------:R-:W-:Y:S02]  /*2cd0*/  FMUL.FTZ R26, R19, R26 ;  /* 0x0000001a131a7220 */ /* 0x000fe40000410000 */
[----:B------:R-:W-:-:S02]  /*2ce0*/  FMUL.FTZ R24, R24, R24 ;  /* 0x0000001818187220 */ /* 0x000fc40000410000 */
[----:B------:R-:W-:Y:S01]  /*2cf0*/  FFMA.FTZ R14, R22, R29, R26 ;  /* 0x0000001d160e7223 */ /* 0x000fe2000001001a */
[----:B------:R-:W-:Y:S02]  /*2d00*/  HFMA2 R26, -RZ, RZ, 0, 0 ;  /* 0x00000000ff1a7431 */ /* 0x000fe400000001ff */
[----:B------:R-:W-:-:S04]  /*2d10*/  FMUL.FTZ R24, R19, R24 ;  /* 0x0000001813187220 */ /* 0x000fc80000410000 */
[----:B------:R-:W-:Y:S01]  /*2d20*/  FMUL.FTZ R22, R29, R24 ;  /* 0x000000181d167220 */ /* 0x000fe20000410000 */
[----:B------:R-:W-:-:S05]  /*2d30*/  @!P3 IMAD.WIDE R28, R27, 0x4, R10 ;  /* 0x000000041b1cb825 */ /* 0x000fca00078e020a */
[----:B------:R1:W2:Y:S01]  /*2d40*/  @!P3 LDG.E.STRONG.SYS R26, desc[UR12][R28.64] ;  /* 0x0000000c1c1ab981 */ /* 0x0002a2000c1f5900 */
[----:B------:R-:W-:Y:S01]  /*2d50*/  VIMNMX R18, PT, PT, R20, 0x1, !PT ;  /* 0x0000000114127848 */ /* 0x000fe20007fe0100 */
[----:B------:R-:W-:Y:S01]  /*2d60*/  FADD.FTZ R21, R21, R23 ;  /* 0x0000001715157221 */ /* 0x000fe20000010000 */
[----:B------:R-:W-:Y:S02]  /*2d70*/  IMAD.MOV.U32 R24, RZ, RZ, RZ ;  /* 0x000000ffff187224 */ /* 0x000fe400078e00ff */
[----:B-1----:R-:W-:Y:S02]  /*2d80*/  I2FP.F32.U32 R28, R18 ;  /* 0x00000012001c7245 */ /* 0x002fe40000201000 */
[----:B------:R-:W1:Y:S02]  /*2d90*/  @!P3 LDC.64 R18, c[0x0][0x398] ;  /* 0x0000e600ff12bb82 */ /* 0x000e640000000a00 */
[----:B------:R-:W2:Y:S01]  /*2da0*/  MUFU.RCP R29, R28 ;  /* 0x0000001c001d7308 */ /* 0x000ea20000001000 */
[----:B-1----:R-:W-:-:S04]  /*2db0*/  @!P3 IMAD.WIDE R18, R15, 0x4, R18 ;  /* 0x000000040f12b825 */ /* 0x002fc800078e0212 */
[C---:B--2---:R-:W-:Y:S01]  /*2dc0*/  FFMA.FTZ R26, R29.reuse, R22, R26 ;  /* 0x000000161d1a7223 */ /* 0x044fe2000001001a */
[----:B------:R-:W-:Y:S01]  /*2dd0*/  FMUL.FTZ R29, R29, R14 ;  /* 0x0000000e1d1d7220 */ /* 0x000fe20000410000 */
[----:B------:R-:W-:Y:S01]  /*2de0*/  @!P3 IMAD.WIDE R22, R15, 0x4, R16 ;  /* 0x000000040f16b825 */ /* 0x000fe200078e0210 */
[----:B------:R-:W-:-:S04]  /*2df0*/  MOV R14, RZ ;  /* 0x000000ff000e7202 */ /* 0x000fc80000000f00 */
[----:B------:R1:W2:Y:S04]  /*2e00*/  @!P3 LDG.E.STRONG.SYS R24, desc[UR12][R22.64] ;  /* 0x0000000c1618b981 */ /* 0x0002a8000c1f5900 */
[----:B------:R2:W3:Y:S01]  /*2e10*/  @!P3 LDG.E.STRONG.SYS R14, desc[UR12][R18.64] ;  /* 0x0000000c120eb981 */ /* 0x0004e2000c1f5900 */
[----:B-1----:R-:W-:Y:S01]  /*2e20*/  @!P3 IMAD.WIDE R22, R15, 0x4, R10 ;  /* 0x000000040f16b825 */ /* 0x002fe200078e020a */
[----:B--2---:R-:W-:-:S03]  /*2e30*/  I2FP.F32.S32 R19, R24 ;  /* 0x0000001800137245 */ /* 0x004fc60000201400 */
[----:B---3--:R-:W-:-:S04]  /*2e40*/  FADD.FTZ R28, R29, -R14 ;  /* 0x8000000e1d1c7221 */ /* 0x008fc80000010000 */
[----:B------:R-:W-:Y:S01]  /*2e50*/  FMUL.FTZ R18, R28, R28 ;  /* 0x0000001c1c127220 */ /* 0x000fe20000410000 */
[C---:B------:R-:W-:Y:S01]  /*2e60*/  FMUL.FTZ R28, R19.reuse, R14 ;  /* 0x0000000e131c7220 */ /* 0x040fe20000410000 */
[----:B------:R-:W-:Y:S01]  /*2e70*/  IMAD.IADD R14, R20, 0x1, R24 ;  /* 0x00000001140e7824 */ /* 0x000fe200078e0218 */
[----:B------:R-:W-:Y:S01]  /*2e80*/  I2FP.F32.S32 R20, R20 ;  /* 0x0000001400147245 */ /* 0x000fe20000201400 */
[----:B------:R-:W-:-:S04]  /*2e90*/  FMUL.FTZ R19, R19, R18 ;  /* 0x0000001213137220 */ /* 0x000fc80000410000 */
[----:B------:R-:W-:Y:S01]  /*2ea0*/  FFMA.FTZ R24, R29, R20, R28 ;  /* 0x000000141d187223 */ /* 0x000fe2000001001c */
[----:B------:R-:W-:Y:S02]  /*2eb0*/  CS2R R28, SRZ ;  /* 0x00000000001c7805 */ /* 0x000fe4000001ff00 */
[----:B------:R-:W-:Y:S01]  /*2ec0*/  VIMNMX R18, PT, PT, R14, 0x1, !PT ;  /* 0x000000010e127848 */ /* 0x000fe20007fe0100 */
[----:B------:R-:W-:-:S03]  /*2ed0*/  FMUL.FTZ R20, R20, R19 ;  /* 0x0000001314147220 */ /* 0x000fc60000410000 */
[----:B------:R1:W2:Y:S01]  /*2ee0*/  @!P3 LDG.E.STRONG.SYS R28, desc[UR12][R22.64] ;  /* 0x0000000c161cb981 */ /* 0x0002a2000c1f5900 */
[----:B------:R-:W-:Y:S01]  /*2ef0*/  I2FP.F32.U32 R18, R18 ;  /* 0x0000001200127245 */ /* 0x000fe20000201000 */
[----:B------:R-:W-:-:S03]  /*2f00*/  FADD.FTZ R26, R21, R26 ;  /* 0x0000001a151a7221 */ /* 0x000fc60000010000 */
[----:B-1----:R1:W3:Y:S02]  /*2f10*/  MUFU.RCP R23, R18 ;  /* 0x0000001200177308 */ /* 0x0022e40000001000 */
[----:B-1----:R-:W-:-:S05]  /*2f20*/  @!P3 IMAD.WIDE R18, R25, 0x4, R16 ;  /* 0x000000041912b825 */ /* 0x002fca00078e0210 */
[----:B------:R1:W4:Y:S02]  /*2f30*/  @!P3 LDG.E.STRONG.SYS R29, desc[UR12][R18.64] ;  /* 0x0000000c121db981 */ /* 0x000324000c1f5900 */
[----:B-1----:R-:W-:Y:S01]  /*2f40*/  CS2R R18, SRZ ;  /* 0x0000000000127805 */ /* 0x002fe2000001ff00 */
[C---:B---3--:R-:W-:Y:S01]  /*2f50*/  FMUL.FTZ R24, R23.reuse, R24 ;  /* 0x0000001817187220 */ /* 0x048fe20000410000 */
[----:B--2---:R-:W-:Y:S02]  /*2f60*/  FFMA.FTZ R28, R23, R20, R28 ;  /* 0x00000014171c7223 */ /* 0x004fe4000001001c */
[----:B------:R-:W1:Y:S01]  /*2f70*/  @!P3 LDC.64 R20, c[0x0][0x398] ;  /* 0x0000e600ff14bb82 */ /* 0x000e620000000a00 */
[----:B------:R-:W-:-:S04]  /*2f80*/  @!P3 IMAD.WIDE R22, R25, 0x4, R10 ;  /* 0x000000041916b825 */ /* 0x000fc800078e020a */
[----:B-1----:R-:W-:-:S05]  /*2f90*/  @!P3 IMAD.WIDE R20, R25, 0x4, R20 ;  /* 0x000000041914b825 */ /* 0x002fca00078e0214 */
[----:B------:R1:W2:Y:S04]  /*2fa0*/  @!P3 LDG.E.STRONG.SYS R19, desc[UR12][R20.64] ;  /* 0x0000000c1413b981 */ /* 0x0002a8000c1f5900 */
[----:B------:R2:W3:Y:S01]  /*2fb0*/  @!P3 LDG.E.STRONG.SYS R18, desc[UR12][R22.64] ;  /* 0x0000000c1612b981 */ /* 0x0004e2000c1f5900 */
[----:B------:R-:W-:Y:S01]  /*2fc0*/  FADD.FTZ R28, R26, R28 ;  /* 0x0000001c1a1c7221 */ /* 0x000fe20000010000 */
[----:B----4-:R-:W-:-:S04]  /*2fd0*/  IADD3 R26, PT, PT, R14, R29, RZ ;  /* 0x0000001d0e1a7210 */ /* 0x010fc80007ffe0ff */
[----:B-1----:R-:W-:Y:S02]  /*2fe0*/  VIMNMX R20, PT, PT, R26, 0x1, !PT ;  /* 0x000000011a147848 */ /* 0x002fe40007fe0100 */
[----:B------:R-:W-:Y:S02]  /*2ff0*/  I2FP.F32.S32 R29, R29 ;  /* 0x0000001d001d7245 */ /* 0x000fe40000201400 */
[----:B------:R-:W-:Y:S01]  /*3000*/  I2FP.F32.U32 R20, R20 ;  /* 0x0000001400147245 */ /* 0x000fe20000201000 */
[----:B------:R-:W-:-:S03]  /*3010*/  VIADD R3, R3, 0x4 ;  /* 0x0000000403037836 */ /* 0x000fc60000000000 */
[----:B------:R-:W3:Y:S02]  /*3020*/  MUFU.RCP R21, R20 ;  /* 0x0000001400157308 */ /* 0x000ee40000001000 */
[----:B------:R-:W-:Y:S02]  /*3030*/  ISETP.NE.AND P1, PT, R3, RZ, PT ;  /* 0x000000ff0300720c */ /* 0x000fe40003f25270 */
[----:B------:R-:W-:Y:S01]  /*3040*/  I2FP.F32.S32 R14, R14 ;  /* 0x0000000e000e7245 */ /* 0x000fe20000201400 */
[----:B------:R-:W-:Y:S05]  /*3050*/  YIELD ;  /* 0x0000000000007946 */ /* 0x000fea0003800000 */
[--C-:B------:R-:W-:Y:S01]  /*3060*/  IADD3 R7, PT, PT, R0, R7, R0.reuse ;  /* 0x0000000700077210 */ /* 0x100fe20007ffe000 */
[C---:B------:R-:W-:Y:S01]  /*3070*/  IMAD R27, R12.reuse, 0x4, R27 ;  /* 0x000000040c1b7824 */ /* 0x040fe200078e021b */
[C---:B------:R-:W-:Y:S01]  /*3080*/  LEA R13, R12.reuse, R13, 0x2 ;  /* 0x0000000d0c0d7211 */ /* 0x040fe200078e10ff */
[----:B------:R-:W-:Y:S01]  /*3090*/  IMAD R25, R12, 0x4, R25 ;  /* 0x000000040c197824 */ /* 0x000fe200078e0219 */
[----:B------:R-:W-:-:S02]  /*30a0*/  IADD3 R7, PT, PT, R0, R7, R0 ;  /* 0x0000000700077210 */ /* 0x000fc40007ffe000 */
[----:B------:R-:W-:Y:S01]  /*30b0*/  LEA R15, R12, R15, 0x2 ;  /* 0x0000000f0c0f7211 */ /* 0x000fe200078e10ff */
[----:B--2---:R-:W-:Y:S01]  /*30c0*/  FMUL.FTZ R23, R29, R19 ;  /* 0x000000131d177220 */ /* 0x004fe20000410000 */
[----:B------:R-:W-:-:S04]  /*30d0*/  FADD.FTZ R19, R24, -R19 ;  /* 0x8000001318137221 */ /* 0x000fc80000010000 */
[----:B------:R-:W-:-:S04]  /*30e0*/  FMUL.FTZ R19, R19, R19 ;  /* 0x0000001313137220 */ /* 0x000fc80000410000 */
[----:B------:R-:W-:-:S04]  /*30f0*/  FMUL.FTZ R19, R29, R19 ;  /* 0x000000131d137220 */ /* 0x000fc80000410000 */
[----:B------:R-:W-:Y:S01]  /*3100*/  FMUL.FTZ R19, R14, R19 ;  /* 0x000000130e137220 */ /* 0x000fe20000410000 */
[----:B------:R-:W-:-:S03]  /*3110*/  FFMA.FTZ R24, R24, R14, R23 ;  /* 0x0000000e18187223 */ /* 0x000fc60000010017 */
[C---:B---3--:R-:W-:Y:S01]  /*3120*/  FFMA.FTZ R19, R21.reuse, R19, R18 ;  /* 0x0000001315137223 */ /* 0x048fe20000010012 */
[----:B------:R-:W-:-:S03]  /*3130*/  FMUL.FTZ R22, R21, R24 ;  /* 0x0000001815167220 */ /* 0x000fc60000410000 */
[----:B------:R-:W-:Y:S01]  /*3140*/  FADD.FTZ R23, R28, R19 ;  /* 0x000000131c177221 */ /* 0x000fe20000010000 */
[----:B------:R-:W-:Y:S06]  /*3150*/  @P1 BRA `(.L_x_1495) ;  /* 0xfffffff800501947 */ /* 0x000fec000383ffff */
.L_x_1494:
[----:B0-----:R-:W-:Y:S05]  /*3160*/  BSYNC B1 ;  /* 0x0000000000017941 */ /* 0x001fea0003800000 */
.L_x_1493:
[----:B------:R-:W-:Y:S05]  /*3170*/  @!P2 BRA `(.L_x_1492) ;  /* 0x000000000094a947 */ /* 0x000fea0003800000 */
[----:B------:R-:W0:Y:S01]  /*3180*/  LDCU UR4, c[0x0][0x3ac] ;  /* 0x00007580ff0477ac */ /* 0x000e220008000800 */
[----:B------:R-:W-:Y:S01]  /*3190*/  BSSY B1, `(.L_x_1496) ;  /* 0x0000022000017945 */ /* 0x000fe20003800000 */
[----:B------:R-:W-:Y:S02]  /*31a0*/  IADD3 R9, PT, PT, -R9, RZ, RZ ;  /* 0x000000ff09097210 */ /* 0x000fe40007ffe1ff */
[----:B0-----:R-:W-:Y:S01]  /*31b0*/  ISETP.GE.AND P2, PT, R8, UR4, PT ;  /* 0x0000000408007c0c */ /* 0x001fe2000bf46270 */
[----:B------:R-:W-:-:S12]  /*31c0*/  IMAD R3, R7, UR4, R8 ;  /* 0x0000000407037c24 */ /* 0x000fd8000f8e0208 */
.L_x_1497:
[----:B------:R-:W0:Y:S01]  /*31d0*/  @!P2 LDC.64 R12, c[0x0][0x398] ;  /* 0x0000e600ff0cab82 */ /* 0x000e220000000a00 */
[----:B------:R-:W-:Y:S02]  /*31e0*/  IMAD.MOV.U32 R7, RZ, RZ, RZ ;  /* 0x000000ffff077224 */ /* 0x000fe400078e00ff */
[----:B------:R-:W-:-:S05]  /*31f0*/  @!P2 IMAD.WIDE R14, R3, 0x4, R16 ;  /* 0x00000004030ea825 */ /* 0x000fca00078e0210 */
[----:B------:R-:W2:Y:S01]  /*3200*/  @!P2 LDG.E.STRONG.SYS R7, desc[UR12][R14.64] ;  /* 0x0000000c0e07a981 */ /* 0x000ea2000c1f5900 */
[----:B------:R-:W-:Y:S01]  /*3210*/  CS2R R20, SRZ ;  /* 0x0000000000147805 */ /* 0x000fe2000001ff00 */
[----:B0-----:R-:W-:-:S05]  /*3220*/  @!P2 IMAD.WIDE R12, R3, 0x4, R12 ;  /* 0x00000004030ca825 */ /* 0x001fca00078e020c */
[----:B------:R0:W3:Y:S01]  /*3230*/  @!P2 LDG.E.STRONG.SYS R21, desc[UR12][R12.64] ;  /* 0x0000000c0c15a981 */ /* 0x0000e2000c1f5900 */
[----:B------:R-:W-:-:S05]  /*3240*/  @!P2 IMAD.WIDE R18, R3, 0x4, R10 ;  /* 0x000000040312a825 */ /* 0x000fca00078e020a */
[----:B------:R-:W4:Y:S01]  /*3250*/  @!P2 LDG.E.STRONG.SYS R20, desc[UR12][R18.64] ;  /* 0x0000000c1214a981 */ /* 0x000f22000c1f5900 */
[----:B------:R-:W-:Y:S01]  /*3260*/  VIADD R9, R9, 0x1 ;  /* 0x0000000109097836 */ /* 0x000fe20000000000 */
[----:B------:R-:W-:Y:S05]  /*3270*/  YIELD ;  /* 0x0000000000007946 */ /* 0x000fea0003800000 */
[----:B------:R-:W-:Y:S01]  /*3280*/  ISETP.NE.AND P1, PT, R9, RZ, PT ;  /* 0x000000ff0900720c */ /* 0x000fe20003f25270 */
[----:B------:R-:W-:Y:S01]  /*3290*/  IMAD R3, R0, UR6, R3 ;  /* 0x0000000600037c24 */ /* 0x000fe2000f8e0203 */
[-C--:B0-----:R-:W-:Y:S02]  /*32a0*/  I2FP.F32.S32 R12, R26.reuse ;  /* 0x0000001a000c7245 */ /* 0x081fe40000201400 */
[----:B--2---:R-:W-:-:S02]  /*32b0*/  IADD3 R24, PT, PT, R7, R26, RZ ;  /* 0x0000001a07187210 */ /* 0x004fc40007ffe0ff */
[----:B------:R-:W-:Y:S02]  /*32c0*/  I2FP.F32.S32 R28, R7 ;  /* 0x00000007001c7245 */ /* 0x000fe40000201400 */
[----:B------:R-:W-:Y:S02]  /*32d0*/  VIMNMX R25, PT, PT, R24, 0x1, !PT ;  /* 0x0000000118197848 */ /* 0x000fe40007fe0100 */
[----:B------:R-:W-:Y:S02]  /*32e0*/  MOV R26, R24 ;  /* 0x00000018001a7202 */ /* 0x000fe40000000f00 */
[----:B------:R-:W-:-:S06]  /*32f0*/  I2FP.F32.U32 R25, R25 ;  /* 0x0000001900197245 */ /* 0x000fcc0000201000 */
[----:B------:R-:W0:Y:S01]  /*3300*/  MUFU.RCP R25, R25 ;  /* 0x0000001900197308 */ /* 0x000e220000001000 */
[----:B---3--:R-:W-:Y:S01]  /*3310*/  FADD.FTZ R14, -R21, R22 ;  /* 0x00000016150e7221 */ /* 0x008fe20000010100 */
[----:B------:R-:W-:-:S03]  /*3320*/  FMUL.FTZ R21, R28, R21 ;  /* 0x000000151c157220 */ /* 0x000fc60000410000 */
[----:B------:R-:W-:Y:S01]  /*3330*/  FMUL.FTZ R7, R14, R14 ;  /* 0x0000000e0e077220 */ /* 0x000fe20000410000 */
[----:B------:R-:W-:-:S03]  /*3340*/  FFMA.FTZ R22, R12, R22, R21 ;  /* 0x000000160c167223 */ /* 0x000fc60000010015 */
[----:B------:R-:W-:Y:S01]  /*3350*/  FMUL.FTZ R7, R28, R7 ;  /* 0x000000071c077220 */ /* 0x000fe20000410000 */
[----:B0-----:R-:W-:-:S03]  /*3360*/  FMUL.FTZ R22, R25, R22 ;  /* 0x0000001619167220 */ /* 0x001fc60000410000 */
[----:B------:R-:W-:-:S04]  /*3370*/  FMUL.FTZ R7, R12, R7 ;  /* 0x000000070c077220 */ /* 0x000fc80000410000 */
[----:B----4-:R-:W-:-:S04]  /*3380*/  FFMA.FTZ R20, R25, R7, R20 ;  /* 0x0000000719147223 */ /* 0x010fc80000010014 */
[----:B------:R-:W-:Y:S01]  /*3390*/  FADD.FTZ R23, R20, R23 ;  /* 0x0000001714177221 */ /* 0x000fe20000010000 */
[----:B------:R-:W-:Y:S06]  /*33a0*/  @P1 BRA `(.L_x_1497) ;  /* 0xfffffffc00881947 */ /* 0x000fec000383ffff */
[----:B------:R-:W-:Y:S05]  /*33b0*/  BSYNC B1 ;  /* 0x0000000000017941 */ /* 0x000fea0003800000 */
.L_x_1496:
[----:B------:R-:W-:-:S07]  /*33c0*/  IMAD.MOV.U32 R26, RZ, RZ, R24 ;  /* 0x000000ffff1a7224 */ /* 0x000fce00078e0018 */
.L_x_1492:
[----:B0-----:R-:W-:Y:S05]  /*33d0*/  BSYNC B0 ;  /* 0x0000000000007941 */ /* 0x001fea0003800000 */
.L_x_1491:
[----:B------:R-:W-:-:S13]  /*33e0*/  ISETP.GE.U32.AND P1, PT, R0, 0x2, PT ;  /* 0x000000020000780c */ /* 0x000fda0003f26070 */
[----:B------:R-:W-:Y:S05]  /*33f0*/  @!P1 BRA `(.L_x_1498) ;  /* 0x0000001400ec9947 */ /* 0x000fea0003800000 */
[----:B------:R-:W-:Y:S01]  /*3400*/  LOP3.LUT R10, R0, 0x7fe, RZ, 0xc0, !PT ;  /* 0x000007fe000a7812 */ /* 0x000fe200078ec0ff */
[----:B------:R-:W-:Y:S05]  /*3410*/  WARPSYNC.ALL ;  /* 0x0000000000007948 */ /* 0x000fea0003800000 */
[----:B------:R-:W-:Y:S01]  /*3420*/  ISETP.GE.U32.AND P2, PT, R5, R10, PT ;  /* 0x0000000a0500720c */ /* 0x000fe20003f46070 */
[----:B------:R-:W-:Y:S01]  /*3430*/  BSSY.RECONVERGENT B0, `(.L_x_1499) ;  /* 0x0000022000007945 */ /* 0x000fe20003800200 */
        /* <DEDUP_REMOVED lines=20> */
[C---:B--2---:R-:W-:Y:S01]  /*3580*/  FADD.FTZ R13, R22.reuse, -R7 ;  /* 0x80000007160d7221 */ /* 0x044fe20000010000 */
[----:B------:R-:W-:Y:S01]  /*3590*/  I2FP.F32.S32 R3, R26 ;  /* 0x0000001a00037245 */ /* 0x000fe20000201400 */
[----:B------:R-:W-:Y:S01]  /*35a0*/  FMUL.FTZ R7, R7, R14 ;  /* 0x0000000e07077220 */ /* 0x000fe20000410000 */
[----:B------:R-:W-:Y:S01]  /*35b0*/  I2FP.F32.U32 R12, R12 ;  /* 0x0000000c000c7245 */ /* 0x000fe20000201000 */
[----:B------:R-:W-:Y:S01]  /*35c0*/  FMUL.FTZ R13, R13, R13 ;  /* 0x0000000d0d0d7220 */ /* 0x000fe20000410000 */
[----:B0-----:R-:W-:Y:S02]  /*35d0*/  IMAD.MOV.U32 R26, RZ, RZ, R11 ;  /* 0x000000ffff1a7224 */ /* 0x001fe400078e000b */
[----:B------:R-:W-:Y:S01]  /*35e0*/  FFMA.FTZ R7, R22, R3, R7 ;  /* 0x0000000316077223 */ /* 0x000fe20000010007 */
[----:B------:R-:W-:Y:S01]  /*35f0*/  FMUL.FTZ R16, R14, R13 ;  /* 0x0000000d0e107220 */ /* 0x000fe20000410000 */
[----:B------:R-:W3:Y:S03]  /*3600*/  MUFU.RCP R12, R12 ;  /* 0x0000000c000c7308 */ /* 0x000ee60000001000 */
[----:B------:R-:W-:-:S04]  /*3610*/  FMUL.FTZ R16, R3, R16 ;  /* 0x0000001003107220 */ /* 0x000fc80000410000 */
[C---:B---3--:R-:W-:Y:S01]  /*3620*/  FFMA.FTZ R16, R12.reuse, R16, R9 ;  /* 0x000000100c107223 */ /* 0x048fe20000010009 */
[----:B------:R-:W-:-:S03]  /*3630*/  FMUL.FTZ R22, R12, R7 ;  /* 0x000000070c167220 */ /* 0x000fc60000410000 */
[----:B------:R-:W-:-:S07]  /*3640*/  FADD.FTZ R23, R23, R16 ;  /* 0x0000001017177221 */ /* 0x000fce0000010000 */
.L_x_1500:
[----:B------:R-:W-:Y:S05]  /*3650*/  BSYNC.RECONVERGENT B0 ;  /* 0x0000000000007941 */ /* 0x000fea0003800200 */
.L_x_1499:
        /* <DEDUP_REMOVED lines=14> */
[----:B------:R-:W-:Y:S01]  /*3740*/  IMAD R9, R10, UR10, RZ ;  /* 0x0000000a0a097c24 */ /* 0x000fe2000f8e02ff */
[----:B------:R-:W-:-:S03]  /*3750*/  I2FP.F32.S32 R16, R26 ;  /* 0x0000001a00107245 */ /* 0x000fc60000201400 */
[C---:B------:R-:W-:Y:S01]  /*3760*/  IMAD R3, R9.reuse, 0x4, R6 ;  /* 0x0000000409037824 */ /* 0x040fe200078e0206 */
[C---:B------:R-:W-:Y:S02]  /*3770*/  LEA R7, R9.reuse, R2, 0x2 ;  /* 0x0000000209077211 */ /* 0x040fe400078e10ff */
[----:B------:R-:W-:-:S03]  /*3780*/  LEA R9, R9, R4, 0x2 ;  /* 0x0000000409097211 */ /* 0x000fc600078e10ff */
[----:B------:R-:W2:Y:S04]  /*3790*/  LDS R3, [R3] ;  /* 0x0000000003037984 */ /* 0x000ea80000000800 */
[----:B------:R-:W3:Y:S04]  /*37a0*/  LDS R7, [R7] ;  /* 0x0000000007077984 */ /* 0x000ee80000000800 */
[----:B------:R-:W4:Y:S01]  /*37b0*/  LDS R9, [R9] ;  /* 0x0000000009097984 */ /* 0x000f220000000800 */
[----:B--2---:R-:W-:Y:S01]  /*37c0*/  IMAD.IADD R11, R26, 0x1, R3 ;  /* 0x000000011a0b7824 */ /* 0x004fe200078e0203 */
[----:B------:R-:W-:Y:S01]  /*37d0*/  I2FP.F32.S32 R14, R3 ;  /* 0x00000003000e7245 */ /* 0x000fe20000201400 */
[----:B---3--:R-:W-:-:S03]  /*37e0*/  FADD.FTZ R13, R22, -R7 ;  /* 0x80000007160d7221 */ /* 0x008fc60000010000 */
[----:B------:R-:W-:Y:S01]  /*37f0*/  VIMNMX R12, PT, PT, R11, 0x1, !PT ;  /* 0x000000010b0c7848 */ /* 0x000fe20007fe0100 */
[----:B------:R-:W-:Y:S01]  /*3800*/  FMUL.FTZ R7, R7, R14 ;  /* 0x0000000e07077220 */ /* 0x000fe20000410000 */
[----:B01----:R-:W-:Y:S01]  /*3810*/  MOV R26, R11 ;  /* 0x0000000b001a7202 */ /* 0x003fe20000000f00 */
[----:B------:R-:W-:Y:S01]  /*3820*/  FMUL.FTZ R13, R13, R13 ;  /* 0x0000000d0d0d7220 */ /* 0x000fe20000410000 */
[----:B------:R-:W-:Y:S01]  /*3830*/  I2FP.F32.U32 R12, R12 ;  /* 0x0000000c000c7245 */ /* 0x000fe20000201000 */
[----:B------:R-:W-:Y:S02]  /*3840*/  FFMA.FTZ R7, R22, R16, R7 ;  /* 0x0000001016077223 */ /* 0x000fe40000010007 */
[----:B------:R-:W-:-:S03]  /*3850*/  FMUL.FTZ R13, R14, R13 ;  /* 0x0000000d0e0d7220 */ /* 0x000fc60000410000 */
[----:B------:R-:W4:Y:S01]  /*3860*/  MUFU.RCP R12, R12 ;  /* 0x0000000c000c7308 */ /* 0x000f220000001000 */
[----:B------:R-:W-:-:S04]  /*3870*/  FMUL.FTZ R13, R16, R13 ;  /* 0x0000000d100d7220 */ /* 0x000fc80000410000 */
[C---:B----4-:R-:W-:Y:S01]  /*3880*/  FFMA.FTZ R14, R12.reuse, R13, R9 ;  /* 0x0000000d0c0e7223 */ /* 0x050fe20000010009 */
[----:B------:R-:W-:-:S03]  /*3890*/  FMUL.FTZ R22, R12, R7 ;  /* 0x000000070c167220 */ /* 0x000fc60000410000 */
[----:B------:R-:W-:-:S07]  /*38a0*/  FADD.FTZ R23, R23, R14 ;  /* 0x0000000e17177221 */ /* 0x000fce0000010000 */
.L_x_1502:
[----:B------:R-:W-:Y:S05]  /*38b0*/  BSYNC.RECONVERGENT B0 ;  /* 0x0000000000007941 */ /* 0x000fea0003800200 */
.L_x_1501:
        /* <DEDUP_REMOVED lines=19> */
[----:B------:R-:W3:Y:S04]  /*39f0*/  LDS R3, [R3] ;  /* 0x0000000003037984 */ /* 0x000ee80000000800 */
[----:B------:R-:W4:Y:S04]  /*3a00*/  LDS R7, [R7] ;  /* 0x0000000007077984 */ /* 0x000f280000000800 */
[----:B------:R-:W5:Y:S01]  /*3a10*/  LDS R9, [R9] ;  /* 0x0000000009097984 */ /* 0x000f620000000800 */
[----:B---3--:R-:W-:Y:S01]  /*3a20*/  IMAD.IADD R11, R26, 0x1, R3 ;  /* 0x000000011a0b7824 */ /* 0x008fe200078e0203 */
[----:B------:R-:W-:Y:S01]  /*3a30*/  I2FP.F32.S32 R14, R3 ;  /* 0x00000003000e7245 */ /* 0x000fe20000201400 */
[----:B----4-:R-:W-:-:S03]  /*3a40*/  FADD.FTZ R13, R22, -R7 ;  /* 0x80000007160d7221 */ /* 0x010fc60000010000 */
[----:B------:R-:W-:Y:S01]  /*3a50*/  VIMNMX R12, PT, PT, R11, 0x1, !PT ;  /* 0x000000010b0c7848 */ /* 0x000fe20007fe0100 */
[----:B------:R-:W-:Y:S01]  /*3a60*/  FMUL.FTZ R7, R7, R14 ;  /* 0x0000000e07077220 */ /* 0x000fe20000410000 */
[----:B012---:R-:W-:Y:S01]  /*3a70*/  MOV R26, R11 ;  /* 0x0000000b001a7202 */ /* 0x007fe20000000f00 */
[----:B------:R-:W-:Y:S01]  /*3a80*/  FMUL.FTZ R13, R13, R13 ;  /* 0x0000000d0d0d7220 */ /* 0x000fe20000410000 */
[----:B------:R-:W-:Y:S01]  /*3a90*/  I2FP.F32.U32 R12, R12 ;  /* 0x0000000c000c7245 */ /* 0x000fe20000201000 */
[----:B------:R-:W-:Y:S02]  /*3aa0*/  FFMA.FTZ R7, R22, R16, R7 ;  /* 0x0000001016077223 */ /* 0x000fe40000010007 */
[----:B------:R-:W-:-:S03]  /*3ab0*/  FMUL.FTZ R13, R14, R13 ;  /* 0x0000000d0e0d7220 */ /* 0x000fc60000410000 */
[----:B------:R-:W5:Y:S01]  /*3ac0*/  MUFU.RCP R12, R12 ;  /* 0x0000000c000c7308 */ /* 0x000f620000001000 */
[----:B------:R-:W-:-:S04]  /*3ad0*/  FMUL.FTZ R13, R16, R13 ;  /* 0x0000000d100d7220 */ /* 0x000fc80000410000 */
[C---:B-----5:R-:W-:Y:S01]  /*3ae0*/  FFMA.FTZ R14, R12.reuse, R13, R9 ;  /* 0x0000000d0c0e7223 */ /* 0x060fe20000010009 */
[----:B------:R-:W-:-:S03]  /*3af0*/  FMUL.FTZ R22, R12, R7 ;  /* 0x000000070c167220 */ /* 0x000fc60000410000 */
[----:B------:R-:W-:-:S07]  /*3b00*/  FADD.FTZ R23, R23, R14 ;  /* 0x0000000e17177221 */ /* 0x000fce0000010000 */
.L_x_1504:
[----:B------:R-:W-:Y:S05]  /*3b10*/  BSYNC.RECONVERGENT B0 ;  /* 0x0000000000007941 */ /* 0x000fea0003800200 */
.L_x_1503:
        /* <DEDUP_REMOVED lines=19> */
[----:B------:R-:W4:Y:S04]  /*3c50*/  LDS R3, [R3] ;  /* 0x0000000003037984 */ /* 0x000f280000000800 */
[----:B------:R-:W5:Y:S04]  /*3c60*/  LDS R7, [R7] ;  /* 0x0000000007077984 */ /* 0x000f680000000800 */
[----:B------:R-:W0:Y:S01]  /*3c70*/  LDS R9, [R9] ;  /* 0x0000000009097984 */ /* 0x000e220000000800 */
[----:B----4-:R-:W-:Y:S01]  /*3c80*/  IMAD.IADD R11, R26, 0x1, R3 ;  /* 0x000000011a0b7824 */ /* 0x010fe200078e0203 */
[----:B------:R-:W-:Y:S01]  /*3c90*/  I2FP.F32.S32 R14, R3 ;  /* 0x00000003000e7245 */ /* 0x000fe20000201400 */
[----:B-----5:R-:W-:-:S03]  /*3ca0*/  FADD.FTZ R13, R22, -R7 ;  /* 0x80000007160d7221 */ /* 0x020fc60000010000 */
[----:B------:R-:W-:Y:S01]  /*3cb0*/  VIMNMX R12, PT, PT, R11, 0x1, !PT ;  /* 0x000000010b0c7848 */ /* 0x000fe20007fe0100 */
[----:B------:R-:W-:Y:S01]  /*3cc0*/  FMUL.FTZ R7, R7, R14 ;  /* 0x0000000e07077220 */ /* 0x000fe20000410000 */
[----:B0123--:R-:W-:Y:S01]  /*3cd0*/  MOV R26, R11 ;  /* 0x0000000b001a7202 */ /* 0x00ffe20000000f00 */
[----:B------:R-:W-:Y:S01]  /*3ce0*/  FMUL.FTZ R13, R13, R13 ;  /* 0x0000000d0d0d7220 */ /* 0x000fe20000410000 */
[----:B------:R-:W-:Y:S01]  /*3cf0*/  I2FP.F32.U32 R12, R12 ;  /* 0x0000000c000c7245 */ /* 0x000fe20000201000 */
[----:B------:R-:W-:Y:S02]  /*3d00*/  FFMA.FTZ R7, R22, R16, R7 ;  /* 0x0000001016077223 */ /* 0x000fe40000010007 */
[----:B------:R-:W-:-:S03]  /*3d10*/  FMUL.FTZ R13, R14, R13 ;  /* 0x0000000d0e0d7220 */ /* 0x000fc60000410000 */
[----:B------:R-:W0:Y:S01]  /*3d20*/  MUFU.RCP R12, R12 ;  /* 0x0000000c000c7308 */ /* 0x000e220000001000 */
[----:B------:R-:W-:-:S04]  /*3d30*/  FMUL.FTZ R13, R16, R13 ;  /* 0x0000000d100d7220 */ /* 0x000fc80000410000 */
[C---:B0-----:R-:W-:Y:S01]  /*3d40*/  FFMA.FTZ R14, R12.reuse, R13, R9 ;  /* 0x0000000d0c0e7223 */ /* 0x041fe20000010009 */
[----:B------:R-:W-:-:S03]  /*3d50*/  FMUL.FTZ R22, R12, R7 ;  /* 0x000000070c167220 */ /* 0x000fc60000410000 */
[----:B------:R-:W-:-:S07]  /*3d60*/  FADD.FTZ R23, R23, R14 ;  /* 0x0000000e17177221 */ /* 0x000fce0000010000 */
.L_x_1506:
[----:B------:R-:W-:Y:S05]  /*3d70*/  BSYNC.RECONVERGENT B0 ;  /* 0x0000000000007941 */ /* 0x000fea0003800200 */
.L_x_1505:
        /* <DEDUP_REMOVED lines=19> */
[----:B------:R-:W5:Y:S04]  /*3eb0*/  LDS R3, [R3] ;  /* 0x0000000003037984 */ /* 0x000f680000000800 */
[----:B------:R-:W0:Y:S04]  /*3ec0*/  LDS R7, [R7] ;  /* 0x0000000007077984 */ /* 0x000e280000000800 */
[----:B------:R-:W1:Y:S01]  /*3ed0*/  LDS R9, [R9] ;  /* 0x0000000009097984 */ /* 0x000e620000000800 */
[----:B-----5:R-:W-:Y:S01]  /*3ee0*/  IMAD.IADD R11, R26, 0x1, R3 ;  /* 0x000000011a0b7824 */ /* 0x020fe200078e0203 */
[----:B------:R-:W-:Y:S01]  /*3ef0*/  I2FP.F32.S32 R14, R3 ;  /* 0x00000003000e7245 */ /* 0x000fe20000201400 */
[----:B0-----:R-:W-:-:S03]  /*3f00*/  FADD.FTZ R13, R22, -R7 ;  /* 0x80000007160d7221 */ /* 0x001fc60000010000 */
[----:B------:R-:W-:Y:S01]  /*3f10*/  VIMNMX R12, PT, PT, R11, 0x1, !PT ;  /* 0x000000010b0c7848 */ /* 0x000fe20007fe0100 */
[----:B------:R-:W-:Y:S01]  /*3f20*/  FMUL.FTZ R7, R7, R14 ;  /* 0x0000000e07077220 */ /* 0x000fe20000410000 */
[----:B-1234-:R-:W-:Y:S01]  /*3f30*/  MOV R26, R11 ;  /* 0x0000000b001a7202 */ /* 0x01efe20000000f00 */
        /* <DEDUP_REMOVED lines=9> */
.L_x_1508:
[----:B------:R-:W-:Y:S05]  /*3fd0*/  BSYNC.RECONVERGENT B0 ;  /* 0x0000000000007941 */ /* 0x000fea0003800200 */
.L_x_1507:
        /* <DEDUP_REMOVED lines=37> */
.L_x_1510:
[----:B------:R-:W-:Y:S05]  /*4230*/  BSYNC.RECONVERGENT B0 ;  /* 0x0000000000007941 */ /* 0x000fea0003800200 */
.L_x_1509:
        /* <DEDUP_REMOVED lines=37> */
.L_x_1512:
[----:B------:R-:W-:Y:S05]  /*4490*/  BSYNC.RECONVERGENT B0 ;  /* 0x0000000000007941 */ /* 0x000fea0003800200 */
.L_x_1511:
        /* <DEDUP_REMOVED lines=37> */
.L_x_1514:
[----:B------:R-:W-:Y:S05]  /*46f0*/  BSYNC.RECONVERGENT B0 ;  /* 0x0000000000007941 */ /* 0x000fea0003800200 */
.L_x_1513:
        /* <DEDUP_REMOVED lines=37> */
.L_x_1516:
[----:B------:R-:W-:Y:S05]  /*4950*/  BSYNC.RECONVERGENT B0 ;  /* 0x0000000000007941 */ /* 0x000fea0003800200 */
.L_x_1515:
        /* <DEDUP_REMOVED lines=15> */
[C---:B------:R-:W-:Y:S02]  /*4a50*/  LEA R5, R7.reuse, R2, 0x2 ;  /* 0x0000000207057211 */ /* 0x040fe400078e10ff */
[----:B------:R-:W-:-:S03]  /*4a60*/  LEA R0, R7, R4, 0x2 ;  /* 0x0000000407007211 */ /* 0x000fc600078e10ff */
[----:B------:R-:W1:Y:S04]  /*4a70*/  LDS R3, [R3] ;  /* 0x0000000003037984 */ /* 0x000e680000000800 */
[----:B------:R-:W0:Y:S04]  /*4a80*/  LDS R5, [R5] ;  /* 0x0000000005057984 */ /* 0x000e280000000800 */
[----:B------:R-:W5:Y:S01]  /*4a90*/  LDS R0, [R0] ;  /* 0x0000000000007984 */ /* 0x000f620000000800 */
[----:B-1234-:R-:W-:Y:S01]  /*4aa0*/  IMAD.IADD R2, R26, 0x1, R3 ;  /* 0x000000011a027824 */ /* 0x01efe200078e0203 */
[----:B------:R-:W-:Y:S01]  /*4ab0*/  I2FP.F32.S32 R10, R3 ;  /* 0x00000003000a7245 */ /* 0x000fe20000201400 */
[----:B0-----:R-:W-:-:S03]  /*4ac0*/  FADD.FTZ R6, R22, -R5 ;  /* 0x8000000516067221 */ /* 0x001fc60000010000 */
[----:B------:R-:W-:Y:S01]  /*4ad0*/  VIMNMX R4, PT, PT, R2, 0x1, !PT ;  /* 0x0000000102047848 */ /* 0x000fe20007fe0100 */
[----:B------:R-:W-:Y:S01]  /*4ae0*/  FMUL.FTZ R5, R5, R10 ;  /* 0x0000000a05057220 */ /* 0x000fe20000410000 */
[----:B------:R-:W-:Y:S02]  /*4af0*/  FMUL.FTZ R3, R6, R6 ;  /* 0x0000000606037220 */ /* 0x000fe40000410000 */
[----:B------:R-:W-:Y:S02]  /*4b00*/  I2FP.F32.U32 R4, R4 ;  /* 0x0000000400047245 */ /* 0x000fe40000201000 */
[----:B------:R-:W-:Y:S01]  /*4b10*/  I2FP.F32.S32 R6, R26 ;  /* 0x0000001a00067245 */ /* 0x000fe20000201400 */
[----:B------:R-:W-:Y:S01]  /*4b20*/  FMUL.FTZ R3, R10, R3 ;  /* 0x000000030a037220 */ /* 0x000fe20000410000 */
[----:B------:R-:W5:Y:S01]  /*4b30*/  MUFU.RCP R7, R4 ;  /* 0x0000000400077308 */ /* 0x000f620000001000 */
[----:B------:R-:W-:Y:S02]  /*4b40*/  MOV R26, R2 ;  /* 0x00000002001a7202 */ /* 0x000fe40000000f00 */
[----:B------:R-:W-:Y:S01]  /*4b50*/  FMUL.FTZ R3, R6, R3 ;  /* 0x0000000306037220 */ /* 0x000fe20000410000 */
[----:B------:R-:W-:-:S03]  /*4b60*/  FFMA.FTZ R22, R22, R6, R5 ;  /* 0x0000000616167223 */ /* 0x000fc60000010005 */
[C---:B-----5:R-:W-:Y:S01]  /*4b70*/  FFMA.FTZ R0, R7.reuse, R3, R0 ;  /* 0x0000000307007223 */ /* 0x060fe20000010000 */
[----:B------:R-:W-:-:S03]  /*4b80*/  FMUL.FTZ R22, R7, R22 ;  /* 0x0000001607167220 */ /* 0x000fc60000410000 */
[----:B------:R-:W-:-:S07]  /*4b90*/  FADD.FTZ R23, R23, R0 ;  /* 0x0000000017177221 */ /* 0x000fce0000010000 */
.L_x_1517:
[----:B------:R-:W-:Y:S05]  /*4ba0*/  BSYNC.RECONVERGENT B0 ;  /* 0x0000000000007941 */ /* 0x000fea0003800200 */
.L_x_1498:
[----:B------:R-:W-:Y:S05]  /*4bb0*/  @!P0 EXIT ;  /* 0x000000000000894d */ /* 0x000fea0003800000 */
[----:B01234-:R-:W0:Y:S01]  /*4bc0*/  LDC.64 R2, c[0x0][0x388] ;  /* 0x0000e200ff027b82 */ /* 0x01fe220000000a00 */
[----:B------:R-:W-:Y:S01]  /*4bd0*/  I2FP.F32.S32 R26, R26 ;  /* 0x0000001a001a7245 */ /* 0x000fe20000201400 */
[----:B------:R-:W-:Y:S01]  /*4be0*/  BSSY.RECONVERGENT B0, `(.L_x_1518) ;  /* 0x000003b000007945 */ /* 0x000fe20003800200 */
[----:B------:R-:W-:-:S04]  /*4bf0*/  HFMA2 R7, -RZ, RZ, 0, 0 ;  /* 0x00000000ff077431 */ /* 0x000fc800000001ff */
[----:B------:R-:W1:Y:S01]  /*4c00*/  MUFU.RCP R26, R26 ;  /* 0x0000001a001a7308 */ /* 0x000e620000001000 */
[----:B------:R-:W2:Y:S01]  /*4c10*/  LDC R0, c[0x0][0x3b0] ;  /* 0x0000ec00ff007b82 */ /* 0x000ea20000000800 */
[----:B0-----:R-:W-:-:S04]  /*4c20*/  IMAD.WIDE R2, R8, 0x4, R2 ;  /* 0x0000000408027825 */ /* 0x001fc800078e0202 */
[----:B-1----:R-:W-:Y:S01]  /*4c30*/  FMUL.FTZ R9, R26, R23 ;  /* 0x000000171a097220 */ /* 0x002fe20000410000 */
[----:B------:R0:W-:Y:S04]  /*4c40*/  STG.E desc[UR12][R2.64], R22 ;  /* 0x0000001602007986 */ /* 0x0001e8000c10190c */
[----:B------:R-:W-:Y:S02]  /*4c50*/  FSETP.NEU.FTZ.AND P0, PT, R9, RZ, PT ;  /* 0x000000ff0900720b */ /* 0x000fe40003f1d000 */
[----:B--2---:R-:W-:-:S13]  /*4c60*/  FSETP.NEU.FTZ.AND P1, PT, R0, RZ, PT ;  /* 0x000000ff0000720b */ /* 0x004fda0003f3d000 */
[----:B0-----:R-:W-:Y:S05]  /*4c70*/  @!P0 BRA !P1, `(.L_x_1519) ;  /* 0x0000000000c48947 */ /* 0x001fea0004800000 */
[----:B------:R-:W-:Y:S01]  /*4c80*/  FMUL.FTZ R0, R0, 1 ;  /* 0x3f80000000007820 */ /* 0x000fe20000410000 */
[----:B------:R-:W-:Y:S01]  /*4c90*/  FMUL.FTZ R9, R9, 1 ;  /* 0x3f80000009097820 */ /* 0x000fe20000410000 */
[----:B------:R-:W-:Y:S01]  /*4ca0*/  MOV R10, 0x0 ;  /* 0x00000000000a7802 */ /* 0x000fe20000000f00 */
[----:B------:R-:W-:Y:S01]  /*4cb0*/  BSSY.RECONVERGENT B1, `(.L_x_1520) ;  /* 0x0000019000017945 */ /* 0x000fe20003800200 */
[----:B------:R-:W-:Y:S01]  /*4cc0*/  F2F.F64.F32 R4, R0 ;  /* 0x0000000000047310 */ /* 0x000fe20000201800 */
[----:B------:R-:W-:-:S07]  /*4cd0*/  MOV R11, 0x3fd80000 ;  /* 0x3fd80000000b7802 */ /* 0x000fce0000000f00 */
        /* <DEDUP_REMOVED lines=16> */
[----:B------:R-:W-:Y:S01]  /*4de0*/  MOV R6, R12 ;  /* 0x0000000c00067202 */ /* 0x000fe20000000f00 */
[----:B------:R-:W-:Y:S01]  /*4df0*/  IMAD.MOV.U32 R10, RZ, RZ, R4 ;  /* 0x000000ffff0a7224 */ /* 0x000fe200078e0004 */
[----:B------:R-:W-:Y:S02]  /*4e00*/  MOV R3, R5 ;  /* 0x0000000500037202 */ /* 0x000fe40000000f00 */
[----:B------:R-:W-:Y:S02]  /*4e10*/  MOV R7, R11 ;  /* 0x0000000b00077202 */ /* 0x000fe40000000f00 */
[----:B------:R-:W-:-:S07]  /*4e20*/  MOV R0, 0x4e40 ;  /* 0x00004e4000007802 */ /* 0x000fce0000000f00 */
[----:B------:R-:W-:Y:S05]  /*4e30*/  CALL.REL.NOINC `($__internal_27_$__cuda_sm20_dsqrt_rn_f64_mediumpath_v1) ;  /* 0x00000008002c7944 */ /* 0x000fea0003c00000 */
.L_x_1521:
[----:B------:R-:W-:Y:S05]  /*4e40*/  BSYNC.RECONVERGENT B1 ;  /* 0x0000000000017941 */ /* 0x000fea0003800200 */
.L_x_1520:
        /* <DEDUP_REMOVED lines=10> */
[----:B------:R-:W-:-:S04]  /*4ef0*/  LOP3.LUT R0, R7, 0x7fffffff, RZ, 0xc0, !PT ;  /* 0x7fffffff07007812 */ /* 0x000fc800078ec0ff */
[----:B------:R-:W-:Y:S02]  /*4f00*/  IADD3 R9, PT, PT, R0, -0x100000, RZ ;  /* 0xfff0000000097810 */ /* 0x000fe40007ffe0ff */
[----:B------:R-:W-:-:S07]  /*4f10*/  MOV R0, 0x4f30 ;  /* 0x00004f3000007802 */ /* 0x000fce0000000f00 */
[----:B------:R-:W-:Y:S05]  /*4f20*/  CALL.REL.NOINC `($__internal_26_$__cuda_sm20_dblrcp_rn_slowpath_v3) ;  /* 0x0000000400447944 */ /* 0x000fea0003c00000 */
.L_x_1523:
[----:B------:R-:W-:Y:S05]  /*4f30*/  BSYNC.RECONVERGENT B1 ;  /* 0x0000000000017941 */ /* 0x000fea0003800200 */
.L_x_1522:
[----:B------:R-:W-:Y:S01]  /*4f40*/  UMOV UR4, 0xf0000000 ;  /* 0xf000000000047882 */ /* 0x000fe20000000000 */
[----:B------:R-:W-:Y:S01]  /*4f50*/  UMOV UR5, 0x380fffff ;  /* 0x380fffff00057882 */ /* 0x000fe20000000000 */
[----:B------:R-:W0:Y:S01]  /*4f60*/  F2F.F32.F64 R7, R4 ;  /* 0x0000000400077310 */ /* 0x000e220000301000 */
[----:B------:R-:W-:-:S14]  /*4f70*/  DSETP.GEU.AND P0, PT, |R4|, UR4, PT ;  /* 0x0000000404007e2a */ /* 0x000fdc000bf0e200 */
[----:B0-----:R-:W-:-:S07]  /*4f80*/  @!P0 FMUL R7, R7, 1.175494350822287508e-38 ;  /* 0x0080000007078820 */ /* 0x001fce0000400000 */
.L_x_1519:
[----:B------:R-:W-:Y:S05]  /*4f90*/  BSYNC.RECONVERGENT B0 ;  /* 0x0000000000007941 */ /* 0x000fea0003800200 */
.L_x_1518:
[----:B------:R-:W0:Y:S02]  /*4fa0*/  LDC.64 R2, c[0x0][0x390] ;  /* 0x0000e400ff027b82 */ /* 0x000e240000000a00 */
[----:B0-----:R-:W-:-:S05]  /*4fb0*/  IMAD.WIDE R8, R8, 0x4, R2 ;  /* 0x0000000408087825 */ /* 0x001fca00078e0202 */
[----:B------:R-:W-:Y:S01]  /*4fc0*/  STG.E desc[UR12][R8.64], R7 ;  /* 0x0000000708007986 */ /* 0x000fe2000c10190c */
[----:B------:R-:W-:Y:S05]  /*4fd0*/  EXIT ;  /* 0x000000000000794d */ /* 0x000fea0003800000 */
.L_x_1488:
[----:B------:R-:W5:Y:S01]  /*4fe0*/  LDCU UR4, c[0x0][0x3ac] ;  /* 0x00007580ff0477ac */ /* 0x000f620008000800 */
[----:B------:R-:W-:-:S04]  /*4ff0*/  LOP3.LUT P0, RZ, R5, UR9, RZ, 0xfc, !PT ;  /* 0x0000000905ff7c12 */ /* 0x000fc8000f80fcff */
[----:B-----5:R-:W-:-:S13]  /*5000*/  ISETP.GE.OR P0, PT, R8, UR4, P0 ;  /* 0x0000000408007c0c */ /* 0x020fda0008706670 */
[----:B------:R-:W-:Y:S05]  /*5010*/  @P0 EXIT ;  /* 0x000000000000094d */ /* 0x000fea0003800000 */
[----:B01234-:R-:W0:Y:S01]  /*5020*/  LDC.64 R2, c[0x0][0x388] ;  /* 0x0000e200ff027b82 */ /* 0x01fe220000000a00 */
[----:B------:R-:W-:Y:S01]  /*5030*/  I2FP.F32.S32 R7, R7 ;  /* 0x0000000700077245 */ /* 0x000fe20000201400 */
[----:B------:R-:W-:Y:S03]  /*5040*/  BSSY.RECONVERGENT B0, `(.L_x_1524) ;  /* 0x000003b000007945 */ /* 0x000fe60003800200 */
[----:B------:R-:W1:Y:S03]  /*5050*/  MUFU.RCP R0, R7 ;  /* 0x0000000700007308 */ /* 0x000e660000001000 */
[----:B------:R-:W2:Y:S01]  /*5060*/  LDC R4, c[0x0][0x3b0] ;  /* 0x0000ec00ff047b82 */ /* 0x000ea20000000800 */
[----:B-1----:R-:W-:Y:S01]  /*5070*/  FMUL.FTZ R0, R0, R9 ;  /* 0x0000000900007220 */ /* 0x002fe20000410000 */
[----:B------:R-:W-:Y:S01]  /*5080*/  MOV R9, RZ ;  /* 0x000000ff00097202 */ /* 0x000fe20000000f00 */
[----:B0-----:R-:W-:-:S03]  /*5090*/  IMAD.WIDE R2, R8, 0x4, R2 ;  /* 0x0000000408027825 */ /* 0x001fc600078e0202 */
[----:B------:R-:W-:Y:S02]  /*50a0*/  FSETP.NEU.FTZ.AND P0, PT, R0, RZ, PT ;  /* 0x000000ff0000720b */ /* 0x000fe40003f1d000 */
[----:B------:R0:W-:Y:S01]  /*50b0*/  STG.E desc[UR12][R2.64], R23 ;  /* 0x0000001702007986 */ /* 0x0001e2000c10190c */
[----:B--2---:R-:W-:-:S13]  /*50c0*/  FSETP.NEU.FTZ.AND P1, PT, R4, RZ, PT ;  /* 0x000000ff0400720b */ /* 0x004fda0003f3d000 */
[----:B0-----:R-:W-:Y:S05]  /*50d0*/  @!P0 BRA !P1, `(.L_x_1525) ;  /* 0x0000000000c48947 */ /* 0x001fea0004800000 */
        /* <DEDUP_REMOVED lines=22> */
[----:B------:R-:W-:Y:S01]  /*5240*/  IMAD.MOV.U32 R10, RZ, RZ, R2 ;  /* 0x000000ffff0a7224 */ /* 0x000fe200078e0002 */
[----:B------:R-:W-:Y:S02]  /*5250*/  MOV R6, R12 ;  /* 0x0000000c00067202 */ /* 0x000fe40000000f00 */
[----:B------:R-:W-:Y:S02]  /*5260*/  MOV R2, R4 ;  /* 0x0000000400027202 */ /* 0x000fe40000000f00 */
[----:B------:R-:W-:Y:S02]  /*5270*/  MOV R7, R11 ;  /* 0x0000000b00077202 */ /* 0x000fe40000000f00 */
[----:B------:R-:W-:-:S07]  /*5280*/  MOV R0, 0x52a0 ;  /* 0x000052a000007802 */ /* 0x000fce0000000f00 */
[----:B------:R-:W-:Y:S05]  /*5290*/  CALL.REL.NOINC `($__internal_27_$__cuda_sm20_dsqrt_rn_f64_mediumpath_v1) ;  /* 0x0000000400147944 */ /* 0x000fea0003c00000 */
.L_x_1527:
[----:B------:R-:W-:Y:S05]  /*52a0*/  BSYNC.RECONVERGENT B1 ;  /* 0x0000000000017941 */ /* 0x000fea0003800200 */
.L_x_1526:
        /* <DEDUP_REMOVED lines=14> */
.L_x_1529:
[----:B------:R-:W-:Y:S05]  /*5390*/  BSYNC.RECONVERGENT B1 ;  /* 0x0000000000017941 */ /* 0x000fea0003800200 */
.L_x_1528:
[----:B------:R-:W-:Y:S01]  /*53a0*/  UMOV UR4, 0xf0000000 ;  /* 0xf000000000047882 */ /* 0x000fe20000000000 */
[----:B------:R-:W-:Y:S01]  /*53b0*/  UMOV UR5, 0x380fffff ;  /* 0x380fffff00057882 */ /* 0x000fe20000000000 */
[----:B------:R-:W0:Y:S01]  /*53c0*/  F2F.F32.F64 R9, R4 ;  /* 0x0000000400097310 */ /* 0x000e220000301000 */
[----:B------:R-:W-:-:S14]  /*53d0*/  DSETP.GEU.AND P0, PT, |R4|, UR4, PT ;  /* 0x0000000404007e2a */ /* 0x000fdc000bf0e200 */
[----:B0-----:R-:W-:-:S07]  /*53e0*/  @!P0 FMUL R9, R9, 1.175494350822287508e-38 ;  /* 0x0080000009098820 */ /* 0x001fce0000400000 */
.L_x_1525:
[----:B------:R-:W-:Y:S05]  /*53f0*/  BSYNC.RECONVERGENT B0 ;  /* 0x0000000000007941 */ /* 0x000fea0003800200 */
.L_x_1524:
[----:B------:R-:W0:Y:S02]  /*5400*/  LDC.64 R2, c[0x0][0x390] ;  /* 0x0000e400ff027b82 */ /* 0x000e240000000a00 */
[----:B0-----:R-:W-:-:S05]  /*5410*/  IMAD.WIDE R2, R8, 0x4, R2 ;  /* 0x0000000408027825 */ /* 0x001fca00078e0202 */
[----:B------:R-:W-:Y:S01]  /*5420*/  STG.E desc[UR12][R2.64], R9 ;  /* 0x0000000902007986 */ /* 0x000fe2000c10190c */
[----:B------:R-:W-:Y:S05]  /*5430*/  EXIT ;  /* 0x000000000000794d */ /* 0x000fea0003800000 */
        .weak           $__internal_26_$__cuda_sm20_dblrcp_rn_slowpath_v3
        .type           $__internal_26_$__cuda_sm20_dblrcp_rn_slowpath_v3,@function
        .size           $__internal_26_$__cuda_sm20_dblrcp_rn_slowpath_v3,($__internal_27_$__cuda_sm20_dsqrt_rn_f64_mediumpath_v1 - $__internal_26_$__cuda_sm20_dblrcp_rn_slowpath_v3)
$__internal_26_$__cuda_sm20_dblrcp_rn_slowpath_v3:
[----:B------:R-:W-:Y:S01]  /*5440*/  MOV R2, R6 ;  /* 0x0000000600027202 */ /* 0x000fe20000000f00 */
[----:B------:R-:W-:Y:S01]  /*5450*/  IMAD.MOV.U32 R3, RZ, RZ, R7 ;  /* 0x000000ffff037224 */ /* 0x000fe200078e0007 */
[----:B------:R-:W-:Y:S05]  /*5460*/  BSSY.RECONVERGENT B2, `(.L_x_1530) ;  /* 0x0000025000027945 */ /* 0x000fea0003800200 */
[----:B------:R-:W-:-:S14]  /*5470*/  DSETP.GTU.AND P0, PT, |R2|, +INF , PT ;  /* 0x7ff000000200742a */ /* 0x000fdc0003f0c200 */
        /* <DEDUP_REMOVED lines=9> */
[----:B------:R-:W-:Y:S01]  /*5510*/  VIADD R5, R3, 0xc0200000 ;  /* 0xc020000003057836 */ /* 0x000fe20000000000 */
[----:B------:R-:W-:Y:S02]  /*5520*/  MOV R4, R2 ;  /* 0x0000000200047202 */ /* 0x000fe40000000f00 */
[----:B------:R-:W-:Y:S01]  /*5530*/  MOV R6, R9 ;  /* 0x0000000900067202 */ /* 0x000fe20000000f00 */
[----:B------:R-:W0:Y:S05]  /*5540*/  MUFU.RCP64H R7, R5 ;  /* 0x0000000500077308 */ /* 0x000e2a0000001800 */
        /* <DEDUP_REMOVED lines=10> */
.L_x_1533:
        /* <DEDUP_REMOVED lines=10> */
.L_x_1531:
[----:B------:R-:W-:Y:S02]  /*5690*/  LOP3.LUT R5, R3, 0x80000, RZ, 0xfc, !PT ;  /* 0x0008000003057812 */ /* 0x000fe400078efcff */
[----:B------:R-:W-:-:S07]  /*56a0*/  MOV R4, R2 ;  /* 0x0000000200047202 */ /* 0x000fce0000000f00 */
.L_x_1532:
[----:B------:R-:W-:Y:S05]  /*56b0*/  BSYNC.RECONVERGENT B2 ;  /* 0x0000000000027941 */ /* 0x000fea0003800200 */
.L_x_1530:
[----:B------:R-:W-:Y:S01]  /*56c0*/  MOV R2, R0 ;  /* 0x0000000000027202 */ /* 0x000fe20000000f00 */
[----:B------:R-:W-:-:S04]  /*56d0*/  IMAD.MOV.U32 R3, RZ, RZ, 0x0 ;  /* 0x00000000ff037424 */ /* 0x000fc800078e00ff */
[----:B------:R-:W-:Y:S05]  /*56e0*/  RET.REL.NODEC R2 `(_ZN2at6native50batch_norm_collect_statistics_channels_last_kernelINS0_6InvStdEN3c108BFloat16EfLi4EEEvPKT0_PT1_S9_PVS8_PiiiS8_) ;  /* 0xffffffa802447950 */ /* 0x000fea0003c3ffff */
        .weak           $__internal_27_$__cuda_sm20_dsqrt_rn_f64_mediumpath_v1
        .type           $__internal_27_$__cuda_sm20_dsqrt_rn_f64_mediumpath_v1,@function
        .size           $__internal_27_$__cuda_sm20_dsqrt_rn_f64_mediumpath_v1,(.L_x_27286 - $__internal_27_$__cuda_sm20_dsqrt_rn_f64_mediumpath_v1)
$__internal_27_$__cuda_sm20_dsqrt_rn_f64_mediumpath_v1:
        /* <DEDUP_REMOVED lines=16> */
.L_x_1535:
        /* <DEDUP_REMOVED lines=9> */
[----:B------:R-:W-:Y:S02]  /*5880*/  IMAD.MOV.U32 R2, RZ, RZ, RZ ;  /* 0x000000ffff027224 */ /* 0x000fe400078e00ff */
[----:B------:R-:W-:Y:S01]  /*5890*/  HFMA2 R7, -RZ, RZ, 1.9609375, 0 ;  /* 0x3fd80000ff077431 */ /* 0x000fe200000001ff */
[----:B------:R-:W-:Y:S02]  /*58a0*/  MOV R6, 0x0 ;  /* 0x0000000000067802 */ /* 0x000fe40000000f00 */
        /* <DEDUP_REMOVED lines=12> */
.L_x_1537:
[----:B------:R-:W-:-:S11]  /*5970*/  DADD R2, R10, R10 ;  /* 0x000000000a027229 */ /* 0x000fd6000000000a */
.L_x_1536:
[----:B------:R-:W-:Y:S05]  /*5980*/  BSYNC.RECONVERGENT B2 ;  /* 0x0000000000027941 */ /* 0x000fea0003800200 */
.L_x_1534:
[----:B------:R-:W-:Y:S02]  /*5990*/  IMAD.MOV.U32 R7, RZ, RZ, R3 ;  /* 0x000000ffff077224 */ /* 0x000fe400078e0003 */
[----:B------:R-:W-:Y:S01]  /*59a0*/  HFMA2 R3, -RZ, RZ, 0, 0 ;  /* 0x00000000ff037431 */ /* 0x000fe200000001ff */
[----:B------:R-:W-:Y:S02]  /*59b0*/  MOV R6, R2 ;  /* 0x0000000200067202 */ /* 0x000fe40000000f00 */
[----:B------:R-:W-:-:S04]  /*59c0*/  MOV R2, R0 ;  /* 0x0000000000027202 */ /* 0x000fc80000000f00 */
[----:B------:R-:W-:Y:S05]  /*59d0*/  RET.REL.NODEC R2 `(_ZN2at6native50batch_norm_collect_statistics_channels_last_kernelINS0_6InvStdEN3c108BFloat16EfLi4EEEvPKT0_PT1_S9_PVS8_PiiiS8_) ;  /* 0xffffffa402887950 */ /* 0x000fea0003c3ffff */
.L_x_1538:
        /* <DEDUP_REMOVED lines=10> */
.L_x_27286:


//--------------------- .text._ZN2at6native36batch_norm_collect_statistics_kernelINS0_6InvStdEN3c104HalfES4_flEEvNS_27GenericPackedTensorAccessorIKT0_Lm3ENS_17RestrictPtrTraitsET3_EET2_SB_NS5_ISB_Lm1ES8_S9_EESC_ --------------------------
	.section	.text._ZN2at6native36batch_norm_collect_statistics_kernelINS0_6InvStdEN3c104HalfES4_flEEvNS_27GenericPackedTensorAccessorIKT0_Lm3ENS_17RestrictPtrTraitsET3_EET2_SB_NS5_ISB_Lm1ES8_S9_EESC_,"ax",@progbits
	.align	128
        .global         _ZN2at6native36batch_norm_collect_statistics_kernelINS0_6InvStdEN3c104HalfES4_flEEvNS_27GenericPackedTensorAccessorIKT0_Lm3ENS_17RestrictPtrTraitsET3_EET2_SB_NS5_ISB_Lm1ES8_S9_EESC_
        .type           _ZN2at6native36batch_norm_collect_statistics_kernelINS0_6InvStdEN3c104HalfES4_flEEvNS_27GenericPackedTensorAccessorIKT0_Lm3ENS_17RestrictPtrTraitsET3_EET2_SB_NS5_ISB_Lm1ES8_S9_EESC_,@function
        .size           _ZN2at6native36batch_norm_collect_statistics_kernelINS0_6InvStdEN3c104HalfES4_flEEvNS_27GenericPackedTensorAccessorIKT0_Lm3ENS_17RestrictPtrTraitsET3_EET2_SB_NS5_ISB_Lm1ES8_S9_EESC_,(.L_x_27288 - _ZN2at6native36batch_norm_collect_statistics_kernelINS0_6InvStdEN3c104HalfES4_flEEvNS_27GenericPackedTensorAccessorIKT0_Lm3ENS_17RestrictPtrTraitsET3_EET2_SB_NS5_ISB_Lm1ES8_S9_EESC_)
        .other          _ZN2at6native36batch_norm_collect_statistics_kernelINS0_6InvStdEN3c104HalfES4_flEEvNS_27GenericPackedTensorAccessorIKT0_Lm3ENS_17RestrictPtrTraitsET3_EET2_SB_NS5_ISB_Lm1ES8_S9_EESC_,@"STO_CUDA_ENTRY STV_DEFAULT"
_ZN2at6native36batch_norm_collect_statistics_kernelINS0_6InvStdEN3c104HalfES4_flEEvNS_27GenericPackedTensorAccessorIKT0_Lm3ENS_17RestrictPtrTraitsET3_EET2_SB_NS5_ISB_Lm1ES8_S9_EESC_:
.text._ZN2at6native36batch_norm_collect_statistics_kernelINS0_6InvStdEN3c104HalfES4_flEEvNS_27GenericPackedTensorAccessorIKT0_Lm3ENS_17RestrictPtrTraitsET3_EET2_SB_NS5_ISB_Lm1ES8_S9_EESC_:
        /* <DEDUP_REMOVED lines=24> */
.L_x_1544:
        /* <DEDUP_REMOVED lines=14> */
.L_x_1543:
        /* <DEDUP_REMOVED lines=8> */
[----:B------:R-:W-:Y:S01]  /*02e0*/  VIADD R21, R21, 0x1 ;  /* 0x0000000115157836 */ /* 0x000fe20000000000 */
[----:B------:R-:W-:-:S04]  /*02f0*/  IADD3 R25, PT, PT, R16, UR5, RZ ;  /* 0x0000000510197c10 */ /* 0x000fc8000fffe0ff */
[----:B------:R-:W-:Y:S01]  /*0300*/  I2FP.F32.S32 R18, R21 ;  /* 0x0000001500127245 */ /* 0x000fe20000201400 */
[--C-:B------:R-:W-:Y:S01]  /*0310*/  IMAD.MOV.U32 R16, RZ, RZ, R25.reuse ;  /* 0x000000ffff107224 */ /* 0x100fe200078e0019 */
[----:B------:R-:W-:Y:S02]  /*0320*/  ISETP.GE.U32.AND P0, PT, R25, R6, PT ;  /* 0x000000061900720c */ /* 0x000fe40003f06070 */
[----:B------:R-:W-:Y:S02]  /*0330*/  SHF.R.S32.HI R20, RZ, 0x1f, R25 ;  /* 0x0000001fff147819 */ /* 0x000fe40000011419 */
[----:B------:R-:W0:Y:S02]  /*0340*/  MUFU.RCP R18, R18 ;  /* 0x0000001200127308 */ /* 0x000e240000001000 */
[----:B------:R-:W-:Y:S01]  /*0350*/  ISETP.GE.AND.EX P0, PT, R20, R7, PT, P0 ;  /* 0x000000071400720c */ /* 0x000fe20003f06300 */
[----:B--2---:R-:W-:-:S05]  /*0360*/  HADD2.F32 R12, -RZ, R14.H0_H0 ;  /* 0x2000000eff0c7230 */ /* 0x004fca0000004100 */
[----:B------:R-:W-:-:S04]  /*0370*/  FADD.FTZ R13, R12, -R9 ;  /* 0x800000090c0d7221 */ /* 0x000fc80000010000 */
[----:B0-----:R-:W-:-:S04]  /*0380*/  FFMA.FTZ R9, R13, R18, R9 ;  /* 0x000000120d097223 */ /* 0x001fc80000010009 */
[----:B------:R-:W-:-:S04]  /*0390*/  FADD.FTZ R12, R12, -R9 ;  /* 0x800000090c0c7221 */ /* 0x000fc80000010000 */
[----:B------:R-:W-:Y:S01]  /*03a0*/  FFMA.FTZ R8, R13, R12, R8 ;  /* 0x0000000c0d087223 */ /* 0x000fe20000010008 */
[----:B------:R-:W-:Y:S06]  /*03b0*/  @!P0 BRA `(.L_x_1543) ;  /* 0xfffffffc00a88947 */ /* 0x000fec000383ffff */
.L_x_1542:
[----:B------:R-:W-:Y:S05]  /*03c0*/  BSYNC.RECONVERGENT B1 ;  /* 0x0000000000017941 */ /* 0x000fea0003800200 */
.L_x_1541:
[----:B------:R-:W0:Y:S01]  /*03d0*/  LDCU.64 UR6, c[0x0][0x388] ;  /* 0x00007100ff0677ac */ /* 0x000e220008000a00 */
[----:B-1----:R-:W-:-:S04]  /*03e0*/  IADD3 R13, PT, PT, R0, R17, RZ ;  /* 0x00000011000d7210 */ /* 0x002fc80007ffe0ff */
[--C-:B------:R-:W-:Y:S01]  /*03f0*/  SHF.R.S32.HI R4, RZ, 0x1f, R13.reuse ;  /* 0x0000001fff047819 */ /* 0x100fe2000001140d */
[----:B------:R-:W-:Y:S01]  /*0400*/  IMAD.MOV.U32 R17, RZ, RZ, R13 ;  /* 0x000000ffff117224 */ /* 0x000fe200078e000d */
[----:B0-----:R-:W-:-:S04]  /*0410*/  ISETP.GE.U32.AND P0, PT, R13, UR6, PT ;  /* 0x000000060d007c0c */ /* 0x001fc8000bf06070 */
[----:B------:R-:W-:-:S13]  /*0420*/  ISETP.GE.AND.EX P0, PT, R4, UR7, PT, P0 ;  /* 0x0000000704007c0c */ /* 0x000fda000bf06300 */
[----:B------:R-:W-:Y:S05]  /*0430*/  @!P0 BRA `(.L_x_1544) ;  /* 0xfffffffc00508947 */ /* 0x000fea000383ffff */
.L_x_1540:
[----:B------:R-:W-:Y:S05]  /*0440*/  BSYNC.RECONVERGENT B0 ;  /* 0x0000000000007941 */ /* 0x000fea0003800200 */
.L_x_1539:
[----:B------:R-:W0:Y:S01]  /*0450*/  SHFL.BFLY PT, R0, R21, 0x1, 0x1f ;  /* 0x0c201f0015007f89 */ /* 0x000e2200000e0000 */
[----:B------:R-:W-:Y:S01]  /*0460*/  BSSY.RECONVERGENT B1, `(.L_x_1545) ;  /* 0x0000016000017945 */ /* 0x000fe20003800200 */
[----:B0-----:R-:W-:-:S04]  /*0470*/  IADD3 R10, PT, PT, R0, R21, RZ ;  /* 0x00000015000a7210 */ /* 0x001fc80007ffe0ff */
[----:B------:R-:W-:-:S04]  /*0480*/  I2FP.F32.S32 R3, R10 ;  /* 0x0000000a00037245 */ /* 0x000fc80000201400 */
[----:B------:R-:W-:-:S05]  /*0490*/  FMNMX.FTZ R4, R3, 1, !PT ;  /* 0x3f80000003047809 */ /* 0x000fca0007810000 */
[----:B------:R-:W-:-:S06]  /*04a0*/  FMUL.FTZ R12, R4, 1 ;  /* 0x3f800000040c7820 */ /* 0x000fcc0000410000 */
[----:B------:R-:W0:Y:S08]  /*04b0*/  F2F.F64.F32 R12, R12 ;  /* 0x0000000c000c7310 */ /* 0x000e300000201800 */
[----:B0-----:R-:W0:Y:S01]  /*04c0*/  MUFU.RCP64H R5, R13 ;  /* 0x0000000d00057308 */ /* 0x001e220000001800 */
[----:B------:R-:W-:-:S05]  /*04d0*/  VIADD R4, R13, 0x300402 ;  /* 0x003004020d047836 */ /* 0x000fca0000000000 */
[----:B------:R-:W-:Y:S01]  /*04e0*/  FSETP.GEU.AND P0, PT, |R4|, 5.8789094863358348022e-39, PT ;  /* 0x004004020400780b */ /* 0x000fe20003f0e200 */
        /* <DEDUP_REMOVED lines=8> */
[----:B------:R-:W-:Y:S02]  /*0570*/  MOV R4, 0x5a0 ;  /* 0x000005a000047802 */ /* 0x000fe40000000f00 */
[----:B------:R-:W-:-:S07]  /*0580*/  IADD3 R16, PT, PT, R16, -0x100000, RZ ;  /* 0xfff0000010107810 */ /* 0x000fce0007ffe0ff */
[----:B-1----:R-:W-:Y:S05]  /*0590*/  CALL.REL.NOINC `($__internal_28_$__cuda_sm20_dblrcp_rn_slowpath_v3) ;  /* 0x0000001c00847944 */ /* 0x002fea0003c00000 */
[----:B------:R-:W-:Y:S01]  /*05a0*/  IMAD.MOV.U32 R16, RZ, RZ, R14 ;  /* 0x000000ffff107224 */ /* 0x000fe200078e000e */
[----:B------:R-:W-:-:S07]  /*05b0*/  MOV R17, R15 ;  /* 0x0000000f00117202 */ /* 0x000fce0000000f00 */
.L_x_1546:
[----:B------:R-:W-:Y:S05]  /*05c0*/  BSYNC.RECONVERGENT B1 ;  /* 0x0000000000017941 */ /* 0x000fea0003800200 */
.L_x_1545:
        /* <DEDUP_REMOVED lines=14> */
[----:B0-----:R-:W-:-:S05]  /*06b0*/  IMAD.IADD R11, R10, 0x1, R5 ;  /* 0x000000010a0b7824 */ /* 0x001fca00078e0205 */
        /* <DEDUP_REMOVED lines=22> */
[----:B------:R-:W-:Y:S05]  /*0820*/  CALL.REL.NOINC `($__internal_28_$__cuda_sm20_dblrcp_rn_slowpath_v3) ;  /* 0x0000001800e07944 */ /* 0x000fea0003c00000 */
.L_x_1548:
[----:B------:R-:W-:Y:S05]  /*0830*/  BSYNC.RECONVERGENT B1 ;  /* 0x0000000000017941 */ /* 0x000fea0003800200 */
.L_x_1547:
        /* <DEDUP_REMOVED lines=9> */
[----:B0-----:R-:W-:-:S02]  /*08d0*/  IADD3 R20, PT, PT, R11, R6, RZ ;  /* 0x000000060b147210 */ /* 0x001fc40007ffe0ff */
[----:B------:R-:W-:Y:S02]  /*08e0*/  FFMA.FTZ R11, R3, R10, R24 ;  /* 0x0000000a030b7223 */ /* 0x000fe40000010018 */
        /* <DEDUP_REMOVED lines=25> */
[----:B------:R-:W-:Y:S05]  /*0a80*/  CALL.REL.NOINC `($__internal_28_$__cuda_sm20_dblrcp_rn_slowpath_v3) ;  /* 0x0000001800487944 */ /* 0x000fea0003c00000 */
.L_x_1550:
[----:B------:R-:W-:Y:S05]  /*0a90*/  BSYNC.RECONVERGENT B1 ;  /* 0x0000000000017941 */ /* 0x000fea0003800200 */
.L_x_1549:
[----:B------:R-:W0:Y:S01]  /*0aa0*/  SHFL.BFLY PT, R3, R20, 0x8, 0x1f ;  /* 0x0d001f0014037f89 */ /* 0x000e2200000e0000 */
[----:B------:R-:W-:Y:S01]  /*0ab0*/  UMOV UR6, 0xf0000000 ;  /* 0xf000000000067882 */ /* 0x000fe20000000000 */
[----:B------:R-:W-:Y:S01]  /*0ac0*/  UMOV UR7, 0x380fffff ;  /* 0x380fffff00077882 */ /* 0x000fe20000000000 */
[----:B------:R-:W-:Y:S01]  /*0ad0*/  BSSY.RECONVERGENT B1, `(.L_x_1551) ;  /* 0x0000022000017945 */ /* 0x000fe20003800200 */
[----:B------:R-:W-:Y:S01]  /*0ae0*/  DSETP.GEU.AND P0, PT, |R14|, UR6, PT ;  /* 0x000000060e007e2a */ /* 0x000fe2000bf0e200 */
[----:B------:R-:W1:Y:S01]  /*0af0*/  SHFL.BFLY PT, R21, R8, 0x4, 0x1f ;  /* 0x0c801f0008157f89 */ /* 0x000e6200000e0000 */
[----:B0-----:R-:W-:Y:S01]  /*0b00*/  IMAD.IADD R11, R20, 0x1, R3 ;  /* 0x00000001140b7824 */ /* 0x001fe200078e0203 */
[----:B------:R-:W-:-:S04]  /*0b10*/  I2FP.F32.S32 R20, R6 ;  /* 0x0000000600147245 */ /* 0x000fc80000201400 */
[----:B------:R-:W-:Y:S01]  /*0b20*/  I2FP.F32.S32 R5, R11 ;  /* 0x0000000b00057245 */ /* 0x000fe20000201400 */
[----:B------:R-:W-:-:S03]  /*0b30*/  FMUL.FTZ R6, R9, R20 ;  /* 0x0000001409067220 */ /* 0x000fc60000410000 */
[----:B------:R-:W-:Y:S01]  /*0b40*/  FMNMX.FTZ R4, R5, 1, !PT ;  /* 0x3f80000005047809 */ /* 0x000fe20007810000 */
[----:B------:R-:W-:Y:S01]  /*0b50*/  FFMA.FTZ R23, R7, R10, R6 ;  /* 0x0000000a07177223 */ /* 0x000fe20000010006 */
[----:B------:R-:W-:-:S03]  /*0b60*/  FADD.FTZ R10, R10, -R9 ;  /* 0x800000090a0a7221 */ /* 0x000fc60000010000 */
[----:B------:R-:W-:Y:S01]  /*0b70*/  FMUL.FTZ R12, R4, 1 ;  /* 0x3f800000040c7820 */ /* 0x000fe20000410000 */
[----:B------:R-:W-:Y:S01]  /*0b80*/  FMUL.FTZ R10, R10, R10 ;  /* 0x0000000a0a0a7220 */ /* 0x000fe20000410000 */
[----:B------:R-:W0:Y:S03]  /*0b90*/  F2F.F32.F64 R4, R14 ;  /* 0x0000000e00047310 */ /* 0x000e260000301000 */
[----:B------:R-:W-:-:S04]  /*0ba0*/  FMUL.FTZ R7, R7, R10 ;  /* 0x0000000a07077220 */ /* 0x000fc80000410000 */
[----:B------:R-:W-:Y:S01]  /*0bb0*/  FMUL.FTZ R7, R7, R20 ;  /* 0x0000001407077220 */ /* 0x000fe20000410000 */
        /* <DEDUP_REMOVED lines=19> */
.L_x_1552:
[----:B------:R-:W-:Y:S05]  /*0cf0*/  BSYNC.RECONVERGENT B1 ;  /* 0x0000000000017941 */ /* 0x000fea0003800200 */
.L_x_1551:
        /* <DEDUP_REMOVED lines=11> */
[----:B0-----:R-:W-:-:S03]  /*0db0*/  IADD3 R7, PT, PT, R11, R10, RZ ;  /* 0x0000000a0b077210 */ /* 0x001fc60007ffe0ff */
        /* <DEDUP_REMOVED lines=25> */
.L_x_1554:
[----:B------:R-:W-:Y:S05]  /*0f50*/  BSYNC.RECONVERGENT B1 ;  /* 0x0000000000017941 */ /* 0x000fea0003800200 */
.L_x_1553:
        /* <DEDUP_REMOVED lines=31> */
[----:B0-----:R-:W-:Y:S01]  /*1150*/  IMAD.MOV.U32 R7, RZ, RZ, RZ ;  /* 0x000000ffff077224 */ /* 0x001fe200078e00ff */
[----:B------:R-:W-:Y:S01]  /*1160*/  CS2R R10, SRZ ;  /* 0x00000000000a7805 */ /* 0x000fe2000001ff00 */
[----:B-1----:R-:W-:-:S04]  /*1170*/  UIMAD UR4, UR5, UR4, URZ ;  /* 0x00000004050472a4 */ /* 0x002fc8000f8e02ff */
[----:B------:R-:W-:-:S06]  /*1180*/  USHF.R.U32.HI UR4, URZ, 0x5, UR4 ;  /* 0x00000005ff047899 */ /* 0x000fcc0008011604 */
[----:B------:R-:W-:-:S13]  /*1190*/  ISETP.GE.U32.AND P0, PT, R2, UR4, PT ;  /* 0x0000000402007c0c */ /* 0x000fda000bf06070 */
[----:B------:R-:W0:Y:S01]  /*11a0*/  @!P0 S2R R3, SR_CgaCtaId ;  /* 0x0000000000038919 */ /* 0x000e220000008800 */
[----:B------:R-:W-:-:S04]  /*11b0*/  @!P0 MOV R0, 0x400 ;  /* 0x0000040000008802 */ /* 0x000fc80000000f00 */
[----:B0-----:R-:W-:-:S04]  /*11c0*/  @!P0 LEA R3, R3, R0, 0x18 ;  /* 0x0000000003038211 */ /* 0x001fc800078ec0ff */
[C---:B------:R-:W-:Y:S01]  /*11d0*/  @!P0 LEA R0, R2.reuse, R3, 0x2 ;  /* 0x0000000302008211 */ /* 0x040fe200078e10ff */
[----:B------:R-:W-:-:S04]  /*11e0*/  @!P0 IMAD R3, R2, 0x8, R3 ;  /* 0x0000000802038824 */ /* 0x000fc800078e0203 */
[----:B------:R1:W2:Y:S04]  /*11f0*/  @!P0 LDS R7, [R0] ;  /* 0x0000000000078984 */ /* 0x0002a80000000800 */
[----:B------:R1:W3:Y:S02]  /*1200*/  @!P0 LDS.64 R10, [R3+0x80] ;  /* 0x00008000030a8984 */ /* 0x0002e40000000a00 */
.L_x_1556:
[----:B------:R-:W-:Y:S05]  /*1210*/  BSYNC.RECONVERGENT B0 ;  /* 0x0000000000007941 */ /* 0x000fea0003800200 */
.L_x_1555:
[----:B--2---:R-:W2:Y:S01]  /*1220*/  SHFL.BFLY PT, R8, R7, 0x1, 0x1f ;  /* 0x0c201f0007087f89 */ /* 0x004ea200000e0000 */
[----:B------:R-:W-:Y:S03]  /*1230*/  BSSY.RECONVERGENT B1, `(.L_x_1557) ;  /* 0x0000016000017945 */ /* 0x000fe60003800200 */
[----:B---3--:R3:W4:Y:S01]  /*1240*/  SHFL.BFLY PT, R9, R10, 0x1, 0x1f ;  /* 0x0c201f000a097f89 */ /* 0x00872200000e0000 */
[----:B--2---:R-:W-:-:S04]  /*1250*/  IADD3 R20, PT, PT, R8, R7, RZ ;  /* 0x0000000708147210 */ /* 0x004fc80007ffe0ff */
[----:B01----:R-:W-:-:S04]  /*1260*/  I2FP.F32.S32 R0, R20 ;  /* 0x0000001400007245 */ /* 0x003fc80000201400 */
[----:B------:R-:W-:-:S05]  /*1270*/  FMNMX.FTZ R3, R0, 1, !PT ;  /* 0x3f80000000037809 */ /* 0x000fca0007810000 */
[----:B------:R-:W-:-:S04]  /*1280*/  FMUL.FTZ R3, R3, 1 ;  /* 0x3f80000003037820 */ /* 0x000fc80000410000 */
        /* <DEDUP_REMOVED lines=9> */
[----:B---34-:R-:W-:Y:S10]  /*1320*/  @P0 BRA `(.L_x_1558) ;  /* 0x0000000000180947 */ /* 0x018ff40003800000 */
[----:B------:R-:W-:Y:S02]  /*1330*/  LOP3.LUT R16, R13, 0x7fffffff, RZ, 0xc0, !PT ;  /* 0x7fffffff0d107812 */ /* 0x000fe400078ec0ff */
[----:B------:R-:W-:Y:S02]  /*1340*/  MOV R4, 0x1370 ;  /* 0x0000137000047802 */ /* 0x000fe40000000f00 */
[----:B------:R-:W-:-:S07]  /*1350*/  IADD3 R16, PT, PT, R16, -0x100000, RZ ;  /* 0xfff0000010107810 */ /* 0x000fce0007ffe0ff */
[----:B------:R-:W-:Y:S05]  /*1360*/  CALL.REL.NOINC `($__internal_28_$__cuda_sm20_dblrcp_rn_slowpath_v3) ;  /* 0x0000001000107944 */ /* 0x000fea0003c00000 */
[----:B------:R-:W-:Y:S01]  /*1370*/  MOV R16, R14 ;  /* 0x0000000e00107202 */ /* 0x000fe20000000f00 */
[----:B------:R-:W-:-:S07]  /*1380*/  IMAD.MOV.U32 R17, RZ, RZ, R15 ;  /* 0x000000ffff117224 */ /* 0x000fce00078e000f */
.L_x_1558:
[----:B------:R-:W-:Y:S05]  /*1390*/  BSYNC.RECONVERGENT B1 ;  /* 0x0000000000017941 */ /* 0x000fea0003800200 */
.L_x_1557:
        /* <DEDUP_REMOVED lines=37> */
[----:B--2---:R-:W-:Y:S05]  /*15f0*/  CALL.REL.NOINC `($__internal_28_$__cuda_sm20_dblrcp_rn_slowpath_v3) ;  /* 0x0000000c006c7944 */ /* 0x004fea0003c00000 */
.L_x_1560:
[----:B------:R-:W-:Y:S05]  /*1600*/  BSYNC.RECONVERGENT B1 ;  /* 0x0000000000017941 */ /* 0x000fea0003800200 */
.L_x_1559:
        /* <DEDUP_REMOVED lines=37> */
.L_x_1562:
[----:B------:R-:W-:Y:S05]  /*1860*/  BSYNC.RECONVERGENT B1 ;  /* 0x0000000000017941 */ /* 0x000fea0003800200 */
.L_x_1561:
        /* <DEDUP_REMOVED lines=36> */
[----:B------:R-:W-:Y:S05]  /*1ab0*/  CALL.REL.NOINC `($__internal_28_$__cuda_sm20_dblrcp_rn_slowpath_v3) ;  /* 0x00000008003c7944 */ /* 0x000fea0003c00000 */
[----:B------:R-:W-:Y:S02]  /*1ac0*/  MOV R18, R14 ;  /* 0x0000000e00127202 */ /* 0x000fe40000000f00 */
[----:B------:R-:W-:-:S07]  /*1ad0*/  MOV R19, R15 ;  /* 0x0000000f00137202 */ /* 0x000fce0000000f00 */
.L_x_1564:
[----:B------:R-:W-:Y:S05]  /*1ae0*/  BSYNC.RECONVERGENT B1 ;  /* 0x0000000000017941 */ /* 0x000fea0003800200 */
.L_x_1563:
        /* <DEDUP_REMOVED lines=36> */
[----:B--2---:R-:W-:Y:S05]  /*1d30*/  CALL.REL.NOINC `($__internal_28_$__cuda_sm20_dblrcp_rn_slowpath_v3) ;  /* 0x00000004009c7944 */ /* 0x004fea0003c00000 */
.L_x_1566:
[----:B------:R-:W-:Y:S05]  /*1d40*/  BSYNC.RECONVERGENT B1 ;  /* 0x0000000000017941 */ /* 0x000fea0003800200 */
.L_x_1565:
        /* <DEDUP_REMOVED lines=24> */
.L_x_1567:
        /* <DEDUP_REMOVED lines=45> */
[----:B------:R-:W-:Y:S05]  /*21a0*/  CALL.REL.NOINC `($__internal_29_$__cuda_sm20_dsqrt_rn_f64_mediumpath_v1) ;  /* 0x00000004001c7944 */ /* 0x000fea0003c00000 */
.L_x_1571:
[----:B------:R-:W-:Y:S05]  /*21b0*/  BSYNC.RECONVERGENT B0 ;  /* 0x0000000000007941 */ /* 0x000fea0003800200 */
.L_x_1570:
        /* <DEDUP_REMOVED lines=13> */
[----:B------:R-:W-:Y:S05]  /*2290*/  CALL.REL.NOINC `($__internal_28_$__cuda_sm20_dblrcp_rn_slowpath_v3) ;  /* 0x0000000000447944 */ /* 0x000fea0003c00000 */
.L_x_1573:
[----:B------:R-:W-:Y:S05]  /*22a0*/  BSYNC.RECONVERGENT B2 ;  /* 0x0000000000027941 */ /* 0x000fea0003800200 */
.L_x_1572:
[----:B------:R-:W-:Y:S01]  /*22b0*/  UMOV UR4, 0xf0000000 ;  /* 0xf000000000047882 */ /* 0x000fe20000000000 */
[----:B------:R-:W-:Y:S01]  /*22c0*/  UMOV UR5, 0x380fffff ;  /* 0x380fffff00057882 */ /* 0x000fe20000000000 */
[----:B------:R-:W0:Y:S01]  /*22d0*/  F2F.F32.F64 R5, R14 ;  /* 0x0000000e00057310 */ /* 0x000e220000301000 */
[----:B------:R-:W-:-:S14]  /*22e0*/  DSETP.GEU.AND P0, PT, |R14|, UR4, PT ;  /* 0x000000040e007e2a */ /* 0x000fdc000bf0e200 */
[----:B0-----:R-:W-:-:S07]  /*22f0*/  @!P0 FMUL R5, R5, 1.175494350822287508e-38 ;  /* 0x0080000005058820 */ /* 0x001fce0000400000 */
.L_x_1569:
[----:B------:R-:W-:Y:S05]  /*2300*/  BSYNC.RECONVERGENT B1 ;  /* 0x0000000000017941 */ /* 0x000fea0003800200 */
.L_x_1568:
        /* <DEDUP_REMOVED lines=10> */
        .weak           $__internal_28_$__cuda_sm20_dblrcp_rn_slowpath_v3
        .type           $__internal_28_$__cuda_sm20_dblrcp_rn_slowpath_v3,@function
        .size           $__internal_28_$__cuda_sm20_dblrcp_rn_slowpath_v3,($__internal_29_$__cuda_sm20_dsqrt_rn_f64_mediumpath_v1 - $__internal_28_$__cuda_sm20_dblrcp_rn_slowpath_v3)
$__internal_28_$__cuda_sm20_dblrcp_rn_slowpath_v3:
        /* <DEDUP_REMOVED lines=24> */
.L_x_1577:
        /* <DEDUP_REMOVED lines=9> */
.L_x_1575:
[----:B------:R-:W-:Y:S02]  /*25c0*/  LOP3.LUT R15, R13, 0x80000, RZ, 0xfc, !PT ;  /* 0x000800000d0f7812 */ /* 0x000fe400078efcff */
[----:B------:R-:W-:-:S07]  /*25d0*/  MOV R14, R12 ;  /* 0x0000000c000e7202 */ /* 0x000fce0000000f00 */
.L_x_1576:
[----:B------:R-:W-:Y:S05]  /*25e0*/  BSYNC.RECONVERGENT B0 ;  /* 0x0000000000007941 */ /* 0x000fea0003800200 */
.L_x_1574:
[----:B------:R-:W-:Y:S01]  /*25f0*/  MOV R12, R4 ;  /* 0x00000004000c7202 */ /* 0x000fe20000000f00 */
[----:B------:R-:W-:-:S04]  /*2600*/  IMAD.MOV.U32 R13, RZ, RZ, 0x0 ;  /* 0x00000000ff0d7424 */ /* 0x000fc800078e00ff */
[----:B------:R-:W-:Y:S05]  /*2610*/  RET.REL.NODEC R12 `(_ZN2at6native36batch_norm_collect_statistics_kernelINS0_6InvStdEN3c104HalfES4_flEEvNS_27GenericPackedTensorAccessorIKT0_Lm3ENS_17RestrictPtrTraitsET3_EET2_SB_NS5_ISB_Lm1ES8_S9_EESC_) ;  /* 0xffffffd80c787950 */ /* 0x000fea0003c3ffff */
        .weak           $__internal_29_$__cuda_sm20_dsqrt_rn_f64_mediumpath_v1
        .type           $__internal_29_$__cuda_sm20_dsqrt_rn_f64_mediumpath_v1,@function
        .size           $__internal_29_$__cuda_sm20_dsqrt_rn_f64_mediumpath_v1,(.L_x_27288 - $__internal_29_$__cuda_sm20_dsqrt_rn_f64_mediumpath_v1)
$__internal_29_$__cuda_sm20_dsqrt_rn_f64_mediumpath_v1:
        /* <DEDUP_REMOVED lines=16> */
.L_x_1579:
        /* <DEDUP_REMOVED lines=24> */
.L_x_1581:
[----:B------:R-:W-:-:S11]  /*28a0*/  DADD R2, R4, R4 ;  /* 0x0000000004027229 */ /* 0x000fd60000000004 */
.L_x_1580:
[----:B------:R-:W-:Y:S05]  /*28b0*/  BSYNC.RECONVERGENT B2 ;  /* 0x0000000000027941 */ /* 0x000fea0003800200 */
.L_x_1578:
[----:B------:R-:W-:Y:S02]  /*28c0*/  IMAD.MOV.U32 R13, RZ, RZ, R3 ;  /* 0x000000ffff0d7224 */ /* 0x000fe400078e0003 */
[----:B------:R-:W-:Y:S01]  /*28d0*/  HFMA2 R3, -RZ, RZ, 0, 0 ;  /* 0x00000000ff037431 */ /* 0x000fe200000001ff */
[----:B------:R-:W-:Y:S02]  /*28e0*/  MOV R12, R2 ;  /* 0x00000002000c7202 */ /* 0x000fe40000000f00 */
[----:B------:R-:W-:-:S04]  /*28f0*/  MOV R2, R0 ;  /* 0x0000000000027202 */ /* 0x000fc80000000f00 */
[----:B------:R-:W-:Y:S05]  /*2900*/  RET.REL.NODEC R2 `(_ZN2at6native36batch_norm_collect_statistics_kernelINS0_6InvStdEN3c104HalfES4_flEEvNS_27GenericPackedTensorAccessorIKT0_Lm3ENS_17RestrictPtrTraitsET3_EET2_SB_NS5_ISB_Lm1ES8_S9_EESC_) ;  /* 0xffffffd402bc7950 */ /* 0x000fea0003c3ffff */
.L_x_1582:
        /* <DEDUP_REMOVED lines=15> */
.L_x_27288:


//--------------------- .text._ZN2at6native36batch_norm_collect_statistics_kernelINS0_6InvStdEN3c104HalfES4_fiEEvNS_27GenericPackedTensorAccessorIKT0_Lm3ENS_17RestrictPtrTraitsET3_EET2_SB_NS5_ISB_Lm1ES8_S9_EESC_ --------------------------
	.section	.text._ZN2at6native36batch_norm_collect_statistics_kernelINS0_6InvStdEN3c104HalfES4_fiEEvNS_27GenericPackedTensorAccessorIKT0_Lm3ENS_17RestrictPtrTraitsET3_EET2_SB_NS5_ISB_Lm1ES8_S9_EESC_,"ax",@progbits
	.align	128
        .global         _ZN2at6native36batch_norm_collect_statistics_kernelINS0_6InvStdEN3c104HalfES4_fiEEvNS_27GenericPackedTensorAccessorIKT0_Lm3ENS_17RestrictPtrTraitsET3_EET2_SB_NS5_ISB_Lm1ES8_S9_EESC_
        .type           _ZN2at6native36batch_norm_collect_statistics_kernelINS0_6InvStdEN3c104HalfES4_fiEEvNS_27GenericPackedTensorAccessorIKT0_Lm3ENS_17RestrictPtrTraitsET3_EET2_SB_NS5_ISB_Lm1ES8_S9_EESC_,@function
        .size           _ZN2at6native36batch_norm_collect_statistics_kernelINS0_6InvStdEN3c104HalfES4_fiEEvNS_27GenericPackedTensorAccessorIKT0_Lm3ENS_17RestrictPtrTraitsET3_EET2_SB_NS5_ISB_Lm1ES8_S9_EESC_,(.L_x_27290 - _ZN2at6native36batch_norm_collect_statistics_kernelINS0_6InvStdEN3c104HalfES4_fiEEvNS_27GenericPackedTensorAccessorIKT0_Lm3ENS_17RestrictPtrTraitsET3_EET2_SB_NS5_ISB_Lm1ES8_S9_EESC_)
        .other          _ZN2at6native36batch_norm_collect_statistics_kernelINS0_6InvStdEN3c104HalfES4_fiEEvNS_27GenericPackedTensorAccessorIKT0_Lm3ENS_17RestrictPtrTraitsET3_EET2_SB_NS5_ISB_Lm1ES8_S9_EESC_,@"STO_CUDA_ENTRY STV_DEFAULT"
_ZN2at6native36batch_norm_collect_statistics_kernelINS0_6InvStdEN3c104HalfES4_fiEEvNS_27GenericPackedTensorAccessorIKT0_Lm3ENS_17RestrictPtrTraitsET3_EET2_SB_NS5_ISB_Lm1ES8_S9_EESC_:
.text._ZN2at6native36batch_norm_collect_statistics_kernelINS0_6InvStdEN3c104HalfES4_fiEEvNS_27GenericPackedTensorAccessorIKT0_Lm3ENS_17RestrictPtrTraitsET3_EET2_SB_NS5_ISB_Lm1ES8_S9_EESC_:
        /* <DEDUP_REMOVED lines=20> */
.L_x_1588:
        /* <DEDUP_REMOVED lines=10> */
.L_x_1587:
[----:B------:R-:W-:-:S05]  /*01e0*/  IMAD R4, R6, UR9, RZ ;  /* 0x0000000906047c24 */ /* 0x000fca000f8e02ff */
[----:B------:R-:W-:-:S04]  /*01f0*/  IADD3 R5, P0, PT, R4, R17, RZ ;  /* 0x0000001104057210 */ /* 0x000fc80007f1e0ff */
[----:B------:R-:W-:Y:S02]  /*0200*/  LEA.HI.X.SX32 R10, R4, R19, 0x1, P0 ;  /* 0x00000013040a7211 */ /* 0x000fe400000f0eff */
[----:B------:R-:W-:-:S04]  /*0210*/  LEA R4, P0, R5, UR10, 0x1 ;  /* 0x0000000a05047c11 */ /* 0x000fc8000f8008ff */
[----:B------:R-:W-:-:S05]  /*0220*/  LEA.HI.X R5, R5, UR11, R10, 0x1, P0 ;  /* 0x0000000b05057c11 */ /* 0x000fca00080f0c0a */
[----:B------:R-:W2:Y:S01]  /*0230*/  LDG.E.U16 R4, desc[UR6][R4.64] ;  /* 0x0000000604047981 */ /* 0x000ea2000c1e1500 */
[----:B------:R-:W-:Y:S01]  /*0240*/  VIADD R21, R21, 0x1 ;  /* 0x0000000115157836 */ /* 0x000fe20000000000 */
[----:B------:R-:W-:-:S04]  /*0250*/  IADD3 R6, PT, PT, R6, UR5, RZ ;  /* 0x0000000506067c10 */ /* 0x000fc8000fffe0ff */
[----:B------:R-:W-:Y:S02]  /*0260*/  I2FP.F32.S32 R7, R21 ;  /* 0x0000001500077245 */ /* 0x000fe40000201400 */
[----:B------:R-:W-:-:S04]  /*0270*/  ISETP.GE.AND P0, PT, R6, R14, PT ;  /* 0x0000000e0600720c */ /* 0x000fc80003f06270 */
[----:B------:R-:W0:Y:S01]  /*0280*/  MUFU.RCP R7, R7 ;  /* 0x0000000700077308 */ /* 0x000e220000001000 */
[----:B--2---:R-:W-:-:S05]  /*0290*/  HADD2.F32 R10, -RZ, R4.H0_H0 ;  /* 0x20000004ff0a7230 */ /* 0x004fca0000004100 */
[----:B------:R-:W-:-:S04]  /*02a0*/  FADD.FTZ R12, R10, -R9 ;  /* 0x800000090a0c7221 */ /* 0x000fc80000010000 */
[----:B0-----:R-:W-:-:S04]  /*02b0*/  FFMA.FTZ R9, R12, R7, R9 ;  /* 0x000000070c097223 */ /* 0x001fc80000010009 */
[----:B------:R-:W-:-:S04]  /*02c0*/  FADD.FTZ R11, R10, -R9 ;  /* 0x800000090a0b7221 */ /* 0x000fc80000010000 */
[----:B------:R-:W-:Y:S01]  /*02d0*/  FFMA.FTZ R8, R12, R11, R8 ;  /* 0x0000000b0c087223 */ /* 0x000fe20000010008 */
[----:B------:R-:W-:Y:S06]  /*02e0*/  @!P0 BRA `(.L_x_1587) ;  /* 0xfffffffc00bc8947 */ /* 0x000fec000383ffff */
.L_x_1586:
[----:B------:R-:W-:Y:S05]  /*02f0*/  BSYNC.RECONVERGENT B1 ;  /* 0x0000000000017941 */ /* 0x000fea0003800200 */
.L_x_1585:
[----:B------:R-:W0:Y:S01]  /*0300*/  LDCU UR4, c[0x0][0x388] ;  /* 0x00007100ff0477ac */ /* 0x000e220008000800 */
[----:B-1----:R-:W-:-:S05]  /*0310*/  IMAD.IADD R0, R15, 0x1, R0 ;  /* 0x000000010f007824 */ /* 0x002fca00078e0200 */
[----:B0-----:R-:W-:-:S13]  /*0320*/  ISETP.GE.AND P0, PT, R0, UR4, PT ;  /* 0x0000000400007c0c */ /* 0x001fda000bf06270 */
[----:B------:R-:W-:Y:S05]  /*0330*/  @!P0 BRA `(.L_x_1588) ;  /* 0xfffffffc00808947 */ /* 0x000fea000383ffff */
.L_x_1584:
[----:B------:R-:W-:Y:S05]  /*0340*/  BSYNC.RECONVERGENT B0 ;  /* 0x0000000000007941 */ /* 0x000fea0003800200 */
.L_x_1583:
        /* <DEDUP_REMOVED lines=20> */
[----:B-1----:R-:W-:Y:S05]  /*0490*/  CALL.REL.NOINC `($__internal_30_$__cuda_sm20_dblrcp_rn_slowpath_v3) ;  /* 0x0000001c00647944 */ /* 0x002fea0003c00000 */
[----:B------:R-:W-:Y:S01]  /*04a0*/  IMAD.MOV.U32 R16, RZ, RZ, R14 ;  /* 0x000000ffff107224 */ /* 0x000fe200078e000e */
[----:B------:R-:W-:-:S07]  /*04b0*/  MOV R17, R15 ;  /* 0x0000000f00117202 */ /* 0x000fce0000000f00 */
.L_x_1590:
[----:B------:R-:W-:Y:S05]  /*04c0*/  BSYNC.RECONVERGENT B1 ;  /* 0x0000000000017941 */ /* 0x000fea0003800200 */
.L_x_1589:
        /* <DEDUP_REMOVED lines=37> */
[----:B------:R-:W-:Y:S05]  /*0720*/  CALL.REL.NOINC `($__internal_30_$__cuda_sm20_dblrcp_rn_slowpath_v3) ;  /* 0x0000001800c07944 */ /* 0x000fea0003c00000 */
.L_x_1592:
[----:B------:R-:W-:Y:S05]  /*0730*/  BSYNC.RECONVERGENT B1 ;  /* 0x0000000000017941 */ /* 0x000fea0003800200 */
.L_x_1591:
        /* <DEDUP_REMOVED lines=36> */
[----:B------:R-:W-:Y:S05]  /*0980*/  CALL.REL.NOINC `($__internal_30_$__cuda_sm20_dblrcp_rn_slowpath_v3) ;  /* 0x0000001800287944 */ /* 0x000fea0003c00000 */
.L_x_1594:
[----:B------:R-:W-:Y:S05]  /*0990*/  BSYNC.RECONVERGENT B1 ;  /* 0x0000000000017941 */ /* 0x000fea0003800200 */
.L_x_1593:
        /* <DEDUP_REMOVED lines=37> */
.L_x_1596:
[----:B------:R-:W-:Y:S05]  /*0bf0*/  BSYNC.RECONVERGENT B1 ;  /* 0x0000000000017941 */ /* 0x000fea0003800200 */
.L_x_1595:
        /* <DEDUP_REMOVED lines=37> */
.L_x_1598:
[----:B------:R-:W-:Y:S05]  /*0e50*/  BSYNC.RECONVERGENT B1 ;  /* 0x0000000000017941 */ /* 0x000fea0003800200 */
.L_x_1597:
        /* <DEDUP_REMOVED lines=43> */
.L_x_1600:
[----:B------:R-:W-:Y:S05]  /*1110*/  BSYNC.RECONVERGENT B0 ;  /* 0x0000000000007941 */ /* 0x000fea0003800200 */
.L_x_1599:
        /* <DEDUP_REMOVED lines=20> */
[----:B------:R-:W-:Y:S05]  /*1260*/  CALL.REL.NOINC `($__internal_30_$__cuda_sm20_dblrcp_rn_slowpath_v3) ;  /* 0x0000000c00f07944 */ /* 0x000fea0003c00000 */
[----:B------:R-:W-:Y:S01]  /*1270*/  IMAD.MOV.U32 R16, RZ, RZ, R14 ;  /* 0x000000ffff107224 */ /* 0x000fe200078e000e */
[----:B------:R-:W-:-:S07]  /*1280*/  MOV R17, R15 ;  /* 0x0000000f00117202 */ /* 0x000fce0000000f00 */
.L_x_1602:
[----:B------:R-:W-:Y:S05]  /*1290*/  BSYNC.RECONVERGENT B1 ;  /* 0x0000000000017941 */ /* 0x000fea0003800200 */
.L_x_1601:
        /* <DEDUP_REMOVED lines=37> */
[----:B--2---:R-:W-:Y:S05]  /*14f0*/  CALL.REL.NOINC `($__internal_30_$__cuda_sm20_dblrcp_rn_slowpath_v3) ;  /* 0x0000000c004c7944 */ /* 0x004fea0003c00000 */
.L_x_1604:
[----:B------:R-:W-:Y:S05]  /*1500*/  BSYNC.RECONVERGENT B1 ;  /* 0x0000000000017941 */ /* 0x000fea0003800200 */
.L_x_1603:
        /* <DEDUP_REMOVED lines=37> */
.L_x_1606:
[----:B------:R-:W-:Y:S05]  /*1760*/  BSYNC.RECONVERGENT B1 ;  /* 0x0000000000017941 */ /* 0x000fea0003800200 */
.L_x_1605:
        /* <DEDUP_REMOVED lines=36> */
[----:B------:R-:W-:Y:S05]  /*19b0*/  CALL.REL.NOINC `($__internal_30_$__cuda_sm20_dblrcp_rn_slowpath_v3) ;  /* 0x00000008001c7944 */ /* 0x000fea0003c00000 */
[----:B------:R-:W-:Y:S01]  /*19c0*/  MOV R18, R14 ;  /* 0x0000000e00127202 */ /* 0x000fe20000000f00 */
[----:B------:R-:W-:-:S07]  /*19d0*/  IMAD.MOV.U32 R19, RZ, RZ, R15 ;  /* 0x000000ffff137224 */ /* 0x000fce00078e000f */
.L_x_1608:
[----:B------:R-:W-:Y:S05]  /*19e0*/  BSYNC.RECONVERGENT B1 ;  /* 0x0000000000017941 */ /* 0x000fea0003800200 */
.L_x_1607:
        /* <DEDUP_REMOVED lines=36> */
[----:B--2---:R-:W-:Y:S05]  /*1c30*/  CALL.REL.NOINC `($__internal_30_$__cuda_sm20_dblrcp_rn_slowpath_v3) ;  /* 0x00000004007c7944 */ /* 0x004fea0003c00000 */
.L_x_1610:
[----:B------:R-:W-:Y:S05]  /*1c40*/  BSYNC.RECONVERGENT B1 ;  /* 0x0000000000017941 */ /* 0x000fea0003800200 */
.L_x_1609:
        /* <DEDUP_REMOVED lines=65> */
[----:B------:R-:W-:Y:S05]  /*2060*/  CALL.REL.NOINC `($__internal_31_$__cuda_sm20_dsqrt_rn_f64_mediumpath_v1) ;  /* 0x00000004000c7944 */ /* 0x000fea0003c00000 */
.L_x_1614:
[----:B------:R-:W-:Y:S05]  /*2070*/  BSYNC.RECONVERGENT B0 ;  /* 0x0000000000007941 */ /* 0x000fea0003800200 */
.L_x_1613:
        /* <DEDUP_REMOVED lines=13> */
[----:B------:R-:W-:Y:S05]  /*2150*/  CALL.REL.NOINC `($__internal_30_$__cuda_sm20_dblrcp_rn_slowpath_v3) ;  /* 0x0000000000347944 */ /* 0x000fea0003c00000 */
.L_x_1616:
[----:B------:R-:W-:Y:S05]  /*2160*/  BSYNC.RECONVERGENT B2 ;  /* 0x0000000000027941 */ /* 0x000fea0003800200 */
.L_x_1615:
[----:B------:R-:W-:Y:S01]  /*2170*/  UMOV UR4, 0xf0000000 ;  /* 0xf000000000047882 */ /* 0x000fe20000000000 */
[----:B------:R-:W-:Y:S01]  /*2180*/  UMOV UR5, 0x380fffff ;  /* 0x380fffff00057882 */ /* 0x000fe20000000000 */
[----:B------:R-:W0:Y:S01]  /*2190*/  F2F.F32.F64 R5, R14 ;  /* 0x0000000e00057310 */ /* 0x000e220000301000 */
[----:B------:R-:W-:-:S14]  /*21a0*/  DSETP.GEU.AND P0, PT, |R14|, UR4, PT ;  /* 0x000000040e007e2a */ /* 0x000fdc000bf0e200 */
[----:B0-----:R-:W-:-:S07]  /*21b0*/  @!P0 FMUL R5, R5, 1.175494350822287508e-38 ;  /* 0x0080000005058820 */ /* 0x001fce0000400000 */
.L_x_1612:
[----:B------:R-:W-:Y:S05]  /*21c0*/  BSYNC.RECONVERGENT B1 ;  /* 0x0000000000017941 */ /* 0x000fea0003800200 */
.L_x_1611:
[----:B0-----:R-:W0:Y:S08]  /*21d0*/  LDC R7, c[0x0][0x3c4] ;  /* 0x0000f100ff077b82 */ /* 0x001e300000000800 */
[----:B------:R-:W1:Y:S01]  /*21e0*/  LDC.64 R2, c[0x0][0x3b8] ;  /* 0x0000ee00ff027b82 */ /* 0x000e620000000a00 */
[----:B0-----:R-:W-:-:S04]  /*21f0*/  IMAD R7, R7, UR8, RZ ;  /* 0x0000000807077c24 */ /* 0x001fc8000f8e02ff */
[----:B-1----:R-:W-:-:S05]  /*2200*/  IMAD.WIDE R2, R7, 0x4, R2 ;  /* 0x0000000407027825 */ /* 0x002fca00078e0202 */
[----:B------:R-:W-:Y:S01]  /*2210*/  STG.E desc[UR6][R2.64], R5 ;  /* 0x0000000502007986 */ /* 0x000fe2000c101906 */
[----:B------:R-:W-:Y:S05]  /*2220*/  EXIT ;  /* 0x000000000000794d */ /* 0x000fea0003800000 */
        .weak           $__internal_30_$__cuda_sm20_dblrcp_rn_slowpath_v3
        .type           $__internal_30_$__cuda_sm20_dblrcp_rn_slowpath_v3,@function
        .size           $__internal_30_$__cuda_sm20_dblrcp_rn_slowpath_v3,($__internal_31_$__cuda_sm20_dsqrt_rn_f64_mediumpath_v1 - $__internal_30_$__cuda_sm20_dblrcp_rn_slowpath_v3)
$__internal_30_$__cuda_sm20_dblrcp_rn_slowpath_v3:
        /* <DEDUP_REMOVED lines=24> */
.L_x_1620:
        /* <DEDUP_REMOVED lines=9> */
.L_x_1618:
[----:B------:R-:W-:Y:S02]  /*2440*/  LOP3.LUT R15, R13, 0x80000, RZ, 0xfc, !PT ;  /* 0x000800000d0f7812 */ /* 0x000fe400078efcff */
[----:B------:R-:W-:-:S07]  /*2450*/  MOV R14, R12 ;  /* 0x0000000c000e7202 */ /* 0x000fce0000000f00 */
.L_x_1619:
[----:B------:R-:W-:Y:S05]  /*2460*/  BSYNC.RECONVERGENT B0 ;  /* 0x0000000000007941 */ /* 0x000fea0003800200 */
.L_x_1617:
[----:B------:R-:W-:Y:S01]  /*2470*/  MOV R12, R4 ;  /* 0x00000004000c7202 */ /* 0x000fe20000000f00 */
[----:B------:R-:W-:-:S04]  /*2480*/  IMAD.MOV.U32 R13, RZ, RZ, 0x0 ;  /* 0x00000000ff0d7424 */ /* 0x000fc800078e00ff */
[----:B------:R-:W-:Y:S05]  /*2490*/  RET.REL.NODEC R12 `(_ZN2at6native36batch_norm_collect_statistics_kernelINS0_6InvStdEN3c104HalfES4_fiEEvNS_27GenericPackedTensorAccessorIKT0_Lm3ENS_17RestrictPtrTraitsET3_EET2_SB_NS5_ISB_Lm1ES8_S9_EESC_) ;  /* 0xffffffd80cd87950 */ /* 0x000fea0003c3ffff */
        .weak           $__internal_31_$__cuda_sm20_dsqrt_rn_f64_mediumpath_v1
        .type           $__internal_31_$__cuda_sm20_dsqrt_rn_f64_mediumpath_v1,@function
        .size           $__internal_31_$__cuda_sm20_dsqrt_rn_f64_mediumpath_v1,(.L_x_27290 - $__internal_31_$__cuda_sm20_dsqrt_rn_f64_mediumpath_v1)
$__internal_31_$__cuda_sm20_dsqrt_rn_f64_mediumpath_v1:
        /* <DEDUP_REMOVED lines=16> */
.L_x_1622:
        /* <DEDUP_REMOVED lines=24> */
.L_x_1624:
[----:B------:R-:W-:-:S11]  /*2720*/  DADD R2, R4, R4 ;  /* 0x0000000004027229 */ /* 0x000fd60000000004 */
.L_x_1623:
[----:B------:R-:W-:Y:S05]  /*2730*/  BSYNC.RECONVERGENT B2 ;  /* 0x0000000000027941 */ /* 0x000fea0003800200 */
.L_x_1621:
[----:B------:R-:W-:Y:S02]  /*2740*/  IMAD.MOV.U32 R13, RZ, RZ, R3 ;  /* 0x000000ffff0d7224 */ /* 0x000fe400078e0003 */
[----:B------:R-:W-:Y:S01]  /*2750*/  HFMA2 R3, -RZ, RZ, 0, 0 ;  /* 0x00000000ff037431 */ /* 0x000fe200000001ff */
[----:B------:R-:W-:Y:S02]  /*2760*/  MOV R12, R2 ;  /* 0x00000002000c7202 */ /* 0x000fe40000000f00 */
[----:B------:R-:W-:-:S04]  /*2770*/  MOV R2, R0 ;  /* 0x0000000000027202 */ /* 0x000fc80000000f00 */
[----:B------:R-:W-:Y:S05]  /*2780*/  RET.REL.NODEC R2 `(_ZN2at6native36batch_norm_collect_statistics_kernelINS0_6InvStdEN3c104HalfES4_fiEEvNS_27GenericPackedTensorAccessorIKT0_Lm3ENS_17RestrictPtrTraitsET3_EET2_SB_NS5_ISB_Lm1ES8_S9_EESC_) ;  /* 0xffffffd8021c7950 */ /* 0x000fea0003c3ffff */
.L_x_1625:
        /* <DEDUP_REMOVED lines=15> */
.L_x_27290:


//--------------------- .text._ZN2at6native50batch_norm_collect_statistics_channels_last_kernelINS0_6InvStdEN3c104HalfEfLi4EEEvPKT0_PT1_S9_PVS8_PiiiS8_ --------------------------
	.section	.text._ZN2at6native50batch_norm_collect_statistics_channels_last_kernelINS0_6InvStdEN3c104HalfEfLi4EEEvPKT0_PT1_S9_PVS8_PiiiS8_,"ax",@progbits
	.align	128
        .global         _ZN2at6native50batch_norm_collect_statistics_channels_last_kernelINS0_6InvStdEN3c104HalfEfLi4EEEvPKT0_PT1_S9_PVS8_PiiiS8_
        .type           _ZN2at6native50batch_norm_collect_statistics_channels_last_kernelINS0_6InvStdEN3c104HalfEfLi4EEEvPKT0_PT1_S9_PVS8_PiiiS8_,@function
        .size           _ZN2at6native50batch_norm_collect_statistics_channels_last_kernelINS0_6InvStdEN3c104HalfEfLi4EEEvPKT0_PT1_S9_PVS8_PiiiS8_,(.L_x_27292 - _ZN2at6native50batch_norm_collect_statistics_channels_last_kernelINS0_6InvStdEN3c104HalfEfLi4EEEvPKT0_PT1_S9_PVS8_PiiiS8_)
        .other          _ZN2at6native50batch_norm_collect_statistics_channels_last_kernelINS0_6InvStdEN3c104HalfEfLi4EEEvPKT0_PT1_S9_PVS8_PiiiS8_,@"STO_CUDA_ENTRY STV_DEFAULT"
_ZN2at6native50batch_norm_collect_statistics_channels_last_kernelINS0_6InvStdEN3c104HalfEfLi4EEEvPKT0_PT1_S9_PVS8_PiiiS8_:
.text._ZN2at6native50batch_norm_collect_statistics_channels_last_kernelINS0_6InvStdEN3c104HalfEfLi4EEEvPKT0_PT1_S9_PVS8_PiiiS8_:
        /* <DEDUP_REMOVED lines=67> */
.L_x_1627:
        /* <DEDUP_REMOVED lines=10> */
[----:B--2---:R-:W-:-:S04]  /*04d0*/  @!P1 HADD2.F32 R25, -RZ, R14.H0_H0 ;  /* 0x2000000eff199230 */ /* 0x004fc80000004100 */
[----:B------:R-:W1:Y:S01]  /*04e0*/  @!P2 LDC.64 R14, c[0x0][0x380] ;  /* 0x0000e000ff0eab82 */ /* 0x000e620000000a00 */
[----:B------:R-:W-:-:S04]  /*04f0*/  FADD.FTZ R29, R25, -R6 ;  /* 0x80000006191d7221 */ /* 0x000fc80000010000 */
[----:B0-----:R-:W-:Y:S01]  /*0500*/  FFMA.FTZ R6, R29, R24, R6 ;  /* 0x000000181d067223 */ /* 0x001fe20000010006 */
[----:B-1----:R-:W-:-:S06]  /*0510*/  @!P2 IMAD.WIDE R14, R23, 0x2, R14 ;  /* 0x00000002170ea825 */ /* 0x002fcc00078e020e */
[----:B------:R-:W2:Y:S01]  /*0520*/  @!P2 LDG.E.U16.CONSTANT R14, desc[UR12][R14.64] ;  /* 0x0000000c0e0ea981 */ /* 0x000ea2000c1e9500 */
[----:B------:R-:W-:Y:S01]  /*0530*/  FADD.FTZ R26, -R6, R25 ;  /* 0x00000019061a7221 */ /* 0x000fe20000010100 */
[----:B------:R-:W-:Y:S01]  /*0540*/  @!P2 IADD3 R11, PT, PT, R11, 0x1, RZ ;  /* 0x000000010b0ba810 */ /* 0x000fe20007ffe0ff */
[----:B------:R-:W-:Y:S01]  /*0550*/  IMAD.MOV.U32 R24, RZ, RZ, RZ ;  /* 0x000000ffff187224 */ /* 0x000fe200078e00ff */
[----:B------:R-:W-:Y:S01]  /*0560*/  IADD3 R27, PT, PT, R2, R27, RZ ;  /* 0x0000001b021b7210 */ /* 0x000fe20007ffe0ff */
[----:B------:R-:W-:Y:S01]  /*0570*/  FMUL.FTZ R25, R29, R26 ;  /* 0x0000001a1d197220 */ /* 0x000fe20000410000 */
[----:B------:R-:W-:Y:S01]  /*0580*/  IMAD.MOV.U32 R26, RZ, RZ, RZ ;  /* 0x000000ffff1a7224 */ /* 0x000fe200078e00ff */
[----:B------:R-:W-:Y:S02]  /*0590*/  @!P2 I2FP.F32.S32 R28, R11 ;  /* 0x0000000b001ca245 */ /* 0x000fe40000201400 */
[----:B------:R-:W-:-:S03]  /*05a0*/  ISETP.GE.OR P3, PT, R27, UR11, P0 ;  /* 0x0000000b1b007c0c */ /* 0x000fc60008766670 */
[----:B------:R-:W0:Y:S01]  /*05b0*/  @!P2 MUFU.RCP R26, R28 ;  /* 0x0000001c001aa308 */ /* 0x000e220000001000 */
[----:B--2---:R-:W-:-:S05]  /*05c0*/  @!P2 HADD2.F32 R24, -RZ, R14.H0_H0 ;  /* 0x2000000eff18a230 */ /* 0x004fca0000004100 */
[----:B------:R-:W-:-:S04]  /*05d0*/  FADD.FTZ R14, R24, -R5 ;  /* 0x80000005180e7221 */ /* 0x000fc80000010000 */
[----:B0-----:R-:W-:-:S04]  /*05e0*/  FFMA.FTZ R5, R14, R26, R5 ;  /* 0x0000001a0e057223 */ /* 0x001fc80000010005 */
[----:B------:R-:W-:-:S04]  /*05f0*/  FADD.FTZ R15, -R5, R24 ;  /* 0x00000018050f7221 */ /* 0x000fc80000010100 */
[----:B------:R-:W-:Y:S02]  /*0600*/  FMUL.FTZ R24, R14, R15 ;  /* 0x0000000f0e187220 */ /* 0x000fe40000410000 */
[----:B------:R-:W0:Y:S02]  /*0610*/  @!P3 LDC.64 R14, c[0x0][0x380] ;  /* 0x0000e000ff0ebb82 */ /* 0x000e240000000a00 */
[----:B0-----:R-:W-:-:S06]  /*0620*/  @!P3 IMAD.WIDE R14, R21, 0x2, R14 ;  /* 0x00000002150eb825 */ /* 0x001fcc00078e020e */
[----:B------:R-:W2:Y:S01]  /*0630*/  @!P3 LDG.E.U16.CONSTANT R14, desc[UR12][R14.64] ;  /* 0x0000000c0e0eb981 */ /* 0x000ea2000c1e9500 */
[----:B------:R-:W-:Y:S01]  /*0640*/  @!P3 IADD3 R10, PT, PT, R10, 0x1, RZ ;  /* 0x000000010a0ab810 */ /* 0x000fe20007ffe0ff */
[----:B------:R-:W-:Y:S01]  /*0650*/  IMAD.MOV.U32 R28, RZ, RZ, RZ ;  /* 0x000000ffff1c7224 */ /* 0x000fe200078e00ff */
[----:B------:R-:W-:Y:S01]  /*0660*/  IADD3 R27, PT, PT, R2, R27, RZ ;  /* 0x0000001b021b7210 */ /* 0x000fe20007ffe0ff */
[----:B------:R-:W-:Y:S01]  /*0670*/  IMAD.MOV.U32 R26, RZ, RZ, RZ ;  /* 0x000000ffff1a7224 */ /* 0x000fe200078e00ff */
[----:B------:R-:W-:Y:S02]  /*0680*/  @!P3 I2FP.F32.S32 R29, R10 ;  /* 0x0000000a001db245 */ /* 0x000fe40000201400 */
[----:B------:R-:W-:Y:S02]  /*0690*/  ISETP.GE.OR P4, PT, R27, UR11, P0 ;  /* 0x0000000b1b007c0c */ /* 0x000fe40008786670 */
        /* <DEDUP_REMOVED lines=10> */
[----:B------:R-:W-:Y:S01]  /*0740*/  IMAD.MOV.U32 R28, RZ, RZ, RZ ;  /* 0x000000ffff1c7224 */ /* 0x000fe200078e00ff */
[C-C-:B------:R-:W-:Y:S01]  /*0750*/  IADD3 R17, PT, PT, R20.reuse, R17, R20.reuse ;  /* 0x0000001114117210 */ /* 0x140fe20007ffe014 */
[----:B------:R-:W-:Y:S01]  /*0760*/  IMAD.MOV.U32 R26, RZ, RZ, RZ ;  /* 0x000000ffff1a7224 */ /* 0x000fe200078e00ff */
[C---:B------:R-:W-:Y:S01]  /*0770*/  LEA R23, R20.reuse, R23, 0x2 ;  /* 0x0000001714177211 */ /* 0x040fe200078e10ff */
[----:B------:R-:W-:Y:S01]  /*0780*/  VIADD R7, R7, 0x1 ;  /* 0x0000000107077836 */ /* 0x000fe20000000000 */
[----:B------:R-:W-:Y:S01]  /*0790*/  IADD3 R17, PT, PT, R20, R17, R20 ;  /* 0x0000001114117210 */ /* 0x000fe20007ffe014 */
[----:B------:R-:W-:Y:S01]  /*07a0*/  IMAD.IADD R27, R2, 0x1, R27 ;  /* 0x00000001021b7824 */ /* 0x000fe200078e021b */
[C---:B------:R-:W-:Y:S01]  /*07b0*/  LEA R19, R20.reuse, R19, 0x2 ;  /* 0x0000001314137211 */ /* 0x040fe200078e10ff */
[----:B------:R-:W-:Y:S01]  /*07c0*/  IMAD R21, R20, 0x4, R21 ;  /* 0x0000000414157824 */ /* 0x000fe200078e0215 */
[----:B0-----:R-:W-:-:S04]  /*07d0*/  @!P4 I2FP.F32.S32 R15, R4 ;  /* 0x00000004000fc245 */ /* 0x001fc80000201400 */
[----:B------:R-:W0:Y:S01]  /*07e0*/  @!P4 MUFU.RCP R28, R15 ;  /* 0x0000000f001cc308 */ /* 0x000e220000001000 */
[----:B--2---:R-:W-:-:S05]  /*07f0*/  @!P4 HADD2.F32 R26, -RZ, R14.H0_H0 ;  /* 0x2000000eff1ac230 */ /* 0x004fca0000004100 */
[----:B------:R-:W-:-:S04]  /*0800*/  FADD.FTZ R14, R26, -R16 ;  /* 0x800000101a0e7221 */ /* 0x000fc80000010000 */
[----:B0-----:R-:W-:-:S04]  /*0810*/  FFMA.FTZ R16, R14, R28, R16 ;  /* 0x0000001c0e107223 */ /* 0x001fc80000010010 */
[----:B------:R-:W-:-:S04]  /*0820*/  FADD.FTZ R26, -R16, R26 ;  /* 0x0000001a101a7221 */ /* 0x000fc80000010100 */
[----:B------:R-:W-:Y:S01]  /*0830*/  FMUL.FTZ R26, R14, R26 ;  /* 0x0000001a0e1a7220 */ /* 0x000fe20000410000 */
[----:B------:R-:W-:Y:S02]  /*0840*/  HFMA2 R14, -RZ, RZ, 0, 0 ;  /* 0x00000000ff0e7431 */ /* 0x000fe400000001ff */
[----:B------:R-:W-:Y:S01]  /*0850*/  @!P1 IMAD.MOV.U32 R14, RZ, RZ, 0x3f800000 ;  /* 0x3f800000ff0e9424 */ /* 0x000fe200078e00ff */
[----:B------:R-:W-:-:S03]  /*0860*/  ISETP.NE.AND P1, PT, R7, 0x1, PT ;  /* 0x000000010700780c */ /* 0x000fc60003f25270 */
[----:B------:R-:W-:Y:S01]  /*0870*/  FFMA.FTZ R22, R25, R14, R22 ;  /* 0x0000000e19167223 */ /* 0x000fe20000010016 */
[----:B------:R-:W-:Y:S01]  /*0880*/  MOV R14, RZ ;  /* 0x000000ff000e7202 */ /* 0x000fe20000000f00 */
        /* <DEDUP_REMOVED lines=8> */
.L_x_1626:
        /* <DEDUP_REMOVED lines=96> */
.L_x_1630:
[----:B------:R-:W-:Y:S05]  /*0f10*/  BSYNC.RECONVERGENT B0 ;  /* 0x0000000000007941 */ /* 0x000fea0003800200 */
.L_x_1629:
        /* <DEDUP_REMOVED lines=37> */
.L_x_1632:
[----:B------:R-:W-:Y:S05]  /*1170*/  BSYNC.RECONVERGENT B0 ;  /* 0x0000000000007941 */ /* 0x000fea0003800200 */
.L_x_1631:
        /* <DEDUP_REMOVED lines=37> */
.L_x_1634:
[----:B------:R-:W-:Y:S05]  /*13d0*/  BSYNC.RECONVERGENT B0 ;  /* 0x0000000000007941 */ /* 0x000fea0003800200 */
.L_x_1633:
        /* <DEDUP_REMOVED lines=37> */
.L_x_1636:
[----:B------:R-:W-:Y:S05]  /*1630*/  BSYNC.RECONVERGENT B0 ;  /* 0x0000000000007941 */ /* 0x000fea0003800200 */
.L_x_1635:
        /* <DEDUP_REMOVED lines=37> */
.L_x_1638:
[----:B------:R-:W-:Y:S05]  /*1890*/  BSYNC.RECONVERGENT B0 ;  /* 0x0000000000007941 */ /* 0x000fea0003800200 */
.L_x_1637:
        /* <DEDUP_REMOVED lines=37> */
.L_x_1640:
[----:B------:R-:W-:Y:S05]  /*1af0*/  BSYNC.RECONVERGENT B0 ;  /* 0x0000000000007941 */ /* 0x000fea0003800200 */
.L_x_1639:
        /* <DEDUP_REMOVED lines=37> */
.L_x_1642:
[----:B------:R-:W-:Y:S05]  /*1d50*/  BSYNC.RECONVERGENT B0 ;  /* 0x0000000000007941 */ /* 0x000fea0003800200 */
.L_x_1641:
        /* <DEDUP_REMOVED lines=37> */
.L_x_1644:
[----:B------:R-:W-:Y:S05]  /*1fb0*/  BSYNC.RECONVERGENT B0 ;  /* 0x0000000000007941 */ /* 0x000fea0003800200 */
.L_x_1643:
        /* <DEDUP_REMOVED lines=37> */
.L_x_1646:
[----:B------:R-:W-:Y:S05]  /*2210*/  BSYNC.RECONVERGENT B0 ;  /* 0x0000000000007941 */ /* 0x000fea0003800200 */
.L_x_1645:
        /* <DEDUP_REMOVED lines=36> */
.L_x_1647:
[----:B------:R-:W-:Y:S05]  /*2460*/  BSYNC.RECONVERGENT B0 ;  /* 0x0000000000007941 */ /* 0x000fea0003800200 */
.L_x_1628:
        /* <DEDUP_REMOVED lines=42> */
.L_x_1650:
[----:B------:R-:W-:Y:S05]  /*2710*/  BSYNC.RECONVERGENT B0 ;  /* 0x0000000000007941 */ /* 0x000fea0003800200 */
.L_x_1649:
        /* <DEDUP_REMOVED lines=56> */
.L_x_1655:
        /* <DEDUP_REMOVED lines=108> */
.L_x_1654:
[----:B0-----:R-:W-:Y:S05]  /*3160*/  BSYNC B1 ;  /* 0x0000000000017941 */ /* 0x001fea0003800000 */
.L_x_1653:
[----:B------:R-:W-:Y:S05]  /*3170*/  @!P2 BRA `(.L_x_1652) ;  /* 0x000000000094a947 */ /* 0x000fea0003800000 */
[----:B------:R-:W0:Y:S01]  /*3180*/  LDCU UR4, c[0x0][0x3ac] ;  /* 0x00007580ff0477ac */ /* 0x000e220008000800 */
[----:B------:R-:W-:Y:S01]  /*3190*/  BSSY B1, `(.L_x_1656) ;  /* 0x0000022000017945 */ /* 0x000fe20003800000 */
[----:B------:R-:W-:Y:S02]  /*31a0*/  IADD3 R9, PT, PT, -R9, RZ, RZ ;  /* 0x000000ff09097210 */ /* 0x000fe40007ffe1ff */
[----:B0-----:R-:W-:Y:S01]  /*31b0*/  ISETP.GE.AND P2, PT, R8, UR4, PT ;  /* 0x0000000408007c0c */ /* 0x001fe2000bf46270 */
[----:B------:R-:W-:-:S12]  /*31c0*/  IMAD R3, R7, UR4, R8 ;  /* 0x0000000407037c24 */ /* 0x000fd8000f8e0208 */
.L_x_1657:
        /* <DEDUP_REMOVED lines=9> */
[----:B------:R-:W-:Y:S01]  /*3260*/  IADD3 R9, PT, PT, R9, 0x1, RZ ;  /* 0x0000000109097810 */ /* 0x000fe20007ffe0ff */
[----:B------:R-:W-:Y:S05]  /*3270*/  YIELD ;  /* 0x0000000000007946 */ /* 0x000fea0003800000 */
[----:B------:R-:W-:Y:S01]  /*3280*/  ISETP.NE.AND P1, PT, R9, RZ, PT ;  /* 0x000000ff0900720c */ /* 0x000fe20003f25270 */
[----:B------:R-:W-:Y:S01]  /*3290*/  IMAD R3, R0, UR6, R3 ;  /* 0x0000000600037c24 */ /* 0x000fe2000f8e0203 */
[-C--:B0-----:R-:W-:Y:S02]  /*32a0*/  I2FP.F32.S32 R12, R26.reuse ;  /* 0x0000001a000c7245 */ /* 0x081fe40000201400 */
[----:B--2---:R-:W-:-:S02]  /*32b0*/  IADD3 R24, PT, PT, R7, R26, RZ ;  /* 0x0000001a07187210 */ /* 0x004fc40007ffe0ff */
[----:B------:R-:W-:Y:S02]  /*32c0*/  I2FP.F32.S32 R28, R7 ;  /* 0x00000007001c7245 */ /* 0x000fe40000201400 */
[----:B------:R-:W-:Y:S01]  /*32d0*/  VIMNMX R25, PT, PT, R24, 0x1, !PT ;  /* 0x0000000118197848 */ /* 0x000fe20007fe0100 */
[----:B------:R-:W-:-:S03]  /*32e0*/  IMAD.MOV.U32 R26, RZ, RZ, R24 ;  /* 0x000000ffff1a7224 */ /* 0x000fc600078e0018 */
        /* <DEDUP_REMOVED lines=13> */
.L_x_1656:
[----:B------:R-:W-:-:S07]  /*33c0*/  MOV R26, R24 ;  /* 0x00000018001a7202 */ /* 0x000fce0000000f00 */
.L_x_1652:
[----:B0-----:R-:W-:Y:S05]  /*33d0*/  BSYNC B0 ;  /* 0x0000000000007941 */ /* 0x001fea0003800000 */
.L_x_1651:
        /* <DEDUP_REMOVED lines=18> */
[C---:B------:R-:W-:Y:S02]  /*3500*/  LEA R7, R9.reuse, R2, 0x2 ;  /* 0x0000000209077211 */ /* 0x040fe400078e10ff */
[----:B------:R-:W-:-:S03]  /*3510*/  LEA R9, R9, R4, 0x2 ;  /* 0x0000000409097211 */ /* 0x000fc600078e10ff */
[----:B------:R-:W1:Y:S04]  /*3520*/  LDS R3, [R3] ;  /* 0x0000000003037984 */ /* 0x000e680000000800 */
[----:B------:R-:W2:Y:S04]  /*3530*/  LDS R7, [R7] ;  /* 0x0000000007077984 */ /* 0x000ea80000000800 */
[----:B------:R-:W3:Y:S01]  /*3540*/  LDS R9, [R9] ;  /* 0x0000000009097984 */ /* 0x000ee20000000800 */
[----:B-1----:R-:W-:Y:S01]  /*3550*/  IMAD.IADD R11, R26, 0x1, R3 ;  /* 0x000000011a0b7824 */ /* 0x002fe200078e0203 */
[----:B------:R-:W-:-:S02]  /*3560*/  I2FP.F32.S32 R14, R3 ;  /* 0x00000003000e7245 */ /* 0x000fc40000201400 */
[----:B------:R-:W-:Y:S01]  /*3570*/  I2FP.F32.S32 R3, R26 ;  /* 0x0000001a00037245 */ /* 0x000fe20000201400 */
[C---:B--2---:R-:W-:Y:S01]  /*3580*/  FADD.FTZ R13, R22.reuse, -R7 ;  /* 0x80000007160d7221 */ /* 0x044fe20000010000 */
[----:B------:R-:W-:Y:S01]  /*3590*/  VIMNMX R12, PT, PT, R11, 0x1, !PT ;  /* 0x000000010b0c7848 */ /* 0x000fe20007fe0100 */
[----:B------:R-:W-:Y:S01]  /*35a0*/  FMUL.FTZ R7, R7, R14 ;  /* 0x0000000e07077220 */ /* 0x000fe20000410000 */
[----:B0-----:R-:W-:Y:S01]  /*35b0*/  MOV R26, R11 ;  /* 0x0000000b001a7202 */ /* 0x001fe20000000f00 */
[----:B------:R-:W-:Y:S01]  /*35c0*/  FMUL.FTZ R13, R13, R13 ;  /* 0x0000000d0d0d7220 */ /* 0x000fe20000410000 */
[----:B------:R-:W-:Y:S01]  /*35d0*/  I2FP.F32.U32 R12, R12 ;  /* 0x0000000c000c7245 */ /* 0x000fe20000201000 */
[----:B------:R-:W-:Y:S02]  /*35e0*/  FFMA.FTZ R7, R22, R3, R7 ;  /* 0x0000000316077223 */ /* 0x000fe40000010007 */
[----:B------:R-:W-:-:S03]  /*35f0*/  FMUL.FTZ R16, R14, R13 ;  /* 0x0000000d0e107220 */ /* 0x000fc60000410000 */
[----:B------:R-:W3:Y:S01]  /*3600*/  MUFU.RCP R12, R12 ;  /* 0x0000000c000c7308 */ /* 0x000ee20000001000 */
[----:B------:R-:W-:-:S04]  /*3610*/  FMUL.FTZ R16, R3, R16 ;  /* 0x0000001003107220 */ /* 0x000fc80000410000 */
[C---:B---3--:R-:W-:Y:S01]  /*3620*/  FFMA.FTZ R16, R12.reuse, R16, R9 ;  /* 0x000000100c107223 */ /* 0x048fe20000010009 */
[----:B------:R-:W-:-:S03]  /*3630*/  FMUL.FTZ R22, R12, R7 ;  /* 0x000000070c167220 */ /* 0x000fc60000410000 */
[----:B------:R-:W-:-:S07]  /*3640*/  FADD.FTZ R23, R23, R16 ;  /* 0x0000001017177221 */ /* 0x000fce0000010000 */
.L_x_1660:
[----:B------:R-:W-:Y:S05]  /*3650*/  BSYNC.RECONVERGENT B0 ;  /* 0x0000000000007941 */ /* 0x000fea0003800200 */
.L_x_1659:
        /* <DEDUP_REMOVED lines=37> */
.L_x_1662:
[----:B------:R-:W-:Y:S05]  /*38b0*/  BSYNC.RECONVERGENT B0 ;  /* 0x0000000000007941 */ /* 0x000fea0003800200 */
.L_x_1661:
        /* <DEDUP_REMOVED lines=37> */
.L_x_1664:
[----:B------:R-:W-:Y:S05]  /*3b10*/  BSYNC.RECONVERGENT B0 ;  /* 0x0000000000007941 */ /* 0x000fea0003800200 */
.L_x_1663:
        /* <DEDUP_REMOVED lines=37> */
.L_x_1666:
[----:B------:R-:W-:Y:S05]  /*3d70*/  BSYNC.RECONVERGENT B0 ;  /* 0x0000000000007941 */ /* 0x000fea0003800200 */
.L_x_1665:
        /* <DEDUP_REMOVED lines=37> */
.L_x_1668:
[----:B------:R-:W-:Y:S05]  /*3fd0*/  BSYNC.RECONVERGENT B0 ;  /* 0x0000000000007941 */ /* 0x000fea0003800200 */
.L_x_1667:
        /* <DEDUP_REMOVED lines=37> */
.L_x_1670:
[----:B------:R-:W-:Y:S05]  /*4230*/  BSYNC.RECONVERGENT B0 ;  /* 0x0000000000007941 */ /* 0x000fea0003800200 */
.L_x_1669:
        /* <DEDUP_REMOVED lines=37> */
.L_x_1672:
[----:B------:R-:W-:Y:S05]  /*4490*/  BSYNC.RECONVERGENT B0 ;  /* 0x0000000000007941 */ /* 0x000fea0003800200 */
.L_x_1671:
        /* <DEDUP_REMOVED lines=37> */
.L_x_1674:
[----:B------:R-:W-:Y:S05]  /*46f0*/  BSYNC.RECONVERGENT B0 ;  /* 0x0000000000007941 */ /* 0x000fea0003800200 */
.L_x_1673:
        /* <DEDUP_REMOVED lines=37> */
.L_x_1676:
[----:B------:R-:W-:Y:S05]  /*4950*/  BSYNC.RECONVERGENT B0 ;  /* 0x0000000000007941 */ /* 0x000fea0003800200 */
.L_x_1675:
        /* <DEDUP_REMOVED lines=36> */
.L_x_1677:
[----:B------:R-:W-:Y:S05]  /*4ba0*/  BSYNC.RECONVERGENT B0 ;  /* 0x0000000000007941 */ /* 0x000fea0003800200 */
.L_x_1658:
        /* <DEDUP_REMOVED lines=40> */
[----:B------:R-:W-:Y:S05]  /*4e30*/  CALL.REL.NOINC `($__internal_33_$__cuda_sm20_dsqrt_rn_f64_mediumpath_v1) ;  /* 0x00000008002c7944 */ /* 0x000fea0003c00000 */
.L_x_1681:
[----:B------:R-:W-:Y:S05]  /*4e40*/  BSYNC.RECONVERGENT B1 ;  /* 0x0000000000017941 */ /* 0x000fea0003800200 */
.L_x_1680:
        /* <DEDUP_REMOVED lines=13> */
[----:B------:R-:W-:Y:S05]  /*4f20*/  CALL.REL.NOINC `($__internal_32_$__cuda_sm20_dblrcp_rn_slowpath_v3) ;  /* 0x0000000400447944 */ /* 0x000fea0003c00000 */
.L_x_1683:
[----:B------:R-:W-:Y:S05]  /*4f30*/  BSYNC.RECONVERGENT B1 ;  /* 0x0000000000017941 */ /* 0x000fea0003800200 */
.L_x_1682:
[----:B------:R-:W-:Y:S01]  /*4f40*/  UMOV UR4, 0xf0000000 ;  /* 0xf000000000047882 */ /* 0x000fe20000000000 */
[----:B------:R-:W-:Y:S01]  /*4f50*/  UMOV UR5, 0x380fffff ;  /* 0x380fffff00057882 */ /* 0x000fe20000000000 */
[----:B------:R-:W0:Y:S01]  /*4f60*/  F2F.F32.F64 R7, R4 ;  /* 0x0000000400077310 */ /* 0x000e220000301000 */
[----:B------:R-:W-:-:S14]  /*4f70*/  DSETP.GEU.AND P0, PT, |R4|, UR4, PT ;  /* 0x0000000404007e2a */ /* 0x000fdc000bf0e200 */
[----:B0-----:R-:W-:-:S07]  /*4f80*/  @!P0 FMUL R7, R7, 1.175494350822287508e-38 ;  /* 0x0080000007078820 */ /* 0x001fce0000400000 */
.L_x_1679:
[----:B------:R-:W-:Y:S05]  /*4f90*/  BSYNC.RECONVERGENT B0 ;  /* 0x0000000000007941 */ /* 0x000fea0003800200 */
.L_x_1678:
[----:B------:R-:W0:Y:S02]  /*4fa0*/  LDC.64 R2, c[0x0][0x390] ;  /* 0x0000e400ff027b82 */ /* 0x000e240000000a00 */
[----:B0-----:R-:W-:-:S05]  /*4fb0*/  IMAD.WIDE R8, R8, 0x4, R2 ;  /* 0x0000000408087825 */ /* 0x001fca00078e0202 */
[----:B------:R-:W-:Y:S01]  /*4fc0*/  STG.E desc[UR12][R8.64], R7 ;  /* 0x0000000708007986 */ /* 0x000fe2000c10190c */
[----:B------:R-:W-:Y:S05]  /*4fd0*/  EXIT ;  /* 0x000000000000794d */ /* 0x000fea0003800000 */
.L_x_1648:
        /* <DEDUP_REMOVED lines=43> */
[----:B------:R-:W-:Y:S05]  /*5290*/  CALL.REL.NOINC `($__internal_33_$__cuda_sm20_dsqrt_rn_f64_mediumpath_v1) ;  /* 0x0000000400147944 */ /* 0x000fea0003c00000 */
.L_x_1687:
[----:B------:R-:W-:Y:S05]  /*52a0*/  BSYNC.RECONVERGENT B1 ;  /* 0x0000000000017941 */ /* 0x000fea0003800200 */
.L_x_1686:
        /* <DEDUP_REMOVED lines=14> */
.L_x_1689:
[----:B------:R-:W-:Y:S05]  /*5390*/  BSYNC.RECONVERGENT B1 ;  /* 0x0000000000017941 */ /* 0x000fea0003800200 */
.L_x_1688:
[----:B------:R-:W-:Y:S01]  /*53a0*/  UMOV UR4, 0xf0000000 ;  /* 0xf000000000047882 */ /* 0x000fe20000000000 */
[----:B------:R-:W-:Y:S01]  /*53b0*/  UMOV UR5, 0x380fffff ;  /* 0x380fffff00057882 */ /* 0x000fe20000000000 */
[----:B------:R-:W0:Y:S01]  /*53c0*/  F2F.F32.F64 R9, R4 ;  /* 0x0000000400097310 */ /* 0x000e220000301000 */
[----:B------:R-:W-:-:S14]  /*53d0*/  DSETP.GEU.AND P0, PT, |R4|, UR4, PT ;  /* 0x0000000404007e2a */ /* 0x000fdc000bf0e200 */
[----:B0-----:R-:W-:-:S07]  /*53e0*/  @!P0 FMUL R9, R9, 1.175494350822287508e-38 ;  /* 0x0080000009098820 */ /* 0x001fce0000400000 */
.L_x_1685:
[----:B------:R-:W-:Y:S05]  /*53f0*/  BSYNC.RECONVERGENT B0 ;  /* 0x0000000000007941 */ /* 0x000fea0003800200 */
.L_x_1684:
[----:B------:R-:W0:Y:S02]  /*5400*/  LDC.64 R2, c[0x0][0x390] ;  /* 0x0000e400ff027b82 */ /* 0x000e240000000a00 */
[----:B0-----:R-:W-:-:S05]  /*5410*/  IMAD.WIDE R2, R8, 0x4, R2 ;  /* 0x0000000408027825 */ /* 0x001fca00078e0202 */
[----:B------:R-:W-:Y:S01]  /*5420*/  STG.E desc[UR12][R2.64], R9 ;  /* 0x0000000902007986 */ /* 0x000fe2000c10190c */
[----:B------:R-:W-:Y:S05]  /*5430*/  EXIT ;  /* 0x000000000000794d */ /* 0x000fea0003800000 */
        .weak           $__internal_32_$__cuda_sm20_dblrcp_rn_slowpath_v3
        .type           $__internal_32_$__cuda_sm20_dblrcp_rn_slowpath_v3,@function
        .size           $__internal_32_$__cuda_sm20_dblrcp_rn_slowpath_v3,($__internal_33_$__cuda_sm20_dsqrt_rn_f64_mediumpath_v1 - $__internal_32_$__cuda_sm20_dblrcp_rn_slowpath_v3)
$__internal_32_$__cuda_sm20_dblrcp_rn_slowpath_v3:
        /* <DEDUP_REMOVED lines=27> */
.L_x_1693:
        /* <DEDUP_REMOVED lines=10> */
.L_x_1691:
[----:B------:R-:W-:Y:S02]  /*5690*/  LOP3.LUT R5, R3, 0x80000, RZ, 0xfc, !PT ;  /* 0x0008000003057812 */ /* 0x000fe400078efcff */
[----:B------:R-:W-:-:S07]  /*56a0*/  MOV R4, R2 ;  /* 0x0000000200047202 */ /* 0x000fce0000000f00 */
.L_x_1692:
[----:B------:R-:W-:Y:S05]  /*56b0*/  BSYNC.RECONVERGENT B2 ;  /* 0x0000000000027941 */ /* 0x000fea0003800200 */
.L_x_1690:
[----:B------:R-:W-:Y:S01]  /*56c0*/  MOV R2, R0 ;  /* 0x0000000000027202 */ /* 0x000fe20000000f00 */
[----:B------:R-:W-:-:S04]  /*56d0*/  IMAD.MOV.U32 R3, RZ, RZ, 0x0 ;  /* 0x00000000ff037424 */ /* 0x000fc800078e00ff */
[----:B------:R-:W-:Y:S05]  /*56e0*/  RET.REL.NODEC R2 `(_ZN2at6native50batch_norm_collect_statistics_channels_last_kernelINS0_6InvStdEN3c104HalfEfLi4EEEvPKT0_PT1_S9_PVS8_PiiiS8_) ;  /* 0xffffffa802447950 */ /* 0x000fea0003c3ffff */
        .weak           $__internal_33_$__cuda_sm20_dsqrt_rn_f64_mediumpath_v1
        .type           $__internal_33_$__cuda_sm20_dsqrt_rn_f64_mediumpath_v1,@function
        .size           $__internal_33_$__cuda_sm20_dsqrt_rn_f64_mediumpath_v1,(.L_x_27292 - $__internal_33_$__cuda_sm20_dsqrt_rn_f64_mediumpath_v1)
$__internal_33_$__cuda_sm20_dsqrt_rn_f64_mediumpath_v1:
        /* <DEDUP_REMOVED lines=16> */
.L_x_1695:
        /* <DEDUP_REMOVED lines=24> */
.L_x_1697:
[----:B------:R-:W-:-:S11]  /*5970*/  DADD R2, R10, R10 ;  /* 0x000000000a027229 */ /* 0x000fd6000000000a */
.L_x_1696:
[----:B------:R-:W-:Y:S05]  /*5980*/  BSYNC.RECONVERGENT B2 ;  /* 0x0000000000027941 */ /* 0x000fea0003800200 */
.L_x_1694:
[----:B------:R-:W-:Y:S02]  /*5990*/  IMAD.MOV.U32 R7, RZ, RZ, R3 ;  /* 0x000000ffff077224 */ /* 0x000fe400078e0003 */
[----:B------:R-:W-:Y:S01]  /*59a0*/  HFMA2 R3, -RZ, RZ, 0, 0 ;  /* 0x00000000ff037431 */ /* 0x000fe200000001ff */
[----:B------:R-:W-:Y:S02]  /*59b0*/  MOV R6, R2 ;  /* 0x0000000200067202 */ /* 0x000fe40000000f00 */
[----:B------:R-:W-:-:S04]  /*59c0*/  MOV R2, R0 ;  /* 0x0000000000027202 */ /* 0x000fc80000000f00 */
[----:B------:R-:W-:Y:S05]  /*59d0*/  RET.REL.NODEC R2 `(_ZN2at6native50batch_norm_collect_statistics_channels_last_kernelINS0_6InvStdEN3c104HalfEfLi4EEEvPKT0_PT1_S9_PVS8_PiiiS8_) ;  /* 0xffffffa402887950 */ /* 0x000fea0003c3ffff */
.L_x_1698:
        /* <DEDUP_REMOVED lines=10> */
.L_x_27292:


//--------------------- .text._ZN2at6native36batch_norm_collect_statistics_kernelINS0_6InvStdEffflEEvNS_27GenericPackedTensorAccessorIKT0_Lm3ENS_17RestrictPtrTraitsET3_EET2_S9_NS3_IS9_Lm1ES6_S7_EESA_ --------------------------
	.section	.text._ZN2at6native36batch_norm_collect_statistics_kernelINS0_6InvStdEffflEEvNS_27GenericPackedTensorAccessorIKT0_Lm3ENS_17RestrictPtrTraitsET3_EET2_S9_NS3_IS9_Lm1ES6_S7_EESA_,"ax",@progbits
	.align	128
        .global         _ZN2at6native36batch_norm_collect_statistics_kernelINS0_6InvStdEffflEEvNS_27GenericPackedTensorAccessorIKT0_Lm3ENS_17RestrictPtrTraitsET3_EET2_S9_NS3_IS9_Lm1ES6_S7_EESA_
        .type           _ZN2at6native36batch_norm_collect_statistics_kernelINS0_6InvStdEffflEEvNS_27GenericPackedTensorAccessorIKT0_Lm3ENS_17RestrictPtrTraitsET3_EET2_S9_NS3_IS9_Lm1ES6_S7_EESA_,@function
        .size           _ZN2at6native36batch_norm_collect_statistics_kernelINS0_6InvStdEffflEEvNS_27GenericPackedTensorAccessorIKT0_Lm3ENS_17RestrictPtrTraitsET3_EET2_S9_NS3_IS9_Lm1ES6_S7_EESA_,(.L_x_27294 - _ZN2at6native36batch_norm_collect_statistics_kernelINS0_6InvStdEffflEEvNS_27GenericPackedTensorAccessorIKT0_Lm3ENS_17RestrictPtrTraitsET3_EET2_S9_NS3_IS9_Lm1ES6_S7_EESA_)
        .other          _ZN2at6native36batch_norm_collect_statistics_kernelINS0_6InvStdEffflEEvNS_27GenericPackedTensorAccessorIKT0_Lm3ENS_17RestrictPtrTraitsET3_EET2_S9_NS3_IS9_Lm1ES6_S7_EESA_,@"STO_CUDA_ENTRY STV_DEFAULT"
_ZN2at6native36batch_norm_collect_statistics_kernelINS0_6InvStdEffflEEvNS_27GenericPackedTensorAccessorIKT0_Lm3ENS_17RestrictPtrTraitsET3_EET2_S9_NS3_IS9_Lm1ES6_S7_EESA_:
.text._ZN2at6native36batch_norm_collect_statistics_kernelINS0_6InvStdEffflEEvNS_27GenericPackedTensorAccessorIKT0_Lm3ENS_17RestrictPtrTraitsET3_EET2_S9_NS3_IS9_Lm1ES6_S7_EESA_:
        /* <DEDUP_REMOVED lines=24> */
.L_x_1704:
        /* <DEDUP_REMOVED lines=8> */
[----:B------:R-:W-:Y:S02]  /*0200*/  IMAD.MOV.U32 R27, RZ, RZ, R3 ;  /* 0x000000ffff1b7224 */ /* 0x000fe400078e0003 */
[----:B0-----:R-:W-:Y:S02]  /*0210*/  IMAD R12, R4, UR6, RZ ;  /* 0x00000006040c7c24 */ /* 0x001fe4000f8e02ff */
[----:B------:R-:W-:-:S04]  /*0220*/  IMAD.WIDE.U32 R4, R13, UR6, R16 ;  /* 0x000000060d047c25 */ /* 0x000fc8000f8e0010 */
[----:B------:R-:W-:Y:S02]  /*0230*/  IMAD R23, R13, UR7, R12 ;  /* 0x000000070d177c24 */ /* 0x000fe4000f8e020c */
[----:B------:R-:W-:-:S03]  /*0240*/  IMAD.MOV.U32 R16, RZ, RZ, R3 ;  /* 0x000000ffff107224 */ /* 0x000fc600078e0003 */
[----:B------:R-:W-:-:S07]  /*0250*/  IADD3 R23, PT, PT, R5, R23, RZ ;  /* 0x0000001705177210 */ /* 0x000fce0007ffe0ff */
.L_x_1703:
[----:B------:R-:W-:Y:S01]  /*0260*/  MOV R13, R23 ;  /* 0x00000017000d7202 */ /* 0x000fe20000000f00 */
[----:B------:R-:W-:Y:S02]  /*0270*/  IMAD R18, R18, UR8, RZ ;  /* 0x0000000812127c24 */ /* 0x000fe4000f8e02ff */
[----:B------:R-:W-:Y:S02]  /*0280*/  IMAD.MOV.U32 R12, RZ, RZ, R4 ;  /* 0x000000ffff0c7224 */ /* 0x000fe400078e0004 */
[C---:B------:R-:W-:Y:S02]  /*0290*/  IMAD R15, R27.reuse, UR9, R18 ;  /* 0x000000091b0f7c24 */ /* 0x040fe4000f8e0212 */
[----:B------:R-:W-:-:S04]  /*02a0*/  IMAD.WIDE.U32 R12, R27, UR8, R12 ;  /* 0x000000081b0c7c25 */ /* 0x000fc8000f8e000c */
[----:B------:R-:W-:Y:S01]  /*02b0*/  IMAD.IADD R13, R13, 0x1, R15 ;  /* 0x000000010d0d7824 */ /* 0x000fe200078e020f */
[----:B------:R-:W-:-:S04]  /*02c0*/  LEA R14, P0, R12, UR14, 0x2 ;  /* 0x0000000e0c0e7c11 */ /* 0x000fc8000f8010ff */
[----:B------:R-:W-:-:S05]  /*02d0*/  LEA.HI.X R15, R12, UR15, R13, 0x2, P0 ;  /* 0x0000000f0c0f7c11 */ /* 0x000fca00080f140d */
[----:B------:R-:W2:Y:S01]  /*02e0*/  LDG.E R14, desc[UR10][R14.64] ;  /* 0x0000000a0e0e7981 */ /* 0x000ea2000c1e1900 */
[----:B------:R-:W-:Y:S01]  /*02f0*/  IADD3 R21, PT, PT, R21, 0x1, RZ ;  /* 0x0000000115157810 */ /* 0x000fe20007ffe0ff */
[----:B------:R-:W-:-:S03]  /*0300*/  VIADD R27, R16, UR5 ;  /* 0x00000005101b7c36 */ /* 0x000fc60008000000 */
[----:B------:R-:W-:Y:S02]  /*0310*/  I2FP.F32.S32 R13, R21 ;  /* 0x00000015000d7245 */ /* 0x000fe40000201400 */
[----:B------:R-:W-:Y:S02]  /*0320*/  ISETP.GE.U32.AND P0, PT, R27, R6, PT ;  /* 0x000000061b00720c */ /* 0x000fe40003f06070 */
[----:B------:R-:W-:Y:S02]  /*0330*/  SHF.R.S32.HI R18, RZ, 0x1f, R27 ;  /* 0x0000001fff127819 */ /* 0x000fe4000001141b */
[----:B------:R-:W0:Y:S01]  /*0340*/  MUFU.RCP R13, R13 ;  /* 0x0000000d000d7308 */ /* 0x000e220000001000 */
[----:B------:R-:W-:Y:S02]  /*0350*/  MOV R16, R27 ;  /* 0x0000001b00107202 */ /* 0x000fe40000000f00 */
[----:B------:R-:W-:Y:S01]  /*0360*/  ISETP.GE.AND.EX P0, PT, R18, R7, PT, P0 ;  /* 0x000000071200720c */ /* 0x000fe20003f06300 */
[----:B--2---:R-:W-:-:S04]  /*0370*/  FADD.FTZ R12, R14, -R9 ;  /* 0x800000090e0c7221 */ /* 0x004fc80000010000 */
[----:B0-----:R-:W-:-:S04]  /*0380*/  FFMA.FTZ R9, R12, R13, R9 ;  /* 0x0000000d0c097223 */ /* 0x001fc80000010009 */
[----:B------:R-:W-:-:S04]  /*0390*/  FADD.FTZ R25, R14, -R9 ;  /* 0x800000090e197221 */ /* 0x000fc80000010000 */
[----:B------:R-:W-:Y:S01]  /*03a0*/  FFMA.FTZ R8, R12, R25, R8 ;  /* 0x000000190c087223 */ /* 0x000fe20000010008 */
[----:B------:R-:W-:Y:S06]  /*03b0*/  @!P0 BRA `(.L_x_1703) ;  /* 0xfffffffc00a88947 */ /* 0x000fec000383ffff */
.L_x_1702:
[----:B------:R-:W-:Y:S05]  /*03c0*/  BSYNC.RECONVERGENT B1 ;  /* 0x0000000000017941 */ /* 0x000fea0003800200 */
.L_x_1701:
[----:B------:R-:W0:Y:S01]  /*03d0*/  LDCU.64 UR6, c[0x0][0x388] ;  /* 0x00007100ff0677ac */ /* 0x000e220008000a00 */
[----:B-1----:R-:W-:-:S05]  /*03e0*/  IMAD.IADD R13, R0, 0x1, R19 ;  /* 0x00000001000d7824 */ /* 0x002fca00078e0213 */
[----:B------:R-:W-:Y:S02]  /*03f0*/  SHF.R.S32.HI R4, RZ, 0x1f, R13 ;  /* 0x0000001fff047819 */ /* 0x000fe4000001140d */
[----:B------:R-:W-:Y:S02]  /*0400*/  MOV R19, R13 ;  /* 0x0000000d00137202 */ /* 0x000fe40000000f00 */
[----:B0-----:R-:W-:-:S04]  /*0410*/  ISETP.GE.U32.AND P0, PT, R13, UR6, PT ;  /* 0x000000060d007c0c */ /* 0x001fc8000bf06070 */
[----:B------:R-:W-:-:S13]  /*0420*/  ISETP.GE.AND.EX P0, PT, R4, UR7, PT, P0 ;  /* 0x0000000704007c0c */ /* 0x000fda000bf06300 */
[----:B------:R-:W-:Y:S05]  /*0430*/  @!P0 BRA `(.L_x_1704) ;  /* 0xfffffffc00508947 */ /* 0x000fea000383ffff */
.L_x_1700:
[----:B------:R-:W-:Y:S05]  /*0440*/  BSYNC.RECONVERGENT B0 ;  /* 0x0000000000007941 */ /* 0x000fea0003800200 */
.L_x_1699:
        /* <DEDUP_REMOVED lines=20> */
[----:B-1----:R-:W-:Y:S05]  /*0590*/  CALL.REL.NOINC `($__internal_34_$__cuda_sm20_dblrcp_rn_slowpath_v3) ;  /* 0x0000001c00847944 */ /* 0x002fea0003c00000 */
[----:B------:R-:W-:Y:S01]  /*05a0*/  MOV R16, R14 ;  /* 0x0000000e00107202 */ /* 0x000fe20000000f00 */
[----:B------:R-:W-:-:S07]  /*05b0*/  IMAD.MOV.U32 R17, RZ, RZ, R15 ;  /* 0x000000ffff117224 */ /* 0x000fce00078e000f */
.L_x_1706:
[----:B------:R-:W-:Y:S05]  /*05c0*/  BSYNC.RECONVERGENT B1 ;  /* 0x0000000000017941 */ /* 0x000fea0003800200 */
.L_x_1705:
        /* <DEDUP_REMOVED lines=37> */
[----:B------:R-:W-:Y:S05]  /*0820*/  CALL.REL.NOINC `($__internal_34_$__cuda_sm20_dblrcp_rn_slowpath_v3) ;  /* 0x0000001800e07944 */ /* 0x000fea0003c00000 */
.L_x_1708:
[----:B------:R-:W-:Y:S05]  /*0830*/  BSYNC.RECONVERGENT B1 ;  /* 0x0000000000017941 */ /* 0x000fea0003800200 */
.L_x_1707:
        /* <DEDUP_REMOVED lines=36> */
[----:B------:R-:W-:Y:S05]  /*0a80*/  CALL.REL.NOINC `($__internal_34_$__cuda_sm20_dblrcp_rn_slowpath_v3) ;  /* 0x0000001800487944 */ /* 0x000fea0003c00000 */
.L_x_1710:
[----:B------:R-:W-:Y:S05]  /*0a90*/  BSYNC.RECONVERGENT B1 ;  /* 0x0000000000017941 */ /* 0x000fea0003800200 */
.L_x_1709:
        /* <DEDUP_REMOVED lines=37> */
.L_x_1712:
[----:B------:R-:W-:Y:S05]  /*0cf0*/  BSYNC.RECONVERGENT B1 ;  /* 0x0000000000017941 */ /* 0x000fea0003800200 */
.L_x_1711:
        /* <DEDUP_REMOVED lines=37> */
.L_x_1714:
[----:B------:R-:W-:Y:S05]  /*0f50*/  BSYNC.RECONVERGENT B1 ;  /* 0x0000000000017941 */ /* 0x000fea0003800200 */
.L_x_1713:
        /* <DEDUP_REMOVED lines=43> */
.L_x_1716:
[----:B------:R-:W-:Y:S05]  /*1210*/  BSYNC.RECONVERGENT B0 ;  /* 0x0000000000007941 */ /* 0x000fea0003800200 */
.L_x_1715:
        /* <DEDUP_REMOVED lines=20> */
[----:B------:R-:W-:Y:S05]  /*1360*/  CALL.REL.NOINC `($__internal_34_$__cuda_sm20_dblrcp_rn_slowpath_v3) ;  /* 0x0000001000107944 */ /* 0x000fea0003c00000 */
[----:B------:R-:W-:Y:S01]  /*1370*/  MOV R16, R14 ;  /* 0x0000000e00107202 */ /* 0x000fe20000000f00 */
[----:B------:R-:W-:-:S07]  /*1380*/  IMAD.MOV.U32 R17, RZ, RZ, R15 ;  /* 0x000000ffff117224 */ /* 0x000fce00078e000f */
.L_x_1718:
[----:B------:R-:W-:Y:S05]  /*1390*/  BSYNC.RECONVERGENT B1 ;  /* 0x0000000000017941 */ /* 0x000fea0003800200 */
.L_x_1717:
        /* <DEDUP_REMOVED lines=37> */
[----:B--2---:R-:W-:Y:S05]  /*15f0*/  CALL.REL.NOINC `($__internal_34_$__cuda_sm20_dblrcp_rn_slowpath_v3) ;  /* 0x0000000c006c7944 */ /* 0x004fea0003c00000 */
.L_x_1720:
[----:B------:R-:W-:Y:S05]  /*1600*/  BSYNC.RECONVERGENT B1 ;  /* 0x0000000000017941 */ /* 0x000fea0003800200 */
.L_x_1719:
        /* <DEDUP_REMOVED lines=37> */
.L_x_1722:
[----:B------:R-:W-:Y:S05]  /*1860*/  BSYNC.RECONVERGENT B1 ;  /* 0x0000000000017941 */ /* 0x000fea0003800200 */
.L_x_1721:
        /* <DEDUP_REMOVED lines=36> */
[----:B------:R-:W-:Y:S05]  /*1ab0*/  CALL.REL.NOINC `($__internal_34_$__cuda_sm20_dblrcp_rn_slowpath_v3) ;  /* 0x00000008003c7944 */ /* 0x000fea0003c00000 */
[----:B------:R-:W-:Y:S02]  /*1ac0*/  MOV R18, R14 ;  /* 0x0000000e00127202 */ /* 0x000fe40000000f00 */
[----:B------:R-:W-:-:S07]  /*1ad0*/  MOV R19, R15 ;  /* 0x0000000f00137202 */ /* 0x000fce0000000f00 */
.L_x_1724:
[----:B------:R-:W-:Y:S05]  /*1ae0*/  BSYNC.RECONVERGENT B1 ;  /* 0x0000000000017941 */ /* 0x000fea0003800200 */
.L_x_1723:
        /* <DEDUP_REMOVED lines=36> */
[----:B--2---:R-:W-:Y:S05]  /*1d30*/  CALL.REL.NOINC `($__internal_34_$__cuda_sm20_dblrcp_rn_slowpath_v3) ;  /* 0x00000004009c7944 */ /* 0x004fea0003c00000 */
.L_x_1726:
[----:B------:R-:W-:Y:S05]  /*1d40*/  BSYNC.RECONVERGENT B1 ;  /* 0x0000000000017941 */ /* 0x000fea0003800200 */
.L_x_1725:
        /* <DEDUP_REMOVED lines=24> */
.L_x_1727:
        /* <DEDUP_REMOVED lines=45> */
[----:B------:R-:W-:Y:S05]  /*21a0*/  CALL.REL.NOINC `($__internal_35_$__cuda_sm20_dsqrt_rn_f64_mediumpath_v1) ;  /* 0x00000004001c7944 */ /* 0x000fea0003c00000 */
.L_x_1731:
[----:B------:R-:W-:Y:S05]  /*21b0*/  BSYNC.RECONVERGENT B0 ;  /* 0x0000000000007941 */ /* 0x000fea0003800200 */
.L_x_1730:
        /* <DEDUP_REMOVED lines=13> */
[----:B------:R-:W-:Y:S05]  /*2290*/  CALL.REL.NOINC `($__internal_34_$__cuda_sm20_dblrcp_rn_slowpath_v3) ;  /* 0x0000000000447944 */ /* 0x000fea0003c00000 */
.L_x_1733:
[----:B------:R-:W-:Y:S05]  /*22a0*/  BSYNC.RECONVERGENT B2 ;  /* 0x0000000000027941 */ /* 0x000fea0003800200 */
.L_x_1732:
[----:B------:R-:W-:Y:S01]  /*22b0*/  UMOV UR4, 0xf0000000 ;  /* 0xf000000000047882 */ /* 0x000fe20000000000 */
[----:B------:R-:W-:Y:S01]  /*22c0*/  UMOV UR5, 0x380fffff ;  /* 0x380fffff00057882 */ /* 0x000fe20000000000 */
[----:B------:R-:W0:Y:S01]  /*22d0*/  F2F.F32.F64 R5, R14 ;  /* 0x0000000e00057310 */ /* 0x000e220000301000 */
[----:B------:R-:W-:-:S14]  /*22e0*/  DSETP.GEU.AND P0, PT, |R14|, UR4, PT ;  /* 0x000000040e007e2a */ /* 0x000fdc000bf0e200 */
[----:B0-----:R-:W-:-:S07]  /*22f0*/  @!P0 FMUL R5, R5, 1.175494350822287508e-38 ;  /* 0x0080000005058820 */ /* 0x001fce0000400000 */
.L_x_1729:
[----:B------:R-:W-:Y:S05]  /*2300*/  BSYNC.RECONVERGENT B1 ;  /* 0x0000000000017941 */ /* 0x000fea0003800200 */
.L_x_1728:
        /* <DEDUP_REMOVED lines=10> */
        .weak           $__internal_34_$__cuda_sm20_dblrcp_rn_slowpath_v3
        .type           $__internal_34_$__cuda_sm20_dblrcp_rn_slowpath_v3,@function
        .size           $__internal_34_$__cuda_sm20_dblrcp_rn_slowpath_v3,($__internal_35_$__cuda_sm20_dsqrt_rn_f64_mediumpath_v1 - $__internal_34_$__cuda_sm20_dblrcp_rn_slowpath_v3)
$__internal_34_$__cuda_sm20_dblrcp_rn_slowpath_v3:
        /* <DEDUP_REMOVED lines=24> */
.L_x_1737:
        /* <DEDUP_REMOVED lines=9> */
.L_x_1735:
[----:B------:R-:W-:Y:S02]  /*25c0*/  LOP3.LUT R15, R13, 0x80000, RZ, 0xfc, !PT ;  /* 0x000800000d0f7812 */ /* 0x000fe400078efcff */
[----:B------:R-:W-:-:S07]  /*25d0*/  MOV R14, R12 ;  /* 0x0000000c000e7202 */ /* 0x000fce0000000f00 */
.L_x_1736:
[----:B------:R-:W-:Y:S05]  /*25e0*/  BSYNC.RECONVERGENT B0 ;  /* 0x0000000000007941 */ /* 0x000fea0003800200 */
.L_x_1734:
[----:B------:R-:W-:Y:S01]  /*25f0*/  MOV R12, R4 ;  /* 0x00000004000c7202 */ /* 0x000fe20000000f00 */
[----:B------:R-:W-:-:S04]  /*2600*/  IMAD.MOV.U32 R13, RZ, RZ, 0x0 ;  /* 0x00000000ff0d7424 */ /* 0x000fc800078e00ff */
[----:B------:R-:W-:Y:S05]  /*2610*/  RET.REL.NODEC R12 `(_ZN2at6native36batch_norm_collect_statistics_kernelINS0_6InvStdEffflEEvNS_27GenericPackedTensorAccessorIKT0_Lm3ENS_17RestrictPtrTraitsET3_EET2_S9_NS3_IS9_Lm1ES6_S7_EESA_) ;  /* 0xffffffd80c787950 */ /* 0x000fea0003c3ffff */
        .weak           $__internal_35_$__cuda_sm20_dsqrt_rn_f64_mediumpath_v1
        .type           $__internal_35_$__cuda_sm20_dsqrt_rn_f64_mediumpath_v1,@function
        .size           $__internal_35_$__cuda_sm20_dsqrt_rn_f64_mediumpath_v1,(.L_x_27294 - $__internal_35_$__cuda_sm20_dsqrt_rn_f64_mediumpath_v1)
$__internal_35_$__cuda_sm20_dsqrt_rn_f64_mediumpath_v1:
        /* <DEDUP_REMOVED lines=16> */
.L_x_1739:
        /* <DEDUP_REMOVED lines=24> */
.L_x_1741:
[----:B------:R-:W-:-:S11]  /*28a0*/  DADD R2, R4, R4 ;  /* 0x0000000004027229 */ /* 0x000fd60000000004 */
.L_x_1740:
[----:B------:R-:W-:Y:S05]  /*28b0*/  BSYNC.RECONVERGENT B2 ;  /* 0x0000000000027941 */ /* 0x000fea0003800200 */
.L_x_1738:
[----:B------:R-:W-:Y:S02]  /*28c0*/  IMAD.MOV.U32 R13, RZ, RZ, R3 ;  /* 0x000000ffff0d7224 */ /* 0x000fe400078e0003 */
[----:B------:R-:W-:Y:S01]  /*28d0*/  HFMA2 R3, -RZ, RZ, 0, 0 ;  /* 0x00000000ff037431 */ /* 0x000fe200000001ff */
[----:B------:R-:W-:Y:S02]  /*28e0*/  MOV R12, R2 ;  /* 0x00000002000c7202 */ /* 0x000fe40000000f00 */
[----:B------:R-:W-:-:S04]  /*28f0*/  MOV R2, R0 ;  /* 0x0000000000027202 */ /* 0x000fc80000000f00 */
[----:B------:R-:W-:Y:S05]  /*2900*/  RET.REL.NODEC R2 `(_ZN2at6native36batch_norm_collect_statistics_kernelINS0_6InvStdEffflEEvNS_27GenericPackedTensorAccessorIKT0_Lm3ENS_17RestrictPtrTraitsET3_EET2_S9_NS3_IS9_Lm1ES6_S7_EESA_) ;  /* 0xffffffd402bc7950 */ /* 0x000fea0003c3ffff */
.L_x_1742:
        /* <DEDUP_REMOVED lines=15> */
.L_x_27294:


//--------------------- .text._ZN2at6native36batch_norm_collect_statistics_kernelINS0_6InvStdEfffiEEvNS_27GenericPackedTensorAccessorIKT0_Lm3ENS_17RestrictPtrTraitsET3_EET2_S9_NS3_IS9_Lm1ES6_S7_EESA_ --------------------------
	.section	.text._ZN2at6native36batch_norm_collect_statistics_kernelINS0_6InvStdEfffiEEvNS_27GenericPackedTensorAccessorIKT0_Lm3ENS_17RestrictPtrTraitsET3_EET2_S9_NS3_IS9_Lm1ES6_S7_EESA_,"ax",@progbits
	.align	128
        .global         _ZN2at6native36batch_norm_collect_statistics_kernelINS0_6InvStdEfffiEEvNS_27GenericPackedTensorAccessorIKT0_Lm3ENS_17RestrictPtrTraitsET3_EET2_S9_NS3_IS9_Lm1ES6_S7_EESA_
        .type           _ZN2at6native36batch_norm_collect_statistics_kernelINS0_6InvStdEfffiEEvNS_27GenericPackedTensorAccessorIKT0_Lm3ENS_17RestrictPtrTraitsET3_EET2_S9_NS3_IS9_Lm1ES6_S7_EESA_,@function
        .size           _ZN2at6native36batch_norm_collect_statistics_kernelINS0_6InvStdEfffiEEvNS_27GenericPackedTensorAccessorIKT0_Lm3ENS_17RestrictPtrTraitsET3_EET2_S9_NS3_IS9_Lm1ES6_S7_EESA_,(.L_x_27296 - _ZN2at6native36batch_norm_collect_statistics_kernelINS0_6InvStdEfffiEEvNS_27GenericPackedTensorAccessorIKT0_Lm3ENS_17RestrictPtrTraitsET3_EET2_S9_NS3_IS9_Lm1ES6_S7_EESA_)
        .other          _ZN2at6native36batch_norm_collect_statistics_kernelINS0_6InvStdEfffiEEvNS_27GenericPackedTensorAccessorIKT0_Lm3ENS_17RestrictPtrTraitsET3_EET2_S9_NS3_IS9_Lm1ES6_S7_EESA_,@"STO_CUDA_ENTRY STV_DEFAULT"
_ZN2at6native36batch_norm_collect_statistics_kernelINS0_6InvStdEfffiEEvNS_27GenericPackedTensorAccessorIKT0_Lm3ENS_17RestrictPtrTraitsET3_EET2_S9_NS3_IS9_Lm1ES6_S7_EESA_:
.text._ZN2at6native36batch_norm_collect_statistics_kernelINS0_6InvStdEfffiEEvNS_27GenericPackedTensorAccessorIKT0_Lm3ENS_17RestrictPtrTraitsET3_EET2_S9_NS3_IS9_Lm1ES6_S7_EESA_:
        /* <DEDUP_REMOVED lines=20> */
.L_x_1748:
        /* <DEDUP_REMOVED lines=10> */
.L_x_1747:
[----:B------:R-:W-:-:S05]  /*01e0*/  IMAD R4, R6, UR9, RZ ;  /* 0x0000000906047c24 */ /* 0x000fca000f8e02ff */
[----:B------:R-:W-:-:S04]  /*01f0*/  IADD3 R5, P0, PT, R4, R17, RZ ;  /* 0x0000001104057210 */ /* 0x000fc80007f1e0ff */
[----:B------:R-:W-:Y:S02]  /*0200*/  LEA.HI.X.SX32 R10, R4, R19, 0x1, P0 ;  /* 0x00000013040a7211 */ /* 0x000fe400000f0eff */
[----:B------:R-:W-:-:S04]  /*0210*/  LEA R4, P0, R5, UR10, 0x2 ;  /* 0x0000000a05047c11 */ /* 0x000fc8000f8010ff */
[----:B------:R-:W-:-:S05]  /*0220*/  LEA.HI.X R5, R5, UR11, R10, 0x2, P0 ;  /* 0x0000000b05057c11 */ /* 0x000fca00080f140a */
[----:B------:R-:W2:Y:S01]  /*0230*/  LDG.E R4, desc[UR6][R4.64] ;  /* 0x0000000604047981 */ /* 0x000ea2000c1e1900 */
[----:B------:R-:W-:Y:S01]  /*0240*/  VIADD R21, R21, 0x1 ;  /* 0x0000000115157836 */ /* 0x000fe20000000000 */
[----:B------:R-:W-:-:S04]  /*0250*/  IADD3 R6, PT, PT, R6, UR5, RZ ;  /* 0x0000000506067c10 */ /* 0x000fc8000fffe0ff */
[----:B------:R-:W-:Y:S02]  /*0260*/  I2FP.F32.S32 R7, R21 ;  /* 0x0000001500077245 */ /* 0x000fe40000201400 */
[----:B------:R-:W-:-:S04]  /*0270*/  ISETP.GE.AND P0, PT, R6, R15, PT ;  /* 0x0000000f0600720c */ /* 0x000fc80003f06270 */
[----:B------:R-:W0:Y:S01]  /*0280*/  MUFU.RCP R7, R7 ;  /* 0x0000000700077308 */ /* 0x000e220000001000 */
[----:B--2---:R-:W-:-:S04]  /*0290*/  FADD.FTZ R10, R4, -R9 ;  /* 0x80000009040a7221 */ /* 0x004fc80000010000 */
[----:B0-----:R-:W-:-:S04]  /*02a0*/  FFMA.FTZ R9, R10, R7, R9 ;  /* 0x000000070a097223 */ /* 0x001fc80000010009 */
[----:B------:R-:W-:-:S04]  /*02b0*/  FADD.FTZ R11, R4, -R9 ;  /* 0x80000009040b7221 */ /* 0x000fc80000010000 */
[----:B------:R-:W-:Y:S01]  /*02c0*/  FFMA.FTZ R8, R10, R11, R8 ;  /* 0x0000000b0a087223 */ /* 0x000fe20000010008 */
[----:B------:R-:W-:Y:S06]  /*02d0*/  @!P0 BRA `(.L_x_1747) ;  /* 0xfffffffc00c08947 */ /* 0x000fec000383ffff */
.L_x_1746:
[----:B------:R-:W-:Y:S05]  /*02e0*/  BSYNC.RECONVERGENT B1 ;  /* 0x0000000000017941 */ /* 0x000fea0003800200 */
.L_x_1745:
[----:B------:R-:W0:Y:S01]  /*02f0*/  LDCU UR4, c[0x0][0x388] ;  /* 0x00007100ff0477ac */ /* 0x000e220008000800 */
[----:B-1----:R-:W-:-:S05]  /*0300*/  IMAD.IADD R0, R13, 0x1, R0 ;  /* 0x000000010d007824 */ /* 0x002fca00078e0200 */
[----:B0-----:R-:W-:-:S13]  /*0310*/  ISETP.GE.AND P0, PT, R0, UR4, PT ;  /* 0x0000000400007c0c */ /* 0x001fda000bf06270 */
[----:B------:R-:W-:Y:S05]  /*0320*/  @!P0 BRA `(.L_x_1748) ;  /* 0xfffffffc00848947 */ /* 0x000fea000383ffff */
.L_x_1744:
[----:B------:R-:W-:Y:S05]  /*0330*/  BSYNC.RECONVERGENT B0 ;  /* 0x0000000000007941 */ /* 0x000fea0003800200 */
.L_x_1743:
        /* <DEDUP_REMOVED lines=20> */
[----:B-1----:R-:W-:Y:S05]  /*0480*/  CALL.REL.NOINC `($__internal_36_$__cuda_sm20_dblrcp_rn_slowpath_v3) ;  /* 0x0000001c00647944 */ /* 0x002fea0003c00000 */
[----:B------:R-:W-:Y:S01]  /*0490*/  IMAD.MOV.U32 R16, RZ, RZ, R14 ;  /* 0x000000ffff107224 */ /* 0x000fe200078e000e */
[----:B------:R-:W-:-:S07]  /*04a0*/  MOV R17, R15 ;  /* 0x0000000f00117202 */ /* 0x000fce0000000f00 */
.L_x_1750:
[----:B------:R-:W-:Y:S05]  /*04b0*/  BSYNC.RECONVERGENT B1 ;  /* 0x0000000000017941 */ /* 0x000fea0003800200 */
.L_x_1749:
        /* <DEDUP_REMOVED lines=37> */
[----:B------:R-:W-:Y:S05]  /*0710*/  CALL.REL.NOINC `($__internal_36_$__cuda_sm20_dblrcp_rn_slowpath_v3) ;  /* 0x0000001800c07944 */ /* 0x000fea0003c00000 */
.L_x_1752:
[----:B------:R-:W-:Y:S05]  /*0720*/  BSYNC.RECONVERGENT B1 ;  /* 0x0000000000017941 */ /* 0x000fea0003800200 */
.L_x_1751:
        /* <DEDUP_REMOVED lines=36> */
[----:B------:R-:W-:Y:S05]  /*0970*/  CALL.REL.NOINC `($__internal_36_$__cuda_sm20_dblrcp_rn_slowpath_v3) ;  /* 0x0000001800287944 */ /* 0x000fea0003c00000 */
.L_x_1754:
[----:B------:R-:W-:Y:S05]  /*0980*/  BSYNC.RECONVERGENT B1 ;  /* 0x0000000000017941 */ /* 0x000fea0003800200 */
.L_x_1753:
        /* <DEDUP_REMOVED lines=37> */
.L_x_1756:
[----:B------:R-:W-:Y:S05]  /*0be0*/  BSYNC.RECONVERGENT B1 ;  /* 0x0000000000017941 */ /* 0x000fea0003800200 */
.L_x_1755:
        /* <DEDUP_REMOVED lines=37> */
.L_x_1758:
[----:B------:R-:W-:Y:S05]  /*0e40*/  BSYNC.RECONVERGENT B1 ;  /* 0x0000000000017941 */ /* 0x000fea0003800200 */
.L_x_1757:
        /* <DEDUP_REMOVED lines=43> */
.L_x_1760:
[----:B------:R-:W-:Y:S05]  /*1100*/  BSYNC.RECONVERGENT B0 ;  /* 0x0000000000007941 */ /* 0x000fea0003800200 */
.L_x_1759:
        /* <DEDUP_REMOVED lines=20> */
[----:B------:R-:W-:Y:S05]  /*1250*/  CALL.REL.NOINC `($__internal_36_$__cuda_sm20_dblrcp_rn_slowpath_v3) ;  /* 0x0000000c00f07944 */ /* 0x000fea0003c00000 */
[----:B------:R-:W-:Y:S01]  /*1260*/  IMAD.MOV.U32 R16, RZ, RZ, R14 ;  /* 0x000000ffff107224 */ /* 0x000fe200078e000e */
[----:B------:R-:W-:-:S07]  /*1270*/  MOV R17, R15 ;  /* 0x0000000f00117202 */ /* 0x000fce0000000f00 */
.L_x_1762:
[----:B------:R-:W-:Y:S05]  /*1280*/  BSYNC.RECONVERGENT B1 ;  /* 0x0000000000017941 */ /* 0x000fea0003800200 */
.L_x_1761:
        /* <DEDUP_REMOVED lines=37> */
[----:B--2---:R-:W-:Y:S05]  /*14e0*/  CALL.REL.NOINC `($__internal_36_$__cuda_sm20_dblrcp_rn_slowpath_v3) ;  /* 0x0000000c004c7944 */ /* 0x004fea0003c00000 */
.L_x_1764:
[----:B------:R-:W-:Y:S05]  /*14f0*/  BSYNC.RECONVERGENT B1 ;  /* 0x0000000000017941 */ /* 0x000fea0003800200 */
.L_x_1763:
        /* <DEDUP_REMOVED lines=37> */
.L_x_1766:
[----:B------:R-:W-:Y:S05]  /*1750*/  BSYNC.RECONVERGENT B1 ;  /* 0x0000000000017941 */ /* 0x000fea0003800200 */
.L_x_1765:
        /* <DEDUP_REMOVED lines=36> */
[----:B------:R-:W-:Y:S05]  /*19a0*/  CALL.REL.NOINC `($__internal_36_$__cuda_sm20_dblrcp_rn_slowpath_v3) ;  /* 0x00000008001c7944 */ /* 0x000fea0003c00000 */
[----:B------:R-:W-:Y:S01]  /*19b0*/  MOV R18, R14 ;  /* 0x0000000e00127202 */ /* 0x000fe20000000f00 */
[----:B------:R-:W-:-:S07]  /*19c0*/  IMAD.MOV.U32 R19, RZ, RZ, R15 ;  /* 0x000000ffff137224 */ /* 0x000fce00078e000f */
.L_x_1768:
[----:B------:R-:W-:Y:S05]  /*19d0*/  BSYNC.RECONVERGENT B1 ;  /* 0x0000000000017941 */ /* 0x000fea0003800200 */
.L_x_1767:
        /* <DEDUP_REMOVED lines=36> */
[----:B--2---:R-:W-:Y:S05]  /*1c20*/  CALL.REL.NOINC `($__internal_36_$__cuda_sm20_dblrcp_rn_slowpath_v3) ;  /* 0x00000004007c7944 */ /* 0x004fea0003c00000 */
.L_x_1770:
[----:B------:R-:W-:Y:S05]  /*1c30*/  BSYNC.RECONVERGENT B1 ;  /* 0x0000000000017941 */ /* 0x000fea0003800200 */
.L_x_1769:
        /* <DEDUP_REMOVED lines=65> */
[----:B------:R-:W-:Y:S05]  /*2050*/  CALL.REL.NOINC `($__internal_37_$__cuda_sm20_dsqrt_rn_f64_mediumpath_v1) ;  /* 0x00000004000c7944 */ /* 0x000fea0003c00000 */
.L_x_1774:
[----:B------:R-:W-:Y:S05]  /*2060*/  BSYNC.RECONVERGENT B0 ;  /* 0x0000000000007941 */ /* 0x000fea0003800200 */
.L_x_1773:
        /* <DEDUP_REMOVED lines=13> */
[----:B------:R-:W-:Y:S05]  /*2140*/  CALL.REL.NOINC `($__internal_36_$__cuda_sm20_dblrcp_rn_slowpath_v3) ;  /* 0x0000000000347944 */ /* 0x000fea0003c00000 */
.L_x_1776:
[----:B------:R-:W-:Y:S05]  /*2150*/  BSYNC.RECONVERGENT B2 ;  /* 0x0000000000027941 */ /* 0x000fea0003800200 */
.L_x_1775:
[----:B------:R-:W-:Y:S01]  /*2160*/  UMOV UR4, 0xf0000000 ;  /* 0xf000000000047882 */ /* 0x000fe20000000000 */
[----:B------:R-:W-:Y:S01]  /*2170*/  UMOV UR5, 0x380fffff ;  /* 0x380fffff00057882 */ /* 0x000fe20000000000 */
[----:B------:R-:W0:Y:S01]  /*2180*/  F2F.F32.F64 R5, R14 ;  /* 0x0000000e00057310 */ /* 0x000e220000301000 */
[----:B------:R-:W-:-:S14]  /*2190*/  DSETP.GEU.AND P0, PT, |R14|, UR4, PT ;  /* 0x000000040e007e2a */ /* 0x000fdc000bf0e200 */
[----:B0-----:R-:W-:-:S07]  /*21a0*/  @!P0 FMUL R5, R5, 1.175494350822287508e-38 ;  /* 0x0080000005058820 */ /* 0x001fce0000400000 */
.L_x_1772:
[----:B------:R-:W-:Y:S05]  /*21b0*/  BSYNC.RECONVERGENT B1 ;  /* 0x0000000000017941 */ /* 0x000fea0003800200 */
.L_x_1771:
[----:B0-----:R-:W0:Y:S08]  /*21c0*/  LDC R7, c[0x0][0x3c4] ;  /* 0x0000f100ff077b82 */ /* 0x001e300000000800 */
[----:B------:R-:W1:Y:S01]  /*21d0*/  LDC.64 R2, c[0x0][0x3b8] ;  /* 0x0000ee00ff027b82 */ /* 0x000e620000000a00 */
[----:B0-----:R-:W-:-:S04]  /*21e0*/  IMAD R7, R7, UR8, RZ ;  /* 0x0000000807077c24 */ /* 0x001fc8000f8e02ff */
[----:B-1----:R-:W-:-:S05]  /*21f0*/  IMAD.WIDE R2, R7, 0x4, R2 ;  /* 0x0000000407027825 */ /* 0x002fca00078e0202 */
[----:B------:R-:W-:Y:S01]  /*2200*/  STG.E desc[UR6][R2.64], R5 ;  /* 0x0000000502007986 */ /* 0x000fe2000c101906 */
[----:B------:R-:W-:Y:S05]  /*2210*/  EXIT ;  /* 0x000000000000794d */ /* 0x000fea0003800000 */
        .weak           $__internal_36_$__cuda_sm20_dblrcp_rn_slowpath_v3
        .type           $__internal_36_$__cuda_sm20_dblrcp_rn_slowpath_v3,@function
        .size           $__internal_36_$__cuda_sm20_dblrcp_rn_slowpath_v3,($__internal_37_$__cuda_sm20_dsqrt_rn_f64_mediumpath_v1 - $__internal_36_$__cuda_sm20_dblrcp_rn_slowpath_v3)
$__internal_36_$__cuda_sm20_dblrcp_rn_slowpath_v3:
        /* <DEDUP_REMOVED lines=24> */
.L_x_1780:
        /* <DEDUP_REMOVED lines=9> */
.L_x_1778:
[----:B------:R-:W-:Y:S02]  /*2430*/  LOP3.LUT R15, R13, 0x80000, RZ, 0xfc, !PT ;  /* 0x000800000d0f7812 */ /* 0x000fe400078efcff */
[----:B------:R-:W-:-:S07]  /*2440*/  MOV R14, R12 ;  /* 0x0000000c000e7202 */ /* 0x000fce0000000f00 */
.L_x_1779:
[----:B------:R-:W-:Y:S05]  /*2450*/  BSYNC.RECONVERGENT B0 ;  /* 0x0000000000007941 */ /* 0x000fea0003800200 */
.L_x_1777:
[----:B------:R-:W-:Y:S01]  /*2460*/  MOV R12, R4 ;  /* 0x00000004000c7202 */ /* 0x000fe20000000f00 */
[----:B------:R-:W-:-:S04]  /*2470*/  IMAD.MOV.U32 R13, RZ, RZ, 0x0 ;  /* 0x00000000ff0d7424 */ /* 0x000fc800078e00ff */
[----:B------:R-:W-:Y:S05]  /*2480*/  RET.REL.NODEC R12 `(_ZN2at6native36batch_norm_collect_statistics_kernelINS0_6InvStdEfffiEEvNS_27GenericPackedTensorAccessorIKT0_Lm3ENS_17RestrictPtrTraitsET3_EET2_S9_NS3_IS9_Lm1ES6_S7_EESA_) ;  /* 0xffffffd80cdc7950 */ /* 0x000fea0003c3ffff */
        .weak           $__internal_37_$__cuda_sm20_dsqrt_rn_f64_mediumpath_v1
        .type           $__internal_37_$__cuda_sm20_dsqrt_rn_f64_mediumpath_v1,@function
        .size           $__internal_37_$__cuda_sm20_dsqrt_rn_f64_mediumpath_v1,(.L_x_27296 - $__internal_37_$__cuda_sm20_dsqrt_rn_f64_mediumpath_v1)
$__internal_37_$__cuda_sm20_dsqrt_rn_f64_mediumpath_v1:
        /* <DEDUP_REMOVED lines=16> */
.L_x_1782:
        /* <DEDUP_REMOVED lines=24> */
.L_x_1784:
[----:B------:R-:W-:-:S11]  /*2710*/  DADD R2, R4, R4 ;  /* 0x0000000004027229 */ /* 0x000fd60000000004 */
.L_x_1783:
[----:B------:R-:W-:Y:S05]  /*2720*/  BSYNC.RECONVERGENT B2 ;  /* 0x0000000000027941 */ /* 0x000fea0003800200 */
.L_x_1781:
[----:B------:R-:W-:Y:S02]  /*2730*/  IMAD.MOV.U32 R13, RZ, RZ, R3 ;  /* 0x000000ffff0d7224 */ /* 0x000fe400078e0003 */
[----:B------:R-:W-:Y:S01]  /*2740*/  HFMA2 R3, -RZ, RZ, 0, 0 ;  /* 0x00000000ff037431 */ /* 0x000fe200000001ff */
[----:B------:R-:W-:Y:S02]  /*2750*/  MOV R12, R2 ;  /* 0x00000002000c7202 */ /* 0x000fe40000000f00 */
[----:B------:R-:W-:-:S04]  /*2760*/  MOV R2, R0 ;  /* 0x0000000000027202 */ /* 0x000fc80000000f00 */
[----:B------:R-:W-:Y:S05]  /*2770*/  RET.REL.NODEC R2 `(_ZN2at6native36batch_norm_collect_statistics_kernelINS0_6InvStdEfffiEEvNS_27GenericPackedTensorAccessorIKT0_Lm3ENS_17RestrictPtrTraitsET3_EET2_S9_NS3_IS9_Lm1ES6_S7_EESA_) ;  /* 0xffffffd802207950 */ /* 0x000fea0003c3ffff */
.L_x_1785:
        /* <DEDUP_REMOVED lines=16> */
.L_x_27296:


//--------------------- .text._ZN2at6native50batch_norm_collect_statistics_channels_last_kernelINS0_6InvStdEffLi4EEEvPKT0_PT1_S7_PVS6_PiiiS6_ --------------------------
	.section	.text._ZN2at6native50batch_norm_collect_statistics_channels_last_kernelINS0_6InvStdEffLi4EEEvPKT0_PT1_S7_PVS6_PiiiS6_,"ax",@progbits
	.align	128
        .global         _ZN2at6native50batch_norm_collect_statistics_channels_last_kernelINS0_6InvStdEffLi4EEEvPKT0_PT1_S7_PVS6_PiiiS6_
        .type           _ZN2at6native50batch_norm_collect_statistics_channels_last_kernelINS0_6InvStdEffLi4EEEvPKT0_PT1_S7_PVS6_PiiiS6_,@function
        .size           _ZN2at6native50batch_norm_collect_statistics_channels_last_kernelINS0_6InvStdEffLi4EEEvPKT0_PT1_S7_PVS6_PiiiS6_,(.L_x_27298 - _ZN2at6native50batch_norm_collect_statistics_channels_last_kernelINS0_6InvStdEffLi4EEEvPKT0_PT1_S7_PVS6_PiiiS6_)
        .other          _ZN2at6native50batch_norm_collect_statistics_channels_last_kernelINS0_6InvStdEffLi4EEEvPKT0_PT1_S7_PVS6_PiiiS6_,@"STO_CUDA_ENTRY STV_DEFAULT"
_ZN2at6native50batch_norm_collect_statistics_channels_last_kernelINS0_6InvStdEffLi4EEEvPKT0_PT1_S7_PVS6_PiiiS6_:
.text._ZN2at6native50batch_norm_collect_statistics_channels_last_kernelINS0_6InvStdEffLi4EEEvPKT0_PT1_S7_PVS6_PiiiS6_:
        /* <DEDUP_REMOVED lines=67> */
.L_x_1787:
[----:B-1----:R-:W-:Y:S01]  /*0430*/  ISETP.GE.OR P1, PT, R25, UR11, P0 ;  /* 0x0000000b19007c0c */ /* 0x002fe20008726670 */
[----:B------:R-:W-:-:S12]  /*0440*/  IMAD.MOV.U32 R22, RZ, RZ, RZ ;  /* 0x000000ffff167224 */ /* 0x000fd800078e00ff */
[----:B------:R-:W0:Y:S02]  /*0450*/  @!P1 LDC.64 R14, c[0x0][0x380] ;  /* 0x0000e000ff0e9b82 */ /* 0x000e240000000a00 */
[----:B0-----:R-:W-:-:S05]  /*0460*/  @!P1 IMAD.WIDE R26, R16, 0x4, R14 ;  /* 0x00000004101a9825 */ /* 0x001fca00078e020e */
[----:B------:R-:W2:Y:S01]  /*0470*/  @!P1 LDG.E.CONSTANT R22, desc[UR12][R26.64] ;  /* 0x0000000c1a169981 */ /* 0x000ea2000c1e9900 */
[----:B------:R-:W-:Y:S01]  /*0480*/  @!P1 IADD3 R12, PT, PT, R12, 0x1, RZ ;  /* 0x000000010c0c9810 */ /* 0x000fe20007ffe0ff */
[----:B------:R-:W-:Y:S01]  /*0490*/  IMAD.MOV.U32 R15, RZ, RZ, RZ ;  /* 0x000000ffff0f7224 */ /* 0x000fe200078e00ff */
[----:B------:R-:W-:Y:S02]  /*04a0*/  IADD3 R29, PT, PT, R2, R25, RZ ;  /* 0x00000019021d7210 */ /* 0x000fe40007ffe0ff */
[----:B------:R-:W-:Y:S02]  /*04b0*/  @!P1 I2FP.F32.S32 R28, R12 ;  /* 0x0000000c001c9245 */ /* 0x000fe40000201400 */
[----:B------:R-:W-:Y:S02]  /*04c0*/  ISETP.GE.OR P2, PT, R29, UR11, P0 ;  /* 0x0000000b1d007c0c */ /* 0x000fe40008746670 */
[----:B------:R-:W0:Y:S01]  /*04d0*/  @!P1 MUFU.RCP R15, R28 ;  /* 0x0000001c000f9308 */ /* 0x000e220000001000 */
[----:B--2---:R-:W-:-:S04]  /*04e0*/  FADD.FTZ R25, R22, -R6 ;  /* 0x8000000616197221 */ /* 0x004fc80000010000 */
[----:B0-----:R-:W-:-:S06]  /*04f0*/  FFMA.FTZ R6, R25, R15, R6 ;  /* 0x0000000f19067223 */ /* 0x001fcc0000010006 */
[----:B------:R-:W0:Y:S01]  /*0500*/  @!P2 LDC.64 R14, c[0x0][0x380] ;  /* 0x0000e000ff0eab82 */ /* 0x000e220000000a00 */
[----:B------:R-:W-:-:S04]  /*0510*/  FADD.FTZ R22, -R6, R22 ;  /* 0x0000001606167221 */ /* 0x000fc80000010100 */
[----:B------:R-:W-:Y:S01]  /*0520*/  FMUL.FTZ R25, R25, R22 ;  /* 0x0000001619197220 */ /* 0x000fe20000410000 */
[----:B------:R-:W-:Y:S02]  /*0530*/  IMAD.MOV.U32 R22, RZ, RZ, RZ ;  /* 0x000000ffff167224 */ /* 0x000fe400078e00ff */
[----:B0-----:R-:W-:-:S05]  /*0540*/  @!P2 IMAD.WIDE R14, R23, 0x4, R14 ;  /* 0x00000004170ea825 */ /* 0x001fca00078e020e */
[----:B------:R0:W2:Y:S01]  /*0550*/  @!P2 LDG.E.CONSTANT R22, desc[UR12][R14.64] ;  /* 0x0000000c0e16a981 */ /* 0x0000a2000c1e9900 */
[----:B------:R-:W-:Y:S01]  /*0560*/  IADD3 R27, PT, PT, R2, R29, RZ ;  /* 0x0000001d021b7210 */ /* 0x000fe20007ffe0ff */
[----:B------:R-:W-:Y:S01]  /*0570*/  IMAD.MOV.U32 R26, RZ, RZ, RZ ;  /* 0x000000ffff1a7224 */ /* 0x000fe200078e00ff */
[----:B------:R-:W-:Y:S02]  /*0580*/  @!P2 IADD3 R11, PT, PT, R11, 0x1, RZ ;  /* 0x000000010b0ba810 */ /* 0x000fe40007ffe0ff */
[----:B------:R-:W-:Y:S02]  /*0590*/  ISETP.GE.OR P3, PT, R27, UR11, P0 ;  /* 0x0000000b1b007c0c */ /* 0x000fe40008766670 */
[----:B------:R-:W-:-:S04]  /*05a0*/  @!P2 I2FP.F32.S32 R28, R11 ;  /* 0x0000000b001ca245 */ /* 0x000fc80000201400 */
[----:B------:R-:W1:Y:S07]  /*05b0*/  @!P2 MUFU.RCP R26, R28 ;  /* 0x0000001c001aa308 */ /* 0x000e6e0000001000 */
[----:B0-----:R-:W0:Y:S02]  /*05c0*/  @!P3 LDC.64 R14, c[0x0][0x380] ;  /* 0x0000e000ff0ebb82 */ /* 0x001e240000000a00 */
[----:B0-----:R-:W-:-:S04]  /*05d0*/  @!P3 IMAD.WIDE R14, R21, 0x4, R14 ;  /* 0x00000004150eb825 */ /* 0x001fc800078e020e */
[----:B--2---:R-:W-:-:S04]  /*05e0*/  FADD.FTZ R29, R22, -R5 ;  /* 0x80000005161d7221 */ /* 0x004fc80000010000 */
[----:B-1----:R-:W-:-:S04]  /*05f0*/  FFMA.FTZ R5, R29, R26, R5 ;  /* 0x0000001a1d057223 */ /* 0x002fc80000010005 */
[----:B------:R-:W-:-:S04]  /*0600*/  FADD.FTZ R22, -R5, R22 ;  /* 0x0000001605167221 */ /* 0x000fc80000010100 */
[----:B------:R-:W-:Y:S01]  /*0610*/  FMUL.FTZ R22, R29, R22 ;  /* 0x000000161d167220 */ /* 0x000fe20000410000 */
[----:B------:R-:W-:-:S06]  /*0620*/  IMAD.MOV.U32 R29, RZ, RZ, RZ ;  /* 0x000000ffff1d7224 */ /* 0x000fcc00078e00ff */
        /* <DEDUP_REMOVED lines=8> */
[----:B0-----:R-:W-:-:S04]  /*06b0*/  FFMA.FTZ R24, R15, R26, R24 ;  /* 0x0000001a0f187223 */ /* 0x001fc80000010018 */
[----:B------:R-:W-:-:S04]  /*06c0*/  FADD.FTZ R26, -R24, R29 ;  /* 0x0000001d181a7221 */ /* 0x000fc80000010100 */
[----:B------:R-:W-:Y:S01]  /*06d0*/  FMUL.FTZ R29, R15, R26 ;  /* 0x0000001a0f1d7220 */ /* 0x000fe20000410000 */
[----:B------:R-:W-:Y:S01]  /*06e0*/  IMAD.MOV.U32 R26, RZ, RZ, RZ ;  /* 0x000000ffff1a7224 */ /* 0x000fe200078e00ff */
[----:B------:R-:W0:Y:S02]  /*06f0*/  @!P4 LDC.64 R14, c[0x0][0x380] ;  /* 0x0000e000ff0ecb82 */ /* 0x000e240000000a00 */
[----:B0-----:R-:W-:-:S05]  /*0700*/  @!P4 IMAD.WIDE R14, R19, 0x4, R14 ;  /* 0x00000004130ec825 */ /* 0x001fca00078e020e */
[----:B------:R0:W2:Y:S01]  /*0710*/  @!P4 LDG.E.CONSTANT R26, desc[UR12][R14.64] ;  /* 0x0000000c0e1ac981 */ /* 0x0000a2000c1e9900 */
[----:B------:R-:W-:Y:S01]  /*0720*/  @!P4 IADD3 R4, PT, PT, R4, 0x1, RZ ;  /* 0x000000010404c810 */ /* 0x000fe20007ffe0ff */
[----:B------:R-:W-:Y:S01]  /*0730*/  IMAD.MOV.U32 R28, RZ, RZ, RZ ;  /* 0x000000ffff1c7224 */ /* 0x000fe200078e00ff */
[C---:B------:R-:W-:Y:S01]  /*0740*/  LEA R23, R18.reuse, R23, 0x2 ;  /* 0x0000001712177211 */ /* 0x040fe200078e10ff */
[----:B------:R-:W-:Y:S01]  /*0750*/  VIADD R7, R7, 0x1 ;  /* 0x0000000107077836 */ /* 0x000fe20000000000 */
[C---:B------:R-:W-:Y:S01]  /*0760*/  LEA R19, R18.reuse, R19, 0x2 ;  /* 0x0000001312137211 */ /* 0x040fe200078e10ff */
[----:B------:R-:W-:Y:S01]  /*0770*/  IMAD R21, R18, 0x4, R21 ;  /* 0x0000000412157824 */ /* 0x000fe200078e0215 */
[----:B0-----:R-:W-:-:S04]  /*0780*/  @!P4 I2FP.F32.S32 R15, R4 ;  /* 0x00000004000fc245 */ /* 0x001fc80000201400 */
[----:B------:R0:W1:Y:S02]  /*0790*/  @!P4 MUFU.RCP R28, R15 ;  /* 0x0000000f001cc308 */ /* 0x0000640000001000 */
[----:B0-----:R-:W-:-:S04]  /*07a0*/  IADD3 R15, PT, PT, R18, R16, R18 ;  /* 0x00000010120f7210 */ /* 0x001fc80007ffe012 */
[----:B------:R-:W-:Y:S01]  /*07b0*/  IADD3 R16, PT, PT, R18, R15, R18 ;  /* 0x0000000f12107210 */ /* 0x000fe20007ffe012 */
[----:B--2---:R-:W-:-:S04]  /*07c0*/  FADD.FTZ R14, R26, -R13 ;  /* 0x8000000d1a0e7221 */ /* 0x004fc80000010000 */
[----:B-1----:R-:W-:Y:S01]  /*07d0*/  FFMA.FTZ R13, R14, R28, R13 ;  /* 0x0000001c0e0d7223 */ /* 0x002fe2000001000d */
[----:B------:R-:W-:-:S03]  /*07e0*/  HFMA2 R28, -RZ, RZ, 0, 0 ;  /* 0x00000000ff1c7431 */ /* 0x000fc600000001ff */
[----:B------:R-:W-:Y:S01]  /*07f0*/  FADD.FTZ R26, -R13, R26 ;  /* 0x0000001a0d1a7221 */ /* 0x000fe20000010100 */
[----:B------:R-:W-:-:S03]  /*0800*/  @!P1 IMAD.MOV.U32 R28, RZ, RZ, 0x3f800000 ;  /* 0x3f800000ff1c9424 */ /* 0x000fc600078e00ff */
[----:B------:R-:W-:Y:S01]  /*0810*/  FMUL.FTZ R26, R14, R26 ;  /* 0x0000001a0e1a7220 */ /* 0x000fe20000410000 */
[----:B------:R-:W-:Y:S01]  /*0820*/  MOV R14, RZ ;  /* 0x000000ff000e7202 */ /* 0x000fe20000000f00 */
[----:B------:R-:W-:Y:S01]  /*0830*/  @!P2 IMAD.MOV.U32 R14, RZ, RZ, 0x3f800000 ;  /* 0x3f800000ff0ea424 */ /* 0x000fe200078e00ff */
[----:B------:R-:W-:Y:S01]  /*0840*/  ISETP.NE.AND P1, PT, R7, 0x1, PT ;  /* 0x000000010700780c */ /* 0x000fe20003f25270 */
[----:B------:R-:W-:Y:S01]  /*0850*/  FFMA.FTZ R20, R25, R28, R20 ;  /* 0x0000001c19147223 */ /* 0x000fe20000010014 */
[----:B------:R-:W-:Y:S02]  /*0860*/  IMAD.IADD R25, R2, 0x1, R27 ;  /* 0x0000000102197824 */ /* 0x000fe400078e021b */
[----:B------:R-:W-:Y:S01]  /*0870*/  FFMA.FTZ R9, R22, R14, R9 ;  /* 0x0000000e16097223 */ /* 0x000fe20000010009 */
[----:B------:R-:W-:Y:S02]  /*0880*/  HFMA2 R14, -RZ, RZ, 0, 0 ;  /* 0x00000000ff0e7431 */ /* 0x000fe400000001ff */
[----:B------:R-:W-:-:S04]  /*0890*/  @!P3 IMAD.MOV.U32 R14, RZ, RZ, 0x3f800000 ;  /* 0x3f800000ff0eb424 */ /* 0x000fc800078e00ff */
[----:B------:R-:W-:Y:S01]  /*08a0*/  FFMA.FTZ R8, R29, R14, R8 ;  /* 0x0000000e1d087223 */ /* 0x000fe20000010008 */
[----:B------:R-:W-:Y:S02]  /*08b0*/  MOV R14, RZ ;  /* 0x000000ff000e7202 */ /* 0x000fe40000000f00 */
[----:B------:R-:W-:-:S05]  /*08c0*/  @!P4 MOV R14, 0x3f800000 ;  /* 0x3f800000000ec802 */ /* 0x000fca0000000f00 */
[----:B------:R-:W-:Y:S01]  /*08d0*/  FFMA.FTZ R17, R26, R14, R17 ;  /* 0x0000000e1a117223 */ /* 0x000fe20000010011 */
[----:B------:R-:W-:Y:S06]  /*08e0*/  @P1 BRA `(.L_x_1787) ;  /* 0xfffffff800d01947 */ /* 0x000fec000383ffff */
.L_x_1786:
        /* <DEDUP_REMOVED lines=13> */
[----:B------:R-:W-:-:S02]  /*09c0*/  ISETP.GE.U32.AND P0, PT, R0, 0x2, PT ;  /* 0x000000020000780c */ /* 0x000fc40003f06070 */
[----:B------:R-:W2:Y:S01]  /*09d0*/  MUFU.RCP R2, R2 ;  /* 0x0000000200027308 */ /* 0x000ea20000001000 */
[----:B------:R-:W-:Y:S01]  /*09e0*/  I2FP.F32.U32 R11, R14 ;  /* 0x0000000e000b7245 */ /* 0x000fe20000201000 */
[----:B------:R-:W-:Y:S01]  /*09f0*/  FADD.FTZ R14, -R5, R6 ;  /* 0x00000006050e7221 */ /* 0x000fe20000010100 */
[----:B------:R-:W-:Y:S01]  /*0a00*/  I2FP.F32.S32 R6, R7 ;  /* 0x0000000700067245 */ /* 0x000fe20000201400 */
[----:B------:R-:W0:Y:S01]  /*0a10*/  S2R R5, SR_TID.Y ;  /* 0x0000000000057919 */ /* 0x000e220000002200 */
[----:B------:R-:W-:Y:S02]  /*0a20*/  IMAD.IADD R7, R15, 0x1, R4 ;  /* 0x000000010f077824 */ /* 0x000fe400078e0204 */
[----:B------:R-:W-:Y:S01]  /*0a30*/  FMUL.FTZ R25, R14, R14 ;  /* 0x0000000e0e197220 */ /* 0x000fe20000410000 */
[----:B------:R-:W-:Y:S01]  /*0a40*/  I2FP.F32.S32 R4, R4 ;  /* 0x0000000400047245 */ /* 0x000fe20000201400 */
[----:B------:R-:W3:Y:S01]  /*0a50*/  MUFU.RCP R11, R11 ;  /* 0x0000000b000b7308 */ /* 0x000ee20000001000 */
[----:B------:R-:W-:-:S02]  /*0a60*/  I2FP.F32.S32 R15, R15 ;  /* 0x0000000f000f7245 */ /* 0x000fc40000201400 */
[----:B------:R-:W-:Y:S01]  /*0a70*/  VIMNMX R16, PT, PT, R7, 0x1, !PT ;  /* 0x0000000107107848 */ /* 0x000fe20007fe0100 */
[----:B-1----:R-:W-:-:S03]  /*0a80*/  ULEA UR7, UR6, UR4, 0x18 ;  /* 0x0000000406077291 */ /* 0x002fc6000f8ec0ff */
[----:B------:R-:W-:Y:S01]  /*0a90*/  I2FP.F32.U32 R16, R16 ;  /* 0x0000001000107245 */ /* 0x000fe20000201000 */
[----:B------:R-:W-:Y:S01]  /*0aa0*/  UIADD3 UR4, UPT, UPT, UR4, 0x1000, URZ ;  /* 0x0000100004047890 */ /* 0x000fe2000fffe0ff */
[----:B--2---:R-:W-:Y:S01]  /*0ab0*/  FMUL.FTZ R23, R2, R21 ;  /* 0x0000001502177220 */ /* 0x004fe20000410000 */
[----:B------:R-:W-:Y:S01]  /*0ac0*/  I2FP.F32.S32 R21, R10 ;  /* 0x0000000a00157245 */ /* 0x000fe20000201400 */
[----:B------:R-:W-:Y:S02]  /*0ad0*/  ULEA UR5, UR6, UR5, 0x18 ;  /* 0x0000000506057291 */ /* 0x000fe4000f8ec0ff */
[C---:B------:R-:W-:Y:S01]  /*0ae0*/  FMUL.FTZ R10, R23.reuse, R6 ;  /* 0x00000006170a7220 */ /* 0x040fe20000410000 */
[----:B------:R-:W-:Y:S01]  /*0af0*/  FADD.FTZ R23, R23, -R24 ;  /* 0x8000001817177221 */ /* 0x000fe20000010000 */
[----:B------:R-:W-:Y:S02]  /*0b00*/  ULEA UR4, UR6, UR4, 0x18 ;  /* 0x0000000406047291 */ /* 0x000fe4000f8ec0ff */
[----:B------:R-:W-:Y:S01]  /*0b10*/  FFMA.FTZ R24, R21, R24, R10 ;  /* 0x0000001815187223 */ /* 0x000fe2000001000a */
[----:B------:R-:W-:Y:S01]  /*0b20*/  FMUL.FTZ R10, R12, R25 ;  /* 0x000000190c0a7220 */ /* 0x000fe20000410000 */
[----:B------:R-:W-:-:S02]  /*0b30*/  FMUL.FTZ R14, R23, R23 ;  /* 0x00000017170e7220 */ /* 0x000fc40000410000 */
[----:B---3--:R-:W-:Y:S01]  /*0b40*/  FMUL.FTZ R12, R11, R24 ;  /* 0x000000180b0c7220 */ /* 0x008fe20000410000 */
[----:B------:R-:W-:Y:S01]  /*0b50*/  FMUL.FTZ R19, R19, R10 ;  /* 0x0000000a13137220 */ /* 0x000fe20000410000 */
[----:B------:R-:W-:Y:S01]  /*0b60*/  FMUL.FTZ R21, R21, R14 ;  /* 0x0000000e15157220 */ /* 0x000fe20000410000 */
[----:B------:R-:W1:Y:S01]  /*0b70*/  MUFU.RCP R10, R16 ;  /* 0x00000010000a7308 */ /* 0x000e620000001000 */
[----:B------:R-:W-:Y:S01]  /*0b80*/  FADD.FTZ R14, R12, -R13 ;  /* 0x8000000d0c0e7221 */ /* 0x000fe20000010000 */
[----:B------:R-:W-:Y:S01]  /*0b90*/  FFMA.FTZ R19, R2, R19, R9 ;  /* 0x0000001302137223 */ /* 0x000fe20000010009 */
[----:B------:R-:W-:Y:S01]  /*0ba0*/  FMUL.FTZ R21, R6, R21 ;  /* 0x0000001506157220 */ /* 0x000fe20000410000 */
[----:B------:R-:W-:Y:S01]  /*0bb0*/  FMUL.FTZ R9, R12, R15 ;  /* 0x0000000f0c097220 */ /* 0x000fe20000410000 */
[----:B------:R-:W-:Y:S01]  /*0bc0*/  FMUL.FTZ R23, R14, R14 ;  /* 0x0000000e0e177220 */ /* 0x000fe20000410000 */
[----:B0-----:R-:W-:Y:S02]  /*0bd0*/  IMAD R6, R5, UR10, R22 ;  /* 0x0000000a05067c24 */ /* 0x001fe4000f8e0216 */
[----:B------:R-:W-:Y:S01]  /*0be0*/  FADD.FTZ R19, R19, R20 ;  /* 0x0000001413137221 */ /* 0x000fe20000010000 */
[----:B------:R-:W-:Y:S01]  /*0bf0*/  FFMA.FTZ R8, R11, R21, R8 ;  /* 0x000000150b087223 */ /* 0x000fe20000010008 */
[C---:B------:R-:W-:Y:S01]  /*0c00*/  FMUL.FTZ R2, R4.reuse, R23 ;  /* 0x0000001704027220 */ /* 0x040fe20000410000 */
[----:B------:R-:W-:Y:S01]  /*0c10*/  FFMA.FTZ R9, R4, R13, R9 ;  /* 0x0000000d04097223 */ /* 0x000fe20000010009 */
[----:B------:R-:W-:Y:S01]  /*0c20*/  LEA R4, R6, UR5, 0x2 ;  /* 0x0000000506047c11 */ /* 0x000fe2000f8e10ff */
[----:B------:R-:W-:Y:S01]  /*0c30*/  FADD.FTZ R8, R19, R8 ;  /* 0x0000000813087221 */ /* 0x000fe20000010000 */
[----:B------:R-:W-:-:S04]  /*0c40*/  FMUL.FTZ R2, R15, R2 ;  /* 0x000000020f027220 */ /* 0x000fc80000410000 */
[----:B-1----:R-:W-:Y:S01]  /*0c50*/  FFMA.FTZ R17, R10, R2, R17 ;  /* 0x000000020a117223 */ /* 0x002fe20000010011 */
[----:B------:R-:W-:Y:S01]  /*0c60*/  LEA R2, R6, UR7, 0x2 ;  /* 0x0000000706027c11 */ /* 0x000fe2000f8e10ff */
[----:B------:R-:W-:Y:S01]  /*0c70*/  FMUL.FTZ R23, R10, R9 ;  /* 0x000000090a177220 */ /* 0x000fe20000410000 */
        /* <DEDUP_REMOVED lines=39> */
.L_x_1790:
[----:B------:R-:W-:Y:S05]  /*0ef0*/  BSYNC.RECONVERGENT B0 ;  /* 0x0000000000007941 */ /* 0x000fea0003800200 */
.L_x_1789:
        /* <DEDUP_REMOVED lines=37> */
.L_x_1792:
[----:B------:R-:W-:Y:S05]  /*1150*/  BSYNC.RECONVERGENT B0 ;  /* 0x0000000000007941 */ /* 0x000fea0003800200 */
.L_x_1791:
        /* <DEDUP_REMOVED lines=37> */
.L_x_1794:
[----:B------:R-:W-:Y:S05]  /*13b0*/  BSYNC.RECONVERGENT B0 ;  /* 0x0000000000007941 */ /* 0x000fea0003800200 */
.L_x_1793:
        /* <DEDUP_REMOVED lines=37> */
.L_x_1796:
[----:B------:R-:W-:Y:S05]  /*1610*/  BSYNC.RECONVERGENT B0 ;  /* 0x0000000000007941 */ /* 0x000fea0003800200 */
.L_x_1795:
        /* <DEDUP_REMOVED lines=37> */
.L_x_1798:
[----:B------:R-:W-:Y:S05]  /*1870*/  BSYNC.RECONVERGENT B0 ;  /* 0x0000000000007941 */ /* 0x000fea0003800200 */
.L_x_1797:
        /* <DEDUP_REMOVED lines=37> */
.L_x_1800:
[----:B------:R-:W-:Y:S05]  /*1ad0*/  BSYNC.RECONVERGENT B0 ;  /* 0x0000000000007941 */ /* 0x000fea0003800200 */
.L_x_1799:
        /* <DEDUP_REMOVED lines=37> */
.L_x_1802:
[----:B------:R-:W-:Y:S05]  /*1d30*/  BSYNC.RECONVERGENT B0 ;  /* 0x0000000000007941 */ /* 0x000fea0003800200 */
.L_x_1801:
        /* <DEDUP_REMOVED lines=37> */
.L_x_1804:
[----:B------:R-:W-:Y:S05]  /*1f90*/  BSYNC.RECONVERGENT B0 ;  /* 0x0000000000007941 */ /* 0x000fea0003800200 */
.L_x_1803:
        /* <DEDUP_REMOVED lines=37> */
.L_x_1806:
[----:B------:R-:W-:Y:S05]  /*21f0*/  BSYNC.RECONVERGENT B0 ;  /* 0x0000000000007941 */ /* 0x000fea0003800200 */
.L_x_1805:
        /* <DEDUP_REMOVED lines=36> */
.L_x_1807:
[----:B------:R-:W-:Y:S05]  /*2440*/  BSYNC.RECONVERGENT B0 ;  /* 0x0000000000007941 */ /* 0x000fea0003800200 */
.L_x_1788:
        /* <DEDUP_REMOVED lines=42> */
.L_x_1810:
[----:B------:R-:W-:Y:S05]  /*26f0*/  BSYNC.RECONVERGENT B0 ;  /* 0x0000000000007941 */ /* 0x000fea0003800200 */
.L_x_1809:
        /* <DEDUP_REMOVED lines=56> */
.L_x_1815:
        /* <DEDUP_REMOVED lines=108> */
.L_x_1814:
[----:B0-----:R-:W-:Y:S05]  /*3140*/  BSYNC B1 ;  /* 0x0000000000017941 */ /* 0x001fea0003800000 */
.L_x_1813:
[----:B------:R-:W-:Y:S05]  /*3150*/  @!P2 BRA `(.L_x_1812) ;  /* 0x000000000094a947 */ /* 0x000fea0003800000 */
[----:B------:R-:W0:Y:S01]  /*3160*/  LDCU UR4, c[0x0][0x3ac] ;  /* 0x00007580ff0477ac */ /* 0x000e220008000800 */
[----:B------:R-:W-:Y:S01]  /*3170*/  BSSY B1, `(.L_x_1816) ;  /* 0x0000022000017945 */ /* 0x000fe20003800000 */
[----:B------:R-:W-:Y:S02]  /*3180*/  IADD3 R9, PT, PT, -R9, RZ, RZ ;  /* 0x000000ff09097210 */ /* 0x000fe40007ffe1ff */
[----:B0-----:R-:W-:Y:S01]  /*3190*/  ISETP.GE.AND P2, PT, R8, UR4, PT ;  /* 0x0000000408007c0c */ /* 0x001fe2000bf46270 */
[----:B------:R-:W-:-:S12]  /*31a0*/  IMAD R3, R7, UR4, R8 ;  /* 0x0000000407037c24 */ /* 0x000fd8000f8e0208 */
.L_x_1817:
        /* <DEDUP_REMOVED lines=31> */
.L_x_1816:
[----:B------:R-:W-:-:S07]  /*33a0*/  IMAD.MOV.U32 R26, RZ, RZ, R24 ;  /* 0x000000ffff1a7224 */ /* 0x000fce00078e0018 */
.L_x_1812:
[----:B0-----:R-:W-:Y:S05]  /*33b0*/  BSYNC B0 ;  /* 0x0000000000007941 */ /* 0x001fea0003800000 */
.L_x_1811:
        /* <DEDUP_REMOVED lines=39> */
.L_x_1820:
[----:B------:R-:W-:Y:S05]  /*3630*/  BSYNC.RECONVERGENT B0 ;  /* 0x0000000000007941 */ /* 0x000fea0003800200 */
.L_x_1819:
        /* <DEDUP_REMOVED lines=37> */
.L_x_1822:
[----:B------:R-:W-:Y:S05]  /*3890*/  BSYNC.RECONVERGENT B0 ;  /* 0x0000000000007941 */ /* 0x000fea0003800200 */
.L_x_1821:
        /* <DEDUP_REMOVED lines=37> */
.L_x_1824:
[----:B------:R-:W-:Y:S05]  /*3af0*/  BSYNC.RECONVERGENT B0 ;  /* 0x0000000000007941 */ /* 0x000fea0003800200 */
.L_x_1823:
        /* <DEDUP_REMOVED lines=37> */
.L_x_1826:
[----:B------:R-:W-:Y:S05]  /*3d50*/  BSYNC.RECONVERGENT B0 ;  /* 0x0000000000007941 */ /* 0x000fea0003800200 */
.L_x_1825:
        /* <DEDUP_REMOVED lines=37> */
.L_x_1828:
[----:B------:R-:W-:Y:S05]  /*3fb0*/  BSYNC.RECONVERGENT B0 ;  /* 0x0000000000007941 */ /* 0x000fea0003800200 */
.L_x_1827:
        /* <DEDUP_REMOVED lines=37> */
.L_x_1830:
[----:B------:R-:W-:Y:S05]  /*4210*/  BSYNC.RECONVERGENT B0 ;  /* 0x0000000000007941 */ /* 0x000fea0003800200 */
.L_x_1829:
        /* <DEDUP_REMOVED lines=37> */
.L_x_1832:
[----:B------:R-:W-:Y:S05]  /*4470*/  BSYNC.RECONVERGENT B0 ;  /* 0x0000000000007941 */ /* 0x000fea0003800200 */
.L_x_1831:
        /* <DEDUP_REMOVED lines=37> */
.L_x_1834:
[----:B------:R-:W-:Y:S05]  /*46d0*/  BSYNC.RECONVERGENT B0 ;  /* 0x0000000000007941 */ /* 0x000fea0003800200 */
.L_x_1833:
        /* <DEDUP_REMOVED lines=37> */
.L_x_1836:
[----:B------:R-:W-:Y:S05]  /*4930*/  BSYNC.RECONVERGENT B0 ;  /* 0x0000000000007941 */ /* 0x000fea0003800200 */
.L_x_1835:
        /* <DEDUP_REMOVED lines=36> */
.L_x_1837:
[----:B------:R-:W-:Y:S05]  /*4b80*/  BSYNC.RECONVERGENT B0 ;  /* 0x0000000000007941 */ /* 0x000fea0003800200 */
.L_x_1818:
        /* <DEDUP_REMOVED lines=40> */
[----:B------:R-:W-:Y:S05]  /*4e10*/  CALL.REL.NOINC `($__internal_39_$__cuda_sm20_dsqrt_rn_f64_mediumpath_v1) ;  /* 0x00000008002c7944 */ /* 0x000fea0003c00000 */
.L_x_1841:
[----:B------:R-:W-:Y:S05]  /*4e20*/  BSYNC.RECONVERGENT B1 ;  /* 0x0000000000017941 */ /* 0x000fea0003800200 */
.L_x_1840:
        /* <DEDUP_REMOVED lines=13> */
[----:B------:R-:W-:Y:S05]  /*4f00*/  CALL.REL.NOINC `($__internal_38_$__cuda_sm20_dblrcp_rn_slowpath_v3) ;  /* 0x0000000400447944 */ /* 0x000fea0003c00000 */
.L_x_1843:
[----:B------:R-:W-:Y:S05]  /*4f10*/  BSYNC.RECONVERGENT B1 ;  /* 0x0000000000017941 */ /* 0x000fea0003800200 */
.L_x_1842:
[----:B------:R-:W-:Y:S01]  /*4f20*/  UMOV UR4, 0xf0000000 ;  /* 0xf000000000047882 */ /* 0x000fe20000000000 */
[----:B------:R-:W-:Y:S01]  /*4f30*/  UMOV UR5, 0x380fffff ;  /* 0x380fffff00057882 */ /* 0x000fe20000000000 */
[----:B------:R-:W0:Y:S01]  /*4f40*/  F2F.F32.F64 R7, R4 ;  /* 0x0000000400077310 */ /* 0x000e220000301000 */
[----:B------:R-:W-:-:S14]  /*4f50*/  DSETP.GEU.AND P0, PT, |R4|, UR4, PT ;  /* 0x0000000404007e2a */ /* 0x000fdc000bf0e200 */
[----:B0-----:R-:W-:-:S07]  /*4f60*/  @!P0 FMUL R7, R7, 1.175494350822287508e-38 ;  /* 0x0080000007078820 */ /* 0x001fce0000400000 */
.L_x_1839:
[----:B------:R-:W-:Y:S05]  /*4f70*/  BSYNC.RECONVERGENT B0 ;  /* 0x0000000000007941 */ /* 0x000fea0003800200 */
.L_x_1838:
[----:B------:R-:W0:Y:S02]  /*4f80*/  LDC.64 R2, c[0x0][0x390] ;  /* 0x0000e400ff027b82 */ /* 0x000e240000000a00 */
[----:B0-----:R-:W-:-:S05]  /*4f90*/  IMAD.WIDE R8, R8, 0x4, R2 ;  /* 0x0000000408087825 */ /* 0x001fca00078e0202 */
[----:B------:R-:W-:Y:S01]  /*4fa0*/  STG.E desc[UR12][R8.64], R7 ;  /* 0x0000000708007986 */ /* 0x000fe2000c10190c */
[----:B------:R-:W-:Y:S05]  /*4fb0*/  EXIT ;  /* 0x000000000000794d */ /* 0x000fea0003800000 */
.L_x_1808:
        /* <DEDUP_REMOVED lines=43> */
[----:B------:R-:W-:Y:S05]  /*5270*/  CALL.REL.NOINC `($__internal_39_$__cuda_sm20_dsqrt_rn_f64_mediumpath_v1) ;  /* 0x0000000400147944 */ /* 0x000fea0003c00000 */
.L_x_1847:
[----:B------:R-:W-:Y:S05]  /*5280*/  BSYNC.RECONVERGENT B1 ;  /* 0x0000000000017941 */ /* 0x000fea0003800200 */
.L_x_1846:
        /* <DEDUP_REMOVED lines=14> */
.L_x_1849:
[----:B------:R-:W-:Y:S05]  /*5370*/  BSYNC.RECONVERGENT B1 ;  /* 0x0000000000017941 */ /* 0x000fea0003800200 */
.L_x_1848:
[----:B------:R-:W-:Y:S01]  /*5380*/  UMOV UR4, 0xf0000000 ;  /* 0xf000000000047882 */ /* 0x000fe20000000000 */
[----:B------:R-:W-:Y:S01]  /*5390*/  UMOV UR5, 0x380fffff ;  /* 0x380fffff00057882 */ /* 0x000fe20000000000 */
[----:B------:R-:W0:Y:S01]  /*53a0*/  F2F.F32.F64 R9, R4 ;  /* 0x0000000400097310 */ /* 0x000e220000301000 */
[----:B------:R-:W-:-:S14]  /*53b0*/  DSETP.GEU.AND P0, PT, |R4|, UR4, PT ;  /* 0x0000000404007e2a */ /* 0x000fdc000bf0e200 */
[----:B0-----:R-:W-:-:S07]  /*53c0*/  @!P0 FMUL R9, R9, 1.175494350822287508e-38 ;  /* 0x0080000009098820 */ /* 0x001fce0000400000 */
.L_x_1845:
[----:B------:R-:W-:Y:S05]  /*53d0*/  BSYNC.RECONVERGENT B0 ;  /* 0x0000000000007941 */ /* 0x000fea0003800200 */
.L_x_1844:
[----:B------:R-:W0:Y:S02]  /*53e0*/  LDC.64 R2, c[0x0][0x390] ;  /* 0x0000e400ff027b82 */ /* 0x000e240000000a00 */
[----:B0-----:R-:W-:-:S05]  /*53f0*/  IMAD.WIDE R2, R8, 0x4, R2 ;  /* 0x0000000408027825 */ /* 0x001fca00078e0202 */
[----:B------:R-:W-:Y:S01]  /*5400*/  STG.E desc[UR12][R2.64], R9 ;  /* 0x0000000902007986 */ /* 0x000fe2000c10190c */
[----:B------:R-:W-:Y:S05]  /*5410*/  EXIT ;  /* 0x000000000000794d */ /* 0x000fea0003800000 */
        .weak           $__internal_38_$__cuda_sm20_dblrcp_rn_slowpath_v3
        .type           $__internal_38_$__cuda_sm20_dblrcp_rn_slowpath_v3,@function
        .size           $__internal_38_$__cuda_sm20_dblrcp_rn_slowpath_v3,($__internal_39_$__cuda_sm20_dsqrt_rn_f64_mediumpath_v1 - $__internal_38_$__cuda_sm20_dblrcp_rn_slowpath_v3)
$__internal_38_$__cuda_sm20_dblrcp_rn_slowpath_v3:
        /* <DEDUP_REMOVED lines=27> */
.L_x_1853:
        /* <DEDUP_REMOVED lines=10> */
.L_x_1851:
[----:B------:R-:W-:Y:S02]  /*5670*/  LOP3.LUT R5, R3, 0x80000, RZ, 0xfc, !PT ;  /* 0x0008000003057812 */ /* 0x000fe400078efcff */
[----:B------:R-:W-:-:S07]  /*5680*/  MOV R4, R2 ;  /* 0x0000000200047202 */ /* 0x000fce0000000f00 */
.L_x_1852:
[----:B------:R-:W-:Y:S05]  /*5690*/  BSYNC.RECONVERGENT B2 ;  /* 0x0000000000027941 */ /* 0x000fea0003800200 */
.L_x_1850:
[----:B------:R-:W-:Y:S01]  /*56a0*/  MOV R2, R0 ;  /* 0x0000000000027202 */ /* 0x000fe20000000f00 */
[----:B------:R-:W-:-:S04]  /*56b0*/  IMAD.MOV.U32 R3, RZ, RZ, 0x0 ;  /* 0x00000000ff037424 */ /* 0x000fc800078e00ff */
[----:B------:R-:W-:Y:S05]  /*56c0*/  RET.REL.NODEC R2 `(_ZN2at6native50batch_norm_collect_statistics_channels_last_kernelINS0_6InvStdEffLi4EEEvPKT0_PT1_S7_PVS6_PiiiS6_) ;  /* 0xffffffa8024c7950 */ /* 0x000fea0003c3ffff */
        .weak           $__internal_39_$__cuda_sm20_dsqrt_rn_f64_mediumpath_v1
        .type           $__internal_39_$__cuda_sm20_dsqrt_rn_f64_mediumpath_v1,@function
        .size           $__internal_39_$__cuda_sm20_dsqrt_rn_f64_mediumpath_v1,(.L_x_27298 - $__internal_39_$__cuda_sm20_dsqrt_rn_f64_mediumpath_v1)
$__internal_39_$__cuda_sm20_dsqrt_rn_f64_mediumpath_v1:
        /* <DEDUP_REMOVED lines=16> */
.L_x_1855:
        /* <DEDUP_REMOVED lines=24> */
.L_x_1857:
[----:B------:R-:W-:-:S11]  /*5950*/  DADD R2, R10, R10 ;  /* 0x000000000a027229 */ /* 0x000fd6000000000a */
.L_x_1856:
[----:B------:R-:W-:Y:S05]  /*5960*/  BSYNC.RECONVERGENT B2 ;  /* 0x0000000000027941 */ /* 0x000fea0003800200 */
.L_x_1854:
[----:B------:R-:W-:Y:S02]  /*5970*/  IMAD.MOV.U32 R7, RZ, RZ, R3 ;  /* 0x000000ffff077224 */ /* 0x000fe400078e0003 */
[----:B------:R-:W-:Y:S01]  /*5980*/  HFMA2 R3, -RZ, RZ, 0, 0 ;  /* 0x00000000ff037431 */ /* 0x000fe200000001ff */
[----:B------:R-:W-:Y:S02]  /*5990*/  MOV R6, R2 ;  /* 0x0000000200067202 */ /* 0x000fe40000000f00 */
[----:B------:R-:W-:-:S04]  /*59a0*/  MOV R2, R0 ;  /* 0x0000000000027202 */ /* 0x000fc80000000f00 */
[----:B------:R-:W-:Y:S05]  /*59b0*/  RET.REL.NODEC R2 `(_ZN2at6native50batch_norm_collect_statistics_channels_last_kernelINS0_6InvStdEffLi4EEEvPKT0_PT1_S7_PVS6_PiiiS6_) ;  /* 0xffffffa402907950 */ /* 0x000fea0003c3ffff */
.L_x_1858:
        /* <DEDUP_REMOVED lines=12> */
.L_x_27298:


//--------------------- .text._ZN2at6native36batch_norm_collect_statistics_kernelINS0_6InvStdEdddlEEvNS_27GenericPackedTensorAccessorIKT0_Lm3ENS_17RestrictPtrTraitsET3_EET2_S9_NS3_IS9_Lm1ES6_S7_EESA_ --------------------------
	.section	.text._ZN2at6native36batch_norm_collect_statistics_kernelINS0_6InvStdEdddlEEvNS_27GenericPackedTensorAccessorIKT0_Lm3ENS_17RestrictPtrTraitsET3_EET2_S9_NS3_IS9_Lm1ES6_S7_EESA_,"ax",@progbits
	.align	128
        .global         _ZN2at6native36batch_norm_collect_statistics_kernelINS0_6InvStdEdddlEEvNS_27GenericPackedTensorAccessorIKT0_Lm3ENS_17RestrictPtrTraitsET3_EET2_S9_NS3_IS9_Lm1ES6_S7_EESA_
        .type           _ZN2at6native36batch_norm_collect_statistics_kernelINS0_6InvStdEdddlEEvNS_27GenericPackedTensorAccessorIKT0_Lm3ENS_17RestrictPtrTraitsET3_EET2_S9_NS3_IS9_Lm1ES6_S7_EESA_,@function
        .size           _ZN2at6native36batch_norm_collect_statistics_kernelINS0_6InvStdEdddlEEvNS_27GenericPackedTensorAccessorIKT0_Lm3ENS_17RestrictPtrTraitsET3_EET2_S9_NS3_IS9_Lm1ES6_S7_EESA_,(.L_x_27301 - _ZN2at6native36batch_norm_collect_statistics_kernelINS0_6InvStdEdddlEEvNS_27GenericPackedTensorAccessorIKT0_Lm3ENS_17RestrictPtrTraitsET3_EET2_S9_NS3_IS9_Lm1ES6_S7_EESA_)
        .other          _ZN2at6native36batch_norm_collect_statistics_kernelINS0_6InvStdEdddlEEvNS_27GenericPackedTensorAccessorIKT0_Lm3ENS_17RestrictPtrTraitsET3_EET2_S9_NS3_IS9_Lm1ES6_S7_EESA_,@"STO_CUDA_ENTRY STV_DEFAULT"
_ZN2at6native36batch_norm_collect_statistics_kernelINS0_6InvStdEdddlEEvNS_27GenericPackedTensorAccessorIKT0_Lm3ENS_17RestrictPtrTraitsET3_EET2_S9_NS3_IS9_Lm1ES6_S7_EESA_:
.text._ZN2at6native36batch_norm_collect_statistics_kernelINS0_6InvStdEdddlEEvNS_27GenericPackedTensorAccessorIKT0_Lm3ENS_17RestrictPtrTraitsET3_EET2_S9_NS3_IS9_Lm1ES6_S7_EESA_:
[----:B------:R-:W-:Y:S01]  /*0000*/  LDC R1, c[0x0][0x37c] ;  /* 0x0000df00ff017b82 */ /* 0x000fe20000000800 */
[----:B------:R-:W0:Y:S01]  /*0010*/  S2R R5, SR_TID.Y ;  /* 0x0000000000057919 */ /* 0x000e220000002200 */
[----:B------:R-:W0:Y:S06]  /*0020*/  LDCU.64 UR6, c[0x0][0x388] ;  /* 0x00007100ff0677ac */ /* 0x000e2c0008000a00 */
[----:B------:R-:W1:Y:S01]  /*0030*/  S2UR UR12, SR_CTAID.X ;  /* 0x00000000000c79c3 */ /* 0x000e620000002500 */
[----:B------:R-:W-:Y:S01]  /*0040*/  BSSY.RECONVERGENT B0, `(.L_x_1859) ;  /* 0x0000059000007945 */ /* 0x000fe20003800200 */
[----:B------:R-:W2:Y:S01]  /*0050*/  S2R R3, SR_TID.X ;  /* 0x0000000000037919 */ /* 0x000ea20000002100 */
[----:B------:R-:W2:Y:S01]  /*0060*/  LDCU UR5, c[0x0][0x360] ;  /* 0x00006c00ff0577ac */ /* 0x000ea20008000800 */
[----:B------:R-:W-:Y:S01]  /*0070*/  IMAD.MOV.U32 R7, RZ, RZ, RZ ;  /* 0x000000ffff077224 */ /* 0x000fe200078e00ff */
[----:B------:R-:W-:-:S02]  /*0080*/  CS2R R22, SRZ ;  /* 0x0000000000167805 */ /* 0x000fc4000001ff00 */
[----:B------:R-:W-:Y:S01]  /*0090*/  CS2R R18, SRZ ;  /* 0x0000000000127805 */ /* 0x000fe2000001ff00 */
[----:B------:R-:W3:Y:S01]  /*00a0*/  LDCU.64 UR10, c[0x0][0x358] ;  /* 0x00006b00ff0a77ac */ /* 0x000ee20008000a00 */
[----:B------:R-:W4:Y:S01]  /*00b0*/  LDCU.64 UR16, c[0x0][0x398] ;  /* 0x00007300ff1077ac */ /* 0x000f220008000a00 */
[----:B------:R-:W1:Y:S01]  /*00c0*/  LDCU.64 UR8, c[0x0][0x3b0] ;  /* 0x00007600ff0877ac */ /* 0x000e620008000a00 */
[----:B------:R-:W1:Y:S01]  /*00d0*/  LDCU.64 UR14, c[0x0][0x380] ;  /* 0x00007000ff0e77ac */ /* 0x000e620008000a00 */
[----:B0-----:R-:W-:-:S04]  /*00e0*/  ISETP.GE.U32.AND P0, PT, R5, UR6, PT ;  /* 0x0000000605007c0c */ /* 0x001fc8000bf06070 */
[----:B------:R-:W-:Y:S01]  /*00f0*/  ISETP.GE.AND.EX P0, PT, RZ, UR7, PT, P0 ;  /* 0x00000007ff007c0c */ /* 0x000fe2000bf06300 */
[----:B--2---:R-:W-:-:S12]  /*0100*/  IMAD R2, R5, UR5, R3 ;  /* 0x0000000505027c24 */ /* 0x004fd8000f8e0203 */
[----:B-1-34-:R-:W-:Y:S05]  /*0110*/  @P0 BRA `(.L_x_1860) ;  /* 0x00000004002c0947 */ /* 0x01afea0003800000 */
[----:B------:R-:W0:Y:S01]  /*0120*/  LDC.64 R8, c[0x0][0x3a8] ;  /* 0x0000ea00ff087b82 */ /* 0x000e220000000a00 */
[----:B------:R-:W-:Y:S01]  /*0130*/  IMAD.MOV.U32 R11, RZ, RZ, R5 ;  /* 0x000000ffff0b7224 */ /* 0x000fe200078e0005 */
[----:B------:R-:W-:Y:S01]  /*0140*/  CS2R R18, SRZ ;  /* 0x0000000000127805 */ /* 0x000fe2000001ff00 */
[----:B------:R-:W-:Y:S01]  /*0150*/  IMAD.MOV.U32 R0, RZ, RZ, RZ ;  /* 0x000000ffff007224 */ /* 0x000fe200078e00ff */
[----:B------:R-:W-:Y:S01]  /*0160*/  CS2R R22, SRZ ;  /* 0x0000000000167805 */ /* 0x000fe2000001ff00 */
[----:B------:R-:W-:-:S03]  /*0170*/  IMAD.MOV.U32 R7, RZ, RZ, RZ ;  /* 0x000000ffff077224 */ /* 0x000fc600078e00ff */
[----:B------:R-:W1:Y:S01]  /*0180*/  LDC R4, c[0x0][0x364] ;  /* 0x0000d900ff047b82 */ /* 0x000e620000000800 */
[----:B0-----:R-:W-:-:S04]  /*0190*/  IMAD.WIDE.U32 R28, R8, UR12, RZ ;  /* 0x0000000c081c7c25 */ /* 0x001fc8000f8e00ff */
[----:B------:R-:W-:-:S07]  /*01a0*/  IMAD R9, R9, UR12, R29 ;  /* 0x0000000c09097c24 */ /* 0x000fce000f8e021d */
.L_x_1866:
[----:B------:R-:W0:Y:S01]  /*01b0*/  LDCU.64 UR6, c[0x0][0x398] ;  /* 0x00007300ff0677ac */ /* 0x000e220008000a00 */
[----:B------:R-:W-:Y:S01]  /*01c0*/  BSSY.RECONVERGENT B1, `(.L_x_1861) ;  /* 0x0000039000017945 */ /* 0x000fe20003800200 */
[----:B0-----:R-:W-:-:S04]  /*01d0*/  ISETP.GE.U32.AND P0, PT, R3, UR6, PT ;  /* 0x0000000603007c0c */ /* 0x001fc8000bf06070 */
[----:B------:R-:W-:-:S13]  /*01e0*/  ISETP.GE.AND.EX P0, PT, RZ, UR7, PT, P0 ;  /* 0x00000007ff007c0c */ /* 0x000fda000bf06300 */
[----:B------:R-:W-:Y:S05]  /*01f0*/  @P0 BRA `(.L_x_1862) ;  /* 0x0000000000d40947 */ /* 0x000fea0003800000 */
[----:B------:R-:W0:Y:S01]  /*0200*/  LDCU.64 UR6, c[0x0][0x3a0] ;  /* 0x00007400ff0677ac */ /* 0x000e220008000a00 */
[----:B------:R-:W-:Y:S02]  /*0210*/  IMAD.MOV.U32 R8, RZ, RZ, R28 ;  /* 0x000000ffff087224 */ /* 0x000fe400078e001c */
[--C-:B------:R-:W-:Y:S02]  /*0220*/  IMAD.MOV.U32 R13, RZ, RZ, R3.reuse ;  /* 0x000000ffff0d7224 */ /* 0x100fe400078e0003 */
[----:B------:R-:W-:Y:S02]  /*0230*/  IMAD.MOV.U32 R6, RZ, RZ, R3 ;  /* 0x000000ffff067224 */ /* 0x000fe400078e0003 */
[----:B0-----:R-:W-:Y:S02]  /*0240*/  IMAD R0, R0, UR6, RZ ;  /* 0x0000000600007c24 */ /* 0x001fe4000f8e02ff */
[----:B------:R-:W-:-:S04]  /*0250*/  IMAD.WIDE.U32 R26, R11, UR6, R8 ;  /* 0x000000060b1a7c25 */ /* 0x000fc8000f8e0008 */
[----:B------:R-:W-:Y:S02]  /*0260*/  IMAD R11, R11, UR7, R0 ;  /* 0x000000070b0b7c24 */ /* 0x000fe4000f8e0200 */
[----:B------:R-:W-:Y:S02]  /*0270*/  IMAD.MOV.U32 R0, RZ, RZ, RZ ;  /* 0x000000ffff007224 */ /* 0x000fe400078e00ff */
[----:B------:R-:W-:-:S07]  /*0280*/  IMAD.IADD R11, R27, 0x1, R11 ;  /* 0x000000011b0b7824 */ /* 0x000fce00078e020b */
.L_x_1865:
[----:B------:R-:W-:Y:S02]  /*0290*/  IMAD R0, R0, UR8, RZ ;  /* 0x0000000800007c24 */ /* 0x000fe4000f8e02ff */
[----:B------:R-:W-:Y:S02]  /*02a0*/  IMAD.MOV.U32 R10, RZ, RZ, R26 ;  /* 0x000000ffff0a7224 */ /* 0x000fe400078e001a */
[C---:B------:R-:W-:Y:S02]  /*02b0*/  IMAD R15, R13.reuse, UR9, R0 ;  /* 0x000000090d0f7c24 */ /* 0x040fe4000f8e0200 */
[----:B------:R-:W-:-:S04]  /*02c0*/  IMAD.WIDE.U32 R12, R13, UR8, R10 ;  /* 0x000000080d0c7c25 */ /* 0x000fc8000f8e000a */
[----:B------:R-:W-:Y:S01]  /*02d0*/  IMAD.IADD R13, R13, 0x1, R15 ;  /* 0x000000010d0d7824 */ /* 0x000fe200078e020f */
[----:B------:R-:W-:-:S04]  /*02e0*/  LEA R24, P0, R12, UR14, 0x3 ;  /* 0x0000000e0c187c11 */ /* 0x000fc8000f8018ff */
[----:B------:R-:W-:-:S06]  /*02f0*/  LEA.HI.X R25, R12, UR15, R13, 0x3, P0 ;  /* 0x0000000f0c197c11 */ /* 0x000fcc00080f1c0d */
[----:B------:R-:W2:Y:S01]  /*0300*/  LDG.E.64 R24, desc[UR10][R24.64] ;  /* 0x0000000a18187981 */ /* 0x000ea2000c1e1b00 */
[----:B------:R-:W-:Y:S01]  /*0310*/  VIADD R7, R7, 0x1 ;  /* 0x0000000107077836 */ /* 0x000fe20000000000 */
[----:B------:R-:W-:Y:S01]  /*0320*/  BSSY.RECONVERGENT B2, `(.L_x_1863) ;  /* 0x0000019000027945 */ /* 0x000fe20003800200 */
[----:B------:R-:W-:Y:S02]  /*0330*/  IMAD.MOV.U32 R12, RZ, RZ, 0x1 ;  /* 0x00000001ff0c7424 */ /* 0x000fe400078e00ff */
[----:B------:R-:W0:Y:S08]  /*0340*/  I2F.F64 R14, R7 ;  /* 0x00000007000e7312 */ /* 0x000e300000201c00 */
[----:B0-----:R-:W0:Y:S02]  /*0350*/  MUFU.RCP64H R13, R15 ;  /* 0x0000000f000d7308 */ /* 0x001e240000001800 */
[----:B0-----:R-:W-:-:S08]  /*0360*/  DFMA R16, -R14, R12, 1 ;  /* 0x3ff000000e10742b */ /* 0x001fd0000000010c */
[----:B------:R-:W-:-:S08]  /*0370*/  DFMA R16, R16, R16, R16 ;  /* 0x000000101010722b */ /* 0x000fd00000000010 */
[----:B------:R-:W-:-:S08]  /*0380*/  DFMA R16, R12, R16, R12 ;  /* 0x000000100c10722b */ /* 0x000fd0000000000c */
[----:B------:R-:W-:-:S08]  /*0390*/  DFMA R12, -R14, R16, 1 ;  /* 0x3ff000000e0c742b */ /* 0x000fd00000000110 */
[----:B------:R-:W-:Y:S02]  /*03a0*/  DFMA R12, R16, R12, R16 ;  /* 0x0000000c100c722b */ /* 0x000fe40000000010 */
[----:B--2---:R-:W-:-:S08]  /*03b0*/  DADD R20, R24, -R22 ;  /* 0x0000000018147229 */ /* 0x004fd00000000816 */
[----:B------:R-:W-:Y:S02]  /*03c0*/  DMUL R16, R20, R12 ;  /* 0x0000000c14107228 */ /* 0x000fe40000000000 */
[----:B------:R-:W-:-:S06]  /*03d0*/  FSETP.GEU.AND P1, PT, |R21|, 6.5827683646048100446e-37, PT ;  /* 0x036000001500780b */ /* 0x000fcc0003f2e200 */
[----:B------:R-:W-:-:S08]  /*03e0*/  DFMA R30, -R14, R16, R20 ;  /* 0x000000100e1e722b */ /* 0x000fd00000000114 */
[----:B------:R-:W-:-:S10]  /*03f0*/  DFMA R12, R12, R30, R16 ;  /* 0x0000001e0c0c722b */ /* 0x000fd40000000010 */
[----:B------:R-:W-:-:S05]  /*0400*/  FFMA R0, RZ, R15, R13 ;  /* 0x0000000fff007223 */ /* 0x000fca000000000d */
[----:B------:R-:W-:-:S13]  /*0410*/  FSETP.GT.AND P0, PT, |R0|, 1.469367938527859385e-39, PT ;  /* 0x001000000000780b */ /* 0x000fda0003f04200 */
[----:B------:R-:W-:Y:S05]  /*0420*/  @P0 BRA P1, `(.L_x_1864) ;  /* 0x0000000000200947 */ /* 0x000fea0000800000 */
[----:B------:R-:W-:Y:S01]  /*0430*/  IMAD.MOV.U32 R12, RZ, RZ, R14 ;  /* 0x000000ffff0c7224 */ /* 0x000fe200078e000e */
[----:B------:R-:W-:Y:S01]  /*0440*/  MOV R0, 0x490 ;  /* 0x0000049000007802 */ /* 0x000fe20000000f00 */
[----:B------:R-:W-:Y:S02]  /*0450*/  IMAD.MOV.U32 R13, RZ, RZ, R15 ;  /* 0x000000ffff0d7224 */ /* 0x000fe400078e000f */
[----:B------:R-:W-:Y:S02]  /*0460*/  IMAD.MOV.U32 R16, RZ, RZ, R20 ;  /* 0x000000ffff107224 */ /* 0x000fe400078e0014 */
[----:B------:R-:W-:-:S07]  /*0470*/  IMAD.MOV.U32 R17, RZ, RZ, R21 ;  /* 0x000000ffff117224 */ /* 0x000fce00078e0015 */
[----:B-1----:R-:W-:Y:S05]  /*0480*/  CALL.REL.NOINC `($__internal_41_$__cuda_sm20_div_rn_f64_full) ;  /* 0x0000002000987944 */ /* 0x002fea0003c00000 */
[----:B------:R-:W-:Y:S02]  /*0490*/  IMAD.MOV.U32 R12, RZ, RZ, R32 ;  /* 0x000000ffff0c7224 */ /* 0x000fe400078e0020 */
[----:B------:R-:W-:-:S07]  /*04a0*/  IMAD.MOV.U32 R13, RZ, RZ, R33 ;  /* 0x000000ffff0d7224 */ /* 0x000fce00078e0021 */
.L_x_1864:
[----:B------:R-:W-:Y:S05]  /*04b0*/  BSYNC.RECONVERGENT B2 ;  /* 0x0000000000027941 */ /* 0x000fea0003800200 */
.L_x_1863:
[----:B------:R-:W-:Y:S01]  /*04c0*/  DADD R22, R12, R22 ;  /* 0x000000000c167229 */ /* 0x000fe20000000016 */
[----:B------:R-:W-:-:S04]  /*04d0*/  VIADD R13, R6, UR5 ;  /* 0x00000005060d7c36 */ /* 0x000fc80008000000 */
[--C-:B------:R-:W-:Y:S01]  /*04e0*/  IMAD.MOV.U32 R6, RZ, RZ, R13.reuse ;  /* 0x000000ffff067224 */ /* 0x100fe200078e000d */
[----:B------:R-:W-:Y:S02]  /*04f0*/  ISETP.GE.U32.AND P0, PT, R13, UR16, PT ;  /* 0x000000100d007c0c */ /* 0x000fe4000bf06070 */
[----:B------:R-:W-:Y:S01]  /*0500*/  DADD R24, R24, -R22 ;  /* 0x0000000018187229 */ /* 0x000fe20000000816 */
[----:B------:R-:W-:-:S04]  /*0510*/  SHF.R.S32.HI R0, RZ, 0x1f, R13 ;  /* 0x0000001fff007819 */ /* 0x000fc8000001140d */
[----:B------:R-:W-:-:S03]  /*0520*/  ISETP.GE.AND.EX P0, PT, R0, UR17, PT, P0 ;  /* 0x0000001100007c0c */ /* 0x000fc6000bf06300 */
[----:B------:R-:W-:-:S10]  /*0530*/  DFMA R18, R20, R24, R18 ;  /* 0x000000181412722b */ /* 0x000fd40000000012 */
[----:B------:R-:W-:Y:S05]  /*0540*/  @!P0 BRA `(.L_x_1865) ;  /* 0xfffffffc00508947 */ /* 0x000fea000383ffff */
.L_x_1862:
[----:B------:R-:W-:Y:S05]  /*0550*/  BSYNC.RECONVERGENT B1 ;  /* 0x0000000000017941 */ /* 0x000fea0003800200 */
.L_x_1861:
[----:B------:R-:W0:Y:S01]  /*0560*/  LDCU.64 UR6, c[0x0][0x388] ;  /* 0x00007100ff0677ac */ /* 0x000e220008000a00 */
[----:B-1----:R-:W-:-:S04]  /*0570*/  IMAD.IADD R11, R4, 0x1, R5 ;  /* 0x00000001040b7824 */ /* 0x002fc800078e0205 */
[--C-:B------:R-:W-:Y:S01]  /*0580*/  IMAD.MOV.U32 R5, RZ, RZ, R11.reuse ;  /* 0x000000ffff057224 */ /* 0x100fe200078e000b */
[----:B------:R-:W-:Y:S02]  /*0590*/  SHF.R.S32.HI R0, RZ, 0x1f, R11 ;  /* 0x0000001fff007819 */ /* 0x000fe4000001140b */
[----:B0-----:R-:W-:-:S04]  /*05a0*/  ISETP.GE.U32.AND P0, PT, R11, UR6, PT ;  /* 0x000000060b007c0c */ /* 0x001fc8000bf06070 */
[----:B------:R-:W-:-:S13]  /*05b0*/  ISETP.GE.AND.EX P0, PT, R0, UR7, PT, P0 ;  /* 0x0000000700007c0c */ /* 0x000fda000bf06300 */
[----:B------:R-:W-:Y:S05]  /*05c0*/  @!P0 BRA `(.L_x_1866) ;  /* 0xfffffff800f88947 */ /* 0x000fea000383ffff */
.L_x_1860:
[----:B------:R-:W-:Y:S05]  /*05d0*/  BSYNC.RECONVERGENT B0 ;  /* 0x0000000000007941 */ /* 0x000fea0003800200 */
.L_x_1859:
[----:B------:R-:W0:Y:S01]  /*05e0*/  SHFL.BFLY PT, R0, R7, 0x1, 0x1f ;  /* 0x0c201f0007007f89 */ /* 0x000e2200000e0000 */
[----:B------:R-:W-:Y:S03]  /*05f0*/  BSSY.RECONVERGENT B1, `(.L_x_1867) ;  /* 0x0000015000017945 */ /* 0x000fe60003800200 */
[----:B------:R1:W2:Y:S04]  /*0600*/  SHFL.BFLY PT, R17, R23, 0x1, 0x1f ;  /* 0x0c201f0017117f89 */ /* 0x0002a800000e0000 */
[----:B------:R1:W3:Y:S01]  /*0610*/  SHFL.BFLY PT, R16, R22, 0x1, 0x1f ;  /* 0x0c201f0016107f89 */ /* 0x0002e200000e0000 */
[----:B0-----:R-:W-:-:S05]  /*0620*/  IMAD.IADD R3, R0, 0x1, R7 ;  /* 0x0000000100037824 */ /* 0x001fca00078e0207 */
        /* <DEDUP_REMOVED lines=12> */
[----:B-123--:R-:W-:Y:S10]  /*06f0*/  @P0 BRA `(.L_x_1868) ;  /* 0x0000000000100947 */ /* 0x00eff40003800000 */
[----:B------:R-:W-:Y:S02]  /*0700*/  LOP3.LUT R10, R13, 0x7fffffff, RZ, 0xc0, !PT ;  /* 0x7fffffff0d0a7812 */ /* 0x000fe400078ec0ff */
[----:B------:R-:W-:-:S03]  /*0710*/  MOV R4, 0x740 ;  /* 0x0000074000047802 */ /* 0x000fc60000000f00 */
[----:B------:R-:W-:-:S07]  /*0720*/  VIADD R10, R10, 0xfff00000 ;  /* 0xfff000000a0a7836 */ /* 0x000fce0000000000 */
[----:B------:R-:W-:Y:S05]  /*0730*/  CALL.REL.NOINC `($__internal_40_$__cuda_sm20_dblrcp_rn_slowpath_v3) ;  /* 0x0000001c00507944 */ /* 0x000fea0003c00000 */
.L_x_1868:
[----:B------:R-:W-:Y:S05]  /*0740*/  BSYNC.RECONVERGENT B1 ;  /* 0x0000000000017941 */ /* 0x000fea0003800200 */
.L_x_1867:
[----:B------:R-:W0:Y:S01]  /*0750*/  SHFL.BFLY PT, R8, R3, 0x2, 0x1f ;  /* 0x0c401f0003087f89 */ /* 0x000e2200000e0000 */
[----:B------:R-:W1:Y:S01]  /*0760*/  I2F.F64 R26, R0 ;  /* 0x00000000001a7312 */ /* 0x000e620000201c00 */
[----:B------:R-:W-:Y:S01]  /*0770*/  DADD R24, -R16, R22 ;  /* 0x0000000010187229 */ /* 0x000fe20000000116 */
[----:B------:R-:W-:Y:S01]  /*0780*/  BSSY.RECONVERGENT B1, `(.L_x_1869) ;  /* 0x0000020000017945 */ /* 0x000fe20003800200 */
[----:B------:R-:W-:Y:S04]  /*0790*/  SHFL.BFLY PT, R21, R19, 0x1, 0x1f ;  /* 0x0c201f0013157f89 */ /* 0x000fe800000e0000 */
[----:B------:R-:W2:Y:S01]  /*07a0*/  SHFL.BFLY PT, R20, R18, 0x1, 0x1f ;  /* 0x0c201f0012147f89 */ /* 0x000ea200000e0000 */
[----:B------:R-:W3:Y:S01]  /*07b0*/  I2F.F64 R6, R7 ;  /* 0x0000000700067312 */ /* 0x000ee20000201c00 */
[----:B------:R-:W-:-:S02]  /*07c0*/  DMUL R24, R24, R24 ;  /* 0x0000001818187228 */ /* 0x000fc40000000000 */
[----:B-1----:R-:W-:Y:S01]  /*07d0*/  DMUL R16, R16, R26 ;  /* 0x0000001a10107228 */ /* 0x002fe20000000000 */
[----:B0-----:R-:W-:-:S07]  /*07e0*/  IMAD.IADD R5, R3, 0x1, R8 ;  /* 0x0000000103057824 */ /* 0x001fce00078e0208 */
[----:B---3--:R-:W-:Y:S02]  /*07f0*/  DFMA R22, R6, R22, R16 ;  /* 0x000000160616722b */ /* 0x008fe40000000010 */
[----:B------:R-:W-:Y:S01]  /*0800*/  DMUL R24, R24, R6 ;  /* 0x0000000618187228 */ /* 0x000fe20000000000 */
[----:B------:R-:W-:-:S04]  /*0810*/  I2FP.F32.S32 R4, R5 ;  /* 0x0000000500047245 */ /* 0x000fc80000201400 */
[----:B------:R-:W-:Y:S01]  /*0820*/  FMNMX.FTZ R4, R4, 1, !PT ;  /* 0x3f80000004047809 */ /* 0x000fe20007810000 */
[----:B------:R-:W-:Y:S02]  /*0830*/  DMUL R22, R22, R14 ;  /* 0x0000000e16167228 */ /* 0x000fe40000000000 */
[----:B------:R-:W-:Y:S02]  /*0840*/  DMUL R24, R24, R26 ;  /* 0x0000001a18187228 */ /* 0x000fe40000000000 */
[----:B------:R-:W-:-:S04]  /*0850*/  FMUL.FTZ R4, R4, 1 ;  /* 0x3f80000004047820 */ /* 0x000fc80000410000 */
[----:B------:R-:W0:Y:S02]  /*0860*/  F2F.F64.F32 R12, R4 ;  /* 0x00000004000c7310 */ /* 0x000e240000201800 */
[----:B--2---:R-:W-:-:S08]  /*0870*/  DFMA R20, R24, R14, R20 ;  /* 0x0000000e1814722b */ /* 0x004fd00000000014 */
[----:B------:R-:W-:Y:S01]  /*0880*/  DADD R18, R20, R18 ;  /* 0x0000000014127229 */ /* 0x000fe20000000012 */
[----:B0-----:R-:W0:Y:S01]  /*0890*/  MUFU.RCP64H R11, R13 ;  /* 0x0000000d000b7308 */ /* 0x001e220000001800 */
[----:B------:R-:W-:-:S05]  /*08a0*/  VIADD R10, R13, 0x300402 ;  /* 0x003004020d0a7836 */ /* 0x000fca0000000000 */
[----:B------:R-:W-:Y:S01]  /*08b0*/  FSETP.GEU.AND P0, PT, |R10|, 5.8789094863358348022e-39, PT ;  /* 0x004004020a00780b */ /* 0x000fe20003f0e200 */
[----:B0-----:R-:W-:-:S08]  /*08c0*/  DFMA R16, -R12, R10, 1 ;  /* 0x3ff000000c10742b */ /* 0x001fd0000000010a */
[----:B------:R-:W-:Y:S02]  /*08d0*/  DFMA R6, R16, R16, R16 ;  /* 0x000000101006722b */ /* 0x000fe40000000010 */
[----:B------:R0:W1:Y:S04]  /*08e0*/  SHFL.BFLY PT, R17, R23, 0x2, 0x1f ;  /* 0x0c401f0017117f89 */ /* 0x00006800000e0000 */
[----:B------:R0:W2:Y:S02]  /*08f0*/  SHFL.BFLY PT, R16, R22, 0x2, 0x1f ;  /* 0x0c401f0016107f89 */ /* 0x0000a400000e0000 */
[----:B------:R-:W-:-:S08]  /*0900*/  DFMA R6, R10, R6, R10 ;  /* 0x000000060a06722b */ /* 0x000fd0000000000a */
[----:B------:R-:W-:-:S08]  /*0910*/  DFMA R14, -R12, R6, 1 ;  /* 0x3ff000000c0e742b */ /* 0x000fd00000000106 */
[----:B------:R-:W-:Y:S01]  /*0920*/  DFMA R14, R6, R14, R6 ;  /* 0x0000000e060e722b */ /* 0x000fe20000000006 */
[----:B0-----:R-:W-:Y:S10]  /*0930*/  @P0 BRA `(.L_x_1870) ;  /* 0x0000000000100947 */ /* 0x001ff40003800000 */
[----:B------:R-:W-:Y:S02]  /*0940*/  LOP3.LUT R10, R13, 0x7fffffff, RZ, 0xc0, !PT ;  /* 0x7fffffff0d0a7812 */ /* 0x000fe400078ec0ff */
[----:B------:R-:W-:-:S03]  /*0950*/  MOV R4, 0x980 ;  /* 0x0000098000047802 */ /* 0x000fc60000000f00 */
[----:B------:R-:W-:-:S07]  /*0960*/  VIADD R10, R10, 0xfff00000 ;  /* 0xfff000000a0a7836 */ /* 0x000fce0000000000 */
[----:B-12---:R-:W-:Y:S05]  /*0970*/  CALL.REL.NOINC `($__internal_40_$__cuda_sm20_dblrcp_rn_slowpath_v3) ;  /* 0x0000001800c07944 */ /* 0x006fea0003c00000 */
.L_x_1870:
[----:B------:R-:W-:Y:S05]  /*0980*/  BSYNC.RECONVERGENT B1 ;  /* 0x0000000000017941 */ /* 0x000fea0003800200 */
.L_x_1869:
[----:B------:R-:W0:Y:S01]  /*0990*/  SHFL.BFLY PT, R6, R5, 0x4, 0x1f ;  /* 0x0c801f0005067f89 */ /* 0x000e2200000e0000 */
[----:B------:R-:W3:Y:S01]  /*09a0*/  I2F.F64 R8, R8 ;  /* 0x0000000800087312 */ /* 0x000ee20000201c00 */
[----:B-12---:R-:W-:Y:S01]  /*09b0*/  DADD R24, R22, -R16 ;  /* 0x0000000016187229 */ /* 0x006fe20000000810 */
[----:B------:R-:W-:Y:S01]  /*09c0*/  BSSY.RECONVERGENT B1, `(.L_x_1871) ;  /* 0x0000020000017945 */ /* 0x000fe20003800200 */
[----:B------:R-:W-:Y:S04]  /*09d0*/  SHFL.BFLY PT, R21, R19, 0x2, 0x1f ;  /* 0x0c401f0013157f89 */ /* 0x000fe800000e0000 */
[----:B------:R-:W1:Y:S01]  /*09e0*/  SHFL.BFLY PT, R20, R18, 0x2, 0x1f ;  /* 0x0c401f0012147f89 */ /* 0x000e6200000e0000 */
[----:B------:R-:W2:Y:S01]  /*09f0*/  I2F.F64 R26, R3 ;  /* 0x00000003001a7312 */ /* 0x000ea20000201c00 */
[----:B------:R-:W-:-:S02]  /*0a00*/  DMUL R24, R24, R24 ;  /* 0x0000001818187228 */ /* 0x000fc40000000000 */
[----:B---3--:R-:W-:Y:S01]  /*0a10*/  DMUL R16, R16, R8 ;  /* 0x0000000810107228 */ /* 0x008fe20000000000 */
[----:B0-----:R-:W-:-:S07]  /*0a20*/  IMAD.IADD R0, R5, 0x1, R6 ;  /* 0x0000000105007824 */ /* 0x001fce00078e0206 */
[-C--:B--2---:R-:W-:Y:S02]  /*0a30*/  DFMA R16, R22, R26.reuse, R16 ;  /* 0x0000001a1610722b */ /* 0x084fe40000000010 */
[----:B------:R-:W-:Y:S01]  /*0a40*/  DMUL R24, R24, R26 ;  /* 0x0000001a18187228 */ /* 0x000fe20000000000 */
[----:B------:R-:W-:-:S04]  /*0a50*/  I2FP.F32.S32 R4, R0 ;  /* 0x0000000000047245 */ /* 0x000fc80000201400 */
[----:B------:R-:W-:Y:S01]  /*0a60*/  FMNMX.FTZ R4, R4, 1, !PT ;  /* 0x3f80000004047809 */ /* 0x000fe20007810000 */
[----:B------:R-:W-:Y:S02]  /*0a70*/  DMUL R16, R16, R14 ;  /* 0x0000000e10107228 */ /* 0x000fe40000000000 */
[----:B------:R-:W-:Y:S02]  /*0a80*/  DMUL R24, R24, R8 ;  /* 0x0000000818187228 */ /* 0x000fe40000000000 */
[----:B------:R-:W-:-:S03]  /*0a90*/  FMUL.FTZ R4, R4, 1 ;  /* 0x3f80000004047820 */ /* 0x000fc60000410000 */
[----:B------:R0:W2:Y:S01]  /*0aa0*/  SHFL.BFLY PT, R9, R17, 0x4, 0x1f ;  /* 0x0c801f0011097f89 */ /* 0x0000a200000e0000 */
[----:B------:R-:W3:Y:S02]  /*0ab0*/  F2F.F64.F32 R12, R4 ;  /* 0x00000004000c7310 */ /* 0x000ee40000201800 */
[----:B-1----:R-:W-:Y:S01]  /*0ac0*/  DFMA R20, R24, R14, R20 ;  /* 0x0000000e1814722b */ /* 0x002fe20000000014 */
[----:B------:R0:W1:Y:S07]  /*0ad0*/  SHFL.BFLY PT, R8, R16, 0x4, 0x1f ;  /* 0x0c801f0010087f89 */ /* 0x00006e00000e0000 */
[----:B------:R-:W-:Y:S01]  /*0ae0*/  DADD R18, R18, R20 ;  /* 0x0000000012127229 */ /* 0x000fe20000000014 */
[----:B---3--:R-:W3:Y:S01]  /*0af0*/  MUFU.RCP64H R11, R13 ;  /* 0x0000000d000b7308 */ /* 0x008ee20000001800 */
[----:B------:R-:W-:-:S05]  /*0b00*/  VIADD R10, R13, 0x300402 ;  /* 0x003004020d0a7836 */ /* 0x000fca0000000000 */
[----:B------:R-:W-:Y:S01]  /*0b10*/  FSETP.GEU.AND P0, PT, |R10|, 5.8789094863358348022e-39, PT ;  /* 0x004004020a00780b */ /* 0x000fe20003f0e200 */
[----:B---3--:R-:W-:-:S08]  /*0b20*/  DFMA R22, -R12, R10, 1 ;  /* 0x3ff000000c16742b */ /* 0x008fd0000000010a */
[----:B------:R-:W-:-:S08]  /*0b30*/  DFMA R22, R22, R22, R22 ;  /* 0x000000161616722b */ /* 0x000fd00000000016 */
[----:B------:R-:W-:-:S08]  /*0b40*/  DFMA R22, R10, R22, R10 ;  /* 0x000000160a16722b */ /* 0x000fd0000000000a */
[----:B------:R-:W-:-:S08]  /*0b50*/  DFMA R14, -R12, R22, 1 ;  /* 0x3ff000000c0e742b */ /* 0x000fd00000000116 */
[----:B------:R-:W-:Y:S01]  /*0b60*/  DFMA R14, R22, R14, R22 ;  /* 0x0000000e160e722b */ /* 0x000fe20000000016 */
[----:B012---:R-:W-:Y:S10]  /*0b70*/  @P0 BRA `(.L_x_1872) ;  /* 0x0000000000100947 */ /* 0x007ff40003800000 */
[----:B------:R-:W-:Y:S02]  /*0b80*/  LOP3.LUT R10, R13, 0x7fffffff, RZ, 0xc0, !PT ;  /* 0x7fffffff0d0a7812 */ /* 0x000fe400078ec0ff */
[----:B------:R-:W-:-:S03]  /*0b90*/  MOV R4, 0xbc0 ;  /* 0x00000bc000047802 */ /* 0x000fc60000000f00 */
[----:B------:R-:W-:-:S07]  /*0ba0*/  VIADD R10, R10, 0xfff00000 ;  /* 0xfff000000a0a7836 */ /* 0x000fce0000000000 */
[----:B------:R-:W-:Y:S05]  /*0bb0*/  CALL.REL.NOINC `($__internal_40_$__cuda_sm20_dblrcp_rn_slowpath_v3) ;  /* 0x0000001800307944 */ /* 0x000fea0003c00000 */
.L_x_1872:
[----:B------:R-:W-:Y:S05]  /*0bc0*/  BSYNC.RECONVERGENT B1 ;  /* 0x0000000000017941 */ /* 0x000fea0003800200 */
.L_x_1871:
[----:B------:R-:W0:Y:S01]  /*0bd0*/  SHFL.BFLY PT, R7, R0, 0x8, 0x1f ;  /* 0x0d001f0000077f89 */ /* 0x000e2200000e0000 */
[----:B------:R-:W1:Y:S01]  /*0be0*/  I2F.F64 R24, R6 ;  /* 0x0000000600187312 */ /* 0x000e620000201c00 */
[----:B------:R-:W-:Y:S01]  /*0bf0*/  DADD R22, R16, -R8 ;  /* 0x0000000010167229 */ /* 0x000fe20000000808 */
[----:B------:R-:W-:Y:S01]  /*0c00*/  BSSY.RECONVERGENT B1, `(.L_x_1873) ;  /* 0x0000020000017945 */ /* 0x000fe20003800200 */
[----:B------:R-:W-:Y:S04]  /*0c10*/  SHFL.BFLY PT, R21, R19, 0x4, 0x1f ;  /* 0x0c801f0013157f89 */ /* 0x000fe800000e0000 */
[----:B------:R-:W2:Y:S02]  /*0c20*/  SHFL.BFLY PT, R20, R18, 0x4, 0x1f ;  /* 0x0c801f0012147f89 */ /* 0x000ea400000e0000 */
[----:B------:R-:W-:-:S02]  /*0c30*/  DMUL R22, R22, R22 ;  /* 0x0000001616167228 */ /* 0x000fc40000000000 */
[----:B-1----:R-:W-:Y:S01]  /*0c40*/  DMUL R8, R8, R24 ;  /* 0x0000001808087228 */ /* 0x002fe20000000000 */
[----:B0-----:R-:W-:-:S05]  /*0c50*/  IMAD.IADD R3, R0, 0x1, R7 ;  /* 0x0000000100037824 */ /* 0x001fca00078e0207 */
[----:B------:R-:W-:-:S04]  /*0c60*/  I2FP.F32.S32 R4, R3 ;  /* 0x0000000300047245 */ /* 0x000fc80000201400 */
[----:B------:R-:W-:Y:S02]  /*0c70*/  FMNMX.FTZ R10, R4, 1, !PT ;  /* 0x3f800000040a7809 */ /* 0x000fe40007810000 */
[----:B------:R-:W0:Y:S03]  /*0c80*/  I2F.F64 R4, R5 ;  /* 0x0000000500047312 */ /* 0x000e260000201c00 */
[----:B------:R-:W-:-:S06]  /*0c90*/  FMUL.FTZ R12, R10, 1 ;  /* 0x3f8000000a0c7820 */ /* 0x000fcc0000410000 */
[----:B------:R-:W1:Y:S01]  /*0ca0*/  F2F.F64.F32 R12, R12 ;  /* 0x0000000c000c7310 */ /* 0x000e620000201800 */
[-C--:B0-----:R-:W-:Y:S02]  /*0cb0*/  DFMA R16, R16, R4.reuse, R8 ;  /* 0x000000041010722b */ /* 0x081fe40000000008 */
[----:B------:R-:W-:-:S06]  /*0cc0*/  DMUL R22, R22, R4 ;  /* 0x0000000416167228 */ /* 0x000fcc0000000000 */
[----:B------:R-:W-:Y:S01]  /*0cd0*/  DMUL R16, R16, R14 ;  /* 0x0000000e10107228 */ /* 0x000fe20000000000 */
[----:B-1----:R-:W0:Y:S01]  /*0ce0*/  MUFU.RCP64H R11, R13 ;  /* 0x0000000d000b7308 */ /* 0x002e220000001800 */
[----:B------:R-:W-:Y:S01]  /*0cf0*/  VIADD R10, R13, 0x300402 ;  /* 0x003004020d0a7836 */ /* 0x000fe20000000000 */
[----:B------:R-:W-:-:S04]  /*0d00*/  DMUL R22, R22, R24 ;  /* 0x0000001816167228 */ /* 0x000fc80000000000 */
[----:B------:R-:W-:-:S04]  /*0d10*/  FSETP.GEU.AND P0, PT, |R10|, 5.8789094863358348022e-39, PT ;  /* 0x004004020a00780b */ /* 0x000fc80003f0e200 */
[----:B--2---:R-:W-:Y:S02]  /*0d20*/  DFMA R20, R22, R14, R20 ;  /* 0x0000000e1614722b */ /* 0x004fe40000000014 */
[----:B0-----:R-:W-:-:S06]  /*0d30*/  DFMA R8, -R12, R10, 1 ;  /* 0x3ff000000c08742b */ /* 0x001fcc000000010a */
[----:B------:R-:W-:Y:S02]  /*0d40*/  DADD R18, R18, R20 ;  /* 0x0000000012127229 */ /* 0x000fe40000000014 */
        /* <DEDUP_REMOVED lines=11> */
.L_x_1874:
[----:B------:R-:W-:Y:S05]  /*0e00*/  BSYNC.RECONVERGENT B1 ;  /* 0x0000000000017941 */ /* 0x000fea0003800200 */
.L_x_1873:
        /* <DEDUP_REMOVED lines=16> */
[----:B------:R-:W-:-:S04]  /*0f10*/  FMUL.FTZ R4, R4, 1 ;  /* 0x3f80000004047820 */ /* 0x000fc80000410000 */
[----:B------:R-:W0:Y:S02]  /*0f20*/  F2F.F64.F32 R12, R4 ;  /* 0x00000004000c7310 */ /* 0x000e240000201800 */
[----:B-1----:R-:W-:-:S08]  /*0f30*/  DFMA R20, R22, R14, R20 ;  /* 0x0000000e1614722b */ /* 0x002fd00000000014 */
        /* <DEDUP_REMOVED lines=16> */
.L_x_1876:
[----:B------:R-:W-:Y:S05]  /*1040*/  BSYNC.RECONVERGENT B1 ;  /* 0x0000000000017941 */ /* 0x000fea0003800200 */
.L_x_1875:
[C---:B------:R-:W-:Y:S01]  /*1050*/  LOP3.LUT P0, RZ, R2.reuse, 0x1f, RZ, 0xc0, !PT ;  /* 0x0000001f02ff7812 */ /* 0x040fe2000780c0ff */
[----:B-12---:R-:W-:Y:S01]  /*1060*/  DADD R12, R16, -R8 ;  /* 0x00000000100c7229 */ /* 0x006fe20000000808 */
[----:B------:R-:W0:Y:S01]  /*1070*/  I2F.F64 R20, R3 ;  /* 0x0000000300147312 */ /* 0x000e220000201c00 */
[----:B------:R-:W-:Y:S01]  /*1080*/  SHFL.BFLY PT, R11, R19, 0x10, 0x1f ;  /* 0x0e001f00130b7f89 */ /* 0x000fe200000e0000 */
[----:B------:R-:W-:Y:S01]  /*1090*/  BAR.SYNC.DEFER_BLOCKING 0x0 ;  /* 0x0000000000007b1d */ /* 0x000fe20000010000 */
[----:B------:R-:W-:-:S05]  /*10a0*/  ISETP.GT.U32.AND P1, PT, R2, 0x1f, PT ;  /* 0x0000001f0200780c */ /* 0x000fca0003f24070 */
[----:B------:R-:W-:Y:S01]  /*10b0*/  DMUL R12, R12, R12 ;  /* 0x0000000c0c0c7228 */ /* 0x000fe20000000000 */
[----:B------:R-:W1:Y:S02]  /*10c0*/  I2F.F64 R6, R6 ;  /* 0x0000000600067312 */ /* 0x000e640000201c00 */
[----:B------:R-:W2:Y:S01]  /*10d0*/  @!P0 S2R R23, SR_CgaCtaId ;  /* 0x0000000000178919 */ /* 0x000ea20000008800 */
[----:B------:R-:W-:Y:S01]  /*10e0*/  @!P0 MOV R0, 0x400 ;  /* 0x0000040000008802 */ /* 0x000fe20000000f00 */
[----:B------:R-:W-:Y:S01]  /*10f0*/  BSSY.RECONVERGENT B0, `(.L_x_1877) ;  /* 0x000001f000007945 */ /* 0x000fe20003800200 */
[----:B------:R-:W3:Y:S02]  /*1100*/  SHFL.BFLY PT, R10, R18, 0x10, 0x1f ;  /* 0x0e001f00120a7f89 */ /* 0x000ee400000e0000 */
[----:B0-----:R-:W-:Y:S02]  /*1110*/  DMUL R12, R12, R20 ;  /* 0x000000140c0c7228 */ /* 0x001fe40000000000 */
[----:B-1----:R-:W-:-:S06]  /*1120*/  DMUL R8, R8, R6 ;  /* 0x0000000608087228 */ /* 0x002fcc0000000000 */
[----:B------:R-:W-:Y:S02]  /*1130*/  DMUL R12, R12, R6 ;  /* 0x000000060c0c7228 */ /* 0x000fe40000000000 */
[----:B------:R-:W-:-:S06]  /*1140*/  DFMA R8, R16, R20, R8 ;  /* 0x000000141008722b */ /* 0x000fcc0000000008 */
[-C--:B---3--:R-:W-:Y:S02]  /*1150*/  DFMA R10, R12, R14.reuse, R10 ;  /* 0x0000000e0c0a722b */ /* 0x088fe4000000000a */
[----:B------:R-:W-:Y:S01]  /*1160*/  DMUL R16, R8, R14 ;  /* 0x0000000e08107228 */ /* 0x000fe20000000000 */
[----:B--2---:R-:W-:-:S05]  /*1170*/  @!P0 LEA R3, R23, R0, 0x18 ;  /* 0x0000000017038211 */ /* 0x004fca00078ec0ff */
[----:B------:R-:W-:Y:S01]  /*1180*/  DADD R18, R18, R10 ;  /* 0x0000000012127229 */ /* 0x000fe2000000000a */
[CC--:B------:R-:W-:Y:S02]  /*1190*/  @!P0 LEA.HI R0, R2.reuse, R3.reuse, RZ, 0x1d ;  /* 0x0000000302008211 */ /* 0x0c0fe400078fe8ff */
[----:B------:R-:W-:-:S03]  /*11a0*/  @!P0 LEA.HI R3, R2, R3, RZ, 0x1f ;  /* 0x0000000302038211 */ /* 0x000fc600078ff8ff */
[----:B------:R0:W-:Y:S04]  /*11b0*/  @!P0 STS [R0], R5 ;  /* 0x0000000500008388 */ /* 0x0001e80000000800 */
[----:B------:R0:W-:Y:S04]  /*11c0*/  @!P0 STS.64 [R3+0x80], R16 ;  /* 0x0000801003008388 */ /* 0x0001e80000000a00 */
[----:B------:R0:W-:Y:S01]  /*11d0*/  @!P0 STS.64 [R3+0x88], R18 ;  /* 0x0000881203008388 */ /* 0x0001e20000000a00 */
[----:B------:R-:W-:Y:S06]  /*11e0*/  BAR.SYNC.DEFER_BLOCKING 0x0 ;  /* 0x0000000000007b1d */ /* 0x000fec0000010000 */
[----:B------:R-:W-:Y:S05]  /*11f0*/  @P1 BRA `(.L_x_1878) ;  /* 0x0000000000381947 */ /* 0x000fea0003800000 */
[----:B------:R-:W1:Y:S01]  /*1200*/  LDCU UR4, c[0x0][0x364] ;  /* 0x00006c80ff0477ac */ /* 0x000e620008000800 */
[----:B0-----:R-:W-:Y:S01]  /*1210*/  IMAD.MOV.U32 R5, RZ, RZ, RZ ;  /* 0x000000ffff057224 */ /* 0x001fe200078e00ff */
[----:B------:R-:W-:Y:S02]  /*1220*/  CS2R R16, SRZ ;  /* 0x0000000000107805 */ /* 0x000fe4000001ff00 */
[----:B------:R-:W-:Y:S01]  /*1230*/  CS2R R18, SRZ ;  /* 0x0000000000127805 */ /* 0x000fe2000001ff00 */
[----:B-1----:R-:W-:-:S04]  /*1240*/  UIMAD UR4, UR5, UR4, URZ ;  /* 0x00000004050472a4 */ /* 0x002fc8000f8e02ff */
[----:B------:R-:W-:-:S06]  /*1250*/  USHF.R.U32.HI UR4, URZ, 0x5, UR4 ;  /* 0x00000005ff047899 */ /* 0x000fcc0008011604 */
[----:B------:R-:W-:-:S13]  /*1260*/  ISETP.GE.U32.AND P0, PT, R2, UR4, PT ;  /* 0x0000000402007c0c */ /* 0x000fda000bf06070 */
[----:B------:R-:W0:Y:S01]  /*1270*/  @!P0 S2R R3, SR_CgaCtaId ;  /* 0x0000000000038919 */ /* 0x000e220000008800 */
[----:B------:R-:W-:-:S04]  /*1280*/  @!P0 MOV R0, 0x400 ;  /* 0x0000040000008802 */ /* 0x000fc80000000f00 */
[----:B0-----:R-:W-:-:S05]  /*1290*/  @!P0 LEA R3, R3, R0, 0x18 ;  /* 0x0000000003038211 */ /* 0x001fca00078ec0ff */
[C-C-:B------:R-:W-:Y:S02]  /*12a0*/  @!P0 IMAD R0, R2.reuse, 0x4, R3.reuse ;  /* 0x0000000402008824 */ /* 0x140fe400078e0203 */
[----:B------:R-:W-:-:S03]  /*12b0*/  @!P0 IMAD R3, R2, 0x10, R3 ;  /* 0x0000001002038824 */ /* 0x000fc600078e0203 */
[----:B------:R1:W2:Y:S04]  /*12c0*/  @!P0 LDS R5, [R0] ;  /* 0x0000000000058984 */ /* 0x0002a80000000800 */
[----:B------:R1:W3:Y:S02]  /*12d0*/  @!P0 LDS.128 R16, [R3+0x80] ;  /* 0x0000800003108984 */ /* 0x0002e40000000c00 */
.L_x_1878:
[----:B------:R-:W-:Y:S05]  /*12e0*/  BSYNC.RECONVERGENT B0 ;  /* 0x0000000000007941 */ /* 0x000fea0003800200 */
.L_x_1877:
[----:B--2---:R-:W0:Y:S01]  /*12f0*/  SHFL.BFLY PT, R8, R5, 0x1, 0x1f ;  /* 0x0c201f0005087f89 */ /* 0x004e2200000e0000 */
[----:B------:R-:W-:Y:S03]  /*1300*/  BSSY.RECONVERGENT B1, `(.L_x_1879) ;  /* 0x0000015000017945 */ /* 0x000fe60003800200 */
[----:B---3--:R2:W3:Y:S04]  /*1310*/  SHFL.BFLY PT, R23, R17, 0x1, 0x1f ;  /* 0x0c201f0011177f89 */ /* 0x0084e800000e0000 */
[----:B------:R2:W4:Y:S01]  /*1320*/  SHFL.BFLY PT, R22, R16, 0x1, 0x1f ;  /* 0x0c201f0010167f89 */ /* 0x00052200000e0000 */
[----:B01----:R-:W-:-:S05]  /*1330*/  IMAD.IADD R3, R8, 0x1, R5 ;  /* 0x0000000108037824 */ /* 0x003fca00078e0205 */
[----:B------:R-:W-:-:S04]  /*1340*/  I2FP.F32.S32 R0, R3 ;  /* 0x0000000300007245 */ /* 0x000fc80000201400 */
        /* <DEDUP_REMOVED lines=11> */
[----:B--234-:R-:W-:Y:S10]  /*1400*/  @P0 BRA `(.L_x_1880) ;  /* 0x0000000000100947 */ /* 0x01cff40003800000 */
[----:B------:R-:W-:Y:S02]  /*1410*/  LOP3.LUT R10, R13, 0x7fffffff, RZ, 0xc0, !PT ;  /* 0x7fffffff0d0a7812 */ /* 0x000fe400078ec0ff */
[----:B------:R-:W-:-:S03]  /*1420*/  MOV R4, 0x1450 ;  /* 0x0000145000047802 */ /* 0x000fc60000000f00 */
[----:B------:R-:W-:-:S07]  /*1430*/  VIADD R10, R10, 0xfff00000 ;  /* 0xfff000000a0a7836 */ /* 0x000fce0000000000 */
[----:B------:R-:W-:Y:S05]  /*1440*/  CALL.REL.NOINC `($__internal_40_$__cuda_sm20_dblrcp_rn_slowpath_v3) ;  /* 0x00000010000c7944 */ /* 0x000fea0003c00000 */
.L_x_1880:
[----:B------:R-:W-:Y:S05]  /*1450*/  BSYNC.RECONVERGENT B1 ;  /* 0x0000000000017941 */ /* 0x000fea0003800200 */
.L_x_1879:
[----:B------:R-:W0:Y:S01]  /*1460*/  SHFL.BFLY PT, R6, R3, 0x2, 0x1f ;  /* 0x0c401f0003067f89 */ /* 0x000e2200000e0000 */
[----:B------:R-:W1:Y:S01]  /*1470*/  I2F.F64 R26, R8 ;  /* 0x00000008001a7312 */ /* 0x000e620000201c00 */
[----:B------:R-:W-:Y:S01]  /*1480*/  DADD R24, -R22, R16 ;  /* 0x0000000016187229 */ /* 0x000fe20000000110 */
        /* <DEDUP_REMOVED lines=9> */
[----:B------:R-:W-:-:S05]  /*1520*/  FMUL.FTZ R7, R7, 1 ;  /* 0x3f80000007077820 */ /* 0x000fca0000410000 */
[----:B------:R-:W1:Y:S01]  /*1530*/  F2F.F64.F32 R12, R7 ;  /* 0x00000007000c7310 */ /* 0x000e620000201800 */
[----:B0-----:R-:W-:Y:S02]  /*1540*/  DFMA R22, R4, R16, R22 ;  /* 0x000000100416722b */ /* 0x001fe40000000016 */
[----:B------:R-:W-:-:S05]  /*1550*/  DMUL R24, R24, R4 ;  /* 0x0000000418187228 */ /* 0x000fca0000000000 */
[----:B-1----:R-:W0:Y:S01]  /*1560*/  MUFU.RCP64H R11, R13 ;  /* 0x0000000d000b7308 */ /* 0x002e220000001800 */
[----:B------:R-:W-:Y:S02]  /*1570*/  VIADD R10, R13, 0x300402 ;  /* 0x003004020d0a7836 */ /* 0x000fe40000000000 */
[----:B------:R-:W-:Y:S02]  /*1580*/  DMUL R24, R24, R26 ;  /* 0x0000001a18187228 */ /* 0x000fe40000000000 */
[----:B------:R-:W-:Y:S01]  /*1590*/  DMUL R8, R22, R14 ;  /* 0x0000000e16087228 */ /* 0x000fe20000000000 */
[----:B------:R-:W-:-:S05]  /*15a0*/  FSETP.GEU.AND P0, PT, |R10|, 5.8789094863358348022e-39, PT ;  /* 0x004004020a00780b */ /* 0x000fca0003f0e200 */
        /* <DEDUP_REMOVED lines=14> */
.L_x_1882:
[----:B------:R-:W-:Y:S05]  /*1690*/  BSYNC.RECONVERGENT B1 ;  /* 0x0000000000017941 */ /* 0x000fea0003800200 */
.L_x_1881:
        /* <DEDUP_REMOVED lines=35> */
.L_x_1884:
[----:B------:R-:W-:Y:S05]  /*18d0*/  BSYNC.RECONVERGENT B1 ;  /* 0x0000000000017941 */ /* 0x000fea0003800200 */
.L_x_1883:
        /* <DEDUP_REMOVED lines=35> */
.L_x_1886:
[----:B------:R-:W-:Y:S05]  /*1b10*/  BSYNC.RECONVERGENT B1 ;  /* 0x0000000000017941 */ /* 0x000fea0003800200 */
.L_x_1885:
[----:B------:R-:W0:Y:S01]  /*1b20*/  SHFL.BFLY PT, R0, R3, 0x10, 0x1f ;  /* 0x0e001f0003007f89 */ /* 0x000e2200000e0000 */
[----:B-12---:R-:W-:Y:S01]  /*1b30*/  DADD R22, R16, -R8 ;  /* 0x0000000010167229 */ /* 0x006fe20000000808 */
[----:B------:R-:W-:Y:S02]  /*1b40*/  BSSY.RECONVERGENT B1, `(.L_x_1887) ;  /* 0x0000021000017945 */ /* 0x000fe40003800200 */
[----:B------:R-:W-:Y:S04]  /*1b50*/  SHFL.BFLY PT, R21, R19, 0x8, 0x1f ;  /* 0x0d001f0013157f89 */ /* 0x000fe800000e0000 */
[----:B------:R-:W1:Y:S01]  /*1b60*/  SHFL.BFLY PT, R20, R18, 0x8, 0x1f ;  /* 0x0d001f0012147f89 */ /* 0x000e6200000e0000 */
[----:B------:R-:W-:Y:S01]  /*1b70*/  DMUL R22, R22, R22 ;  /* 0x0000001616167228 */ /* 0x000fe20000000000 */
[----:B0-----:R-:W-:-:S05]  /*1b80*/  IMAD.IADD R4, R3, 0x1, R0 ;  /* 0x0000000103047824 */ /* 0x001fca00078e0200 */
[----:B------:R-:W-:-:S04]  /*1b90*/  I2FP.F32.S32 R4, R4 ;  /* 0x0000000400047245 */ /* 0x000fc80000201400 */
[----:B------:R-:W-:Y:S02]  /*1ba0*/  FMNMX.FTZ R7, R4, 1, !PT ;  /* 0x3f80000004077809 */ /* 0x000fe40007810000 */
[----:B------:R-:W0:Y:S03]  /*1bb0*/  I2F.F64 R4, R5 ;  /* 0x0000000500047312 */ /* 0x000e260000201c00 */
[----:B------:R-:W-:-:S05]  /*1bc0*/  FMUL.FTZ R12, R7, 1 ;  /* 0x3f800000070c7820 */ /* 0x000fca0000410000 */
[----:B------:R-:W2:Y:S01]  /*1bd0*/  I2F.F64 R6, R6 ;  /* 0x0000000600067312 */ /* 0x000ea20000201c00 */
[----:B0-----:R-:W-:-:S07]  /*1be0*/  DMUL R22, R22, R4 ;  /* 0x0000000416167228 */ /* 0x001fce0000000000 */
[----:B------:R-:W0:Y:S01]  /*1bf0*/  F2F.F64.F32 R12, R12 ;  /* 0x0000000c000c7310 */ /* 0x000e220000201800 */
[-C--:B--2---:R-:W-:Y:S02]  /*1c00*/  DMUL R8, R8, R6.reuse ;  /* 0x0000000608087228 */ /* 0x084fe40000000000 */
[----:B------:R-:W-:-:S05]  /*1c10*/  DMUL R22, R22, R6 ;  /* 0x0000000616167228 */ /* 0x000fca0000000000 */
[----:B0-----:R-:W0:Y:S01]  /*1c20*/  MUFU.RCP64H R11, R13 ;  /* 0x0000000d000b7308 */ /* 0x001e220000001800 */
[----:B------:R-:W-:Y:S01]  /*1c30*/  VIADD R10, R13, 0x300402 ;  /* 0x003004020d0a7836 */ /* 0x000fe20000000000 */
[----:B------:R-:W-:Y:S02]  /*1c40*/  DFMA R8, R16, R4, R8 ;  /* 0x000000041008722b */ /* 0x000fe40000000008 */
[----:B-1----:R-:W-:Y:S02]  /*1c50*/  DFMA R20, R22, R14, R20 ;  /* 0x0000000e1614722b */ /* 0x002fe40000000014 */
[----:B------:R-:W-:-:S04]  /*1c60*/  FSETP.GEU.AND P0, PT, |R10|, 5.8789094863358348022e-39, PT ;  /* 0x004004020a00780b */ /* 0x000fc80003f0e200 */
[----:B------:R-:W-:Y:S02]  /*1c70*/  DMUL R8, R8, R14 ;  /* 0x0000000e08087228 */ /* 0x000fe40000000000 */
[----:B------:R-:W-:Y:S02]  /*1c80*/  DADD R18, R18, R20 ;  /* 0x0000000012127229 */ /* 0x000fe40000000014 */
[----:B0-----:R-:W-:-:S03]  /*1c90*/  DFMA R16, -R12, R10, 1 ;  /* 0x3ff000000c10742b */ /* 0x001fc6000000010a */
[----:B------:R0:W1:Y:S04]  /*1ca0*/  SHFL.BFLY PT, R7, R9, 0x10, 0x1f ;  /* 0x0e001f0009077f89 */ /* 0x00006800000e0000 */
[----:B------:R0:W2:Y:S01]  /*1cb0*/  SHFL.BFLY PT, R6, R8, 0x10, 0x1f ;  /* 0x0e001f0008067f89 */ /* 0x0000a200000e0000 */
        /* <DEDUP_REMOVED lines=9> */
.L_x_1888:
[----:B------:R-:W-:Y:S05]  /*1d50*/  BSYNC.RECONVERGENT B1 ;  /* 0x0000000000017941 */ /* 0x000fea0003800200 */
.L_x_1887:
[----:B------:R-:W-:Y:S01]  /*1d60*/  ISETP.NE.AND P0, PT, R2, RZ, PT ;  /* 0x000000ff0200720c */ /* 0x000fe20003f05270 */
[----:B------:R0:W1:Y:S01]  /*1d70*/  I2F.F64 R12, R0 ;  /* 0x00000000000c7312 */ /* 0x0000620000201c00 */
[----:B------:R0:W2:Y:S04]  /*1d80*/  SHFL.BFLY PT, R11, R19, 0x10, 0x1f ;  /* 0x0e001f00130b7f89 */ /* 0x0000a800000e0000 */
[----:B------:R0:W3:Y:S07]  /*1d90*/  SHFL.BFLY PT, R10, R18, 0x10, 0x1f ;  /* 0x0e001f00120a7f89 */ /* 0x0000ee00000e0000 */
[----:B------:R-:W-:Y:S05]  /*1da0*/  @P0 EXIT ;  /* 0x000000000000094d */ /* 0x000fea0003800000 */
[----:B------:R-:W4:Y:S01]  /*1db0*/  LDCU.64 UR8, c[0x0][0x3c8] ;  /* 0x00007900ff0877ac */ /* 0x000f220008000a00 */
[----:B------:R-:W5:Y:S01]  /*1dc0*/  I2F.F64 R2, R3 ;  /* 0x0000000300027312 */ /* 0x000f620000201c00 */
[----:B-1----:R-:W-:-:S08]  /*1dd0*/  DMUL R4, R6, R12 ;  /* 0x0000000c06047228 */ /* 0x002fd00000000000 */
[----:B-----5:R-:W-:Y:S01]  /*1de0*/  DFMA R4, R8, R2, R4 ;  /* 0x000000020804722b */ /* 0x020fe20000000004 */
[----:B----4-:R-:W-:-:S04]  /*1df0*/  UISETP.NE.U32.AND UP0, UPT, UR8, URZ, UPT ;  /* 0x000000ff0800728c */ /* 0x010fc8000bf05070 */
[----:B------:R-:W-:-:S03]  /*1e00*/  UISETP.NE.AND.EX UP0, UPT, UR9, URZ, UPT, UP0 ;  /* 0x000000ff0900728c */ /* 0x000fc6000bf05300 */
[----:B------:R-:W-:-:S06]  /*1e10*/  DMUL R16, R4, R14 ;  /* 0x0000000e04107228 */ /* 0x000fcc0000000000 */
[----:B------:R-:W-:Y:S05]  /*1e20*/  BRA.U !UP0, `(.L_x_1889) ;  /* 0x0000000108207547 */ /* 0x000fea000b800000 */
[----:B------:R-:W1:Y:S02]  /*1e30*/  LDCU.64 UR6, c[0x0][0x3d8] ;  /* 0x00007b00ff0677ac */ /* 0x000e640008000a00 */
[----:B-1----:R-:W-:-:S04]  /*1e40*/  UIMAD.WIDE.U32 UR4, UR12, UR6, URZ ;  /* 0x000000060c0472a5 */ /* 0x002fc8000f8e00ff */
[----:B------:R-:W-:Y:S02]  /*1e50*/  UIMAD UR6, UR12, UR7, UR5 ;  /* 0x000000070c0672a4 */ /* 0x000fe4000f8e0205 */
[----:B------:R-:W-:-:S04]  /*1e60*/  ULEA UR5, UP0, UR4, UR8, 0x3 ;  /* 0x0000000804057291 */ /* 0x000fc8000f8018ff */
[----:B------:R-:W-:Y:S02]  /*1e70*/  ULEA.HI.X UR4, UR4, UR9, UR6, 0x3, UP0 ;  /* 0x0000000904047291 */ /* 0x000fe400080f1c06 */
[----:B------:R-:W-:-:S04]  /*1e80*/  IMAD.U32 R4, RZ, RZ, UR5 ;  /* 0x00000005ff047e24 */ /* 0x000fc8000f8e00ff */
[----:B------:R-:W-:-:S05]  /*1e90*/  IMAD.U32 R5, RZ, RZ, UR4 ;  /* 0x00000004ff057e24 */ /* 0x000fca000f8e00ff */
[----:B------:R1:W-:Y:S02]  /*1ea0*/  STG.E.64 desc[UR10][R4.64], R16 ;  /* 0x0000001004007986 */ /* 0x0003e4000c101b0a */
.L_x_1889:
[----:B------:R-:W4:Y:S02]  /*1eb0*/  LDCU.64 UR4, c[0x0][0x3e0] ;  /* 0x00007c00ff0477ac */ /* 0x000f240008000a00 */
[----:B----4-:R-:W-:-:S04]  /*1ec0*/  ISETP.NE.U32.AND P0, PT, RZ, UR4, PT ;  /* 0x00000004ff007c0c */ /* 0x010fc8000bf05070 */
[----:B------:R-:W-:-:S13]  /*1ed0*/  ISETP.NE.AND.EX P0, PT, RZ, UR5, PT, P0 ;  /* 0x00000005ff007c0c */ /* 0x000fda000bf05300 */
[----:B------:R-:W-:Y:S05]  /*1ee0*/  @!P0 EXIT ;  /* 0x000000000000894d */ /* 0x000fea0003800000 */
[----:B------:R-:W4:Y:S01]  /*1ef0*/  LDCU UR4, c[0x0][0x388] ;  /* 0x00007100ff0477ac */ /* 0x000f220008000800 */
[----:B------:R-:W-:Y:S01]  /*1f00*/  DADD R6, R8, -R6 ;  /* 0x0000000008067229 */ /* 0x000fe20000000806 */
[----:B-1----:R-:W-:Y:S01]  /*1f10*/  IMAD.MOV.U32 R16, RZ, RZ, 0x1 ;  /* 0x00000001ff107424 */ /* 0x002fe200078e00ff */
[----:B------:R-:W-:Y:S01]  /*1f20*/  BSSY.RECONVERGENT B0, `(.L_x_1890) ;  /* 0x000001e000007945 */ /* 0x000fe20003800200 */
[----:B------:R-:W4:Y:S05]  /*1f30*/  LDCU UR5, c[0x0][0x398] ;  /* 0x00007300ff0577ac */ /* 0x000f2a0008000800 */
[----:B------:R-:W-:-:S08]  /*1f40*/  DMUL R6, R6, R6 ;  /* 0x0000000606067228 */ /* 0x000fd00000000000 */
[----:B------:R-:W-:Y:S01]  /*1f50*/  DMUL R6, R6, R2 ;  /* 0x0000000206067228 */ /* 0x000fe20000000000 */
[----:B----4-:R-:W-:-:S07]  /*1f60*/  UIMAD UR4, UR4, UR5, URZ ;  /* 0x00000005040472a4 */ /* 0x010fce000f8e02ff */
[----:B------:R-:W-:Y:S02]  /*1f70*/  DMUL R6, R6, R12 ;  /* 0x0000000c06067228 */ /* 0x000fe40000000000 */
[----:B------:R-:W1:Y:S06]  /*1f80*/  I2F.F64 R4, UR4 ;  /* 0x0000000400047d12 */ /* 0x000e6c0008201c00 */
[----:B--23--:R-:W-:-:S08]  /*1f90*/  DFMA R6, R6, R14, R10 ;  /* 0x0000000e0606722b */ /* 0x00cfd0000000000a */
[----:B0-----:R-:W-:Y:S01]  /*1fa0*/  DADD R18, R18, R6 ;  /* 0x0000000012127229 */ /* 0x001fe20000000006 */
[----:B-1----:R-:W0:Y:S09]  /*1fb0*/  MUFU.RCP64H R17, R5 ;  /* 0x0000000500117308 */ /* 0x002e320000001800 */
[----:B------:R-:W-:Y:S01]  /*1fc0*/  FSETP.GEU.AND P1, PT, |R19|, 6.5827683646048100446e-37, PT ;  /* 0x036000001300780b */ /* 0x000fe20003f2e200 */
        /* <DEDUP_REMOVED lines=10> */
[----:B------:R-:W-:Y:S05]  /*2070*/  @P0 BRA P1, `(.L_x_1891) ;  /* 0x0000000000200947 */ /* 0x000fea0000800000 */
[----:B------:R-:W-:Y:S01]  /*2080*/  IMAD.MOV.U32 R16, RZ, RZ, R18 ;  /* 0x000000ffff107224 */ /* 0x000fe200078e0012 */
[----:B------:R-:W-:Y:S01]  /*2090*/  MOV R12, R4 ;  /* 0x00000004000c7202 */ /* 0x000fe20000000f00 */
[----:B------:R-:W-:Y:S01]  /*20a0*/  IMAD.MOV.U32 R17, RZ, RZ, R19 ;  /* 0x000000ffff117224 */ /* 0x000fe200078e0013 */
[----:B------:R-:W-:Y:S01]  /*20b0*/  MOV R0, 0x20e0 ;  /* 0x000020e000007802 */ /* 0x000fe20000000f00 */
[----:B------:R-:W-:-:S07]  /*20c0*/  IMAD.MOV.U32 R13, RZ, RZ, R5 ;  /* 0x000000ffff0d7224 */ /* 0x000fce00078e0005 */
[----:B------:R-:W-:Y:S05]  /*20d0*/  CALL.REL.NOINC `($__internal_41_$__cuda_sm20_div_rn_f64_full) ;  /* 0x0000000400847944 */ /* 0x000fea0003c00000 */
[----:B------:R-:W-:Y:S02]  /*20e0*/  IMAD.MOV.U32 R2, RZ, RZ, R32 ;  /* 0x000000ffff027224 */ /* 0x000fe400078e0020 */
[----:B------:R-:W-:-:S07]  /*20f0*/  IMAD.MOV.U32 R3, RZ, RZ, R33 ;  /* 0x000000ffff037224 */ /* 0x000fce00078e0021 */
.L_x_1891:
[----:B------:R-:W-:Y:S05]  /*2100*/  BSYNC.RECONVERGENT B0 ;  /* 0x0000000000007941 */ /* 0x000fea0003800200 */
.L_x_1890:
[----:B------:R-:W0:Y:S01]  /*2110*/  LDCU.64 UR14, c[0x0][0x3b8] ;  /* 0x00007700ff0e77ac */ /* 0x000e220008000a00 */
[----:B------:R-:W-:Y:S01]  /*2120*/  DSETP.NEU.AND P0, PT, R2, RZ, PT ;  /* 0x000000ff0200722a */ /* 0x000fe20003f0d000 */
[----:B------:R-:W-:Y:S01]  /*2130*/  BSSY.RECONVERGENT B1, `(.L_x_1892) ;  /* 0x000002a000017945 */ /* 0x000fe20003800200 */
[----:B------:R-:W-:Y:S01]  /*2140*/  CS2R R4, SRZ ;  /* 0x0000000000047805 */ /* 0x000fe2000001ff00 */
[----:B0-----:R-:W-:-:S14]  /*2150*/  DSETP.EQ.AND P1, PT, RZ, UR14, PT ;  /* 0x0000000eff007e2a */ /* 0x001fdc000bf22000 */
[----:B------:R-:W-:Y:S05]  /*2160*/  @!P0 BRA P1, `(.L_x_1893) ;  /* 0x0000000000988947 */ /* 0x000fea0000800000 */
[----:B------:R-:W-:Y:S01]  /*2170*/  DADD R8, R2, UR14 ;  /* 0x0000000e02087e29 */ /* 0x000fe20008000000 */
[----:B------:R-:W-:Y:S01]  /*2180*/  IMAD.MOV.U32 R6, RZ, RZ, 0x0 ;  /* 0x00000000ff067424 */ /* 0x000fe200078e00ff */
[----:B------:R-:W-:Y:S01]  /*2190*/  BSSY.RECONVERGENT B0, `(.L_x_1894) ;  /* 0x0000012000007945 */ /* 0x000fe20003800200 */
[----:B------:R-:W-:-:S03]  /*21a0*/  IMAD.MOV.U32 R7, RZ, RZ, 0x3fd80000 ;  /* 0x3fd80000ff077424 */ /* 0x000fc600078e00ff */
        /* <DEDUP_REMOVED lines=14> */
[----:B------:R-:W-:-:S07]  /*2290*/  MOV R0, 0x22b0 ;  /* 0x000022b000007802 */ /* 0x000fce0000000f00 */
[----:B------:R-:W-:Y:S05]  /*22a0*/  CALL.REL.NOINC `($__internal_42_$__cuda_sm20_dsqrt_rn_f64_mediumpath_v1) ;  /* 0x00000008007c7944 */ /* 0x000fea0003c00000 */
.L_x_1895:
[----:B------:R-:W-:Y:S05]  /*22b0*/  BSYNC.RECONVERGENT B0 ;  /* 0x0000000000007941 */ /* 0x000fea0003800200 */
.L_x_1894:
        /* <DEDUP_REMOVED lines=13> */
[----:B------:R-:W-:Y:S05]  /*2390*/  CALL.REL.NOINC `($__internal_40_$__cuda_sm20_dblrcp_rn_slowpath_v3) ;  /* 0x0000000000387944 */ /* 0x000fea0003c00000 */
.L_x_1897:
[----:B------:R-:W-:Y:S05]  /*23a0*/  BSYNC.RECONVERGENT B2 ;  /* 0x0000000000027941 */ /* 0x000fea0003800200 */
.L_x_1896:
[----:B------:R-:W-:Y:S02]  /*23b0*/  IMAD.MOV.U32 R4, RZ, RZ, R14 ;  /* 0x000000ffff047224 */ /* 0x000fe400078e000e */
[----:B------:R-:W-:-:S07]  /*23c0*/  IMAD.MOV.U32 R5, RZ, RZ, R15 ;  /* 0x000000ffff057224 */ /* 0x000fce00078e000f */
.L_x_1893:
[----:B------:R-:W-:Y:S05]  /*23d0*/  BSYNC.RECONVERGENT B1 ;  /* 0x0000000000017941 */ /* 0x000fea0003800200 */
.L_x_1892:
[----:B------:R-:W0:Y:S01]  /*23e0*/  LDCU.64 UR6, c[0x0][0x3f0] ;  /* 0x00007e00ff0677ac */ /* 0x000e220008000a00 */
[----:B------:R-:W1:Y:S01]  /*23f0*/  LDCU.64 UR8, c[0x0][0x3e0] ;  /* 0x00007c00ff0877ac */ /* 0x000e620008000a00 */
[----:B0-----:R-:W-:-:S04]  /*2400*/  UIMAD.WIDE.U32 UR4, UR12, UR6, URZ ;  /* 0x000000060c0472a5 */ /* 0x001fc8000f8e00ff */
[----:B------:R-:W-:Y:S02]  /*2410*/  UIMAD UR6, UR12, UR7, UR5 ;  /* 0x000000070c0672a4 */ /* 0x000fe4000f8e0205 */
[----:B-1----:R-:W-:-:S04]  /*2420*/  ULEA UR5, UP0, UR4, UR8, 0x3 ;  /* 0x0000000804057291 */ /* 0x002fc8000f8018ff */
[----:B------:R-:W-:Y:S02]  /*2430*/  ULEA.HI.X UR4, UR4, UR9, UR6, 0x3, UP0 ;  /* 0x0000000904047291 */ /* 0x000fe400080f1c06 */
[----:B------:R-:W-:-:S04]  /*2440*/  IMAD.U32 R2, RZ, RZ, UR5 ;  /* 0x00000005ff027e24 */ /* 0x000fc8000f8e00ff */
[----:B------:R-:W-:-:S05]  /*2450*/  IMAD.U32 R3, RZ, RZ, UR4 ;  /* 0x00000004ff037e24 */ /* 0x000fca000f8e00ff */
[----:B------:R-:W-:Y:S01]  /*2460*/  STG.E.64 desc[UR10][R2.64], R4 ;  /* 0x0000000402007986 */ /* 0x000fe2000c101b0a */
[----:B------:R-:W-:Y:S05]  /*2470*/  EXIT ;  /* 0x000000000000794d */ /* 0x000fea0003800000 */
        .weak           $__internal_40_$__cuda_sm20_dblrcp_rn_slowpath_v3
        .type           $__internal_40_$__cuda_sm20_dblrcp_rn_slowpath_v3,@function
        .size           $__internal_40_$__cuda_sm20_dblrcp_rn_slowpath_v3,($__internal_41_$__cuda_sm20_div_rn_f64_full - $__internal_40_$__cuda_sm20_dblrcp_rn_slowpath_v3)
$__internal_40_$__cuda_sm20_dblrcp_rn_slowpath_v3:
        /* <DEDUP_REMOVED lines=24> */
.L_x_1901:
        /* <DEDUP_REMOVED lines=9> */
.L_x_1899:
[----:B------:R-:W-:Y:S01]  /*2690*/  LOP3.LUT R15, R13, 0x80000, RZ, 0xfc, !PT ;  /* 0x000800000d0f7812 */ /* 0x000fe200078efcff */
[----:B------:R-:W-:-:S07]  /*26a0*/  IMAD.MOV.U32 R14, RZ, RZ, R12 ;  /* 0x000000ffff0e7224 */ /* 0x000fce00078e000c */
.L_x_1900:
[----:B------:R-:W-:Y:S05]  /*26b0*/  BSYNC.RECONVERGENT B0 ;  /* 0x0000000000007941 */ /* 0x000fea0003800200 */
.L_x_1898:
[----:B------:R-:W-:Y:S02]  /*26c0*/  IMAD.MOV.U32 R10, RZ, RZ, R4 ;  /* 0x000000ffff0a7224 */ /* 0x000fe400078e0004 */
[----:B------:R-:W-:-:S04]  /*26d0*/  IMAD.MOV.U32 R11, RZ, RZ, 0x0 ;  /* 0x00000000ff0b7424 */ /* 0x000fc800078e00ff */
[----:B------:R-:W-:Y:S05]  /*26e0*/  RET.REL.NODEC R10 `(_ZN2at6native36batch_norm_collect_statistics_kernelINS0_6InvStdEdddlEEvNS_27GenericPackedTensorAccessorIKT0_Lm3ENS_17RestrictPtrTraitsET3_EET2_S9_NS3_IS9_Lm1ES6_S7_EESA_) ;  /* 0xffffffd80a447950 */ /* 0x000fea0003c3ffff */
        .weak           $__internal_41_$__cuda_sm20_div_rn_f64_full
        .type           $__internal_41_$__cuda_sm20_div_rn_f64_full,@function
        .size           $__internal_41_$__cuda_sm20_div_rn_f64_full,($__internal_42_$__cuda_sm20_dsqrt_rn_f64_mediumpath_v1 - $__internal_41_$__cuda_sm20_div_rn_f64_full)
$__internal_41_$__cuda_sm20_div_rn_f64_full:
[----:B------:R-:W-:Y:S01]  /*26f0*/  FSETP.GEU.AND P2, PT, |R17|, 1.469367938527859385e-39, PT ;  /* 0x001000001100780b */ /* 0x000fe20003f4e200 */
[----:B------:R-:W-:Y:S01]  /*2700*/  IMAD.MOV.U32 R10, RZ, RZ, 0x1ca00000 ;  /* 0x1ca00000ff0a7424 */ /* 0x000fe200078e00ff */
[C---:B------:R-:W-:Y:S01]  /*2710*/  FSETP.GEU.AND P0, PT, |R13|.reuse, 1.469367938527859385e-39, PT ;  /* 0x001000000d00780b */ /* 0x040fe20003f0e200 */
[----:B------:R-:W-:Y:S01]  /*2720*/  IMAD.MOV.U32 R30, RZ, RZ, R16 ;  /* 0x000000ffff1e7224 */ /* 0x000fe200078e0010 */
[----:B------:R-:W-:Y:S01]  /*2730*/  LOP3.LUT R14, R13, 0x800fffff, RZ, 0xc0, !PT ;  /* 0x800fffff0d0e7812 */ /* 0x000fe200078ec0ff */
[----:B------:R-:W-:Y:S01]  /*2740*/  IMAD.MOV.U32 R34, RZ, RZ, 0x1 ;  /* 0x00000001ff227424 */ /* 0x000fe200078e00ff */
[----:B------:R-:W-:Y:S01]  /*2750*/  LOP3.LUT R8, R17, 0x7ff00000, RZ, 0xc0, !PT ;  /* 0x7ff0000011087812 */ /* 0x000fe200078ec0ff */
[----:B------:R-:W-:Y:S01]  /*2760*/  BSSY.RECONVERGENT B3, `(.L_x_1902) ;  /* 0x0000050000037945 */ /* 0x000fe20003800200 */
[----:B------:R-:W-:Y:S01]  /*2770*/  LOP3.LUT R15, R14, 0x3ff00000, RZ, 0xfc, !PT ;  /* 0x3ff000000e0f7812 */ /* 0x000fe200078efcff */
[----:B------:R-:W-:Y:S01]  /*2780*/  IMAD.MOV.U32 R14, RZ, RZ, R12 ;  /* 0x000000ffff0e7224 */ /* 0x000fe200078e000c */
[----:B------:R-:W-:-:S03]  /*2790*/  LOP3.LUT R39, R13, 0x7ff00000, RZ, 0xc0, !PT ;  /* 0x7ff000000d277812 */ /* 0x000fc600078ec0ff */
[----:B------:R-:W-:Y:S01]  /*27a0*/  @!P2 LOP3.LUT R31, R13, 0x7ff00000, RZ, 0xc0, !PT ;  /* 0x7ff000000d1fa812 */ /* 0x000fe200078ec0ff */
[----:B------:R-:W-:Y:S01]  /*27b0*/  @!P2 IMAD.MOV.U32 R32, RZ, RZ, RZ ;  /* 0x000000ffff20a224 */ /* 0x000fe200078e00ff */
[----:B------:R-:W-:Y:S01]  /*27c0*/  @!P0 DMUL R14, R12, 8.98846567431157953865e+307 ;  /* 0x7fe000000c0e8828 */ /* 0x000fe20000000000 */
[C---:B------:R-:W-:Y:S02]  /*27d0*/  ISETP.GE.U32.AND P1, PT, R8.reuse, R39, PT ;  /* 0x000000270800720c */ /* 0x040fe40003f26070 */
[----:B------:R-:W-:Y:S02]  /*27e0*/  @!P2 ISETP.GE.U32.AND P3, PT, R8, R31, PT ;  /* 0x0000001f0800a20c */ /* 0x000fe40003f66070 */
[C---:B------:R-:W-:Y:S01]  /*27f0*/  SEL R31, R10.reuse, 0x63400000, !P1 ;  /* 0x634000000a1f7807 */ /* 0x040fe20004800000 */
[----:B------:R-:W0:Y:S01]  /*2800*/  MUFU.RCP64H R35, R15 ;  /* 0x0000000f00237308 */ /* 0x000e220000001800 */
[----:B------:R-:W-:Y:S02]  /*2810*/  @!P2 SEL R33, R10, 0x63400000, !P3 ;  /* 0x634000000a21a807 */ /* 0x000fe40005800000 */
[----:B------:R-:W-:-:S02]  /*2820*/  LOP3.LUT R31, R31, 0x800fffff, R17, 0xf8, !PT ;  /* 0x800fffff1f1f7812 */ /* 0x000fc400078ef811 */
[----:B------:R-:W-:Y:S02]  /*2830*/  @!P2 LOP3.LUT R33, R33, 0x80000000, R17, 0xf8, !PT ;  /* 0x800000002121a812 */ /* 0x000fe400078ef811 */
[----:B------:R-:W-:Y:S02]  /*2840*/  @!P0 LOP3.LUT R39, R15, 0x7ff00000, RZ, 0xc0, !PT ;  /* 0x7ff000000f278812 */ /* 0x000fe400078ec0ff */
[----:B------:R-:W-:-:S06]  /*2850*/  @!P2 LOP3.LUT R33, R33, 0x100000, RZ, 0xfc, !PT ;  /* 0x001000002121a812 */ /* 0x000fcc00078efcff */
[----:B------:R-:W-:Y:S02]  /*2860*/  @!P2 DFMA R30, R30, 2, -R32 ;  /* 0x400000001e1ea82b */ /* 0x000fe40000000820 */
[----:B0-----:R-:W-:-:S08]  /*2870*/  DFMA R32, R34, -R14, 1 ;  /* 0x3ff000002220742b */ /* 0x001fd0000000080e */
[----:B------:R-:W-:-:S08]  /*2880*/  DFMA R32, R32, R32, R32 ;  /* 0x000000202020722b */ /* 0x000fd00000000020 */
[----:B------:R-:W-:-:S08]  /*2890*/  DFMA R32, R34, R32, R34 ;  /* 0x000000202220722b */ /* 0x000fd00000000022 */
[----:B------:R-:W-:-:S08]  /*28a0*/  DFMA R34, R32, -R14, 1 ;  /* 0x3ff000002022742b */ /* 0x000fd0000000080e */
[----:B------:R-:W-:-:S08]  /*28b0*/  DFMA R32, R32, R34, R32 ;  /* 0x000000222020722b */ /* 0x000fd00000000020 */
[----:B------:R-:W-:-:S08]  /*28c0*/  DMUL R34, R32, R30 ;  /* 0x0000001e20227228 */ /* 0x000fd00000000000 */
[----:B------:R-:W-:-:S08]  /*28d0*/  DFMA R36, R34, -R14, R30 ;  /* 0x8000000e2224722b */ /* 0x000fd0000000001e */
[----:B------:R-:W-:Y:S01]  /*28e0*/  DFMA R36, R32, R36, R34 ;  /* 0x000000242024722b */ /* 0x000fe20000000022 */
[----:B------:R-:W-:Y:S01]  /*28f0*/  IMAD.MOV.U32 R34, RZ, RZ, R8 ;  /* 0x000000ffff227224 */ /* 0x000fe200078e0008 */
[----:B------:R-:W-:-:S05]  /*2900*/  @!P2 LOP3.LUT R34, R31, 0x7ff00000, RZ, 0xc0, !PT ;  /* 0x7ff000001f22a812 */ /* 0x000fca00078ec0ff */
[----:B------:R-:W-:-:S05]  /*2910*/  VIADD R32, R34, 0xffffffff ;  /* 0xffffffff22207836 */ /* 0x000fca0000000000 */
[----:B------:R-:W-:Y:S01]  /*2920*/  ISETP.GT.U32.AND P0, PT, R32, 0x7feffffe, PT ;  /* 0x7feffffe2000780c */ /* 0x000fe20003f04070 */
[----:B------:R-:W-:-:S05]  /*2930*/  VIADD R32, R39, 0xffffffff ;  /* 0xffffffff27207836 */ /* 0x000fca0000000000 */
[----:B------:R-:W-:-:S13]  /*2940*/  ISETP.GT.U32.OR P0, PT, R32, 0x7feffffe, P0 ;  /* 0x7feffffe2000780c */ /* 0x000fda0000704470 */
[----:B------:R-:W-:Y:S05]  /*2950*/  @P0 BRA `(.L_x_1903) ;  /* 0x00000000006c0947 */ /* 0x000fea0003800000 */
[----:B------:R-:W-:Y:S02]  /*2960*/  LOP3.LUT R17, R13, 0x7ff00000, RZ, 0xc0, !PT ;  /* 0x7ff000000d117812 */ /* 0x000fe400078ec0ff */
[----:B------:R-:W-:Y:S02]  /*2970*/  MOV R16, RZ ;  /* 0x000000ff00107202 */ /* 0x000fe40000000f00 */
[CC--:B------:R-:W-:Y:S02]  /*2980*/  ISETP.GE.U32.AND P0, PT, R8.reuse, R17.reuse, PT ;  /* 0x000000110800720c */ /* 0x0c0fe40003f06070 */
[----:B------:R-:W-:Y:S02]  /*2990*/  VIADDMNMX R8, R8, -R17, 0xb9600000, !PT ;  /* 0xb960000008087446 */ /* 0x000fe40007800911 */
[----:B------:R-:W-:Y:S02]  /*29a0*/  SEL R17, R10, 0x63400000, !P0 ;  /* 0x634000000a117807 */ /* 0x000fe40004000000 */
[----:B------:R-:W-:-:S05]  /*29b0*/  VIMNMX R8, PT, PT, R8, 0x46a00000, PT ;  /* 0x46a0000008087848 */ /* 0x000fca0003fe0100 */
[----:B------:R-:W-:-:S04]  /*29c0*/  IMAD.IADD R8, R8, 0x1, -R17 ;  /* 0x0000000108087824 */ /* 0x000fc800078e0a11 */
        /* <DEDUP_REMOVED lines=20> */
.L_x_1903:
        /* <DEDUP_REMOVED lines=13> */
[----:B------:R-:W-:Y:S02]  /*2be0*/  @P0 IMAD.MOV.U32 R32, RZ, RZ, RZ ;  /* 0x000000ffff200224 */ /* 0x000fe400078e00ff */
[----:B------:R-:W-:Y:S01]  /*2bf0*/  @P0 IMAD.MOV.U32 R33, RZ, RZ, R8 ;  /* 0x000000ffff210224 */ /* 0x000fe200078e0008 */
[----:B------:R-:W-:Y:S06]  /*2c00*/  BRA `(.L_x_1904) ;  /* 0x0000000000147947 */ /* 0x000fec0003800000 */
.L_x_1906:
[----:B------:R-:W-:Y:S01]  /*2c10*/  LOP3.LUT R33, R13, 0x80000, RZ, 0xfc, !PT ;  /* 0x000800000d217812 */ /* 0x000fe200078efcff */
[----:B------:R-:W-:Y:S01]  /*2c20*/  IMAD.MOV.U32 R32, RZ, RZ, R12 ;  /* 0x000000ffff207224 */ /* 0x000fe200078e000c */
[----:B------:R-:W-:Y:S06]  /*2c30*/  BRA `(.L_x_1904) ;  /* 0x0000000000087947 */ /* 0x000fec0003800000 */
.L_x_1905:
[----:B------:R-:W-:Y:S01]  /*2c40*/  LOP3.LUT R33, R17, 0x80000, RZ, 0xfc, !PT ;  /* 0x0008000011217812 */ /* 0x000fe200078efcff */
[----:B------:R-:W-:-:S07]  /*2c50*/  IMAD.MOV.U32 R32, RZ, RZ, R16 ;  /* 0x000000ffff207224 */ /* 0x000fce00078e0010 */
.L_x_1904:
[----:B------:R-:W-:Y:S05]  /*2c60*/  BSYNC.RECONVERGENT B3 ;  /* 0x0000000000037941 */ /* 0x000fea0003800200 */
.L_x_1902:
[----:B------:R-:W-:Y:S02]  /*2c70*/  IMAD.MOV.U32 R12, RZ, RZ, R0 ;  /* 0x000000ffff0c7224 */ /* 0x000fe400078e0000 */
[----:B------:R-:W-:-:S04]  /*2c80*/  IMAD.MOV.U32 R13, RZ, RZ, 0x0 ;  /* 0x00000000ff0d7424 */ /* 0x000fc800078e00ff */
[----:B------:R-:W-:Y:S05]  /*2c90*/  RET.REL.NODEC R12 `(_ZN2at6native36batch_norm_collect_statistics_kernelINS0_6InvStdEdddlEEvNS_27GenericPackedTensorAccessorIKT0_Lm3ENS_17RestrictPtrTraitsET3_EET2_S9_NS3_IS9_Lm1ES6_S7_EESA_) ;  /* 0xffffffd00cd87950 */ /* 0x000fea0003c3ffff */
        .weak           $__internal_42_$__cuda_sm20_dsqrt_rn_f64_mediumpath_v1
        .type           $__internal_42_$__cuda_sm20_dsqrt_rn_f64_mediumpath_v1,@function
        .size           $__internal_42_$__cuda_sm20_dsqrt_rn_f64_mediumpath_v1,(.L_x_27301 - $__internal_42_$__cuda_sm20_dsqrt_rn_f64_mediumpath_v1)
$__internal_42_$__cuda_sm20_dsqrt_rn_f64_mediumpath_v1:
[----:B------:R-:W-:Y:S01]  /*2ca0*/  ISETP.GE.U32.AND P0, PT, R2, -0x3400000, PT ;  /* 0xfcc000000200780c */ /* 0x000fe20003f06070 */
[----:B------:R-:W-:Y:S01]  /*2cb0*/  BSSY.RECONVERGENT B2, `(.L_x_1907) ;  /* 0x0000028000027945 */ /* 0x000fe20003800200 */
[----:B------:R-:W-:Y:S02]  /*2cc0*/  IMAD.MOV.U32 R7, RZ, RZ, R5 ;  /* 0x000000ffff077224 */ /* 0x000fe400078e0005 */
[----:B------:R-:W-:Y:S02]  /*2cd0*/  IMAD.MOV.U32 R4, RZ, RZ, R8 ;  /* 0x000000ffff047224 */ /* 0x000fe400078e0008 */
[----:B------:R-:W-:Y:S02]  /*2ce0*/  IMAD.MOV.U32 R5, RZ, RZ, R9 ;  /* 0x000000ffff057224 */ /* 0x000fe400078e0009 */
[----:B------:R-:W-:Y:S02]  /*2cf0*/  IMAD.MOV.U32 R2, RZ, RZ, R14 ;  /* 0x000000ffff027224 */ /* 0x000fe400078e000e */
[----:B------:R-:W-:-:S03]  /*2d00*/  IMAD.MOV.U32 R3, RZ, RZ, R15 ;  /* 0x000000ffff037224 */ /* 0x000fc600078e000f */
        /* <DEDUP_REMOVED lines=9> */
.L_x_1908:
        /* <DEDUP_REMOVED lines=9> */
[----:B------:R-:W-:Y:S02]  /*2e30*/  IMAD.MOV.U32 R8, RZ, RZ, 0x0 ;  /* 0x00000000ff087424 */ /* 0x000fe400078e00ff */
[----:B------:R-:W-:Y:S02]  /*2e40*/  IMAD.MOV.U32 R4, RZ, RZ, RZ ;  /* 0x000000ffff047224 */ /* 0x000fe400078e00ff */
[----:B------:R-:W-:Y:S01]  /*2e50*/  IMAD.MOV.U32 R9, RZ, RZ, 0x3fd80000 ;  /* 0x3fd80000ff097424 */ /* 0x000fe200078e00ff */
        /* <DEDUP_REMOVED lines=12> */
.L_x_1910:
[----:B------:R-:W-:-:S11]  /*2f20*/  DADD R2, R4, R4 ;  /* 0x0000000004027229 */ /* 0x000fd60000000004 */
.L_x_1909:
[----:B------:R-:W-:Y:S05]  /*2f30*/  BSYNC.RECONVERGENT B2 ;  /* 0x0000000000027941 */ /* 0x000fea0003800200 */
.L_x_1907:
[----:B------:R-:W-:Y:S02]  /*2f40*/  IMAD.MOV.U32 R12, RZ, RZ, R2 ;  /* 0x000000ffff0c7224 */ /* 0x000fe400078e0002 */
[----:B------:R-:W-:Y:S02]  /*2f50*/  IMAD.MOV.U32 R13, RZ, RZ, R3 ;  /* 0x000000ffff0d7224 */ /* 0x000fe400078e0003 */
[----:B------:R-:W-:Y:S02]  /*2f60*/  IMAD.MOV.U32 R2, RZ, RZ, R0 ;  /* 0x000000ffff027224 */ /* 0x000fe400078e0000 */
[----:B------:R-:W-:-:S04]  /*2f70*/  IMAD.MOV.U32 R3, RZ, RZ, 0x0 ;  /* 0x00000000ff037424 */ /* 0x000fc800078e00ff */
[----:B------:R-:W-:Y:S05]  /*2f80*/  RET.REL.NODEC R2 `(_ZN2at6native36batch_norm_collect_statistics_kernelINS0_6InvStdEdddlEEvNS_27GenericPackedTensorAccessorIKT0_Lm3ENS_17RestrictPtrTraitsET3_EET2_S9_NS3_IS9_Lm1ES6_S7_EESA_) ;  /* 0xffffffd0021c7950 */ /* 0x000fea0003c3ffff */
.L_x_1911:
        /* <DEDUP_REMOVED lines=15> */
.L_x_27301:


//--------------------- .text._ZN2at6native36batch_norm_collect_statistics_kernelINS0_6InvStdEdddiEEvNS_27GenericPackedTensorAccessorIKT0_Lm3ENS_17RestrictPtrTraitsET3_EET2_S9_NS3_IS9_Lm1ES6_S7_EESA_ --------------------------
	.section	.text._ZN2at6native36batch_norm_collect_statistics_kernelINS0_6InvStdEdddiEEvNS_27GenericPackedTensorAccessorIKT0_Lm3ENS_17RestrictPtrTraitsET3_EET2_S9_NS3_IS9_Lm1ES6_S7_EESA_,"ax",@progbits
	.align	128
        .global         _ZN2at6native36batch_norm_collect_statistics_kernelINS0_6InvStdEdddiEEvNS_27GenericPackedTensorAccessorIKT0_Lm3ENS_17RestrictPtrTraitsET3_EET2_S9_NS3_IS9_Lm1ES6_S7_EESA_
        .type           _ZN2at6native36batch_norm_collect_statistics_kernelINS0_6InvStdEdddiEEvNS_27GenericPackedTensorAccessorIKT0_Lm3ENS_17RestrictPtrTraitsET3_EET2_S9_NS3_IS9_Lm1ES6_S7_EESA_,@function
        .size           _ZN2at6native36batch_norm_collect_statistics_kernelINS0_6InvStdEdddiEEvNS_27GenericPackedTensorAccessorIKT0_Lm3ENS_17RestrictPtrTraitsET3_EET2_S9_NS3_IS9_Lm1ES6_S7_EESA_,(.L_x_27304 - _ZN2at6native36batch_norm_collect_statistics_kernelINS0_6InvStdEdddiEEvNS_27GenericPackedTensorAccessorIKT0_Lm3ENS_17RestrictPtrTraitsET3_EET2_S9_NS3_IS9_Lm1ES6_S7_EESA_)
        .other          _ZN2at6native36batch_norm_collect_statistics_kernelINS0_6InvStdEdddiEEvNS_27GenericPackedTensorAccessorIKT0_Lm3ENS_17RestrictPtrTraitsET3_EET2_S9_NS3_IS9_Lm1ES6_S7_EESA_,@"STO_CUDA_ENTRY STV_DEFAULT"
_ZN2at6native36batch_norm_collect_statistics_kernelINS0_6InvStdEdddiEEvNS_27GenericPackedTensorAccessorIKT0_Lm3ENS_17RestrictPtrTraitsET3_EET2_S9_NS3_IS9_Lm1ES6_S7_EESA_:
.text._ZN2at6native36batch_norm_collect_statistics_kernelINS0_6InvStdEdddiEEvNS_27GenericPackedTensorAccessorIKT0_Lm3ENS_17RestrictPtrTraitsET3_EET2_S9_NS3_IS9_Lm1ES6_S7_EESA_:
[----:B------:R-:W-:Y:S01]  /*0000*/  LDC R1, c[0x0][0x37c] ;  /* 0x0000df00ff017b82 */ /* 0x000fe20000000800 */
[----:B------:R-:W0:Y:S01]  /*0010*/  S2R R6, SR_TID.Y ;  /* 0x0000000000067919 */ /* 0x000e220000002200 */
[----:B------:R-:W0:Y:S06]  /*0020*/  LDCU UR4, c[0x0][0x388] ;  /* 0x00007100ff0477ac */ /* 0x000e2c0008000800 */
        /* <DEDUP_REMOVED lines=8> */
[----:B------:R-:W4:Y:S01]  /*00b0*/  LDCU UR12, c[0x0][0x390] ;  /* 0x00007200ff0c77ac */ /* 0x000f220008000800 */
[----:B------:R-:W1:Y:S01]  /*00c0*/  LDCU UR9, c[0x0][0x39c] ;  /* 0x00007380ff0977ac */ /* 0x000e620008000800 */
[----:B------:R-:W1:Y:S01]  /*00d0*/  LDCU.64 UR10, c[0x0][0x380] ;  /* 0x00007000ff0a77ac */ /* 0x000e620008000a00 */
[C---:B0-----:R-:W-:Y:S01]  /*00e0*/  ISETP.GE.AND P0, PT, R6.reuse, UR4, PT ;  /* 0x0000000406007c0c */ /* 0x041fe2000bf06270 */
[----:B--2---:R-:W-:-:S12]  /*00f0*/  IMAD R4, R6, UR5, R2 ;  /* 0x0000000506047c24 */ /* 0x004fd8000f8e0202 */
[----:B-1-34-:R-:W-:Y:S05]  /*0100*/  @P0 BRA `(.L_x_1913) ;  /* 0x0000000000e80947 */ /* 0x01afea0003800000 */
[----:B------:R-:W0:Y:S01]  /*0110*/  LDC R5, c[0x0][0x398] ;  /* 0x0000e600ff057b82 */ /* 0x000e220000000800 */
[----:B------:R-:W-:Y:S01]  /*0120*/  IMAD.MOV.U32 R7, RZ, RZ, RZ ;  /* 0x000000ffff077224 */ /* 0x000fe200078e00ff */
[----:B------:R-:W-:Y:S02]  /*0130*/  CS2R R14, SRZ ;  /* 0x00000000000e7805 */ /* 0x000fe4000001ff00 */
[----:B------:R-:W-:-:S04]  /*0140*/  CS2R R12, SRZ ;  /* 0x00000000000c7805 */ /* 0x000fc8000001ff00 */
[----:B------:R-:W1:Y:S01]  /*0150*/  LDC R3, c[0x0][0x364] ;  /* 0x0000d900ff037b82 */ /* 0x000e620000000800 */
[----:B0-----:R-:W-:-:S07]  /*0160*/  IMAD R5, R5, UR8, RZ ;  /* 0x0000000805057c24 */ /* 0x001fce000f8e02ff */
.L_x_1919:
[----:B------:R-:W0:Y:S01]  /*0170*/  LDCU UR4, c[0x0][0x390] ;  /* 0x00007200ff0477ac */ /* 0x000e220008000800 */
[----:B------:R-:W-:Y:S01]  /*0180*/  BSSY.RECONVERGENT B1, `(.L_x_1914) ;  /* 0x000002e000017945 */ /* 0x000fe20003800200 */
[----:B0-----:R-:W-:-:S13]  /*0190*/  ISETP.GE.AND P0, PT, R2, UR4, PT ;  /* 0x0000000402007c0c */ /* 0x001fda000bf06270 */
[----:B------:R-:W-:Y:S05]  /*01a0*/  @P0 BRA `(.L_x_1915) ;  /* 0x0000000000ac0947 */ /* 0x000fea0003800000 */
[----:B------:R-:W0:Y:S01]  /*01b0*/  LDCU UR4, c[0x0][0x394] ;  /* 0x00007280ff0477ac */ /* 0x000e220008000800 */
[----:B------:R-:W-:Y:S02]  /*01c0*/  IMAD.MOV.U32 R31, RZ, RZ, R2 ;  /* 0x000000ffff1f7224 */ /* 0x000fe400078e0002 */
[----:B0-----:R-:W-:-:S05]  /*01d0*/  IMAD R0, R6, UR4, RZ ;  /* 0x0000000406007c24 */ /* 0x001fca000f8e02ff */
[----:B------:R-:W-:Y:S02]  /*01e0*/  IADD3 R30, P0, PT, R5, R0, RZ ;  /* 0x00000000051e7210 */ /* 0x000fe40007f1e0ff */
[----:B------:R-:W-:-:S04]  /*01f0*/  SHF.R.S32.HI R32, RZ, 0x1f, R0 ;  /* 0x0000001fff207819 */ /* 0x000fc80000011400 */
[----:B------:R-:W-:-:S07]  /*0200*/  LEA.HI.X.SX32 R32, R5, R32, 0x1, P0 ;  /* 0x0000002005207211 */ /* 0x000fce00000f0eff */
.L_x_1918:
[----:B------:R-:W-:-:S05]  /*0210*/  IMAD R9, R31, UR9, RZ ;  /* 0x000000091f097c24 */ /* 0x000fca000f8e02ff */
[----:B------:R-:W-:-:S04]  /*0220*/  IADD3 R0, P0, PT, R9, R30, RZ ;  /* 0x0000001e09007210 */ /* 0x000fc80007f1e0ff */
[----:B------:R-:W-:Y:S02]  /*0230*/  LEA.HI.X.SX32 R9, R9, R32, 0x1, P0 ;  /* 0x0000002009097211 */ /* 0x000fe400000f0eff */
[----:B------:R-:W-:-:S04]  /*0240*/  LEA R8, P0, R0, UR10, 0x3 ;  /* 0x0000000a00087c11 */ /* 0x000fc8000f8018ff */
[----:B------:R-:W-:-:S06]  /*0250*/  LEA.HI.X R9, R0, UR11, R9, 0x3, P0 ;  /* 0x0000000b00097c11 */ /* 0x000fcc00080f1c09 */
[----:B------:R-:W2:Y:S01]  /*0260*/  LDG.E.64 R8, desc[UR6][R8.64] ;  /* 0x0000000608087981 */ /* 0x000ea2000c1e1b00 */
[----:B------:R-:W-:Y:S01]  /*0270*/  VIADD R7, R7, 0x1 ;  /* 0x0000000107077836 */ /* 0x000fe20000000000 */
[----:B------:R-:W-:Y:S01]  /*0280*/  BSSY.RECONVERGENT B2, `(.L_x_1916) ;  /* 0x0000019000027945 */ /* 0x000fe20003800200 */
[----:B------:R-:W-:Y:S02]  /*0290*/  IMAD.MOV.U32 R10, RZ, RZ, 0x1 ;  /* 0x00000001ff0a7424 */ /* 0x000fe400078e00ff */
[----:B------:R-:W0:Y:S01]  /*02a0*/  I2F.F64 R18, R7 ;  /* 0x0000000700127312 */ /* 0x000e220000201c00 */
[----:B------:R-:W-:-:S05]  /*02b0*/  VIADD R31, R31, UR5 ;  /* 0x000000051f1f7c36 */ /* 0x000fca0008000000 */
[----:B------:R-:W-:Y:S02]  /*02c0*/  ISETP.GE.AND P1, PT, R31, UR12, PT ;  /* 0x0000000c1f007c0c */ /* 0x000fe4000bf26270 */
        /* <DEDUP_REMOVED lines=16> */
[----:B------:R-:W-:-:S07]  /*03d0*/  IMAD.MOV.U32 R21, RZ, RZ, R11 ;  /* 0x000000ffff157224 */ /* 0x000fce00078e000b */
[----:B-1----:R-:W-:Y:S05]  /*03e0*/  CALL.REL.NOINC `($__internal_44_$__cuda_sm20_div_rn_f64_full) ;  /* 0x0000002000607944 */ /* 0x002fea0003c00000 */
[----:B------:R-:W-:Y:S02]  /*03f0*/  IMAD.MOV.U32 R16, RZ, RZ, R24 ;  /* 0x000000ffff107224 */ /* 0x000fe400078e0018 */
[----:B------:R-:W-:-:S07]  /*0400*/  IMAD.MOV.U32 R17, RZ, RZ, R25 ;  /* 0x000000ffff117224 */ /* 0x000fce00078e0019 */
.L_x_1917:
[----:B------:R-:W-:Y:S05]  /*0410*/  BSYNC.RECONVERGENT B2 ;  /* 0x0000000000027941 */ /* 0x000fea0003800200 */
.L_x_1916:
[----:B------:R-:W-:-:S08]  /*0420*/  DADD R12, R16, R12 ;  /* 0x00000000100c7229 */ /* 0x000fd0000000000c */
[----:B------:R-:W-:-:S08]  /*0430*/  DADD R8, R8, -R12 ;  /* 0x0000000008087229 */ /* 0x000fd0000000080c */
[----:B------:R-:W-:Y:S01]  /*0440*/  DFMA R14, R10, R8, R14 ;  /* 0x000000080a0e722b */ /* 0x000fe2000000000e */
[----:B------:R-:W-:Y:S10]  /*0450*/  @!P1 BRA `(.L_x_1918) ;  /* 0xfffffffc006c9947 */ /* 0x000ff4000383ffff */
.L_x_1915:
[----:B------:R-:W-:Y:S05]  /*0460*/  BSYNC.RECONVERGENT B1 ;  /* 0x0000000000017941 */ /* 0x000fea0003800200 */
.L_x_1914:
[----:B------:R-:W0:Y:S01]  /*0470*/  LDCU UR4, c[0x0][0x388] ;  /* 0x00007100ff0477ac */ /* 0x000e220008000800 */
[----:B-1----:R-:W-:-:S05]  /*0480*/  IMAD.IADD R6, R3, 0x1, R6 ;  /* 0x0000000103067824 */ /* 0x002fca00078e0206 */
[----:B0-----:R-:W-:-:S13]  /*0490*/  ISETP.GE.AND P0, PT, R6, UR4, PT ;  /* 0x0000000406007c0c */ /* 0x001fda000bf06270 */
[----:B------:R-:W-:Y:S05]  /*04a0*/  @!P0 BRA `(.L_x_1919) ;  /* 0xfffffffc00308947 */ /* 0x000fea000383ffff */
.L_x_1913:
[----:B------:R-:W-:Y:S05]  /*04b0*/  BSYNC.RECONVERGENT B0 ;  /* 0x0000000000007941 */ /* 0x000fea0003800200 */
.L_x_1912:
[----:B------:R-:W0:Y:S01]  /*04c0*/  SHFL.BFLY PT, R0, R7, 0x1, 0x1f ;  /* 0x0c201f0007007f89 */ /* 0x000e2200000e0000 */
[----:B------:R-:W-:Y:S01]  /*04d0*/  BSSY.RECONVERGENT B1, `(.L_x_1920) ;  /* 0x0000017000017945 */ /* 0x000fe20003800200 */
[----:B0-----:R-:W-:-:S05]  /*04e0*/  IMAD.IADD R2, R0, 0x1, R7 ;  /* 0x0000000100027824 */ /* 0x001fca00078e0207 */
        /* <DEDUP_REMOVED lines=15> */
[----:B------:R-:W-:Y:S01]  /*05e0*/  LOP3.LUT R10, R21, 0x7fffffff, RZ, 0xc0, !PT ;  /* 0x7fffffff150a7812 */ /* 0x000fe200078ec0ff */
[----:B------:R-:W-:Y:S01]  /*05f0*/  IMAD.MOV.U32 R16, RZ, RZ, R20 ;  /* 0x000000ffff107224 */ /* 0x000fe200078e0014 */
[----:B------:R-:W-:Y:S01]  /*0600*/  MOV R6, 0x640 ;  /* 0x0000064000067802 */ /* 0x000fe20000000f00 */
[----:B------:R-:W-:Y:S02]  /*0610*/  IMAD.MOV.U32 R17, RZ, RZ, R21 ;  /* 0x000000ffff117224 */ /* 0x000fe400078e0015 */
[----:B------:R-:W-:-:S07]  /*0620*/  VIADD R10, R10, 0xfff00000 ;  /* 0xfff000000a0a7836 */ /* 0x000fce0000000000 */
[----:B-12---:R-:W-:Y:S05]  /*0630*/  CALL.REL.NOINC `($__internal_43_$__cuda_sm20_dblrcp_rn_slowpath_v3) ;  /* 0x0000001c00307944 */ /* 0x006fea0003c00000 */
.L_x_1921:
[----:B------:R-:W-:Y:S05]  /*0640*/  BSYNC.RECONVERGENT B1 ;  /* 0x0000000000017941 */ /* 0x000fea0003800200 */
.L_x_1920:
[----:B------:R-:W0:Y:S01]  /*0650*/  SHFL.BFLY PT, R3, R2, 0x2, 0x1f ;  /* 0x0c401f0002037f89 */ /* 0x000e2200000e0000 */
[----:B------:R-:W3:Y:S01]  /*0660*/  I2F.F64 R20, R0 ;  /* 0x0000000000147312 */ /* 0x000ee20000201c00 */
[----:B-12---:R-:W-:Y:S01]  /*0670*/  DADD R22, -R8, R12 ;  /* 0x0000000008167229 */ /* 0x006fe2000000010c */
[----:B------:R-:W-:Y:S07]  /*0680*/  BSSY.RECONVERGENT B1, `(.L_x_1922) ;  /* 0x0000020000017945 */ /* 0x000fee0003800200 */
[----:B------:R-:W-:-:S02]  /*0690*/  DMUL R22, R22, R22 ;  /* 0x0000001616167228 */ /* 0x000fc40000000000 */
[----:B---3--:R-:W-:Y:S01]  /*06a0*/  DMUL R24, R8, R20 ;  /* 0x0000001408187228 */ /* 0x008fe20000000000 */
[----:B------:R-:W-:Y:S04]  /*06b0*/  SHFL.BFLY PT, R9, R15, 0x1, 0x1f ;  /* 0x0c201f000f097f89 */ /* 0x000fe800000e0000 */
[----:B------:R-:W1:Y:S01]  /*06c0*/  SHFL.BFLY PT, R8, R14, 0x1, 0x1f ;  /* 0x0c201f000e087f89 */ /* 0x000e6200000e0000 */
[----:B0-----:R-:W-:-:S05]  /*06d0*/  IMAD.IADD R5, R2, 0x1, R3 ;  /* 0x0000000102057824 */ /* 0x001fca00078e0203 */
[----:B------:R-:W-:-:S04]  /*06e0*/  I2FP.F32.S32 R6, R5 ;  /* 0x0000000500067245 */ /* 0x000fc80000201400 */
[----:B------:R-:W-:Y:S02]  /*06f0*/  FMNMX.FTZ R10, R6, 1, !PT ;  /* 0x3f800000060a7809 */ /* 0x000fe40007810000 */
[----:B------:R-:W0:Y:S03]  /*0700*/  I2F.F64 R6, R7 ;  /* 0x0000000700067312 */ /* 0x000e260000201c00 */
[----:B------:R-:W-:-:S06]  /*0710*/  FMUL.FTZ R16, R10, 1 ;  /* 0x3f8000000a107820 */ /* 0x000fcc0000410000 */
[----:B------:R-:W2:Y:S01]  /*0720*/  F2F.F64.F32 R16, R16 ;  /* 0x0000001000107310 */ /* 0x000ea20000201800 */
[----:B0-----:R-:W-:Y:S02]  /*0730*/  DFMA R24, R6, R12, R24 ;  /* 0x0000000c0618722b */ /* 0x001fe40000000018 */
[----:B------:R-:W-:-:S06]  /*0740*/  DMUL R6, R22, R6 ;  /* 0x0000000616067228 */ /* 0x000fcc0000000000 */
[----:B------:R-:W-:Y:S01]  /*0750*/  DMUL R22, R24, R18 ;  /* 0x0000001218167228 */ /* 0x000fe20000000000 */
[----:B--2---:R-:W0:Y:S01]  /*0760*/  MUFU.RCP64H R11, R17 ;  /* 0x00000011000b7308 */ /* 0x004e220000001800 */
[----:B------:R-:W-:Y:S01]  /*0770*/  VIADD R10, R17, 0x300402 ;  /* 0x00300402110a7836 */ /* 0x000fe20000000000 */
[----:B------:R-:W-:-:S04]  /*0780*/  DMUL R6, R6, R20 ;  /* 0x0000001406067228 */ /* 0x000fc80000000000 */
[----:B------:R-:W-:-:S04]  /*0790*/  FSETP.GEU.AND P0, PT, |R10|, 5.8789094863358348022e-39, PT ;  /* 0x004004020a00780b */ /* 0x000fc80003f0e200 */
[----:B-1----:R-:W-:Y:S02]  /*07a0*/  DFMA R6, R6, R18, R8 ;  /* 0x000000120606722b */ /* 0x002fe40000000008 */
        /* <DEDUP_REMOVED lines=12> */
[----:B-12---:R-:W-:Y:S05]  /*0870*/  CALL.REL.NOINC `($__internal_43_$__cuda_sm20_dblrcp_rn_slowpath_v3) ;  /* 0x0000001800a07944 */ /* 0x006fea0003c00000 */
.L_x_1923:
[----:B------:R-:W-:Y:S05]  /*0880*/  BSYNC.RECONVERGENT B1 ;  /* 0x0000000000017941 */ /* 0x000fea0003800200 */
.L_x_1922:
        /* <DEDUP_REMOVED lines=16> */
[----:B------:R-:W-:-:S06]  /*0990*/  FMUL.FTZ R16, R6, 1 ;  /* 0x3f80000006107820 */ /* 0x000fcc0000410000 */
[----:B------:R-:W0:Y:S01]  /*09a0*/  F2F.F64.F32 R16, R16 ;  /* 0x0000001000107310 */ /* 0x000e220000201800 */
        /* <DEDUP_REMOVED lines=17> */
.L_x_1925:
[----:B------:R-:W-:Y:S05]  /*0ac0*/  BSYNC.RECONVERGENT B1 ;  /* 0x0000000000017941 */ /* 0x000fea0003800200 */
.L_x_1924:
        /* <DEDUP_REMOVED lines=17> */
[----:B------:R0:W2:Y:S03]  /*0be0*/  SHFL.BFLY PT, R9, R13, 0x8, 0x1f ;  /* 0x0d001f000d097f89 */ /* 0x0000a600000e0000 */
[----:B------:R-:W3:Y:S01]  /*0bf0*/  F2F.F64.F32 R16, R16 ;  /* 0x0000001000107310 */ /* 0x000ee20000201800 */
        /* <DEDUP_REMOVED lines=15> */
[----:B------:R-:W-:Y:S05]  /*0cf0*/  CALL.REL.NOINC `($__internal_43_$__cuda_sm20_dblrcp_rn_slowpath_v3) ;  /* 0x0000001400807944 */ /* 0x000fea0003c00000 */
.L_x_1927:
[----:B------:R-:W-:Y:S05]  /*0d00*/  BSYNC.RECONVERGENT B1 ;  /* 0x0000000000017941 */ /* 0x000fea0003800200 */
.L_x_1926:
[----:B------:R-:W0:Y:S01]  /*0d10*/  SHFL.BFLY PT, R7, R2, 0x10, 0x1f ;  /* 0x0e001f0002077f89 */ /* 0x000e2200000e0000 */
[----:B------:R-:W1:Y:S01]  /*0d20*/  I2F.F64 R22, R3 ;  /* 0x0000000300167312 */ /* 0x000e620000201c00 */
[----:B------:R-:W-:Y:S01]  /*0d30*/  DADD R26, R12, -R8 ;  /* 0x000000000c1a7229 */ /* 0x000fe20000000808 */
[----:B------:R-:W-:Y:S01]  /*0d40*/  BSSY.RECONVERGENT B1, `(.L_x_1928) ;  /* 0x0000020000017945 */ /* 0x000fe20003800200 */
[----:B------:R-:W-:Y:S04]  /*0d50*/  SHFL.BFLY PT, R21, R15, 0x8, 0x1f ;  /* 0x0d001f000f157f89 */ /* 0x000fe800000e0000 */
[----:B------:R-:W2:Y:S01]  /*0d60*/  SHFL.BFLY PT, R20, R14, 0x8, 0x1f ;  /* 0x0d001f000e147f89 */ /* 0x000ea200000e0000 */
[----:B------:R-:W3:Y:S01]  /*0d70*/  I2F.F64 R24, R0 ;  /* 0x0000000000187312 */ /* 0x000ee20000201c00 */
[----:B------:R-:W-:-:S02]  /*0d80*/  DMUL R26, R26, R26 ;  /* 0x0000001a1a1a7228 */ /* 0x000fc40000000000 */
[----:B-1----:R-:W-:Y:S01]  /*0d90*/  DMUL R8, R8, R22 ;  /* 0x0000001608087228 */ /* 0x002fe20000000000 */
[----:B0-----:R-:W-:-:S07]  /*0da0*/  IMAD.IADD R5, R2, 0x1, R7 ;  /* 0x0000000102057824 */ /* 0x001fce00078e0207 */
[-C--:B---3--:R-:W-:Y:S02]  /*0db0*/  DFMA R12, R12, R24.reuse, R8 ;  /* 0x000000180c0c722b */ /* 0x088fe40000000008 */
        /* <DEDUP_REMOVED lines=24> */
.L_x_1929:
[----:B------:R-:W-:Y:S05]  /*0f40*/  BSYNC.RECONVERGENT B1 ;  /* 0x0000000000017941 */ /* 0x000fea0003800200 */
.L_x_1928:
        /* <DEDUP_REMOVED lines=41> */
.L_x_1931:
[----:B------:R-:W-:Y:S05]  /*11e0*/  BSYNC.RECONVERGENT B0 ;  /* 0x0000000000007941 */ /* 0x000fea0003800200 */
.L_x_1930:
[----:B--2---:R-:W0:Y:S01]  /*11f0*/  SHFL.BFLY PT, R8, R5, 0x1, 0x1f ;  /* 0x0c201f0005087f89 */ /* 0x004e2200000e0000 */
[----:B------:R-:W-:Y:S03]  /*1200*/  BSSY.RECONVERGENT B1, `(.L_x_1932) ;  /* 0x0000015000017945 */ /* 0x000fe60003800200 */
[----:B---3--:R2:W3:Y:S04]  /*1210*/  SHFL.BFLY PT, R23, R13, 0x1, 0x1f ;  /* 0x0c201f000d177f89 */ /* 0x0084e800000e0000 */
[----:B------:R2:W4:Y:S01]  /*1220*/  SHFL.BFLY PT, R22, R12, 0x1, 0x1f ;  /* 0x0c201f000c167f89 */ /* 0x00052200000e0000 */
[----:B0-----:R-:W-:-:S05]  /*1230*/  IMAD.IADD R3, R8, 0x1, R5 ;  /* 0x0000000108037824 */ /* 0x001fca00078e0205 */
[----:B-1----:R-:W-:-:S04]  /*1240*/  I2FP.F32.S32 R0, R3 ;  /* 0x0000000300007245 */ /* 0x002fc80000201400 */
        /* <DEDUP_REMOVED lines=15> */
[----:B------:R-:W-:Y:S05]  /*1340*/  CALL.REL.NOINC `($__internal_43_$__cuda_sm20_dblrcp_rn_slowpath_v3) ;  /* 0x0000000c00ec7944 */ /* 0x000fea0003c00000 */
.L_x_1933:
[----:B------:R-:W-:Y:S05]  /*1350*/  BSYNC.RECONVERGENT B1 ;  /* 0x0000000000017941 */ /* 0x000fea0003800200 */
.L_x_1932:
        /* <DEDUP_REMOVED lines=16> */
[----:B------:R-:W-:-:S06]  /*1460*/  FMUL.FTZ R16, R6, 1 ;  /* 0x3f80000006107820 */ /* 0x000fcc0000410000 */
[----:B------:R-:W0:Y:S01]  /*1470*/  F2F.F64.F32 R16, R16 ;  /* 0x0000001000107310 */ /* 0x000e220000201800 */
        /* <DEDUP_REMOVED lines=17> */
.L_x_1935:
[----:B------:R-:W-:Y:S05]  /*1590*/  BSYNC.RECONVERGENT B1 ;  /* 0x0000000000017941 */ /* 0x000fea0003800200 */
.L_x_1934:
        /* <DEDUP_REMOVED lines=35> */
.L_x_1937:
[----:B------:R-:W-:Y:S05]  /*17d0*/  BSYNC.RECONVERGENT B1 ;  /* 0x0000000000017941 */ /* 0x000fea0003800200 */
.L_x_1936:
        /* <DEDUP_REMOVED lines=35> */
.L_x_1939:
[----:B------:R-:W-:Y:S05]  /*1a10*/  BSYNC.RECONVERGENT B1 ;  /* 0x0000000000017941 */ /* 0x000fea0003800200 */
.L_x_1938:
        /* <DEDUP_REMOVED lines=35> */
.L_x_1941:
[----:B------:R-:W-:Y:S05]  /*1c50*/  BSYNC.RECONVERGENT B1 ;  /* 0x0000000000017941 */ /* 0x000fea0003800200 */
.L_x_1940:
[----:B------:R-:W-:Y:S01]  /*1c60*/  ISETP.NE.AND P0, PT, R4, RZ, PT ;  /* 0x000000ff0400720c */ /* 0x000fe20003f05270 */
[----:B------:R0:W1:Y:S04]  /*1c70*/  SHFL.BFLY PT, R5, R15, 0x10, 0x1f ;  /* 0x0e001f000f057f89 */ /* 0x00006800000e0000 */
[----:B------:R0:W2:Y:S08]  /*1c80*/  SHFL.BFLY PT, R4, R14, 0x10, 0x1f ;  /* 0x0e001f000e047f89 */ /* 0x0000b000000e0000 */
[----:B0-----:R-:W-:Y:S05]  /*1c90*/  @P0 EXIT ;  /* 0x000000000000094d */ /* 0x001fea0003800000 */
[----:B------:R-:W0:Y:S01]  /*1ca0*/  LDCU.64 UR4, c[0x0][0x3b0] ;  /* 0x00007600ff0477ac */ /* 0x000e220008000a00 */
[----:B------:R-:W3:Y:S08]  /*1cb0*/  I2F.F64 R10, R3 ;  /* 0x00000003000a7312 */ /* 0x000ef00000201c00 */
[----:B------:R-:W4:Y:S01]  /*1cc0*/  I2F.F64 R16, R2 ;  /* 0x0000000200107312 */ /* 0x000f220000201c00 */
[----:B---3--:R-:W-:Y:S01]  /*1cd0*/  DMUL R6, R8, R10 ;  /* 0x0000000a08067228 */ /* 0x008fe20000000000 */
[----:B0-----:R-:W-:-:S04]  /*1ce0*/  ISETP.NE.U32.AND P0, PT, RZ, UR4, PT ;  /* 0x00000004ff007c0c */ /* 0x001fc8000bf05070 */
[----:B------:R-:W-:Y:S01]  /*1cf0*/  ISETP.NE.AND.EX P0, PT, RZ, UR5, PT, P0 ;  /* 0x00000005ff007c0c */ /* 0x000fe2000bf05300 */
[----:B------:R-:W0:Y:S02]  /*1d00*/  LDCU.64 UR4, c[0x0][0x3c0] ;  /* 0x00007800ff0477ac */ /* 0x000e240008000a00 */
[----:B----4-:R-:W-:-:S08]  /*1d10*/  DFMA R6, R12, R16, R6 ;  /* 0x000000100c06722b */ /* 0x010fd00000000006 */
[----:B------:R-:W-:Y:S02]  /*1d20*/  DMUL R22, R6, R18 ;  /* 0x0000001206167228 */ /* 0x000fe40000000000 */
[----:B------:R-:W3:Y:S01]  /*1d30*/  @P0 LDC R25, c[0x0][0x3bc] ;  /* 0x0000ef00ff190b82 */ /* 0x000ee20000000800 */
[----:B0-----:R-:W-:-:S07]  /*1d40*/  ISETP.NE.U32.AND P1, PT, RZ, UR4, PT ;  /* 0x00000004ff007c0c */ /* 0x001fce000bf25070 */
[----:B------:R-:W0:Y:S01]  /*1d50*/  @P0 LDC.64 R20, c[0x0][0x3b0] ;  /* 0x0000ec00ff140b82 */ /* 0x000e220000000a00 */
[----:B------:R-:W-:Y:S01]  /*1d60*/  ISETP.NE.AND.EX P1, PT, RZ, UR5, PT, P1 ;  /* 0x00000005ff007c0c */ /* 0x000fe2000bf25310 */
[----:B---3--:R-:W-:-:S04]  /*1d70*/  @P0 IMAD R25, R25, UR8, RZ ;  /* 0x0000000819190c24 */ /* 0x008fc8000f8e02ff */
[----:B0-----:R-:W-:-:S05]  /*1d80*/  @P0 IMAD.WIDE R6, R25, 0x8, R20 ;  /* 0x0000000819060825 */ /* 0x001fca00078e0214 */
[----:B------:R0:W-:Y:S03]  /*1d90*/  @P0 STG.E.64 desc[UR6][R6.64], R22 ;  /* 0x0000001606000986 */ /* 0x0001e6000c101b06 */
[----:B------:R-:W-:Y:S05]  /*1da0*/  @!P1 EXIT ;  /* 0x000000000000994d */ /* 0x000fea0003800000 */
[----:B------:R-:W3:Y:S01]  /*1db0*/  LDCU UR4, c[0x0][0x388] ;  /* 0x00007100ff0477ac */ /* 0x000ee20008000800 */
[----:B------:R-:W-:Y:S01]  /*1dc0*/  DADD R8, R12, -R8 ;  /* 0x000000000c087229 */ /* 0x000fe20000000808 */
[----:B------:R-:W-:Y:S01]  /*1dd0*/  IMAD.MOV.U32 R2, RZ, RZ, 0x1 ;  /* 0x00000001ff027424 */ /* 0x000fe200078e00ff */
[----:B------:R-:W-:Y:S01]  /*1de0*/  BSSY.RECONVERGENT B0, `(.L_x_1942) ;  /* 0x000001e000007945 */ /* 0x000fe20003800200 */
[----:B------:R-:W3:Y:S05]  /*1df0*/  LDCU UR5, c[0x0][0x390] ;  /* 0x00007200ff0577ac */ /* 0x000eea0008000800 */
[----:B------:R-:W-:-:S08]  /*1e00*/  DMUL R8, R8, R8 ;  /* 0x0000000808087228 */ /* 0x000fd00000000000 */
[----:B------:R-:W-:Y:S01]  /*1e10*/  DMUL R8, R8, R16 ;  /* 0x0000001008087228 */ /* 0x000fe20000000000 */
[----:B---3--:R-:W-:-:S07]  /*1e20*/  UIMAD UR4, UR4, UR5, URZ ;  /* 0x00000005040472a4 */ /* 0x008fce000f8e02ff */
[----:B------:R-:W-:Y:S02]  /*1e30*/  DMUL R8, R8, R10 ;  /* 0x0000000a08087228 */ /* 0x000fe40000000000 */
[----:B0-----:R-:W0:Y:S06]  /*1e40*/  I2F.F64 R6, UR4 ;  /* 0x0000000400067d12 */ /* 0x001e2c0008201c00 */
[----:B-12---:R-:W-:-:S08]  /*1e50*/  DFMA R4, R8, R18, R4 ;  /* 0x000000120804722b */ /* 0x006fd00000000004 */
[----:B------:R-:W-:Y:S01]  /*1e60*/  DADD R14, R14, R4 ;  /* 0x000000000e0e7229 */ /* 0x000fe20000000004 */
[----:B0-----:R-:W0:Y:S09]  /*1e70*/  MUFU.RCP64H R3, R7 ;  /* 0x0000000700037308 */ /* 0x001e320000001800 */
        /* <DEDUP_REMOVED lines=17> */
[----:B------:R-:W-:Y:S05]  /*1f90*/  CALL.REL.NOINC `($__internal_44_$__cuda_sm20_div_rn_f64_full) ;  /* 0x0000000400747944 */ /* 0x000fea0003c00000 */
[----:B------:R-:W-:Y:S02]  /*1fa0*/  IMAD.MOV.U32 R2, RZ, RZ, R24 ;  /* 0x000000ffff027224 */ /* 0x000fe400078e0018 */
[----:B------:R-:W-:-:S07]  /*1fb0*/  IMAD.MOV.U32 R3, RZ, RZ, R25 ;  /* 0x000000ffff037224 */ /* 0x000fce00078e0019 */
.L_x_1943:
[----:B------:R-:W-:Y:S05]  /*1fc0*/  BSYNC.RECONVERGENT B0 ;  /* 0x0000000000007941 */ /* 0x000fea0003800200 */
.L_x_1942:
        /* <DEDUP_REMOVED lines=25> */
[----:B------:R-:W-:Y:S05]  /*2160*/  CALL.REL.NOINC `($__internal_45_$__cuda_sm20_dsqrt_rn_f64_mediumpath_v1) ;  /* 0x00000008006c7944 */ /* 0x000fea0003c00000 */
.L_x_1947:
[----:B------:R-:W-:Y:S05]  /*2170*/  BSYNC.RECONVERGENT B0 ;  /* 0x0000000000007941 */ /* 0x000fea0003800200 */
.L_x_1946:
        /* <DEDUP_REMOVED lines=13> */
[----:B------:R-:W-:Y:S05]  /*2250*/  CALL.REL.NOINC `($__internal_43_$__cuda_sm20_dblrcp_rn_slowpath_v3) ;  /* 0x0000000000287944 */ /* 0x000fea0003c00000 */
.L_x_1949:
[----:B------:R-:W-:Y:S05]  /*2260*/  BSYNC.RECONVERGENT B2 ;  /* 0x0000000000027941 */ /* 0x000fea0003800200 */
.L_x_1948:
[----:B------:R-:W-:Y:S02]  /*2270*/  IMAD.MOV.U32 R4, RZ, RZ, R18 ;  /* 0x000000ffff047224 */ /* 0x000fe400078e0012 */
[----:B------:R-:W-:-:S07]  /*2280*/  IMAD.MOV.U32 R5, RZ, RZ, R19 ;  /* 0x000000ffff057224 */ /* 0x000fce00078e0013 */
.L_x_1945:
[----:B------:R-:W-:Y:S05]  /*2290*/  BSYNC.RECONVERGENT B1 ;  /* 0x0000000000017941 */ /* 0x000fea0003800200 */
.L_x_1944:
[----:B------:R-:W0:Y:S08]  /*22a0*/  LDC R7, c[0x0][0x3cc] ;  /* 0x0000f300ff077b82 */ /* 0x000e300000000800 */
[----:B------:R-:W1:Y:S01]  /*22b0*/  LDC.64 R2, c[0x0][0x3c0] ;  /* 0x0000f000ff027b82 */ /* 0x000e620000000a00 */
[----:B0-----:R-:W-:-:S04]  /*22c0*/  IMAD R7, R7, UR8, RZ ;  /* 0x0000000807077c24 */ /* 0x001fc8000f8e02ff */
[----:B-1----:R-:W-:-:S05]  /*22d0*/  IMAD.WIDE R2, R7, 0x8, R2 ;  /* 0x0000000807027825 */ /* 0x002fca00078e0202 */
[----:B------:R-:W-:Y:S01]  /*22e0*/  STG.E.64 desc[UR6][R2.64], R4 ;  /* 0x0000000402007986 */ /* 0x000fe2000c101b06 */
[----:B------:R-:W-:Y:S05]  /*22f0*/  EXIT ;  /* 0x000000000000794d */ /* 0x000fea0003800000 */
        .weak           $__internal_43_$__cuda_sm20_dblrcp_rn_slowpath_v3
        .type           $__internal_43_$__cuda_sm20_dblrcp_rn_slowpath_v3,@function
        .size           $__internal_43_$__cuda_sm20_dblrcp_rn_slowpath_v3,($__internal_44_$__cuda_sm20_div_rn_f64_full - $__internal_43_$__cuda_sm20_dblrcp_rn_slowpath_v3)
$__internal_43_$__cuda_sm20_dblrcp_rn_slowpath_v3:
        /* <DEDUP_REMOVED lines=24> */
.L_x_1953:
        /* <DEDUP_REMOVED lines=9> */
.L_x_1951:
[----:B------:R-:W-:Y:S01]  /*2510*/  LOP3.LUT R19, R17, 0x80000, RZ, 0xfc, !PT ;  /* 0x0008000011137812 */ /* 0x000fe200078efcff */
[----:B------:R-:W-:-:S07]  /*2520*/  IMAD.MOV.U32 R18, RZ, RZ, R16 ;  /* 0x000000ffff127224 */ /* 0x000fce00078e0010 */
.L_x_1952:
[----:B------:R-:W-:Y:S05]  /*2530*/  BSYNC.RECONVERGENT B0 ;  /* 0x0000000000007941 */ /* 0x000fea0003800200 */
.L_x_1950:
[----:B------:R-:W-:Y:S02]  /*2540*/  IMAD.MOV.U32 R10, RZ, RZ, R6 ;  /* 0x000000ffff0a7224 */ /* 0x000fe400078e0006 */
[----:B------:R-:W-:-:S04]  /*2550*/  IMAD.MOV.U32 R11, RZ, RZ, 0x0 ;  /* 0x00000000ff0b7424 */ /* 0x000fc800078e00ff */
[----:B------:R-:W-:Y:S05]  /*2560*/  RET.REL.NODEC R10 `(_ZN2at6native36batch_norm_collect_statistics_kernelINS0_6InvStdEdddiEEvNS_27GenericPackedTensorAccessorIKT0_Lm3ENS_17RestrictPtrTraitsET3_EET2_S9_NS3_IS9_Lm1ES6_S7_EESA_) ;  /* 0xffffffd80aa47950 */ /* 0x000fea0003c3ffff */
        .weak           $__internal_44_$__cuda_sm20_div_rn_f64_full
        .type           $__internal_44_$__cuda_sm20_div_rn_f64_full,@function
        .size           $__internal_44_$__cuda_sm20_div_rn_f64_full,($__internal_45_$__cuda_sm20_dsqrt_rn_f64_mediumpath_v1 - $__internal_44_$__cuda_sm20_div_rn_f64_full)
$__internal_44_$__cuda_sm20_div_rn_f64_full:
[C---:B------:R-:W-:Y:S01]  /*2570*/  FSETP.GEU.AND P0, PT, |R19|.reuse, 1.469367938527859385e-39, PT ;  /* 0x001000001300780b */ /* 0x040fe20003f0e200 */
[----:B------:R-:W-:Y:S01]  /*2580*/  IMAD.MOV.U32 R22, RZ, RZ, 0x1 ;  /* 0x00000001ff167424 */ /* 0x000fe200078e00ff */
[----:B------:R-:W-:Y:S01]  /*2590*/  LOP3.LUT R16, R19, 0x800fffff, RZ, 0xc0, !PT ;  /* 0x800fffff13107812 */ /* 0x000fe200078ec0ff */
[----:B------:R-:W-:Y:S01]  /*25a0*/  IMAD.MOV.U32 R34, RZ, RZ, 0x1ca00000 ;  /* 0x1ca00000ff227424 */ /* 0x000fe200078e00ff */
[C---:B------:R-:W-:Y:S01]  /*25b0*/  FSETP.GEU.AND P3, PT, |R21|.reuse, 1.469367938527859385e-39, PT ;  /* 0x001000001500780b */ /* 0x040fe20003f6e200 */
[----:B------:R-:W-:Y:S01]  /*25c0*/  BSSY.RECONVERGENT B3, `(.L_x_1954) ;  /* 0x0000052000037945 */ /* 0x000fe20003800200 */
[----:B------:R-:W-:Y:S01]  /*25d0*/  LOP3.LUT R17, R16, 0x3ff00000, RZ, 0xfc, !PT ;  /* 0x3ff0000010117812 */ /* 0x000fe200078efcff */
[----:B------:R-:W-:Y:S01]  /*25e0*/  IMAD.MOV.U32 R16, RZ, RZ, R18 ;  /* 0x000000ffff107224 */ /* 0x000fe200078e0012 */
[----:B------:R-:W-:Y:S02]  /*25f0*/  LOP3.LUT R33, R21, 0x7ff00000, RZ, 0xc0, !PT ;  /* 0x7ff0000015217812 */ /* 0x000fe400078ec0ff */
[----:B------:R-:W-:-:S03]  /*2600*/  LOP3.LUT R36, R19, 0x7ff00000, RZ, 0xc0, !PT ;  /* 0x7ff0000013247812 */ /* 0x000fc600078ec0ff */
[----:B------:R-:W-:Y:S01]  /*2610*/  @!P0 DMUL R16, R18, 8.98846567431157953865e+307 ;  /* 0x7fe0000012108828 */ /* 0x000fe20000000000 */
[----:B------:R-:W-:-:S03]  /*2620*/  ISETP.GE.U32.AND P2, PT, R33, R36, PT ;  /* 0x000000242100720c */ /* 0x000fc60003f46070 */
[----:B------:R-:W-:Y:S02]  /*2630*/  @!P3 LOP3.LUT R24, R19, 0x7ff00000, RZ, 0xc0, !PT ;  /* 0x7ff000001318b812 */ /* 0x000fe400078ec0ff */
[----:B------:R-:W0:Y:S02]  /*2640*/  MUFU.RCP64H R23, R17 ;  /* 0x0000001100177308 */ /* 0x000e240000001800 */
[----:B------:R-:W-:Y:S02]  /*2650*/  @!P3 ISETP.GE.U32.AND P4, PT, R33, R24, PT ;  /* 0x000000182100b20c */ /* 0x000fe40003f86070 */
[----:B------:R-:W-:Y:S02]  /*2660*/  @!P0 LOP3.LUT R36, R17, 0x7ff00000, RZ, 0xc0, !PT ;  /* 0x7ff0000011248812 */ /* 0x000fe400078ec0ff */
[----:B------:R-:W-:-:S04]  /*2670*/  @!P3 SEL R25, R34, 0x63400000, !P4 ;  /* 0x634000002219b807 */ /* 0x000fc80006000000 */
[----:B------:R-:W-:-:S04]  /*2680*/  @!P3 LOP3.LUT R28, R25, 0x80000000, R21, 0xf8, !PT ;  /* 0x80000000191cb812 */ /* 0x000fc800078ef815 */
[----:B------:R-:W-:Y:S01]  /*2690*/  @!P3 LOP3.LUT R29, R28, 0x100000, RZ, 0xfc, !PT ;  /* 0x001000001c1db812 */ /* 0x000fe200078efcff */
[----:B------:R-:W-:Y:S01]  /*26a0*/  @!P3 IMAD.MOV.U32 R28, RZ, RZ, RZ ;  /* 0x000000ffff1cb224 */ /* 0x000fe200078e00ff */
[----:B0-----:R-:W-:-:S08]  /*26b0*/  DFMA R26, R22, -R16, 1 ;  /* 0x3ff00000161a742b */ /* 0x001fd00000000810 */
[----:B------:R-:W-:-:S08]  /*26c0*/  DFMA R26, R26, R26, R26 ;  /* 0x0000001a1a1a722b */ /* 0x000fd0000000001a */
[----:B------:R-:W-:Y:S01]  /*26d0*/  DFMA R26, R22, R26, R22 ;  /* 0x0000001a161a722b */ /* 0x000fe20000000016 */
[----:B------:R-:W-:Y:S01]  /*26e0*/  SEL R23, R34, 0x63400000, !P2 ;  /* 0x6340000022177807 */ /* 0x000fe20005000000 */
[----:B------:R-:W-:-:S03]  /*26f0*/  IMAD.MOV.U32 R22, RZ, RZ, R20 ;  /* 0x000000ffff167224 */ /* 0x000fc600078e0014 */
[----:B------:R-:W-:-:S03]  /*2700*/  LOP3.LUT R23, R23, 0x800fffff, R21, 0xf8, !PT ;  /* 0x800fffff17177812 */ /* 0x000fc600078ef815 */
[----:B------:R-:W-:-:S03]  /*2710*/  DFMA R24, R26, -R16, 1 ;  /* 0x3ff000001a18742b */ /* 0x000fc60000000810 */
[----:B------:R-:W-:-:S05]  /*2720*/  @!P3 DFMA R22, R22, 2, -R28 ;  /* 0x400000001616b82b */ /* 0x000fca000000081c */
        /* <DEDUP_REMOVED lines=11> */
[----:B------:R-:W-:-:S04]  /*27e0*/  LOP3.LUT R24, R19, 0x7ff00000, RZ, 0xc0, !PT ;  /* 0x7ff0000013187812 */ /* 0x000fc800078ec0ff */
[CC--:B------:R-:W-:Y:S02]  /*27f0*/  VIADDMNMX R20, R33.reuse, -R24.reuse, 0xb9600000, !PT ;  /* 0xb960000021147446 */ /* 0x0c0fe40007800918 */
[----:B------:R-:W-:Y:S02]  /*2800*/  ISETP.GE.U32.AND P0, PT, R33, R24, PT ;  /* 0x000000182100720c */ /* 0x000fe40003f06070 */
[----:B------:R-:W-:Y:S02]  /*2810*/  VIMNMX R20, PT, PT, R20, 0x46a00000, PT ;  /* 0x46a0000014147848 */ /* 0x000fe40003fe0100 */
[----:B------:R-:W-:-:S05]  /*2820*/  SEL R21, R34, 0x63400000, !P0 ;  /* 0x6340000022157807 */ /* 0x000fca0004000000 */
[----:B------:R-:W-:Y:S02]  /*2830*/  IMAD.IADD R26, R20, 0x1, -R21 ;  /* 0x00000001141a7824 */ /* 0x000fe400078e0a15 */
[----:B------:R-:W-:Y:S02]  /*2840*/  IMAD.MOV.U32 R20, RZ, RZ, RZ ;  /* 0x000000ffff147224 */ /* 0x000fe400078e00ff */
        /* <DEDUP_REMOVED lines=20> */
.L_x_1955:
        /* <DEDUP_REMOVED lines=16> */
.L_x_1958:
[----:B------:R-:W-:Y:S01]  /*2a90*/  LOP3.LUT R25, R19, 0x80000, RZ, 0xfc, !PT ;  /* 0x0008000013197812 */ /* 0x000fe200078efcff */
[----:B------:R-:W-:Y:S01]  /*2aa0*/  IMAD.MOV.U32 R24, RZ, RZ, R18 ;  /* 0x000000ffff187224 */ /* 0x000fe200078e0012 */
[----:B------:R-:W-:Y:S06]  /*2ab0*/  BRA `(.L_x_1956) ;  /* 0x0000000000087947 */ /* 0x000fec0003800000 */
.L_x_1957:
[----:B------:R-:W-:Y:S01]  /*2ac0*/  LOP3.LUT R25, R21, 0x80000, RZ, 0xfc, !PT ;  /* 0x0008000015197812 */ /* 0x000fe200078efcff */
[----:B------:R-:W-:-:S07]  /*2ad0*/  IMAD.MOV.U32 R24, RZ, RZ, R20 ;  /* 0x000000ffff187224 */ /* 0x000fce00078e0014 */
.L_x_1956:
[----:B------:R-:W-:Y:S05]  /*2ae0*/  BSYNC.RECONVERGENT B3 ;  /* 0x0000000000037941 */ /* 0x000fea0003800200 */
.L_x_1954:
[----:B------:R-:W-:Y:S02]  /*2af0*/  IMAD.MOV.U32 R16, RZ, RZ, R0 ;  /* 0x000000ffff107224 */ /* 0x000fe400078e0000 */
[----:B------:R-:W-:-:S04]  /*2b00*/  IMAD.MOV.U32 R17, RZ, RZ, 0x0 ;  /* 0x00000000ff117424 */ /* 0x000fc800078e00ff */
[----:B------:R-:W-:Y:S05]  /*2b10*/  RET.REL.NODEC R16 `(_ZN2at6native36batch_norm_collect_statistics_kernelINS0_6InvStdEdddiEEvNS_27GenericPackedTensorAccessorIKT0_Lm3ENS_17RestrictPtrTraitsET3_EET2_S9_NS3_IS9_Lm1ES6_S7_EESA_) ;  /* 0xffffffd410387950 */ /* 0x000fea0003c3ffff */
        .weak           $__internal_45_$__cuda_sm20_dsqrt_rn_f64_mediumpath_v1
        .type           $__internal_45_$__cuda_sm20_dsqrt_rn_f64_mediumpath_v1,@function
        .size           $__internal_45_$__cuda_sm20_dsqrt_rn_f64_mediumpath_v1,(.L_x_27304 - $__internal_45_$__cuda_sm20_dsqrt_rn_f64_mediumpath_v1)
$__internal_45_$__cuda_sm20_dsqrt_rn_f64_mediumpath_v1:
        /* <DEDUP_REMOVED lines=16> */
.L_x_1960:
        /* <DEDUP_REMOVED lines=24> */
.L_x_1962:
[----:B------:R-:W-:-:S11]  /*2da0*/  DADD R2, R4, R4 ;  /* 0x0000000004027229 */ /* 0x000fd60000000004 */
.L_x_1961:
[----:B------:R-:W-:Y:S05]  /*2db0*/  BSYNC.RECONVERGENT B2 ;  /* 0x0000000000027941 */ /* 0x000fea0003800200 */
.L_x_1959:
[----:B------:R-:W-:Y:S02]  /*2dc0*/  IMAD.MOV.U32 R16, RZ, RZ, R2 ;  /* 0x000000ffff107224 */ /* 0x000fe400078e0002 */
[----:B------:R-:W-:Y:S02]  /*2dd0*/  IMAD.MOV.U32 R17, RZ, RZ, R3 ;  /* 0x000000ffff117224 */ /* 0x000fe400078e0003 */
[----:B------:R-:W-:Y:S02]  /*2de0*/  IMAD.MOV.U32 R2, RZ, RZ, R0 ;  /* 0x000000ffff027224 */ /* 0x000fe400078e0000 */
[----:B------:R-:W-:-:S04]  /*2df0*/  IMAD.MOV.U32 R3, RZ, RZ, 0x0 ;  /* 0x00000000ff037424 */ /* 0x000fc800078e00ff */
[----:B------:R-:W-:Y:S05]  /*2e00*/  RET.REL.NODEC R2 `(_ZN2at6native36batch_norm_collect_statistics_kernelINS0_6InvStdEdddiEEvNS_27GenericPackedTensorAccessorIKT0_Lm3ENS_17RestrictPtrTraitsET3_EET2_S9_NS3_IS9_Lm1ES6_S7_EESA_) ;  /* 0xffffffd0027c7950 */ /* 0x000fea0003c3ffff */
.L_x_1963:
        /* <DEDUP_REMOVED lines=15> */
.L_x_27304:


//--------------------- .text._ZN2at6native50batch_norm_collect_statistics_channels_last_kernelINS0_6InvStdEddLi4EEEvPKT0_PT1_S7_PVS6_PiiiS6_ --------------------------
	.section	.text._ZN2at6native50batch_norm_collect_statistics_channels_last_kernelINS0_6InvStdEddLi4EEEvPKT0_PT1_S7_PVS6_PiiiS6_,"ax",@progbits
	.align	128
        .global         _ZN2at6native50batch_norm_collect_statistics_channels_last_kernelINS0_6InvStdEddLi4EEEvPKT0_PT1_S7_PVS6_PiiiS6_
        .type           _ZN2at6native50batch_norm_collect_statistics_channels_last_kernelINS0_6InvStdEddLi4EEEvPKT0_PT1_S7_PVS6_PiiiS6_,@function
        .size           _ZN2at6native50batch_norm_collect_statistics_channels_last_kernelINS0_6InvStdEddLi4EEEvPKT0_PT1_S7_PVS6_PiiiS6_,(.L_x_27307 - _ZN2at6native50batch_norm_collect_statistics_channels_last_kernelINS0_6InvStdEddLi4EEEvPKT0_PT1_S7_PVS6_PiiiS6_)
        .other          _ZN2at6native50batch_norm_collect_statistics_channels_last_kernelINS0_6InvStdEddLi4EEEvPKT0_PT1_S7_PVS6_PiiiS6_,@"STO_CUDA_ENTRY STV_DEFAULT"
_ZN2at6native50batch_norm_collect_statistics_channels_last_kernelINS0_6InvStdEddLi4EEEvPKT0_PT1_S7_PVS6_PiiiS6_:
.text._ZN2at6native50batch_norm_collect_statistics_channels_last_kernelINS0_6InvStdEddLi4EEEvPKT0_PT1_S7_PVS6_PiiiS6_:
[----:B------:R-:W-:Y:S08]  /*0000*/  LDC R1, c[0x0][0x37c] ;  /* 0x0000df00ff017b82 */ /* 0x000ff00000000800 */
[----:B------:R-:W0:Y:S01]  /*0010*/  LDC R2, c[0x0][0x364] ;  /* 0x0000d900ff027b82 */ /* 0x000e220000000800 */
[----:B------:R-:W0:Y:S01]  /*0020*/  LDCU UR8, c[0x0][0x374] ;  /* 0x00006e80ff0877ac */ /* 0x000e220008000800 */
[----:B------:R-:W-:Y:S01]  /*0030*/  IMAD.MOV.U32 R14, RZ, RZ, RZ ;  /* 0x000000ffff0e7224 */ /* 0x000fe200078e00ff */
[----:B------:R-:W-:Y:S01]  /*0040*/  CS2R R12, SRZ ;  /* 0x00000000000c7805 */ /* 0x000fe2000001ff00 */
[----:B------:R-:W-:Y:S01]  /*0050*/  IMAD.MOV.U32 R11, RZ, RZ, RZ ;  /* 0x000000ffff0b7224 */ /* 0x000fe200078e00ff */
[----:B------:R-:W1:Y:S01]  /*0060*/  LDCU.64 UR10, c[0x0][0x358] ;  /* 0x00006b00ff0a77ac */ /* 0x000e620008000a00 */
[----:B------:R-:W-:-:S02]  /*0070*/  CS2R R42, SRZ ;  /* 0x00000000002a7805 */ /* 0x000fc4000001ff00 */
[----:B------:R-:W-:Y:S01]  /*0080*/  CS2R R40, SRZ ;  /* 0x0000000000287805 */ /* 0x000fe2000001ff00 */
[----:B------:R-:W2:Y:S01]  /*0090*/  LDC R0, c[0x0][0x3a8] ;  /* 0x0000ea00ff007b82 */ /* 0x000ea20000000800 */
[----:B------:R-:W-:Y:S02]  /*00a0*/  CS2R R34, SRZ ;  /* 0x0000000000227805 */ /* 0x000fe4000001ff00 */
[----:B------:R-:W-:Y:S02]  /*00b0*/  CS2R R32, SRZ ;  /* 0x0000000000207805 */ /* 0x000fe4000001ff00 */
[----:B------:R-:W-:Y:S02]  /*00c0*/  CS2R R38, SRZ ;  /* 0x0000000000267805 */ /* 0x000fe4000001ff00 */
[----:B------:R-:W-:Y:S02]  /*00d0*/  CS2R R36, SRZ ;  /* 0x0000000000247805 */ /* 0x000fe4000001ff00 */
[----:B------:R-:W-:-:S02]  /*00e0*/  CS2R R20, SRZ ;  /* 0x0000000000147805 */ /* 0x000fc4000001ff00 */
[----:B------:R-:W-:Y:S01]  /*00f0*/  CS2R R18, SRZ ;  /* 0x0000000000127805 */ /* 0x000fe2000001ff00 */
[----:B------:R-:W3:Y:S01]  /*0100*/  S2UR UR4, SR_CTAID.X ;  /* 0x00000000000479c3 */ /* 0x000ee20000002500 */
[----:B0-----:R-:W-:-:S07]  /*0110*/  IMAD R15, R2, UR8, RZ ;  /* 0x00000008020f7c24 */ /* 0x001fce000f8e02ff */
[----:B------:R-:W0:Y:S01]  /*0120*/  S2UR UR9, SR_CTAID.Y ;  /* 0x00000000000979c3 */ /* 0x000e220000002600 */
[----:B------:R-:W-:Y:S02]  /*0130*/  IMAD.SHL.U32 R7, R15, 0x4, RZ ;  /* 0x000000040f077824 */ /* 0x000fe400078e00ff */
[----:B--2---:R-:W-:-:S03]  /*0140*/  VIADD R0, R0, 0xffffffff ;  /* 0xffffffff00007836 */ /* 0x004fc60000000000 */
[-C--:B------:R-:W-:Y:S02]  /*0150*/  IABS R6, R7.reuse ;  /* 0x0000000700067213 */ /* 0x080fe40000000000 */
[-C--:B------:R-:W-:Y:S02]  /*0160*/  IABS R10, R7.reuse ;  /* 0x00000007000a7213 */ /* 0x080fe40000000000 */
[----:B------:R-:W2:Y:S01]  /*0170*/  I2F.RP R3, R6 ;  /* 0x0000000600037306 */ /* 0x000ea20000209400 */
[----:B------:R-:W-:Y:S02]  /*0180*/  IABS R8, R0 ;  /* 0x0000000000087213 */ /* 0x000fe40000000000 */
[----:B------:R-:W-:-:S04]  /*0190*/  LOP3.LUT R0, R0, R7, RZ, 0x3c, !PT ;  /* 0x0000000700007212 */ /* 0x000fc800078e3cff */
[----:B------:R-:W-:Y:S01]  /*01a0*/  ISETP.GE.AND P2, PT, R0, RZ, PT ;  /* 0x000000ff0000720c */ /* 0x000fe20003f46270 */
[----:B--2---:R-:W2:Y:S02]  /*01b0*/  MUFU.RCP R3, R3 ;  /* 0x0000000300037308 */ /* 0x004ea40000001000 */
[----:B--2---:R-:W-:Y:S02]  /*01c0*/  VIADD R4, R3, 0xffffffe ;  /* 0x0ffffffe03047836 */ /* 0x004fe40000000000 */
[----:B------:R-:W-:-:S04]  /*01d0*/  IMAD.MOV R3, RZ, RZ, -R10 ;  /* 0x000000ffff037224 */ /* 0x000fc800078e0a0a */
[----:B------:R2:W4:Y:S02]  /*01e0*/  F2I.FTZ.U32.TRUNC.NTZ R5, R4 ;  /* 0x0000000400057305 */ /* 0x000524000021f000 */
[----:B--2---:R-:W-:Y:S02]  /*01f0*/  IMAD.MOV.U32 R4, RZ, RZ, RZ ;  /* 0x000000ffff047224 */ /* 0x004fe400078e00ff */
[----:B----4-:R-:W-:-:S04]  /*0200*/  IMAD.MOV R9, RZ, RZ, -R5 ;  /* 0x000000ffff097224 */ /* 0x010fc800078e0a05 */
[----:B------:R-:W-:-:S04]  /*0210*/  IMAD R9, R9, R6, RZ ;  /* 0x0000000609097224 */ /* 0x000fc800078e02ff */
[----:B------:R-:W-:Y:S02]  /*0220*/  IMAD.HI.U32 R5, R5, R9, R4 ;  /* 0x0000000905057227 */ /* 0x000fe400078e0004 */
[----:B------:R-:W3:Y:S01]  /*0230*/  S2R R9, SR_TID.X ;  /* 0x0000000000097919 */ /* 0x000ee20000002100 */
[----:B------:R-:W3:Y:S03]  /*0240*/  LDC R4, c[0x0][0x360] ;  /* 0x0000d800ff047b82 */ /* 0x000ee60000000800 */
[----:B------:R-:W-:-:S04]  /*0250*/  IMAD.HI.U32 R5, R5, R8, RZ ;  /* 0x0000000805057227 */ /* 0x000fc800078e00ff */
[----:B------:R-:W-:-:S05]  /*0260*/  IMAD R3, R5, R3, R8 ;  /* 0x0000000305037224 */ /* 0x000fca00078e0208 */
[----:B------:R-:W-:-:S13]  /*0270*/  ISETP.GT.U32.AND P1, PT, R6, R3, PT ;  /* 0x000000030600720c */ /* 0x000fda0003f24070 */
[-C--:B------:R-:W-:Y:S01]  /*0280*/  @!P1 IADD3 R3, PT, PT, R3, -R6.reuse, RZ ;  /* 0x8000000603039210 */ /* 0x080fe20007ffe0ff */
[----:B------:R-:W-:Y:S01]  /*0290*/  @!P1 VIADD R5, R5, 0x1 ;  /* 0x0000000105059836 */ /* 0x000fe20000000000 */
[----:B------:R-:W-:Y:S02]  /*02a0*/  ISETP.NE.AND P1, PT, R7, RZ, PT ;  /* 0x000000ff0700720c */ /* 0x000fe40003f25270 */
[----:B------:R-:W-:Y:S02]  /*02b0*/  ISETP.GE.U32.AND P0, PT, R3, R6, PT ;  /* 0x000000060300720c */ /* 0x000fe40003f06070 */
[----:B------:R-:W2:Y:S11]  /*02c0*/  S2R R3, SR_TID.Y ;  /* 0x0000000000037919 */ /* 0x000eb60000002200 */
[----:B------:R-:W-:-:S04]  /*02d0*/  @P0 VIADD R5, R5, 0x1 ;  /* 0x0000000105050836 */ /* 0x000fc80000000000 */
[----:B------:R-:W-:Y:S02]  /*02e0*/  IMAD.MOV.U32 R10, RZ, RZ, R5 ;  /* 0x000000ffff0a7224 */ /* 0x000fe400078e0005 */
[----:B---3--:R-:W-:Y:S02]  /*02f0*/  IMAD R5, R4, UR4, R9 ;  /* 0x0000000404057c24 */ /* 0x008fe4000f8e0209 */
[----:B------:R-:W-:Y:S01]  /*0300*/  @!P2 IMAD.MOV R10, RZ, RZ, -R10 ;  /* 0x000000ffff0aa224 */ /* 0x000fe200078e0a0a */
[----:B------:R-:W-:-:S04]  /*0310*/  @!P1 LOP3.LUT R10, RZ, R7, RZ, 0x33, !PT ;  /* 0x00000007ff0a9212 */ /* 0x000fc800078e33ff */
[----:B------:R-:W-:-:S13]  /*0320*/  ISETP.GE.AND P0, PT, R10, RZ, PT ;  /* 0x000000ff0a00720c */ /* 0x000fda0003f06270 */
[----:B012---:R-:W-:Y:S05]  /*0330*/  @!P0 BRA `(.L_x_1964) ;  /* 0x0000000800dc8947 */ /* 0x007fea0003800000 */
[----:B------:R-:W0:Y:S01]  /*0340*/  LDCU UR7, c[0x0][0x3ac] ;  /* 0x00007580ff0777ac */ /* 0x000e220008000800 */
[--C-:B------:R-:W-:Y:S01]  /*0350*/  IMAD R16, R2, UR9, R3.reuse ;  /* 0x0000000902107c24 */ /* 0x100fe2000f8e0203 */
[----:B------:R-:W-:Y:S01]  /*0360*/  IADD3 R10, PT, PT, -R10, RZ, RZ ;  /* 0x000000ff0a0a7210 */ /* 0x000fe20007ffe1ff */
[----:B------:R-:W-:Y:S01]  /*0370*/  IMAD.MOV.U32 R14, RZ, RZ, RZ ;  /* 0x000000ffff0e7224 */ /* 0x000fe200078e00ff */
[----:B------:R-:W-:Y:S01]  /*0380*/  ULEA UR4, UR8, UR9, 0x1 ;  /* 0x0000000908047291 */ /* 0x000fe2000f8e08ff */
[----:B------:R-:W-:Y:S01]  /*0390*/  CS2R R42, SRZ ;  /* 0x00000000002a7805 */ /* 0x000fe2000001ff00 */
[----:B------:R-:W-:Y:S02]  /*03a0*/  UIMAD UR5, UR8, 0x3, UR9 ;  /* 0x00000003080578a4 */ /* 0x000fe4000f8e0209 */
[----:B------:R-:W-:Y:S02]  /*03b0*/  UIADD3 UR6, UPT, UPT, UR8, UR9, URZ ;  /* 0x0000000908067290 */ /* 0x000fe4000fffe0ff */
[C-C-:B------:R-:W-:Y:S01]  /*03c0*/  IMAD R8, R2.reuse, UR4, R3.reuse ;  /* 0x0000000402087c24 */ /* 0x140fe2000f8e0203 */
[----:B------:R-:W1:Y:S01]  /*03d0*/  LDCU UR15, c[0x0][0x3ac] ;  /* 0x00007580ff0f77ac */ /* 0x000e620008000800 */
[----:B------:R-:W-:-:S02]  /*03e0*/  IMAD R0, R2, UR5, R3 ;  /* 0x0000000502007c24 */ /* 0x000fc4000f8e0203 */
[----:B------:R-:W-:Y:S01]  /*03f0*/  IMAD R6, R2, UR6, R3 ;  /* 0x0000000602067c24 */ /* 0x000fe2000f8e0203 */
[----:B------:R-:W2:Y:S01]  /*0400*/  LDCU UR14, c[0x0][0x3a8] ;  /* 0x00007500ff0e77ac */ /* 0x000ea20008000800 */
[--C-:B0-----:R-:W-:Y:S01]  /*0410*/  IMAD R17, R16, UR7, R5.reuse ;  /* 0x0000000710117c24 */ /* 0x101fe2000f8e0205 */
[----:B------:R-:W0:Y:S01]  /*0420*/  LDCU.64 UR12, c[0x0][0x3a8] ;  /* 0x00007500ff0c77ac */ /* 0x000e220008000a00 */
[--C-:B------:R-:W-:Y:S02]  /*0430*/  IMAD R8, R8, UR7, R5.reuse ;  /* 0x0000000708087c24 */ /* 0x100fe4000f8e0205 */
[--C-:B------:R-:W-:Y:S02]  /*0440*/  IMAD R7, R0, UR7, R5.reuse ;  /* 0x0000000700077c24 */ /* 0x100fe4000f8e0205 */
[----:B------:R-:W-:-:S07]  /*0450*/  IMAD R6, R6, UR7, R5 ;  /* 0x0000000706067c24 */ /* 0x000fce000f8e0205 */
.L_x_1981:
[----:B0-----:R-:W-:Y:S01]  /*0460*/  ISETP.GE.AND P0, PT, R5, UR13, PT ;  /* 0x0000000d05007c0c */ /* 0x001fe2000bf06270 */
[----:B------:R-:W-:Y:S01]  /*0470*/  BSSY.RECONVERGENT B1, `(.L_x_1965) ;  /* 0x000001f000017945 */ /* 0x000fe20003800200 */
[----:B------:R-:W-:Y:S02]  /*0480*/  CS2R R48, SRZ ;  /* 0x0000000000307805 */ /* 0x000fe4000001ff00 */
[----:B------:R-:W-:Y:S02]  /*0490*/  CS2R R46, SRZ ;  /* 0x00000000002e7805 */ /* 0x000fe4000001ff00 */
[----:B------:R-:W-:Y:S02]  /*04a0*/  ISETP.GE.OR P1, PT, R16, UR12, P0 ;  /* 0x0000000c10007c0c */ /* 0x000fe40008726670 */
[----:B------:R-:W-:-:S11]  /*04b0*/  CS2R R44, SRZ ;  /* 0x00000000002c7805 */ /* 0x000fd6000001ff00 */
[----:B------:R-:W-:Y:S05]  /*04c0*/  @P1 BRA `(.L_x_1966) ;  /* 0x0000000000641947 */ /* 0x000fea0003800000 */
[----:B------:R-:W0:Y:S02]  /*04d0*/  LDC.64 R48, c[0x0][0x380] ;  /* 0x0000e000ff307b82 */ /* 0x000e240000000a00 */
[----:B0-----:R-:W-:-:S06]  /*04e0*/  IMAD.WIDE R48, R17, 0x8, R48 ;  /* 0x0000000811307825 */ /* 0x001fcc00078e0230 */
[----:B------:R-:W5:Y:S01]  /*04f0*/  LDG.E.64.CONSTANT R48, desc[UR10][R48.64] ;  /* 0x0000000a30307981 */ /* 0x000f62000c1e9b00 */
[----:B------:R-:W-:Y:S01]  /*0500*/  VIADD R11, R11, 0x1 ;  /* 0x000000010b0b7836 */ /* 0x000fe20000000000 */
[----:B------:R-:W-:Y:S03]  /*0510*/  BSSY.RECONVERGENT B2, `(.L_x_1967) ;  /* 0x0000012000027945 */ /* 0x000fe60003800200 */
[----:B------:R-:W0:Y:S08]  /*0520*/  I2F.F64 R22, R11 ;  /* 0x0000000b00167312 */ /* 0x000e300000201c00 */
        /* <DEDUP_REMOVED lines=11> */
[----:B------:R-:W-:-:S03]  /*05e0*/  MOV R0, 0x610 ;  /* 0x0000061000007802 */ /* 0x000fc60000000f00 */
[----:B------:R-:W-:-:S07]  /*05f0*/  VIADD R28, R28, 0xfff00000 ;  /* 0xfff000001c1c7836 */ /* 0x000fce0000000000 */
[----:B-12--5:R-:W-:Y:S05]  /*0600*/  CALL.REL.NOINC `($__internal_46_$__cuda_sm20_dblrcp_rn_slowpath_v3) ;  /* 0x0000007400207944 */ /* 0x026fea0003c00000 */
[----:B------:R-:W-:Y:S01]  /*0610*/  IMAD.MOV.U32 R46, RZ, RZ, R23 ;  /* 0x000000ffff2e7224 */ /* 0x000fe200078e0017 */
[----:B------:R-:W-:-:S07]  /*0620*/  MOV R47, R26 ;  /* 0x0000001a002f7202 */ /* 0x000fce0000000f00 */
.L_x_1968:
[----:B-12---:R-:W-:Y:S05]  /*0630*/  BSYNC.RECONVERGENT B2 ;  /* 0x0000000000027941 */ /* 0x006fea0003800200 */
.L_x_1967:
[----:B------:R-:W-:Y:S02]  /*0640*/  IMAD.MOV.U32 R44, RZ, RZ, 0x0 ;  /* 0x00000000ff2c7424 */ /* 0x000fe400078e00ff */
[----:B------:R-:W-:-:S07]  /*0650*/  IMAD.MOV.U32 R45, RZ, RZ, 0x3ff00000 ;  /* 0x3ff00000ff2d7424 */ /* 0x000fce00078e00ff */
.L_x_1966:
[----:B-12---:R-:W-:Y:S05]  /*0660*/  BSYNC.RECONVERGENT B1 ;  /* 0x0000000000017941 */ /* 0x006fea0003800200 */
.L_x_1965:
[----:B------:R-:W-:Y:S01]  /*0670*/  IMAD.IADD R16, R15, 0x1, R16 ;  /* 0x000000010f107824 */ /* 0x000fe200078e0210 */
[----:B------:R-:W-:Y:S01]  /*0680*/  BSSY.RECONVERGENT B1, `(.L_x_1969) ;  /* 0x000001f000017945 */ /* 0x000fe20003800200 */
[----:B------:R-:W-:Y:S02]  /*0690*/  CS2R R54, SRZ ;  /* 0x0000000000367805 */ /* 0x000fe4000001ff00 */
[----:B------:R-:W-:Y:S02]  /*06a0*/  CS2R R52, SRZ ;  /* 0x0000000000347805 */ /* 0x000fe4000001ff00 */
[----:B------:R-:W-:Y:S02]  /*06b0*/  CS2R R50, SRZ ;  /* 0x0000000000327805 */ /* 0x000fe4000001ff00 */
[----:B------:R-:W-:-:S13]  /*06c0*/  ISETP.GE.OR P1, PT, R16, UR14, P0 ;  /* 0x0000000e10007c0c */ /* 0x000fda0008726670 */
        /* <DEDUP_REMOVED lines=18> */
[----:B------:R-:W-:Y:S02]  /*07f0*/  MOV R0, 0x820 ;  /* 0x0000082000007802 */ /* 0x000fe40000000f00 */
[----:B------:R-:W-:-:S07]  /*0800*/  IADD3 R28, PT, PT, R28, -0x100000, RZ ;  /* 0xfff000001c1c7810 */ /* 0x000fce0007ffe0ff */
[----:B-----5:R-:W-:Y:S05]  /*0810*/  CALL.REL.NOINC `($__internal_46_$__cuda_sm20_dblrcp_rn_slowpath_v3) ;  /* 0x00000070009c7944 */ /* 0x020fea0003c00000 */
[----:B------:R-:W-:Y:S02]  /*0820*/  IMAD.MOV.U32 R52, RZ, RZ, R23 ;  /* 0x000000ffff347224 */ /* 0x000fe400078e0017 */
[----:B------:R-:W-:-:S07]  /*0830*/  IMAD.MOV.U32 R53, RZ, RZ, R26 ;  /* 0x000000ffff357224 */ /* 0x000fce00078e001a */
.L_x_1972:
[----:B------:R-:W-:Y:S05]  /*0840*/  BSYNC.RECONVERGENT B2 ;  /* 0x0000000000027941 */ /* 0x000fea0003800200 */
.L_x_1971:
[----:B------:R-:W-:Y:S02]  /*0850*/  IMAD.MOV.U32 R50, RZ, RZ, 0x0 ;  /* 0x00000000ff327424 */ /* 0x000fe400078e00ff */
[----:B------:R-:W-:-:S07]  /*0860*/  IMAD.MOV.U32 R51, RZ, RZ, 0x3ff00000 ;  /* 0x3ff00000ff337424 */ /* 0x000fce00078e00ff */
.L_x_1970:
[----:B------:R-:W-:Y:S05]  /*0870*/  BSYNC.RECONVERGENT B1 ;  /* 0x0000000000017941 */ /* 0x000fea0003800200 */
.L_x_1969:
[C---:B------:R-:W-:Y:S01]  /*0880*/  IMAD.IADD R16, R15.reuse, 0x1, R16 ;  /* 0x000000010f107824 */ /* 0x040fe200078e0210 */
[----:B------:R-:W-:Y:S01]  /*0890*/  BSSY.RECONVERGENT B1, `(.L_x_1973) ;  /* 0x0000022000017945 */ /* 0x000fe20003800200 */
[----:B------:R-:W-:Y:S01]  /*08a0*/  IMAD R17, R15, UR13, R17 ;  /* 0x0000000d0f117c24 */ /* 0x000fe2000f8e0211 */
[----:B------:R-:W-:Y:S02]  /*08b0*/  CS2R R60, SRZ ;  /* 0x00000000003c7805 */ /* 0x000fe4000001ff00 */
[----:B------:R-:W-:Y:S02]  /*08c0*/  CS2R R58, SRZ ;  /* 0x00000000003a7805 */ /* 0x000fe4000001ff00 */
[----:B------:R-:W-:Y:S02]  /*08d0*/  ISETP.GE.OR P1, PT, R16, UR12, P0 ;  /* 0x0000000c10007c0c */ /* 0x000fe40008726670 */
[----:B------:R-:W-:-:S11]  /*08e0*/  CS2R R56, SRZ ;  /* 0x0000000000387805 */ /* 0x000fd6000001ff00 */
[----:B------:R-:W-:Y:S05]  /*08f0*/  @P1 BRA `(.L_x_1974) ;  /* 0x00000000006c1947 */ /* 0x000fea0003800000 */
[----:B------:R-:W0:Y:S01]  /*0900*/  LDC.64 R22, c[0x0][0x380] ;  /* 0x0000e000ff167b82 */ /* 0x000e220000000a00 */
[----:B------:R-:W-:Y:S02]  /*0910*/  VIADD R13, R13, 0x1 ;  /* 0x000000010d0d7836 */ /* 0x000fe40000000000 */
[----:B0-----:R-:W-:-:S05]  /*0920*/  IMAD.WIDE R22, R8, 0x8, R22 ;  /* 0x0000000808167825 */ /* 0x001fca00078e0216 */
[----:B------:R0:W5:Y:S01]  /*0930*/  LDG.E.64.CONSTANT R60, desc[UR10][R22.64] ;  /* 0x0000000a163c7981 */ /* 0x000162000c1e9b00 */
[----:B------:R-:W-:Y:S01]  /*0940*/  BSSY.RECONVERGENT B2, `(.L_x_1975) ;  /* 0x0000012000027945 */ /* 0x000fe20003800200 */
[----:B0-----:R-:W0:Y:S08]  /*0950*/  I2F.F64 R22, R13 ;  /* 0x0000000d00167312 */ /* 0x001e300000201c00 */
        /* <DEDUP_REMOVED lines=13> */
[----:B-----5:R-:W-:Y:S05]  /*0a30*/  CALL.REL.NOINC `($__internal_46_$__cuda_sm20_dblrcp_rn_slowpath_v3) ;  /* 0x0000007000147944 */ /* 0x020fea0003c00000 */
[----:B------:R-:W-:Y:S02]  /*0a40*/  IMAD.MOV.U32 R27, RZ, RZ, R26 ;  /* 0x000000ffff1b7224 */ /* 0x000fe400078e001a */
[----:B------:R-:W-:-:S07]  /*0a50*/  IMAD.MOV.U32 R26, RZ, RZ, R23 ;  /* 0x000000ffff1a7224 */ /* 0x000fce00078e0017 */
.L_x_1976:
[----:B------:R-:W-:Y:S05]  /*0a60*/  BSYNC.RECONVERGENT B2 ;  /* 0x0000000000027941 */ /* 0x000fea0003800200 */
.L_x_1975:
[----:B------:R-:W-:Y:S01]  /*0a70*/  IMAD.MOV.U32 R58, RZ, RZ, R26 ;  /* 0x000000ffff3a7224 */ /* 0x000fe200078e001a */
[----:B------:R-:W-:Y:S01]  /*0a80*/  MOV R56, 0x0 ;  /* 0x0000000000387802 */ /* 0x000fe20000000f00 */
[----:B------:R-:W-:Y:S02]  /*0a90*/  IMAD.MOV.U32 R59, RZ, RZ, R27 ;  /* 0x000000ffff3b7224 */ /* 0x000fe400078e001b */
[----:B------:R-:W-:-:S07]  /*0aa0*/  IMAD.MOV.U32 R57, RZ, RZ, 0x3ff00000 ;  /* 0x3ff00000ff397424 */ /* 0x000fce00078e00ff */
.L_x_1974:
[----:B------:R-:W-:Y:S05]  /*0ab0*/  BSYNC.RECONVERGENT B1 ;  /* 0x0000000000017941 */ /* 0x000fea0003800200 */
.L_x_1973:
        /* <DEDUP_REMOVED lines=9> */
[----:B------:R-:W-:-:S04]  /*0b50*/  VIADD R14, R14, 0x1 ;  /* 0x000000010e0e7836 */ /* 0x000fc80000000000 */
[----:B------:R-:W1:Y:S08]  /*0b60*/  I2F.F64 R22, R14 ;  /* 0x0000000e00167312 */ /* 0x000e700000201c00 */
[----:B-1----:R-:W1:Y:S01]  /*0b70*/  MUFU.RCP64H R27, R23 ;  /* 0x00000017001b7308 */ /* 0x002e620000001800 */
[----:B------:R-:W-:Y:S02]  /*0b80*/  VIADD R26, R23, 0x300402 ;  /* 0x00300402171a7836 */ /* 0x000fe40000000000 */
[----:B0-----:R-:W-:-:S05]  /*0b90*/  IMAD.WIDE R28, R7, 0x8, R28 ;  /* 0x00000008071c7825 */ /* 0x001fca00078e021c */
[----:B------:R0:W5:Y:S01]  /*0ba0*/  LDG.E.64.CONSTANT R62, desc[UR10][R28.64] ;  /* 0x0000000a1c3e7981 */ /* 0x000162000c1e9b00 */
[----:B-1----:R-:W-:-:S08]  /*0bb0*/  DFMA R24, -R22, R26, 1 ;  /* 0x3ff000001618742b */ /* 0x002fd0000000011a */
[----:B------:R-:W-:Y:S01]  /*0bc0*/  DFMA R24, R24, R24, R24 ;  /* 0x000000181818722b */ /* 0x000fe20000000018 */
[----:B------:R-:W-:-:S07]  /*0bd0*/  FSETP.GEU.AND P0, PT, |R26|, 5.8789094863358348022e-39, PT ;  /* 0x004004021a00780b */ /* 0x000fce0003f0e200 */
[----:B------:R-:W-:Y:S01]  /*0be0*/  DFMA R24, R26, R24, R26 ;  /* 0x000000181a18722b */ /* 0x000fe2000000001a */
[----:B------:R-:W-:Y:S07]  /*0bf0*/  BSSY.RECONVERGENT B2, `(.L_x_1979) ;  /* 0x000000b000027945 */ /* 0x000fee0003800200 */
[----:B------:R-:W-:-:S08]  /*0c00*/  DFMA R26, -R22, R24, 1 ;  /* 0x3ff00000161a742b */ /* 0x000fd00000000118 */
[----:B------:R-:W-:Y:S01]  /*0c10*/  DFMA R26, R24, R26, R24 ;  /* 0x0000001a181a722b */ /* 0x000fe20000000018 */
[----:B0-----:R-:W-:Y:S10]  /*0c20*/  @P0 BRA `(.L_x_1980) ;  /* 0x00000000001c0947 */ /* 0x001ff40003800000 */
[----:B------:R-:W-:Y:S01]  /*0c30*/  LOP3.LUT R28, R23, 0x7fffffff, RZ, 0xc0, !PT ;  /* 0x7fffffff171c7812 */ /* 0x000fe200078ec0ff */
[----:B------:R-:W-:Y:S01]  /*0c40*/  IMAD.MOV.U32 R24, RZ, RZ, R22 ;  /* 0x000000ffff187224 */ /* 0x000fe200078e0016 */
[----:B------:R-:W-:-:S03]  /*0c50*/  MOV R0, 0xc80 ;  /* 0x00000c8000007802 */ /* 0x000fc60000000f00 */
[----:B------:R-:W-:-:S07]  /*0c60*/  VIADD R28, R28, 0xfff00000 ;  /* 0xfff000001c1c7836 */ /* 0x000fce0000000000 */
[----:B-----5:R-:W-:Y:S05]  /*0c70*/  CALL.REL.NOINC `($__internal_46_$__cuda_sm20_dblrcp_rn_slowpath_v3) ;  /* 0x0000006c00847944 */ /* 0x020fea0003c00000 */
[----:B------:R-:W-:Y:S01]  /*0c80*/  MOV R27, R26 ;  /* 0x0000001a001b7202 */ /* 0x000fe20000000f00 */
[----:B------:R-:W-:-:S07]  /*0c90*/  IMAD.MOV.U32 R26, RZ, RZ, R23 ;  /* 0x000000ffff1a7224 */ /* 0x000fce00078e0017 */
.L_x_1980:
[----:B------:R-:W-:Y:S05]  /*0ca0*/  BSYNC.RECONVERGENT B2 ;  /* 0x0000000000027941 */ /* 0x000fea0003800200 */
.L_x_1979:
[----:B------:R-:W-:Y:S02]  /*0cb0*/  IMAD.MOV.U32 R24, RZ, RZ, 0x0 ;  /* 0x00000000ff187424 */ /* 0x000fe400078e00ff */
[----:B------:R-:W-:-:S07]  /*0cc0*/  IMAD.MOV.U32 R25, RZ, RZ, 0x3ff00000 ;  /* 0x3ff00000ff197424 */ /* 0x000fce00078e00ff */
.L_x_1978:
[----:B------:R-:W-:Y:S05]  /*0cd0*/  BSYNC.RECONVERGENT B1 ;  /* 0x0000000000017941 */ /* 0x000fea0003800200 */
.L_x_1977:
[----:B-----5:R-:W-:Y:S01]  /*0ce0*/  DADD R22, R48, -R40 ;  /* 0x0000000030167229 */ /* 0x020fe20000000828 */
[----:B------:R-:W-:Y:S01]  /*0cf0*/  VIADD R10, R10, 0x1 ;  /* 0x000000010a0a7836 */ /* 0x000fe20000000000 */
[----:B------:R-:W-:Y:S01]  /*0d00*/  DADD R30, R60, -R20 ;  /* 0x000000003c1e7229 */ /* 0x000fe20000000814 */
[C---:B------:R-:W-:Y:S02]  /*0d10*/  IMAD R0, R15.reuse, UR15, RZ ;  /* 0x0000000f0f007c24 */ /* 0x040fe4000f8e02ff */
[----:B------:R-:W-:Y:S01]  /*0d20*/  IMAD.IADD R16, R15, 0x1, R16 ;  /* 0x000000010f107824 */ /* 0x000fe200078e0210 */
[----:B------:R-:W-:Y:S01]  /*0d30*/  ISETP.NE.AND P0, PT, R10, 0x1, PT ;  /* 0x000000010a00780c */ /* 0x000fe20003f05270 */
[C---:B------:R-:W-:Y:S01]  /*0d40*/  IMAD R8, R0.reuse, 0x4, R8 ;  /* 0x0000000400087824 */ /* 0x040fe200078e0208 */
[----:B------:R-:W-:Y:S01]  /*0d50*/  DFMA R40, R22, R46, R40 ;  /* 0x0000002e1628722b */ /* 0x000fe20000000028 */
[C---:B------:R-:W-:Y:S01]  /*0d60*/  IADD3 R17, PT, PT, R0.reuse, R17, R0 ;  /* 0x0000001100117210 */ /* 0x040fe20007ffe000 */
[----:B------:R-:W-:Y:S01]  /*0d70*/  DADD R46, R62, -R18 ;  /* 0x000000003e2e7229 */ /* 0x000fe20000000812 */
[C---:B------:R-:W-:Y:S01]  /*0d80*/  IMAD R7, R0.reuse, 0x4, R7 ;  /* 0x0000000400077824 */ /* 0x040fe200078e0207 */
[----:B------:R-:W-:Y:S01]  /*0d90*/  DFMA R20, R30, R58, R20 ;  /* 0x0000003a1e14722b */ /* 0x000fe20000000014 */
[----:B------:R-:W-:-:S03]  /*0da0*/  LEA R6, R0, R6, 0x2 ;  /* 0x0000000600067211 */ /* 0x000fc600078e10ff */
[----:B------:R-:W-:Y:S02]  /*0db0*/  DADD R28, -R40, R48 ;  /* 0x00000000281c7229 */ /* 0x000fe40000000130 */
[----:B------:R-:W-:Y:S02]  /*0dc0*/  DFMA R18, R46, R26, R18 ;  /* 0x0000001a2e12722b */ /* 0x000fe40000000012 */
[----:B------:R-:W-:-:S04]  /*0dd0*/  DADD R60, -R20, R60 ;  /* 0x00000000143c7229 */ /* 0x000fc8000000013c */
[----:B------:R-:W-:Y:S02]  /*0de0*/  DMUL R28, R22, R28 ;  /* 0x0000001c161c7228 */ /* 0x000fe40000000000 */
[----:B------:R-:W-:Y:S02]  /*0df0*/  DADD R22, R54, -R42 ;  /* 0x0000000036167229 */ /* 0x000fe4000000082a */
[----:B------:R-:W-:Y:S02]  /*0e00*/  DADD R62, -R18, R62 ;  /* 0x00000000123e7229 */ /* 0x000fe4000000013e */
[----:B------:R-:W-:Y:S02]  /*0e10*/  DMUL R60, R30, R60 ;  /* 0x0000003c1e3c7228 */ /* 0x000fe40000000000 */
[----:B------:R-:W-:Y:S02]  /*0e20*/  DFMA R36, R28, R44, R36 ;  /* 0x0000002c1c24722b */ /* 0x000fe40000000024 */
[----:B------:R-:W-:-:S02]  /*0e30*/  DFMA R42, R22, R52, R42 ;  /* 0x00000034162a722b */ /* 0x000fc4000000002a */
[----:B------:R-:W-:Y:S02]  /*0e40*/  DMUL R62, R46, R62 ;  /* 0x0000003e2e3e7228 */ /* 0x000fe40000000000 */
[----:B------:R-:W-:-:S04]  /*0e50*/  DFMA R32, R60, R56, R32 ;  /* 0x000000383c20722b */ /* 0x000fc80000000020 */
[----:B------:R-:W-:Y:S02]  /*0e60*/  DADD R54, -R42, R54 ;  /* 0x000000002a367229 */ /* 0x000fe40000000136 */
[----:B------:R-:W-:-:S06]  /*0e70*/  DFMA R34, R62, R24, R34 ;  /* 0x000000183e22722b */ /* 0x000fcc0000000022 */
[----:B------:R-:W-:-:S08]  /*0e80*/  DMUL R54, R22, R54 ;  /* 0x0000003616367228 */ /* 0x000fd00000000000 */
[----:B------:R-:W-:Y:S01]  /*0e90*/  DFMA R38, R54, R50, R38 ;  /* 0x000000323626722b */ /* 0x000fe20000000026 */
[----:B------:R-:W-:Y:S10]  /*0ea0*/  @P0 BRA `(.L_x_1981) ;  /* 0xfffffff4006c0947 */ /* 0x000ff4000383ffff */
.L_x_1964:
[----:B------:R-:W-:Y:S01]  /*0eb0*/  IMAD.IADD R7, R11, 0x1, R12 ;  /* 0x000000010b077824 */ /* 0x000fe200078e020c */
[----:B------:R-:W-:Y:S04]  /*0ec0*/  BSSY.RECONVERGENT B1, `(.L_x_1982) ;  /* 0x0000014000017945 */ /* 0x000fe80003800200 */
[----:B------:R-:W-:-:S06]  /*0ed0*/  VIMNMX R26, PT, PT, R7, 0x1, !PT ;  /* 0x00000001071a7848 */ /* 0x000fcc0007fe0100 */
[----:B------:R-:W0:Y:S08]  /*0ee0*/  I2F.F64.U32 R26, R26 ;  /* 0x0000001a001a7312 */ /* 0x000e300000201800 */
        /* <DEDUP_REMOVED lines=14> */
[----:B------:R-:W-:Y:S05]  /*0fd0*/  CALL.REL.NOINC `($__internal_46_$__cuda_sm20_dblrcp_rn_slowpath_v3) ;  /* 0x0000006800ac7944 */ /* 0x000fea0003c00000 */
[----:B------:R-:W-:Y:S01]  /*0fe0*/  MOV R16, R23 ;  /* 0x0000001700107202 */ /* 0x000fe20000000f00 */
[----:B------:R-:W-:-:S07]  /*0ff0*/  IMAD.MOV.U32 R17, RZ, RZ, R26 ;  /* 0x000000ffff117224 */ /* 0x000fce00078e001a */
.L_x_1983:
[----:B------:R-:W-:Y:S05]  /*1000*/  BSYNC.RECONVERGENT B1 ;  /* 0x0000000000017941 */ /* 0x000fea0003800200 */
.L_x_1982:
[----:B------:R-:W-:Y:S01]  /*1010*/  IMAD.IADD R6, R7, 0x1, R13 ;  /* 0x0000000107067824 */ /* 0x000fe200078e020d */
[----:B------:R-:W-:Y:S01]  /*1020*/  DADD R28, R40, -R42 ;  /* 0x00000000281c7229 */ /* 0x000fe2000000082a */
[----:B------:R-:W0:Y:S01]  /*1030*/  I2F.F64 R26, R12 ;  /* 0x0000000c001a7312 */ /* 0x000e220000201c00 */
[----:B------:R-:W-:Y:S02]  /*1040*/  BSSY.RECONVERGENT B1, `(.L_x_1984) ;  /* 0x000001c000017945 */ /* 0x000fe40003800200 */
[----:B------:R-:W-:-:S04]  /*1050*/  VIMNMX R22, PT, PT, R6, 0x1, !PT ;  /* 0x0000000106167848 */ /* 0x000fc80007fe0100 */
[----:B------:R-:W-:Y:S01]  /*1060*/  DMUL R28, R28, R28 ;  /* 0x0000001c1c1c7228 */ /* 0x000fe20000000000 */
[----:B------:R-:W1:Y:S07]  /*1070*/  I2F.F64 R10, R11 ;  /* 0x0000000b000a7312 */ /* 0x000e6e0000201c00 */
[----:B0-----:R-:W-:Y:S01]  /*1080*/  DMUL R28, R26, R28 ;  /* 0x0000001c1a1c7228 */ /* 0x001fe20000000000 */
[----:B------:R-:W0:Y:S01]  /*1090*/  I2F.F64.U32 R22, R22 ;  /* 0x0000001600167312 */ /* 0x000e220000201800 */
[----:B-1----:R-:W-:-:S06]  /*10a0*/  DMUL R40, R10, R40 ;  /* 0x000000280a287228 */ /* 0x002fcc0000000000 */
[----:B------:R-:W-:Y:S01]  /*10b0*/  DMUL R28, R10, R28 ;  /* 0x0000001c0a1c7228 */ /* 0x000fe20000000000 */
[----:B0-----:R-:W0:Y:S01]  /*10c0*/  MUFU.RCP64H R25, R23 ;  /* 0x0000001700197308 */ /* 0x001e220000001800 */
[----:B------:R-:W-:Y:S01]  /*10d0*/  VIADD R24, R23, 0x300402 ;  /* 0x0030040217187836 */ /* 0x000fe20000000000 */
[----:B------:R-:W-:-:S05]  /*10e0*/  DFMA R40, R26, R42, R40 ;  /* 0x0000002a1a28722b */ /* 0x000fca0000000028 */
[-C--:B------:R-:W-:Y:S01]  /*10f0*/  DFMA R28, R28, R16.reuse, R38 ;  /* 0x000000101c1c722b */ /* 0x080fe20000000026 */
[----:B------:R-:W-:Y:S02]  /*1100*/  FSETP.GEU.AND P0, PT, |R24|, 5.8789094863358348022e-39, PT ;  /* 0x004004021800780b */ /* 0x000fe40003f0e200 */
[----:B------:R-:W-:-:S05]  /*1110*/  DMUL R16, R40, R16 ;  /* 0x0000001028107228 */ /* 0x000fca0000000000 */
[----:B------:R-:W-:Y:S02]  /*1120*/  DADD R36, R28, R36 ;  /* 0x000000001c247229 */ /* 0x000fe40000000024 */
        /* <DEDUP_REMOVED lines=10> */
[----:B------:R-:W-:Y:S05]  /*11d0*/  CALL.REL.NOINC `($__internal_46_$__cuda_sm20_dblrcp_rn_slowpath_v3) ;  /* 0x00000068002c7944 */ /* 0x000fea0003c00000 */
[----:B------:R-:W-:Y:S01]  /*11e0*/  IMAD.MOV.U32 R27, RZ, RZ, R26 ;  /* 0x000000ffff1b7224 */ /* 0x000fe200078e001a */
[----:B------:R-:W-:-:S07]  /*11f0*/  MOV R26, R23 ;  /* 0x00000017001a7202 */ /* 0x000fce0000000f00 */
.L_x_1985:
[----:B------:R-:W-:Y:S05]  /*1200*/  BSYNC.RECONVERGENT B1 ;  /* 0x0000000000017941 */ /* 0x000fea0003800200 */
.L_x_1984:
        /* <DEDUP_REMOVED lines=29> */
[----:B------:R-:W-:Y:S02]  /*13e0*/  IMAD.MOV.U32 R16, RZ, RZ, R23 ;  /* 0x000000ffff107224 */ /* 0x000fe400078e0017 */
[----:B------:R-:W-:-:S07]  /*13f0*/  IMAD.MOV.U32 R17, RZ, RZ, R26 ;  /* 0x000000ffff117224 */ /* 0x000fce00078e001a */
.L_x_1987:
[----:B------:R-:W-:Y:S05]  /*1400*/  BSYNC.RECONVERGENT B1 ;  /* 0x0000000000017941 */ /* 0x000fea0003800200 */
.L_x_1986:
[----:B------:R-:W-:Y:S01]  /*1410*/  DADD R20, R12, -R18 ;  /* 0x000000000c147229 */ /* 0x000fe20000000812 */
[----:B------:R-:W0:Y:S01]  /*1420*/  I2F.F64 R14, R14 ;  /* 0x0000000e000e7312 */ /* 0x000e220000201c00 */
[----:B------:R-:W1:Y:S01]  /*1430*/  S2UR UR6, SR_CgaCtaId ;  /* 0x00000000000679c3 */ /* 0x000e620000008800 */
[----:B------:R-:W-:Y:S01]  /*1440*/  UMOV UR4, 0x400 ;  /* 0x0000040000047882 */ /* 0x000fe20000000000 */
[----:B------:R-:W-:Y:S01]  /*1450*/  ISETP.GE.U32.AND P0, PT, R2, 0x2, PT ;  /* 0x000000020200780c */ /* 0x000fe20003f06070 */
[----:B------:R-:W-:Y:S01]  /*1460*/  UIADD3 UR5, UPT, UPT, UR4, 0x1000, URZ ;  /* 0x0000100004057890 */ /* 0x000fe2000fffe0ff */
[----:B------:R-:W-:Y:S02]  /*1470*/  IMAD R8, R3, R4, R9 ;  /* 0x0000000403087224 */ /* 0x000fe400078e0209 */
[----:B------:R-:W-:Y:S01]  /*1480*/  DMUL R20, R20, R20 ;  /* 0x0000001414147228 */ /* 0x000fe20000000000 */
[----:B------:R-:W2:Y:S07]  /*1490*/  I2F.F64 R6, R6 ;  /* 0x0000000600067312 */ /* 0x000eae0000201c00 */
[----:B0-----:R-:W-:-:S02]  /*14a0*/  DMUL R20, R14, R20 ;  /* 0x000000140e147228 */ /* 0x001fc40000000000 */
[----:B--2---:R-:W-:-:S06]  /*14b0*/  DMUL R12, R12, R6 ;  /* 0x000000060c0c7228 */ /* 0x004fcc0000000000 */
[----:B------:R-:W-:Y:S01]  /*14c0*/  DMUL R20, R6, R20 ;  /* 0x0000001406147228 */ /* 0x000fe20000000000 */
[----:B-1----:R-:W-:Y:S02]  /*14d0*/  ULEA UR7, UR6, UR4, 0x18 ;  /* 0x0000000406077291 */ /* 0x002fe4000f8ec0ff */
[----:B------:R-:W-:Y:S02]  /*14e0*/  UIADD3 UR4, UPT, UPT, UR4, 0x2000, URZ ;  /* 0x0000200004047890 */ /* 0x000fe4000fffe0ff */
[----:B------:R-:W-:Y:S01]  /*14f0*/  ULEA UR5, UR6, UR5, 0x18 ;  /* 0x0000000506057291 */ /* 0x000fe2000f8ec0ff */
[----:B------:R-:W-:Y:S01]  /*1500*/  DFMA R12, R14, R18, R12 ;  /* 0x000000120e0c722b */ /* 0x000fe2000000000c */
[----:B------:R-:W-:Y:S01]  /*1510*/  ULEA UR4, UR6, UR4, 0x18 ;  /* 0x0000000406047291 */ /* 0x000fe2000f8ec0ff */
[----:B------:R-:W-:Y:S01]  /*1520*/  DFMA R20, R20, R16, R34 ;  /* 0x000000101414722b */ /* 0x000fe20000000022 */
[C---:B------:R-:W-:Y:S02]  /*1530*/  LEA R6, R8.reuse, UR7, 0x3 ;  /* 0x0000000708067c11 */ /* 0x040fe4000f8e18ff */
[----:B------:R-:W-:-:S02]  /*1540*/  LEA R7, R8, UR5, 0x3 ;  /* 0x0000000508077c11 */ /* 0x000fc4000f8e18ff */
[----:B------:R-:W-:Y:S01]  /*1550*/  LEA R8, R8, UR4, 0x2 ;  /* 0x0000000408087c11 */ /* 0x000fe2000f8e10ff */
[----:B------:R-:W-:Y:S02]  /*1560*/  DMUL R16, R12, R16 ;  /* 0x000000100c107228 */ /* 0x000fe40000000000 */
[----:B------:R-:W-:Y:S01]  /*1570*/  DADD R14, R36, R20 ;  /* 0x00000000240e7229 */ /* 0x000fe20000000014 */
[----:B------:R-:W-:Y:S10]  /*1580*/  @!P0 BRA `(.L_x_1988) ;  /* 0x0000002000b88947 */ /* 0x000ff40003800000 */
[----:B------:R-:W-:Y:S01]  /*1590*/  LOP3.LUT R0, R2, 0x7fe, RZ, 0xc0, !PT ;  /* 0x000007fe02007812 */ /* 0x000fe200078ec0ff */
[----:B------:R-:W-:Y:S01]  /*15a0*/  BSSY.RECONVERGENT B1, `(.L_x_1989) ;  /* 0x0000034000017945 */ /* 0x000fe20003800200 */
[----:B------:R-:W-:Y:S02]  /*15b0*/  SHF.R.U32.HI R13, RZ, 0x1, R2 ;  /* 0x00000001ff0d7819 */ /* 0x000fe40000011602 */
[----:B------:R-:W-:Y:S02]  /*15c0*/  ISETP.GE.U32.AND P0, PT, R3, R0, PT ;  /* 0x000000000300720c */ /* 0x000fe40003f06070 */
[----:B------:R-:W-:-:S11]  /*15d0*/  IADD3 R11, PT, PT, R13, R3, RZ ;  /* 0x000000030d0b7210 */ /* 0x000fd60007ffe0ff */
[----:B------:R0:W-:Y:S04]  /*15e0*/  @!P0 STS.64 [R6], R16 ;  /* 0x0000001006008388 */ /* 0x0001e80000000a00 */
[----:B------:R0:W-:Y:S04]  /*15f0*/  @!P0 STS.64 [R7], R14 ;  /* 0x0000000e07008388 */ /* 0x0001e80000000a00 */
[----:B------:R0:W-:Y:S01]  /*1600*/  @!P0 STS [R8], R10 ;  /* 0x0000000a08008388 */ /* 0x0001e20000000800 */
[----:B------:R-:W-:Y:S01]  /*1610*/  BAR.SYNC.DEFER_BLOCKING 0x0 ;  /* 0x0000000000007b1d */ /* 0x000fe20000010000 */
[----:B------:R-:W-:-:S04]  /*1620*/  ISETP.GE.U32.AND P0, PT, R11, R2, PT ;  /* 0x000000020b00720c */ /* 0x000fc80003f06070 */
[----:B------:R-:W-:-:S13]  /*1630*/  ISETP.GE.U32.OR P0, PT, R3, R13, P0 ;  /* 0x0000000d0300720c */ /* 0x000fda0000706470 */
[----:B0-----:R-:W-:Y:S05]  /*1640*/  @P0 BRA `(.L_x_1990) ;  /* 0x0000000000a40947 */ /* 0x001fea0003800000 */
[----:B------:R-:W-:Y:S01]  /*1650*/  IMAD R19, R13, R4, RZ ;  /* 0x000000040d137224 */ /* 0x000fe200078e02ff */
[----:B------:R-:W-:Y:S03]  /*1660*/  BSSY.RECONVERGENT B2, `(.L_x_1991) ;  /* 0x000001b000027945 */ /* 0x000fe60003800200 */
[C---:B------:R-:W-:Y:S02]  /*1670*/  IMAD R12, R19.reuse, 0x4, R8 ;  /* 0x00000004130c7824 */ /* 0x040fe400078e0208 */
[C---:B------:R-:W-:Y:S02]  /*1680*/  IMAD R20, R19.reuse, 0x8, R6 ;  /* 0x0000000813147824 */ /* 0x040fe400078e0206 */
[----:B------:R-:W-:Y:S02]  /*1690*/  IMAD R19, R19, 0x8, R7 ;  /* 0x0000000813137824 */ /* 0x000fe400078e0207 */
[----:B------:R-:W0:Y:S04]  /*16a0*/  LDS R12, [R12] ;  /* 0x000000000c0c7984 */ /* 0x000e280000000800 */
[----:B------:R-:W1:Y:S04]  /*16b0*/  LDS.64 R20, [R20] ;  /* 0x0000000014147984 */ /* 0x000e680000000a00 */
[----:B------:R-:W2:Y:S01]  /*16c0*/  LDS.64 R18, [R19] ;  /* 0x0000000013127984 */ /* 0x000ea20000000a00 */
[----:B0-----:R-:W-:-:S05]  /*16d0*/  IMAD.IADD R11, R10, 0x1, R12 ;  /* 0x000000010a0b7824 */ /* 0x001fca00078e020c */
        /* <DEDUP_REMOVED lines=10> */
[----:B-12---:R-:W-:Y:S10]  /*1780*/  @P0 BRA `(.L_x_1992) ;  /* 0x0000000000200947 */ /* 0x006ff40003800000 */
[----:B------:R-:W-:Y:S01]  /*1790*/  LOP3.LUT R0, R29, 0x7fffffff, RZ, 0xc0, !PT ;  /* 0x7fffffff1d007812 */ /* 0x000fe200078ec0ff */
[----:B------:R-:W-:Y:S01]  /*17a0*/  IMAD.MOV.U32 R24, RZ, RZ, R28 ;  /* 0x000000ffff187224 */ /* 0x000fe200078e001c */
[----:B------:R-:W-:-:S03]  /*17b0*/  MOV R23, R29 ;  /* 0x0000001d00177202 */ /* 0x000fc60000000f00 */
[----:B------:R-:W-:Y:S01]  /*17c0*/  VIADD R28, R0, 0xfff00000 ;  /* 0xfff00000001c7836 */ /* 0x000fe20000000000 */
[----:B------:R-:W-:-:S07]  /*17d0*/  MOV R0, 0x17f0 ;  /* 0x000017f000007802 */ /* 0x000fce0000000f00 */
[----:B------:R-:W-:Y:S05]  /*17e0*/  CALL.REL.NOINC `($__internal_46_$__cuda_sm20_dblrcp_rn_slowpath_v3) ;  /* 0x0000006000a87944 */ /* 0x000fea0003c00000 */
[----:B------:R-:W-:Y:S02]  /*17f0*/  IMAD.MOV.U32 R27, RZ, RZ, R26 ;  /* 0x000000ffff1b7224 */ /* 0x000fe400078e001a */
[----:B------:R-:W-:-:S07]  /*1800*/  IMAD.MOV.U32 R26, RZ, RZ, R23 ;  /* 0x000000ffff1a7224 */ /* 0x000fce00078e0017 */
.L_x_1992:
[----:B------:R-:W-:Y:S05]  /*1810*/  BSYNC.RECONVERGENT B2 ;  /* 0x0000000000027941 */ /* 0x000fea0003800200 */
.L_x_1991:
[----:B------:R-:W-:Y:S01]  /*1820*/  DADD R22, R16, -R20 ;  /* 0x0000000010167229 */ /* 0x000fe20000000814 */
[----:B------:R-:W0:Y:S07]  /*1830*/  I2F.F64 R24, R12 ;  /* 0x0000000c00187312 */ /* 0x000e2e0000201c00 */
[----:B------:R-:W-:Y:S02]  /*1840*/  DMUL R28, R22, R22 ;  /* 0x00000016161c7228 */ /* 0x000fe40000000000 */
[----:B------:R1:W2:Y:S06]  /*1850*/  I2F.F64 R22, R10 ;  /* 0x0000000a00167312 */ /* 0x0002ac0000201c00 */
[----:B0-----:R-:W-:-:S02]  /*1860*/  DMUL R28, R24, R28 ;  /* 0x0000001c181c7228 */ /* 0x001fc40000000000 */
[----:B------:R-:W-:Y:S01]  /*1870*/  DMUL R20, R20, R24 ;  /* 0x0000001814147228 */ /* 0x000fe20000000000 */
[----:B-1----:R-:W-:-:S05]  /*1880*/  IMAD.MOV.U32 R10, RZ, RZ, R11 ;  /* 0x000000ffff0a7224 */ /* 0x002fca00078e000b */
[----:B--2---:R-:W-:Y:S02]  /*1890*/  DMUL R28, R22, R28 ;  /* 0x0000001c161c7228 */ /* 0x004fe40000000000 */
[----:B------:R-:W-:-:S06]  /*18a0*/  DFMA R16, R16, R22, R20 ;  /* 0x000000161010722b */ /* 0x000fcc0000000014 */
[-C--:B------:R-:W-:Y:S02]  /*18b0*/  DFMA R18, R28, R26.reuse, R18 ;  /* 0x0000001a1c12722b */ /* 0x080fe40000000012 */
[----:B------:R-:W-:-:S06]  /*18c0*/  DMUL R16, R16, R26 ;  /* 0x0000001a10107228 */ /* 0x000fcc0000000000 */
[----:B------:R-:W-:-:S11]  /*18d0*/  DADD R14, R14, R18 ;  /* 0x000000000e0e7229 */ /* 0x000fd60000000012 */
.L_x_1990:
[----:B------:R-:W-:Y:S05]  /*18e0*/  BSYNC.RECONVERGENT B1 ;  /* 0x0000000000017941 */ /* 0x000fea0003800200 */
.L_x_1989:
[----:B------:R-:W-:-:S13]  /*18f0*/  ISETP.GE.U32.AND P0, PT, R2, 0x4, PT ;  /* 0x000000040200780c */ /* 0x000fda0003f06070 */
[----:B------:R-:W-:Y:S05]  /*1900*/  @!P0 BRA `(.L_x_1988) ;  /* 0x0000001c00d88947 */ /* 0x000fea0003800000 */
[----:B------:R-:W-:Y:S01]  /*1910*/  LOP3.LUT R0, R13, 0x3fe, RZ, 0xc0, !PT ;  /* 0x000003fe0d007812 */ /* 0x000fe200078ec0ff */
[----:B------:R-:W-:Y:S01]  /*1920*/  BSSY.RECONVERGENT B1, `(.L_x_1993) ;  /* 0x0000034000017945 */ /* 0x000fe20003800200 */
[----:B------:R-:W-:Y:S02]  /*1930*/  SHF.R.U32.HI R13, RZ, 0x2, R2 ;  /* 0x00000002ff0d7819 */ /* 0x000fe40000011602 */
[----:B------:R-:W-:-:S03]  /*1940*/  ISETP.GE.U32.AND P0, PT, R3, R0, PT ;  /* 0x000000000300720c */ /* 0x000fc60003f06070 */
[----:B------:R-:W-:-:S10]  /*1950*/  IMAD.IADD R11, R13, 0x1, R3 ;  /* 0x000000010d0b7824 */ /* 0x000fd400078e0203 */
        /* <DEDUP_REMOVED lines=15> */
[----:B0-----:R-:W-:-:S04]  /*1a50*/  IADD3 R12, PT, PT, R10, R11, RZ ;  /* 0x0000000b0a0c7210 */ /* 0x001fc80007ffe0ff */
        /* <DEDUP_REMOVED lines=12> */
[----:B------:R-:W-:Y:S02]  /*1b20*/  IMAD.MOV.U32 R24, RZ, RZ, R28 ;  /* 0x000000ffff187224 */ /* 0x000fe400078e001c */
[----:B------:R-:W-:Y:S02]  /*1b30*/  IMAD.MOV.U32 R23, RZ, RZ, R29 ;  /* 0x000000ffff177224 */ /* 0x000fe400078e001d */
[----:B------:R-:W-:Y:S01]  /*1b40*/  VIADD R28, R0, 0xfff00000 ;  /* 0xfff00000001c7836 */ /* 0x000fe20000000000 */
[----:B------:R-:W-:-:S07]  /*1b50*/  MOV R0, 0x1b70 ;  /* 0x00001b7000007802 */ /* 0x000fce0000000f00 */
[----:B------:R-:W-:Y:S05]  /*1b60*/  CALL.REL.NOINC `($__internal_46_$__cuda_sm20_dblrcp_rn_slowpath_v3) ;  /* 0x0000005c00c87944 */ /* 0x000fea0003c00000 */
[----:B------:R-:W-:Y:S01]  /*1b70*/  MOV R27, R26 ;  /* 0x0000001a001b7202 */ /* 0x000fe20000000f00 */
[----:B------:R-:W-:-:S07]  /*1b80*/  IMAD.MOV.U32 R26, RZ, RZ, R23 ;  /* 0x000000ffff1a7224 */ /* 0x000fce00078e0017 */
.L_x_1996:
[----:B------:R-:W-:Y:S05]  /*1b90*/  BSYNC.RECONVERGENT B2 ;  /* 0x0000000000027941 */ /* 0x000fea0003800200 */
.L_x_1995:
[----:B------:R-:W-:Y:S01]  /*1ba0*/  DADD R22, R16, -R20 ;  /* 0x0000000010167229 */ /* 0x000fe20000000814 */
[----:B------:R-:W0:Y:S07]  /*1bb0*/  I2F.F64 R24, R11 ;  /* 0x0000000b00187312 */ /* 0x000e2e0000201c00 */
[----:B------:R-:W-:Y:S01]  /*1bc0*/  DMUL R22, R22, R22 ;  /* 0x0000001616167228 */ /* 0x000fe20000000000 */
[----:B------:R1:W2:Y:S07]  /*1bd0*/  I2F.F64 R28, R10 ;  /* 0x0000000a001c7312 */ /* 0x0002ae0000201c00 */
[----:B0-----:R-:W-:Y:S01]  /*1be0*/  DMUL R22, R24, R22 ;  /* 0x0000001618167228 */ /* 0x001fe20000000000 */
[----:B-1----:R-:W-:Y:S01]  /*1bf0*/  IMAD.MOV.U32 R10, RZ, RZ, R12 ;  /* 0x000000ffff0a7224 */ /* 0x002fe200078e000c */
[----:B------:R-:W-:-:S06]  /*1c00*/  DMUL R20, R20, R24 ;  /* 0x0000001814147228 */ /* 0x000fcc0000000000 */
[----:B--2---:R-:W-:Y:S02]  /*1c10*/  DMUL R22, R28, R22 ;  /* 0x000000161c167228 */ /* 0x004fe40000000000 */
[----:B------:R-:W-:-:S06]  /*1c20*/  DFMA R16, R16, R28, R20 ;  /* 0x0000001c1010722b */ /* 0x000fcc0000000014 */
[-C--:B------:R-:W-:Y:S02]  /*1c30*/  DFMA R18, R22, R26.reuse, R18 ;  /* 0x0000001a1612722b */ /* 0x080fe40000000012 */
[----:B------:R-:W-:-:S06]  /*1c40*/  DMUL R16, R16, R26 ;  /* 0x0000001a10107228 */ /* 0x000fcc0000000000 */
[----:B------:R-:W-:-:S11]  /*1c50*/  DADD R14, R14, R18 ;  /* 0x000000000e0e7229 */ /* 0x000fd60000000012 */
.L_x_1994:
[----:B------:R-:W-:Y:S05]  /*1c60*/  BSYNC.RECONVERGENT B1 ;  /* 0x0000000000017941 */ /* 0x000fea0003800200 */
.L_x_1993:
        /* <DEDUP_REMOVED lines=16> */
[C---:B------:R-:W-:Y:S01]  /*1d70*/  IMAD R11, R19.reuse, 0x4, R8 ;  /* 0x00000004130b7824 */ /* 0x040fe200078e0208 */
[C---:B------:R-:W-:Y:S01]  /*1d80*/  LEA R20, R19.reuse, R6, 0x3 ;  /* 0x0000000613147211 */ /* 0x040fe200078e18ff */
[----:B------:R-:W-:-:S04]  /*1d90*/  IMAD R19, R19, 0x8, R7 ;  /* 0x0000000813137824 */ /* 0x000fc800078e0207 */
        /* <DEDUP_REMOVED lines=21> */
[----:B------:R-:W-:Y:S02]  /*1ef0*/  IMAD.MOV.U32 R27, RZ, RZ, R26 ;  /* 0x000000ffff1b7224 */ /* 0x000fe400078e001a */
[----:B------:R-:W-:-:S07]  /*1f00*/  IMAD.MOV.U32 R26, RZ, RZ, R23 ;  /* 0x000000ffff1a7224 */ /* 0x000fce00078e0017 */
.L_x_2000:
[----:B------:R-:W-:Y:S05]  /*1f10*/  BSYNC.RECONVERGENT B2 ;  /* 0x0000000000027941 */ /* 0x000fea0003800200 */
.L_x_1999:
[----:B------:R-:W-:Y:S01]  /*1f20*/  DADD R22, R16, -R20 ;  /* 0x0000000010167229 */ /* 0x000fe20000000814 */
[----:B------:R-:W0:Y:S07]  /*1f30*/  I2F.F64 R24, R11 ;  /* 0x0000000b00187312 */ /* 0x000e2e0000201c00 */
[----:B------:R-:W-:Y:S01]  /*1f40*/  DMUL R22, R22, R22 ;  /* 0x0000001616167228 */ /* 0x000fe20000000000 */
[----:B------:R1:W2:Y:S07]  /*1f50*/  I2F.F64 R28, R10 ;  /* 0x0000000a001c7312 */ /* 0x0002ae0000201c00 */
[----:B0-----:R-:W-:Y:S01]  /*1f60*/  DMUL R22, R24, R22 ;  /* 0x0000001618167228 */ /* 0x001fe20000000000 */
[----:B-1----:R-:W-:Y:S01]  /*1f70*/  MOV R10, R12 ;  /* 0x0000000c000a7202 */ /* 0x002fe20000000f00 */
[----:B------:R-:W-:-:S06]  /*1f80*/  DMUL R20, R20, R24 ;  /* 0x0000001814147228 */ /* 0x000fcc0000000000 */
[----:B--2---:R-:W-:Y:S02]  /*1f90*/  DMUL R22, R28, R22 ;  /* 0x000000161c167228 */ /* 0x004fe40000000000 */
[----:B------:R-:W-:-:S06]  /*1fa0*/  DFMA R16, R16, R28, R20 ;  /* 0x0000001c1010722b */ /* 0x000fcc0000000014 */
[-C--:B------:R-:W-:Y:S02]  /*1fb0*/  DFMA R18, R22, R26.reuse, R18 ;  /* 0x0000001a1612722b */ /* 0x080fe40000000012 */
[----:B------:R-:W-:-:S06]  /*1fc0*/  DMUL R16, R16, R26 ;  /* 0x0000001a10107228 */ /* 0x000fcc0000000000 */
[----:B------:R-:W-:-:S11]  /*1fd0*/  DADD R14, R14, R18 ;  /* 0x000000000e0e7229 */ /* 0x000fd60000000012 */
.L_x_1998:
[----:B------:R-:W-:Y:S05]  /*1fe0*/  BSYNC.RECONVERGENT B1 ;  /* 0x0000000000017941 */ /* 0x000fea0003800200 */
.L_x_1997:
        /* <DEDUP_REMOVED lines=42> */
.L_x_2004:
[----:B------:R-:W-:Y:S05]  /*2290*/  BSYNC.RECONVERGENT B2 ;  /* 0x0000000000027941 */ /* 0x000fea0003800200 */
.L_x_2003:
        /* <DEDUP_REMOVED lines=12> */
.L_x_2002:
[----:B------:R-:W-:Y:S05]  /*2360*/  BSYNC.RECONVERGENT B1 ;  /* 0x0000000000017941 */ /* 0x000fea0003800200 */
.L_x_2001:
        /* <DEDUP_REMOVED lines=19> */
[----:B------:R-:W-:Y:S04]  /*24a0*/  LDS.64 R20, [R20] ;  /* 0x0000000014147984 */ /* 0x000fe80000000a00 */
[----:B------:R-:W0:Y:S04]  /*24b0*/  LDS R12, [R12] ;  /* 0x000000000c0c7984 */ /* 0x000e280000000800 */
[----:B------:R-:W1:Y:S01]  /*24c0*/  LDS.64 R18, [R19] ;  /* 0x0000000013127984 */ /* 0x000e620000000a00 */
        /* <DEDUP_REMOVED lines=11> */
[----:B-1----:R-:W-:Y:S10]  /*2580*/  @P0 BRA `(.L_x_2008) ;  /* 0x0000000000200947 */ /* 0x002ff40003800000 */
[----:B------:R-:W-:Y:S01]  /*2590*/  LOP3.LUT R0, R29, 0x7fffffff, RZ, 0xc0, !PT ;  /* 0x7fffffff1d007812 */ /* 0x000fe200078ec0ff */
[----:B------:R-:W-:Y:S02]  /*25a0*/  IMAD.MOV.U32 R24, RZ, RZ, R28 ;  /* 0x000000ffff187224 */ /* 0x000fe400078e001c */
[----:B------:R-:W-:Y:S01]  /*25b0*/  IMAD.MOV.U32 R23, RZ, RZ, R29 ;  /* 0x000000ffff177224 */ /* 0x000fe200078e001d */
[----:B------:R-:W-:Y:S02]  /*25c0*/  IADD3 R28, PT, PT, R0, -0x100000, RZ ;  /* 0xfff00000001c7810 */ /* 0x000fe40007ffe0ff */
[----:B------:R-:W-:-:S07]  /*25d0*/  MOV R0, 0x25f0 ;  /* 0x000025f000007802 */ /* 0x000fce0000000f00 */
[----:B------:R-:W-:Y:S05]  /*25e0*/  CALL.REL.NOINC `($__internal_46_$__cuda_sm20_dblrcp_rn_slowpath_v3) ;  /* 0x0000005400287944 */ /* 0x000fea0003c00000 */
[----:B------:R-:W-:Y:S02]  /*25f0*/  IMAD.MOV.U32 R27, RZ, RZ, R26 ;  /* 0x000000ffff1b7224 */ /* 0x000fe400078e001a */
[----:B------:R-:W-:-:S07]  /*2600*/  IMAD.MOV.U32 R26, RZ, RZ, R23 ;  /* 0x000000ffff1a7224 */ /* 0x000fce00078e0017 */
.L_x_2008:
[----:B------:R-:W-:Y:S05]  /*2610*/  BSYNC.RECONVERGENT B2 ;  /* 0x0000000000027941 */ /* 0x000fea0003800200 */
.L_x_2007:
        /* <DEDUP_REMOVED lines=12> */
.L_x_2006:
[----:B------:R-:W-:Y:S05]  /*26e0*/  BSYNC.RECONVERGENT B1 ;  /* 0x0000000000017941 */ /* 0x000fea0003800200 */
.L_x_2005:
        /* <DEDUP_REMOVED lines=40> */
[----:B------:R-:W-:Y:S01]  /*2970*/  IMAD.MOV.U32 R27, RZ, RZ, R26 ;  /* 0x000000ffff1b7224 */ /* 0x000fe200078e001a */
[----:B------:R-:W-:-:S07]  /*2980*/  MOV R26, R23 ;  /* 0x00000017001a7202 */ /* 0x000fce0000000f00 */
.L_x_2012:
[----:B------:R-:W-:Y:S05]  /*2990*/  BSYNC.RECONVERGENT B2 ;  /* 0x0000000000027941 */ /* 0x000fea0003800200 */
.L_x_2011:
        /* <DEDUP_REMOVED lines=12> */
.L_x_2010:
[----:B------:R-:W-:Y:S05]  /*2a60*/  BSYNC.RECONVERGENT B1 ;  /* 0x0000000000017941 */ /* 0x000fea0003800200 */
.L_x_2009:
        /* <DEDUP_REMOVED lines=17> */
[C---:B------:R-:W-:Y:S01]  /*2b80*/  IMAD R20, R19.reuse, 0x8, R6 ;  /* 0x0000000813147824 */ /* 0x040fe200078e0206 */
[----:B------:R-:W-:-:S03]  /*2b90*/  LEA R19, R19, R7, 0x3 ;  /* 0x0000000713137211 */ /* 0x000fc600078e18ff */
        /* <DEDUP_REMOVED lines=23> */
.L_x_2016:
[----:B------:R-:W-:Y:S05]  /*2d10*/  BSYNC.RECONVERGENT B2 ;  /* 0x0000000000027941 */ /* 0x000fea0003800200 */
.L_x_2015:
        /* <DEDUP_REMOVED lines=12> */
.L_x_2014:
[----:B------:R-:W-:Y:S05]  /*2de0*/  BSYNC.RECONVERGENT B1 ;  /* 0x0000000000017941 */ /* 0x000fea0003800200 */
.L_x_2013:
[----:B------:R-:W-:-:S13]  /*2df0*/  ISETP.GE.U32.AND P0, PT, R2, 0x100, PT ;  /* 0x000001000200780c */ /* 0x000fda0003f06070 */
[----:B------:R-:W-:Y:S05]  /*2e00*/  @!P0 BRA `(.L_x_1988) ;  /* 0x0000000800988947 */ /* 0x000fea0003800000 */
        /* <DEDUP_REMOVED lines=40> */
.L_x_2020:
[----:B------:R-:W-:Y:S05]  /*3090*/  BSYNC.RECONVERGENT B2 ;  /* 0x0000000000027941 */ /* 0x000fea0003800200 */
.L_x_2019:
        /* <DEDUP_REMOVED lines=12> */
.L_x_2018:
[----:B------:R-:W-:Y:S05]  /*3160*/  BSYNC.RECONVERGENT B1 ;  /* 0x0000000000017941 */ /* 0x000fea0003800200 */
.L_x_2017:
        /* <DEDUP_REMOVED lines=42> */
.L_x_2024:
[----:B------:R-:W-:Y:S05]  /*3410*/  BSYNC.RECONVERGENT B2 ;  /* 0x0000000000027941 */ /* 0x000fea0003800200 */
.L_x_2023:
        /* <DEDUP_REMOVED lines=12> */
.L_x_2022:
[----:B------:R-:W-:Y:S05]  /*34e0*/  BSYNC.RECONVERGENT B1 ;  /* 0x0000000000017941 */ /* 0x000fea0003800200 */
.L_x_2021:
[----:B------:R-:W-:-:S13]  /*34f0*/  ISETP.GE.U32.AND P0, PT, R2, 0x400, PT ;  /* 0x000004000200780c */ /* 0x000fda0003f06070 */
[----:B------:R-:W-:Y:S05]  /*3500*/  @!P0 BRA `(.L_x_1988) ;  /* 0x0000000000d88947 */ /* 0x000fea0003800000 */
[----:B------:R-:W-:Y:S01]  /*3510*/  LOP3.LUT R0, R11, 0x2, RZ, 0xc0, !PT ;  /* 0x000000020b007812 */ /* 0x000fe200078ec0ff */
[----:B------:R-:W-:Y:S03]  /*3520*/  BSSY.RECONVERGENT B1, `(.L_x_1988) ;  /* 0x0000034000017945 */ /* 0x000fe60003800200 */
[----:B------:R-:W-:Y:S02]  /*3530*/  ISETP.GE.U32.AND P0, PT, R3, R0, PT ;  /* 0x000000000300720c */ /* 0x000fe40003f06070 */
[----:B------:R-:W-:-:S05]  /*3540*/  SHF.R.U32.HI R0, RZ, 0xa, R2 ;  /* 0x0000000aff007819 */ /* 0x000fca0000011602 */
[----:B------:R-:W-:-:S06]  /*3550*/  IMAD.IADD R11, R0, 0x1, R3 ;  /* 0x00000001000b7824 */ /* 0x000fcc00078e0203 */
        /* <DEDUP_REMOVED lines=35> */
.L_x_2027:
[----:B------:R-:W-:Y:S05]  /*3790*/  BSYNC.RECONVERGENT B2 ;  /* 0x0000000000027941 */ /* 0x000fea0003800200 */
.L_x_2026:
        /* <DEDUP_REMOVED lines=12> */
.L_x_2025:
[----:B------:R-:W-:Y:S05]  /*3860*/  BSYNC.RECONVERGENT B1 ;  /* 0x0000000000017941 */ /* 0x000fea0003800200 */
.L_x_1988:
[----:B------:R-:W-:-:S09]  /*3870*/  UISETP.GE.U32.AND UP0, UPT, UR8, 0x2, UPT ;  /* 0x000000020800788c */ /* 0x000fd2000bf06070 */
[----:B------:R-:W-:Y:S05]  /*3880*/  BRA.U !UP0, `(.L_x_2028) ;  /* 0x0000003d08347547 */ /* 0x000fea000b800000 */
[----:B------:R-:W0:Y:S01]  /*3890*/  LDC R0, c[0x0][0x3ac] ;  /* 0x0000eb00ff007b82 */ /* 0x000e220000000800 */
[----:B------:R-:W-:-:S07]  /*38a0*/  LOP3.LUT P1, RZ, R9, R3, RZ, 0xfc, !PT ;  /* 0x0000000309ff7212 */ /* 0x000fce000782fcff */
[----:B------:R-:W1:Y:S01]  /*38b0*/  LDC.64 R12, c[0x0][0x398] ;  /* 0x0000e600ff0c7b82 */ /* 0x000e620000000a00 */
[----:B0-----:R-:W-:Y:S01]  /*38c0*/  ISETP.GE.AND P0, PT, R5, R0, PT ;  /* 0x000000000500720c */ /* 0x001fe20003f06270 */
[----:B------:R-:W-:-:S03]  /*38d0*/  IMAD R37, R0, UR8, RZ ;  /* 0x0000000800257c24 */ /* 0x000fc6000f8e02ff */
[----:B------:R-:W-:Y:S01]  /*38e0*/  ISETP.EQ.AND P0, PT, R3, RZ, !P0 ;  /* 0x000000ff0300720c */ /* 0x000fe20004702270 */
[----:B-1----:R-:W-:-:S04]  /*38f0*/  IMAD.WIDE.U32 R38, R37, 0x8, R12 ;  /* 0x0000000825267825 */ /* 0x002fc800078e000c */
[----:B------:R-:W-:-:S08]  /*3900*/  IMAD.WIDE.U32 R36, R37, 0x8, R38 ;  /* 0x0000000825247825 */ /* 0x000fd000078e0026 */
[----:B------:R-:W-:-:S04]  /*3910*/  @P0 IMAD R21, R0, UR9, R5 ;  /* 0x0000000900150c24 */ /* 0x000fc8000f8e0205 */
[----:B------:R-:W-:-:S04]  /*3920*/  @P0 IMAD.WIDE R12, R21, 0x8, R12 ;  /* 0x00000008150c0825 */ /* 0x000fc800078e020c */
[C---:B------:R-:W-:Y:S01]  /*3930*/  @P0 IMAD.WIDE R18, R21.reuse, 0x8, R38 ;  /* 0x0000000815120825 */ /* 0x040fe200078e0226 */
[----:B------:R0:W-:Y:S03]  /*3940*/  @P0 STG.E.64.STRONG.SYS desc[UR10][R12.64], R16 ;  /* 0x000000100c000986 */ /* 0x0001e6000c115b0a */
[----:B------:R-:W-:Y:S01]  /*3950*/  @P0 IMAD.WIDE R20, R21, 0x4, R36 ;  /* 0x0000000415140825 */ /* 0x000fe200078e0224 */
[----:B------:R0:W-:Y:S04]  /*3960*/  @P0 STG.E.64.STRONG.SYS desc[UR10][R18.64], R14 ;  /* 0x0000000e12000986 */ /* 0x0001e8000c115b0a */
        /* <DEDUP_REMOVED lines=8> */
[----:B------:R-:W1:Y:S01]  /*39f0*/  S2R R9, SR_LANEID ;  /* 0x0000000000097919 */ /* 0x000e620000000000 */
[----:B------:R-:W-:Y:S01]  /*3a00*/  VOTEU.ANY UR4, UPT, PT ;  /* 0x0000000000047886 */ /* 0x000fe200038e0100 */
[----:B0-----:R-:W0:Y:S01]  /*3a10*/  LDC.64 R10, c[0x0][0x3a0] ;  /* 0x0000e800ff0a7b82 */ /* 0x001e220000000a00 */
[----:B------:R-:W1:Y:S01]  /*3a20*/  FLO.U32 R12, UR4 ;  /* 0x00000004000c7d00 */ /* 0x000e6200080e0000 */
[----:B------:R-:W0:Y:S07]  /*3a30*/  S2R R15, SR_CTAID.X ;  /* 0x00000000000f7919 */ /* 0x000e2e0000002500 */
[----:B------:R-:W2:Y:S01]  /*3a40*/  POPC R13, UR4 ;  /* 0x00000004000d7d09 */ /* 0x000ea20008000000 */
[----:B-1----:R-:W-:Y:S01]  /*3a50*/  ISETP.EQ.U32.AND P1, PT, R12, R9, PT ;  /* 0x000000090c00720c */ /* 0x002fe20003f22070 */
[----:B0-----:R-:W-:-:S12]  /*3a60*/  IMAD.WIDE.U32 R10, R15, 0x4, R10 ;  /* 0x000000040f0a7825 */ /* 0x001fd800078e000a */
[----:B--2---:R-:W2:Y:S01]  /*3a70*/  @P1 ATOMG.E.ADD.STRONG.GPU PT, R11, desc[UR10][R10.64], R13 ;  /* 0x8000000d0a0b19a8 */ /* 0x004ea200081ef10a */
[----:B------:R-:W0:Y:S01]  /*3a80*/  S2UR UR5, SR_CgaCtaId ;  /* 0x00000000000579c3 */ /* 0x000e220000008800 */
[----:B------:R-:W-:Y:S01]  /*3a90*/  UIADD3 UR6, UPT, UPT, UR8, -0x1, URZ ;  /* 0xffffffff08067890 */ /* 0x000fe2000fffe0ff */
[----:B------:R-:W1:Y:S02]  /*3aa0*/  S2R R14, SR_LTMASK ;  /* 0x00000000000e7919 */ /* 0x000e640000003900 */
[----:B-1----:R-:W-:Y:S01]  /*3ab0*/  LOP3.LUT R14, R14, UR4, RZ, 0xc0, !PT ;  /* 0x000000040e0e7c12 */ /* 0x002fe2000f8ec0ff */
[----:B------:R-:W-:Y:S02]  /*3ac0*/  UMOV UR4, 0x400 ;  /* 0x0000040000047882 */ /* 0x000fe40000000000 */
[----:B0-----:R-:W-:-:S03]  /*3ad0*/  ULEA UR4, UR5, UR4, 0x18 ;  /* 0x0000000405047291 */ /* 0x001fc6000f8ec0ff */
[----:B------:R-:W0:Y:S01]  /*3ae0*/  POPC R14, R14 ;  /* 0x0000000e000e7309 */ /* 0x000e220000000000 */
[----:B--2---:R-:W0:Y:S02]  /*3af0*/  SHFL.IDX PT, R9, R11, R12, 0x1f ;  /* 0x00001f0c0b097589 */ /* 0x004e2400000e0000 */
[----:B0-----:R-:W-:-:S05]  /*3b00*/  IMAD.IADD R9, R9, 0x1, R14 ;  /* 0x0000000109097824 */ /* 0x001fca00078e020e */
[----:B------:R-:W-:-:S04]  /*3b10*/  ISETP.NE.AND P1, PT, R9, UR6, PT ;  /* 0x0000000609007c0c */ /* 0x000fc8000bf25270 */
[----:B------:R-:W-:-:S05]  /*3b20*/  SEL R9, RZ, 0x1, P1 ;  /* 0x00000001ff097807 */ /* 0x000fca0000800000 */
[----:B------:R1:W-:Y:S04]  /*3b30*/  STS.U8 [UR4+0x2800], R9 ;  /* 0x00280009ff007988 */ /* 0x0003e80008000004 */
.L_x_2030:
[----:B------:R-:W-:Y:S05]  /*3b40*/  BSYNC.RECONVERGENT B0 ;  /* 0x0000000000007941 */ /* 0x000fea0003800200 */
.L_x_2029:
[----:B------:R-:W2:Y:S08]  /*3b50*/  S2UR UR5, SR_CgaCtaId ;  /* 0x00000000000579c3 */ /* 0x000eb00000008800 */
[----:B------:R-:W-:Y:S06]  /*3b60*/  BAR.SYNC.DEFER_BLOCKING 0x0 ;  /* 0x0000000000007b1d */ /* 0x000fec0000010000 */
[----:B------:R-:W-:-:S02]  /*3b70*/  UMOV UR4, 0x400 ;  /* 0x0000040000047882 */ /* 0x000fc40000000000 */
[----:B--2---:R-:W-:-:S09]  /*3b80*/  ULEA UR4, UR5, UR4, 0x18 ;  /* 0x0000000405047291 */ /* 0x004fd2000f8ec0ff */
[----:B-1----:R-:W1:Y:S02]  /*3b90*/  LDS.U8 R9, [UR4+0x2800] ;  /* 0x00280004ff097984 */ /* 0x002e640008000000 */
[----:B-1----:R-:W-:-:S13]  /*3ba0*/  ISETP.NE.AND P1, PT, R9, RZ, PT ;  /* 0x000000ff0900720c */ /* 0x002fda0003f25270 */
[----:B------:R-:W-:Y:S05]  /*3bb0*/  @!P1 EXIT ;  /* 0x000000000000994d */ /* 0x000fea0003800000 */
[----:B------:R-:W-:Y:S01]  /*3bc0*/  ISETP.GE.U32.AND P1, PT, R3, UR8, PT ;  /* 0x0000000803007c0c */ /* 0x000fe2000bf26070 */
[----:B------:R-:W1:Y:S01]  /*3bd0*/  LDCU UR4, c[0x0][0x3ac] ;  /* 0x00007580ff0477ac */ /* 0x000e620008000800 */
[----:B------:R-:W-:Y:S01]  /*3be0*/  BSSY B1, `(.L_x_2031) ;  /* 0x0000120000017945 */ /* 0x000fe20003800000 */
[----:B------:R-:W-:Y:S01]  /*3bf0*/  IMAD.MOV.U32 R9, RZ, RZ, RZ ;  /* 0x000000ffff097224 */ /* 0x000fe200078e00ff */
[----:B------:R-:W-:Y:S01]  /*3c00*/  CS2R R34, SRZ ;  /* 0x0000000000227805 */ /* 0x000fe2000001ff00 */
[----:B------:R-:W2:Y:S01]  /*3c10*/  LDCU UR6, c[0x0][0x3ac] ;  /* 0x00007580ff0677ac */ /* 0x000ea20008000800 */
[----:B------:R-:W-:-:S07]  /*3c20*/  CS2R R32, SRZ ;  /* 0x0000000000207805 */ /* 0x000fce000001ff00 */
[----:B------:R-:W-:Y:S05]  /*3c30*/  @P1 BRA `(.L_x_2032) ;  /* 0x0000001000681947 */ /* 0x000fea0003800000 */
[----:B0-----:R-:W0:Y:S01]  /*3c40*/  I2F.U32.RP R14, R2 ;  /* 0x00000002000e7306 */ /* 0x001e220000209000 */
[C---:B------:R-:W-:Y:S01]  /*3c50*/  IADD3 R12, PT, PT, R2.reuse, R3, RZ ;  /* 0x00000003020c7210 */ /* 0x040fe20007ffe0ff */
[----:B------:R-:W-:Y:S01]  /*3c60*/  BSSY B2, `(.L_x_2033) ;  /* 0x00000e0000027945 */ /* 0x000fe20003800000 */
[----:B------:R-:W-:Y:S02]  /*3c70*/  ISETP.NE.U32.AND P3, PT, R2, RZ, PT ;  /* 0x000000ff0200720c */ /* 0x000fe40003f65070 */
[----:B------:R-:W-:Y:S02]  /*3c80*/  CS2R R32, SRZ ;  /* 0x0000000000207805 */ /* 0x000fe4000001ff00 */
[C---:B------:R-:W-:Y:S02]  /*3c90*/  ISETP.GE.U32.AND P1, PT, R12.reuse, UR8, PT ;  /* 0x000000080c007c0c */ /* 0x040fe4000bf26070 */
[----:B------:R-:W-:Y:S02]  /*3ca0*/  CS2R R34, SRZ ;  /* 0x0000000000227805 */ /* 0x000fe4000001ff00 */
[----:B------:R-:W-:-:S02]  /*3cb0*/  VIMNMX.U32 R9, PT, PT, R12, UR8, !PT ;  /* 0x000000080c097c48 */ /* 0x000fc4000ffe0000 */
[----:B------:R-:W-:-:S04]  /*3cc0*/  SEL R13, RZ, 0x1, P1 ;  /* 0x00000001ff0d7807 */ /* 0x000fc80000800000 */
[----:B------:R-:W-:Y:S01]  /*3cd0*/  IADD3 R9, PT, PT, R9, -R12, -R13 ;  /* 0x8000000c09097210 */ /* 0x000fe20007ffe80d */
[----:B0-----:R-:W0:Y:S02]  /*3ce0*/  MUFU.RCP R14, R14 ;  /* 0x0000000e000e7308 */ /* 0x001e240000001000 */
[----:B0-----:R-:W-:-:S06]  /*3cf0*/  VIADD R10, R14, 0xffffffe ;  /* 0x0ffffffe0e0a7836 */ /* 0x001fcc0000000000 */
[----:B------:R0:W3:Y:S02]  /*3d00*/  F2I.FTZ.U32.TRUNC.NTZ R11, R10 ;  /* 0x0000000a000b7305 */ /* 0x0000e4000021f000 */
[----:B0-----:R-:W-:Y:S02]  /*3d10*/  IMAD.MOV.U32 R10, RZ, RZ, RZ ;  /* 0x000000ffff0a7224 */ /* 0x001fe400078e00ff */
[----:B---3--:R-:W-:-:S04]  /*3d20*/  IMAD.MOV R15, RZ, RZ, -R11 ;  /* 0x000000ffff0f7224 */ /* 0x008fc800078e0a0b */
[----:B------:R-:W-:-:S04]  /*3d30*/  IMAD R15, R15, R2, RZ ;  /* 0x000000020f0f7224 */ /* 0x000fc800078e02ff */
[----:B------:R-:W-:-:S06]  /*3d40*/  IMAD.HI.U32 R14, R11, R15, R10 ;  /* 0x0000000f0b0e7227 */ /* 0x000fcc00078e000a */
[----:B------:R-:W-:-:S04]  /*3d50*/  IMAD.HI.U32 R14, R14, R9, RZ ;  /* 0x000000090e0e7227 */ /* 0x000fc800078e00ff */
[----:B------:R-:W-:-:S04]  /*3d60*/  IMAD.MOV R10, RZ, RZ, -R14 ;  /* 0x000000ffff0a7224 */ /* 0x000fc800078e0a0e */
[----:B------:R-:W-:Y:S02]  /*3d70*/  IMAD R9, R2, R10, R9 ;  /* 0x0000000a02097224 */ /* 0x000fe400078e0209 */
[----:B------:R-:W-:-:S03]  /*3d80*/  IMAD.MOV.U32 R10, RZ, RZ, R3 ;  /* 0x000000ffff0a7224 */ /* 0x000fc600078e0003 */
[----:B------:R-:W-:-:S13]  /*3d90*/  ISETP.GE.U32.AND P1, PT, R9, R2, PT ;  /* 0x000000020900720c */ /* 0x000fda0003f26070 */
[----:B------:R-:W-:Y:S02]  /*3da0*/  @P1 IMAD.IADD R9, R9, 0x1, -R2 ;  /* 0x0000000109091824 */ /* 0x000fe400078e0a02 */
[----:B------:R-:W-:-:S03]  /*3db0*/  @P1 VIADD R14, R14, 0x1 ;  /* 0x000000010e0e1836 */ /* 0x000fc60000000000 */
[----:B------:R-:W-:Y:S01]  /*3dc0*/  ISETP.GE.U32.AND P2, PT, R9, R2, PT ;  /* 0x000000020900720c */ /* 0x000fe20003f46070 */
[----:B------:R-:W-:-:S12]  /*3dd0*/  IMAD.MOV.U32 R9, RZ, RZ, RZ ;  /* 0x000000ffff097224 */ /* 0x000fd800078e00ff */
[----:B------:R-:W-:Y:S01]  /*3de0*/  @P2 VIADD R14, R14, 0x1 ;  /* 0x000000010e0e2836 */ /* 0x000fe20000000000 */
[----:B------:R-:W-:-:S04]  /*3df0*/  @!P3 LOP3.LUT R14, RZ, R2, RZ, 0x33, !PT ;  /* 0x00000002ff0eb212 */ /* 0x000fc800078e33ff */
[----:B------:R-:W-:-:S04]  /*3e00*/  IADD3 R13, PT, PT, R13, R14, RZ ;  /* 0x0000000e0d0d7210 */ /* 0x000fc80007ffe0ff */
[C---:B------:R-:W-:Y:S01]  /*3e10*/  ISETP.GE.U32.AND P1, PT, R13.reuse, 0x3, PT ;  /* 0x000000030d00780c */ /* 0x040fe20003f26070 */
[----:B------:R-:W-:-:S05]  /*3e20*/  VIADD R13, R13, 0x1 ;  /* 0x000000010d0d7836 */ /* 0x000fca0000000000 */
[----:B------:R-:W-:-:S07]  /*3e30*/  LOP3.LUT R11, R13, 0x3, RZ, 0xc0, !PT ;  /* 0x000000030d0b7812 */ /* 0x000fce00078ec0ff */
[----:B------:R-:W-:Y:S05]  /*3e40*/  @!P1 BRA `(.L_x_2034) ;  /* 0x0000000c00049947 */ /* 0x000fea0003800000 */
[----:B------:R-:W-:Y:S01]  /*3e50*/  LOP3.LUT R17, R13, 0xfffffffc, RZ, 0xc0, !PT ;  /* 0xfffffffc0d117812 */ /* 0x000fe200078ec0ff */
[C-C-:B------:R-:W-:Y:S01]  /*3e60*/  IMAD R14, R2.reuse, 0x2, R3.reuse ;  /* 0x00000002020e7824 */ /* 0x140fe200078e0203 */
[----:B------:R-:W-:Y:S01]  /*3e70*/  MOV R10, R3 ;  /* 0x00000003000a7202 */ /* 0x000fe20000000f00 */
[----:B------:R-:W-:Y:S01]  /*3e80*/  IMAD R15, R2, 0x3, R3 ;  /* 0x00000003020f7824 */ /* 0x000fe200078e0203 */
[----:B------:R-:W-:Y:S01]  /*3e90*/  CS2R R32, SRZ ;  /* 0x0000000000207805 */ /* 0x000fe2000001ff00 */
[-CC-:B------:R-:W-:Y:S02]  /*3ea0*/  IMAD R12, R12, R0.reuse, R5.reuse ;  /* 0x000000000c0c7224 */ /* 0x180fe400078e0205 */
[-C--:B------:R-:W-:Y:S02]  /*3eb0*/  IMAD R13, R2, R0.reuse, RZ ;  /* 0x00000000020d7224 */ /* 0x080fe400078e02ff */
[-CC-:B------:R-:W-:Y:S02]  /*3ec0*/  IMAD R14, R14, R0.reuse, R5.reuse ;  /* 0x000000000e0e7224 */ /* 0x180fe400078e0205 */
[----:B------:R-:W-:-:S02]  /*3ed0*/  IMAD R15, R15, R0, R5 ;  /* 0x000000000f0f7224 */ /* 0x000fc400078e0205 */
[----:B------:R-:W-:Y:S02]  /*3ee0*/  IMAD R16, R3, R0, R5 ;  /* 0x0000000003107224 */ /* 0x000fe400078e0205 */
[----:B------:R-:W-:Y:S02]  /*3ef0*/  IMAD.MOV.U32 R9, RZ, RZ, RZ ;  /* 0x000000ffff097224 */ /* 0x000fe400078e00ff */
[----:B------:R-:W-:-:S07]  /*3f00*/  IMAD.MOV R17, RZ, RZ, -R17 ;  /* 0x000000ffff117224 */ /* 0x000fce00078e0a11 */
.L_x_2043:
[----:B-1----:R-:W-:Y:S01]  /*3f10*/  ISETP.GE.AND P2, PT, R5, UR4, PT ;  /* 0x0000000405007c0c */ /* 0x002fe2000bf46270 */
[----:B------:R-:W-:-:S12]  /*3f20*/  IMAD.MOV.U32 R19, RZ, RZ, RZ ;  /* 0x000000ffff137224 */ /* 0x000fd800078e00ff */
[C---:B------:R-:W-:Y:S01]  /*3f30*/  @!P2 IMAD.WIDE R24, R16.reuse, 0x4, R36 ;  /* 0x000000041018a825 */ /* 0x040fe200078e0224 */
[----:B------:R-:W0:Y:S04]  /*3f40*/  @!P2 LDC.64 R26, c[0x0][0x398] ;  /* 0x0000e600ff1aab82 */ /* 0x000e280000000a00 */
[----:B------:R-:W3:Y:S01]  /*3f50*/  @!P2 LDG.E.STRONG.SYS R19, desc[UR10][R24.64] ;  /* 0x0000000a1813a981 */ /* 0x000ee2000c1f5900 */
[----:B------:R-:W-:Y:S02]  /*3f60*/  CS2R R46, SRZ ;  /* 0x00000000002e7805 */ /* 0x000fe4000001ff00 */
[----:B------:R-:W-:Y:S01]  /*3f70*/  CS2R R44, SRZ ;  /* 0x00000000002c7805 */ /* 0x000fe2000001ff00 */
[----:B------:R-:W-:-:S04]  /*3f80*/  @!P2 IMAD.WIDE R28, R16, 0x8, R38 ;  /* 0x00000008101ca825 */ /* 0x000fc800078e0226 */
[----:B0-----:R-:W-:-:S05]  /*3f90*/  @!P2 IMAD.WIDE R26, R16, 0x8, R26 ;  /* 0x00000008101aa825 */ /* 0x001fca00078e021a */
[----:B------:R0:W5:Y:S04]  /*3fa0*/  @!P2 LDG.E.64.STRONG.SYS R46, desc[UR10][R26.64] ;  /* 0x0000000a1a2ea981 */ /* 0x000168000c1f5b00 */
[----:B------:R1:W5:Y:S01]  /*3fb0*/  @!P2 LDG.E.64.STRONG.SYS R44, desc[UR10][R28.64] ;  /* 0x0000000a1c2ca981 */ /* 0x000362000c1f5b00 */
[----:B------:R-:W-:Y:S05]  /*3fc0*/  YIELD ;  /* 0x0000000000007946 */ /* 0x000fea0003800000 */
[----:B------:R-:W-:Y:S01]  /*3fd0*/  BSSY.RECONVERGENT B3, `(.L_x_2035) ;  /* 0x0000014000037945 */ /* 0x000fe20003800200 */
[----:B---3--:R-:W-:-:S05]  /*3fe0*/  IMAD.IADD R20, R19, 0x1, R9 ;  /* 0x0000000113147824 */ /* 0x008fca00078e0209 */
[----:B------:R-:W-:-:S06]  /*3ff0*/  VIMNMX R22, PT, PT, R20, 0x1, !PT ;  /* 0x0000000114167848 */ /* 0x000fcc0007fe0100 */
[----:B------:R-:W3:Y:S08]  /*4000*/  I2F.F64.U32 R22, R22 ;  /* 0x0000001600167312 */ /* 0x000ef00000201800 */
[----:B---3--:R-:W3:Y:S01]  /*4010*/  MUFU.RCP64H R25, R23 ;  /* 0x0000001700197308 */ /* 0x008ee20000001800 */
[----:B------:R-:W-:-:S05]  /*4020*/  VIADD R24, R23, 0x300402 ;  /* 0x0030040217187836 */ /* 0x000fca0000000000 */
[----:B------:R-:W-:Y:S01]  /*4030*/  FSETP.GEU.AND P1, PT, |R24|, 5.8789094863358348022e-39, PT ;  /* 0x004004021800780b */ /* 0x000fe20003f2e200 */
[----:B---3--:R-:W-:-:S08]  /*4040*/  DFMA R30, -R22, R24, 1 ;  /* 0x3ff00000161e742b */ /* 0x008fd00000000118 */
[----:B------:R-:W-:-:S08]  /*4050*/  DFMA R30, R30, R30, R30 ;  /* 0x0000001e1e1e722b */ /* 0x000fd0000000001e */
[----:B------:R-:W-:-:S08]  /*4060*/  DFMA R30, R24, R30, R24 ;  /* 0x0000001e181e722b */ /* 0x000fd00000000018 */
[----:B------:R-:W-:-:S08]  /*4070*/  DFMA R40, -R22, R30, 1 ;  /* 0x3ff000001628742b */ /* 0x000fd0000000011e */
[----:B0-----:R-:W-:Y:S01]  /*4080*/  DFMA R26, R30, R40, R30 ;  /* 0x000000281e1a722b */ /* 0x001fe2000000001e */
[----:B-1----:R-:W-:Y:S10]  /*4090*/  @P1 BRA `(.L_x_2036) ;  /* 0x00000000001c1947 */ /* 0x002ff40003800000 */
[----:B------:R-:W-:Y:S01]  /*40a0*/  LOP3.LUT R28, R23, 0x7fffffff, RZ, 0xc0, !PT ;  /* 0x7fffffff171c7812 */ /* 0x000fe200078ec0ff */
[----:B------:R-:W-:Y:S01]  /*40b0*/  IMAD.MOV.U32 R24, RZ, RZ, R22 ;  /* 0x000000ffff187224 */ /* 0x000fe200078e0016 */
[----:B------:R-:W-:Y:S02]  /*40c0*/  MOV R0, 0x40f0 ;  /* 0x000040f000007802 */ /* 0x000fe40000000f00 */
[----:B------:R-:W-:-:S07]  /*40d0*/  IADD3 R28, PT, PT, R28, -0x100000, RZ ;  /* 0xfff000001c1c7810 */ /* 0x000fce0007ffe0ff */
[----:B--2--5:R-:W-:Y:S05]  /*40e0*/  CALL.REL.NOINC `($__internal_46_$__cuda_sm20_dblrcp_rn_slowpath_v3) ;  /* 0x0000003800687944 */ /* 0x024fea0003c00000 */
[----:B------:R-:W-:Y:S02]  /*40f0*/  IMAD.MOV.U32 R27, RZ, RZ, R26 ;  /* 0x000000ffff1b7224 */ /* 0x000fe400078e001a */
[----:B------:R-:W-:-:S07]  /*4100*/  IMAD.MOV.U32 R26, RZ, RZ, R23 ;  /* 0x000000ffff1a7224 */ /* 0x000fce00078e0017 */
.L_x_2036:
[----:B--2---:R-:W-:Y:S05]  /*4110*/  BSYNC.RECONVERGENT B3 ;  /* 0x0000000000037941 */ /* 0x004fea0003800200 */
.L_x_2035:
[----:B------:R-:W-:Y:S01]  /*4120*/  IMAD.MOV.U32 R21, RZ, RZ, RZ ;  /* 0x000000ffff157224 */ /* 0x000fe200078e00ff */
[----:B------:R-:W0:Y:S01]  /*4130*/  @!P2 LDC.64 R48, c[0x0][0x398] ;  /* 0x0000e600ff30ab82 */ /* 0x000e220000000a00 */
[----:B------:R-:W-:-:S05]  /*4140*/  @!P2 IMAD.WIDE R24, R12, 0x4, R36 ;  /* 0x000000040c18a825 */ /* 0x000fca00078e0224 */
[----:B------:R-:W2:Y:S01]  /*4150*/  @!P2 LDG.E.STRONG.SYS R21, desc[UR10][R24.64] ;  /* 0x0000000a1815a981 */ /* 0x000ea2000c1f5900 */
[----:B-----5:R-:W-:Y:S01]  /*4160*/  DADD R28, -R46, R32 ;  /* 0x000000002e1c7229 */ /* 0x020fe20000000120 */
[----:B------:R-:W1:Y:S01]  /*4170*/  I2F.F64 R30, R19 ;  /* 0x00000013001e7312 */ /* 0x000e620000201c00 */
[----:B------:R-:W-:Y:S02]  /*4180*/  CS2R R42, SRZ ;  /* 0x00000000002a7805 */ /* 0x000fe4000001ff00 */
[----:B------:R-:W-:Y:S01]  /*4190*/  CS2R R40, SRZ ;  /* 0x0000000000287805 */ /* 0x000fe2000001ff00 */
[----:B------:R-:W-:-:S03]  /*41a0*/  @!P2 IMAD.WIDE R52, R12, 0x8, R38 ;  /* 0x000000080c34a825 */ /* 0x000fc600078e0226 */
[----:B------:R-:W-:Y:S01]  /*41b0*/  DMUL R28, R28, R28 ;  /* 0x0000001c1c1c7228 */ /* 0x000fe20000000000 */
[----:B------:R-:W3:Y:S01]  /*41c0*/  I2F.F64 R50, R9 ;  /* 0x0000000900327312 */ /* 0x000ee20000201c00 */
[----:B0-----:R-:W-:-:S05]  /*41d0*/  @!P2 IMAD.WIDE R48, R12, 0x8, R48 ;  /* 0x000000080c30a825 */ /* 0x001fca00078e0230 */
[----:B------:R0:W5:Y:S01]  /*41e0*/  @!P2 LDG.E.64.STRONG.SYS R42, desc[UR10][R48.64] ;  /* 0x0000000a302aa981 */ /* 0x000162000c1f5b00 */
[C---:B-1----:R-:W-:Y:S02]  /*41f0*/  DMUL R28, R30.reuse, R28 ;  /* 0x0000001c1e1c7228 */ /* 0x042fe40000000000 */
[----:B------:R-:W-:Y:S01]  /*4200*/  DMUL R30, R30, R46 ;  /* 0x0000002e1e1e7228 */ /* 0x000fe20000000000 */
[----:B------:R-:W-:Y:S01]  /*4210*/  BSSY.RECONVERGENT B3, `(.L_x_2037) ;  /* 0x000001b000037945 */ /* 0x000fe20003800200 */
[----:B------:R1:W5:Y:S01]  /*4220*/  @!P2 LDG.E.64.STRONG.SYS R40, desc[UR10][R52.64] ;  /* 0x0000000a3428a981 */ /* 0x000362000c1f5b00 */
[----:B------:R-:W-:-:S03]  /*4230*/  ISETP.GE.AND P2, PT, R5, UR4, PT ;  /* 0x0000000405007c0c */ /* 0x000fc6000bf46270 */
[C---:B---3--:R-:W-:Y:S02]  /*4240*/  DMUL R28, R50.reuse, R28 ;  /* 0x0000001c321c7228 */ /* 0x048fe40000000000 */
[----:B------:R-:W-:-:S06]  /*4250*/  DFMA R30, R50, R32, R30 ;  /* 0x00000020321e722b */ /* 0x000fcc000000001e */
[-C--:B------:R-:W-:Y:S02]  /*4260*/  DFMA R46, R28, R26.reuse, R44 ;  /* 0x0000001a1c2e722b */ /* 0x080fe4000000002c */
[----:B------:R-:W-:-:S06]  /*4270*/  DMUL R44, R30, R26 ;  /* 0x0000001a1e2c7228 */ /* 0x000fcc0000000000 */
[----:B------:R-:W-:Y:S01]  /*4280*/  DADD R46, R46, R34 ;  /* 0x000000002e2e7229 */ /* 0x000fe20000000022 */
[----:B--2---:R-:W-:-:S05]  /*4290*/  IMAD.IADD R18, R20, 0x1, R21 ;  /* 0x0000000114127824 */ /* 0x004fca00078e0215 */
[----:B------:R-:W-:-:S06]  /*42a0*/  VIMNMX R22, PT, PT, R18, 0x1, !PT ;  /* 0x0000000112167848 */ /* 0x000fcc0007fe0100 */
[----:B------:R-:W2:Y:S08]  /*42b0*/  I2F.F64.U32 R22, R22 ;  /* 0x0000001600167312 */ /* 0x000eb00000201800 */
[----:B--2---:R-:W0:Y:S01]  /*42c0*/  MUFU.RCP64H R25, R23 ;  /* 0x0000001700197308 */ /* 0x004e220000001800 */
        /* <DEDUP_REMOVED lines=8> */
[----:B------:R-:W-:Y:S02]  /*4350*/  LOP3.LUT R28, R23, 0x7fffffff, RZ, 0xc0, !PT ;  /* 0x7fffffff171c7812 */ /* 0x000fe400078ec0ff */
[----:B------:R-:W-:Y:S02]  /*4360*/  MOV R24, R22 ;  /* 0x0000001600187202 */ /* 0x000fe40000000f00 */
[----:B------:R-:W-:Y:S01]  /*4370*/  MOV R0, 0x43a0 ;  /* 0x000043a000007802 */ /* 0x000fe20000000f00 */
[----:B------:R-:W-:-:S07]  /*4380*/  VIADD R28, R28, 0xfff00000 ;  /* 0xfff000001c1c7836 */ /* 0x000fce0000000000 */
[----:B-----5:R-:W-:Y:S05]  /*4390*/  CALL.REL.NOINC `($__internal_46_$__cuda_sm20_dblrcp_rn_slowpath_v3) ;  /* 0x0000003400bc7944 */ /* 0x020fea0003c00000 */
[----:B------:R-:W-:Y:S02]  /*43a0*/  IMAD.MOV.U32 R28, RZ, RZ, R23 ;  /* 0x000000ffff1c7224 */ /* 0x000fe400078e0017 */
[----:B------:R-:W-:-:S07]  /*43b0*/  IMAD.MOV.U32 R29, RZ, RZ, R26 ;  /* 0x000000ffff1d7224 */ /* 0x000fce00078e001a */
.L_x_2038:
[----:B------:R-:W-:Y:S05]  /*43c0*/  BSYNC.RECONVERGENT B3 ;  /* 0x0000000000037941 */ /* 0x000fea0003800200 */
.L_x_2037:
[----:B------:R-:W-:Y:S02]  /*43d0*/  IMAD.MOV.U32 R22, RZ, RZ, RZ ;  /* 0x000000ffff167224 */ /* 0x000fe400078e00ff */
[----:B------:R-:W-:Y:S01]  /*43e0*/  @!P2 IMAD.WIDE R26, R14, 0x4, R36 ;  /* 0x000000040e1aa825 */ /* 0x000fe200078e0224 */
[----:B------:R-:W0:Y:S04]  /*43f0*/  @!P2 LDC.64 R52, c[0x0][0x398] ;  /* 0x0000e600ff34ab82 */ /* 0x000e280000000a00 */
[----:B------:R-:W2:Y:S01]  /*4400*/  @!P2 LDG.E.STRONG.SYS R22, desc[UR10][R26.64] ;  /* 0x0000000a1a16a981 */ /* 0x000ea2000c1f5900 */
[----:B-----5:R-:W-:Y:S01]  /*4410*/  DADD R30, R44, -R42 ;  /* 0x000000002c1e7229 */ /* 0x020fe2000000082a */
[----:B------:R-:W1:Y:S01]  /*4420*/  I2F.F64 R48, R21 ;  /* 0x0000001500307312 */ /* 0x000e620000201c00 */
[----:B------:R-:W-:-:S02]  /*4430*/  CS2R R34, SRZ ;  /* 0x0000000000227805 */ /* 0x000fc4000001ff00 */
[----:B------:R-:W-:Y:S01]  /*4440*/  CS2R R32, SRZ ;  /* 0x0000000000207805 */ /* 0x000fe2000001ff00 */
[----:B------:R-:W-:-:S03]  /*4450*/  @!P2 IMAD.WIDE R54, R14, 0x8, R38 ;  /* 0x000000080e36a825 */ /* 0x000fc600078e0226 */
[----:B------:R-:W-:Y:S01]  /*4460*/  DMUL R30, R30, R30 ;  /* 0x0000001e1e1e7228 */ /* 0x000fe20000000000 */
[----:B------:R-:W3:Y:S07]  /*4470*/  I2F.F64 R50, R20 ;  /* 0x0000001400327312 */ /* 0x000eee0000201c00 */
[C---:B-1----:R-:W-:Y:S02]  /*4480*/  DMUL R30, R48.reuse, R30 ;  /* 0x0000001e301e7228 */ /* 0x042fe40000000000 */
[----:B------:R-:W-:Y:S01]  /*4490*/  DMUL R42, R48, R42 ;  /* 0x0000002a302a7228 */ /* 0x000fe20000000000 */
[----:B0-----:R-:W-:-:S05]  /*44a0*/  @!P2 IMAD.WIDE R52, R14, 0x8, R52 ;  /* 0x000000080e34a825 */ /* 0x001fca00078e0234 */
[----:B---3--:R-:W-:Y:S01]  /*44b0*/  DMUL R30, R50, R30 ;  /* 0x0000001e321e7228 */ /* 0x008fe20000000000 */
[----:B------:R-:W-:Y:S01]  /*44c0*/  BSSY.RECONVERGENT B3, `(.L_x_2039) ;  /* 0x000001b000037945 */ /* 0x000fe20003800200 */
[----:B------:R-:W-:Y:S01]  /*44d0*/  DFMA R42, R44, R50, R42 ;  /* 0x000000322c2a722b */ /* 0x000fe2000000002a */
[----:B------:R0:W5:Y:S04]  /*44e0*/  @!P2 LDG.E.64.STRONG.SYS R34, desc[UR10][R52.64] ;  /* 0x0000000a3422a981 */ /* 0x000168000c1f5b00 */
[----:B------:R0:W5:Y:S01]  /*44f0*/  @!P2 LDG.E.64.STRONG.SYS R32, desc[UR10][R54.64] ;  /* 0x0000000a3620a981 */ /* 0x000162000c1f5b00 */
[-C--:B------:R-:W-:Y:S01]  /*4500*/  DFMA R44, R30, R28.reuse, R40 ;  /* 0x0000001c1e2c722b */ /* 0x080fe20000000028 */
[----:B------:R-:W-:Y:S01]  /*4510*/  ISETP.GE.AND P2, PT, R5, UR4, PT ;  /* 0x0000000405007c0c */ /* 0x000fe2000bf46270 */
[----:B------:R-:W-:-:S06]  /*4520*/  DMUL R40, R42, R28 ;  /* 0x0000001c2a287228 */ /* 0x000fcc0000000000 */
[----:B------:R-:W-:Y:S01]  /*4530*/  DADD R46, R46, R44 ;  /* 0x000000002e2e7229 */ /* 0x000fe2000000002c */
[----:B--2---:R-:W-:-:S05]  /*4540*/  IMAD.IADD R19, R18, 0x1, R22 ;  /* 0x0000000112137824 */ /* 0x004fca00078e0216 */
[----:B------:R-:W-:-:S06]  /*4550*/  VIMNMX R24, PT, PT, R19, 0x1, !PT ;  /* 0x0000000113187848 */ /* 0x000fcc0007fe0100 */
[----:B------:R-:W1:Y:S08]  /*4560*/  I2F.F64.U32 R24, R24 ;  /* 0x0000001800187312 */ /* 0x000e700000201800 */
        /* <DEDUP_REMOVED lines=14> */
[----:B------:R-:W-:Y:S02]  /*4650*/  IMAD.MOV.U32 R27, RZ, RZ, R26 ;  /* 0x000000ffff1b7224 */ /* 0x000fe400078e001a */
[----:B------:R-:W-:-:S07]  /*4660*/  IMAD.MOV.U32 R26, RZ, RZ, R23 ;  /* 0x000000ffff1a7224 */ /* 0x000fce00078e0017 */
.L_x_2040:
[----:B------:R-:W-:Y:S05]  /*4670*/  BSYNC.RECONVERGENT B3 ;  /* 0x0000000000037941 */ /* 0x000fea0003800200 */
.L_x_2039:
[----:B------:R-:W-:Y:S01]  /*4680*/  IMAD.MOV.U32 R20, RZ, RZ, RZ ;  /* 0x000000ffff147224 */ /* 0x000fe200078e00ff */
[----:B------:R-:W0:Y:S01]  /*4690*/  @!P2 LDC.64 R48, c[0x0][0x398] ;  /* 0x0000e600ff30ab82 */ /* 0x000e220000000a00 */
[----:B------:R-:W-:-:S05]  /*46a0*/  @!P2 IMAD.WIDE R28, R15, 0x4, R36 ;  /* 0x000000040f1ca825 */ /* 0x000fca00078e0224 */
[----:B------:R1:W2:Y:S01]  /*46b0*/  @!P2 LDG.E.STRONG.SYS R20, desc[UR10][R28.64] ;  /* 0x0000000a1c14a981 */ /* 0x0002a2000c1f5900 */
[----:B------:R-:W-:Y:S02]  /*46c0*/  CS2R R44, SRZ ;  /* 0x00000000002c7805 */ /* 0x000fe4000001ff00 */
[----:B------:R-:W-:Y:S01]  /*46d0*/  CS2R R42, SRZ ;  /* 0x00000000002a7805 */ /* 0x000fe2000001ff00 */
[----:B------:R-:W-:-:S04]  /*46e0*/  @!P2 IMAD.WIDE R52, R15, 0x8, R38 ;  /* 0x000000080f34a825 */ /* 0x000fc800078e0226 */
[----:B0-----:R-:W-:-:S05]  /*46f0*/  @!P2 IMAD.WIDE R48, R15, 0x8, R48 ;  /* 0x000000080f30a825 */ /* 0x001fca00078e0230 */
[----:B------:R0:W5:Y:S04]  /*4700*/  @!P2 LDG.E.64.STRONG.SYS R44, desc[UR10][R48.64] ;  /* 0x0000000a302ca981 */ /* 0x000168000c1f5b00 */
[----:B------:R3:W5:Y:S02]  /*4710*/  @!P2 LDG.E.64.STRONG.SYS R42, desc[UR10][R52.64] ;  /* 0x0000000a342aa981 */ /* 0x000764000c1f5b00 */
[----:B-1---5:R-:W-:Y:S01]  /*4720*/  DADD R28, R40, -R34 ;  /* 0x00000000281c7229 */ /* 0x022fe20000000822 */
[----:B------:R-:W1:Y:S01]  /*4730*/  I2F.F64 R30, R22 ;  /* 0x00000016001e7312 */ /* 0x000e620000201c00 */
[----:B------:R-:W-:Y:S01]  /*4740*/  BSSY.RECONVERGENT B3, `(.L_x_2041) ;  /* 0x000001e000037945 */ /* 0x000fe20003800200 */
[----:B------:R-:W-:-:S05]  /*4750*/  IADD3 R10, PT, PT, R2, R10, R2 ;  /* 0x0000000a020a7210 */ /* 0x000fca0007ffe002 */
[----:B------:R-:W-:Y:S01]  /*4760*/  DMUL R28, R28, R28 ;  /* 0x0000001c1c1c7228 */ /* 0x000fe20000000000 */
[----:B------:R-:W4:Y:S07]  /*4770*/  I2F.F64 R50, R18 ;  /* 0x0000001200327312 */ /* 0x000f2e0000201c00 */
[C---:B-1----:R-:W-:Y:S02]  /*4780*/  DMUL R28, R30.reuse, R28 ;  /* 0x0000001c1e1c7228 */ /* 0x042fe40000000000 */
[----:B------:R-:W-:-:S06]  /*4790*/  DMUL R30, R30, R34 ;  /* 0x000000221e1e7228 */ /* 0x000fcc0000000000 */
[----:B----4-:R-:W-:Y:S02]  /*47a0*/  DMUL R28, R50, R28 ;  /* 0x0000001c321c7228 */ /* 0x010fe40000000000 */
[----:B------:R-:W-:-:S06]  /*47b0*/  DFMA R30, R40, R50, R30 ;  /* 0x00000032281e722b */ /* 0x000fcc000000001e */
[-C--:B------:R-:W-:Y:S02]  /*47c0*/  DFMA R34, R28, R26.reuse, R32 ;  /* 0x0000001a1c22722b */ /* 0x080fe40000000020 */
[----:B------:R-:W-:-:S06]  /*47d0*/  DMUL R32, R30, R26 ;  /* 0x0000001a1e207228 */ /* 0x000fcc0000000000 */
[----:B------:R-:W-:Y:S01]  /*47e0*/  DADD R46, R46, R34 ;  /* 0x000000002e2e7229 */ /* 0x000fe20000000022 */
[----:B--2---:R-:W-:-:S04]  /*47f0*/  IADD3 R9, PT, PT, R19, R20, RZ ;  /* 0x0000001413097210 */ /* 0x004fc80007ffe0ff */
[----:B------:R-:W-:-:S06]  /*4800*/  VIMNMX R24, PT, PT, R9, 0x1, !PT ;  /* 0x0000000109187848 */ /* 0x000fcc0007fe0100 */
[----:B------:R-:W1:Y:S08]  /*4810*/  I2F.F64.U32 R24, R24 ;  /* 0x0000001800187312 */ /* 0x000e700000201800 */
[----:B-1----:R-:W0:Y:S01]  /*4820*/  MUFU.RCP64H R23, R25 ;  /* 0x0000001900177308 */ /* 0x002e220000001800 */
[----:B------:R-:W-:-:S05]  /*4830*/  VIADD R22, R25, 0x300402 ;  /* 0x0030040219167836 */ /* 0x000fca0000000000 */
[----:B------:R-:W-:Y:S01]  /*4840*/  FSETP.GEU.AND P1, PT, |R22|, 5.8789094863358348022e-39, PT ;  /* 0x004004021600780b */ /* 0x000fe20003f2e200 */
[----:B0-----:R-:W-:-:S08]  /*4850*/  DFMA R48, -R24, R22, 1 ;  /* 0x3ff000001830742b */ /* 0x001fd00000000116 */
[----:B------:R-:W-:-:S08]  /*4860*/  DFMA R48, R48, R48, R48 ;  /* 0x000000303030722b */ /* 0x000fd00000000030 */
[----:B------:R-:W-:-:S08]  /*4870*/  DFMA R48, R22, R48, R22 ;  /* 0x000000301630722b */ /* 0x000fd00000000016 */
[----:B------:R-:W-:-:S08]  /*4880*/  DFMA R28, -R24, R48, 1 ;  /* 0x3ff00000181c742b */ /* 0x000fd00000000130 */
[----:B------:R-:W-:Y:S01]  /*4890*/  DFMA R26, R48, R28, R48 ;  /* 0x0000001c301a722b */ /* 0x000fe20000000030 */
[----:B---3--:R-:W-:Y:S10]  /*48a0*/  @P1 BRA `(.L_x_2042) ;  /* 0x00000000001c1947 */ /* 0x008ff40003800000 */
[----:B------:R-:W-:Y:S01]  /*48b0*/  LOP3.LUT R28, R25, 0x7fffffff, RZ, 0xc0, !PT ;  /* 0x7fffffff191c7812 */ /* 0x000fe200078ec0ff */
[----:B------:R-:W-:Y:S01]  /*48c0*/  IMAD.MOV.U32 R23, RZ, RZ, R25 ;  /* 0x000000ffff177224 */ /* 0x000fe200078e0019 */
[----:B------:R-:W-:-:S03]  /*48d0*/  MOV R0, 0x4900 ;  /* 0x0000490000007802 */ /* 0x000fc60000000f00 */
[----:B------:R-:W-:-:S07]  /*48e0*/  VIADD R28, R28, 0xfff00000 ;  /* 0xfff000001c1c7836 */ /* 0x000fce0000000000 */
[----:B------:R-:W-:Y:S05]  /*48f0*/  CALL.REL.NOINC `($__internal_46_$__cuda_sm20_dblrcp_rn_slowpath_v3) ;  /* 0x0000003000647944 */ /* 0x000fea0003c00000 */
[----:B------:R-:W-:Y:S02]  /*4900*/  IMAD.MOV.U32 R27, RZ, RZ, R26 ;  /* 0x000000ffff1b7224 */ /* 0x000fe400078e001a */
[----:B------:R-:W-:-:S07]  /*4910*/  IMAD.MOV.U32 R26, RZ, RZ, R23 ;  /* 0x000000ffff1a7224 */ /* 0x000fce00078e0017 */
.L_x_2042:
[----:B------:R-:W-:Y:S05]  /*4920*/  BSYNC.RECONVERGENT B3 ;  /* 0x0000000000037941 */ /* 0x000fea0003800200 */
.L_x_2041:
[----:B------:R-:W-:Y:S01]  /*4930*/  DADD R22, R32, -R44 ;  /* 0x0000000020167229 */ /* 0x000fe2000000082c */
[----:B------:R-:W0:Y:S01]  /*4940*/  I2F.F64 R20, R20 ;  /* 0x0000001400147312 */ /* 0x000e220000201c00 */
[----:B------:R-:W-:Y:S01]  /*4950*/  IADD3 R17, PT, PT, R17, 0x4, RZ ;  /* 0x0000000411117810 */ /* 0x000fe20007ffe0ff */
[C---:B------:R-:W-:Y:S01]  /*4960*/  IMAD R14, R13.reuse, 0x4, R14 ;  /* 0x000000040d0e7824 */ /* 0x040fe200078e020e */
[----:B------:R-:W-:Y:S01]  /*4970*/  IADD3 R10, PT, PT, R2, R10, R2 ;  /* 0x0000000a020a7210 */ /* 0x000fe20007ffe002 */
[----:B------:R-:W-:Y:S01]  /*4980*/  IMAD R15, R13, 0x4, R15 ;  /* 0x000000040d0f7824 */ /* 0x000fe200078e020f */
[----:B------:R-:W-:Y:S01]  /*4990*/  ISETP.NE.AND P1, PT, R17, RZ, PT ;  /* 0x000000ff1100720c */ /* 0x000fe20003f25270 */
[C---:B------:R-:W-:Y:S01]  /*49a0*/  IMAD R12, R13.reuse, 0x4, R12 ;  /* 0x000000040d0c7824 */ /* 0x040fe200078e020c */
[----:B------:R-:W-:Y:S01]  /*49b0*/  DMUL R22, R22, R22 ;  /* 0x0000001616167228 */ /* 0x000fe20000000000 */
[----:B------:R-:W1:Y:S01]  /*49c0*/  I2F.F64 R18, R19 ;  /* 0x0000001300127312 */ /* 0x000e620000201c00 */
[----:B------:R-:W-:-:S06]  /*49d0*/  IMAD R16, R13, 0x4, R16 ;  /* 0x000000040d107824 */ /* 0x000fcc00078e0210 */
[C---:B0-----:R-:W-:Y:S02]  /*49e0*/  DMUL R22, R20.reuse, R22 ;  /* 0x0000001614167228 */ /* 0x041fe40000000000 */
[----:B------:R-:W-:-:S06]  /*49f0*/  DMUL R44, R20, R44 ;  /* 0x0000002c142c7228 */ /* 0x000fcc0000000000 */
[----:B-1----:R-:W-:Y:S02]  /*4a00*/  DMUL R22, R18, R22 ;  /* 0x0000001612167228 */ /* 0x002fe40000000000 */
[----:B------:R-:W-:-:S06]  /*4a10*/  DFMA R32, R32, R18, R44 ;  /* 0x000000122020722b */ /* 0x000fcc000000002c */
[-C--:B------:R-:W-:Y:S02]  /*4a20*/  DFMA R22, R22, R26.reuse, R42 ;  /* 0x0000001a1616722b */ /* 0x080fe4000000002a */
[----:B------:R-:W-:-:S06]  /*4a30*/  DMUL R32, R32, R26 ;  /* 0x0000001a20207228 */ /* 0x000fcc0000000000 */
[----:B------:R-:W-:Y:S01]  /*4a40*/  DADD R34, R46, R22 ;  /* 0x000000002e227229 */ /* 0x000fe20000000016 */
[----:B------:R-:W-:Y:S10]  /*4a50*/  @P1 BRA `(.L_x_2043) ;  /* 0xfffffff4002c1947 */ /* 0x000ff4000383ffff */
.L_x_2034:
[----:B-12---:R-:W-:Y:S05]  /*4a60*/  BSYNC B2 ;  /* 0x0000000000027941 */ /* 0x006fea0003800000 */
.L_x_2033:
[----:B------:R-:W-:-:S13]  /*4a70*/  ISETP.NE.AND P1, PT, R11, RZ, PT ;  /* 0x000000ff0b00720c */ /* 0x000fda0003f25270 */
[----:B------:R-:W-:Y:S05]  /*4a80*/  @!P1 BRA `(.L_x_2032) ;  /* 0x0000000000d49947 */ /* 0x000fea0003800000 */
[----:B------:R-:W0:Y:S01]  /*4a90*/  LDCU UR5, c[0x0][0x3ac] ;  /* 0x00007580ff0577ac */ /* 0x000e220008000800 */
[----:B------:R-:W-:Y:S01]  /*4aa0*/  IMAD.MOV R12, RZ, RZ, -R11 ;  /* 0x000000ffff0c7224 */ /* 0x000fe200078e0a0b */
[----:B------:R-:W-:Y:S01]  /*4ab0*/  MOV R11, R9 ;  /* 0x00000009000b7202 */ /* 0x000fe20000000f00 */
[----:B0-----:R-:W-:-:S07]  /*4ac0*/  IMAD R13, R10, UR5, R5 ;  /* 0x000000050a0d7c24 */ /* 0x001fce000f8e0205 */
.L_x_2046:
[----:B------:R-:W-:Y:S01]  /*4ad0*/  ISETP.GE.AND P1, PT, R5, UR6, PT ;  /* 0x0000000605007c0c */ /* 0x000fe2000bf26270 */
[----:B------:R-:W-:-:S12]  /*4ae0*/  IMAD.MOV.U32 R10, RZ, RZ, RZ ;  /* 0x000000ffff0a7224 */ /* 0x000fd800078e00ff */
[C---:B------:R-:W-:Y:S01]  /*4af0*/  @!P1 IMAD.WIDE R18, R13.reuse, 0x4, R36 ;  /* 0x000000040d129825 */ /* 0x040fe200078e0224 */
[----:B------:R-:W0:Y:S04]  /*4b00*/  @!P1 LDC.64 R20, c[0x0][0x398] ;  /* 0x0000e600ff149b82 */ /* 0x000e280000000a00 */
[----:B------:R-:W2:Y:S01]  /*4b10*/  @!P1 LDG.E.STRONG.SYS R10, desc[UR10][R18.64] ;  /* 0x0000000a120a9981 */ /* 0x000ea2000c1f5900 */
[----:B------:R-:W-:Y:S02]  /*4b20*/  CS2R R16, SRZ ;  /* 0x0000000000107805 */ /* 0x000fe4000001ff00 */
[----:B------:R-:W-:Y:S01]  /*4b30*/  CS2R R14, SRZ ;  /* 0x00000000000e7805 */ /* 0x000fe2000001ff00 */
[----:B------:R-:W-:-:S04]  /*4b40*/  @!P1 IMAD.WIDE R22, R13, 0x8, R38 ;  /* 0x000000080d169825 */ /* 0x000fc800078e0226 */
[----:B0-----:R-:W-:-:S05]  /*4b50*/  @!P1 IMAD.WIDE R20, R13, 0x8, R20 ;  /* 0x000000080d149825 */ /* 0x001fca00078e0214 */
[----:B------:R-:W5:Y:S04]  /*4b60*/  @!P1 LDG.E.64.STRONG.SYS R16, desc[UR10][R20.64] ;  /* 0x0000000a14109981 */ /* 0x000f68000c1f5b00 */
[----:B------:R0:W5:Y:S01]  /*4b70*/  @!P1 LDG.E.64.STRONG.SYS R14, desc[UR10][R22.64] ;  /* 0x0000000a160e9981 */ /* 0x000162000c1f5b00 */
[----:B------:R-:W-:Y:S05]  /*4b80*/  YIELD ;  /* 0x0000000000007946 */ /* 0x000fea0003800000 */
[----:B------:R-:W-:Y:S01]  /*4b90*/  BSSY.RECONVERGENT B2, `(.L_x_2044) ;  /* 0x0000014000027945 */ /* 0x000fe20003800200 */
[----:B--2---:R-:W-:-:S05]  /*4ba0*/  IMAD.IADD R9, R10, 0x1, R11 ;  /* 0x000000010a097824 */ /* 0x004fca00078e020b */
[----:B------:R-:W-:-:S04]  /*4bb0*/  VIMNMX R0, PT, PT, R9, 0x1, !PT ;  /* 0x0000000109007848 */ /* 0x000fc80007fe0100 */
[----:B0-----:R-:W0:Y:S08]  /*4bc0*/  I2F.F64.U32 R22, R0 ;  /* 0x0000000000167312 */ /* 0x001e300000201800 */
        /* <DEDUP_REMOVED lines=14> */
[----:B------:R-:W-:Y:S01]  /*4cb0*/  MOV R27, R26 ;  /* 0x0000001a001b7202 */ /* 0x000fe20000000f00 */
[----:B------:R-:W-:-:S07]  /*4cc0*/  IMAD.MOV.U32 R26, RZ, RZ, R23 ;  /* 0x000000ffff1a7224 */ /* 0x000fce00078e0017 */
.L_x_2045:
[----:B------:R-:W-:Y:S05]  /*4cd0*/  BSYNC.RECONVERGENT B2 ;  /* 0x0000000000027941 */ /* 0x000fea0003800200 */
.L_x_2044:
[----:B-----5:R-:W-:Y:S01]  /*4ce0*/  DADD R18, -R16, R32 ;  /* 0x0000000010127229 */ /* 0x020fe20000000120 */
[----:B------:R-:W0:Y:S01]  /*4cf0*/  I2F.F64 R20, R10 ;  /* 0x0000000a00147312 */ /* 0x000e220000201c00 */
[----:B------:R-:W-:Y:S02]  /*4d00*/  VIADD R12, R12, 0x1 ;  /* 0x000000010c0c7836 */ /* 0x000fe40000000000 */
[----:B------:R-:W-:-:S03]  /*4d10*/  IMAD R13, R2, UR6, R13 ;  /* 0x00000006020d7c24 */ /* 0x000fc6000f8e020d */
[----:B------:R-:W-:Y:S01]  /*4d20*/  ISETP.NE.AND P1, PT, R12, RZ, PT ;  /* 0x000000ff0c00720c */ /* 0x000fe20003f25270 */
[----:B------:R-:W-:Y:S02]  /*4d30*/  DMUL R22, R18, R18 ;  /* 0x0000001212167228 */ /* 0x000fe40000000000 */
[----:B------:R1:W2:Y:S06]  /*4d40*/  I2F.F64 R18, R11 ;  /* 0x0000000b00127312 */ /* 0x0002ac0000201c00 */
[C---:B0-----:R-:W-:Y:S02]  /*4d50*/  DMUL R22, R20.reuse, R22 ;  /* 0x0000001614167228 */ /* 0x041fe40000000000 */
[----:B------:R-:W-:Y:S01]  /*4d60*/  DMUL R16, R20, R16 ;  /* 0x0000001014107228 */ /* 0x000fe20000000000 */
[----:B-1----:R-:W-:-:S05]  /*4d70*/  IMAD.MOV.U32 R11, RZ, RZ, R9 ;  /* 0x000000ffff0b7224 */ /* 0x002fca00078e0009 */
[C---:B--2---:R-:W-:Y:S02]  /*4d80*/  DMUL R22, R18.reuse, R22 ;  /* 0x0000001612167228 */ /* 0x044fe40000000000 */
[----:B------:R-:W-:-:S06]  /*4d90*/  DFMA R16, R18, R32, R16 ;  /* 0x000000201210722b */ /* 0x000fcc0000000010 */
[-C--:B------:R-:W-:Y:S02]  /*4da0*/  DFMA R14, R22, R26.reuse, R14 ;  /* 0x0000001a160e722b */ /* 0x080fe4000000000e */
[----:B------:R-:W-:-:S06]  /*4db0*/  DMUL R32, R16, R26 ;  /* 0x0000001a10207228 */ /* 0x000fcc0000000000 */
[----:B------:R-:W-:Y:S01]  /*4dc0*/  DADD R34, R14, R34 ;  /* 0x000000000e227229 */ /* 0x000fe20000000022 */
[----:B------:R-:W-:Y:S10]  /*4dd0*/  @P1 BRA `(.L_x_2046) ;  /* 0xfffffffc003c1947 */ /* 0x000ff4000383ffff */
.L_x_2032:
[----:B-12---:R-:W-:Y:S05]  /*4de0*/  BSYNC B1 ;  /* 0x0000000000017941 */ /* 0x006fea0003800000 */
.L_x_2031:
[----:B------:R-:W-:-:S13]  /*4df0*/  ISETP.GE.U32.AND P1, PT, R2, 0x2, PT ;  /* 0x000000020200780c */ /* 0x000fda0003f26070 */
[----:B------:R-:W-:Y:S05]  /*4e00*/  @!P1 BRA `(.L_x_2047) ;  /* 0x0000002000949947 */ /* 0x000fea0003800000 */
[----:B------:R-:W-:Y:S01]  /*4e10*/  LOP3.LUT R0, R2, 0x7fe, RZ, 0xc0, !PT ;  /* 0x000007fe02007812 */ /* 0x000fe200078ec0ff */
[----:B------:R-:W-:Y:S05]  /*4e20*/  WARPSYNC.ALL ;  /* 0x0000000000007948 */ /* 0x000fea0003800000 */
[----:B------:R-:W-:Y:S01]  /*4e30*/  ISETP.GE.U32.AND P1, PT, R3, R0, PT ;  /* 0x000000000300720c */ /* 0x000fe20003f26070 */
[----:B------:R-:W-:Y:S01]  /*4e40*/  BSSY.RECONVERGENT B1, `(.L_x_2048) ;  /* 0x0000032000017945 */ /* 0x000fe20003800200 */
[----:B0-----:R-:W-:-:S05]  /*4e50*/  SHF.R.U32.HI R10, RZ, 0x1, R2 ;  /* 0x00000001ff0a7819 */ /* 0x001fca0000011602 */
        /* <DEDUP_REMOVED lines=30> */
[----:B------:R-:W-:-:S03]  /*5040*/  MOV R0, 0x5070 ;  /* 0x0000507000007802 */ /* 0x000fc60000000f00 */
[----:B------:R-:W-:-:S07]  /*5050*/  VIADD R28, R28, 0xfff00000 ;  /* 0xfff000001c1c7836 */ /* 0x000fce0000000000 */
[----:B------:R-:W-:Y:S05]  /*5060*/  CALL.REL.NOINC `($__internal_46_$__cuda_sm20_dblrcp_rn_slowpath_v3) ;  /* 0x0000002800887944 */ /* 0x000fea0003c00000 */
[----:B------:R-:W-:Y:S01]  /*5070*/  MOV R20, R23 ;  /* 0x0000001700147202 */ /* 0x000fe20000000f00 */
[----:B------:R-:W-:-:S07]  /*5080*/  IMAD.MOV.U32 R21, RZ, RZ, R26 ;  /* 0x000000ffff157224 */ /* 0x000fce00078e001a */
.L_x_2051:
[----:B------:R-:W-:Y:S05]  /*5090*/  BSYNC.RECONVERGENT B2 ;  /* 0x0000000000027941 */ /* 0x000fea0003800200 */
.L_x_2050:
        /* <DEDUP_REMOVED lines=12> */
.L_x_2049:
[----:B------:R-:W-:Y:S05]  /*5160*/  BSYNC.RECONVERGENT B1 ;  /* 0x0000000000017941 */ /* 0x000fea0003800200 */
.L_x_2048:
        /* <DEDUP_REMOVED lines=39> */
[----:B------:R-:W-:Y:S01]  /*53e0*/  IMAD.MOV.U32 R20, RZ, RZ, R23 ;  /* 0x000000ffff147224 */ /* 0x000fe200078e0017 */
[----:B------:R-:W-:-:S07]  /*53f0*/  MOV R21, R26 ;  /* 0x0000001a00157202 */ /* 0x000fce0000000f00 */
.L_x_2055:
[----:B------:R-:W-:Y:S05]  /*5400*/  BSYNC.RECONVERGENT B2 ;  /* 0x0000000000027941 */ /* 0x000fea0003800200 */
.L_x_2054:
        /* <DEDUP_REMOVED lines=12> */
.L_x_2053:
[----:B------:R-:W-:Y:S05]  /*54d0*/  BSYNC.RECONVERGENT B1 ;  /* 0x0000000000017941 */ /* 0x000fea0003800200 */
.L_x_2052:
        /* <DEDUP_REMOVED lines=39> */
[----:B------:R-:W-:Y:S02]  /*5750*/  IMAD.MOV.U32 R20, RZ, RZ, R23 ;  /* 0x000000ffff147224 */ /* 0x000fe400078e0017 */
[----:B------:R-:W-:-:S07]  /*5760*/  IMAD.MOV.U32 R21, RZ, RZ, R26 ;  /* 0x000000ffff157224 */ /* 0x000fce00078e001a */
.L_x_2059:
[----:B------:R-:W-:Y:S05]  /*5770*/  BSYNC.RECONVERGENT B2 ;  /* 0x0000000000027941 */ /* 0x000fea0003800200 */
.L_x_2058:
        /* <DEDUP_REMOVED lines=12> */
.L_x_2057:
[----:B------:R-:W-:Y:S05]  /*5840*/  BSYNC.RECONVERGENT B1 ;  /* 0x0000000000017941 */ /* 0x000fea0003800200 */
.L_x_2056:
        /* <DEDUP_REMOVED lines=41> */
.L_x_2063:
[----:B------:R-:W-:Y:S05]  /*5ae0*/  BSYNC.RECONVERGENT B2 ;  /* 0x0000000000027941 */ /* 0x000fea0003800200 */
.L_x_2062:
        /* <DEDUP_REMOVED lines=12> */
.L_x_2061:
[----:B------:R-:W-:Y:S05]  /*5bb0*/  BSYNC.RECONVERGENT B1 ;  /* 0x0000000000017941 */ /* 0x000fea0003800200 */
.L_x_2060:
[----:B------:R-:W-:-:S13]  /*5bc0*/  ISETP.GE.U32.AND P1, PT, R2, 0x20, PT ;  /* 0x000000200200780c */ /* 0x000fda0003f26070 */
[----:B------:R-:W-:Y:S05]  /*5bd0*/  @!P1 BRA `(.L_x_2047) ;  /* 0x0000001400209947 */ /* 0x000fea0003800000 */
[----:B------:R-:W-:Y:S01]  /*5be0*/  LOP3.LUT R10, R10, 0x7e, RZ, 0xc0, !PT ;  /* 0x0000007e0a0a7812 */ /* 0x000fe200078ec0ff */
[----:B------:R-:W-:Y:S03]  /*5bf0*/  BSSY.RECONVERGENT B1, `(.L_x_2064) ;  /* 0x0000033000017945 */ /* 0x000fe60003800200 */
[----:B------:R-:W-:Y:S02]  /*5c00*/  ISETP.GE.U32.AND P1, PT, R3, R10, PT ;  /* 0x0000000a0300720c */ /* 0x000fe40003f26070 */
[----:B------:R-:W-:-:S04]  /*5c10*/  SHF.R.U32.HI R10, RZ, 0x5, R2 ;  /* 0x00000005ff0a7819 */ /* 0x000fc80000011602 */
[----:B------:R-:W-:-:S07]  /*5c20*/  IADD3 R11, PT, PT, R10, R3, RZ ;  /* 0x000000030a0b7210 */ /* 0x000fce0007ffe0ff */
        /* <DEDUP_REMOVED lines=28> */
[----:B------:R-:W-:Y:S02]  /*5df0*/  MOV R23, R25 ;  /* 0x0000001900177202 */ /* 0x000fe40000000f00 */
[----:B------:R-:W-:Y:S01]  /*5e00*/  MOV R0, 0x5e30 ;  /* 0x00005e3000007802 */ /* 0x000fe20000000f00 */
[----:B------:R-:W-:-:S07]  /*5e10*/  VIADD R28, R28, 0xfff00000 ;  /* 0xfff000001c1c7836 */ /* 0x000fce0000000000 */
[----:B------:R-:W-:Y:S05]  /*5e20*/  CALL.REL.NOINC `($__internal_46_$__cuda_sm20_dblrcp_rn_slowpath_v3) ;  /* 0x0000001c00187944 */ /* 0x000fea0003c00000 */
[----:B------:R-:W-:Y:S02]  /*5e30*/  IMAD.MOV.U32 R20, RZ, RZ, R23 ;  /* 0x000000ffff147224 */ /* 0x000fe400078e0017 */
[----:B------:R-:W-:-:S07]  /*5e40*/  IMAD.MOV.U32 R21, RZ, RZ, R26 ;  /* 0x000000ffff157224 */ /* 0x000fce00078e001a */
.L_x_2067:
[----:B------:R-:W-:Y:S05]  /*5e50*/  BSYNC.RECONVERGENT B2 ;  /* 0x0000000000027941 */ /* 0x000fea0003800200 */
.L_x_2066:
        /* <DEDUP_REMOVED lines=12> */
.L_x_2065:
[----:B------:R-:W-:Y:S05]  /*5f20*/  BSYNC.RECONVERGENT B1 ;  /* 0x0000000000017941 */ /* 0x000fea0003800200 */
.L_x_2064:
        /* <DEDUP_REMOVED lines=35> */
[----:B------:R-:W-:Y:S01]  /*6160*/  IMAD.MOV.U32 R23, RZ, RZ, R25 ;  /* 0x000000ffff177224 */ /* 0x000fe200078e0019 */
[----:B------:R-:W-:Y:S02]  /*6170*/  MOV R0, 0x61a0 ;  /* 0x000061a000007802 */ /* 0x000fe40000000f00 */
[----:B------:R-:W-:-:S07]  /*6180*/  IADD3 R28, PT, PT, R28, -0x100000, RZ ;  /* 0xfff000001c1c7810 */ /* 0x000fce0007ffe0ff */
[----:B------:R-:W-:Y:S05]  /*6190*/  CALL.REL.NOINC `($__internal_46_$__cuda_sm20_dblrcp_rn_slowpath_v3) ;  /* 0x00000018003c7944 */ /* 0x000fea0003c00000 */
[----:B------:R-:W-:Y:S02]  /*61a0*/  IMAD.MOV.U32 R20, RZ, RZ, R23 ;  /* 0x000000ffff147224 */ /* 0x000fe400078e0017 */
[----:B------:R-:W-:-:S07]  /*61b0*/  IMAD.MOV.U32 R21, RZ, RZ, R26 ;  /* 0x000000ffff157224 */ /* 0x000fce00078e001a */
.L_x_2071:
[----:B------:R-:W-:Y:S05]  /*61c0*/  BSYNC.RECONVERGENT B2 ;  /* 0x0000000000027941 */ /* 0x000fea0003800200 */
.L_x_2070:
        /* <DEDUP_REMOVED lines=12> */
.L_x_2069:
[----:B------:R-:W-:Y:S05]  /*6290*/  BSYNC.RECONVERGENT B1 ;  /* 0x0000000000017941 */ /* 0x000fea0003800200 */
.L_x_2068:
        /* <DEDUP_REMOVED lines=41> */
.L_x_2075:
[----:B------:R-:W-:Y:S05]  /*6530*/  BSYNC.RECONVERGENT B2 ;  /* 0x0000000000027941 */ /* 0x000fea0003800200 */
.L_x_2074:
        /* <DEDUP_REMOVED lines=12> */
.L_x_2073:
[----:B------:R-:W-:Y:S05]  /*6600*/  BSYNC.RECONVERGENT B1 ;  /* 0x0000000000017941 */ /* 0x000fea0003800200 */
.L_x_2072:
        /* <DEDUP_REMOVED lines=41> */
.L_x_2079:
[----:B------:R-:W-:Y:S05]  /*68a0*/  BSYNC.RECONVERGENT B2 ;  /* 0x0000000000027941 */ /* 0x000fea0003800200 */
.L_x_2078:
        /* <DEDUP_REMOVED lines=12> */
.L_x_2077:
[----:B------:R-:W-:Y:S05]  /*6970*/  BSYNC.RECONVERGENT B1 ;  /* 0x0000000000017941 */ /* 0x000fea0003800200 */
.L_x_2076:
        /* <DEDUP_REMOVED lines=41> */
.L_x_2083:
[----:B------:R-:W-:Y:S05]  /*6c10*/  BSYNC.RECONVERGENT B2 ;  /* 0x0000000000027941 */ /* 0x000fea0003800200 */
.L_x_2082:
        /* <DEDUP_REMOVED lines=12> */
.L_x_2081:
[----:B------:R-:W-:Y:S05]  /*6ce0*/  BSYNC.RECONVERGENT B1 ;  /* 0x0000000000017941 */ /* 0x000fea0003800200 */
.L_x_2080:
        /* <DEDUP_REMOVED lines=41> */
.L_x_2086:
[----:B------:R-:W-:Y:S05]  /*6f80*/  BSYNC.RECONVERGENT B2 ;  /* 0x0000000000027941 */ /* 0x000fea0003800200 */
.L_x_2085:
[----:B------:R-:W-:Y:S01]  /*6f90*/  DADD R12, R32, -R10 ;  /* 0x00000000200c7229 */ /* 0x000fe2000000080a */
[----:B------:R-:W0:Y:S07]  /*6fa0*/  I2F.F64 R16, R3 ;  /* 0x0000000300107312 */ /* 0x000e2e0000201c00 */
[----:B------:R-:W-:Y:S01]  /*6fb0*/  DMUL R12, R12, R12 ;  /* 0x0000000c0c0c7228 */ /* 0x000fe20000000000 */
[----:B------:R-:W1:Y:S07]  /*6fc0*/  I2F.F64 R8, R9 ;  /* 0x0000000900087312 */ /* 0x000e6e0000201c00 */
[----:B0-----:R-:W-:-:S02]  /*6fd0*/  DMUL R12, R16, R12 ;  /* 0x0000000c100c7228 */ /* 0x001fc40000000000 */
[----:B------:R-:W-:-:S06]  /*6fe0*/  DMUL R10, R10, R16 ;  /* 0x000000100a0a7228 */ /* 0x000fcc0000000000 */
[----:B-1----:R-:W-:Y:S02]  /*6ff0*/  DMUL R12, R8, R12 ;  /* 0x0000000c080c7228 */ /* 0x002fe40000000000 */
[----:B------:R-:W-:Y:S01]  /*7000*/  DFMA R10, R32, R8, R10 ;  /* 0x00000008200a722b */ /* 0x000fe2000000000a */
[----:B------:R-:W-:-:S05]  /*7010*/  IMAD.MOV.U32 R9, RZ, RZ, R2 ;  /* 0x000000ffff097224 */ /* 0x000fca00078e0002 */
[-C--:B------:R-:W-:Y:S02]  /*7020*/  DFMA R6, R12, R14.reuse, R6 ;  /* 0x0000000e0c06722b */ /* 0x080fe40000000006 */
[----:B------:R-:W-:-:S06]  /*7030*/  DMUL R32, R10, R14 ;  /* 0x0000000e0a207228 */ /* 0x000fcc0000000000 */
[----:B------:R-:W-:-:S11]  /*7040*/  DADD R34, R34, R6 ;  /* 0x0000000022227229 */ /* 0x000fd60000000006 */
.L_x_2084:
[----:B------:R-:W-:Y:S05]  /*7050*/  BSYNC.RECONVERGENT B1 ;  /* 0x0000000000017941 */ /* 0x000fea0003800200 */
.L_x_2047:
[----:B------:R-:W-:Y:S05]  /*7060*/  @!P0 EXIT ;  /* 0x000000000000894d */ /* 0x000fea0003800000 */
[----:B------:R-:W1:Y:S01]  /*7070*/  I2F.F64 R8, R9 ;  /* 0x0000000900087312 */ /* 0x000e620000201c00 */
[----:B------:R-:W-:Y:S01]  /*7080*/  MOV R2, 0x1 ;  /* 0x0000000100027802 */ /* 0x000fe20000000f00 */
[----:B0-----:R-:W0:Y:S01]  /*7090*/  LDC.64 R14, c[0x0][0x388] ;  /* 0x0000e200ff0e7b82 */ /* 0x001e220000000a00 */
[----:B------:R-:W-:Y:S01]  /*70a0*/  FSETP.GEU.AND P1, PT, |R35|, 6.5827683646048100446e-37, PT ;  /* 0x036000002300780b */ /* 0x000fe20003f2e200 */
[----:B------:R-:W-:Y:S04]  /*70b0*/  BSSY.RECONVERGENT B0, `(.L_x_2087) ;  /* 0x0000017000007945 */ /* 0x000fe80003800200 */
[----:B-1----:R-:W1:Y:S02]  /*70c0*/  MUFU.RCP64H R3, R9 ;  /* 0x0000000900037308 */ /* 0x002e640000001800 */
[----:B-1----:R-:W-:-:S08]  /*70d0*/  DFMA R6, -R8, R2, 1 ;  /* 0x3ff000000806742b */ /* 0x002fd00000000102 */
[----:B------:R-:W-:-:S08]  /*70e0*/  DFMA R6, R6, R6, R6 ;  /* 0x000000060606722b */ /* 0x000fd00000000006 */
[----:B------:R-:W-:-:S08]  /*70f0*/  DFMA R6, R2, R6, R2 ;  /* 0x000000060206722b */ /* 0x000fd00000000002 */
[----:B------:R-:W-:-:S08]  /*7100*/  DFMA R2, -R8, R6, 1 ;  /* 0x3ff000000802742b */ /* 0x000fd00000000106 */
[----:B------:R-:W-:Y:S01]  /*7110*/  DFMA R2, R6, R2, R6 ;  /* 0x000000020602722b */ /* 0x000fe20000000006 */
[----:B0-----:R-:W-:-:S05]  /*7120*/  IMAD.WIDE R6, R5, 0x8, R14 ;  /* 0x0000000805067825 */ /* 0x001fca00078e020e */
[----:B------:R0:W-:Y:S02]  /*7130*/  STG.E.64 desc[UR10][R6.64], R32 ;  /* 0x0000002006007986 */ /* 0x0001e4000c101b0a */
[----:B------:R-:W-:-:S08]  /*7140*/  DMUL R10, R2, R34 ;  /* 0x00000022020a7228 */ /* 0x000fd00000000000 */
[----:B------:R-:W-:-:S08]  /*7150*/  DFMA R12, -R8, R10, R34 ;  /* 0x0000000a080c722b */ /* 0x000fd00000000122 */
[----:B------:R-:W-:-:S10]  /*7160*/  DFMA R2, R2, R12, R10 ;  /* 0x0000000c0202722b */ /* 0x000fd4000000000a */
[----:B------:R-:W-:-:S05]  /*7170*/  FFMA R0, RZ, R9, R3 ;  /* 0x00000009ff007223 */ /* 0x000fca0000000003 */
[----:B------:R-:W-:-:S13]  /*7180*/  FSETP.GT.AND P0, PT, |R0|, 1.469367938527859385e-39, PT ;  /* 0x001000000000780b */ /* 0x000fda0003f04200 */
[----:B0-----:R-:W-:Y:S05]  /*7190*/  @P0 BRA P1, `(.L_x_2088) ;  /* 0x0000000000200947 */ /* 0x001fea0000800000 */
[----:B------:R-:W-:Y:S01]  /*71a0*/  IMAD.MOV.U32 R16, RZ, RZ, R34 ;  /* 0x000000ffff107224 */ /* 0x000fe200078e0022 */
[----:B------:R-:W-:Y:S01]  /*71b0*/  MOV R0, 0x7200 ;  /* 0x0000720000007802 */ /* 0x000fe20000000f00 */
[----:B------:R-:W-:Y:S02]  /*71c0*/  IMAD.MOV.U32 R17, RZ, RZ, R35 ;  /* 0x000000ffff117224 */ /* 0x000fe400078e0023 */
[----:B------:R-:W-:Y:S02]  /*71d0*/  IMAD.MOV.U32 R2, RZ, RZ, R8 ;  /* 0x000000ffff027224 */ /* 0x000fe400078e0008 */
[----:B------:R-:W-:-:S07]  /*71e0*/  IMAD.MOV.U32 R3, RZ, RZ, R9 ;  /* 0x000000ffff037224 */ /* 0x000fce00078e0009 */
[----:B------:R-:W-:Y:S05]  /*71f0*/  CALL.REL.NOINC `($__internal_47_$__cuda_sm20_div_rn_f64_full) ;  /* 0x0000000800d07944 */ /* 0x000fea0003c00000 */
[----:B------:R-:W-:Y:S01]  /*7200*/  IMAD.MOV.U32 R2, RZ, RZ, R10 ;  /* 0x000000ffff027224 */ /* 0x000fe200078e000a */
[----:B------:R-:W-:-:S07]  /*7210*/  MOV R3, R11 ;  /* 0x0000000b00037202 */ /* 0x000fce0000000f00 */
.L_x_2088:
[----:B------:R-:W-:Y:S05]  /*7220*/  BSYNC.RECONVERGENT B0 ;  /* 0x0000000000007941 */ /* 0x000fea0003800200 */
.L_x_2087:
[----:B------:R-:W0:Y:S01]  /*7230*/  LDC.64 R8, c[0x0][0x3b0] ;  /* 0x0000ec00ff087b82 */ /* 0x000e220000000a00 */
[----:B------:R-:W-:Y:S01]  /*7240*/  DSETP.NEU.AND P0, PT, R2, RZ, PT ;  /* 0x000000ff0200722a */ /* 0x000fe20003f0d000 */
[----:B------:R-:W-:Y:S01]  /*7250*/  BSSY.RECONVERGENT B1, `(.L_x_2089) ;  /* 0x000002c000017945 */ /* 0x000fe20003800200 */
[----:B------:R-:W-:Y:S01]  /*7260*/  CS2R R6, SRZ ;  /* 0x0000000000067805 */ /* 0x000fe2000001ff00 */
[----:B0-----:R-:W-:-:S14]  /*7270*/  DSETP.EQ.AND P1, PT, R8, RZ, PT ;  /* 0x000000ff0800722a */ /* 0x001fdc0003f22000 */
[----:B------:R-:W-:Y:S05]  /*7280*/  @!P0 BRA P1, `(.L_x_2090) ;  /* 0x0000000000a08947 */ /* 0x000fea0000800000 */
[----:B------:R-:W-:Y:S01]  /*7290*/  DADD R10, R2, R8 ;  /* 0x00000000020a7229 */ /* 0x000fe20000000008 */
[----:B------:R-:W-:Y:S01]  /*72a0*/  BSSY.RECONVERGENT B0, `(.L_x_2091) ;  /* 0x0000014000007945 */ /* 0x000fe20003800200 */
[----:B------:R-:W-:Y:S02]  /*72b0*/  IMAD.MOV.U32 R8, RZ, RZ, 0x0 ;  /* 0x00000000ff087424 */ /* 0x000fe400078e00ff */
[----:B------:R-:W-:Y:S02]  /*72c0*/  IMAD.MOV.U32 R9, RZ, RZ, 0x3fd80000 ;  /* 0x3fd80000ff097424 */ /* 0x000fe400078e00ff */
        /* <DEDUP_REMOVED lines=14> */
[----:B------:R-:W-:Y:S02]  /*73b0*/  MOV R9, R7 ;  /* 0x0000000700097202 */ /* 0x000fe40000000f00 */
[----:B------:R-:W-:-:S07]  /*73c0*/  MOV R0, 0x73e0 ;  /* 0x000073e000007802 */ /* 0x000fce0000000f00 */
[----:B------:R-:W-:Y:S05]  /*73d0*/  CALL.REL.NOINC `($__internal_48_$__cuda_sm20_dsqrt_rn_f64_mediumpath_v1) ;  /* 0x0000000c00c87944 */ /* 0x000fea0003c00000 */
.L_x_2092:
[----:B------:R-:W-:Y:S05]  /*73e0*/  BSYNC.RECONVERGENT B0 ;  /* 0x0000000000007941 */ /* 0x000fea0003800200 */
.L_x_2091:
        /* <DEDUP_REMOVED lines=17> */
.L_x_2093:
[----:B------:R-:W-:Y:S05]  /*7500*/  BSYNC.RECONVERGENT B2 ;  /* 0x0000000000027941 */ /* 0x000fea0003800200 */
.L_x_2090:
[----:B------:R-:W-:Y:S05]  /*7510*/  BSYNC.RECONVERGENT B1 ;  /* 0x0000000000017941 */ /* 0x000fea0003800200 */
.L_x_2089:
[----:B------:R-:W0:Y:S02]  /*7520*/  LDC.64 R2, c[0x0][0x390] ;  /* 0x0000e400ff027b82 */ /* 0x000e240000000a00 */
[----:B0-----:R-:W-:-:S05]  /*7530*/  IMAD.WIDE R2, R5, 0x8, R2 ;  /* 0x0000000805027825 */ /* 0x001fca00078e0202 */
[----:B------:R-:W-:Y:S01]  /*7540*/  STG.E.64 desc[UR10][R2.64], R6 ;  /* 0x0000000602007986 */ /* 0x000fe2000c101b0a */
[----:B------:R-:W-:Y:S05]  /*7550*/  EXIT ;  /* 0x000000000000794d */ /* 0x000fea0003800000 */
.L_x_2028:
[----:B------:R-:W0:Y:S01]  /*7560*/  LDCU UR4, c[0x0][0x3ac] ;  /* 0x00007580ff0477ac */ /* 0x000e220008000800 */
[----:B------:R-:W-:-:S04]  /*7570*/  LOP3.LUT P0, RZ, R3, UR9, RZ, 0xfc, !PT ;  /* 0x0000000903ff7c12 */ /* 0x000fc8000f80fcff */
[----:B0-----:R-:W-:-:S13]  /*7580*/  ISETP.GE.OR P0, PT, R5, UR4, P0 ;  /* 0x0000000405007c0c */ /* 0x001fda0008706670 */
[----:B------:R-:W-:Y:S05]  /*7590*/  @P0 EXIT ;  /* 0x000000000000094d */ /* 0x000fea0003800000 */
[----:B------:R-:W0:Y:S01]  /*75a0*/  I2F.F64 R10, R10 ;  /* 0x0000000a000a7312 */ /* 0x000e220000201c00 */
[----:B------:R-:W-:Y:S01]  /*75b0*/  MOV R2, 0x1 ;  /* 0x0000000100027802 */ /* 0x000fe20000000f00 */
[----:B------:R-:W1:Y:S01]  /*75c0*/  LDC.64 R12, c[0x0][0x388] ;  /* 0x0000e200ff0c7b82 */ /* 0x000e620000000a00 */
[----:B------:R-:W-:Y:S01]  /*75d0*/  FSETP.GEU.AND P1, PT, |R15|, 6.5827683646048100446e-37, PT ;  /* 0x036000000f00780b */ /* 0x000fe20003f2e200 */
[----:B------:R-:W-:Y:S04]  /*75e0*/  BSSY.RECONVERGENT B0, `(.L_x_2094) ;  /* 0x0000017000007945 */ /* 0x000fe80003800200 */
[----:B0-----:R-:W0:Y:S01]  /*75f0*/  MUFU.RCP64H R3, R11 ;  /* 0x0000000b00037308 */ /* 0x001e220000001800 */
[----:B-1----:R-:W-:-:S05]  /*7600*/  IMAD.WIDE R12, R5, 0x8, R12 ;  /* 0x00000008050c7825 */ /* 0x002fca00078e020c */
        /* <DEDUP_REMOVED lines=20> */
.L_x_2095:
[----:B------:R-:W-:Y:S05]  /*7750*/  BSYNC.RECONVERGENT B0 ;  /* 0x0000000000007941 */ /* 0x000fea0003800200 */
.L_x_2094:
        /* <DEDUP_REMOVED lines=27> */
.L_x_2099:
[----:B------:R-:W-:Y:S05]  /*7910*/  BSYNC.RECONVERGENT B0 ;  /* 0x0000000000007941 */ /* 0x000fea0003800200 */
.L_x_2098:
        /* <DEDUP_REMOVED lines=17> */
.L_x_2100:
[----:B------:R-:W-:Y:S05]  /*7a30*/  BSYNC.RECONVERGENT B2 ;  /* 0x0000000000027941 */ /* 0x000fea0003800200 */
.L_x_2097:
[----:B------:R-:W-:Y:S05]  /*7a40*/  BSYNC.RECONVERGENT B1 ;  /* 0x0000000000017941 */ /* 0x000fea0003800200 */
.L_x_2096:
[----:B------:R-:W0:Y:S02]  /*7a50*/  LDC.64 R2, c[0x0][0x390] ;  /* 0x0000e400ff027b82 */ /* 0x000e240000000a00 */
[----:B0-----:R-:W-:-:S05]  /*7a60*/  IMAD.WIDE R2, R5, 0x8, R2 ;  /* 0x0000000805027825 */ /* 0x001fca00078e0202 */
[----:B------:R-:W-:Y:S01]  /*7a70*/  STG.E.64 desc[UR10][R2.64], R6 ;  /* 0x0000000602007986 */ /* 0x000fe2000c101b0a */
[----:B------:R-:W-:Y:S05]  /*7a80*/  EXIT ;  /* 0x000000000000794d */ /* 0x000fea0003800000 */
        .weak           $__internal_46_$__cuda_sm20_dblrcp_rn_slowpath_v3
        .type           $__internal_46_$__cuda_sm20_dblrcp_rn_slowpath_v3,@function
        .size           $__internal_46_$__cuda_sm20_dblrcp_rn_slowpath_v3,($__internal_47_$__cuda_sm20_div_rn_f64_full - $__internal_46_$__cuda_sm20_dblrcp_rn_slowpath_v3)
$__internal_46_$__cuda_sm20_dblrcp_rn_slowpath_v3:
[----:B------:R-:W-:Y:S01]  /*7a90*/  MOV R25, R23 ;  /* 0x0000001700197202 */ /* 0x000fe20000000f00 */
[----:B------:R-:W-:Y:S05]  /*7aa0*/  BSSY.RECONVERGENT B0, `(.L_x_2101) ;  /* 0x0000024000007945 */ /* 0x000fea0003800200 */
        /* <DEDUP_REMOVED lines=23> */
.L_x_2104:
        /* <DEDUP_REMOVED lines=10> */
.L_x_2102:
[----:B------:R-:W-:Y:S02]  /*7cc0*/  LOP3.LUT R27, R25, 0x80000, RZ, 0xfc, !PT ;  /* 0x00080000191b7812 */ /* 0x000fe400078efcff */
[----:B------:R-:W-:-:S07]  /*7cd0*/  MOV R26, R24 ;  /* 0x00000018001a7202 */ /* 0x000fce0000000f00 */
.L_x_2103:
[----:B------:R-:W-:Y:S05]  /*7ce0*/  BSYNC.RECONVERGENT B0 ;  /* 0x0000000000007941 */ /* 0x000fea0003800200 */
.L_x_2101:
[----:B------:R-:W-:Y:S02]  /*7cf0*/  IMAD.MOV.U32 R24, RZ, RZ, R0 ;  /* 0x000000ffff187224 */ /* 0x000fe400078e0000 */
[----:B------:R-:W-:Y:S02]  /*7d00*/  IMAD.MOV.U32 R25, RZ, RZ, 0x0 ;  /* 0x00000000ff197424 */ /* 0x000fe400078e00ff */
[----:B------:R-:W-:Y:S02]  /*7d10*/  IMAD.MOV.U32 R23, RZ, RZ, R26 ;  /* 0x000000ffff177224 */ /* 0x000fe400078e001a */
[----:B------:R-:W-:Y:S01]  /*7d20*/  IMAD.MOV.U32 R26, RZ, RZ, R27 ;  /* 0x000000ffff1a7224 */ /* 0x000fe200078e001b */
[----:B------:R-:W-:Y:S06]  /*7d30*/  RET.REL.NODEC R24 `(_ZN2at6native50batch_norm_collect_statistics_channels_last_kernelINS0_6InvStdEddLi4EEEvPKT0_PT1_S7_PVS6_PiiiS6_) ;  /* 0xffffff8018b07950 */ /* 0x000fec0003c3ffff */
        .weak           $__internal_47_$__cuda_sm20_div_rn_f64_full
        .type           $__internal_47_$__cuda_sm20_div_rn_f64_full,@function
        .size           $__internal_47_$__cuda_sm20_div_rn_f64_full,($__internal_48_$__cuda_sm20_dsqrt_rn_f64_mediumpath_v1 - $__internal_47_$__cuda_sm20_div_rn_f64_full)
$__internal_47_$__cuda_sm20_div_rn_f64_full:
[C---:B------:R-:W-:Y:S01]  /*7d40*/  FSETP.GEU.AND P0, PT, |R3|.reuse, 1.469367938527859385e-39, PT ;  /* 0x001000000300780b */ /* 0x040fe20003f0e200 */
[----:B------:R-:W-:Y:S01]  /*7d50*/  IMAD.MOV.U32 R18, RZ, RZ, 0x1ca00000 ;  /* 0x1ca00000ff127424 */ /* 0x000fe200078e00ff */
[----:B------:R-:W-:Y:S01]  /*7d60*/  LOP3.LUT R6, R3, 0x800fffff, RZ, 0xc0, !PT ;  /* 0x800fffff03067812 */ /* 0x000fe200078ec0ff */
[----:B------:R-:W-:Y:S01]  /*7d70*/  BSSY.RECONVERGENT B1, `(.L_x_2105) ;  /* 0x0000055000017945 */ /* 0x000fe20003800200 */
[----:B------:R-:W-:Y:S02]  /*7d80*/  MOV R8, 0x1 ;  /* 0x0000000100087802 */ /* 0x000fe40000000f00 */
[----:B------:R-:W-:Y:S01]  /*7d90*/  LOP3.LUT R7, R6, 0x3ff00000, RZ, 0xfc, !PT ;  /* 0x3ff0000006077812 */ /* 0x000fe200078efcff */
[----:B------:R-:W-:Y:S01]  /*7da0*/  IMAD.MOV.U32 R6, RZ, RZ, R2 ;  /* 0x000000ffff067224 */ /* 0x000fe200078e0002 */
[C---:B------:R-:W-:Y:S02]  /*7db0*/  FSETP.GEU.AND P2, PT, |R17|.reuse, 1.469367938527859385e-39, PT ;  /* 0x001000001100780b */ /* 0x040fe40003f4e200 */
[----:B------:R-:W-:-:S02]  /*7dc0*/  LOP3.LUT R21, R17, 0x7ff00000, RZ, 0xc0, !PT ;  /* 0x7ff0000011157812 */ /* 0x000fc400078ec0ff */
[----:B------:R-:W-:Y:S01]  /*7dd0*/  LOP3.LUT R20, R3, 0x7ff00000, RZ, 0xc0, !PT ;  /* 0x7ff0000003147812 */ /* 0x000fe200078ec0ff */
[----:B------:R-:W-:Y:S02]  /*7de0*/  @!P0 DMUL R6, R2, 8.98846567431157953865e+307 ;  /* 0x7fe0000002068828 */ /* 0x000fe40000000000 */
[----:B------:R-:W-:Y:S01]  /*7df0*/  IMAD.MOV.U32 R19, RZ, RZ, R21 ;  /* 0x000000ffff137224 */ /* 0x000fe200078e0015 */
[----:B------:R-:W-:-:S03]  /*7e00*/  ISETP.GE.U32.AND P1, PT, R21, R20, PT ;  /* 0x000000141500720c */ /* 0x000fc60003f26070 */
[----:B------:R-:W0:Y:S02]  /*7e10*/  MUFU.RCP64H R9, R7 ;  /* 0x0000000700097308 */ /* 0x000e240000001800 */
[----:B------:R-:W-:-:S04]  /*7e20*/  @!P2 LOP3.LUT R4, R3, 0x7ff00000, RZ, 0xc0, !PT ;  /* 0x7ff000000304a812 */ /* 0x000fc800078ec0ff */
[----:B------:R-:W-:Y:S01]  /*7e30*/  @!P2 ISETP.GE.U32.AND P3, PT, R21, R4, PT ;  /* 0x000000041500a20c */ /* 0x000fe20003f66070 */
[----:B------:R-:W-:Y:S01]  /*7e40*/  IMAD.MOV.U32 R4, RZ, RZ, R20 ;  /* 0x000000ffff047224 */ /* 0x000fe200078e0014 */
        /* <DEDUP_REMOVED lines=16> */
[----:B------:R-:W-:-:S03]  /*7f50*/  DMUL R10, R14, R8 ;  /* 0x000000080e0a7228 */ /* 0x000fc60000000000 */
[----:B------:R-:W-:-:S04]  /*7f60*/  IADD3 R20, PT, PT, R19, -0x1, RZ ;  /* 0xffffffff13147810 */ /* 0x000fc80007ffe0ff */
[----:B------:R-:W-:Y:S01]  /*7f70*/  ISETP.GT.U32.AND P0, PT, R20, 0x7feffffe, PT ;  /* 0x7feffffe1400780c */ /* 0x000fe20003f04070 */
[----:B------:R-:W-:-:S03]  /*7f80*/  DFMA R12, R10, -R6, R8 ;  /* 0x800000060a0c722b */ /* 0x000fc60000000008 */
[----:B------:R-:W-:-:S05]  /*7f90*/  ISETP.GT.U32.OR P0, PT, R22, 0x7feffffe, P0 ;  /* 0x7feffffe1600780c */ /* 0x000fca0000704470 */
[----:B------:R-:W-:-:S08]  /*7fa0*/  DFMA R14, R14, R12, R10 ;  /* 0x0000000c0e0e722b */ /* 0x000fd0000000000a */
[----:B------:R-:W-:Y:S05]  /*7fb0*/  @P0 BRA `(.L_x_2106) ;  /* 0x00000000006c0947 */ /* 0x000fea0003800000 */
[----:B------:R-:W-:Y:S01]  /*7fc0*/  LOP3.LUT R10, R3, 0x7ff00000, RZ, 0xc0, !PT ;  /* 0x7ff00000030a7812 */ /* 0x000fe200078ec0ff */
[----:B------:R-:W-:-:S03]  /*7fd0*/  IMAD.MOV.U32 R12, RZ, RZ, RZ ;  /* 0x000000ffff0c7224 */ /* 0x000fc600078e00ff */
[CC--:B------:R-:W-:Y:S02]  /*7fe0*/  VIADDMNMX R4, R21.reuse, -R10.reuse, 0xb9600000, !PT ;  /* 0xb960000015047446 */ /* 0x0c0fe4000780090a */
[----:B------:R-:W-:Y:S02]  /*7ff0*/  ISETP.GE.U32.AND P0, PT, R21, R10, PT ;  /* 0x0000000a1500720c */ /* 0x000fe40003f06070 */
[----:B------:R-:W-:Y:S02]  /*8000*/  VIMNMX R4, PT, PT, R4, 0x46a00000, PT ;  /* 0x46a0000004047848 */ /* 0x000fe40003fe0100 */
[----:B------:R-:W-:-:S05]  /*8010*/  SEL R11, R18, 0x63400000, !P0 ;  /* 0x63400000120b7807 */ /* 0x000fca0004000000 */
        /* <DEDUP_REMOVED lines=21> */
.L_x_2106:
        /* <DEDUP_REMOVED lines=16> */
.L_x_2109:
[----:B------:R-:W-:Y:S01]  /*8270*/  LOP3.LUT R11, R3, 0x80000, RZ, 0xfc, !PT ;  /* 0x00080000030b7812 */ /* 0x000fe200078efcff */
[----:B------:R-:W-:Y:S01]  /*8280*/  IMAD.MOV.U32 R10, RZ, RZ, R2 ;  /* 0x000000ffff0a7224 */ /* 0x000fe200078e0002 */
[----:B------:R-:W-:Y:S06]  /*8290*/  BRA `(.L_x_2107) ;  /* 0x0000000000087947 */ /* 0x000fec0003800000 */
.L_x_2108:
[----:B------:R-:W-:Y:S01]  /*82a0*/  LOP3.LUT R11, R17, 0x80000, RZ, 0xfc, !PT ;  /* 0x00080000110b7812 */ /* 0x000fe200078efcff */
[----:B------:R-:W-:-:S07]  /*82b0*/  IMAD.MOV.U32 R10, RZ, RZ, R16 ;  /* 0x000000ffff0a7224 */ /* 0x000fce00078e0010 */
.L_x_2107:
[----:B------:R-:W-:Y:S05]  /*82c0*/  BSYNC.RECONVERGENT B1 ;  /* 0x0000000000017941 */ /* 0x000fea0003800200 */
.L_x_2105:
[----:B------:R-:W-:Y:S02]  /*82d0*/  IMAD.MOV.U32 R2, RZ, RZ, R0 ;  /* 0x000000ffff027224 */ /* 0x000fe400078e0000 */
[----:B------:R-:W-:-:S04]  /*82e0*/  IMAD.MOV.U32 R3, RZ, RZ, 0x0 ;  /* 0x00000000ff037424 */ /* 0x000fc800078e00ff */
[----:B------:R-:W-:Y:S05]  /*82f0*/  RET.REL.NODEC R2 `(_ZN2at6native50batch_norm_collect_statistics_channels_last_kernelINS0_6InvStdEddLi4EEEvPKT0_PT1_S7_PVS6_PiiiS6_) ;  /* 0xffffff7c02407950 */ /* 0x000fea0003c3ffff */
        .weak           $__internal_48_$__cuda_sm20_dsqrt_rn_f64_mediumpath_v1
        .type           $__internal_48_$__cuda_sm20_dsqrt_rn_f64_mediumpath_v1,@function
        .size           $__internal_48_$__cuda_sm20_dsqrt_rn_f64_mediumpath_v1,(.L_x_27307 - $__internal_48_$__cuda_sm20_dsqrt_rn_f64_mediumpath_v1)
$__internal_48_$__cuda_sm20_dsqrt_rn_f64_mediumpath_v1:
[----:B------:R-:W-:Y:S01]  /*8300*/  ISETP.GE.U32.AND P0, PT, R2, -0x3400000, PT ;  /* 0xfcc000000200780c */ /* 0x000fe20003f06070 */
[----:B------:R-:W-:Y:S01]  /*8310*/  BSSY.RECONVERGENT B2, `(.L_x_2110) ;  /* 0x0000029000027945 */ /* 0x000fe20003800200 */
[----:B------:R-:W-:Y:S01]  /*8320*/  IMAD.MOV.U32 R6, RZ, RZ, R10 ;  /* 0x000000ffff067224 */ /* 0x000fe200078e000a */
[----:B------:R-:W-:Y:S01]  /*8330*/  MOV R7, R11 ;  /* 0x0000000b00077202 */ /* 0x000fe20000000f00 */
        /* <DEDUP_REMOVED lines=13> */
.L_x_2111:
        /* <DEDUP_REMOVED lines=24> */
.L_x_2113:
[----:B------:R-:W-:-:S11]  /*8590*/  DADD R2, R6, R6 ;  /* 0x0000000006027229 */ /* 0x000fd60000000006 */
.L_x_2112:
[----:B------:R-:W-:Y:S05]  /*85a0*/  BSYNC.RECONVERGENT B2 ;  /* 0x0000000000027941 */ /* 0x000fea0003800200 */
.L_x_2110:
[----:B------:R-:W-:Y:S02]  /*85b0*/  IMAD.MOV.U32 R22, RZ, RZ, R2 ;  /* 0x000000ffff167224 */ /* 0x000fe400078e0002 */
[----:B------:R-:W-:Y:S02]  /*85c0*/  IMAD.MOV.U32 R23, RZ, RZ, R3 ;  /* 0x000000ffff177224 */ /* 0x000fe400078e0003 */
[----:B------:R-:W-:Y:S02]  /*85d0*/  IMAD.MOV.U32 R2, RZ, RZ, R0 ;  /* 0x000000ffff027224 */ /* 0x000fe400078e0000 */
[----:B------:R-:W-:-:S04]  /*85e0*/  IMAD.MOV.U32 R3, RZ, RZ, 0x0 ;  /* 0x00000000ff037424 */ /* 0x000fc800078e00ff */
[----:B------:R-:W-:Y:S05]  /*85f0*/  RET.REL.NODEC R2 `(_ZN2at6native50batch_norm_collect_statistics_channels_last_kernelINS0_6InvStdEddLi4EEEvPKT0_PT1_S7_PVS6_PiiiS6_) ;  /* 0xffffff7802807950 */ /* 0x000fea0003c3ffff */
.L_x_2114:
        /* <DEDUP_REMOVED lines=16> */
.L_x_27307:


//--------------------- .text._ZN2at6native26batch_norm_backward_kernelIN3c108BFloat16ES3_fiEEvNS_27GenericPackedTensorAccessorIKT_Lm3ENS_16DefaultPtrTraitsET2_EES9_NS4_IS5_Lm3ES7_S8_EENS4_IT0_Lm1ES7_S8_EESC_NS4_IKSB_Lm1ES7_S8_EESE_SE_NS4_IKT1_Lm1ES7_S8_EESH_bSF_ --------------------------
	.section	.text._ZN2at6native26batch_norm_backward_kernelIN3c108BFloat16ES3_fiEEvNS_27GenericPackedTensorAccessorIKT_Lm3ENS_16DefaultPtrTraitsET2_EES9_NS4_IS5_Lm3ES7_S8_EENS4_IT0_Lm1ES7_S8_EESC_NS4_IKSB_Lm1ES7_S8_EESE_SE_NS4_IKT1_Lm1ES7_S8_EESH_bSF_,"ax",@progbits
	.align	128
        .global         _ZN2at6native26batch_norm_backward_kernelIN3c108BFloat16ES3_fiEEvNS_27GenericPackedTensorAccessorIKT_Lm3ENS_16DefaultPtrTraitsET2_EES9_NS4_IS5_Lm3ES7_S8_EENS4_IT0_Lm1ES7_S8_EESC_NS4_IKSB_Lm1ES7_S8_EESE_SE_NS4_IKT1_Lm1ES7_S8_EESH_bSF_
        .type           _ZN2at6native26batch_norm_backward_kernelIN3c108BFloat16ES3_fiEEvNS_27GenericPackedTensorAccessorIKT_Lm3ENS_16DefaultPtrTraitsET2_EES9_NS4_IS5_Lm3ES7_S8_EENS4_IT0_Lm1ES7_S8_EESC_NS4_IKSB_Lm1ES7_S8_EESE_SE_NS4_IKT1_Lm1ES7_S8_EESH_bSF_,@function
        .size           _ZN2at6native26batch_norm_backward_kernelIN3c108BFloat16ES3_fiEEvNS_27GenericPackedTensorAccessorIKT_Lm3ENS_16DefaultPtrTraitsET2_EES9_NS4_IS5_Lm3ES7_S8_EENS4_IT0_Lm1ES7_S8_EESC_NS4_IKSB_Lm1ES7_S8_EESE_SE_NS4_IKT1_Lm1ES7_S8_EESH_bSF_,(.L_x_27308 - _ZN2at6native26batch_norm_backward_kernelIN3c108BFloat16ES3_fiEEvNS_27GenericPackedTensorAccessorIKT_Lm3ENS_16DefaultPtrTraitsET2_EES9_NS4_IS5_Lm3ES7_S8_EENS4_IT0_Lm1ES7_S8_EESC_NS4_IKSB_Lm1ES7_S8_EESE_SE_NS4_IKT1_Lm1ES7_S8_EESH_bSF_)
        .other          _ZN2at6native26batch_norm_backward_kernelIN3c108BFloat16ES3_fiEEvNS_27GenericPackedTensorAccessorIKT_Lm3ENS_16DefaultPtrTraitsET2_EES9_NS4_IS5_Lm3ES7_S8_EENS4_IT0_Lm1ES7_S8_EESC_NS4_IKSB_Lm1ES7_S8_EESE_SE_NS4_IKT1_Lm1ES7_S8_EESH_bSF_,@"STO_CUDA_ENTRY STV_DEFAULT"
_ZN2at6native26batch_norm_backward_kernelIN3c108BFloat16ES3_fiEEvNS_27GenericPackedTensorAccessorIKT_Lm3ENS_16DefaultPtrTraitsET2_EES9_NS4_IS5_Lm3ES7_S8_EENS4_IT0_Lm1ES7_S8_EESC_NS4_IKSB_Lm1ES7_S8_EESE_SE_NS4_IKT1_Lm1ES7_S8_EESH_bSF_:
.text._ZN2at6native26batch_norm_backward_kernelIN3c108BFloat16ES3_fiEEvNS_27GenericPackedTensorAccessorIKT_Lm3ENS_16DefaultPtrTraitsET2_EES9_NS4_IS5_Lm3ES7_S8_EENS4_IT0_Lm1ES7_S8_EESC_NS4_IKSB_Lm1ES7_S8_EESE_SE_NS4_IKT1_Lm1ES7_S8_EESH_bSF_:
[----:B------:R-:W-:Y:S01]  /*0000*/  LDC R1, c[0x0][0x37c] ;  /* 0x0000df00ff017b82 */ /* 0x000fe20000000800 */
[----:B------:R-:W0:Y:S07]  /*0010*/  LDCU.U8 UR4, c[0x0][0x450] ;  /* 0x00008a00ff0477ac */ /* 0x000e2e0008000000 */
[----:B------:R-:W1:Y:S01]  /*0020*/  S2UR UR5, SR_CTAID.X ;  /* 0x00000000000579c3 */ /* 0x000e620000002500 */
[----:B------:R-:W2:Y:S01]  /*0030*/  LDCU.64 UR6, c[0x0][0x358] ;  /* 0x00006b00ff0677ac */ /* 0x000ea20008000a00 */
[----:B0-----:R-:W-:-:S04]  /*0040*/  UPRMT UR4, UR4, 0x8880, URZ ;  /* 0x0000888004047896 */ /* 0x001fc800080000ff */
[----:B------:R-:W-:-:S09]  /*0050*/  UISETP.NE.AND UP0, UPT, UR4, URZ, UPT ;  /* 0x000000ff0400728c */ /* 0x000fd2000bf05270 */
[----:B-12---:R-:W-:Y:S05]  /*0060*/  BRA.U !UP0, `(.L_x_2115) ;  /* 0x00000001082c7547 */ /* 0x006fea000b800000 */
[----:B------:R-:W0:Y:S08]  /*0070*/  LDC R7, c[0x0][0x44c] ;  /* 0x00011300ff077b82 */ /* 0x000e300000000800 */
[----:B------:R-:W1:Y:S08]  /*0080*/  LDC R5, c[0x0][0x43c] ;  /* 0x00010f00ff057b82 */ /* 0x000e700000000800 */
[----:B------:R-:W2:Y:S08]  /*0090*/  LDC.64 R8, c[0x0][0x440] ;  /* 0x00011000ff087b82 */ /* 0x000eb00000000a00 */
[----:B------:R-:W3:Y:S01]  /*00a0*/  LDC.64 R2, c[0x0][0x430] ;  /* 0x00010c00ff027b82 */ /* 0x000ee20000000a00 */
[----:B0-----:R-:W-:-:S02]  /*00b0*/  IMAD R7, R7, UR5, RZ ;  /* 0x0000000507077c24 */ /* 0x001fc4000f8e02ff */
[----:B-1----:R-:W-:Y:S02]  /*00c0*/  IMAD R5, R5, UR5, RZ ;  /* 0x0000000505057c24 */ /* 0x002fe4000f8e02ff */
[----:B--2---:R-:W-:-:S06]  /*00d0*/  IMAD.WIDE R8, R7, 0x4, R8 ;  /* 0x0000000407087825 */ /* 0x004fcc00078e0208 */
[----:B------:R0:W5:Y:S01]  /*00e0*/  LDG.E R8, desc[UR6][R8.64] ;  /* 0x0000000608087981 */ /* 0x000162000c1e1900 */
[----:B---3--:R-:W-:-:S05]  /*00f0*/  IMAD.WIDE R2, R5, 0x4, R2 ;  /* 0x0000000405027825 */ /* 0x008fca00078e0202 */
[----:B------:R0:W5:Y:S01]  /*0100*/  LDG.E R0, desc[UR6][R2.64] ;  /* 0x0000000602007981 */ /* 0x000162000c1e1900 */
[----:B------:R-:W-:Y:S05]  /*0110*/  BRA `(.L_x_2116) ;  /* 0x0000000000947947 */ /* 0x000fea0003800000 */
.L_x_2115:
[----:B------:R-:W0:Y:S01]  /*0120*/  LDC R3, c[0x0][0x42c] ;  /* 0x00010b00ff037b82 */ /* 0x000e220000000800 */
[----:B------:R-:W1:Y:S07]  /*0130*/  LDCU UR4, c[0x0][0x454] ;  /* 0x00008a80ff0477ac */ /* 0x000e6e0008000800 */
[----:B------:R-:W2:Y:S08]  /*0140*/  LDC.64 R4, c[0x0][0x420] ;  /* 0x00010800ff047b82 */ /* 0x000eb00000000a00 */
[----:B------:R-:W3:Y:S01]  /*0150*/  LDC R7, c[0x0][0x41c] ;  /* 0x00010700ff077b82 */ /* 0x000ee20000000800 */
[----:B0-----:R-:W-:-:S04]  /*0160*/  IMAD R3, R3, UR5, RZ ;  /* 0x0000000503037c24 */ /* 0x001fc8000f8e02ff */
[----:B--2---:R-:W-:-:S03]  /*0170*/  IMAD.WIDE R4, R3, 0x2, R4 ;  /* 0x0000000203047825 */ /* 0x004fc600078e0204 */
[----:B------:R-:W0:Y:S03]  /*0180*/  LDC.64 R2, c[0x0][0x410] ;  /* 0x00010400ff027b82 */ /* 0x000e260000000a00 */
[----:B------:R-:W2:Y:S01]  /*0190*/  LDG.E.U16 R4, desc[UR6][R4.64] ;  /* 0x0000000604047981 */ /* 0x000ea2000c1e1500 */
[----:B---3--:R-:W-:-:S04]  /*01a0*/  IMAD R7, R7, UR5, RZ ;  /* 0x0000000507077c24 */ /* 0x008fc8000f8e02ff */
[----:B0-----:R-:W-:-:S05]  /*01b0*/  IMAD.WIDE R2, R7, 0x2, R2 ;  /* 0x0000000207027825 */ /* 0x001fca00078e0202 */
[----:B------:R-:W3:Y:S01]  /*01c0*/  LDG.E.U16 R0, desc[UR6][R2.64] ;  /* 0x0000000602007981 */ /* 0x000ee2000c1e1500 */
[----:B--2---:R-:W-:-:S04]  /*01d0*/  IMAD.U32 R6, R4, 0x10000, RZ ;  /* 0x0001000004067824 */ /* 0x004fc800078e00ff */
[----:B-1----:R-:W-:-:S06]  /*01e0*/  FADD.FTZ R10, R6, UR4 ;  /* 0x00000004060a7e21 */ /* 0x002fcc0008010000 */
[----:B------:R-:W0:Y:S01]  /*01f0*/  MUFU.SQRT R10, R10 ;  /* 0x0000000a000a7308 */ /* 0x000e220000002000 */
[----:B---3--:R-:W-:Y:S01]  /*0200*/  SHF.L.U32 R0, R0, 0x10, RZ ;  /* 0x0000001000007819 */ /* 0x008fe200000006ff */
        /* <DEDUP_REMOVED lines=11> */
[----:B------:R-:W-:-:S05]  /*02c0*/  LOP3.LUT R2, R5, 0x7fffffff, RZ, 0xc0, !PT ;  /* 0x7fffffff05027812 */ /* 0x000fca00078ec0ff */
[----:B------:R-:W-:Y:S01]  /*02d0*/  VIADD R8, R2, 0xfff00000 ;  /* 0xfff0000002087836 */ /* 0x000fe20000000000 */
[----:B------:R-:W-:-:S07]  /*02e0*/  MOV R2, 0x300 ;  /* 0x0000030000027802 */ /* 0x000fce0000000f00 */
[----:B------:R-:W-:Y:S05]  /*02f0*/  CALL.REL.NOINC `($__internal_49_$__cuda_sm20_dblrcp_rn_slowpath_v3) ;  /* 0x0000001800c87944 */ /* 0x000fea0003c00000 */
[----:B------:R-:W-:Y:S01]  /*0300*/  IMAD.MOV.U32 R2, RZ, RZ, R6 ;  /* 0x000000ffff027224 */ /* 0x000fe200078e0006 */
[----:B------:R-:W-:-:S07]  /*0310*/  MOV R3, R7 ;  /* 0x0000000700037202 */ /* 0x000fce0000000f00 */
.L_x_2117:
[----:B------:R-:W-:Y:S01]  /*0320*/  UMOV UR8, 0xf0000000 ;  /* 0xf000000000087882 */ /* 0x000fe20000000000 */
[----:B------:R-:W-:Y:S01]  /*0330*/  UMOV UR9, 0x380fffff ;  /* 0x380fffff00097882 */ /* 0x000fe20000000000 */
[----:B------:R-:W0:Y:S01]  /*0340*/  F2F.F32.F64 R8, R2 ;  /* 0x0000000200087310 */ /* 0x000e220000301000 */
[----:B------:R-:W-:-:S14]  /*0350*/  DSETP.GEU.AND P0, PT, |R2|, UR8, PT ;  /* 0x0000000802007e2a */ /* 0x000fdc000bf0e200 */
[----:B0-----:R-:W-:-:S07]  /*0360*/  @!P0 FMUL R8, R8, 1.175494350822287508e-38 ;  /* 0x0080000008088820 */ /* 0x001fce0000400000 */
.L_x_2116:
[----:B0-----:R-:W0:Y:S01]  /*0370*/  LDC R2, c[0x0][0x408] ;  /* 0x00010200ff027b82 */ /* 0x001e220000000800 */
[----:B------:R-:W1:Y:S01]  /*0380*/  S2R R6, SR_TID.Y ;  /* 0x0000000000067919 */ /* 0x000e620000002200 */
[----:B------:R-:W2:Y:S01]  /*0390*/  LDCU UR4, c[0x0][0x3a8] ;  /* 0x00007500ff0477ac */ /* 0x000ea20008000800 */
[----:B------:R-:W3:Y:S01]  /*03a0*/  LDCU UR9, c[0x0][0x3bc] ;  /* 0x00007780ff0977ac */ /* 0x000ee20008000800 */
[----:B------:R-:W4:Y:S01]  /*03b0*/  LDCU UR12, c[0x0][0x39c] ;  /* 0x00007380ff0c77ac */ /* 0x000f220008000800 */
[----:B------:R-:W0:Y:S01]  /*03c0*/  LDCU.64 UR10, c[0x0][0x3a0] ;  /* 0x00007400ff0a77ac */ /* 0x000e220008000a00 */
[----:B------:R-:W0:Y:S02]  /*03d0*/  LDCU.64 UR14, c[0x0][0x380] ;  /* 0x00007000ff0e77ac */ /* 0x000e240008000a00 */
[----:B0-----:R-:W-:-:S13]  /*03e0*/  ISETP.GE.AND P0, PT, R2, 0x1, PT ;  /* 0x000000010200780c */ /* 0x001fda0003f06270 */
[----:B------:R-:W0:Y:S08]  /*03f0*/  @P0 LDC R5, c[0x0][0x40c] ;  /* 0x00010300ff050b82 */ /* 0x000e300000000800 */
[----:B------:R-:W2:Y:S01]  /*0400*/  @P0 LDC.64 R2, c[0x0][0x400] ;  /* 0x00010000ff020b82 */ /* 0x000ea20000000a00 */
[----:B0-----:R-:W-:-:S04]  /*0410*/  @P0 IMAD R5, R5, UR5, RZ ;  /* 0x0000000505050c24 */ /* 0x001fc8000f8e02ff */
[----:B--2---:R-:W-:-:S06]  /*0420*/  @P0 IMAD.WIDE R2, R5, 0x2, R2 ;  /* 0x0000000205020825 */ /* 0x004fcc00078e0202 */
[----:B------:R-:W2:Y:S01]  /*0430*/  @P0 LDG.E.U16 R2, desc[UR6][R2.64] ;  /* 0x0000000602020981 */ /* 0x000ea2000c1e1500 */
[----:B------:R-:W-:Y:S01]  /*0440*/  IMAD.U32 R5, RZ, RZ, UR4 ;  /* 0x00000004ff057e24 */ /* 0x000fe2000f8e00ff */
[----:B------:R-:W-:Y:S01]  /*0450*/  BSSY.RECONVERGENT B0, `(.L_x_2118) ;  /* 0x000003f000007945 */ /* 0x000fe20003800200 */
[----:B------:R-:W-:Y:S02]  /*0460*/  IMAD.MOV.U32 R9, RZ, RZ, 0x3f800000 ;  /* 0x3f800000ff097424 */ /* 0x000fe400078e00ff */
[----:B------:R-:W-:Y:S01]  /*0470*/  IMAD.MOV.U32 R16, RZ, RZ, RZ ;  /* 0x000000ffff107224 */ /* 0x000fe200078e00ff */
[----:B-1----:R-:W-:Y:S01]  /*0480*/  ISETP.GE.AND P1, PT, R6, R5, PT ;  /* 0x000000050600720c */ /* 0x002fe20003f26270 */
[----:B------:R-:W-:Y:S01]  /*0490*/  IMAD.MOV.U32 R7, RZ, RZ, RZ ;  /* 0x000000ffff077224 */ /* 0x000fe200078e00ff */
[----:B--2---:R-:W-:-:S11]  /*04a0*/  @P0 SHF.L.U32 R9, R2, 0x10, RZ ;  /* 0x0000001002090819 */ /* 0x004fd600000006ff */
[----:B---34-:R-:W-:Y:S05]  /*04b0*/  @P1 BRA `(.L_x_2119) ;  /* 0x0000000000e01947 */ /* 0x018fea0003800000 */
[----:B------:R-:W0:Y:S01]  /*04c0*/  LDC R14, c[0x0][0x3b8] ;  /* 0x0000ee00ff0e7b82 */ /* 0x000e220000000800 */
[----:B------:R-:W1:Y:S01]  /*04d0*/  S2R R10, SR_TID.X ;  /* 0x00000000000a7919 */ /* 0x000e620000002100 */
[----:B------:R-:W-:Y:S01]  /*04e0*/  MOV R7, RZ ;  /* 0x000000ff00077202 */ /* 0x000fe20000000f00 */
[----:B------:R-:W-:Y:S02]  /*04f0*/  IMAD.MOV.U32 R13, RZ, RZ, R6 ;  /* 0x000000ffff0d7224 */ /* 0x000fe400078e0006 */
[----:B------:R-:W-:-:S03]  /*0500*/  IMAD.MOV.U32 R16, RZ, RZ, RZ ;  /* 0x000000ffff107224 */ /* 0x000fc600078e00ff */
[----:B------:R-:W2:Y:S08]  /*0510*/  LDC R15, c[0x0][0x398] ;  /* 0x0000e600ff0f7b82 */ /* 0x000eb00000000800 */
[----:B------:R-:W3:Y:S08]  /*0520*/  LDC R11, c[0x0][0x360] ;  /* 0x0000d800ff0b7b82 */ /* 0x000ef00000000800 */
[----:B------:R-:W4:Y:S01]  /*0530*/  LDC R12, c[0x0][0x364] ;  /* 0x0000d900ff0c7b82 */ /* 0x000f220000000800 */
[----:B0-----:R-:W-:-:S02]  /*0540*/  IMAD R14, R14, UR5, RZ ;  /* 0x000000050e0e7c24 */ /* 0x001fc4000f8e02ff */
[----:B-12---:R-:W-:-:S07]  /*0550*/  IMAD R15, R15, UR5, RZ ;  /* 0x000000050f0f7c24 */ /* 0x006fce000f8e02ff */
.L_x_2123:
[----:B------:R-:W0:Y:S01]  /*0560*/  LDC R17, c[0x0][0x3b0] ;  /* 0x0000ec00ff117b82 */ /* 0x000e220000000800 */
[----:B------:R-:W-:Y:S01]  /*0570*/  BSSY.RECONVERGENT B1, `(.L_x_2120) ;  /* 0x0000027000017945 */ /* 0x000fe20003800200 */
[----:B0-----:R-:W-:-:S13]  /*0580*/  ISETP.GE.AND P0, PT, R10, R17, PT ;  /* 0x000000110a00720c */ /* 0x001fda0003f06270 */
        /* <DEDUP_REMOVED lines=12> */
.L_x_2122:
        /* <DEDUP_REMOVED lines=11> */
[----:B------:R-:W4:Y:S01]  /*0700*/  LDG.E.U16 R2, desc[UR6][R2.64] ;  /* 0x0000000602027981 */ /* 0x000f22000c1e1500 */
[----:B---3--:R-:W-:-:S04]  /*0710*/  IADD3 R20, PT, PT, R11, R20, RZ ;  /* 0x000000140b147210 */ /* 0x008fc80007ffe0ff */
[----:B------:R-:W-:Y:S01]  /*0720*/  ISETP.GE.AND P0, PT, R20, R17, PT ;  /* 0x000000111400720c */ /* 0x000fe20003f06270 */
[----:B--2---:R-:W-:Y:S02]  /*0730*/  IMAD.U32 R25, R4, 0x10000, RZ ;  /* 0x0001000004197824 */ /* 0x004fe400078e00ff */
[----:B----4-:R-:W-:Y:S02]  /*0740*/  IMAD.U32 R23, R2, 0x10000, RZ ;  /* 0x0001000002177824 */ /* 0x010fe400078e00ff */
[----:B-----5:R-:W-:-:S04]  /*0750*/  FADD.FTZ R24, R25, -R0 ;  /* 0x8000000019187221 */ /* 0x020fc80000010000 */
[----:B------:R-:W-:Y:S01]  /*0760*/  FMUL.FTZ R24, R23, R24 ;  /* 0x0000001817187220 */ /* 0x000fe20000410000 */
[----:B------:R-:W0:Y:S08]  /*0770*/  F2F.BF16.F32 R26, R23 ;  /* 0x00000017001a7304 */ /* 0x000e300000202000 */
[----:B------:R-:W1:Y:S01]  /*0780*/  F2F.BF16.F32 R24, R24 ;  /* 0x0000001800187304 */ /* 0x000e620000202000 */
[----:B0-----:R-:W-:-:S04]  /*0790*/  IMAD.U32 R25, R26, 0x10000, RZ ;  /* 0x000100001a197824 */ /* 0x001fc800078e00ff */
[----:B------:R-:W-:Y:S01]  /*07a0*/  FADD.FTZ R16, R25, R16 ;  /* 0x0000001019107221 */ /* 0x000fe20000010000 */
[----:B-1----:R-:W-:-:S04]  /*07b0*/  IMAD.U32 R2, R24, 0x10000, RZ ;  /* 0x0001000018027824 */ /* 0x002fc800078e00ff */
[----:B------:R-:W-:Y:S01]  /*07c0*/  FADD.FTZ R7, R2, R7 ;  /* 0x0000000702077221 */ /* 0x000fe20000010000 */
[----:B------:R-:W-:Y:S06]  /*07d0*/  @!P0 BRA `(.L_x_2122) ;  /* 0xfffffffc009c8947 */ /* 0x000fec000383ffff */
.L_x_2121:
[----:B------:R-:W-:Y:S05]  /*07e0*/  BSYNC.RECONVERGENT B1 ;  /* 0x0000000000017941 */ /* 0x000fea0003800200 */
.L_x_2120:
[----:B------:R-:W0:Y:S01]  /*07f0*/  LDCU UR4, c[0x0][0x3a8] ;  /* 0x00007500ff0477ac */ /* 0x000e220008000800 */
[----:B----4-:R-:W-:Y:S01]  /*0800*/  IADD3 R13, PT, PT, R12, R13, RZ ;  /* 0x0000000d0c0d7210 */ /* 0x010fe20007ffe0ff */
[----:B0-----:R-:W-:-:S05]  /*0810*/  IMAD.U32 R5, RZ, RZ, UR4 ;  /* 0x00000004ff057e24 */ /* 0x001fca000f8e00ff */
[----:B------:R-:W-:-:S13]  /*0820*/  ISETP.GE.AND P0, PT, R13, R5, PT ;  /* 0x000000050d00720c */ /* 0x000fda0003f06270 */
[----:B------:R-:W-:Y:S05]  /*0830*/  @!P0 BRA `(.L_x_2123) ;  /* 0xfffffffc00488947 */ /* 0x000fea000383ffff */
.L_x_2119:
[----:B------:R-:W-:Y:S05]  /*0840*/  BSYNC.RECONVERGENT B0 ;  /* 0x0000000000007941 */ /* 0x000fea0003800200 */
.L_x_2118:
[----:B------:R-:W0:Y:S01]  /*0850*/  SHFL.DOWN PT, R3, R7, 0x10, 0x1f ;  /* 0x0a001f0007037f89 */ /* 0x000e2200000e0000 */
[----:B------:R-:W1:Y:S01]  /*0860*/  LDCU UR8, c[0x0][0x360] ;  /* 0x00006c00ff0877ac */ /* 0x000e620008000800 */
[----:B------:R-:W-:Y:S02]  /*0870*/  BSSY B0, `(.L_x_2124) ;  /* 0x0000069000007945 */ /* 0x000fe40003800000 */
[----:B------:R-:W2:Y:S01]  /*0880*/  SHFL.DOWN PT, R2, R16, 0x10, 0x1f ;  /* 0x0a001f0010027f89 */ /* 0x000ea200000e0000 */
[----:B------:R-:W1:Y:S01]  /*0890*/  LDCU UR9, c[0x0][0x364] ;  /* 0x00006c80ff0977ac */ /* 0x000e620008000800 */
[----:B------:R-:W-:Y:S01]  /*08a0*/  BAR.SYNC.DEFER_BLOCKING 0x0 ;  /* 0x0000000000007b1d */ /* 0x000fe20000010000 */
[----:B-1----:R-:W-:-:S05]  /*08b0*/  UIMAD UR4, UR8, UR9, URZ ;  /* 0x00000009080472a4 */ /* 0x002fca000f8e02ff */
[----:B0-----:R-:W0:Y:S01]  /*08c0*/  F2F.BF16.F32 R3, R3 ;  /* 0x0000000300037304 */ /* 0x001e220000202000 */
[----:B------:R-:W-:-:S07]  /*08d0*/  USHF.R.U32.HI UR4, URZ, 0x5, UR4 ;  /* 0x00000005ff047899 */ /* 0x000fce0008011604 */
[----:B--2---:R-:W3:Y:S01]  /*08e0*/  F2F.BF16.F32 R2, R2 ;  /* 0x0000000200027304 */ /* 0x004ee20000202000 */
[----:B0-----:R-:W-:-:S05]  /*08f0*/  SHF.L.U32 R4, R3, 0x10, RZ ;  /* 0x0000001003047819 */ /* 0x001fca00000006ff */
[----:B------:R-:W-:Y:S01]  /*0900*/  FADD.FTZ R4, R4, R7 ;  /* 0x0000000704047221 */ /* 0x000fe20000010000 */
[----:B---3--:R-:W-:-:S04]  /*0910*/  IMAD.U32 R11, R2, 0x10000, RZ ;  /* 0x00010000020b7824 */ /* 0x008fc800078e00ff */
[----:B------:R-:W0:Y:S01]  /*0920*/  SHFL.DOWN PT, R12, R4, 0x8, 0x1f ;  /* 0x09001f00040c7f89 */ /* 0x000e2200000e0000 */
[----:B------:R-:W-:-:S05]  /*0930*/  FADD.FTZ R11, R11, R16 ;  /* 0x000000100b0b7221 */ /* 0x000fca0000010000 */
[----:B------:R-:W1:Y:S01]  /*0940*/  SHFL.DOWN PT, R10, R11, 0x8, 0x1f ;  /* 0x09001f000b0a7f89 */ /* 0x000e6200000e0000 */
[----:B0-----:R-:W0:Y:S08]  /*0950*/  F2F.BF16.F32 R12, R12 ;  /* 0x0000000c000c7304 */ /* 0x001e300000202000 */
[----:B-1----:R-:W1:Y:S01]  /*0960*/  F2F.BF16.F32 R10, R10 ;  /* 0x0000000a000a7304 */ /* 0x002e620000202000 */
[----:B0-----:R-:W-:-:S04]  /*0970*/  IMAD.U32 R7, R12, 0x10000, RZ ;  /* 0x000100000c077824 */ /* 0x001fc800078e00ff */
[----:B------:R-:W-:Y:S01]  /*0980*/  FADD.FTZ R2, R4, R7 ;  /* 0x0000000704027221 */ /* 0x000fe20000010000 */
[----:B-1----:R-:W-:-:S04]  /*0990*/  IMAD.U32 R14, R10, 0x10000, RZ ;  /* 0x000100000a0e7824 */ /* 0x002fc800078e00ff */
        /* <DEDUP_REMOVED lines=9> */
[----:B------:R-:W-:Y:S02]  /*0a30*/  FADD.FTZ R10, R14, R7 ;  /* 0x000000070e0a7221 */ /* 0x000fe40000010000 */
[----:B------:R-:W1:Y:S03]  /*0a40*/  S2R R7, SR_TID.X ;  /* 0x0000000000077919 */ /* 0x000e660000002100 */
[----:B------:R-:W2:Y:S01]  /*0a50*/  SHFL.DOWN PT, R12, R10, 0x2, 0x1f ;  /* 0x08401f000a0c7f89 */ /* 0x000ea200000e0000 */
[----:B0-----:R-:W0:Y:S08]  /*0a60*/  F2F.BF16.F32 R15, R15 ;  /* 0x0000000f000f7304 */ /* 0x001e300000202000 */
[----:B--2---:R-:W2:Y:S01]  /*0a70*/  F2F.BF16.F32 R12, R12 ;  /* 0x0000000c000c7304 */ /* 0x004ea20000202000 */
[----:B-1----:R-:W-:Y:S01]  /*0a80*/  IMAD R4, R6, UR8, R7 ;  /* 0x0000000806047c24 */ /* 0x002fe2000f8e0207 */
[----:B0-----:R-:W-:-:S04]  /*0a90*/  SHF.L.U32 R2, R15, 0x10, RZ ;  /* 0x000000100f027819 */ /* 0x001fc800000006ff */
[C---:B------:R-:W-:Y:S01]  /*0aa0*/  ISETP.GE.U32.AND P1, PT, R4.reuse, UR4, PT ;  /* 0x0000000404007c0c */ /* 0x040fe2000bf26070 */
[----:B------:R-:W-:Y:S01]  /*0ab0*/  FADD.FTZ R2, R11, R2 ;  /* 0x000000020b027221 */ /* 0x000fe20000010000 */
[----:B------:R-:W-:Y:S01]  /*0ac0*/  LOP3.LUT P0, R16, R4, 0x1f, RZ, 0xc0, !PT ;  /* 0x0000001f04107812 */ /* 0x000fe2000780c0ff */
[----:B--2---:R-:W-:-:S03]  /*0ad0*/  IMAD.U32 R3, R12, 0x10000, RZ ;  /* 0x000100000c037824 */ /* 0x004fc600078e00ff */
[----:B------:R-:W0:Y:S01]  /*0ae0*/  SHFL.DOWN PT, R11, R2, 0x1, 0x1f ;  /* 0x08201f00020b7f89 */ /* 0x000e2200000e0000 */
[----:B------:R-:W-:-:S06]  /*0af0*/  FADD.FTZ R3, R10, R3 ;  /* 0x000000030a037221 */ /* 0x000fcc0000010000 */
[----:B------:R-:W1:Y:S01]  /*0b00*/  @!P1 S2R R15, SR_CgaCtaId ;  /* 0x00000000000f9919 */ /* 0x000e620000008800 */
[----:B------:R-:W-:Y:S02]  /*0b10*/  @!P1 MOV R12, 0x400 ;  /* 0x00000400000c9802 */ /* 0x000fe40000000f00 */
[----:B------:R-:W-:Y:S01]  /*0b20*/  @!P0 MOV R13, 0x400 ;  /* 0x00000400000d8802 */ /* 0x000fe20000000f00 */
[----:B------:R-:W2:Y:S01]  /*0b30*/  SHFL.DOWN PT, R10, R3, 0x1, 0x1f ;  /* 0x08201f00030a7f89 */ /* 0x000ea200000e0000 */
[----:B------:R-:W3:Y:S01]  /*0b40*/  @!P0 S2R R14, SR_CgaCtaId ;  /* 0x00000000000e8919 */ /* 0x000ee20000008800 */
[----:B0-----:R-:W0:Y:S08]  /*0b50*/  F2F.BF16.F32 R11, R11 ;  /* 0x0000000b000b7304 */ /* 0x001e300000202000 */
[----:B--2---:R-:W2:Y:S01]  /*0b60*/  F2F.BF16.F32 R10, R10 ;  /* 0x0000000a000a7304 */ /* 0x004ea20000202000 */
[----:B-1----:R-:W-:-:S02]  /*0b70*/  @!P1 LEA R17, R15, R12, 0x18 ;  /* 0x0000000c0f119211 */ /* 0x002fc400078ec0ff */
[----:B---3--:R-:W-:-:S03]  /*0b80*/  @!P0 LEA R15, R14, R13, 0x18 ;  /* 0x0000000d0e0f8211 */ /* 0x008fc600078ec0ff */
[----:B------:R-:W-:Y:S01]  /*0b90*/  @!P1 IMAD R14, R16, 0x8, R17 ;  /* 0x00000008100e9824 */ /* 0x000fe200078e0211 */
[----:B0-----:R-:W-:Y:S01]  /*0ba0*/  SHF.L.U32 R13, R11, 0x10, RZ ;  /* 0x000000100b0d7819 */ /* 0x001fe200000006ff */
[----:B--2---:R-:W-:Y:S01]  /*0bb0*/  IMAD.U32 R12, R10, 0x10000, RZ ;  /* 0x000100000a0c7824 */ /* 0x004fe200078e00ff */
[----:B------:R-:W-:-:S03]  /*0bc0*/  @!P0 LEA.HI R15, R4, R15, RZ, 0x1e ;  /* 0x0000000f040f8211 */ /* 0x000fc600078ff0ff */
[----:B------:R-:W-:Y:S01]  /*0bd0*/  FADD.FTZ R12, R3, R12 ;  /* 0x0000000c030c7221 */ /* 0x000fe20000010000 */
        /* <DEDUP_REMOVED lines=43> */
[----:B------:R1:W2:Y:S02]  /*0e90*/  SHFL.DOWN PT, R10, R3, 0x1, 0x1f ;  /* 0x08201f00030a7f89 */ /* 0x0002a400000e0000 */
[----:B01----:R-:W0:Y:S02]  /*0ea0*/  F2F.BF16.F32 R4, R4 ;  /* 0x0000000400047304 */ /* 0x003e240000202000 */
.L_x_2147:
[----:B--2---:R-:W2:Y:S01]  /*0eb0*/  F2F.BF16.F32 R10, R10 ;  /* 0x0000000a000a7304 */ /* 0x004ea20000202000 */
[----:B01----:R-:W-:-:S05]  /*0ec0*/  SHF.L.U32 R11, R4, 0x10, RZ ;  /* 0x00000010040b7819 */ /* 0x003fca00000006ff */
[----:B------:R-:W-:Y:S01]  /*0ed0*/  FADD.FTZ R2, R14, R11 ;  /* 0x0000000b0e027221 */ /* 0x000fe20000010000 */
[----:B--2---:R-:W-:-:S04]  /*0ee0*/  IMAD.U32 R4, R10, 0x10000, RZ ;  /* 0x000100000a047824 */ /* 0x004fc800078e00ff */
[----:B------:R-:W-:-:S07]  /*0ef0*/  FADD.FTZ R3, R3, R4 ;  /* 0x0000000403037221 */ /* 0x000fce0000010000 */
.L_x_2125:
[----:B------:R-:W-:Y:S05]  /*0f00*/  BSYNC B0 ;  /* 0x0000000000007941 */ /* 0x000fea0003800000 */
.L_x_2124:
[----:B------:R-:W0:Y:S01]  /*0f10*/  S2R R11, SR_CgaCtaId ;  /* 0x00000000000b7919 */ /* 0x000e220000008800 */
[----:B------:R-:W-:Y:S01]  /*0f20*/  LOP3.LUT P0, RZ, R7, R6, RZ, 0xfc, !PT ;  /* 0x0000000607ff7212 */ /* 0x000fe2000780fcff */
[----:B------:R-:W-:Y:S05]  /*0f30*/  WARPSYNC.ALL ;  /* 0x0000000000007948 */ /* 0x000fea0003800000 */
[----:B------:R-:W-:-:S04]  /*0f40*/  MOV R4, 0x400 ;  /* 0x0000040000047802 */ /* 0x000fc80000000f00 */
[----:B0-----:R-:W-:-:S05]  /*0f50*/  LEA R4, R11, R4, 0x18 ;  /* 0x000000040b047211 */ /* 0x001fca00078ec0ff */
[----:B-1----:R0:W-:Y:S01]  /*0f60*/  @!P0 STS.64 [R4], R2 ;  /* 0x0000000204008388 */ /* 0x0021e20000000a00 */
[----:B------:R-:W-:Y:S01]  /*0f70*/  ISETP.GE.AND P0, PT, R6, R5, PT ;  /* 0x000000050600720c */ /* 0x000fe20003f06270 */
[----:B------:R-:W-:Y:S06]  /*0f80*/  BAR.SYNC.DEFER_BLOCKING 0x0 ;  /* 0x0000000000007b1d */ /* 0x000fec0000010000 */
[----:B------:R-:W1:Y:S01]  /*0f90*/  LDCU.64 UR10, c[0x0][0x3c0] ;  /* 0x00007800ff0a77ac */ /* 0x000e620008000a00 */
[----:B------:R-:W-:Y:S01]  /*0fa0*/  BSSY.RECONVERGENT B0, `(.L_x_2127) ;  /* 0x000007e000007945 */ /* 0x000fe20003800200 */
[----:B------:R-:W2:Y:S01]  /*0fb0*/  LDCU UR13, c[0x0][0x3bc] ;  /* 0x00007780ff0d77ac */ /* 0x000ea20008000800 */
[----:B------:R-:W3:Y:S01]  /*0fc0*/  LDCU UR17, c[0x0][0x3bc] ;  /* 0x00007780ff1177ac */ /* 0x000ee20008000800 */
[----:B------:R-:W4:Y:S01]  /*0fd0*/  LDCU UR16, c[0x0][0x39c] ;  /* 0x00007380ff1077ac */ /* 0x000f220008000800 */
[----:B------:R-:W0:Y:S01]  /*0fe0*/  LDCU UR12, c[0x0][0x3dc] ;  /* 0x00007b80ff0c77ac */ /* 0x000e220008000800 */
[----:B------:R0:W0:Y:S01]  /*0ff0*/  LDS.64 R2, [R4] ;  /* 0x0000000004027984 */ /* 0x0000220000000a00 */
[----:B-1----:R-:W-:Y:S01]  /*1000*/  ISETP.EQ.U32.AND P1, PT, RZ, UR10, PT ;  /* 0x0000000aff007c0c */ /* 0x002fe2000bf22070 */
[----:B------:R-:W1:Y:S03]  /*1010*/  LDCU UR24, c[0x0][0x3dc] ;  /* 0x00007b80ff1877ac */ /* 0x000e660008000800 */
[----:B------:R-:W-:Y:S01]  /*1020*/  ISETP.EQ.OR.EX P0, PT, RZ, UR11, P0, P1 ;  /* 0x0000000bff007c0c */ /* 0x000fe20008702710 */
[----:B------:R-:W0:Y:S01]  /*1030*/  LDCU.64 UR14, c[0x0][0x3a0] ;  /* 0x00007400ff0e77ac */ /* 0x000e220008000a00 */
[----:B------:R-:W0:Y:S01]  /*1040*/  LDCU.64 UR22, c[0x0][0x3a0] ;  /* 0x00007400ff1677ac */ /* 0x000e220008000a00 */
[----:B------:R-:W0:Y:S01]  /*1050*/  LDCU.64 UR26, c[0x0][0x3c0] ;  /* 0x00007800ff1a77ac */ /* 0x000e220008000a00 */
[----:B------:R-:W0:Y:S01]  /*1060*/  LDCU.64 UR20, c[0x0][0x3c0] ;  /* 0x00007800ff1477ac */ /* 0x000e220008000a00 */
[----:B------:R-:W0:Y:S08]  /*1070*/  LDCU.64 UR18, c[0x0][0x380] ;  /* 0x00007000ff1277ac */ /* 0x000e300008000a00 */
[----:B--234-:R-:W-:Y:S05]  /*1080*/  @P0 BRA `(.L_x_2128) ;  /* 0x0000000400bc0947 */ /* 0x01cfea0003800000 */
[----:B------:R-:W2:Y:S01]  /*1090*/  LDCU.U8 UR4, c[0x0][0x450] ;  /* 0x00008a00ff0477ac */ /* 0x000ea20008000000 */
[----:B------:R-:W3:Y:S01]  /*10a0*/  LDC R12, c[0x0][0x3b8] ;  /* 0x0000ee00ff0c7b82 */ /* 0x000ee20000000800 */
[----:B-----5:R-:W-:-:S07]  /*10b0*/  FMUL.FTZ R9, R9, R8 ;  /* 0x0000000809097220 */ /* 0x020fce0000410000 */
[----:B------:R-:W4:Y:S01]  /*10c0*/  LDC R13, c[0x0][0x3d8] ;  /* 0x0000f600ff0d7b82 */ /* 0x000f220000000800 */
[----:B--2---:R-:W-:-:S04]  /*10d0*/  UPRMT UR4, UR4, 0x8880, URZ ;  /* 0x0000888004047896 */ /* 0x004fc800080000ff */
[----:B------:R-:W-:Y:S01]  /*10e0*/  UISETP.NE.AND UP0, UPT, UR4, URZ, UPT ;  /* 0x000000ff0400728c */ /* 0x000fe2000bf05270 */
[----:B---3--:R-:W-:Y:S02]  /*10f0*/  IMAD R12, R12, UR5, RZ ;  /* 0x000000050c0c7c24 */ /* 0x008fe4000f8e02ff */
[----:B----4-:R-:W-:-:S06]  /*1100*/  IMAD R13, R13, UR5, RZ ;  /* 0x000000050d0d7c24 */ /* 0x010fcc000f8e02ff */
[----:B------:R-:W-:Y:S05]  /*1110*/  BRA.U !UP0, `(.L_x_2129) ;  /* 0x0000000508007547 */ /* 0x000fea000b800000 */
[----:B------:R-:W2:Y:S01]  /*1120*/  LDCU UR4, c[0x0][0x3b0] ;  /* 0x00007600ff0477ac */ /* 0x000ea20008000800 */
[----:B------:R-:W3:Y:S01]  /*1130*/  LDC R14, c[0x0][0x398] ;  /* 0x0000e600ff0e7b82 */ /* 0x000ee20000000800 */
[----:B--2---:R-:W-:-:S05]  /*1140*/  IMAD R5, R5, UR4, RZ ;  /* 0x0000000405057c24 */ /* 0x004fca000f8e02ff */
[----:B------:R-:W-:Y:S01]  /*1150*/  I2FP.F32.S32 R5, R5 ;  /* 0x0000000500057245 */ /* 0x000fe20000201400 */
[----:B---3--:R-:W-:-:S05]  /*1160*/  IMAD R14, R14, UR5, RZ ;  /* 0x000000050e0e7c24 */ /* 0x008fca000f8e02ff */
[----:B------:R-:W0:Y:S02]  /*1170*/  MUFU.RCP R5, R5 ;  /* 0x0000000500057308 */ /* 0x000e240000001000 */
[----:B0-----:R-:W-:Y:S01]  /*1180*/  FMUL.FTZ R11, R5, R3 ;  /* 0x00000003050b7220 */ /* 0x001fe20000410000 */
[----:B------:R-:W-:-:S03]  /*1190*/  FMUL.FTZ R15, R2, R5 ;  /* 0x00000005020f7220 */ /* 0x000fc60000410000 */
[----:B------:R-:W-:-:S04]  /*11a0*/  FMUL.FTZ R11, R11, R8 ;  /* 0x000000080b0b7220 */ /* 0x000fc80000410000 */
[----:B------:R-:W-:-:S07]  /*11b0*/  FMUL.FTZ R16, R11, R8 ;  /* 0x000000080b107220 */ /* 0x000fce0000410000 */
.L_x_2133:
[----:B------:R-:W0:Y:S01]  /*11c0*/  LDC R18, c[0x0][0x3b0] ;  /* 0x0000ec00ff127b82 */ /* 0x000e220000000800 */
[----:B------:R-:W-:Y:S01]  /*11d0*/  BSSY.RECONVERGENT B1, `(.L_x_2130) ;  /* 0x000002f000017945 */ /* 0x000fe20003800200 */
[----:B0-----:R-:W-:-:S13]  /*11e0*/  ISETP.GE.AND P0, PT, R7, R18, PT ;  /* 0x000000120700720c */ /* 0x001fda0003f06270 */
[----:B------:R-:W-:Y:S05]  /*11f0*/  @P0 BRA `(.L_x_2131) ;  /* 0x0000000000b00947 */ /* 0x000fea0003800000 */
[----:B------:R-:W0:Y:S01]  /*1200*/  LDCU UR10, c[0x0][0x3b4] ;  /* 0x00007680ff0a77ac */ /* 0x000e220008000800 */
[----:B------:R-:W-:Y:S02]  /*1210*/  SHF.R.S32.HI R4, RZ, 0x1f, R12 ;  /* 0x0000001fff047819 */ /* 0x000fe4000001140c */
[----:B------:R-:W-:Y:S01]  /*1220*/  SHF.R.S32.HI R11, RZ, 0x1f, R13 ;  /* 0x0000001fff0b7819 */ /* 0x000fe2000001140d */
[----:B------:R-:W2:Y:S01]  /*1230*/  LDCU UR4, c[0x0][0x3d4] ;  /* 0x00007a80ff0477ac */ /* 0x000ea20008000800 */
[----:B------:R-:W-:Y:S01]  /*1240*/  MOV R25, R7 ;  /* 0x0000000700197202 */ /* 0x000fe20000000f00 */
[----:B------:R-:W3:Y:S01]  /*1250*/  LDCU UR11, c[0x0][0x394] ;  /* 0x00007280ff0b77ac */ /* 0x000ee20008000800 */
[C---:B0-----:R-:W-:Y:S02]  /*1260*/  IMAD R21, R6.reuse, UR10, RZ ;  /* 0x0000000a06157c24 */ /* 0x041fe4000f8e02ff */
[----:B--2---:R-:W-:-:S03]  /*1270*/  IMAD R22, R6, UR4, RZ ;  /* 0x0000000406167c24 */ /* 0x004fc6000f8e02ff */
[----:B------:R-:W-:Y:S01]  /*1280*/  IADD3 R17, P0, PT, R12, R21, RZ ;  /* 0x000000150c117210 */ /* 0x000fe20007f1e0ff */
[----:B---3--:R-:W-:Y:S01]  /*1290*/  IMAD R5, R6, UR11, RZ ;  /* 0x0000000b06057c24 */ /* 0x008fe2000f8e02ff */
[----:B------:R-:W-:Y:S02]  /*12a0*/  IADD3 R19, P2, PT, R13, R22, RZ ;  /* 0x000000160d137210 */ /* 0x000fe40007f5e0ff */
[----:B------:R-:W-:Y:S02]  /*12b0*/  LEA.HI.X.SX32 R21, R21, R4, 0x1, P0 ;  /* 0x0000000415157211 */ /* 0x000fe400000f0eff */
[----:B------:R-:W-:Y:S02]  /*12c0*/  IADD3 R20, P1, PT, R14, R5, RZ ;  /* 0x000000050e147210 */ /* 0x000fe40007f3e0ff */
[----:B------:R-:W-:Y:S02]  /*12d0*/  SHF.R.S32.HI R23, RZ, 0x1f, R5 ;  /* 0x0000001fff177819 */ /* 0x000fe40000011405 */
[----:B------:R-:W-:-:S02]  /*12e0*/  LEA.HI.X.SX32 R22, R22, R11, 0x1, P2 ;  /* 0x0000000b16167211 */ /* 0x000fc400010f0eff */
[----:B------:R-:W-:-:S07]  /*12f0*/  LEA.HI.X.SX32 R23, R14, R23, 0x1, P1 ;  /* 0x000000170e177211 */ /* 0x000fce00008f0eff */
.L_x_2132:
[C---:B------:R-:W-:Y:S02]  /*1300*/  IMAD R4, R25.reuse, UR16, RZ ;  /* 0x0000001019047c24 */ /* 0x040fe4000f8e02ff */
[----:B------:R-:W-:-:S03]  /*1310*/  IMAD R10, R25, UR13, RZ ;  /* 0x0000000d190a7c24 */ /* 0x000fc6000f8e02ff */
[----:B------:R-:W-:-:S04]  /*1320*/  IADD3 R5, P0, PT, R4, R20, RZ ;  /* 0x0000001404057210 */ /* 0x000fc80007f1e0ff */
[----:B------:R-:W-:Y:S02]  /*1330*/  LEA.HI.X.SX32 R24, R4, R23, 0x1, P0 ;  /* 0x0000001704187211 */ /* 0x000fe400000f0eff */
[C---:B------:R-:W-:Y:S02]  /*1340*/  LEA R4, P1, R5.reuse, UR18, 0x1 ;  /* 0x0000001205047c11 */ /* 0x040fe4000f8208ff */
[C---:B------:R-:W-:Y:S02]  /*1350*/  IADD3 R11, P0, PT, R10.reuse, R17, RZ ;  /* 0x000000110a0b7210 */ /* 0x040fe40007f1e0ff */
[----:B------:R-:W-:Y:S02]  /*1360*/  LEA.HI.X R5, R5, UR19, R24, 0x1, P1 ;  /* 0x0000001305057c11 */ /* 0x000fe400088f0c18 */
[----:B------:R-:W-:Y:S02]  /*1370*/  LEA.HI.X.SX32 R24, R10, R21, 0x1, P0 ;  /* 0x000000150a187211 */ /* 0x000fe400000f0eff */
[C---:B------:R-:W-:Y:S01]  /*1380*/  LEA R10, P0, R11.reuse, UR14, 0x1 ;  /* 0x0000000e0b0a7c11 */ /* 0x040fe2000f8008ff */
[----:B------:R-:W2:Y:S03]  /*1390*/  LDG.E.U16 R4, desc[UR6][R4.64] ;  /* 0x0000000604047981 */ /* 0x000ea6000c1e1500 */
[----:B------:R-:W-:-:S05]  /*13a0*/  LEA.HI.X R11, R11, UR15, R24, 0x1, P0 ;  /* 0x0000000f0b0b7c11 */ /* 0x000fca00080f0c18 */
[----:B------:R-:W3:Y:S01]  /*13b0*/  LDG.E.U16 R10, desc[UR6][R10.64] ;  /* 0x000000060a0a7981 */ /* 0x000ee2000c1e1500 */
[C---:B------:R-:W-:Y:S02]  /*13c0*/  IMAD R26, R25.reuse, UR12, RZ ;  /* 0x0000000c191a7c24 */ /* 0x040fe4000f8e02ff */
[----:B------:R-:W-:Y:S02]  /*13d0*/  VIADD R25, R25, UR8 ;  /* 0x0000000819197c36 */ /* 0x000fe40008000000 */
[----:B--2---:R-:W-:-:S04]  /*13e0*/  IMAD.U32 R27, R4, 0x10000, RZ ;  /* 0x00010000041b7824 */ /* 0x004fc800078e00ff */
[----:B------:R-:W-:Y:S01]  /*13f0*/  FADD.FTZ R27, R27, -R0 ;  /* 0x800000001b1b7221 */ /* 0x000fe20000010000 */
[----:B---3--:R-:W-:-:S05]  /*1400*/  SHF.L.U32 R29, R10, 0x10, RZ ;  /* 0x000000100a1d7819 */ /* 0x008fca00000006ff */
[----:B------:R-:W-:Y:S01]  /*1410*/  FFMA.FTZ R24, -R16, R27, R29 ;  /* 0x0000001b10187223 */ /* 0x000fe2000001011d */
[----:B------:R-:W-:-:S03]  /*1420*/  IADD3 R27, P0, PT, R26, R19, RZ ;  /* 0x000000131a1b7210 */ /* 0x000fc60007f1e0ff */
[----:B------:R-:W-:Y:S01]  /*1430*/  FADD.FTZ R24, -R15, R24 ;  /* 0x000000180f187221 */ /* 0x000fe20000010100 */
[----:B------:R-:W-:Y:S02]  /*1440*/  LEA.HI.X.SX32 R26, R26, R22, 0x1, P0 ;  /* 0x000000161a1a7211 */ /* 0x000fe400000f0eff */
[----:B------:R-:W-:Y:S01]  /*1450*/  LEA R4, P0, R27, UR20, 0x1 ;  /* 0x000000141b047c11 */ /* 0x000fe2000f8008ff */
[----:B------:R-:W-:-:S03]  /*1460*/  FMUL.FTZ R24, R9, R24 ;  /* 0x0000001809187220 */ /* 0x000fc60000410000 */
[----:B------:R-:W-:Y:S02]  /*1470*/  LEA.HI.X R5, R27, UR21, R26, 0x1, P0 ;  /* 0x000000151b057c11 */ /* 0x000fe400080f0c1a */
[----:B------:R-:W-:-:S05]  /*1480*/  F2FP.BF16.F32.PACK_AB R24, RZ, R24 ;  /* 0x00000018ff18723e */ /* 0x000fca00000010ff */
[----:B------:R0:W-:Y:S01]  /*1490*/  STG.E.U16 desc[UR6][R4.64], R24 ;  /* 0x0000001804007986 */ /* 0x0001e2000c101506 */
[----:B------:R-:W-:-:S13]  /*14a0*/  ISETP.GE.AND P0, PT, R25, R18, PT ;  /* 0x000000121900720c */ /* 0x000fda0003f06270 */
[----:B0-----:R-:W-:Y:S05]  /*14b0*/  @!P0 BRA `(.L_x_2132) ;  /* 0xfffffffc00908947 */ /* 0x001fea000383ffff */
.L_x_2131:
[----:B-1----:R-:W-:Y:S05]  /*14c0*/  BSYNC.RECONVERGENT B1 ;  /* 0x0000000000017941 */ /* 0x002fea0003800200 */
.L_x_2130:
[----:B------:R-:W0:Y:S01]  /*14d0*/  LDCU UR4, c[0x0][0x3a8] ;  /* 0x00007500ff0477ac */ /* 0x000e220008000800 */
[----:B------:R-:W-:-:S04]  /*14e0*/  IADD3 R6, PT, PT, R6, UR9, RZ ;  /* 0x0000000906067c10 */ /* 0x000fc8000fffe0ff */
[----:B0-----:R-:W-:-:S13]  /*14f0*/  ISETP.GE.AND P0, PT, R6, UR4, PT ;  /* 0x0000000406007c0c */ /* 0x001fda000bf06270 */
[----:B------:R-:W-:Y:S05]  /*1500*/  @!P0 BRA `(.L_x_2133) ;  /* 0xfffffffc002c8947 */ /* 0x000fea000383ffff */
[----:B------:R-:W-:Y:S05]  /*1510*/  BRA `(.L_x_2128) ;  /* 0x0000000000987947 */ /* 0x000fea0003800000 */
.L_x_2129:
[----:B--2---:R-:W2:Y:S01]  /*1520*/  LDC R16, c[0x0][0x3b0] ;  /* 0x0000ec00ff107b82 */ /* 0x004ea20000000800 */
[----:B------:R-:W-:Y:S01]  /*1530*/  BSSY.RECONVERGENT B1, `(.L_x_2134) ;  /* 0x0000020000017945 */ /* 0x000fe20003800200 */
[----:B--2---:R-:W-:-:S13]  /*1540*/  ISETP.GE.AND P0, PT, R7, R16, PT ;  /* 0x000000100700720c */ /* 0x004fda0003f06270 */
[----:B------:R-:W-:Y:S05]  /*1550*/  @P0 BRA `(.L_x_2135) ;  /* 0x0000000000740947 */ /* 0x000fea0003800000 */
[----:B------:R-:W2:Y:S01]  /*1560*/  LDCU UR4, c[0x0][0x3b4] ;  /* 0x00007680ff0477ac */ /* 0x000ea20008000800 */
[----:B------:R-:W-:Y:S01]  /*1570*/  SHF.R.S32.HI R10, RZ, 0x1f, R12 ;  /* 0x0000001fff0a7819 */ /* 0x000fe2000001140c */
[----:B------:R-:W-:Y:S01]  /*1580*/  IMAD.MOV.U32 R15, RZ, RZ, R7 ;  /* 0x000000ffff0f7224 */ /* 0x000fe200078e0007 */
[----:B------:R-:W-:Y:S01]  /*1590*/  SHF.R.S32.HI R5, RZ, 0x1f, R13 ;  /* 0x0000001fff057819 */ /* 0x000fe2000001140d */
[----:B------:R-:W0:Y:S01]  /*15a0*/  LDCU UR10, c[0x0][0x3d4] ;  /* 0x00007a80ff0a77ac */ /* 0x000e220008000800 */
[C---:B--2---:R-:W-:Y:S02]  /*15b0*/  IMAD R17, R6.reuse, UR4, RZ ;  /* 0x0000000406117c24 */ /* 0x044fe4000f8e02ff */
[----:B0-----:R-:W-:-:S03]  /*15c0*/  IMAD R4, R6, UR10, RZ ;  /* 0x0000000a06047c24 */ /* 0x001fc6000f8e02ff */
[----:B------:R-:W-:Y:S02]  /*15d0*/  IADD3 R14, P0, PT, R12, R17, RZ ;  /* 0x000000110c0e7210 */ /* 0x000fe40007f1e0ff */
[----:B------:R-:W-:Y:S02]  /*15e0*/  IADD3 R0, P1, PT, R13, R4, RZ ;  /* 0x000000040d007210 */ /* 0x000fe40007f3e0ff */
[----:B------:R-:W-:Y:S02]  /*15f0*/  LEA.HI.X.SX32 R17, R17, R10, 0x1, P0 ;  /* 0x0000000a11117211 */ /* 0x000fe400000f0eff */
[----:B------:R-:W-:-:S09]  /*1600*/  LEA.HI.X.SX32 R20, R4, R5, 0x1, P1 ;  /* 0x0000000504147211 */ /* 0x000fd200008f0eff */
.L_x_2136:
[----:B--2---:R-:W-:-:S05]  /*1610*/  IMAD R4, R15, UR17, RZ ;  /* 0x000000110f047c24 */ /* 0x004fca000f8e02ff */
[----:B------:R-:W-:-:S04]  /*1620*/  IADD3 R5, P0, PT, R4, R14, RZ ;  /* 0x0000000e04057210 */ /* 0x000fc80007f1e0ff */
[----:B------:R-:W-:Y:S02]  /*1630*/  LEA.HI.X.SX32 R4, R4, R17, 0x1, P0 ;  /* 0x0000001104047211 */ /* 0x000fe400000f0eff */
[----:B------:R-:W-:-:S04]  /*1640*/  LEA R10, P0, R5, UR22, 0x1 ;  /* 0x00000016050a7c11 */ /* 0x000fc8000f8008ff */
[----:B------:R-:W-:-:S05]  /*1650*/  LEA.HI.X R11, R5, UR23, R4, 0x1, P0 ;  /* 0x00000017050b7c11 */ /* 0x000fca00080f0c04 */
[----:B------:R-:W2:Y:S01]  /*1660*/  LDG.E.U16 R10, desc[UR6][R10.64] ;  /* 0x000000060a0a7981 */ /* 0x000ea2000c1e1500 */
[C---:B-1----:R-:W-:Y:S02]  /*1670*/  IMAD R19, R15.reuse, UR24, RZ ;  /* 0x000000180f137c24 */ /* 0x042fe4000f8e02ff */
[----:B------:R-:W-:-:S03]  /*1680*/  VIADD R15, R15, UR8 ;  /* 0x000000080f0f7c36 */ /* 0x000fc60008000000 */
[----:B------:R-:W-:-:S04]  /*1690*/  IADD3 R18, P0, PT, R19, R0, RZ ;  /* 0x0000000013127210 */ /* 0x000fc80007f1e0ff */
[----:B------:R-:W-:Y:S02]  /*16a0*/  LEA.HI.X.SX32 R19, R19, R20, 0x1, P0 ;  /* 0x0000001413137211 */ /* 0x000fe400000f0eff */
[----:B--2---:R-:W-:-:S05]  /*16b0*/  SHF.L.U32 R4, R10, 0x10, RZ ;  /* 0x000000100a047819 */ /* 0x004fca00000006ff */
[----:B------:R-:W-:Y:S01]  /*16c0*/  FMUL.FTZ R5, R9, R4 ;  /* 0x0000000409057220 */ /* 0x000fe20000410000 */
[----:B------:R-:W-:-:S04]  /*16d0*/  LEA R4, P0, R18, UR26, 0x1 ;  /* 0x0000001a12047c11 */ /* 0x000fc8000f8008ff */
[----:B------:R-:W-:Y:S02]  /*16e0*/  F2FP.BF16.F32.PACK_AB R11, RZ, R5 ;  /* 0x00000005ff0b723e */ /* 0x000fe400000010ff */
[----:B------:R-:W-:Y:S02]  /*16f0*/  LEA.HI.X R5, R18, UR27, R19, 0x1, P0 ;  /* 0x0000001b12057c11 */ /* 0x000fe400080f0c13 */
[----:B------:R-:W-:-:S03]  /*1700*/  ISETP.GE.AND P0, PT, R15, R16, PT ;  /* 0x000000100f00720c */ /* 0x000fc60003f06270 */
[----:B------:R2:W-:Y:S10]  /*1710*/  STG.E.U16 desc[UR6][R4.64], R11 ;  /* 0x0000000b04007986 */ /* 0x0005f4000c101506 */
[----:B------:R-:W-:Y:S05]  /*1720*/  @!P0 BRA `(.L_x_2136) ;  /* 0xfffffffc00b88947 */ /* 0x000fea000383ffff */
.L_x_2135:
[----:B01----:R-:W-:Y:S05]  /*1730*/  BSYNC.RECONVERGENT B1 ;  /* 0x0000000000017941 */ /* 0x003fea0003800200 */
.L_x_2134:
[----:B------:R-:W0:Y:S01]  /*1740*/  LDCU UR4, c[0x0][0x3a8] ;  /* 0x00007500ff0477ac */ /* 0x000e220008000800 */
[----:B------:R-:W-:-:S04]  /*1750*/  IADD3 R6, PT, PT, R6, UR9, RZ ;  /* 0x0000000906067c10 */ /* 0x000fc8000fffe0ff */
[----:B0-----:R-:W-:-:S13]  /*1760*/  ISETP.GE.AND P0, PT, R6, UR4, PT ;  /* 0x0000000406007c0c */ /* 0x001fda000bf06270 */
[----:B------:R-:W-:Y:S05]  /*1770*/  @!P0 BRA `(.L_x_2129) ;  /* 0xfffffffc00688947 */ /* 0x000fea000383ffff */
.L_x_2128:
[----:B01----:R-:W-:Y:S05]  /*1780*/  BSYNC.RECONVERGENT B0 ;  /* 0x0000000000007941 */ /* 0x003fea0003800200 */
.L_x_2127:
[----:B-----5:R-:W0:Y:S02]  /*1790*/  LDC R0, c[0x0][0x3e8] ;  /* 0x0000fa00ff007b82 */ /* 0x020e240000000800 */
[----:B0-----:R-:W-:-:S06]  /*17a0*/  ISETP.GE.AND P0, PT, R0, 0x1, PT ;  /* 0x000000010000780c */ /* 0x001fcc0003f06270 */
[----:B------:R-:W0:Y:S01]  /*17b0*/  LDC R0, c[0x0][0x3f8] ;  /* 0x0000fe00ff007b82 */ /* 0x000e220000000800 */
[----:B------:R-:W-:-:S13]  /*17c0*/  ISETP.NE.OR P0, PT, R7, RZ, !P0 ;  /* 0x000000ff0700720c */ /* 0x000fda0004705670 */
[----:B------:R-:W1:Y:S01]  /*17d0*/  @!P0 LDC R9, c[0x0][0x3ec] ;  /* 0x0000fb00ff098b82 */ /* 0x000e620000000800 */
[----:B------:R-:W-:-:S05]  /*17e0*/  @!P0 FMUL.FTZ R3, R8, R3 ;  /* 0x0000000308038220 */ /* 0x000fca0000410000 */
[----:B------:R-:W-:Y:S02]  /*17f0*/  @!P0 F2FP.BF16.F32.PACK_AB R3, RZ, R3 ;  /* 0x00000003ff03823e */ /* 0x000fe400000010ff */
[----:B--2---:R-:W2:Y:S01]  /*1800*/  @!P0 LDC.64 R4, c[0x0][0x3e0] ;  /* 0x0000f800ff048b82 */ /* 0x004ea20000000a00 */
[----:B0-----:R-:W-:-:S04]  /*1810*/  ISETP.GE.AND P1, PT, R0, 0x1, PT ;  /* 0x000000010000780c */ /* 0x001fc80003f26270 */
[----:B------:R-:W-:Y:S01]  /*1820*/  ISETP.NE.OR P1, PT, R7, RZ, !P1 ;  /* 0x000000ff0700720c */ /* 0x000fe20004f25670 */
[----:B-1----:R-:W-:-:S04]  /*1830*/  @!P0 IMAD R9, R9, UR5, RZ ;  /* 0x0000000509098c24 */ /* 0x002fc8000f8e02ff */
[----:B--2---:R-:W-:-:S05]  /*1840*/  @!P0 IMAD.WIDE R4, R9, 0x2, R4 ;  /* 0x0000000209048825 */ /* 0x004fca00078e0204 */
[----:B------:R0:W-:Y:S03]  /*1850*/  @!P0 STG.E.U16 desc[UR6][R4.64], R3 ;  /* 0x0000000304008986 */ /* 0x0001e6000c101506 */
[----:B------:R-:W-:Y:S05]  /*1860*/  @P1 EXIT ;  /* 0x000000000000194d */ /* 0x000fea0003800000 */
[----:B0-----:R-:W0:Y:S01]  /*1870*/  LDC R3, c[0x0][0x3fc] ;  /* 0x0000ff00ff037b82 */ /* 0x001e220000000800 */
[----:B------:R-:W-:-:S04]  /*1880*/  F2FP.BF16.F32.PACK_AB R2, RZ, R2 ;  /* 0x00000002ff02723e */ /* 0x000fc800000010ff */
[----:B------:R-:W-:-:S03]  /*1890*/  PRMT R0, R2, 0x7610, R0 ;  /* 0x0000761002007816 */ /* 0x000fc60000000000 */
[----:B------:R-:W1:Y:S01]  /*18a0*/  LDC.64 R4, c[0x0][0x3f0] ;  /* 0x0000fc00ff047b82 */ /* 0x000e620000000a00 */
[----:B0-----:R-:W-:-:S04]  /*18b0*/  IMAD R3, R3, UR5, RZ ;  /* 0x0000000503037c24 */ /* 0x001fc8000f8e02ff */
[----:B-1----:R-:W-:-:S05]  /*18c0*/  IMAD.WIDE R2, R3, 0x2, R4 ;  /* 0x0000000203027825 */ /* 0x002fca00078e0204 */
[----:B------:R-:W-:Y:S01]  /*18d0*/  STG.E.U16 desc[UR6][R2.64], R0 ;  /* 0x0000000002007986 */ /* 0x000fe2000c101506 */
[----:B------:R-:W-:Y:S05]  /*18e0*/  EXIT ;  /* 0x000000000000794d */ /* 0x000fea0003800000 */
.L_x_2126:
[----:B------:R-:W-:Y:S02]  /*18f0*/  HFMA2 R17, -RZ, RZ, 0, 9.5367431640625e-07 ;  /* 0x00000010ff117431 */ /* 0x000fe400000001ff */
[----:B-1----:R-:W-:Y:S01]  /*1900*/  IMAD.MOV.U32 R18, RZ, RZ, R2 ;  /* 0x000000ffff127224 */ /* 0x002fe200078e0002 */
[----:B------:R-:W-:Y:S01]  /*1910*/  MOV R15, 0xffffffff ;  /* 0xffffffff000f7802 */ /* 0x000fe20000000f00 */
[----:B------:R-:W-:-:S07]  /*1920*/  IMAD.MOV.U32 R20, RZ, RZ, 0x1f ;  /* 0x0000001fff147424 */ /* 0x000fce00078e00ff */
[----:B-----5:R-:W-:Y:S05]  /*1930*/  WARPSYNC.COLLECTIVE R15, `(.L_x_2137) ;  /* 0x000000000f087348 */ /* 0x020fea0003c00000 */
[----:B------:R0:W1:Y:S02]  /*1940*/  SHFL.DOWN P0, R16, R18, R17, R20 ;  /* 0x0800001112107389 */ /* 0x0000640000000014 */
[----:B01---5:R-:W-:Y:S05]  /*1950*/  ENDCOLLECTIVE ;  /* 0x000000000000791b */ /* 0x023fea0003800000 */
.L_x_2137:
[----:B------:R-:W-:Y:S01]  /*1960*/  MOV R18, R3 ;  /* 0x0000000300127202 */ /* 0x000fe20000000f00 */
[----:B------:R-:W-:-:S07]  /*1970*/  IMAD.MOV.U32 R4, RZ, RZ, R16 ;  /* 0x000000ffff047224 */ /* 0x000fce00078e0010 */
[----:B------:R-:W-:Y:S05]  /*1980*/  WARPSYNC.COLLECTIVE R15, `(.L_x_2138) ;  /* 0x000000000f087348 */ /* 0x000fea0003c00000 */
[----:B------:R0:W1:Y:S02]  /*1990*/  SHFL.DOWN P0, R16, R18, R17, R20 ;  /* 0x0800001112107389 */ /* 0x0000640000000014 */
[----:B01----:R-:W-:Y:S05]  /*19a0*/  ENDCOLLECTIVE ;  /* 0x000000000000791b */ /* 0x003fea0003800000 */
.L_x_2138:
[----:B------:R-:W0:Y:S01]  /*19b0*/  F2F.BF16.F32 R4, R4 ;  /* 0x0000000400047304 */ /* 0x000e220000202000 */
[----:B------:R-:W-:Y:S01]  /*19c0*/  HFMA2 R17, -RZ, RZ, 0, 4.76837158203125e-07 ;  /* 0x00000008ff117431 */ /* 0x000fe200000001ff */
[----:B0-----:R-:W-:Y:S01]  /*19d0*/  SHF.L.U32 R11, R4, 0x10, RZ ;  /* 0x00000010040b7819 */ /* 0x001fe200000006ff */
[----:B------:R-:W-:-:S04]  /*19e0*/  IMAD.MOV.U32 R10, RZ, RZ, R16 ;  /* 0x000000ffff0a7224 */ /* 0x000fc800078e0010 */
[----:B------:R-:W-:-:S04]  /*19f0*/  FADD.FTZ R11, R2, R11 ;  /* 0x0000000b020b7221 */ /* 0x000fc80000010000 */
[----:B------:R-:W-:Y:S01]  /*1a00*/  IMAD.MOV.U32 R18, RZ, RZ, R11 ;  /* 0x000000ffff127224 */ /* 0x000fe200078e000b */
[----:B------:R-:W0:Y:S06]  /*1a10*/  F2F.BF16.F32 R10, R10 ;  /* 0x0000000a000a7304 */ /* 0x000e2c0000202000 */
[----:B0-----:R-:W-:Y:S05]  /*1a20*/  WARPSYNC.COLLECTIVE R15, `(.L_x_2139) ;  /* 0x000000000f087348 */ /* 0x001fea0003c00000 */
[----:B------:R1:W2:Y:S02]  /*1a30*/  SHFL.DOWN P0, R16, R18, R17, R20 ;  /* 0x0800001112107389 */ /* 0x0002a40000000014 */
[----:B012---:R-:W-:Y:S05]  /*1a40*/  ENDCOLLECTIVE ;  /* 0x000000000000791b */ /* 0x007fea0003800000 */
.L_x_2139:
[----:B------:R-:W-:-:S05]  /*1a50*/  SHF.L.U32 R12, R10, 0x10, RZ ;  /* 0x000000100a0c7819 */ /* 0x000fca00000006ff */
[----:B------:R-:W-:-:S04]  /*1a60*/  FADD.FTZ R12, R3, R12 ;  /* 0x0000000c030c7221 */ /* 0x000fc80000010000 */
[----:B------:R-:W-:Y:S02]  /*1a70*/  IMAD.MOV.U32 R18, RZ, RZ, R12 ;  /* 0x000000ffff127224 */ /* 0x000fe400078e000c */
[----:B------:R-:W-:-:S07]  /*1a80*/  IMAD.MOV.U32 R13, RZ, RZ, R16 ;  /* 0x000000ffff0d7224 */ /* 0x000fce00078e0010 */
[----:B------:R-:W-:Y:S05]  /*1a90*/  WARPSYNC.COLLECTIVE R15, `(.L_x_2140) ;  /* 0x000000000f087348 */ /* 0x000fea0003c00000 */
[----:B------:R0:W1:Y:S02]  /*1aa0*/  SHFL.DOWN P0, R16, R18, R17, R20 ;  /* 0x0800001112107389 */ /* 0x0000640000000014 */
[----:B01----:R-:W-:Y:S05]  /*1ab0*/  ENDCOLLECTIVE ;  /* 0x000000000000791b */ /* 0x003fea0003800000 */
.L_x_2140:
[----:B------:R-:W0:Y:S01]  /*1ac0*/  F2F.BF16.F32 R13, R13 ;  /* 0x0000000d000d7304 */ /* 0x000e220000202000 */
[----:B------:R-:W-:Y:S02]  /*1ad0*/  IMAD.MOV.U32 R17, RZ, RZ, 0x4 ;  /* 0x00000004ff117424 */ /* 0x000fe400078e00ff */
        /* <DEDUP_REMOVED lines=8> */
.L_x_2141:
[----:B------:R-:W-:-:S04]  /*1b60*/  IMAD.U32 R3, R14, 0x10000, RZ ;  /* 0x000100000e037824 */ /* 0x000fc800078e00ff */
[----:B------:R-:W-:-:S05]  /*1b70*/  FADD.FTZ R3, R12, R3 ;  /* 0x000000030c037221 */ /* 0x000fca0000010000 */
[----:B------:R-:W-:Y:S02]  /*1b80*/  MOV R18, R3 ;  /* 0x0000000300127202 */ /* 0x000fe40000000f00 */
[----:B------:R-:W-:-:S07]  /*1b90*/  MOV R4, R16 ;  /* 0x0000001000047202 */ /* 0x000fce0000000f00 */
[----:B------:R-:W-:Y:S05]  /*1ba0*/  WARPSYNC.COLLECTIVE R15, `(.L_x_2142) ;  /* 0x000000000f087348 */ /* 0x000fea0003c00000 */
[----:B------:R0:W1:Y:S02]  /*1bb0*/  SHFL.DOWN P0, R16, R18, R17, R20 ;  /* 0x0800001112107389 */ /* 0x0000640000000014 */
[----:B01----:R-:W-:Y:S05]  /*1bc0*/  ENDCOLLECTIVE ;  /* 0x000000000000791b */ /* 0x003fea0003800000 */
.L_x_2142:
[----:B------:R-:W0:Y:S01]  /*1bd0*/  F2F.BF16.F32 R4, R4 ;  /* 0x0000000400047304 */ /* 0x000e220000202000 */
[----:B------:R-:W-:Y:S01]  /*1be0*/  HFMA2 R17, -RZ, RZ, 0, 1.1920928955078125e-07 ;  /* 0x00000002ff117431 */ /* 0x000fe200000001ff */
        /* <DEDUP_REMOVED lines=8> */
.L_x_2143:
[----:B------:R-:W-:-:S05]  /*1c70*/  SHF.L.U32 R12, R10, 0x10, RZ ;  /* 0x000000100a0c7819 */ /* 0x000fca00000006ff */
[----:B------:R-:W-:-:S04]  /*1c80*/  FADD.FTZ R12, R3, R12 ;  /* 0x0000000c030c7221 */ /* 0x000fc80000010000 */
[----:B------:R-:W-:Y:S02]  /*1c90*/  IMAD.MOV.U32 R18, RZ, RZ, R12 ;  /* 0x000000ffff127224 */ /* 0x000fe400078e000c */
[----:B------:R-:W-:-:S07]  /*1ca0*/  IMAD.MOV.U32 R13, RZ, RZ, R16 ;  /* 0x000000ffff0d7224 */ /* 0x000fce00078e0010 */
[----:B------:R-:W-:Y:S05]  /*1cb0*/  WARPSYNC.COLLECTIVE R15, `(.L_x_2144) ;  /* 0x000000000f087348 */ /* 0x000fea0003c00000 */
[----:B------:R0:W1:Y:S02]  /*1cc0*/  SHFL.DOWN P0, R16, R18, R17, R20 ;  /* 0x0800001112107389 */ /* 0x0000640000000014 */
[----:B01----:R-:W-:Y:S05]  /*1cd0*/  ENDCOLLECTIVE ;  /* 0x000000000000791b */ /* 0x003fea0003800000 */
.L_x_2144:
        /* <DEDUP_REMOVED lines=10> */
.L_x_2145:
[----:B------:R-:W-:-:S04]  /*1d80*/  IMAD.U32 R3, R2, 0x10000, RZ ;  /* 0x0001000002037824 */ /* 0x000fc800078e00ff */
[----:B------:R-:W-:-:S05]  /*1d90*/  FADD.FTZ R3, R12, R3 ;  /* 0x000000030c037221 */ /* 0x000fca0000010000 */
[----:B------:R-:W-:Y:S02]  /*1da0*/  MOV R18, R3 ;  /* 0x0000000300127202 */ /* 0x000fe40000000f00 */
[----:B------:R-:W-:-:S07]  /*1db0*/  MOV R4, R16 ;  /* 0x0000001000047202 */ /* 0x000fce0000000f00 */
[----:B------:R-:W-:Y:S05]  /*1dc0*/  WARPSYNC.COLLECTIVE R15, `(.L_x_2146) ;  /* 0x000000000f087348 */ /* 0x000fea0003c00000 */
[----:B------:R0:W1:Y:S02]  /*1dd0*/  SHFL.DOWN P0, R16, R18, R17, R20 ;  /* 0x0800001112107389 */ /* 0x0000640000000014 */
[----:B01----:R-:W-:Y:S05]  /*1de0*/  ENDCOLLECTIVE ;  /* 0x000000000000791b */ /* 0x003fea0003800000 */
.L_x_2146:
[----:B------:R-:W1:Y:S01]  /*1df0*/  F2F.BF16.F32 R4, R4 ;  /* 0x0000000400047304 */ /* 0x000e620000202000 */
[----:B------:R-:W-:Y:S01]  /*1e00*/  IMAD.MOV.U32 R10, RZ, RZ, R16 ;  /* 0x000000ffff0a7224 */ /* 0x000fe200078e0010 */
[----:B------:R-:W-:Y:S06]  /*1e10*/  BRA `(.L_x_2147) ;  /* 0xfffffff000247947 */ /* 0x000fec000383ffff */
        .weak           $__internal_49_$__cuda_sm20_dblrcp_rn_slowpath_v3
        .type           $__internal_49_$__cuda_sm20_dblrcp_rn_slowpath_v3,@function
        .size           $__internal_49_$__cuda_sm20_dblrcp_rn_slowpath_v3,(.L_x_27308 - $__internal_49_$__cuda_sm20_dblrcp_rn_slowpath_v3)
$__internal_49_$__cuda_sm20_dblrcp_rn_slowpath_v3:
[----:B------:R-:W-:-:S14]  /*1e20*/  DSETP.GTU.AND P0, PT, |R4|, +INF , PT ;  /* 0x7ff000000400742a */ /* 0x000fdc0003f0c200 */
[----:B------:R-:W-:Y:S05]  /*1e30*/  @P0 BRA `(.L_x_2148) ;  /* 0x00000000007c0947 */ /* 0x000fea0003800000 */
[----:B------:R-:W-:-:S04]  /*1e40*/  LOP3.LUT R3, R5, 0x7fffffff, RZ, 0xc0, !PT ;  /* 0x7fffffff05037812 */ /* 0x000fc800078ec0ff */
[----:B------:R-:W-:-:S04]  /*1e50*/  IADD3 R6, PT, PT, R3, -0x1, RZ ;  /* 0xffffffff03067810 */ /* 0x000fc80007ffe0ff */
[----:B------:R-:W-:-:S13]  /*1e60*/  ISETP.GE.U32.AND P0, PT, R6, 0x7fefffff, PT ;  /* 0x7fefffff0600780c */ /* 0x000fda0003f06070 */
[----:B------:R-:W-:Y:S01]  /*1e70*/  @P0 LOP3.LUT R7, R5, 0x7ff00000, RZ, 0x3c, !PT ;  /* 0x7ff0000005070812 */ /* 0x000fe200078e3cff */
[----:B------:R-:W-:Y:S01]  /*1e80*/  @P0 IMAD.MOV.U32 R6, RZ, RZ, RZ ;  /* 0x000000ffff060224 */ /* 0x000fe200078e00ff */
        /* <DEDUP_REMOVED lines=16> */
.L_x_2150:
        /* <DEDUP_REMOVED lines=10> */
.L_x_2148:
[----:B------:R-:W-:Y:S01]  /*2030*/  LOP3.LUT R7, R5, 0x80000, RZ, 0xfc, !PT ;  /* 0x0008000005077812 */ /* 0x000fe200078efcff */
[----:B------:R-:W-:-:S07]  /*2040*/  IMAD.MOV.U32 R6, RZ, RZ, R4 ;  /* 0x000000ffff067224 */ /* 0x000fce00078e0004 */
.L_x_2149:
[----:B------:R-:W-:-:S04]  /*2050*/  MOV R3, 0x0 ;  /* 0x0000000000037802 */ /* 0x000fc80000000f00 */
[----:B------:R-:W-:Y:S05]  /*2060*/  RET.REL.NODEC R2 `(_ZN2at6native26batch_norm_backward_kernelIN3c108BFloat16ES3_fiEEvNS_27GenericPackedTensorAccessorIKT_Lm3ENS_16DefaultPtrTraitsET2_EES9_NS4_IS5_Lm3ES7_S8_EENS4_IT0_Lm1ES7_S8_EESC_NS4_IKSB_Lm1ES7_S8_EESE_SE_NS4_IKT1_Lm1ES7_S8_EESH_bSF_) ;  /* 0xffffffdc02e47950 */ /* 0x000fea0003c3ffff */
.L_x_2151:
        /* <DEDUP_REMOVED lines=9> */
.L_x_27308:


//--------------------- .text._ZN2at6native26batch_norm_backward_kernelIN3c108BFloat16EffiEEvNS_27GenericPackedTensorAccessorIKT_Lm3ENS_16DefaultPtrTraitsET2_EES9_NS4_IS5_Lm3ES7_S8_EENS4_IT0_Lm1ES7_S8_EESC_NS4_IKSB_Lm1ES7_S8_EESE_SE_NS4_IKT1_Lm1ES7_S8_EESH_bSF_ --------------------------
	.section	.text._ZN2at6native26batch_norm_backward_kernelIN3c108BFloat16EffiEEvNS_27GenericPackedTensorAccessorIKT_Lm3ENS_16DefaultPtrTraitsET2_EES9_NS4_IS5_Lm3ES7_S8_EENS4_IT0_Lm1ES7_S8_EESC_NS4_IKSB_Lm1ES7_S8_EESE_SE_NS4_IKT1_Lm1ES7_S8_EESH_bSF_,"ax",@progbits
	.align	128
        .global         _ZN2at6native26batch_norm_backward_kernelIN3c108BFloat16EffiEEvNS_27GenericPackedTensorAccessorIKT_Lm3ENS_16DefaultPtrTraitsET2_EES9_NS4_IS5_Lm3ES7_S8_EENS4_IT0_Lm1ES7_S8_EESC_NS4_IKSB_Lm1ES7_S8_EESE_SE_NS4_IKT1_Lm1ES7_S8_EESH_bSF_
        .type           _ZN2at6native26batch_norm_backward_kernelIN3c108BFloat16EffiEEvNS_27GenericPackedTensorAccessorIKT_Lm3ENS_16DefaultPtrTraitsET2_EES9_NS4_IS5_Lm3ES7_S8_EENS4_IT0_Lm1ES7_S8_EESC_NS4_IKSB_Lm1ES7_S8_EESE_SE_NS4_IKT1_Lm1ES7_S8_EESH_bSF_,@function
        .size           _ZN2at6native26batch_norm_backward_kernelIN3c108BFloat16EffiEEvNS_27GenericPackedTensorAccessorIKT_Lm3ENS_16DefaultPtrTraitsET2_EES9_NS4_IS5_Lm3ES7_S8_EENS4_IT0_Lm1ES7_S8_EESC_NS4_IKSB_Lm1ES7_S8_EESE_SE_NS4_IKT1_Lm1ES7_S8_EESH_bSF_,(.L_x_27309 - _ZN2at6native26batch_norm_backward_kernelIN3c108BFloat16EffiEEvNS_27GenericPackedTensorAccessorIKT_Lm3ENS_16DefaultPtrTraitsET2_EES9_NS4_IS5_Lm3ES7_S8_EENS4_IT0_Lm1ES7_S8_EESC_NS4_IKSB_Lm1ES7_S8_EESE_SE_NS4_IKT1_Lm1ES7_S8_EESH_bSF_)
        .other          _ZN2at6native26batch_norm_backward_kernelIN3c108BFloat16EffiEEvNS_27GenericPackedTensorAccessorIKT_Lm3ENS_16DefaultPtrTraitsET2_EES9_NS4_IS5_Lm3ES7_S8_EENS4_IT0_Lm1ES7_S8_EESC_NS4_IKSB_Lm1ES7_S8_EESE_SE_NS4_IKT1_Lm1ES7_S8_EESH_bSF_,@"STO_CUDA_ENTRY STV_DEFAULT"
_ZN2at6native26batch_norm_backward_kernelIN3c108BFloat16EffiEEvNS_27GenericPackedTensorAccessorIKT_Lm3ENS_16DefaultPtrTraitsET2_EES9_NS4_IS5_Lm3ES7_S8_EENS4_IT0_Lm1ES7_S8_EESC_NS4_IKSB_Lm1ES7_S8_EESE_SE_NS4_IKT1_Lm1ES7_S8_EESH_bSF_:
.text._ZN2at6native26batch_norm_backward_kernelIN3c108BFloat16EffiEEvNS_27GenericPackedTensorAccessorIKT_Lm3ENS_16DefaultPtrTraitsET2_EES9_NS4_IS5_Lm3ES7_S8_EENS4_IT0_Lm1ES7_S8_EESC_NS4_IKSB_Lm1ES7_S8_EESE_SE_NS4_IKT1_Lm1ES7_S8_EESH_bSF_:
        /* <DEDUP_REMOVED lines=18> */
.L_x_2152:
[----:B------:R-:W0:Y:S01]  /*0120*/  LDC R3, c[0x0][0x42c] ;  /* 0x00010b00ff037b82 */ /* 0x000e220000000800 */
[----:B------:R-:W1:Y:S07]  /*0130*/  LDCU UR4, c[0x0][0x454] ;  /* 0x00008a80ff0477ac */ /* 0x000e6e0008000800 */
[----:B------:R-:W2:Y:S08]  /*0140*/  LDC.64 R4, c[0x0][0x420] ;  /* 0x00010800ff047b82 */ /* 0x000eb00000000a00 */
[----:B------:R-:W3:Y:S01]  /*0150*/  LDC R7, c[0x0][0x41c] ;  /* 0x00010700ff077b82 */ /* 0x000ee20000000800 */
[----:B0-----:R-:W-:-:S04]  /*0160*/  IMAD R3, R3, UR5, RZ ;  /* 0x0000000503037c24 */ /* 0x001fc8000f8e02ff */
[----:B--2---:R-:W-:-:S03]  /*0170*/  IMAD.WIDE R4, R3, 0x4, R4 ;  /* 0x0000000403047825 */ /* 0x004fc600078e0204 */
[----:B------:R-:W0:Y:S03]  /*0180*/  LDC.64 R2, c[0x0][0x410] ;  /* 0x00010400ff027b82 */ /* 0x000e260000000a00 */
[----:B------:R-:W1:Y:S01]  /*0190*/  LDG.E R4, desc[UR6][R4.64] ;  /* 0x0000000604047981 */ /* 0x000e62000c1e1900 */
[----:B---3--:R-:W-:-:S04]  /*01a0*/  IMAD R7, R7, UR5, RZ ;  /* 0x0000000507077c24 */ /* 0x008fc8000f8e02ff */
[----:B0-----:R-:W-:-:S05]  /*01b0*/  IMAD.WIDE R2, R7, 0x4, R2 ;  /* 0x0000000407027825 */ /* 0x001fca00078e0202 */
[----:B------:R0:W5:Y:S01]  /*01c0*/  LDG.E R0, desc[UR6][R2.64] ;  /* 0x0000000602007981 */ /* 0x000162000c1e1900 */
[----:B-1----:R-:W-:-:S06]  /*01d0*/  FADD.FTZ R10, R4, UR4 ;  /* 0x00000004040a7e21 */ /* 0x002fcc0008010000 */
[----:B------:R-:W1:Y:S02]  /*01e0*/  MUFU.SQRT R10, R10 ;  /* 0x0000000a000a7308 */ /* 0x000e640000002000 */
[----:B-1----:R-:W-:-:S06]  /*01f0*/  FMUL.FTZ R6, R10, 1 ;  /* 0x3f8000000a067820 */ /* 0x002fcc0000410000 */
[----:B------:R-:W1:Y:S08]  /*0200*/  F2F.F64.F32 R6, R6 ;  /* 0x0000000600067310 */ /* 0x000e700000201800 */
[----:B-1----:R-:W1:Y:S01]  /*0210*/  MUFU.RCP64H R5, R7 ;  /* 0x0000000700057308 */ /* 0x002e620000001800 */
[----:B------:R-:W-:-:S05]  /*0220*/  VIADD R4, R7, 0x300402 ;  /* 0x0030040207047836 */ /* 0x000fca0000000000 */
[----:B------:R-:W-:Y:S01]  /*0230*/  FSETP.GEU.AND P0, PT, |R4|, 5.8789094863358348022e-39, PT ;  /* 0x004004020400780b */ /* 0x000fe20003f0e200 */
[----:B-1----:R-:W-:-:S08]  /*0240*/  DFMA R8, -R6, R4, 1 ;  /* 0x3ff000000608742b */ /* 0x002fd00000000104 */
[----:B------:R-:W-:-:S08]  /*0250*/  DFMA R8, R8, R8, R8 ;  /* 0x000000080808722b */ /* 0x000fd00000000008 */
[----:B------:R-:W-:-:S08]  /*0260*/  DFMA R8, R4, R8, R4 ;  /* 0x000000080408722b */ /* 0x000fd00000000004 */
[----:B0-----:R-:W-:-:S08]  /*0270*/  DFMA R2, -R6, R8, 1 ;  /* 0x3ff000000602742b */ /* 0x001fd00000000108 */
[----:B------:R-:W-:Y:S01]  /*0280*/  DFMA R2, R8, R2, R8 ;  /* 0x000000020802722b */ /* 0x000fe20000000008 */
[----:B------:R-:W-:Y:S10]  /*0290*/  @P0 BRA `(.L_x_2154) ;  /* 0x0000000000180947 */ /* 0x000ff40003800000 */
[----:B------:R-:W-:-:S05]  /*02a0*/  LOP3.LUT R2, R7, 0x7fffffff, RZ, 0xc0, !PT ;  /* 0x7fffffff07027812 */ /* 0x000fca00078ec0ff */
[----:B------:R-:W-:Y:S01]  /*02b0*/  VIADD R8, R2, 0xfff00000 ;  /* 0xfff0000002087836 */ /* 0x000fe20000000000 */
[----:B------:R-:W-:-:S07]  /*02c0*/  MOV R2, 0x2e0 ;  /* 0x000002e000027802 */ /* 0x000fce0000000f00 */
[----:B-----5:R-:W-:Y:S05]  /*02d0*/  CALL.REL.NOINC `($__internal_50_$__cuda_sm20_dblrcp_rn_slowpath_v3) ;  /* 0x0000001800b87944 */ /* 0x020fea0003c00000 */
[----:B------:R-:W-:Y:S01]  /*02e0*/  MOV R2, R6 ;  /* 0x0000000600027202 */ /* 0x000fe20000000f00 */
[----:B------:R-:W-:-:S07]  /*02f0*/  IMAD.MOV.U32 R3, RZ, RZ, R7 ;  /* 0x000000ffff037224 */ /* 0x000fce00078e0007 */
.L_x_2154:
[----:B------:R-:W-:Y:S01]  /*0300*/  UMOV UR8, 0xf0000000 ;  /* 0xf000000000087882 */ /* 0x000fe20000000000 */
[----:B------:R-:W-:Y:S01]  /*0310*/  UMOV UR9, 0x380fffff ;  /* 0x380fffff00097882 */ /* 0x000fe20000000000 */
[----:B------:R-:W0:Y:S01]  /*0320*/  F2F.F32.F64 R8, R2 ;  /* 0x0000000200087310 */ /* 0x000e220000301000 */
[----:B------:R-:W-:-:S14]  /*0330*/  DSETP.GEU.AND P0, PT, |R2|, UR8, PT ;  /* 0x0000000802007e2a */ /* 0x000fdc000bf0e200 */
[----:B0-----:R-:W-:-:S07]  /*0340*/  @!P0 FMUL R8, R8, 1.175494350822287508e-38 ;  /* 0x0080000008088820 */ /* 0x001fce0000400000 */
.L_x_2153:
[----:B0-----:R-:W0:Y:S01]  /*0350*/  LDC R2, c[0x0][0x408] ;  /* 0x00010200ff027b82 */ /* 0x001e220000000800 */
[----:B------:R-:W1:Y:S01]  /*0360*/  S2R R6, SR_TID.Y ;  /* 0x0000000000067919 */ /* 0x000e620000002200 */
[----:B------:R-:W2:Y:S01]  /*0370*/  LDCU UR4, c[0x0][0x3a8] ;  /* 0x00007500ff0477ac */ /* 0x000ea20008000800 */
[----:B------:R-:W-:Y:S01]  /*0380*/  IMAD.MOV.U32 R9, RZ, RZ, 0x3f800000 ;  /* 0x3f800000ff097424 */ /* 0x000fe200078e00ff */
        /* <DEDUP_REMOVED lines=8> */
[----:B--2---:R-:W-:Y:S01]  /*0410*/  @P0 IMAD.WIDE R2, R5, 0x4, R2 ;  /* 0x0000000405020825 */ /* 0x004fe200078e0202 */
[----:B------:R-:W-:-:S04]  /*0420*/  MOV R5, UR4 ;  /* 0x0000000400057c02 */ /* 0x000fc80008000f00 */
[----:B------:R0:W5:Y:S01]  /*0430*/  @P0 LDG.E R9, desc[UR6][R2.64] ;  /* 0x0000000602090981 */ /* 0x000162000c1e1900 */
[----:B-1----:R-:W-:Y:S01]  /*0440*/  ISETP.GE.AND P0, PT, R6, R5, PT ;  /* 0x000000050600720c */ /* 0x002fe20003f06270 */
[----:B------:R-:W-:Y:S01]  /*0450*/  BSSY.RECONVERGENT B0, `(.L_x_2155) ;  /* 0x000003c000007945 */ /* 0x000fe20003800200 */
[----:B------:R-:W-:Y:S02]  /*0460*/  IMAD.MOV.U32 R16, RZ, RZ, RZ ;  /* 0x000000ffff107224 */ /* 0x000fe400078e00ff */
[----:B------:R-:W-:-:S09]  /*0470*/  IMAD.MOV.U32 R7, RZ, RZ, RZ ;  /* 0x000000ffff077224 */ /* 0x000fd200078e00ff */
[----:B0--34-:R-:W-:Y:S05]  /*0480*/  @P0 BRA `(.L_x_2156) ;  /* 0x0000000000e00947 */ /* 0x019fea0003800000 */
        /* <DEDUP_REMOVED lines=10> */
.L_x_2160:
        /* <DEDUP_REMOVED lines=15> */
.L_x_2159:
        /* <DEDUP_REMOVED lines=25> */
.L_x_2158:
[----:B------:R-:W-:Y:S05]  /*07b0*/  BSYNC.RECONVERGENT B1 ;  /* 0x0000000000017941 */ /* 0x000fea0003800200 */
.L_x_2157:
[----:B------:R-:W0:Y:S01]  /*07c0*/  LDCU UR4, c[0x0][0x3a8] ;  /* 0x00007500ff0477ac */ /* 0x000e220008000800 */
[----:B----4-:R-:W-:Y:S01]  /*07d0*/  IADD3 R13, PT, PT, R12, R13, RZ ;  /* 0x0000000d0c0d7210 */ /* 0x010fe20007ffe0ff */
[----:B0-----:R-:W-:-:S05]  /*07e0*/  IMAD.U32 R5, RZ, RZ, UR4 ;  /* 0x00000004ff057e24 */ /* 0x001fca000f8e00ff */
[----:B------:R-:W-:-:S13]  /*07f0*/  ISETP.GE.AND P0, PT, R13, R5, PT ;  /* 0x000000050d00720c */ /* 0x000fda0003f06270 */
[----:B------:R-:W-:Y:S05]  /*0800*/  @!P0 BRA `(.L_x_2160) ;  /* 0xfffffffc00488947 */ /* 0x000fea000383ffff */
.L_x_2156:
[----:B------:R-:W-:Y:S05]  /*0810*/  BSYNC.RECONVERGENT B0 ;  /* 0x0000000000007941 */ /* 0x000fea0003800200 */
.L_x_2155:
        /* <DEDUP_REMOVED lines=37> */
[C---:B------:R-:W-:Y:S02]  /*0a70*/  ISETP.GE.U32.AND P1, PT, R4.reuse, UR4, PT ;  /* 0x0000000404007c0c */ /* 0x040fe4000bf26070 */
[----:B------:R-:W-:Y:S01]  /*0a80*/  LOP3.LUT P0, R16, R4, 0x1f, RZ, 0xc0, !PT ;  /* 0x0000001f04107812 */ /* 0x000fe2000780c0ff */
[----:B------:R-:W-:Y:S01]  /*0a90*/  FADD.FTZ R2, R11, R2 ;  /* 0x000000020b027221 */ /* 0x000fe20000010000 */
[----:B--2---:R-:W-:-:S04]  /*0aa0*/  IMAD.U32 R3, R12, 0x10000, RZ ;  /* 0x000100000c037824 */ /* 0x004fc800078e00ff */
[----:B------:R-:W0:Y:S01]  /*0ab0*/  SHFL.DOWN PT, R11, R2, 0x1, 0x1f ;  /* 0x08201f00020b7f89 */ /* 0x000e2200000e0000 */
[----:B------:R-:W-:-:S04]  /*0ac0*/  FADD.FTZ R3, R10, R3 ;  /* 0x000000030a037221 */ /* 0x000fc80000010000 */
        /* <DEDUP_REMOVED lines=59> */
.L_x_2184:
[----:B--2---:R-:W2:Y:S01]  /*0e80*/  F2F.BF16.F32 R10, R10 ;  /* 0x0000000a000a7304 */ /* 0x004ea20000202000 */
[----:B01----:R-:W-:-:S05]  /*0e90*/  SHF.L.U32 R11, R4, 0x10, RZ ;  /* 0x00000010040b7819 */ /* 0x003fca00000006ff */
[----:B------:R-:W-:Y:S01]  /*0ea0*/  FADD.FTZ R2, R14, R11 ;  /* 0x0000000b0e027221 */ /* 0x000fe20000010000 */
[----:B--2---:R-:W-:-:S04]  /*0eb0*/  IMAD.U32 R4, R10, 0x10000, RZ ;  /* 0x000100000a047824 */ /* 0x004fc800078e00ff */
[----:B------:R-:W-:-:S07]  /*0ec0*/  FADD.FTZ R3, R3, R4 ;  /* 0x0000000403037221 */ /* 0x000fce0000010000 */
.L_x_2162:
[----:B------:R-:W-:Y:S05]  /*0ed0*/  BSYNC B0 ;  /* 0x0000000000007941 */ /* 0x000fea0003800000 */
.L_x_2161:
        /* <DEDUP_REMOVED lines=43> */
.L_x_2170:
        /* <DEDUP_REMOVED lines=20> */
.L_x_2169:
        /* <DEDUP_REMOVED lines=28> */
.L_x_2168:
[----:B-1----:R-:W-:Y:S05]  /*1490*/  BSYNC.RECONVERGENT B1 ;  /* 0x0000000000017941 */ /* 0x002fea0003800200 */
.L_x_2167:
[----:B------:R-:W0:Y:S01]  /*14a0*/  LDCU UR4, c[0x0][0x3a8] ;  /* 0x00007500ff0477ac */ /* 0x000e220008000800 */
[----:B------:R-:W-:-:S04]  /*14b0*/  IADD3 R6, PT, PT, R6, UR9, RZ ;  /* 0x0000000906067c10 */ /* 0x000fc8000fffe0ff */
[----:B0-----:R-:W-:-:S13]  /*14c0*/  ISETP.GE.AND P0, PT, R6, UR4, PT ;  /* 0x0000000406007c0c */ /* 0x001fda000bf06270 */
[----:B------:R-:W-:Y:S05]  /*14d0*/  @!P0 BRA `(.L_x_2170) ;  /* 0xfffffffc002c8947 */ /* 0x000fea000383ffff */
[----:B------:R-:W-:Y:S05]  /*14e0*/  BRA `(.L_x_2165) ;  /* 0x0000000000987947 */ /* 0x000fea0003800000 */
.L_x_2166:
        /* <DEDUP_REMOVED lines=15> */
.L_x_2173:
        /* <DEDUP_REMOVED lines=18> */
.L_x_2172:
[----:B01----:R-:W-:Y:S05]  /*1700*/  BSYNC.RECONVERGENT B1 ;  /* 0x0000000000017941 */ /* 0x003fea0003800200 */
.L_x_2171:
[----:B------:R-:W0:Y:S01]  /*1710*/  LDCU UR4, c[0x0][0x3a8] ;  /* 0x00007500ff0477ac */ /* 0x000e220008000800 */
[----:B------:R-:W-:-:S04]  /*1720*/  IADD3 R6, PT, PT, R6, UR9, RZ ;  /* 0x0000000906067c10 */ /* 0x000fc8000fffe0ff */
[----:B0-----:R-:W-:-:S13]  /*1730*/  ISETP.GE.AND P0, PT, R6, UR4, PT ;  /* 0x0000000406007c0c */ /* 0x001fda000bf06270 */
[----:B------:R-:W-:Y:S05]  /*1740*/  @!P0 BRA `(.L_x_2166) ;  /* 0xfffffffc00688947 */ /* 0x000fea000383ffff */
.L_x_2165:
[----:B01----:R-:W-:Y:S05]  /*1750*/  BSYNC.RECONVERGENT B0 ;  /* 0x0000000000007941 */ /* 0x003fea0003800200 */
.L_x_2164:
[----:B-----5:R-:W0:Y:S02]  /*1760*/  LDC R0, c[0x0][0x3e8] ;  /* 0x0000fa00ff007b82 */ /* 0x020e240000000800 */
[----:B0-----:R-:W-:-:S06]  /*1770*/  ISETP.GE.AND P0, PT, R0, 0x1, PT ;  /* 0x000000010000780c */ /* 0x001fcc0003f06270 */
[----:B------:R-:W0:Y:S01]  /*1780*/  LDC R0, c[0x0][0x3f8] ;  /* 0x0000fe00ff007b82 */ /* 0x000e220000000800 */
[----:B------:R-:W-:-:S13]  /*1790*/  ISETP.NE.OR P0, PT, R7, RZ, !P0 ;  /* 0x000000ff0700720c */ /* 0x000fda0004705670 */
[----:B------:R-:W1:Y:S01]  /*17a0*/  @!P0 LDC R9, c[0x0][0x3ec] ;  /* 0x0000fb00ff098b82 */ /* 0x000e620000000800 */
[----:B------:R-:W-:-:S07]  /*17b0*/  @!P0 FMUL.FTZ R3, R8, R3 ;  /* 0x0000000308038220 */ /* 0x000fce0000410000 */
[----:B--2---:R-:W2:Y:S01]  /*17c0*/  @!P0 LDC.64 R4, c[0x0][0x3e0] ;  /* 0x0000f800ff048b82 */ /* 0x004ea20000000a00 */
[----:B0-----:R-:W-:-:S04]  /*17d0*/  ISETP.GE.AND P1, PT, R0, 0x1, PT ;  /* 0x000000010000780c */ /* 0x001fc80003f26270 */
[----:B------:R-:W-:Y:S01]  /*17e0*/  ISETP.NE.OR P1, PT, R7, RZ, !P1 ;  /* 0x000000ff0700720c */ /* 0x000fe20004f25670 */
[----:B-1----:R-:W-:-:S04]  /*17f0*/  @!P0 IMAD R9, R9, UR5, RZ ;  /* 0x0000000509098c24 */ /* 0x002fc8000f8e02ff */
[----:B--2---:R-:W-:-:S05]  /*1800*/  @!P0 IMAD.WIDE R4, R9, 0x4, R4 ;  /* 0x0000000409048825 */ /* 0x004fca00078e0204 */
[----:B------:R0:W-:Y:S03]  /*1810*/  @!P0 STG.E desc[UR6][R4.64], R3 ;  /* 0x0000000304008986 */ /* 0x0001e6000c101906 */
[----:B------:R-:W-:Y:S05]  /*1820*/  @P1 EXIT ;  /* 0x000000000000194d */ /* 0x000fea0003800000 */
[----:B0-----:R-:W0:Y:S08]  /*1830*/  LDC R3, c[0x0][0x3fc] ;  /* 0x0000ff00ff037b82 */ /* 0x001e300000000800 */
[----:B------:R-:W1:Y:S01]  /*1840*/  LDC.64 R4, c[0x0][0x3f0] ;  /* 0x0000fc00ff047b82 */ /* 0x000e620000000a00 */
[----:B0-----:R-:W-:-:S04]  /*1850*/  IMAD R3, R3, UR5, RZ ;  /* 0x0000000503037c24 */ /* 0x001fc8000f8e02ff */
[----:B-1----:R-:W-:-:S05]  /*1860*/  IMAD.WIDE R4, R3, 0x4, R4 ;  /* 0x0000000403047825 */ /* 0x002fca00078e0204 */
[----:B------:R-:W-:Y:S01]  /*1870*/  STG.E desc[UR6][R4.64], R2 ;  /* 0x0000000204007986 */ /* 0x000fe2000c101906 */
[----:B------:R-:W-:Y:S05]  /*1880*/  EXIT ;  /* 0x000000000000794d */ /* 0x000fea0003800000 */
.L_x_2163:
[----:B------:R-:W-:Y:S02]  /*1890*/  HFMA2 R17, -RZ, RZ, 0, 9.5367431640625e-07 ;  /* 0x00000010ff117431 */ /* 0x000fe400000001ff */
[----:B-1----:R-:W-:Y:S01]  /*18a0*/  IMAD.MOV.U32 R18, RZ, RZ, R2 ;  /* 0x000000ffff127224 */ /* 0x002fe200078e0002 */
[----:B------:R-:W-:Y:S01]  /*18b0*/  MOV R15, 0xffffffff ;  /* 0xffffffff000f7802 */ /* 0x000fe20000000f00 */
[----:B------:R-:W-:-:S07]  /*18c0*/  IMAD.MOV.U32 R20, RZ, RZ, 0x1f ;  /* 0x0000001fff147424 */ /* 0x000fce00078e00ff */
[----:B-----5:R-:W-:Y:S05]  /*18d0*/  WARPSYNC.COLLECTIVE R15, `(.L_x_2174) ;  /* 0x000000000f087348 */ /* 0x020fea0003c00000 */
[----:B------:R0:W1:Y:S02]  /*18e0*/  SHFL.DOWN P0, R16, R18, R17, R20 ;  /* 0x0800001112107389 */ /* 0x0000640000000014 */
[----:B01---5:R-:W-:Y:S05]  /*18f0*/  ENDCOLLECTIVE ;  /* 0x000000000000791b */ /* 0x023fea0003800000 */
.L_x_2174:
[----:B------:R-:W-:Y:S01]  /*1900*/  MOV R18, R3 ;  /* 0x0000000300127202 */ /* 0x000fe20000000f00 */
[----:B------:R-:W-:-:S07]  /*1910*/  IMAD.MOV.U32 R4, RZ, RZ, R16 ;  /* 0x000000ffff047224 */ /* 0x000fce00078e0010 */
[----:B------:R-:W-:Y:S05]  /*1920*/  WARPSYNC.COLLECTIVE R15, `(.L_x_2175) ;  /* 0x000000000f087348 */ /* 0x000fea0003c00000 */
[----:B------:R0:W1:Y:S02]  /*1930*/  SHFL.DOWN P0, R16, R18, R17, R20 ;  /* 0x0800001112107389 */ /* 0x0000640000000014 */
[----:B01----:R-:W-:Y:S05]  /*1940*/  ENDCOLLECTIVE ;  /* 0x000000000000791b */ /* 0x003fea0003800000 */
.L_x_2175:
        /* <DEDUP_REMOVED lines=10> */
.L_x_2176:
[----:B------:R-:W-:-:S05]  /*19f0*/  SHF.L.U32 R12, R10, 0x10, RZ ;  /* 0x000000100a0c7819 */ /* 0x000fca00000006ff */
[----:B------:R-:W-:-:S04]  /*1a00*/  FADD.FTZ R12, R3, R12 ;  /* 0x0000000c030c7221 */ /* 0x000fc80000010000 */
[----:B------:R-:W-:Y:S02]  /*1a10*/  IMAD.MOV.U32 R18, RZ, RZ, R12 ;  /* 0x000000ffff127224 */ /* 0x000fe400078e000c */
[----:B------:R-:W-:-:S07]  /*1a20*/  IMAD.MOV.U32 R13, RZ, RZ, R16 ;  /* 0x000000ffff0d7224 */ /* 0x000fce00078e0010 */
[----:B------:R-:W-:Y:S05]  /*1a30*/  WARPSYNC.COLLECTIVE R15, `(.L_x_2177) ;  /* 0x000000000f087348 */ /* 0x000fea0003c00000 */
[----:B------:R0:W1:Y:S02]  /*1a40*/  SHFL.DOWN P0, R16, R18, R17, R20 ;  /* 0x0800001112107389 */ /* 0x0000640000000014 */
[----:B01----:R-:W-:Y:S05]  /*1a50*/  ENDCOLLECTIVE ;  /* 0x000000000000791b */ /* 0x003fea0003800000 */
.L_x_2177:
        /* <DEDUP_REMOVED lines=10> */
.L_x_2178:
[----:B------:R-:W-:-:S04]  /*1b00*/  IMAD.U32 R3, R14, 0x10000, RZ ;  /* 0x000100000e037824 */ /* 0x000fc800078e00ff */
[----:B------:R-:W-:-:S05]  /*1b10*/  FADD.FTZ R3, R12, R3 ;  /* 0x000000030c037221 */ /* 0x000fca0000010000 */
[----:B------:R-:W-:Y:S02]  /*1b20*/  MOV R18, R3 ;  /* 0x0000000300127202 */ /* 0x000fe40000000f00 */
[----:B------:R-:W-:-:S07]  /*1b30*/  MOV R4, R16 ;  /* 0x0000001000047202 */ /* 0x000fce0000000f00 */
[----:B------:R-:W-:Y:S05]  /*1b40*/  WARPSYNC.COLLECTIVE R15, `(.L_x_2179) ;  /* 0x000000000f087348 */ /* 0x000fea0003c00000 */
[----:B------:R0:W1:Y:S02]  /*1b50*/  SHFL.DOWN P0, R16, R18, R17, R20 ;  /* 0x0800001112107389 */ /* 0x0000640000000014 */
[----:B01----:R-:W-:Y:S05]  /*1b60*/  ENDCOLLECTIVE ;  /* 0x000000000000791b */ /* 0x003fea0003800000 */
.L_x_2179:
        /* <DEDUP_REMOVED lines=10> */
.L_x_2180:
[----:B------:R-:W-:-:S05]  /*1c10*/  SHF.L.U32 R12, R10, 0x10, RZ ;  /* 0x000000100a0c7819 */ /* 0x000fca00000006ff */
[----:B------:R-:W-:-:S04]  /*1c20*/  FADD.FTZ R12, R3, R12 ;  /* 0x0000000c030c7221 */ /* 0x000fc80000010000 */
[----:B------:R-:W-:Y:S02]  /*1c30*/  IMAD.MOV.U32 R18, RZ, RZ, R12 ;  /* 0x000000ffff127224 */ /* 0x000fe400078e000c */
[----:B------:R-:W-:-:S07]  /*1c40*/  IMAD.MOV.U32 R13, RZ, RZ, R16 ;  /* 0x000000ffff0d7224 */ /* 0x000fce00078e0010 */
[----:B------:R-:W-:Y:S05]  /*1c50*/  WARPSYNC.COLLECTIVE R15, `(.L_x_2181) ;  /* 0x000000000f087348 */ /* 0x000fea0003c00000 */
[----:B------:R0:W1:Y:S02]  /*1c60*/  SHFL.DOWN P0, R16, R18, R17, R20 ;  /* 0x0800001112107389 */ /* 0x0000640000000014 */
[----:B01----:R-:W-:Y:S05]  /*1c70*/  ENDCOLLECTIVE ;  /* 0x000000000000791b */ /* 0x003fea0003800000 */
.L_x_2181:
        /* <DEDUP_REMOVED lines=10> */
.L_x_2182:
[----:B------:R-:W-:-:S04]  /*1d20*/  IMAD.U32 R3, R2, 0x10000, RZ ;  /* 0x0001000002037824 */ /* 0x000fc800078e00ff */
[----:B------:R-:W-:-:S05]  /*1d30*/  FADD.FTZ R3, R12, R3 ;  /* 0x000000030c037221 */ /* 0x000fca0000010000 */
[----:B------:R-:W-:Y:S02]  /*1d40*/  MOV R18, R3 ;  /* 0x0000000300127202 */ /* 0x000fe40000000f00 */
[----:B------:R-:W-:-:S07]  /*1d50*/  MOV R4, R16 ;  /* 0x0000001000047202 */ /* 0x000fce0000000f00 */
[----:B------:R-:W-:Y:S05]  /*1d60*/  WARPSYNC.COLLECTIVE R15, `(.L_x_2183) ;  /* 0x000000000f087348 */ /* 0x000fea0003c00000 */
[----:B------:R0:W1:Y:S02]  /*1d70*/  SHFL.DOWN P0, R16, R18, R17, R20 ;  /* 0x0800001112107389 */ /* 0x0000640000000014 */
[----:B01----:R-:W-:Y:S05]  /*1d80*/  ENDCOLLECTIVE ;  /* 0x000000000000791b */ /* 0x003fea0003800000 */
.L_x_2183:
[----:B------:R-:W1:Y:S01]  /*1d90*/  F2F.BF16.F32 R4, R4 ;  /* 0x0000000400047304 */ /* 0x000e620000202000 */
[----:B------:R-:W-:Y:S01]  /*1da0*/  IMAD.MOV.U32 R10, RZ, RZ, R16 ;  /* 0x000000ffff0a7224 */ /* 0x000fe200078e0010 */
[----:B------:R-:W-:Y:S06]  /*1db0*/  BRA `(.L_x_2184) ;  /* 0xfffffff000307947 */ /* 0x000fec000383ffff */
        .weak           $__internal_50_$__cuda_sm20_dblrcp_rn_slowpath_v3
        .type           $__internal_50_$__cuda_sm20_dblrcp_rn_slowpath_v3,@function
        .size           $__internal_50_$__cuda_sm20_dblrcp_rn_slowpath_v3,(.L_x_27309 - $__internal_50_$__cuda_sm20_dblrcp_rn_slowpath_v3)
$__internal_50_$__cuda_sm20_dblrcp_rn_slowpath_v3:
[----:B------:R-:W-:Y:S01]  /*1dc0*/  MOV R4, R6 ;  /* 0x0000000600047202 */ /* 0x000fe20000000f00 */
[----:B------:R-:W-:-:S06]  /*1dd0*/  IMAD.MOV.U32 R5, RZ, RZ, R7 ;  /* 0x000000ffff057224 */ /* 0x000fcc00078e0007 */
        /* <DEDUP_REMOVED lines=23> */
.L_x_2187:
        /* <DEDUP_REMOVED lines=10> */
.L_x_2185:
[----:B------:R-:W-:Y:S01]  /*1ff0*/  LOP3.LUT R7, R5, 0x80000, RZ, 0xfc, !PT ;  /* 0x0008000005077812 */ /* 0x000fe200078efcff */
[----:B------:R-:W-:-:S07]  /*2000*/  IMAD.MOV.U32 R6, RZ, RZ, R4 ;  /* 0x000000ffff067224 */ /* 0x000fce00078e0004 */
.L_x_2186:
[----:B------:R-:W-:-:S04]  /*2010*/  MOV R3, 0x0 ;  /* 0x0000000000037802 */ /* 0x000fc80000000f00 */
[----:B------:R-:W-:Y:S05]  /*2020*/  RET.REL.NODEC R2 `(_ZN2at6native26batch_norm_backward_kernelIN3c108BFloat16EffiEEvNS_27GenericPackedTensorAccessorIKT_Lm3ENS_16DefaultPtrTraitsET2_EES9_NS4_IS5_Lm3ES7_S8_EENS4_IT0_Lm1ES7_S8_EESC_NS4_IKSB_Lm1ES7_S8_EESE_SE_NS4_IKT1_Lm1ES7_S8_EESH_bSF_) ;  /* 0xffffffdc02f47950 */ /* 0x000fea0003c3ffff */
.L_x_2188:
        /* <DEDUP_REMOVED lines=13> */
.L_x_27309:


//--------------------- .text._ZN2at6native26batch_norm_backward_kernelIN3c104HalfES3_fiEEvNS_27GenericPackedTensorAccessorIKT_Lm3ENS_16DefaultPtrTraitsET2_EES9_NS4_IS5_Lm3ES7_S8_EENS4_IT0_Lm1ES7_S8_EESC_NS4_IKSB_Lm1ES7_S8_EESE_SE_NS4_IKT1_Lm1ES7_S8_EESH_bSF_ --------------------------
	.section	.text._ZN2at6native26batch_norm_backward_kernelIN3c104HalfES3_fiEEvNS_27GenericPackedTensorAccessorIKT_Lm3ENS_16DefaultPtrTraitsET2_EES9_NS4_IS5_Lm3ES7_S8_EENS4_IT0_Lm1ES7_S8_EESC_NS4_IKSB_Lm1ES7_S8_EESE_SE_NS4_IKT1_Lm1ES7_S8_EESH_bSF_,"ax",@progbits
	.align	128
        .global         _ZN2at6native26batch_norm_backward_kernelIN3c104HalfES3_fiEEvNS_27GenericPackedTensorAccessorIKT_Lm3ENS_16DefaultPtrTraitsET2_EES9_NS4_IS5_Lm3ES7_S8_EENS4_IT0_Lm1ES7_S8_EESC_NS4_IKSB_Lm1ES7_S8_EESE_SE_NS4_IKT1_Lm1ES7_S8_EESH_bSF_
        .type           _ZN2at6native26batch_norm_backward_kernelIN3c104HalfES3_fiEEvNS_27GenericPackedTensorAccessorIKT_Lm3ENS_16DefaultPtrTraitsET2_EES9_NS4_IS5_Lm3ES7_S8_EENS4_IT0_Lm1ES7_S8_EESC_NS4_IKSB_Lm1ES7_S8_EESE_SE_NS4_IKT1_Lm1ES7_S8_EESH_bSF_,@function
        .size           _ZN2at6native26batch_norm_backward_kernelIN3c104HalfES3_fiEEvNS_27GenericPackedTensorAccessorIKT_Lm3ENS_16DefaultPtrTraitsET2_EES9_NS4_IS5_Lm3ES7_S8_EENS4_IT0_Lm1ES7_S8_EESC_NS4_IKSB_Lm1ES7_S8_EESE_SE_NS4_IKT1_Lm1ES7_S8_EESH_bSF_,(.L_x_27310 - _ZN2at6native26batch_norm_backward_kernelIN3c104HalfES3_fiEEvNS_27GenericPackedTensorAccessorIKT_Lm3ENS_16DefaultPtrTraitsET2_EES9_NS4_IS5_Lm3ES7_S8_EENS4_IT0_Lm1ES7_S8_EESC_NS4_IKSB_Lm1ES7_S8_EESE_SE_NS4_IKT1_Lm1ES7_S8_EESH_bSF_)
        .other          _ZN2at6native26batch_norm_backward_kernelIN3c104HalfES3_fiEEvNS_27GenericPackedTensorAccessorIKT_Lm3ENS_16DefaultPtrTraitsET2_EES9_NS4_IS5_Lm3ES7_S8_EENS4_IT0_Lm1ES7_S8_EESC_NS4_IKSB_Lm1ES7_S8_EESE_SE_NS4_IKT1_Lm1ES7_S8_EESH_bSF_,@"STO_CUDA_ENTRY STV_DEFAULT"
_ZN2at6native26batch_norm_backward_kernelIN3c104HalfES3_fiEEvNS_27GenericPackedTensorAccessorIKT_Lm3ENS_16DefaultPtrTraitsET2_EES9_NS4_IS5_Lm3ES7_S8_EENS4_IT0_Lm1ES7_S8_EESC_NS4_IKSB_Lm1ES7_S8_EESE_SE_NS4_IKT1_Lm1ES7_S8_EESH_bSF_:
.text._ZN2at6native26batch_norm_backward_kernelIN3c104HalfES3_fiEEvNS_27GenericPackedTensorAccessorIKT_Lm3ENS_16DefaultPtrTraitsET2_EES9_NS4_IS5_Lm3ES7_S8_EENS4_IT0_Lm1ES7_S8_EESC_NS4_IKSB_Lm1ES7_S8_EESE_SE_NS4_IKT1_Lm1ES7_S8_EESH_bSF_:
        /* <DEDUP_REMOVED lines=18> */
.L_x_2189:
        /* <DEDUP_REMOVED lines=11> */
[----:B--2---:R-:W-:-:S05]  /*01d0*/  HADD2.F32 R6, -RZ, R4.H0_H0 ;  /* 0x20000004ff067230 */ /* 0x004fca0000004100 */
[----:B-1----:R-:W-:-:S06]  /*01e0*/  FADD.FTZ R10, R6, UR4 ;  /* 0x00000004060a7e21 */ /* 0x002fcc0008010000 */
[----:B------:R-:W0:Y:S01]  /*01f0*/  MUFU.SQRT R10, R10 ;  /* 0x0000000a000a7308 */ /* 0x000e220000002000 */
[----:B---3--:R-:W-:Y:S02]  /*0200*/  HADD2.F32 R0, -RZ, R0.H0_H0 ;  /* 0x20000000ff007230 */ /* 0x008fe40000004100 */
[----:B0-----:R-:W-:-:S05]  /*0210*/  FMUL.FTZ R11, R10, 1 ;  /* 0x3f8000000a0b7820 */ /* 0x001fca0000410000 */
        /* <DEDUP_REMOVED lines=13> */
[----:B------:R-:W-:Y:S05]  /*02f0*/  CALL.REL.NOINC `($__internal_51_$__cuda_sm20_dblrcp_rn_slowpath_v3) ;  /* 0x0000001800887944 */ /* 0x000fea0003c00000 */
[----:B------:R-:W-:Y:S01]  /*0300*/  MOV R2, R6 ;  /* 0x0000000600027202 */ /* 0x000fe20000000f00 */
[----:B------:R-:W-:-:S07]  /*0310*/  IMAD.MOV.U32 R3, RZ, RZ, R7 ;  /* 0x000000ffff037224 */ /* 0x000fce00078e0007 */
.L_x_2191:
[----:B------:R-:W-:Y:S01]  /*0320*/  UMOV UR8, 0xf0000000 ;  /* 0xf000000000087882 */ /* 0x000fe20000000000 */
[----:B------:R-:W-:Y:S01]  /*0330*/  UMOV UR9, 0x380fffff ;  /* 0x380fffff00097882 */ /* 0x000fe20000000000 */
[----:B------:R-:W0:Y:S01]  /*0340*/  F2F.F32.F64 R8, R2 ;  /* 0x0000000200087310 */ /* 0x000e220000301000 */
[----:B------:R-:W-:-:S14]  /*0350*/  DSETP.GEU.AND P0, PT, |R2|, UR8, PT ;  /* 0x0000000802007e2a */ /* 0x000fdc000bf0e200 */
[----:B0-----:R-:W-:-:S07]  /*0360*/  @!P0 FMUL R8, R8, 1.175494350822287508e-38 ;  /* 0x0080000008088820 */ /* 0x001fce0000400000 */
.L_x_2190:
        /* <DEDUP_REMOVED lines=13> */
[----:B------:R-:W-:Y:S01]  /*0440*/  MOV R5, UR4 ;  /* 0x0000000400057c02 */ /* 0x000fe20008000f00 */
[----:B------:R-:W-:Y:S01]  /*0450*/  BSSY.RECONVERGENT B0, `(.L_x_2192) ;  /* 0x000003e000007945 */ /* 0x000fe20003800200 */
[----:B------:R-:W-:Y:S01]  /*0460*/  IMAD.MOV.U32 R9, RZ, RZ, 0x3f800000 ;  /* 0x3f800000ff097424 */ /* 0x000fe200078e00ff */
[----:B------:R-:W-:Y:S01]  /*0470*/  MOV R16, RZ ;  /* 0x000000ff00107202 */ /* 0x000fe20000000f00 */
[----:B------:R-:W-:Y:S01]  /*0480*/  IMAD.MOV.U32 R7, RZ, RZ, RZ ;  /* 0x000000ffff077224 */ /* 0x000fe200078e00ff */
[----:B-1----:R-:W-:Y:S01]  /*0490*/  ISETP.GE.AND P1, PT, R6, R5, PT ;  /* 0x000000050600720c */ /* 0x002fe20003f26270 */
[----:B--2---:R-:W-:-:S12]  /*04a0*/  @P0 HADD2.F32 R9, -RZ, R2.H0_H0 ;  /* 0x20000002ff090230 */ /* 0x004fd80000004100 */
[----:B---34-:R-:W-:Y:S05]  /*04b0*/  @P1 BRA `(.L_x_2193) ;  /* 0x0000000000dc1947 */ /* 0x018fea0003800000 */
[----:B------:R-:W0:Y:S01]  /*04c0*/  LDC R14, c[0x0][0x3b8] ;  /* 0x0000ee00ff0e7b82 */ /* 0x000e220000000800 */
[----:B------:R-:W1:Y:S01]  /*04d0*/  S2R R10, SR_TID.X ;  /* 0x00000000000a7919 */ /* 0x000e620000002100 */
[----:B------:R-:W-:Y:S01]  /*04e0*/  HFMA2 R16, -RZ, RZ, 0, 0 ;  /* 0x00000000ff107431 */ /* 0x000fe200000001ff */
[----:B------:R-:W-:Y:S01]  /*04f0*/  MOV R7, RZ ;  /* 0x000000ff00077202 */ /* 0x000fe20000000f00 */
[----:B------:R-:W-:-:S04]  /*0500*/  IMAD.MOV.U32 R13, RZ, RZ, R6 ;  /* 0x000000ffff0d7224 */ /* 0x000fc800078e0006 */
[----:B------:R-:W2:Y:S08]  /*0510*/  LDC R15, c[0x0][0x398] ;  /* 0x0000e600ff0f7b82 */ /* 0x000eb00000000800 */
[----:B------:R-:W3:Y:S08]  /*0520*/  LDC R11, c[0x0][0x360] ;  /* 0x0000d800ff0b7b82 */ /* 0x000ef00000000800 */
[----:B------:R-:W4:Y:S01]  /*0530*/  LDC R12, c[0x0][0x364] ;  /* 0x0000d900ff0c7b82 */ /* 0x000f220000000800 */
[----:B0-----:R-:W-:-:S02]  /*0540*/  IMAD R14, R14, UR5, RZ ;  /* 0x000000050e0e7c24 */ /* 0x001fc4000f8e02ff */
[----:B-12---:R-:W-:-:S07]  /*0550*/  IMAD R15, R15, UR5, RZ ;  /* 0x000000050f0f7c24 */ /* 0x006fce000f8e02ff */
.L_x_2197:
[----:B------:R-:W0:Y:S01]  /*0560*/  LDC R17, c[0x0][0x3b0] ;  /* 0x0000ec00ff117b82 */ /* 0x000e220000000800 */
[----:B------:R-:W-:Y:S01]  /*0570*/  BSSY.RECONVERGENT B1, `(.L_x_2194) ;  /* 0x0000026000017945 */ /* 0x000fe20003800200 */
[----:B0-----:R-:W-:-:S13]  /*0580*/  ISETP.GE.AND P0, PT, R10, R17, PT ;  /* 0x000000110a00720c */ /* 0x001fda0003f06270 */
        /* <DEDUP_REMOVED lines=12> */
.L_x_2196:
        /* <DEDUP_REMOVED lines=14> */
[----:B--2---:R-:W-:Y:S02]  /*0730*/  HADD2.F32 R25, -RZ, R2.H0_H0 ;  /* 0x20000002ff197230 */ /* 0x004fe40000004100 */
[----:B----4-:R-:W-:-:S03]  /*0740*/  HADD2.F32 R23, -RZ, R4.H0_H0 ;  /* 0x20000004ff177230 */ /* 0x010fc60000004100 */
[----:B-----5:R-:W-:-:S04]  /*0750*/  FADD.FTZ R24, R25, -R0 ;  /* 0x8000000019187221 */ /* 0x020fc80000010000 */
[----:B------:R-:W-:-:S05]  /*0760*/  FMUL.FTZ R24, R23, R24 ;  /* 0x0000001817187220 */ /* 0x000fca0000410000 */
[----:B------:R-:W-:-:S05]  /*0770*/  F2FP.F16.F32.PACK_AB R23, R24, R23 ;  /* 0x000000171817723e */ /* 0x000fca00000000ff */
[--C-:B------:R-:W-:Y:S02]  /*0780*/  HADD2.F32 R25, -RZ, R23.reuse.H0_H0 ;  /* 0x20000017ff197230 */ /* 0x100fe40000004100 */
[----:B------:R-:W-:-:S03]  /*0790*/  HADD2.F32 R24, -RZ, R23.H1_H1 ;  /* 0x30000017ff187230 */ /* 0x000fc60000004100 */
[----:B------:R-:W-:Y:S02]  /*07a0*/  FADD.FTZ R16, R25, R16 ;  /* 0x0000001019107221 */ /* 0x000fe40000010000 */
[----:B------:R-:W-:Y:S01]  /*07b0*/  FADD.FTZ R7, R24, R7 ;  /* 0x0000000718077221 */ /* 0x000fe20000010000 */
[----:B------:R-:W-:Y:S06]  /*07c0*/  @!P0 BRA `(.L_x_2196) ;  /* 0xfffffffc00a08947 */ /* 0x000fec000383ffff */
.L_x_2195:
[----:B------:R-:W-:Y:S05]  /*07d0*/  BSYNC.RECONVERGENT B1 ;  /* 0x0000000000017941 */ /* 0x000fea0003800200 */
.L_x_2194:
[----:B------:R-:W0:Y:S01]  /*07e0*/  LDCU UR4, c[0x0][0x3a8] ;  /* 0x00007500ff0477ac */ /* 0x000e220008000800 */
[----:B----4-:R-:W-:Y:S01]  /*07f0*/  IMAD.IADD R13, R12, 0x1, R13 ;  /* 0x000000010c0d7824 */ /* 0x010fe200078e020d */
[----:B0-----:R-:W-:-:S04]  /*0800*/  MOV R5, UR4 ;  /* 0x0000000400057c02 */ /* 0x001fc80008000f00 */
[----:B------:R-:W-:-:S13]  /*0810*/  ISETP.GE.AND P0, PT, R13, R5, PT ;  /* 0x000000050d00720c */ /* 0x000fda0003f06270 */
[----:B------:R-:W-:Y:S05]  /*0820*/  @!P0 BRA `(.L_x_2197) ;  /* 0xfffffffc004c8947 */ /* 0x000fea000383ffff */
.L_x_2193:
[----:B------:R-:W-:Y:S05]  /*0830*/  BSYNC.RECONVERGENT B0 ;  /* 0x0000000000007941 */ /* 0x000fea0003800200 */
.L_x_2192:
[----:B------:R-:W-:Y:S01]  /*0840*/  SHFL.DOWN PT, R2, R16, 0x10, 0x1f ;  /* 0x0a001f0010027f89 */ /* 0x000fe200000e0000 */
[----:B------:R-:W0:Y:S01]  /*0850*/  LDCU UR8, c[0x0][0x360] ;  /* 0x00006c00ff0877ac */ /* 0x000e220008000800 */
[----:B------:R-:W-:Y:S02]  /*0860*/  BSSY B0, `(.L_x_2198) ;  /* 0x000005f000007945 */ /* 0x000fe40003800000 */
        /* <DEDUP_REMOVED lines=11> */
[----:B---3--:R-:W0:Y:S02]  /*0920*/  SHFL.DOWN PT, R11, R2, 0x8, 0x1f ;  /* 0x09001f00020b7f89 */ /* 0x008e2400000e0000 */
        /* <DEDUP_REMOVED lines=11> */
[----:B------:R-:W-:Y:S02]  /*09e0*/  FADD.FTZ R3, R10, R3 ;  /* 0x000000030a037221 */ /* 0x000fe40000010000 */
[----:B------:R-:W-:-:S03]  /*09f0*/  FADD.FTZ R2, R11, R4 ;  /* 0x000000040b027221 */ /* 0x000fc60000010000 */
[----:B------:R-:W-:Y:S04]  /*0a00*/  SHFL.DOWN PT, R12, R3, 0x2, 0x1f ;  /* 0x08401f00030c7f89 */ /* 0x000fe800000e0000 */
[----:B------:R-:W1:Y:S01]  /*0a10*/  SHFL.DOWN PT, R13, R2, 0x2, 0x1f ;  /* 0x08401f00020d7f89 */ /* 0x000e6200000e0000 */
[----:B0-----:R-:W-:-:S05]  /*0a20*/  IMAD R4, R6, UR8, R7 ;  /* 0x0000000806047c24 */ /* 0x001fca000f8e0207 */
[C---:B------:R-:W-:Y:S02]  /*0a30*/  ISETP.GE.U32.AND P1, PT, R4.reuse, UR4, PT ;  /* 0x0000000404007c0c */ /* 0x040fe4000bf26070 */
[----:B------:R-:W-:Y:S02]  /*0a40*/  LOP3.LUT P0, R14, R4, 0x1f, RZ, 0xc0, !PT ;  /* 0x0000001f040e7812 */ /* 0x000fe4000780c0ff */
[----:B-1----:R-:W-:-:S05]  /*0a50*/  F2FP.F16.F32.PACK_AB R12, R13, R12 ;  /* 0x0000000c0d0c723e */ /* 0x002fca00000000ff */
[--C-:B------:R-:W-:Y:S02]  /*0a60*/  HADD2.F32 R10, -RZ, R12.reuse.H0_H0 ;  /* 0x2000000cff0a7230 */ /* 0x100fe40000004100 */
[----:B------:R-:W-:Y:S02]  /*0a70*/  HADD2.F32 R11, -RZ, R12.H1_H1 ;  /* 0x3000000cff0b7230 */ /* 0x000fe40000004100 */
[----:B------:R-:W0:Y:S01]  /*0a80*/  @!P1 S2R R16, SR_CgaCtaId ;  /* 0x0000000000109919 */ /* 0x000e220000008800 */
[----:B------:R-:W-:Y:S01]  /*0a90*/  FADD.FTZ R10, R3, R10 ;  /* 0x0000000a030a7221 */ /* 0x000fe20000010000 */
[----:B------:R-:W-:Y:S01]  /*0aa0*/  @!P0 MOV R12, 0x400 ;  /* 0x00000400000c8802 */ /* 0x000fe20000000f00 */
[----:B------:R-:W-:Y:S01]  /*0ab0*/  FADD.FTZ R11, R2, R11 ;  /* 0x0000000b020b7221 */ /* 0x000fe20000010000 */
[----:B------:R-:W1:Y:S02]  /*0ac0*/  @!P0 S2R R13, SR_CgaCtaId ;  /* 0x00000000000d8919 */ /* 0x000e640000008800 */
[----:B------:R-:W-:Y:S04]  /*0ad0*/  SHFL.DOWN PT, R2, R10, 0x1, 0x1f ;  /* 0x08201f000a027f89 */ /* 0x000fe800000e0000 */
[----:B------:R-:W2:Y:S02]  /*0ae0*/  SHFL.DOWN PT, R3, R11, 0x1, 0x1f ;  /* 0x08201f000b037f89 */ /* 0x000ea400000e0000 */
[----:B--2---:R-:W-:-:S02]  /*0af0*/  F2FP.F16.F32.PACK_AB R2, R3, R2 ;  /* 0x000000020302723e */ /* 0x004fc400000000ff */
[----:B------:R-:W-:Y:S02]  /*0b00*/  @!P1 MOV R3, 0x400 ;  /* 0x0000040000039802 */ /* 0x000fe40000000f00 */
[----:B-1----:R-:W-:Y:S02]  /*0b10*/  @!P0 LEA R13, R13, R12, 0x18 ;  /* 0x0000000c0d0d8211 */ /* 0x002fe400078ec0ff */
[----:B0-----:R-:W-:Y:S01]  /*0b20*/  @!P1 LEA R15, R16, R3, 0x18 ;  /* 0x00000003100f9211 */ /* 0x001fe200078ec0ff */
[--C-:B------:R-:W-:Y:S01]  /*0b30*/  HADD2.F32 R3, -RZ, R2.reuse.H0_H0 ;  /* 0x20000002ff037230 */ /* 0x100fe20000004100 */
[----:B------:R-:W-:Y:S01]  /*0b40*/  @!P0 LEA.HI R13, R4, R13, RZ, 0x1e ;  /* 0x0000000d040d8211 */ /* 0x000fe200078ff0ff */
[----:B------:R-:W-:Y:S02]  /*0b50*/  HADD2.F32 R2, -RZ, R2.H1_H1 ;  /* 0x30000002ff027230 */ /* 0x000fe40000004100 */
[----:B------:R-:W-:Y:S02]  /*0b60*/  @!P1 IMAD R12, R14, 0x8, R15 ;  /* 0x000000080e0c9824 */ /* 0x000fe400078e020f */
        /* <DEDUP_REMOVED lines=41> */
.L_x_2221:
[----:B-12---:R-:W-:-:S05]  /*0e00*/  F2FP.F16.F32.PACK_AB R4, R13, R4 ;  /* 0x000000040d04723e */ /* 0x006fca00000000ff */
[--C-:B------:R-:W-:Y:S02]  /*0e10*/  HADD2.F32 R3, -RZ, R4.reuse.H0_H0 ;  /* 0x20000004ff037230 */ /* 0x100fe40000004100 */
[----:B------:R-:W-:-:S03]  /*0e20*/  HADD2.F32 R4, -RZ, R4.H1_H1 ;  /* 0x30000004ff047230 */ /* 0x000fc60000004100 */
[----:B------:R-:W-:Y:S02]  /*0e30*/  FADD.FTZ R2, R10, R3 ;  /* 0x000000030a027221 */ /* 0x000fe40000010000 */
[----:B------:R-:W-:-:S07]  /*0e40*/  FADD.FTZ R3, R11, R4 ;  /* 0x000000040b037221 */ /* 0x000fce0000010000 */
.L_x_2199:
[----:B------:R-:W-:Y:S05]  /*0e50*/  BSYNC B0 ;  /* 0x0000000000007941 */ /* 0x000fea0003800000 */
.L_x_2198:
[----:B0-----:R-:W0:Y:S01]  /*0e60*/  S2R R11, SR_CgaCtaId ;  /* 0x00000000000b7919 */ /* 0x001e220000008800 */
        /* <DEDUP_REMOVED lines=42> */
.L_x_2207:
        /* <DEDUP_REMOVED lines=20> */
.L_x_2206:
        /* <DEDUP_REMOVED lines=14> */
[----:B--2---:R-:W-:-:S05]  /*1330*/  HADD2.F32 R27, -RZ, R4.H0_H0 ;  /* 0x20000004ff1b7230 */ /* 0x004fca0000004100 */
[----:B------:R-:W-:Y:S01]  /*1340*/  FADD.FTZ R27, R27, -R0 ;  /* 0x800000001b1b7221 */ /* 0x000fe20000010000 */
[----:B---3--:R-:W-:-:S05]  /*1350*/  HADD2.F32 R29, -RZ, R10.H0_H0 ;  /* 0x2000000aff1d7230 */ /* 0x008fca0000004100 */
[----:B------:R-:W-:Y:S01]  /*1360*/  FFMA.FTZ R24, -R16, R27, R29 ;  /* 0x0000001b10187223 */ /* 0x000fe2000001011d */
[----:B------:R-:W-:-:S03]  /*1370*/  IADD3 R27, P0, PT, R26, R19, RZ ;  /* 0x000000131a1b7210 */ /* 0x000fc60007f1e0ff */
[----:B------:R-:W-:Y:S01]  /*1380*/  FADD.FTZ R24, -R15, R24 ;  /* 0x000000180f187221 */ /* 0x000fe20000010100 */
[----:B------:R-:W-:Y:S02]  /*1390*/  LEA.HI.X.SX32 R26, R26, R22, 0x1, P0 ;  /* 0x000000161a1a7211 */ /* 0x000fe400000f0eff */
[----:B------:R-:W-:Y:S01]  /*13a0*/  LEA R4, P0, R27, UR20, 0x1 ;  /* 0x000000141b047c11 */ /* 0x000fe2000f8008ff */
[----:B------:R-:W-:-:S03]  /*13b0*/  FMUL.FTZ R24, R9, R24 ;  /* 0x0000001809187220 */ /* 0x000fc60000410000 */
[----:B------:R-:W-:Y:S02]  /*13c0*/  LEA.HI.X R5, R27, UR21, R26, 0x1, P0 ;  /* 0x000000151b057c11 */ /* 0x000fe400080f0c1a */
[----:B------:R-:W-:-:S05]  /*13d0*/  F2FP.F16.F32.PACK_AB R24, RZ, R24 ;  /* 0x00000018ff18723e */ /* 0x000fca00000000ff */
[----:B------:R0:W-:Y:S01]  /*13e0*/  STG.E.U16 desc[UR6][R4.64], R24 ;  /* 0x0000001804007986 */ /* 0x0001e2000c101506 */
[----:B------:R-:W-:-:S13]  /*13f0*/  ISETP.GE.AND P0, PT, R25, R18, PT ;  /* 0x000000121900720c */ /* 0x000fda0003f06270 */
[----:B0-----:R-:W-:Y:S05]  /*1400*/  @!P0 BRA `(.L_x_2206) ;  /* 0xfffffffc00908947 */ /* 0x001fea000383ffff */
.L_x_2205:
[----:B-1----:R-:W-:Y:S05]  /*1410*/  BSYNC.RECONVERGENT B1 ;  /* 0x0000000000017941 */ /* 0x002fea0003800200 */
.L_x_2204:
[----:B------:R-:W0:Y:S01]  /*1420*/  LDCU UR4, c[0x0][0x3a8] ;  /* 0x00007500ff0477ac */ /* 0x000e220008000800 */
[----:B------:R-:W-:-:S04]  /*1430*/  IADD3 R6, PT, PT, R6, UR9, RZ ;  /* 0x0000000906067c10 */ /* 0x000fc8000fffe0ff */
[----:B0-----:R-:W-:-:S13]  /*1440*/  ISETP.GE.AND P0, PT, R6, UR4, PT ;  /* 0x0000000406007c0c */ /* 0x001fda000bf06270 */
[----:B------:R-:W-:Y:S05]  /*1450*/  @!P0 BRA `(.L_x_2207) ;  /* 0xfffffffc002c8947 */ /* 0x000fea000383ffff */
[----:B------:R-:W-:Y:S05]  /*1460*/  BRA `(.L_x_2202) ;  /* 0x0000000000987947 */ /* 0x000fea0003800000 */
.L_x_2203:
        /* <DEDUP_REMOVED lines=15> */
.L_x_2210:
[----:B--2---:R-:W-:-:S05]  /*1560*/  IMAD R4, R15, UR17, RZ ;  /* 0x000000110f047c24 */ /* 0x004fca000f8e02ff */
[----:B------:R-:W-:-:S04]  /*1570*/  IADD3 R5, P0, PT, R4, R14, RZ ;  /* 0x0000000e04057210 */ /* 0x000fc80007f1e0ff */
[----:B------:R-:W-:Y:S02]  /*1580*/  LEA.HI.X.SX32 R4, R4, R17, 0x1, P0 ;  /* 0x0000001104047211 */ /* 0x000fe400000f0eff */
[----:B------:R-:W-:-:S04]  /*1590*/  LEA R10, P0, R5, UR22, 0x1 ;  /* 0x00000016050a7c11 */ /* 0x000fc8000f8008ff */
[----:B------:R-:W-:-:S05]  /*15a0*/  LEA.HI.X R11, R5, UR23, R4, 0x1, P0 ;  /* 0x00000017050b7c11 */ /* 0x000fca00080f0c04 */
[----:B------:R-:W2:Y:S01]  /*15b0*/  LDG.E.U16 R10, desc[UR6][R10.64] ;  /* 0x000000060a0a7981 */ /* 0x000ea2000c1e1500 */
[C---:B-1----:R-:W-:Y:S01]  /*15c0*/  IMAD R19, R15.reuse, UR24, RZ ;  /* 0x000000180f137c24 */ /* 0x042fe2000f8e02ff */
[----:B------:R-:W-:-:S04]  /*15d0*/  IADD3 R15, PT, PT, R15, UR8, RZ ;  /* 0x000000080f0f7c10 */ /* 0x000fc8000fffe0ff */
[----:B------:R-:W-:-:S04]  /*15e0*/  IADD3 R18, P0, PT, R19, R0, RZ ;  /* 0x0000000013127210 */ /* 0x000fc80007f1e0ff */
[----:B------:R-:W-:Y:S01]  /*15f0*/  LEA.HI.X.SX32 R19, R19, R20, 0x1, P0 ;  /* 0x0000001413137211 */ /* 0x000fe200000f0eff */
[----:B--2---:R-:W-:-:S05]  /*1600*/  HADD2.F32 R4, -RZ, R10.H0_H0 ;  /* 0x2000000aff047230 */ /* 0x004fca0000004100 */
[----:B------:R-:W-:Y:S01]  /*1610*/  FMUL.FTZ R5, R9, R4 ;  /* 0x0000000409057220 */ /* 0x000fe20000410000 */
[----:B------:R-:W-:-:S04]  /*1620*/  LEA R4, P0, R18, UR26, 0x1 ;  /* 0x0000001a12047c11 */ /* 0x000fc8000f8008ff */
[----:B------:R-:W-:Y:S02]  /*1630*/  F2FP.F16.F32.PACK_AB R11, RZ, R5 ;  /* 0x00000005ff0b723e */ /* 0x000fe400000000ff */
[----:B------:R-:W-:Y:S02]  /*1640*/  LEA.HI.X R5, R18, UR27, R19, 0x1, P0 ;  /* 0x0000001b12057c11 */ /* 0x000fe400080f0c13 */
[----:B------:R-:W-:-:S03]  /*1650*/  ISETP.GE.AND P0, PT, R15, R16, PT ;  /* 0x000000100f00720c */ /* 0x000fc60003f06270 */
[----:B------:R2:W-:Y:S10]  /*1660*/  STG.E.U16 desc[UR6][R4.64], R11 ;  /* 0x0000000b04007986 */ /* 0x0005f4000c101506 */
[----:B------:R-:W-:Y:S05]  /*1670*/  @!P0 BRA `(.L_x_2210) ;  /* 0xfffffffc00b88947 */ /* 0x000fea000383ffff */
.L_x_2209:
[----:B01----:R-:W-:Y:S05]  /*1680*/  BSYNC.RECONVERGENT B1 ;  /* 0x0000000000017941 */ /* 0x003fea0003800200 */
.L_x_2208:
[----:B------:R-:W0:Y:S01]  /*1690*/  LDCU UR4, c[0x0][0x3a8] ;  /* 0x00007500ff0477ac */ /* 0x000e220008000800 */
[----:B------:R-:W-:-:S05]  /*16a0*/  VIADD R6, R6, UR9 ;  /* 0x0000000906067c36 */ /* 0x000fca0008000000 */
[----:B0-----:R-:W-:-:S13]  /*16b0*/  ISETP.GE.AND P0, PT, R6, UR4, PT ;  /* 0x0000000406007c0c */ /* 0x001fda000bf06270 */
[----:B------:R-:W-:Y:S05]  /*16c0*/  @!P0 BRA `(.L_x_2203) ;  /* 0xfffffffc00688947 */ /* 0x000fea000383ffff */
.L_x_2202:
[----:B01----:R-:W-:Y:S05]  /*16d0*/  BSYNC.RECONVERGENT B0 ;  /* 0x0000000000007941 */ /* 0x003fea0003800200 */
.L_x_2201:
[----:B-----5:R-:W0:Y:S02]  /*16e0*/  LDC R0, c[0x0][0x3e8] ;  /* 0x0000fa00ff007b82 */ /* 0x020e240000000800 */
[----:B0-----:R-:W-:-:S06]  /*16f0*/  ISETP.GE.AND P0, PT, R0, 0x1, PT ;  /* 0x000000010000780c */ /* 0x001fcc0003f06270 */
[----:B------:R-:W0:Y:S01]  /*1700*/  LDC R0, c[0x0][0x3f8] ;  /* 0x0000fe00ff007b82 */ /* 0x000e220000000800 */
[----:B------:R-:W-:-:S13]  /*1710*/  ISETP.NE.OR P0, PT, R7, RZ, !P0 ;  /* 0x000000ff0700720c */ /* 0x000fda0004705670 */
[----:B------:R-:W1:Y:S01]  /*1720*/  @!P0 LDC R9, c[0x0][0x3ec] ;  /* 0x0000fb00ff098b82 */ /* 0x000e620000000800 */
[----:B------:R-:W-:-:S05]  /*1730*/  @!P0 FMUL.FTZ R3, R8, R3 ;  /* 0x0000000308038220 */ /* 0x000fca0000410000 */
[----:B------:R-:W-:Y:S02]  /*1740*/  @!P0 F2FP.F16.F32.PACK_AB R3, RZ, R3 ;  /* 0x00000003ff03823e */ /* 0x000fe400000000ff */
        /* <DEDUP_REMOVED lines=8> */
[----:B------:R-:W-:-:S04]  /*17d0*/  F2FP.F16.F32.PACK_AB R2, RZ, R2 ;  /* 0x00000002ff02723e */ /* 0x000fc800000000ff */
[----:B------:R-:W-:-:S03]  /*17e0*/  PRMT R0, R2, 0x7610, R0 ;  /* 0x0000761002007816 */ /* 0x000fc60000000000 */
[----:B------:R-:W1:Y:S01]  /*17f0*/  LDC.64 R4, c[0x0][0x3f0] ;  /* 0x0000fc00ff047b82 */ /* 0x000e620000000a00 */
[----:B0-----:R-:W-:-:S04]  /*1800*/  IMAD R3, R3, UR5, RZ ;  /* 0x0000000503037c24 */ /* 0x001fc8000f8e02ff */
[----:B-1----:R-:W-:-:S05]  /*1810*/  IMAD.WIDE R2, R3, 0x2, R4 ;  /* 0x0000000203027825 */ /* 0x002fca00078e0204 */
[----:B------:R-:W-:Y:S01]  /*1820*/  STG.E.U16 desc[UR6][R2.64], R0 ;  /* 0x0000000002007986 */ /* 0x000fe2000c101506 */
[----:B------:R-:W-:Y:S05]  /*1830*/  EXIT ;  /* 0x000000000000794d */ /* 0x000fea0003800000 */
.L_x_2200:
[----:B------:R-:W-:Y:S01]  /*1840*/  HFMA2 R19, -RZ, RZ, 0, 1.847743988037109375e-06 ;  /* 0x0000001fff137431 */ /* 0x000fe200000001ff */
[----:B-1----:R-:W-:Y:S01]  /*1850*/  MOV R17, R2 ;  /* 0x0000000200117202 */ /* 0x002fe20000000f00 */
[----:B------:R-:W-:Y:S01]  /*1860*/  IMAD.MOV.U32 R16, RZ, RZ, 0x10 ;  /* 0x00000010ff107424 */ /* 0x000fe200078e00ff */
[----:B------:R-:W-:-:S07]  /*1870*/  MOV R14, 0xffffffff ;  /* 0xffffffff000e7802 */ /* 0x000fce0000000f00 */
[----:B-----5:R-:W-:Y:S05]  /*1880*/  WARPSYNC.COLLECTIVE R14, `(.L_x_2211) ;  /* 0x000000000e087348 */ /* 0x020fea0003c00000 */
[----:B------:R0:W1:Y:S02]  /*1890*/  SHFL.DOWN P0, R15, R17, R16, R19 ;  /* 0x08000010110f7389 */ /* 0x0000640000000013 */
[----:B01---5:R-:W-:Y:S05]  /*18a0*/  ENDCOLLECTIVE ;  /* 0x000000000000791b */ /* 0x023fea0003800000 */
.L_x_2211:
[----:B------:R-:W-:Y:S01]  /*18b0*/  MOV R17, R3 ;  /* 0x0000000300117202 */ /* 0x000fe20000000f00 */
[----:B------:R-:W-:-:S07]  /*18c0*/  IMAD.MOV.U32 R4, RZ, RZ, R15 ;  /* 0x000000ffff047224 */ /* 0x000fce00078e000f */
[----:B------:R-:W-:Y:S05]  /*18d0*/  WARPSYNC.COLLECTIVE R14, `(.L_x_2212) ;  /* 0x000000000e087348 */ /* 0x000fea0003c00000 */
[----:B------:R0:W1:Y:S02]  /*18e0*/  SHFL.DOWN P0, R15, R17, R16, R19 ;  /* 0x08000010110f7389 */ /* 0x0000640000000013 */
[----:B01----:R-:W-:Y:S05]  /*18f0*/  ENDCOLLECTIVE ;  /* 0x000000000000791b */ /* 0x003fea0003800000 */
.L_x_2212:
        /* <DEDUP_REMOVED lines=11> */
.L_x_2213:
[----:B------:R-:W-:Y:S01]  /*19b0*/  IMAD.MOV.U32 R17, RZ, RZ, R4 ;  /* 0x000000ffff117224 */ /* 0x000fe200078e0004 */
[----:B------:R-:W-:-:S07]  /*19c0*/  MOV R10, R15 ;  /* 0x0000000f000a7202 */ /* 0x000fce0000000f00 */
[----:B------:R-:W-:Y:S05]  /*19d0*/  WARPSYNC.COLLECTIVE R14, `(.L_x_2214) ;  /* 0x000000000e087348 */ /* 0x000fea0003c00000 */
[----:B------:R0:W1:Y:S02]  /*19e0*/  SHFL.DOWN P0, R15, R17, R16, R19 ;  /* 0x08000010110f7389 */ /* 0x0000640000000013 */
[----:B01----:R-:W-:Y:S05]  /*19f0*/  ENDCOLLECTIVE ;  /* 0x000000000000791b */ /* 0x003fea0003800000 */
.L_x_2214:
        /* <DEDUP_REMOVED lines=11> */
.L_x_2215:
[----:B------:R-:W-:Y:S02]  /*1ab0*/  MOV R17, R13 ;  /* 0x0000000d00117202 */ /* 0x000fe40000000f00 */
[----:B------:R-:W-:-:S07]  /*1ac0*/  MOV R2, R15 ;  /* 0x0000000f00027202 */ /* 0x000fce0000000f00 */
[----:B------:R-:W-:Y:S05]  /*1ad0*/  WARPSYNC.COLLECTIVE R14, `(.L_x_2216) ;  /* 0x000000000e087348 */ /* 0x000fea0003c00000 */
[----:B------:R0:W1:Y:S02]  /*1ae0*/  SHFL.DOWN P0, R15, R17, R16, R19 ;  /* 0x08000010110f7389 */ /* 0x0000640000000013 */
[----:B01----:R-:W-:Y:S05]  /*1af0*/  ENDCOLLECTIVE ;  /* 0x000000000000791b */ /* 0x003fea0003800000 */
.L_x_2216:
[----:B------:R-:W-:Y:S02]  /*1b00*/  HFMA2 R16, -RZ, RZ, 0, 1.1920928955078125e-07 ;  /* 0x00000002ff107431 */ /* 0x000fe400000001ff */
[----:B------:R-:W-:-:S05]  /*1b10*/  IMAD.MOV.U32 R3, RZ, RZ, R15 ;  /* 0x000000ffff037224 */ /* 0x000fca00078e000f */
        /* <DEDUP_REMOVED lines=9> */
.L_x_2217:
[----:B------:R-:W-:Y:S01]  /*1bb0*/  MOV R17, R2 ;  /* 0x0000000200117202 */ /* 0x000fe20000000f00 */
[----:B------:R-:W-:-:S07]  /*1bc0*/  IMAD.MOV.U32 R4, RZ, RZ, R15 ;  /* 0x000000ffff047224 */ /* 0x000fce00078e000f */
[----:B------:R-:W-:Y:S05]  /*1bd0*/  WARPSYNC.COLLECTIVE R14, `(.L_x_2218) ;  /* 0x000000000e087348 */ /* 0x000fea0003c00000 */
[----:B------:R0:W1:Y:S02]  /*1be0*/  SHFL.DOWN P0, R15, R17, R16, R19 ;  /* 0x08000010110f7389 */ /* 0x0000640000000013 */
[----:B01----:R-:W-:Y:S05]  /*1bf0*/  ENDCOLLECTIVE ;  /* 0x000000000000791b */ /* 0x003fea0003800000 */
.L_x_2218:
        /* <DEDUP_REMOVED lines=11> */
.L_x_2219:
[----:B------:R-:W-:Y:S01]  /*1cb0*/  IMAD.MOV.U32 R17, RZ, RZ, R11 ;  /* 0x000000ffff117224 */ /* 0x000fe200078e000b */
[----:B------:R-:W-:-:S07]  /*1cc0*/  MOV R4, R15 ;  /* 0x0000000f00047202 */ /* 0x000fce0000000f00 */
[----:B------:R-:W-:Y:S05]  /*1cd0*/  WARPSYNC.COLLECTIVE R14, `(.L_x_2220) ;  /* 0x000000000e087348 */ /* 0x000fea0003c00000 */
[----:B------:R0:W1:Y:S02]  /*1ce0*/  SHFL.DOWN P0, R15, R17, R16, R19 ;  /* 0x08000010110f7389 */ /* 0x0000640000000013 */
[----:B01----:R-:W-:Y:S05]  /*1cf0*/  ENDCOLLECTIVE ;  /* 0x000000000000791b */ /* 0x003fea0003800000 */
.L_x_2220:
[----:B------:R-:W-:Y:S01]  /*1d00*/  MOV R13, R15 ;  /* 0x0000000f000d7202 */ /* 0x000fe20000000f00 */
[----:B------:R-:W-:Y:S06]  /*1d10*/  BRA `(.L_x_2221) ;  /* 0xfffffff000387947 */ /* 0x000fec000383ffff */
        .weak           $__internal_51_$__cuda_sm20_dblrcp_rn_slowpath_v3
        .type           $__internal_51_$__cuda_sm20_dblrcp_rn_slowpath_v3,@function
        .size           $__internal_51_$__cuda_sm20_dblrcp_rn_slowpath_v3,(.L_x_27310 - $__internal_51_$__cuda_sm20_dblrcp_rn_slowpath_v3)
$__internal_51_$__cuda_sm20_dblrcp_rn_slowpath_v3:
        /* <DEDUP_REMOVED lines=23> */
.L_x_2224:
        /* <DEDUP_REMOVED lines=10> */
.L_x_2222:
[----:B------:R-:W-:Y:S02]  /*1f30*/  LOP3.LUT R7, R5, 0x80000, RZ, 0xfc, !PT ;  /* 0x0008000005077812 */ /* 0x000fe400078efcff */
[----:B------:R-:W-:-:S07]  /*1f40*/  MOV R6, R4 ;  /* 0x0000000400067202 */ /* 0x000fce0000000f00 */
.L_x_2223:
[----:B------:R-:W-:-:S04]  /*1f50*/  MOV R3, 0x0 ;  /* 0x0000000000037802 */ /* 0x000fc80000000f00 */
[----:B------:R-:W-:Y:S05]  /*1f60*/  RET.REL.NODEC R2 `(_ZN2at6native26batch_norm_backward_kernelIN3c104HalfES3_fiEEvNS_27GenericPackedTensorAccessorIKT_Lm3ENS_16DefaultPtrTraitsET2_EES9_NS4_IS5_Lm3ES7_S8_EENS4_IT0_Lm1ES7_S8_EESC_NS4_IKSB_Lm1ES7_S8_EESE_SE_NS4_IKT1_Lm1ES7_S8_EESH_bSF_) ;  /* 0xffffffe002247950 */ /* 0x000fea0003c3ffff */
.L_x_2225:
        /* <DEDUP_REMOVED lines=9> */
.L_x_27310:


//--------------------- .text._ZN2at6native26batch_norm_backward_kernelIN3c104HalfEffiEEvNS_27GenericPackedTensorAccessorIKT_Lm3ENS_16DefaultPtrTraitsET2_EES9_NS4_IS5_Lm3ES7_S8_EENS4_IT0_Lm1ES7_S8_EESC_NS4_IKSB_Lm1ES7_S8_EESE_SE_NS4_IKT1_Lm1ES7_S8_EESH_bSF_ --------------------------
	.section	.text._ZN2at6native26batch_norm_backward_kernelIN3c104HalfEffiEEvNS_27GenericPackedTensorAccessorIKT_Lm3ENS_16DefaultPtrTraitsET2_EES9_NS4_IS5_Lm3ES7_S8_EENS4_IT0_Lm1ES7_S8_EESC_NS4_IKSB_Lm1ES7_S8_EESE_SE_NS4_IKT1_Lm1ES7_S8_EESH_bSF_,"ax",@progbits
	.align	128
        .global         _ZN2at6native26batch_norm_backward_kernelIN3c104HalfEffiEEvNS_27GenericPackedTensorAccessorIKT_Lm3ENS_16DefaultPtrTraitsET2_EES9_NS4_IS5_Lm3ES7_S8_EENS4_IT0_Lm1ES7_S8_EESC_NS4_IKSB_Lm1ES7_S8_EESE_SE_NS4_IKT1_Lm1ES7_S8_EESH_bSF_
        .type           _ZN2at6native26batch_norm_backward_kernelIN3c104HalfEffiEEvNS_27GenericPackedTensorAccessorIKT_Lm3ENS_16DefaultPtrTraitsET2_EES9_NS4_IS5_Lm3ES7_S8_EENS4_IT0_Lm1ES7_S8_EESC_NS4_IKSB_Lm1ES7_S8_EESE_SE_NS4_IKT1_Lm1ES7_S8_EESH_bSF_,@function
        .size           _ZN2at6native26batch_norm_backward_kernelIN3c104HalfEffiEEvNS_27GenericPackedTensorAccessorIKT_Lm3ENS_16DefaultPtrTraitsET2_EES9_NS4_IS5_Lm3ES7_S8_EENS4_IT0_Lm1ES7_S8_EESC_NS4_IKSB_Lm1ES7_S8_EESE_SE_NS4_IKT1_Lm1ES7_S8_EESH_bSF_,(.L_x_27311 - _ZN2at6native26batch_norm_backward_kernelIN3c104HalfEffiEEvNS_27GenericPackedTensorAccessorIKT_Lm3ENS_16DefaultPtrTraitsET2_EES9_NS4_IS5_Lm3ES7_S8_EENS4_IT0_Lm1ES7_S8_EESC_NS4_IKSB_Lm1ES7_S8_EESE_SE_NS4_IKT1_Lm1ES7_S8_EESH_bSF_)
        .other          _ZN2at6native26batch_norm_backward_kernelIN3c104HalfEffiEEvNS_27GenericPackedTensorAccessorIKT_Lm3ENS_16DefaultPtrTraitsET2_EES9_NS4_IS5_Lm3ES7_S8_EENS4_IT0_Lm1ES7_S8_EESC_NS4_IKSB_Lm1ES7_S8_EESE_SE_NS4_IKT1_Lm1ES7_S8_EESH_bSF_,@"STO_CUDA_ENTRY STV_DEFAULT"
_ZN2at6native26batch_norm_backward_kernelIN3c104HalfEffiEEvNS_27GenericPackedTensorAccessorIKT_Lm3ENS_16DefaultPtrTraitsET2_EES9_NS4_IS5_Lm3ES7_S8_EENS4_IT0_Lm1ES7_S8_EESC_NS4_IKSB_Lm1ES7_S8_EESE_SE_NS4_IKT1_Lm1ES7_S8_EESH_bSF_:
.text._ZN2at6native26batch_norm_backward_kernelIN3c104HalfEffiEEvNS_27GenericPackedTensorAccessorIKT_Lm3ENS_16DefaultPtrTraitsET2_EES9_NS4_IS5_Lm3ES7_S8_EENS4_IT0_Lm1ES7_S8_EESC_NS4_IKSB_Lm1ES7_S8_EESE_SE_NS4_IKT1_Lm1ES7_S8_EESH_bSF_:
        /* <DEDUP_REMOVED lines=18> */
.L_x_2226:
        /* <DEDUP_REMOVED lines=27> */
[----:B-----5:R-:W-:Y:S05]  /*02d0*/  CALL.REL.NOINC `($__internal_52_$__cuda_sm20_dblrcp_rn_slowpath_v3) ;  /* 0x0000001800787944 */ /* 0x020fea0003c00000 */
[----:B------:R-:W-:Y:S01]  /*02e0*/  MOV R2, R6 ;  /* 0x0000000600027202 */ /* 0x000fe20000000f00 */
[----:B------:R-:W-:-:S07]  /*02f0*/  IMAD.MOV.U32 R3, RZ, RZ, R7 ;  /* 0x000000ffff037224 */ /* 0x000fce00078e0007 */
.L_x_2228:
[----:B------:R-:W-:Y:S01]  /*0300*/  UMOV UR8, 0xf0000000 ;  /* 0xf000000000087882 */ /* 0x000fe20000000000 */
[----:B------:R-:W-:Y:S01]  /*0310*/  UMOV UR9, 0x380fffff ;  /* 0x380fffff00097882 */ /* 0x000fe20000000000 */
[----:B------:R-:W0:Y:S01]  /*0320*/  F2F.F32.F64 R8, R2 ;  /* 0x0000000200087310 */ /* 0x000e220000301000 */
[----:B------:R-:W-:-:S14]  /*0330*/  DSETP.GEU.AND P0, PT, |R2|, UR8, PT ;  /* 0x0000000802007e2a */ /* 0x000fdc000bf0e200 */
[----:B0-----:R-:W-:-:S07]  /*0340*/  @!P0 FMUL R8, R8, 1.175494350822287508e-38 ;  /* 0x0080000008088820 */ /* 0x001fce0000400000 */
.L_x_2227:
[----:B0-----:R-:W0:Y:S01]  /*0350*/  LDC R2, c[0x0][0x408] ;  /* 0x00010200ff027b82 */ /* 0x001e220000000800 */
[----:B------:R-:W1:Y:S01]  /*0360*/  S2R R6, SR_TID.Y ;  /* 0x0000000000067919 */ /* 0x000e620000002200 */
[----:B------:R-:W2:Y:S01]  /*0370*/  LDCU UR4, c[0x0][0x3a8] ;  /* 0x00007500ff0477ac */ /* 0x000ea20008000800 */
[----:B------:R-:W-:Y:S01]  /*0380*/  MOV R9, 0x3f800000 ;  /* 0x3f80000000097802 */ /* 0x000fe20000000f00 */
        /* <DEDUP_REMOVED lines=8> */
[----:B--2---:R-:W-:-:S04]  /*0410*/  @P0 IMAD.WIDE R2, R5, 0x4, R2 ;  /* 0x0000000405020825 */ /* 0x004fc800078e0202 */
[----:B------:R-:W-:Y:S01]  /*0420*/  IMAD.U32 R5, RZ, RZ, UR4 ;  /* 0x00000004ff057e24 */ /* 0x000fe2000f8e00ff */
[----:B------:R0:W5:Y:S01]  /*0430*/  @P0 LDG.E R9, desc[UR6][R2.64] ;  /* 0x0000000602090981 */ /* 0x000162000c1e1900 */
[----:B------:R-:W-:Y:S01]  /*0440*/  BSSY.RECONVERGENT B0, `(.L_x_2229) ;  /* 0x000003c000007945 */ /* 0x000fe20003800200 */
[----:B------:R-:W-:Y:S01]  /*0450*/  MOV R16, RZ ;  /* 0x000000ff00107202 */ /* 0x000fe20000000f00 */
[----:B------:R-:W-:Y:S01]  /*0460*/  IMAD.MOV.U32 R7, RZ, RZ, RZ ;  /* 0x000000ffff077224 */ /* 0x000fe200078e00ff */
[----:B-1----:R-:W-:-:S13]  /*0470*/  ISETP.GE.AND P0, PT, R6, R5, PT ;  /* 0x000000050600720c */ /* 0x002fda0003f06270 */
[----:B0--34-:R-:W-:Y:S05]  /*0480*/  @P0 BRA `(.L_x_2230) ;  /* 0x0000000000dc0947 */ /* 0x019fea0003800000 */
        /* <DEDUP_REMOVED lines=10> */
.L_x_2234:
        /* <DEDUP_REMOVED lines=15> */
.L_x_2233:
        /* <DEDUP_REMOVED lines=24> */
.L_x_2232:
[----:B------:R-:W-:Y:S05]  /*07a0*/  BSYNC.RECONVERGENT B1 ;  /* 0x0000000000017941 */ /* 0x000fea0003800200 */
.L_x_2231:
[----:B------:R-:W0:Y:S01]  /*07b0*/  LDCU UR4, c[0x0][0x3a8] ;  /* 0x00007500ff0477ac */ /* 0x000e220008000800 */
[----:B----4-:R-:W-:Y:S01]  /*07c0*/  IMAD.IADD R13, R12, 0x1, R13 ;  /* 0x000000010c0d7824 */ /* 0x010fe200078e020d */
[----:B0-----:R-:W-:-:S04]  /*07d0*/  MOV R5, UR4 ;  /* 0x0000000400057c02 */ /* 0x001fc80008000f00 */
[----:B------:R-:W-:-:S13]  /*07e0*/  ISETP.GE.AND P0, PT, R13, R5, PT ;  /* 0x000000050d00720c */ /* 0x000fda0003f06270 */
[----:B------:R-:W-:Y:S05]  /*07f0*/  @!P0 BRA `(.L_x_2234) ;  /* 0xfffffffc004c8947 */ /* 0x000fea000383ffff */
.L_x_2230:
[----:B------:R-:W-:Y:S05]  /*0800*/  BSYNC.RECONVERGENT B0 ;  /* 0x0000000000007941 */ /* 0x000fea0003800200 */
.L_x_2229:
        /* <DEDUP_REMOVED lines=92> */
.L_x_2258:
[----:B-12---:R-:W-:-:S05]  /*0dd0*/  F2FP.F16.F32.PACK_AB R4, R13, R4 ;  /* 0x000000040d04723e */ /* 0x006fca00000000ff */
[--C-:B------:R-:W-:Y:S02]  /*0de0*/  HADD2.F32 R3, -RZ, R4.reuse.H0_H0 ;  /* 0x20000004ff037230 */ /* 0x100fe40000004100 */
[----:B------:R-:W-:-:S03]  /*0df0*/  HADD2.F32 R4, -RZ, R4.H1_H1 ;  /* 0x30000004ff047230 */ /* 0x000fc60000004100 */
[----:B------:R-:W-:Y:S02]  /*0e00*/  FADD.FTZ R2, R10, R3 ;  /* 0x000000030a027221 */ /* 0x000fe40000010000 */
[----:B------:R-:W-:-:S07]  /*0e10*/  FADD.FTZ R3, R11, R4 ;  /* 0x000000040b037221 */ /* 0x000fce0000010000 */
.L_x_2236:
[----:B------:R-:W-:Y:S05]  /*0e20*/  BSYNC B0 ;  /* 0x0000000000007941 */ /* 0x000fea0003800000 */
.L_x_2235:
        /* <DEDUP_REMOVED lines=43> */
.L_x_2244:
        /* <DEDUP_REMOVED lines=20> */
.L_x_2243:
        /* <DEDUP_REMOVED lines=28> */
.L_x_2242:
[----:B-1----:R-:W-:Y:S05]  /*13e0*/  BSYNC.RECONVERGENT B1 ;  /* 0x0000000000017941 */ /* 0x002fea0003800200 */
.L_x_2241:
[----:B------:R-:W0:Y:S01]  /*13f0*/  LDCU UR4, c[0x0][0x3a8] ;  /* 0x00007500ff0477ac */ /* 0x000e220008000800 */
[----:B------:R-:W-:-:S04]  /*1400*/  IADD3 R6, PT, PT, R6, UR9, RZ ;  /* 0x0000000906067c10 */ /* 0x000fc8000fffe0ff */
[----:B0-----:R-:W-:-:S13]  /*1410*/  ISETP.GE.AND P0, PT, R6, UR4, PT ;  /* 0x0000000406007c0c */ /* 0x001fda000bf06270 */
[----:B------:R-:W-:Y:S05]  /*1420*/  @!P0 BRA `(.L_x_2244) ;  /* 0xfffffffc002c8947 */ /* 0x000fea000383ffff */
[----:B------:R-:W-:Y:S05]  /*1430*/  BRA `(.L_x_2239) ;  /* 0x0000000000987947 */ /* 0x000fea0003800000 */
.L_x_2240:
        /* <DEDUP_REMOVED lines=15> */
.L_x_2247:
        /* <DEDUP_REMOVED lines=18> */
.L_x_2246:
[----:B01----:R-:W-:Y:S05]  /*1650*/  BSYNC.RECONVERGENT B1 ;  /* 0x0000000000017941 */ /* 0x003fea0003800200 */
.L_x_2245:
[----:B------:R-:W0:Y:S01]  /*1660*/  LDCU UR4, c[0x0][0x3a8] ;  /* 0x00007500ff0477ac */ /* 0x000e220008000800 */
[----:B------:R-:W-:-:S05]  /*1670*/  VIADD R6, R6, UR9 ;  /* 0x0000000906067c36 */ /* 0x000fca0008000000 */
[----:B0-----:R-:W-:-:S13]  /*1680*/  ISETP.GE.AND P0, PT, R6, UR4, PT ;  /* 0x0000000406007c0c */ /* 0x001fda000bf06270 */
[----:B------:R-:W-:Y:S05]  /*1690*/  @!P0 BRA `(.L_x_2240) ;  /* 0xfffffffc00688947 */ /* 0x000fea000383ffff */
.L_x_2239:
[----:B01----:R-:W-:Y:S05]  /*16a0*/  BSYNC.RECONVERGENT B0 ;  /* 0x0000000000007941 */ /* 0x003fea0003800200 */
.L_x_2238:
        /* <DEDUP_REMOVED lines=19> */
.L_x_2237:
[----:B------:R-:W-:Y:S01]  /*17e0*/  HFMA2 R19, -RZ, RZ, 0, 1.847743988037109375e-06 ;  /* 0x0000001fff137431 */ /* 0x000fe200000001ff */
[----:B-1----:R-:W-:Y:S01]  /*17f0*/  MOV R17, R2 ;  /* 0x0000000200117202 */ /* 0x002fe20000000f00 */
[----:B------:R-:W-:Y:S02]  /*1800*/  IMAD.MOV.U32 R16, RZ, RZ, 0x10 ;  /* 0x00000010ff107424 */ /* 0x000fe400078e00ff */
[----:B------:R-:W-:-:S07]  /*1810*/  IMAD.MOV.U32 R14, RZ, RZ, -0x1 ;  /* 0xffffffffff0e7424 */ /* 0x000fce00078e00ff */
[----:B-----5:R-:W-:Y:S05]  /*1820*/  WARPSYNC.COLLECTIVE R14, `(.L_x_2248) ;  /* 0x000000000e087348 */ /* 0x020fea0003c00000 */
[----:B------:R0:W1:Y:S02]  /*1830*/  SHFL.DOWN P0, R15, R17, R16, R19 ;  /* 0x08000010110f7389 */ /* 0x0000640000000013 */
[----:B01---5:R-:W-:Y:S05]  /*1840*/  ENDCOLLECTIVE ;  /* 0x000000000000791b */ /* 0x023fea0003800000 */
.L_x_2248:
[----:B------:R-:W-:Y:S02]  /*1850*/  MOV R17, R3 ;  /* 0x0000000300117202 */ /* 0x000fe40000000f00 */
[----:B------:R-:W-:-:S07]  /*1860*/  MOV R4, R15 ;  /* 0x0000000f00047202 */ /* 0x000fce0000000f00 */
[----:B------:R-:W-:Y:S05]  /*1870*/  WARPSYNC.COLLECTIVE R14, `(.L_x_2249) ;  /* 0x000000000e087348 */ /* 0x000fea0003c00000 */
[----:B------:R0:W1:Y:S02]  /*1880*/  SHFL.DOWN P0, R15, R17, R16, R19 ;  /* 0x08000010110f7389 */ /* 0x0000640000000013 */
[----:B01----:R-:W-:Y:S05]  /*1890*/  ENDCOLLECTIVE ;  /* 0x000000000000791b */ /* 0x003fea0003800000 */
.L_x_2249:
[----:B------:R-:W-:Y:S02]  /*18a0*/  HFMA2 R16, -RZ, RZ, 0, 4.76837158203125e-07 ;  /* 0x00000008ff107431 */ /* 0x000fe400000001ff */
        /* <DEDUP_REMOVED lines=10> */
.L_x_2250:
[----:B------:R-:W-:Y:S01]  /*1950*/  MOV R17, R4 ;  /* 0x0000000400117202 */ /* 0x000fe20000000f00 */
[----:B------:R-:W-:-:S07]  /*1960*/  IMAD.MOV.U32 R10, RZ, RZ, R15 ;  /* 0x000000ffff0a7224 */ /* 0x000fce00078e000f */
[----:B------:R-:W-:Y:S05]  /*1970*/  WARPSYNC.COLLECTIVE R14, `(.L_x_2251) ;  /* 0x000000000e087348 */ /* 0x000fea0003c00000 */
[----:B------:R0:W1:Y:S02]  /*1980*/  SHFL.DOWN P0, R15, R17, R16, R19 ;  /* 0x08000010110f7389 */ /* 0x0000640000000013 */
[----:B01----:R-:W-:Y:S05]  /*1990*/  ENDCOLLECTIVE ;  /* 0x000000000000791b */ /* 0x003fea0003800000 */
.L_x_2251:
        /* <DEDUP_REMOVED lines=11> */
.L_x_2252:
[----:B------:R-:W-:Y:S01]  /*1a50*/  IMAD.MOV.U32 R17, RZ, RZ, R13 ;  /* 0x000000ffff117224 */ /* 0x000fe200078e000d */
[----:B------:R-:W-:-:S07]  /*1a60*/  MOV R2, R15 ;  /* 0x0000000f00027202 */ /* 0x000fce0000000f00 */
[----:B------:R-:W-:Y:S05]  /*1a70*/  WARPSYNC.COLLECTIVE R14, `(.L_x_2253) ;  /* 0x000000000e087348 */ /* 0x000fea0003c00000 */
[----:B------:R0:W1:Y:S02]  /*1a80*/  SHFL.DOWN P0, R15, R17, R16, R19 ;  /* 0x08000010110f7389 */ /* 0x0000640000000013 */
[----:B01----:R-:W-:Y:S05]  /*1a90*/  ENDCOLLECTIVE ;  /* 0x000000000000791b */ /* 0x003fea0003800000 */
.L_x_2253:
        /* <DEDUP_REMOVED lines=11> */
.L_x_2254:
[----:B------:R-:W-:Y:S02]  /*1b50*/  MOV R17, R2 ;  /* 0x0000000200117202 */ /* 0x000fe40000000f00 */
[----:B------:R-:W-:-:S07]  /*1b60*/  MOV R4, R15 ;  /* 0x0000000f00047202 */ /* 0x000fce0000000f00 */
[----:B------:R-:W-:Y:S05]  /*1b70*/  WARPSYNC.COLLECTIVE R14, `(.L_x_2255) ;  /* 0x000000000e087348 */ /* 0x000fea0003c00000 */
[----:B------:R0:W1:Y:S02]  /*1b80*/  SHFL.DOWN P0, R15, R17, R16, R19 ;  /* 0x08000010110f7389 */ /* 0x0000640000000013 */
[----:B01----:R-:W-:Y:S05]  /*1b90*/  ENDCOLLECTIVE ;  /* 0x000000000000791b */ /* 0x003fea0003800000 */
.L_x_2255:
[----:B------:R-:W-:Y:S02]  /*1ba0*/  HFMA2 R16, -RZ, RZ, 0, 5.9604644775390625e-08 ;  /* 0x00000001ff107431 */ /* 0x000fe400000001ff */
        /* <DEDUP_REMOVED lines=10> */
.L_x_2256:
[----:B------:R-:W-:Y:S01]  /*1c50*/  MOV R17, R11 ;  /* 0x0000000b00117202 */ /* 0x000fe20000000f00 */
[----:B------:R-:W-:-:S07]  /*1c60*/  IMAD.MOV.U32 R4, RZ, RZ, R15 ;  /* 0x000000ffff047224 */ /* 0x000fce00078e000f */
[----:B------:R-:W-:Y:S05]  /*1c70*/  WARPSYNC.COLLECTIVE R14, `(.L_x_2257) ;  /* 0x000000000e087348 */ /* 0x000fea0003c00000 */
[----:B------:R0:W1:Y:S02]  /*1c80*/  SHFL.DOWN P0, R15, R17, R16, R19 ;  /* 0x08000010110f7389 */ /* 0x0000640000000013 */
[----:B01----:R-:W-:Y:S05]  /*1c90*/  ENDCOLLECTIVE ;  /* 0x000000000000791b */ /* 0x003fea0003800000 */
.L_x_2257:
[----:B------:R-:W-:Y:S01]  /*1ca0*/  MOV R13, R15 ;  /* 0x0000000f000d7202 */ /* 0x000fe20000000f00 */
[----:B------:R-:W-:Y:S06]  /*1cb0*/  BRA `(.L_x_2258) ;  /* 0xfffffff000447947 */ /* 0x000fec000383ffff */
        .weak           $__internal_52_$__cuda_sm20_dblrcp_rn_slowpath_v3
        .type           $__internal_52_$__cuda_sm20_dblrcp_rn_slowpath_v3,@function
        .size           $__internal_52_$__cuda_sm20_dblrcp_rn_slowpath_v3,(.L_x_27311 - $__internal_52_$__cuda_sm20_dblrcp_rn_slowpath_v3)
$__internal_52_$__cuda_sm20_dblrcp_rn_slowpath_v3:
[----:B------:R-:W-:Y:S01]  /*1cc0*/  IMAD.MOV.U32 R4, RZ, RZ, R6 ;  /* 0x000000ffff047224 */ /* 0x000fe200078e0006 */
[----:B------:R-:W-:-:S06]  /*1cd0*/  MOV R5, R7 ;  /* 0x0000000700057202 */ /* 0x000fcc0000000f00 */
        /* <DEDUP_REMOVED lines=23> */
.L_x_2261:
        /* <DEDUP_REMOVED lines=10> */
.L_x_2259:
[----:B------:R-:W-:Y:S02]  /*1ef0*/  LOP3.LUT R7, R5, 0x80000, RZ, 0xfc, !PT ;  /* 0x0008000005077812 */ /* 0x000fe400078efcff */
[----:B------:R-:W-:-:S07]  /*1f00*/  MOV R6, R4 ;  /* 0x0000000400067202 */ /* 0x000fce0000000f00 */
.L_x_2260:
[----:B------:R-:W-:-:S04]  /*1f10*/  MOV R3, 0x0 ;  /* 0x0000000000037802 */ /* 0x000fc80000000f00 */
[----:B------:R-:W-:Y:S05]  /*1f20*/  RET.REL.NODEC R2 `(_ZN2at6native26batch_norm_backward_kernelIN3c104HalfEffiEEvNS_27GenericPackedTensorAccessorIKT_Lm3ENS_16DefaultPtrTraitsET2_EES9_NS4_IS5_Lm3ES7_S8_EENS4_IT0_Lm1ES7_S8_EESC_NS4_IKSB_Lm1ES7_S8_EESE_SE_NS4_IKT1_Lm1ES7_S8_EESH_bSF_) ;  /* 0xffffffe002347950 */ /* 0x000fea0003c3ffff */
.L_x_2262:
        /* <DEDUP_REMOVED lines=13> */
.L_x_27311:


//--------------------- .text._ZN2at6native26batch_norm_backward_kernelIfffiEEvNS_27GenericPackedTensorAccessorIKT_Lm3ENS_16DefaultPtrTraitsET2_EES7_NS2_IS3_Lm3ES5_S6_EENS2_IT0_Lm1ES5_S6_EESA_NS2_IKS9_Lm1ES5_S6_EESC_SC_NS2_IKT1_Lm1ES5_S6_EESF_bSD_ --------------------------
	.section	.text._ZN2at6native26batch_norm_backward_kernelIfffiEEvNS_27GenericPackedTensorAccessorIKT_Lm3ENS_16DefaultPtrTraitsET2_EES7_NS2_IS3_Lm3ES5_S6_EENS2_IT0_Lm1ES5_S6_EESA_NS2_IKS9_Lm1ES5_S6_EESC_SC_NS2_IKT1_Lm1ES5_S6_EESF_bSD_,"ax",@progbits
	.align	128
        .global         _ZN2at6native26batch_norm_backward_kernelIfffiEEvNS_27GenericPackedTensorAccessorIKT_Lm3ENS_16DefaultPtrTraitsET2_EES7_NS2_IS3_Lm3ES5_S6_EENS2_IT0_Lm1ES5_S6_EESA_NS2_IKS9_Lm1ES5_S6_EESC_SC_NS2_IKT1_Lm1ES5_S6_EESF_bSD_
        .type           _ZN2at6native26batch_norm_backward_kernelIfffiEEvNS_27GenericPackedTensorAccessorIKT_Lm3ENS_16DefaultPtrTraitsET2_EES7_NS2_IS3_Lm3ES5_S6_EENS2_IT0_Lm1ES5_S6_EESA_NS2_IKS9_Lm1ES5_S6_EESC_SC_NS2_IKT1_Lm1ES5_S6_EESF_bSD_,@function
        .size           _ZN2at6native26batch_norm_backward_kernelIfffiEEvNS_27GenericPackedTensorAccessorIKT_Lm3ENS_16DefaultPtrTraitsET2_EES7_NS2_IS3_Lm3ES5_S6_EENS2_IT0_Lm1ES5_S6_EESA_NS2_IKS9_Lm1ES5_S6_EESC_SC_NS2_IKT1_Lm1ES5_S6_EESF_bSD_,(.L_x_27312 - _ZN2at6native26batch_norm_backward_kernelIfffiEEvNS_27GenericPackedTensorAccessorIKT_Lm3ENS_16DefaultPtrTraitsET2_EES7_NS2_IS3_Lm3ES5_S6_EENS2_IT0_Lm1ES5_S6_EESA_NS2_IKS9_Lm1ES5_S6_EESC_SC_NS2_IKT1_Lm1ES5_S6_EESF_bSD_)
        .other          _ZN2at6native26batch_norm_backward_kernelIfffiEEvNS_27GenericPackedTensorAccessorIKT_Lm3ENS_16DefaultPtrTraitsET2_EES7_NS2_IS3_Lm3ES5_S6_EENS2_IT0_Lm1ES5_S6_EESA_NS2_IKS9_Lm1ES5_S6_EESC_SC_NS2_IKT1_Lm1ES5_S6_EESF_bSD_,@"STO_CUDA_ENTRY STV_DEFAULT"
_ZN2at6native26batch_norm_backward_kernelIfffiEEvNS_27GenericPackedTensorAccessorIKT_Lm3ENS_16DefaultPtrTraitsET2_EES7_NS2_IS3_Lm3ES5_S6_EENS2_IT0_Lm1ES5_S6_EESA_NS2_IKS9_Lm1ES5_S6_EESC_SC_NS2_IKT1_Lm1ES5_S6_EESF_bSD_:
.text._ZN2at6native26batch_norm_backward_kernelIfffiEEvNS_27GenericPackedTensorAccessorIKT_Lm3ENS_16DefaultPtrTraitsET2_EES7_NS2_IS3_Lm3ES5_S6_EENS2_IT0_Lm1ES5_S6_EESA_NS2_IKS9_Lm1ES5_S6_EESC_SC_NS2_IKT1_Lm1ES5_S6_EESF_bSD_:
        /* <DEDUP_REMOVED lines=18> */
.L_x_2263:
        /* <DEDUP_REMOVED lines=27> */
[----:B-----5:R-:W-:Y:S05]  /*02d0*/  CALL.REL.NOINC `($__internal_53_$__cuda_sm20_dblrcp_rn_slowpath_v3) ;  /* 0x00000014009c7944 */ /* 0x020fea0003c00000 */
[----:B------:R-:W-:Y:S01]  /*02e0*/  MOV R2, R6 ;  /* 0x0000000600027202 */ /* 0x000fe20000000f00 */
[----:B------:R-:W-:-:S07]  /*02f0*/  IMAD.MOV.U32 R3, RZ, RZ, R7 ;  /* 0x000000ffff037224 */ /* 0x000fce00078e0007 */
.L_x_2265:
[----:B------:R-:W-:Y:S01]  /*0300*/  UMOV UR8, 0xf0000000 ;  /* 0xf000000000087882 */ /* 0x000fe20000000000 */
[----:B------:R-:W-:Y:S01]  /*0310*/  UMOV UR9, 0x380fffff ;  /* 0x380fffff00097882 */ /* 0x000fe20000000000 */
[----:B------:R-:W0:Y:S01]  /*0320*/  F2F.F32.F64 R4, R2 ;  /* 0x0000000200047310 */ /* 0x000e220000301000 */
[----:B------:R-:W-:-:S14]  /*0330*/  DSETP.GEU.AND P0, PT, |R2|, UR8, PT ;  /* 0x0000000802007e2a */ /* 0x000fdc000bf0e200 */
[----:B0-----:R-:W-:-:S07]  /*0340*/  @!P0 FMUL R4, R4, 1.175494350822287508e-38 ;  /* 0x0080000004048820 */ /* 0x001fce0000400000 */
.L_x_2264:
[----:B0-----:R-:W0:Y:S01]  /*0350*/  LDC R2, c[0x0][0x408] ;  /* 0x00010200ff027b82 */ /* 0x001e220000000800 */
[----:B------:R-:W1:Y:S01]  /*0360*/  LDCU UR4, c[0x0][0x3a8] ;  /* 0x00007500ff0477ac */ /* 0x000e620008000800 */
[----:B------:R-:W-:Y:S01]  /*0370*/  IMAD.MOV.U32 R5, RZ, RZ, 0x3f800000 ;  /* 0x3f800000ff057424 */ /* 0x000fe200078e00ff */
[----:B------:R-:W2:Y:S01]  /*0380*/  LDCU UR9, c[0x0][0x3bc] ;  /* 0x00007780ff0977ac */ /* 0x000ea20008000800 */
[----:B------:R-:W3:Y:S01]  /*0390*/  LDCU UR12, c[0x0][0x39c] ;  /* 0x00007380ff0c77ac */ /* 0x000ee20008000800 */
[----:B------:R-:W4:Y:S01]  /*03a0*/  LDCU.64 UR10, c[0x0][0x3a0] ;  /* 0x00007400ff0a77ac */ /* 0x000f220008000a00 */
[----:B------:R-:W0:Y:S02]  /*03b0*/  LDCU.64 UR14, c[0x0][0x380] ;  /* 0x00007000ff0e77ac */ /* 0x000e240008000a00 */
[----:B0-----:R-:W-:Y:S02]  /*03c0*/  ISETP.GE.AND P0, PT, R2, 0x1, PT ;  /* 0x000000010200780c */ /* 0x001fe40003f06270 */
[----:B------:R-:W0:Y:S11]  /*03d0*/  S2R R2, SR_TID.Y ;  /* 0x0000000000027919 */ /* 0x000e360000002200 */
[----:B------:R-:W2:Y:S08]  /*03e0*/  @P0 LDC R3, c[0x0][0x40c] ;  /* 0x00010300ff030b82 */ /* 0x000eb00000000800 */
[----:B------:R-:W3:Y:S01]  /*03f0*/  @P0 LDC.64 R6, c[0x0][0x400] ;  /* 0x00010000ff060b82 */ /* 0x000ee20000000a00 */
[----:B-1----:R-:W-:Y:S01]  /*0400*/  MOV R9, UR4 ;  /* 0x0000000400097c02 */ /* 0x002fe20008000f00 */
[----:B--2---:R-:W-:-:S04]  /*0410*/  @P0 IMAD R3, R3, UR5, RZ ;  /* 0x0000000503030c24 */ /* 0x004fc8000f8e02ff */
[----:B---3--:R-:W-:-:S05]  /*0420*/  @P0 IMAD.WIDE R6, R3, 0x4, R6 ;  /* 0x0000000403060825 */ /* 0x008fca00078e0206 */
[----:B------:R1:W5:Y:S01]  /*0430*/  @P0 LDG.E R5, desc[UR6][R6.64] ;  /* 0x0000000606050981 */ /* 0x000362000c1e1900 */
[----:B0-----:R-:W-:Y:S01]  /*0440*/  ISETP.GE.AND P0, PT, R2, R9, PT ;  /* 0x000000090200720c */ /* 0x001fe20003f06270 */
[----:B------:R-:W-:Y:S01]  /*0450*/  BSSY.RECONVERGENT B0, `(.L_x_2266) ;  /* 0x0000033000007945 */ /* 0x000fe20003800200 */
[----:B------:R-:W-:-:S11]  /*0460*/  CS2R R10, SRZ ;  /* 0x00000000000a7805 */ /* 0x000fd6000001ff00 */
[----:B-1--4-:R-:W-:Y:S05]  /*0470*/  @P0 BRA `(.L_x_2267) ;  /* 0x0000000000c00947 */ /* 0x012fea0003800000 */
[----:B------:R-:W0:Y:S01]  /*0480*/  LDC R15, c[0x0][0x3b8] ;  /* 0x0000ee00ff0f7b82 */ /* 0x000e220000000800 */
[----:B------:R-:W1:Y:S01]  /*0490*/  S2R R3, SR_TID.X ;  /* 0x0000000000037919 */ /* 0x000e620000002100 */
[----:B------:R-:W-:Y:S01]  /*04a0*/  CS2R R10, SRZ ;  /* 0x00000000000a7805 */ /* 0x000fe2000001ff00 */
[----:B------:R-:W-:-:S05]  /*04b0*/  IMAD.MOV.U32 R14, RZ, RZ, R2 ;  /* 0x000000ffff0e7224 */ /* 0x000fca00078e0002 */
[----:B------:R-:W2:Y:S08]  /*04c0*/  LDC R16, c[0x0][0x398] ;  /* 0x0000e600ff107b82 */ /* 0x000eb00000000800 */
[----:B------:R-:W3:Y:S08]  /*04d0*/  LDC R12, c[0x0][0x360] ;  /* 0x0000d800ff0c7b82 */ /* 0x000ef00000000800 */
[----:B------:R-:W4:Y:S01]  /*04e0*/  LDC R13, c[0x0][0x364] ;  /* 0x0000d900ff0d7b82 */ /* 0x000f220000000800 */
[----:B0-----:R-:W-:-:S02]  /*04f0*/  IMAD R15, R15, UR5, RZ ;  /* 0x000000050f0f7c24 */ /* 0x001fc4000f8e02ff */
[----:B-12---:R-:W-:-:S07]  /*0500*/  IMAD R16, R16, UR5, RZ ;  /* 0x0000000510107c24 */ /* 0x006fce000f8e02ff */
.L_x_2271:
        /* <DEDUP_REMOVED lines=15> */
.L_x_2270:
[C---:B------:R-:W-:Y:S02]  /*0600*/  IMAD R6, R21.reuse, UR12, RZ ;  /* 0x0000000c15067c24 */ /* 0x040fe4000f8e02ff */
[----:B------:R-:W-:-:S03]  /*0610*/  IMAD R7, R21, UR9, RZ ;  /* 0x0000000915077c24 */ /* 0x000fc6000f8e02ff */
[C---:B------:R-:W-:Y:S02]  /*0620*/  IADD3 R9, P1, PT, R6.reuse, R19, RZ ;  /* 0x0000001306097210 */ /* 0x040fe40007f3e0ff */
[----:B------:R-:W-:Y:S02]  /*0630*/  IADD3 R23, P0, PT, R7, R17, RZ ;  /* 0x0000001107177210 */ /* 0x000fe40007f1e0ff */
[----:B------:R-:W-:Y:S02]  /*0640*/  LEA.HI.X.SX32 R24, R6, R22, 0x1, P1 ;  /* 0x0000001606187211 */ /* 0x000fe400008f0eff */
[----:B------:R-:W-:Y:S02]  /*0650*/  LEA R6, P1, R9, UR14, 0x2 ;  /* 0x0000000e09067c11 */ /* 0x000fe4000f8210ff */
[----:B------:R-:W-:Y:S02]  /*0660*/  LEA.HI.X.SX32 R26, R7, R20, 0x1, P0 ;  /* 0x00000014071a7211 */ /* 0x000fe400000f0eff */
[----:B------:R-:W-:-:S02]  /*0670*/  LEA.HI.X R7, R9, UR15, R24, 0x2, P1 ;  /* 0x0000000f09077c11 */ /* 0x000fc400088f1418 */
[----:B------:R-:W-:-:S04]  /*0680*/  LEA R8, P0, R23, UR10, 0x2 ;  /* 0x0000000a17087c11 */ /* 0x000fc8000f8010ff */
[----:B------:R-:W-:Y:S01]  /*0690*/  LEA.HI.X R9, R23, UR11, R26, 0x2, P0 ;  /* 0x0000000b17097c11 */ /* 0x000fe200080f141a */
[----:B------:R-:W2:Y:S04]  /*06a0*/  LDG.E R7, desc[UR6][R6.64] ;  /* 0x0000000606077981 */ /* 0x000ea8000c1e1900 */
[----:B------:R-:W4:Y:S01]  /*06b0*/  LDG.E R8, desc[UR6][R8.64] ;  /* 0x0000000608087981 */ /* 0x000f22000c1e1900 */
[----:B---3--:R-:W-:-:S04]  /*06c0*/  IADD3 R21, PT, PT, R12, R21, RZ ;  /* 0x000000150c157210 */ /* 0x008fc80007ffe0ff */
[----:B------:R-:W-:Y:S01]  /*06d0*/  ISETP.GE.AND P0, PT, R21, R18, PT ;  /* 0x000000121500720c */ /* 0x000fe20003f06270 */
[----:B--2--5:R-:W-:Y:S01]  /*06e0*/  FADD.FTZ R23, R7, -R0 ;  /* 0x8000000007177221 */ /* 0x024fe20000010000 */
[----:B----4-:R-:W-:-:S03]  /*06f0*/  FADD.FTZ R10, R8, R10 ;  /* 0x0000000a080a7221 */ /* 0x010fc60000010000 */
[----:B------:R-:W-:-:S08]  /*0700*/  FFMA.FTZ R11, R8, R23, R11 ;  /* 0x00000017080b7223 */ /* 0x000fd0000001000b */
[----:B------:R-:W-:Y:S05]  /*0710*/  @!P0 BRA `(.L_x_2270) ;  /* 0xfffffffc00b88947 */ /* 0x000fea000383ffff */
.L_x_2269:
[----:B------:R-:W-:Y:S05]  /*0720*/  BSYNC.RECONVERGENT B1 ;  /* 0x0000000000017941 */ /* 0x000fea0003800200 */
.L_x_2268:
[----:B------:R-:W0:Y:S01]  /*0730*/  LDCU UR4, c[0x0][0x3a8] ;  /* 0x00007500ff0477ac */ /* 0x000e220008000800 */
[----:B----4-:R-:W-:Y:S02]  /*0740*/  IMAD.IADD R14, R13, 0x1, R14 ;  /* 0x000000010d0e7824 */ /* 0x010fe400078e020e */
[----:B0-----:R-:W-:-:S05]  /*0750*/  IMAD.U32 R9, RZ, RZ, UR4 ;  /* 0x00000004ff097e24 */ /* 0x001fca000f8e00ff */
[----:B------:R-:W-:-:S13]  /*0760*/  ISETP.GE.AND P0, PT, R14, R9, PT ;  /* 0x000000090e00720c */ /* 0x000fda0003f06270 */
[----:B------:R-:W-:Y:S05]  /*0770*/  @!P0 BRA `(.L_x_2271) ;  /* 0xfffffffc00648947 */ /* 0x000fea000383ffff */
.L_x_2267:
[----:B------:R-:W-:Y:S05]  /*0780*/  BSYNC.RECONVERGENT B0 ;  /* 0x0000000000007941 */ /* 0x000fea0003800200 */
.L_x_2266:
[----:B------:R-:W0:Y:S01]  /*0790*/  SHFL.DOWN PT, R3, R10, 0x10, 0x1f ;  /* 0x0a001f000a037f89 */ /* 0x000e2200000e0000 */
[----:B------:R-:W1:Y:S01]  /*07a0*/  LDCU UR8, c[0x0][0x360] ;  /* 0x00006c00ff0877ac */ /* 0x000e620008000800 */
[----:B------:R-:W-:Y:S02]  /*07b0*/  BSSY B0, `(.L_x_2272) ;  /* 0x0000041000007945 */ /* 0x000fe40003800000 */
[----:B------:R-:W2:Y:S01]  /*07c0*/  SHFL.DOWN PT, R6, R11, 0x10, 0x1f ;  /* 0x0a001f000b067f89 */ /* 0x000ea200000e0000 */
[----:B------:R-:W1:Y:S01]  /*07d0*/  LDCU UR9, c[0x0][0x364] ;  /* 0x00006c80ff0977ac */ /* 0x000e620008000800 */
[----:B------:R-:W-:Y:S01]  /*07e0*/  BAR.SYNC.DEFER_BLOCKING 0x0 ;  /* 0x0000000000007b1d */ /* 0x000fe20000010000 */
[----:B-1----:R-:W-:Y:S01]  /*07f0*/  UIMAD UR4, UR8, UR9, URZ ;  /* 0x00000009080472a4 */ /* 0x002fe2000f8e02ff */
[----:B0-----:R-:W-:-:S04]  /*0800*/  FADD.FTZ R7, R3, R10 ;  /* 0x0000000a03077221 */ /* 0x001fc80000010000 */
[----:B------:R-:W0:Y:S01]  /*0810*/  S2R R3, SR_TID.X ;  /* 0x0000000000037919 */ /* 0x000e220000002100 */
[----:B------:R-:W-:Y:S01]  /*0820*/  USHF.R.U32.HI UR4, URZ, 0x5, UR4 ;  /* 0x00000005ff047899 */ /* 0x000fe20008011604 */
[----:B--2---:R-:W-:Y:S01]  /*0830*/  FADD.FTZ R6, R6, R11 ;  /* 0x0000000b06067221 */ /* 0x004fe20000010000 */
[----:B------:R-:W1:Y:S04]  /*0840*/  SHFL.DOWN PT, R8, R7, 0x8, 0x1f ;  /* 0x09001f0007087f89 */ /* 0x000e6800000e0000 */
[----:B------:R-:W2:Y:S01]  /*0850*/  SHFL.DOWN PT, R13, R6, 0x8, 0x1f ;  /* 0x09001f00060d7f89 */ /* 0x000ea200000e0000 */
[----:B-1----:R-:W-:Y:S01]  /*0860*/  FADD.FTZ R8, R7, R8 ;  /* 0x0000000807087221 */ /* 0x002fe20000010000 */
[----:B--2---:R-:W-:-:S04]  /*0870*/  FADD.FTZ R13, R6, R13 ;  /* 0x0000000d060d7221 */ /* 0x004fc80000010000 */
[----:B------:R-:W1:Y:S01]  /*0880*/  SHFL.DOWN PT, R15, R8, 0x4, 0x1f ;  /* 0x08801f00080f7f89 */ /* 0x000e6200000e0000 */
[----:B0-----:R-:W-:-:S03]  /*0890*/  IMAD R17, R2, UR8, R3 ;  /* 0x0000000802117c24 */ /* 0x001fc6000f8e0203 */
[----:B------:R-:W0:Y:S02]  /*08a0*/  SHFL.DOWN PT, R10, R13, 0x4, 0x1f ;  /* 0x08801f000d0a7f89 */ /* 0x000e2400000e0000 */
[C---:B------:R-:W-:Y:S02]  /*08b0*/  LOP3.LUT P0, R14, R17.reuse, 0x1f, RZ, 0xc0, !PT ;  /* 0x0000001f110e7812 */ /* 0x040fe4000780c0ff */
[----:B------:R-:W-:-:S11]  /*08c0*/  ISETP.GE.U32.AND P1, PT, R17, UR4, PT ;  /* 0x0000000411007c0c */ /* 0x000fd6000bf26070 */
[----:B---3--:R-:W-:Y:S02]  /*08d0*/  @!P0 MOV R12, 0x400 ;  /* 0x00000400000c8802 */ /* 0x008fe40000000f00 */
[----:B------:R-:W2:Y:S01]  /*08e0*/  @!P1 S2R R19, SR_CgaCtaId ;  /* 0x0000000000139919 */ /* 0x000ea20000008800 */
[----:B------:R-:W-:Y:S01]  /*08f0*/  @!P1 MOV R16, 0x400 ;  /* 0x0000040000109802 */ /* 0x000fe20000000f00 */
[----:B-1----:R-:W-:Y:S01]  /*0900*/  FADD.FTZ R15, R8, R15 ;  /* 0x0000000f080f7221 */ /* 0x002fe20000010000 */
[----:B0-----:R-:W-:-:S04]  /*0910*/  FADD.FTZ R10, R13, R10 ;  /* 0x0000000a0d0a7221 */ /* 0x001fc80000010000 */
[----:B------:R-:W0:Y:S04]  /*0920*/  SHFL.DOWN PT, R6, R15, 0x2, 0x1f ;  /* 0x08401f000f067f89 */ /* 0x000e2800000e0000 */
[----:B------:R-:W1:Y:S01]  /*0930*/  SHFL.DOWN PT, R7, R10, 0x2, 0x1f ;  /* 0x08401f000a077f89 */ /* 0x000e6200000e0000 */
[----:B------:R-:W3:Y:S01]  /*0940*/  @!P0 S2R R13, SR_CgaCtaId ;  /* 0x00000000000d8919 */ /* 0x000ee20000008800 */
[----:B0-----:R-:W-:Y:S01]  /*0950*/  FADD.FTZ R8, R15, R6 ;  /* 0x000000060f087221 */ /* 0x001fe20000010000 */
[----:B--2---:R-:W-:Y:S01]  /*0960*/  @!P1 LEA R19, R19, R16, 0x18 ;  /* 0x0000001013139211 */ /* 0x004fe200078ec0ff */
[----:B-1----:R-:W-:-:S03]  /*0970*/  FADD.FTZ R11, R10, R7 ;  /* 0x000000070a0b7221 */ /* 0x002fc60000010000 */
[----:B------:R-:W-:Y:S01]  /*0980*/  @!P1 LEA R10, R14, R19, 0x3 ;  /* 0x000000130e0a9211 */ /* 0x000fe200078e18ff */
[----:B------:R-:W0:Y:S04]  /*0990*/  SHFL.DOWN PT, R7, R8, 0x1, 0x1f ;  /* 0x08201f0008077f89 */ /* 0x000e2800000e0000 */
[----:B------:R-:W1:Y:S01]  /*09a0*/  SHFL.DOWN PT, R6, R11, 0x1, 0x1f ;  /* 0x08201f000b067f89 */ /* 0x000e6200000e0000 */
[----:B---3--:R-:W-:-:S04]  /*09b0*/  @!P0 LEA R12, R13, R12, 0x18 ;  /* 0x0000000c0d0c8211 */ /* 0x008fc800078ec0ff */
[----:B------:R-:W-:Y:S01]  /*09c0*/  @!P0 LEA.HI R12, R17, R12, RZ, 0x1e ;  /* 0x0000000c110c8211 */ /* 0x000fe200078ff0ff */
[----:B0-----:R-:W-:Y:S01]  /*09d0*/  FADD.FTZ R13, R8, R7 ;  /* 0x00000007080d7221 */ /* 0x001fe20000010000 */
[----:B-1----:R-:W-:-:S04]  /*09e0*/  FADD.FTZ R15, R11, R6 ;  /* 0x000000060b0f7221 */ /* 0x002fc80000010000 */
[----:B------:R0:W-:Y:S01]  /*09f0*/  @!P0 STS [R12], R13 ;  /* 0x0000000d0c008388 */ /* 0x0001e20000000800 */
[----:B------:R-:W-:-:S03]  /*0a00*/  CS2R R6, SRZ ;  /* 0x0000000000067805 */ /* 0x000fc6000001ff00 */
        /* <DEDUP_REMOVED lines=25> */
.L_x_2295:
[----:B01----:R-:W-:Y:S01]  /*0ba0*/  FADD.FTZ R6, R6, R11 ;  /* 0x0000000b06067221 */ /* 0x003fe20000010000 */
[----:B--2---:R-:W-:-:S07]  /*0bb0*/  FADD.FTZ R7, R7, R8 ;  /* 0x0000000807077221 */ /* 0x004fce0000010000 */
.L_x_2273:
[----:B------:R-:W-:Y:S05]  /*0bc0*/  BSYNC B0 ;  /* 0x0000000000007941 */ /* 0x000fea0003800000 */
.L_x_2272:
        /* <DEDUP_REMOVED lines=43> */
.L_x_2281:
[----:B------:R-:W0:Y:S01]  /*0e80*/  LDC R20, c[0x0][0x3b0] ;  /* 0x0000ec00ff147b82 */ /* 0x000e220000000800 */
[----:B------:R-:W-:Y:S01]  /*0e90*/  BSSY.RECONVERGENT B1, `(.L_x_2278) ;  /* 0x000002c000017945 */ /* 0x000fe20003800200 */
[----:B0-----:R-:W-:-:S13]  /*0ea0*/  ISETP.GE.AND P0, PT, R3, R20, PT ;  /* 0x000000140300720c */ /* 0x001fda0003f06270 */
[----:B------:R-:W-:Y:S05]  /*0eb0*/  @P0 BRA `(.L_x_2279) ;  /* 0x0000000000a40947 */ /* 0x000fea0003800000 */
[----:B------:R-:W0:Y:S01]  /*0ec0*/  LDCU UR10, c[0x0][0x3b4] ;  /* 0x00007680ff0a77ac */ /* 0x000e220008000800 */
[----:B------:R-:W-:Y:S01]  /*0ed0*/  SHF.R.S32.HI R8, RZ, 0x1f, R14 ;  /* 0x0000001fff087819 */ /* 0x000fe2000001140e */
[----:B------:R-:W-:Y:S01]  /*0ee0*/  IMAD.MOV.U32 R27, RZ, RZ, R3 ;  /* 0x000000ffff1b7224 */ /* 0x000fe200078e0003 */
[----:B------:R-:W-:Y:S01]  /*0ef0*/  SHF.R.S32.HI R11, RZ, 0x1f, R15 ;  /* 0x0000001fff0b7819 */ /* 0x000fe2000001140f */
[----:B------:R-:W2:Y:S01]  /*0f00*/  LDCU UR4, c[0x0][0x3d4] ;  /* 0x00007a80ff0477ac */ /* 0x000ea20008000800 */
        /* <DEDUP_REMOVED lines=11> */
.L_x_2280:
        /* <DEDUP_REMOVED lines=8> */
[----:B------:R-:W-:-:S02]  /*1040*/  LEA R10, P0, R11, UR14, 0x2 ;  /* 0x0000000e0b0a7c11 */ /* 0x000fc4000f8010ff */
[----:B------:R-:W2:Y:S02]  /*1050*/  LDG.E R9, desc[UR6][R8.64] ;  /* 0x0000000608097981 */ /* 0x000ea4000c1e1900 */
[----:B------:R-:W-:-:S06]  /*1060*/  LEA.HI.X R11, R11, UR15, R12, 0x2, P0 ;  /* 0x0000000f0b0b7c11 */ /* 0x000fcc00080f140c */
[----:B------:R-:W3:Y:S01]  /*1070*/  LDG.E R11, desc[UR6][R10.64] ;  /* 0x000000060a0b7981 */ /* 0x000ee2000c1e1900 */
[----:B------:R-:W-:-:S05]  /*1080*/  IMAD R13, R27, UR12, RZ ;  /* 0x0000000c1b0d7c24 */ /* 0x000fca000f8e02ff */
[----:B------:R-:W-:-:S04]  /*1090*/  IADD3 R28, P0, PT, R13, R21, RZ ;  /* 0x000000150d1c7210 */ /* 0x000fc80007f1e0ff */
[----:B------:R-:W-:Y:S01]  /*10a0*/  LEA.HI.X.SX32 R13, R13, R24, 0x1, P0 ;  /* 0x000000180d0d7211 */ /* 0x000fe200000f0eff */
[----:B------:R-:W-:Y:S02]  /*10b0*/  VIADD R27, R27, UR8 ;  /* 0x000000081b1b7c36 */ /* 0x000fe40008000000 */
[----:B--2---:R-:W-:-:S04]  /*10c0*/  FADD.FTZ R12, R9, -R0 ;  /* 0x80000000090c7221 */ /* 0x004fc80000010000 */
[----:B---3--:R-:W-:Y:S01]  /*10d0*/  FFMA.FTZ R26, -R18, R12, R11 ;  /* 0x0000000c121a7223 */ /* 0x008fe2000001010b */
[----:B------:R-:W-:-:S03]  /*10e0*/  LEA R12, P0, R28, UR20, 0x2 ;  /* 0x000000141c0c7c11 */ /* 0x000fc6000f8010ff */
[----:B------:R-:W-:Y:S01]  /*10f0*/  FADD.FTZ R26, -R17, R26 ;  /* 0x0000001a111a7221 */ /* 0x000fe20000010100 */
[----:B------:R-:W-:-:S03]  /*1100*/  LEA.HI.X R13, R28, UR21, R13, 0x2, P0 ;  /* 0x000000151c0d7c11 */ /* 0x000fc600080f140d */
[----:B------:R-:W-:-:S05]  /*1110*/  FMUL.FTZ R29, R5, R26 ;  /* 0x0000001a051d7220 */ /* 0x000fca0000410000 */
[----:B------:R0:W-:Y:S01]  /*1120*/  STG.E desc[UR6][R12.64], R29 ;  /* 0x0000001d0c007986 */ /* 0x0001e2000c101906 */
[----:B------:R-:W-:-:S13]  /*1130*/  ISETP.GE.AND P0, PT, R27, R20, PT ;  /* 0x000000141b00720c */ /* 0x000fda0003f06270 */
[----:B0-----:R-:W-:Y:S05]  /*1140*/  @!P0 BRA `(.L_x_2280) ;  /* 0xfffffffc009c8947 */ /* 0x001fea000383ffff */
.L_x_2279:
[----:B-1----:R-:W-:Y:S05]  /*1150*/  BSYNC.RECONVERGENT B1 ;  /* 0x0000000000017941 */ /* 0x002fea0003800200 */
.L_x_2278:
[----:B------:R-:W0:Y:S01]  /*1160*/  LDCU UR4, c[0x0][0x3a8] ;  /* 0x00007500ff0477ac */ /* 0x000e220008000800 */
[----:B------:R-:W-:-:S04]  /*1170*/  IADD3 R2, PT, PT, R2, UR9, RZ ;  /* 0x0000000902027c10 */ /* 0x000fc8000fffe0ff */
[----:B0-----:R-:W-:-:S13]  /*1180*/  ISETP.GE.AND P0, PT, R2, UR4, PT ;  /* 0x0000000402007c0c */ /* 0x001fda000bf06270 */
[----:B------:R-:W-:Y:S05]  /*1190*/  @!P0 BRA `(.L_x_2281) ;  /* 0xfffffffc00388947 */ /* 0x000fea000383ffff */
[----:B------:R-:W-:Y:S05]  /*11a0*/  BRA `(.L_x_2276) ;  /* 0x0000000000907947 */ /* 0x000fea0003800000 */
.L_x_2277:
        /* <DEDUP_REMOVED lines=15> */
.L_x_2284:
[----:B--2---:R-:W-:-:S05]  /*12a0*/  IMAD R9, R13, UR17, RZ ;  /* 0x000000110d097c24 */ /* 0x004fca000f8e02ff */
[----:B------:R-:W-:-:S04]  /*12b0*/  IADD3 R8, P0, PT, R9, R12, RZ ;  /* 0x0000000c09087210 */ /* 0x000fc80007f1e0ff */
[----:B------:R-:W-:Y:S02]  /*12c0*/  LEA.HI.X.SX32 R9, R9, R20, 0x1, P0 ;  /* 0x0000001409097211 */ /* 0x000fe400000f0eff */
[----:B------:R-:W-:-:S04]  /*12d0*/  LEA R10, P0, R8, UR22, 0x2 ;  /* 0x00000016080a7c11 */ /* 0x000fc8000f8010ff */
[----:B------:R-:W-:-:S05]  /*12e0*/  LEA.HI.X R11, R8, UR23, R9, 0x2, P0 ;  /* 0x00000017080b7c11 */ /* 0x000fca00080f1409 */
[----:B------:R-:W2:Y:S01]  /*12f0*/  LDG.E R10, desc[UR6][R10.64] ;  /* 0x000000060a0a7981 */ /* 0x000ea2000c1e1900 */
[C---:B-1----:R-:W-:Y:S02]  /*1300*/  IMAD R9, R13.reuse, UR24, RZ ;  /* 0x000000180d097c24 */ /* 0x042fe4000f8e02ff */
[----:B------:R-:W-:-:S03]  /*1310*/  VIADD R13, R13, UR8 ;  /* 0x000000080d0d7c36 */ /* 0x000fc60008000000 */
[----:B------:R-:W-:-:S04]  /*1320*/  IADD3 R17, P0, PT, R9, R0, RZ ;  /* 0x0000000009117210 */ /* 0x000fc80007f1e0ff */
[----:B------:R-:W-:Y:S02]  /*1330*/  LEA.HI.X.SX32 R18, R9, R22, 0x1, P0 ;  /* 0x0000001609127211 */ /* 0x000fe400000f0eff */
[----:B------:R-:W-:-:S04]  /*1340*/  LEA R8, P0, R17, UR26, 0x2 ;  /* 0x0000001a11087c11 */ /* 0x000fc8000f8010ff */
[----:B------:R-:W-:Y:S02]  /*1350*/  LEA.HI.X R9, R17, UR27, R18, 0x2, P0 ;  /* 0x0000001b11097c11 */ /* 0x000fe400080f1412 */
[----:B------:R-:W-:Y:S01]  /*1360*/  ISETP.GE.AND P0, PT, R13, R16, PT ;  /* 0x000000100d00720c */ /* 0x000fe20003f06270 */
[----:B--2---:R-:W-:-:S05]  /*1370*/  FMUL.FTZ R17, R5, R10 ;  /* 0x0000000a05117220 */ /* 0x004fca0000410000 */
[----:B------:R2:W-:Y:S07]  /*1380*/  STG.E desc[UR6][R8.64], R17 ;  /* 0x0000001108007986 */ /* 0x0005ee000c101906 */
[----:B------:R-:W-:Y:S05]  /*1390*/  @!P0 BRA `(.L_x_2284) ;  /* 0xfffffffc00c08947 */ /* 0x000fea000383ffff */
.L_x_2283:
[----:B01----:R-:W-:Y:S05]  /*13a0*/  BSYNC.RECONVERGENT B1 ;  /* 0x0000000000017941 */ /* 0x003fea0003800200 */
.L_x_2282:
[----:B------:R-:W0:Y:S01]  /*13b0*/  LDCU UR4, c[0x0][0x3a8] ;  /* 0x00007500ff0477ac */ /* 0x000e220008000800 */
[----:B------:R-:W-:-:S04]  /*13c0*/  IADD3 R2, PT, PT, R2, UR9, RZ ;  /* 0x0000000902027c10 */ /* 0x000fc8000fffe0ff */
[----:B0-----:R-:W-:-:S13]  /*13d0*/  ISETP.GE.AND P0, PT, R2, UR4, PT ;  /* 0x0000000402007c0c */ /* 0x001fda000bf06270 */
[----:B------:R-:W-:Y:S05]  /*13e0*/  @!P0 BRA `(.L_x_2277) ;  /* 0xfffffffc00708947 */ /* 0x000fea000383ffff */
.L_x_2276:
[----:B01----:R-:W-:Y:S05]  /*13f0*/  BSYNC.RECONVERGENT B0 ;  /* 0x0000000000007941 */ /* 0x003fea0003800200 */
.L_x_2275:
        /* <DEDUP_REMOVED lines=19> */
.L_x_2274:
[----:B------:R-:W-:Y:S02]  /*1530*/  HFMA2 R19, -RZ, RZ, 0, 1.847743988037109375e-06 ;  /* 0x0000001fff137431 */ /* 0x000fe400000001ff */
[----:B-1----:R-:W-:Y:S02]  /*1540*/  IMAD.MOV.U32 R17, RZ, RZ, R6 ;  /* 0x000000ffff117224 */ /* 0x002fe400078e0006 */
[----:B------:R-:W-:Y:S02]  /*1550*/  IMAD.MOV.U32 R18, RZ, RZ, 0x10 ;  /* 0x00000010ff127424 */ /* 0x000fe400078e00ff */
[----:B------:R-:W-:-:S07]  /*1560*/  IMAD.MOV.U32 R14, RZ, RZ, -0x1 ;  /* 0xffffffffff0e7424 */ /* 0x000fce00078e00ff */
[----:B-----5:R-:W-:Y:S05]  /*1570*/  WARPSYNC.COLLECTIVE R14, `(.L_x_2285) ;  /* 0x000000000e087348 */ /* 0x020fea0003c00000 */
[----:B------:R0:W1:Y:S02]  /*1580*/  SHFL.DOWN P0, R16, R17, R18, R19 ;  /* 0x0800001211107389 */ /* 0x0000640000000013 */
[----:B01---5:R-:W-:Y:S05]  /*1590*/  ENDCOLLECTIVE ;  /* 0x000000000000791b */ /* 0x023fea0003800000 */
.L_x_2285:
[----:B------:R-:W-:Y:S01]  /*15a0*/  MOV R17, R7 ;  /* 0x0000000700117202 */ /* 0x000fe20000000f00 */
[----:B------:R-:W-:-:S07]  /*15b0*/  IMAD.MOV.U32 R11, RZ, RZ, R16 ;  /* 0x000000ffff0b7224 */ /* 0x000fce00078e0010 */
[----:B------:R-:W-:Y:S05]  /*15c0*/  WARPSYNC.COLLECTIVE R14, `(.L_x_2286) ;  /* 0x000000000e087348 */ /* 0x000fea0003c00000 */
[----:B------:R0:W1:Y:S02]  /*15d0*/  SHFL.DOWN P0, R16, R17, R18, R19 ;  /* 0x0800001211107389 */ /* 0x0000640000000013 */
[----:B01----:R-:W-:Y:S05]  /*15e0*/  ENDCOLLECTIVE ;  /* 0x000000000000791b */ /* 0x003fea0003800000 */
.L_x_2286:
[----:B------:R-:W-:-:S05]  /*15f0*/  FADD.FTZ R11, R6, R11 ;  /* 0x0000000b060b7221 */ /* 0x000fca0000010000 */
[----:B------:R-:W-:Y:S01]  /*1600*/  MOV R17, R11 ;  /* 0x0000000b00117202 */ /* 0x000fe20000000f00 */
[----:B------:R-:W-:Y:S02]  /*1610*/  IMAD.MOV.U32 R18, RZ, RZ, 0x8 ;  /* 0x00000008ff127424 */ /* 0x000fe400078e00ff */
[----:B------:R-:W-:-:S07]  /*1620*/  IMAD.MOV.U32 R8, RZ, RZ, R16 ;  /* 0x000000ffff087224 */ /* 0x000fce00078e0010 */
[----:B------:R-:W-:Y:S05]  /*1630*/  WARPSYNC.COLLECTIVE R14, `(.L_x_2287) ;  /* 0x000000000e087348 */ /* 0x000fea0003c00000 */
[----:B------:R0:W1:Y:S02]  /*1640*/  SHFL.DOWN P0, R16, R17, R18, R19 ;  /* 0x0800001211107389 */ /* 0x0000640000000013 */
[----:B01----:R-:W-:Y:S05]  /*1650*/  ENDCOLLECTIVE ;  /* 0x000000000000791b */ /* 0x003fea0003800000 */
.L_x_2287:
[----:B------:R-:W-:-:S04]  /*1660*/  FADD.FTZ R8, R7, R8 ;  /* 0x0000000807087221 */ /* 0x000fc80000010000 */
[----:B------:R-:W-:Y:S01]  /*1670*/  IMAD.MOV.U32 R17, RZ, RZ, R8 ;  /* 0x000000ffff117224 */ /* 0x000fe200078e0008 */
[----:B------:R-:W-:-:S07]  /*1680*/  MOV R10, R16 ;  /* 0x00000010000a7202 */ /* 0x000fce0000000f00 */
[----:B------:R-:W-:Y:S05]  /*1690*/  WARPSYNC.COLLECTIVE R14, `(.L_x_2288) ;  /* 0x000000000e087348 */ /* 0x000fea0003c00000 */
[----:B------:R0:W1:Y:S02]  /*16a0*/  SHFL.DOWN P0, R16, R17, R18, R19 ;  /* 0x0800001211107389 */ /* 0x0000640000000013 */
[----:B01----:R-:W-:Y:S05]  /*16b0*/  ENDCOLLECTIVE ;  /* 0x000000000000791b */ /* 0x003fea0003800000 */
.L_x_2288:
[----:B------:R-:W-:Y:S01]  /*16c0*/  FADD.FTZ R10, R11, R10 ;  /* 0x0000000a0b0a7221 */ /* 0x000fe20000010000 */
[----:B------:R-:W-:-:S03]  /*16d0*/  HFMA2 R18, -RZ, RZ, 0, 2.384185791015625e-07 ;  /* 0x00000004ff127431 */ /* 0x000fc600000001ff */
[----:B------:R-:W-:Y:S01]  /*16e0*/  IMAD.MOV.U32 R17, RZ, RZ, R10 ;  /* 0x000000ffff117224 */ /* 0x000fe200078e000a */
[----:B------:R-:W-:-:S07]  /*16f0*/  MOV R13, R16 ;  /* 0x00000010000d7202 */ /* 0x000fce0000000f00 */
[----:B------:R-:W-:Y:S05]  /*1700*/  WARPSYNC.COLLECTIVE R14, `(.L_x_2289) ;  /* 0x000000000e087348 */ /* 0x000fea0003c00000 */
[----:B------:R0:W1:Y:S02]  /*1710*/  SHFL.DOWN P0, R16, R17, R18, R19 ;  /* 0x0800001211107389 */ /* 0x0000640000000013 */
[----:B01----:R-:W-:Y:S05]  /*1720*/  ENDCOLLECTIVE ;  /* 0x000000000000791b */ /* 0x003fea0003800000 */
.L_x_2289:
[----:B------:R-:W-:-:S05]  /*1730*/  FADD.FTZ R13, R8, R13 ;  /* 0x0000000d080d7221 */ /* 0x000fca0000010000 */
[----:B------:R-:W-:Y:S01]  /*1740*/  MOV R17, R13 ;  /* 0x0000000d00117202 */ /* 0x000fe20000000f00 */
[----:B------:R-:W-:-:S07]  /*1750*/  IMAD.MOV.U32 R15, RZ, RZ, R16 ;  /* 0x000000ffff0f7224 */ /* 0x000fce00078e0010 */
[----:B------:R-:W-:Y:S05]  /*1760*/  WARPSYNC.COLLECTIVE R14, `(.L_x_2290) ;  /* 0x000000000e087348 */ /* 0x000fea0003c00000 */
[----:B------:R0:W1:Y:S02]  /*1770*/  SHFL.DOWN P0, R16, R17, R18, R19 ;  /* 0x0800001211107389 */ /* 0x0000640000000013 */
[----:B01----:R-:W-:Y:S05]  /*1780*/  ENDCOLLECTIVE ;  /* 0x000000000000791b */ /* 0x003fea0003800000 */
.L_x_2290:
[----:B------:R-:W-:-:S05]  /*1790*/  FADD.FTZ R15, R10, R15 ;  /* 0x0000000f0a0f7221 */ /* 0x000fca0000010000 */
[----:B------:R-:W-:Y:S01]  /*17a0*/  MOV R17, R15 ;  /* 0x0000000f00117202 */ /* 0x000fe20000000f00 */
[----:B------:R-:W-:Y:S02]  /*17b0*/  IMAD.MOV.U32 R18, RZ, RZ, 0x2 ;  /* 0x00000002ff127424 */ /* 0x000fe400078e00ff */
[----:B------:R-:W-:-:S07]  /*17c0*/  IMAD.MOV.U32 R12, RZ, RZ, R16 ;  /* 0x000000ffff0c7224 */ /* 0x000fce00078e0010 */
[----:B------:R-:W-:Y:S05]  /*17d0*/  WARPSYNC.COLLECTIVE R14, `(.L_x_2291) ;  /* 0x000000000e087348 */ /* 0x000fea0003c00000 */
[----:B------:R0:W1:Y:S02]  /*17e0*/  SHFL.DOWN P0, R16, R17, R18, R19 ;  /* 0x0800001211107389 */ /* 0x0000640000000013 */
[----:B01----:R-:W-:Y:S05]  /*17f0*/  ENDCOLLECTIVE ;  /* 0x000000000000791b */ /* 0x003fea0003800000 */
.L_x_2291:
[----:B------:R-:W-:-:S04]  /*1800*/  FADD.FTZ R12, R13, R12 ;  /* 0x0000000c0d0c7221 */ /* 0x000fc80000010000 */
[----:B------:R-:W-:Y:S01]  /*1810*/  IMAD.MOV.U32 R17, RZ, RZ, R12 ;  /* 0x000000ffff117224 */ /* 0x000fe200078e000c */
[----:B------:R-:W-:-:S07]  /*1820*/  MOV R6, R16 ;  /* 0x0000001000067202 */ /* 0x000fce0000000f00 */
[----:B------:R-:W-:Y:S05]  /*1830*/  WARPSYNC.COLLECTIVE R14, `(.L_x_2292) ;  /* 0x000000000e087348 */ /* 0x000fea0003c00000 */
[----:B------:R0:W1:Y:S02]  /*1840*/  SHFL.DOWN P0, R16, R17, R18, R19 ;  /* 0x0800001211107389 */ /* 0x0000640000000013 */
[----:B01----:R-:W-:Y:S05]  /*1850*/  ENDCOLLECTIVE ;  /* 0x000000000000791b */ /* 0x003fea0003800000 */
.L_x_2292:
[----:B------:R-:W-:Y:S01]  /*1860*/  FADD.FTZ R6, R15, R6 ;  /* 0x000000060f067221 */ /* 0x000fe20000010000 */
[----:B------:R-:W-:-:S03]  /*1870*/  HFMA2 R18, -RZ, RZ, 0, 5.9604644775390625e-08 ;  /* 0x00000001ff127431 */ /* 0x000fc600000001ff */
[----:B------:R-:W-:Y:S01]  /*1880*/  IMAD.MOV.U32 R17, RZ, RZ, R6 ;  /* 0x000000ffff117224 */ /* 0x000fe200078e0006 */
[----:B------:R-:W-:-:S07]  /*1890*/  MOV R7, R16 ;  /* 0x0000001000077202 */ /* 0x000fce0000000f00 */
[----:B------:R-:W-:Y:S05]  /*18a0*/  WARPSYNC.COLLECTIVE R14, `(.L_x_2293) ;  /* 0x000000000e087348 */ /* 0x000fea0003c00000 */
[----:B------:R0:W1:Y:S02]  /*18b0*/  SHFL.DOWN P0, R16, R17, R18, R19 ;  /* 0x0800001211107389 */ /* 0x0000640000000013 */
[----:B01----:R-:W-:Y:S05]  /*18c0*/  ENDCOLLECTIVE ;  /* 0x000000000000791b */ /* 0x003fea0003800000 */
.L_x_2293:
[----:B------:R-:W-:-:S05]  /*18d0*/  FADD.FTZ R7, R12, R7 ;  /* 0x000000070c077221 */ /* 0x000fca0000010000 */
[----:B------:R-:W-:Y:S01]  /*18e0*/  MOV R17, R7 ;  /* 0x0000000700117202 */ /* 0x000fe20000000f00 */
[----:B------:R-:W-:-:S07]  /*18f0*/  IMAD.MOV.U32 R11, RZ, RZ, R16 ;  /* 0x000000ffff0b7224 */ /* 0x000fce00078e0010 */
[----:B------:R-:W-:Y:S05]  /*1900*/  WARPSYNC.COLLECTIVE R14, `(.L_x_2294) ;  /* 0x000000000e087348 */ /* 0x000fea0003c00000 */
[----:B------:R0:W1:Y:S02]  /*1910*/  SHFL.DOWN P0, R16, R17, R18, R19 ;  /* 0x0800001211107389 */ /* 0x0000640000000013 */
[----:B01----:R-:W-:Y:S05]  /*1920*/  ENDCOLLECTIVE ;  /* 0x000000000000791b */ /* 0x003fea0003800000 */
.L_x_2294:
[----:B------:R-:W-:Y:S01]  /*1930*/  IMAD.MOV.U32 R8, RZ, RZ, R16 ;  /* 0x000000ffff087224 */ /* 0x000fe200078e0010 */
[----:B------:R-:W-:Y:S06]  /*1940*/  BRA `(.L_x_2295) ;  /* 0xfffffff000947947 */ /* 0x000fec000383ffff */
        .weak           $__internal_53_$__cuda_sm20_dblrcp_rn_slowpath_v3
        .type           $__internal_53_$__cuda_sm20_dblrcp_rn_slowpath_v3,@function
        .size           $__internal_53_$__cuda_sm20_dblrcp_rn_slowpath_v3,(.L_x_27312 - $__internal_53_$__cuda_sm20_dblrcp_rn_slowpath_v3)
$__internal_53_$__cuda_sm20_dblrcp_rn_slowpath_v3:
        /* <DEDUP_REMOVED lines=25> */
.L_x_2298:
        /* <DEDUP_REMOVED lines=10> */
.L_x_2296:
[----:B------:R-:W-:Y:S01]  /*1b80*/  LOP3.LUT R7, R5, 0x80000, RZ, 0xfc, !PT ;  /* 0x0008000005077812 */ /* 0x000fe200078efcff */
[----:B------:R-:W-:-:S07]  /*1b90*/  IMAD.MOV.U32 R6, RZ, RZ, R4 ;  /* 0x000000ffff067224 */ /* 0x000fce00078e0004 */
.L_x_2297:
[----:B------:R-:W-:-:S04]  /*1ba0*/  MOV R3, 0x0 ;  /* 0x0000000000037802 */ /* 0x000fc80000000f00 */
[----:B------:R-:W-:Y:S05]  /*1bb0*/  RET.REL.NODEC R2 `(_ZN2at6native26batch_norm_backward_kernelIfffiEEvNS_27GenericPackedTensorAccessorIKT_Lm3ENS_16DefaultPtrTraitsET2_EES7_NS2_IS3_Lm3ES5_S6_EENS2_IT0_Lm1ES5_S6_EESA_NS2_IKS9_Lm1ES5_S6_EESC_SC_NS2_IKT1_Lm1ES5_S6_EESF_bSD_) ;  /* 0xffffffe402107950 */ /* 0x000fea0003c3ffff */
.L_x_2299:
        /* <DEDUP_REMOVED lines=12> */
.L_x_27312:


//--------------------- .text._ZN2at6native26batch_norm_backward_kernelIdddiEEvNS_27GenericPackedTensorAccessorIKT_Lm3ENS_16DefaultPtrTraitsET2_EES7_NS2_IS3_Lm3ES5_S6_EENS2_IT0_Lm1ES5_S6_EESA_NS2_IKS9_Lm1ES5_S6_EESC_SC_NS2_IKT1_Lm1ES5_S6_EESF_bSD_ --------------------------
	.section	.text._ZN2at6native26batch_norm_backward_kernelIdddiEEvNS_27GenericPackedTensorAccessorIKT_Lm3ENS_16DefaultPtrTraitsET2_EES7_NS2_IS3_Lm3ES5_S6_EENS2_IT0_Lm1ES5_S6_EESA_NS2_IKS9_Lm1ES5_S6_EESC_SC_NS2_IKT1_Lm1ES5_S6_EESF_bSD_,"ax",@progbits
	.align	128
        .global         _ZN2at6native26batch_norm_backward_kernelIdddiEEvNS_27GenericPackedTensorAccessorIKT_Lm3ENS_16DefaultPtrTraitsET2_EES7_NS2_IS3_Lm3ES5_S6_EENS2_IT0_Lm1ES5_S6_EESA_NS2_IKS9_Lm1ES5_S6_EESC_SC_NS2_IKT1_Lm1ES5_S6_EESF_bSD_
        .type           _ZN2at6native26batch_norm_backward_kernelIdddiEEvNS_27GenericPackedTensorAccessorIKT_Lm3ENS_16DefaultPtrTraitsET2_EES7_NS2_IS3_Lm3ES5_S6_EENS2_IT0_Lm1ES5_S6_EESA_NS2_IKS9_Lm1ES5_S6_EESC_SC_NS2_IKT1_Lm1ES5_S6_EESF_bSD_,@function
        .size           _ZN2at6native26batch_norm_backward_kernelIdddiEEvNS_27GenericPackedTensorAccessorIKT_Lm3ENS_16DefaultPtrTraitsET2_EES7_NS2_IS3_Lm3ES5_S6_EENS2_IT0_Lm1ES5_S6_EESA_NS2_IKS9_Lm1ES5_S6_EESC_SC_NS2_IKT1_Lm1ES5_S6_EESF_bSD_,(.L_x_27314 - _ZN2at6native26batch_norm_backward_kernelIdddiEEvNS_27GenericPackedTensorAccessorIKT_Lm3ENS_16DefaultPtrTraitsET2_EES7_NS2_IS3_Lm3ES5_S6_EENS2_IT0_Lm1ES5_S6_EESA_NS2_IKS9_Lm1ES5_S6_EESC_SC_NS2_IKT1_Lm1ES5_S6_EESF_bSD_)
        .other          _ZN2at6native26batch_norm_backward_kernelIdddiEEvNS_27GenericPackedTensorAccessorIKT_Lm3ENS_16DefaultPtrTraitsET2_EES7_NS2_IS3_Lm3ES5_S6_EENS2_IT0_Lm1ES5_S6_EESA_NS2_IKS9_Lm1ES5_S6_EESC_SC_NS2_IKT1_Lm1ES5_S6_EESF_bSD_,@"STO_CUDA_ENTRY STV_DEFAULT"
_ZN2at6native26batch_norm_backward_kernelIdddiEEvNS_27GenericPackedTensorAccessorIKT_Lm3ENS_16DefaultPtrTraitsET2_EES7_NS2_IS3_Lm3ES5_S6_EENS2_IT0_Lm1ES5_S6_EESA_NS2_IKS9_Lm1ES5_S6_EESC_SC_NS2_IKT1_Lm1ES5_S6_EESF_bSD_:
.text._ZN2at6native26batch_norm_backward_kernelIdddiEEvNS_27GenericPackedTensorAccessorIKT_Lm3ENS_16DefaultPtrTraitsET2_EES7_NS2_IS3_Lm3ES5_S6_EENS2_IT0_Lm1ES5_S6_EESA_NS2_IKS9_Lm1ES5_S6_EESC_SC_NS2_IKT1_Lm1ES5_S6_EESF_bSD_:
        /* <DEDUP_REMOVED lines=14> */
[----:B------:R-:W5:Y:S01]  /*00e0*/  LDG.E.64 R16, desc[UR6][R16.64] ;  /* 0x0000000610107981 */ /* 0x000f62000c1e1b00 */
[----:B---3--:R-:W-:-:S06]  /*00f0*/  IMAD.WIDE R18, R5, 0x8, R18 ;  /* 0x0000000805127825 */ /* 0x008fcc00078e0212 */
[----:B------:R-:W5:Y:S01]  /*0100*/  LDG.E.64 R18, desc[UR6][R18.64] ;  /* 0x0000000612127981 */ /* 0x000f62000c1e1b00 */
[----:B------:R-:W-:Y:S05]  /*0110*/  BRA `(.L_x_2301) ;  /* 0x0000000000bc7947 */ /* 0x000fea0003800000 */
.L_x_2300:
[----:B------:R-:W0:Y:S01]  /*0120*/  LDC R5, c[0x0][0x42c] ;  /* 0x00010b00ff057b82 */ /* 0x000e220000000800 */
[----:B------:R-:W1:Y:S07]  /*0130*/  LDCU.64 UR4, c[0x0][0x458] ;  /* 0x00008b00ff0477ac */ /* 0x000e6e0008000a00 */
[----:B------:R-:W2:Y:S08]  /*0140*/  LDC.64 R2, c[0x0][0x420] ;  /* 0x00010800ff027b82 */ /* 0x000eb00000000a00 */
[----:B------:R-:W3:Y:S01]  /*0150*/  LDC.64 R16, c[0x0][0x410] ;  /* 0x00010400ff107b82 */ /* 0x000ee20000000a00 */
[----:B0-----:R-:W-:-:S04]  /*0160*/  IMAD R5, R5, UR8, RZ ;  /* 0x0000000805057c24 */ /* 0x001fc8000f8e02ff */
[----:B--2---:R-:W-:-:S03]  /*0170*/  IMAD.WIDE R2, R5, 0x8, R2 ;  /* 0x0000000805027825 */ /* 0x004fc600078e0202 */
[----:B------:R-:W0:Y:S03]  /*0180*/  LDC R5, c[0x0][0x41c] ;  /* 0x00010700ff057b82 */ /* 0x000e260000000800 */
[----:B------:R-:W1:Y:S01]  /*0190*/  LDG.E.64 R2, desc[UR6][R2.64] ;  /* 0x0000000602027981 */ /* 0x000e62000c1e1b00 */
[----:B0-----:R-:W-:-:S04]  /*01a0*/  IMAD R5, R5, UR8, RZ ;  /* 0x0000000805057c24 */ /* 0x001fc8000f8e02ff */
[----:B---3--:R-:W-:-:S06]  /*01b0*/  IMAD.WIDE R16, R5, 0x8, R16 ;  /* 0x0000000805107825 */ /* 0x008fcc00078e0210 */
[----:B------:R-:W5:Y:S01]  /*01c0*/  LDG.E.64 R16, desc[UR6][R16.64] ;  /* 0x0000000610107981 */ /* 0x000f62000c1e1b00 */
[----:B-1----:R-:W-:Y:S01]  /*01d0*/  DADD R4, R2, UR4 ;  /* 0x0000000402047e29 */ /* 0x002fe20008000000 */
[----:B------:R-:W-:Y:S02]  /*01e0*/  IMAD.MOV.U32 R2, RZ, RZ, 0x0 ;  /* 0x00000000ff027424 */ /* 0x000fe400078e00ff */
        /* <DEDUP_REMOVED lines=16> */
[----:B-----5:R-:W-:Y:S05]  /*02f0*/  CALL.REL.NOINC `($__internal_55_$__cuda_sm20_dsqrt_rn_f64_mediumpath_v1) ;  /* 0x0000001c00c87944 */ /* 0x020fea0003c00000 */
.L_x_2302:
[----:B------:R-:W0:Y:S01]  /*0300*/  MUFU.RCP64H R3, R13 ;  /* 0x0000000d00037308 */ /* 0x000e220000001800 */
        /* <DEDUP_REMOVED lines=10> */
[----:B------:R-:W-:Y:S02]  /*03b0*/  MOV R4, R12 ;  /* 0x0000000c00047202 */ /* 0x000fe40000000f00 */
[----:B------:R-:W-:Y:S01]  /*03c0*/  MOV R6, 0x3f0 ;  /* 0x000003f000067802 */ /* 0x000fe20000000f00 */
[----:B------:R-:W-:-:S07]  /*03d0*/  VIADD R14, R0, 0xfff00000 ;  /* 0xfff00000000e7836 */ /* 0x000fce0000000000 */
[----:B-----5:R-:W-:Y:S05]  /*03e0*/  CALL.REL.NOINC `($__internal_54_$__cuda_sm20_dblrcp_rn_slowpath_v3) ;  /* 0x0000001800f07944 */ /* 0x020fea0003c00000 */
[----:B------:R-:W-:Y:S02]  /*03f0*/  IMAD.MOV.U32 R18, RZ, RZ, R12 ;  /* 0x000000ffff127224 */ /* 0x000fe400078e000c */
[----:B------:R-:W-:-:S07]  /*0400*/  IMAD.MOV.U32 R19, RZ, RZ, R13 ;  /* 0x000000ffff137224 */ /* 0x000fce00078e000d */
.L_x_2301:
[----:B------:R-:W0:Y:S01]  /*0410*/  LDC R0, c[0x0][0x408] ;  /* 0x00010200ff007b82 */ /* 0x000e220000000800 */
[----:B------:R-:W1:Y:S01]  /*0420*/  LDCU UR4, c[0x0][0x3a8] ;  /* 0x00007500ff0477ac */ /* 0x000e620008000800 */
[----:B------:R-:W-:Y:S02]  /*0430*/  IMAD.MOV.U32 R20, RZ, RZ, 0x0 ;  /* 0x00000000ff147424 */ /* 0x000fe400078e00ff */
[----:B------:R-:W-:Y:S01]  /*0440*/  IMAD.MOV.U32 R21, RZ, RZ, 0x3ff00000 ;  /* 0x3ff00000ff157424 */ /* 0x000fe200078e00ff */
[----:B------:R-:W2:Y:S01]  /*0450*/  LDCU UR11, c[0x0][0x3bc] ;  /* 0x00007780ff0b77ac */ /* 0x000ea20008000800 */
[----:B------:R-:W3:Y:S01]  /*0460*/  LDCU UR14, c[0x0][0x39c] ;  /* 0x00007380ff0e77ac */ /* 0x000ee20008000800 */
[----:B------:R-:W4:Y:S01]  /*0470*/  LDCU.64 UR12, c[0x0][0x3a0] ;  /* 0x00007400ff0c77ac */ /* 0x000f220008000a00 */
[----:B------:R-:W0:Y:S02]  /*0480*/  LDCU.64 UR16, c[0x0][0x380] ;  /* 0x00007000ff1077ac */ /* 0x000e240008000a00 */
[----:B0-----:R-:W-:-:S02]  /*0490*/  ISETP.GE.AND P0, PT, R0, 0x1, PT ;  /* 0x000000010000780c */ /* 0x001fc40003f06270 */
[----:B------:R-:W0:Y:S11]  /*04a0*/  S2R R0, SR_TID.Y ;  /* 0x0000000000007919 */ /* 0x000e360000002200 */
[----:B------:R-:W2:Y:S08]  /*04b0*/  @P0 LDC R3, c[0x0][0x40c] ;  /* 0x00010300ff030b82 */ /* 0x000eb00000000800 */
[----:B------:R-:W3:Y:S01]  /*04c0*/  @P0 LDC.64 R6, c[0x0][0x400] ;  /* 0x00010000ff060b82 */ /* 0x000ee20000000a00 */
[----:B-1----:R-:W-:Y:S01]  /*04d0*/  MOV R13, UR4 ;  /* 0x00000004000d7c02 */ /* 0x002fe20008000f00 */
[----:B--2---:R-:W-:-:S04]  /*04e0*/  @P0 IMAD R3, R3, UR8, RZ ;  /* 0x0000000803030c24 */ /* 0x004fc8000f8e02ff */
[----:B---3--:R-:W-:-:S05]  /*04f0*/  @P0 IMAD.WIDE R6, R3, 0x8, R6 ;  /* 0x0000000803060825 */ /* 0x008fca00078e0206 */
[----:B------:R1:W5:Y:S01]  /*0500*/  @P0 LDG.E.64 R20, desc[UR6][R6.64] ;  /* 0x0000000606140981 */ /* 0x000362000c1e1b00 */
[----:B0-----:R-:W-:Y:S01]  /*0510*/  ISETP.GE.AND P0, PT, R0, R13, PT ;  /* 0x0000000d0000720c */ /* 0x001fe20003f06270 */
[----:B------:R-:W-:Y:S01]  /*0520*/  BSSY.RECONVERGENT B0, `(.L_x_2303) ;  /* 0x0000035000007945 */ /* 0x000fe20003800200 */
[----:B------:R-:W-:Y:S02]  /*0530*/  CS2R R4, SRZ ;  /* 0x0000000000047805 */ /* 0x000fe4000001ff00 */
[----:B------:R-:W-:-:S09]  /*0540*/  CS2R R2, SRZ ;  /* 0x0000000000027805 */ /* 0x000fd2000001ff00 */
[----:B-1--4-:R-:W-:Y:S05]  /*0550*/  @P0 BRA `(.L_x_2304) ;  /* 0x0000000000c40947 */ /* 0x012fea0003800000 */
[----:B------:R-:W0:Y:S01]  /*0560*/  LDC R9, c[0x0][0x360] ;  /* 0x0000d800ff097b82 */ /* 0x000e220000000800 */
[----:B------:R-:W1:Y:S01]  /*0570*/  S2R R8, SR_TID.X ;  /* 0x0000000000087919 */ /* 0x000e620000002100 */
[----:B------:R-:W-:Y:S01]  /*0580*/  IMAD.MOV.U32 R11, RZ, RZ, R0 ;  /* 0x000000ffff0b7224 */ /* 0x000fe200078e0000 */
[----:B------:R-:W-:Y:S02]  /*0590*/  CS2R R2, SRZ ;  /* 0x0000000000027805 */ /* 0x000fe4000001ff00 */
[----:B------:R-:W-:-:S03]  /*05a0*/  CS2R R4, SRZ ;  /* 0x0000000000047805 */ /* 0x000fc6000001ff00 */
[----:B------:R-:W2:Y:S04]  /*05b0*/  LDC R10, c[0x0][0x364] ;  /* 0x0000d900ff0a7b82 */ /* 0x000ea80000000800 */
.L_x_2308:
[----:B------:R-:W1:Y:S01]  /*05c0*/  LDC R15, c[0x0][0x3b0] ;  /* 0x0000ec00ff0f7b82 */ /* 0x000e620000000800 */
[----:B------:R-:W-:Y:S01]  /*05d0*/  BSSY.RECONVERGENT B1, `(.L_x_2305) ;  /* 0x0000024000017945 */ /* 0x000fe20003800200 */
[----:B-1----:R-:W-:-:S13]  /*05e0*/  ISETP.GE.AND P0, PT, R8, R15, PT ;  /* 0x0000000f0800720c */ /* 0x002fda0003f06270 */
[----:B------:R-:W-:Y:S05]  /*05f0*/  @P0 BRA `(.L_x_2306) ;  /* 0x0000000000840947 */ /* 0x000fea0003800000 */
[----:B------:R-:W1:Y:S01]  /*0600*/  LDCU UR4, c[0x0][0x3b8] ;  /* 0x00007700ff0477ac */ /* 0x000e620008000800 */
[----:B------:R-:W-:Y:S01]  /*0610*/  IMAD.MOV.U32 R24, RZ, RZ, R8 ;  /* 0x000000ffff187224 */ /* 0x000fe200078e0008 */
[----:B------:R-:W3:Y:S01]  /*0620*/  LDCU UR5, c[0x0][0x398] ;  /* 0x00007300ff0577ac */ /* 0x000ee20008000800 */
[----:B------:R-:W4:Y:S01]  /*0630*/  LDCU UR9, c[0x0][0x3b4] ;  /* 0x00007680ff0977ac */ /* 0x000f220008000800 */
[----:B------:R-:W0:Y:S01]  /*0640*/  LDCU UR10, c[0x0][0x394] ;  /* 0x00007280ff0a77ac */ /* 0x000e220008000800 */
[----:B-1----:R-:W-:Y:S02]  /*0650*/  UIMAD UR4, UR8, UR4, URZ ;  /* 0x00000004080472a4 */ /* 0x002fe4000f8e02ff */
[----:B---3--:R-:W-:Y:S01]  /*0660*/  UIMAD UR5, UR8, UR5, URZ ;  /* 0x00000005080572a4 */ /* 0x008fe2000f8e02ff */
[C---:B----4-:R-:W-:Y:S01]  /*0670*/  IMAD R23, R11.reuse, UR9, RZ ;  /* 0x000000090b177c24 */ /* 0x050fe2000f8e02ff */
[----:B------:R-:W-:Y:S01]  /*0680*/  USHF.R.S32.HI UR9, URZ, 0x1f, UR4 ;  /* 0x0000001fff097899 */ /* 0x000fe20008011404 */
[----:B0-----:R-:W-:Y:S01]  /*0690*/  IMAD R6, R11, UR10, RZ ;  /* 0x0000000a0b067c24 */ /* 0x001fe2000f8e02ff */
[----:B------:R-:W-:-:S02]  /*06a0*/  USHF.R.S32.HI UR10, URZ, 0x1f, UR5 ;  /* 0x0000001fff0a7899 */ /* 0x000fc40008011405 */
[C---:B------:R-:W-:Y:S02]  /*06b0*/  IADD3 R14, P0, PT, R23.reuse, UR4, RZ ;  /* 0x00000004170e7c10 */ /* 0x040fe4000ff1e0ff */
[C---:B------:R-:W-:Y:S02]  /*06c0*/  IADD3 R22, P1, PT, R6.reuse, UR5, RZ ;  /* 0x0000000506167c10 */ /* 0x040fe4000ff3e0ff */
[----:B------:R-:W-:Y:S02]  /*06d0*/  LEA.HI.X.SX32 R23, R23, UR9, 0x1, P0 ;  /* 0x0000000917177c11 */ /* 0x000fe400080f0eff */
[----:B------:R-:W-:-:S09]  /*06e0*/  LEA.HI.X.SX32 R28, R6, UR10, 0x1, P1 ;  /* 0x0000000a061c7c11 */ /* 0x000fd200088f0eff */
.L_x_2307:
        /* <DEDUP_REMOVED lines=9> */
[----:B------:R-:W3:Y:S02]  /*0780*/  LDG.E.64 R6, desc[UR6][R6.64] ;  /* 0x0000000606067981 */ /* 0x000ee4000c1e1b00 */
[----:B------:R-:W-:-:S06]  /*0790*/  LEA.HI.X R13, R25, UR13, R26, 0x3, P0 ;  /* 0x0000000d190d7c11 */ /* 0x000fcc00080f1c1a */
[----:B------:R-:W4:Y:S01]  /*07a0*/  LDG.E.64 R12, desc[UR6][R12.64] ;  /* 0x000000060c0c7981 */ /* 0x000f22000c1e1b00 */
[----:B------:R-:W-:-:S05]  /*07b0*/  IMAD.IADD R24, R9, 0x1, R24 ;  /* 0x0000000109187824 */ /* 0x000fca00078e0218 */
[----:B------:R-:W-:Y:S01]  /*07c0*/  ISETP.GE.AND P0, PT, R24, R15, PT ;  /* 0x0000000f1800720c */ /* 0x000fe20003f06270 */
[----:B---3-5:R-:W-:Y:S02]  /*07d0*/  DADD R26, R6, -R16 ;  /* 0x00000000061a7229 */ /* 0x028fe40000000810 */
[----:B----4-:R-:W-:-:S06]  /*07e0*/  DADD R4, R12, R4 ;  /* 0x000000000c047229 */ /* 0x010fcc0000000004 */
[----:B------:R-:W-:-:S04]  /*07f0*/  DFMA R2, R12, R26, R2 ;  /* 0x0000001a0c02722b */ /* 0x000fc80000000002 */
[----:B------:R-:W-:Y:S07]  /*0800*/  @!P0 BRA `(.L_x_2307) ;  /* 0xfffffffc00b88947 */ /* 0x000fee000383ffff */
.L_x_2306:
[----:B------:R-:W-:Y:S05]  /*0810*/  BSYNC.RECONVERGENT B1 ;  /* 0x0000000000017941 */ /* 0x000fea0003800200 */
.L_x_2305:
[----:B------:R-:W1:Y:S01]  /*0820*/  LDCU UR4, c[0x0][0x3a8] ;  /* 0x00007500ff0477ac */ /* 0x000e620008000800 */
[----:B--2---:R-:W-:Y:S02]  /*0830*/  IMAD.IADD R11, R10, 0x1, R11 ;  /* 0x000000010a0b7824 */ /* 0x004fe400078e020b */
[----:B-1----:R-:W-:-:S05]  /*0840*/  IMAD.U32 R13, RZ, RZ, UR4 ;  /* 0x00000004ff0d7e24 */ /* 0x002fca000f8e00ff */
[----:B------:R-:W-:-:S13]  /*0850*/  ISETP.GE.AND P0, PT, R11, R13, PT ;  /* 0x0000000d0b00720c */ /* 0x000fda0003f06270 */
[----:B------:R-:W-:Y:S05]  /*0860*/  @!P0 BRA `(.L_x_2308) ;  /* 0xfffffffc00548947 */ /* 0x000fea000383ffff */
.L_x_2304:
[----:B------:R-:W-:Y:S05]  /*0870*/  BSYNC.RECONVERGENT B0 ;  /* 0x0000000000007941 */ /* 0x000fea0003800200 */
.L_x_2303:
[----:B------:R-:W-:Y:S01]  /*0880*/  SHFL.DOWN PT, R7, R5, 0x10, 0x1f ;  /* 0x0a001f0005077f89 */ /* 0x000fe200000e0000 */
[----:B------:R-:W1:Y:S01]  /*0890*/  LDCU UR5, c[0x0][0x360] ;  /* 0x00006c00ff0577ac */ /* 0x000e620008000800 */
[----:B------:R-:W-:Y:S02]  /*08a0*/  BSSY B0, `(.L_x_2309) ;  /* 0x0000058000007945 */ /* 0x000fe40003800000 */
[----:B------:R-:W2:Y:S01]  /*08b0*/  SHFL.DOWN PT, R6, R4, 0x10, 0x1f ;  /* 0x0a001f0004067f89 */ /* 0x000ea200000e0000 */
[----:B------:R-:W1:Y:S03]  /*08c0*/  LDCU UR9, c[0x0][0x364] ;  /* 0x00006c80ff0977ac */ /* 0x000e660008000800 */
[----:B0-----:R-:W-:Y:S04]  /*08d0*/  SHFL.DOWN PT, R9, R3, 0x10, 0x1f ;  /* 0x0a001f0003097f89 */ /* 0x001fe800000e0000 */
[----:B------:R-:W0:Y:S01]  /*08e0*/  SHFL.DOWN PT, R8, R2, 0x10, 0x1f ;  /* 0x0a001f0002087f89 */ /* 0x000e2200000e0000 */
[----:B------:R-:W-:Y:S01]  /*08f0*/  BAR.SYNC.DEFER_BLOCKING 0x0 ;  /* 0x0000000000007b1d */ /* 0x000fe20000010000 */
[----:B-1----:R-:W-:-:S04]  /*0900*/  UIMAD UR4, UR5, UR9, URZ ;  /* 0x00000009050472a4 */ /* 0x002fc8000f8e02ff */
[----:B------:R-:W-:Y:S01]  /*0910*/  USHF.R.U32.HI UR4, URZ, 0x5, UR4 ;  /* 0x00000005ff047899 */ /* 0x000fe20008011604 */
[----:B--2---:R-:W-:-:S07]  /*0920*/  DADD R6, R6, R4 ;  /* 0x0000000006067229 */ /* 0x004fce0000000004 */
[----:B------:R-:W-:Y:S01]  /*0930*/  SHFL.DOWN PT, R11, R7, 0x8, 0x1f ;  /* 0x09001f00070b7f89 */ /* 0x000fe200000e0000 */
[----:B0-----:R-:W-:-:S03]  /*0940*/  DADD R8, R8, R2 ;  /* 0x0000000008087229 */ /* 0x001fc60000000002 */
[----:B------:R-:W0:Y:S04]  /*0950*/  SHFL.DOWN PT, R10, R6, 0x8, 0x1f ;  /* 0x09001f00060a7f89 */ /* 0x000e2800000e0000 */
[----:B------:R-:W-:Y:S04]  /*0960*/  SHFL.DOWN PT, R15, R9, 0x8, 0x1f ;  /* 0x09001f00090f7f89 */ /* 0x000fe800000e0000 */
[----:B------:R-:W1:Y:S01]  /*0970*/  SHFL.DOWN PT, R14, R8, 0x8, 0x1f ;  /* 0x09001f00080e7f89 */ /* 0x000e6200000e0000 */
[----:B------:R-:W2:Y:S01]  /*0980*/  S2R R3, SR_TID.X ;  /* 0x0000000000037919 */ /* 0x000ea20000002100 */
[----:B0-----:R-:W-:-:S07]  /*0990*/  DADD R10, R6, R10 ;  /* 0x00000000060a7229 */ /* 0x001fce000000000a */
[----:B------:R-:W-:Y:S01]  /*09a0*/  SHFL.DOWN PT, R5, R11, 0x4, 0x1f ;  /* 0x08801f000b057f89 */ /* 0x000fe200000e0000 */
[----:B-1----:R-:W-:-:S03]  /*09b0*/  DADD R14, R8, R14 ;  /* 0x00000000080e7229 */ /* 0x002fc6000000000e */
[----:B------:R-:W0:Y:S04]  /*09c0*/  SHFL.DOWN PT, R4, R10, 0x4, 0x1f ;  /* 0x08801f000a047f89 */ /* 0x000e2800000e0000 */
[----:B------:R-:W-:Y:S04]  /*09d0*/  SHFL.DOWN PT, R23, R15, 0x4, 0x1f ;  /* 0x08801f000f177f89 */ /* 0x000fe800000e0000 */
[----:B------:R-:W1:Y:S01]  /*09e0*/  SHFL.DOWN PT, R22, R14, 0x4, 0x1f ;  /* 0x08801f000e167f89 */ /* 0x000e6200000e0000 */
[----:B--2---:R-:W-:-:S05]  /*09f0*/  IMAD R2, R0, UR5, R3 ;  /* 0x0000000500027c24 */ /* 0x004fca000f8e0203 */
[C---:B------:R-:W-:Y:S02]  /*0a00*/  LOP3.LUT P0, R8, R2.reuse, 0x1f, RZ, 0xc0, !PT ;  /* 0x0000001f02087812 */ /* 0x040fe4000780c0ff */
[----:B------:R-:W-:Y:S01]  /*0a10*/  ISETP.GE.U32.AND P1, PT, R2, UR4, PT ;  /* 0x0000000402007c0c */ /* 0x000fe2000bf26070 */
[----:B0-----:R-:W-:-:S10]  /*0a20*/  DADD R6, R10, R4 ;  /* 0x000000000a067229 */ /* 0x001fd40000000004 */
[----:B------:R-:W0:Y:S01]  /*0a30*/  @!P0 S2R R12, SR_CgaCtaId ;  /* 0x00000000000c8919 */ /* 0x000e220000008800 */
[----:B------:R-:W-:Y:S01]  /*0a40*/  @!P0 MOV R9, 0x400 ;  /* 0x0000040000098802 */ /* 0x000fe20000000f00 */
[----:B------:R-:W-:Y:S01]  /*0a50*/  SHFL.DOWN PT, R5, R7, 0x2, 0x1f ;  /* 0x08401f0007057f89 */ /* 0x000fe200000e0000 */
[----:B-1----:R-:W-:-:S03]  /*0a60*/  DADD R22, R14, R22 ;  /* 0x000000000e167229 */ /* 0x002fc60000000016 */
[----:B------:R-:W1:Y:S04]  /*0a70*/  SHFL.DOWN PT, R4, R6, 0x2, 0x1f ;  /* 0x08401f0006047f89 */ /* 0x000e6800000e0000 */
[----:B------:R-:W-:Y:S04]  /*0a80*/  SHFL.DOWN PT, R11, R23, 0x2, 0x1f ;  /* 0x08401f00170b7f89 */ /* 0x000fe800000e0000 */
[----:B------:R-:W2:Y:S01]  /*0a90*/  SHFL.DOWN PT, R10, R22, 0x2, 0x1f ;  /* 0x08401f00160a7f89 */ /* 0x000ea200000e0000 */
[----:B------:R-:W3:Y:S01]  /*0aa0*/  @!P1 S2R R25, SR_CgaCtaId ;  /* 0x0000000000199919 */ /* 0x000ee20000008800 */
[----:B-1----:R-:W-:Y:S01]  /*0ab0*/  DADD R4, R6, R4 ;  /* 0x0000000006047229 */ /* 0x002fe20000000004 */
[----:B0-----:R-:W-:-:S04]  /*0ac0*/  @!P0 LEA R9, R12, R9, 0x18 ;  /* 0x000000090c098211 */ /* 0x001fc800078ec0ff */
[----:B------:R-:W-:Y:S02]  /*0ad0*/  @!P0 LEA.HI R9, R2, R9, RZ, 0x1f ;  /* 0x0000000902098211 */ /* 0x000fe400078ff8ff */
[----:B------:R-:W-:Y:S01]  /*0ae0*/  SHFL.DOWN PT, R15, R5, 0x1, 0x1f ;  /* 0x08201f00050f7f89 */ /* 0x000fe200000e0000 */
[----:B--2---:R-:W-:Y:S01]  /*0af0*/  DADD R10, R22, R10 ;  /* 0x00000000160a7229 */ /* 0x004fe2000000000a */
[----:B------:R-:W-:Y:S02]  /*0b00*/  @!P1 MOV R22, 0x400 ;  /* 0x0000040000169802 */ /* 0x000fe40000000f00 */
[----:B------:R-:W0:Y:S04]  /*0b10*/  SHFL.DOWN PT, R14, R4, 0x1, 0x1f ;  /* 0x08201f00040e7f89 */ /* 0x000e2800000e0000 */
[----:B------:R-:W-:Y:S04]  /*0b20*/  SHFL.DOWN PT, R7, R11, 0x1, 0x1f ;  /* 0x08201f000b077f89 */ /* 0x000fe800000e0000 */
[----:B------:R-:W1:Y:S01]  /*0b30*/  SHFL.DOWN PT, R6, R10, 0x1, 0x1f ;  /* 0x08201f000a067f89 */ /* 0x000e6200000e0000 */
[----:B---3--:R-:W-:-:S05]  /*0b40*/  @!P1 LEA R25, R25, R22, 0x18 ;  /* 0x0000001619199211 */ /* 0x008fca00078ec0ff */
[----:B------:R-:W-:Y:S01]  /*0b50*/  @!P1 IMAD R8, R8, 0x10, R25 ;  /* 0x0000001008089824 */ /* 0x000fe200078e0219 */
[----:B0-----:R-:W-:Y:S01]  /*0b60*/  DADD R14, R4, R14 ;  /* 0x00000000040e7229 */ /* 0x001fe2000000000e */
[----:B------:R-:W-:-:S06]  /*0b70*/  CS2R R4, SRZ ;  /* 0x0000000000047805 */ /* 0x000fcc000001ff00 */
[----:B------:R0:W-:Y:S01]  /*0b80*/  @!P0 STS.64 [R9], R14 ;  /* 0x0000000e09008388 */ /* 0x0001e20000000a00 */
[----:B-1----:R-:W-:Y:S01]  /*0b90*/  DADD R22, R10, R6 ;  /* 0x000000000a167229 */ /* 0x002fe20000000006 */
[----:B------:R-:W-:-:S06]  /*0ba0*/  CS2R R6, SRZ ;  /* 0x0000000000067805 */ /* 0x000fcc000001ff00 */
        /* <DEDUP_REMOVED lines=30> */
[----:B------:R0:W2:Y:S01]  /*0d90*/  SHFL.DOWN PT, R9, R5, 0x1, 0x1f ;  /* 0x08201f0005097f89 */ /* 0x0000a200000e0000 */
[----:B-1----:R-:W-:-:S03]  /*0da0*/  DADD R6, R10, R6 ;  /* 0x000000000a067229 */ /* 0x002fc60000000006 */
[----:B------:R0:W1:Y:S04]  /*0db0*/  SHFL.DOWN PT, R8, R4, 0x1, 0x1f ;  /* 0x08201f0004087f89 */ /* 0x00006800000e0000 */
[----:B------:R0:W3:Y:S04]  /*0dc0*/  SHFL.DOWN PT, R22, R7, 0x1, 0x1f ;  /* 0x08201f0007167f89 */ /* 0x0000e800000e0000 */
[----:B------:R0:W4:Y:S02]  /*0dd0*/  SHFL.DOWN PT, R14, R6, 0x1, 0x1f ;  /* 0x08201f00060e7f89 */ /* 0x00012400000e0000 */
.L_x_2344:
[----:B012---:R-:W-:Y:S01]  /*0de0*/  DADD R4, R4, R8 ;  /* 0x0000000004047229 */ /* 0x007fe20000000008 */
[----:B----4-:R-:W-:Y:S01]  /*0df0*/  MOV R8, R14 ;  /* 0x0000000e00087202 */ /* 0x010fe20000000f00 */
[----:B---3--:R-:W-:-:S06]  /*0e00*/  IMAD.MOV.U32 R9, RZ, RZ, R22 ;  /* 0x000000ffff097224 */ /* 0x008fcc00078e0016 */
[----:B------:R-:W-:-:S11]  /*0e10*/  DADD R6, R6, R8 ;  /* 0x0000000006067229 */ /* 0x000fd60000000008 */
.L_x_2310:
[----:B------:R-:W-:Y:S05]  /*0e20*/  BSYNC B0 ;  /* 0x0000000000007941 */ /* 0x000fea0003800000 */
.L_x_2309:
[----:B------:R-:W0:Y:S01]  /*0e30*/  S2R R9, SR_CgaCtaId ;  /* 0x0000000000097919 */ /* 0x000e220000008800 */
[----:B------:R-:W-:Y:S01]  /*0e40*/  LOP3.LUT P0, RZ, R3, R0, RZ, 0xfc, !PT ;  /* 0x0000000003ff7212 */ /* 0x000fe2000780fcff */
[----:B------:R-:W-:Y:S05]  /*0e50*/  WARPSYNC.ALL ;  /* 0x0000000000007948 */ /* 0x000fea0003800000 */
[----:B------:R-:W-:-:S04]  /*0e60*/  MOV R2, 0x400 ;  /* 0x0000040000027802 */ /* 0x000fc80000000f00 */
[----:B0-----:R-:W-:-:S05]  /*0e70*/  LEA R9, R9, R2, 0x18 ;  /* 0x0000000209097211 */ /* 0x001fca00078ec0ff */
[----:B-1----:R0:W-:Y:S01]  /*0e80*/  @!P0 STS.128 [R9], R4 ;  /* 0x0000000409008388 */ /* 0x0021e20000000c00 */
[----:B------:R-:W-:Y:S01]  /*0e90*/  ISETP.GE.AND P0, PT, R0, R13, PT ;  /* 0x0000000d0000720c */ /* 0x000fe20003f06270 */
[----:B------:R-:W-:Y:S06]  /*0ea0*/  BAR.SYNC.DEFER_BLOCKING 0x0 ;  /* 0x0000000000007b1d */ /* 0x000fec0000010000 */
[----:B------:R-:W1:Y:S01]  /*0eb0*/  LDCU.64 UR10, c[0x0][0x3c0] ;  /* 0x00007800ff0a77ac */ /* 0x000e620008000a00 */
[----:B------:R-:W-:Y:S01]  /*0ec0*/  BSSY.RECONVERGENT B0, `(.L_x_2312) ;  /* 0x0000087000007945 */ /* 0x000fe20003800200 */
[----:B------:R-:W2:Y:S01]  /*0ed0*/  LDCU UR13, c[0x0][0x3bc] ;  /* 0x00007780ff0d77ac */ /* 0x000ea20008000800 */
[----:B------:R-:W3:Y:S01]  /*0ee0*/  LDCU UR18, c[0x0][0x3dc] ;  /* 0x00007b80ff1277ac */ /* 0x000ee20008000800 */
[----:B------:R-:W4:Y:S01]  /*0ef0*/  LDCU.64 UR16, c[0x0][0x3a0] ;  /* 0x00007400ff1077ac */ /* 0x000f220008000a00 */
[----:B------:R-:W0:Y:S01]  /*0f00*/  LDCU.64 UR20, c[0x0][0x3c0] ;  /* 0x00007800ff1477ac */ /* 0x000e220008000a00 */
[----:B------:R-:W0:Y:S01]  /*0f10*/  LDS.128 R8, [R9] ;  /* 0x0000000009087984 */ /* 0x000e220000000c00 */
[----:B-1----:R-:W-:-:S04]  /*0f20*/  ISETP.EQ.U32.AND P1, PT, RZ, UR10, PT ;  /* 0x0000000aff007c0c */ /* 0x002fc8000bf22070 */
[----:B------:R-:W-:-:S13]  /*0f30*/  ISETP.EQ.OR.EX P0, PT, RZ, UR11, P0, P1 ;  /* 0x0000000bff007c0c */ /* 0x000fda0008702710 */
[----:B--234-:R-:W-:Y:S05]  /*0f40*/  @P0 BRA `(.L_x_2313) ;  /* 0x0000000400f80947 */ /* 0x01cfea0003800000 */
[----:B------:R-:W1:Y:S01]  /*0f50*/  LDCU.U8 UR4, c[0x0][0x450] ;  /* 0x00008a00ff0477ac */ /* 0x000e620008000000 */
[----:B------:R-:W2:Y:S01]  /*0f60*/  LDC R2, c[0x0][0x3b8] ;  /* 0x0000ee00ff027b82 */ /* 0x000ea20000000800 */
[----:B-----5:R-:W-:-:S07]  /*0f70*/  DMUL R20, R20, R18 ;  /* 0x0000001214147228 */ /* 0x020fce0000000000 */
[----:B------:R-:W3:Y:S01]  /*0f80*/  LDC R3, c[0x0][0x3d8] ;  /* 0x0000f600ff037b82 */ /* 0x000ee20000000800 */
[----:B-1----:R-:W-:-:S04]  /*0f90*/  UPRMT UR4, UR4, 0x8880, URZ ;  /* 0x0000888004047896 */ /* 0x002fc800080000ff */
[----:B------:R-:W-:Y:S01]  /*0fa0*/  UISETP.NE.AND UP0, UPT, UR4, URZ, UPT ;  /* 0x000000ff0400728c */ /* 0x000fe2000bf05270 */
[----:B--2---:R-:W-:Y:S02]  /*0fb0*/  IMAD R2, R2, UR8, RZ ;  /* 0x0000000802027c24 */ /* 0x004fe4000f8e02ff */
[----:B---3--:R-:W-:-:S06]  /*0fc0*/  IMAD R3, R3, UR8, RZ ;  /* 0x0000000803037c24 */ /* 0x008fcc000f8e02ff */
[----:B------:R-:W-:Y:S05]  /*0fd0*/  BRA.U !UP0, `(.L_x_2314) ;  /* 0x0000000508447547 */ /* 0x000fea000b800000 */
[----:B------:R-:W0:Y:S01]  /*0fe0*/  LDCU UR4, c[0x0][0x3b0] ;  /* 0x00007600ff0477ac */ /* 0x000e220008000800 */
[----:B------:R-:W-:Y:S01]  /*0ff0*/  BSSY.RECONVERGENT B1, `(.L_x_2315) ;  /* 0x0000010000017945 */ /* 0x000fe20003800200 */
[----:B0-----:R-:W-:-:S06]  /*1000*/  IMAD R4, R13, UR4, RZ ;  /* 0x000000040d047c24 */ /* 0x001fcc000f8e02ff */
        /* <DEDUP_REMOVED lines=13> */
[----:B------:R-:W-:Y:S05]  /*10e0*/  CALL.REL.NOINC `($__internal_54_$__cuda_sm20_dblrcp_rn_slowpath_v3) ;  /* 0x0000000c00b07944 */ /* 0x000fea0003c00000 */
.L_x_2316:
[----:B------:R-:W-:Y:S05]  /*10f0*/  BSYNC.RECONVERGENT B1 ;  /* 0x0000000000017941 */ /* 0x000fea0003800200 */
.L_x_2315:
[----:B------:R-:W-:Y:S02]  /*1100*/  DMUL R4, R12, R10 ;  /* 0x0000000a0c047228 */ /* 0x000fe40000000000 */
[----:B------:R-:W-:-:S06]  /*1110*/  DMUL R22, R8, R12 ;  /* 0x0000000c08167228 */ /* 0x000fcc0000000000 */
[----:B------:R-:W-:-:S08]  /*1120*/  DMUL R4, R4, R18 ;  /* 0x0000001204047228 */ /* 0x000fd00000000000 */
[----:B------:R-:W-:-:S11]  /*1130*/  DMUL R24, R4, R18 ;  /* 0x0000001204187228 */ /* 0x000fd60000000000 */
.L_x_2320:
[----:B0-----:R-:W0:Y:S01]  /*1140*/  S2R R31, SR_TID.X ;  /* 0x00000000001f7919 */ /* 0x001e220000002100 */
[----:B------:R-:W0:Y:S01]  /*1150*/  LDC R4, c[0x0][0x3b0] ;  /* 0x0000ec00ff047b82 */ /* 0x000e220000000800 */
[----:B------:R-:W-:Y:S01]  /*1160*/  BSSY.RECONVERGENT B1, `(.L_x_2317) ;  /* 0x0000033000017945 */ /* 0x000fe20003800200 */
[----:B0-----:R-:W-:-:S13]  /*1170*/  ISETP.GE.AND P0, PT, R31, R4, PT ;  /* 0x000000041f00720c */ /* 0x001fda0003f06270 */
[----:B------:R-:W-:Y:S05]  /*1180*/  @P0 BRA `(.L_x_2318) ;  /* 0x0000000000c00947 */ /* 0x000fea0003800000 */
[----:B------:R-:W0:Y:S01]  /*1190*/  LDC R5, c[0x0][0x398] ;  /* 0x0000e600ff057b82 */ /* 0x000e220000000800 */
[----:B------:R-:W1:Y:S01]  /*11a0*/  LDCU UR10, c[0x0][0x3b4] ;  /* 0x00007680ff0a77ac */ /* 0x000e620008000800 */
[----:B------:R-:W-:Y:S02]  /*11b0*/  SHF.R.S32.HI R26, RZ, 0x1f, R2 ;  /* 0x0000001fff1a7819 */ /* 0x000fe40000011402 */
[----:B------:R-:W-:Y:S01]  /*11c0*/  SHF.R.S32.HI R15, RZ, 0x1f, R3 ;  /* 0x0000001fff0f7819 */ /* 0x000fe20000011403 */
[----:B------:R-:W2:Y:S01]  /*11d0*/  LDCU UR11, c[0x0][0x394] ;  /* 0x00007280ff0b77ac */ /* 0x000ea20008000800 */
[----:B------:R-:W3:Y:S01]  /*11e0*/  LDCU UR4, c[0x0][0x3d4] ;  /* 0x00007a80ff0477ac */ /* 0x000ee20008000800 */
[C---:B-1----:R-:W-:Y:S02]  /*11f0*/  IMAD R13, R0.reuse, UR10, RZ ;  /* 0x0000000a000d7c24 */ /* 0x042fe4000f8e02ff */
[----:B--2---:R-:W-:Y:S02]  /*1200*/  IMAD R12, R0, UR11, RZ ;  /* 0x0000000b000c7c24 */ /* 0x004fe4000f8e02ff */
[----:B0-----:R-:W-:Y:S01]  /*1210*/  IMAD R27, R5, UR8, RZ ;  /* 0x00000008051b7c24 */ /* 0x001fe2000f8e02ff */
[----:B------:R-:W-:Y:S01]  /*1220*/  IADD3 R5, P0, PT, R2, R13, RZ ;  /* 0x0000000d02057210 */ /* 0x000fe20007f1e0ff */
[----:B---3--:R-:W-:Y:S01]  /*1230*/  IMAD R14, R0, UR4, RZ ;  /* 0x00000004000e7c24 */ /* 0x008fe2000f8e02ff */
[----:B------:R-:W-:-:S02]  /*1240*/  SHF.R.S32.HI R30, RZ, 0x1f, R12 ;  /* 0x0000001fff1e7819 */ /* 0x000fc4000001140c */
[----:B------:R-:W-:Y:S02]  /*1250*/  IADD3 R7, P1, PT, R27, R12, RZ ;  /* 0x0000000c1b077210 */ /* 0x000fe40007f3e0ff */
[----:B------:R-:W-:Y:S02]  /*1260*/  IADD3 R6, P2, PT, R3, R14, RZ ;  /* 0x0000000e03067210 */ /* 0x000fe40007f5e0ff */
[----:B------:R-:W-:Y:S02]  /*1270*/  LEA.HI.X.SX32 R12, R13, R26, 0x1, P0 ;  /* 0x0000001a0d0c7211 */ /* 0x000fe400000f0eff */
[----:B------:R-:W-:Y:S02]  /*1280*/  LEA.HI.X.SX32 R13, R14, R15, 0x1, P2 ;  /* 0x0000000f0e0d7211 */ /* 0x000fe400010f0eff */
[----:B------:R-:W-:-:S07]  /*1290*/  LEA.HI.X.SX32 R30, R27, R30, 0x1, P1 ;  /* 0x0000001e1b1e7211 */ /* 0x000fce00008f0eff */
.L_x_2319:
[----:B0-----:R-:W0:Y:S01]  /*12a0*/  LDCU UR12, c[0x0][0x39c] ;  /* 0x00007380ff0c77ac */ /* 0x001e220008000800 */
[----:B------:R-:W1:Y:S01]  /*12b0*/  LDCU UR4, c[0x0][0x3bc] ;  /* 0x00007780ff0477ac */ /* 0x000e620008000800 */
[----:B------:R-:W2:Y:S01]  /*12c0*/  LDCU.64 UR14, c[0x0][0x380] ;  /* 0x00007000ff0e77ac */ /* 0x000ea20008000a00 */
[----:B------:R-:W3:Y:S01]  /*12d0*/  LDCU.64 UR10, c[0x0][0x3a0] ;  /* 0x00007400ff0a77ac */ /* 0x000ee20008000a00 */
[C---:B0-----:R-:W-:Y:S02]  /*12e0*/  IMAD R15, R31.reuse, UR12, RZ ;  /* 0x0000000c1f0f7c24 */ /* 0x041fe4000f8e02ff */
[----:B-1----:R-:W-:-:S03]  /*12f0*/  IMAD R14, R31, UR4, RZ ;  /* 0x000000041f0e7c24 */ /* 0x002fc6000f8e02ff */
[C---:B------:R-:W-:Y:S01]  /*1300*/  IADD3 R27, P0, PT, R15.reuse, R7, RZ ;  /* 0x000000070f1b7210 */ /* 0x040fe20007f1e0ff */
[----:B------:R-:W0:Y:S03]  /*1310*/  LDCU UR4, c[0x0][0x3dc] ;  /* 0x00007b80ff0477ac */ /* 0x000e260008000800 */
[----:B------:R-:W-:Y:S02]  /*1320*/  LEA.HI.X.SX32 R28, R15, R30, 0x1, P0 ;  /* 0x0000001e0f1c7211 */ /* 0x000fe400000f0eff */
[C---:B--2---:R-:W-:Y:S02]  /*1330*/  LEA R26, P1, R27.reuse, UR14, 0x3 ;  /* 0x0000000e1b1a7c11 */ /* 0x044fe4000f8218ff */
[----:B------:R-:W-:Y:S02]  /*1340*/  IADD3 R15, P0, PT, R14, R5, RZ ;  /* 0x000000050e0f7210 */ /* 0x000fe40007f1e0ff */
[----:B------:R-:W-:-:S02]  /*1350*/  LEA.HI.X R27, R27, UR15, R28, 0x3, P1 ;  /* 0x0000000f1b1b7c11 */ /* 0x000fc400088f1c1c */
[----:B------:R-:W-:Y:S02]  /*1360*/  LEA.HI.X.SX32 R28, R14, R12, 0x1, P0 ;  /* 0x0000000c0e1c7211 */ /* 0x000fe400000f0eff */
[C---:B---3--:R-:W-:Y:S02]  /*1370*/  LEA R14, P0, R15.reuse, UR10, 0x3 ;  /* 0x0000000a0f0e7c11 */ /* 0x048fe4000f8018ff */
[----:B------:R-:W2:Y:S02]  /*1380*/  LDG.E.64 R26, desc[UR6][R26.64] ;  /* 0x000000061a1a7981 */ /* 0x000ea4000c1e1b00 */
[----:B------:R-:W-:Y:S01]  /*1390*/  LEA.HI.X R15, R15, UR11, R28, 0x3, P0 ;  /* 0x0000000b0f0f7c11 */ /* 0x000fe200080f1c1c */
[----:B------:R-:W1:Y:S05]  /*13a0*/  LDCU.64 UR10, c[0x0][0x3c0] ;  /* 0x00007800ff0a77ac */ /* 0x000e6a0008000a00 */
[----:B------:R-:W3:Y:S01]  /*13b0*/  LDG.E.64 R14, desc[UR6][R14.64] ;  /* 0x000000060e0e7981 */ /* 0x000ee2000c1e1b00 */
[----:B0-----:R-:W-:-:S02]  /*13c0*/  IMAD R32, R31, UR4, RZ ;  /* 0x000000041f207c24 */ /* 0x001fc4000f8e02ff */
[----:B------:R-:W-:-:S03]  /*13d0*/  VIADD R31, R31, UR5 ;  /* 0x000000051f1f7c36 */ /* 0x000fc60008000000 */
[----:B------:R-:W-:-:S04]  /*13e0*/  IADD3 R33, P0, PT, R32, R6, RZ ;  /* 0x0000000620217210 */ /* 0x000fc80007f1e0ff */
[----:B------:R-:W-:Y:S01]  /*13f0*/  LEA.HI.X.SX32 R32, R32, R13, 0x1, P0 ;  /* 0x0000000d20207211 */ /* 0x000fe200000f0eff */
[----:B--2---:R-:W-:Y:S01]  /*1400*/  DADD R28, R26, -R16 ;  /* 0x000000001a1c7229 */ /* 0x004fe20000000810 */
[----:B-1----:R-:W-:-:S04]  /*1410*/  LEA R26, P0, R33, UR10, 0x3 ;  /* 0x0000000a211a7c11 */ /* 0x002fc8000f8018ff */
[----:B------:R-:W-:-:S03]  /*1420*/  LEA.HI.X R27, R33, UR11, R32, 0x3, P0 ;  /* 0x0000000b211b7c11 */ /* 0x000fc600080f1c20 */
[----:B---3--:R-:W-:Y:S01]  /*1430*/  DFMA R28, -R24, R28, R14 ;  /* 0x0000001c181c722b */ /* 0x008fe2000000010e */
[----:B------:R-:W-:-:S07]  /*1440*/  ISETP.GE.AND P0, PT, R31, R4, PT ;  /* 0x000000041f00720c */ /* 0x000fce0003f06270 */
[----:B------:R-:W-:-:S08]  /*1450*/  DADD R28, -R22, R28 ;  /* 0x00000000161c7229 */ /* 0x000fd0000000011c */
[----:B------:R-:W-:-:S07]  /*1460*/  DMUL R28, R20, R28 ;  /* 0x0000001c141c7228 */ /* 0x000fce0000000000 */
[----:B------:R0:W-:Y:S01]  /*1470*/  STG.E.64 desc[UR6][R26.64], R28 ;  /* 0x0000001c1a007986 */ /* 0x0001e2000c101b06 */
[----:B------:R-:W-:Y:S05]  /*1480*/  @!P0 BRA `(.L_x_2319) ;  /* 0xfffffffc00848947 */ /* 0x000fea000383ffff */
.L_x_2318:
[----:B------:R-:W-:Y:S05]  /*1490*/  BSYNC.RECONVERGENT B1 ;  /* 0x0000000000017941 */ /* 0x000fea0003800200 */
.L_x_2317:
[----:B------:R-:W1:Y:S01]  /*14a0*/  LDCU UR4, c[0x0][0x3a8] ;  /* 0x00007500ff0477ac */ /* 0x000e620008000800 */
[----:B------:R-:W-:-:S05]  /*14b0*/  VIADD R0, R0, UR9 ;  /* 0x0000000900007c36 */ /* 0x000fca0008000000 */
[----:B-1----:R-:W-:-:S13]  /*14c0*/  ISETP.GE.AND P0, PT, R0, UR4, PT ;  /* 0x0000000400007c0c */ /* 0x002fda000bf06270 */
[----:B------:R-:W-:Y:S05]  /*14d0*/  @!P0 BRA `(.L_x_2320) ;  /* 0xfffffffc00188947 */ /* 0x000fea000383ffff */
[----:B------:R-:W-:Y:S05]  /*14e0*/  BRA `(.L_x_2313) ;  /* 0x0000000000907947 */ /* 0x000fea0003800000 */
.L_x_2314:
[----:B-1----:R-:W1:Y:S01]  /*14f0*/  S2R R14, SR_TID.X ;  /* 0x00000000000e7919 */ /* 0x002e620000002100 */
[----:B------:R-:W1:Y:S01]  /*1500*/  LDC R27, c[0x0][0x3b0] ;  /* 0x0000ec00ff1b7b82 */ /* 0x000e620000000800 */
[----:B------:R-:W-:Y:S01]  /*1510*/  BSSY.RECONVERGENT B1, `(.L_x_2321) ;  /* 0x000001d000017945 */ /* 0x000fe20003800200 */
[----:B-1----:R-:W-:-:S13]  /*1520*/  ISETP.GE.AND P0, PT, R14, R27, PT ;  /* 0x0000001b0e00720c */ /* 0x002fda0003f06270 */
[----:B------:R-:W-:Y:S05]  /*1530*/  @P0 BRA `(.L_x_2322) ;  /* 0x0000000000680947 */ /* 0x000fea0003800000 */
[----:B------:R-:W1:Y:S01]  /*1540*/  LDCU UR4, c[0x0][0x3b4] ;  /* 0x00007680ff0477ac */ /* 0x000e620008000800 */
[----:B0-----:R-:W-:Y:S02]  /*1550*/  SHF.R.S32.HI R6, RZ, 0x1f, R2 ;  /* 0x0000001fff067819 */ /* 0x001fe40000011402 */
[----:B------:R-:W-:Y:S01]  /*1560*/  SHF.R.S32.HI R25, RZ, 0x1f, R3 ;  /* 0x0000001fff197819 */ /* 0x000fe20000011403 */
[----:B------:R-:W0:Y:S01]  /*1570*/  LDCU UR10, c[0x0][0x3d4] ;  /* 0x00007a80ff0a77ac */ /* 0x000e220008000800 */
[C---:B-1----:R-:W-:Y:S02]  /*1580*/  IMAD R5, R0.reuse, UR4, RZ ;  /* 0x0000000400057c24 */ /* 0x042fe4000f8e02ff */
[----:B0-----:R-:W-:-:S03]  /*1590*/  IMAD R4, R0, UR10, RZ ;  /* 0x0000000a00047c24 */ /* 0x001fc6000f8e02ff */
[----:B------:R-:W-:Y:S02]  /*15a0*/  IADD3 R15, P0, PT, R2, R5, RZ ;  /* 0x00000005020f7210 */ /* 0x000fe40007f1e0ff */
[----:B------:R-:W-:Y:S02]  /*15b0*/  IADD3 R23, P1, PT, R3, R4, RZ ;  /* 0x0000000403177210 */ /* 0x000fe40007f3e0ff */
[----:B------:R-:W-:Y:S02]  /*15c0*/  LEA.HI.X.SX32 R17, R5, R6, 0x1, P0 ;  /* 0x0000000605117211 */ /* 0x000fe400000f0eff */
[----:B------:R-:W-:-:S09]  /*15d0*/  LEA.HI.X.SX32 R25, R4, R25, 0x1, P1 ;  /* 0x0000001904197211 */ /* 0x000fd200008f0eff */
.L_x_2323:
[----:B-1----:R-:W-:-:S05]  /*15e0*/  IMAD R4, R14, UR13, RZ ;  /* 0x0000000d0e047c24 */ /* 0x002fca000f8e02ff */
[----:B------:R-:W-:-:S04]  /*15f0*/  IADD3 R5, P0, PT, R4, R15, RZ ;  /* 0x0000000f04057210 */ /* 0x000fc80007f1e0ff */
[----:B------:R-:W-:Y:S02]  /*1600*/  LEA.HI.X.SX32 R4, R4, R17, 0x1, P0 ;  /* 0x0000001104047211 */ /* 0x000fe400000f0eff */
[----:B------:R-:W-:-:S04]  /*1610*/  LEA R6, P0, R5, UR16, 0x3 ;  /* 0x0000001005067c11 */ /* 0x000fc8000f8018ff */
[----:B------:R-:W-:-:S05]  /*1620*/  LEA.HI.X R7, R5, UR17, R4, 0x3, P0 ;  /* 0x0000001105077c11 */ /* 0x000fca00080f1c04 */
[----:B------:R-:W2:Y:S01]  /*1630*/  LDG.E.64 R4, desc[UR6][R6.64] ;  /* 0x0000000606047981 */ /* 0x000ea2000c1e1b00 */
[C---:B------:R-:W-:Y:S02]  /*1640*/  IMAD R12, R14.reuse, UR18, RZ ;  /* 0x000000120e0c7c24 */ /* 0x040fe4000f8e02ff */
[----:B------:R-:W-:-:S03]  /*1650*/  VIADD R14, R14, UR5 ;  /* 0x000000050e0e7c36 */ /* 0x000fc60008000000 */
[----:B------:R-:W-:-:S04]  /*1660*/  IADD3 R13, P0, PT, R12, R23, RZ ;  /* 0x000000170c0d7210 */ /* 0x000fc80007f1e0ff */
[----:B------:R-:W-:Y:S02]  /*1670*/  LEA.HI.X.SX32 R16, R12, R25, 0x1, P0 ;  /* 0x000000190c107211 */ /* 0x000fe400000f0eff */
[----:B------:R-:W-:-:S04]  /*1680*/  LEA R12, P0, R13, UR20, 0x3 ;  /* 0x000000140d0c7c11 */ /* 0x000fc8000f8018ff */
[----:B------:R-:W-:Y:S02]  /*1690*/  LEA.HI.X R13, R13, UR21, R16, 0x3, P0 ;  /* 0x000000150d0d7c11 */ /* 0x000fe400080f1c10 */
[----:B------:R-:W-:Y:S01]  /*16a0*/  ISETP.GE.AND P0, PT, R14, R27, PT ;  /* 0x0000001b0e00720c */ /* 0x000fe20003f06270 */
[----:B--2---:R-:W-:-:S07]  /*16b0*/  DMUL R4, R20, R4 ;  /* 0x0000000414047228 */ /* 0x004fce0000000000 */
[----:B------:R1:W-:Y:S05]  /*16c0*/  STG.E.64 desc[UR6][R12.64], R4 ;  /* 0x000000040c007986 */ /* 0x0003ea000c101b06 */
[----:B------:R-:W-:Y:S05]  /*16d0*/  @!P0 BRA `(.L_x_2323) ;  /* 0xfffffffc00c08947 */ /* 0x000fea000383ffff */
.L_x_2322:
[----:B0-----:R-:W-:Y:S05]  /*16e0*/  BSYNC.RECONVERGENT B1 ;  /* 0x0000000000017941 */ /* 0x001fea0003800200 */
.L_x_2321:
[----:B------:R-:W0:Y:S01]  /*16f0*/  LDCU UR4, c[0x0][0x3a8] ;  /* 0x00007500ff0477ac */ /* 0x000e220008000800 */
[----:B------:R-:W-:-:S04]  /*1700*/  IADD3 R0, PT, PT, R0, UR9, RZ ;  /* 0x0000000900007c10 */ /* 0x000fc8000fffe0ff */
[----:B0-----:R-:W-:-:S13]  /*1710*/  ISETP.GE.AND P0, PT, R0, UR4, PT ;  /* 0x0000000400007c0c */ /* 0x001fda000bf06270 */
[----:B------:R-:W-:Y:S05]  /*1720*/  @!P0 BRA `(.L_x_2314) ;  /* 0xfffffffc00708947 */ /* 0x000fea000383ffff */
.L_x_2313:
[----:B0-----:R-:W-:Y:S05]  /*1730*/  BSYNC.RECONVERGENT B0 ;  /* 0x0000000000007941 */ /* 0x001fea0003800200 */
.L_x_2312:
[----:B-1----:R-:W0:Y:S01]  /*1740*/  S2R R4, SR_TID.X ;  /* 0x0000000000047919 */ /* 0x002e220000002100 */
[----:B------:R-:W1:Y:S02]  /*1750*/  LDC R0, c[0x0][0x3e8] ;  /* 0x0000fa00ff007b82 */ /* 0x000e640000000800 */
[----:B-1----:R-:W-:-:S06]  /*1760*/  ISETP.GE.AND P0, PT, R0, 0x1, PT ;  /* 0x000000010000780c */ /* 0x002fcc0003f06270 */
[----:B------:R-:W1:Y:S01]  /*1770*/  LDC R0, c[0x0][0x3f8] ;  /* 0x0000fe00ff007b82 */ /* 0x000e620000000800 */
[----:B0-----:R-:W-:-:S13]  /*1780*/  ISETP.NE.OR P0, PT, R4, RZ, !P0 ;  /* 0x000000ff0400720c */ /* 0x001fda0004705670 */
[----:B------:R-:W0:Y:S01]  /*1790*/  @!P0 LDC R5, c[0x0][0x3ec] ;  /* 0x0000fb00ff058b82 */ /* 0x000e220000000800 */
[----:B-----5:R-:W-:Y:S01]  /*17a0*/  @!P0 DMUL R10, R18, R10 ;  /* 0x0000000a120a8228 */ /* 0x020fe20000000000 */
[----:B-1----:R-:W-:-:S06]  /*17b0*/  ISETP.GE.AND P1, PT, R0, 0x1, PT ;  /* 0x000000010000780c */ /* 0x002fcc0003f26270 */
[----:B------:R-:W1:Y:S01]  /*17c0*/  @!P0 LDC.64 R2, c[0x0][0x3e0] ;  /* 0x0000f800ff028b82 */ /* 0x000e620000000a00 */
[----:B------:R-:W-:Y:S01]  /*17d0*/  ISETP.NE.OR P1, PT, R4, RZ, !P1 ;  /* 0x000000ff0400720c */ /* 0x000fe20004f25670 */
[----:B0-----:R-:W-:-:S04]  /*17e0*/  @!P0 IMAD R5, R5, UR8, RZ ;  /* 0x0000000805058c24 */ /* 0x001fc8000f8e02ff */
[----:B-1----:R-:W-:-:S05]  /*17f0*/  @!P0 IMAD.WIDE R2, R5, 0x8, R2 ;  /* 0x0000000805028825 */ /* 0x002fca00078e0202 */
[----:B------:R0:W-:Y:S03]  /*1800*/  @!P0 STG.E.64 desc[UR6][R2.64], R10 ;  /* 0x0000000a02008986 */ /* 0x0001e6000c101b06 */
[----:B------:R-:W-:Y:S05]  /*1810*/  @P1 EXIT ;  /* 0x000000000000194d */ /* 0x000fea0003800000 */
[----:B------:R-:W1:Y:S08]  /*1820*/  LDC R5, c[0x0][0x3fc] ;  /* 0x0000ff00ff057b82 */ /* 0x000e700000000800 */
[----:B0-----:R-:W0:Y:S01]  /*1830*/  LDC.64 R2, c[0x0][0x3f0] ;  /* 0x0000fc00ff027b82 */ /* 0x001e220000000a00 */
[----:B-1----:R-:W-:-:S04]  /*1840*/  IMAD R5, R5, UR8, RZ ;  /* 0x0000000805057c24 */ /* 0x002fc8000f8e02ff */
[----:B0-----:R-:W-:-:S05]  /*1850*/  IMAD.WIDE R2, R5, 0x8, R2 ;  /* 0x0000000805027825 */ /* 0x001fca00078e0202 */
[----:B------:R-:W-:Y:S01]  /*1860*/  STG.E.64 desc[UR6][R2.64], R8 ;  /* 0x0000000802007986 */ /* 0x000fe2000c101b06 */
[----:B------:R-:W-:Y:S05]  /*1870*/  EXIT ;  /* 0x000000000000794d */ /* 0x000fea0003800000 */
.L_x_2311:
[----:B-1----:R-:W-:Y:S02]  /*1880*/  IMAD.MOV.U32 R23, RZ, RZ, R5 ;  /* 0x000000ffff177224 */ /* 0x002fe400078e0005 */
[----:B------:R-:W-:Y:S02]  /*1890*/  IMAD.MOV.U32 R12, RZ, RZ, 0x10 ;  /* 0x00000010ff0c7424 */ /* 0x000fe400078e00ff */
[----:B------:R-:W-:Y:S02]  /*18a0*/  IMAD.MOV.U32 R15, RZ, RZ, 0x1f ;  /* 0x0000001fff0f7424 */ /* 0x000fe400078e00ff */
[----:B------:R-:W-:-:S07]  /*18b0*/  IMAD.MOV.U32 R2, RZ, RZ, -0x1 ;  /* 0xffffffffff027424 */ /* 0x000fce00078e00ff */
[----:B-----5:R-:W-:Y:S05]  /*18c0*/  WARPSYNC.COLLECTIVE R2, `(.L_x_2324) ;  /* 0x0000000002087348 */ /* 0x020fea0003c00000 */
[----:B------:R0:W1:Y:S02]  /*18d0*/  SHFL.DOWN P0, R14, R23, R12, R15 ;  /* 0x0800000c170e7389 */ /* 0x000064000000000f */
[----:B01---5:R-:W-:Y:S05]  /*18e0*/  ENDCOLLECTIVE ;  /* 0x000000000000791b */ /* 0x023fea0003800000 */
.L_x_2324:
[----:B------:R-:W-:Y:S02]  /*18f0*/  IMAD.MOV.U32 R23, RZ, RZ, R4 ;  /* 0x000000ffff177224 */ /* 0x000fe400078e0004 */
[----:B------:R-:W-:-:S07]  /*1900*/  IMAD.MOV.U32 R9, RZ, RZ, R14 ;  /* 0x000000ffff097224 */ /* 0x000fce00078e000e */
[----:B------:R-:W-:Y:S05]  /*1910*/  WARPSYNC.COLLECTIVE R2, `(.L_x_2325) ;  /* 0x0000000002087348 */ /* 0x000fea0003c00000 */
[----:B------:R0:W1:Y:S02]  /*1920*/  SHFL.DOWN P0, R14, R23, R12, R15 ;  /* 0x0800000c170e7389 */ /* 0x000064000000000f */
[----:B01----:R-:W-:Y:S05]  /*1930*/  ENDCOLLECTIVE ;  /* 0x000000000000791b */ /* 0x003fea0003800000 */
.L_x_2325:
[----:B------:R-:W-:Y:S01]  /*1940*/  IMAD.MOV.U32 R23, RZ, RZ, R7 ;  /* 0x000000ffff177224 */ /* 0x000fe200078e0007 */
[----:B------:R-:W-:-:S07]  /*1950*/  MOV R8, R14 ;  /* 0x0000000e00087202 */ /* 0x000fce0000000f00 */
[----:B------:R-:W-:Y:S05]  /*1960*/  WARPSYNC.COLLECTIVE R2, `(.L_x_2326) ;  /* 0x0000000002087348 */ /* 0x000fea0003c00000 */
[----:B------:R0:W1:Y:S02]  /*1970*/  SHFL.DOWN P0, R14, R23, R12, R15 ;  /* 0x0800000c170e7389 */ /* 0x000064000000000f */
[----:B01----:R-:W-:Y:S05]  /*1980*/  ENDCOLLECTIVE ;  /* 0x000000000000791b */ /* 0x003fea0003800000 */
.L_x_2326:
[----:B------:R-:W-:Y:S01]  /*1990*/  DADD R8, R4, R8 ;  /* 0x0000000004087229 */ /* 0x000fe20000000008 */
[----:B------:R-:W-:Y:S02]  /*19a0*/  IMAD.MOV.U32 R23, RZ, RZ, R6 ;  /* 0x000000ffff177224 */ /* 0x000fe400078e0006 */
[----:B------:R-:W-:-:S08]  /*19b0*/  IMAD.MOV.U32 R11, RZ, RZ, R14 ;  /* 0x000000ffff0b7224 */ /* 0x000fd000078e000e */
[----:B------:R-:W-:Y:S05]  /*19c0*/  WARPSYNC.COLLECTIVE R2, `(.L_x_2327) ;  /* 0x0000000002087348 */ /* 0x000fea0003c00000 */
[----:B------:R0:W1:Y:S02]  /*19d0*/  SHFL.DOWN P0, R14, R23, R12, R15 ;  /* 0x0800000c170e7389 */ /* 0x000064000000000f */
[----:B01----:R-:W-:Y:S05]  /*19e0*/  ENDCOLLECTIVE ;  /* 0x000000000000791b */ /* 0x003fea0003800000 */
.L_x_2327:
[----:B------:R-:W-:Y:S02]  /*19f0*/  IMAD.MOV.U32 R23, RZ, RZ, R9 ;  /* 0x000000ffff177224 */ /* 0x000fe400078e0009 */
[----:B------:R-:W-:Y:S02]  /*1a00*/  IMAD.MOV.U32 R12, RZ, RZ, 0x8 ;  /* 0x00000008ff0c7424 */ /* 0x000fe400078e00ff */
[----:B------:R-:W-:-:S07]  /*1a10*/  IMAD.MOV.U32 R10, RZ, RZ, R14 ;  /* 0x000000ffff0a7224 */ /* 0x000fce00078e000e */
[----:B------:R-:W-:Y:S05]  /*1a20*/  WARPSYNC.COLLECTIVE R2, `(.L_x_2328) ;  /* 0x0000000002087348 */ /* 0x000fea0003c00000 */
[----:B------:R0:W1:Y:S02]  /*1a30*/  SHFL.DOWN P0, R14, R23, R12, R15 ;  /* 0x0800000c170e7389 */ /* 0x000064000000000f */
[----:B01----:R-:W-:Y:S05]  /*1a40*/  ENDCOLLECTIVE ;  /* 0x000000000000791b */ /* 0x003fea0003800000 */
.L_x_2328:
[----:B------:R-:W-:Y:S01]  /*1a50*/  DADD R10, R6, R10 ;  /* 0x00000000060a7229 */ /* 0x000fe2000000000a */
[----:B------:R-:W-:Y:S01]  /*1a60*/  IMAD.MOV.U32 R23, RZ, RZ, R8 ;  /* 0x000000ffff177224 */ /* 0x000fe200078e0008 */
[----:B------:R-:W-:-:S09]  /*1a70*/  MOV R5, R14 ;  /* 0x0000000e00057202 */ /* 0x000fd20000000f00 */
[----:B------:R-:W-:Y:S05]  /*1a80*/  WARPSYNC.COLLECTIVE R2, `(.L_x_2329) ;  /* 0x0000000002087348 */ /* 0x000fea0003c00000 */
[----:B------:R0:W1:Y:S02]  /*1a90*/  SHFL.DOWN P0, R14, R23, R12, R15 ;  /* 0x0800000c170e7389 */ /* 0x000064000000000f */
[----:B01----:R-:W-:Y:S05]  /*1aa0*/  ENDCOLLECTIVE ;  /* 0x000000000000791b */ /* 0x003fea0003800000 */
.L_x_2329:
[----:B------:R-:W-:Y:S02]  /*1ab0*/  IMAD.MOV.U32 R23, RZ, RZ, R11 ;  /* 0x000000ffff177224 */ /* 0x000fe400078e000b */
[----:B------:R-:W-:-:S07]  /*1ac0*/  IMAD.MOV.U32 R4, RZ, RZ, R14 ;  /* 0x000000ffff047224 */ /* 0x000fce00078e000e */
[----:B------:R-:W-:Y:S05]  /*1ad0*/  WARPSYNC.COLLECTIVE R2, `(.L_x_2330) ;  /* 0x0000000002087348 */ /* 0x000fea0003c00000 */
[----:B------:R0:W1:Y:S02]  /*1ae0*/  SHFL.DOWN P0, R14, R23, R12, R15 ;  /* 0x0800000c170e7389 */ /* 0x000064000000000f */
[----:B01----:R-:W-:Y:S05]  /*1af0*/  ENDCOLLECTIVE ;  /* 0x000000000000791b */ /* 0x003fea0003800000 */
.L_x_2330:
[----:B------:R-:W-:Y:S01]  /*1b00*/  DADD R4, R8, R4 ;  /* 0x0000000008047229 */ /* 0x000fe20000000004 */
[----:B------:R-:W-:Y:S02]  /*1b10*/  IMAD.MOV.U32 R23, RZ, RZ, R10 ;  /* 0x000000ffff177224 */ /* 0x000fe400078e000a */
[----:B------:R-:W-:-:S08]  /*1b20*/  IMAD.MOV.U32 R7, RZ, RZ, R14 ;  /* 0x000000ffff077224 */ /* 0x000fd000078e000e */
[----:B------:R-:W-:Y:S05]  /*1b30*/  WARPSYNC.COLLECTIVE R2, `(.L_x_2331) ;  /* 0x0000000002087348 */ /* 0x000fea0003c00000 */
[----:B------:R0:W1:Y:S02]  /*1b40*/  SHFL.DOWN P0, R14, R23, R12, R15 ;  /* 0x0800000c170e7389 */ /* 0x000064000000000f */
[----:B01----:R-:W-:Y:S05]  /*1b50*/  ENDCOLLECTIVE ;  /* 0x000000000000791b */ /* 0x003fea0003800000 */
.L_x_2331:
[----:B------:R-:W-:Y:S02]  /*1b60*/  IMAD.MOV.U32 R23, RZ, RZ, R5 ;  /* 0x000000ffff177224 */ /* 0x000fe400078e0005 */
[----:B------:R-:W-:Y:S01]  /*1b70*/  IMAD.MOV.U32 R12, RZ, RZ, 0x4 ;  /* 0x00000004ff0c7424 */ /* 0x000fe200078e00ff */
[----:B------:R-:W-:-:S07]  /*1b80*/  MOV R6, R14 ;  /* 0x0000000e00067202 */ /* 0x000fce0000000f00 */
[----:B------:R-:W-:Y:S05]  /*1b90*/  WARPSYNC.COLLECTIVE R2, `(.L_x_2332) ;  /* 0x0000000002087348 */ /* 0x000fea0003c00000 */
[----:B------:R0:W1:Y:S02]  /*1ba0*/  SHFL.DOWN P0, R14, R23, R12, R15 ;  /* 0x0800000c170e7389 */ /* 0x000064000000000f */
[----:B01----:R-:W-:Y:S05]  /*1bb0*/  ENDCOLLECTIVE ;  /* 0x000000000000791b */ /* 0x003fea0003800000 */
.L_x_2332:
[----:B------:R-:W-:Y:S01]  /*1bc0*/  DADD R6, R10, R6 ;  /* 0x000000000a067229 */ /* 0x000fe20000000006 */
[----:B------:R-:W-:Y:S02]  /*1bd0*/  IMAD.MOV.U32 R23, RZ, RZ, R4 ;  /* 0x000000ffff177224 */ /* 0x000fe400078e0004 */
[----:B------:R-:W-:-:S08]  /*1be0*/  IMAD.MOV.U32 R9, RZ, RZ, R14 ;  /* 0x000000ffff097224 */ /* 0x000fd000078e000e */
[----:B------:R-:W-:Y:S05]  /*1bf0*/  WARPSYNC.COLLECTIVE R2, `(.L_x_2333) ;  /* 0x0000000002087348 */ /* 0x000fea0003c00000 */
[----:B------:R0:W1:Y:S02]  /*1c00*/  SHFL.DOWN P0, R14, R23, R12, R15 ;  /* 0x0800000c170e7389 */ /* 0x000064000000000f */
[----:B01----:R-:W-:Y:S05]  /*1c10*/  ENDCOLLECTIVE ;  /* 0x000000000000791b */ /* 0x003fea0003800000 */
.L_x_2333:
[----:B------:R-:W-:Y:S01]  /*1c20*/  MOV R23, R7 ;  /* 0x0000000700177202 */ /* 0x000fe20000000f00 */
[----:B------:R-:W-:-:S07]  /*1c30*/  IMAD.MOV.U32 R8, RZ, RZ, R14 ;  /* 0x000000ffff087224 */ /* 0x000fce00078e000e */
[----:B------:R-:W-:Y:S05]  /*1c40*/  WARPSYNC.COLLECTIVE R2, `(.L_x_2334) ;  /* 0x0000000002087348 */ /* 0x000fea0003c00000 */
[----:B------:R0:W1:Y:S02]  /*1c50*/  SHFL.DOWN P0, R14, R23, R12, R15 ;  /* 0x0800000c170e7389 */ /* 0x000064000000000f */
[----:B01----:R-:W-:Y:S05]  /*1c60*/  ENDCOLLECTIVE ;  /* 0x000000000000791b */ /* 0x003fea0003800000 */
.L_x_2334:
[----:B------:R-:W-:Y:S01]  /*1c70*/  DADD R8, R4, R8 ;  /* 0x0000000004087229 */ /* 0x000fe20000000008 */
[----:B------:R-:W-:Y:S02]  /*1c80*/  IMAD.MOV.U32 R23, RZ, RZ, R6 ;  /* 0x000000ffff177224 */ /* 0x000fe400078e0006 */
[----:B------:R-:W-:-:S08]  /*1c90*/  IMAD.MOV.U32 R11, RZ, RZ, R14 ;  /* 0x000000ffff0b7224 */ /* 0x000fd000078e000e */
[----:B------:R-:W-:Y:S05]  /*1ca0*/  WARPSYNC.COLLECTIVE R2, `(.L_x_2335) ;  /* 0x0000000002087348 */ /* 0x000fea0003c00000 */
[----:B------:R0:W1:Y:S02]  /*1cb0*/  SHFL.DOWN P0, R14, R23, R12, R15 ;  /* 0x0800000c170e7389 */ /* 0x000064000000000f */
[----:B01----:R-:W-:Y:S05]  /*1cc0*/  ENDCOLLECTIVE ;  /* 0x000000000000791b */ /* 0x003fea0003800000 */
.L_x_2335:
[----:B------:R-:W-:Y:S02]  /*1cd0*/  IMAD.MOV.U32 R23, RZ, RZ, R9 ;  /* 0x000000ffff177224 */ /* 0x000fe400078e0009 */
[----:B------:R-:W-:Y:S02]  /*1ce0*/  IMAD.MOV.U32 R12, RZ, RZ, 0x2 ;  /* 0x00000002ff0c7424 */ /* 0x000fe400078e00ff */
[----:B------:R-:W-:-:S07]  /*1cf0*/  IMAD.MOV.U32 R10, RZ, RZ, R14 ;  /* 0x000000ffff0a7224 */ /* 0x000fce00078e000e */
[----:B------:R-:W-:Y:S05]  /*1d00*/  WARPSYNC.COLLECTIVE R2, `(.L_x_2336) ;  /* 0x0000000002087348 */ /* 0x000fea0003c00000 */
[----:B------:R0:W1:Y:S02]  /*1d10*/  SHFL.DOWN P0, R14, R23, R12, R15 ;  /* 0x0800000c170e7389 */ /* 0x000064000000000f */
[----:B01----:R-:W-:Y:S05]  /*1d20*/  ENDCOLLECTIVE ;  /* 0x000000000000791b */ /* 0x003fea0003800000 */
.L_x_2336:
[----:B------:R-:W-:Y:S01]  /*1d30*/  DADD R10, R6, R10 ;  /* 0x00000000060a7229 */ /* 0x000fe2000000000a */
[----:B------:R-:W-:Y:S01]  /*1d40*/  IMAD.MOV.U32 R23, RZ, RZ, R8 ;  /* 0x000000ffff177224 */ /* 0x000fe200078e0008 */
[----:B------:R-:W-:-:S09]  /*1d50*/  MOV R5, R14 ;  /* 0x0000000e00057202 */ /* 0x000fd20000000f00 */
[----:B------:R-:W-:Y:S05]  /*1d60*/  WARPSYNC.COLLECTIVE R2, `(.L_x_2337) ;  /* 0x0000000002087348 */ /* 0x000fea0003c00000 */
[----:B------:R0:W1:Y:S02]  /*1d70*/  SHFL.DOWN P0, R14, R23, R12, R15 ;  /* 0x0800000c170e7389 */ /* 0x000064000000000f */
[----:B01----:R-:W-:Y:S05]  /*1d80*/  ENDCOLLECTIVE ;  /* 0x000000000000791b */ /* 0x003fea0003800000 */
.L_x_2337:
[----:B------:R-:W-:Y:S02]  /*1d90*/  IMAD.MOV.U32 R23, RZ, RZ, R11 ;  /* 0x000000ffff177224 */ /* 0x000fe400078e000b */
[----:B------:R-:W-:-:S07]  /*1da0*/  IMAD.MOV.U32 R4, RZ, RZ, R14 ;  /* 0x000000ffff047224 */ /* 0x000fce00078e000e */
[----:B------:R-:W-:Y:S05]  /*1db0*/  WARPSYNC.COLLECTIVE R2, `(.L_x_2338) ;  /* 0x0000000002087348 */ /* 0x000fea0003c00000 */
[----:B------:R0:W1:Y:S02]  /*1dc0*/  SHFL.DOWN P0, R14, R23, R12, R15 ;  /* 0x0800000c170e7389 */ /* 0x000064000000000f */
[----:B01----:R-:W-:Y:S05]  /*1dd0*/  ENDCOLLECTIVE ;  /* 0x000000000000791b */ /* 0x003fea0003800000 */
.L_x_2338:
[----:B------:R-:W-:Y:S01]  /*1de0*/  DADD R4, R8, R4 ;  /* 0x0000000008047229 */ /* 0x000fe20000000004 */
[----:B------:R-:W-:Y:S02]  /*1df0*/  IMAD.MOV.U32 R23, RZ, RZ, R10 ;  /* 0x000000ffff177224 */ /* 0x000fe400078e000a */
[----:B------:R-:W-:-:S08]  /*1e00*/  IMAD.MOV.U32 R7, RZ, RZ, R14 ;  /* 0x000000ffff077224 */ /* 0x000fd000078e000e */
[----:B------:R-:W-:Y:S05]  /*1e10*/  WARPSYNC.COLLECTIVE R2, `(.L_x_2339) ;  /* 0x0000000002087348 */ /* 0x000fea0003c00000 */
[----:B------:R0:W1:Y:S02]  /*1e20*/  SHFL.DOWN P0, R14, R23, R12, R15 ;  /* 0x0800000c170e7389 */ /* 0x000064000000000f */
[----:B01----:R-:W-:Y:S05]  /*1e30*/  ENDCOLLECTIVE ;  /* 0x000000000000791b */ /* 0x003fea0003800000 */
.L_x_2339:
[----:B------:R-:W-:Y:S02]  /*1e40*/  IMAD.MOV.U32 R23, RZ, RZ, R5 ;  /* 0x000000ffff177224 */ /* 0x000fe400078e0005 */
[----:B------:R-:W-:Y:S01]  /*1e50*/  IMAD.MOV.U32 R12, RZ, RZ, 0x1 ;  /* 0x00000001ff0c7424 */ /* 0x000fe200078e00ff */
[----:B------:R-:W-:-:S07]  /*1e60*/  MOV R6, R14 ;  /* 0x0000000e00067202 */ /* 0x000fce0000000f00 */
[----:B------:R-:W-:Y:S05]  /*1e70*/  WARPSYNC.COLLECTIVE R2, `(.L_x_2340) ;  /* 0x0000000002087348 */ /* 0x000fea0003c00000 */
[----:B------:R0:W1:Y:S02]  /*1e80*/  SHFL.DOWN P0, R14, R23, R12, R15 ;  /* 0x0800000c170e7389 */ /* 0x000064000000000f */
[----:B01----:R-:W-:Y:S05]  /*1e90*/  ENDCOLLECTIVE ;  /* 0x000000000000791b */ /* 0x003fea0003800000 */
.L_x_2340:
[----:B------:R-:W-:Y:S01]  /*1ea0*/  DADD R6, R10, R6 ;  /* 0x000000000a067229 */ /* 0x000fe20000000006 */
[----:B------:R-:W-:Y:S02]  /*1eb0*/  IMAD.MOV.U32 R23, RZ, RZ, R4 ;  /* 0x000000ffff177224 */ /* 0x000fe400078e0004 */
[----:B------:R-:W-:-:S08]  /*1ec0*/  IMAD.MOV.U32 R9, RZ, RZ, R14 ;  /* 0x000000ffff097224 */ /* 0x000fd000078e000e */
[----:B------:R-:W-:Y:S05]  /*1ed0*/  WARPSYNC.COLLECTIVE R2, `(.L_x_2341) ;  /* 0x0000000002087348 */ /* 0x000fea0003c00000 */
[----:B------:R0:W1:Y:S02]  /*1ee0*/  SHFL.DOWN P0, R14, R23, R12, R15 ;  /* 0x0800000c170e7389 */ /* 0x000064000000000f */
[----:B01----:R-:W-:Y:S05]  /*1ef0*/  ENDCOLLECTIVE ;  /* 0x000000000000791b */ /* 0x003fea0003800000 */
.L_x_2341:
[----:B------:R-:W-:Y:S01]  /*1f00*/  MOV R23, R7 ;  /* 0x0000000700177202 */ /* 0x000fe20000000f00 */
[----:B------:R-:W-:-:S07]  /*1f10*/  IMAD.MOV.U32 R8, RZ, RZ, R14 ;  /* 0x000000ffff087224 */ /* 0x000fce00078e000e */
[----:B------:R-:W-:Y:S05]  /*1f20*/  WARPSYNC.COLLECTIVE R2, `(.L_x_2342) ;  /* 0x0000000002087348 */ /* 0x000fea0003c00000 */
[----:B------:R0:W1:Y:S02]  /*1f30*/  SHFL.DOWN P0, R14, R23, R12, R15 ;  /* 0x0800000c170e7389 */ /* 0x000064000000000f */
[----:B01----:R-:W-:Y:S05]  /*1f40*/  ENDCOLLECTIVE ;  /* 0x000000000000791b */ /* 0x003fea0003800000 */
.L_x_2342:
[----:B------:R-:W-:Y:S02]  /*1f50*/  IMAD.MOV.U32 R23, RZ, RZ, R6 ;  /* 0x000000ffff177224 */ /* 0x000fe400078e0006 */
[----:B------:R-:W-:-:S07]  /*1f60*/  IMAD.MOV.U32 R22, RZ, RZ, R14 ;  /* 0x000000ffff167224 */ /* 0x000fce00078e000e */
[----:B------:R-:W-:Y:S05]  /*1f70*/  WARPSYNC.COLLECTIVE R2, `(.L_x_2343) ;  /* 0x0000000002087348 */ /* 0x000fea0003c00000 */
[----:B------:R0:W1:Y:S02]  /*1f80*/  SHFL.DOWN P0, R14, R23, R12, R15 ;  /* 0x0800000c170e7389 */ /* 0x000064000000000f */
[----:B01----:R-:W-:Y:S05]  /*1f90*/  ENDCOLLECTIVE ;  /* 0x000000000000791b */ /* 0x003fea0003800000 */
.L_x_2343:
[----:B------:R-:W-:Y:S05]  /*1fa0*/  BRA `(.L_x_2344) ;  /* 0xffffffec008c7947 */ /* 0x000fea000383ffff */
        .weak           $__internal_54_$__cuda_sm20_dblrcp_rn_slowpath_v3
        .type           $__internal_54_$__cuda_sm20_dblrcp_rn_slowpath_v3,@function
        .size           $__internal_54_$__cuda_sm20_dblrcp_rn_slowpath_v3,($__internal_55_$__cuda_sm20_dsqrt_rn_f64_mediumpath_v1 - $__internal_54_$__cuda_sm20_dblrcp_rn_slowpath_v3)
$__internal_54_$__cuda_sm20_dblrcp_rn_slowpath_v3:
        /* <DEDUP_REMOVED lines=11> */
[----:B------:R-:W-:Y:S01]  /*2060*/  VIADD R13, R5, 0xc0200000 ;  /* 0xc0200000050d7836 */ /* 0x000fe20000000000 */
[----:B------:R-:W-:-:S03]  /*2070*/  MOV R12, R4 ;  /* 0x00000004000c7202 */ /* 0x000fc60000000f00 */
        /* <DEDUP_REMOVED lines=11> */
.L_x_2348:
        /* <DEDUP_REMOVED lines=10> */
.L_x_2346:
[----:B------:R-:W-:Y:S01]  /*21d0*/  LOP3.LUT R13, R5, 0x80000, RZ, 0xfc, !PT ;  /* 0x00080000050d7812 */ /* 0x000fe200078efcff */
[----:B------:R-:W-:-:S07]  /*21e0*/  IMAD.MOV.U32 R12, RZ, RZ, R4 ;  /* 0x000000ffff0c7224 */ /* 0x000fce00078e0004 */
.L_x_2347:
[----:B------:R-:W-:Y:S05]  /*21f0*/  BSYNC.RECONVERGENT B2 ;  /* 0x0000000000027941 */ /* 0x000fea0003800200 */
.L_x_2345:
[----:B------:R-:W-:-:S04]  /*2200*/  IMAD.MOV.U32 R7, RZ, RZ, 0x0 ;  /* 0x00000000ff077424 */ /* 0x000fc800078e00ff */
[----:B------:R-:W-:Y:S05]  /*2210*/  RET.REL.NODEC R6 `(_ZN2at6native26batch_norm_backward_kernelIdddiEEvNS_27GenericPackedTensorAccessorIKT_Lm3ENS_16DefaultPtrTraitsET2_EES7_NS2_IS3_Lm3ES5_S6_EENS2_IT0_Lm1ES5_S6_EESA_NS2_IKS9_Lm1ES5_S6_EESC_SC_NS2_IKT1_Lm1ES5_S6_EESF_bSD_) ;  /* 0xffffffdc06787950 */ /* 0x000fea0003c3ffff */
        .weak           $__internal_55_$__cuda_sm20_dsqrt_rn_f64_mediumpath_v1
        .type           $__internal_55_$__cuda_sm20_dsqrt_rn_f64_mediumpath_v1,@function
        .size           $__internal_55_$__cuda_sm20_dsqrt_rn_f64_mediumpath_v1,(.L_x_27314 - $__internal_55_$__cuda_sm20_dsqrt_rn_f64_mediumpath_v1)
$__internal_55_$__cuda_sm20_dsqrt_rn_f64_mediumpath_v1:
[----:B------:R-:W-:Y:S01]  /*2220*/  ISETP.GE.U32.AND P0, PT, R6, -0x3400000, PT ;  /* 0xfcc000000600780c */ /* 0x000fe20003f06070 */
[----:B------:R-:W-:-:S12]  /*2230*/  IMAD.MOV.U32 R3, RZ, RZ, R15 ;  /* 0x000000ffff037224 */ /* 0x000fd800078e000f */
        /* <DEDUP_REMOVED lines=9> */
.L_x_2349:
        /* <DEDUP_REMOVED lines=9> */
[----:B------:R-:W-:Y:S02]  /*2360*/  IMAD.MOV.U32 R2, RZ, RZ, RZ ;  /* 0x000000ffff027224 */ /* 0x000fe400078e00ff */
[----:B------:R-:W-:Y:S02]  /*2370*/  IMAD.MOV.U32 R8, RZ, RZ, 0x0 ;  /* 0x00000000ff087424 */ /* 0x000fe400078e00ff */
[----:B------:R-:W-:Y:S01]  /*2380*/  IMAD.MOV.U32 R9, RZ, RZ, 0x3fd80000 ;  /* 0x3fd80000ff097424 */ /* 0x000fe200078e00ff */
        /* <DEDUP_REMOVED lines=12> */
.L_x_2351:
[----:B------:R-:W-:-:S11]  /*2450*/  DADD R2, R4, R4 ;  /* 0x0000000004027229 */ /* 0x000fd60000000004 */
.L_x_2350:
[----:B------:R-:W-:Y:S02]  /*2460*/  IMAD.MOV.U32 R12, RZ, RZ, R2 ;  /* 0x000000ffff0c7224 */ /* 0x000fe400078e0002 */
[----:B------:R-:W-:Y:S02]  /*2470*/  IMAD.MOV.U32 R13, RZ, RZ, R3 ;  /* 0x000000ffff0d7224 */ /* 0x000fe400078e0003 */
[----:B------:R-:W-:Y:S02]  /*2480*/  IMAD.MOV.U32 R2, RZ, RZ, R0 ;  /* 0x000000ffff027224 */ /* 0x000fe400078e0000 */
[----:B------:R-:W-:-:S04]  /*2490*/  IMAD.MOV.U32 R3, RZ, RZ, 0x0 ;  /* 0x00000000ff037424 */ /* 0x000fc800078e00ff */
[----:B------:R-:W-:Y:S05]  /*24a0*/  RET.REL.NODEC R2 `(_ZN2at6native26batch_norm_backward_kernelIdddiEEvNS_27GenericPackedTensorAccessorIKT_Lm3ENS_16DefaultPtrTraitsET2_EES7_NS2_IS3_Lm3ES5_S6_EENS2_IT0_Lm1ES5_S6_EESA_NS2_IKS9_Lm1ES5_S6_EESC_SC_NS2_IKT1_Lm1ES5_S6_EESF_bSD_) ;  /* 0xffffffd802d47950 */ /* 0x000fea0003c3ffff */
.L_x_2352:
        /* <DEDUP_REMOVED lines=13> */
.L_x_27314:


//--------------------- .text._ZN2at6native18elementwise_kernelILi128ELi4EZNS0_15gpu_kernel_implIZZZNS0_49_GLOBAL__N__b919a28f_16_Normalization_cu_5c38458722batch_norm_calc_invstdERKNS_6TensorES6_dENKUlvE_clEvENKUlvE2_clEvEUlN3c108BFloat16EE_EEvRNS_18TensorIteratorBaseERKT_EUliE_EEviT1_ --------------------------
	.section	.text._ZN2at6native18elementwise_kernelILi128ELi4EZNS0_15gpu_kernel_implIZZZNS0_49_GLOBAL__N__b919a28f_16_Normalization_cu_5c38458722batch_norm_calc_invstdERKNS_6TensorES6_dENKUlvE_clEvENKUlvE2_clEvEUlN3c108BFloat16EE_EEvRNS_18TensorIteratorBaseERKT_EUliE_EEviT1_,"ax",@progbits
	.align	128
        .global         _ZN2at6native18elementwise_kernelILi128ELi4EZNS0_15gpu_kernel_implIZZZNS0_49_GLOBAL__N__b919a28f_16_Normalization_cu_5c38458722batch_norm_calc_invstdERKNS_6TensorES6_dENKUlvE_clEvENKUlvE2_clEvEUlN3c108BFloat16EE_EEvRNS_18TensorIteratorBaseERKT_EUliE_EEviT1_
        .type           _ZN2at6native18elementwise_kernelILi128ELi4EZNS0_15gpu_kernel_implIZZZNS0_49_GLOBAL__N__b919a28f_16_Normalization_cu_5c38458722batch_norm_calc_invstdERKNS_6TensorES6_dENKUlvE_clEvENKUlvE2_clEvEUlN3c108BFloat16EE_EEvRNS_18TensorIteratorBaseERKT_EUliE_EEviT1_,@function
        .size           _ZN2at6native18elementwise_kernelILi128ELi4EZNS0_15gpu_kernel_implIZZZNS0_49_GLOBAL__N__b919a28f_16_Normalization_cu_5c38458722batch_norm_calc_invstdERKNS_6TensorES6_dENKUlvE_clEvENKUlvE2_clEvEUlN3c108BFloat16EE_EEvRNS_18TensorIteratorBaseERKT_EUliE_EEviT1_,(.L_x_27380 - _ZN2at6native18elementwise_kernelILi128ELi4EZNS0_15gpu_kernel_implIZZZNS0_49_GLOBAL__N__b919a28f_16_Normalization_cu_5c38458722batch_norm_calc_invstdERKNS_6TensorES6_dENKUlvE_clEvENKUlvE2_clEvEUlN3c108BFloat16EE_EEvRNS_18TensorIteratorBaseERKT_EUliE_EEviT1_)
        .other          _ZN2at6native18elementwise_kernelILi128ELi4EZNS0_15gpu_kernel_implIZZZNS0_49_GLOBAL__N__b919a28f_16_Normalization_cu_5c38458722batch_norm_calc_invstdERKNS_6TensorES6_dENKUlvE_clEvENKUlvE2_clEvEUlN3c108BFloat16EE_EEvRNS_18TensorIteratorBaseERKT_EUliE_EEviT1_,@"STO_CUDA_ENTRY STV_DEFAULT"
_ZN2at6native18elementwise_kernelILi128ELi4EZNS0_15gpu_kernel_implIZZZNS0_49_GLOBAL__N__b919a28f_16_Normalization_cu_5c38458722batch_norm_calc_invstdERKNS_6TensorES6_dENKUlvE_clEvENKUlvE2_clEvEUlN3c108BFloat16EE_EEvRNS_18TensorIteratorBaseERKT_EUliE_EEviT1_:
.text._ZN2at6native18elementwise_kernelILi128ELi4EZNS0_15gpu_kernel_implIZZZNS0_49_GLOBAL__N__b919a28f_16_Normalization_cu_5c38458722batch_norm_calc_invstdERKNS_6TensorES6_dENKUlvE_clEvENKUlvE2_clEvEUlN3c108BFloat16EE_EEvRNS_18TensorIteratorBaseERKT_EUliE_EEviT1_:
[----:B------:R-:W0:Y:S01]  /*0000*/  LDC R1, c[0x0][0x37c] ;  /* 0x0000df00ff017b82 */ /* 0x000e220000000800 */
[----:B------:R-:W1:Y:S07]  /*0010*/  S2R R17, SR_TID.X ;  /* 0x0000000000117919 */ /* 0x000e6e0000002100 */
[----:B------:R-:W2:Y:S01]  /*0020*/  S2UR UR4, SR_CTAID.X ;  /* 0x00000000000479c3 */ /* 0x000ea20000002500 */
[----:B------:R-:W3:Y:S01]  /*0030*/  LDCU UR39, c[0x0][0x388] ;  /* 0x00007100ff2777ac */ /* 0x000ee20008000800 */
[----:B------:R-:W-:Y:S01]  /*0040*/  BSSY.RECONVERGENT B6, `(.L_x_2353) ;  /* 0x0000317000067945 */ /* 0x000fe20003800200 */
[----:B------:R-:W4:Y:S01]  /*0050*/  LDCU UR5, c[0x0][0x380] ;  /* 0x00007000ff0577ac */ /* 0x000f220008000800 */
[----:B------:R-:W0:Y:S01]  /*0060*/  LDCU.64 UR36, c[0x0][0x358] ;  /* 0x00006b00ff2477ac */ /* 0x000e220008000a00 */
[----:B------:R-:W0:Y:S01]  /*0070*/  LDCU.U8 UR41, c[0x0][0x5a0] ;  /* 0x0000b400ff2977ac */ /* 0x000e220008000000 */
[----:B------:R-:W0:Y:S01]  /*0080*/  LDCU.U8 UR42, c[0x0][0x5a1] ;  /* 0x0000b420ff2a77ac */ /* 0x000e220008000000 */
[----:B---3--:R-:W-:-:S02]  /*0090*/  UIADD3 UR40, UPT, UPT, UR39, -0x1, URZ ;  /* 0xffffffff27287890 */ /* 0x008fc4000fffe0ff */
[----:B--2---:R-:W-:Y:S02]  /*00a0*/  USHF.L.U32 UR4, UR4, 0x9, URZ ;  /* 0x0000000904047899 */ /* 0x004fe400080006ff */
[----:B------:R-:W-:-:S04]  /*00b0*/  UISETP.LT.U32.AND UP0, UPT, UR40, 0x18, UPT ;  /* 0x000000182800788c */ /* 0x000fc8000bf01070 */
[----:B------:R-:W-:Y:S01]  /*00c0*/  USEL UR38, UR40, 0x18, UP0 ;  /* 0x0000001828267887 */ /* 0x000fe20008000000 */
[----:B-1----:R-:W-:-:S03]  /*00d0*/  LOP3.LUT R17, R17, UR4, RZ, 0xfc, !PT ;  /* 0x0000000411117c12 */ /* 0x002fc6000f8efcff */
[----:B------:R-:W-:Y:S01]  /*00e0*/  UIADD3 UR38, UPT, UPT, UR38, 0x1, URZ ;  /* 0x0000000126267890 */ /* 0x000fe2000fffe0ff */
[----:B----4-:R-:W-:-:S13]  /*00f0*/  ISETP.GE.AND P0, PT, R17, UR5, PT ;  /* 0x0000000511007c0c */ /* 0x010fda000bf06270 */
[----:B0-----:R-:W-:Y:S05]  /*0100*/  @P0 BRA `(.L_x_2354) ;  /* 0x0000003000280947 */ /* 0x001fea0003800000 */
[----:B------:R-:W-:Y:S01]  /*0110*/  UISETP.NE.AND UP0, UPT, UR39, URZ, UPT ;  /* 0x000000ff2700728c */ /* 0x000fe2000bf05270 */
[----:B------:R-:W-:Y:S02]  /*0120*/  IMAD.MOV.U32 R0, RZ, RZ, RZ ;  /* 0x000000ffff007224 */ /* 0x000fe400078e00ff */
[----:B------:R-:W-:-:S06]  /*0130*/  IMAD.MOV.U32 R16, RZ, RZ, RZ ;  /* 0x000000ffff107224 */ /* 0x000fcc00078e00ff */
[----:B------:R-:W-:Y:S05]  /*0140*/  BRA.U !UP0, `(.L_x_2355) ;  /* 0x0000001108a87547 */ /* 0x000fea000b800000 */
[----:B------:R-:W0:Y:S01]  /*0150*/  LDCU.64 UR4, c[0x0][0x390] ;  /* 0x00007200ff0477ac */ /* 0x000e220008000a00 */
[----:B------:R-:W-:Y:S01]  /*0160*/  IMAD.MOV.U32 R16, RZ, RZ, RZ ;  /* 0x000000ffff107224 */ /* 0x000fe200078e00ff */
[----:B------:R-:W1:Y:S01]  /*0170*/  LDCU UR6, c[0x0][0x38c] ;  /* 0x00007180ff0677ac */ /* 0x000e620008000800 */
[----:B------:R-:W2:Y:S01]  /*0180*/  LDCU.64 UR8, c[0x0][0x4b8] ;  /* 0x00009700ff0877ac */ /* 0x000ea20008000a00 */
[----:B------:R-:W-:Y:S01]  /*0190*/  UISETP.NE.AND UP0, UPT, UR40, URZ, UPT ;  /* 0x000000ff2800728c */ /* 0x000fe2000bf05270 */
        /* <DEDUP_REMOVED lines=8> */
[----:B------:R-:W-:Y:S01]  /*0220*/  IMAD.MOV.U32 R2, RZ, RZ, RZ ;  /* 0x000000ffff027224 */ /* 0x000fe200078e00ff */
[----:B------:R-:W1:Y:S01]  /*0230*/  LDCU UR4, c[0x0][0x3a0] ;  /* 0x00007400ff0477ac */ /* 0x000e620008000800 */
[----:B------:R-:W2:Y:S01]  /*0240*/  LDCU.64 UR8, c[0x0][0x4c0] ;  /* 0x00009800ff0877ac */ /* 0x000ea20008000a00 */
[----:B------:R-:W-:Y:S01]  /*0250*/  UISETP.NE.AND UP0, UPT, UR38, 0x2, UPT ;  /* 0x000000022600788c */ /* 0x000fe2000bf05270 */
[----:B0-----:R-:W-:-:S05]  /*0260*/  IMAD.HI.U32 R4, R3, UR7, R2 ;  /* 0x0000000703047c27 */ /* 0x001fca000f8e0002 */
[----:B-1----:R-:W-:-:S05]  /*0270*/  SHF.R.U32.HI R5, RZ, UR4, R4 ;  /* 0x00000004ff057c19 */ /* 0x002fca0008011604 */
[----:B------:R-:W-:-:S04]  /*0280*/  IMAD.MOV R2, RZ, RZ, -R5 ;  /* 0x000000ffff027224 */ /* 0x000fc800078e0a05 */
[----:B------:R-:W-:-:S04]  /*0290*/  IMAD R3, R2, UR6, R3 ;  /* 0x0000000602037c24 */ /* 0x000fc8000f8e0203 */
[C---:B--2---:R-:W-:Y:S02]  /*02a0*/  IMAD R16, R3.reuse, UR8, R16 ;  /* 0x0000000803107c24 */ /* 0x044fe4000f8e0210 */
[----:B------:R-:W-:Y:S01]  /*02b0*/  IMAD R0, R3, UR9, R0 ;  /* 0x0000000903007c24 */ /* 0x000fe2000f8e0200 */
[----:B------:R-:W-:Y:S06]  /*02c0*/  BRA.U !UP0, `(.L_x_2355) ;  /* 0x0000001108487547 */ /* 0x000fec000b800000 */
[----:B------:R-:W0:Y:S01]  /*02d0*/  LDCU.64 UR4, c[0x0][0x3a8] ;  /* 0x00007500ff0477ac */ /* 0x000e220008000a00 */
[----:B------:R-:W-:Y:S01]  /*02e0*/  IMAD.MOV.U32 R4, RZ, RZ, RZ ;  /* 0x000000ffff047224 */ /* 0x000fe200078e00ff */
[----:B------:R-:W1:Y:S01]  /*02f0*/  LDCU UR6, c[0x0][0x3a4] ;  /* 0x00007480ff0677ac */ /* 0x000e620008000800 */
[----:B------:R-:W2:Y:S01]  /*0300*/  LDCU.64 UR8, c[0x0][0x4c8] ;  /* 0x00009900ff0877ac */ /* 0x000ea20008000a00 */
[----:B------:R-:W-:Y:S01]  /*0310*/  UISETP.NE.AND UP0, UPT, UR38, 0x3, UPT ;  /* 0x000000032600788c */ /* 0x000fe2000bf05270 */
        /* <DEDUP_REMOVED lines=262> */
[----:B------:R-:W2:Y:S02]  /*1380*/  LDCU.64 UR8, c[0x0][0x578] ;  /* 0x0000af00ff0877ac */ /* 0x000ea40008000a00 */
[----:B0-----:R-:W-:-:S05]  /*1390*/  IMAD.HI.U32 R2, R5, UR4, R4 ;  /* 0x0000000405027c27 */ /* 0x001fca000f8e0004 */
[----:B------:R-:W-:-:S04]  /*13a0*/  SHF.R.U32.HI R2, RZ, UR5, R2 ;  /* 0x00000005ff027c19 */ /* 0x000fc80008011602 */
[----:B------:R-:W-:-:S05]  /*13b0*/  IADD3 R3, PT, PT, -R2, RZ, RZ ;  /* 0x000000ff02037210 */ /* 0x000fca0007ffe1ff */
[----:B-1----:R-:W-:-:S04]  /*13c0*/  IMAD R5, R3, UR6, R5 ;  /* 0x0000000603057c24 */ /* 0x002fc8000f8e0205 */
[C---:B--2---:R-:W-:Y:S02]  /*13d0*/  IMAD R16, R5.reuse, UR8, R16 ;  /* 0x0000000805107c24 */ /* 0x044fe4000f8e0210 */
[----:B------:R-:W-:-:S07]  /*13e0*/  IMAD R0, R5, UR9, R0 ;  /* 0x0000000905007c24 */ /* 0x000fce000f8e0200 */
.L_x_2355:
[----:B------:R-:W0:Y:S01]  /*13f0*/  LDCU.64 UR6, c[0x0][0x588] ;  /* 0x0000b100ff0677ac */ /* 0x000e220008000a00 */
[----:B------:R-:W-:-:S04]  /*1400*/  UPRMT UR4, UR42, 0x9910, URZ ;  /* 0x000099102a047896 */ /* 0x000fc800080000ff */
[----:B------:R-:W-:Y:S01]  /*1410*/  UISETP.GT.AND UP0, UPT, UR4, 0x9, UPT ;  /* 0x000000090400788c */ /* 0x000fe2000bf04270 */
[----:B0-----:R-:W-:-:S05]  /*1420*/  IADD3 R2, P0, PT, R0, UR6, RZ ;  /* 0x0000000600027c10 */ /* 0x001fca000ff1e0ff */
[----:B------:R-:W-:-:S03]  /*1430*/  IMAD.X R3, RZ, RZ, UR7, P0 ;  /* 0x00000007ff037e24 */ /* 0x000fc600080e06ff */
[----:B------:R-:W-:Y:S05]  /*1440*/  BRA.U UP0, `(.L_x_2356) ;  /* 0x0000000500107547 */ /* 0x000fea000b800000 */
[----:B------:R-:W-:-:S09]  /*1450*/  UISETP.GT.AND UP0, UPT, UR4, 0x4, UPT ;  /* 0x000000040400788c */ /* 0x000fd2000bf04270 */
[----:B------:R-:W-:Y:S05]  /*1460*/  BRA.U UP0, `(.L_x_2357) ;  /* 0x0000000100807547 */ /* 0x000fea000b800000 */
[----:B------:R-:W-:-:S09]  /*1470*/  UISETP.GT.AND UP0, UPT, UR4, 0x1, UPT ;  /* 0x000000010400788c */ /* 0x000fd2000bf04270 */
[----:B------:R-:W-:Y:S05]  /*1480*/  BRA.U UP0, `(.L_x_2358) ;  /* 0x0000000100307547 */ /* 0x000fea000b800000 */
[----:B------:R-:W-:-:S09]  /*1490*/  UISETP.NE.AND UP0, UPT, UR42, URZ, UPT ;  /* 0x000000ff2a00728c */ /* 0x000fd2000bf05270 */
[----:B------:R-:W-:Y:S05]  /*14a0*/  BRA.U !UP0, `(.L_x_2359) ;  /* 0x0000000108187547 */ /* 0x000fea000b800000 */
[----:B------:R-:W-:-:S09]  /*14b0*/  UISETP.NE.AND UP0, UPT, UR4, 0x1, UPT ;  /* 0x000000010400788c */ /* 0x000fd2000bf05270 */
[----:B------:R-:W-:Y:S05]  /*14c0*/  BRA.U UP0, `(.L_x_2360) ;  /* 0x0000000d00147547 */ /* 0x000fea000b800000 */
[----:B------:R-:W2:Y:S02]  /*14d0*/  LDG.E.S8 R2, desc[UR36][R2.64] ;  /* 0x0000002402027981 */ /* 0x000ea4000c1e1300 */
[----:B--2---:R-:W0:Y:S02]  /*14e0*/  I2F.S16 R0, R2 ;  /* 0x0000000200007306 */ /* 0x004e240000101400 */
[----:B0-----:R-:W-:Y:S01]  /*14f0*/  F2FP.BF16.F32.PACK_AB R0, RZ, R0 ;  /* 0x00000000ff00723e */ /* 0x001fe200000010ff */
[----:B------:R-:W-:Y:S06]  /*1500*/  BRA `(.L_x_2361) ;  /* 0x0000000c00947947 */ /* 0x000fec0003800000 */
.L_x_2359:
[----:B------:R-:W2:Y:S02]  /*1510*/  LDG.E.U8 R2, desc[UR36][R2.64] ;  /* 0x0000002402027981 */ /* 0x000ea4000c1e1100 */
[----:B--2---:R-:W-:-:S04]  /*1520*/  I2FP.F32.U32 R0, R2 ;  /* 0x0000000200007245 */ /* 0x004fc80000201000 */
[----:B------:R-:W-:Y:S01]  /*1530*/  F2FP.BF16.F32.PACK_AB R0, RZ, R0 ;  /* 0x00000000ff00723e */ /* 0x000fe200000010ff */
[----:B------:R-:W-:Y:S06]  /*1540*/  BRA `(.L_x_2361) ;  /* 0x0000000c00847947 */ /* 0x000fec0003800000 */
.L_x_2358:
[----:B------:R-:W-:-:S09]  /*1550*/  UISETP.NE.AND UP0, UPT, UR4, 0x2, UPT ;  /* 0x000000020400788c */ /* 0x000fd2000bf05270 */
[----:B------:R-:W-:Y:S05]  /*1560*/  BRA.U !UP0, `(.L_x_2362) ;  /* 0x0000000108307547 */ /* 0x000fea000b800000 */
[----:B------:R-:W-:-:S09]  /*1570*/  UISETP.NE.AND UP0, UPT, UR4, 0x3, UPT ;  /* 0x000000030400788c */ /* 0x000fd2000bf05270 */
[----:B------:R-:W-:Y:S05]  /*1580*/  BRA.U !UP0, `(.L_x_2363) ;  /* 0x0000000108187547 */ /* 0x000fea000b800000 */
[----:B------:R-:W-:-:S09]  /*1590*/  UISETP.NE.AND UP0, UPT, UR4, 0x4, UPT ;  /* 0x000000040400788c */ /* 0x000fd2000bf05270 */
[----:B------:R-:W-:Y:S05]  /*15a0*/  BRA.U UP0, `(.L_x_2360) ;  /* 0x0000000900dc7547 */ /* 0x000fea000b800000 */
[----:B------:R-:W2:Y:S02]  /*15b0*/  LDG.E.64 R2, desc[UR36][R2.64] ;  /* 0x0000002402027981 */ /* 0x000ea4000c1e1b00 */
[----:B--2---:R-:W0:Y:S02]  /*15c0*/  I2F.S64 R0, R2 ;  /* 0x0000000200007312 */ /* 0x004e240000301400 */
[----:B0-----:R-:W-:Y:S01]  /*15d0*/  F2FP.BF16.F32.PACK_AB R0, RZ, R0 ;  /* 0x00000000ff00723e */ /* 0x001fe200000010ff */
[----:B------:R-:W-:Y:S06]  /*15e0*/  BRA `(.L_x_2361) ;  /* 0x0000000c005c7947 */ /* 0x000fec0003800000 */
.L_x_2363:
[----:B------:R-:W2:Y:S02]  /*15f0*/  LDG.E R2, desc[UR36][R2.64] ;  /* 0x0000002402027981 */ /* 0x000ea4000c1e1900 */
[----:B--2---:R-:W-:-:S04]  /*1600*/  I2FP.F32.S32 R0, R2 ;  /* 0x0000000200007245 */ /* 0x004fc80000201400 */
[----:B------:R-:W-:Y:S01]  /*1610*/  F2FP.BF16.F32.PACK_AB R0, RZ, R0 ;  /* 0x00000000ff00723e */ /* 0x000fe200000010ff */
[----:B------:R-:W-:Y:S06]  /*1620*/  BRA `(.L_x_2361) ;  /* 0x0000000c004c7947 */ /* 0x000fec0003800000 */
.L_x_2362:
[----:B------:R-:W2:Y:S02]  /*1630*/  LDG.E.U16 R2, desc[UR36][R2.64] ;  /* 0x0000002402027981 */ /* 0x000ea4000c1e1500 */
[----:B--2---:R-:W0:Y:S02]  /*1640*/  I2F.S16 R0, R2 ;  /* 0x0000000200007306 */ /* 0x004e240000101400 */
[----:B0-----:R-:W-:Y:S01]  /*1650*/  F2FP.BF16.F32.PACK_AB R0, RZ, R0 ;  /* 0x00000000ff00723e */ /* 0x001fe200000010ff */
[----:B------:R-:W-:Y:S06]  /*1660*/  BRA `(.L_x_2361) ;  /* 0x0000000c003c7947 */ /* 0x000fec0003800000 */
.L_x_2357:
[----:B------:R-:W-:-:S09]  /*1670*/  UISETP.GT.AND UP0, UPT, UR4, 0x6, UPT ;  /* 0x000000060400788c */ /* 0x000fd2000bf04270 */
[----:B------:R-:W-:Y:S05]  /*1680*/  BRA.U UP0, `(.L_x_2364) ;  /* 0x00000001002c7547 */ /* 0x000fea000b800000 */
[----:B------:R-:W-:-:S09]  /*1690*/  UISETP.NE.AND UP0, UPT, UR4, 0x5, UPT ;  /* 0x000000050400788c */ /* 0x000fd2000bf05270 */
[----:B------:R-:W-:Y:S05]  /*16a0*/  BRA.U !UP0, `(.L_x_2365) ;  /* 0x0000000108147547 */ /* 0x000fea000b800000 */
[----:B------:R-:W-:-:S09]  /*16b0*/  UISETP.NE.AND UP0, UPT, UR4, 0x6, UPT ;  /* 0x000000060400788c */ /* 0x000fd2000bf05270 */
[----:B------:R-:W-:Y:S05]  /*16c0*/  BRA.U UP0, `(.L_x_2360) ;  /* 0x0000000900947547 */ /* 0x000fea000b800000 */
[----:B------:R-:W2:Y:S02]  /*16d0*/  LDG.E R2, desc[UR36][R2.64] ;  /* 0x0000002402027981 */ /* 0x000ea4000c1e1900 */
[----:B--2---:R-:W-:Y:S01]  /*16e0*/  F2FP.BF16.F32.PACK_AB R0, RZ, R2 ;  /* 0x00000002ff00723e */ /* 0x004fe200000010ff */
[----:B------:R-:W-:Y:S06]  /*16f0*/  BRA `(.L_x_2361) ;  /* 0x0000000c00187947 */ /* 0x000fec0003800000 */
.L_x_2365:
[----:B------:R-:W2:Y:S02]  /*1700*/  LDG.E.U16 R0, desc[UR36][R2.64] ;  /* 0x0000002402007981 */ /* 0x000ea4000c1e1500 */
[----:B--2---:R-:W-:-:S05]  /*1710*/  HADD2.F32 R0, -RZ, R0.H0_H0 ;  /* 0x20000000ff007230 */ /* 0x004fca0000004100 */
[----:B------:R-:W-:Y:S01]  /*1720*/  F2FP.BF16.F32.PACK_AB R0, RZ, R0 ;  /* 0x00000000ff00723e */ /* 0x000fe200000010ff */
[----:B------:R-:W-:Y:S06]  /*1730*/  BRA `(.L_x_2361) ;  /* 0x0000000c00087947 */ /* 0x000fec0003800000 */
.L_x_2364:
[----:B------:R-:W-:-:S09]  /*1740*/  UISETP.NE.AND UP0, UPT, UR4, 0x7, UPT ;  /* 0x000000070400788c */ /* 0x000fd2000bf05270 */
[----:B------:R-:W-:Y:S05]  /*1750*/  BRA.U !UP0, `(.L_x_2366) ;  /* 0x00000001082c7547 */ /* 0x000fea000b800000 */
[----:B------:R-:W-:-:S09]  /*1760*/  UISETP.NE.AND UP0, UPT, UR4, 0x8, UPT ;  /* 0x000000080400788c */ /* 0x000fd2000bf05270 */
[----:B------:R-:W-:Y:S05]  /*1770*/  BRA.U !UP0, `(.L_x_2367) ;  /* 0x0000000108147547 */ /* 0x000fea000b800000 */
[----:B------:R-:W-:-:S09]  /*1780*/  UISETP.NE.AND UP0, UPT, UR4, 0x9, UPT ;  /* 0x000000090400788c */ /* 0x000fd2000bf05270 */
[----:B------:R-:W-:Y:S05]  /*1790*/  BRA.U UP0, `(.L_x_2360) ;  /* 0x0000000900607547 */ /* 0x000fea000b800000 */
[----:B------:R-:W2:Y:S02]  /*17a0*/  LDG.E R2, desc[UR36][R2.64] ;  /* 0x0000002402027981 */ /* 0x000ea4000c1e1900 */
[----:B--2---:R-:W-:Y:S01]  /*17b0*/  F2FP.BF16.F32.PACK_AB R0, RZ, R2 ;  /* 0x00000002ff00723e */ /* 0x004fe200000010ff */
[----:B------:R-:W-:Y:S06]  /*17c0*/  BRA `(.L_x_2361) ;  /* 0x0000000800e47947 */ /* 0x000fec0003800000 */
.L_x_2367:
[----:B------:R-:W2:Y:S02]  /*17d0*/  LDG.E.U16 R2, desc[UR36][R2.64] ;  /* 0x0000002402027981 */ /* 0x000ea4000c1e1500 */
[----:B--2---:R-:W-:-:S05]  /*17e0*/  HADD2.F32 R0, -RZ, R2.H0_H0 ;  /* 0x20000002ff007230 */ /* 0x004fca0000004100 */
[----:B------:R-:W-:Y:S01]  /*17f0*/  F2FP.BF16.F32.PACK_AB R0, RZ, R0 ;  /* 0x00000000ff00723e */ /* 0x000fe200000010ff */
[----:B------:R-:W-:Y:S06]  /*1800*/  BRA `(.L_x_2361) ;  /* 0x0000000800d47947 */ /* 0x000fec0003800000 */
.L_x_2366:
[----:B------:R-:W2:Y:S01]  /*1810*/  LDG.E.64 R2, desc[UR36][R2.64] ;  /* 0x0000002402027981 */ /* 0x000ea2000c1e1b00 */
[----:B------:R-:W-:Y:S01]  /*1820*/  UMOV UR4, 0xf0000000 ;  /* 0xf000000000047882 */ /* 0x000fe20000000000 */
[----:B------:R-:W-:Y:S01]  /*1830*/  UMOV UR5, 0x380fffff ;  /* 0x380fffff00057882 */ /* 0x000fe20000000000 */
[----:B--2---:R-:W0:Y:S01]  /*1840*/  F2F.F32.F64 R0, R2 ;  /* 0x0000000200007310 */ /* 0x004e220000301000 */
[----:B------:R-:W-:-:S14]  /*1850*/  DSETP.GEU.AND P0, PT, |R2|, UR4, PT ;  /* 0x0000000402007e2a */ /* 0x000fdc000bf0e200 */
[----:B0-----:R-:W-:-:S05]  /*1860*/  @!P0 FMUL R0, R0, 1.175494350822287508e-38 ;  /* 0x0080000000008820 */ /* 0x001fca0000400000 */
[----:B------:R-:W-:Y:S01]  /*1870*/  F2FP.BF16.F32.PACK_AB R0, RZ, R0 ;  /* 0x00000000ff00723e */ /* 0x000fe200000010ff */
[----:B------:R-:W-:Y:S06]  /*1880*/  BRA `(.L_x_2361) ;  /* 0x0000000800b47947 */ /* 0x000fec0003800000 */
.L_x_2356:
[----:B------:R-:W-:-:S09]  /*1890*/  UISETP.GT.AND UP0, UPT, UR4, 0x18, UPT ;  /* 0x000000180400788c */ /* 0x000fd2000bf04270 */
[----:B------:R-:W-:Y:S05]  /*18a0*/  BRA.U UP0, `(.L_x_2368) ;  /* 0x0000000100f47547 */ /* 0x000fea000b800000 */
[----:B------:R-:W-:-:S09]  /*18b0*/  UISETP.GT.AND UP0, UPT, UR4, 0xe, UPT ;  /* 0x0000000e0400788c */ /* 0x000fd2000bf04270 */
[----:B------:R-:W-:Y:S05]  /*18c0*/  BRA.U UP0, `(.L_x_2369) ;  /* 0x0000000100447547 */ /* 0x000fea000b800000 */
[----:B------:R-:W-:-:S09]  /*18d0*/  UISETP.NE.AND UP0, UPT, UR4, 0xa, UPT ;  /* 0x0000000a0400788c */ /* 0x000fd2000bf05270 */
[----:B------:R-:W-:Y:S05]  /*18e0*/  BRA.U !UP0, `(.L_x_2370) ;  /* 0x00000001081c7547 */ /* 0x000fea000b800000 */
[----:B------:R-:W-:-:S09]  /*18f0*/  UISETP.NE.AND UP0, UPT, UR4, 0xb, UPT ;  /* 0x0000000b0400788c */ /* 0x000fd2000bf05270 */
[----:B------:R-:W-:Y:S05]  /*1900*/  BRA.U UP0, `(.L_x_2360) ;  /* 0x0000000900047547 */ /* 0x000fea000b800000 */
[----:B------:R-:W2:Y:S02]  /*1910*/  LDG.E.U8 R2, desc[UR36][R2.64] ;  /* 0x0000002402027981 */ /* 0x000ea4000c1e1100 */
[----:B--2---:R-:W-:-:S04]  /*1920*/  ISETP.NE.AND P0, PT, R2, RZ, PT ;  /* 0x000000ff0200720c */ /* 0x004fc80003f05270 */
[----:B------:R-:W-:-:S04]  /*1930*/  FSEL R0, RZ, 1, !P0 ;  /* 0x3f800000ff007808 */ /* 0x000fc80004000000 */
[----:B------:R-:W-:Y:S01]  /*1940*/  F2FP.BF16.F32.PACK_AB R0, RZ, R0 ;  /* 0x00000000ff00723e */ /* 0x000fe200000010ff */
[----:B------:R-:W-:Y:S06]  /*1950*/  BRA `(.L_x_2361) ;  /* 0x0000000800807947 */ /* 0x000fec0003800000 */
.L_x_2370:
        /* <DEDUP_REMOVED lines=8> */
.L_x_2369:
[----:B------:R-:W-:-:S09]  /*19e0*/  UISETP.NE.AND UP0, UPT, UR4, 0xf, UPT ;  /* 0x0000000f0400788c */ /* 0x000fd2000bf05270 */
[----:B------:R-:W-:Y:S05]  /*19f0*/  BRA.U !UP0, `(.L_x_2371) ;  /* 0x0000000108987547 */ /* 0x000fea000b800000 */
[----:B------:R-:W-:-:S09]  /*1a00*/  UISETP.NE.AND UP0, UPT, UR4, 0x17, UPT ;  /* 0x000000170400788c */ /* 0x000fd2000bf05270 */
[----:B------:R-:W-:Y:S05]  /*1a10*/  BRA.U !UP0, `(.L_x_2372) ;  /* 0x00000001085c7547 */ /* 0x000fea000b800000 */
[----:B------:R-:W-:-:S09]  /*1a20*/  UISETP.NE.AND UP0, UPT, UR4, 0x18, UPT ;  /* 0x000000180400788c */ /* 0x000fd2000bf05270 */
[----:B------:R-:W-:Y:S05]  /*1a30*/  BRA.U UP0, `(.L_x_2360) ;  /* 0x0000000500b87547 */ /* 0x000fea000b800000 */
[----:B------:R-:W2:Y:S01]  /*1a40*/  LDG.E.U8 R0, desc[UR36][R2.64] ;  /* 0x0000002402007981 */ /* 0x000ea2000c1e1100 */
[----:B------:R-:W-:Y:S02]  /*1a50*/  IMAD.MOV.U32 R6, RZ, RZ, 0x1f ;  /* 0x0000001fff067424 */ /* 0x000fe400078e00ff */
[----:B--2---:R-:W-:-:S05]  /*1a60*/  IMAD.SHL.U32 R0, R0, 0x1000000, RZ ;  /* 0x0100000000007824 */ /* 0x004fca00078e00ff */
[C---:B------:R-:W-:Y:S02]  /*1a70*/  LOP3.LUT R4, R0.reuse, 0x7f000000, RZ, 0xc0, !PT ;  /* 0x7f00000000047812 */ /* 0x040fe400078ec0ff */
[----:B------:R-:W-:Y:S02]  /*1a80*/  LOP3.LUT P0, RZ, R0, 0x7f000000, RZ, 0xc0, !PT ;  /* 0x7f00000000ff7812 */ /* 0x000fe4000780c0ff */
[----:B------:R-:W0:Y:S02]  /*1a90*/  FLO.U32 R5, R4 ;  /* 0x0000000400057300 */ /* 0x000e2400000e0000 */
[----:B0-----:R-:W-:-:S04]  /*1aa0*/  IADD3 R5, PT, PT, -R5, RZ, RZ ;  /* 0x000000ff05057210 */ /* 0x001fc80007ffe1ff */
[----:B------:R-:W-:-:S05]  /*1ab0*/  VIADDMNMX.U32 R5, R5, R6, 0x4, !PT ;  /* 0x0000000405057446 */ /* 0x000fca0007800006 */
[----:B------:R-:W-:-:S04]  /*1ac0*/  VIADD R5, R5, 0xfffffffc ;  /* 0xfffffffc05057836 */ /* 0x000fc80000000000 */
[----:B------:R-:W-:Y:S01]  /*1ad0*/  IMAD.SHL.U32 R7, R5, 0x800000, RZ ;  /* 0x0080000005077824 */ /* 0x000fe200078e00ff */
[C---:B------:R-:W-:Y:S01]  /*1ae0*/  SHF.L.U32 R6, R4.reuse, R5, RZ ;  /* 0x0000000504067219 */ /* 0x040fe200000006ff */
[----:B------:R-:W-:-:S03]  /*1af0*/  VIADD R5, R4, 0x1000000 ;  /* 0x0100000004057836 */ /* 0x000fc60000000000 */
[----:B------:R-:W-:Y:S02]  /*1b00*/  LEA.HI R6, R6, -R7, RZ, 0x1c ;  /* 0x8000000706067211 */ /* 0x000fe400078fe0ff */
[----:B------:R-:W-:Y:S02]  /*1b10*/  SHF.R.S32.HI R5, RZ, 0x8, R5 ;  /* 0x00000008ff057819 */ /* 0x000fe40000011405 */
[----:B------:R-:W-:-:S04]  /*1b20*/  IADD3 R6, PT, PT, R6, 0x3c000000, RZ ;  /* 0x3c00000006067810 */ /* 0x000fc80007ffe0ff */
[----:B------:R-:W-:-:S04]  /*1b30*/  LOP3.LUT R5, R6, 0x7f800000, R5, 0xf8, !PT ;  /* 0x7f80000006057812 */ /* 0x000fc800078ef805 */
[----:B------:R-:W-:-:S04]  /*1b40*/  SEL R5, R5, RZ, P0 ;  /* 0x000000ff05057207 */ /* 0x000fc80000000000 */
[----:B------:R-:W-:-:S04]  /*1b50*/  LOP3.LUT R5, R5, 0x80000000, R0, 0xf8, !PT ;  /* 0x8000000005057812 */ /* 0x000fc800078ef800 */
[----:B------:R-:W-:-:S04]  /*1b60*/  F2FP.BF16.F32.PACK_AB R5, RZ, R5 ;  /* 0x00000005ff05723e */ /* 0x000fc800000010ff */
[----:B------:R-:W-:Y:S01]  /*1b70*/  PRMT R0, R5, 0x7610, R0 ;  /* 0x0000761005007816 */ /* 0x000fe20000000000 */
[----:B------:R-:W-:Y:S06]  /*1b80*/  BRA `(.L_x_2361) ;  /* 0x0000000400f47947 */ /* 0x000fec0003800000 */
.L_x_2372:
[----:B------:R-:W2:Y:S02]  /*1b90*/  LDG.E.U8 R2, desc[UR36][R2.64] ;  /* 0x0000002402027981 */ /* 0x000ea4000c1e1100 */
[C---:B--2---:R-:W-:Y:S02]  /*1ba0*/  IMAD.SHL.U32 R4, R2.reuse, 0x2000000, RZ ;  /* 0x0200000002047824 */ /* 0x044fe400078e00ff */
[----:B------:R-:W-:-:S03]  /*1bb0*/  IMAD.SHL.U32 R5, R2, 0x100, RZ ;  /* 0x0000010002057824 */ /* 0x000fc600078e00ff */
[----:B------:R-:W-:-:S13]  /*1bc0*/  ISETP.GT.U32.AND P0, PT, R4, 0x7ffffff, PT ;  /* 0x07ffffff0400780c */ /* 0x000fda0003f04070 */
[C---:B------:R-:W-:Y:S02]  /*1bd0*/  @!P0 LOP3.LUT R0, R5.reuse, 0x7f00, RZ, 0xc0, !PT ;  /* 0x00007f0005008812 */ /* 0x040fe400078ec0ff */
[----:B------:R-:W-:Y:S02]  /*1be0*/  @P0 LEA.HI R4, R4, 0x70000000, RZ, 0x1c ;  /* 0x7000000004040811 */ /* 0x000fe400078fe0ff */
[----:B------:R-:W-:Y:S02]  /*1bf0*/  @!P0 LOP3.LUT R0, R0, 0x3f000000, RZ, 0xfc, !PT ;  /* 0x3f00000000008812 */ /* 0x000fe400078efcff */
[----:B------:R-:W-:-:S03]  /*1c00*/  PRMT R5, R5, 0x9910, RZ ;  /* 0x0000991005057816 */ /* 0x000fc600000000ff */
[----:B------:R-:W-:Y:S01]  /*1c10*/  @!P0 FADD.FTZ R0, R0, -0.5 ;  /* 0xbf00000000008421 */ /* 0x000fe20000010000 */
[----:B------:R-:W-:-:S05]  /*1c20*/  @P0 FMUL.FTZ R0, R4, 1.9259299443872358531e-34 ;  /* 0x0780000004000820 */ /* 0x000fca0000410000 */
[----:B------:R-:W-:-:S04]  /*1c30*/  LOP3.LUT R0, R0, 0x80000000, R5, 0xf8, !PT ;  /* 0x8000000000007812 */ /* 0x000fc800078ef805 */
[----:B------:R-:W-:Y:S01]  /*1c40*/  F2FP.BF16.F32.PACK_AB R0, RZ, R0 ;  /* 0x00000000ff00723e */ /* 0x000fe200000010ff */
[----:B------:R-:W-:Y:S06]  /*1c50*/  BRA `(.L_x_2361) ;  /* 0x0000000400c07947 */ /* 0x000fec0003800000 */
.L_x_2371:
[----:B------:R0:W5:Y:S01]  /*1c60*/  LDG.E.U16 R0, desc[UR36][R2.64] ;  /* 0x0000002402007981 */ /* 0x000162000c1e1500 */
[----:B------:R-:W-:Y:S05]  /*1c70*/  BRA `(.L_x_2361) ;  /* 0x0000000400b87947 */ /* 0x000fea0003800000 */
.L_x_2368:
[----:B------:R-:W-:-:S09]  /*1c80*/  UISETP.GT.AND UP0, UPT, UR4, 0x1b, UPT ;  /* 0x0000001b0400788c */ /* 0x000fd2000bf04270 */
[----:B------:R-:W-:Y:S05]  /*1c90*/  BRA.U UP0, `(.L_x_2373) ;  /* 0x0000000500087547 */ /* 0x000fea000b800000 */
[----:B------:R-:W-:-:S09]  /*1ca0*/  UISETP.NE.AND UP0, UPT, UR4, 0x19, UPT ;  /* 0x000000190400788c */ /* 0x000fd2000bf05270 */
[----:B------:R-:W-:Y:S05]  /*1cb0*/  BRA.U !UP0, `(.L_x_2374) ;  /* 0x0000000108907547 */ /* 0x000fea000b800000 */
[----:B------:R-:W-:-:S09]  /*1cc0*/  UISETP.NE.AND UP0, UPT, UR4, 0x1a, UPT ;  /* 0x0000001a0400788c */ /* 0x000fd2000bf05270 */
[----:B------:R-:W-:Y:S05]  /*1cd0*/  BRA.U !UP0, `(.L_x_2375) ;  /* 0x0000000108187547 */ /* 0x000fea000b800000 */
[----:B------:R-:W-:-:S09]  /*1ce0*/  UISETP.NE.AND UP0, UPT, UR4, 0x1b, UPT ;  /* 0x0000001b0400788c */ /* 0x000fd2000bf05270 */
[----:B------:R-:W-:Y:S05]  /*1cf0*/  BRA.U UP0, `(.L_x_2360) ;  /* 0x0000000500087547 */ /* 0x000fea000b800000 */
[----:B------:R-:W2:Y:S02]  /*1d00*/  LDG.E.U16 R0, desc[UR36][R2.64] ;  /* 0x0000002402007981 */ /* 0x000ea4000c1e1500 */
[----:B--2---:R-:W-:-:S04]  /*1d10*/  I2FP.F32.U32 R0, R0 ;  /* 0x0000000000007245 */ /* 0x004fc80000201000 */
[----:B------:R-:W-:Y:S01]  /*1d20*/  F2FP.BF16.F32.PACK_AB R0, RZ, R0 ;  /* 0x00000000ff00723e */ /* 0x000fe200000010ff */
[----:B------:R-:W-:Y:S06]  /*1d30*/  BRA `(.L_x_2361) ;  /* 0x0000000400887947 */ /* 0x000fec0003800000 */
.L_x_2375:
[----:B------:R-:W2:Y:S01]  /*1d40*/  LDG.E.U8 R3, desc[UR36][R2.64] ;  /* 0x0000002402037981 */ /* 0x000ea2000c1e1100 */
[----:B------:R-:W-:Y:S01]  /*1d50*/  BSSY.RECONVERGENT B0, `(.L_x_2376) ;  /* 0x0000018000007945 */ /* 0x000fe20003800200 */
[----:B------:R-:W-:Y:S01]  /*1d60*/  IMAD.MOV.U32 R0, RZ, RZ, RZ ;  /* 0x000000ffff007224 */ /* 0x000fe200078e00ff */
[----:B--2---:R-:W-:-:S13]  /*1d70*/  ISETP.NE.AND P0, PT, R3, RZ, PT ;  /* 0x000000ff0300720c */ /* 0x004fda0003f05270 */
[----:B------:R-:W-:Y:S05]  /*1d80*/  @!P0 BRA `(.L_x_2377) ;  /* 0x0000000000508947 */ /* 0x000fea0003800000 */
[----:B------:R-:W-:-:S13]  /*1d90*/  ISETP.NE.AND P0, PT, R3, 0x80, PT ;  /* 0x000000800300780c */ /* 0x000fda0003f05270 */
[----:B------:R-:W-:Y:S01]  /*1da0*/  @!P0 MOV R0, 0x7f800001 ;  /* 0x7f80000100008802 */ /* 0x000fe20000000f00 */
[----:B------:R-:W-:Y:S06]  /*1db0*/  @!P0 BRA `(.L_x_2377) ;  /* 0x0000000000448947 */ /* 0x000fec0003800000 */
[--C-:B------:R-:W-:Y:S01]  /*1dc0*/  SHF.R.U32.HI R0, RZ, 0x3, R3.reuse ;  /* 0x00000003ff007819 */ /* 0x100fe20000011603 */
[----:B------:R-:W-:Y:S03]  /*1dd0*/  BSSY.RECONVERGENT B1, `(.L_x_2378) ;  /* 0x000000c000017945 */ /* 0x000fe60003800200 */
[----:B------:R-:W-:Y:S02]  /*1de0*/  LOP3.LUT P0, R2, R0, 0xf, RZ, 0xc0, !PT ;  /* 0x0000000f00027812 */ /* 0x000fe4000780c0ff */
[----:B------:R-:W-:-:S05]  /*1df0*/  SHF.R.U32.HI R0, RZ, 0x7, R3 ;  /* 0x00000007ff007819 */ /* 0x000fca0000011603 */
[----:B------:R-:W-:Y:S01]  /*1e00*/  IMAD.U32 R7, R0, -0x80000000, RZ ;  /* 0x8000000000077824 */ /* 0x000fe200078e00ff */
[----:B------:R-:W-:-:S05]  /*1e10*/  LOP3.LUT R0, R3, 0x7, RZ, 0xc0, !PT ;  /* 0x0000000703007812 */ /* 0x000fca00078ec0ff */
[----:B------:R-:W-:Y:S05]  /*1e20*/  @P0 BRA `(.L_x_2379) ;  /* 0x0000000000180947 */ /* 0x000fea0003800000 */
[----:B------:R-:W0:Y:S02]  /*1e30*/  FLO.U32 R3, R0 ;  /* 0x0000000000037300 */ /* 0x000e2400000e0000 */
[----:B0-----:R-:W-:-:S04]  /*1e40*/  IADD3 R3, PT, PT, -R3, 0x1f, RZ ;  /* 0x0000001f03037810 */ /* 0x001fc80007ffe1ff */
[----:B------:R-:W-:Y:S01]  /*1e50*/  IADD3 R2, PT, PT, R2, 0x1d, -R3 ;  /* 0x0000001d02027810 */ /* 0x000fe20007ffe803 */
[----:B------:R-:W-:-:S05]  /*1e60*/  VIADD R5, R3, 0xffffffe4 ;  /* 0xffffffe403057836 */ /* 0x000fca0000000000 */
[----:B------:R-:W-:-:S04]  /*1e70*/  SHF.L.U32 R5, R0, R5, RZ ;  /* 0x0000000500057219 */ /* 0x000fc800000006ff */
[----:B------:R-:W-:-:S07]  /*1e80*/  LOP3.LUT R0, R5, 0x7, RZ, 0xc0, !PT ;  /* 0x0000000705007812 */ /* 0x000fce00078ec0ff */
.L_x_2379:
[----:B------:R-:W-:Y:S05]  /*1e90*/  BSYNC.RECONVERGENT B1 ;  /* 0x0000000000017941 */ /* 0x000fea0003800200 */
.L_x_2378:
[----:B------:R-:W-:Y:S01]  /*1ea0*/  IMAD.SHL.U32 R0, R0, 0x100000, RZ ;  /* 0x0010000000007824 */ /* 0x000fe200078e00ff */
[----:B------:R-:W-:-:S04]  /*1eb0*/  LEA R2, R2, 0x3b800000, 0x17 ;  /* 0x3b80000002027811 */ /* 0x000fc800078eb8ff */
[----:B------:R-:W-:-:S07]  /*1ec0*/  LOP3.LUT R0, R2, R0, R7, 0xfe, !PT ;  /* 0x0000000002007212 */ /* 0x000fce00078efe07 */
.L_x_2377:
[----:B------:R-:W-:Y:S05]  /*1ed0*/  BSYNC.RECONVERGENT B0 ;  /* 0x0000000000007941 */ /* 0x000fea0003800200 */
.L_x_2376:
[----:B------:R-:W-:Y:S01]  /*1ee0*/  F2FP.BF16.F32.PACK_AB R0, RZ, R0 ;  /* 0x00000000ff00723e */ /* 0x000fe200000010ff */
[----:B------:R-:W-:Y:S06]  /*1ef0*/  BRA `(.L_x_2361) ;  /* 0x0000000400187947 */ /* 0x000fec0003800000 */
.L_x_2374:
[----:B------:R-:W2:Y:S01]  /*1f00*/  LDG.E.U8 R3, desc[UR36][R2.64] ;  /* 0x0000002402037981 */ /* 0x000ea2000c1e1100 */
[----:B------:R-:W-:Y:S01]  /*1f10*/  BSSY.RECONVERGENT B0, `(.L_x_2380) ;  /* 0x0000018000007945 */ /* 0x000fe20003800200 */
[----:B------:R-:W-:Y:S01]  /*1f20*/  HFMA2 R0, -RZ, RZ, 0, 0 ;  /* 0x00000000ff007431 */ /* 0x000fe200000001ff */
[----:B--2---:R-:W-:-:S13]  /*1f30*/  ISETP.NE.AND P0, PT, R3, RZ, PT ;  /* 0x000000ff0300720c */ /* 0x004fda0003f05270 */
[----:B------:R-:W-:Y:S05]  /*1f40*/  @!P0 BRA `(.L_x_2381) ;  /* 0x0000000000508947 */ /* 0x000fea0003800000 */
[----:B------:R-:W-:-:S13]  /*1f50*/  ISETP.NE.AND P0, PT, R3, 0x80, PT ;  /* 0x000000800300780c */ /* 0x000fda0003f05270 */
[----:B------:R-:W-:Y:S01]  /*1f60*/  @!P0 IMAD.MOV.U32 R0, RZ, RZ, 0x7f800001 ;  /* 0x7f800001ff008424 */ /* 0x000fe200078e00ff */
        /* <DEDUP_REMOVED lines=14> */
.L_x_2383:
[----:B------:R-:W-:Y:S05]  /*2050*/  BSYNC.RECONVERGENT B1 ;  /* 0x0000000000017941 */ /* 0x000fea0003800200 */
.L_x_2382:
[----:B------:R-:W-:Y:S02]  /*2060*/  SHF.L.U32 R0, R0, 0x15, RZ ;  /* 0x0000001500007819 */ /* 0x000fe400000006ff */
[----:B------:R-:W-:-:S04]  /*2070*/  LEA R2, R2, 0x37800000, 0x17 ;  /* 0x3780000002027811 */ /* 0x000fc800078eb8ff */
[----:B------:R-:W-:-:S07]  /*2080*/  LOP3.LUT R0, R2, R0, R7, 0xfe, !PT ;  /* 0x0000000002007212 */ /* 0x000fce00078efe07 */
.L_x_2381:
[----:B------:R-:W-:Y:S05]  /*2090*/  BSYNC.RECONVERGENT B0 ;  /* 0x0000000000007941 */ /* 0x000fea0003800200 */
.L_x_2380:
[----:B------:R-:W-:Y:S01]  /*20a0*/  F2FP.BF16.F32.PACK_AB R0, RZ, R0 ;  /* 0x00000000ff00723e */ /* 0x000fe200000010ff */
[----:B------:R-:W-:Y:S06]  /*20b0*/  BRA `(.L_x_2361) ;  /* 0x0000000000a87947 */ /* 0x000fec0003800000 */
.L_x_2373:
[----:B------:R-:W-:-:S09]  /*20c0*/  UISETP.NE.AND UP0, UPT, UR4, 0x1c, UPT ;  /* 0x0000001c0400788c */ /* 0x000fd2000bf05270 */
[----:B------:R-:W-:Y:S05]  /*20d0*/  BRA.U !UP0, `(.L_x_2384) ;  /* 0x0000000108947547 */ /* 0x000fea000b800000 */
[----:B------:R-:W-:-:S09]  /*20e0*/  UISETP.NE.AND UP0, UPT, UR4, 0x1d, UPT ;  /* 0x0000001d0400788c */ /* 0x000fd2000bf05270 */
[----:B------:R-:W-:Y:S05]  /*20f0*/  BRA.U !UP0, `(.L_x_2385) ;  /* 0x00000001087c7547 */ /* 0x000fea000b800000 */
[----:B------:R-:W-:-:S09]  /*2100*/  UISETP.NE.AND UP0, UPT, UR4, 0x2c, UPT ;  /* 0x0000002c0400788c */ /* 0x000fd2000bf05270 */
[----:B------:R-:W-:Y:S05]  /*2110*/  BRA.U !UP0, `(.L_x_2386) ;  /* 0x0000000108487547 */ /* 0x000fea000b800000 */
.L_x_2360:
[----:B------:R-:W-:Y:S01]  /*2120*/  MOV R2, 0x130 ;  /* 0x0000013000027802 */ /* 0x000fe20000000f00 */
[----:B------:R-:W0:Y:S01]  /*2130*/  LDCU.64 UR4, c[0x4][0x120] ;  /* 0x01002400ff0477ac */ /* 0x000e220008000a00 */
[----:B------:R-:W-:Y:S02]  /*2140*/  HFMA2 R12, -RZ, RZ, 0, 5.9604644775390625e-08 ;  /* 0x00000001ff0c7431 */ /* 0x000fe400000001ff */
[----:B------:R-:W-:Y:S01]  /*2150*/  IMAD.MOV.U32 R8, RZ, RZ, 0x4e ;  /* 0x0000004eff087424 */ /* 0x000fe200078e00ff */
[----:B------:R-:W1:Y:S01]  /*2160*/  LDCU.64 UR6, c[0x4][0x128] ;  /* 0x01002500ff0677ac */ /* 0x000e620008000a00 */
[----:B------:R-:W2:Y:S01]  /*2170*/  LDC.64 R2, c[0x4][R2] ;  /* 0x0100000002027b82 */ /* 0x000ea20000000a00 */
[----:B------:R-:W-:Y:S01]  /*2180*/  IMAD.MOV.U32 R13, RZ, RZ, RZ ;  /* 0x000000ffff0d7224 */ /* 0x000fe200078e00ff */
[----:B------:R-:W3:Y:S01]  /*2190*/  LDCU.64 UR8, c[0x4][0x20] ;  /* 0x01000400ff0877ac */ /* 0x000ee20008000a00 */
[----:B0-----:R-:W-:Y:S02]  /*21a0*/  IMAD.U32 R4, RZ, RZ, UR4 ;  /* 0x00000004ff047e24 */ /* 0x001fe4000f8e00ff */
[----:B------:R-:W-:-:S02]  /*21b0*/  IMAD.U32 R5, RZ, RZ, UR5 ;  /* 0x00000005ff057e24 */ /* 0x000fc4000f8e00ff */
[----:B-1----:R-:W-:Y:S01]  /*21c0*/  IMAD.U32 R6, RZ, RZ, UR6 ;  /* 0x00000006ff067e24 */ /* 0x002fe2000f8e00ff */
[----:B------:R-:W-:Y:S01]  /*21d0*/  MOV R7, UR7 ;  /* 0x0000000700077c02 */ /* 0x000fe20008000f00 */
[----:B---3--:R-:W-:Y:S02]  /*21e0*/  IMAD.U32 R10, RZ, RZ, UR8 ;  /* 0x00000008ff0a7e24 */ /* 0x008fe4000f8e00ff */
[----:B------:R-:W-:-:S07]  /*21f0*/  IMAD.U32 R11, RZ, RZ, UR9 ;  /* 0x00000009ff0b7e24 */ /* 0x000fce000f8e00ff */
[----:B------:R-:W-:-:S07]  /*2200*/  LEPC R20, `(.L_x_2387) ;  /* 0x000000001014794e */ /* 0x000fce0000000000 */
[----:B--2---:R-:W-:Y:S05]  /*2210*/  CALL.ABS.NOINC R2 ;  /* 0x0000000002007343 */ /* 0x004fea0003c00000 */
.L_x_2387:
[----:B------:R-:W-:Y:S01]  /*2220*/  PRMT R0, RZ, 0x7610, R0 ;  /* 0x00007610ff007816 */ /* 0x000fe20000000000 */
[----:B------:R-:W-:Y:S06]  /*2230*/  BRA `(.L_x_2361) ;  /* 0x0000000000487947 */ /* 0x000fec0003800000 */
.L_x_2386:
[----:B------:R-:W2:Y:S01]  /*2240*/  LDG.E.U8 R2, desc[UR36][R2.64] ;  /* 0x0000002402027981 */ /* 0x000ea2000c1e1100 */
[----:B------:R-:W-:Y:S01]  /*2250*/  BSSY.RECONVERGENT B0, `(.L_x_2388) ;  /* 0x0000007000007945 */ /* 0x000fe20003800200 */
[----:B------:R-:W-:Y:S01]  /*2260*/  IMAD.MOV.U32 R0, RZ, RZ, 0x400000 ;  /* 0x00400000ff007424 */ /* 0x000fe200078e00ff */
[----:B--2---:R-:W-:-:S13]  /*2270*/  ISETP.NE.AND P0, PT, R2, RZ, PT ;  /* 0x000000ff0200720c */ /* 0x004fda0003f05270 */
[----:B------:R-:W-:Y:S05]  /*2280*/  @!P0 BRA `(.L_x_2389) ;  /* 0x00000000000c8947 */ /* 0x000fea0003800000 */
[----:B------:R-:W-:-:S13]  /*2290*/  ISETP.NE.AND P0, PT, R2, 0xff, PT ;  /* 0x000000ff0200780c */ /* 0x000fda0003f05270 */
[----:B------:R-:W-:Y:S01]  /*22a0*/  @!P0 IMAD.MOV.U32 R0, RZ, RZ, 0x7f800001 ;  /* 0x7f800001ff008424 */ /* 0x000fe200078e00ff */
[----:B------:R-:W-:-:S07]  /*22b0*/  @P0 SHF.L.U32 R0, R2, 0x17, RZ ;  /* 0x0000001702000819 */ /* 0x000fce00000006ff */
.L_x_2389:
[----:B------:R-:W-:Y:S05]  /*22c0*/  BSYNC.RECONVERGENT B0 ;  /* 0x0000000000007941 */ /* 0x000fea0003800200 */
.L_x_2388:
[----:B------:R-:W-:Y:S01]  /*22d0*/  F2FP.BF16.F32.PACK_AB R0, RZ, R0 ;  /* 0x00000000ff00723e */ /* 0x000fe200000010ff */
[----:B------:R-:W-:Y:S06]  /*22e0*/  BRA `(.L_x_2361) ;  /* 0x00000000001c7947 */ /* 0x000fec0003800000 */
.L_x_2385:
[----:B------:R-:W2:Y:S02]  /*22f0*/  LDG.E.64 R2, desc[UR36][R2.64] ;  /* 0x0000002402027981 */ /* 0x000ea4000c1e1b00 */
[----:B--2---:R-:W0:Y:S02]  /*2300*/  I2F.U64 R0, R2 ;  /* 0x0000000200007312 */ /* 0x004e240000301000 */
[----:B0-----:R-:W-:Y:S01]  /*2310*/  F2FP.BF16.F32.PACK_AB R0, RZ, R0 ;  /* 0x00000000ff00723e */ /* 0x001fe200000010ff */
[----:B------:R-:W-:Y:S06]  /*2320*/  BRA `(.L_x_2361) ;  /* 0x00000000000c7947 */ /* 0x000fec0003800000 */
.L_x_2384:
[----:B------:R-:W2:Y:S02]  /*2330*/  LDG.E R2, desc[UR36][R2.64] ;  /* 0x0000002402027981 */ /* 0x000ea4000c1e1900 */
[----:B--2---:R-:W-:-:S04]  /*2340*/  I2FP.F32.U32 R0, R2 ;  /* 0x0000000200007245 */ /* 0x004fc80000201000 */
[----:B------:R-:W-:-:S07]  /*2350*/  F2FP.BF16.F32.PACK_AB R0, RZ, R0 ;  /* 0x00000000ff00723e */ /* 0x000fce00000010ff */
.L_x_2361:
[----:B------:R-:W1:Y:S01]  /*2360*/  LDCU UR4, c[0x0][0x590] ;  /* 0x0000b200ff0477ac */ /* 0x000e620008000800 */
[----:B-----5:R-:W-:Y:S01]  /*2370*/  IMAD.U32 R0, R0, 0x10000, RZ ;  /* 0x0001000000007824 */ /* 0x020fe200078e00ff */
[----:B------:R-:W0:Y:S03]  /*2380*/  LDCU.64 UR6, c[0x0][0x580] ;  /* 0x0000b000ff0677ac */ /* 0x000e260008000a00 */
[----:B-1----:R-:W-:Y:S01]  /*2390*/  FADD.FTZ R0, R0, UR4 ;  /* 0x0000000400007e21 */ /* 0x002fe20008010000 */
[----:B------:R-:W-:-:S03]  /*23a0*/  UPRMT UR4, UR41, 0x9910, URZ ;  /* 0x0000991029047896 */ /* 0x000fc600080000ff */
[----:B------:R1:W2:Y:S01]  /*23b0*/  MUFU.RSQ R4, R0 ;  /* 0x0000000000047308 */ /* 0x0002a20000001400 */
[----:B------:R-:W-:Y:S01]  /*23c0*/  UISETP.GT.AND UP0, UPT, UR4, 0x9, UPT ;  /* 0x000000090400788c */ /* 0x000fe2000bf04270 */
[----:B0-----:R-:W-:-:S05]  /*23d0*/  IADD3 R2, P0, PT, R16, UR6, RZ ;  /* 0x0000000610027c10 */ /* 0x001fca000ff1e0ff */
[----:B------:R-:W-:-:S03]  /*23e0*/  IMAD.X R3, RZ, RZ, UR7, P0 ;  /* 0x00000007ff037e24 */ /* 0x000fc600080e06ff */
[----:B-1----:R-:W-:Y:S05]  /*23f0*/  BRA.U UP0, `(.L_x_2390) ;  /* 0x0000000100e87547 */ /* 0x002fea000b800000 */
        /* <DEDUP_REMOVED lines=8> */
[----:B--2---:R-:W0:Y:S02]  /*2480*/  F2I.FTZ.TRUNC.NTZ R5, R4 ;  /* 0x0000000400057305 */ /* 0x004e24000021f100 */
[----:B0-----:R4:W-:Y:S01]  /*2490*/  STG.E.U8 desc[UR36][R2.64], R5 ;  /* 0x0000000502007986 */ /* 0x0019e2000c101124 */
[----:B------:R-:W-:Y:S05]  /*24a0*/  BRA `(.L_x_2395) ;  /* 0x0000000c003c7947 */ /* 0x000fea0003800000 */
.L_x_2393:
[----:B--2---:R-:W0:Y:S02]  /*24b0*/  F2I.S64.TRUNC R4, R4 ;  /* 0x0000000400047311 */ /* 0x004e24000020d900 */
[----:B0-----:R-:W-:-:S05]  /*24c0*/  IMAD.MOV.U32 R7, RZ, RZ, R4 ;  /* 0x000000ffff077224 */ /* 0x001fca00078e0004 */
[----:B------:R3:W-:Y:S01]  /*24d0*/  STG.E.U8 desc[UR36][R2.64], R7 ;  /* 0x0000000702007986 */ /* 0x0007e2000c101124 */
[----:B------:R-:W-:Y:S05]  /*24e0*/  BRA `(.L_x_2395) ;  /* 0x0000000c002c7947 */ /* 0x000fea0003800000 */
.L_x_2392:
[----:B------:R-:W-:-:S09]  /*24f0*/  UISETP.NE.AND UP0, UPT, UR4, 0x2, UPT ;  /* 0x000000020400788c */ /* 0x000fd2000bf05270 */
[----:B------:R-:W-:Y:S05]  /*2500*/  BRA.U !UP0, `(.L_x_2396) ;  /* 0x0000000108287547 */ /* 0x000fea000b800000 */
[----:B------:R-:W-:-:S09]  /*2510*/  UISETP.NE.AND UP0, UPT, UR4, 0x3, UPT ;  /* 0x000000030400788c */ /* 0x000fd2000bf05270 */
[----:B------:R-:W-:Y:S05]  /*2520*/  BRA.U !UP0, `(.L_x_2397) ;  /* 0x0000000108147547 */ /* 0x000fea000b800000 */
[----:B------:R-:W-:-:S09]  /*2530*/  UISETP.NE.AND UP0, UPT, UR4, 0x4, UPT ;  /* 0x000000040400788c */ /* 0x000fd2000bf05270 */
[----:B------:R-:W-:Y:S05]  /*2540*/  BRA.U UP0, `(.L_x_2394) ;  /* 0x0000000900807547 */ /* 0x000fea000b800000 */
[----:B--2---:R-:W0:Y:S02]  /*2550*/  F2I.S64.TRUNC R4, R4 ;  /* 0x0000000400047311 */ /* 0x004e24000020d900 */
[----:B0-----:R0:W-:Y:S01]  /*2560*/  STG.E.64 desc[UR36][R2.64], R4 ;  /* 0x0000000402007986 */ /* 0x0011e2000c101b24 */
[----:B------:R-:W-:Y:S05]  /*2570*/  BRA `(.L_x_2395) ;  /* 0x0000000c00087947 */ /* 0x000fea0003800000 */
.L_x_2397:
[----:B--2---:R-:W0:Y:S02]  /*2580*/  F2I.FTZ.TRUNC.NTZ R5, R4 ;  /* 0x0000000400057305 */ /* 0x004e24000021f100 */
[----:B0-----:R1:W-:Y:S01]  /*2590*/  STG.E desc[UR36][R2.64], R5 ;  /* 0x0000000502007986 */ /* 0x0013e2000c101924 */
[----:B------:R-:W-:Y:S05]  /*25a0*/  BRA `(.L_x_2395) ;  /* 0x0000000800fc7947 */ /* 0x000fea0003800000 */
.L_x_2396:
[----:B--2---:R-:W0:Y:S02]  /*25b0*/  F2I.FTZ.TRUNC.NTZ R5, R4 ;  /* 0x0000000400057305 */ /* 0x004e24000021f100 */
[----:B0-----:R2:W-:Y:S01]  /*25c0*/  STG.E.U16 desc[UR36][R2.64], R5 ;  /* 0x0000000502007986 */ /* 0x0015e2000c101524 */
[----:B------:R-:W-:Y:S05]  /*25d0*/  BRA `(.L_x_2395) ;  /* 0x0000000800f07947 */ /* 0x000fea0003800000 */
.L_x_2391:
[----:B------:R-:W-:-:S09]  /*25e0*/  UISETP.GT.AND UP0, UPT, UR4, 0x6, UPT ;  /* 0x000000060400788c */ /* 0x000fd2000bf04270 */
[----:B------:R-:W-:Y:S05]  /*25f0*/  BRA.U UP0, `(.L_x_2398) ;  /* 0x0000000100247547 */ /* 0x000fea000b800000 */
[----:B------:R-:W-:-:S09]  /*2600*/  UISETP.NE.AND UP0, UPT, UR4, 0x5, UPT ;  /* 0x000000050400788c */ /* 0x000fd2000bf05270 */
[----:B------:R-:W-:Y:S05]  /*2610*/  BRA.U !UP0, `(.L_x_2399) ;  /* 0x0000000108107547 */ /* 0x000fea000b800000 */
[----:B------:R-:W-:-:S09]  /*2620*/  UISETP.NE.AND UP0, UPT, UR4, 0x6, UPT ;  /* 0x000000060400788c */ /* 0x000fd2000bf05270 */
[----:B------:R-:W-:Y:S05]  /*2630*/  BRA.U UP0, `(.L_x_2394) ;  /* 0x0000000900447547 */ /* 0x000fea000b800000 */
[----:B--2---:R0:W-:Y:S01]  /*2640*/  STG.E desc[UR36][R2.64], R4 ;  /* 0x0000000402007986 */ /* 0x0041e2000c101924 */
[----:B------:R-:W-:Y:S05]  /*2650*/  BRA `(.L_x_2395) ;  /* 0x0000000800d07947 */ /* 0x000fea0003800000 */
.L_x_2399:
[----:B--2---:R-:W-:-:S05]  /*2660*/  F2FP.F16.F32.PACK_AB R4, RZ, R4 ;  /* 0x00000004ff04723e */ /* 0x004fca00000000ff */
[----:B------:R0:W-:Y:S01]  /*2670*/  STG.E.U16 desc[UR36][R2.64], R4 ;  /* 0x0000000402007986 */ /* 0x0001e2000c101524 */
[----:B------:R-:W-:Y:S05]  /*2680*/  BRA `(.L_x_2395) ;  /* 0x0000000800c47947 */ /* 0x000fea0003800000 */
.L_x_2398:
[----:B------:R-:W-:-:S09]  /*2690*/  UISETP.NE.AND UP0, UPT, UR4, 0x7, UPT ;  /* 0x000000070400788c */ /* 0x000fd2000bf05270 */
[----:B------:R-:W-:Y:S05]  /*26a0*/  BRA.U !UP0, `(.L_x_2400) ;  /* 0x00000001082c7547 */ /* 0x000fea000b800000 */
[----:B------:R-:W-:-:S09]  /*26b0*/  UISETP.NE.AND UP0, UPT, UR4, 0x8, UPT ;  /* 0x000000080400788c */ /* 0x000fd2000bf05270 */
[----:B------:R-:W-:Y:S05]  /*26c0*/  BRA.U !UP0, `(.L_x_2401) ;  /* 0x0000000108147547 */ /* 0x000fea000b800000 */
[----:B------:R-:W-:-:S09]  /*26d0*/  UISETP.NE.AND UP0, UPT, UR4, 0x9, UPT ;  /* 0x000000090400788c */ /* 0x000fd2000bf05270 */
[----:B------:R-:W-:Y:S05]  /*26e0*/  BRA.U UP0, `(.L_x_2394) ;  /* 0x0000000900187547 */ /* 0x000fea000b800000 */
[----:B------:R-:W-:-:S05]  /*26f0*/  MOV R5, RZ ;  /* 0x000000ff00057202 */ /* 0x000fca0000000f00 */
[----:B--2---:R0:W-:Y:S01]  /*2700*/  STG.E.64 desc[UR36][R2.64], R4 ;  /* 0x0000000402007986 */ /* 0x0041e2000c101b24 */
[----:B------:R-:W-:Y:S05]  /*2710*/  BRA `(.L_x_2395) ;  /* 0x0000000800a07947 */ /* 0x000fea0003800000 */
.L_x_2401:
[----:B--2---:R-:W-:-:S04]  /*2720*/  F2FP.F16.F32.PACK_AB R5, RZ, R4 ;  /* 0x00000004ff05723e */ /* 0x004fc800000000ff */
[----:B------:R-:W-:-:S05]  /*2730*/  PRMT R5, R5, 0x5410, RZ ;  /* 0x0000541005057816 */ /* 0x000fca00000000ff */
[----:B------:R0:W-:Y:S01]  /*2740*/  STG.E desc[UR36][R2.64], R5 ;  /* 0x0000000502007986 */ /* 0x0001e2000c101924 */
[----:B------:R-:W-:Y:S05]  /*2750*/  BRA `(.L_x_2395) ;  /* 0x0000000800907947 */ /* 0x000fea0003800000 */
.L_x_2400:
[----:B--2---:R-:W-:-:S06]  /*2760*/  FMUL.FTZ R4, R4, 1 ;  /* 0x3f80000004047820 */ /* 0x004fcc0000410000 */
[----:B------:R-:W0:Y:S02]  /*2770*/  F2F.F64.F32 R4, R4 ;  /* 0x0000000400047310 */ /* 0x000e240000201800 */
[----:B0-----:R0:W-:Y:S01]  /*2780*/  STG.E.64 desc[UR36][R2.64], R4 ;  /* 0x0000000402007986 */ /* 0x0011e2000c101b24 */
[----:B------:R-:W-:Y:S05]  /*2790*/  BRA `(.L_x_2395) ;  /* 0x0000000800807947 */ /* 0x000fea0003800000 */
.L_x_2390:
        /* <DEDUP_REMOVED lines=8> */
[----:B--2---:R-:W-:-:S04]  /*2820*/  FSETP.NEU.FTZ.AND P0, PT, R4, RZ, PT ;  /* 0x000000ff0400720b */ /* 0x004fc80003f1d000 */
[----:B------:R-:W-:-:S05]  /*2830*/  SEL R5, RZ, 0x1, !P0 ;  /* 0x00000001ff057807 */ /* 0x000fca0004000000 */
[----:B------:R0:W-:Y:S01]  /*2840*/  STG.E.U8 desc[UR36][R2.64], R5 ;  /* 0x0000000502007986 */ /* 0x0001e2000c101124 */
[----:B------:R-:W-:Y:S05]  /*2850*/  BRA `(.L_x_2395) ;  /* 0x0000000800507947 */ /* 0x000fea0003800000 */
.L_x_2404:
[----:B--2---:R-:W-:Y:S01]  /*2860*/  FMUL.FTZ R4, R4, 1 ;  /* 0x3f80000004047820 */ /* 0x004fe20000410000 */
[----:B------:R-:W-:-:S05]  /*2870*/  CS2R R6, SRZ ;  /* 0x0000000000067805 */ /* 0x000fca000001ff00 */
[----:B------:R-:W0:Y:S02]  /*2880*/  F2F.F64.F32 R4, R4 ;  /* 0x0000000400047310 */ /* 0x000e240000201800 */
[----:B0-----:R0:W-:Y:S01]  /*2890*/  STG.E.128 desc[UR36][R2.64], R4 ;  /* 0x0000000402007986 */ /* 0x0011e2000c101d24 */
[----:B------:R-:W-:Y:S05]  /*28a0*/  BRA `(.L_x_2395) ;  /* 0x00000008003c7947 */ /* 0x000fea0003800000 */
.L_x_2403:
[----:B------:R-:W-:-:S09]  /*28b0*/  UISETP.NE.AND UP0, UPT, UR4, 0xf, UPT ;  /* 0x0000000f0400788c */ /* 0x000fd2000bf05270 */
[----:B------:R-:W-:Y:S05]  /*28c0*/  BRA.U !UP0, `(.L_x_2405) ;  /* 0x0000000108987547 */ /* 0x000fea000b800000 */
[----:B------:R-:W-:-:S09]  /*28d0*/  UISETP.NE.AND UP0, UPT, UR4, 0x17, UPT ;  /* 0x000000170400788c */ /* 0x000fd2000bf05270 */
[----:B------:R-:W-:Y:S05]  /*28e0*/  BRA.U !UP0, `(.L_x_2406) ;  /* 0x0000000108487547 */ /* 0x000fea000b800000 */
[----:B------:R-:W-:-:S09]  /*28f0*/  UISETP.NE.AND UP0, UPT, UR4, 0x18, UPT ;  /* 0x000000180400788c */ /* 0x000fd2000bf05270 */
[----:B------:R-:W-:Y:S05]  /*2900*/  BRA.U UP0, `(.L_x_2394) ;  /* 0x0000000500907547 */ /* 0x000fea000b800000 */
[----:B--2---:R-:W-:Y:S01]  /*2910*/  LOP3.LUT R6, R4, 0x7fffffff, RZ, 0xc0, !PT ;  /* 0x7fffffff04067812 */ /* 0x004fe200078ec0ff */
[----:B------:R-:W-:Y:S01]  /*2920*/  BSSY.RECONVERGENT B0, `(.L_x_2407) ;  /* 0x000000b000007945 */ /* 0x000fe20003800200 */
[----:B------:R-:W-:Y:S01]  /*2930*/  SHF.R.U32.HI R7, RZ, 0x18, R4 ;  /* 0x00000018ff077819 */ /* 0x000fe20000011604 */
[----:B------:R-:W-:Y:S01]  /*2940*/  IMAD.MOV.U32 R0, RZ, RZ, 0x7f ;  /* 0x0000007fff007424 */ /* 0x000fe200078e00ff */
[----:B------:R-:W-:-:S13]  /*2950*/  ISETP.GT.U32.AND P0, PT, R6, 0x43efffff, PT ;  /* 0x43efffff0600780c */ /* 0x000fda0003f04070 */
[----:B------:R-:W-:Y:S05]  /*2960*/  @P0 BRA `(.L_x_2408) ;  /* 0x0000000000180947 */ /* 0x000fea0003800000 */
[----:B------:R-:W-:-:S13]  /*2970*/  ISETP.GT.U32.AND P0, PT, R6, 0x3c7fffff, PT ;  /* 0x3c7fffff0600780c */ /* 0x000fda0003f04070 */
[----:B------:R-:W-:-:S04]  /*2980*/  @P0 SHF.R.U32.HI R0, RZ, 0x14, R4 ;  /* 0x00000014ff000819 */ /* 0x000fc80000011604 */
[----:B------:R-:W-:Y:S01]  /*2990*/  @P0 LOP3.LUT R5, R0, 0x1, RZ, 0xc0, !PT ;  /* 0x0000000100050812 */ /* 0x000fe200078ec0ff */
[----:B------:R-:W-:-:S03]  /*29a0*/  @!P0 FADD.FTZ R0, R6, 16384 ;  /* 0x4680000006008421 */ /* 0x000fc60000010000 */
[----:B------:R-:W-:-:S04]  /*29b0*/  @P0 IADD3 R5, PT, PT, R4, 0x407ffff, R5 ;  /* 0x0407ffff04050810 */ /* 0x000fc80007ffe005 */
[----:B------:R-:W-:-:S07]  /*29c0*/  @P0 SHF.R.U32.HI R0, RZ, 0x14, R5 ;  /* 0x00000014ff000819 */ /* 0x000fce0000011605 */
.L_x_2408:
[----:B------:R-:W-:Y:S05]  /*29d0*/  BSYNC.RECONVERGENT B0 ;  /* 0x0000000000007941 */ /* 0x000fea0003800200 */
.L_x_2407:
[----:B------:R-:W-:-:S05]  /*29e0*/  LOP3.LUT R7, R0, 0x80, R7, 0xf8, !PT ;  /* 0x0000008000077812 */ /* 0x000fca00078ef807 */
[----:B------:R0:W-:Y:S01]  /*29f0*/  STG.E.U8 desc[UR36][R2.64], R7 ;  /* 0x0000000702007986 */ /* 0x0001e2000c101124 */
[----:B------:R-:W-:Y:S05]  /*2a00*/  BRA `(.L_x_2395) ;  /* 0x0000000400e47947 */ /* 0x000fea0003800000 */
.L_x_2406:
[----:B--2---:R-:W-:Y:S01]  /*2a10*/  LOP3.LUT R6, R4, 0x7fffffff, RZ, 0xc0, !PT ;  /* 0x7fffffff04067812 */ /* 0x004fe200078ec0ff */
[----:B------:R-:W-:Y:S01]  /*2a20*/  BSSY.RECONVERGENT B0, `(.L_x_2409) ;  /* 0x000000d000007945 */ /* 0x000fe20003800200 */
[----:B------:R-:W-:Y:S02]  /*2a30*/  SHF.R.U32.HI R7, RZ, 0x18, R4 ;  /* 0x00000018ff077819 */ /* 0x000fe40000011604 */
[----:B------:R-:W-:-:S13]  /*2a40*/  ISETP.GE.U32.AND P1, PT, R6, 0x47800000, PT ;  /* 0x478000000600780c */ /* 0x000fda0003f26070 */
[----:B------:R-:W-:Y:S01]  /*2a50*/  @P1 IMAD.MOV.U32 R0, RZ, RZ, 0x7f ;  /* 0x0000007fff001424 */ /* 0x000fe200078e00ff */
[----:B------:R-:W-:-:S04]  /*2a60*/  @P1 ISETP.GT.U32.AND P0, PT, R6, 0x7f800000, PT ;  /* 0x7f8000000600180c */ /* 0x000fc80003f04070 */
[----:B------:R-:W-:Y:S01]  /*2a70*/  @P1 SEL R0, R0, 0x7c, P0 ;  /* 0x0000007c00001807 */ /* 0x000fe20000000000 */
[----:B------:R-:W-:Y:S08]  /*2a80*/  @P1 BRA `(.L_x_2410) ;  /* 0x0000000000181947 */ /* 0x000ff00003800000 */
[----:B------:R-:W-:-:S13]  /*2a90*/  ISETP.GT.U32.AND P0, PT, R6, 0x387fffff, PT ;  /* 0x387fffff0600780c */ /* 0x000fda0003f04070 */
[----:B------:R-:W-:-:S04]  /*2aa0*/  @P0 SHF.R.U32.HI R0, RZ, 0x15, R4 ;  /* 0x00000015ff000819 */ /* 0x000fc80000011604 */
[----:B------:R-:W-:Y:S01]  /*2ab0*/  @P0 LOP3.LUT R5, R0, 0x1, RZ, 0xc0, !PT ;  /* 0x0000000100050812 */ /* 0x000fe200078ec0ff */
[----:B------:R-:W-:-:S03]  /*2ac0*/  @!P0 FADD.FTZ R0, R6, 128 ;  /* 0x4300000006008421 */ /* 0x000fc60000010000 */
[----:B------:R-:W-:-:S04]  /*2ad0*/  @P0 IADD3 R5, PT, PT, R4, 0x80fffff, R5 ;  /* 0x080fffff04050810 */ /* 0x000fc80007ffe005 */
[----:B------:R-:W-:-:S07]  /*2ae0*/  @P0 SHF.R.U32.HI R0, RZ, 0x15, R5 ;  /* 0x00000015ff000819 */ /* 0x000fce0000011605 */
.L_x_2410:
[----:B------:R-:W-:Y:S05]  /*2af0*/  BSYNC.RECONVERGENT B0 ;  /* 0x0000000000007941 */ /* 0x000fea0003800200 */
.L_x_2409:
[----:B------:R-:W-:-:S05]  /*2b00*/  LOP3.LUT R5, R0, 0x80, R7, 0xf8, !PT ;  /* 0x0000008000057812 */ /* 0x000fca00078ef807 */
[----:B------:R0:W-:Y:S01]  /*2b10*/  STG.E.U8 desc[UR36][R2.64], R5 ;  /* 0x0000000502007986 */ /* 0x0001e2000c101124 */
[----:B------:R-:W-:Y:S05]  /*2b20*/  BRA `(.L_x_2395) ;  /* 0x00000004009c7947 */ /* 0x000fea0003800000 */
.L_x_2405:
[----:B--2---:R-:W-:-:S05]  /*2b30*/  F2FP.BF16.F32.PACK_AB R4, RZ, R4 ;  /* 0x00000004ff04723e */ /* 0x004fca00000010ff */
[----:B------:R0:W-:Y:S01]  /*2b40*/  STG.E.U16 desc[UR36][R2.64], R4 ;  /* 0x0000000402007986 */ /* 0x0001e2000c101524 */
[----:B------:R-:W-:Y:S05]  /*2b50*/  BRA `(.L_x_2395) ;  /* 0x0000000400907947 */ /* 0x000fea0003800000 */
.L_x_2402:
        /* <DEDUP_REMOVED lines=8> */
[----:B--2---:R-:W0:Y:S02]  /*2be0*/  F2I.FTZ.U32.TRUNC.NTZ R5, R4 ;  /* 0x0000000400057305 */ /* 0x004e24000021f000 */
[----:B0-----:R0:W-:Y:S01]  /*2bf0*/  STG.E.U16 desc[UR36][R2.64], R5 ;  /* 0x0000000502007986 */ /* 0x0011e2000c101524 */
[----:B------:R-:W-:Y:S05]  /*2c00*/  BRA `(.L_x_2395) ;  /* 0x0000000400647947 */ /* 0x000fea0003800000 */
.L_x_2413:
[----:B--2---:R-:W-:Y:S01]  /*2c10*/  LOP3.LUT R5, R4, 0x7fffffff, RZ, 0xc0, !PT ;  /* 0x7fffffff04057812 */ /* 0x004fe200078ec0ff */
[----:B------:R-:W-:Y:S01]  /*2c20*/  BSSY.RECONVERGENT B0, `(.L_x_2414) ;  /* 0x0000013000007945 */ /* 0x000fe20003800200 */
[----:B------:R-:W-:Y:S02]  /*2c30*/  IMAD.MOV.U32 R0, RZ, RZ, 0x80 ;  /* 0x00000080ff007424 */ /* 0x000fe400078e00ff */
[----:B------:R-:W-:-:S13]  /*2c40*/  ISETP.GT.U32.AND P0, PT, R5, 0x437fffff, PT ;  /* 0x437fffff0500780c */ /* 0x000fda0003f04070 */
[----:B------:R-:W-:Y:S05]  /*2c50*/  @P0 BRA `(.L_x_2415) ;  /* 0x00000000003c0947 */ /* 0x000fea0003800000 */
[----:B------:R-:W-:-:S13]  /*2c60*/  ISETP.GT.U32.AND P0, PT, R5, 0x3bffffff, PT ;  /* 0x3bffffff0500780c */ /* 0x000fda0003f04070 */
[----:B------:R-:W-:Y:S05]  /*2c70*/  @P0 BRA `(.L_x_2416) ;  /* 0x0000000000140947 */ /* 0x000fea0003800000 */
[----:B------:R-:W-:-:S05]  /*2c80*/  FADD.FTZ R0, R5, 8192 ;  /* 0x4600000005007421 */ /* 0x000fca0000010000 */
[----:B------:R-:W-:Y:S02]  /*2c90*/  LOP3.LUT P0, R5, R0, 0xff, RZ, 0xc0, !PT ;  /* 0x000000ff00057812 */ /* 0x000fe4000780c0ff */
[----:B------:R-:W-:-:S11]  /*2ca0*/  PRMT R0, RZ, 0x7610, R0 ;  /* 0x00007610ff007816 */ /* 0x000fd60000000000 */
[----:B------:R-:W-:Y:S05]  /*2cb0*/  @!P0 BRA `(.L_x_2415) ;  /* 0x0000000000248947 */ /* 0x000fea0003800000 */
[----:B------:R-:W-:Y:S05]  /*2cc0*/  BRA `(.L_x_2417) ;  /* 0x0000000000147947 */ /* 0x000fea0003800000 */
.L_x_2416:
[----:B------:R-:W-:-:S04]  /*2cd0*/  SHF.R.U32.HI R0, RZ, 0x14, R4 ;  /* 0x00000014ff007819 */ /* 0x000fc80000011604 */
[----:B------:R-:W-:-:S04]  /*2ce0*/  LOP3.LUT R5, R0, 0x1, RZ, 0xc0, !PT ;  /* 0x0000000100057812 */ /* 0x000fc800078ec0ff */
[----:B------:R-:W-:-:S04]  /*2cf0*/  IADD3 R0, PT, PT, R4, 0x487ffff, R5 ;  /* 0x0487ffff04007810 */ /* 0x000fc80007ffe005 */
[----:B------:R-:W-:-:S04]  /*2d00*/  SHF.R.U32.HI R0, RZ, 0x14, R0 ;  /* 0x00000014ff007819 */ /* 0x000fc80000011600 */
[----:B------:R-:W-:-:S07]  /*2d10*/  LOP3.LUT R5, R0, 0xff, RZ, 0xc0, !PT ;  /* 0x000000ff00057812 */ /* 0x000fce00078ec0ff */
.L_x_2417:
[----:B------:R-:W-:-:S04]  /*2d20*/  SHF.R.U32.HI R4, RZ, 0x18, R4 ;  /* 0x00000018ff047819 */ /* 0x000fc80000011604 */
[----:B------:R-:W-:-:S04]  /*2d30*/  LOP3.LUT R5, R5, 0x80, R4, 0xf8, !PT ;  /* 0x0000008005057812 */ /* 0x000fc800078ef804 */
[----:B------:R-:W-:-:S07]  /*2d40*/  PRMT R0, R5, 0x7610, R0 ;  /* 0x0000761005007816 */ /* 0x000fce0000000000 */
.L_x_2415:
[----:B------:R-:W-:Y:S05]  /*2d50*/  BSYNC.RECONVERGENT B0 ;  /* 0x0000000000007941 */ /* 0x000fea0003800200 */
.L_x_2414:
[----:B------:R0:W-:Y:S01]  /*2d60*/  STG.E.U8 desc[UR36][R2.64], R0 ;  /* 0x0000000002007986 */ /* 0x0001e2000c101124 */
[----:B------:R-:W-:Y:S05]  /*2d70*/  BRA `(.L_x_2395) ;  /* 0x0000000400087947 */ /* 0x000fea0003800000 */
.L_x_2412:
[----:B--2---:R-:W-:Y:S01]  /*2d80*/  LOP3.LUT R5, R4, 0x7fffffff, RZ, 0xc0, !PT ;  /* 0x7fffffff04057812 */ /* 0x004fe200078ec0ff */
[----:B------:R-:W-:Y:S01]  /*2d90*/  BSSY.RECONVERGENT B0, `(.L_x_2418) ;  /* 0x0000013000007945 */ /* 0x000fe20003800200 */
[----:B------:R-:W-:Y:S02]  /*2da0*/  HFMA2 R0, -RZ, RZ, 0, 7.62939453125e-06 ;  /* 0x00000080ff007431 */ /* 0x000fe400000001ff */
        /* <DEDUP_REMOVED lines=9> */
.L_x_2420:
[----:B------:R-:W-:-:S04]  /*2e40*/  SHF.R.U32.HI R0, RZ, 0x15, R4 ;  /* 0x00000015ff007819 */ /* 0x000fc80000011604 */
[----:B------:R-:W-:-:S04]  /*2e50*/  LOP3.LUT R5, R0, 0x1, RZ, 0xc0, !PT ;  /* 0x0000000100057812 */ /* 0x000fc800078ec0ff */
[----:B------:R-:W-:-:S04]  /*2e60*/  IADD3 R0, PT, PT, R4, 0x88fffff, R5 ;  /* 0x088fffff04007810 */ /* 0x000fc80007ffe005 */
[----:B------:R-:W-:-:S04]  /*2e70*/  SHF.R.U32.HI R0, RZ, 0x15, R0 ;  /* 0x00000015ff007819 */ /* 0x000fc80000011600 */
[----:B------:R-:W-:-:S07]  /*2e80*/  LOP3.LUT R5, R0, 0xff, RZ, 0xc0, !PT ;  /* 0x000000ff00057812 */ /* 0x000fce00078ec0ff */
.L_x_2421:
[----:B------:R-:W-:-:S04]  /*2e90*/  SHF.R.U32.HI R4, RZ, 0x18, R4 ;  /* 0x00000018ff047819 */ /* 0x000fc80000011604 */
[----:B------:R-:W-:-:S04]  /*2ea0*/  LOP3.LUT R5, R5, 0x80, R4, 0xf8, !PT ;  /* 0x0000008005057812 */ /* 0x000fc800078ef804 */
[----:B------:R-:W-:-:S07]  /*2eb0*/  PRMT R0, R5, 0x7610, R0 ;  /* 0x0000761005007816 */ /* 0x000fce0000000000 */
.L_x_2419:
[----:B------:R-:W-:Y:S05]  /*2ec0*/  BSYNC.RECONVERGENT B0 ;  /* 0x0000000000007941 */ /* 0x000fea0003800200 */
.L_x_2418:
[----:B------:R0:W-:Y:S01]  /*2ed0*/  STG.E.U8 desc[UR36][R2.64], R0 ;  /* 0x0000000002007986 */ /* 0x0001e2000c101124 */
[----:B------:R-:W-:Y:S05]  /*2ee0*/  BRA `(.L_x_2395) ;  /* 0x0000000000ac7947 */ /* 0x000fea0003800000 */
.L_x_2411:
[----:B------:R-:W-:-:S09]  /*2ef0*/  UISETP.NE.AND UP0, UPT, UR4, 0x1c, UPT ;  /* 0x0000001c0400788c */ /* 0x000fd2000bf05270 */
[----:B------:R-:W-:Y:S05]  /*2f00*/  BRA.U !UP0, `(.L_x_2422) ;  /* 0x00000001089c7547 */ /* 0x000fea000b800000 */
[----:B------:R-:W-:-:S09]  /*2f10*/  UISETP.NE.AND UP0, UPT, UR4, 0x1d, UPT ;  /* 0x0000001d0400788c */ /* 0x000fd2000bf05270 */
[----:B------:R-:W-:Y:S05]  /*2f20*/  BRA.U !UP0, `(.L_x_2423) ;  /* 0x0000000108887547 */ /* 0x000fea000b800000 */
[----:B------:R-:W-:-:S09]  /*2f30*/  UISETP.NE.AND UP0, UPT, UR4, 0x2c, UPT ;  /* 0x0000002c0400788c */ /* 0x000fd2000bf05270 */
[----:B------:R-:W-:Y:S05]  /*2f40*/  BRA.U !UP0, `(.L_x_2424) ;  /* 0x0000000108447547 */ /* 0x000fea000b800000 */
.L_x_2394:
[----:B------:R-:W-:Y:S01]  /*2f50*/  MOV R0, 0x130 ;  /* 0x0000013000007802 */ /* 0x000fe20000000f00 */
[----:B------:R-:W2:Y:S01]  /*2f60*/  LDCU.64 UR6, c[0x4][0x120] ;  /* 0x01002400ff0677ac */ /* 0x000ea20008000a00 */
[----:B------:R-:W-:Y:S02]  /*2f70*/  HFMA2 R12, -RZ, RZ, 0, 5.9604644775390625e-08 ;  /* 0x00000001ff0c7431 */ /* 0x000fe400000001ff */
[----:B------:R-:W-:Y:S01]  /*2f80*/  IMAD.MOV.U32 R8, RZ, RZ, 0x65 ;  /* 0x00000065ff087424 */ /* 0x000fe200078e00ff */
[----:B------:R0:W1:Y:S01]  /*2f90*/  LDC.64 R2, c[0x4][R0] ;  /* 0x0100000000027b82 */ /* 0x0000620000000a00 */
[----:B------:R-:W3:Y:S01]  /*2fa0*/  LDCU.64 UR8, c[0x4][0x128] ;  /* 0x01002500ff0877ac */ /* 0x000ee20008000a00 */
[----:B------:R-:W-:Y:S01]  /*2fb0*/  IMAD.MOV.U32 R13, RZ, RZ, RZ ;  /* 0x000000ffff0d7224 */ /* 0x000fe200078e00ff */
[----:B------:R-:W4:Y:S01]  /*2fc0*/  LDCU.64 UR4, c[0x4][0x18] ;  /* 0x01000300ff0477ac */ /* 0x000f220008000a00 */
[----:B--2---:R-:W-:Y:S02]  /*2fd0*/  IMAD.U32 R4, RZ, RZ, UR6 ;  /* 0x00000006ff047e24 */ /* 0x004fe4000f8e00ff */
[----:B------:R-:W-:-:S02]  /*2fe0*/  IMAD.U32 R5, RZ, RZ, UR7 ;  /* 0x00000007ff057e24 */ /* 0x000fc4000f8e00ff */
[----:B---3--:R-:W-:Y:S01]  /*2ff0*/  IMAD.U32 R6, RZ, RZ, UR8 ;  /* 0x00000008ff067e24 */ /* 0x008fe2000f8e00ff */
[----:B------:R-:W-:Y:S01]  /*3000*/  MOV R7, UR9 ;  /* 0x0000000900077c02 */ /* 0x000fe20008000f00 */
[----:B----4-:R-:W-:Y:S02]  /*3010*/  IMAD.U32 R10, RZ, RZ, UR4 ;  /* 0x00000004ff0a7e24 */ /* 0x010fe4000f8e00ff */
[----:B0-----:R-:W-:-:S07]  /*3020*/  IMAD.U32 R11, RZ, RZ, UR5 ;  /* 0x00000005ff0b7e24 */ /* 0x001fce000f8e00ff */
[----:B------:R-:W-:-:S07]  /*3030*/  LEPC R20, `(.L_x_2425) ;  /* 0x000000001014794e */ /* 0x000fce0000000000 */
[----:B-1----:R-:W-:Y:S05]  /*3040*/  CALL.ABS.NOINC R2 ;  /* 0x0000000002007343 */ /* 0x002fea0003c00000 */
.L_x_2425:
[----:B------:R-:W-:Y:S05]  /*3050*/  BRA `(.L_x_2395) ;  /* 0x0000000000507947 */ /* 0x000fea0003800000 */
.L_x_2424:
[----:B--2---:R-:W-:-:S04]  /*3060*/  SHF.R.U32.HI R6, RZ, 0x17, R4 ;  /* 0x00000017ff067819 */ /* 0x004fc80000011604 */
[----:B------:R-:W-:-:S04]  /*3070*/  LOP3.LUT R5, R6, 0xff, RZ, 0xc0, !PT ;  /* 0x000000ff06057812 */ /* 0x000fc800078ec0ff */
[----:B------:R-:W-:-:S13]  /*3080*/  ISETP.NE.AND P1, PT, R5, 0xff, PT ;  /* 0x000000ff0500780c */ /* 0x000fda0003f25270 */
[--C-:B------:R-:W-:Y:S02]  /*3090*/  @P1 SHF.R.U32.HI R0, RZ, 0x16, R4.reuse ;  /* 0x00000016ff001819 */ /* 0x100fe40000011604 */
[----:B------:R-:W-:Y:S01]  /*30a0*/  @P1 LOP3.LUT P0, RZ, R5, 0x3fffff, R4, 0xf8, !PT ;  /* 0x003fffff05ff1812 */ /* 0x000fe2000780f804 */
[----:B------:R-:W-:Y:S01]  /*30b0*/  IMAD.MOV.U32 R5, RZ, RZ, 0xff ;  /* 0x000000ffff057424 */ /* 0x000fe200078e00ff */
[----:B------:R-:W-:-:S04]  /*30c0*/  @P1 LOP3.LUT R0, R0, 0x1, RZ, 0xc0, !PT ;  /* 0x0000000100001812 */ /* 0x000fc800078ec0ff */
[----:B------:R-:W-:Y:S01]  /*30d0*/  @P1 ISETP.EQ.U32.AND P2, PT, R0, 0x1, P0 ;  /* 0x000000010000180c */ /* 0x000fe20000742070 */
[----:B------:R-:W-:Y:S01]  /*30e0*/  @P1 VIADD R0, R6, 0x1 ;  /* 0x0000000106001836 */ /* 0x000fe20000000000 */
[----:B------:R-:W-:Y:S02]  /*30f0*/  PLOP3.LUT P0, PT, PT, PT, PT, 0x80, 0x8 ;  /* 0x000000000008781c */ /* 0x000fe40003f0f070 */
[----:B------:R-:W-:-:S13]  /*3100*/  @P1 PLOP3.LUT P0, PT, P2, PT, PT, 0x80, 0x8 ;  /* 0x000000000008181c */ /* 0x000fda000170f070 */
[----:B------:R-:W-:-:S05]  /*3110*/  @!P0 IADD3 R0, PT, PT, R6, RZ, RZ ;  /* 0x000000ff06008210 */ /* 0x000fca0007ffe0ff */
[----:B------:R-:W-:-:S05]  /*3120*/  @P1 IMAD.MOV.U32 R5, RZ, RZ, R0 ;  /* 0x000000ffff051224 */ /* 0x000fca00078e0000 */
[----:B------:R0:W-:Y:S01]  /*3130*/  STG.E.U8 desc[UR36][R2.64], R5 ;  /* 0x0000000502007986 */ /* 0x0001e2000c101124 */
[----:B------:R-:W-:Y:S05]  /*3140*/  BRA `(.L_x_2395) ;  /* 0x0000000000147947 */ /* 0x000fea0003800000 */
.L_x_2423:
[----:B--2---:R-:W0:Y:S02]  /*3150*/  F2I.U64.TRUNC R4, R4 ;  /* 0x0000000400047311 */ /* 0x004e24000020d800 */
[----:B0-----:R0:W-:Y:S01]  /*3160*/  STG.E.64 desc[UR36][R2.64], R4 ;  /* 0x0000000402007986 */ /* 0x0011e2000c101b24 */
[----:B------:R-:W-:Y:S05]  /*3170*/  BRA `(.L_x_2395) ;  /* 0x0000000000087947 */ /* 0x000fea0003800000 */
.L_x_2422:
[----:B--2---:R-:W0:Y:S02]  /*3180*/  F2I.FTZ.U32.TRUNC.NTZ R5, R4 ;  /* 0x0000000400057305 */ /* 0x004e24000021f000 */
[----:B0-----:R0:W-:Y:S02]  /*3190*/  STG.E desc[UR36][R2.64], R5 ;  /* 0x0000000502007986 */ /* 0x0011e4000c101924 */
.L_x_2395:
[----:B------:R-:W-:-:S07]  /*31a0*/  VIADD R17, R17, 0x80 ;  /* 0x0000008011117836 */ /* 0x000fce0000000000 */
.L_x_2354:
[----:B------:R-:W-:Y:S05]  /*31b0*/  BSYNC.RECONVERGENT B6 ;  /* 0x0000000000067941 */ /* 0x000fea0003800200 */
.L_x_2353:
[----:B------:R-:W5:Y:S01]  /*31c0*/  LDCU UR4, c[0x0][0x380] ;  /* 0x00007000ff0477ac */ /* 0x000f620008000800 */
[----:B------:R-:W-:Y:S01]  /*31d0*/  BSSY.RECONVERGENT B6, `(.L_x_2426) ;  /* 0x000030d000067945 */ /* 0x000fe20003800200 */
[----:B-----5:R-:W-:-:S13]  /*31e0*/  ISETP.GE.AND P0, PT, R17, UR4, PT ;  /* 0x0000000411007c0c */ /* 0x020fda000bf06270 */
[----:B------:R-:W-:Y:S05]  /*31f0*/  @P0 BRA `(.L_x_2427) ;  /* 0x0000003000280947 */ /* 0x000fea0003800000 */
[----:B------:R-:W5:Y:S01]  /*3200*/  LDCU UR4, c[0x0][0x388] ;  /* 0x00007100ff0477ac */ /* 0x000f620008000800 */
[----:B------:R-:W-:Y:S02]  /*3210*/  HFMA2 R16, -RZ, RZ, 0, 0 ;  /* 0x00000000ff107431 */ /* 0x000fe400000001ff */
[----:B0-----:R-:W-:Y:S01]  /*3220*/  IMAD.MOV.U32 R0, RZ, RZ, RZ ;  /* 0x000000ffff007224 */ /* 0x001fe200078e00ff */
[----:B-----5:R-:W-:-:S09]  /*3230*/  UISETP.NE.AND UP0, UPT, UR4, URZ, UPT ;  /* 0x000000ff0400728c */ /* 0x020fd2000bf05270 */
[----:B------:R-:W-:Y:S05]  /*3240*/  BRA.U !UP0, `(.L_x_2428) ;  /* 0x0000001108a87547 */ /* 0x000fea000b800000 */
[----:B------:R-:W1:Y:S01]  /*3250*/  LDCU.64 UR4, c[0x0][0x390] ;  /* 0x00007200ff0477ac */ /* 0x000e620008000a00 */
[----:B------:R-:W-:Y:S01]  /*3260*/  IMAD.MOV.U32 R16, RZ, RZ, RZ ;  /* 0x000000ffff107224 */ /* 0x000fe200078e00ff */
[----:B------:R-:W0:Y:S01]  /*3270*/  LDCU UR6, c[0x0][0x38c] ;  /* 0x00007180ff0677ac */ /* 0x000e220008000800 */
[----:B------:R-:W5:Y:S01]  /*3280*/  LDCU.64 UR8, c[0x0][0x4b8] ;  /* 0x00009700ff0877ac */ /* 0x000f620008000a00 */
[----:B------:R-:W-:Y:S01]  /*3290*/  UISETP.NE.AND UP0, UPT, UR40, URZ, UPT ;  /* 0x000000ff2800728c */ /* 0x000fe2000bf05270 */
[----:B-1234-:R-:W-:-:S05]  /*32a0*/  IMAD.HI.U32 R2, R17, UR4, R16 ;  /* 0x0000000411027c27 */ /* 0x01efca000f8e0010 */
[----:B------:R-:W-:-:S05]  /*32b0*/  SHF.R.U32.HI R3, RZ, UR5, R2 ;  /* 0x00000005ff037c19 */ /* 0x000fca0008011602 */
[----:B------:R-:W-:-:S04]  /*32c0*/  IMAD.MOV R0, RZ, RZ, -R3 ;  /* 0x000000ffff007224 */ /* 0x000fc800078e0a03 */
[----:B0-----:R-:W-:-:S04]  /*32d0*/  IMAD R0, R0, UR6, R17 ;  /* 0x0000000600007c24 */ /* 0x001fc8000f8e0211 */
[C---:B-----5:R-:W-:Y:S02]  /*32e0*/  IMAD R16, R0.reuse, UR8, RZ ;  /* 0x0000000800107c24 */ /* 0x060fe4000f8e02ff */
        /* <DEDUP_REMOVED lines=20> */
[----:B------:R-:W-:-:S05]  /*3430*/  SHF.R.U32.HI R3, RZ, UR5, R2 ;  /* 0x00000005ff037c19 */ /* 0x000fca0008011602 */
[----:B------:R-:W-:-:S04]  /*3440*/  IMAD.MOV R4, RZ, RZ, -R3 ;  /* 0x000000ffff047224 */ /* 0x000fc800078e0a03 */
        /* <DEDUP_REMOVED lines=261> */
[----:B------:R-:W-:-:S05]  /*44a0*/  SHF.R.U32.HI R2, RZ, UR5, R2 ;  /* 0x00000005ff027c19 */ /* 0x000fca0008011602 */
[----:B------:R-:W-:-:S04]  /*44b0*/  IMAD.MOV R3, RZ, RZ, -R2 ;  /* 0x000000ffff037224 */ /* 0x000fc800078e0a02 */
[----:B-1----:R-:W-:-:S04]  /*44c0*/  IMAD R5, R3, UR6, R5 ;  /* 0x0000000603057c24 */ /* 0x002fc8000f8e0205 */
[C---:B--2---:R-:W-:Y:S02]  /*44d0*/  IMAD R16, R5.reuse, UR8, R16 ;  /* 0x0000000805107c24 */ /* 0x044fe4000f8e0210 */
[----:B------:R-:W-:-:S07]  /*44e0*/  IMAD R0, R5, UR9, R0 ;  /* 0x0000000905007c24 */ /* 0x000fce000f8e0200 */
.L_x_2428:
[----:B------:R-:W1:Y:S01]  /*44f0*/  LDCU.64 UR6, c[0x0][0x588] ;  /* 0x0000b100ff0677ac */ /* 0x000e620008000a00 */
[----:B------:R-:W-:-:S04]  /*4500*/  UPRMT UR4, UR42, 0x9910, URZ ;  /* 0x000099102a047896 */ /* 0x000fc800080000ff */
[----:B------:R-:W-:Y:S01]  /*4510*/  UISETP.GT.AND UP0, UPT, UR4, 0x9, UPT ;  /* 0x000000090400788c */ /* 0x000fe2000bf04270 */
[----:B-1234-:R-:W-:-:S05]  /*4520*/  IADD3 R2, P0, PT, R0, UR6, RZ ;  /* 0x0000000600027c10 */ /* 0x01efca000ff1e0ff */
        /* <DEDUP_REMOVED lines=14> */
.L_x_2432:
[----:B------:R-:W2:Y:S02]  /*4610*/  LDG.E.U8 R2, desc[UR36][R2.64] ;  /* 0x0000002402027981 */ /* 0x000ea4000c1e1100 */
[----:B--2---:R-:W-:-:S04]  /*4620*/  I2FP.F32.U32 R0, R2 ;  /* 0x0000000200007245 */ /* 0x004fc80000201000 */
[----:B------:R-:W-:Y:S01]  /*4630*/  F2FP.BF16.F32.PACK_AB R0, RZ, R0 ;  /* 0x00000000ff00723e */ /* 0x000fe200000010ff */
[----:B------:R-:W-:Y:S06]  /*4640*/  BRA `(.L_x_2434) ;  /* 0x0000000c00847947 */ /* 0x000fec0003800000 */
.L_x_2431:
        /* <DEDUP_REMOVED lines=10> */
.L_x_2436:
[----:B------:R-:W2:Y:S02]  /*46f0*/  LDG.E R2, desc[UR36][R2.64] ;  /* 0x0000002402027981 */ /* 0x000ea4000c1e1900 */
[----:B--2---:R-:W-:-:S04]  /*4700*/  I2FP.F32.S32 R0, R2 ;  /* 0x0000000200007245 */ /* 0x004fc80000201400 */
[----:B------:R-:W-:Y:S01]  /*4710*/  F2FP.BF16.F32.PACK_AB R0, RZ, R0 ;  /* 0x00000000ff00723e */ /* 0x000fe200000010ff */
[----:B------:R-:W-:Y:S06]  /*4720*/  BRA `(.L_x_2434) ;  /* 0x0000000c004c7947 */ /* 0x000fec0003800000 */
.L_x_2435:
[----:B------:R-:W2:Y:S02]  /*4730*/  LDG.E.U16 R2, desc[UR36][R2.64] ;  /* 0x0000002402027981 */ /* 0x000ea4000c1e1500 */
[----:B--2---:R-:W0:Y:S02]  /*4740*/  I2F.S16 R0, R2 ;  /* 0x0000000200007306 */ /* 0x004e240000101400 */
[----:B0-----:R-:W-:Y:S01]  /*4750*/  F2FP.BF16.F32.PACK_AB R0, RZ, R0 ;  /* 0x00000000ff00723e */ /* 0x001fe200000010ff */
[----:B------:R-:W-:Y:S06]  /*4760*/  BRA `(.L_x_2434) ;  /* 0x0000000c003c7947 */ /* 0x000fec0003800000 */
.L_x_2430:
        /* <DEDUP_REMOVED lines=9> */
.L_x_2438:
[----:B------:R-:W2:Y:S02]  /*4800*/  LDG.E.U16 R0, desc[UR36][R2.64] ;  /* 0x0000002402007981 */ /* 0x000ea4000c1e1500 */
[----:B--2---:R-:W-:-:S05]  /*4810*/  HADD2.F32 R0, -RZ, R0.H0_H0 ;  /* 0x20000000ff007230 */ /* 0x004fca0000004100 */
[----:B------:R-:W-:Y:S01]  /*4820*/  F2FP.BF16.F32.PACK_AB R0, RZ, R0 ;  /* 0x00000000ff00723e */ /* 0x000fe200000010ff */
[----:B------:R-:W-:Y:S06]  /*4830*/  BRA `(.L_x_2434) ;  /* 0x0000000c00087947 */ /* 0x000fec0003800000 */
.L_x_2437:
        /* <DEDUP_REMOVED lines=9> */
.L_x_2440:
[----:B------:R-:W2:Y:S02]  /*48d0*/  LDG.E.U16 R2, desc[UR36][R2.64] ;  /* 0x0000002402027981 */ /* 0x000ea4000c1e1500 */
[----:B--2---:R-:W-:-:S05]  /*48e0*/  HADD2.F32 R0, -RZ, R2.H0_H0 ;  /* 0x20000002ff007230 */ /* 0x004fca0000004100 */
[----:B------:R-:W-:Y:S01]  /*48f0*/  F2FP.BF16.F32.PACK_AB R0, RZ, R0 ;  /* 0x00000000ff00723e */ /* 0x000fe200000010ff */
[----:B------:R-:W-:Y:S06]  /*4900*/  BRA `(.L_x_2434) ;  /* 0x0000000800d47947 */ /* 0x000fec0003800000 */
.L_x_2439:
        /* <DEDUP_REMOVED lines=8> */
.L_x_2429:
        /* <DEDUP_REMOVED lines=13> */
.L_x_2443:
        /* <DEDUP_REMOVED lines=8> */
.L_x_2442:
[----:B------:R-:W-:-:S09]  /*4ae0*/  UISETP.NE.AND UP0, UPT, UR4, 0xf, UPT ;  /* 0x0000000f0400788c */ /* 0x000fd2000bf05270 */
[----:B------:R-:W-:Y:S05]  /*4af0*/  BRA.U !UP0, `(.L_x_2444) ;  /* 0x0000000108987547 */ /* 0x000fea000b800000 */
[----:B------:R-:W-:-:S09]  /*4b00*/  UISETP.NE.AND UP0, UPT, UR4, 0x17, UPT ;  /* 0x000000170400788c */ /* 0x000fd2000bf05270 */
[----:B------:R-:W-:Y:S05]  /*4b10*/  BRA.U !UP0, `(.L_x_2445) ;  /* 0x00000001085c7547 */ /* 0x000fea000b800000 */
[----:B------:R-:W-:-:S09]  /*4b20*/  UISETP.NE.AND UP0, UPT, UR4, 0x18, UPT ;  /* 0x000000180400788c */ /* 0x000fd2000bf05270 */
[----:B------:R-:W-:Y:S05]  /*4b30*/  BRA.U UP0, `(.L_x_2433) ;  /* 0x0000000500e47547 */ /* 0x000fea000b800000 */
[----:B------:R-:W2:Y:S01]  /*4b40*/  LDG.E.U8 R0, desc[UR36][R2.64] ;  /* 0x0000002402007981 */ /* 0x000ea2000c1e1100 */
[----:B------:R-:W-:Y:S01]  /*4b50*/  IMAD.MOV.U32 R6, RZ, RZ, 0x1f ;  /* 0x0000001fff067424 */ /* 0x000fe200078e00ff */
[----:B--2---:R-:W-:-:S04]  /*4b60*/  SHF.L.U32 R0, R0, 0x18, RZ ;  /* 0x0000001800007819 */ /* 0x004fc800000006ff */
[C---:B------:R-:W-:Y:S02]  /*4b70*/  LOP3.LUT R4, R0.reuse, 0x7f000000, RZ, 0xc0, !PT ;  /* 0x7f00000000047812 */ /* 0x040fe400078ec0ff */
[----:B------:R-:W-:Y:S02]  /*4b80*/  LOP3.LUT P0, RZ, R0, 0x7f000000, RZ, 0xc0, !PT ;  /* 0x7f00000000ff7812 */ /* 0x000fe4000780c0ff */
[----:B------:R-:W0:Y:S02]  /*4b90*/  FLO.U32 R5, R4 ;  /* 0x0000000400057300 */ /* 0x000e2400000e0000 */
[----:B0-----:R-:W-:-:S05]  /*4ba0*/  IMAD.MOV R5, RZ, RZ, -R5 ;  /* 0x000000ffff057224 */ /* 0x001fca00078e0a05 */
[----:B------:R-:W-:-:S05]  /*4bb0*/  VIADDMNMX.U32 R5, R5, R6, 0x4, !PT ;  /* 0x0000000405057446 */ /* 0x000fca0007800006 */
[----:B------:R-:W-:-:S05]  /*4bc0*/  VIADD R5, R5, 0xfffffffc ;  /* 0xfffffffc05057836 */ /* 0x000fca0000000000 */
[C---:B------:R-:W-:Y:S02]  /*4bd0*/  SHF.L.U32 R6, R4.reuse, R5, RZ ;  /* 0x0000000504067219 */ /* 0x040fe400000006ff */
[----:B------:R-:W-:Y:S01]  /*4be0*/  SHF.L.U32 R7, R5, 0x17, RZ ;  /* 0x0000001705077819 */ /* 0x000fe200000006ff */
[----:B------:R-:W-:-:S03]  /*4bf0*/  VIADD R5, R4, 0x1000000 ;  /* 0x0100000004057836 */ /* 0x000fc60000000000 */
[----:B------:R-:W-:Y:S02]  /*4c00*/  LEA.HI R6, R6, -R7, RZ, 0x1c ;  /* 0x8000000706067211 */ /* 0x000fe400078fe0ff */
[----:B------:R-:W-:-:S03]  /*4c10*/  SHF.R.S32.HI R5, RZ, 0x8, R5 ;  /* 0x00000008ff057819 */ /* 0x000fc60000011405 */
[----:B------:R-:W-:-:S05]  /*4c20*/  VIADD R6, R6, 0x3c000000 ;  /* 0x3c00000006067836 */ /* 0x000fca0000000000 */
[----:B------:R-:W-:-:S04]  /*4c30*/  LOP3.LUT R5, R6, 0x7f800000, R5, 0xf8, !PT ;  /* 0x7f80000006057812 */ /* 0x000fc800078ef805 */
[----:B------:R-:W-:-:S04]  /*4c40*/  SEL R5, R5, RZ, P0 ;  /* 0x000000ff05057207 */ /* 0x000fc80000000000 */
[----:B------:R-:W-:-:S04]  /*4c50*/  LOP3.LUT R5, R5, 0x80000000, R0, 0xf8, !PT ;  /* 0x8000000005057812 */ /* 0x000fc800078ef800 */
[----:B------:R-:W-:-:S04]  /*4c60*/  F2FP.BF16.F32.PACK_AB R5, RZ, R5 ;  /* 0x00000005ff05723e */ /* 0x000fc800000010ff */
[----:B------:R-:W-:Y:S01]  /*4c70*/  PRMT R0, R5, 0x7610, R0 ;  /* 0x0000761005007816 */ /* 0x000fe20000000000 */
[----:B------:R-:W-:Y:S06]  /*4c80*/  BRA `(.L_x_2434) ;  /* 0x0000000400f47947 */ /* 0x000fec0003800000 */
.L_x_2445:
[----:B------:R-:W2:Y:S02]  /*4c90*/  LDG.E.U8 R2, desc[UR36][R2.64] ;  /* 0x0000002402027981 */ /* 0x000ea4000c1e1100 */
[C---:B--2---:R-:W-:Y:S01]  /*4ca0*/  IMAD.SHL.U32 R0, R2.reuse, 0x2000000, RZ ;  /* 0x0200000002007824 */ /* 0x044fe200078e00ff */
[----:B------:R-:W-:-:S04]  /*4cb0*/  SHF.L.U32 R5, R2, 0x8, RZ ;  /* 0x0000000802057819 */ /* 0x000fc800000006ff */
[----:B------:R-:W-:-:S13]  /*4cc0*/  ISETP.GE.U32.AND P0, PT, R0, 0x8000000, PT ;  /* 0x080000000000780c */ /* 0x000fda0003f06070 */
[C---:B------:R-:W-:Y:S02]  /*4cd0*/  @!P0 LOP3.LUT R4, R5.reuse, 0x7f00, RZ, 0xc0, !PT ;  /* 0x00007f0005048812 */ /* 0x040fe400078ec0ff */
[----:B------:R-:W-:Y:S02]  /*4ce0*/  @P0 LEA.HI R0, R0, 0x70000000, RZ, 0x1c ;  /* 0x7000000000000811 */ /* 0x000fe400078fe0ff */
[----:B------:R-:W-:Y:S02]  /*4cf0*/  @!P0 LOP3.LUT R4, R4, 0x3f000000, RZ, 0xfc, !PT ;  /* 0x3f00000004048812 */ /* 0x000fe400078efcff */
[----:B------:R-:W-:Y:S01]  /*4d00*/  PRMT R5, R5, 0x9910, RZ ;  /* 0x0000991005057816 */ /* 0x000fe200000000ff */
[----:B------:R-:W-:Y:S02]  /*4d10*/  @P0 FMUL.FTZ R0, R0, 1.9259299443872358531e-34 ;  /* 0x0780000000000820 */ /* 0x000fe40000410000 */
[----:B------:R-:W-:-:S05]  /*4d20*/  @!P0 FADD.FTZ R0, R4, -0.5 ;  /* 0xbf00000004008421 */ /* 0x000fca0000010000 */
[----:B------:R-:W-:-:S04]  /*4d30*/  LOP3.LUT R0, R0, 0x80000000, R5, 0xf8, !PT ;  /* 0x8000000000007812 */ /* 0x000fc800078ef805 */
[----:B------:R-:W-:Y:S01]  /*4d40*/  F2FP.BF16.F32.PACK_AB R0, RZ, R0 ;  /* 0x00000000ff00723e */ /* 0x000fe200000010ff */
[----:B------:R-:W-:Y:S06]  /*4d50*/  BRA `(.L_x_2434) ;  /* 0x0000000400c07947 */ /* 0x000fec0003800000 */
.L_x_2444:
[----:B------:R0:W5:Y:S01]  /*4d60*/  LDG.E.U16 R0, desc[UR36][R2.64] ;  /* 0x0000002402007981 */ /* 0x000162000c1e1500 */
[----:B------:R-:W-:Y:S05]  /*4d70*/  BRA `(.L_x_2434) ;  /* 0x0000000400b87947 */ /* 0x000fea0003800000 */
.L_x_2441:
        /* <DEDUP_REMOVED lines=12> */
.L_x_2448:
[----:B------:R-:W2:Y:S01]  /*4e40*/  LDG.E.U8 R3, desc[UR36][R2.64] ;  /* 0x0000002402037981 */ /* 0x000ea2000c1e1100 */
[----:B------:R-:W-:Y:S01]  /*4e50*/  BSSY.RECONVERGENT B0, `(.L_x_2449) ;  /* 0x0000018000007945 */ /* 0x000fe20003800200 */
[----:B------:R-:W-:Y:S01]  /*4e60*/  IMAD.MOV.U32 R0, RZ, RZ, RZ ;  /* 0x000000ffff007224 */ /* 0x000fe200078e00ff */
        /* <DEDUP_REMOVED lines=14> */
[----:B------:R-:W-:Y:S02]  /*4f50*/  IADD3 R5, PT, PT, R3, -0x1c, RZ ;  /* 0xffffffe403057810 */ /* 0x000fe40007ffe0ff */
[----:B------:R-:W-:Y:S02]  /*4f60*/  IADD3 R2, PT, PT, R2, 0x1d, -R3 ;  /* 0x0000001d02027810 */ /* 0x000fe40007ffe803 */
[----:B------:R-:W-:-:S04]  /*4f70*/  SHF.L.U32 R5, R0, R5, RZ ;  /* 0x0000000500057219 */ /* 0x000fc800000006ff */
[----:B------:R-:W-:-:S07]  /*4f80*/  LOP3.LUT R0, R5, 0x7, RZ, 0xc0, !PT ;  /* 0x0000000705007812 */ /* 0x000fce00078ec0ff */
.L_x_2452:
[----:B------:R-:W-:Y:S05]  /*4f90*/  BSYNC.RECONVERGENT B1 ;  /* 0x0000000000017941 */ /* 0x000fea0003800200 */
.L_x_2451:
[----:B------:R-:W-:Y:S01]  /*4fa0*/  IMAD.SHL.U32 R0, R0, 0x100000, RZ ;  /* 0x0010000000007824 */ /* 0x000fe200078e00ff */
[----:B------:R-:W-:-:S04]  /*4fb0*/  LEA R2, R2, 0x3b800000, 0x17 ;  /* 0x3b80000002027811 */ /* 0x000fc800078eb8ff */
[----:B------:R-:W-:-:S07]  /*4fc0*/  LOP3.LUT R0, R2, R0, R7, 0xfe, !PT ;  /* 0x0000000002007212 */ /* 0x000fce00078efe07 */
.L_x_2450:
[----:B------:R-:W-:Y:S05]  /*4fd0*/  BSYNC.RECONVERGENT B0 ;  /* 0x0000000000007941 */ /* 0x000fea0003800200 */
.L_x_2449:
[----:B------:R-:W-:Y:S01]  /*4fe0*/  F2FP.BF16.F32.PACK_AB R0, RZ, R0 ;  /* 0x00000000ff00723e */ /* 0x000fe200000010ff */
[----:B------:R-:W-:Y:S06]  /*4ff0*/  BRA `(.L_x_2434) ;  /* 0x0000000400187947 */ /* 0x000fec0003800000 */
.L_x_2447:
        /* <DEDUP_REMOVED lines=11> */
[----:B------:R-:W-:-:S04]  /*50b0*/  SHF.R.U32.HI R0, RZ, 0x7, R3 ;  /* 0x00000007ff007819 */ /* 0x000fc80000011603 */
[----:B------:R-:W-:Y:S02]  /*50c0*/  SHF.L.U32 R7, R0, 0x1f, RZ ;  /* 0x0000001f00077819 */ /* 0x000fe400000006ff */
        /* <DEDUP_REMOVED lines=8> */
.L_x_2456:
[----:B------:R-:W-:Y:S05]  /*5150*/  BSYNC.RECONVERGENT B1 ;  /* 0x0000000000017941 */ /* 0x000fea0003800200 */
.L_x_2455:
[----:B------:R-:W-:Y:S01]  /*5160*/  IMAD.SHL.U32 R0, R0, 0x200000, RZ ;  /* 0x0020000000007824 */ /* 0x000fe200078e00ff */
[----:B------:R-:W-:-:S04]  /*5170*/  LEA R2, R2, 0x37800000, 0x17 ;  /* 0x3780000002027811 */ /* 0x000fc800078eb8ff */
[----:B------:R-:W-:-:S07]  /*5180*/  LOP3.LUT R0, R2, R0, R7, 0xfe, !PT ;  /* 0x0000000002007212 */ /* 0x000fce00078efe07 */
.L_x_2454:
[----:B------:R-:W-:Y:S05]  /*5190*/  BSYNC.RECONVERGENT B0 ;  /* 0x0000000000007941 */ /* 0x000fea0003800200 */
.L_x_2453:
[----:B------:R-:W-:Y:S01]  /*51a0*/  F2FP.BF16.F32.PACK_AB R0, RZ, R0 ;  /* 0x00000000ff00723e */ /* 0x000fe200000010ff */
[----:B------:R-:W-:Y:S06]  /*51b0*/  BRA `(.L_x_2434) ;  /* 0x0000000000a87947 */ /* 0x000fec0003800000 */
.L_x_2446:
[----:B------:R-:W-:-:S09]  /*51c0*/  UISETP.NE.AND UP0, UPT, UR4, 0x1c, UPT ;  /* 0x0000001c0400788c */ /* 0x000fd2000bf05270 */
[----:B------:R-:W-:Y:S05]  /*51d0*/  BRA.U !UP0, `(.L_x_2457) ;  /* 0x0000000108947547 */ /* 0x000fea000b800000 */
[----:B------:R-:W-:-:S09]  /*51e0*/  UISETP.NE.AND UP0, UPT, UR4, 0x1d, UPT ;  /* 0x0000001d0400788c */ /* 0x000fd2000bf05270 */
[----:B------:R-:W-:Y:S05]  /*51f0*/  BRA.U !UP0, `(.L_x_2458) ;  /* 0x00000001087c7547 */ /* 0x000fea000b800000 */
[----:B------:R-:W-:-:S09]  /*5200*/  UISETP.NE.AND UP0, UPT, UR4, 0x2c, UPT ;  /* 0x0000002c0400788c */ /* 0x000fd2000bf05270 */
[----:B------:R-:W-:Y:S05]  /*5210*/  BRA.U UP0, `(.L_x_2433) ;  /* 0x00000001002c7547 */ /* 0x000fea000b800000 */
[----:B------:R-:W2:Y:S01]  /*5220*/  LDG.E.U8 R2, desc[UR36][R2.64] ;  /* 0x0000002402027981 */ /* 0x000ea2000c1e1100 */
[----:B------:R-:W-:Y:S01]  /*5230*/  BSSY.RECONVERGENT B0, `(.L_x_2459) ;  /* 0x0000007000007945 */ /* 0x000fe20003800200 */
[----:B------:R-:W-:Y:S01]  /*5240*/  IMAD.MOV.U32 R0, RZ, RZ, 0x400000 ;  /* 0x00400000ff007424 */ /* 0x000fe200078e00ff */
[----:B--2---:R-:W-:-:S13]  /*5250*/  ISETP.NE.AND P0, PT, R2, RZ, PT ;  /* 0x000000ff0200720c */ /* 0x004fda0003f05270 */
[----:B------:R-:W-:Y:S05]  /*5260*/  @!P0 BRA `(.L_x_2460) ;  /* 0x00000000000c8947 */ /* 0x000fea0003800000 */
[----:B------:R-:W-:-:S13]  /*5270*/  ISETP.NE.AND P0, PT, R2, 0xff, PT ;  /* 0x000000ff0200780c */ /* 0x000fda0003f05270 */
[----:B------:R-:W-:Y:S01]  /*5280*/  @!P0 MOV R0, 0x7f800001 ;  /* 0x7f80000100008802 */ /* 0x000fe20000000f00 */
[----:B------:R-:W-:-:S07]  /*5290*/  @P0 IMAD.SHL.U32 R0, R2, 0x800000, RZ ;  /* 0x0080000002000824 */ /* 0x000fce00078e00ff */
.L_x_2460:
[----:B------:R-:W-:Y:S05]  /*52a0*/  BSYNC.RECONVERGENT B0 ;  /* 0x0000000000007941 */ /* 0x000fea0003800200 */
.L_x_2459:
[----:B------:R-:W-:Y:S01]  /*52b0*/  F2FP.BF16.F32.PACK_AB R0, RZ, R0 ;  /* 0x00000000ff00723e */ /* 0x000fe200000010ff */
[----:B------:R-:W-:Y:S06]  /*52c0*/  BRA `(.L_x_2434) ;  /* 0x0000000000647947 */ /* 0x000fec0003800000 */
.L_x_2433:
[----:B------:R-:W-:Y:S01]  /*52d0*/  MOV R2, 0x130 ;  /* 0x0000013000027802 */ /* 0x000fe20000000f00 */
[----:B------:R-:W0:Y:S01]  /*52e0*/  LDCU.64 UR4, c[0x4][0x120] ;  /* 0x01002400ff0477ac */ /* 0x000e220008000a00 */
[----:B------:R-:W-:Y:S02]  /*52f0*/  HFMA2 R8, -RZ, RZ, 0, 4.64916229248046875e-06 ;  /* 0x0000004eff087431 */ /* 0x000fe400000001ff */
[----:B------:R-:W-:Y:S01]  /*5300*/  IMAD.MOV.U32 R12, RZ, RZ, 0x1 ;  /* 0x00000001ff0c7424 */ /* 0x000fe200078e00ff */
[----:B------:R-:W1:Y:S01]  /*5310*/  LDCU.64 UR6, c[0x4][0x128] ;  /* 0x01002500ff0677ac */ /* 0x000e620008000a00 */
[----:B------:R-:W2:Y:S01]  /*5320*/  LDC.64 R2, c[0x4][R2] ;  /* 0x0100000002027b82 */ /* 0x000ea20000000a00 */
[----:B------:R-:W-:Y:S01]  /*5330*/  IMAD.MOV.U32 R13, RZ, RZ, RZ ;  /* 0x000000ffff0d7224 */ /* 0x000fe200078e00ff */
[----:B------:R-:W3:Y:S01]  /*5340*/  LDCU.64 UR8, c[0x4][0x20] ;  /* 0x01000400ff0877ac */ /* 0x000ee20008000a00 */
[----:B0-----:R-:W-:Y:S02]  /*5350*/  IMAD.U32 R4, RZ, RZ, UR4 ;  /* 0x00000004ff047e24 */ /* 0x001fe4000f8e00ff */
[----:B------:R-:W-:Y:S01]  /*5360*/  IMAD.U32 R5, RZ, RZ, UR5 ;  /* 0x00000005ff057e24 */ /* 0x000fe2000f8e00ff */
[----:B-1----:R-:W-:Y:S01]  /*5370*/  MOV R6, UR6 ;  /* 0x0000000600067c02 */ /* 0x002fe20008000f00 */
[----:B------:R-:W-:-:S02]  /*5380*/  IMAD.U32 R7, RZ, RZ, UR7 ;  /* 0x00000007ff077e24 */ /* 0x000fc4000f8e00ff */
[----:B---3--:R-:W-:Y:S02]  /*5390*/  IMAD.U32 R10, RZ, RZ, UR8 ;  /* 0x00000008ff0a7e24 */ /* 0x008fe4000f8e00ff */
[----:B------:R-:W-:-:S07]  /*53a0*/  IMAD.U32 R11, RZ, RZ, UR9 ;  /* 0x00000009ff0b7e24 */ /* 0x000fce000f8e00ff */
[----:B------:R-:W-:-:S07]  /*53b0*/  LEPC R20, `(.L_x_2461) ;  /* 0x000000001014794e */ /* 0x000fce0000000000 */
[----:B--2---:R-:W-:Y:S05]  /*53c0*/  CALL.ABS.NOINC R2 ;  /* 0x0000000002007343 */ /* 0x004fea0003c00000 */
.L_x_2461:
[----:B------:R-:W-:Y:S01]  /*53d0*/  PRMT R0, RZ, 0x7610, R0 ;  /* 0x00007610ff007816 */ /* 0x000fe20000000000 */
[----:B------:R-:W-:Y:S06]  /*53e0*/  BRA `(.L_x_2434) ;  /* 0x00000000001c7947 */ /* 0x000fec0003800000 */
.L_x_2458:
[----:B------:R-:W2:Y:S02]  /*53f0*/  LDG.E.64 R2, desc[UR36][R2.64] ;  /* 0x0000002402027981 */ /* 0x000ea4000c1e1b00 */
[----:B--2---:R-:W0:Y:S02]  /*5400*/  I2F.U64 R0, R2 ;  /* 0x0000000200007312 */ /* 0x004e240000301000 */
[----:B0-----:R-:W-:Y:S01]  /*5410*/  F2FP.BF16.F32.PACK_AB R0, RZ, R0 ;  /* 0x00000000ff00723e */ /* 0x001fe200000010ff */
[----:B------:R-:W-:Y:S06]  /*5420*/  BRA `(.L_x_2434) ;  /* 0x00000000000c7947 */ /* 0x000fec0003800000 */
.L_x_2457:
[----:B------:R-:W2:Y:S02]  /*5430*/  LDG.E R2, desc[UR36][R2.64] ;  /* 0x0000002402027981 */ /* 0x000ea4000c1e1900 */
[----:B--2---:R-:W-:-:S04]  /*5440*/  I2FP.F32.U32 R0, R2 ;  /* 0x0000000200007245 */ /* 0x004fc80000201000 */
[----:B------:R-:W-:-:S07]  /*5450*/  F2FP.BF16.F32.PACK_AB R0, RZ, R0 ;  /* 0x00000000ff00723e */ /* 0x000fce00000010ff */
.L_x_2434:
[----:B------:R-:W1:Y:S01]  /*5460*/  LDCU UR4, c[0x0][0x590] ;  /* 0x0000b200ff0477ac */ /* 0x000e620008000800 */
[----:B-----5:R-:W-:Y:S01]  /*5470*/  IMAD.U32 R0, R0, 0x10000, RZ ;  /* 0x0001000000007824 */ /* 0x020fe200078e00ff */
[----:B------:R-:W0:Y:S03]  /*5480*/  LDCU.64 UR6, c[0x0][0x580] ;  /* 0x0000b000ff0677ac */ /* 0x000e260008000a00 */
[----:B-1----:R-:W-:Y:S01]  /*5490*/  FADD.FTZ R0, R0, UR4 ;  /* 0x0000000400007e21 */ /* 0x002fe20008010000 */
[----:B------:R-:W-:-:S03]  /*54a0*/  UPRMT UR4, UR41, 0x9910, URZ ;  /* 0x0000991029047896 */ /* 0x000fc600080000ff */
[----:B------:R1:W2:Y:S01]  /*54b0*/  MUFU.RSQ R4, R0 ;  /* 0x0000000000047308 */ /* 0x0002a20000001400 */
[----:B------:R-:W-:Y:S01]  /*54c0*/  UISETP.GT.AND UP0, UPT, UR4, 0x9, UPT ;  /* 0x000000090400788c */ /* 0x000fe2000bf04270 */
[----:B0-----:R-:W-:-:S04]  /*54d0*/  IADD3 R2, P0, PT, R16, UR6, RZ ;  /* 0x0000000610027c10 */ /* 0x001fc8000ff1e0ff */
[----:B------:R-:W-:-:S04]  /*54e0*/  IADD3.X R3, PT, PT, RZ, UR7, RZ, P0, !PT ;  /* 0x00000007ff037c10 */ /* 0x000fc800087fe4ff */
        /* <DEDUP_REMOVED lines=12> */
.L_x_2465:
[----:B--2---:R-:W0:Y:S02]  /*55b0*/  F2I.S64.TRUNC R4, R4 ;  /* 0x0000000400047311 */ /* 0x004e24000020d900 */
[----:B0-----:R-:W-:-:S05]  /*55c0*/  IMAD.MOV.U32 R7, RZ, RZ, R4 ;  /* 0x000000ffff077224 */ /* 0x001fca00078e0004 */
[----:B------:R0:W-:Y:S01]  /*55d0*/  STG.E.U8 desc[UR36][R2.64], R7 ;  /* 0x0000000702007986 */ /* 0x0001e2000c101124 */
[----:B------:R-:W-:Y:S05]  /*55e0*/  BRA `(.L_x_2467) ;  /* 0x0000000c00287947 */ /* 0x000fea0003800000 */
.L_x_2464:
        /* <DEDUP_REMOVED lines=9> */
.L_x_2469:
[----:B--2---:R-:W0:Y:S02]  /*5680*/  F2I.FTZ.TRUNC.NTZ R5, R4 ;  /* 0x0000000400057305 */ /* 0x004e24000021f100 */
[----:B0-----:R0:W-:Y:S01]  /*5690*/  STG.E desc[UR36][R2.64], R5 ;  /* 0x0000000502007986 */ /* 0x0011e2000c101924 */
[----:B------:R-:W-:Y:S05]  /*56a0*/  BRA `(.L_x_2467) ;  /* 0x0000000800f87947 */ /* 0x000fea0003800000 */
.L_x_2468:
[----:B--2---:R-:W0:Y:S02]  /*56b0*/  F2I.FTZ.TRUNC.NTZ R5, R4 ;  /* 0x0000000400057305 */ /* 0x004e24000021f100 */
[----:B0-----:R0:W-:Y:S01]  /*56c0*/  STG.E.U16 desc[UR36][R2.64], R5 ;  /* 0x0000000502007986 */ /* 0x0011e2000c101524 */
[----:B------:R-:W-:Y:S05]  /*56d0*/  BRA `(.L_x_2467) ;  /* 0x0000000800ec7947 */ /* 0x000fea0003800000 */
.L_x_2463:
        /* <DEDUP_REMOVED lines=8> */
.L_x_2471:
[----:B--2---:R-:W-:-:S05]  /*5760*/  F2FP.F16.F32.PACK_AB R4, RZ, R4 ;  /* 0x00000004ff04723e */ /* 0x004fca00000000ff */
[----:B------:R0:W-:Y:S01]  /*5770*/  STG.E.U16 desc[UR36][R2.64], R4 ;  /* 0x0000000402007986 */ /* 0x0001e2000c101524 */
[----:B------:R-:W-:Y:S05]  /*5780*/  BRA `(.L_x_2467) ;  /* 0x0000000800c07947 */ /* 0x000fea0003800000 */
.L_x_2470:
[----:B------:R-:W-:-:S09]  /*5790*/  UISETP.NE.AND UP0, UPT, UR4, 0x7, UPT ;  /* 0x000000070400788c */ /* 0x000fd2000bf05270 */
[----:B------:R-:W-:Y:S05]  /*57a0*/  BRA.U !UP0, `(.L_x_2472) ;  /* 0x00000001082c7547 */ /* 0x000fea000b800000 */
[----:B------:R-:W-:-:S09]  /*57b0*/  UISETP.NE.AND UP0, UPT, UR4, 0x8, UPT ;  /* 0x000000080400788c */ /* 0x000fd2000bf05270 */
[----:B------:R-:W-:Y:S05]  /*57c0*/  BRA.U !UP0, `(.L_x_2473) ;  /* 0x0000000108147547 */ /* 0x000fea000b800000 */
[----:B------:R-:W-:-:S09]  /*57d0*/  UISETP.NE.AND UP0, UPT, UR4, 0x9, UPT ;  /* 0x000000090400788c */ /* 0x000fd2000bf05270 */
[----:B------:R-:W-:Y:S05]  /*57e0*/  BRA.U UP0, `(.L_x_2466) ;  /* 0x0000000500d07547 */ /* 0x000fea000b800000 */
[----:B------:R-:W-:-:S05]  /*57f0*/  IMAD.MOV.U32 R5, RZ, RZ, RZ ;  /* 0x000000ffff057224 */ /* 0x000fca00078e00ff */
[----:B--2---:R0:W-:Y:S01]  /*5800*/  STG.E.64 desc[UR36][R2.64], R4 ;  /* 0x0000000402007986 */ /* 0x0041e2000c101b24 */
[----:B------:R-:W-:Y:S05]  /*5810*/  BRA `(.L_x_2467) ;  /* 0x00000008009c7947 */ /* 0x000fea0003800000 */
.L_x_2473:
[----:B--2---:R-:W-:-:S04]  /*5820*/  F2FP.F16.F32.PACK_AB R5, RZ, R4 ;  /* 0x00000004ff05723e */ /* 0x004fc800000000ff */
[----:B------:R-:W-:-:S05]  /*5830*/  PRMT R5, R5, 0x5410, RZ ;  /* 0x0000541005057816 */ /* 0x000fca00000000ff */
[----:B------:R0:W-:Y:S01]  /*5840*/  STG.E desc[UR36][R2.64], R5 ;  /* 0x0000000502007986 */ /* 0x0001e2000c101924 */
[----:B------:R-:W-:Y:S05]  /*5850*/  BRA `(.L_x_2467) ;  /* 0x00000008008c7947 */ /* 0x000fea0003800000 */
.L_x_2472:
[----:B--2---:R-:W-:-:S06]  /*5860*/  FMUL.FTZ R4, R4, 1 ;  /* 0x3f80000004047820 */ /* 0x004fcc0000410000 */
[----:B------:R-:W0:Y:S02]  /*5870*/  F2F.F64.F32 R4, R4 ;  /* 0x0000000400047310 */ /* 0x000e240000201800 */
[----:B0-----:R0:W-:Y:S01]  /*5880*/  STG.E.64 desc[UR36][R2.64], R4 ;  /* 0x0000000402007986 */ /* 0x0011e2000c101b24 */
[----:B------:R-:W-:Y:S05]  /*5890*/  BRA `(.L_x_2467) ;  /* 0x00000008007c7947 */ /* 0x000fea0003800000 */
.L_x_2462:
[----:B------:R-:W-:-:S09]  /*58a0*/  UISETP.GT.AND UP0, UPT, UR4, 0x18, UPT ;  /* 0x000000180400788c */ /* 0x000fd2000bf04270 */
[----:B------:R-:W-:Y:S05]  /*58b0*/  BRA.U !UP0, `(.L_x_2474) ;  /* 0x0000000508487547 */ /* 0x000fea000b800000 */
        /* <DEDUP_REMOVED lines=11> */
.L_x_2477:
[----:B--2---:R-:W-:Y:S01]  /*5970*/  LOP3.LUT R6, R4, 0x7fffffff, RZ, 0xc0, !PT ;  /* 0x7fffffff04067812 */ /* 0x004fe200078ec0ff */
[----:B------:R-:W-:Y:S01]  /*5980*/  BSSY.RECONVERGENT B0, `(.L_x_2478) ;  /* 0x0000012000007945 */ /* 0x000fe20003800200 */
[----:B------:R-:W-:Y:S02]  /*5990*/  IMAD.MOV.U32 R0, RZ, RZ, 0x80 ;  /* 0x00000080ff007424 */ /* 0x000fe400078e00ff */
[----:B------:R-:W-:-:S13]  /*59a0*/  ISETP.GT.U32.AND P0, PT, R6, 0x437fffff, PT ;  /* 0x437fffff0600780c */ /* 0x000fda0003f04070 */
[----:B------:R-:W-:Y:S05]  /*59b0*/  @P0 BRA `(.L_x_2479) ;  /* 0x0000000000380947 */ /* 0x000fea0003800000 */
[----:B------:R-:W-:-:S13]  /*59c0*/  ISETP.GE.U32.AND P0, PT, R6, 0x3c000000, PT ;  /* 0x3c0000000600780c */ /* 0x000fda0003f06070 */
[----:B------:R-:W-:-:S04]  /*59d0*/  @P0 SHF.R.U32.HI R0, RZ, 0x14, R4 ;  /* 0x00000014ff000819 */ /* 0x000fc80000011604 */
[----:B------:R-:W-:-:S04]  /*59e0*/  @P0 LOP3.LUT R5, R0, 0x1, RZ, 0xc0, !PT ;  /* 0x0000000100050812 */ /* 0x000fc800078ec0ff */
[----:B------:R-:W-:-:S04]  /*59f0*/  @P0 IADD3 R5, PT, PT, R4, 0x487ffff, R5 ;  /* 0x0487ffff04050810 */ /* 0x000fc80007ffe005 */
[----:B------:R-:W-:-:S04]  /*5a00*/  @P0 SHF.R.U32.HI R5, RZ, 0x14, R5 ;  /* 0x00000014ff050819 */ /* 0x000fc80000011605 */
[----:B------:R-:W-:Y:S01]  /*5a10*/  @P0 LOP3.LUT R5, R5, 0xff, RZ, 0xc0, !PT ;  /* 0x000000ff05050812 */ /* 0x000fe200078ec0ff */
[----:B------:R-:W-:Y:S06]  /*5a20*/  @P0 BRA `(.L_x_2480) ;  /* 0x0000000000100947 */ /* 0x000fec0003800000 */
[----:B------:R-:W-:-:S05]  /*5a30*/  FADD.FTZ R0, R6, 8192 ;  /* 0x4600000006007421 */ /* 0x000fca0000010000 */
[----:B------:R-:W-:Y:S02]  /*5a40*/  LOP3.LUT P0, R5, R0, 0xff, RZ, 0xc0, !PT ;  /* 0x000000ff00057812 */ /* 0x000fe4000780c0ff */
[----:B------:R-:W-:-:S11]  /*5a50*/  PRMT R0, RZ, 0x7610, R0 ;  /* 0x00007610ff007816 */ /* 0x000fd60000000000 */
[----:B------:R-:W-:Y:S05]  /*5a60*/  @!P0 BRA `(.L_x_2479) ;  /* 0x00000000000c8947 */ /* 0x000fea0003800000 */
.L_x_2480:
[----:B------:R-:W-:-:S04]  /*5a70*/  SHF.R.U32.HI R4, RZ, 0x18, R4 ;  /* 0x00000018ff047819 */ /* 0x000fc80000011604 */
[----:B------:R-:W-:-:S04]  /*5a80*/  LOP3.LUT R4, R5, 0x80, R4, 0xf8, !PT ;  /* 0x0000008005047812 */ /* 0x000fc800078ef804 */
[----:B------:R-:W-:-:S07]  /*5a90*/  PRMT R0, R4, 0x7610, R0 ;  /* 0x0000761004007816 */ /* 0x000fce0000000000 */
.L_x_2479:
[----:B------:R-:W-:Y:S05]  /*5aa0*/  BSYNC.RECONVERGENT B0 ;  /* 0x0000000000007941 */ /* 0x000fea0003800200 */
.L_x_2478:
[----:B------:R0:W-:Y:S01]  /*5ab0*/  STG.E.U8 desc[UR36][R2.64], R0 ;  /* 0x0000000002007986 */ /* 0x0001e2000c101124 */
[----:B------:R-:W-:Y:S05]  /*5ac0*/  BRA `(.L_x_2467) ;  /* 0x0000000400f07947 */ /* 0x000fea0003800000 */
.L_x_2476:
[----:B--2---:R-:W-:Y:S01]  /*5ad0*/  LOP3.LUT R6, R4, 0x7fffffff, RZ, 0xc0, !PT ;  /* 0x7fffffff04067812 */ /* 0x004fe200078ec0ff */
[----:B------:R-:W-:Y:S01]  /*5ae0*/  BSSY.RECONVERGENT B0, `(.L_x_2481) ;  /* 0x0000012000007945 */ /* 0x000fe20003800200 */
[----:B------:R-:W-:Y:S02]  /*5af0*/  MOV R0, 0x80 ;  /* 0x0000008000007802 */ /* 0x000fe40000000f00 */
        /* <DEDUP_REMOVED lines=13> */
.L_x_2483:
[----:B------:R-:W-:-:S04]  /*5bd0*/  SHF.R.U32.HI R4, RZ, 0x18, R4 ;  /* 0x00000018ff047819 */ /* 0x000fc80000011604 */
[----:B------:R-:W-:-:S04]  /*5be0*/  LOP3.LUT R5, R5, 0x80, R4, 0xf8, !PT ;  /* 0x0000008005057812 */ /* 0x000fc800078ef804 */
[----:B------:R-:W-:-:S07]  /*5bf0*/  PRMT R0, R5, 0x7610, R0 ;  /* 0x0000761005007816 */ /* 0x000fce0000000000 */
.L_x_2482:
[----:B------:R-:W-:Y:S05]  /*5c00*/  BSYNC.RECONVERGENT B0 ;  /* 0x0000000000007941 */ /* 0x000fea0003800200 */
.L_x_2481:
[----:B------:R0:W-:Y:S01]  /*5c10*/  STG.E.U8 desc[UR36][R2.64], R0 ;  /* 0x0000000002007986 */ /* 0x0001e2000c101124 */
[----:B------:R-:W-:Y:S05]  /*5c20*/  BRA `(.L_x_2467) ;  /* 0x0000000400987947 */ /* 0x000fea0003800000 */
.L_x_2475:
[----:B------:R-:W-:-:S09]  /*5c30*/  UISETP.NE.AND UP0, UPT, UR4, 0x1c, UPT ;  /* 0x0000001c0400788c */ /* 0x000fd2000bf05270 */
[----:B------:R-:W-:Y:S05]  /*5c40*/  BRA.U !UP0, `(.L_x_2484) ;  /* 0x0000000108587547 */ /* 0x000fea000b800000 */
[----:B------:R-:W-:-:S09]  /*5c50*/  UISETP.NE.AND UP0, UPT, UR4, 0x1d, UPT ;  /* 0x0000001d0400788c */ /* 0x000fd2000bf05270 */
[----:B------:R-:W-:Y:S05]  /*5c60*/  BRA.U !UP0, `(.L_x_2485) ;  /* 0x0000000108447547 */ /* 0x000fea000b800000 */
[----:B------:R-:W-:-:S09]  /*5c70*/  UISETP.NE.AND UP0, UPT, UR4, 0x2c, UPT ;  /* 0x0000002c0400788c */ /* 0x000fd2000bf05270 */
[----:B------:R-:W-:Y:S05]  /*5c80*/  BRA.U UP0, `(.L_x_2466) ;  /* 0x0000000100a87547 */ /* 0x000fea000b800000 */
        /* <DEDUP_REMOVED lines=11> */
[----:B------:R-:W-:-:S05]  /*5d40*/  @!P0 IMAD.MOV R0, RZ, RZ, R6 ;  /* 0x000000ffff008224 */ /* 0x000fca00078e0206 */
[----:B------:R-:W-:-:S05]  /*5d50*/  @P1 MOV R5, R0 ;  /* 0x0000000000051202 */ /* 0x000fca0000000f00 */
[----:B------:R0:W-:Y:S01]  /*5d60*/  STG.E.U8 desc[UR36][R2.64], R5 ;  /* 0x0000000502007986 */ /* 0x0001e2000c101124 */
[----:B------:R-:W-:Y:S05]  /*5d70*/  BRA `(.L_x_2467) ;  /* 0x0000000400447947 */ /* 0x000fea0003800000 */
.L_x_2485:
[----:B--2---:R-:W0:Y:S02]  /*5d80*/  F2I.U64.TRUNC R4, R4 ;  /* 0x0000000400047311 */ /* 0x004e24000020d800 */
[----:B0-----:R0:W-:Y:S01]  /*5d90*/  STG.E.64 desc[UR36][R2.64], R4 ;  /* 0x0000000402007986 */ /* 0x0011e2000c101b24 */
[----:B------:R-:W-:Y:S05]  /*5da0*/  BRA `(.L_x_2467) ;  /* 0x0000000400387947 */ /* 0x000fea0003800000 */
.L_x_2484:
[----:B--2---:R-:W0:Y:S02]  /*5db0*/  F2I.FTZ.U32.TRUNC.NTZ R5, R4 ;  /* 0x0000000400057305 */ /* 0x004e24000021f000 */
[----:B0-----:R0:W-:Y:S01]  /*5dc0*/  STG.E desc[UR36][R2.64], R5 ;  /* 0x0000000502007986 */ /* 0x0011e2000c101924 */
[----:B------:R-:W-:Y:S05]  /*5dd0*/  BRA `(.L_x_2467) ;  /* 0x00000004002c7947 */ /* 0x000fea0003800000 */
.L_x_2474:
        /* <DEDUP_REMOVED lines=10> */
.L_x_2487:
[----:B--2---:R-:W-:Y:S01]  /*5e80*/  FMUL.FTZ R4, R4, 1 ;  /* 0x3f80000004047820 */ /* 0x004fe20000410000 */
[----:B------:R-:W-:-:S05]  /*5e90*/  CS2R R6, SRZ ;  /* 0x0000000000067805 */ /* 0x000fca000001ff00 */
[----:B------:R-:W0:Y:S02]  /*5ea0*/  F2F.F64.F32 R4, R4 ;  /* 0x0000000400047310 */ /* 0x000e240000201800 */
[----:B0-----:R3:W-:Y:S01]  /*5eb0*/  STG.E.128 desc[UR36][R2.64], R4 ;  /* 0x0000000402007986 */ /* 0x0017e2000c101d24 */
[----:B------:R-:W-:Y:S05]  /*5ec0*/  BRA `(.L_x_2467) ;  /* 0x0000000000f07947 */ /* 0x000fea0003800000 */
.L_x_2486:
[----:B------:R-:W-:-:S09]  /*5ed0*/  UISETP.NE.AND UP0, UPT, UR4, 0xf, UPT ;  /* 0x0000000f0400788c */ /* 0x000fd2000bf05270 */
[----:B------:R-:W-:Y:S05]  /*5ee0*/  BRA.U !UP0, `(.L_x_2488) ;  /* 0x0000000108e07547 */ /* 0x000fea000b800000 */
[----:B------:R-:W-:-:S09]  /*5ef0*/  UISETP.NE.AND UP0, UPT, UR4, 0x17, UPT ;  /* 0x000000170400788c */ /* 0x000fd2000bf05270 */
[----:B------:R-:W-:Y:S05]  /*5f00*/  BRA.U !UP0, `(.L_x_2489) ;  /* 0x00000001088c7547 */ /* 0x000fea000b800000 */
[----:B------:R-:W-:-:S09]  /*5f10*/  UISETP.NE.AND UP0, UPT, UR4, 0x18, UPT ;  /* 0x000000180400788c */ /* 0x000fd2000bf05270 */
[----:B------:R-:W-:Y:S05]  /*5f20*/  BRA.U !UP0, `(.L_x_2490) ;  /* 0x0000000108447547 */ /* 0x000fea000b800000 */
.L_x_2466:
        /* <DEDUP_REMOVED lines=16> */
.L_x_2491:
[----:B------:R-:W-:Y:S05]  /*6030*/  BRA `(.L_x_2467) ;  /* 0x0000000000947947 */ /* 0x000fea0003800000 */
.L_x_2490:
[----:B--2---:R-:W-:Y:S01]  /*6040*/  LOP3.LUT R6, R4, 0x7fffffff, RZ, 0xc0, !PT ;  /* 0x7fffffff04067812 */ /* 0x004fe200078ec0ff */
[----:B------:R-:W-:Y:S01]  /*6050*/  BSSY.RECONVERGENT B0, `(.L_x_2492) ;  /* 0x000000b000007945 */ /* 0x000fe20003800200 */
[----:B------:R-:W-:Y:S01]  /*6060*/  SHF.R.U32.HI R7, RZ, 0x18, R4 ;  /* 0x00000018ff077819 */ /* 0x000fe20000011604 */
[----:B------:R-:W-:Y:S01]  /*6070*/  IMAD.MOV.U32 R0, RZ, RZ, 0x7f ;  /* 0x0000007fff007424 */ /* 0x000fe200078e00ff */
[----:B------:R-:W-:-:S13]  /*6080*/  ISETP.GT.U32.AND P0, PT, R6, 0x43efffff, PT ;  /* 0x43efffff0600780c */ /* 0x000fda0003f04070 */
[----:B------:R-:W-:Y:S05]  /*6090*/  @P0 BRA `(.L_x_2493) ;  /* 0x0000000000180947 */ /* 0x000fea0003800000 */
[----:B------:R-:W-:-:S13]  /*60a0*/  ISETP.GE.U32.AND P0, PT, R6, 0x3c800000, PT ;  /* 0x3c8000000600780c */ /* 0x000fda0003f06070 */
[----:B------:R-:W-:-:S04]  /*60b0*/  @P0 SHF.R.U32.HI R0, RZ, 0x14, R4 ;  /* 0x00000014ff000819 */ /* 0x000fc80000011604 */
[----:B------:R-:W-:-:S04]  /*60c0*/  @P0 LOP3.LUT R5, R0, 0x1, RZ, 0xc0, !PT ;  /* 0x0000000100050812 */ /* 0x000fc800078ec0ff */
[----:B------:R-:W-:-:S04]  /*60d0*/  @P0 IADD3 R0, PT, PT, R4, 0x407ffff, R5 ;  /* 0x0407ffff04000810 */ /* 0x000fc80007ffe005 */
[----:B------:R-:W-:Y:S01]  /*60e0*/  @P0 SHF.R.U32.HI R0, RZ, 0x14, R0 ;  /* 0x00000014ff000819 */ /* 0x000fe20000011600 */
[----:B------:R-:W-:-:S07]  /*60f0*/  @!P0 FADD.FTZ R0, R6, 16384 ;  /* 0x4680000006008421 */ /* 0x000fce0000010000 */
.L_x_2493:
[----:B------:R-:W-:Y:S05]  /*6100*/  BSYNC.RECONVERGENT B0 ;  /* 0x0000000000007941 */ /* 0x000fea0003800200 */
.L_x_2492:
[----:B------:R-:W-:-:S05]  /*6110*/  LOP3.LUT R5, R0, 0x80, R7, 0xf8, !PT ;  /* 0x0000008000057812 */ /* 0x000fca00078ef807 */
[----:B------:R1:W-:Y:S01]  /*6120*/  STG.E.U8 desc[UR36][R2.64], R5 ;  /* 0x0000000502007986 */ /* 0x0003e2000c101124 */
[----:B------:R-:W-:Y:S05]  /*6130*/  BRA `(.L_x_2467) ;  /* 0x0000000000547947 */ /* 0x000fea0003800000 */
.L_x_2489:
[----:B--2---:R-:W-:Y:S01]  /*6140*/  LOP3.LUT R6, R4, 0x7fffffff, RZ, 0xc0, !PT ;  /* 0x7fffffff04067812 */ /* 0x004fe200078ec0ff */
[----:B------:R-:W-:Y:S03]  /*6150*/  BSSY.RECONVERGENT B0, `(.L_x_2494) ;  /* 0x000000d000007945 */ /* 0x000fe60003800200 */
[----:B------:R-:W-:-:S13]  /*6160*/  ISETP.GT.U32.AND P0, PT, R6, 0x477fffff, PT ;  /* 0x477fffff0600780c */ /* 0x000fda0003f04070 */
[----:B------:R-:W-:Y:S05]  /*6170*/  @P0 BRA `(.L_x_2495) ;  /* 0x00000000001c0947 */ /* 0x000fea0003800000 */
[----:B------:R-:W-:-:S13]  /*6180*/  ISETP.GE.U32.AND P0, PT, R6, 0x38800000, PT ;  /* 0x388000000600780c */ /* 0x000fda0003f06070 */
[----:B------:R-:W-:-:S04]  /*6190*/  @P0 SHF.R.U32.HI R0, RZ, 0x15, R4 ;  /* 0x00000015ff000819 */ /* 0x000fc80000011604 */
[----:B------:R-:W-:-:S04]  /*61a0*/  @P0 LOP3.LUT R5, R0, 0x1, RZ, 0xc0, !PT ;  /* 0x0000000100050812 */ /* 0x000fc800078ec0ff */
[----:B------:R-:W-:-:S04]  /*61b0*/  @P0 IADD3 R0, PT, PT, R4, 0x80fffff, R5 ;  /* 0x080fffff04000810 */ /* 0x000fc80007ffe005 */
[----:B------:R-:W-:Y:S01]  /*61c0*/  @P0 SHF.R.U32.HI R0, RZ, 0x15, R0 ;  /* 0x00000015ff000819 */ /* 0x000fe20000011600 */
[----:B------:R-:W-:Y:S01]  /*61d0*/  @!P0 FADD.FTZ R0, R6, 128 ;  /* 0x4300000006008421 */ /* 0x000fe20000010000 */
[----:B------:R-:W-:Y:S06]  /*61e0*/  BRA `(.L_x_2496) ;  /* 0x00000000000c7947 */ /* 0x000fec0003800000 */
.L_x_2495:
[----:B------:R-:W-:Y:S01]  /*61f0*/  IMAD.MOV.U32 R0, RZ, RZ, 0x7f ;  /* 0x0000007fff007424 */ /* 0x000fe200078e00ff */
[----:B------:R-:W-:-:S04]  /*6200*/  ISETP.GT.U32.AND P0, PT, R6, 0x7f800000, PT ;  /* 0x7f8000000600780c */ /* 0x000fc80003f04070 */
[----:B------:R-:W-:-:S09]  /*6210*/  SEL R0, R0, 0x7c, P0 ;  /* 0x0000007c00007807 */ /* 0x000fd20000000000 */
.L_x_2496:
[----:B------:R-:W-:Y:S05]  /*6220*/  BSYNC.RECONVERGENT B0 ;  /* 0x0000000000007941 */ /* 0x000fea0003800200 */
.L_x_2494:
[----:B------:R-:W-:-:S04]  /*6230*/  SHF.R.U32.HI R5, RZ, 0x18, R4 ;  /* 0x00000018ff057819 */ /* 0x000fc80000011604 */
[----:B------:R-:W-:-:S05]  /*6240*/  LOP3.LUT R5, R0, 0x80, R5, 0xf8, !PT ;  /* 0x0000008000057812 */ /* 0x000fca00078ef805 */
[----:B------:R2:W-:Y:S01]  /*6250*/  STG.E.U8 desc[UR36][R2.64], R5 ;  /* 0x0000000502007986 */ /* 0x0005e2000c101124 */
[----:B------:R-:W-:Y:S05]  /*6260*/  BRA `(.L_x_2467) ;  /* 0x0000000000087947 */ /* 0x000fea0003800000 */
.L_x_2488:
[----:B--2---:R-:W-:-:S05]  /*6270*/  F2FP.BF16.F32.PACK_AB R4, RZ, R4 ;  /* 0x00000004ff04723e */ /* 0x004fca00000010ff */
[----:B------:R0:W-:Y:S02]  /*6280*/  STG.E.U16 desc[UR36][R2.64], R4 ;  /* 0x0000000402007986 */ /* 0x0001e4000c101524 */
.L_x_2467:
[----:B------:R-:W-:-:S07]  /*6290*/  IADD3 R17, PT, PT, R17, 0x80, RZ ;  /* 0x0000008011117810 */ /* 0x000fce0007ffe0ff */
.L_x_2427:
[----:B------:R-:W-:Y:S05]  /*62a0*/  BSYNC.RECONVERGENT B6 ;  /* 0x0000000000067941 */ /* 0x000fea0003800200 */
.L_x_2426:
[----:B------:R-:W5:Y:S01]  /*62b0*/  LDCU UR4, c[0x0][0x380] ;  /* 0x00007000ff0477ac */ /* 0x000f620008000800 */
[----:B------:R-:W-:Y:S01]  /*62c0*/  BSSY.RECONVERGENT B6, `(.L_x_2497) ;  /* 0x000030d000067945 */ /* 0x000fe20003800200 */
[----:B-----5:R-:W-:-:S13]  /*62d0*/  ISETP.GE.AND P0, PT, R17, UR4, PT ;  /* 0x0000000411007c0c */ /* 0x020fda000bf06270 */
[----:B------:R-:W-:Y:S05]  /*62e0*/  @P0 BRA `(.L_x_2498) ;  /* 0x0000003000280947 */ /* 0x000fea0003800000 */
[----:B------:R-:W5:Y:S01]  /*62f0*/  LDCU UR4, c[0x0][0x388] ;  /* 0x00007100ff0477ac */ /* 0x000f620008000800 */
[----:B0-----:R-:W-:Y:S02]  /*6300*/  IMAD.MOV.U32 R0, RZ, RZ, RZ ;  /* 0x000000ffff007224 */ /* 0x001fe400078e00ff */
[----:B------:R-:W-:Y:S01]  /*6310*/  IMAD.MOV.U32 R16, RZ, RZ, RZ ;  /* 0x000000ffff107224 */ /* 0x000fe200078e00ff */
        /* <DEDUP_REMOVED lines=8> */
[----:B------:R-:W-:-:S04]  /*63a0*/  SHF.R.U32.HI R3, RZ, UR5, R2 ;  /* 0x00000005ff037c19 */ /* 0x000fc80008011602 */
[----:B------:R-:W-:-:S05]  /*63b0*/  IADD3 R0, PT, PT, -R3, RZ, RZ ;  /* 0x000000ff03007210 */ /* 0x000fca0007ffe1ff */
        /* <DEDUP_REMOVED lines=290> */
.L_x_2499:
        /* <DEDUP_REMOVED lines=18> */
.L_x_2503:
[----:B------:R-:W2:Y:S02]  /*7700*/  LDG.E.U8 R2, desc[UR36][R2.64] ;  /* 0x0000002402027981 */ /* 0x000ea4000c1e1100 */
[----:B--2---:R-:W-:-:S04]  /*7710*/  I2FP.F32.U32 R0, R2 ;  /* 0x0000000200007245 */ /* 0x004fc80000201000 */
[----:B------:R-:W-:Y:S01]  /*7720*/  F2FP.BF16.F32.PACK_AB R0, RZ, R0 ;  /* 0x00000000ff00723e */ /* 0x000fe200000010ff */
[----:B------:R-:W-:Y:S06]  /*7730*/  BRA `(.L_x_2505) ;  /* 0x0000000c00847947 */ /* 0x000fec0003800000 */
.L_x_2502:
        /* <DEDUP_REMOVED lines=10> */
.L_x_2507:
[----:B------:R-:W2:Y:S02]  /*77e0*/  LDG.E R2, desc[UR36][R2.64] ;  /* 0x0000002402027981 */ /* 0x000ea4000c1e1900 */
[----:B--2---:R-:W-:-:S04]  /*77f0*/  I2FP.F32.S32 R0, R2 ;  /* 0x0000000200007245 */ /* 0x004fc80000201400 */
[----:B------:R-:W-:Y:S01]  /*7800*/  F2FP.BF16.F32.PACK_AB R0, RZ, R0 ;  /* 0x00000000ff00723e */ /* 0x000fe200000010ff */
[----:B------:R-:W-:Y:S06]  /*7810*/  BRA `(.L_x_2505) ;  /* 0x0000000c004c7947 */ /* 0x000fec0003800000 */
.L_x_2506:
[----:B------:R-:W2:Y:S02]  /*7820*/  LDG.E.U16 R2, desc[UR36][R2.64] ;  /* 0x0000002402027981 */ /* 0x000ea4000c1e1500 */
[----:B--2---:R-:W0:Y:S02]  /*7830*/  I2F.S16 R0, R2 ;  /* 0x0000000200007306 */ /* 0x004e240000101400 */
[----:B0-----:R-:W-:Y:S01]  /*7840*/  F2FP.BF16.F32.PACK_AB R0, RZ, R0 ;  /* 0x00000000ff00723e */ /* 0x001fe200000010ff */
[----:B------:R-:W-:Y:S06]  /*7850*/  BRA `(.L_x_2505) ;  /* 0x0000000c003c7947 */ /* 0x000fec0003800000 */
.L_x_2501:
        /* <DEDUP_REMOVED lines=9> */
.L_x_2509:
[----:B------:R-:W2:Y:S02]  /*78f0*/  LDG.E.U16 R0, desc[UR36][R2.64] ;  /* 0x0000002402007981 */ /* 0x000ea4000c1e1500 */
[----:B--2---:R-:W-:-:S05]  /*7900*/  HADD2.F32 R0, -RZ, R0.H0_H0 ;  /* 0x20000000ff007230 */ /* 0x004fca0000004100 */
[----:B------:R-:W-:Y:S01]  /*7910*/  F2FP.BF16.F32.PACK_AB R0, RZ, R0 ;  /* 0x00000000ff00723e */ /* 0x000fe200000010ff */
[----:B------:R-:W-:Y:S06]  /*7920*/  BRA `(.L_x_2505) ;  /* 0x0000000c00087947 */ /* 0x000fec0003800000 */
.L_x_2508:
        /* <DEDUP_REMOVED lines=9> */
.L_x_2511:
[----:B------:R-:W2:Y:S02]  /*79c0*/  LDG.E.U16 R2, desc[UR36][R2.64] ;  /* 0x0000002402027981 */ /* 0x000ea4000c1e1500 */
[----:B--2---:R-:W-:-:S05]  /*79d0*/  HADD2.F32 R0, -RZ, R2.H0_H0 ;  /* 0x20000002ff007230 */ /* 0x004fca0000004100 */
[----:B------:R-:W-:Y:S01]  /*79e0*/  F2FP.BF16.F32.PACK_AB R0, RZ, R0 ;  /* 0x00000000ff00723e */ /* 0x000fe200000010ff */
[----:B------:R-:W-:Y:S06]  /*79f0*/  BRA `(.L_x_2505) ;  /* 0x0000000800d47947 */ /* 0x000fec0003800000 */
.L_x_2510:
        /* <DEDUP_REMOVED lines=8> */
.L_x_2500:
        /* <DEDUP_REMOVED lines=13> */
.L_x_2514:
        /* <DEDUP_REMOVED lines=8> */
.L_x_2513:
        /* <DEDUP_REMOVED lines=27> */
.L_x_2516:
[----:B------:R-:W2:Y:S02]  /*7d80*/  LDG.E.U8 R2, desc[UR36][R2.64] ;  /* 0x0000002402027981 */ /* 0x000ea4000c1e1100 */
[C---:B--2---:R-:W-:Y:S02]  /*7d90*/  IMAD.SHL.U32 R0, R2.reuse, 0x2000000, RZ ;  /* 0x0200000002007824 */ /* 0x044fe400078e00ff */
[----:B------:R-:W-:-:S03]  /*7da0*/  IMAD.SHL.U32 R5, R2, 0x100, RZ ;  /* 0x0000010002057824 */ /* 0x000fc600078e00ff */
        /* <DEDUP_REMOVED lines=10> */
.L_x_2515:
[----:B------:R0:W5:Y:S01]  /*7e50*/  LDG.E.U16 R0, desc[UR36][R2.64] ;  /* 0x0000002402007981 */ /* 0x000162000c1e1500 */
[----:B------:R-:W-:Y:S05]  /*7e60*/  BRA `(.L_x_2505) ;  /* 0x0000000400b87947 */ /* 0x000fea0003800000 */
.L_x_2512:
        /* <DEDUP_REMOVED lines=12> */
.L_x_2519:
        /* <DEDUP_REMOVED lines=21> */
.L_x_2523:
[----:B------:R-:W-:Y:S05]  /*8080*/  BSYNC.RECONVERGENT B1 ;  /* 0x0000000000017941 */ /* 0x000fea0003800200 */
.L_x_2522:
[----:B------:R-:W-:Y:S01]  /*8090*/  IMAD.SHL.U32 R0, R0, 0x100000, RZ ;  /* 0x0010000000007824 */ /* 0x000fe200078e00ff */
[----:B------:R-:W-:-:S04]  /*80a0*/  LEA R2, R2, 0x3b800000, 0x17 ;  /* 0x3b80000002027811 */ /* 0x000fc800078eb8ff */
[----:B------:R-:W-:-:S07]  /*80b0*/  LOP3.LUT R0, R2, R0, R7, 0xfe, !PT ;  /* 0x0000000002007212 */ /* 0x000fce00078efe07 */
.L_x_2521:
[----:B------:R-:W-:Y:S05]  /*80c0*/  BSYNC.RECONVERGENT B0 ;  /* 0x0000000000007941 */ /* 0x000fea0003800200 */
.L_x_2520:
[----:B------:R-:W-:Y:S01]  /*80d0*/  F2FP.BF16.F32.PACK_AB R0, RZ, R0 ;  /* 0x00000000ff00723e */ /* 0x000fe200000010ff */
[----:B------:R-:W-:Y:S06]  /*80e0*/  BRA `(.L_x_2505) ;  /* 0x0000000400187947 */ /* 0x000fec0003800000 */
.L_x_2518:
        /* <DEDUP_REMOVED lines=21> */
.L_x_2527:
[----:B------:R-:W-:Y:S05]  /*8240*/  BSYNC.RECONVERGENT B1 ;  /* 0x0000000000017941 */ /* 0x000fea0003800200 */
.L_x_2526:
[----:B------:R-:W-:Y:S02]  /*8250*/  SHF.L.U32 R0, R0, 0x15, RZ ;  /* 0x0000001500007819 */ /* 0x000fe400000006ff */
[----:B------:R-:W-:-:S04]  /*8260*/  LEA R2, R2, 0x37800000, 0x17 ;  /* 0x3780000002027811 */ /* 0x000fc800078eb8ff */
[----:B------:R-:W-:-:S07]  /*8270*/  LOP3.LUT R0, R2, R0, R7, 0xfe, !PT ;  /* 0x0000000002007212 */ /* 0x000fce00078efe07 */
.L_x_2525:
[----:B------:R-:W-:Y:S05]  /*8280*/  BSYNC.RECONVERGENT B0 ;  /* 0x0000000000007941 */ /* 0x000fea0003800200 */
.L_x_2524:
[----:B------:R-:W-:Y:S01]  /*8290*/  F2FP.BF16.F32.PACK_AB R0, RZ, R0 ;  /* 0x00000000ff00723e */ /* 0x000fe200000010ff */
[----:B------:R-:W-:Y:S06]  /*82a0*/  BRA `(.L_x_2505) ;  /* 0x0000000000a87947 */ /* 0x000fec0003800000 */
.L_x_2517:
        /* <DEDUP_REMOVED lines=12> */
[----:B------:R-:W-:Y:S02]  /*8370*/  @!P0 IMAD.MOV.U32 R0, RZ, RZ, 0x7f800001 ;  /* 0x7f800001ff008424 */ /* 0x000fe400078e00ff */
[----:B------:R-:W-:-:S07]  /*8380*/  @P0 IMAD.SHL.U32 R0, R2, 0x800000, RZ ;  /* 0x0080000002000824 */ /* 0x000fce00078e00ff */
.L_x_2531:
[----:B------:R-:W-:Y:S05]  /*8390*/  BSYNC.RECONVERGENT B0 ;  /* 0x0000000000007941 */ /* 0x000fea0003800200 */
.L_x_2530:
[----:B------:R-:W-:Y:S01]  /*83a0*/  F2FP.BF16.F32.PACK_AB R0, RZ, R0 ;  /* 0x00000000ff00723e */ /* 0x000fe200000010ff */
[----:B------:R-:W-:Y:S06]  /*83b0*/  BRA `(.L_x_2505) ;  /* 0x0000000000647947 */ /* 0x000fec0003800000 */
.L_x_2504:
[----:B------:R-:W-:Y:S01]  /*83c0*/  MOV R2, 0x130 ;  /* 0x0000013000027802 */ /* 0x000fe20000000f00 */
[----:B------:R-:W0:Y:S01]  /*83d0*/  LDCU.64 UR4, c[0x4][0x120] ;  /* 0x01002400ff0477ac */ /* 0x000e220008000a00 */
[----:B------:R-:W-:Y:S02]  /*83e0*/  HFMA2 R13, -RZ, RZ, 0, 0 ;  /* 0x00000000ff0d7431 */ /* 0x000fe400000001ff */
[----:B------:R-:W-:Y:S01]  /*83f0*/  IMAD.MOV.U32 R8, RZ, RZ, 0x4e ;  /* 0x0000004eff087424 */ /* 0x000fe200078e00ff */
[----:B------:R-:W1:Y:S01]  /*8400*/  LDCU.64 UR6, c[0x4][0x128] ;  /* 0x01002500ff0677ac */ /* 0x000e620008000a00 */
[----:B------:R-:W2:Y:S01]  /*8410*/  LDC.64 R2, c[0x4][R2] ;  /* 0x0100000002027b82 */ /* 0x000ea20000000a00 */
[----:B------:R-:W-:Y:S01]  /*8420*/  IMAD.MOV.U32 R12, RZ, RZ, 0x1 ;  /* 0x00000001ff0c7424 */ /* 0x000fe200078e00ff */
[----:B------:R-:W3:Y:S01]  /*8430*/  LDCU.64 UR8, c[0x4][0x20] ;  /* 0x01000400ff0877ac */ /* 0x000ee20008000a00 */
[----:B0-----:R-:W-:Y:S01]  /*8440*/  MOV R4, UR4 ;  /* 0x0000000400047c02 */ /* 0x001fe20008000f00 */
[----:B------:R-:W-:-:S02]  /*8450*/  IMAD.U32 R5, RZ, RZ, UR5 ;  /* 0x00000005ff057e24 */ /* 0x000fc4000f8e00ff */
[----:B-1----:R-:W-:Y:S02]  /*8460*/  IMAD.U32 R6, RZ, RZ, UR6 ;  /* 0x00000006ff067e24 */ /* 0x002fe4000f8e00ff */
[----:B------:R-:W-:Y:S01]  /*8470*/  IMAD.U32 R7, RZ, RZ, UR7 ;  /* 0x00000007ff077e24 */ /* 0x000fe2000f8e00ff */
[----:B---3--:R-:W-:Y:S01]  /*8480*/  MOV R10, UR8 ;  /* 0x00000008000a7c02 */ /* 0x008fe20008000f00 */
[----:B------:R-:W-:-:S07]  /*8490*/  IMAD.U32 R11, RZ, RZ, UR9 ;  /* 0x00000009ff0b7e24 */ /* 0x000fce000f8e00ff */
[----:B------:R-:W-:-:S07]  /*84a0*/  LEPC R20, `(.L_x_2532) ;  /* 0x000000001014794e */ /* 0x000fce0000000000 */
[----:B--2---:R-:W-:Y:S05]  /*84b0*/  CALL.ABS.NOINC R2 ;  /* 0x0000000002007343 */ /* 0x004fea0003c00000 */
.L_x_2532:
[----:B------:R-:W-:Y:S01]  /*84c0*/  PRMT R0, RZ, 0x7610, R0 ;  /* 0x00007610ff007816 */ /* 0x000fe20000000000 */
[----:B------:R-:W-:Y:S06]  /*84d0*/  BRA `(.L_x_2505) ;  /* 0x00000000001c7947 */ /* 0x000fec0003800000 */
.L_x_2529:
[----:B------:R-:W2:Y:S02]  /*84e0*/  LDG.E.64 R2, desc[UR36][R2.64] ;  /* 0x0000002402027981 */ /* 0x000ea4000c1e1b00 */
[----:B--2---:R-:W0:Y:S02]  /*84f0*/  I2F.U64 R0, R2 ;  /* 0x0000000200007312 */ /* 0x004e240000301000 */
[----:B0-----:R-:W-:Y:S01]  /*8500*/  F2FP.BF16.F32.PACK_AB R0, RZ, R0 ;  /* 0x00000000ff00723e */ /* 0x001fe200000010ff */
[----:B------:R-:W-:Y:S06]  /*8510*/  BRA `(.L_x_2505) ;  /* 0x00000000000c7947 */ /* 0x000fec0003800000 */
.L_x_2528:
[----:B------:R-:W2:Y:S02]  /*8520*/  LDG.E R2, desc[UR36][R2.64] ;  /* 0x0000002402027981 */ /* 0x000ea4000c1e1900 */
[----:B--2---:R-:W-:-:S04]  /*8530*/  I2FP.F32.U32 R0, R2 ;  /* 0x0000000200007245 */ /* 0x004fc80000201000 */
[----:B------:R-:W-:-:S07]  /*8540*/  F2FP.BF16.F32.PACK_AB R0, RZ, R0 ;  /* 0x00000000ff00723e */ /* 0x000fce00000010ff */
.L_x_2505:
        /* <DEDUP_REMOVED lines=21> */
.L_x_2536:
[----:B--2---:R-:W0:Y:S02]  /*86a0*/  F2I.S64.TRUNC R4, R4 ;  /* 0x0000000400047311 */ /* 0x004e24000020d900 */
[----:B0-----:R-:W-:-:S05]  /*86b0*/  IMAD.MOV.U32 R7, RZ, RZ, R4 ;  /* 0x000000ffff077224 */ /* 0x001fca00078e0004 */
[----:B------:R0:W-:Y:S01]  /*86c0*/  STG.E.U8 desc[UR36][R2.64], R7 ;  /* 0x0000000702007986 */ /* 0x0001e2000c101124 */
[----:B------:R-:W-:Y:S05]  /*86d0*/  BRA `(.L_x_2538) ;  /* 0x0000000c00287947 */ /* 0x000fea0003800000 */
.L_x_2535:
        /* <DEDUP_REMOVED lines=9> */
.L_x_2540:
[----:B--2---:R-:W0:Y:S02]  /*8770*/  F2I.FTZ.TRUNC.NTZ R5, R4 ;  /* 0x0000000400057305 */ /* 0x004e24000021f100 */
[----:B0-----:R3:W-:Y:S01]  /*8780*/  STG.E desc[UR36][R2.64], R5 ;  /* 0x0000000502007986 */ /* 0x0017e2000c101924 */
[----:B------:R-:W-:Y:S05]  /*8790*/  BRA `(.L_x_2538) ;  /* 0x0000000800f87947 */ /* 0x000fea0003800000 */
.L_x_2539:
[----:B--2---:R-:W0:Y:S02]  /*87a0*/  F2I.FTZ.TRUNC.NTZ R5, R4 ;  /* 0x0000000400057305 */ /* 0x004e24000021f100 */
[----:B0-----:R2:W-:Y:S01]  /*87b0*/  STG.E.U16 desc[UR36][R2.64], R5 ;  /* 0x0000000502007986 */ /* 0x0015e2000c101524 */
[----:B------:R-:W-:Y:S05]  /*87c0*/  BRA `(.L_x_2538) ;  /* 0x0000000800ec7947 */ /* 0x000fea0003800000 */
.L_x_2534:
        /* <DEDUP_REMOVED lines=8> */
.L_x_2542:
[----:B--2---:R-:W-:-:S05]  /*8850*/  F2FP.F16.F32.PACK_AB R4, RZ, R4 ;  /* 0x00000004ff04723e */ /* 0x004fca00000000ff */
[----:B------:R0:W-:Y:S01]  /*8860*/  STG.E.U16 desc[UR36][R2.64], R4 ;  /* 0x0000000402007986 */ /* 0x0001e2000c101524 */
[----:B------:R-:W-:Y:S05]  /*8870*/  BRA `(.L_x_2538) ;  /* 0x0000000800c07947 */ /* 0x000fea0003800000 */
.L_x_2541:
        /* <DEDUP_REMOVED lines=9> */
.L_x_2544:
[----:B--2---:R-:W-:-:S04]  /*8910*/  F2FP.F16.F32.PACK_AB R5, RZ, R4 ;  /* 0x00000004ff05723e */ /* 0x004fc800000000ff */
[----:B------:R-:W-:-:S05]  /*8920*/  PRMT R5, R5, 0x5410, RZ ;  /* 0x0000541005057816 */ /* 0x000fca00000000ff */
[----:B------:R0:W-:Y:S01]  /*8930*/  STG.E desc[UR36][R2.64], R5 ;  /* 0x0000000502007986 */ /* 0x0001e2000c101924 */
[----:B------:R-:W-:Y:S05]  /*8940*/  BRA `(.L_x_2538) ;  /* 0x00000008008c7947 */ /* 0x000fea0003800000 */
.L_x_2543:
[----:B--2---:R-:W-:-:S06]  /*8950*/  FMUL.FTZ R4, R4, 1 ;  /* 0x3f80000004047820 */ /* 0x004fcc0000410000 */
[----:B------:R-:W0:Y:S02]  /*8960*/  F2F.F64.F32 R4, R4 ;  /* 0x0000000400047310 */ /* 0x000e240000201800 */
[----:B0-----:R0:W-:Y:S01]  /*8970*/  STG.E.64 desc[UR36][R2.64], R4 ;  /* 0x0000000402007986 */ /* 0x0011e2000c101b24 */
[----:B------:R-:W-:Y:S05]  /*8980*/  BRA `(.L_x_2538) ;  /* 0x00000008007c7947 */ /* 0x000fea0003800000 */
.L_x_2533:
        /* <DEDUP_REMOVED lines=13> */
.L_x_2548:
        /* <DEDUP_REMOVED lines=16> */
.L_x_2551:
[----:B------:R-:W-:-:S04]  /*8b60*/  SHF.R.U32.HI R4, RZ, 0x18, R4 ;  /* 0x00000018ff047819 */ /* 0x000fc80000011604 */
[----:B------:R-:W-:-:S04]  /*8b70*/  LOP3.LUT R4, R5, 0x80, R4, 0xf8, !PT ;  /* 0x0000008005047812 */ /* 0x000fc800078ef804 */
[----:B------:R-:W-:-:S07]  /*8b80*/  PRMT R0, R4, 0x7610, R0 ;  /* 0x0000761004007816 */ /* 0x000fce0000000000 */
.L_x_2550:
[----:B------:R-:W-:Y:S05]  /*8b90*/  BSYNC.RECONVERGENT B0 ;  /* 0x0000000000007941 */ /* 0x000fea0003800200 */
.L_x_2549:
[----:B------:R0:W-:Y:S01]  /*8ba0*/  STG.E.U8 desc[UR36][R2.64], R0 ;  /* 0x0000000002007986 */ /* 0x0001e2000c101124 */
[----:B------:R-:W-:Y:S05]  /*8bb0*/  BRA `(.L_x_2538) ;  /* 0x0000000400f07947 */ /* 0x000fea0003800000 */
.L_x_2547:
        /* <DEDUP_REMOVED lines=16> */
.L_x_2554:
[----:B------:R-:W-:-:S04]  /*8cc0*/  SHF.R.U32.HI R4, RZ, 0x18, R4 ;  /* 0x00000018ff047819 */ /* 0x000fc80000011604 */
[----:B------:R-:W-:-:S04]  /*8cd0*/  LOP3.LUT R5, R5, 0x80, R4, 0xf8, !PT ;  /* 0x0000008005057812 */ /* 0x000fc800078ef804 */
[----:B------:R-:W-:-:S07]  /*8ce0*/  PRMT R0, R5, 0x7610, R0 ;  /* 0x0000761005007816 */ /* 0x000fce0000000000 */
.L_x_2553:
[----:B------:R-:W-:Y:S05]  /*8cf0*/  BSYNC.RECONVERGENT B0 ;  /* 0x0000000000007941 */ /* 0x000fea0003800200 */
.L_x_2552:
[----:B------:R0:W-:Y:S01]  /*8d00*/  STG.E.U8 desc[UR36][R2.64], R0 ;  /* 0x0000000002007986 */ /* 0x0001e2000c101124 */
[----:B------:R-:W-:Y:S05]  /*8d10*/  BRA `(.L_x_2538) ;  /* 0x0000000400987947 */ /* 0x000fea0003800000 */
.L_x_2546:
        /* <DEDUP_REMOVED lines=13> */
[----:B------:R-:W-:Y:S02]  /*8df0*/  @P1 ISETP.EQ.U32.AND P2, PT, R0, 0x1, P0 ;  /* 0x000000010000180c */ /* 0x000fe40000742070 */
[----:B------:R-:W-:Y:S02]  /*8e00*/  PLOP3.LUT P0, PT, PT, PT, PT, 0x80, 0x8 ;  /* 0x000000000008781c */ /* 0x000fe40003f0f070 */
[----:B------:R-:W-:Y:S02]  /*8e10*/  @P1 PLOP3.LUT P0, PT, P2, PT, PT, 0x80, 0x8 ;  /* 0x000000000008181c */ /* 0x000fe4000170f070 */
[----:B------:R-:W-:-:S11]  /*8e20*/  @P1 IADD3 R0, PT, PT, R6, 0x1, RZ ;  /* 0x0000000106001810 */ /* 0x000fd60007ffe0ff */
[----:B------:R-:W-:-:S04]  /*8e30*/  @!P0 IMAD.MOV R0, RZ, RZ, R6 ;  /* 0x000000ffff008224 */ /* 0x000fc800078e0206 */
[----:B------:R-:W-:-:S05]  /*8e40*/  @P1 IMAD.MOV.U32 R5, RZ, RZ, R0 ;  /* 0x000000ffff051224 */ /* 0x000fca00078e0000 */
[----:B------:R0:W-:Y:S01]  /*8e50*/  STG.E.U8 desc[UR36][R2.64], R5 ;  /* 0x0000000502007986 */ /* 0x0001e2000c101124 */
[----:B------:R-:W-:Y:S05]  /*8e60*/  BRA `(.L_x_2538) ;  /* 0x0000000400447947 */ /* 0x000fea0003800000 */
.L_x_2556:
[----:B--2---:R-:W0:Y:S02]  /*8e70*/  F2I.U64.TRUNC R4, R4 ;  /* 0x0000000400047311 */ /* 0x004e24000020d800 */
[----:B0-----:R0:W-:Y:S01]  /*8e80*/  STG.E.64 desc[UR36][R2.64], R4 ;  /* 0x0000000402007986 */ /* 0x0011e2000c101b24 */
[----:B------:R-:W-:Y:S05]  /*8e90*/  BRA `(.L_x_2538) ;  /* 0x0000000400387947 */ /* 0x000fea0003800000 */
.L_x_2555:
[----:B--2---:R-:W0:Y:S02]  /*8ea0*/  F2I.FTZ.U32.TRUNC.NTZ R5, R4 ;  /* 0x0000000400057305 */ /* 0x004e24000021f000 */
[----:B0-----:R0:W-:Y:S01]  /*8eb0*/  STG.E desc[UR36][R2.64], R5 ;  /* 0x0000000502007986 */ /* 0x0011e2000c101924 */
[----:B------:R-:W-:Y:S05]  /*8ec0*/  BRA `(.L_x_2538) ;  /* 0x00000004002c7947 */ /* 0x000fea0003800000 */
.L_x_2545:
        /* <DEDUP_REMOVED lines=10> */
.L_x_2558:
[----:B--2---:R-:W-:Y:S01]  /*8f70*/  FMUL.FTZ R4, R4, 1 ;  /* 0x3f80000004047820 */ /* 0x004fe20000410000 */
[----:B------:R-:W-:-:S05]  /*8f80*/  CS2R R6, SRZ ;  /* 0x0000000000067805 */ /* 0x000fca000001ff00 */
[----:B------:R-:W0:Y:S02]  /*8f90*/  F2F.F64.F32 R4, R4 ;  /* 0x0000000400047310 */ /* 0x000e240000201800 */
[----:B0-----:R0:W-:Y:S01]  /*8fa0*/  STG.E.128 desc[UR36][R2.64], R4 ;  /* 0x0000000402007986 */ /* 0x0011e2000c101d24 */
[----:B------:R-:W-:Y:S05]  /*8fb0*/  BRA `(.L_x_2538) ;  /* 0x0000000000f07947 */ /* 0x000fea0003800000 */
.L_x_2557:
[----:B------:R-:W-:-:S09]  /*8fc0*/  UISETP.NE.AND UP0, UPT, UR4, 0xf, UPT ;  /* 0x0000000f0400788c */ /* 0x000fd2000bf05270 */
[----:B------:R-:W-:Y:S05]  /*8fd0*/  BRA.U !UP0, `(.L_x_2559) ;  /* 0x0000000108e07547 */ /* 0x000fea000b800000 */
[----:B------:R-:W-:-:S09]  /*8fe0*/  UISETP.NE.AND UP0, UPT, UR4, 0x17, UPT ;  /* 0x000000170400788c */ /* 0x000fd2000bf05270 */
[----:B------:R-:W-:Y:S05]  /*8ff0*/  BRA.U !UP0, `(.L_x_2560) ;  /* 0x00000001088c7547 */ /* 0x000fea000b800000 */
[----:B------:R-:W-:-:S09]  /*9000*/  UISETP.NE.AND UP0, UPT, UR4, 0x18, UPT ;  /* 0x000000180400788c */ /* 0x000fd2000bf05270 */
[----:B------:R-:W-:Y:S05]  /*9010*/  BRA.U !UP0, `(.L_x_2561) ;  /* 0x0000000108447547 */ /* 0x000fea000b800000 */
.L_x_2537:
[----:B------:R-:W-:Y:S01]  /*9020*/  MOV R0, 0x130 ;  /* 0x0000013000007802 */ /* 0x000fe20000000f00 */
[----:B------:R-:W2:Y:S01]  /*9030*/  LDCU.64 UR4, c[0x4][0x120] ;  /* 0x01002400ff0477ac */ /* 0x000ea20008000a00 */
[----:B------:R-:W-:Y:S02]  /*9040*/  IMAD.MOV.U32 R8, RZ, RZ, 0x65 ;  /* 0x00000065ff087424 */ /* 0x000fe400078e00ff */
[----:B------:R0:W1:Y:S01]  /*9050*/  LDC.64 R2, c[0x4][R0] ;  /* 0x0100000000027b82 */ /* 0x0000620000000a00 */
[----:B------:R-:W3:Y:S01]  /*9060*/  LDCU.64 UR6, c[0x4][0x128] ;  /* 0x01002500ff0677ac */ /* 0x000ee20008000a00 */
[----:B------:R-:W-:Y:S02]  /*9070*/  IMAD.MOV.U32 R12, RZ, RZ, 0x1 ;  /* 0x00000001ff0c7424 */ /* 0x000fe400078e00ff */
[----:B------:R-:W-:Y:S01]  /*9080*/  IMAD.MOV.U32 R13, RZ, RZ, RZ ;  /* 0x000000ffff0d7224 */ /* 0x000fe200078e00ff */
[----:B------:R-:W4:Y:S01]  /*9090*/  LDCU.64 UR8, c[0x4][0x18] ;  /* 0x01000300ff0877ac */ /* 0x000f220008000a00 */
[----:B--2---:R-:W-:Y:S01]  /*90a0*/  IMAD.U32 R4, RZ, RZ, UR4 ;  /* 0x00000004ff047e24 */ /* 0x004fe2000f8e00ff */
[----:B------:R-:W-:Y:S01]  /*90b0*/  MOV R5, UR5 ;  /* 0x0000000500057c02 */ /* 0x000fe20008000f00 */
[----:B---3--:R-:W-:-:S02]  /*90c0*/  IMAD.U32 R6, RZ, RZ, UR6 ;  /* 0x00000006ff067e24 */ /* 0x008fc4000f8e00ff */
[----:B------:R-:W-:Y:S02]  /*90d0*/  IMAD.U32 R7, RZ, RZ, UR7 ;  /* 0x00000007ff077e24 */ /* 0x000fe4000f8e00ff */
[----:B----4-:R-:W-:Y:S01]  /*90e0*/  IMAD.U32 R10, RZ, RZ, UR8 ;  /* 0x00000008ff0a7e24 */ /* 0x010fe2000f8e00ff */
[----:B0-----:R-:W-:-:S07]  /*90f0*/  MOV R11, UR9 ;  /* 0x00000009000b7c02 */ /* 0x001fce0008000f00 */
[----:B------:R-:W-:-:S07]  /*9100*/  LEPC R20, `(.L_x_2562) ;  /* 0x000000001014794e */ /* 0x000fce0000000000 */
[----:B-1----:R-:W-:Y:S05]  /*9110*/  CALL.ABS.NOINC R2 ;  /* 0x0000000002007343 */ /* 0x002fea0003c00000 */
.L_x_2562:
[----:B------:R-:W-:Y:S05]  /*9120*/  BRA `(.L_x_2538) ;  /* 0x0000000000947947 */ /* 0x000fea0003800000 */
.L_x_2561:
[----:B--2---:R-:W-:Y:S01]  /*9130*/  LOP3.LUT R6, R4, 0x7fffffff, RZ, 0xc0, !PT ;  /* 0x7fffffff04067812 */ /* 0x004fe200078ec0ff */
[----:B------:R-:W-:Y:S01]  /*9140*/  BSSY.RECONVERGENT B0, `(.L_x_2563) ;  /* 0x000000b000007945 */ /* 0x000fe20003800200 */
[----:B------:R-:W-:Y:S01]  /*9150*/  HFMA2 R0, -RZ, RZ, 0, 7.569789886474609375e-06 ;  /* 0x0000007fff007431 */ /* 0x000fe200000001ff */
[----:B------:R-:W-:Y:S02]  /*9160*/  SHF.R.U32.HI R7, RZ, 0x18, R4 ;  /* 0x00000018ff077819 */ /* 0x000fe40000011604 */
        /* <DEDUP_REMOVED lines=8> */
.L_x_2564:
[----:B------:R-:W-:Y:S05]  /*91f0*/  BSYNC.RECONVERGENT B0 ;  /* 0x0000000000007941 */ /* 0x000fea0003800200 */
.L_x_2563:
[----:B------:R-:W-:-:S05]  /*9200*/  LOP3.LUT R5, R0, 0x80, R7, 0xf8, !PT ;  /* 0x0000008000057812 */ /* 0x000fca00078ef807 */
[----:B------:R0:W-:Y:S01]  /*9210*/  STG.E.U8 desc[UR36][R2.64], R5 ;  /* 0x0000000502007986 */ /* 0x0001e2000c101124 */
[----:B------:R-:W-:Y:S05]  /*9220*/  BRA `(.L_x_2538) ;  /* 0x0000000000547947 */ /* 0x000fea0003800000 */
.L_x_2560:
        /* <DEDUP_REMOVED lines=11> */
.L_x_2566:
[----:B------:R-:W-:Y:S01]  /*92e0*/  IMAD.MOV.U32 R0, RZ, RZ, 0x7f ;  /* 0x0000007fff007424 */ /* 0x000fe200078e00ff */
[----:B------:R-:W-:-:S04]  /*92f0*/  ISETP.GT.U32.AND P0, PT, R6, 0x7f800000, PT ;  /* 0x7f8000000600780c */ /* 0x000fc80003f04070 */
[----:B------:R-:W-:-:S09]  /*9300*/  SEL R0, R0, 0x7c, P0 ;  /* 0x0000007c00007807 */ /* 0x000fd20000000000 */
.L_x_2567:
[----:B------:R-:W-:Y:S05]  /*9310*/  BSYNC.RECONVERGENT B0 ;  /* 0x0000000000007941 */ /* 0x000fea0003800200 */
.L_x_2565:
[----:B------:R-:W-:-:S04]  /*9320*/  SHF.R.U32.HI R5, RZ, 0x18, R4 ;  /* 0x00000018ff057819 */ /* 0x000fc80000011604 */
[----:B------:R-:W-:-:S05]  /*9330*/  LOP3.LUT R5, R0, 0x80, R5, 0xf8, !PT ;  /* 0x0000008000057812 */ /* 0x000fca00078ef805 */
[----:B------:R0:W-:Y:S01]  /*9340*/  STG.E.U8 desc[UR36][R2.64], R5 ;  /* 0x0000000502007986 */ /* 0x0001e2000c101124 */
[----:B------:R-:W-:Y:S05]  /*9350*/  BRA `(.L_x_2538) ;  /* 0x0000000000087947 */ /* 0x000fea0003800000 */
.L_x_2559:
[----:B--2---:R-:W-:-:S05]  /*9360*/  F2FP.BF16.F32.PACK_AB R4, RZ, R4 ;  /* 0x00000004ff04723e */ /* 0x004fca00000010ff */
[----:B------:R0:W-:Y:S02]  /*9370*/  STG.E.U16 desc[UR36][R2.64], R4 ;  /* 0x0000000402007986 */ /* 0x0001e4000c101524 */
.L_x_2538:
[----:B------:R-:W-:-:S07]  /*9380*/  VIADD R17, R17, 0x80 ;  /* 0x0000008011117836 */ /* 0x000fce0000000000 */
.L_x_2498:
[----:B------:R-:W-:Y:S05]  /*9390*/  BSYNC.RECONVERGENT B6 ;  /* 0x0000000000067941 */ /* 0x000fea0003800200 */
.L_x_2497:
[----:B------:R-:W5:Y:S02]  /*93a0*/  LDCU UR4, c[0x0][0x380] ;  /* 0x00007000ff0477ac */ /* 0x000f640008000800 */
[----:B-----5:R-:W-:-:S13]  /*93b0*/  ISETP.GE.AND P0, PT, R17, UR4, PT ;  /* 0x0000000411007c0c */ /* 0x020fda000bf06270 */
[----:B------:R-:W-:Y:S05]  /*93c0*/  @P0 EXIT ;  /* 0x000000000000094d */ /* 0x000fea0003800000 */
[----:B------:R-:W5:Y:S01]  /*93d0*/  LDCU UR4, c[0x0][0x388] ;  /* 0x00007100ff0477ac */ /* 0x000f620008000800 */
[----:B0-----:R-:W-:Y:S01]  /*93e0*/  IMAD.MOV.U32 R0, RZ, RZ, RZ ;  /* 0x000000ffff007224 */ /* 0x001fe200078e00ff */
[----:B------:R-:W-:Y:S01]  /*93f0*/  MOV R16, RZ ;  /* 0x000000ff00107202 */ /* 0x000fe20000000f00 */
        /* <DEDUP_REMOVED lines=300> */
.L_x_2568:
[----:B------:R-:W1:Y:S01]  /*a6c0*/  LDCU.128 UR8, c[0x0][0x580] ;  /* 0x0000b000ff0877ac */ /* 0x000e620008000c00 */
[----:B------:R-:W-:-:S04]  /*a6d0*/  UPRMT UR4, UR42, 0x9910, URZ ;  /* 0x000099102a047896 */ /* 0x000fc800080000ff */
[----:B------:R-:W-:Y:S01]  /*a6e0*/  UISETP.GT.AND UP0, UPT, UR4, 0x9, UPT ;  /* 0x000000090400788c */ /* 0x000fe2000bf04270 */
[----:B-1234-:R-:W-:Y:S02]  /*a6f0*/  IADD3 R2, P1, PT, R0, UR10, RZ ;  /* 0x0000000a00027c10 */ /* 0x01efe4000ff3e0ff */
[----:B------:R-:W-:-:S03]  /*a700*/  IADD3 R16, P0, PT, R16, UR8, RZ ;  /* 0x0000000810107c10 */ /* 0x000fc6000ff1e0ff */
[----:B------:R-:W-:Y:S01]  /*a710*/  IMAD.X R3, RZ, RZ, UR11, P1 ;  /* 0x0000000bff037e24 */ /* 0x000fe200088e06ff */
[----:B------:R-:W-:Y:S02]  /*a720*/  IADD3.X R17, PT, PT, RZ, UR9, RZ, P0, !PT ;  /* 0x00000009ff117c10 */ /* 0x000fe400087fe4ff */
[----:B------:R-:W-:Y:S07]  /*a730*/  BRA.U UP0, `(.L_x_2569) ;  /* 0x0000000500107547 */ /* 0x000fee000b800000 */
        /* <DEDUP_REMOVED lines=12> */
.L_x_2572:
[----:B------:R-:W2:Y:S02]  /*a800*/  LDG.E.U8 R2, desc[UR36][R2.64] ;  /* 0x0000002402027981 */ /* 0x000ea4000c1e1100 */
[----:B--2---:R-:W-:-:S04]  /*a810*/  I2FP.F32.U32 R0, R2 ;  /* 0x0000000200007245 */ /* 0x004fc80000201000 */
[----:B------:R-:W-:Y:S01]  /*a820*/  F2FP.BF16.F32.PACK_AB R0, RZ, R0 ;  /* 0x00000000ff00723e */ /* 0x000fe200000010ff */
[----:B------:R-:W-:Y:S06]  /*a830*/  BRA `(.L_x_2574) ;  /* 0x0000000c00847947 */ /* 0x000fec0003800000 */
.L_x_2571:
        /* <DEDUP_REMOVED lines=10> */
.L_x_2576:
[----:B------:R-:W2:Y:S02]  /*a8e0*/  LDG.E R2, desc[UR36][R2.64] ;  /* 0x0000002402027981 */ /* 0x000ea4000c1e1900 */
[----:B--2---:R-:W-:-:S04]  /*a8f0*/  I2FP.F32.S32 R0, R2 ;  /* 0x0000000200007245 */ /* 0x004fc80000201400 */
[----:B------:R-:W-:Y:S01]  /*a900*/  F2FP.BF16.F32.PACK_AB R0, RZ, R0 ;  /* 0x00000000ff00723e */ /* 0x000fe200000010ff */
[----:B------:R-:W-:Y:S06]  /*a910*/  BRA `(.L_x_2574) ;  /* 0x0000000c004c7947 */ /* 0x000fec0003800000 */
.L_x_2575:
[----:B------:R-:W2:Y:S02]  /*a920*/  LDG.E.U16 R2, desc[UR36][R2.64] ;  /* 0x0000002402027981 */ /* 0x000ea4000c1e1500 */
[----:B--2---:R-:W0:Y:S02]  /*a930*/  I2F.S16 R0, R2 ;  /* 0x0000000200007306 */ /* 0x004e240000101400 */
[----:B0-----:R-:W-:Y:S01]  /*a940*/  F2FP.BF16.F32.PACK_AB R0, RZ, R0 ;  /* 0x00000000ff00723e */ /* 0x001fe200000010ff */
[----:B------:R-:W-:Y:S06]  /*a950*/  BRA `(.L_x_2574) ;  /* 0x0000000c003c7947 */ /* 0x000fec0003800000 */
.L_x_2570:
        /* <DEDUP_REMOVED lines=9> */
.L_x_2578:
[----:B------:R-:W2:Y:S02]  /*a9f0*/  LDG.E.U16 R0, desc[UR36][R2.64] ;  /* 0x0000002402007981 */ /* 0x000ea4000c1e1500 */
[----:B--2---:R-:W-:-:S05]  /*aa00*/  HADD2.F32 R0, -RZ, R0.H0_H0 ;  /* 0x20000000ff007230 */ /* 0x004fca0000004100 */
[----:B------:R-:W-:Y:S01]  /*aa10*/  F2FP.BF16.F32.PACK_AB R0, RZ, R0 ;  /* 0x00000000ff00723e */ /* 0x000fe200000010ff */
[----:B------:R-:W-:Y:S06]  /*aa20*/  BRA `(.L_x_2574) ;  /* 0x0000000c00087947 */ /* 0x000fec0003800000 */
.L_x_2577:
        /* <DEDUP_REMOVED lines=9> */
.L_x_2580:
[----:B------:R-:W2:Y:S02]  /*aac0*/  LDG.E.U16 R2, desc[UR36][R2.64] ;  /* 0x0000002402027981 */ /* 0x000ea4000c1e1500 */
[----:B--2---:R-:W-:-:S05]  /*aad0*/  HADD2.F32 R0, -RZ, R2.H0_H0 ;  /* 0x20000002ff007230 */ /* 0x004fca0000004100 */
[----:B------:R-:W-:Y:S01]  /*aae0*/  F2FP.BF16.F32.PACK_AB R0, RZ, R0 ;  /* 0x00000000ff00723e */ /* 0x000fe200000010ff */
[----:B------:R-:W-:Y:S06]  /*aaf0*/  BRA `(.L_x_2574) ;  /* 0x0000000800d47947 */ /* 0x000fec0003800000 */
.L_x_2579:
        /* <DEDUP_REMOVED lines=8> */
.L_x_2569:
        /* <DEDUP_REMOVED lines=13> */
.L_x_2583:
        /* <DEDUP_REMOVED lines=8> */
.L_x_2582:
[----:B------:R-:W-:-:S09]  /*acd0*/  UISETP.NE.AND UP0, UPT, UR4, 0xf, UPT ;  /* 0x0000000f0400788c */ /* 0x000fd2000bf05270 */
[----:B------:R-:W-:Y:S05]  /*ace0*/  BRA.U !UP0, `(.L_x_2584) ;  /* 0x0000000108987547 */ /* 0x000fea000b800000 */
[----:B------:R-:W-:-:S09]  /*acf0*/  UISETP.NE.AND UP0, UPT, UR4, 0x17, UPT ;  /* 0x000000170400788c */ /* 0x000fd2000bf05270 */
[----:B------:R-:W-:Y:S05]  /*ad00*/  BRA.U !UP0, `(.L_x_2585) ;  /* 0x00000001085c7547 */ /* 0x000fea000b800000 */
[----:B------:R-:W-:-:S09]  /*ad10*/  UISETP.NE.AND UP0, UPT, UR4, 0x18, UPT ;  /* 0x000000180400788c */ /* 0x000fd2000bf05270 */
[----:B------:R-:W-:Y:S05]  /*ad20*/  BRA.U UP0, `(.L_x_2573) ;  /* 0x0000000500e47547 */ /* 0x000fea000b800000 */
[----:B------:R-:W2:Y:S01]  /*ad30*/  LDG.E.U8 R0, desc[UR36][R2.64] ;  /* 0x0000002402007981 */ /* 0x000ea2000c1e1100 */
[----:B------:R-:W-:Y:S01]  /*ad40*/  MOV R6, 0x1f ;  /* 0x0000001f00067802 */ /* 0x000fe20000000f00 */
[----:B--2---:R-:W-:-:S05]  /*ad50*/  IMAD.SHL.U32 R0, R0, 0x1000000, RZ ;  /* 0x0100000000007824 */ /* 0x004fca00078e00ff */
        /* <DEDUP_REMOVED lines=18> */
.L_x_2585:
[----:B------:R-:W2:Y:S02]  /*ae80*/  LDG.E.U8 R2, desc[UR36][R2.64] ;  /* 0x0000002402027981 */ /* 0x000ea4000c1e1100 */
[C---:B--2---:R-:W-:Y:S01]  /*ae90*/  SHF.L.U32 R0, R2.reuse, 0x19, RZ ;  /* 0x0000001902007819 */ /* 0x044fe200000006ff */
        /* <DEDUP_REMOVED lines=11> */
.L_x_2584:
[----:B------:R0:W5:Y:S01]  /*af50*/  LDG.E.U16 R0, desc[UR36][R2.64] ;  /* 0x0000002402007981 */ /* 0x000162000c1e1500 */
[----:B------:R-:W-:Y:S05]  /*af60*/  BRA `(.L_x_2574) ;  /* 0x0000000400b87947 */ /* 0x000fea0003800000 */
.L_x_2581:
        /* <DEDUP_REMOVED lines=12> */
.L_x_2588:
        /* <DEDUP_REMOVED lines=21> */
.L_x_2592:
[----:B------:R-:W-:Y:S05]  /*b180*/  BSYNC.RECONVERGENT B1 ;  /* 0x0000000000017941 */ /* 0x000fea0003800200 */
.L_x_2591:
[----:B------:R-:W-:Y:S02]  /*b190*/  SHF.L.U32 R0, R0, 0x14, RZ ;  /* 0x0000001400007819 */ /* 0x000fe400000006ff */
[----:B------:R-:W-:-:S04]  /*b1a0*/  LEA R2, R2, 0x3b800000, 0x17 ;  /* 0x3b80000002027811 */ /* 0x000fc800078eb8ff */
[----:B------:R-:W-:-:S07]  /*b1b0*/  LOP3.LUT R0, R2, R0, R7, 0xfe, !PT ;  /* 0x0000000002007212 */ /* 0x000fce00078efe07 */
.L_x_2590:
[----:B------:R-:W-:Y:S05]  /*b1c0*/  BSYNC.RECONVERGENT B0 ;  /* 0x0000000000007941 */ /* 0x000fea0003800200 */
.L_x_2589:
[----:B------:R-:W-:Y:S01]  /*b1d0*/  F2FP.BF16.F32.PACK_AB R0, RZ, R0 ;  /* 0x00000000ff00723e */ /* 0x000fe200000010ff */
[----:B------:R-:W-:Y:S06]  /*b1e0*/  BRA `(.L_x_2574) ;  /* 0x0000000400187947 */ /* 0x000fec0003800000 */
.L_x_2587:
        /* <DEDUP_REMOVED lines=21> */
.L_x_2596:
[----:B------:R-:W-:Y:S05]  /*b340*/  BSYNC.RECONVERGENT B1 ;  /* 0x0000000000017941 */ /* 0x000fea0003800200 */
.L_x_2595:
[----:B------:R-:W-:Y:S01]  /*b350*/  IMAD.SHL.U32 R0, R0, 0x200000, RZ ;  /* 0x0020000000007824 */ /* 0x000fe200078e00ff */
[----:B------:R-:W-:-:S04]  /*b360*/  LEA R2, R2, 0x37800000, 0x17 ;  /* 0x3780000002027811 */ /* 0x000fc800078eb8ff */
[----:B------:R-:W-:-:S07]  /*b370*/  LOP3.LUT R0, R2, R0, R7, 0xfe, !PT ;  /* 0x0000000002007212 */ /* 0x000fce00078efe07 */
.L_x_2594:
[----:B------:R-:W-:Y:S05]  /*b380*/  BSYNC.RECONVERGENT B0 ;  /* 0x0000000000007941 */ /* 0x000fea0003800200 */
.L_x_2593:
[----:B------:R-:W-:Y:S01]  /*b390*/  F2FP.BF16.F32.PACK_AB R0, RZ, R0 ;  /* 0x00000000ff00723e */ /* 0x000fe200000010ff */
[----:B------:R-:W-:Y:S06]  /*b3a0*/  BRA `(.L_x_2574) ;  /* 0x0000000000a87947 */ /* 0x000fec0003800000 */
.L_x_2586:
        /* <DEDUP_REMOVED lines=8> */
[----:B------:R-:W-:Y:S01]  /*b430*/  HFMA2 R0, -RZ, RZ, 3.814697265625e-06, 0 ;  /* 0x00400000ff007431 */ /* 0x000fe200000001ff */
[----:B--2---:R-:W-:-:S13]  /*b440*/  ISETP.NE.AND P0, PT, R2, RZ, PT ;  /* 0x000000ff0200720c */ /* 0x004fda0003f05270 */
[----:B------:R-:W-:Y:S05]  /*b450*/  @!P0 BRA `(.L_x_2600) ;  /* 0x00000000000c8947 */ /* 0x000fea0003800000 */
[----:B------:R-:W-:-:S13]  /*b460*/  ISETP.NE.AND P0, PT, R2, 0xff, PT ;  /* 0x000000ff0200780c */ /* 0x000fda0003f05270 */
[----:B------:R-:W-:Y:S02]  /*b470*/  @!P0 IMAD.MOV.U32 R0, RZ, RZ, 0x7f800001 ;  /* 0x7f800001ff008424 */ /* 0x000fe400078e00ff */
[----:B------:R-:W-:-:S07]  /*b480*/  @P0 IMAD.SHL.U32 R0, R2, 0x800000, RZ ;  /* 0x0080000002000824 */ /* 0x000fce00078e00ff */
.L_x_2600:
[----:B------:R-:W-:Y:S05]  /*b490*/  BSYNC.RECONVERGENT B0 ;  /* 0x0000000000007941 */ /* 0x000fea0003800200 */
.L_x_2599:
[----:B------:R-:W-:Y:S01]  /*b4a0*/  F2FP.BF16.F32.PACK_AB R0, RZ, R0 ;  /* 0x00000000ff00723e */ /* 0x000fe200000010ff */
[----:B------:R-:W-:Y:S06]  /*b4b0*/  BRA `(.L_x_2574) ;  /* 0x0000000000647947 */ /* 0x000fec0003800000 */
.L_x_2573:
[----:B------:R-:W-:Y:S01]  /*b4c0*/  MOV R0, 0x130 ;  /* 0x0000013000007802 */ /* 0x000fe20000000f00 */
[----:B------:R-:W0:Y:S01]  /*b4d0*/  LDCU.64 UR4, c[0x4][0x120] ;  /* 0x01002400ff0477ac */ /* 0x000e220008000a00 */
[----:B------:R-:W-:Y:S02]  /*b4e0*/  HFMA2 R8, -RZ, RZ, 0, 4.64916229248046875e-06 ;  /* 0x0000004eff087431 */ /* 0x000fe400000001ff */
[----:B------:R-:W-:Y:S01]  /*b4f0*/  IMAD.MOV.U32 R12, RZ, RZ, 0x1 ;  /* 0x00000001ff0c7424 */ /* 0x000fe200078e00ff */
[----:B------:R1:W2:Y:S01]  /*b500*/  LDC.64 R2, c[0x4][R0] ;  /* 0x0100000000027b82 */ /* 0x0002a20000000a00 */
[----:B------:R-:W3:Y:S01]  /*b510*/  LDCU.64 UR6, c[0x4][0x128] ;  /* 0x01002500ff0677ac */ /* 0x000ee20008000a00 */
[----:B------:R-:W-:Y:S01]  /*b520*/  IMAD.MOV.U32 R13, RZ, RZ, RZ ;  /* 0x000000ffff0d7224 */ /* 0x000fe200078e00ff */
[----:B------:R-:W4:Y:S01]  /*b530*/  LDCU.64 UR8, c[0x4][0x20] ;  /* 0x01000400ff0877ac */ /* 0x000f220008000a00 */
[----:B0-----:R-:W-:Y:S01]  /*b540*/  MOV R4, UR4 ;  /* 0x0000000400047c02 */ /* 0x001fe20008000f00 */
[----:B------:R-:W-:-:S02]  /*b550*/  IMAD.U32 R5, RZ, RZ, UR5 ;  /* 0x00000005ff057e24 */ /* 0x000fc4000f8e00ff */
[----:B---3--:R-:W-:Y:S01]  /*b560*/  IMAD.U32 R6, RZ, RZ, UR6 ;  /* 0x00000006ff067e24 */ /* 0x008fe2000f8e00ff */
[----:B------:R-:W-:Y:S01]  /*b570*/  MOV R7, UR7 ;  /* 0x0000000700077c02 */ /* 0x000fe20008000f00 */
[----:B----4-:R-:W-:Y:S02]  /*b580*/  IMAD.U32 R10, RZ, RZ, UR8 ;  /* 0x00000008ff0a7e24 */ /* 0x010fe4000f8e00ff */
[----:B-1----:R-:W-:-:S07]  /*b590*/  IMAD.U32 R11, RZ, RZ, UR9 ;  /* 0x00000009ff0b7e24 */ /* 0x002fce000f8e00ff */
[----:B------:R-:W-:-:S07]  /*b5a0*/  LEPC R20, `(.L_x_2601) ;  /* 0x000000001014794e */ /* 0x000fce0000000000 */
[----:B--2---:R-:W-:Y:S05]  /*b5b0*/  CALL.ABS.NOINC R2 ;  /* 0x0000000002007343 */ /* 0x004fea0003c00000 */
.L_x_2601:
[----:B------:R-:W-:Y:S01]  /*b5c0*/  PRMT R0, RZ, 0x7610, R0 ;  /* 0x00007610ff007816 */ /* 0x000fe20000000000 */
[----:B------:R-:W-:Y:S06]  /*b5d0*/  BRA `(.L_x_2574) ;  /* 0x00000000001c7947 */ /* 0x000fec0003800000 */
.L_x_2598:
[----:B------:R-:W2:Y:S02]  /*b5e0*/  LDG.E.64 R2, desc[UR36][R2.64] ;  /* 0x0000002402027981 */ /* 0x000ea4000c1e1b00 */
[----:B--2---:R-:W0:Y:S02]  /*b5f0*/  I2F.U64 R0, R2 ;  /* 0x0000000200007312 */ /* 0x004e240000301000 */
[----:B0-----:R-:W-:Y:S01]  /*b600*/  F2FP.BF16.F32.PACK_AB R0, RZ, R0 ;  /* 0x00000000ff00723e */ /* 0x001fe200000010ff */
[----:B------:R-:W-:Y:S06]  /*b610*/  BRA `(.L_x_2574) ;  /* 0x00000000000c7947 */ /* 0x000fec0003800000 */
.L_x_2597:
[----:B------:R-:W2:Y:S02]  /*b620*/  LDG.E R2, desc[UR36][R2.64] ;  /* 0x0000002402027981 */ /* 0x000ea4000c1e1900 */
[----:B--2---:R-:W-:-:S04]  /*b630*/  I2FP.F32.U32 R0, R2 ;  /* 0x0000000200007245 */ /* 0x004fc80000201000 */
[----:B------:R-:W-:-:S07]  /*b640*/  F2FP.BF16.F32.PACK_AB R0, RZ, R0 ;  /* 0x00000000ff00723e */ /* 0x000fce00000010ff */
.L_x_2574:
[----:B------:R-:W1:Y:S01]  /*b650*/  LDCU UR4, c[0x0][0x590] ;  /* 0x0000b200ff0477ac */ /* 0x000e620008000800 */
[----:B-----5:R-:W-:-:S05]  /*b660*/  SHF.L.U32 R0, R0, 0x10, RZ ;  /* 0x0000001000007819 */ /* 0x020fca00000006ff */
[----:B-1----:R-:W-:Y:S01]  /*b670*/  FADD.FTZ R0, R0, UR4 ;  /* 0x0000000400007e21 */ /* 0x002fe20008010000 */
[----:B------:R-:W-:-:S03]  /*b680*/  UPRMT UR4, UR41, 0x9910, URZ ;  /* 0x0000991029047896 */ /* 0x000fc600080000ff */
[----:B0-----:R0:W1:Y:S01]  /*b690*/  MUFU.RSQ R2, R0 ;  /* 0x0000000000027308 */ /* 0x0010620000001400 */
[----:B------:R-:W-:-:S09]  /*b6a0*/  UISETP.GT.AND UP0, UPT, UR4, 0x9, UPT ;  /* 0x000000090400788c */ /* 0x000fd2000bf04270 */
[----:B0-----:R-:W-:Y:S05]  /*b6b0*/  BRA.U UP0, `(.L_x_2602) ;  /* 0x0000000100e87547 */ /* 0x001fea000b800000 */
        /* <DEDUP_REMOVED lines=8> */
[----:B-1----:R-:W0:Y:S02]  /*b740*/  F2I.FTZ.TRUNC.NTZ R3, R2 ;  /* 0x0000000200037305 */ /* 0x002e24000021f100 */
[----:B0-----:R-:W-:Y:S01]  /*b750*/  STG.E.U8 desc[UR36][R16.64], R3 ;  /* 0x0000000310007986 */ /* 0x001fe2000c101124 */
[----:B------:R-:W-:Y:S05]  /*b760*/  EXIT ;  /* 0x000000000000794d */ /* 0x000fea0003800000 */
.L_x_2605:
[----:B-1----:R-:W0:Y:S02]  /*b770*/  F2I.S64.TRUNC R2, R2 ;  /* 0x0000000200027311 */ /* 0x002e24000020d900 */
[----:B0-----:R-:W-:-:S05]  /*b780*/  IMAD.MOV.U32 R5, RZ, RZ, R2 ;  /* 0x000000ffff057224 */ /* 0x001fca00078e0002 */
[----:B------:R-:W-:Y:S01]  /*b790*/  STG.E.U8 desc[UR36][R16.64], R5 ;  /* 0x0000000510007986 */ /* 0x000fe2000c101124 */
[----:B------:R-:W-:Y:S05]  /*b7a0*/  EXIT ;  /* 0x000000000000794d */ /* 0x000fea0003800000 */
.L_x_2604:
[----:B------:R-:W-:-:S09]  /*b7b0*/  UISETP.NE.AND UP0, UPT, UR4, 0x2, UPT ;  /* 0x000000020400788c */ /* 0x000fd2000bf05270 */
[----:B------:R-:W-:Y:S05]  /*b7c0*/  BRA.U !UP0, `(.L_x_2607) ;  /* 0x0000000108287547 */ /* 0x000fea000b800000 */
[----:B------:R-:W-:-:S09]  /*b7d0*/  UISETP.NE.AND UP0, UPT, UR4, 0x3, UPT ;  /* 0x000000030400788c */ /* 0x000fd2000bf05270 */
[----:B------:R-:W-:Y:S05]  /*b7e0*/  BRA.U !UP0, `(.L_x_2608) ;  /* 0x0000000108147547 */ /* 0x000fea000b800000 */
[----:B------:R-:W-:-:S09]  /*b7f0*/  UISETP.NE.AND UP0, UPT, UR4, 0x4, UPT ;  /* 0x000000040400788c */ /* 0x000fd2000bf05270 */
[----:B------:R-:W-:Y:S05]  /*b800*/  BRA.U UP0, `(.L_x_2606) ;  /* 0x0000000900387547 */ /* 0x000fea000b800000 */
[----:B-1----:R-:W0:Y:S02]  /*b810*/  F2I.S64.TRUNC R2, R2 ;  /* 0x0000000200027311 */ /* 0x002e24000020d900 */
[----:B0-----:R-:W-:Y:S01]  /*b820*/  STG.E.64 desc[UR36][R16.64], R2 ;  /* 0x0000000210007986 */ /* 0x001fe2000c101b24 */
[----:B------:R-:W-:Y:S05]  /*b830*/  EXIT ;  /* 0x000000000000794d */ /* 0x000fea0003800000 */
.L_x_2608:
[----:B-1----:R-:W0:Y:S02]  /*b840*/  F2I.FTZ.TRUNC.NTZ R3, R2 ;  /* 0x0000000200037305 */ /* 0x002e24000021f100 */
[----:B0-----:R-:W-:Y:S01]  /*b850*/  STG.E desc[UR36][R16.64], R3 ;  /* 0x0000000310007986 */ /* 0x001fe2000c101924 */
[----:B------:R-:W-:Y:S05]  /*b860*/  EXIT ;  /* 0x000000000000794d */ /* 0x000fea0003800000 */
.L_x_2607:
[----:B-1----:R-:W0:Y:S02]  /*b870*/  F2I.FTZ.TRUNC.NTZ R3, R2 ;  /* 0x0000000200037305 */ /* 0x002e24000021f100 */
[----:B0-----:R-:W-:Y:S01]  /*b880*/  STG.E.U16 desc[UR36][R16.64], R3 ;  /* 0x0000000310007986 */ /* 0x001fe2000c101524 */
[----:B------:R-:W-:Y:S05]  /*b890*/  EXIT ;  /* 0x000000000000794d */ /* 0x000fea0003800000 */
.L_x_2603:
[----:B------:R-:W-:-:S09]  /*b8a0*/  UISETP.GT.AND UP0, UPT, UR4, 0x6, UPT ;  /* 0x000000060400788c */ /* 0x000fd2000bf04270 */
[----:B------:R-:W-:Y:S05]  /*b8b0*/  BRA.U UP0, `(.L_x_2609) ;  /* 0x0000000100247547 */ /* 0x000fea000b800000 */
[----:B------:R-:W-:-:S09]  /*b8c0*/  UISETP.NE.AND UP0, UPT, UR4, 0x5, UPT ;  /* 0x000000050400788c */ /* 0x000fd2000bf05270 */
[----:B------:R-:W-:Y:S05]  /*b8d0*/  BRA.U !UP0, `(.L_x_2610) ;  /* 0x0000000108107547 */ /* 0x000fea000b800000 */
[----:B------:R-:W-:-:S09]  /*b8e0*/  UISETP.NE.AND UP0, UPT, UR4, 0x6, UPT ;  /* 0x000000060400788c */ /* 0x000fd2000bf05270 */
[----:B------:R-:W-:Y:S05]  /*b8f0*/  BRA.U UP0, `(.L_x_2606) ;  /* 0x0000000500fc7547 */ /* 0x000fea000b800000 */
[----:B-1----:R-:W-:Y:S01]  /*b900*/  STG.E desc[UR36][R16.64], R2 ;  /* 0x0000000210007986 */ /* 0x002fe2000c101924 */
[----:B------:R-:W-:Y:S05]  /*b910*/  EXIT ;  /* 0x000000000000794d */ /* 0x000fea0003800000 */
.L_x_2610:
[----:B-1----:R-:W-:-:S05]  /*b920*/  F2FP.F16.F32.PACK_AB R2, RZ, R2 ;  /* 0x00000002ff02723e */ /* 0x002fca00000000ff */
[----:B------:R-:W-:Y:S01]  /*b930*/  STG.E.U16 desc[UR36][R16.64], R2 ;  /* 0x0000000210007986 */ /* 0x000fe2000c101524 */
[----:B------:R-:W-:Y:S05]  /*b940*/  EXIT ;  /* 0x000000000000794d */ /* 0x000fea0003800000 */
.L_x_2609:
[----:B------:R-:W-:-:S09]  /*b950*/  UISETP.NE.AND UP0, UPT, UR4, 0x7, UPT ;  /* 0x000000070400788c */ /* 0x000fd2000bf05270 */
[----:B------:R-:W-:Y:S05]  /*b960*/  BRA.U !UP0, `(.L_x_2611) ;  /* 0x00000001082c7547 */ /* 0x000fea000b800000 */
[----:B------:R-:W-:-:S09]  /*b970*/  UISETP.NE.AND UP0, UPT, UR4, 0x8, UPT ;  /* 0x000000080400788c */ /* 0x000fd2000bf05270 */
[----:B------:R-:W-:Y:S05]  /*b980*/  BRA.U !UP0, `(.L_x_2612) ;  /* 0x0000000108147547 */ /* 0x000fea000b800000 */
[----:B------:R-:W-:-:S09]  /*b990*/  UISETP.NE.AND UP0, UPT, UR4, 0x9, UPT ;  /* 0x000000090400788c */ /* 0x000fd2000bf05270 */
[----:B------:R-:W-:Y:S05]  /*b9a0*/  BRA.U UP0, `(.L_x_2606) ;  /* 0x0000000500d07547 */ /* 0x000fea000b800000 */
[----:B------:R-:W-:-:S05]  /*b9b0*/  IMAD.MOV.U32 R3, RZ, RZ, RZ ;  /* 0x000000ffff037224 */ /* 0x000fca00078e00ff */
[----:B-1----:R-:W-:Y:S01]  /*b9c0*/  STG.E.64 desc[UR36][R16.64], R2 ;  /* 0x0000000210007986 */ /* 0x002fe2000c101b24 */
[----:B------:R-:W-:Y:S05]  /*b9d0*/  EXIT ;  /* 0x000000000000794d */ /* 0x000fea0003800000 */
.L_x_2612:
[----:B-1----:R-:W-:-:S04]  /*b9e0*/  F2FP.F16.F32.PACK_AB R3, RZ, R2 ;  /* 0x00000002ff03723e */ /* 0x002fc800000000ff */
[----:B------:R-:W-:-:S05]  /*b9f0*/  PRMT R3, R3, 0x5410, RZ ;  /* 0x0000541003037816 */ /* 0x000fca00000000ff */
[----:B------:R-:W-:Y:S01]  /*ba00*/  STG.E desc[UR36][R16.64], R3 ;  /* 0x0000000310007986 */ /* 0x000fe2000c101924 */
[----:B------:R-:W-:Y:S05]  /*ba10*/  EXIT ;  /* 0x000000000000794d */ /* 0x000fea0003800000 */
.L_x_2611:
[----:B-1----:R-:W-:-:S06]  /*ba20*/  FMUL.FTZ R2, R2, 1 ;  /* 0x3f80000002027820 */ /* 0x002fcc0000410000 */
[----:B------:R-:W0:Y:S02]  /*ba30*/  F2F.F64.F32 R2, R2 ;  /* 0x0000000200027310 */ /* 0x000e240000201800 */
[----:B0-----:R-:W-:Y:S01]  /*ba40*/  STG.E.64 desc[UR36][R16.64], R2 ;  /* 0x0000000210007986 */ /* 0x001fe2000c101b24 */
[----:B------:R-:W-:Y:S05]  /*ba50*/  EXIT ;  /* 0x000000000000794d */ /* 0x000fea0003800000 */
.L_x_2602:
        /* <DEDUP_REMOVED lines=10> */
[----:B-1----:R-:W0:Y:S02]  /*bb00*/  F2I.FTZ.U32.TRUNC.NTZ R3, R2 ;  /* 0x0000000200037305 */ /* 0x002e24000021f000 */
[----:B0-----:R-:W-:Y:S01]  /*bb10*/  STG.E.U16 desc[UR36][R16.64], R3 ;  /* 0x0000000310007986 */ /* 0x001fe2000c101524 */
[----:B------:R-:W-:Y:S05]  /*bb20*/  EXIT ;  /* 0x000000000000794d */ /* 0x000fea0003800000 */
.L_x_2616:
[----:B-1----:R-:W-:Y:S01]  /*bb30*/  LOP3.LUT R4, R2, 0x7fffffff, RZ, 0xc0, !PT ;  /* 0x7fffffff02047812 */ /* 0x002fe200078ec0ff */
        /* <DEDUP_REMOVED lines=11> */
[----:B------:R-:W-:Y:S01]  /*bbf0*/  FADD.FTZ R0, R4, 8192 ;  /* 0x4600000004007421 */ /* 0x000fe20000010000 */
[----:B------:R-:W-:-:S04]  /*bc00*/  PRMT R8, RZ, 0x7610, R8 ;  /* 0x00007610ff087816 */ /* 0x000fc80000000008 */
[----:B------:R-:W-:-:S13]  /*bc10*/  LOP3.LUT P0, R3, R0, 0xff, RZ, 0xc0, !PT ;  /* 0x000000ff00037812 */ /* 0x000fda000780c0ff */
[----:B------:R-:W-:Y:S05]  /*bc20*/  @!P0 BRA `(.L_x_2618) ;  /* 0x00000000000c8947 */ /* 0x000fea0003800000 */
.L_x_2619:
[----:B------:R-:W-:-:S04]  /*bc30*/  SHF.R.U32.HI R2, RZ, 0x18, R2 ;  /* 0x00000018ff027819 */ /* 0x000fc80000011602 */
[----:B------:R-:W-:-:S04]  /*bc40*/  LOP3.LUT R2, R3, 0x80, R2, 0xf8, !PT ;  /* 0x0000008003027812 */ /* 0x000fc800078ef802 */
[----:B------:R-:W-:-:S07]  /*bc50*/  PRMT R8, R2, 0x7610, R8 ;  /* 0x0000761002087816 */ /* 0x000fce0000000008 */
.L_x_2618:
[----:B------:R-:W-:Y:S05]  /*bc60*/  BSYNC.RECONVERGENT B0 ;  /* 0x0000000000007941 */ /* 0x000fea0003800200 */
.L_x_2617:
[----:B------:R-:W-:Y:S01]  /*bc70*/  STG.E.U8 desc[UR36][R16.64], R8 ;  /* 0x0000000810007986 */ /* 0x000fe2000c101124 */
[----:B------:R-:W-:Y:S05]  /*bc80*/  EXIT ;  /* 0x000000000000794d */ /* 0x000fea0003800000 */
.L_x_2615:
[----:B-1----:R-:W-:Y:S01]  /*bc90*/  LOP3.LUT R4, R2, 0x7fffffff, RZ, 0xc0, !PT ;  /* 0x7fffffff02047812 */ /* 0x002fe200078ec0ff */
        /* <DEDUP_REMOVED lines=15> */
.L_x_2622:
[----:B------:R-:W-:-:S04]  /*bd90*/  SHF.R.U32.HI R2, RZ, 0x18, R2 ;  /* 0x00000018ff027819 */ /* 0x000fc80000011602 */
[----:B------:R-:W-:-:S04]  /*bda0*/  LOP3.LUT R3, R3, 0x80, R2, 0xf8, !PT ;  /* 0x0000008003037812 */ /* 0x000fc800078ef802 */
[----:B------:R-:W-:-:S07]  /*bdb0*/  PRMT R8, R3, 0x7610, R8 ;  /* 0x0000761003087816 */ /* 0x000fce0000000008 */
.L_x_2621:
[----:B------:R-:W-:Y:S05]  /*bdc0*/  BSYNC.RECONVERGENT B0 ;  /* 0x0000000000007941 */ /* 0x000fea0003800200 */
.L_x_2620:
[----:B------:R-:W-:Y:S01]  /*bdd0*/  STG.E.U8 desc[UR36][R16.64], R8 ;  /* 0x0000000810007986 */ /* 0x000fe2000c101124 */
[----:B------:R-:W-:Y:S05]  /*bde0*/  EXIT ;  /* 0x000000000000794d */ /* 0x000fea0003800000 */
.L_x_2614:
[----:B------:R-:W-:-:S09]  /*bdf0*/  UISETP.NE.AND UP0, UPT, UR4, 0x1c, UPT ;  /* 0x0000001c0400788c */ /* 0x000fd2000bf05270 */
[----:B------:R-:W-:Y:S05]  /*be00*/  BRA.U !UP0, `(.L_x_2623) ;  /* 0x0000000108587547 */ /* 0x000fea000b800000 */
[----:B------:R-:W-:-:S09]  /*be10*/  UISETP.NE.AND UP0, UPT, UR4, 0x1d, UPT ;  /* 0x0000001d0400788c */ /* 0x000fd2000bf05270 */
[----:B------:R-:W-:Y:S05]  /*be20*/  BRA.U !UP0, `(.L_x_2624) ;  /* 0x0000000108447547 */ /* 0x000fea000b800000 */
[----:B------:R-:W-:-:S09]  /*be30*/  UISETP.NE.AND UP0, UPT, UR4, 0x2c, UPT ;  /* 0x0000002c0400788c */ /* 0x000fd2000bf05270 */
[----:B------:R-:W-:Y:S05]  /*be40*/  BRA.U UP0, `(.L_x_2606) ;  /* 0x0000000100a87547 */ /* 0x000fea000b800000 */
[----:B-1----:R-:W-:-:S04]  /*be50*/  SHF.R.U32.HI R4, RZ, 0x17, R2 ;  /* 0x00000017ff047819 */ /* 0x002fc80000011602 */
        /* <DEDUP_REMOVED lines=12> */
[----:B------:R-:W-:Y:S01]  /*bf20*/  STG.E.U8 desc[UR36][R16.64], R3 ;  /* 0x0000000310007986 */ /* 0x000fe2000c101124 */
[----:B------:R-:W-:Y:S05]  /*bf30*/  EXIT ;  /* 0x000000000000794d */ /* 0x000fea0003800000 */
.L_x_2624:
[----:B-1----:R-:W0:Y:S02]  /*bf40*/  F2I.U64.TRUNC R2, R2 ;  /* 0x0000000200027311 */ /* 0x002e24000020d800 */
[----:B0-----:R-:W-:Y:S01]  /*bf50*/  STG.E.64 desc[UR36][R16.64], R2 ;  /* 0x0000000210007986 */ /* 0x001fe2000c101b24 */
[----:B------:R-:W-:Y:S05]  /*bf60*/  EXIT ;  /* 0x000000000000794d */ /* 0x000fea0003800000 */
.L_x_2623:
[----:B-1----:R-:W0:Y:S02]  /*bf70*/  F2I.FTZ.U32.TRUNC.NTZ R3, R2 ;  /* 0x0000000200037305 */ /* 0x002e24000021f000 */
[----:B0-----:R-:W-:Y:S01]  /*bf80*/  STG.E desc[UR36][R16.64], R3 ;  /* 0x0000000310007986 */ /* 0x001fe2000c101924 */
[----:B------:R-:W-:Y:S05]  /*bf90*/  EXIT ;  /* 0x000000000000794d */ /* 0x000fea0003800000 */
.L_x_2613:
[----:B------:R-:W-:-:S09]  /*bfa0*/  UISETP.GT.AND UP0, UPT, UR4, 0xe, UPT ;  /* 0x0000000e0400788c */ /* 0x000fd2000bf04270 */
[----:B------:R-:W-:Y:S05]  /*bfb0*/  BRA.U UP0, `(.L_x_2625) ;  /* 0x0000000100347547 */ /* 0x000fea000b800000 */
[----:B------:R-:W-:-:S09]  /*bfc0*/  UISETP.NE.AND UP0, UPT, UR4, 0xa, UPT ;  /* 0x0000000a0400788c */ /* 0x000fd2000bf05270 */
[----:B------:R-:W-:Y:S05]  /*bfd0*/  BRA.U !UP0, `(.L_x_2626) ;  /* 0x0000000108187547 */ /* 0x000fea000b800000 */
[----:B------:R-:W-:-:S09]  /*bfe0*/  UISETP.NE.AND UP0, UPT, UR4, 0xb, UPT ;  /* 0x0000000b0400788c */ /* 0x000fd2000bf05270 */
[----:B------:R-:W-:Y:S05]  /*bff0*/  BRA.U UP0, `(.L_x_2606) ;  /* 0x00000001003c7547 */ /* 0x000fea000b800000 */
[----:B-1----:R-:W-:-:S04]  /*c000*/  FSETP.NEU.FTZ.AND P0, PT, R2, RZ, PT ;  /* 0x000000ff0200720b */ /* 0x002fc80003f1d000 */
[----:B------:R-:W-:-:S05]  /*c010*/  SEL R3, RZ, 0x1, !P0 ;  /* 0x00000001ff037807 */ /* 0x000fca0004000000 */
[----:B------:R-:W-:Y:S01]  /*c020*/  STG.E.U8 desc[UR36][R16.64], R3 ;  /* 0x0000000310007986 */ /* 0x000fe2000c101124 */
[----:B------:R-:W-:Y:S05]  /*c030*/  EXIT ;  /* 0x000000000000794d */ /* 0x000fea0003800000 */
.L_x_2626:
[----:B-1----:R-:W-:Y:S01]  /*c040*/  FMUL.FTZ R4, R2, 1 ;  /* 0x3f80000002047820 */ /* 0x002fe20000410000 */
[----:B------:R-:W-:-:S05]  /*c050*/  CS2R R6, SRZ ;  /* 0x0000000000067805 */ /* 0x000fca000001ff00 */
[----:B------:R-:W0:Y:S02]  /*c060*/  F2F.F64.F32 R4, R4 ;  /* 0x0000000400047310 */ /* 0x000e240000201800 */
[----:B0-----:R-:W-:Y:S01]  /*c070*/  STG.E.128 desc[UR36][R16.64], R4 ;  /* 0x0000000410007986 */ /* 0x001fe2000c101d24 */
[----:B------:R-:W-:Y:S05]  /*c080*/  EXIT ;  /* 0x000000000000794d */ /* 0x000fea0003800000 */
.L_x_2625:
[----:B------:R-:W-:-:S09]  /*c090*/  UISETP.NE.AND UP0, UPT, UR4, 0xf, UPT ;  /* 0x0000000f0400788c */ /* 0x000fd2000bf05270 */
[----:B------:R-:W-:Y:S05]  /*c0a0*/  BRA.U !UP0, `(.L_x_2627) ;  /* 0x0000000108e07547 */ /* 0x000fea000b800000 */
[----:B------:R-:W-:-:S09]  /*c0b0*/  UISETP.NE.AND UP0, UPT, UR4, 0x17, UPT ;  /* 0x000000170400788c */ /* 0x000fd2000bf05270 */
[----:B------:R-:W-:Y:S05]  /*c0c0*/  BRA.U !UP0, `(.L_x_2628) ;  /* 0x00000001088c7547 */ /* 0x000fea000b800000 */
[----:B------:R-:W-:-:S09]  /*c0d0*/  UISETP.NE.AND UP0, UPT, UR4, 0x18, UPT ;  /* 0x000000180400788c */ /* 0x000fd2000bf05270 */
[----:B------:R-:W-:Y:S05]  /*c0e0*/  BRA.U !UP0, `(.L_x_2629) ;  /* 0x0000000108447547 */ /* 0x000fea000b800000 */
.L_x_2606:
[----:B------:R-:W-:Y:S01]  /*c0f0*/  MOV R0, 0x130 ;  /* 0x0000013000007802 */ /* 0x000fe20000000f00 */
[----:B------:R-:W0:Y:S01]  /*c100*/  LDCU.64 UR4, c[0x4][0x120] ;  /* 0x01002400ff0477ac */ /* 0x000e220008000a00 */
[----:B------:R-:W-:Y:S02]  /*c110*/  HFMA2 R8, -RZ, RZ, 0, 6.020069122314453125e-06 ;  /* 0x00000065ff087431 */ /* 0x000fe400000001ff */
[----:B------:R-:W-:Y:S01]  /*c120*/  IMAD.MOV.U32 R12, RZ, RZ, 0x1 ;  /* 0x00000001ff0c7424 */ /* 0x000fe200078e00ff */
[----:B-1----:R1:W2:Y:S01]  /*c130*/  LDC.64 R2, c[0x4][R0] ;  /* 0x0100000000027b82 */ /* 0x0022a20000000a00 */
        /* <DEDUP_REMOVED lines=11> */
.L_x_2630:
[----:B------:R-:W-:Y:S05]  /*c1f0*/  EXIT ;  /* 0x000000000000794d */ /* 0x000fea0003800000 */
.L_x_2629:
[----:B-1----:R-:W-:Y:S01]  /*c200*/  LOP3.LUT R4, R2, 0x7fffffff, RZ, 0xc0, !PT ;  /* 0x7fffffff02047812 */ /* 0x002fe200078ec0ff */
[----:B------:R-:W-:Y:S01]  /*c210*/  BSSY.RECONVERGENT B0, `(.L_x_2631) ;  /* 0x000000b000007945 */ /* 0x000fe20003800200 */
[----:B------:R-:W-:Y:S02]  /*c220*/  SHF.R.U32.HI R5, RZ, 0x18, R2 ;  /* 0x00000018ff057819 */ /* 0x000fe40000011602 */
[----:B------:R-:W-:Y:S02]  /*c230*/  ISETP.GT.U32.AND P0, PT, R4, 0x43efffff, PT ;  /* 0x43efffff0400780c */ /* 0x000fe40003f04070 */
[----:B------:R-:W-:-:S11]  /*c240*/  MOV R0, 0x7f ;  /* 0x0000007f00007802 */ /* 0x000fd60000000f00 */
[----:B------:R-:W-:Y:S05]  /*c250*/  @P0 BRA `(.L_x_2632) ;  /* 0x0000000000180947 */ /* 0x000fea0003800000 */
[----:B------:R-:W-:-:S13]  /*c260*/  ISETP.GE.U32.AND P0, PT, R4, 0x3c800000, PT ;  /* 0x3c8000000400780c */ /* 0x000fda0003f06070 */
[----:B------:R-:W-:-:S04]  /*c270*/  @P0 SHF.R.U32.HI R0, RZ, 0x14, R2 ;  /* 0x00000014ff000819 */ /* 0x000fc80000011602 */
[----:B------:R-:W-:-:S04]  /*c280*/  @P0 LOP3.LUT R3, R0, 0x1, RZ, 0xc0, !PT ;  /* 0x0000000100030812 */ /* 0x000fc800078ec0ff */
[----:B------:R-:W-:-:S04]  /*c290*/  @P0 IADD3 R0, PT, PT, R2, 0x407ffff, R3 ;  /* 0x0407ffff02000810 */ /* 0x000fc80007ffe003 */
[----:B------:R-:W-:Y:S01]  /*c2a0*/  @P0 SHF.R.U32.HI R0, RZ, 0x14, R0 ;  /* 0x00000014ff000819 */ /* 0x000fe20000011600 */
[----:B------:R-:W-:-:S07]  /*c2b0*/  @!P0 FADD.FTZ R0, R4, 16384 ;  /* 0x4680000004008421 */ /* 0x000fce0000010000 */
.L_x_2632:
[----:B------:R-:W-:Y:S05]  /*c2c0*/  BSYNC.RECONVERGENT B0 ;  /* 0x0000000000007941 */ /* 0x000fea0003800200 */
.L_x_2631:
[----:B------:R-:W-:-:S05]  /*c2d0*/  LOP3.LUT R3, R0, 0x80, R5, 0xf8, !PT ;  /* 0x0000008000037812 */ /* 0x000fca00078ef805 */
[----:B------:R-:W-:Y:S01]  /*c2e0*/  STG.E.U8 desc[UR36][R16.64], R3 ;  /* 0x0000000310007986 */ /* 0x000fe2000c101124 */
[----:B------:R-:W-:Y:S05]  /*c2f0*/  EXIT ;  /* 0x000000000000794d */ /* 0x000fea0003800000 */
.L_x_2628:
[----:B-1----:R-:W-:Y:S01]  /*c300*/  LOP3.LUT R4, R2, 0x7fffffff, RZ, 0xc0, !PT ;  /* 0x7fffffff02047812 */ /* 0x002fe200078ec0ff */
        /* <DEDUP_REMOVED lines=10> */
.L_x_2634:
[----:B------:R-:W-:Y:S01]  /*c3b0*/  IMAD.MOV.U32 R0, RZ, RZ, 0x7f ;  /* 0x0000007fff007424 */ /* 0x000fe200078e00ff */
[----:B------:R-:W-:-:S04]  /*c3c0*/  ISETP.GT.U32.AND P0, PT, R4, 0x7f800000, PT ;  /* 0x7f8000000400780c */ /* 0x000fc80003f04070 */
[----:B------:R-:W-:-:S09]  /*c3d0*/  SEL R0, R0, 0x7c, P0 ;  /* 0x0000007c00007807 */ /* 0x000fd20000000000 */
.L_x_2635:
[----:B------:R-:W-:Y:S05]  /*c3e0*/  BSYNC.RECONVERGENT B0 ;  /* 0x0000000000007941 */ /* 0x000fea0003800200 */
.L_x_2633:
[----:B------:R-:W-:-:S04]  /*c3f0*/  SHF.R.U32.HI R3, RZ, 0x18, R2 ;  /* 0x00000018ff037819 */ /* 0x000fc80000011602 */
[----:B------:R-:W-:-:S05]  /*c400*/  LOP3.LUT R3, R0, 0x80, R3, 0xf8, !PT ;  /* 0x0000008000037812 */ /* 0x000fca00078ef803 */
[----:B------:R-:W-:Y:S01]  /*c410*/  STG.E.U8 desc[UR36][R16.64], R3 ;  /* 0x0000000310007986 */ /* 0x000fe2000c101124 */
[----:B------:R-:W-:Y:S05]  /*c420*/  EXIT ;  /* 0x000000000000794d */ /* 0x000fea0003800000 */
.L_x_2627:
[----:B-1----:R-:W-:-:S05]  /*c430*/  F2FP.BF16.F32.PACK_AB R2, RZ, R2 ;  /* 0x00000002ff02723e */ /* 0x002fca00000010ff */
[----:B------:R-:W-:Y:S01]  /*c440*/  STG.E.U16 desc[UR36][R16.64], R2 ;  /* 0x0000000210007986 */ /* 0x000fe2000c101524 */
[----:B------:R-:W-:Y:S05]  /*c450*/  EXIT ;  /* 0x000000000000794d */ /* 0x000fea0003800000 */
.L_x_2636:
        /* <DEDUP_REMOVED lines=10> */
.L_x_27380:


//--------------------- .text._ZN2at6native27unrolled_elementwise_kernelIZZZNS0_49_GLOBAL__N__b919a28f_16_Normalization_cu_5c38458722batch_norm_calc_invstdERKNS_6TensorES5_dENKUlvE_clEvENKUlvE2_clEvEUlN3c108BFloat16EE_St5arrayIPcLm2EELi4E23TrivialOffsetCalculatorILi1EjESF_NS0_6memory12LoadWithCastILi1EEENSG_13StoreWithCastILi1EEEEEviT_T0_T2_T3_T4_T5_ --------------------------
	.section	.text._ZN2at6native27unrolled_elementwise_kernelIZZZNS0_49_GLOBAL__N__b919a28f_16_Normalization_cu_5c38458722batch_norm_calc_invstdERKNS_6TensorES5_dENKUlvE_clEvENKUlvE2_clEvEUlN3c108BFloat16EE_St5arrayIPcLm2EELi4E23TrivialOffsetCalculatorILi1EjESF_NS0_6memory12LoadWithCastILi1EEENSG_13StoreWithCastILi1EEEEEviT_T0_T2_T3_T4_T5_,"ax",@progbits
	.align	128
        .global         _ZN2at6native27unrolled_elementwise_kernelIZZZNS0_49_GLOBAL__N__b919a28f_16_Normalization_cu_5c38458722batch_norm_calc_invstdERKNS_6TensorES5_dENKUlvE_clEvENKUlvE2_clEvEUlN3c108BFloat16EE_St5arrayIPcLm2EELi4E23TrivialOffsetCalculatorILi1EjESF_NS0_6memory12LoadWithCastILi1EEENSG_13StoreWithCastILi1EEEEEviT_T0_T2_T3_T4_T5_
        .type           _ZN2at6native27unrolled_elementwise_kernelIZZZNS0_49_GLOBAL__N__b919a28f_16_Normalization_cu_5c38458722batch_norm_calc_invstdERKNS_6TensorES5_dENKUlvE_clEvENKUlvE2_clEvEUlN3c108BFloat16EE_St5arrayIPcLm2EELi4E23TrivialOffsetCalculatorILi1EjESF_NS0_6memory12LoadWithCastILi1EEENSG_13StoreWithCastILi1EEEEEviT_T0_T2_T3_T4_T5_,@function
        .size           _ZN2at6native27unrolled_elementwise_kernelIZZZNS0_49_GLOBAL__N__b919a28f_16_Normalization_cu_5c38458722batch_norm_calc_invstdERKNS_6TensorES5_dENKUlvE_clEvENKUlvE2_clEvEUlN3c108BFloat16EE_St5arrayIPcLm2EELi4E23TrivialOffsetCalculatorILi1EjESF_NS0_6memory12LoadWithCastILi1EEENSG_13StoreWithCastILi1EEEEEviT_T0_T2_T3_T4_T5_,(.L_x_27381 - _ZN2at6native27unrolled_elementwise_kernelIZZZNS0_49_GLOBAL__N__b919a28f_16_Normalization_cu_5c38458722batch_norm_calc_invstdERKNS_6TensorES5_dENKUlvE_clEvENKUlvE2_clEvEUlN3c108BFloat16EE_St5arrayIPcLm2EELi4E23TrivialOffsetCalculatorILi1EjESF_NS0_6memory12LoadWithCastILi1EEENSG_13StoreWithCastILi1EEEEEviT_T0_T2_T3_T4_T5_)
        .other          _ZN2at6native27unrolled_elementwise_kernelIZZZNS0_49_GLOBAL__N__b919a28f_16_Normalization_cu_5c38458722batch_norm_calc_invstdERKNS_6TensorES5_dENKUlvE_clEvENKUlvE2_clEvEUlN3c108BFloat16EE_St5arrayIPcLm2EELi4E23TrivialOffsetCalculatorILi1EjESF_NS0_6memory12LoadWithCastILi1EEENSG_13StoreWithCastILi1EEEEEviT_T0_T2_T3_T4_T5_,@"STO_CUDA_ENTRY STV_DEFAULT"
_ZN2at6native27unrolled_elementwise_kernelIZZZNS0_49_GLOBAL__N__b919a28f_16_Normalization_cu_5c38458722batch_norm_calc_invstdERKNS_6TensorES5_dENKUlvE_clEvENKUlvE2_clEvEUlN3c108BFloat16EE_St5arrayIPcLm2EELi4E23TrivialOffsetCalculatorILi1EjESF_NS0_6memory12LoadWithCastILi1EEENSG_13StoreWithCastILi1EEEEEviT_T0_T2_T3_T4_T5_:
.text._ZN2at6native27unrolled_elementwise_kernelIZZZNS0_49_GLOBAL__N__b919a28f_16_Normalization_cu_5c38458722batch_norm_calc_invstdERKNS_6TensorES5_dENKUlvE_clEvENKUlvE2_clEvEUlN3c108BFloat16EE_St5arrayIPcLm2EELi4E23TrivialOffsetCalculatorILi1EjESF_NS0_6memory12LoadWithCastILi1EEENSG_13StoreWithCastILi1EEEEEviT_T0_T2_T3_T4_T5_:
[----:B------:R-:W0:Y:S01]  /*0000*/  LDC R1, c[0x0][0x37c] ;  /* 0x0000df00ff017b82 */ /* 0x000e220000000800 */
[----:B------:R-:W1:Y:S07]  /*0010*/  S2R R2, SR_CTAID.X ;  /* 0x0000000000027919 */ /* 0x000e6e0000002500 */
[----:B------:R-:W1:Y:S01]  /*0020*/  LDC R17, c[0x0][0x380] ;  /* 0x0000e000ff117b82 */ /* 0x000e620000000800 */
[----:B------:R-:W2:Y:S01]  /*0030*/  LDCU.64 UR36, c[0x0][0x358] ;  /* 0x00006b00ff2477ac */ /* 0x000ea20008000a00 */
[----:B------:R-:W-:Y:S01]  /*0040*/  BSSY.RECONVERGENT B6, `(.L_x_2637) ;  /* 0x0000115000067945 */ /* 0x000fe20003800200 */
[----:B------:R-:W3:Y:S01]  /*0050*/  S2R R22, SR_TID.X ;  /* 0x0000000000167919 */ /* 0x000ee20000002100 */
[----:B------:R-:W-:Y:S01]  /*0060*/  PRMT R16, RZ, 0x7610, R16 ;  /* 0x00007610ff107816 */ /* 0x000fe20000000010 */
[----:B------:R-:W4:Y:S01]  /*0070*/  LDCU.U8 UR38, c[0x0][0x3ac] ;  /* 0x00007580ff2677ac */ /* 0x000f220008000000 */
[----:B-1----:R-:W-:-:S02]  /*0080*/  IMAD R17, R2, -0x200, R17 ;  /* 0xfffffe0002117824 */ /* 0x002fc400078e0211 */
[----:B---3--:R-:W-:-:S03]  /*0090*/  IMAD.MOV.U32 R25, RZ, RZ, R22 ;  /* 0x000000ffff197224 */ /* 0x008fc600078e0016 */
[----:B------:R-:W-:-:S13]  /*00a0*/  ISETP.GE.AND P0, PT, R22, R17, PT ;  /* 0x000000111600720c */ /* 0x000fda0003f06270 */
[----:B0-2-4-:R-:W-:Y:S05]  /*00b0*/  @P0 BRA `(.L_x_2638) ;  /* 0x0000001000340947 */ /* 0x015fea0003800000 */
[----:B------:R-:W0:Y:S01]  /*00c0*/  LDC.64 R4, c[0x0][0x3a0] ;  /* 0x0000e800ff047b82 */ /* 0x000e220000000a00 */
[----:B------:R-:W1:Y:S01]  /*00d0*/  LDCU UR5, c[0x0][0x3b0] ;  /* 0x00007600ff0577ac */ /* 0x000e620008000800 */
[----:B------:R-:W-:Y:S01]  /*00e0*/  IMAD R0, R2, 0x200, R25 ;  /* 0x0000020002007824 */ /* 0x000fe200078e0219 */
[----:B------:R-:W-:-:S04]  /*00f0*/  UPRMT UR4, UR38, 0x9910, URZ ;  /* 0x0000991026047896 */ /* 0x000fc800080000ff */
[----:B------:R-:W-:Y:S01]  /*0100*/  UISETP.GT.AND UP0, UPT, UR4, 0x9, UPT ;  /* 0x000000090400788c */ /* 0x000fe2000bf04270 */
[----:B-1----:R-:W-:-:S05]  /*0110*/  IMAD R3, R0, UR5, RZ ;  /* 0x0000000500037c24 */ /* 0x002fca000f8e02ff */
[----:B0-----:R-:W-:-:S05]  /*0120*/  IADD3 R4, P0, PT, R3, R4, RZ ;  /* 0x0000000403047210 */ /* 0x001fca0007f1e0ff */
[----:B------:R-:W-:Y:S01]  /*0130*/  IMAD.X R5, RZ, RZ, R5, P0 ;  /* 0x000000ffff057224 */ /* 0x000fe200000e0605 */
        /* <DEDUP_REMOVED lines=11> */
[----:B0-----:R-:W-:-:S04]  /*01f0*/  F2FP.BF16.F32.PACK_AB R0, RZ, R0 ;  /* 0x00000000ff00723e */ /* 0x001fc800000010ff */
[----:B------:R-:W-:Y:S01]  /*0200*/  PRMT R16, R0, 0x7610, R16 ;  /* 0x0000761000107816 */ /* 0x000fe20000000010 */
[----:B------:R-:W-:Y:S06]  /*0210*/  BRA `(.L_x_2644) ;  /* 0x0000000c00d87947 */ /* 0x000fec0003800000 */
.L_x_2642:
[----:B------:R-:W2:Y:S02]  /*0220*/  LDG.E.U8 R4, desc[UR36][R4.64] ;  /* 0x0000002404047981 */ /* 0x000ea4000c1e1100 */
[----:B--2---:R-:W-:-:S04]  /*0230*/  I2FP.F32.U32 R0, R4 ;  /* 0x0000000400007245 */ /* 0x004fc80000201000 */
[----:B------:R-:W-:-:S04]  /*0240*/  F2FP.BF16.F32.PACK_AB R0, RZ, R0 ;  /* 0x00000000ff00723e */ /* 0x000fc800000010ff */
[----:B------:R-:W-:Y:S01]  /*0250*/  PRMT R16, R0, 0x7610, R16 ;  /* 0x0000761000107816 */ /* 0x000fe20000000010 */
[----:B------:R-:W-:Y:S06]  /*0260*/  BRA `(.L_x_2644) ;  /* 0x0000000c00c47947 */ /* 0x000fec0003800000 */
.L_x_2641:
        /* <DEDUP_REMOVED lines=8> */
[----:B0-----:R-:W-:-:S04]  /*02f0*/  F2FP.BF16.F32.PACK_AB R0, RZ, R0 ;  /* 0x00000000ff00723e */ /* 0x001fc800000010ff */
[----:B------:R-:W-:Y:S01]  /*0300*/  PRMT R16, R0, 0x7610, R16 ;  /* 0x0000761000107816 */ /* 0x000fe20000000010 */
[----:B------:R-:W-:Y:S06]  /*0310*/  BRA `(.L_x_2644) ;  /* 0x0000000c00987947 */ /* 0x000fec0003800000 */
.L_x_2646:
[----:B------:R-:W2:Y:S02]  /*0320*/  LDG.E R4, desc[UR36][R4.64] ;  /* 0x0000002404047981 */ /* 0x000ea4000c1e1900 */
[----:B--2---:R-:W-:-:S04]  /*0330*/  I2FP.F32.S32 R0, R4 ;  /* 0x0000000400007245 */ /* 0x004fc80000201400 */
[----:B------:R-:W-:-:S04]  /*0340*/  F2FP.BF16.F32.PACK_AB R0, RZ, R0 ;  /* 0x00000000ff00723e */ /* 0x000fc800000010ff */
[----:B------:R-:W-:Y:S01]  /*0350*/  PRMT R16, R0, 0x7610, R16 ;  /* 0x0000761000107816 */ /* 0x000fe20000000010 */
[----:B------:R-:W-:Y:S06]  /*0360*/  BRA `(.L_x_2644) ;  /* 0x0000000c00847947 */ /* 0x000fec0003800000 */
.L_x_2645:
[----:B------:R-:W2:Y:S02]  /*0370*/  LDG.E.U16 R4, desc[UR36][R4.64] ;  /* 0x0000002404047981 */ /* 0x000ea4000c1e1500 */
[----:B--2---:R-:W0:Y:S02]  /*0380*/  I2F.S16 R0, R4 ;  /* 0x0000000400007306 */ /* 0x004e240000101400 */
[----:B0-----:R-:W-:-:S04]  /*0390*/  F2FP.BF16.F32.PACK_AB R0, RZ, R0 ;  /* 0x00000000ff00723e */ /* 0x001fc800000010ff */
[----:B------:R-:W-:Y:S01]  /*03a0*/  PRMT R16, R0, 0x7610, R16 ;  /* 0x0000761000107816 */ /* 0x000fe20000000010 */
[----:B------:R-:W-:Y:S06]  /*03b0*/  BRA `(.L_x_2644) ;  /* 0x0000000c00707947 */ /* 0x000fec0003800000 */
.L_x_2640:
        /* <DEDUP_REMOVED lines=9> */
.L_x_2648:
[----:B------:R-:W2:Y:S02]  /*0450*/  LDG.E.U16 R0, desc[UR36][R4.64] ;  /* 0x0000002404007981 */ /* 0x000ea4000c1e1500 */
[----:B--2---:R-:W-:-:S05]  /*0460*/  HADD2.F32 R0, -RZ, R0.H0_H0 ;  /* 0x20000000ff007230 */ /* 0x004fca0000004100 */
[----:B------:R-:W-:-:S04]  /*0470*/  F2FP.BF16.F32.PACK_AB R0, RZ, R0 ;  /* 0x00000000ff00723e */ /* 0x000fc800000010ff */
[----:B------:R-:W-:Y:S01]  /*0480*/  PRMT R16, R0, 0x7610, R16 ;  /* 0x0000761000107816 */ /* 0x000fe20000000010 */
[----:B------:R-:W-:Y:S06]  /*0490*/  BRA `(.L_x_2644) ;  /* 0x0000000c00387947 */ /* 0x000fec0003800000 */
.L_x_2647:
        /* <DEDUP_REMOVED lines=9> */
.L_x_2650:
[----:B------:R-:W2:Y:S02]  /*0530*/  LDG.E.U16 R4, desc[UR36][R4.64] ;  /* 0x0000002404047981 */ /* 0x000ea4000c1e1500 */
[----:B--2---:R-:W-:-:S05]  /*0540*/  HADD2.F32 R0, -RZ, R4.H0_H0 ;  /* 0x20000004ff007230 */ /* 0x004fca0000004100 */
[----:B------:R-:W-:-:S04]  /*0550*/  F2FP.BF16.F32.PACK_AB R0, RZ, R0 ;  /* 0x00000000ff00723e */ /* 0x000fc800000010ff */
[----:B------:R-:W-:Y:S01]  /*0560*/  PRMT R16, R0, 0x7610, R16 ;  /* 0x0000761000107816 */ /* 0x000fe20000000010 */
[----:B------:R-:W-:Y:S06]  /*0570*/  BRA `(.L_x_2644) ;  /* 0x0000000c00007947 */ /* 0x000fec0003800000 */
.L_x_2649:
[----:B------:R-:W2:Y:S01]  /*0580*/  LDG.E.64 R4, desc[UR36][R4.64] ;  /* 0x0000002404047981 */ /* 0x000ea2000c1e1b00 */
[----:B------:R-:W-:Y:S01]  /*0590*/  UMOV UR4, 0xf0000000 ;  /* 0xf000000000047882 */ /* 0x000fe20000000000 */
[----:B------:R-:W-:Y:S01]  /*05a0*/  UMOV UR5, 0x380fffff ;  /* 0x380fffff00057882 */ /* 0x000fe20000000000 */
[----:B--2---:R-:W0:Y:S01]  /*05b0*/  F2F.F32.F64 R0, R4 ;  /* 0x0000000400007310 */ /* 0x004e220000301000 */
[----:B------:R-:W-:-:S14]  /*05c0*/  DSETP.GEU.AND P0, PT, |R4|, UR4, PT ;  /* 0x0000000404007e2a */ /* 0x000fdc000bf0e200 */
[----:B0-----:R-:W-:-:S05]  /*05d0*/  @!P0 FMUL R0, R0, 1.175494350822287508e-38 ;  /* 0x0080000000008820 */ /* 0x001fca0000400000 */
[----:B------:R-:W-:-:S04]  /*05e0*/  F2FP.BF16.F32.PACK_AB R0, RZ, R0 ;  /* 0x00000000ff00723e */ /* 0x000fc800000010ff */
[----:B------:R-:W-:Y:S01]  /*05f0*/  PRMT R16, R0, 0x7610, R16 ;  /* 0x0000761000107816 */ /* 0x000fe20000000010 */
[----:B------:R-:W-:Y:S06]  /*0600*/  BRA `(.L_x_2644) ;  /* 0x0000000800dc7947 */ /* 0x000fec0003800000 */
.L_x_2639:
        /* <DEDUP_REMOVED lines=11> */
[----:B------:R-:W-:-:S04]  /*06c0*/  F2FP.BF16.F32.PACK_AB R0, RZ, R0 ;  /* 0x00000000ff00723e */ /* 0x000fc800000010ff */
[----:B------:R-:W-:Y:S01]  /*06d0*/  PRMT R16, R0, 0x7610, R16 ;  /* 0x0000761000107816 */ /* 0x000fe20000000010 */
[----:B------:R-:W-:Y:S06]  /*06e0*/  BRA `(.L_x_2644) ;  /* 0x0000000800a47947 */ /* 0x000fec0003800000 */
.L_x_2653:
        /* <DEDUP_REMOVED lines=9> */
.L_x_2652:
        /* <DEDUP_REMOVED lines=12> */
[----:B0-----:R-:W-:-:S05]  /*0840*/  IMAD.MOV R6, RZ, RZ, -R6 ;  /* 0x000000ffff067224 */ /* 0x001fca00078e0a06 */
[----:B------:R-:W-:-:S05]  /*0850*/  VIADDMNMX.U32 R6, R6, R7, 0x4, !PT ;  /* 0x0000000406067446 */ /* 0x000fca0007800007 */
[----:B------:R-:W-:-:S04]  /*0860*/  VIADD R6, R6, 0xfffffffc ;  /* 0xfffffffc06067836 */ /* 0x000fc80000000000 */
[----:B------:R-:W-:Y:S01]  /*0870*/  IMAD.SHL.U32 R8, R6, 0x800000, RZ ;  /* 0x0080000006087824 */ /* 0x000fe200078e00ff */
[C---:B------:R-:W-:Y:S01]  /*0880*/  SHF.L.U32 R7, R3.reuse, R6, RZ ;  /* 0x0000000603077219 */ /* 0x040fe200000006ff */
        /* <DEDUP_REMOVED lines=10> */
.L_x_2655:
[----:B------:R-:W2:Y:S02]  /*0930*/  LDG.E.U8 R4, desc[UR36][R4.64] ;  /* 0x0000002404047981 */ /* 0x000ea4000c1e1100 */
[C---:B--2---:R-:W-:Y:S02]  /*0940*/  IMAD.SHL.U32 R3, R4.reuse, 0x2000000, RZ ;  /* 0x0200000004037824 */ /* 0x044fe400078e00ff */
[----:B------:R-:W-:-:S03]  /*0950*/  IMAD.SHL.U32 R6, R4, 0x100, RZ ;  /* 0x0000010004067824 */ /* 0x000fc600078e00ff */
[----:B------:R-:W-:-:S13]  /*0960*/  ISETP.GT.U32.AND P0, PT, R3, 0x7ffffff, PT ;  /* 0x07ffffff0300780c */ /* 0x000fda0003f04070 */
[----:B------:R-:W-:Y:S02]  /*0970*/  @!P0 LOP3.LUT R0, R6, 0x7f00, RZ, 0xc0, !PT ;  /* 0x00007f0006008812 */ /* 0x000fe400078ec0ff */
[----:B------:R-:W-:Y:S02]  /*0980*/  @P0 LEA.HI R3, R3, 0x70000000, RZ, 0x1c ;  /* 0x7000000003030811 */ /* 0x000fe400078fe0ff */
[----:B------:R-:W-:Y:S02]  /*0990*/  @!P0 LOP3.LUT R0, R0, 0x3f000000, RZ, 0xfc, !PT ;  /* 0x3f00000000008812 */ /* 0x000fe400078efcff */
[----:B------:R-:W-:-:S03]  /*09a0*/  PRMT R6, R6, 0x9910, RZ ;  /* 0x0000991006067816 */ /* 0x000fc600000000ff */
[----:B------:R-:W-:Y:S01]  /*09b0*/  @!P0 FADD.FTZ R0, R0, -0.5 ;  /* 0xbf00000000008421 */ /* 0x000fe20000010000 */
[----:B------:R-:W-:Y:S01]  /*09c0*/  @P0 FMUL.FTZ R0, R3, 1.9259299443872358531e-34 ;  /* 0x0780000003000820 */ /* 0x000fe20000410000 */
[----:B------:R-:W-:-:S05]  /*09d0*/  IMAD.MOV.U32 R3, RZ, RZ, R6 ;  /* 0x000000ffff037224 */ /* 0x000fca00078e0006 */
[----:B------:R-:W-:-:S04]  /*09e0*/  LOP3.LUT R0, R0, 0x80000000, R3, 0xf8, !PT ;  /* 0x8000000000007812 */ /* 0x000fc800078ef803 */
[----:B------:R-:W-:-:S04]  /*09f0*/  F2FP.BF16.F32.PACK_AB R0, RZ, R0 ;  /* 0x00000000ff00723e */ /* 0x000fc800000010ff */
[----:B------:R-:W-:Y:S01]  /*0a00*/  PRMT R16, R0, 0x7610, R16 ;  /* 0x0000761000107816 */ /* 0x000fe20000000010 */
[----:B------:R-:W-:Y:S06]  /*0a10*/  BRA `(.L_x_2644) ;  /* 0x0000000400d87947 */ /* 0x000fec0003800000 */
.L_x_2654:
[----:B------:R0:W5:Y:S01]  /*0a20*/  LDG.E.U16 R16, desc[UR36][R4.64] ;  /* 0x0000002404107981 */ /* 0x000162000c1e1500 */
[----:B------:R-:W-:Y:S05]  /*0a30*/  BRA `(.L_x_2644) ;  /* 0x0000000400d07947 */ /* 0x000fea0003800000 */
.L_x_2651:
        /* <DEDUP_REMOVED lines=10> */
[----:B------:R-:W-:-:S04]  /*0ae0*/  F2FP.BF16.F32.PACK_AB R0, RZ, R0 ;  /* 0x00000000ff00723e */ /* 0x000fc800000010ff */
[----:B------:R-:W-:Y:S01]  /*0af0*/  PRMT R16, R0, 0x7610, R16 ;  /* 0x0000761000107816 */ /* 0x000fe20000000010 */
[----:B------:R-:W-:Y:S06]  /*0b00*/  BRA `(.L_x_2644) ;  /* 0x00000004009c7947 */ /* 0x000fec0003800000 */
.L_x_2658:
        /* <DEDUP_REMOVED lines=21> */
.L_x_2662:
[----:B------:R-:W-:Y:S05]  /*0c60*/  BSYNC.RECONVERGENT B1 ;  /* 0x0000000000017941 */ /* 0x000fea0003800200 */
.L_x_2661:
[----:B------:R-:W-:Y:S01]  /*0c70*/  IMAD.SHL.U32 R0, R0, 0x100000, RZ ;  /* 0x0010000000007824 */ /* 0x000fe200078e00ff */
[----:B------:R-:W-:-:S04]  /*0c80*/  LEA R3, R3, 0x3b800000, 0x17 ;  /* 0x3b80000003037811 */ /* 0x000fc800078eb8ff */
[----:B------:R-:W-:-:S07]  /*0c90*/  LOP3.LUT R0, R3, R0, R7, 0xfe, !PT ;  /* 0x0000000003007212 */ /* 0x000fce00078efe07 */
.L_x_2660:
[----:B------:R-:W-:Y:S05]  /*0ca0*/  BSYNC.RECONVERGENT B0 ;  /* 0x0000000000007941 */ /* 0x000fea0003800200 */
.L_x_2659:
[----:B------:R-:W-:-:S04]  /*0cb0*/  F2FP.BF16.F32.PACK_AB R0, RZ, R0 ;  /* 0x00000000ff00723e */ /* 0x000fc800000010ff */
[----:B------:R-:W-:Y:S01]  /*0cc0*/  PRMT R16, R0, 0x7610, R16 ;  /* 0x0000761000107816 */ /* 0x000fe20000000010 */
[----:B------:R-:W-:Y:S06]  /*0cd0*/  BRA `(.L_x_2644) ;  /* 0x0000000400287947 */ /* 0x000fec0003800000 */
.L_x_2657:
        /* <DEDUP_REMOVED lines=21> */
.L_x_2666:
[----:B------:R-:W-:Y:S05]  /*0e30*/  BSYNC.RECONVERGENT B1 ;  /* 0x0000000000017941 */ /* 0x000fea0003800200 */
.L_x_2665:
[----:B------:R-:W-:Y:S01]  /*0e40*/  IMAD.SHL.U32 R0, R0, 0x200000, RZ ;  /* 0x0020000000007824 */ /* 0x000fe200078e00ff */
[----:B------:R-:W-:-:S04]  /*0e50*/  LEA R3, R3, 0x37800000, 0x17 ;  /* 0x3780000003037811 */ /* 0x000fc800078eb8ff */
[----:B------:R-:W-:-:S07]  /*0e60*/  LOP3.LUT R0, R3, R0, R7, 0xfe, !PT ;  /* 0x0000000003007212 */ /* 0x000fce00078efe07 */
.L_x_2664:
[----:B------:R-:W-:Y:S05]  /*0e70*/  BSYNC.RECONVERGENT B0 ;  /* 0x0000000000007941 */ /* 0x000fea0003800200 */
.L_x_2663:
[----:B------:R-:W-:-:S04]  /*0e80*/  F2FP.BF16.F32.PACK_AB R0, RZ, R0 ;  /* 0x00000000ff00723e */ /* 0x000fc800000010ff */
[----:B------:R-:W-:Y:S01]  /*0e90*/  PRMT R16, R0, 0x7610, R16 ;  /* 0x0000761000107816 */ /* 0x000fe20000000010 */
[----:B------:R-:W-:Y:S06]  /*0ea0*/  BRA `(.L_x_2644) ;  /* 0x0000000000b47947 */ /* 0x000fec0003800000 */
.L_x_2656:
[----:B------:R-:W-:-:S09]  /*0eb0*/  UISETP.NE.AND UP0, UPT, UR4, 0x1c, UPT ;  /* 0x0000001c0400788c */ /* 0x000fd2000bf05270 */
[----:B------:R-:W-:Y:S05]  /*0ec0*/  BRA.U !UP0, `(.L_x_2667) ;  /* 0x00000001089c7547 */ /* 0x000fea000b800000 */
[----:B------:R-:W-:-:S09]  /*0ed0*/  UISETP.NE.AND UP0, UPT, UR4, 0x1d, UPT ;  /* 0x0000001d0400788c */ /* 0x000fd2000bf05270 */
[----:B------:R-:W-:Y:S05]  /*0ee0*/  BRA.U !UP0, `(.L_x_2668) ;  /* 0x0000000108807547 */ /* 0x000fea000b800000 */
[----:B------:R-:W-:-:S09]  /*0ef0*/  UISETP.NE.AND UP0, UPT, UR4, 0x2c, UPT ;  /* 0x0000002c0400788c */ /* 0x000fd2000bf05270 */
[----:B------:R-:W-:Y:S05]  /*0f00*/  BRA.U !UP0, `(.L_x_2669) ;  /* 0x0000000108487547 */ /* 0x000fea000b800000 */
.L_x_2643:
[----:B------:R-:W-:Y:S01]  /*0f10*/  MOV R14, 0x130 ;  /* 0x00000130000e7802 */ /* 0x000fe20000000f00 */
[----:B------:R-:W0:Y:S01]  /*0f20*/  LDCU.64 UR4, c[0x4][0x120] ;  /* 0x01002400ff0477ac */ /* 0x000e220008000a00 */
[----:B------:R-:W-:Y:S02]  /*0f30*/  IMAD.MOV.U32 R8, RZ, RZ, 0x4e ;  /* 0x0000004eff087424 */ /* 0x000fe400078e00ff */
[----:B------:R-:W-:Y:S01]  /*0f40*/  IMAD.MOV.U32 R12, RZ, RZ, 0x1 ;  /* 0x00000001ff0c7424 */ /* 0x000fe200078e00ff */
[----:B------:R-:W1:Y:S01]  /*0f50*/  LDCU.64 UR6, c[0x4][0x128] ;  /* 0x01002500ff0677ac */ /* 0x000e620008000a00 */
[----:B------:R-:W2:Y:S01]  /*0f60*/  LDC.64 R14, c[0x4][R14] ;  /* 0x010000000e0e7b82 */ /* 0x000ea20000000a00 */
[----:B------:R-:W-:Y:S01]  /*0f70*/  IMAD.MOV.U32 R13, RZ, RZ, RZ ;  /* 0x000000ffff0d7224 */ /* 0x000fe200078e00ff */
[----:B------:R-:W3:Y:S01]  /*0f80*/  LDCU.64 UR8, c[0x4][0x20] ;  /* 0x01000400ff0877ac */ /* 0x000ee20008000a00 */
[----:B0-----:R-:W-:Y:S02]  /*0f90*/  IMAD.U32 R4, RZ, RZ, UR4 ;  /* 0x00000004ff047e24 */ /* 0x001fe4000f8e00ff */
[----:B------:R-:W-:-:S02]  /*0fa0*/  IMAD.U32 R5, RZ, RZ, UR5 ;  /* 0x00000005ff057e24 */ /* 0x000fc4000f8e00ff */
[----:B-1----:R-:W-:Y:S02]  /*0fb0*/  IMAD.U32 R6, RZ, RZ, UR6 ;  /* 0x00000006ff067e24 */ /* 0x002fe4000f8e00ff */
[----:B------:R-:W-:Y:S02]  /*0fc0*/  IMAD.U32 R7, RZ, RZ, UR7 ;  /* 0x00000007ff077e24 */ /* 0x000fe4000f8e00ff */
[----:B---3--:R-:W-:Y:S02]  /*0fd0*/  IMAD.U32 R10, RZ, RZ, UR8 ;  /* 0x00000008ff0a7e24 */ /* 0x008fe4000f8e00ff */
[----:B------:R-:W-:-:S07]  /*0fe0*/  IMAD.U32 R11, RZ, RZ, UR9 ;  /* 0x00000009ff0b7e24 */ /* 0x000fce000f8e00ff */
[----:B------:R-:W-:-:S07]  /*0ff0*/  LEPC R20, `(.L_x_2670) ;  /* 0x000000001014794e */ /* 0x000fce0000000000 */
[----:B--2---:R-:W-:Y:S05]  /*1000*/  CALL.ABS.NOINC R14 ;  /* 0x000000000e007343 */ /* 0x004fea0003c00000 */
.L_x_2670:
[----:B------:R-:W-:Y:S01]  /*1010*/  PRMT R16, RZ, 0x7610, R16 ;  /* 0x00007610ff107816 */ /* 0x000fe20000000010 */
[----:B------:R-:W-:Y:S06]  /*1020*/  BRA `(.L_x_2644) ;  /* 0x0000000000547947 */ /* 0x000fec0003800000 */
.L_x_2669:
        /* <DEDUP_REMOVED lines=8> */
.L_x_2672:
[----:B------:R-:W-:Y:S05]  /*10b0*/  BSYNC.RECONVERGENT B0 ;  /* 0x0000000000007941 */ /* 0x000fea0003800200 */
.L_x_2671:
[----:B------:R-:W-:-:S04]  /*10c0*/  F2FP.BF16.F32.PACK_AB R0, RZ, R0 ;  /* 0x00000000ff00723e */ /* 0x000fc800000010ff */
[----:B------:R-:W-:Y:S01]  /*10d0*/  PRMT R16, R0, 0x7610, R16 ;  /* 0x0000761000107816 */ /* 0x000fe20000000010 */
[----:B------:R-:W-:Y:S06]  /*10e0*/  BRA `(.L_x_2644) ;  /* 0x0000000000247947 */ /* 0x000fec0003800000 */
.L_x_2668:
[----:B------:R-:W2:Y:S02]  /*10f0*/  LDG.E.64 R4, desc[UR36][R4.64] ;  /* 0x0000002404047981 */ /* 0x000ea4000c1e1b00 */
[----:B--2---:R-:W0:Y:S02]  /*1100*/  I2F.U64 R0, R4 ;  /* 0x0000000400007312 */ /* 0x004e240000301000 */
[----:B0-----:R-:W-:-:S04]  /*1110*/  F2FP.BF16.F32.PACK_AB R0, RZ, R0 ;  /* 0x00000000ff00723e */ /* 0x001fc800000010ff */
[----:B------:R-:W-:Y:S01]  /*1120*/  PRMT R16, R0, 0x7610, R16 ;  /* 0x0000761000107816 */ /* 0x000fe20000000010 */
[----:B------:R-:W-:Y:S06]  /*1130*/  BRA `(.L_x_2644) ;  /* 0x0000000000107947 */ /* 0x000fec0003800000 */
.L_x_2667:
[----:B------:R-:W2:Y:S02]  /*1140*/  LDG.E R4, desc[UR36][R4.64] ;  /* 0x0000002404047981 */ /* 0x000ea4000c1e1900 */
[----:B--2---:R-:W-:-:S04]  /*1150*/  I2FP.F32.U32 R0, R4 ;  /* 0x0000000400007245 */ /* 0x004fc80000201000 */
[----:B------:R-:W-:-:S04]  /*1160*/  F2FP.BF16.F32.PACK_AB R0, RZ, R0 ;  /* 0x00000000ff00723e */ /* 0x000fc800000010ff */
[----:B------:R-:W-:-:S07]  /*1170*/  PRMT R16, R0, 0x7610, R16 ;  /* 0x0000761000107816 */ /* 0x000fce0000000010 */
.L_x_2644:
[----:B------:R-:W-:-:S07]  /*1180*/  VIADD R22, R25, 0x80 ;  /* 0x0000008019167836 */ /* 0x000fce0000000000 */
.L_x_2638:
[----:B------:R-:W-:Y:S05]  /*1190*/  BSYNC.RECONVERGENT B6 ;  /* 0x0000000000067941 */ /* 0x000fea0003800200 */
.L_x_2637:
[----:B------:R-:W-:Y:S01]  /*11a0*/  ISETP.GE.AND P0, PT, R22, R17, PT ;  /* 0x000000111600720c */ /* 0x000fe20003f06270 */
[----:B------:R-:W-:Y:S01]  /*11b0*/  BSSY.RECONVERGENT B6, `(.L_x_2673) ;  /* 0x0000110000067945 */ /* 0x000fe20003800200 */
[----:B------:R-:W-:-:S11]  /*11c0*/  PRMT R18, RZ, 0x7610, R18 ;  /* 0x00007610ff127816 */ /* 0x000fd60000000012 */
[----:B------:R-:W-:Y:S05]  /*11d0*/  @P0 BRA `(.L_x_2674) ;  /* 0x0000001000340947 */ /* 0x000fea0003800000 */
[----:B0-----:R-:W0:Y:S01]  /*11e0*/  LDC.64 R4, c[0x0][0x3a0] ;  /* 0x0000e800ff047b82 */ /* 0x001e220000000a00 */
        /* <DEDUP_REMOVED lines=21> */
.L_x_2678:
[----:B------:R-:W2:Y:S02]  /*1340*/  LDG.E.U8 R4, desc[UR36][R4.64] ;  /* 0x0000002404047981 */ /* 0x000ea4000c1e1100 */
[----:B--2---:R-:W-:-:S04]  /*1350*/  I2FP.F32.U32 R0, R4 ;  /* 0x0000000400007245 */ /* 0x004fc80000201000 */
[----:B------:R-:W-:-:S04]  /*1360*/  F2FP.BF16.F32.PACK_AB R0, RZ, R0 ;  /* 0x00000000ff00723e */ /* 0x000fc800000010ff */
[----:B------:R-:W-:Y:S01]  /*1370*/  PRMT R18, R0, 0x7610, R18 ;  /* 0x0000761000127816 */ /* 0x000fe20000000012 */
[----:B------:R-:W-:Y:S06]  /*1380*/  BRA `(.L_x_2680) ;  /* 0x0000000c00c47947 */ /* 0x000fec0003800000 */
.L_x_2677:
        /* <DEDUP_REMOVED lines=11> */
.L_x_2682:
[----:B------:R-:W2:Y:S02]  /*1440*/  LDG.E R4, desc[UR36][R4.64] ;  /* 0x0000002404047981 */ /* 0x000ea4000c1e1900 */
[----:B--2---:R-:W-:-:S04]  /*1450*/  I2FP.F32.S32 R0, R4 ;  /* 0x0000000400007245 */ /* 0x004fc80000201400 */
[----:B------:R-:W-:-:S04]  /*1460*/  F2FP.BF16.F32.PACK_AB R0, RZ, R0 ;  /* 0x00000000ff00723e */ /* 0x000fc800000010ff */
[----:B------:R-:W-:Y:S01]  /*1470*/  PRMT R18, R0, 0x7610, R18 ;  /* 0x0000761000127816 */ /* 0x000fe20000000012 */
[----:B------:R-:W-:Y:S06]  /*1480*/  BRA `(.L_x_2680) ;  /* 0x0000000c00847947 */ /* 0x000fec0003800000 */
.L_x_2681:
[----:B------:R-:W2:Y:S02]  /*1490*/  LDG.E.U16 R4, desc[UR36][R4.64] ;  /* 0x0000002404047981 */ /* 0x000ea4000c1e1500 */
[----:B--2---:R-:W0:Y:S02]  /*14a0*/  I2F.S16 R0, R4 ;  /* 0x0000000400007306 */ /* 0x004e240000101400 */
[----:B0-----:R-:W-:-:S04]  /*14b0*/  F2FP.BF16.F32.PACK_AB R0, RZ, R0 ;  /* 0x00000000ff00723e */ /* 0x001fc800000010ff */
[----:B------:R-:W-:Y:S01]  /*14c0*/  PRMT R18, R0, 0x7610, R18 ;  /* 0x0000761000127816 */ /* 0x000fe20000000012 */
[----:B------:R-:W-:Y:S06]  /*14d0*/  BRA `(.L_x_2680) ;  /* 0x0000000c00707947 */ /* 0x000fec0003800000 */
.L_x_2676:
        /* <DEDUP_REMOVED lines=9> */
.L_x_2684:
[----:B------:R-:W2:Y:S02]  /*1570*/  LDG.E.U16 R0, desc[UR36][R4.64] ;  /* 0x0000002404007981 */ /* 0x000ea4000c1e1500 */
[----:B--2---:R-:W-:-:S05]  /*1580*/  HADD2.F32 R0, -RZ, R0.H0_H0 ;  /* 0x20000000ff007230 */ /* 0x004fca0000004100 */
[----:B------:R-:W-:-:S04]  /*1590*/  F2FP.BF16.F32.PACK_AB R0, RZ, R0 ;  /* 0x00000000ff00723e */ /* 0x000fc800000010ff */
[----:B------:R-:W-:Y:S01]  /*15a0*/  PRMT R18, R0, 0x7610, R18 ;  /* 0x0000761000127816 */ /* 0x000fe20000000012 */
[----:B------:R-:W-:Y:S06]  /*15b0*/  BRA `(.L_x_2680) ;  /* 0x0000000c00387947 */ /* 0x000fec0003800000 */
.L_x_2683:
        /* <DEDUP_REMOVED lines=9> */
.L_x_2686:
[----:B------:R-:W2:Y:S02]  /*1650*/  LDG.E.U16 R4, desc[UR36][R4.64] ;  /* 0x0000002404047981 */ /* 0x000ea4000c1e1500 */
[----:B--2---:R-:W-:-:S05]  /*1660*/  HADD2.F32 R0, -RZ, R4.H0_H0 ;  /* 0x20000004ff007230 */ /* 0x004fca0000004100 */
[----:B------:R-:W-:-:S04]  /*1670*/  F2FP.BF16.F32.PACK_AB R0, RZ, R0 ;  /* 0x00000000ff00723e */ /* 0x000fc800000010ff */
[----:B------:R-:W-:Y:S01]  /*1680*/  PRMT R18, R0, 0x7610, R18 ;  /* 0x0000761000127816 */ /* 0x000fe20000000012 */
[----:B------:R-:W-:Y:S06]  /*1690*/  BRA `(.L_x_2680) ;  /* 0x0000000c00007947 */ /* 0x000fec0003800000 */
.L_x_2685:
        /* <DEDUP_REMOVED lines=9> */
.L_x_2675:
        /* <DEDUP_REMOVED lines=14> */
.L_x_2689:
        /* <DEDUP_REMOVED lines=9> */
.L_x_2688:
        /* <DEDUP_REMOVED lines=27> */
.L_x_2691:
[----:B------:R-:W2:Y:S02]  /*1a50*/  LDG.E.U8 R4, desc[UR36][R4.64] ;  /* 0x0000002404047981 */ /* 0x000ea4000c1e1100 */
[C---:B--2---:R-:W-:Y:S02]  /*1a60*/  IMAD.SHL.U32 R0, R4.reuse, 0x2000000, RZ ;  /* 0x0200000004007824 */ /* 0x044fe400078e00ff */
[----:B------:R-:W-:-:S03]  /*1a70*/  IMAD.SHL.U32 R6, R4, 0x100, RZ ;  /* 0x0000010004067824 */ /* 0x000fc600078e00ff */
[----:B------:R-:W-:-:S13]  /*1a80*/  ISETP.GE.U32.AND P0, PT, R0, 0x8000000, PT ;  /* 0x080000000000780c */ /* 0x000fda0003f06070 */
[----:B------:R-:W-:Y:S02]  /*1a90*/  @!P0 LOP3.LUT R3, R6, 0x7f00, RZ, 0xc0, !PT ;  /* 0x00007f0006038812 */ /* 0x000fe400078ec0ff */
[----:B------:R-:W-:Y:S02]  /*1aa0*/  @P0 LEA.HI R0, R0, 0x70000000, RZ, 0x1c ;  /* 0x7000000000000811 */ /* 0x000fe400078fe0ff */
[----:B------:R-:W-:Y:S02]  /*1ab0*/  @!P0 LOP3.LUT R3, R3, 0x3f000000, RZ, 0xfc, !PT ;  /* 0x3f00000003038812 */ /* 0x000fe400078efcff */
[----:B------:R-:W-:Y:S01]  /*1ac0*/  PRMT R6, R6, 0x9910, RZ ;  /* 0x0000991006067816 */ /* 0x000fe200000000ff */
[----:B------:R-:W-:Y:S02]  /*1ad0*/  @P0 FMUL.FTZ R0, R0, 1.9259299443872358531e-34 ;  /* 0x0780000000000820 */ /* 0x000fe40000410000 */
[----:B------:R-:W-:Y:S02]  /*1ae0*/  @!P0 FADD.FTZ R0, R3, -0.5 ;  /* 0xbf00000003008421 */ /* 0x000fe40000010000 */
[----:B------:R-:W-:-:S05]  /*1af0*/  IMAD.MOV.U32 R3, RZ, RZ, R6 ;  /* 0x000000ffff037224 */ /* 0x000fca00078e0006 */
[----:B------:R-:W-:-:S04]  /*1b00*/  LOP3.LUT R0, R0, 0x80000000, R3, 0xf8, !PT ;  /* 0x8000000000007812 */ /* 0x000fc800078ef803 */
[----:B------:R-:W-:-:S04]  /*1b10*/  F2FP.BF16.F32.PACK_AB R0, RZ, R0 ;  /* 0x00000000ff00723e */ /* 0x000fc800000010ff */
[----:B------:R-:W-:Y:S01]  /*1b20*/  PRMT R18, R0, 0x7610, R18 ;  /* 0x0000761000127816 */ /* 0x000fe20000000012 */
[----:B------:R-:W-:Y:S06]  /*1b30*/  BRA `(.L_x_2680) ;  /* 0x0000000400d87947 */ /* 0x000fec0003800000 */
.L_x_2690:
[----:B------:R0:W5:Y:S01]  /*1b40*/  LDG.E.U16 R18, desc[UR36][R4.64] ;  /* 0x0000002404127981 */ /* 0x000162000c1e1500 */
[----:B------:R-:W-:Y:S05]  /*1b50*/  BRA `(.L_x_2680) ;  /* 0x0000000400d07947 */ /* 0x000fea0003800000 */
.L_x_2687:
        /* <DEDUP_REMOVED lines=13> */
.L_x_2694:
        /* <DEDUP_REMOVED lines=21> */
.L_x_2698:
[----:B------:R-:W-:Y:S05]  /*1d80*/  BSYNC.RECONVERGENT B1 ;  /* 0x0000000000017941 */ /* 0x000fea0003800200 */
.L_x_2697:
[----:B------:R-:W-:Y:S01]  /*1d90*/  IMAD.SHL.U32 R0, R0, 0x100000, RZ ;  /* 0x0010000000007824 */ /* 0x000fe200078e00ff */
[----:B------:R-:W-:-:S04]  /*1da0*/  LEA R3, R3, 0x3b800000, 0x17 ;  /* 0x3b80000003037811 */ /* 0x000fc800078eb8ff */
[----:B------:R-:W-:-:S07]  /*1db0*/  LOP3.LUT R0, R3, R0, R7, 0xfe, !PT ;  /* 0x0000000003007212 */ /* 0x000fce00078efe07 */
.L_x_2696:
[----:B------:R-:W-:Y:S05]  /*1dc0*/  BSYNC.RECONVERGENT B0 ;  /* 0x0000000000007941 */ /* 0x000fea0003800200 */
.L_x_2695:
[----:B------:R-:W-:-:S04]  /*1dd0*/  F2FP.BF16.F32.PACK_AB R0, RZ, R0 ;  /* 0x00000000ff00723e */ /* 0x000fc800000010ff */
[----:B------:R-:W-:Y:S01]  /*1de0*/  PRMT R18, R0, 0x7610, R18 ;  /* 0x0000761000127816 */ /* 0x000fe20000000012 */
[----:B------:R-:W-:Y:S06]  /*1df0*/  BRA `(.L_x_2680) ;  /* 0x0000000400287947 */ /* 0x000fec0003800000 */
.L_x_2693:
        /* <DEDUP_REMOVED lines=21> */
.L_x_2702:
[----:B------:R-:W-:Y:S05]  /*1f50*/  BSYNC.RECONVERGENT B1 ;  /* 0x0000000000017941 */ /* 0x000fea0003800200 */
.L_x_2701:
[----:B------:R-:W-:Y:S01]  /*1f60*/  IMAD.SHL.U32 R0, R0, 0x200000, RZ ;  /* 0x0020000000007824 */ /* 0x000fe200078e00ff */
[----:B------:R-:W-:-:S04]  /*1f70*/  LEA R3, R3, 0x37800000, 0x17 ;  /* 0x3780000003037811 */ /* 0x000fc800078eb8ff */
[----:B------:R-:W-:-:S07]  /*1f80*/  LOP3.LUT R0, R3, R0, R7, 0xfe, !PT ;  /* 0x0000000003007212 */ /* 0x000fce00078efe07 */
.L_x_2700:
[----:B------:R-:W-:Y:S05]  /*1f90*/  BSYNC.RECONVERGENT B0 ;  /* 0x0000000000007941 */ /* 0x000fea0003800200 */
.L_x_2699:
[----:B------:R-:W-:-:S04]  /*1fa0*/  F2FP.BF16.F32.PACK_AB R0, RZ, R0 ;  /* 0x00000000ff00723e */ /* 0x000fc800000010ff */
[----:B------:R-:W-:Y:S01]  /*1fb0*/  PRMT R18, R0, 0x7610, R18 ;  /* 0x0000761000127816 */ /* 0x000fe20000000012 */
[----:B------:R-:W-:Y:S06]  /*1fc0*/  BRA `(.L_x_2680) ;  /* 0x0000000000b47947 */ /* 0x000fec0003800000 */
.L_x_2692:
        /* <DEDUP_REMOVED lines=14> */
.L_x_2706:
[----:B------:R-:W-:Y:S05]  /*20b0*/  BSYNC.RECONVERGENT B0 ;  /* 0x0000000000007941 */ /* 0x000fea0003800200 */
.L_x_2705:
[----:B------:R-:W-:-:S04]  /*20c0*/  F2FP.BF16.F32.PACK_AB R0, RZ, R0 ;  /* 0x00000000ff00723e */ /* 0x000fc800000010ff */
[----:B------:R-:W-:Y:S01]  /*20d0*/  PRMT R18, R0, 0x7610, R18 ;  /* 0x0000761000127816 */ /* 0x000fe20000000012 */
[----:B------:R-:W-:Y:S06]  /*20e0*/  BRA `(.L_x_2680) ;  /* 0x00000000006c7947 */ /* 0x000fec0003800000 */
.L_x_2679:
        /* <DEDUP_REMOVED lines=15> */
[----:B--2--5:R-:W-:Y:S05]  /*21e0*/  CALL.ABS.NOINC R14 ;  /* 0x000000000e007343 */ /* 0x024fea0003c00000 */
.L_x_2707:
[----:B------:R-:W-:Y:S01]  /*21f0*/  PRMT R18, RZ, 0x7610, R18 ;  /* 0x00007610ff127816 */ /* 0x000fe20000000012 */
[----:B------:R-:W-:Y:S06]  /*2200*/  BRA `(.L_x_2680) ;  /* 0x0000000000247947 */ /* 0x000fec0003800000 */
.L_x_2704:
[----:B------:R-:W2:Y:S02]  /*2210*/  LDG.E.64 R4, desc[UR36][R4.64] ;  /* 0x0000002404047981 */ /* 0x000ea4000c1e1b00 */
[----:B--2---:R-:W0:Y:S02]  /*2220*/  I2F.U64 R0, R4 ;  /* 0x0000000400007312 */ /* 0x004e240000301000 */
[----:B0-----:R-:W-:-:S04]  /*2230*/  F2FP.BF16.F32.PACK_AB R0, RZ, R0 ;  /* 0x00000000ff00723e */ /* 0x001fc800000010ff */
[----:B------:R-:W-:Y:S01]  /*2240*/  PRMT R18, R0, 0x7610, R18 ;  /* 0x0000761000127816 */ /* 0x000fe20000000012 */
[----:B------:R-:W-:Y:S06]  /*2250*/  BRA `(.L_x_2680) ;  /* 0x0000000000107947 */ /* 0x000fec0003800000 */
.L_x_2703:
[----:B------:R-:W2:Y:S02]  /*2260*/  LDG.E R4, desc[UR36][R4.64] ;  /* 0x0000002404047981 */ /* 0x000ea4000c1e1900 */
[----:B--2---:R-:W-:-:S04]  /*2270*/  I2FP.F32.U32 R0, R4 ;  /* 0x0000000400007245 */ /* 0x004fc80000201000 */
[----:B------:R-:W-:-:S04]  /*2280*/  F2FP.BF16.F32.PACK_AB R0, RZ, R0 ;  /* 0x00000000ff00723e */ /* 0x000fc800000010ff */
[----:B------:R-:W-:-:S07]  /*2290*/  PRMT R18, R0, 0x7610, R18 ;  /* 0x0000761000127816 */ /* 0x000fce0000000012 */
.L_x_2680:
[----:B------:R-:W-:-:S07]  /*22a0*/  VIADD R22, R22, 0x80 ;  /* 0x0000008016167836 */ /* 0x000fce0000000000 */
.L_x_2674:
[----:B------:R-:W-:Y:S05]  /*22b0*/  BSYNC.RECONVERGENT B6 ;  /* 0x0000000000067941 */ /* 0x000fea0003800200 */
.L_x_2673:
        /* <DEDUP_REMOVED lines=26> */
.L_x_2713:
[----:B------:R-:W2:Y:S02]  /*2460*/  LDG.E.U8 R4, desc[UR36][R4.64] ;  /* 0x0000002404047981 */ /* 0x000ea4000c1e1100 */
[----:B--2---:R-:W-:-:S04]  /*2470*/  I2FP.F32.U32 R0, R4 ;  /* 0x0000000400007245 */ /* 0x004fc80000201000 */
[----:B------:R-:W-:-:S04]  /*2480*/  F2FP.BF16.F32.PACK_AB R0, RZ, R0 ;  /* 0x00000000ff00723e */ /* 0x000fc800000010ff */
[----:B------:R-:W-:Y:S01]  /*2490*/  PRMT R19, R0, 0x7610, R19 ;  /* 0x0000761000137816 */ /* 0x000fe20000000013 */
[----:B------:R-:W-:Y:S06]  /*24a0*/  BRA `(.L_x_2715) ;  /* 0x0000000c00c47947 */ /* 0x000fec0003800000 */
.L_x_2712:
        /* <DEDUP_REMOVED lines=11> */
.L_x_2717:
[----:B------:R-:W2:Y:S02]  /*2560*/  LDG.E R4, desc[UR36][R4.64] ;  /* 0x0000002404047981 */ /* 0x000ea4000c1e1900 */
[----:B--2---:R-:W-:-:S04]  /*2570*/  I2FP.F32.S32 R0, R4 ;  /* 0x0000000400007245 */ /* 0x004fc80000201400 */
[----:B------:R-:W-:-:S04]  /*2580*/  F2FP.BF16.F32.PACK_AB R0, RZ, R0 ;  /* 0x00000000ff00723e */ /* 0x000fc800000010ff */
[----:B------:R-:W-:Y:S01]  /*2590*/  PRMT R19, R0, 0x7610, R19 ;  /* 0x0000761000137816 */ /* 0x000fe20000000013 */
[----:B------:R-:W-:Y:S06]  /*25a0*/  BRA `(.L_x_2715) ;  /* 0x0000000c00847947 */ /* 0x000fec0003800000 */
.L_x_2716:
[----:B------:R-:W2:Y:S02]  /*25b0*/  LDG.E.U16 R4, desc[UR36][R4.64] ;  /* 0x0000002404047981 */ /* 0x000ea4000c1e1500 */
[----:B--2---:R-:W0:Y:S02]  /*25c0*/  I2F.S16 R0, R4 ;  /* 0x0000000400007306 */ /* 0x004e240000101400 */
[----:B0-----:R-:W-:-:S04]  /*25d0*/  F2FP.BF16.F32.PACK_AB R0, RZ, R0 ;  /* 0x00000000ff00723e */ /* 0x001fc800000010ff */
[----:B------:R-:W-:Y:S01]  /*25e0*/  PRMT R19, R0, 0x7610, R19 ;  /* 0x0000761000137816 */ /* 0x000fe20000000013 */
[----:B------:R-:W-:Y:S06]  /*25f0*/  BRA `(.L_x_2715) ;  /* 0x0000000c00707947 */ /* 0x000fec0003800000 */
.L_x_2711:
        /* <DEDUP_REMOVED lines=9> */
.L_x_2719:
[----:B------:R-:W2:Y:S02]  /*2690*/  LDG.E.U16 R0, desc[UR36][R4.64] ;  /* 0x0000002404007981 */ /* 0x000ea4000c1e1500 */
[----:B--2---:R-:W-:-:S05]  /*26a0*/  HADD2.F32 R0, -RZ, R0.H0_H0 ;  /* 0x20000000ff007230 */ /* 0x004fca0000004100 */
[----:B------:R-:W-:-:S04]  /*26b0*/  F2FP.BF16.F32.PACK_AB R0, RZ, R0 ;  /* 0x00000000ff00723e */ /* 0x000fc800000010ff */
[----:B------:R-:W-:Y:S01]  /*26c0*/  PRMT R19, R0, 0x7610, R19 ;  /* 0x0000761000137816 */ /* 0x000fe20000000013 */
[----:B------:R-:W-:Y:S06]  /*26d0*/  BRA `(.L_x_2715) ;  /* 0x0000000c00387947 */ /* 0x000fec0003800000 */
.L_x_2718:
        /* <DEDUP_REMOVED lines=9> */
.L_x_2721:
[----:B------:R-:W2:Y:S02]  /*2770*/  LDG.E.U16 R4, desc[UR36][R4.64] ;  /* 0x0000002404047981 */ /* 0x000ea4000c1e1500 */
[----:B--2---:R-:W-:-:S05]  /*2780*/  HADD2.F32 R0, -RZ, R4.H0_H0 ;  /* 0x20000004ff007230 */ /* 0x004fca0000004100 */
[----:B------:R-:W-:-:S04]  /*2790*/  F2FP.BF16.F32.PACK_AB R0, RZ, R0 ;  /* 0x00000000ff00723e */ /* 0x000fc800000010ff */
[----:B------:R-:W-:Y:S01]  /*27a0*/  PRMT R19, R0, 0x7610, R19 ;  /* 0x0000761000137816 */ /* 0x000fe20000000013 */
[----:B------:R-:W-:Y:S06]  /*27b0*/  BRA `(.L_x_2715) ;  /* 0x0000000c00007947 */ /* 0x000fec0003800000 */
.L_x_2720:
        /* <DEDUP_REMOVED lines=9> */
.L_x_2710:
        /* <DEDUP_REMOVED lines=14> */
.L_x_2724:
        /* <DEDUP_REMOVED lines=9> */
.L_x_2723:
        /* <DEDUP_REMOVED lines=27> */
.L_x_2726:
        /* <DEDUP_REMOVED lines=15> */
.L_x_2725:
[----:B------:R0:W5:Y:S01]  /*2c60*/  LDG.E.U16 R19, desc[UR36][R4.64] ;  /* 0x0000002404137981 */ /* 0x000162000c1e1500 */
[----:B------:R-:W-:Y:S05]  /*2c70*/  BRA `(.L_x_2715) ;  /* 0x0000000400d07947 */ /* 0x000fea0003800000 */
.L_x_2722:
        /* <DEDUP_REMOVED lines=13> */
.L_x_2729:
        /* <DEDUP_REMOVED lines=21> */
.L_x_2733:
[----:B------:R-:W-:Y:S05]  /*2ea0*/  BSYNC.RECONVERGENT B1 ;  /* 0x0000000000017941 */ /* 0x000fea0003800200 */
.L_x_2732:
[----:B------:R-:W-:Y:S01]  /*2eb0*/  IMAD.SHL.U32 R0, R0, 0x100000, RZ ;  /* 0x0010000000007824 */ /* 0x000fe200078e00ff */
[----:B------:R-:W-:-:S04]  /*2ec0*/  LEA R3, R3, 0x3b800000, 0x17 ;  /* 0x3b80000003037811 */ /* 0x000fc800078eb8ff */
[----:B------:R-:W-:-:S07]  /*2ed0*/  LOP3.LUT R0, R3, R0, R7, 0xfe, !PT ;  /* 0x0000000003007212 */ /* 0x000fce00078efe07 */
.L_x_2731:
[----:B------:R-:W-:Y:S05]  /*2ee0*/  BSYNC.RECONVERGENT B0 ;  /* 0x0000000000007941 */ /* 0x000fea0003800200 */
.L_x_2730:
[----:B------:R-:W-:-:S04]  /*2ef0*/  F2FP.BF16.F32.PACK_AB R0, RZ, R0 ;  /* 0x00000000ff00723e */ /* 0x000fc800000010ff */
[----:B------:R-:W-:Y:S01]  /*2f00*/  PRMT R19, R0, 0x7610, R19 ;  /* 0x0000761000137816 */ /* 0x000fe20000000013 */
[----:B------:R-:W-:Y:S06]  /*2f10*/  BRA `(.L_x_2715) ;  /* 0x0000000400287947 */ /* 0x000fec0003800000 */
.L_x_2728:
        /* <DEDUP_REMOVED lines=21> */
.L_x_2737:
[----:B------:R-:W-:Y:S05]  /*3070*/  BSYNC.RECONVERGENT B1 ;  /* 0x0000000000017941 */ /* 0x000fea0003800200 */
.L_x_2736:
[----:B------:R-:W-:Y:S01]  /*3080*/  IMAD.SHL.U32 R0, R0, 0x200000, RZ ;  /* 0x0020000000007824 */ /* 0x000fe200078e00ff */
[----:B------:R-:W-:-:S04]  /*3090*/  LEA R3, R3, 0x37800000, 0x17 ;  /* 0x3780000003037811 */ /* 0x000fc800078eb8ff */
[----:B------:R-:W-:-:S07]  /*30a0*/  LOP3.LUT R0, R3, R0, R7, 0xfe, !PT ;  /* 0x0000000003007212 */ /* 0x000fce00078efe07 */
.L_x_2735:
[----:B------:R-:W-:Y:S05]  /*30b0*/  BSYNC.RECONVERGENT B0 ;  /* 0x0000000000007941 */ /* 0x000fea0003800200 */
.L_x_2734:
[----:B------:R-:W-:-:S04]  /*30c0*/  F2FP.BF16.F32.PACK_AB R0, RZ, R0 ;  /* 0x00000000ff00723e */ /* 0x000fc800000010ff */
[----:B------:R-:W-:Y:S01]  /*30d0*/  PRMT R19, R0, 0x7610, R19 ;  /* 0x0000761000137816 */ /* 0x000fe20000000013 */
[----:B------:R-:W-:Y:S06]  /*30e0*/  BRA `(.L_x_2715) ;  /* 0x0000000000b47947 */ /* 0x000fec0003800000 */
.L_x_2727:
        /* <DEDUP_REMOVED lines=14> */
.L_x_2741:
[----:B------:R-:W-:Y:S05]  /*31d0*/  BSYNC.RECONVERGENT B0 ;  /* 0x0000000000007941 */ /* 0x000fea0003800200 */
.L_x_2740:
[----:B------:R-:W-:-:S04]  /*31e0*/  F2FP.BF16.F32.PACK_AB R0, RZ, R0 ;  /* 0x00000000ff00723e */ /* 0x000fc800000010ff */
[----:B------:R-:W-:Y:S01]  /*31f0*/  PRMT R19, R0, 0x7610, R19 ;  /* 0x0000761000137816 */ /* 0x000fe20000000013 */
[----:B------:R-:W-:Y:S06]  /*3200*/  BRA `(.L_x_2715) ;  /* 0x00000000006c7947 */ /* 0x000fec0003800000 */
.L_x_2714:
        /* <DEDUP_REMOVED lines=16> */
.L_x_2742:
[----:B------:R-:W-:Y:S01]  /*3310*/  PRMT R19, RZ, 0x7610, R19 ;  /* 0x00007610ff137816 */ /* 0x000fe20000000013 */
[----:B------:R-:W-:Y:S06]  /*3320*/  BRA `(.L_x_2715) ;  /* 0x0000000000247947 */ /* 0x000fec0003800000 */
.L_x_2739:
[----:B------:R-:W2:Y:S02]  /*3330*/  LDG.E.64 R4, desc[UR36][R4.64] ;  /* 0x0000002404047981 */ /* 0x000ea4000c1e1b00 */
[----:B--2---:R-:W0:Y:S02]  /*3340*/  I2F.U64 R0, R4 ;  /* 0x0000000400007312 */ /* 0x004e240000301000 */
[----:B0-----:R-:W-:-:S04]  /*3350*/  F2FP.BF16.F32.PACK_AB R0, RZ, R0 ;  /* 0x00000000ff00723e */ /* 0x001fc800000010ff */
[----:B------:R-:W-:Y:S01]  /*3360*/  PRMT R19, R0, 0x7610, R19 ;  /* 0x0000761000137816 */ /* 0x000fe20000000013 */
[----:B------:R-:W-:Y:S06]  /*3370*/  BRA `(.L_x_2715) ;  /* 0x0000000000107947 */ /* 0x000fec0003800000 */
.L_x_2738:
[----:B------:R-:W2:Y:S02]  /*3380*/  LDG.E R4, desc[UR36][R4.64] ;  /* 0x0000002404047981 */ /* 0x000ea4000c1e1900 */
[----:B--2---:R-:W-:-:S04]  /*3390*/  I2FP.F32.U32 R0, R4 ;  /* 0x0000000400007245 */ /* 0x004fc80000201000 */
[----:B------:R-:W-:-:S04]  /*33a0*/  F2FP.BF16.F32.PACK_AB R0, RZ, R0 ;  /* 0x00000000ff00723e */ /* 0x000fc800000010ff */
[----:B------:R-:W-:-:S07]  /*33b0*/  PRMT R19, R0, 0x7610, R19 ;  /* 0x0000761000137816 */ /* 0x000fce0000000013 */
.L_x_2715:
[----:B------:R-:W-:-:S07]  /*33c0*/  VIADD R22, R22, 0x80 ;  /* 0x0000008016167836 */ /* 0x000fce0000000000 */
.L_x_2709:
[----:B------:R-:W-:Y:S05]  /*33d0*/  BSYNC.RECONVERGENT B6 ;  /* 0x0000000000067941 */ /* 0x000fea0003800200 */
.L_x_2708:
        /* <DEDUP_REMOVED lines=25> */
.L_x_2748:
[----:B------:R-:W2:Y:S02]  /*3570*/  LDG.E.U8 R4, desc[UR36][R4.64] ;  /* 0x0000002404047981 */ /* 0x000ea4000c1e1100 */
[----:B--2---:R-:W-:-:S04]  /*3580*/  I2FP.F32.U32 R0, R4 ;  /* 0x0000000400007245 */ /* 0x004fc80000201000 */
[----:B------:R-:W-:Y:S01]  /*3590*/  F2FP.BF16.F32.PACK_AB R0, RZ, R0 ;  /* 0x00000000ff00723e */ /* 0x000fe200000010ff */
[----:B------:R-:W-:Y:S06]  /*35a0*/  BRA `(.L_x_2744) ;  /* 0x0000000c00887947 */ /* 0x000fec0003800000 */
.L_x_2747:
        /* <DEDUP_REMOVED lines=10> */
.L_x_2751:
[----:B------:R-:W2:Y:S02]  /*3650*/  LDG.E R4, desc[UR36][R4.64] ;  /* 0x0000002404047981 */ /* 0x000ea4000c1e1900 */
[----:B--2---:R-:W-:-:S04]  /*3660*/  I2FP.F32.S32 R0, R4 ;  /* 0x0000000400007245 */ /* 0x004fc80000201400 */
[----:B------:R-:W-:Y:S01]  /*3670*/  F2FP.BF16.F32.PACK_AB R0, RZ, R0 ;  /* 0x00000000ff00723e */ /* 0x000fe200000010ff */
[----:B------:R-:W-:Y:S06]  /*3680*/  BRA `(.L_x_2744) ;  /* 0x0000000c00507947 */ /* 0x000fec0003800000 */
.L_x_2750:
[----:B------:R-:W2:Y:S02]  /*3690*/  LDG.E.U16 R4, desc[UR36][R4.64] ;  /* 0x0000002404047981 */ /* 0x000ea4000c1e1500 */
[----:B--2---:R-:W0:Y:S02]  /*36a0*/  I2F.S16 R0, R4 ;  /* 0x0000000400007306 */ /* 0x004e240000101400 */
[----:B0-----:R-:W-:Y:S01]  /*36b0*/  F2FP.BF16.F32.PACK_AB R0, RZ, R0 ;  /* 0x00000000ff00723e */ /* 0x001fe200000010ff */
[----:B------:R-:W-:Y:S06]  /*36c0*/  BRA `(.L_x_2744) ;  /* 0x0000000c00407947 */ /* 0x000fec0003800000 */
.L_x_2746:
        /* <DEDUP_REMOVED lines=9> */
.L_x_2753:
[----:B------:R-:W2:Y:S02]  /*3760*/  LDG.E.U16 R0, desc[UR36][R4.64] ;  /* 0x0000002404007981 */ /* 0x000ea4000c1e1500 */
[----:B--2---:R-:W-:-:S05]  /*3770*/  HADD2.F32 R0, -RZ, R0.H0_H0 ;  /* 0x20000000ff007230 */ /* 0x004fca0000004100 */
[----:B------:R-:W-:Y:S01]  /*3780*/  F2FP.BF16.F32.PACK_AB R0, RZ, R0 ;  /* 0x00000000ff00723e */ /* 0x000fe200000010ff */
[----:B------:R-:W-:Y:S06]  /*3790*/  BRA `(.L_x_2744) ;  /* 0x0000000c000c7947 */ /* 0x000fec0003800000 */
.L_x_2752:
        /* <DEDUP_REMOVED lines=9> */
.L_x_2755:
[----:B------:R-:W2:Y:S02]  /*3830*/  LDG.E.U16 R4, desc[UR36][R4.64] ;  /* 0x0000002404047981 */ /* 0x000ea4000c1e1500 */
[----:B--2---:R-:W-:-:S05]  /*3840*/  HADD2.F32 R0, -RZ, R4.H0_H0 ;  /* 0x20000004ff007230 */ /* 0x004fca0000004100 */
[----:B------:R-:W-:Y:S01]  /*3850*/  F2FP.BF16.F32.PACK_AB R0, RZ, R0 ;  /* 0x00000000ff00723e */ /* 0x000fe200000010ff */
[----:B------:R-:W-:Y:S06]  /*3860*/  BRA `(.L_x_2744) ;  /* 0x0000000800d87947 */ /* 0x000fec0003800000 */
.L_x_2754:
        /* <DEDUP_REMOVED lines=8> */
.L_x_2745:
        /* <DEDUP_REMOVED lines=13> */
.L_x_2758:
        /* <DEDUP_REMOVED lines=8> */
.L_x_2757:
        /* <DEDUP_REMOVED lines=27> */
.L_x_2760:
        /* <DEDUP_REMOVED lines=12> */
[----:B------:R-:W-:Y:S01]  /*3cb0*/  F2FP.BF16.F32.PACK_AB R0, RZ, R0 ;  /* 0x00000000ff00723e */ /* 0x000fe200000010ff */
[----:B------:R-:W-:Y:S06]  /*3cc0*/  BRA `(.L_x_2744) ;  /* 0x0000000400c07947 */ /* 0x000fec0003800000 */
.L_x_2759:
[----:B------:R1:W5:Y:S01]  /*3cd0*/  LDG.E.U16 R0, desc[UR36][R4.64] ;  /* 0x0000002404007981 */ /* 0x000362000c1e1500 */
[----:B------:R-:W-:Y:S05]  /*3ce0*/  BRA `(.L_x_2744) ;  /* 0x0000000400b87947 */ /* 0x000fea0003800000 */
.L_x_2756:
        /* <DEDUP_REMOVED lines=12> */
.L_x_2763:
        /* <DEDUP_REMOVED lines=21> */
.L_x_2767:
[----:B------:R-:W-:Y:S05]  /*3f00*/  BSYNC.RECONVERGENT B1 ;  /* 0x0000000000017941 */ /* 0x000fea0003800200 */
.L_x_2766:
[----:B------:R-:W-:Y:S01]  /*3f10*/  IMAD.SHL.U32 R0, R0, 0x100000, RZ ;  /* 0x0010000000007824 */ /* 0x000fe200078e00ff */
[----:B------:R-:W-:-:S04]  /*3f20*/  LEA R3, R3, 0x3b800000, 0x17 ;  /* 0x3b80000003037811 */ /* 0x000fc800078eb8ff */
[----:B------:R-:W-:-:S07]  /*3f30*/  LOP3.LUT R0, R3, R0, R7, 0xfe, !PT ;  /* 0x0000000003007212 */ /* 0x000fce00078efe07 */
.L_x_2765:
[----:B------:R-:W-:Y:S05]  /*3f40*/  BSYNC.RECONVERGENT B0 ;  /* 0x0000000000007941 */ /* 0x000fea0003800200 */
.L_x_2764:
[----:B------:R-:W-:Y:S01]  /*3f50*/  F2FP.BF16.F32.PACK_AB R0, RZ, R0 ;  /* 0x00000000ff00723e */ /* 0x000fe200000010ff */
[----:B------:R-:W-:Y:S06]  /*3f60*/  BRA `(.L_x_2744) ;  /* 0x0000000400187947 */ /* 0x000fec0003800000 */
.L_x_2762:
        /* <DEDUP_REMOVED lines=21> */
.L_x_2771:
[----:B------:R-:W-:Y:S05]  /*40c0*/  BSYNC.RECONVERGENT B1 ;  /* 0x0000000000017941 */ /* 0x000fea0003800200 */
.L_x_2770:
[----:B------:R-:W-:Y:S01]  /*40d0*/  IMAD.SHL.U32 R0, R0, 0x200000, RZ ;  /* 0x0020000000007824 */ /* 0x000fe200078e00ff */
[----:B------:R-:W-:-:S04]  /*40e0*/  LEA R3, R3, 0x37800000, 0x17 ;  /* 0x3780000003037811 */ /* 0x000fc800078eb8ff */
[----:B------:R-:W-:-:S07]  /*40f0*/  LOP3.LUT R0, R3, R0, R7, 0xfe, !PT ;  /* 0x0000000003007212 */ /* 0x000fce00078efe07 */
.L_x_2769:
[----:B------:R-:W-:Y:S05]  /*4100*/  BSYNC.RECONVERGENT B0 ;  /* 0x0000000000007941 */ /* 0x000fea0003800200 */
.L_x_2768:
[----:B------:R-:W-:Y:S01]  /*4110*/  F2FP.BF16.F32.PACK_AB R0, RZ, R0 ;  /* 0x00000000ff00723e */ /* 0x000fe200000010ff */
[----:B------:R-:W-:Y:S06]  /*4120*/  BRA `(.L_x_2744) ;  /* 0x0000000000a87947 */ /* 0x000fec0003800000 */
.L_x_2761:
        /* <DEDUP_REMOVED lines=14> */
.L_x_2775:
[----:B------:R-:W-:Y:S05]  /*4210*/  BSYNC.RECONVERGENT B0 ;  /* 0x0000000000007941 */ /* 0x000fea0003800200 */
.L_x_2774:
[----:B------:R-:W-:Y:S01]  /*4220*/  F2FP.BF16.F32.PACK_AB R0, RZ, R0 ;  /* 0x00000000ff00723e */ /* 0x000fe200000010ff */
[----:B------:R-:W-:Y:S06]  /*4230*/  BRA `(.L_x_2744) ;  /* 0x0000000000647947 */ /* 0x000fec0003800000 */
.L_x_2749:
        /* <DEDUP_REMOVED lines=16> */
.L_x_2776:
[----:B------:R-:W-:Y:S01]  /*4340*/  PRMT R0, RZ, 0x7610, R0 ;  /* 0x00007610ff007816 */ /* 0x000fe20000000000 */
[----:B------:R-:W-:Y:S06]  /*4350*/  BRA `(.L_x_2744) ;  /* 0x00000000001c7947 */ /* 0x000fec0003800000 */
.L_x_2773:
[----:B------:R-:W2:Y:S02]  /*4360*/  LDG.E.64 R4, desc[UR36][R4.64] ;  /* 0x0000002404047981 */ /* 0x000ea4000c1e1b00 */
[----:B--2---:R-:W0:Y:S02]  /*4370*/  I2F.U64 R0, R4 ;  /* 0x0000000400007312 */ /* 0x004e240000301000 */
[----:B0-----:R-:W-:Y:S01]  /*4380*/  F2FP.BF16.F32.PACK_AB R0, RZ, R0 ;  /* 0x00000000ff00723e */ /* 0x001fe200000010ff */
[----:B------:R-:W-:Y:S06]  /*4390*/  BRA `(.L_x_2744) ;  /* 0x00000000000c7947 */ /* 0x000fec0003800000 */
.L_x_2772:
[----:B------:R-:W2:Y:S02]  /*43a0*/  LDG.E R4, desc[UR36][R4.64] ;  /* 0x0000002404047981 */ /* 0x000ea4000c1e1900 */
[----:B--2---:R-:W-:-:S04]  /*43b0*/  I2FP.F32.U32 R0, R4 ;  /* 0x0000000400007245 */ /* 0x004fc80000201000 */
[----:B------:R-:W-:-:S07]  /*43c0*/  F2FP.BF16.F32.PACK_AB R0, RZ, R0 ;  /* 0x00000000ff00723e */ /* 0x000fce00000010ff */
.L_x_2744:
[----:B------:R-:W-:Y:S05]  /*43d0*/  BSYNC.RECONVERGENT B6 ;  /* 0x0000000000067941 */ /* 0x000fea0003800200 */
.L_x_2743:
[C---:B------:R-:W-:Y:S01]  /*43e0*/  VIADD R6, R25.reuse, 0x100 ;  /* 0x0000010019067836 */ /* 0x040fe20000000000 */
[CC--:B------:R-:W-:Y:S01]  /*43f0*/  ISETP.GE.AND P0, PT, R25.reuse, R17.reuse, PT ;  /* 0x000000111900720c */ /* 0x0c0fe20003f06270 */
[C---:B------:R-:W-:Y:S01]  /*4400*/  VIADD R26, R25.reuse, 0x80 ;  /* 0x00000080191a7836 */ /* 0x040fe20000000000 */
[----:B------:R-:W-:Y:S02]  /*4410*/  BSSY.RECONVERGENT B6, `(.L_x_2777) ;  /* 0x0000111000067945 */ /* 0x000fe40003800200 */
[-C--:B------:R-:W-:Y:S01]  /*4420*/  ISETP.GE.AND P2, PT, R6, R17.reuse, PT ;  /* 0x000000110600720c */ /* 0x080fe20003f46270 */
[----:B------:R-:W-:Y:S01]  /*4430*/  VIADD R6, R25, 0x180 ;  /* 0x0000018019067836 */ /* 0x000fe20000000000 */
[----:B------:R-:W-:-:S04]  /*4440*/  ISETP.GE.AND P1, PT, R26, R17, PT ;  /* 0x000000111a00720c */ /* 0x000fc80003f26270 */
[----:B------:R-:W-:-:S03]  /*4450*/  ISETP.GE.AND P3, PT, R6, R17, PT ;  /* 0x000000110600720c */ /* 0x000fc60003f66270 */
[----:B------:R-:W2:Y:S01]  /*4460*/  @!P0 LDC R3, c[0x0][0x388] ;  /* 0x0000e200ff038b82 */ /* 0x000ea20000000800 */
[----:B-----5:R-:W-:-:S03]  /*4470*/  @!P0 IMAD.U32 R16, R16, 0x10000, RZ ;  /* 0x0001000010108824 */ /* 0x020fc600078e00ff */
[----:B------:R-:W-:-:S04]  /*4480*/  @!P2 IMAD.U32 R19, R19, 0x10000, RZ ;  /* 0x000100001313a824 */ /* 0x000fc800078e00ff */
[----:B------:R-:W3:Y:S02]  /*4490*/  @!P2 LDC R6, c[0x0][0x388] ;  /* 0x0000e200ff06ab82 */ /* 0x000ee40000000800 */
[----:B------:R-:W-:-:S06]  /*44a0*/  @!P3 IMAD.U32 R0, R0, 0x10000, RZ ;  /* 0x000100000000b824 */ /* 0x000fcc00078e00ff */
[----:B01----:R-:W0:Y:S08]  /*44b0*/  @!P3 LDC R5, c[0x0][0x388] ;  /* 0x0000e200ff05bb82 */ /* 0x003e300000000800 */
[----:B------:R-:W1:Y:S01]  /*44c0*/  @!P1 LDC R7, c[0x0][0x388] ;  /* 0x0000e200ff079b82 */ /* 0x000e620000000800 */
[----:B--2---:R-:W-:-:S04]  /*44d0*/  @!P0 FADD.FTZ R3, R16, R3 ;  /* 0x0000000310038221 */ /* 0x004fc80000010000 */
[----:B------:R2:W4:Y:S03]  /*44e0*/  @!P0 MUFU.RSQ R4, R3 ;  /* 0x0000000300048308 */ /* 0x0005260000001400 */
[----:B------:R-:W2:Y:S01]  /*44f0*/  LDC.U8 R16, c[0x0][0x3b4] ;  /* 0x0000ed00ff107b82 */ /* 0x000ea20000000000 */
[----:B---3--:R-:W-:-:S04]  /*4500*/  @!P2 FADD.FTZ R19, R19, R6 ;  /* 0x000000061313a221 */ /* 0x008fc80000010000 */
[----:B------:R3:W2:Y:S01]  /*4510*/  @!P2 MUFU.RSQ R22, R19 ;  /* 0x000000130016a308 */ /* 0x0006a20000001400 */
[----:B0-----:R-:W-:Y:S01]  /*4520*/  @!P3 FADD.FTZ R5, R0, R5 ;  /* 0x000000050005b221 */ /* 0x001fe20000010000 */
[----:B------:R-:W-:-:S06]  /*4530*/  @!P1 IMAD.U32 R0, R18, 0x10000, RZ ;  /* 0x0001000012009824 */ /* 0x000fcc00078e00ff */
[----:B------:R3:W0:Y:S01]  /*4540*/  @!P3 MUFU.RSQ R24, R5 ;  /* 0x000000050018b308 */ /* 0x0006220000001400 */
[----:B-1----:R-:W-:-:S07]  /*4550*/  @!P1 FADD.FTZ R0, R0, R7 ;  /* 0x0000000700009221 */ /* 0x002fce0000010000 */
[----:B------:R3:W1:Y:S01]  /*4560*/  @!P1 MUFU.RSQ R18, R0 ;  /* 0x0000000000129308 */ /* 0x0006620000001400 */
[----:B----4-:R-:W-:Y:S05]  /*4570*/  @P0 BRA `(.L_x_2778) ;  /* 0x0000000c00e80947 */ /* 0x010fea0003800000 */
[----:B------:R-:W4:Y:S01]  /*4580*/  LDCU UR4, c[0x0][0x3b8] ;  /* 0x00007700ff0477ac */ /* 0x000f220008000800 */
[----:B------:R-:W5:Y:S01]  /*4590*/  LDC.64 R8, c[0x0][0x398] ;  /* 0x0000e600ff087b82 */ /* 0x000f620000000a00 */
[----:B---3--:R-:W-:Y:S01]  /*45a0*/  IMAD R0, R2, 0x200, R25 ;  /* 0x0000020002007824 */ /* 0x008fe200078e0219 */
[----:B--2---:R-:W-:-:S03]  /*45b0*/  PRMT R5, R16, 0x9910, RZ ;  /* 0x0000991010057816 */ /* 0x004fc600000000ff */
[----:B----4-:R-:W-:Y:S02]  /*45c0*/  IMAD R3, R0, UR4, RZ ;  /* 0x0000000400037c24 */ /* 0x010fe4000f8e02ff */
[----:B------:R-:W-:-:S05]  /*45d0*/  IMAD.MOV.U32 R0, RZ, RZ, R5 ;  /* 0x000000ffff007224 */ /* 0x000fca00078e0005 */
[----:B------:R-:W-:Y:S02]  /*45e0*/  ISETP.GT.AND P0, PT, R0, 0x9, PT ;  /* 0x000000090000780c */ /* 0x000fe40003f04270 */
[----:B-----5:R-:W-:-:S05]  /*45f0*/  IADD3 R8, P1, PT, R3, R8, RZ ;  /* 0x0000000803087210 */ /* 0x020fca0007f3e0ff */
[----:B------:R-:W-:-:S06]  /*4600*/  IMAD.X R9, RZ, RZ, R9, P1 ;  /* 0x000000ffff097224 */ /* 0x000fcc00008e0609 */
[----:B------:R-:W-:Y:S05]  /*4610*/  @P0 BRA `(.L_x_2779) ;  /* 0x0000000400100947 */ /* 0x000fea0003800000 */
[----:B------:R-:W-:-:S13]  /*4620*/  ISETP.GT.AND P0, PT, R0, 0x4, PT ;  /* 0x000000040000780c */ /* 0x000fda0003f04270 */
[----:B------:R-:W-:Y:S05]  /*4630*/  @P0 BRA `(.L_x_2780) ;  /* 0x0000000000840947 */ /* 0x000fea0003800000 */
[----:B------:R-:W-:-:S13]  /*4640*/  ISETP.GT.AND P0, PT, R0, 0x1, PT ;  /* 0x000000010000780c */ /* 0x000fda0003f04270 */
[----:B------:R-:W-:Y:S05]  /*4650*/  @P0 BRA `(.L_x_2781) ;  /* 0x0000000000340947 */ /* 0x000fea0003800000 */
[----:B------:R-:W-:-:S13]  /*4660*/  ISETP.NE.AND P0, PT, R16, RZ, PT ;  /* 0x000000ff1000720c */ /* 0x000fda0003f05270 */
[----:B------:R-:W-:Y:S05]  /*4670*/  @!P0 BRA `(.L_x_2782) ;  /* 0x0000000000188947 */ /* 0x000fea0003800000 */
[----:B------:R-:W-:-:S13]  /*4680*/  ISETP.NE.AND P0, PT, R0, 0x1, PT ;  /* 0x000000010000780c */ /* 0x000fda0003f05270 */
[----:B------:R-:W-:Y:S05]  /*4690*/  @P0 BRA `(.L_x_2783) ;  /* 0x0000000800fc0947 */ /* 0x000fea0003800000 */
[----:B------:R-:W2:Y:S01]  /*46a0*/  F2I.FTZ.TRUNC.NTZ R3, R4 ;  /* 0x0000000400037305 */ /* 0x000ea2000021f100 */
[----:B------:R-:W-:Y:S01]  /*46b0*/  IMAD.MOV.U32 R25, RZ, RZ, R26 ;  /* 0x000000ffff197224 */ /* 0x000fe200078e001a */
[----:B--2---:R2:W-:Y:S01]  /*46c0*/  STG.E.U8 desc[UR36][R8.64], R3 ;  /* 0x0000000308007986 */ /* 0x0045e2000c101124 */
[----:B------:R-:W-:Y:S05]  /*46d0*/  BRA `(.L_x_2778) ;  /* 0x0000000c00907947 */ /* 0x000fea0003800000 */
.L_x_2782:
[----:B------:R-:W2:Y:S01]  /*46e0*/  F2I.S64.TRUNC R4, R4 ;  /* 0x0000000400047311 */ /* 0x000ea2000020d900 */
[----:B------:R-:W-:Y:S02]  /*46f0*/  IMAD.MOV.U32 R25, RZ, RZ, R26 ;  /* 0x000000ffff197224 */ /* 0x000fe400078e001a */
[----:B--2---:R-:W-:-:S05]  /*4700*/  IMAD.MOV.U32 R3, RZ, RZ, R4 ;  /* 0x000000ffff037224 */ /* 0x004fca00078e0004 */
[----:B------:R2:W-:Y:S01]  /*4710*/  STG.E.U8 desc[UR36][R8.64], R3 ;  /* 0x0000000308007986 */ /* 0x0005e2000c101124 */
[----:B------:R-:W-:Y:S05]  /*4720*/  BRA `(.L_x_2778) ;  /* 0x0000000c007c7947 */ /* 0x000fea0003800000 */
.L_x_2781:
[----:B------:R-:W-:-:S13]  /*4730*/  ISETP.NE.AND P0, PT, R0, 0x2, PT ;  /* 0x000000020000780c */ /* 0x000fda0003f05270 */
[----:B------:R-:W-:Y:S05]  /*4740*/  @!P0 BRA `(.L_x_2784) ;  /* 0x0000000000308947 */ /* 0x000fea0003800000 */
[----:B------:R-:W-:-:S13]  /*4750*/  ISETP.NE.AND P0, PT, R0, 0x3, PT ;  /* 0x000000030000780c */ /* 0x000fda0003f05270 */
[----:B------:R-:W-:Y:S05]  /*4760*/  @!P0 BRA `(.L_x_2785) ;  /* 0x0000000000188947 */ /* 0x000fea0003800000 */
[----:B------:R-:W-:-:S13]  /*4770*/  ISETP.NE.AND P0, PT, R0, 0x4, PT ;  /* 0x000000040000780c */ /* 0x000fda0003f05270 */
[----:B------:R-:W-:Y:S05]  /*4780*/  @P0 BRA `(.L_x_2783) ;  /* 0x0000000800c00947 */ /* 0x000fea0003800000 */
[----:B------:R-:W2:Y:S01]  /*4790*/  F2I.S64.TRUNC R4, R4 ;  /* 0x0000000400047311 */ /* 0x000ea2000020d900 */
[----:B------:R-:W-:Y:S01]  /*47a0*/  IMAD.MOV.U32 R25, RZ, RZ, R26 ;  /* 0x000000ffff197224 */ /* 0x000fe200078e001a */
[----:B--2---:R2:W-:Y:S01]  /*47b0*/  STG.E.64 desc[UR36][R8.64], R4 ;  /* 0x0000000408007986 */ /* 0x0045e2000c101b24 */
[----:B------:R-:W-:Y:S05]  /*47c0*/  BRA `(.L_x_2778) ;  /* 0x0000000c00547947 */ /* 0x000fea0003800000 */
.L_x_2785:
[----:B------:R-:W2:Y:S01]  /*47d0*/  F2I.FTZ.TRUNC.NTZ R3, R4 ;  /* 0x0000000400037305 */ /* 0x000ea2000021f100 */
[----:B------:R-:W-:Y:S01]  /*47e0*/  IMAD.MOV.U32 R25, RZ, RZ, R26 ;  /* 0x000000ffff197224 */ /* 0x000fe200078e001a */
[----:B--2---:R2:W-:Y:S01]  /*47f0*/  STG.E desc[UR36][R8.64], R3 ;  /* 0x0000000308007986 */ /* 0x0045e2000c101924 */
[----:B------:R-:W-:Y:S05]  /*4800*/  BRA `(.L_x_2778) ;  /* 0x0000000c00447947 */ /* 0x000fea0003800000 */
.L_x_2784:
[----:B------:R-:W2:Y:S01]  /*4810*/  F2I.FTZ.TRUNC.NTZ R3, R4 ;  /* 0x0000000400037305 */ /* 0x000ea2000021f100 */
[----:B------:R-:W-:Y:S01]  /*4820*/  IMAD.MOV.U32 R25, RZ, RZ, R26 ;  /* 0x000000ffff197224 */ /* 0x000fe200078e001a */
[----:B--2---:R2:W-:Y:S01]  /*4830*/  STG.E.U16 desc[UR36][R8.64], R3 ;  /* 0x0000000308007986 */ /* 0x0045e2000c101524 */
[----:B------:R-:W-:Y:S05]  /*4840*/  BRA `(.L_x_2778) ;  /* 0x0000000c00347947 */ /* 0x000fea0003800000 */
.L_x_2780:
[----:B------:R-:W-:-:S13]  /*4850*/  ISETP.GT.AND P0, PT, R0, 0x6, PT ;  /* 0x000000060000780c */ /* 0x000fda0003f04270 */
[----:B------:R-:W-:Y:S05]  /*4860*/  @P0 BRA `(.L_x_2786) ;  /* 0x00000000002c0947 */ /* 0x000fea0003800000 */
[----:B------:R-:W-:-:S13]  /*4870*/  ISETP.NE.AND P0, PT, R0, 0x5, PT ;  /* 0x000000050000780c */ /* 0x000fda0003f05270 */
[----:B------:R-:W-:Y:S05]  /*4880*/  @!P0 BRA `(.L_x_2787) ;  /* 0x0000000000148947 */ /* 0x000fea0003800000 */
[----:B------:R-:W-:-:S13]  /*4890*/  ISETP.NE.AND P0, PT, R0, 0x6, PT ;  /* 0x000000060000780c */ /* 0x000fda0003f05270 */
[----:B------:R-:W-:Y:S05]  /*48a0*/  @P0 BRA `(.L_x_2783) ;  /* 0x0000000800780947 */ /* 0x000fea0003800000 */
[----:B------:R2:W-:Y:S01]  /*48b0*/  STG.E desc[UR36][R8.64], R4 ;  /* 0x0000000408007986 */ /* 0x0005e2000c101924 */
[----:B------:R-:W-:Y:S01]  /*48c0*/  IMAD.MOV.U32 R25, RZ, RZ, R26 ;  /* 0x000000ffff197224 */ /* 0x000fe200078e001a */
[----:B------:R-:W-:Y:S06]  /*48d0*/  BRA `(.L_x_2778) ;  /* 0x0000000c00107947 */ /* 0x000fec0003800000 */
.L_x_2787:
[----:B------:R-:W-:Y:S01]  /*48e0*/  F2FP.F16.F32.PACK_AB R4, RZ, R4 ;  /* 0x00000004ff04723e */ /* 0x000fe200000000ff */
[----:B------:R-:W-:-:S04]  /*48f0*/  IMAD.MOV.U32 R25, RZ, RZ, R26 ;  /* 0x000000ffff197224 */ /* 0x000fc800078e001a */
[----:B------:R2:W-:Y:S01]  /*4900*/  STG.E.U16 desc[UR36][R8.64], R4 ;  /* 0x0000000408007986 */ /* 0x0005e2000c101524 */
[----:B------:R-:W-:Y:S05]  /*4910*/  BRA `(.L_x_2778) ;  /* 0x0000000c00007947 */ /* 0x000fea0003800000 */
.L_x_2786:
[----:B------:R-:W-:-:S13]  /*4920*/  ISETP.NE.AND P0, PT, R0, 0x7, PT ;  /* 0x000000070000780c */ /* 0x000fda0003f05270 */
[----:B------:R-:W-:Y:S05]  /*4930*/  @!P0 BRA `(.L_x_2788) ;  /* 0x0000000000348947 */ /* 0x000fea0003800000 */
[----:B------:R-:W-:-:S13]  /*4940*/  ISETP.NE.AND P0, PT, R0, 0x8, PT ;  /* 0x000000080000780c */ /* 0x000fda0003f05270 */
[----:B------:R-:W-:Y:S05]  /*4950*/  @!P0 BRA `(.L_x_2789) ;  /* 0x0000000000188947 */ /* 0x000fea0003800000 */
[----:B------:R-:W-:-:S13]  /*4960*/  ISETP.NE.AND P0, PT, R0, 0x9, PT ;  /* 0x000000090000780c */ /* 0x000fda0003f05270 */
[----:B------:R-:W-:Y:S05]  /*4970*/  @P0 BRA `(.L_x_2783) ;  /* 0x0000000800440947 */ /* 0x000fea0003800000 */
[----:B------:R-:W-:Y:S02]  /*4980*/  IMAD.MOV.U32 R5, RZ, RZ, RZ ;  /* 0x000000ffff057224 */ /* 0x000fe400078e00ff */
[----:B------:R-:W-:-:S03]  /*4990*/  IMAD.MOV.U32 R25, RZ, RZ, R26 ;  /* 0x000000ffff197224 */ /* 0x000fc600078e001a */
[----:B------:R2:W-:Y:S01]  /*49a0*/  STG.E.64 desc[UR36][R8.64], R4 ;  /* 0x0000000408007986 */ /* 0x0005e2000c101b24 */
[----:B------:R-:W-:Y:S05]  /*49b0*/  BRA `(.L_x_2778) ;  /* 0x0000000800d87947 */ /* 0x000fea0003800000 */
.L_x_2789:
[----:B------:R-:W-:Y:S01]  /*49c0*/  F2FP.F16.F32.PACK_AB R3, RZ, R4 ;  /* 0x00000004ff03723e */ /* 0x000fe200000000ff */
[----:B------:R-:W-:-:S03]  /*49d0*/  IMAD.MOV.U32 R25, RZ, RZ, R26 ;  /* 0x000000ffff197224 */ /* 0x000fc600078e001a */
[----:B------:R-:W-:-:S05]  /*49e0*/  PRMT R3, R3, 0x5410, RZ ;  /* 0x0000541003037816 */ /* 0x000fca00000000ff */
[----:B------:R2:W-:Y:S01]  /*49f0*/  STG.E desc[UR36][R8.64], R3 ;  /* 0x0000000308007986 */ /* 0x0005e2000c101924 */
[----:B------:R-:W-:Y:S05]  /*4a00*/  BRA `(.L_x_2778) ;  /* 0x0000000800c47947 */ /* 0x000fea0003800000 */
.L_x_2788:
[----:B------:R-:W-:Y:S01]  /*4a10*/  FMUL.FTZ R4, R4, 1 ;  /* 0x3f80000004047820 */ /* 0x000fe20000410000 */
[----:B------:R-:W-:-:S05]  /*4a20*/  IMAD.MOV.U32 R25, RZ, RZ, R26 ;  /* 0x000000ffff197224 */ /* 0x000fca00078e001a */
[----:B------:R-:W2:Y:S02]  /*4a30*/  F2F.F64.F32 R4, R4 ;  /* 0x0000000400047310 */ /* 0x000ea40000201800 */
[----:B--2---:R2:W-:Y:S01]  /*4a40*/  STG.E.64 desc[UR36][R8.64], R4 ;  /* 0x0000000408007986 */ /* 0x0045e2000c101b24 */
[----:B------:R-:W-:Y:S05]  /*4a50*/  BRA `(.L_x_2778) ;  /* 0x0000000800b07947 */ /* 0x000fea0003800000 */
.L_x_2779:
[----:B------:R-:W-:-:S13]  /*4a60*/  ISETP.GT.AND P0, PT, R0, 0x18, PT ;  /* 0x000000180000780c */ /* 0x000fda0003f04270 */
[----:B------:R-:W-:Y:S05]  /*4a70*/  @P0 BRA `(.L_x_2790) ;  /* 0x0000000000fc0947 */ /* 0x000fea0003800000 */
[----:B------:R-:W-:-:S13]  /*4a80*/  ISETP.GT.AND P0, PT, R0, 0xe, PT ;  /* 0x0000000e0000780c */ /* 0x000fda0003f04270 */
[----:B------:R-:W-:Y:S05]  /*4a90*/  @P0 BRA `(.L_x_2791) ;  /* 0x00000000003c0947 */ /* 0x000fea0003800000 */
[----:B------:R-:W-:-:S13]  /*4aa0*/  ISETP.NE.AND P0, PT, R0, 0xa, PT ;  /* 0x0000000a0000780c */ /* 0x000fda0003f05270 */
[----:B------:R-:W-:Y:S05]  /*4ab0*/  @!P0 BRA `(.L_x_2792) ;  /* 0x00000000001c8947 */ /* 0x000fea0003800000 */
[----:B------:R-:W-:-:S13]  /*4ac0*/  ISETP.NE.AND P0, PT, R0, 0xb, PT ;  /* 0x0000000b0000780c */ /* 0x000fda0003f05270 */
[----:B------:R-:W-:Y:S05]  /*4ad0*/  @P0 BRA `(.L_x_2783) ;  /* 0x0000000400ec0947 */ /* 0x000fea0003800000 */
[----:B------:R-:W-:Y:S01]  /*4ae0*/  FSETP.NEU.FTZ.AND P0, PT, R4, RZ, PT ;  /* 0x000000ff0400720b */ /* 0x000fe20003f1d000 */
[----:B------:R-:W-:-:S03]  /*4af0*/  IMAD.MOV.U32 R25, RZ, RZ, R26 ;  /* 0x000000ffff197224 */ /* 0x000fc600078e001a */
[----:B------:R-:W-:-:S05]  /*4b00*/  SEL R3, RZ, 0x1, !P0 ;  /* 0x00000001ff037807 */ /* 0x000fca0004000000 */
[----:B------:R2:W-:Y:S01]  /*4b10*/  STG.E.U8 desc[UR36][R8.64], R3 ;  /* 0x0000000308007986 */ /* 0x0005e2000c101124 */
[----:B------:R-:W-:Y:S05]  /*4b20*/  BRA `(.L_x_2778) ;  /* 0x00000008007c7947 */ /* 0x000fea0003800000 */
.L_x_2792:
[----:B------:R-:W-:Y:S01]  /*4b30*/  FMUL.FTZ R4, R4, 1 ;  /* 0x3f80000004047820 */ /* 0x000fe20000410000 */
[----:B------:R-:W-:Y:S01]  /*4b40*/  CS2R R6, SRZ ;  /* 0x0000000000067805 */ /* 0x000fe2000001ff00 */
[----:B------:R-:W-:-:S04]  /*4b50*/  IMAD.MOV.U32 R25, RZ, RZ, R26 ;  /* 0x000000ffff197224 */ /* 0x000fc800078e001a */
[----:B------:R-:W2:Y:S02]  /*4b60*/  F2F.F64.F32 R4, R4 ;  /* 0x0000000400047310 */ /* 0x000ea40000201800 */
[----:B--2---:R2:W-:Y:S01]  /*4b70*/  STG.E.128 desc[UR36][R8.64], R4 ;  /* 0x0000000408007986 */ /* 0x0045e2000c101d24 */
[----:B------:R-:W-:Y:S05]  /*4b80*/  BRA `(.L_x_2778) ;  /* 0x0000000800647947 */ /* 0x000fea0003800000 */
.L_x_2791:
[----:B------:R-:W-:-:S13]  /*4b90*/  ISETP.NE.AND P0, PT, R0, 0xf, PT ;  /* 0x0000000f0000780c */ /* 0x000fda0003f05270 */
[----:B------:R-:W-:Y:S05]  /*4ba0*/  @!P0 BRA `(.L_x_2793) ;  /* 0x0000000000a08947 */ /* 0x000fea0003800000 */
[----:B------:R-:W-:-:S13]  /*4bb0*/  ISETP.NE.AND P0, PT, R0, 0x17, PT ;  /* 0x000000170000780c */ /* 0x000fda0003f05270 */
[----:B------:R-:W-:Y:S05]  /*4bc0*/  @!P0 BRA `(.L_x_2794) ;  /* 0x00000000004c8947 */ /* 0x000fea0003800000 */
[----:B------:R-:W-:-:S13]  /*4bd0*/  ISETP.NE.AND P0, PT, R0, 0x18, PT ;  /* 0x000000180000780c */ /* 0x000fda0003f05270 */
[----:B------:R-:W-:Y:S05]  /*4be0*/  @P0 BRA `(.L_x_2783) ;  /* 0x0000000400a80947 */ /* 0x000fea0003800000 */
[----:B------:R-:W-:Y:S01]  /*4bf0*/  LOP3.LUT R6, R4, 0x7fffffff, RZ, 0xc0, !PT ;  /* 0x7fffffff04067812 */ /* 0x000fe200078ec0ff */
        /* <DEDUP_REMOVED lines=11> */
.L_x_2796:
[----:B------:R-:W-:Y:S05]  /*4cb0*/  BSYNC.RECONVERGENT B0 ;  /* 0x0000000000007941 */ /* 0x000fea0003800200 */
.L_x_2795:
[----:B------:R-:W-:Y:S01]  /*4cc0*/  LOP3.LUT R5, R0, 0x80, R5, 0xf8, !PT ;  /* 0x0000008000057812 */ /* 0x000fe200078ef805 */
[----:B------:R-:W-:-:S04]  /*4cd0*/  IMAD.MOV.U32 R25, RZ, RZ, R26 ;  /* 0x000000ffff197224 */ /* 0x000fc800078e001a */
[----:B------:R2:W-:Y:S01]  /*4ce0*/  STG.E.U8 desc[UR36][R8.64], R5 ;  /* 0x0000000508007986 */ /* 0x0005e2000c101124 */
[----:B------:R-:W-:Y:S05]  /*4cf0*/  BRA `(.L_x_2778) ;  /* 0x0000000800087947 */ /* 0x000fea0003800000 */
.L_x_2794:
[----:B------:R-:W-:Y:S01]  /*4d00*/  LOP3.LUT R5, R4, 0x7fffffff, RZ, 0xc0, !PT ;  /* 0x7fffffff04057812 */ /* 0x000fe200078ec0ff */
        /* <DEDUP_REMOVED lines=13> */
.L_x_2798:
[----:B------:R-:W-:Y:S05]  /*4de0*/  BSYNC.RECONVERGENT B0 ;  /* 0x0000000000007941 */ /* 0x000fea0003800200 */
.L_x_2797:
[----:B------:R-:W-:Y:S01]  /*4df0*/  LOP3.LUT R3, R0, 0x80, R7, 0xf8, !PT ;  /* 0x0000008000037812 */ /* 0x000fe200078ef807 */
[----:B------:R-:W-:-:S04]  /*4e00*/  IMAD.MOV.U32 R25, RZ, RZ, R26 ;  /* 0x000000ffff197224 */ /* 0x000fc800078e001a */
[----:B------:R2:W-:Y:S01]  /*4e10*/  STG.E.U8 desc[UR36][R8.64], R3 ;  /* 0x0000000308007986 */ /* 0x0005e2000c101124 */
[----:B------:R-:W-:Y:S05]  /*4e20*/  BRA `(.L_x_2778) ;  /* 0x0000000400bc7947 */ /* 0x000fea0003800000 */
.L_x_2793:
[----:B------:R-:W-:Y:S01]  /*4e30*/  F2FP.BF16.F32.PACK_AB R4, RZ, R4 ;  /* 0x00000004ff04723e */ /* 0x000fe200000010ff */
[----:B------:R-:W-:-:S04]  /*4e40*/  IMAD.MOV.U32 R25, RZ, RZ, R26 ;  /* 0x000000ffff197224 */ /* 0x000fc800078e001a */
[----:B------:R4:W-:Y:S01]  /*4e50*/  STG.E.U16 desc[UR36][R8.64], R4 ;  /* 0x0000000408007986 */ /* 0x0009e2000c101524 */
[----:B------:R-:W-:Y:S05]  /*4e60*/  BRA `(.L_x_2778) ;  /* 0x0000000400ac7947 */ /* 0x000fea0003800000 */
.L_x_2790:
[----:B------:R-:W-:-:S13]  /*4e70*/  ISETP.GT.AND P0, PT, R0, 0x1b, PT ;  /* 0x0000001b0000780c */ /* 0x000fda0003f04270 */
[----:B------:R-:W-:Y:S05]  /*4e80*/  @P0 BRA `(.L_x_2799) ;  /* 0x0000000000e80947 */ /* 0x000fea0003800000 */
[----:B------:R-:W-:-:S13]  /*4e90*/  ISETP.NE.AND P0, PT, R0, 0x19, PT ;  /* 0x000000190000780c */ /* 0x000fda0003f05270 */
[----:B------:R-:W-:Y:S05]  /*4ea0*/  @!P0 BRA `(.L_x_2800) ;  /* 0x0000000000808947 */ /* 0x000fea0003800000 */
[----:B------:R-:W-:-:S13]  /*4eb0*/  ISETP.NE.AND P0, PT, R0, 0x1a, PT ;  /* 0x0000001a0000780c */ /* 0x000fda0003f05270 */
[----:B------:R-:W-:Y:S05]  /*4ec0*/  @!P0 BRA `(.L_x_2801) ;  /* 0x0000000000188947 */ /* 0x000fea0003800000 */
[----:B------:R-:W-:-:S13]  /*4ed0*/  ISETP.NE.AND P0, PT, R0, 0x1b, PT ;  /* 0x0000001b0000780c */ /* 0x000fda0003f05270 */
[----:B------:R-:W-:Y:S05]  /*4ee0*/  @P0 BRA `(.L_x_2783) ;  /* 0x0000000000e80947 */ /* 0x000fea0003800000 */
[----:B------:R-:W2:Y:S01]  /*4ef0*/  F2I.FTZ.U32.TRUNC.NTZ R3, R4 ;  /* 0x0000000400037305 */ /* 0x000ea2000021f000 */
[----:B------:R-:W-:Y:S01]  /*4f00*/  IMAD.MOV.U32 R25, RZ, RZ, R26 ;  /* 0x000000ffff197224 */ /* 0x000fe200078e001a */
[----:B--2---:R2:W-:Y:S01]  /*4f10*/  STG.E.U16 desc[UR36][R8.64], R3 ;  /* 0x0000000308007986 */ /* 0x0045e2000c101524 */
[----:B------:R-:W-:Y:S05]  /*4f20*/  BRA `(.L_x_2778) ;  /* 0x00000004007c7947 */ /* 0x000fea0003800000 */
.L_x_2801:
[----:B------:R-:W-:Y:S01]  /*4f30*/  LOP3.LUT R3, R4, 0x7fffffff, RZ, 0xc0, !PT ;  /* 0x7fffffff04037812 */ /* 0x000fe200078ec0ff */
        /* <DEDUP_REMOVED lines=11> */
.L_x_2804:
[----:B------:R-:W-:-:S04]  /*4ff0*/  SHF.R.U32.HI R0, RZ, 0x14, R4 ;  /* 0x00000014ff007819 */ /* 0x000fc80000011604 */
[----:B------:R-:W-:-:S04]  /*5000*/  LOP3.LUT R3, R0, 0x1, RZ, 0xc0, !PT ;  /* 0x0000000100037812 */ /* 0x000fc800078ec0ff */
[----:B------:R-:W-:-:S04]  /*5010*/  IADD3 R0, PT, PT, R4, 0x487ffff, R3 ;  /* 0x0487ffff04007810 */ /* 0x000fc80007ffe003 */
[----:B------:R-:W-:-:S04]  /*5020*/  SHF.R.U32.HI R0, RZ, 0x14, R0 ;  /* 0x00000014ff007819 */ /* 0x000fc80000011600 */
[----:B------:R-:W-:-:S07]  /*5030*/  LOP3.LUT R3, R0, 0xff, RZ, 0xc0, !PT ;  /* 0x000000ff00037812 */ /* 0x000fce00078ec0ff */
.L_x_2805:
[----:B------:R-:W-:-:S04]  /*5040*/  SHF.R.U32.HI R4, RZ, 0x18, R4 ;  /* 0x00000018ff047819 */ /* 0x000fc80000011604 */
[----:B------:R-:W-:-:S04]  /*5050*/  LOP3.LUT R3, R3, 0x80, R4, 0xf8, !PT ;  /* 0x0000008003037812 */ /* 0x000fc800078ef804 */
[----:B------:R-:W-:-:S07]  /*5060*/  PRMT R0, R3, 0x7610, R0 ;  /* 0x0000761003007816 */ /* 0x000fce0000000000 */
.L_x_2803:
[----:B------:R-:W-:Y:S05]  /*5070*/  BSYNC.RECONVERGENT B0 ;  /* 0x0000000000007941 */ /* 0x000fea0003800200 */
.L_x_2802:
[----:B------:R2:W-:Y:S01]  /*5080*/  STG.E.U8 desc[UR36][R8.64], R0 ;  /* 0x0000000008007986 */ /* 0x0005e2000c101124 */
[----:B------:R-:W-:Y:S01]  /*5090*/  IMAD.MOV.U32 R25, RZ, RZ, R26 ;  /* 0x000000ffff197224 */ /* 0x000fe200078e001a */
[----:B------:R-:W-:Y:S06]  /*50a0*/  BRA `(.L_x_2778) ;  /* 0x00000004001c7947 */ /* 0x000fec0003800000 */
.L_x_2800:
        /* <DEDUP_REMOVED lines=12> */
.L_x_2808:
[----:B------:R-:W-:-:S04]  /*5170*/  SHF.R.U32.HI R0, RZ, 0x15, R4 ;  /* 0x00000015ff007819 */ /* 0x000fc80000011604 */
[----:B------:R-:W-:-:S04]  /*5180*/  LOP3.LUT R3, R0, 0x1, RZ, 0xc0, !PT ;  /* 0x0000000100037812 */ /* 0x000fc800078ec0ff */
[----:B------:R-:W-:-:S04]  /*5190*/  IADD3 R0, PT, PT, R4, 0x88fffff, R3 ;  /* 0x088fffff04007810 */ /* 0x000fc80007ffe003 */
[----:B------:R-:W-:-:S04]  /*51a0*/  SHF.R.U32.HI R0, RZ, 0x15, R0 ;  /* 0x00000015ff007819 */ /* 0x000fc80000011600 */
[----:B------:R-:W-:-:S07]  /*51b0*/  LOP3.LUT R3, R0, 0xff, RZ, 0xc0, !PT ;  /* 0x000000ff00037812 */ /* 0x000fce00078ec0ff */
.L_x_2809:
[----:B------:R-:W-:-:S04]  /*51c0*/  SHF.R.U32.HI R4, RZ, 0x18, R4 ;  /* 0x00000018ff047819 */ /* 0x000fc80000011604 */
[----:B------:R-:W-:-:S04]  /*51d0*/  LOP3.LUT R3, R3, 0x80, R4, 0xf8, !PT ;  /* 0x0000008003037812 */ /* 0x000fc800078ef804 */
[----:B------:R-:W-:-:S07]  /*51e0*/  PRMT R0, R3, 0x7610, R0 ;  /* 0x0000761003007816 */ /* 0x000fce0000000000 */
.L_x_2807:
[----:B------:R-:W-:Y:S05]  /*51f0*/  BSYNC.RECONVERGENT B0 ;  /* 0x0000000000007941 */ /* 0x000fea0003800200 */
.L_x_2806:
[----:B------:R2:W-:Y:S01]  /*5200*/  STG.E.U8 desc[UR36][R8.64], R0 ;  /* 0x0000000008007986 */ /* 0x0005e2000c101124 */
[----:B------:R-:W-:Y:S01]  /*5210*/  IMAD.MOV.U32 R25, RZ, RZ, R26 ;  /* 0x000000ffff197224 */ /* 0x000fe200078e001a */
[----:B------:R-:W-:Y:S06]  /*5220*/  BRA `(.L_x_2778) ;  /* 0x0000000000bc7947 */ /* 0x000fec0003800000 */
.L_x_2799:
[----:B------:R-:W-:-:S13]  /*5230*/  ISETP.NE.AND P0, PT, R0, 0x1c, PT ;  /* 0x0000001c0000780c */ /* 0x000fda0003f05270 */
[----:B------:R-:W-:Y:S05]  /*5240*/  @!P0 BRA `(.L_x_2810) ;  /* 0x0000000000a88947 */ /* 0x000fea0003800000 */
[----:B------:R-:W-:-:S13]  /*5250*/  ISETP.NE.AND P0, PT, R0, 0x1d, PT ;  /* 0x0000001d0000780c */ /* 0x000fda0003f05270 */
[----:B------:R-:W-:Y:S05]  /*5260*/  @!P0 BRA `(.L_x_2811) ;  /* 0x0000000000908947 */ /* 0x000fea0003800000 */
[----:B------:R-:W-:-:S13]  /*5270*/  ISETP.NE.AND P0, PT, R0, 0x2c, PT ;  /* 0x0000002c0000780c */ /* 0x000fda0003f05270 */
[----:B------:R-:W-:Y:S05]  /*5280*/  @!P0 BRA `(.L_x_2812) ;  /* 0x0000000000488947 */ /* 0x000fea0003800000 */
.L_x_2783:
[----:B------:R-:W-:Y:S01]  /*5290*/  MOV R14, 0x130 ;  /* 0x00000130000e7802 */ /* 0x000fe20000000f00 */
[----:B------:R-:W2:Y:S01]  /*52a0*/  LDCU.64 UR6, c[0x4][0x120] ;  /* 0x01002400ff0677ac */ /* 0x000ea20008000a00 */
[----:B------:R-:W-:Y:S02]  /*52b0*/  IMAD.MOV.U32 R8, RZ, RZ, 0x65 ;  /* 0x00000065ff087424 */ /* 0x000fe400078e00ff */
[----:B------:R-:W-:Y:S01]  /*52c0*/  IMAD.MOV.U32 R12, RZ, RZ, 0x1 ;  /* 0x00000001ff0c7424 */ /* 0x000fe200078e00ff */
[----:B------:R-:W3:Y:S01]  /*52d0*/  LDCU.64 UR8, c[0x4][0x128] ;  /* 0x01002500ff0877ac */ /* 0x000ee20008000a00 */
[----:B------:R-:W4:Y:S01]  /*52e0*/  LDC.64 R14, c[0x4][R14] ;  /* 0x010000000e0e7b82 */ /* 0x000f220000000a00 */
[----:B------:R-:W-:Y:S01]  /*52f0*/  IMAD.MOV.U32 R13, RZ, RZ, RZ ;  /* 0x000000ffff0d7224 */ /* 0x000fe200078e00ff */
[----:B------:R-:W5:Y:S01]  /*5300*/  LDCU.64 UR4, c[0x4][0x18] ;  /* 0x01000300ff0477ac */ /* 0x000f620008000a00 */
[----:B--2---:R-:W-:Y:S02]  /*5310*/  IMAD.U32 R4, RZ, RZ, UR6 ;  /* 0x00000006ff047e24 */ /* 0x004fe4000f8e00ff */
[----:B------:R-:W-:-:S02]  /*5320*/  IMAD.U32 R5, RZ, RZ, UR7 ;  /* 0x00000007ff057e24 */ /* 0x000fc4000f8e00ff */
[----:B---3--:R-:W-:Y:S02]  /*5330*/  IMAD.U32 R6, RZ, RZ, UR8 ;  /* 0x00000008ff067e24 */ /* 0x008fe4000f8e00ff */
[----:B------:R-:W-:Y:S02]  /*5340*/  IMAD.U32 R7, RZ, RZ, UR9 ;  /* 0x00000009ff077e24 */ /* 0x000fe4000f8e00ff */
[----:B-----5:R-:W-:Y:S02]  /*5350*/  IMAD.U32 R10, RZ, RZ, UR4 ;  /* 0x00000004ff0a7e24 */ /* 0x020fe4000f8e00ff */
[----:B------:R-:W-:-:S07]  /*5360*/  IMAD.U32 R11, RZ, RZ, UR5 ;  /* 0x00000005ff0b7e24 */ /* 0x000fce000f8e00ff */
[----:B------:R-:W-:-:S07]  /*5370*/  LEPC R20, `(.L_x_2813) ;  /* 0x000000001014794e */ /* 0x000fce0000000000 */
[----:B01--4-:R-:W-:Y:S05]  /*5380*/  CALL.ABS.NOINC R14 ;  /* 0x000000000e007343 */ /* 0x013fea0003c00000 */
.L_x_2813:
[----:B------:R-:W-:Y:S01]  /*5390*/  IMAD.MOV.U32 R25, RZ, RZ, R26 ;  /* 0x000000ffff197224 */ /* 0x000fe200078e001a */
[----:B------:R-:W-:Y:S06]  /*53a0*/  BRA `(.L_x_2778) ;  /* 0x00000000005c7947 */ /* 0x000fec0003800000 */
.L_x_2812:
[----:B------:R-:W-:Y:S01]  /*53b0*/  SHF.R.U32.HI R5, RZ, 0x17, R4 ;  /* 0x00000017ff057819 */ /* 0x000fe20000011604 */
[----:B------:R-:W-:-:S03]  /*53c0*/  IMAD.MOV.U32 R25, RZ, RZ, R26 ;  /* 0x000000ffff197224 */ /* 0x000fc600078e001a */
        /* <DEDUP_REMOVED lines=10> */
[----:B------:R-:W-:-:S04]  /*5470*/  @!P0 IMAD.MOV R0, RZ, RZ, R5 ;  /* 0x000000ffff008224 */ /* 0x000fc800078e0205 */
[----:B------:R-:W-:-:S05]  /*5480*/  @P2 IMAD.MOV.U32 R3, RZ, RZ, R0 ;  /* 0x000000ffff032224 */ /* 0x000fca00078e0000 */
[----:B------:R2:W-:Y:S01]  /*5490*/  STG.E.U8 desc[UR36][R8.64], R3 ;  /* 0x0000000308007986 */ /* 0x0005e2000c101124 */
[----:B------:R-:W-:Y:S05]  /*54a0*/  BRA `(.L_x_2778) ;  /* 0x00000000001c7947 */ /* 0x000fea0003800000 */
.L_x_2811:
[----:B------:R-:W2:Y:S01]  /*54b0*/  F2I.U64.TRUNC R4, R4 ;  /* 0x0000000400047311 */ /* 0x000ea2000020d800 */
[----:B------:R-:W-:Y:S01]  /*54c0*/  IMAD.MOV.U32 R25, RZ, RZ, R26 ;  /* 0x000000ffff197224 */ /* 0x000fe200078e001a */
[----:B--2---:R2:W-:Y:S01]  /*54d0*/  STG.E.64 desc[UR36][R8.64], R4 ;  /* 0x0000000408007986 */ /* 0x0045e2000c101b24 */
[----:B------:R-:W-:Y:S05]  /*54e0*/  BRA `(.L_x_2778) ;  /* 0x00000000000c7947 */ /* 0x000fea0003800000 */
.L_x_2810:
[----:B------:R-:W2:Y:S01]  /*54f0*/  F2I.FTZ.U32.TRUNC.NTZ R3, R4 ;  /* 0x0000000400037305 */ /* 0x000ea2000021f000 */
[----:B------:R-:W-:Y:S01]  /*5500*/  IMAD.MOV.U32 R25, RZ, RZ, R26 ;  /* 0x000000ffff197224 */ /* 0x000fe200078e001a */
[----:B--2---:R2:W-:Y:S06]  /*5510*/  STG.E desc[UR36][R8.64], R3 ;  /* 0x0000000308007986 */ /* 0x0045ec000c101924 */
.L_x_2778:
[----:B------:R-:W-:Y:S05]  /*5520*/  BSYNC.RECONVERGENT B6 ;  /* 0x0000000000067941 */ /* 0x000fea0003800200 */
.L_x_2777:
[----:B------:R-:W-:Y:S01]  /*5530*/  ISETP.GE.AND P0, PT, R25, R17, PT ;  /* 0x000000111900720c */ /* 0x000fe20003f06270 */
[----:B------:R-:W-:-:S12]  /*5540*/  BSSY.RECONVERGENT B6, `(.L_x_2814) ;  /* 0x00001cc000067945 */ /* 0x000fd80003800200 */
[----:B------:R-:W-:Y:S05]  /*5550*/  @P0 BRA `(.L_x_2815) ;  /* 0x0000001c00280947 */ /* 0x000fea0003800000 */
[----:B------:R-:W5:Y:S01]  /*5560*/  LDCU UR4, c[0x0][0x3b8] ;  /* 0x00007700ff0477ac */ /* 0x000f620008000800 */
[----:B--2-4-:R-:W2:Y:S01]  /*5570*/  LDC.64 R8, c[0x0][0x398] ;  /* 0x0000e600ff087b82 */ /* 0x014ea20000000a00 */
[----:B---3--:R-:W-:Y:S01]  /*5580*/  IMAD R0, R2, 0x200, R25 ;  /* 0x0000020002007824 */ /* 0x008fe200078e0219 */
[----:B------:R-:W-:-:S03]  /*5590*/  PRMT R4, R16, 0x9910, RZ ;  /* 0x0000991010047816 */ /* 0x000fc600000000ff */
[----:B-----5:R-:W-:Y:S02]  /*55a0*/  IMAD R3, R0, UR4, RZ ;  /* 0x0000000400037c24 */ /* 0x020fe4000f8e02ff */
[----:B------:R-:W-:-:S05]  /*55b0*/  IMAD.MOV.U32 R0, RZ, RZ, R4 ;  /* 0x000000ffff007224 */ /* 0x000fca00078e0004 */
[----:B------:R-:W-:Y:S02]  /*55c0*/  ISETP.GT.AND P1, PT, R0, 0x9, PT ;  /* 0x000000090000780c */ /* 0x000fe40003f24270 */
[----:B--2---:R-:W-:-:S05]  /*55d0*/  IADD3 R8, P0, PT, R3, R8, RZ ;  /* 0x0000000803087210 */ /* 0x004fca0007f1e0ff */
        /* <DEDUP_REMOVED lines=10> */
[----:B-1----:R-:W1:Y:S02]  /*5680*/  F2I.FTZ.TRUNC.NTZ R3, R18 ;  /* 0x0000001200037305 */ /* 0x002e64000021f100 */
[----:B-1----:R1:W-:Y:S01]  /*5690*/  STG.E.U8 desc[UR36][R8.64], R3 ;  /* 0x0000000308007986 */ /* 0x0023e2000c101124 */
[----:B------:R-:W-:Y:S05]  /*56a0*/  BRA `(.L_x_2821) ;  /* 0x0000000c00387947 */ /* 0x000fea0003800000 */
.L_x_2819:
[----:B-1----:R-:W1:Y:S02]  /*56b0*/  F2I.S64.TRUNC R18, R18 ;  /* 0x0000001200127311 */ /* 0x002e64000020d900 */
[----:B-1----:R-:W-:-:S05]  /*56c0*/  IMAD.MOV.U32 R3, RZ, RZ, R18 ;  /* 0x000000ffff037224 */ /* 0x002fca00078e0012 */
[----:B------:R1:W-:Y:S01]  /*56d0*/  STG.E.U8 desc[UR36][R8.64], R3 ;  /* 0x0000000308007986 */ /* 0x0003e2000c101124 */
[----:B------:R-:W-:Y:S05]  /*56e0*/  BRA `(.L_x_2821) ;  /* 0x0000000c00287947 */ /* 0x000fea0003800000 */
.L_x_2818:
[----:B------:R-:W-:-:S13]  /*56f0*/  ISETP.NE.AND P0, PT, R0, 0x2, PT ;  /* 0x000000020000780c */ /* 0x000fda0003f05270 */
[----:B------:R-:W-:Y:S05]  /*5700*/  @!P0 BRA `(.L_x_2822) ;  /* 0x0000000000288947 */ /* 0x000fea0003800000 */
[----:B------:R-:W-:-:S13]  /*5710*/  ISETP.NE.AND P0, PT, R0, 0x3, PT ;  /* 0x000000030000780c */ /* 0x000fda0003f05270 */
[----:B------:R-:W-:Y:S05]  /*5720*/  @!P0 BRA `(.L_x_2823) ;  /* 0x0000000000148947 */ /* 0x000fea0003800000 */
[----:B------:R-:W-:-:S13]  /*5730*/  ISETP.NE.AND P0, PT, R0, 0x4, PT ;  /* 0x000000040000780c */ /* 0x000fda0003f05270 */
[----:B------:R-:W-:Y:S05]  /*5740*/  @P0 BRA `(.L_x_2820) ;  /* 0x0000000800380947 */ /* 0x000fea0003800000 */
[----:B-1----:R-:W1:Y:S02]  /*5750*/  F2I.S64.TRUNC R18, R18 ;  /* 0x0000001200127311 */ /* 0x002e64000020d900 */
[----:B-1----:R1:W-:Y:S01]  /*5760*/  STG.E.64 desc[UR36][R8.64], R18 ;  /* 0x0000001208007986 */ /* 0x0023e2000c101b24 */
[----:B------:R-:W-:Y:S05]  /*5770*/  BRA `(.L_x_2821) ;  /* 0x0000000c00047947 */ /* 0x000fea0003800000 */
.L_x_2823:
[----:B-1----:R-:W1:Y:S02]  /*5780*/  F2I.FTZ.TRUNC.NTZ R3, R18 ;  /* 0x0000001200037305 */ /* 0x002e64000021f100 */
[----:B-1----:R1:W-:Y:S01]  /*5790*/  STG.E desc[UR36][R8.64], R3 ;  /* 0x0000000308007986 */ /* 0x0023e2000c101924 */
[----:B------:R-:W-:Y:S05]  /*57a0*/  BRA `(.L_x_2821) ;  /* 0x0000000800f87947 */ /* 0x000fea0003800000 */
.L_x_2822:
[----:B-1----:R-:W1:Y:S02]  /*57b0*/  F2I.FTZ.TRUNC.NTZ R3, R18 ;  /* 0x0000001200037305 */ /* 0x002e64000021f100 */
[----:B-1----:R1:W-:Y:S01]  /*57c0*/  STG.E.U16 desc[UR36][R8.64], R3 ;  /* 0x0000000308007986 */ /* 0x0023e2000c101524 */
[----:B------:R-:W-:Y:S05]  /*57d0*/  BRA `(.L_x_2821) ;  /* 0x0000000800ec7947 */ /* 0x000fea0003800000 */
.L_x_2817:
[----:B------:R-:W-:-:S13]  /*57e0*/  ISETP.GT.AND P0, PT, R0, 0x6, PT ;  /* 0x000000060000780c */ /* 0x000fda0003f04270 */
[----:B------:R-:W-:Y:S05]  /*57f0*/  @P0 BRA `(.L_x_2824) ;  /* 0x0000000000240947 */ /* 0x000fea0003800000 */
[----:B------:R-:W-:-:S13]  /*5800*/  ISETP.NE.AND P0, PT, R0, 0x5, PT ;  /* 0x000000050000780c */ /* 0x000fda0003f05270 */
[----:B------:R-:W-:Y:S05]  /*5810*/  @!P0 BRA `(.L_x_2825) ;  /* 0x0000000000108947 */ /* 0x000fea0003800000 */
[----:B------:R-:W-:-:S13]  /*5820*/  ISETP.NE.AND P0, PT, R0, 0x6, PT ;  /* 0x000000060000780c */ /* 0x000fda0003f05270 */
[----:B------:R-:W-:Y:S05]  /*5830*/  @P0 BRA `(.L_x_2820) ;  /* 0x0000000400fc0947 */ /* 0x000fea0003800000 */
[----:B-1----:R1:W-:Y:S01]  /*5840*/  STG.E desc[UR36][R8.64], R18 ;  /* 0x0000001208007986 */ /* 0x0023e2000c101924 */
[----:B------:R-:W-:Y:S05]  /*5850*/  BRA `(.L_x_2821) ;  /* 0x0000000800cc7947 */ /* 0x000fea0003800000 */
.L_x_2825:
[----:B-1----:R-:W-:-:S05]  /*5860*/  F2FP.F16.F32.PACK_AB R18, RZ, R18 ;  /* 0x00000012ff12723e */ /* 0x002fca00000000ff */
[----:B------:R1:W-:Y:S01]  /*5870*/  STG.E.U16 desc[UR36][R8.64], R18 ;  /* 0x0000001208007986 */ /* 0x0003e2000c101524 */
[----:B------:R-:W-:Y:S05]  /*5880*/  BRA `(.L_x_2821) ;  /* 0x0000000800c07947 */ /* 0x000fea0003800000 */
.L_x_2824:
[----:B------:R-:W-:-:S13]  /*5890*/  ISETP.NE.AND P0, PT, R0, 0x7, PT ;  /* 0x000000070000780c */ /* 0x000fda0003f05270 */
[----:B------:R-:W-:Y:S05]  /*58a0*/  @!P0 BRA `(.L_x_2826) ;  /* 0x00000000002c8947 */ /* 0x000fea0003800000 */
[----:B------:R-:W-:-:S13]  /*58b0*/  ISETP.NE.AND P0, PT, R0, 0x8, PT ;  /* 0x000000080000780c */ /* 0x000fda0003f05270 */
[----:B------:R-:W-:Y:S05]  /*58c0*/  @!P0 BRA `(.L_x_2827) ;  /* 0x0000000000148947 */ /* 0x000fea0003800000 */
[----:B------:R-:W-:-:S13]  /*58d0*/  ISETP.NE.AND P0, PT, R0, 0x9, PT ;  /* 0x000000090000780c */ /* 0x000fda0003f05270 */
[----:B------:R-:W-:Y:S05]  /*58e0*/  @P0 BRA `(.L_x_2820) ;  /* 0x0000000400d00947 */ /* 0x000fea0003800000 */
[----:B------:R-:W-:-:S05]  /*58f0*/  IMAD.MOV.U32 R19, RZ, RZ, RZ ;  /* 0x000000ffff137224 */ /* 0x000fca00078e00ff */
[----:B-1----:R1:W-:Y:S01]  /*5900*/  STG.E.64 desc[UR36][R8.64], R18 ;  /* 0x0000001208007986 */ /* 0x0023e2000c101b24 */
[----:B------:R-:W-:Y:S05]  /*5910*/  BRA `(.L_x_2821) ;  /* 0x00000008009c7947 */ /* 0x000fea0003800000 */
.L_x_2827:
[----:B-1----:R-:W-:-:S04]  /*5920*/  F2FP.F16.F32.PACK_AB R3, RZ, R18 ;  /* 0x00000012ff03723e */ /* 0x002fc800000000ff */
[----:B------:R-:W-:-:S05]  /*5930*/  PRMT R3, R3, 0x5410, RZ ;  /* 0x0000541003037816 */ /* 0x000fca00000000ff */
[----:B------:R1:W-:Y:S01]  /*5940*/  STG.E desc[UR36][R8.64], R3 ;  /* 0x0000000308007986 */ /* 0x0003e2000c101924 */
[----:B------:R-:W-:Y:S05]  /*5950*/  BRA `(.L_x_2821) ;  /* 0x00000008008c7947 */ /* 0x000fea0003800000 */
.L_x_2826:
[----:B-1----:R-:W-:-:S06]  /*5960*/  FMUL.FTZ R4, R18, 1 ;  /* 0x3f80000012047820 */ /* 0x002fcc0000410000 */
[----:B------:R-:W1:Y:S02]  /*5970*/  F2F.F64.F32 R4, R4 ;  /* 0x0000000400047310 */ /* 0x000e640000201800 */
[----:B-1----:R1:W-:Y:S01]  /*5980*/  STG.E.64 desc[UR36][R8.64], R4 ;  /* 0x0000000408007986 */ /* 0x0023e2000c101b24 */
[----:B------:R-:W-:Y:S05]  /*5990*/  BRA `(.L_x_2821) ;  /* 0x00000008007c7947 */ /* 0x000fea0003800000 */
.L_x_2816:
[----:B------:R-:W-:-:S13]  /*59a0*/  ISETP.GT.AND P0, PT, R0, 0x18, PT ;  /* 0x000000180000780c */ /* 0x000fda0003f04270 */
[----:B------:R-:W-:Y:S05]  /*59b0*/  @!P0 BRA `(.L_x_2828) ;  /* 0x0000000400488947 */ /* 0x000fea0003800000 */
        /* <DEDUP_REMOVED lines=8> */
[----:B-1----:R-:W1:Y:S02]  /*5a40*/  F2I.FTZ.U32.TRUNC.NTZ R3, R18 ;  /* 0x0000001200037305 */ /* 0x002e64000021f000 */
[----:B-1----:R1:W-:Y:S01]  /*5a50*/  STG.E.U16 desc[UR36][R8.64], R3 ;  /* 0x0000000308007986 */ /* 0x0023e2000c101524 */
[----:B------:R-:W-:Y:S05]  /*5a60*/  BRA `(.L_x_2821) ;  /* 0x0000000800487947 */ /* 0x000fea0003800000 */
.L_x_2831:
        /* <DEDUP_REMOVED lines=16> */
.L_x_2834:
[----:B------:R-:W-:-:S04]  /*5b70*/  SHF.R.U32.HI R18, RZ, 0x18, R18 ;  /* 0x00000018ff127819 */ /* 0x000fc80000011612 */
[----:B------:R-:W-:-:S04]  /*5b80*/  LOP3.LUT R3, R3, 0x80, R18, 0xf8, !PT ;  /* 0x0000008003037812 */ /* 0x000fc800078ef812 */
[----:B------:R-:W-:-:S07]  /*5b90*/  PRMT R4, R3, 0x7610, R4 ;  /* 0x0000761003047816 */ /* 0x000fce0000000004 */
.L_x_2833:
[----:B------:R-:W-:Y:S05]  /*5ba0*/  BSYNC.RECONVERGENT B0 ;  /* 0x0000000000007941 */ /* 0x000fea0003800200 */
.L_x_2832:
[----:B------:R1:W-:Y:S01]  /*5bb0*/  STG.E.U8 desc[UR36][R8.64], R4 ;  /* 0x0000000408007986 */ /* 0x0003e2000c101124 */
[----:B------:R-:W-:Y:S05]  /*5bc0*/  BRA `(.L_x_2821) ;  /* 0x0000000400f07947 */ /* 0x000fea0003800000 */
.L_x_2830:
        /* <DEDUP_REMOVED lines=16> */
.L_x_2837:
[----:B------:R-:W-:-:S04]  /*5cd0*/  SHF.R.U32.HI R18, RZ, 0x18, R18 ;  /* 0x00000018ff127819 */ /* 0x000fc80000011612 */
[----:B------:R-:W-:-:S04]  /*5ce0*/  LOP3.LUT R3, R3, 0x80, R18, 0xf8, !PT ;  /* 0x0000008003037812 */ /* 0x000fc800078ef812 */
[----:B------:R-:W-:-:S07]  /*5cf0*/  PRMT R4, R3, 0x7610, R4 ;  /* 0x0000761003047816 */ /* 0x000fce0000000004 */
.L_x_2836:
[----:B------:R-:W-:Y:S05]  /*5d00*/  BSYNC.RECONVERGENT B0 ;  /* 0x0000000000007941 */ /* 0x000fea0003800200 */
.L_x_2835:
[----:B------:R1:W-:Y:S01]  /*5d10*/  STG.E.U8 desc[UR36][R8.64], R4 ;  /* 0x0000000408007986 */ /* 0x0003e2000c101124 */
[----:B------:R-:W-:Y:S05]  /*5d20*/  BRA `(.L_x_2821) ;  /* 0x0000000400987947 */ /* 0x000fea0003800000 */
.L_x_2829:
[----:B------:R-:W-:-:S13]  /*5d30*/  ISETP.NE.AND P0, PT, R0, 0x1c, PT ;  /* 0x0000001c0000780c */ /* 0x000fda0003f05270 */
[----:B------:R-:W-:Y:S05]  /*5d40*/  @!P0 BRA `(.L_x_2838) ;  /* 0x0000000000588947 */ /* 0x000fea0003800000 */
[----:B------:R-:W-:-:S13]  /*5d50*/  ISETP.NE.AND P0, PT, R0, 0x1d, PT ;  /* 0x0000001d0000780c */ /* 0x000fda0003f05270 */
[----:B------:R-:W-:Y:S05]  /*5d60*/  @!P0 BRA `(.L_x_2839) ;  /* 0x0000000000448947 */ /* 0x000fea0003800000 */
[----:B------:R-:W-:-:S13]  /*5d70*/  ISETP.NE.AND P0, PT, R0, 0x2c, PT ;  /* 0x0000002c0000780c */ /* 0x000fda0003f05270 */
[----:B------:R-:W-:Y:S05]  /*5d80*/  @P0 BRA `(.L_x_2820) ;  /* 0x0000000000a80947 */ /* 0x000fea0003800000 */
[----:B-1----:R-:W-:-:S04]  /*5d90*/  SHF.R.U32.HI R4, RZ, 0x17, R18 ;  /* 0x00000017ff047819 */ /* 0x002fc80000011612 */
        /* <DEDUP_REMOVED lines=14> */
.L_x_2839:
[----:B-1----:R-:W1:Y:S02]  /*5e80*/  F2I.U64.TRUNC R18, R18 ;  /* 0x0000001200127311 */ /* 0x002e64000020d800 */
[----:B-1----:R1:W-:Y:S01]  /*5e90*/  STG.E.64 desc[UR36][R8.64], R18 ;  /* 0x0000001208007986 */ /* 0x0023e2000c101b24 */
[----:B------:R-:W-:Y:S05]  /*5ea0*/  BRA `(.L_x_2821) ;  /* 0x0000000400387947 */ /* 0x000fea0003800000 */
.L_x_2838:
[----:B-1----:R-:W1:Y:S02]  /*5eb0*/  F2I.FTZ.U32.TRUNC.NTZ R3, R18 ;  /* 0x0000001200037305 */ /* 0x002e64000021f000 */
[----:B-1----:R1:W-:Y:S01]  /*5ec0*/  STG.E desc[UR36][R8.64], R3 ;  /* 0x0000000308007986 */ /* 0x0023e2000c101924 */
[----:B------:R-:W-:Y:S05]  /*5ed0*/  BRA `(.L_x_2821) ;  /* 0x00000004002c7947 */ /* 0x000fea0003800000 */
.L_x_2828:
[----:B------:R-:W-:-:S13]  /*5ee0*/  ISETP.GT.AND P0, PT, R0, 0xe, PT ;  /* 0x0000000e0000780c */ /* 0x000fda0003f04270 */
[----:B------:R-:W-:Y:S05]  /*5ef0*/  @P0 BRA `(.L_x_2840) ;  /* 0x0000000000340947 */ /* 0x000fea0003800000 */
[----:B------:R-:W-:-:S13]  /*5f00*/  ISETP.NE.AND P0, PT, R0, 0xa, PT ;  /* 0x0000000a0000780c */ /* 0x000fda0003f05270 */
[----:B------:R-:W-:Y:S05]  /*5f10*/  @!P0 BRA `(.L_x_2841) ;  /* 0x0000000000188947 */ /* 0x000fea0003800000 */
[----:B------:R-:W-:-:S13]  /*5f20*/  ISETP.NE.AND P0, PT, R0, 0xb, PT ;  /* 0x0000000b0000780c */ /* 0x000fda0003f05270 */
[----:B------:R-:W-:Y:S05]  /*5f30*/  @P0 BRA `(.L_x_2820) ;  /* 0x00000000003c0947 */ /* 0x000fea0003800000 */
[----:B-1----:R-:W-:-:S04]  /*5f40*/  FSETP.NEU.FTZ.AND P0, PT, R18, RZ, PT ;  /* 0x000000ff1200720b */ /* 0x002fc80003f1d000 */
[----:B------:R-:W-:-:S05]  /*5f50*/  SEL R3, RZ, 0x1, !P0 ;  /* 0x00000001ff037807 */ /* 0x000fca0004000000 */
[----:B------:R4:W-:Y:S01]  /*5f60*/  STG.E.U8 desc[UR36][R8.64], R3 ;  /* 0x0000000308007986 */ /* 0x0009e2000c101124 */
[----:B------:R-:W-:Y:S05]  /*5f70*/  BRA `(.L_x_2821) ;  /* 0x0000000400047947 */ /* 0x000fea0003800000 */
.L_x_2841:
[----:B-1----:R-:W-:Y:S01]  /*5f80*/  FMUL.FTZ R4, R18, 1 ;  /* 0x3f80000012047820 */ /* 0x002fe20000410000 */
[----:B------:R-:W-:-:S05]  /*5f90*/  CS2R R6, SRZ ;  /* 0x0000000000067805 */ /* 0x000fca000001ff00 */
[----:B------:R-:W1:Y:S02]  /*5fa0*/  F2F.F64.F32 R4, R4 ;  /* 0x0000000400047310 */ /* 0x000e640000201800 */
[----:B-1----:R1:W-:Y:S01]  /*5fb0*/  STG.E.128 desc[UR36][R8.64], R4 ;  /* 0x0000000408007986 */ /* 0x0023e2000c101d24 */
[----:B------:R-:W-:Y:S05]  /*5fc0*/  BRA `(.L_x_2821) ;  /* 0x0000000000f07947 */ /* 0x000fea0003800000 */
.L_x_2840:
[----:B------:R-:W-:-:S13]  /*5fd0*/  ISETP.NE.AND P0, PT, R0, 0xf, PT ;  /* 0x0000000f0000780c */ /* 0x000fda0003f05270 */
[----:B------:R-:W-:Y:S05]  /*5fe0*/  @!P0 BRA `(.L_x_2842) ;  /* 0x0000000000e08947 */ /* 0x000fea0003800000 */
[----:B------:R-:W-:-:S13]  /*5ff0*/  ISETP.NE.AND P0, PT, R0, 0x17, PT ;  /* 0x000000170000780c */ /* 0x000fda0003f05270 */
[----:B------:R-:W-:Y:S05]  /*6000*/  @!P0 BRA `(.L_x_2843) ;  /* 0x00000000008c8947 */ /* 0x000fea0003800000 */
[----:B------:R-:W-:-:S13]  /*6010*/  ISETP.NE.AND P0, PT, R0, 0x18, PT ;  /* 0x000000180000780c */ /* 0x000fda0003f05270 */
[----:B------:R-:W-:Y:S05]  /*6020*/  @!P0 BRA `(.L_x_2844) ;  /* 0x0000000000448947 */ /* 0x000fea0003800000 */
.L_x_2820:
        /* <DEDUP_REMOVED lines=16> */
.L_x_2845:
[----:B------:R-:W-:Y:S05]  /*6130*/  BRA `(.L_x_2821) ;  /* 0x0000000000947947 */ /* 0x000fea0003800000 */
.L_x_2844:
[----:B-1----:R-:W-:Y:S01]  /*6140*/  LOP3.LUT R4, R18, 0x7fffffff, RZ, 0xc0, !PT ;  /* 0x7fffffff12047812 */ /* 0x002fe200078ec0ff */
        /* <DEDUP_REMOVED lines=11> */
.L_x_2847:
[----:B------:R-:W-:Y:S05]  /*6200*/  BSYNC.RECONVERGENT B0 ;  /* 0x0000000000007941 */ /* 0x000fea0003800200 */
.L_x_2846:
[----:B------:R-:W-:-:S05]  /*6210*/  LOP3.LUT R3, R0, 0x80, R5, 0xf8, !PT ;  /* 0x0000008000037812 */ /* 0x000fca00078ef805 */
[----:B------:R3:W-:Y:S01]  /*6220*/  STG.E.U8 desc[UR36][R8.64], R3 ;  /* 0x0000000308007986 */ /* 0x0007e2000c101124 */
[----:B------:R-:W-:Y:S05]  /*6230*/  BRA `(.L_x_2821) ;  /* 0x0000000000547947 */ /* 0x000fea0003800000 */
.L_x_2843:
        /* <DEDUP_REMOVED lines=11> */
.L_x_2849:
[----:B------:R-:W-:Y:S01]  /*62f0*/  IMAD.MOV.U32 R0, RZ, RZ, 0x7f ;  /* 0x0000007fff007424 */ /* 0x000fe200078e00ff */
[----:B------:R-:W-:-:S04]  /*6300*/  ISETP.GT.U32.AND P0, PT, R4, 0x7f800000, PT ;  /* 0x7f8000000400780c */ /* 0x000fc80003f04070 */
[----:B------:R-:W-:-:S09]  /*6310*/  SEL R0, R0, 0x7c, P0 ;  /* 0x0000007c00007807 */ /* 0x000fd20000000000 */
.L_x_2850:
[----:B------:R-:W-:Y:S05]  /*6320*/  BSYNC.RECONVERGENT B0 ;  /* 0x0000000000007941 */ /* 0x000fea0003800200 */
.L_x_2848:
[----:B------:R-:W-:-:S04]  /*6330*/  SHF.R.U32.HI R3, RZ, 0x18, R18 ;  /* 0x00000018ff037819 */ /* 0x000fc80000011612 */
[----:B------:R-:W-:-:S05]  /*6340*/  LOP3.LUT R3, R0, 0x80, R3, 0xf8, !PT ;  /* 0x0000008000037812 */ /* 0x000fca00078ef803 */
[----:B------:R2:W-:Y:S01]  /*6350*/  STG.E.U8 desc[UR36][R8.64], R3 ;  /* 0x0000000308007986 */ /* 0x0005e2000c101124 */
[----:B------:R-:W-:Y:S05]  /*6360*/  BRA `(.L_x_2821) ;  /* 0x0000000000087947 */ /* 0x000fea0003800000 */
.L_x_2842:
[----:B-1----:R-:W-:-:S05]  /*6370*/  F2FP.BF16.F32.PACK_AB R18, RZ, R18 ;  /* 0x00000012ff12723e */ /* 0x002fca00000010ff */
[----:B------:R1:W-:Y:S02]  /*6380*/  STG.E.U16 desc[UR36][R8.64], R18 ;  /* 0x0000001208007986 */ /* 0x0003e4000c101524 */
.L_x_2821:
[----:B------:R-:W-:-:S05]  /*6390*/  VIADD R25, R25, 0x80 ;  /* 0x0000008019197836 */ /* 0x000fca0000000000 */
[----:B------:R-:W-:-:S13]  /*63a0*/  ISETP.GE.AND P0, PT, R25, R17, PT ;  /* 0x000000111900720c */ /* 0x000fda0003f06270 */
[----:B------:R-:W-:Y:S05]  /*63b0*/  @P0 BRA `(.L_x_2815) ;  /* 0x0000000c00900947 */ /* 0x000fea0003800000 */
[----:B------:R-:W5:Y:S01]  /*63c0*/  LDCU UR4, c[0x0][0x3b8] ;  /* 0x00007700ff0477ac */ /* 0x000f620008000800 */
[----:B-1234-:R-:W1:Y:S01]  /*63d0*/  LDC.64 R8, c[0x0][0x398] ;  /* 0x0000e600ff087b82 */ /* 0x01ee620000000a00 */
[----:B------:R-:W-:Y:S01]  /*63e0*/  IMAD R0, R2, 0x200, R25 ;  /* 0x0000020002007824 */ /* 0x000fe200078e0219 */
[----:B------:R-:W-:-:S03]  /*63f0*/  PRMT R4, R16, 0x9910, RZ ;  /* 0x0000991010047816 */ /* 0x000fc600000000ff */
[----:B-----5:R-:W-:Y:S02]  /*6400*/  IMAD R3, R0, UR4, RZ ;  /* 0x0000000400037c24 */ /* 0x020fe4000f8e02ff */
[----:B------:R-:W-:-:S05]  /*6410*/  IMAD.MOV.U32 R0, RZ, RZ, R4 ;  /* 0x000000ffff007224 */ /* 0x000fca00078e0004 */
[----:B------:R-:W-:Y:S02]  /*6420*/  ISETP.GT.AND P1, PT, R0, 0x9, PT ;  /* 0x000000090000780c */ /* 0x000fe40003f24270 */
[----:B-1----:R-:W-:-:S05]  /*6430*/  IADD3 R8, P0, PT, R3, R8, RZ ;  /* 0x0000000803087210 */ /* 0x002fca0007f1e0ff */
        /* <DEDUP_REMOVED lines=10> */
[----:B------:R-:W1:Y:S02]  /*64e0*/  F2I.FTZ.TRUNC.NTZ R3, R22 ;  /* 0x0000001600037305 */ /* 0x000e64000021f100 */
[----:B-1----:R2:W-:Y:S01]  /*64f0*/  STG.E.U8 desc[UR36][R8.64], R3 ;  /* 0x0000000308007986 */ /* 0x0025e2000c101124 */
[----:B------:R-:W-:Y:S05]  /*6500*/  BRA `(.L_x_2856) ;  /* 0x0000000c00387947 */ /* 0x000fea0003800000 */
.L_x_2854:
[----:B------:R-:W1:Y:S02]  /*6510*/  F2I.S64.TRUNC R22, R22 ;  /* 0x0000001600167311 */ /* 0x000e64000020d900 */
[----:B-1----:R-:W-:-:S05]  /*6520*/  IMAD.MOV.U32 R3, RZ, RZ, R22 ;  /* 0x000000ffff037224 */ /* 0x002fca00078e0016 */
[----:B------:R1:W-:Y:S01]  /*6530*/  STG.E.U8 desc[UR36][R8.64], R3 ;  /* 0x0000000308007986 */ /* 0x0003e2000c101124 */
[----:B------:R-:W-:Y:S05]  /*6540*/  BRA `(.L_x_2856) ;  /* 0x0000000c00287947 */ /* 0x000fea0003800000 */
.L_x_2853:
[----:B------:R-:W-:-:S13]  /*6550*/  ISETP.NE.AND P0, PT, R0, 0x2, PT ;  /* 0x000000020000780c */ /* 0x000fda0003f05270 */
[----:B------:R-:W-:Y:S05]  /*6560*/  @!P0 BRA `(.L_x_2857) ;  /* 0x0000000000288947 */ /* 0x000fea0003800000 */
[----:B------:R-:W-:-:S13]  /*6570*/  ISETP.NE.AND P0, PT, R0, 0x3, PT ;  /* 0x000000030000780c */ /* 0x000fda0003f05270 */
[----:B------:R-:W-:Y:S05]  /*6580*/  @!P0 BRA `(.L_x_2858) ;  /* 0x0000000000148947 */ /* 0x000fea0003800000 */
[----:B------:R-:W-:-:S13]  /*6590*/  ISETP.NE.AND P0, PT, R0, 0x4, PT ;  /* 0x000000040000780c */ /* 0x000fda0003f05270 */
[----:B------:R-:W-:Y:S05]  /*65a0*/  @P0 BRA `(.L_x_2855) ;  /* 0x0000000800380947 */ /* 0x000fea0003800000 */
[----:B------:R-:W1:Y:S02]  /*65b0*/  F2I.S64.TRUNC R22, R22 ;  /* 0x0000001600167311 */ /* 0x000e64000020d900 */
[----:B-1----:R1:W-:Y:S01]  /*65c0*/  STG.E.64 desc[UR36][R8.64], R22 ;  /* 0x0000001608007986 */ /* 0x0023e2000c101b24 */
[----:B------:R-:W-:Y:S05]  /*65d0*/  BRA `(.L_x_2856) ;  /* 0x0000000c00047947 */ /* 0x000fea0003800000 */
.L_x_2858:
[----:B------:R-:W1:Y:S02]  /*65e0*/  F2I.FTZ.TRUNC.NTZ R3, R22 ;  /* 0x0000001600037305 */ /* 0x000e64000021f100 */
[----:B-1----:R4:W-:Y:S01]  /*65f0*/  STG.E desc[UR36][R8.64], R3 ;  /* 0x0000000308007986 */ /* 0x0029e2000c101924 */
[----:B------:R-:W-:Y:S05]  /*6600*/  BRA `(.L_x_2856) ;  /* 0x0000000800f87947 */ /* 0x000fea0003800000 */
.L_x_2857:
[----:B------:R-:W1:Y:S02]  /*6610*/  F2I.FTZ.TRUNC.NTZ R3, R22 ;  /* 0x0000001600037305 */ /* 0x000e64000021f100 */
[----:B-1----:R3:W-:Y:S01]  /*6620*/  STG.E.U16 desc[UR36][R8.64], R3 ;  /* 0x0000000308007986 */ /* 0x0027e2000c101524 */
[----:B------:R-:W-:Y:S05]  /*6630*/  BRA `(.L_x_2856) ;  /* 0x0000000800ec7947 */ /* 0x000fea0003800000 */
.L_x_2852:
[----:B------:R-:W-:-:S13]  /*6640*/  ISETP.GT.AND P0, PT, R0, 0x6, PT ;  /* 0x000000060000780c */ /* 0x000fda0003f04270 */
[----:B------:R-:W-:Y:S05]  /*6650*/  @P0 BRA `(.L_x_2859) ;  /* 0x0000000000240947 */ /* 0x000fea0003800000 */
[----:B------:R-:W-:-:S13]  /*6660*/  ISETP.NE.AND P0, PT, R0, 0x5, PT ;  /* 0x000000050000780c */ /* 0x000fda0003f05270 */
[----:B------:R-:W-:Y:S05]  /*6670*/  @!P0 BRA `(.L_x_2860) ;  /* 0x0000000000108947 */ /* 0x000fea0003800000 */
[----:B------:R-:W-:-:S13]  /*6680*/  ISETP.NE.AND P0, PT, R0, 0x6, PT ;  /* 0x000000060000780c */ /* 0x000fda0003f05270 */
[----:B------:R-:W-:Y:S05]  /*6690*/  @P0 BRA `(.L_x_2855) ;  /* 0x0000000400fc0947 */ /* 0x000fea0003800000 */
[----:B------:R1:W-:Y:S01]  /*66a0*/  STG.E desc[UR36][R8.64], R22 ;  /* 0x0000001608007986 */ /* 0x0003e2000c101924 */
[----:B------:R-:W-:Y:S05]  /*66b0*/  BRA `(.L_x_2856) ;  /* 0x0000000800cc7947 */ /* 0x000fea0003800000 */
.L_x_2860:
[----:B------:R-:W-:-:S05]  /*66c0*/  F2FP.F16.F32.PACK_AB R22, RZ, R22 ;  /* 0x00000016ff16723e */ /* 0x000fca00000000ff */
[----:B------:R1:W-:Y:S01]  /*66d0*/  STG.E.U16 desc[UR36][R8.64], R22 ;  /* 0x0000001608007986 */ /* 0x0003e2000c101524 */
[----:B------:R-:W-:Y:S05]  /*66e0*/  BRA `(.L_x_2856) ;  /* 0x0000000800c07947 */ /* 0x000fea0003800000 */
.L_x_2859:
[----:B------:R-:W-:-:S13]  /*66f0*/  ISETP.NE.AND P0, PT, R0, 0x7, PT ;  /* 0x000000070000780c */ /* 0x000fda0003f05270 */
[----:B------:R-:W-:Y:S05]  /*6700*/  @!P0 BRA `(.L_x_2861) ;  /* 0x00000000002c8947 */ /* 0x000fea0003800000 */
[----:B------:R-:W-:-:S13]  /*6710*/  ISETP.NE.AND P0, PT, R0, 0x8, PT ;  /* 0x000000080000780c */ /* 0x000fda0003f05270 */
[----:B------:R-:W-:Y:S05]  /*6720*/  @!P0 BRA `(.L_x_2862) ;  /* 0x0000000000148947 */ /* 0x000fea0003800000 */
[----:B------:R-:W-:-:S13]  /*6730*/  ISETP.NE.AND P0, PT, R0, 0x9, PT ;  /* 0x000000090000780c */ /* 0x000fda0003f05270 */
[----:B------:R-:W-:Y:S05]  /*6740*/  @P0 BRA `(.L_x_2855) ;  /* 0x0000000400d00947 */ /* 0x000fea0003800000 */
[----:B------:R-:W-:-:S05]  /*6750*/  IMAD.MOV.U32 R23, RZ, RZ, RZ ;  /* 0x000000ffff177224 */ /* 0x000fca00078e00ff */
[----:B------:R1:W-:Y:S01]  /*6760*/  STG.E.64 desc[UR36][R8.64], R22 ;  /* 0x0000001608007986 */ /* 0x0003e2000c101b24 */
[----:B------:R-:W-:Y:S05]  /*6770*/  BRA `(.L_x_2856) ;  /* 0x00000008009c7947 */ /* 0x000fea0003800000 */
.L_x_2862:
[----:B------:R-:W-:-:S04]  /*6780*/  F2FP.F16.F32.PACK_AB R3, RZ, R22 ;  /* 0x00000016ff03723e */ /* 0x000fc800000000ff */
[----:B------:R-:W-:-:S05]  /*6790*/  PRMT R3, R3, 0x5410, RZ ;  /* 0x0000541003037816 */ /* 0x000fca00000000ff */
[----:B------:R1:W-:Y:S01]  /*67a0*/  STG.E desc[UR36][R8.64], R3 ;  /* 0x0000000308007986 */ /* 0x0003e2000c101924 */
[----:B------:R-:W-:Y:S05]  /*67b0*/  BRA `(.L_x_2856) ;  /* 0x00000008008c7947 */ /* 0x000fea0003800000 */
.L_x_2861:
[----:B------:R-:W-:-:S06]  /*67c0*/  FMUL.FTZ R4, R22, 1 ;  /* 0x3f80000016047820 */ /* 0x000fcc0000410000 */
[----:B------:R-:W1:Y:S02]  /*67d0*/  F2F.F64.F32 R4, R4 ;  /* 0x0000000400047310 */ /* 0x000e640000201800 */
[----:B-1----:R1:W-:Y:S01]  /*67e0*/  STG.E.64 desc[UR36][R8.64], R4 ;  /* 0x0000000408007986 */ /* 0x0023e2000c101b24 */
[----:B------:R-:W-:Y:S05]  /*67f0*/  BRA `(.L_x_2856) ;  /* 0x00000008007c7947 */ /* 0x000fea0003800000 */
.L_x_2851:
        /* <DEDUP_REMOVED lines=10> */
[----:B------:R-:W1:Y:S02]  /*68a0*/  F2I.FTZ.U32.TRUNC.NTZ R3, R22 ;  /* 0x0000001600037305 */ /* 0x000e64000021f000 */
[----:B-1----:R1:W-:Y:S01]  /*68b0*/  STG.E.U16 desc[UR36][R8.64], R3 ;  /* 0x0000000308007986 */ /* 0x0023e2000c101524 */
[----:B------:R-:W-:Y:S05]  /*68c0*/  BRA `(.L_x_2856) ;  /* 0x0000000800487947 */ /* 0x000fea0003800000 */
.L_x_2866:
[----:B------:R-:W-:Y:S01]  /*68d0*/  LOP3.LUT R5, R22, 0x7fffffff, RZ, 0xc0, !PT ;  /* 0x7fffffff16057812 */ /* 0x000fe200078ec0ff */
        /* <DEDUP_REMOVED lines=15> */
.L_x_2869:
[----:B------:R-:W-:-:S04]  /*69d0*/  SHF.R.U32.HI R22, RZ, 0x18, R22 ;  /* 0x00000018ff167819 */ /* 0x000fc80000011616 */
[----:B------:R-:W-:-:S04]  /*69e0*/  LOP3.LUT R3, R3, 0x80, R22, 0xf8, !PT ;  /* 0x0000008003037812 */ /* 0x000fc800078ef816 */
[----:B------:R-:W-:-:S07]  /*69f0*/  PRMT R4, R3, 0x7610, R4 ;  /* 0x0000761003047816 */ /* 0x000fce0000000004 */
.L_x_2868:
[----:B------:R-:W-:Y:S05]  /*6a00*/  BSYNC.RECONVERGENT B0 ;  /* 0x0000000000007941 */ /* 0x000fea0003800200 */
.L_x_2867:
[----:B------:R1:W-:Y:S01]  /*6a10*/  STG.E.U8 desc[UR36][R8.64], R4 ;  /* 0x0000000408007986 */ /* 0x0003e2000c101124 */
[----:B------:R-:W-:Y:S05]  /*6a20*/  BRA `(.L_x_2856) ;  /* 0x0000000400f07947 */ /* 0x000fea0003800000 */
.L_x_2865:
        /* <DEDUP_REMOVED lines=16> */
.L_x_2872:
[----:B------:R-:W-:-:S04]  /*6b30*/  SHF.R.U32.HI R22, RZ, 0x18, R22 ;  /* 0x00000018ff167819 */ /* 0x000fc80000011616 */
[----:B------:R-:W-:-:S04]  /*6b40*/  LOP3.LUT R3, R3, 0x80, R22, 0xf8, !PT ;  /* 0x0000008003037812 */ /* 0x000fc800078ef816 */
[----:B------:R-:W-:-:S07]  /*6b50*/  PRMT R4, R3, 0x7610, R4 ;  /* 0x0000761003047816 */ /* 0x000fce0000000004 */
.L_x_2871:
[----:B------:R-:W-:Y:S05]  /*6b60*/  BSYNC.RECONVERGENT B0 ;  /* 0x0000000000007941 */ /* 0x000fea0003800200 */
.L_x_2870:
[----:B------:R1:W-:Y:S01]  /*6b70*/  STG.E.U8 desc[UR36][R8.64], R4 ;  /* 0x0000000408007986 */ /* 0x0003e2000c101124 */
[----:B------:R-:W-:Y:S05]  /*6b80*/  BRA `(.L_x_2856) ;  /* 0x0000000400987947 */ /* 0x000fea0003800000 */
.L_x_2864:
[----:B------:R-:W-:-:S13]  /*6b90*/  ISETP.NE.AND P0, PT, R0, 0x1c, PT ;  /* 0x0000001c0000780c */ /* 0x000fda0003f05270 */
[----:B------:R-:W-:Y:S05]  /*6ba0*/  @!P0 BRA `(.L_x_2873) ;  /* 0x0000000000588947 */ /* 0x000fea0003800000 */
[----:B------:R-:W-:-:S13]  /*6bb0*/  ISETP.NE.AND P0, PT, R0, 0x1d, PT ;  /* 0x0000001d0000780c */ /* 0x000fda0003f05270 */
[----:B------:R-:W-:Y:S05]  /*6bc0*/  @!P0 BRA `(.L_x_2874) ;  /* 0x0000000000448947 */ /* 0x000fea0003800000 */
[----:B------:R-:W-:-:S13]  /*6bd0*/  ISETP.NE.AND P0, PT, R0, 0x2c, PT ;  /* 0x0000002c0000780c */ /* 0x000fda0003f05270 */
[----:B------:R-:W-:Y:S05]  /*6be0*/  @P0 BRA `(.L_x_2855) ;  /* 0x0000000000a80947 */ /* 0x000fea0003800000 */
[----:B------:R-:W-:-:S04]  /*6bf0*/  SHF.R.U32.HI R4, RZ, 0x17, R22 ;  /* 0x00000017ff047819 */ /* 0x000fc80000011616 */
        /* <DEDUP_REMOVED lines=14> */
.L_x_2874:
[----:B------:R-:W1:Y:S02]  /*6ce0*/  F2I.U64.TRUNC R22, R22 ;  /* 0x0000001600167311 */ /* 0x000e64000020d800 */
[----:B-1----:R1:W-:Y:S01]  /*6cf0*/  STG.E.64 desc[UR36][R8.64], R22 ;  /* 0x0000001608007986 */ /* 0x0023e2000c101b24 */
[----:B------:R-:W-:Y:S05]  /*6d00*/  BRA `(.L_x_2856) ;  /* 0x0000000400387947 */ /* 0x000fea0003800000 */
.L_x_2873:
[----:B------:R-:W1:Y:S02]  /*6d10*/  F2I.FTZ.U32.TRUNC.NTZ R3, R22 ;  /* 0x0000001600037305 */ /* 0x000e64000021f000 */
[----:B-1----:R1:W-:Y:S01]  /*6d20*/  STG.E desc[UR36][R8.64], R3 ;  /* 0x0000000308007986 */ /* 0x0023e2000c101924 */
[----:B------:R-:W-:Y:S05]  /*6d30*/  BRA `(.L_x_2856) ;  /* 0x00000004002c7947 */ /* 0x000fea0003800000 */
.L_x_2863:
[----:B------:R-:W-:-:S13]  /*6d40*/  ISETP.GT.AND P0, PT, R0, 0xe, PT ;  /* 0x0000000e0000780c */ /* 0x000fda0003f04270 */
[----:B------:R-:W-:Y:S05]  /*6d50*/  @P0 BRA `(.L_x_2875) ;  /* 0x0000000000340947 */ /* 0x000fea0003800000 */
[----:B------:R-:W-:-:S13]  /*6d60*/  ISETP.NE.AND P0, PT, R0, 0xa, PT ;  /* 0x0000000a0000780c */ /* 0x000fda0003f05270 */
[----:B------:R-:W-:Y:S05]  /*6d70*/  @!P0 BRA `(.L_x_2876) ;  /* 0x0000000000188947 */ /* 0x000fea0003800000 */
[----:B------:R-:W-:-:S13]  /*6d80*/  ISETP.NE.AND P0, PT, R0, 0xb, PT ;  /* 0x0000000b0000780c */ /* 0x000fda0003f05270 */
[----:B------:R-:W-:Y:S05]  /*6d90*/  @P0 BRA `(.L_x_2855) ;  /* 0x00000000003c0947 */ /* 0x000fea0003800000 */
[----:B------:R-:W-:-:S04]  /*6da0*/  FSETP.NEU.FTZ.AND P0, PT, R22, RZ, PT ;  /* 0x000000ff1600720b */ /* 0x000fc80003f1d000 */
[----:B------:R-:W-:-:S05]  /*6db0*/  SEL R3, RZ, 0x1, !P0 ;  /* 0x00000001ff037807 */ /* 0x000fca0004000000 */
[----:B------:R1:W-:Y:S01]  /*6dc0*/  STG.E.U8 desc[UR36][R8.64], R3 ;  /* 0x0000000308007986 */ /* 0x0003e2000c101124 */
[----:B------:R-:W-:Y:S05]  /*6dd0*/  BRA `(.L_x_2856) ;  /* 0x0000000400047947 */ /* 0x000fea0003800000 */
.L_x_2876:
[----:B------:R-:W-:Y:S01]  /*6de0*/  FMUL.FTZ R4, R22, 1 ;  /* 0x3f80000016047820 */ /* 0x000fe20000410000 */
[----:B------:R-:W-:-:S05]  /*6df0*/  CS2R R6, SRZ ;  /* 0x0000000000067805 */ /* 0x000fca000001ff00 */
[----:B------:R-:W1:Y:S02]  /*6e00*/  F2F.F64.F32 R4, R4 ;  /* 0x0000000400047310 */ /* 0x000e640000201800 */
[----:B-1----:R1:W-:Y:S01]  /*6e10*/  STG.E.128 desc[UR36][R8.64], R4 ;  /* 0x0000000408007986 */ /* 0x0023e2000c101d24 */
[----:B------:R-:W-:Y:S05]  /*6e20*/  BRA `(.L_x_2856) ;  /* 0x0000000000f07947 */ /* 0x000fea0003800000 */
.L_x_2875:
[----:B------:R-:W-:-:S13]  /*6e30*/  ISETP.NE.AND P0, PT, R0, 0xf, PT ;  /* 0x0000000f0000780c */ /* 0x000fda0003f05270 */
[----:B------:R-:W-:Y:S05]  /*6e40*/  @!P0 BRA `(.L_x_2877) ;  /* 0x0000000000e08947 */ /* 0x000fea0003800000 */
[----:B------:R-:W-:-:S13]  /*6e50*/  ISETP.NE.AND P0, PT, R0, 0x17, PT ;  /* 0x000000170000780c */ /* 0x000fda0003f05270 */
[----:B------:R-:W-:Y:S05]  /*6e60*/  @!P0 BRA `(.L_x_2878) ;  /* 0x00000000008c8947 */ /* 0x000fea0003800000 */
[----:B------:R-:W-:-:S13]  /*6e70*/  ISETP.NE.AND P0, PT, R0, 0x18, PT ;  /* 0x000000180000780c */ /* 0x000fda0003f05270 */
[----:B------:R-:W-:Y:S05]  /*6e80*/  @!P0 BRA `(.L_x_2879) ;  /* 0x0000000000448947 */ /* 0x000fea0003800000 */
.L_x_2855:
[----:B------:R-:W-:Y:S01]  /*6e90*/  MOV R14, 0x130 ;  /* 0x00000130000e7802 */ /* 0x000fe20000000f00 */
[----:B------:R-:W1:Y:S01]  /*6ea0*/  LDCU.64 UR4, c[0x4][0x120] ;  /* 0x01002400ff0477ac */ /* 0x000e620008000a00 */
[----:B------:R-:W-:Y:S02]  /*6eb0*/  IMAD.MOV.U32 R8, RZ, RZ, 0x65 ;  /* 0x00000065ff087424 */ /* 0x000fe400078e00ff */
[----:B------:R-:W-:Y:S01]  /*6ec0*/  IMAD.MOV.U32 R12, RZ, RZ, 0x1 ;  /* 0x00000001ff0c7424 */ /* 0x000fe200078e00ff */
[----:B------:R-:W2:Y:S01]  /*6ed0*/  LDCU.64 UR6, c[0x4][0x128] ;  /* 0x01002500ff0677ac */ /* 0x000ea20008000a00 */
[----:B------:R-:W3:Y:S01]  /*6ee0*/  LDC.64 R14, c[0x4][R14] ;  /* 0x010000000e0e7b82 */ /* 0x000ee20000000a00 */
[----:B------:R-:W-:Y:S01]  /*6ef0*/  IMAD.MOV.U32 R13, RZ, RZ, RZ ;  /* 0x000000ffff0d7224 */ /* 0x000fe200078e00ff */
[----:B------:R-:W4:Y:S01]  /*6f00*/  LDCU.64 UR8, c[0x4][0x18] ;  /* 0x01000300ff0877ac */ /* 0x000f220008000a00 */
[----:B-1----:R-:W-:Y:S02]  /*6f10*/  IMAD.U32 R4, RZ, RZ, UR4 ;  /* 0x00000004ff047e24 */ /* 0x002fe4000f8e00ff */
[----:B------:R-:W-:-:S02]  /*6f20*/  IMAD.U32 R5, RZ, RZ, UR5 ;  /* 0x00000005ff057e24 */ /* 0x000fc4000f8e00ff */
[----:B--2---:R-:W-:Y:S02]  /*6f30*/  IMAD.U32 R6, RZ, RZ, UR6 ;  /* 0x00000006ff067e24 */ /* 0x004fe4000f8e00ff */
[----:B------:R-:W-:Y:S02]  /*6f40*/  IMAD.U32 R7, RZ, RZ, UR7 ;  /* 0x00000007ff077e24 */ /* 0x000fe4000f8e00ff */
[----:B----4-:R-:W-:Y:S02]  /*6f50*/  IMAD.U32 R10, RZ, RZ, UR8 ;  /* 0x00000008ff0a7e24 */ /* 0x010fe4000f8e00ff */
[----:B------:R-:W-:-:S07]  /*6f60*/  IMAD.U32 R11, RZ, RZ, UR9 ;  /* 0x00000009ff0b7e24 */ /* 0x000fce000f8e00ff */
[----:B------:R-:W-:-:S07]  /*6f70*/  LEPC R20, `(.L_x_2880) ;  /* 0x000000001014794e */ /* 0x000fce0000000000 */
[----:B0--3--:R-:W-:Y:S05]  /*6f80*/  CALL.ABS.NOINC R14 ;  /* 0x000000000e007343 */ /* 0x009fea0003c00000 */
.L_x_2880:
[----:B------:R-:W-:Y:S05]  /*6f90*/  BRA `(.L_x_2856) ;  /* 0x0000000000947947 */ /* 0x000fea0003800000 */
.L_x_2879:
[----:B------:R-:W-:Y:S01]  /*6fa0*/  LOP3.LUT R4, R22, 0x7fffffff, RZ, 0xc0, !PT ;  /* 0x7fffffff16047812 */ /* 0x000fe200078ec0ff */
        /* <DEDUP_REMOVED lines=11> */
.L_x_2882:
[----:B------:R-:W-:Y:S05]  /*7060*/  BSYNC.RECONVERGENT B0 ;  /* 0x0000000000007941 */ /* 0x000fea0003800200 */
.L_x_2881:
[----:B------:R-:W-:-:S05]  /*7070*/  LOP3.LUT R3, R0, 0x80, R5, 0xf8, !PT ;  /* 0x0000008000037812 */ /* 0x000fca00078ef805 */
[----:B------:R1:W-:Y:S01]  /*7080*/  STG.E.U8 desc[UR36][R8.64], R3 ;  /* 0x0000000308007986 */ /* 0x0003e2000c101124 */
[----:B------:R-:W-:Y:S05]  /*7090*/  BRA `(.L_x_2856) ;  /* 0x0000000000547947 */ /* 0x000fea0003800000 */
.L_x_2878:
[----:B------:R-:W-:Y:S01]  /*70a0*/  LOP3.LUT R4, R22, 0x7fffffff, RZ, 0xc0, !PT ;  /* 0x7fffffff16047812 */ /* 0x000fe200078ec0ff */
        /* <DEDUP_REMOVED lines=10> */
.L_x_2884:
[----:B------:R-:W-:Y:S01]  /*7150*/  IMAD.MOV.U32 R0, RZ, RZ, 0x7f ;  /* 0x0000007fff007424 */ /* 0x000fe200078e00ff */
[----:B------:R-:W-:-:S04]  /*7160*/  ISETP.GT.U32.AND P0, PT, R4, 0x7f800000, PT ;  /* 0x7f8000000400780c */ /* 0x000fc80003f04070 */
[----:B------:R-:W-:-:S09]  /*7170*/  SEL R0, R0, 0x7c, P0 ;  /* 0x0000007c00007807 */ /* 0x000fd20000000000 */
.L_x_2885:
[----:B------:R-:W-:Y:S05]  /*7180*/  BSYNC.RECONVERGENT B0 ;  /* 0x0000000000007941 */ /* 0x000fea0003800200 */
.L_x_2883:
[----:B------:R-:W-:-:S04]  /*7190*/  SHF.R.U32.HI R3, RZ, 0x18, R22 ;  /* 0x00000018ff037819 */ /* 0x000fc80000011616 */
[----:B------:R-:W-:-:S05]  /*71a0*/  LOP3.LUT R3, R0, 0x80, R3, 0xf8, !PT ;  /* 0x0000008000037812 */ /* 0x000fca00078ef803 */
[----:B------:R1:W-:Y:S01]  /*71b0*/  STG.E.U8 desc[UR36][R8.64], R3 ;  /* 0x0000000308007986 */ /* 0x0003e2000c101124 */
[----:B------:R-:W-:Y:S05]  /*71c0*/  BRA `(.L_x_2856) ;  /* 0x0000000000087947 */ /* 0x000fea0003800000 */
.L_x_2877:
[----:B------:R-:W-:-:S05]  /*71d0*/  F2FP.BF16.F32.PACK_AB R22, RZ, R22 ;  /* 0x00000016ff16723e */ /* 0x000fca00000010ff */
[----:B------:R1:W-:Y:S02]  /*71e0*/  STG.E.U16 desc[UR36][R8.64], R22 ;  /* 0x0000001608007986 */ /* 0x0003e4000c101524 */
.L_x_2856:
[----:B------:R-:W-:-:S07]  /*71f0*/  VIADD R25, R25, 0x80 ;  /* 0x0000008019197836 */ /* 0x000fce0000000000 */
.L_x_2815:
[----:B------:R-:W-:Y:S05]  /*7200*/  BSYNC.RECONVERGENT B6 ;  /* 0x0000000000067941 */ /* 0x000fea0003800200 */
.L_x_2814:
[----:B------:R-:W-:-:S13]  /*7210*/  ISETP.GE.AND P0, PT, R25, R17, PT ;  /* 0x000000111900720c */ /* 0x000fda0003f06270 */
[----:B------:R-:W-:Y:S05]  /*7220*/  @P0 EXIT ;  /* 0x000000000000094d */ /* 0x000fea0003800000 */
[----:B-1234-:R-:W1:Y:S01]  /*7230*/  LDC.64 R4, c[0x0][0x398] ;  /* 0x0000e600ff047b82 */ /* 0x01ee620000000a00 */
[----:B------:R-:W2:Y:S01]  /*7240*/  LDCU UR4, c[0x0][0x3b8] ;  /* 0x00007700ff0477ac */ /* 0x000ea20008000800 */
[----:B------:R-:W-:Y:S01]  /*7250*/  PRMT R0, R16, 0x9910, RZ ;  /* 0x0000991010007816 */ /* 0x000fe200000000ff */
[----:B------:R-:W-:-:S03]  /*7260*/  IMAD R2, R2, 0x200, R25 ;  /* 0x0000020002027824 */ /* 0x000fc600078e0219 */
[----:B------:R-:W-:Y:S01]  /*7270*/  ISETP.GT.AND P1, PT, R0, 0x9, PT ;  /* 0x000000090000780c */ /* 0x000fe20003f24270 */
[----:B--2---:R-:W-:-:S05]  /*7280*/  IMAD R3, R2, UR4, RZ ;  /* 0x0000000402037c24 */ /* 0x004fca000f8e02ff */
[----:B-1----:R-:W-:-:S05]  /*7290*/  IADD3 R2, P0, PT, R3, R4, RZ ;  /* 0x0000000403027210 */ /* 0x002fca0007f1e0ff */
[----:B------:R-:W-:Y:S02]  /*72a0*/  IMAD.X R3, RZ, RZ, R5, P0 ;  /* 0x000000ffff037224 */ /* 0x000fe400000e0605 */
[----:B------:R-:W-:Y:S06]  /*72b0*/  @P1 BRA `(.L_x_2886) ;  /* 0x0000000000e81947 */ /* 0x000fec0003800000 */
        /* <DEDUP_REMOVED lines=8> */
[----:B0-----:R-:W0:Y:S02]  /*7340*/  F2I.FTZ.TRUNC.NTZ R5, R24 ;  /* 0x0000001800057305 */ /* 0x001e24000021f100 */
[----:B0-----:R-:W-:Y:S01]  /*7350*/  STG.E.U8 desc[UR36][R2.64], R5 ;  /* 0x0000000502007986 */ /* 0x001fe2000c101124 */
[----:B------:R-:W-:Y:S05]  /*7360*/  EXIT ;  /* 0x000000000000794d */ /* 0x000fea0003800000 */
.L_x_2889:
[----:B0-----:R-:W0:Y:S02]  /*7370*/  F2I.S64.TRUNC R24, R24 ;  /* 0x0000001800187311 */ /* 0x001e24000020d900 */
[----:B0-----:R-:W-:-:S05]  /*7380*/  IMAD.MOV.U32 R5, RZ, RZ, R24 ;  /* 0x000000ffff057224 */ /* 0x001fca00078e0018 */
[----:B------:R-:W-:Y:S01]  /*7390*/  STG.E.U8 desc[UR36][R2.64], R5 ;  /* 0x0000000502007986 */ /* 0x000fe2000c101124 */
[----:B------:R-:W-:Y:S05]  /*73a0*/  EXIT ;  /* 0x000000000000794d */ /* 0x000fea0003800000 */
.L_x_2888:
[----:B------:R-:W-:-:S13]  /*73b0*/  ISETP.NE.AND P0, PT, R0, 0x2, PT ;  /* 0x000000020000780c */ /* 0x000fda0003f05270 */
[----:B------:R-:W-:Y:S05]  /*73c0*/  @!P0 BRA `(.L_x_2891) ;  /* 0x0000000000288947 */ /* 0x000fea0003800000 */
[----:B------:R-:W-:-:S13]  /*73d0*/  ISETP.NE.AND P0, PT, R0, 0x3, PT ;  /* 0x000000030000780c */ /* 0x000fda0003f05270 */
[----:B------:R-:W-:Y:S05]  /*73e0*/  @!P0 BRA `(.L_x_2892) ;  /* 0x0000000000148947 */ /* 0x000fea0003800000 */
[----:B------:R-:W-:-:S13]  /*73f0*/  ISETP.NE.AND P0, PT, R0, 0x4, PT ;  /* 0x000000040000780c */ /* 0x000fda0003f05270 */
[----:B------:R-:W-:Y:S05]  /*7400*/  @P0 BRA `(.L_x_2890) ;  /* 0x0000000800380947 */ /* 0x000fea0003800000 */
[----:B0-----:R-:W0:Y:S02]  /*7410*/  F2I.S64.TRUNC R24, R24 ;  /* 0x0000001800187311 */ /* 0x001e24000020d900 */
[----:B0-----:R-:W-:Y:S01]  /*7420*/  STG.E.64 desc[UR36][R2.64], R24 ;  /* 0x0000001802007986 */ /* 0x001fe2000c101b24 */
[----:B------:R-:W-:Y:S05]  /*7430*/  EXIT ;  /* 0x000000000000794d */ /* 0x000fea0003800000 */
.L_x_2892:
[----:B0-----:R-:W0:Y:S02]  /*7440*/  F2I.FTZ.TRUNC.NTZ R5, R24 ;  /* 0x0000001800057305 */ /* 0x001e24000021f100 */
[----:B0-----:R-:W-:Y:S01]  /*7450*/  STG.E desc[UR36][R2.64], R5 ;  /* 0x0000000502007986 */ /* 0x001fe2000c101924 */
[----:B------:R-:W-:Y:S05]  /*7460*/  EXIT ;  /* 0x000000000000794d */ /* 0x000fea0003800000 */
.L_x_2891:
[----:B0-----:R-:W0:Y:S02]  /*7470*/  F2I.FTZ.TRUNC.NTZ R5, R24 ;  /* 0x0000001800057305 */ /* 0x001e24000021f100 */
[----:B0-----:R-:W-:Y:S01]  /*7480*/  STG.E.U16 desc[UR36][R2.64], R5 ;  /* 0x0000000502007986 */ /* 0x001fe2000c101524 */
[----:B------:R-:W-:Y:S05]  /*7490*/  EXIT ;  /* 0x000000000000794d */ /* 0x000fea0003800000 */
.L_x_2887:
[----:B------:R-:W-:-:S13]  /*74a0*/  ISETP.GT.AND P0, PT, R0, 0x6, PT ;  /* 0x000000060000780c */ /* 0x000fda0003f04270 */
[----:B------:R-:W-:Y:S05]  /*74b0*/  @P0 BRA `(.L_x_2893) ;  /* 0x0000000000240947 */ /* 0x000fea0003800000 */
[----:B------:R-:W-:-:S13]  /*74c0*/  ISETP.NE.AND P0, PT, R0, 0x5, PT ;  /* 0x000000050000780c */ /* 0x000fda0003f05270 */
[----:B------:R-:W-:Y:S05]  /*74d0*/  @!P0 BRA `(.L_x_2894) ;  /* 0x0000000000108947 */ /* 0x000fea0003800000 */
[----:B------:R-:W-:-:S13]  /*74e0*/  ISETP.NE.AND P0, PT, R0, 0x6, PT ;  /* 0x000000060000780c */ /* 0x000fda0003f05270 */
[----:B------:R-:W-:Y:S05]  /*74f0*/  @P0 BRA `(.L_x_2890) ;  /* 0x0000000400fc0947 */ /* 0x000fea0003800000 */
[----:B0-----:R-:W-:Y:S01]  /*7500*/  STG.E desc[UR36][R2.64], R24 ;  /* 0x0000001802007986 */ /* 0x001fe2000c101924 */
[----:B------:R-:W-:Y:S05]  /*7510*/  EXIT ;  /* 0x000000000000794d */ /* 0x000fea0003800000 */
.L_x_2894:
[----:B0-----:R-:W-:-:S05]  /*7520*/  F2FP.F16.F32.PACK_AB R24, RZ, R24 ;  /* 0x00000018ff18723e */ /* 0x001fca00000000ff */
[----:B------:R-:W-:Y:S01]  /*7530*/  STG.E.U16 desc[UR36][R2.64], R24 ;  /* 0x0000001802007986 */ /* 0x000fe2000c101524 */
[----:B------:R-:W-:Y:S05]  /*7540*/  EXIT ;  /* 0x000000000000794d */ /* 0x000fea0003800000 */
.L_x_2893:
[----:B------:R-:W-:-:S13]  /*7550*/  ISETP.NE.AND P0, PT, R0, 0x7, PT ;  /* 0x000000070000780c */ /* 0x000fda0003f05270 */
[----:B------:R-:W-:Y:S05]  /*7560*/  @!P0 BRA `(.L_x_2895) ;  /* 0x00000000002c8947 */ /* 0x000fea0003800000 */
[----:B------:R-:W-:-:S13]  /*7570*/  ISETP.NE.AND P0, PT, R0, 0x8, PT ;  /* 0x000000080000780c */ /* 0x000fda0003f05270 */
[----:B------:R-:W-:Y:S05]  /*7580*/  @!P0 BRA `(.L_x_2896) ;  /* 0x0000000000148947 */ /* 0x000fea0003800000 */
[----:B------:R-:W-:-:S13]  /*7590*/  ISETP.NE.AND P0, PT, R0, 0x9, PT ;  /* 0x000000090000780c */ /* 0x000fda0003f05270 */
[----:B------:R-:W-:Y:S05]  /*75a0*/  @P0 BRA `(.L_x_2890) ;  /* 0x0000000400d00947 */ /* 0x000fea0003800000 */
[----:B------:R-:W-:-:S05]  /*75b0*/  IMAD.MOV.U32 R25, RZ, RZ, RZ ;  /* 0x000000ffff197224 */ /* 0x000fca00078e00ff */
[----:B0-----:R-:W-:Y:S01]  /*75c0*/  STG.E.64 desc[UR36][R2.64], R24 ;  /* 0x0000001802007986 */ /* 0x001fe2000c101b24 */
[----:B------:R-:W-:Y:S05]  /*75d0*/  EXIT ;  /* 0x000000000000794d */ /* 0x000fea0003800000 */
.L_x_2896:
[----:B0-----:R-:W-:-:S04]  /*75e0*/  F2FP.F16.F32.PACK_AB R5, RZ, R24 ;  /* 0x00000018ff05723e */ /* 0x001fc800000000ff */
[----:B------:R-:W-:-:S05]  /*75f0*/  PRMT R5, R5, 0x5410, RZ ;  /* 0x0000541005057816 */ /* 0x000fca00000000ff */
[----:B------:R-:W-:Y:S01]  /*7600*/  STG.E desc[UR36][R2.64], R5 ;  /* 0x0000000502007986 */ /* 0x000fe2000c101924 */
[----:B------:R-:W-:Y:S05]  /*7610*/  EXIT ;  /* 0x000000000000794d */ /* 0x000fea0003800000 */
.L_x_2895:
[----:B0-----:R-:W-:-:S06]  /*7620*/  FMUL.FTZ R4, R24, 1 ;  /* 0x3f80000018047820 */ /* 0x001fcc0000410000 */
[----:B------:R-:W0:Y:S02]  /*7630*/  F2F.F64.F32 R4, R4 ;  /* 0x0000000400047310 */ /* 0x000e240000201800 */
[----:B0-----:R-:W-:Y:S01]  /*7640*/  STG.E.64 desc[UR36][R2.64], R4 ;  /* 0x0000000402007986 */ /* 0x001fe2000c101b24 */
[----:B------:R-:W-:Y:S05]  /*7650*/  EXIT ;  /* 0x000000000000794d */ /* 0x000fea0003800000 */
.L_x_2886:
        /* <DEDUP_REMOVED lines=10> */
[----:B0-----:R-:W0:Y:S02]  /*7700*/  F2I.FTZ.U32.TRUNC.NTZ R5, R24 ;  /* 0x0000001800057305 */ /* 0x001e24000021f000 */
[----:B0-----:R-:W-:Y:S01]  /*7710*/  STG.E.U16 desc[UR36][R2.64], R5 ;  /* 0x0000000502007986 */ /* 0x001fe2000c101524 */
[----:B------:R-:W-:Y:S05]  /*7720*/  EXIT ;  /* 0x000000000000794d */ /* 0x000fea0003800000 */
.L_x_2900:
[----:B0-----:R-:W-:Y:S01]  /*7730*/  LOP3.LUT R4, R24, 0x7fffffff, RZ, 0xc0, !PT ;  /* 0x7fffffff18047812 */ /* 0x001fe200078ec0ff */
        /* <DEDUP_REMOVED lines=15> */
.L_x_2903:
[----:B------:R-:W-:-:S04]  /*7830*/  SHF.R.U32.HI R24, RZ, 0x18, R24 ;  /* 0x00000018ff187819 */ /* 0x000fc80000011618 */
[----:B------:R-:W-:-:S04]  /*7840*/  LOP3.LUT R5, R5, 0x80, R24, 0xf8, !PT ;  /* 0x0000008005057812 */ /* 0x000fc800078ef818 */
[----:B------:R-:W-:-:S07]  /*7850*/  PRMT R0, R5, 0x7610, R0 ;  /* 0x0000761005007816 */ /* 0x000fce0000000000 */
.L_x_2902:
[----:B------:R-:W-:Y:S05]  /*7860*/  BSYNC.RECONVERGENT B0 ;  /* 0x0000000000007941 */ /* 0x000fea0003800200 */
.L_x_2901:
[----:B------:R-:W-:Y:S01]  /*7870*/  STG.E.U8 desc[UR36][R2.64], R0 ;  /* 0x0000000002007986 */ /* 0x000fe2000c101124 */
[----:B------:R-:W-:Y:S05]  /*7880*/  EXIT ;  /* 0x000000000000794d */ /* 0x000fea0003800000 */
.L_x_2899:
        /* <DEDUP_REMOVED lines=16> */
.L_x_2906:
[----:B------:R-:W-:-:S04]  /*7990*/  SHF.R.U32.HI R24, RZ, 0x18, R24 ;  /* 0x00000018ff187819 */ /* 0x000fc80000011618 */
[----:B------:R-:W-:-:S04]  /*79a0*/  LOP3.LUT R5, R5, 0x80, R24, 0xf8, !PT ;  /* 0x0000008005057812 */ /* 0x000fc800078ef818 */
[----:B------:R-:W-:-:S07]  /*79b0*/  PRMT R0, R5, 0x7610, R0 ;  /* 0x0000761005007816 */ /* 0x000fce0000000000 */
.L_x_2905:
[----:B------:R-:W-:Y:S05]  /*79c0*/  BSYNC.RECONVERGENT B0 ;  /* 0x0000000000007941 */ /* 0x000fea0003800200 */
.L_x_2904:
[----:B------:R-:W-:Y:S01]  /*79d0*/  STG.E.U8 desc[UR36][R2.64], R0 ;  /* 0x0000000002007986 */ /* 0x000fe2000c101124 */
[----:B------:R-:W-:Y:S05]  /*79e0*/  EXIT ;  /* 0x000000000000794d */ /* 0x000fea0003800000 */
.L_x_2898:
[----:B------:R-:W-:-:S13]  /*79f0*/  ISETP.NE.AND P0, PT, R0, 0x1c, PT ;  /* 0x0000001c0000780c */ /* 0x000fda0003f05270 */
[----:B------:R-:W-:Y:S05]  /*7a00*/  @!P0 BRA `(.L_x_2907) ;  /* 0x0000000000588947 */ /* 0x000fea0003800000 */
[----:B------:R-:W-:-:S13]  /*7a10*/  ISETP.NE.AND P0, PT, R0, 0x1d, PT ;  /* 0x0000001d0000780c */ /* 0x000fda0003f05270 */
[----:B------:R-:W-:Y:S05]  /*7a20*/  @!P0 BRA `(.L_x_2908) ;  /* 0x0000000000448947 */ /* 0x000fea0003800000 */
[----:B------:R-:W-:-:S13]  /*7a30*/  ISETP.NE.AND P0, PT, R0, 0x2c, PT ;  /* 0x0000002c0000780c */ /* 0x000fda0003f05270 */
[----:B------:R-:W-:Y:S05]  /*7a40*/  @P0 BRA `(.L_x_2890) ;  /* 0x0000000000a80947 */ /* 0x000fea0003800000 */
[----:B0-----:R-:W-:-:S04]  /*7a50*/  SHF.R.U32.HI R4, RZ, 0x17, R24 ;  /* 0x00000017ff047819 */ /* 0x001fc80000011618 */
        /* <DEDUP_REMOVED lines=12> */
[----:B------:R-:W-:Y:S01]  /*7b20*/  STG.E.U8 desc[UR36][R2.64], R5 ;  /* 0x0000000502007986 */ /* 0x000fe2000c101124 */
[----:B------:R-:W-:Y:S05]  /*7b30*/  EXIT ;  /* 0x000000000000794d */ /* 0x000fea0003800000 */
.L_x_2908:
[----:B0-----:R-:W0:Y:S02]  /*7b40*/  F2I.U64.TRUNC R24, R24 ;  /* 0x0000001800187311 */ /* 0x001e24000020d800 */
[----:B0-----:R-:W-:Y:S01]  /*7b50*/  STG.E.64 desc[UR36][R2.64], R24 ;  /* 0x0000001802007986 */ /* 0x001fe2000c101b24 */
[----:B------:R-:W-:Y:S05]  /*7b60*/  EXIT ;  /* 0x000000000000794d */ /* 0x000fea0003800000 */
.L_x_2907:
[----:B0-----:R-:W0:Y:S02]  /*7b70*/  F2I.FTZ.U32.TRUNC.NTZ R5, R24 ;  /* 0x0000001800057305 */ /* 0x001e24000021f000 */
[----:B0-----:R-:W-:Y:S01]  /*7b80*/  STG.E desc[UR36][R2.64], R5 ;  /* 0x0000000502007986 */ /* 0x001fe2000c101924 */
[----:B------:R-:W-:Y:S05]  /*7b90*/  EXIT ;  /* 0x000000000000794d */ /* 0x000fea0003800000 */
.L_x_2897:
[----:B------:R-:W-:-:S13]  /*7ba0*/  ISETP.GT.AND P0, PT, R0, 0xe, PT ;  /* 0x0000000e0000780c */ /* 0x000fda0003f04270 */
[----:B------:R-:W-:Y:S05]  /*7bb0*/  @P0 BRA `(.L_x_2909) ;  /* 0x0000000000340947 */ /* 0x000fea0003800000 */
[----:B------:R-:W-:-:S13]  /*7bc0*/  ISETP.NE.AND P0, PT, R0, 0xa, PT ;  /* 0x0000000a0000780c */ /* 0x000fda0003f05270 */
[----:B------:R-:W-:Y:S05]  /*7bd0*/  @!P0 BRA `(.L_x_2910) ;  /* 0x0000000000188947 */ /* 0x000fea0003800000 */
[----:B------:R-:W-:-:S13]  /*7be0*/  ISETP.NE.AND P0, PT, R0, 0xb, PT ;  /* 0x0000000b0000780c */ /* 0x000fda0003f05270 */
[----:B------:R-:W-:Y:S05]  /*7bf0*/  @P0 BRA `(.L_x_2890) ;  /* 0x00000000003c0947 */ /* 0x000fea0003800000 */
[----:B0-----:R-:W-:-:S04]  /*7c00*/  FSETP.NEU.FTZ.AND P0, PT, R24, RZ, PT ;  /* 0x000000ff1800720b */ /* 0x001fc80003f1d000 */
[----:B------:R-:W-:-:S05]  /*7c10*/  SEL R5, RZ, 0x1, !P0 ;  /* 0x00000001ff057807 */ /* 0x000fca0004000000 */
[----:B------:R-:W-:Y:S01]  /*7c20*/  STG.E.U8 desc[UR36][R2.64], R5 ;  /* 0x0000000502007986 */ /* 0x000fe2000c101124 */
[----:B------:R-:W-:Y:S05]  /*7c30*/  EXIT ;  /* 0x000000000000794d */ /* 0x000fea0003800000 */
.L_x_2910:
[----:B0-----:R-:W-:Y:S01]  /*7c40*/  FMUL.FTZ R4, R24, 1 ;  /* 0x3f80000018047820 */ /* 0x001fe20000410000 */
[----:B------:R-:W-:-:S05]  /*7c50*/  CS2R R6, SRZ ;  /* 0x0000000000067805 */ /* 0x000fca000001ff00 */
[----:B------:R-:W0:Y:S02]  /*7c60*/  F2F.F64.F32 R4, R4 ;  /* 0x0000000400047310 */ /* 0x000e240000201800 */
[----:B0-----:R-:W-:Y:S01]  /*7c70*/  STG.E.128 desc[UR36][R2.64], R4 ;  /* 0x0000000402007986 */ /* 0x001fe2000c101d24 */
[----:B------:R-:W-:Y:S05]  /*7c80*/  EXIT ;  /* 0x000000000000794d */ /* 0x000fea0003800000 */
.L_x_2909:
[----:B------:R-:W-:-:S13]  /*7c90*/  ISETP.NE.AND P0, PT, R0, 0xf, PT ;  /* 0x0000000f0000780c */ /* 0x000fda0003f05270 */
[----:B------:R-:W-:Y:S05]  /*7ca0*/  @!P0 BRA `(.L_x_2911) ;  /* 0x0000000000e08947 */ /* 0x000fea0003800000 */
[----:B------:R-:W-:-:S13]  /*7cb0*/  ISETP.NE.AND P0, PT, R0, 0x17, PT ;  /* 0x000000170000780c */ /* 0x000fda0003f05270 */
[----:B------:R-:W-:Y:S05]  /*7cc0*/  @!P0 BRA `(.L_x_2912) ;  /* 0x00000000008c8947 */ /* 0x000fea0003800000 */
[----:B------:R-:W-:-:S13]  /*7cd0*/  ISETP.NE.AND P0, PT, R0, 0x18, PT ;  /* 0x000000180000780c */ /* 0x000fda0003f05270 */
[----:B------:R-:W-:Y:S05]  /*7ce0*/  @!P0 BRA `(.L_x_2913) ;  /* 0x0000000000448947 */ /* 0x000fea0003800000 */
.L_x_2890:
[----:B------:R-:W-:Y:S01]  /*7cf0*/  MOV R0, 0x130 ;  /* 0x0000013000007802 */ /* 0x000fe20000000f00 */
[----:B------:R-:W1:Y:S01]  /*7d00*/  LDCU.64 UR4, c[0x4][0x120] ;  /* 0x01002400ff0477ac */ /* 0x000e620008000a00 */
[----:B------:R-:W-:Y:S02]  /*7d10*/  IMAD.MOV.U32 R8, RZ, RZ, 0x65 ;  /* 0x00000065ff087424 */ /* 0x000fe400078e00ff */
[----:B------:R2:W3:Y:S01]  /*7d20*/  LDC.64 R2, c[0x4][R0] ;  /* 0x0100000000027b82 */ /* 0x0004e20000000a00 */
[----:B------:R-:W4:Y:S01]  /*7d30*/  LDCU.64 UR6, c[0x4][0x128] ;  /* 0x01002500ff0677ac */ /* 0x000f220008000a00 */
[----:B------:R-:W-:Y:S02]  /*7d40*/  IMAD.MOV.U32 R12, RZ, RZ, 0x1 ;  /* 0x00000001ff0c7424 */ /* 0x000fe400078e00ff */
[----:B------:R-:W-:Y:S01]  /*7d50*/  IMAD.MOV.U32 R13, RZ, RZ, RZ ;  /* 0x000000ffff0d7224 */ /* 0x000fe200078e00ff */
[----:B------:R-:W5:Y:S01]  /*7d60*/  LDCU.64 UR8, c[0x4][0x18] ;  /* 0x01000300ff0877ac */ /* 0x000f620008000a00 */
[----:B-1----:R-:W-:-:S02]  /*7d70*/  IMAD.U32 R4, RZ, RZ, UR4 ;  /* 0x00000004ff047e24 */ /* 0x002fc4000f8e00ff */
[----:B------:R-:W-:Y:S02]  /*7d80*/  IMAD.U32 R5, RZ, RZ, UR5 ;  /* 0x00000005ff057e24 */ /* 0x000fe4000f8e00ff */
[----:B----4-:R-:W-:Y:S02]  /*7d90*/  IMAD.U32 R6, RZ, RZ, UR6 ;  /* 0x00000006ff067e24 */ /* 0x010fe4000f8e00ff */
[----:B------:R-:W-:Y:S02]  /*7da0*/  IMAD.U32 R7, RZ, RZ, UR7 ;  /* 0x00000007ff077e24 */ /* 0x000fe4000f8e00ff */
[----:B-----5:R-:W-:Y:S02]  /*7db0*/  IMAD.U32 R10, RZ, RZ, UR8 ;  /* 0x00000008ff0a7e24 */ /* 0x020fe4000f8e00ff */
[----:B--2---:R-:W-:-:S07]  /*7dc0*/  IMAD.U32 R11, RZ, RZ, UR9 ;  /* 0x00000009ff0b7e24 */ /* 0x004fce000f8e00ff */
[----:B------:R-:W-:-:S07]  /*7dd0*/  LEPC R20, `(.L_x_2914) ;  /* 0x000000001014794e */ /* 0x000fce0000000000 */
[----:B0--3--:R-:W-:Y:S05]  /*7de0*/  CALL.ABS.NOINC R2 ;  /* 0x0000000002007343 */ /* 0x009fea0003c00000 */
.L_x_2914:
[----:B------:R-:W-:Y:S05]  /*7df0*/  EXIT ;  /* 0x000000000000794d */ /* 0x000fea0003800000 */
.L_x_2913:
[----:B0-----:R-:W-:Y:S01]  /*7e00*/  LOP3.LUT R4, R24, 0x7fffffff, RZ, 0xc0, !PT ;  /* 0x7fffffff18047812 */ /* 0x001fe200078ec0ff */
        /* <DEDUP_REMOVED lines=11> */
.L_x_2916:
[----:B------:R-:W-:Y:S05]  /*7ec0*/  BSYNC.RECONVERGENT B0 ;  /* 0x0000000000007941 */ /* 0x000fea0003800200 */
.L_x_2915:
[----:B------:R-:W-:-:S05]  /*7ed0*/  LOP3.LUT R5, R0, 0x80, R7, 0xf8, !PT ;  /* 0x0000008000057812 */ /* 0x000fca00078ef807 */
[----:B------:R-:W-:Y:S01]  /*7ee0*/  STG.E.U8 desc[UR36][R2.64], R5 ;  /* 0x0000000502007986 */ /* 0x000fe2000c101124 */
[----:B------:R-:W-:Y:S05]  /*7ef0*/  EXIT ;  /* 0x000000000000794d */ /* 0x000fea0003800000 */
.L_x_2912:
[----:B0-----:R-:W-:Y:S01]  /*7f00*/  LOP3.LUT R4, R24, 0x7fffffff, RZ, 0xc0, !PT ;  /* 0x7fffffff18047812 */ /* 0x001fe200078ec0ff */
        /* <DEDUP_REMOVED lines=10> */
.L_x_2918:
[----:B------:R-:W-:Y:S01]  /*7fb0*/  IMAD.MOV.U32 R0, RZ, RZ, 0x7f ;  /* 0x0000007fff007424 */ /* 0x000fe200078e00ff */
[----:B------:R-:W-:-:S04]  /*7fc0*/  ISETP.GT.U32.AND P0, PT, R4, 0x7f800000, PT ;  /* 0x7f8000000400780c */ /* 0x000fc80003f04070 */
[----:B------:R-:W-:-:S09]  /*7fd0*/  SEL R0, R0, 0x7c, P0 ;  /* 0x0000007c00007807 */ /* 0x000fd20000000000 */
.L_x_2919:
[----:B------:R-:W-:Y:S05]  /*7fe0*/  BSYNC.RECONVERGENT B0 ;  /* 0x0000000000007941 */ /* 0x000fea0003800200 */
.L_x_2917:
[----:B------:R-:W-:-:S04]  /*7ff0*/  SHF.R.U32.HI R5, RZ, 0x18, R24 ;  /* 0x00000018ff057819 */ /* 0x000fc80000011618 */
[----:B------:R-:W-:-:S05]  /*8000*/  LOP3.LUT R5, R0, 0x80, R5, 0xf8, !PT ;  /* 0x0000008000057812 */ /* 0x000fca00078ef805 */
[----:B------:R-:W-:Y:S01]  /*8010*/  STG.E.U8 desc[UR36][R2.64], R5 ;  /* 0x0000000502007986 */ /* 0x000fe2000c101124 */
[----:B------:R-:W-:Y:S05]  /*8020*/  EXIT ;  /* 0x000000000000794d */ /* 0x000fea0003800000 */
.L_x_2911:
[----:B0-----:R-:W-:-:S05]  /*8030*/  F2FP.BF16.F32.PACK_AB R24, RZ, R24 ;  /* 0x00000018ff18723e */ /* 0x001fca00000010ff */
[----:B------:R-:W-:Y:S01]  /*8040*/  STG.E.U16 desc[UR36][R2.64], R24 ;  /* 0x0000001802007986 */ /* 0x000fe2000c101524 */
[----:B------:R-:W-:Y:S05]  /*8050*/  EXIT ;  /* 0x000000000000794d */ /* 0x000fea0003800000 */
.L_x_2920:
        /* <DEDUP_REMOVED lines=10> */
.L_x_27381:


//--------------------- .text._ZN2at6native18elementwise_kernelILi128ELi2EZNS0_22gpu_kernel_impl_nocastIZZZNS0_49_GLOBAL__N__b919a28f_16_Normalization_cu_5c38458722batch_norm_calc_invstdERKNS_6TensorES6_dENKUlvE_clEvENKUlvE2_clEvEUlN3c108BFloat16EE_EEvRNS_18TensorIteratorBaseERKT_EUliE_EEviT1_ --------------------------
	.section	.text._ZN2at6native18elementwise_kernelILi128ELi2EZNS0_22gpu_kernel_impl_nocastIZZZNS0_49_GLOBAL__N__b919a28f_16_Normalization_cu_5c38458722batch_norm_calc_invstdERKNS_6TensorES6_dENKUlvE_clEvENKUlvE2_clEvEUlN3c108BFloat16EE_EEvRNS_18TensorIteratorBaseERKT_EUliE_EEviT1_,"ax",@progbits
	.align	128
        .global         _ZN2at6native18elementwise_kernelILi128ELi2EZNS0_22gpu_kernel_impl_nocastIZZZNS0_49_GLOBAL__N__b919a28f_16_Normalization_cu_5c38458722batch_norm_calc_invstdERKNS_6TensorES6_dENKUlvE_clEvENKUlvE2_clEvEUlN3c108BFloat16EE_EEvRNS_18TensorIteratorBaseERKT_EUliE_EEviT1_
        .type           _ZN2at6native18elementwise_kernelILi128ELi2EZNS0_22gpu_kernel_impl_nocastIZZZNS0_49_GLOBAL__N__b919a28f_16_Normalization_cu_5c38458722batch_norm_calc_invstdERKNS_6TensorES6_dENKUlvE_clEvENKUlvE2_clEvEUlN3c108BFloat16EE_EEvRNS_18TensorIteratorBaseERKT_EUliE_EEviT1_,@function
        .size           _ZN2at6native18elementwise_kernelILi128ELi2EZNS0_22gpu_kernel_impl_nocastIZZZNS0_49_GLOBAL__N__b919a28f_16_Normalization_cu_5c38458722batch_norm_calc_invstdERKNS_6TensorES6_dENKUlvE_clEvENKUlvE2_clEvEUlN3c108BFloat16EE_EEvRNS_18TensorIteratorBaseERKT_EUliE_EEviT1_,(.L_x_27382 - _ZN2at6native18elementwise_kernelILi128ELi2EZNS0_22gpu_kernel_impl_nocastIZZZNS0_49_GLOBAL__N__b919a28f_16_Normalization_cu_5c38458722batch_norm_calc_invstdERKNS_6TensorES6_dENKUlvE_clEvENKUlvE2_clEvEUlN3c108BFloat16EE_EEvRNS_18TensorIteratorBaseERKT_EUliE_EEviT1_)
        .other          _ZN2at6native18elementwise_kernelILi128ELi2EZNS0_22gpu_kernel_impl_nocastIZZZNS0_49_GLOBAL__N__b919a28f_16_Normalization_cu_5c38458722batch_norm_calc_invstdERKNS_6TensorES6_dENKUlvE_clEvENKUlvE2_clEvEUlN3c108BFloat16EE_EEvRNS_18TensorIteratorBaseERKT_EUliE_EEviT1_,@"STO_CUDA_ENTRY STV_DEFAULT"
_ZN2at6native18elementwise_kernelILi128ELi2EZNS0_22gpu_kernel_impl_nocastIZZZNS0_49_GLOBAL__N__b919a28f_16_Normalization_cu_5c38458722batch_norm_calc_invstdERKNS_6TensorES6_dENKUlvE_clEvENKUlvE2_clEvEUlN3c108BFloat16EE_EEvRNS_18TensorIteratorBaseERKT_EUliE_EEviT1_:
.text._ZN2at6native18elementwise_kernelILi128ELi2EZNS0_22gpu_kernel_impl_nocastIZZZNS0_49_GLOBAL__N__b919a28f_16_Normalization_cu_5c38458722batch_norm_calc_invstdERKNS_6TensorES6_dENKUlvE_clEvENKUlvE2_clEvEUlN3c108BFloat16EE_EEvRNS_18TensorIteratorBaseERKT_EUliE_EEviT1_:
[----:B------:R-:W-:Y:S08]  /*0000*/  LDC R1, c[0x0][0x37c] ;  /* 0x0000df00ff017b82 */ /* 0x000ff00000000800 */
[----:B------:R-:W0:Y:S01]  /*0010*/  LDC R2, c[0x0][0x388] ;  /* 0x0000e200ff027b82 */ /* 0x000e220000000800 */
[----:B------:R-:W1:Y:S01]  /*0020*/  S2R R3, SR_TID.X ;  /* 0x0000000000037919 */ /* 0x000e620000002100 */
[----:B------:R-:W2:Y:S06]  /*0030*/  LDCU.64 UR6, c[0x0][0x358] ;  /* 0x00006b00ff0677ac */ /* 0x000eac0008000a00 */
[----:B------:R-:W3:Y:S01]  /*0040*/  S2UR UR4, SR_CTAID.X ;  /* 0x00000000000479c3 */ /* 0x000ee20000002500 */
[----:B0-----:R-:W-:Y:S01]  /*0050*/  ISETP.NE.AND P0, PT, R2, RZ, PT ;  /* 0x000000ff0200720c */ /* 0x001fe20003f05270 */
[----:B---3--:R-:W-:-:S06]  /*0060*/  USHF.L.U32 UR4, UR4, 0x8, URZ ;  /* 0x0000000804047899 */ /* 0x008fcc00080006ff */
[----:B-1----:R-:W-:-:S06]  /*0070*/  LOP3.LUT R3, R3, UR4, RZ, 0xfc, !PT ;  /* 0x0000000403037c12 */ /* 0x002fcc000f8efcff */
[----:B--2---:R-:W-:Y:S05]  /*0080*/  @P0 BRA `(.L_x_2921) ;  /* 0x0000000000640947 */ /* 0x004fea0003800000 */
[----:B------:R-:W0:Y:S01]  /*0090*/  LDCU UR4, c[0x0][0x380] ;  /* 0x00007000ff0477ac */ /* 0x000e220008000800 */
[----:B------:R-:W-:Y:S01]  /*00a0*/  BSSY.RECONVERGENT B0, `(.L_x_2922) ;  /* 0x000000c000007945 */ /* 0x000fe20003800200 */
[----:B0-----:R-:W-:-:S13]  /*00b0*/  ISETP.GE.AND P0, PT, R3, UR4, PT ;  /* 0x0000000403007c0c */ /* 0x001fda000bf06270 */
[----:B------:R-:W-:Y:S05]  /*00c0*/  @P0 BRA `(.L_x_2923) ;  /* 0x0000000000240947 */ /* 0x000fea0003800000 */
[----:B------:R-:W0:Y:S01]  /*00d0*/  LDC.64 R4, c[0x0][0x588] ;  /* 0x00016200ff047b82 */ /* 0x000e220000000a00 */
[----:B------:R-:W1:Y:S01]  /*00e0*/  LDCU UR5, c[0x0][0x590] ;  /* 0x0000b200ff0577ac */ /* 0x000e620008000800 */
[----:B0-----:R-:W2:Y:S06]  /*00f0*/  LDG.E.U16 R4, desc[UR6][R4.64] ;  /* 0x0000000604047981 */ /* 0x001eac000c1e1500 */
[----:B------:R-:W0:Y:S01]  /*0100*/  LDC.64 R6, c[0x0][0x580] ;  /* 0x00016000ff067b82 */ /* 0x000e220000000a00 */
[----:B------:R-:W-:Y:S02]  /*0110*/  IADD3 R3, PT, PT, R3, 0x80, RZ ;  /* 0x0000008003037810 */ /* 0x000fe40007ffe0ff */
[----:B--2---:R-:W-:-:S05]  /*0120*/  SHF.L.U32 R0, R4, 0x10, RZ ;  /* 0x0000001004007819 */ /* 0x004fca00000006ff */
[----:B-1----:R-:W-:-:S04]  /*0130*/  FADD.FTZ R0, R0, UR5 ;  /* 0x0000000500007e21 */ /* 0x002fc80008010000 */
[----:B------:R-:W0:Y:S02]  /*0140*/  MUFU.RSQ R9, R0 ;  /* 0x0000000000097308 */ /* 0x000e240000001400 */
[----:B0-----:R0:W-:Y:S02]  /*0150*/  STG.E desc[UR6][R6.64], R9 ;  /* 0x0000000906007986 */ /* 0x0011e4000c101906 */
.L_x_2923:
[----:B------:R-:W-:Y:S05]  /*0160*/  BSYNC.RECONVERGENT B0 ;  /* 0x0000000000007941 */ /* 0x000fea0003800200 */
.L_x_2922:
[----:B------:R-:W-:-:S13]  /*0170*/  ISETP.GE.AND P0, PT, R3, UR4, PT ;  /* 0x0000000403007c0c */ /* 0x000fda000bf06270 */
[----:B------:R-:W-:Y:S05]  /*0180*/  @P0 EXIT ;  /* 0x000000000000094d */ /* 0x000fea0003800000 */
[----:B------:R-:W1:Y:S01]  /*0190*/  LDC.64 R2, c[0x0][0x588] ;  /* 0x00016200ff027b82 */ /* 0x000e620000000a00 */
[----:B------:R-:W2:Y:S01]  /*01a0*/  LDCU UR4, c[0x0][0x590] ;  /* 0x0000b200ff0477ac */ /* 0x000ea20008000800 */
[----:B-1----:R-:W3:Y:S06]  /*01b0*/  LDG.E.U16 R2, desc[UR6][R2.64] ;  /* 0x0000000602027981 */ /* 0x002eec000c1e1500 */
[----:B------:R-:W1:Y:S01]  /*01c0*/  LDC.64 R4, c[0x0][0x580] ;  /* 0x00016000ff047b82 */ /* 0x000e620000000a00 */
[----:B---3--:R-:W-:-:S05]  /*01d0*/  SHF.L.U32 R0, R2, 0x10, RZ ;  /* 0x0000001002007819 */ /* 0x008fca00000006ff */
[----:B--2---:R-:W-:-:S04]  /*01e0*/  FADD.FTZ R0, R0, UR4 ;  /* 0x0000000400007e21 */ /* 0x004fc80008010000 */
[----:B0-----:R-:W1:Y:S02]  /*01f0*/  MUFU.RSQ R7, R0 ;  /* 0x0000000000077308 */ /* 0x001e640000001400 */
[----:B-1----:R-:W-:Y:S01]  /*0200*/  STG.E desc[UR6][R4.64], R7 ;  /* 0x0000000704007986 */ /* 0x002fe2000c101906 */
[----:B------:R-:W-:Y:S05]  /*0210*/  EXIT ;  /* 0x000000000000794d */ /* 0x000fea0003800000 */
.L_x_2921:
[----:B------:R-:W0:Y:S01]  /*0220*/  LDCU UR4, c[0x0][0x380] ;  /* 0x00007000ff0477ac */ /* 0x000e220008000800 */
[----:B------:R-:W-:Y:S01]  /*0230*/  IADD3 R2, PT, PT, R2, -0x1, RZ ;  /* 0xffffffff02027810 */ /* 0x000fe20007ffe0ff */
[----:B------:R-:W-:Y:S03]  /*0240*/  BSSY.RECONVERGENT B0, `(.L_x_2924) ;  /* 0x000013b000007945 */ /* 0x000fe60003800200 */
[----:B------:R-:W-:-:S04]  /*0250*/  VIMNMX.U32 R0, PT, PT, R2, 0x18, PT ;  /* 0x0000001802007848 */ /* 0x000fc80003fe0000 */
[----:B------:R-:W-:Y:S02]  /*0260*/  IADD3 R0, PT, PT, R0, 0x1, RZ ;  /* 0x0000000100007810 */ /* 0x000fe40007ffe0ff */
[----:B0-----:R-:W-:-:S13]  /*0270*/  ISETP.GE.AND P0, PT, R3, UR4, PT ;  /* 0x0000000403007c0c */ /* 0x001fda000bf06270 */
[----:B------:R-:W-:Y:S05]  /*0280*/  @P0 BRA `(.L_x_2925) ;  /* 0x0000001000d80947 */ /* 0x000fea0003800000 */
[----:B------:R-:W0:Y:S01]  /*0290*/  LDCU.64 UR8, c[0x0][0x390] ;  /* 0x00007200ff0877ac */ /* 0x000e220008000a00 */
[----:B------:R-:W-:Y:S01]  /*02a0*/  HFMA2 R4, -RZ, RZ, 0, 0 ;  /* 0x00000000ff047431 */ /* 0x000fe200000001ff */
[----:B------:R-:W-:Y:S01]  /*02b0*/  MOV R5, R3 ;  /* 0x0000000300057202 */ /* 0x000fe20000000f00 */
[----:B------:R-:W1:Y:S01]  /*02c0*/  LDCU UR5, c[0x0][0x38c] ;  /* 0x00007180ff0577ac */ /* 0x000e620008000800 */
[----:B------:R-:W-:Y:S01]  /*02d0*/  ISETP.NE.AND P0, PT, R2, RZ, PT ;  /* 0x000000ff0200720c */ /* 0x000fe20003f05270 */
[----:B------:R-:W2:Y:S01]  /*02e0*/  LDCU.64 UR10, c[0x0][0x4b8] ;  /* 0x00009700ff0a77ac */ /* 0x000ea20008000a00 */
[----:B0-----:R-:W-:-:S05]  /*02f0*/  IMAD.HI.U32 R6, R3, UR8, R4 ;  /* 0x0000000803067c27 */ /* 0x001fca000f8e0004 */
[----:B------:R-:W-:-:S04]  /*0300*/  SHF.R.U32.HI R7, RZ, UR9, R6 ;  /* 0x00000009ff077c19 */ /* 0x000fc80008011606 */
[----:B------:R-:W-:-:S05]  /*0310*/  IADD3 R4, PT, PT, -R7, RZ, RZ ;  /* 0x000000ff07047210 */ /* 0x000fca0007ffe1ff */
[----:B-1----:R-:W-:-:S04]  /*0320*/  IMAD R4, R4, UR5, R3 ;  /* 0x0000000504047c24 */ /* 0x002fc8000f8e0203 */
        /* <DEDUP_REMOVED lines=8> */
[----:B0-----:R-:W-:-:S05]  /*03b0*/  IMAD.HI.U32 R8, R7, UR9, R6 ;  /* 0x0000000907087c27 */ /* 0x001fca000f8e0006 */
[----:B-1----:R-:W-:-:S04]  /*03c0*/  SHF.R.U32.HI R9, RZ, UR5, R8 ;  /* 0x00000005ff097c19 */ /* 0x002fc80008011608 */
[----:B------:R-:W-:-:S05]  /*03d0*/  IADD3 R6, PT, PT, -R9, RZ, RZ ;  /* 0x000000ff09067210 */ /* 0x000fca0007ffe1ff */
[----:B------:R-:W-:-:S04]  /*03e0*/  IMAD R6, R6, UR8, R7 ;  /* 0x0000000806067c24 */ /* 0x000fc8000f8e0207 */
[C---:B--2---:R-:W-:Y:S02]  /*03f0*/  IMAD R5, R6.reuse, UR10, R5 ;  /* 0x0000000a06057c24 */ /* 0x044fe4000f8e0205 */
[----:B------:R-:W-:Y:S01]  /*0400*/  IMAD R4, R6, UR11, R4 ;  /* 0x0000000b06047c24 */ /* 0x000fe2000f8e0204 */
[----:B------:R-:W-:Y:S06]  /*0410*/  @!P0 BRA `(.L_x_2926) ;  /* 0x0000001000448947 */ /* 0x000fec0003800000 */
[----:B------:R-:W0:Y:S01]  /*0420*/  LDCU.64 UR8, c[0x0][0x3a8] ;  /* 0x00007500ff0877ac */ /* 0x000e220008000a00 */
[----:B------:R-:W-:Y:S01]  /*0430*/  HFMA2 R8, -RZ, RZ, 0, 0 ;  /* 0x00000000ff087431 */ /* 0x000fe200000001ff */
[----:B------:R-:W-:Y:S01]  /*0440*/  ISETP.NE.AND P0, PT, R0, 0x3, PT ;  /* 0x000000030000780c */ /* 0x000fe20003f05270 */
[----:B------:R-:W1:Y:S01]  /*0450*/  LDCU UR5, c[0x0][0x3a4] ;  /* 0x00007480ff0577ac */ /* 0x000e620008000800 */
[----:B------:R-:W2:Y:S02]  /*0460*/  LDCU.64 UR10, c[0x0][0x4c8] ;  /* 0x00009900ff0a77ac */ /* 0x000ea40008000a00 */
[----:B0-----:R-:W-:-:S05]  /*0470*/  IMAD.HI.U32 R6, R9, UR8, R8 ;  /* 0x0000000809067c27 */ /* 0x001fca000f8e0008 */
[----:B------:R-:W-:-:S05]  /*0480*/  SHF.R.U32.HI R7, RZ, UR9, R6 ;  /* 0x00000009ff077c19 */ /* 0x000fca0008011606 */
[----:B------:R-:W-:-:S04]  /*0490*/  IMAD.MOV R8, RZ, RZ, -R7 ;  /* 0x000000ffff087224 */ /* 0x000fc800078e0a07 */
[----:B-1----:R-:W-:-:S04]  /*04a0*/  IMAD R8, R8, UR5, R9 ;  /* 0x0000000508087c24 */ /* 0x002fc8000f8e0209 */
[C---:B--2---:R-:W-:Y:S02]  /*04b0*/  IMAD R5, R8.reuse, UR10, R5 ;  /* 0x0000000a08057c24 */ /* 0x044fe4000f8e0205 */
[----:B------:R-:W-:Y:S01]  /*04c0*/  IMAD R4, R8, UR11, R4 ;  /* 0x0000000b08047c24 */ /* 0x000fe2000f8e0204 */
        /* <DEDUP_REMOVED lines=19> */
[----:B------:R-:W-:-:S04]  /*0600*/  SHF.R.U32.HI R7, RZ, UR9, R6 ;  /* 0x00000009ff077c19 */ /* 0x000fc80008011606 */
[----:B------:R-:W-:-:S05]  /*0610*/  IADD3 R8, PT, PT, -R7, RZ, RZ ;  /* 0x000000ff07087210 */ /* 0x000fca0007ffe1ff */
[----:B-1----:R-:W-:-:S04]  /*0620*/  IMAD R8, R8, UR5, R9 ;  /* 0x0000000508087c24 */ /* 0x002fc8000f8e0209 */
        /* <DEDUP_REMOVED lines=40> */
[----:B------:R-:W-:Y:S01]  /*08b0*/  IMAD.MOV.U32 R8, RZ, RZ, RZ ;  /* 0x000000ffff087224 */ /* 0x000fe200078e00ff */
        /* <DEDUP_REMOVED lines=64> */
[----:B-1----:R-:W-:-:S05]  /*0cc0*/  SHF.R.U32.HI R9, RZ, UR5, R8 ;  /* 0x00000005ff097c19 */ /* 0x002fca0008011608 */
[----:B------:R-:W-:-:S04]  /*0cd0*/  IMAD.MOV R6, RZ, RZ, -R9 ;  /* 0x000000ffff067224 */ /* 0x000fc800078e0a09 */
        /* <DEDUP_REMOVED lines=120> */
[----:B-1----:R-:W-:Y:S02]  /*1460*/  SHF.R.U32.HI R11, RZ, UR5, R10 ;  /* 0x00000005ff0b7c19 */ /* 0x002fe4000801160a */
[----:B------:R-:W-:Y:S02]  /*1470*/  @P0 MOV R10, RZ ;  /* 0x000000ff000a0202 */ /* 0x000fe40000000f00 */
[----:B------:R-:W-:-:S03]  /*1480*/  IADD3 R13, PT, PT, -R11, RZ, RZ ;  /* 0x000000ff0b0d7210 */ /* 0x000fc60007ffe1ff */
[----:B------:R-:W1:Y:S01]  /*1490*/  @P0 LDC.64 R8, c[0x0][0x578] ;  /* 0x00015e00ff080b82 */ /* 0x000e620000000a00 */
[----:B---3--:R-:W-:-:S05]  /*14a0*/  @P0 IMAD.HI.U32 R6, R11, R14, R10 ;  /* 0x0000000e0b060227 */ /* 0x008fca00078e000a */
[----:B------:R-:W-:Y:S01]  /*14b0*/  @P0 SHF.R.U32.HI R10, RZ, R15, R6 ;  /* 0x0000000fff0a0219 */ /* 0x000fe20000011606 */
[----:B------:R-:W-:-:S04]  /*14c0*/  IMAD R6, R13, UR8, R7 ;  /* 0x000000080d067c24 */ /* 0x000fc8000f8e0207 */
[----:B------:R-:W-:Y:S02]  /*14d0*/  @P0 IMAD.MOV R10, RZ, RZ, -R10 ;  /* 0x000000ffff0a0224 */ /* 0x000fe400078e0a0a */
[----:B--2---:R-:W-:Y:S02]  /*14e0*/  IMAD R5, R6, UR10, R5 ;  /* 0x0000000a06057c24 */ /* 0x004fe4000f8e0205 */
[----:B0-----:R-:W-:Y:S02]  /*14f0*/  @P0 IMAD R10, R10, R17, R11 ;  /* 0x000000110a0a0224 */ /* 0x001fe400078e020b */
[----:B------:R-:W-:Y:S02]  /*1500*/  IMAD R4, R6, UR11, R4 ;  /* 0x0000000b06047c24 */ /* 0x000fe4000f8e0204 */
[C---:B-1----:R-:W-:Y:S02]  /*1510*/  @P0 IMAD R5, R10.reuse, R8, R5 ;  /* 0x000000080a050224 */ /* 0x042fe400078e0205 */
[----:B------:R-:W-:-:S07]  /*1520*/  @P0 IMAD R4, R10, R9, R4 ;  /* 0x000000090a040224 */ /* 0x000fce00078e0204 */
.L_x_2926:
[----:B------:R-:W0:Y:S01]  /*1530*/  LDCU.128 UR8, c[0x0][0x580] ;  /* 0x0000b000ff0877ac */ /* 0x000e220008000c00 */
[----:B------:R-:W1:Y:S01]  /*1540*/  LDCU UR5, c[0x0][0x590] ;  /* 0x0000b200ff0577ac */ /* 0x000e620008000800 */
[----:B0-----:R-:W-:-:S04]  /*1550*/  IADD3 R6, P0, PT, R4, UR10, RZ ;  /* 0x0000000a04067c10 */ /* 0x001fc8000ff1e0ff */
[----:B------:R-:W-:-:S05]  /*1560*/  IADD3.X R7, PT, PT, RZ, UR11, RZ, P0, !PT ;  /* 0x0000000bff077c10 */ /* 0x000fca00087fe4ff */
[----:B------:R-:W2:Y:S01]  /*1570*/  LDG.E.U16 R6, desc[UR6][R6.64] ;  /* 0x0000000606067981 */ /* 0x000ea2000c1e1500 */
[----:B------:R-:W-:Y:S02]  /*1580*/  IADD3 R3, PT, PT, R3, 0x80, RZ ;  /* 0x0000008003037810 */ /* 0x000fe40007ffe0ff */
[----:B--2---:R-:W-:-:S05]  /*1590*/  SHF.L.U32 R4, R6, 0x10, RZ ;  /* 0x0000001006047819 */ /* 0x004fca00000006ff */
[----:B-1----:R-:W-:Y:S01]  /*15a0*/  FADD.FTZ R8, R4, UR5 ;  /* 0x0000000504087e21 */ /* 0x002fe20008010000 */
[----:B------:R-:W-:-:S03]  /*15b0*/  IADD3 R4, P0, PT, R5, UR8, RZ ;  /* 0x0000000805047c10 */ /* 0x000fc6000ff1e0ff */
[----:B------:R-:W0:Y:S01]  /*15c0*/  MUFU.RSQ R9, R8 ;  /* 0x0000000800097308 */ /* 0x000e220000001400 */
[----:B------:R-:W-:-:S05]  /*15d0*/  IADD3.X R5, PT, PT, RZ, UR9, RZ, P0, !PT ;  /* 0x00000009ff057c10 */ /* 0x000fca00087fe4ff */
[----:B0-----:R0:W-:Y:S04]  /*15e0*/  STG.E desc[UR6][R4.64], R9 ;  /* 0x0000000904007986 */ /* 0x0011e8000c101906 */
.L_x_2925:
[----:B------:R-:W-:Y:S05]  /*15f0*/  BSYNC.RECONVERGENT B0 ;  /* 0x0000000000007941 */ /* 0x000fea0003800200 */
.L_x_2924:
[----:B------:R-:W-:-:S13]  /*1600*/  ISETP.GE.AND P0, PT, R3, UR4, PT ;  /* 0x0000000403007c0c */ /* 0x000fda000bf06270 */
[----:B------:R-:W-:Y:S05]  /*1610*/  @P0 EXIT ;  /* 0x000000000000094d */ /* 0x000fea0003800000 */
[----:B------:R-:W1:Y:S01]  /*1620*/  LDCU.64 UR4, c[0x0][0x390] ;  /* 0x00007200ff0477ac */ /* 0x000e620008000a00 */
[----:B0-----:R-:W-:Y:S01]  /*1630*/  HFMA2 R4, -RZ, RZ, 0, 0 ;  /* 0x00000000ff047431 */ /* 0x001fe200000001ff */
[----:B------:R-:W-:Y:S01]  /*1640*/  MOV R5, R3 ;  /* 0x0000000300057202 */ /* 0x000fe20000000f00 */
[----:B------:R-:W0:Y:S01]  /*1650*/  LDCU UR8, c[0x0][0x38c] ;  /* 0x00007180ff0877ac */ /* 0x000e220008000800 */
[----:B------:R-:W-:Y:S01]  /*1660*/  ISETP.NE.AND P0, PT, R2, RZ, PT ;  /* 0x000000ff0200720c */ /* 0x000fe20003f05270 */
[----:B------:R-:W2:Y:S01]  /*1670*/  LDCU.64 UR10, c[0x0][0x4b8] ;  /* 0x00009700ff0a77ac */ /* 0x000ea20008000a00 */
[----:B-1----:R-:W-:-:S05]  /*1680*/  IMAD.HI.U32 R4, R3, UR4, R4 ;  /* 0x0000000403047c27 */ /* 0x002fca000f8e0004 */
[----:B------:R-:W-:-:S04]  /*1690*/  SHF.R.U32.HI R5, RZ, UR5, R4 ;  /* 0x00000005ff057c19 */ /* 0x000fc80008011604 */
[----:B------:R-:W-:-:S05]  /*16a0*/  IADD3 R6, PT, PT, -R5, RZ, RZ ;  /* 0x000000ff05067210 */ /* 0x000fca0007ffe1ff */
[----:B0-----:R-:W-:-:S04]  /*16b0*/  IMAD R2, R6, UR8, R3 ;  /* 0x0000000806027c24 */ /* 0x001fc8000f8e0203 */
        /* <DEDUP_REMOVED lines=269> */
[----:B------:R-:W-:Y:S01]  /*2790*/  HFMA2 R4, -RZ, RZ, 0, 0 ;  /* 0x00000000ff047431 */ /* 0x000fe200000001ff */
[----:B------:R-:W1:Y:S10]  /*27a0*/  LDCU UR4, c[0x0][0x4a8] ;  /* 0x00009500ff0477ac */ /* 0x000e740008000800 */
[----:B------:R-:W2:Y:S01]  /*27b0*/  @P0 LDC.64 R8, c[0x0][0x4b0] ;  /* 0x00012c00ff080b82 */ /* 0x000ea20000000a00 */
[----:B0-----:R-:W-:-:S07]  /*27c0*/  IMAD.HI.U32 R6, R5, UR9, R4 ;  /* 0x0000000905067c27 */ /* 0x001fce000f8e0004 */
[----:B------:R-:W0:Y:S01]  /*27d0*/  @P0 LDC R11, c[0x0][0x4ac] ;  /* 0x00012b00ff0b0b82 */ /* 0x000e220000000800 */
[----:B-1----:R-:W-:Y:S01]  /*27e0*/  SHF.R.U32.HI R7, RZ, UR4, R6 ;  /* 0x00000004ff077c19 */ /* 0x002fe20008011606 */
[----:B------:R-:W1:Y:S01]  /*27f0*/  LDCU.64 UR4, c[0x0][0x570] ;  /* 0x0000ae00ff0477ac */ /* 0x000e620008000a00 */
[----:B------:R-:W-:Y:S02]  /*2800*/  @P0 MOV R6, RZ ;  /* 0x000000ff00060202 */ /* 0x000fe40000000f00 */
[----:B------:R-:W-:-:S03]  /*2810*/  IADD3 R4, PT, PT, -R7, RZ, RZ ;  /* 0x000000ff07047210 */ /* 0x000fc60007ffe1ff */
[----:B------:R-:W3:Y:S02]  /*2820*/  @P0 LDC.64 R12, c[0x0][0x578] ;  /* 0x00015e00ff0c0b82 */ /* 0x000ee40000000a00 */
[----:B------:R-:W-:Y:S02]  /*2830*/  IMAD R4, R4, UR8, R5 ;  /* 0x0000000804047c24 */ /* 0x000fe4000f8e0205 */
[----:B--2---:R-:W-:-:S05]  /*2840*/  @P0 IMAD.HI.U32 R0, R7, R8, R6 ;  /* 0x0000000807000227 */ /* 0x004fca00078e0006 */
[----:B------:R-:W-:Y:S01]  /*2850*/  @P0 SHF.R.U32.HI R0, RZ, R9, R0 ;  /* 0x00000009ff000219 */ /* 0x000fe20000011600 */
[C---:B-1----:R-:W-:Y:S02]  /*2860*/  IMAD R3, R4.reuse, UR4, R3 ;  /* 0x0000000404037c24 */ /* 0x042fe4000f8e0203 */
[----:B------:R-:W-:Y:S01]  /*2870*/  IMAD R2, R4, UR5, R2 ;  /* 0x0000000504027c24 */ /* 0x000fe2000f8e0202 */
[----:B------:R-:W-:-:S05]  /*2880*/  @P0 IADD3 R6, PT, PT, -R0, RZ, RZ ;  /* 0x000000ff00060210 */ /* 0x000fca0007ffe1ff */
[----:B0-----:R-:W-:-:S04]  /*2890*/  @P0 IMAD R6, R11, R6, R7 ;  /* 0x000000060b060224 */ /* 0x001fc800078e0207 */
[C---:B---3--:R-:W-:Y:S02]  /*28a0*/  @P0 IMAD R3, R6.reuse, R12, R3 ;  /* 0x0000000c06030224 */ /* 0x048fe400078e0203 */
[----:B------:R-:W-:-:S07]  /*28b0*/  @P0 IMAD R2, R6, R13, R2 ;  /* 0x0000000d06020224 */ /* 0x000fce00078e0202 */
.L_x_2927:
[----:B------:R-:W0:Y:S01]  /*28c0*/  LDCU.128 UR8, c[0x0][0x580] ;  /* 0x0000b000ff0877ac */ /* 0x000e220008000c00 */
[----:B------:R-:W1:Y:S01]  /*28d0*/  LDCU UR4, c[0x0][0x590] ;  /* 0x0000b200ff0477ac */ /* 0x000e620008000800 */
[----:B0-----:R-:W-:-:S04]  /*28e0*/  IADD3 R4, P0, PT, R2, UR10, RZ ;  /* 0x0000000a02047c10 */ /* 0x001fc8000ff1e0ff */
[----:B------:R-:W-:-:S05]  /*28f0*/  IADD3.X R5, PT, PT, RZ, UR11, RZ, P0, !PT ;  /* 0x0000000bff057c10 */ /* 0x000fca00087fe4ff */
[----:B------:R-:W2:Y:S01]  /*2900*/  LDG.E.U16 R4, desc[UR6][R4.64] ;  /* 0x0000000604047981 */ /* 0x000ea2000c1e1500 */
[----:B------:R-:W-:-:S04]  /*2910*/  IADD3 R2, P0, PT, R3, UR8, RZ ;  /* 0x0000000803027c10 */ /* 0x000fc8000ff1e0ff */
[----:B------:R-:W-:Y:S02]  /*2920*/  IADD3.X R3, PT, PT, RZ, UR9, RZ, P0, !PT ;  /* 0x00000009ff037c10 */ /* 0x000fe400087fe4ff */
[----:B--2---:R-:W-:-:S05]  /*2930*/  SHF.L.U32 R0, R4, 0x10, RZ ;  /* 0x0000001004007819 */ /* 0x004fca00000006ff */
[----:B-1----:R-:W-:-:S04]  /*2940*/  FADD.FTZ R0, R0, UR4 ;  /* 0x0000000400007e21 */ /* 0x002fc80008010000 */
[----:B------:R-:W0:Y:S02]  /*2950*/  MUFU.RSQ R7, R0 ;  /* 0x0000000000077308 */ /* 0x000e240000001400 */
[----:B0-----:R-:W-:Y:S01]  /*2960*/  STG.E desc[UR6][R2.64], R7 ;  /* 0x0000000702007986 */ /* 0x001fe2000c101906 */
[----:B------:R-:W-:Y:S05]  /*2970*/  EXIT ;  /* 0x000000000000794d */ /* 0x000fea0003800000 */
.L_x_2928:
        /* <DEDUP_REMOVED lines=16> */
.L_x_27382:


//--------------------- .text._ZN2at6native27unrolled_elementwise_kernelIZZZNS0_49_GLOBAL__N__b919a28f_16_Normalization_cu_5c38458722batch_norm_calc_invstdERKNS_6TensorES5_dENKUlvE_clEvENKUlvE2_clEvEUlN3c108BFloat16EE_St5arrayIPcLm2EELi4E23TrivialOffsetCalculatorILi1EjESF_NS0_6memory15LoadWithoutCastENSG_16StoreWithoutCastEEEviT_T0_T2_T3_T4_T5_ --------------------------
	.section	.text._ZN2at6native27unrolled_elementwise_kernelIZZZNS0_49_GLOBAL__N__b919a28f_16_Normalization_cu_5c38458722batch_norm_calc_invstdERKNS_6TensorES5_dENKUlvE_clEvENKUlvE2_clEvEUlN3c108BFloat16EE_St5arrayIPcLm2EELi4E23TrivialOffsetCalculatorILi1EjESF_NS0_6memory15LoadWithoutCastENSG_16StoreWithoutCastEEEviT_T0_T2_T3_T4_T5_,"ax",@progbits
	.align	128
        .global         _ZN2at6native27unrolled_elementwise_kernelIZZZNS0_49_GLOBAL__N__b919a28f_16_Normalization_cu_5c38458722batch_norm_calc_invstdERKNS_6TensorES5_dENKUlvE_clEvENKUlvE2_clEvEUlN3c108BFloat16EE_St5arrayIPcLm2EELi4E23TrivialOffsetCalculatorILi1EjESF_NS0_6memory15LoadWithoutCastENSG_16StoreWithoutCastEEEviT_T0_T2_T3_T4_T5_
        .type           _ZN2at6native27unrolled_elementwise_kernelIZZZNS0_49_GLOBAL__N__b919a28f_16_Normalization_cu_5c38458722batch_norm_calc_invstdERKNS_6TensorES5_dENKUlvE_clEvENKUlvE2_clEvEUlN3c108BFloat16EE_St5arrayIPcLm2EELi4E23TrivialOffsetCalculatorILi1EjESF_NS0_6memory15LoadWithoutCastENSG_16StoreWithoutCastEEEviT_T0_T2_T3_T4_T5_,@function
        .size           _ZN2at6native27unrolled_elementwise_kernelIZZZNS0_49_GLOBAL__N__b919a28f_16_Normalization_cu_5c38458722batch_norm_calc_invstdERKNS_6TensorES5_dENKUlvE_clEvENKUlvE2_clEvEUlN3c108BFloat16EE_St5arrayIPcLm2EELi4E23TrivialOffsetCalculatorILi1EjESF_NS0_6memory15LoadWithoutCastENSG_16StoreWithoutCastEEEviT_T0_T2_T3_T4_T5_,(.L_x_27383 - _ZN2at6native27unrolled_elementwise_kernelIZZZNS0_49_GLOBAL__N__b919a28f_16_Normalization_cu_5c38458722batch_norm_calc_invstdERKNS_6TensorES5_dENKUlvE_clEvENKUlvE2_clEvEUlN3c108BFloat16EE_St5arrayIPcLm2EELi4E23TrivialOffsetCalculatorILi1EjESF_NS0_6memory15LoadWithoutCastENSG_16StoreWithoutCastEEEviT_T0_T2_T3_T4_T5_)
        .other          _ZN2at6native27unrolled_elementwise_kernelIZZZNS0_49_GLOBAL__N__b919a28f_16_Normalization_cu_5c38458722batch_norm_calc_invstdERKNS_6TensorES5_dENKUlvE_clEvENKUlvE2_clEvEUlN3c108BFloat16EE_St5arrayIPcLm2EELi4E23TrivialOffsetCalculatorILi1EjESF_NS0_6memory15LoadWithoutCastENSG_16StoreWithoutCastEEEviT_T0_T2_T3_T4_T5_,@"STO_CUDA_ENTRY STV_DEFAULT"
_ZN2at6native27unrolled_elementwise_kernelIZZZNS0_49_GLOBAL__N__b919a28f_16_Normalization_cu_5c38458722batch_norm_calc_invstdERKNS_6TensorES5_dENKUlvE_clEvENKUlvE2_clEvEUlN3c108BFloat16EE_St5arrayIPcLm2EELi4E23TrivialOffsetCalculatorILi1EjESF_NS0_6memory15LoadWithoutCastENSG_16StoreWithoutCastEEEviT_T0_T2_T3_T4_T5_:
.text._ZN2at6native27unrolled_elementwise_kernelIZZZNS0_49_GLOBAL__N__b919a28f_16_Normalization_cu_5c38458722batch_norm_calc_invstdERKNS_6TensorES5_dENKUlvE_clEvENKUlvE2_clEvEUlN3c108BFloat16EE_St5arrayIPcLm2EELi4E23TrivialOffsetCalculatorILi1EjESF_NS0_6memory15LoadWithoutCastENSG_16StoreWithoutCastEEEviT_T0_T2_T3_T4_T5_:
[----:B------:R-:W-:Y:S01]  /*0000*/  LDC R1, c[0x0][0x37c] ;  /* 0x0000df00ff017b82 */ /* 0x000fe20000000800 */
[----:B------:R-:W0:Y:S07]  /*0010*/  S2R R0, SR_CTAID.X ;  /* 0x0000000000007919 */ /* 0x000e2e0000002500 */
[----:B------:R-:W0:Y:S01]  /*0020*/  LDC R3, c[0x0][0x380] ;  /* 0x0000e000ff037b82 */ /* 0x000e220000000800 */
[----:B------:R-:W1:Y:S01]  /*0030*/  LDCU.64 UR4, c[0x0][0x358] ;  /* 0x00006b00ff0477ac */ /* 0x000e620008000a00 */
[----:B------:R-:W-:Y:S01]  /*0040*/  PRMT R10, RZ, 0x7610, R10 ;  /* 0x00007610ff0a7816 */ /* 0x000fe2000000000a */
[----:B------:R-:W2:Y:S01]  /*0050*/  S2R R7, SR_TID.X ;  /* 0x0000000000077919 */ /* 0x000ea20000002100 */
[----:B0-----:R-:W-:-:S02]  /*0060*/  IMAD R2, R0, -0x200, R3 ;  /* 0xfffffe0000027824 */ /* 0x001fc400078e0203 */
[----:B--2---:R-:W-:-:S03]  /*0070*/  IMAD.MOV.U32 R3, RZ, RZ, R7 ;  /* 0x000000ffff037224 */ /* 0x004fc600078e0007 */
[----:B------:R-:W-:-:S13]  /*0080*/  ISETP.GE.AND P0, PT, R7, R2, PT ;  /* 0x000000020700720c */ /* 0x000fda0003f06270 */
[----:B------:R-:W-:Y:S01]  /*0090*/  @!P0 VIADD R7, R3, 0x80 ;  /* 0x0000008003078836 */ /* 0x000fe20000000000 */
[----:B------:R-:W0:Y:S01]  /*00a0*/  @!P0 LDC.64 R14, c[0x0][0x3a0] ;  /* 0x0000e800ff0e8b82 */ /* 0x000e220000000a00 */
[----:B------:R-:W-:-:S03]  /*00b0*/  @!P0 LEA R11, R0, R3, 0x9 ;  /* 0x00000003000b8211 */ /* 0x000fc600078e48ff */
[----:B------:R-:W-:-:S13]  /*00c0*/  ISETP.GE.AND P1, PT, R7, R2, PT ;  /* 0x000000020700720c */ /* 0x000fda0003f26270 */
[----:B------:R-:W-:Y:S01]  /*00d0*/  @!P1 LEA R19, R0, R7, 0x9 ;  /* 0x0000000700139211 */ /* 0x000fe200078e48ff */
[----:B------:R-:W-:Y:S01]  /*00e0*/  @!P1 VIADD R7, R7, 0x80 ;  /* 0x0000008007079836 */ /* 0x000fe20000000000 */
[----:B------:R-:W2:Y:S04]  /*00f0*/  @!P1 LDC.64 R8, c[0x0][0x3a0] ;  /* 0x0000e800ff089b82 */ /* 0x000ea80000000a00 */
[----:B------:R-:W-:Y:S01]  /*0100*/  ISETP.GE.AND P2, PT, R7, R2, PT ;  /* 0x000000020700720c */ /* 0x000fe20003f46270 */
[----:B0-----:R-:W-:-:S05]  /*0110*/  @!P0 IMAD.WIDE.U32 R14, R11, 0x2, R14 ;  /* 0x000000020b0e8825 */ /* 0x001fca00078e000e */
[----:B-1----:R-:W3:Y:S07]  /*0120*/  @!P0 LDG.E.U16 R10, desc[UR4][R14.64] ;  /* 0x000000040e0a8981 */ /* 0x002eee000c1e1500 */
[----:B------:R-:W0:Y:S01]  /*0130*/  @!P2 LDC.64 R12, c[0x0][0x3a0] ;  /* 0x0000e800ff0cab82 */ /* 0x000e220000000a00 */
[----:B------:R-:W-:Y:S01]  /*0140*/  @!P2 IMAD R17, R0, 0x200, R7 ;  /* 0x000002000011a824 */ /* 0x000fe200078e0207 */
[----:B------:R-:W-:Y:S01]  /*0150*/  PRMT R11, RZ, 0x7610, R11 ;  /* 0x00007610ff0b7816 */ /* 0x000fe2000000000b */
[----:B--2---:R-:W-:-:S04]  /*0160*/  @!P1 IMAD.WIDE.U32 R8, R19, 0x2, R8 ;  /* 0x0000000213089825 */ /* 0x004fc800078e0008 */
[----:B0-----:R-:W-:Y:S01]  /*0170*/  @!P2 IMAD.WIDE.U32 R16, R17, 0x2, R12 ;  /* 0x000000021110a825 */ /* 0x001fe200078e000c */
[----:B------:R-:W-:-:S04]  /*0180*/  PRMT R12, RZ, 0x7610, R12 ;  /* 0x00007610ff0c7816 */ /* 0x000fc8000000000c */
[----:B------:R0:W2:Y:S04]  /*0190*/  @!P2 LDG.E.U16 R11, desc[UR4][R16.64] ;  /* 0x00000004100ba981 */ /* 0x0000a8000c1e1500 */
[----:B------:R1:W4:Y:S01]  /*01a0*/  @!P1 LDG.E.U16 R12, desc[UR4][R8.64] ;  /* 0x00000004080c9981 */ /* 0x000322000c1e1500 */
[----:B------:R-:W-:-:S04]  /*01b0*/  @!P2 IADD3 R7, PT, PT, R7, 0x80, RZ ;  /* 0x000000800707a810 */ /* 0x000fc80007ffe0ff */
[-C--:B------:R-:W-:Y:S02]  /*01c0*/  ISETP.GE.AND P0, PT, R7, R2.reuse, PT ;  /* 0x000000020700720c */ /* 0x080fe40003f06270 */
[----:B------:R-:W-:-:S11]  /*01d0*/  ISETP.GE.AND P2, PT, R3, R2, PT ;  /* 0x000000020300720c */ /* 0x000fd60003f46270 */
[----:B------:R-:W1:Y:S01]  /*01e0*/  @!P0 LDC.64 R18, c[0x0][0x3a0] ;  /* 0x0000e800ff128b82 */ /* 0x000e620000000a00 */
[----:B------:R-:W-:-:S04]  /*01f0*/  IADD3 R13, PT, PT, R3, 0x100, RZ ;  /* 0x00000100030d7810 */ /* 0x000fc80007ffe0ff */
[----:B------:R-:W-:-:S03]  /*0200*/  ISETP.GE.AND P3, PT, R13, R2, PT ;  /* 0x000000020d00720c */ /* 0x000fc60003f66270 */
[----:B------:R-:W3:Y:S01]  /*0210*/  @!P2 LDC R13, c[0x0][0x388] ;  /* 0x0000e200ff0dab82 */ /* 0x000ee20000000800 */
[----:B------:R-:W-:Y:S02]  /*0220*/  @!P0 IMAD R7, R0, 0x200, R7 ;  /* 0x0000020000078824 */ /* 0x000fe400078e0207 */
[C---:B0-----:R-:W-:Y:S01]  /*0230*/  VIADD R17, R3.reuse, 0x80 ;  /* 0x0000008003117836 */ /* 0x041fe20000000000 */
[----:B-1----:R-:W-:-:S04]  /*0240*/  IADD3 R9, PT, PT, R3, 0x180, RZ ;  /* 0x0000018003097810 */ /* 0x002fc80007ffe0ff */
[----:B------:R-:W-:Y:S02]  /*0250*/  ISETP.GE.AND P1, PT, R17, R2, PT ;  /* 0x000000021100720c */ /* 0x000fe40003f26270 */
[----:B------:R-:W0:Y:S01]  /*0260*/  @!P3 LDC R16, c[0x0][0x388] ;  /* 0x0000e200ff10bb82 */ /* 0x000e220000000800 */
[----:B------:R-:W-:Y:S01]  /*0270*/  @!P0 IMAD.WIDE.U32 R14, R7, 0x2, R18 ;  /* 0x00000002070e8825 */ /* 0x000fe200078e0012 */
[----:B------:R-:W-:-:S06]  /*0280*/  PRMT R7, RZ, 0x7610, R7 ;  /* 0x00007610ff077816 */ /* 0x000fcc0000000007 */
[----:B------:R1:W5:Y:S01]  /*0290*/  @!P0 LDG.E.U16 R7, desc[UR4][R14.64] ;  /* 0x000000040e078981 */ /* 0x000362000c1e1500 */
[----:B------:R-:W-:Y:S02]  /*02a0*/  ISETP.GE.AND P0, PT, R9, R2, PT ;  /* 0x000000020900720c */ /* 0x000fe40003f06270 */
[----:B------:R-:W0:Y:S08]  /*02b0*/  @!P2 LDC.64 R8, c[0x0][0x398] ;  /* 0x0000e600ff08ab82 */ /* 0x000e300000000a00 */
[----:B-1----:R-:W1:Y:S01]  /*02c0*/  @!P1 LDC R15, c[0x0][0x388] ;  /* 0x0000e200ff0f9b82 */ /* 0x002e620000000800 */
[----:B------:R-:W-:Y:S01]  /*02d0*/  @!P2 IMAD R19, R0, 0x200, R3 ;  /* 0x000002000013a824 */ /* 0x000fe200078e0203 */
[----:B------:R-:W-:-:S03]  /*02e0*/  @!P2 MOV R3, R17 ;  /* 0x000000110003a202 */ /* 0x000fc60000000f00 */
[----:B0-----:R-:W-:Y:S01]  /*02f0*/  @!P2 IMAD.WIDE.U32 R8, R19, 0x4, R8 ;  /* 0x000000041308a825 */ /* 0x001fe200078e0008 */
[----:B------:R-:W-:Y:S03]  /*0300*/  BSSY.RECONVERGENT B0, `(.L_x_2929) ;  /* 0x0000018000007945 */ /* 0x000fe60003800200 */
[----:B---3--:R-:W-:-:S04]  /*0310*/  @!P2 IMAD.U32 R10, R10, 0x10000, RZ ;  /* 0x000100000a0aa824 */ /* 0x008fc800078e00ff */
[----:B------:R-:W-:Y:S02]  /*0320*/  @!P2 FADD.FTZ R13, R10, R13 ;  /* 0x0000000d0a0da221 */ /* 0x000fe40000010000 */
[----:B------:R-:W0:Y:S02]  /*0330*/  @!P0 LDC R10, c[0x0][0x388] ;  /* 0x0000e200ff0a8b82 */ /* 0x000e240000000800 */
[----:B------:R-:W3:Y:S02]  /*0340*/  @!P2 MUFU.RSQ R6, R13 ;  /* 0x0000000d0006a308 */ /* 0x000ee40000001400 */
[----:B---3--:R3:W-:Y:S01]  /*0350*/  @!P2 STG.E desc[UR4][R8.64], R6 ;  /* 0x000000060800a986 */ /* 0x0087e2000c101904 */
[----:B--2---:R-:W-:Y:S01]  /*0360*/  @!P3 SHF.L.U32 R11, R11, 0x10, RZ ;  /* 0x000000100b0bb819 */ /* 0x004fe200000006ff */
[----:B----4-:R-:W-:-:S04]  /*0370*/  @!P1 IMAD.U32 R12, R12, 0x10000, RZ ;  /* 0x000100000c0c9824 */ /* 0x010fc800078e00ff */
[----:B------:R-:W-:Y:S01]  /*0380*/  @!P3 FADD.FTZ R11, R11, R16 ;  /* 0x000000100b0bb221 */ /* 0x000fe20000010000 */
[----:B-1----:R-:W-:-:S03]  /*0390*/  @!P1 FADD.FTZ R12, R12, R15 ;  /* 0x0000000f0c0c9221 */ /* 0x002fc60000010000 */
[----:B------:R3:W1:Y:S01]  /*03a0*/  @!P3 MUFU.RSQ R4, R11 ;  /* 0x0000000b0004b308 */ /* 0x0006620000001400 */
[----:B------:R-:W-:-:S07]  /*03b0*/  ISETP.GE.AND P3, PT, R3, R2, PT ;  /* 0x000000020300720c */ /* 0x000fce0003f66270 */
[----:B------:R3:W2:Y:S06]  /*03c0*/  @!P1 MUFU.RSQ R5, R12 ;  /* 0x0000000c00059308 */ /* 0x0006ac0000001400 */
[----:B0-----:R-:W-:Y:S05]  /*03d0*/  @P3 BRA `(.L_x_2930) ;  /* 0x0000000000283947 */ /* 0x001fea0003800000 */
[----:B---3--:R-:W0:Y:S01]  /*03e0*/  LDC.64 R8, c[0x0][0x398] ;  /* 0x0000e600ff087b82 */ /* 0x008e220000000a00 */
[----:B------:R-:W-:Y:S01]  /*03f0*/  LEA R13, R0, R3, 0x9 ;  /* 0x00000003000d7211 */ /* 0x000fe200078e48ff */
[----:B------:R-:W-:-:S05]  /*0400*/  VIADD R3, R3, 0x80 ;  /* 0x0000008003037836 */ /* 0x000fca0000000000 */
[----:B------:R-:W-:-:S13]  /*0410*/  ISETP.GE.AND P1, PT, R3, R2, PT ;  /* 0x000000020300720c */ /* 0x000fda0003f26270 */
[----:B------:R-:W-:Y:S01]  /*0420*/  @!P1 LEA R11, R0, R3, 0x9 ;  /* 0x00000003000b9211 */ /* 0x000fe200078e48ff */
[----:B------:R-:W-:Y:S02]  /*0430*/  @!P1 VIADD R3, R3, 0x80 ;  /* 0x0000008003039836 */ /* 0x000fe40000000000 */
[----:B0-----:R-:W-:-:S04]  /*0440*/  IMAD.WIDE.U32 R12, R13, 0x4, R8 ;  /* 0x000000040d0c7825 */ /* 0x001fc800078e0008 */
[----:B------:R-:W-:Y:S01]  /*0450*/  @!P1 IMAD.WIDE.U32 R8, R11, 0x4, R8 ;  /* 0x000000040b089825 */ /* 0x000fe200078e0008 */
[----:B--2---:R0:W-:Y:S04]  /*0460*/  STG.E desc[UR4][R12.64], R5 ;  /* 0x000000050c007986 */ /* 0x0041e8000c101904 */
[----:B-1----:R0:W-:Y:S02]  /*0470*/  @!P1 STG.E desc[UR4][R8.64], R4 ;  /* 0x0000000408009986 */ /* 0x0021e4000c101904 */
.L_x_2930:
[----:B------:R-:W-:Y:S05]  /*0480*/  BSYNC.RECONVERGENT B0 ;  /* 0x0000000000007941 */ /* 0x000fea0003800200 */
.L_x_2929:
[----:B------:R-:W-:-:S13]  /*0490*/  ISETP.GE.AND P1, PT, R3, R2, PT ;  /* 0x000000020300720c */ /* 0x000fda0003f26270 */
[----:B------:R-:W-:Y:S05]  /*04a0*/  @P1 EXIT ;  /* 0x000000000000194d */ /* 0x000fea0003800000 */
[----:B012---:R-:W0:Y:S01]  /*04b0*/  LDC.64 R4, c[0x0][0x398] ;  /* 0x0000e600ff047b82 */ /* 0x007e220000000a00 */
[----:B-----5:R-:W-:Y:S01]  /*04c0*/  @!P0 SHF.L.U32 R7, R7, 0x10, RZ ;  /* 0x0000001007078819 */ /* 0x020fe200000006ff */
[----:B------:R-:W-:-:S04]  /*04d0*/  IMAD R3, R0, 0x200, R3 ;  /* 0x0000020000037824 */ /* 0x000fc800078e0203 */
[----:B------:R-:W-:-:S04]  /*04e0*/  @!P0 FADD.FTZ R7, R7, R10 ;  /* 0x0000000a07078221 */ /* 0x000fc80000010000 */
[----:B---3--:R-:W1:Y:S01]  /*04f0*/  @!P0 MUFU.RSQ R9, R7 ;  /* 0x0000000700098308 */ /* 0x008e620000001400 */
[----:B0-----:R-:W-:-:S05]  /*0500*/  IMAD.WIDE.U32 R2, R3, 0x4, R4 ;  /* 0x0000000403027825 */ /* 0x001fca00078e0004 */
[----:B-1----:R-:W-:Y:S01]  /*0510*/  STG.E desc[UR4][R2.64], R9 ;  /* 0x0000000902007986 */ /* 0x002fe2000c101904 */
[----:B------:R-:W-:Y:S05]  /*0520*/  EXIT ;  /* 0x000000000000794d */ /* 0x000fea0003800000 */
.L_x_2931:
        /* <DEDUP_REMOVED lines=13> */
.L_x_27383:


//--------------------- .text._ZN2at6native29vectorized_elementwise_kernelILi2EZZZNS0_49_GLOBAL__N__b919a28f_16_Normalization_cu_5c38458722batch_norm_calc_invstdERKNS_6TensorES5_dENKUlvE_clEvENKUlvE2_clEvEUlN3c108BFloat16EE_St5arrayIPcLm2EEEEviT0_T1_ --------------------------
	.section	.text._ZN2at6native29vectorized_elementwise_kernelILi2EZZZNS0_49_GLOBAL__N__b919a28f_16_Normalization_cu_5c38458722batch_norm_calc_invstdERKNS_6TensorES5_dENKUlvE_clEvENKUlvE2_clEvEUlN3c108BFloat16EE_St5arrayIPcLm2EEEEviT0_T1_,"ax",@progbits
	.align	128
        .global         _ZN2at6native29vectorized_elementwise_kernelILi2EZZZNS0_49_GLOBAL__N__b919a28f_16_Normalization_cu_5c38458722batch_norm_calc_invstdERKNS_6TensorES5_dENKUlvE_clEvENKUlvE2_clEvEUlN3c108BFloat16EE_St5arrayIPcLm2EEEEviT0_T1_
        .type           _ZN2at6native29vectorized_elementwise_kernelILi2EZZZNS0_49_GLOBAL__N__b919a28f_16_Normalization_cu_5c38458722batch_norm_calc_invstdERKNS_6TensorES5_dENKUlvE_clEvENKUlvE2_clEvEUlN3c108BFloat16EE_St5arrayIPcLm2EEEEviT0_T1_,@function
        .size           _ZN2at6native29vectorized_elementwise_kernelILi2EZZZNS0_49_GLOBAL__N__b919a28f_16_Normalization_cu_5c38458722batch_norm_calc_invstdERKNS_6TensorES5_dENKUlvE_clEvENKUlvE2_clEvEUlN3c108BFloat16EE_St5arrayIPcLm2EEEEviT0_T1_,(.L_x_27384 - _ZN2at6native29vectorized_elementwise_kernelILi2EZZZNS0_49_GLOBAL__N__b919a28f_16_Normalization_cu_5c38458722batch_norm_calc_invstdERKNS_6TensorES5_dENKUlvE_clEvENKUlvE2_clEvEUlN3c108BFloat16EE_St5arrayIPcLm2EEEEviT0_T1_)
        .other          _ZN2at6native29vectorized_elementwise_kernelILi2EZZZNS0_49_GLOBAL__N__b919a28f_16_Normalization_cu_5c38458722batch_norm_calc_invstdERKNS_6TensorES5_dENKUlvE_clEvENKUlvE2_clEvEUlN3c108BFloat16EE_St5arrayIPcLm2EEEEviT0_T1_,@"STO_CUDA_ENTRY STV_DEFAULT"
_ZN2at6native29vectorized_elementwise_kernelILi2EZZZNS0_49_GLOBAL__N__b919a28f_16_Normalization_cu_5c38458722batch_norm_calc_invstdERKNS_6TensorES5_dENKUlvE_clEvENKUlvE2_clEvEUlN3c108BFloat16EE_St5arrayIPcLm2EEEEviT0_T1_:
.text._ZN2at6native29vectorized_elementwise_kernelILi2EZZZNS0_49_GLOBAL__N__b919a28f_16_Normalization_cu_5c38458722batch_norm_calc_invstdERKNS_6TensorES5_dENKUlvE_clEvENKUlvE2_clEvEUlN3c108BFloat16EE_St5arrayIPcLm2EEEEviT0_T1_:
[----:B------:R-:W-:Y:S01]  /*0000*/  LDC R1, c[0x0][0x37c] ;  /* 0x0000df00ff017b82 */ /* 0x000fe20000000800 */
[----:B------:R-:W0:Y:S01]  /*0010*/  S2R R0, SR_CTAID.X ;  /* 0x0000000000007919 */ /* 0x000e220000002500 */
[----:B------:R-:W1:Y:S01]  /*0020*/  LDCU UR6, c[0x0][0x380] ;  /* 0x00007000ff0677ac */ /* 0x000e620008000800 */
[----:B------:R-:W2:Y:S01]  /*0030*/  LDCU.64 UR4, c[0x0][0x358] ;  /* 0x00006b00ff0477ac */ /* 0x000ea20008000a00 */
[----:B0-----:R-:W-:-:S05]  /*0040*/  IMAD.SHL.U32 R0, R0, 0x400, RZ ;  /* 0x0000040000007824 */ /* 0x001fca00078e00ff */
[----:B-1----:R-:W-:-:S04]  /*0050*/  IADD3 R2, PT, PT, -R0, UR6, RZ ;  /* 0x0000000600027c10 */ /* 0x002fc8000fffe1ff */
[----:B------:R-:W-:-:S13]  /*0060*/  ISETP.GT.U32.AND P0, PT, R2, 0x3ff, PT ;  /* 0x000003ff0200780c */ /* 0x000fda0003f04070 */
[----:B--2---:R-:W-:Y:S05]  /*0070*/  @P0 BRA `(.L_x_2932) ;  /* 0x00000008008c0947 */ /* 0x004fea0003800000 */
[----:B------:R-:W0:Y:S02]  /*0080*/  S2R R27, SR_TID.X ;  /* 0x00000000001b7919 */ /* 0x000e240000002100 */
[----:B0-----:R-:W-:Y:S02]  /*0090*/  ISETP.GE.U32.AND P5, PT, R27, R2, PT ;  /* 0x000000021b00720c */ /* 0x001fe40003fa6070 */
[----:B------:R-:W-:-:S11]  /*00a0*/  MOV R3, R27 ;  /* 0x0000001b00037202 */ /* 0x000fd60000000f00 */
[----:B------:R-:W-:Y:S01]  /*00b0*/  @!P5 VIADD R27, R3, 0x80 ;  /* 0x00000080031bd836 */ /* 0x000fe20000000000 */
[----:B------:R-:W0:Y:S01]  /*00c0*/  @!P5 LDC.64 R14, c[0x0][0x3a0] ;  /* 0x0000e800ff0edb82 */ /* 0x000e220000000a00 */
[----:B------:R-:W-:-:S03]  /*00d0*/  @!P5 IADD3 R11, PT, PT, R0, R3, RZ ;  /* 0x00000003000bd210 */ /* 0x000fc60007ffe0ff */
[----:B------:R-:W-:-:S13]  /*00e0*/  ISETP.GE.U32.AND P0, PT, R27, R2, PT ;  /* 0x000000021b00720c */ /* 0x000fda0003f06070 */
[----:B------:R-:W-:Y:S01]  /*00f0*/  @!P0 IADD3 R22, PT, PT, R0, R27, RZ ;  /* 0x0000001b00168210 */ /* 0x000fe20007ffe0ff */
[----:B------:R-:W-:-:S05]  /*0100*/  @!P0 VIADD R27, R27, 0x80 ;  /* 0x000000801b1b8836 */ /* 0x000fca0000000000 */
[----:B------:R-:W-:Y:S01]  /*0110*/  ISETP.GE.U32.AND P6, PT, R27, R2, PT ;  /* 0x000000021b00720c */ /* 0x000fe20003fc6070 */
[----:B0-----:R-:W-:Y:S01]  /*0120*/  @!P5 IMAD.WIDE.U32 R14, R11, 0x2, R14 ;  /* 0x000000020b0ed825 */ /* 0x001fe200078e000e */
[----:B------:R-:W-:-:S11]  /*0130*/  PRMT R11, RZ, 0x7610, R11 ;  /* 0x00007610ff0b7816 */ /* 0x000fd6000000000b */
[----:B------:R-:W-:Y:S01]  /*0140*/  @!P6 IADD3 R21, PT, PT, R0, R27, RZ ;  /* 0x0000001b0015e210 */ /* 0x000fe20007ffe0ff */
[----:B------:R-:W-:Y:S01]  /*0150*/  @!P6 VIADD R27, R27, 0x80 ;  /* 0x000000801b1be836 */ /* 0x000fe20000000000 */
[----:B------:R-:W0:Y:S04]  /*0160*/  @!P6 LDC.64 R18, c[0x0][0x3a0] ;  /* 0x0000e800ff12eb82 */ /* 0x000e280000000a00 */
[----:B------:R-:W-:-:S13]  /*0170*/  ISETP.GE.U32.AND P1, PT, R27, R2, PT ;  /* 0x000000021b00720c */ /* 0x000fda0003f26070 */
[----:B------:R-:W-:Y:S01]  /*0180*/  @!P1 IADD3 R12, PT, PT, R0, R27, RZ ;  /* 0x0000001b000c9210 */ /* 0x000fe20007ffe0ff */
[----:B------:R-:W-:Y:S01]  /*0190*/  @!P1 VIADD R27, R27, 0x80 ;  /* 0x000000801b1b9836 */ /* 0x000fe20000000000 */
[----:B------:R-:W1:Y:S04]  /*01a0*/  @!P1 LDC.64 R28, c[0x0][0x3a0] ;  /* 0x0000e800ff1c9b82 */ /* 0x000e680000000a00 */
[----:B------:R-:W-:Y:S01]  /*01b0*/  ISETP.GE.U32.AND P2, PT, R27, R2, PT ;  /* 0x000000021b00720c */ /* 0x000fe20003f46070 */
[----:B0-----:R-:W-:Y:S01]  /*01c0*/  @!P6 IMAD.WIDE.U32 R18, R21, 0x2, R18 ;  /* 0x000000021512e825 */ /* 0x001fe200078e0012 */
[----:B------:R-:W-:-:S04]  /*01d0*/  PRMT R21, RZ, 0x7610, R21 ;  /* 0x00007610ff157816 */ /* 0x000fc80000000015 */
[----:B------:R-:W2:Y:S04]  /*01e0*/  @!P6 LDG.E.U16 R11, desc[UR4][R18.64] ;  /* 0x00000004120be981 */ /* 0x000ea8000c1e1500 */
[----:B------:R0:W3:Y:S03]  /*01f0*/  @!P5 LDG.E.U16 R21, desc[UR4][R14.64] ;  /* 0x000000040e15d981 */ /* 0x0000e6000c1e1500 */
[----:B------:R-:W-:Y:S01]  /*0200*/  @!P2 IADD3 R13, PT, PT, R0, R27, RZ ;  /* 0x0000001b000da210 */ /* 0x000fe20007ffe0ff */
[----:B------:R-:W-:Y:S01]  /*0210*/  @!P2 VIADD R27, R27, 0x80 ;  /* 0x000000801b1ba836 */ /* 0x000fe20000000000 */
[----:B------:R-:W4:Y:S04]  /*0220*/  @!P2 LDC.64 R16, c[0x0][0x3a0] ;  /* 0x0000e800ff10ab82 */ /* 0x000f280000000a00 */
[----:B------:R-:W-:-:S13]  /*0230*/  ISETP.GE.U32.AND P3, PT, R27, R2, PT ;  /* 0x000000021b00720c */ /* 0x000fda0003f66070 */
[----:B------:R-:W-:Y:S01]  /*0240*/  @!P3 IMAD.IADD R23, R0, 0x1, R27 ;  /* 0x000000010017b824 */ /* 0x000fe200078e021b */
[----:B------:R-:W-:Y:S01]  /*0250*/  @!P3 IADD3 R27, PT, PT, R27, 0x80, RZ ;  /* 0x000000801b1bb810 */ /* 0x000fe20007ffe0ff */
[----:B0-----:R-:W0:Y:S03]  /*0260*/  @!P3 LDC.64 R14, c[0x0][0x3a0] ;  /* 0x0000e800ff0ebb82 */ /* 0x001e260000000a00 */
[----:B------:R-:W-:Y:S02]  /*0270*/  ISETP.GE.U32.AND P4, PT, R27, R2, PT ;  /* 0x000000021b00720c */ /* 0x000fe40003f86070 */
[----:B------:R-:W-:Y:S01]  /*0280*/  PRMT R26, RZ, 0x7610, R26 ;  /* 0x00007610ff1a7816 */ /* 0x000fe2000000001a */
[----:B----4-:R-:W-:-:S05]  /*0290*/  @!P2 IMAD.WIDE.U32 R16, R13, 0x2, R16 ;  /* 0x000000020d10a825 */ /* 0x010fca00078e0010 */
[----:B------:R-:W4:Y:S05]  /*02a0*/  @!P2 LDG.E.U16 R26, desc[UR4][R16.64] ;  /* 0x00000004101aa981 */ /* 0x000f2a000c1e1500 */
[----:B------:R-:W-:Y:S01]  /*02b0*/  @!P4 IMAD.IADD R25, R0, 0x1, R27 ;  /* 0x000000010019c824 */ /* 0x000fe200078e021b */
[----:B------:R-:W-:-:S04]  /*02c0*/  @!P4 IADD3 R27, PT, PT, R27, 0x80, RZ ;  /* 0x000000801b1bc810 */ /* 0x000fc80007ffe0ff */
[----:B------:R-:W-:Y:S01]  /*02d0*/  ISETP.GE.U32.AND P5, PT, R27, R2, PT ;  /* 0x000000021b00720c */ /* 0x000fe20003fa6070 */
[----:B0-----:R-:W-:Y:S01]  /*02e0*/  @!P3 IMAD.WIDE.U32 R14, R23, 0x2, R14 ;  /* 0x00000002170eb825 */ /* 0x001fe200078e000e */
[----:B------:R-:W-:-:S03]  /*02f0*/  PRMT R23, RZ, 0x7610, R23 ;  /* 0x00007610ff177816 */ /* 0x000fc60000000017 */
[----:B-1----:R-:W-:Y:S02]  /*0300*/  @!P1 IMAD.WIDE.U32 R28, R12, 0x2, R28 ;  /* 0x000000020c1c9825 */ /* 0x002fe400078e001c */
[----:B------:R-:W0:Y:S01]  /*0310*/  @!P4 LDC.64 R12, c[0x0][0x3a0] ;  /* 0x0000e800ff0ccb82 */ /* 0x000e220000000a00 */
[----:B------:R1:W5:Y:S07]  /*0320*/  @!P3 LDG.E.U16 R23, desc[UR4][R14.64] ;  /* 0x000000040e17b981 */ /* 0x00036e000c1e1500 */
[----:B------:R-:W0:Y:S08]  /*0330*/  @!P5 LDC.64 R18, c[0x0][0x3a0] ;  /* 0x0000e800ff12db82 */ /* 0x000e300000000a00 */
[----:B-1----:R-:W1:Y:S01]  /*0340*/  @!P0 LDC.64 R14, c[0x0][0x3a0] ;  /* 0x0000e800ff0e8b82 */ /* 0x002e620000000a00 */
[----:B------:R-:W-:Y:S01]  /*0350*/  @!P5 IMAD.IADD R27, R0, 0x1, R27 ;  /* 0x00000001001bd824 */ /* 0x000fe200078e021b */
[----:B------:R-:W-:Y:S01]  /*0360*/  PRMT R24, RZ, 0x7610, R24 ;  /* 0x00007610ff187816 */ /* 0x000fe20000000018 */
[----:B0-----:R-:W-:Y:S01]  /*0370*/  @!P4 IMAD.WIDE.U32 R12, R25, 0x2, R12 ;  /* 0x00000002190cc825 */ /* 0x001fe200078e000c */
[----:B------:R-:W-:-:S04]  /*0380*/  PRMT R25, RZ, 0x7610, R25 ;  /* 0x00007610ff197816 */ /* 0x000fc80000000019 */
[----:B------:R-:W5:Y:S04]  /*0390*/  @!P1 LDG.E.U16 R24, desc[UR4][R28.64] ;  /* 0x000000041c189981 */ /* 0x000f68000c1e1500 */
[----:B------:R0:W5:Y:S01]  /*03a0*/  @!P4 LDG.E.U16 R25, desc[UR4][R12.64] ;  /* 0x000000040c19c981 */ /* 0x000162000c1e1500 */
[----:B------:R-:W-:Y:S01]  /*03b0*/  @!P5 IMAD.WIDE.U32 R18, R27, 0x2, R18 ;  /* 0x000000021b12d825 */ /* 0x000fe200078e0012 */
[----:B------:R-:W-:-:S06]  /*03c0*/  PRMT R27, RZ, 0x7610, R27 ;  /* 0x00007610ff1b7816 */ /* 0x000fcc000000001b */
[----:B------:R0:W5:Y:S01]  /*03d0*/  @!P5 LDG.E.U16 R27, desc[UR4][R18.64] ;  /* 0x00000004121bd981 */ /* 0x000162000c1e1500 */
[----:B-1----:R-:W-:Y:S01]  /*03e0*/  @!P0 IMAD.WIDE.U32 R16, R22, 0x2, R14 ;  /* 0x0000000216108825 */ /* 0x002fe200078e000e */
[----:B------:R-:W-:-:S06]  /*03f0*/  PRMT R22, RZ, 0x7610, R22 ;  /* 0x00007610ff167816 */ /* 0x000fcc0000000016 */
[----:B------:R1:W5:Y:S01]  /*0400*/  @!P0 LDG.E.U16 R22, desc[UR4][R16.64] ;  /* 0x0000000410168981 */ /* 0x000362000c1e1500 */
[----:B------:R-:W-:-:S04]  /*0410*/  IADD3 R15, PT, PT, R3, 0x100, RZ ;  /* 0x00000100030f7810 */ /* 0x000fc80007ffe0ff */
[----:B------:R-:W-:Y:S02]  /*0420*/  ISETP.GE.U32.AND P4, PT, R15, R2, PT ;  /* 0x000000020f00720c */ /* 0x000fe40003f86070 */
[----:B0-----:R-:W-:-:S04]  /*0430*/  IADD3 R13, PT, PT, R3, 0x200, RZ ;  /* 0x00000200030d7810 */ /* 0x001fc80007ffe0ff */
[----:B------:R-:W-:-:S07]  /*0440*/  ISETP.GE.U32.AND P0, PT, R13, R2, PT ;  /* 0x000000020d00720c */ /* 0x000fce0003f06070 */
[----:B------:R-:W0:Y:S01]  /*0450*/  @!P4 LDC R14, c[0x0][0x388] ;  /* 0x0000e200ff0ecb82 */ /* 0x000e220000000800 */
[C---:B------:R-:W-:Y:S01]  /*0460*/  ISETP.GE.U32.AND P1, PT, R3.reuse, R2, PT ;  /* 0x000000020300720c */ /* 0x040fe20003f26070 */
[----:B------:R-:W-:-:S06]  /*0470*/  VIADD R13, R3, 0x280 ;  /* 0x00000280030d7836 */ /* 0x000fcc0000000000 */
[----:B------:R-:W4:Y:S01]  /*0480*/  @!P0 LDC R12, c[0x0][0x388] ;  /* 0x0000e200ff0c8b82 */ /* 0x000f220000000800 */
[----:B------:R-:W-:Y:S01]  /*0490*/  ISETP.GE.U32.AND P3, PT, R13, R2, PT ;  /* 0x000000020d00720c */ /* 0x000fe20003f66070 */
[----:B------:R-:W-:-:S05]  /*04a0*/  VIADD R15, R3, 0x180 ;  /* 0x00000180030f7836 */ /* 0x000fca0000000000 */
[----:B------:R-:W-:Y:S02]  /*04b0*/  ISETP.GE.U32.AND P5, PT, R15, R2, PT ;  /* 0x000000020f00720c */ /* 0x000fe40003fa6070 */
[----:B------:R-:W-:-:S04]  /*04c0*/  IADD3 R15, PT, PT, R3, 0x300, RZ ;  /* 0x00000300030f7810 */ /* 0x000fc80007ffe0ff */
[----:B------:R-:W-:Y:S02]  /*04d0*/  ISETP.GE.U32.AND P2, PT, R15, R2, PT ;  /* 0x000000020f00720c */ /* 0x000fe40003f46070 */
[----:B------:R-:W5:Y:S08]  /*04e0*/  @!P3 LDC R15, c[0x0][0x388] ;  /* 0x0000e200ff0fbb82 */ /* 0x000f700000000800 */
[----:B------:R-:W5:Y:S08]  /*04f0*/  @!P5 LDC R19, c[0x0][0x388] ;  /* 0x0000e200ff13db82 */ /* 0x000f700000000800 */
[----:B-1----:R-:W1:Y:S01]  /*0500*/  @!P2 LDC R16, c[0x0][0x388] ;  /* 0x0000e200ff10ab82 */ /* 0x002e620000000800 */
[----:B------:R-:W-:Y:S04]  /*0510*/  BSSY.RECONVERGENT B0, `(.L_x_2933) ;  /* 0x0000051000007945 */ /* 0x000fe80003800200 */
[----:B------:R-:W-:Y:S01]  /*0520*/  BSSY.RELIABLE B1, `(.L_x_2934) ;  /* 0x0000049000017945 */ /* 0x000fe20003800100 */
[----:B--2---:R-:W-:-:S04]  /*0530*/  @!P4 IMAD.U32 R11, R11, 0x10000, RZ ;  /* 0x000100000b0bc824 */ /* 0x004fc800078e00ff */
[----:B0-----:R-:W-:Y:S02]  /*0540*/  @!P4 FADD.FTZ R13, R11, R14 ;  /* 0x0000000e0b0dc221 */ /* 0x001fe40000010000 */
[----:B------:R-:W0:Y:S01]  /*0550*/  @!P1 LDC R14, c[0x0][0x388] ;  /* 0x0000e200ff0e9b82 */ /* 0x000e220000000800 */
[----:B------:R-:W-:-:S04]  /*0560*/  IADD3 R11, PT, PT, R3, 0x380, RZ ;  /* 0x00000380030b7810 */ /* 0x000fc80007ffe0ff */
[-C--:B------:R-:W-:Y:S01]  /*0570*/  ISETP.GE.U32.AND P6, PT, R11, R2.reuse, PT ;  /* 0x000000020b00720c */ /* 0x080fe20003fc6070 */
[----:B------:R-:W-:Y:S01]  /*0580*/  VIADD R11, R3, 0x80 ;  /* 0x00000080030b7836 */ /* 0x000fe20000000000 */
[----:B------:R2:W-:Y:S04]  /*0590*/  @!P4 MUFU.RSQ R4, R13 ;  /* 0x0000000d0004c308 */ /* 0x0005e80000001400 */
[----:B------:R-:W-:Y:S02]  /*05a0*/  ISETP.GE.U32.AND P4, PT, R11, R2, PT ;  /* 0x000000020b00720c */ /* 0x000fe40003f86070 */
[----:B---3--:R-:W-:Y:S02]  /*05b0*/  @!P1 SHF.L.U32 R21, R21, 0x10, RZ ;  /* 0x0000001015159819 */ /* 0x008fe400000006ff */
[----:B----4-:R-:W-:-:S05]  /*05c0*/  @!P0 SHF.L.U32 R17, R26, 0x10, RZ ;  /* 0x000000101a118819 */ /* 0x010fca00000006ff */
[----:B------:R-:W-:Y:S02]  /*05d0*/  @!P0 FADD.FTZ R18, R17, R12 ;  /* 0x0000000c11128221 */ /* 0x000fe40000010000 */
[----:B--2---:R-:W2:Y:S01]  /*05e0*/  @!P1 LDC.64 R12, c[0x0][0x398] ;  /* 0x0000e600ff0c9b82 */ /* 0x004ea20000000a00 */
[----:B0-----:R-:W-:-:S04]  /*05f0*/  @!P1 FADD.FTZ R21, R21, R14 ;  /* 0x0000000e15159221 */ /* 0x001fc80000010000 */
[----:B------:R-:W0:Y:S03]  /*0600*/  @!P1 MUFU.RSQ R20, R21 ;  /* 0x0000001500149308 */ /* 0x000e260000001400 */
[----:B------:R-:W3:Y:S08]  /*0610*/  @!P6 LDC R17, c[0x0][0x388] ;  /* 0x0000e200ff11eb82 */ /* 0x000ef00000000800 */
[----:B------:R-:W4:Y:S01]  /*0620*/  @!P4 LDC R14, c[0x0][0x388] ;  /* 0x0000e200ff0ecb82 */ /* 0x000f220000000800 */
[----:B-----5:R-:W-:-:S04]  /*0630*/  @!P3 IMAD.U32 R26, R23, 0x10000, RZ ;  /* 0x00010000171ab824 */ /* 0x020fc800078e00ff */
[----:B------:R-:W-:Y:S01]  /*0640*/  @!P3 FADD.FTZ R26, R26, R15 ;  /* 0x0000000f1a1ab221 */ /* 0x000fe20000010000 */
[----:B------:R-:W-:Y:S01]  /*0650*/  @!P1 IADD3 R15, PT, PT, R0, R3, RZ ;  /* 0x00000003000f9210 */ /* 0x000fe20007ffe0ff */
[----:B------:R5:W0:Y:S04]  /*0660*/  @!P0 MUFU.RSQ R6, R18 ;  /* 0x0000001200068308 */ /* 0x000a280000001400 */
[----:B--2---:R-:W-:Y:S01]  /*0670*/  @!P1 IMAD.WIDE.U32 R12, R15, 0x4, R12 ;  /* 0x000000040f0c9825 */ /* 0x004fe200078e000c */
[----:B------:R-:W-:-:S04]  /*0680*/  @!P1 MOV R3, R11 ;  /* 0x0000000b00039202 */ /* 0x000fc80000000f00 */
[----:B0-----:R0:W-:Y:S01]  /*0690*/  @!P1 STG.E desc[UR4][R12.64], R20 ;  /* 0x000000140c009986 */ /* 0x0011e2000c101904 */
[----:B------:R-:W-:Y:S01]  /*06a0*/  ISETP.GE.U32.AND P0, PT, R3, R2, PT ;  /* 0x000000020300720c */ /* 0x000fe20003f06070 */
[----:B------:R-:W-:Y:S01]  /*06b0*/  @!P5 IMAD.U32 R24, R24, 0x10000, RZ ;  /* 0x000100001818d824 */ /* 0x000fe200078e00ff */
[----:B------:R-:W-:-:S03]  /*06c0*/  @!P2 SHF.L.U32 R25, R25, 0x10, RZ ;  /* 0x000000101919a819 */ /* 0x000fc600000006ff */
[----:B------:R-:W-:Y:S01]  /*06d0*/  @!P5 FADD.FTZ R24, R24, R19 ;  /* 0x000000131818d221 */ /* 0x000fe20000010000 */
[----:B-----5:R-:W-:Y:S02]  /*06e0*/  @!P6 IMAD.U32 R18, R27, 0x10000, RZ ;  /* 0x000100001b12e824 */ /* 0x020fe400078e00ff */
[----:B-1----:R-:W-:Y:S02]  /*06f0*/  @!P2 FADD.FTZ R16, R25, R16 ;  /* 0x000000101910a221 */ /* 0x002fe40000010000 */
[----:B---3--:R-:W-:Y:S01]  /*0700*/  @!P6 FADD.FTZ R17, R18, R17 ;  /* 0x000000111211e221 */ /* 0x008fe20000010000 */
[----:B------:R-:W-:-:S04]  /*0710*/  @!P4 IMAD.U32 R15, R22, 0x10000, RZ ;  /* 0x00010000160fc824 */ /* 0x000fc800078e00ff */
[----:B----4-:R-:W-:Y:S01]  /*0720*/  @!P4 FADD.FTZ R14, R15, R14 ;  /* 0x0000000e0f0ec221 */ /* 0x010fe20000010000 */
[----:B------:R0:W1:Y:S08]  /*0730*/  @!P5 MUFU.RSQ R5, R24 ;  /* 0x000000180005d308 */ /* 0x0000700000001400 */
[----:B------:R0:W2:Y:S08]  /*0740*/  @!P3 MUFU.RSQ R7, R26 ;  /* 0x0000001a0007b308 */ /* 0x0000b00000001400 */
[----:B------:R0:W3:Y:S08]  /*0750*/  @!P2 MUFU.RSQ R8, R16 ;  /* 0x000000100008a308 */ /* 0x0000f00000001400 */
[----:B------:R0:W4:Y:S08]  /*0760*/  @!P6 MUFU.RSQ R9, R17 ;  /* 0x000000110009e308 */ /* 0x0001300000001400 */
[----:B------:R0:W0:Y:S01]  /*0770*/  @!P4 MUFU.RSQ R10, R14 ;  /* 0x0000000e000ac308 */ /* 0x0000220000001400 */
[----:B-123--:R-:W-:Y:S05]  /*0780*/  @P0 BRA `(.L_x_2935) ;  /* 0x0000000000300947 */ /* 0x00efea0003800000 */
[----:B0-----:R-:W0:Y:S01]  /*0790*/  LDC.64 R12, c[0x0][0x398] ;  /* 0x0000e600ff0c7b82 */ /* 0x001e220000000a00 */
[----:B------:R-:W-:Y:S01]  /*07a0*/  IMAD.IADD R11, R0, 0x1, R3 ;  /* 0x00000001000b7824 */ /* 0x000fe200078e0203 */
[----:B------:R-:W-:-:S04]  /*07b0*/  IADD3 R3, PT, PT, R3, 0x80, RZ ;  /* 0x0000008003037810 */ /* 0x000fc80007ffe0ff */
[----:B------:R-:W-:Y:S01]  /*07c0*/  ISETP.GE.U32.AND P0, PT, R3, R2, PT ;  /* 0x000000020300720c */ /* 0x000fe20003f06070 */
[----:B0-----:R-:W-:-:S05]  /*07d0*/  IMAD.WIDE.U32 R12, R11, 0x4, R12 ;  /* 0x000000040b0c7825 */ /* 0x001fca00078e000c */
[----:B------:R0:W-:Y:S07]  /*07e0*/  STG.E desc[UR4][R12.64], R10 ;  /* 0x0000000a0c007986 */ /* 0x0001ee000c101904 */
[----:B------:R-:W-:Y:S05]  /*07f0*/  @P0 BRA `(.L_x_2936) ;  /* 0x0000000000300947 */ /* 0x000fea0003800000 */
[----:B0-----:R-:W0:Y:S01]  /*0800*/  LDC.64 R10, c[0x0][0x398] ;  /* 0x0000e600ff0a7b82 */ /* 0x001e220000000a00 */
[----:B------:R-:W-:Y:S01]  /*0810*/  IMAD.IADD R13, R0, 0x1, R3 ;  /* 0x00000001000d7824 */ /* 0x000fe200078e0203 */
[----:B------:R-:W-:-:S03]  /*0820*/  IADD3 R3, PT, PT, R3, 0x80, RZ ;  /* 0x0000008003037810 */ /* 0x000fc60007ffe0ff */
[----:B0-----:R-:W-:-:S05]  /*0830*/  IMAD.WIDE.U32 R10, R13, 0x4, R10 ;  /* 0x000000040d0a7825 */ /* 0x001fca00078e000a */
[----:B------:R1:W-:Y:S02]  /*0840*/  STG.E desc[UR4][R10.64], R4 ;  /* 0x000000040a007986 */ /* 0x0003e4000c101904 */
.L_x_2935:
[----:B------:R-:W-:-:S13]  /*0850*/  ISETP.GE.U32.AND P0, PT, R3, R2, PT ;  /* 0x000000020300720c */ /* 0x000fda0003f06070 */
[----:B------:R-:W-:Y:S05]  /*0860*/  @P0 BRA `(.L_x_2937) ;  /* 0x0000000000300947 */ /* 0x000fea0003800000 */
[----:B01----:R-:W0:Y:S01]  /*0870*/  LDC.64 R10, c[0x0][0x398] ;  /* 0x0000e600ff0a7b82 */ /* 0x003e220000000a00 */
[----:B------:R-:W-:Y:S01]  /*0880*/  IMAD.IADD R13, R0, 0x1, R3 ;  /* 0x00000001000d7824 */ /* 0x000fe200078e0203 */
[----:B------:R-:W-:-:S03]  /*0890*/  IADD3 R3, PT, PT, R3, 0x80, RZ ;  /* 0x0000008003037810 */ /* 0x000fc60007ffe0ff */
[----:B0-----:R-:W-:-:S05]  /*08a0*/  IMAD.WIDE.U32 R10, R13, 0x4, R10 ;  /* 0x000000040d0a7825 */ /* 0x001fca00078e000a */
[----:B------:R1:W-:Y:S02]  /*08b0*/  STG.E desc[UR4][R10.64], R5 ;  /* 0x000000050a007986 */ /* 0x0003e4000c101904 */
.L_x_2936:
[----:B------:R-:W-:-:S13]  /*08c0*/  ISETP.GE.U32.AND P0, PT, R3, R2, PT ;  /* 0x000000020300720c */ /* 0x000fda0003f06070 */
[----:B------:R-:W-:Y:S05]  /*08d0*/  @P0 BRA `(.L_x_2938) ;  /* 0x0000000000340947 */ /* 0x000fea0003800000 */
[----:B-1----:R-:W1:Y:S01]  /*08e0*/  LDC.64 R4, c[0x0][0x398] ;  /* 0x0000e600ff047b82 */ /* 0x002e620000000a00 */
[----:B------:R-:W-:Y:S01]  /*08f0*/  IMAD.IADD R11, R0, 0x1, R3 ;  /* 0x00000001000b7824 */ /* 0x000fe200078e0203 */
[----:B------:R-:W-:-:S03]  /*0900*/  IADD3 R3, PT, PT, R3, 0x80, RZ ;  /* 0x0000008003037810 */ /* 0x000fc60007ffe0ff */
[----:B-1----:R-:W-:-:S05]  /*0910*/  IMAD.WIDE.U32 R4, R11, 0x4, R4 ;  /* 0x000000040b047825 */ /* 0x002fca00078e0004 */
[----:B------:R2:W-:Y:S02]  /*0920*/  STG.E desc[UR4][R4.64], R6 ;  /* 0x0000000604007986 */ /* 0x0005e4000c101904 */
.L_x_2937:
[----:B------:R-:W-:-:S13]  /*0930*/  ISETP.GE.U32.AND P0, PT, R3, R2, PT ;  /* 0x000000020300720c */ /* 0x000fda0003f06070 */
[----:B------:R-:W-:Y:S05]  /*0940*/  @P0 BREAK.RELIABLE B1 ;  /* 0x0000000000010942 */ /* 0x000fea0003800100 */
[----:B------:R-:W-:Y:S05]  /*0950*/  @P0 BRA `(.L_x_2939) ;  /* 0x0000000000300947 */ /* 0x000fea0003800000 */
[----:B-12---:R-:W1:Y:S01]  /*0960*/  LDC.64 R4, c[0x0][0x398] ;  /* 0x0000e600ff047b82 */ /* 0x006e620000000a00 */
[----:B------:R-:W-:Y:S01]  /*0970*/  IMAD.IADD R11, R0, 0x1, R3 ;  /* 0x00000001000b7824 */ /* 0x000fe200078e0203 */
[----:B------:R-:W-:-:S03]  /*0980*/  IADD3 R3, PT, PT, R3, 0x80, RZ ;  /* 0x0000008003037810 */ /* 0x000fc60007ffe0ff */
[----:B-1----:R-:W-:-:S05]  /*0990*/  IMAD.WIDE.U32 R4, R11, 0x4, R4 ;  /* 0x000000040b047825 */ /* 0x002fca00078e0004 */
[----:B------:R2:W-:Y:S02]  /*09a0*/  STG.E desc[UR4][R4.64], R7 ;  /* 0x0000000704007986 */ /* 0x0005e4000c101904 */
.L_x_2938:
[----:B------:R-:W-:Y:S05]  /*09b0*/  BSYNC.RELIABLE B1 ;  /* 0x0000000000017941 */ /* 0x000fea0003800100 */
.L_x_2934:
[----:B------:R-:W-:-:S13]  /*09c0*/  ISETP.GE.U32.AND P0, PT, R3, R2, PT ;  /* 0x000000020300720c */ /* 0x000fda0003f06070 */
[----:B-12---:R-:W1:Y:S01]  /*09d0*/  @!P0 LDC.64 R4, c[0x0][0x398] ;  /* 0x0000e600ff048b82 */ /* 0x006e620000000a00 */
[----:B------:R-:W-:Y:S01]  /*09e0*/  @!P0 IMAD.IADD R7, R0, 0x1, R3 ;  /* 0x0000000100078824 */ /* 0x000fe200078e0203 */
[----:B------:R-:W-:-:S03]  /*09f0*/  @!P0 IADD3 R3, PT, PT, R3, 0x80, RZ ;  /* 0x0000008003038810 */ /* 0x000fc60007ffe0ff */
[----:B-1----:R-:W-:-:S05]  /*0a00*/  @!P0 IMAD.WIDE.U32 R4, R7, 0x4, R4 ;  /* 0x0000000407048825 */ /* 0x002fca00078e0004 */
[----:B------:R3:W-:Y:S02]  /*0a10*/  @!P0 STG.E desc[UR4][R4.64], R8 ;  /* 0x0000000804008986 */ /* 0x0007e4000c101904 */
.L_x_2939:
[----:B------:R-:W-:Y:S05]  /*0a20*/  BSYNC.RECONVERGENT B0 ;  /* 0x0000000000007941 */ /* 0x000fea0003800200 */
.L_x_2933:
[----:B------:R-:W-:Y:S05]  /*0a30*/  WARPSYNC.ALL ;  /* 0x0000000000007948 */ /* 0x000fea0003800000 */
[----:B------:R-:W-:-:S13]  /*0a40*/  ISETP.GE.U32.AND P0, PT, R3, R2, PT ;  /* 0x000000020300720c */ /* 0x000fda0003f06070 */
[----:B------:R-:W-:Y:S05]  /*0a50*/  @P0 EXIT ;  /* 0x000000000000094d */ /* 0x000fea0003800000 */
[----:B-123--:R-:W1:Y:S01]  /*0a60*/  LDC.64 R4, c[0x0][0x398] ;  /* 0x0000e600ff047b82 */ /* 0x00ee620000000a00 */
[----:B------:R-:W-:-:S04]  /*0a70*/  IMAD.IADD R3, R0, 0x1, R3 ;  /* 0x0000000100037824 */ /* 0x000fc800078e0203 */
[----:B-1----:R-:W-:-:S05]  /*0a80*/  IMAD.WIDE.U32 R2, R3, 0x4, R4 ;  /* 0x0000000403027825 */ /* 0x002fca00078e0004 */
[----:B----4-:R-:W-:Y:S01]  /*0a90*/  STG.E desc[UR4][R2.64], R9 ;  /* 0x0000000902007986 */ /* 0x010fe2000c101904 */
[----:B------:R-:W-:Y:S05]  /*0aa0*/  EXIT ;  /* 0x000000000000794d */ /* 0x000fea0003800000 */
.L_x_2932:
[----:B------:R-:W0:Y:S01]  /*0ab0*/  S2R R10, SR_TID.X ;  /* 0x00000000000a7919 */ /* 0x000e220000002100 */
[----:B------:R-:W1:Y:S01]  /*0ac0*/  LDC.64 R2, c[0x0][0x3a0] ;  /* 0x0000e800ff027b82 */ /* 0x000e620000000a00 */
[----:B------:R-:W2:Y:S07]  /*0ad0*/  LDCU UR6, c[0x0][0x388] ;  /* 0x00007100ff0677ac */ /* 0x000eae0008000800 */
[----:B------:R-:W3:Y:S01]  /*0ae0*/  LDC.64 R12, c[0x0][0x398] ;  /* 0x0000e600ff0c7b82 */ /* 0x000ee20000000a00 */
[----:B-1----:R-:W-:-:S04]  /*0af0*/  IMAD.WIDE.U32 R2, R0, 0x2, R2 ;  /* 0x0000000200027825 */ /* 0x002fc800078e0002 */
[----:B0-----:R-:W-:-:S05]  /*0b00*/  IMAD.WIDE.U32 R2, R10, 0x4, R2 ;  /* 0x000000040a027825 */ /* 0x001fca00078e0002 */
[----:B------:R-:W4:Y:S04]  /*0b10*/  LDG.E R5, desc[UR4][R2.64] ;  /* 0x0000000402057981 */ /* 0x000f28000c1e1900 */
[----:B------:R-:W5:Y:S04]  /*0b20*/  LDG.E R9, desc[UR4][R2.64+0x400] ;  /* 0x0004000402097981 */ /* 0x000f68000c1e1900 */
[----:B------:R-:W2:Y:S04]  /*0b30*/  LDG.E R7, desc[UR4][R2.64+0x200] ;  /* 0x0002000402077981 */ /* 0x000ea8000c1e1900 */
[----:B------:R-:W2:Y:S01]  /*0b40*/  LDG.E R11, desc[UR4][R2.64+0x600] ;  /* 0x00060004020b7981 */ /* 0x000ea2000c1e1900 */
[----:B---3--:R-:W-:-:S04]  /*0b50*/  IMAD.WIDE.U32 R12, R0, 0x4, R12 ;  /* 0x00000004000c7825 */ /* 0x008fc800078e000c */
[----:B------:R-:W-:Y:S01]  /*0b60*/  IMAD.WIDE.U32 R12, R10, 0x8, R12 ;  /* 0x000000080a0c7825 */ /* 0x000fe200078e000c */
[----:B----4-:R-:W-:Y:S02]  /*0b70*/  SHF.L.U32 R4, R5, 0x10, RZ ;  /* 0x0000001005047819 */ /* 0x010fe400000006ff */
[----:B-----5:R-:W-:-:S03]  /*0b80*/  SHF.L.U32 R8, R9, 0x10, RZ ;  /* 0x0000001009087819 */ /* 0x020fc600000006ff */
[----:B--2---:R-:W-:Y:S01]  /*0b90*/  FADD.FTZ R6, R4, UR6 ;  /* 0x0000000604067e21 */ /* 0x004fe20008010000 */
[----:B------:R-:W-:Y:S01]  /*0ba0*/  PRMT R5, R5, 0x7632, R5 ;  /* 0x0000763205057816 */ /* 0x000fe20000000005 */
[C---:B------:R-:W-:Y:S02]  /*0bb0*/  IMAD.U32 R4, R7.reuse, 0x10000, RZ ;  /* 0x0001000007047824 */ /* 0x040fe400078e00ff */
[----:B------:R-:W-:Y:S01]  /*0bc0*/  FADD.FTZ R15, R8, UR6 ;  /* 0x00000006080f7e21 */ /* 0x000fe20008010000 */
[----:B------:R-:W-:Y:S01]  /*0bd0*/  PRMT R7, R7, 0x7632, R7 ;  /* 0x0000763207077816 */ /* 0x000fe20000000007 */
[----:B------:R-:W-:Y:S01]  /*0be0*/  IMAD.U32 R8, R11, 0x10000, RZ ;  /* 0x000100000b087824 */ /* 0x000fe200078e00ff */
[----:B------:R-:W-:Y:S02]  /*0bf0*/  PRMT R9, R9, 0x7632, R9 ;  /* 0x0000763209097816 */ /* 0x000fe40000000009 */
[----:B------:R-:W-:Y:S02]  /*0c00*/  PRMT R11, R11, 0x7632, R11 ;  /* 0x000076320b0b7816 */ /* 0x000fe4000000000b */
[----:B------:R-:W-:Y:S01]  /*0c10*/  SHF.L.U32 R5, R5, 0x10, RZ ;  /* 0x0000001005057819 */ /* 0x000fe200000006ff */
[----:B------:R-:W-:Y:S01]  /*0c20*/  IMAD.U32 R3, R7, 0x10000, RZ ;  /* 0x0001000007037824 */ /* 0x000fe200078e00ff */
[----:B------:R-:W-:Y:S01]  /*0c30*/  SHF.L.U32 R9, R9, 0x10, RZ ;  /* 0x0000001009097819 */ /* 0x000fe200000006ff */
[----:B------:R-:W-:-:S02]  /*0c40*/  IMAD.U32 R11, R11, 0x10000, RZ ;  /* 0x000100000b0b7824 */ /* 0x000fc400078e00ff */
[----:B------:R-:W-:Y:S01]  /*0c50*/  FADD.FTZ R14, R5, UR6 ;  /* 0x00000006050e7e21 */ /* 0x000fe20008010000 */
[----:B------:R-:W-:Y:S01]  /*0c60*/  FADD.FTZ R5, R3, UR6 ;  /* 0x0000000603057e21 */ /* 0x000fe20008010000 */
[----:B------:R-:W-:Y:S01]  /*0c70*/  FADD.FTZ R3, R9, UR6 ;  /* 0x0000000609037e21 */ /* 0x000fe20008010000 */
[----:B------:R-:W-:Y:S01]  /*0c80*/  FADD.FTZ R4, R4, UR6 ;  /* 0x0000000604047e21 */ /* 0x000fe20008010000 */
[----:B------:R-:W-:Y:S01]  /*0c90*/  FADD.FTZ R8, R8, UR6 ;  /* 0x0000000608087e21 */ /* 0x000fe20008010000 */
[----:B------:R-:W-:Y:S01]  /*0ca0*/  FADD.FTZ R9, R11, UR6 ;  /* 0x000000060b097e21 */ /* 0x000fe20008010000 */
[----:B------:R-:W-:Y:S08]  /*0cb0*/  MUFU.RSQ R6, R6 ;  /* 0x0000000600067308 */ /* 0x000ff00000001400 */
[----:B------:R-:W-:Y:S08]  /*0cc0*/  MUFU.RSQ R4, R4 ;  /* 0x0000000400047308 */ /* 0x000ff00000001400 */
[----:B------:R-:W-:Y:S08]  /*0cd0*/  MUFU.RSQ R2, R15 ;  /* 0x0000000f00027308 */ /* 0x000ff00000001400 */
[----:B------:R-:W-:Y:S08]  /*0ce0*/  MUFU.RSQ R8, R8 ;  /* 0x0000000800087308 */ /* 0x000ff00000001400 */
[----:B------:R-:W0:Y:S08]  /*0cf0*/  MUFU.RSQ R7, R14 ;  /* 0x0000000e00077308 */ /* 0x000e300000001400 */
[----:B------:R-:W1:Y:S08]  /*0d00*/  MUFU.RSQ R5, R5 ;  /* 0x0000000500057308 */ /* 0x000e700000001400 */
[----:B------:R-:W2:Y:S08]  /*0d10*/  MUFU.RSQ R3, R3 ;  /* 0x0000000300037308 */ /* 0x000eb00000001400 */
[----:B------:R-:W3:Y:S01]  /*0d20*/  MUFU.RSQ R9, R9 ;  /* 0x0000000900097308 */ /* 0x000ee20000001400 */
[----:B0-----:R-:W-:Y:S04]  /*0d30*/  STG.E.64 desc[UR4][R12.64], R6 ;  /* 0x000000060c007986 */ /* 0x001fe8000c101b04 */
[----:B-1----:R-:W-:Y:S04]  /*0d40*/  STG.E.64 desc[UR4][R12.64+0x400], R4 ;  /* 0x000400040c007986 */ /* 0x002fe8000c101b04 */
[----:B--2---:R-:W-:Y:S04]  /*0d50*/  STG.E.64 desc[UR4][R12.64+0x800], R2 ;  /* 0x000800020c007986 */ /* 0x004fe8000c101b04 */
[----:B---3--:R-:W-:Y:S01]  /*0d60*/  STG.E.64 desc[UR4][R12.64+0xc00], R8 ;  /* 0x000c00080c007986 */ /* 0x008fe2000c101b04 */
[----:B------:R-:W-:Y:S05]  /*0d70*/  EXIT ;  /* 0x000000000000794d */ /* 0x000fea0003800000 */
.L_x_2940:
        /* <DEDUP_REMOVED lines=16> */
.L_x_27384:


//--------------------- .text._ZN2at6native29vectorized_elementwise_kernelILi4EZZZNS0_49_GLOBAL__N__b919a28f_16_Normalization_cu_5c38458722batch_norm_calc_invstdERKNS_6TensorES5_dENKUlvE_clEvENKUlvE2_clEvEUlN3c108BFloat16EE_St5arrayIPcLm2EEEEviT0_T1_ --------------------------
	.section	.text._ZN2at6native29vectorized_elementwise_kernelILi4EZZZNS0_49_GLOBAL__N__b919a28f_16_Normalization_cu_5c38458722batch_norm_calc_invstdERKNS_6TensorES5_dENKUlvE_clEvENKUlvE2_clEvEUlN3c108BFloat16EE_St5arrayIPcLm2EEEEviT0_T1_,"ax",@progbits
	.align	128
        .global         _ZN2at6native29vectorized_elementwise_kernelILi4EZZZNS0_49_GLOBAL__N__b919a28f_16_Normalization_cu_5c38458722batch_norm_calc_invstdERKNS_6TensorES5_dENKUlvE_clEvENKUlvE2_clEvEUlN3c108BFloat16EE_St5arrayIPcLm2EEEEviT0_T1_
        .type           _ZN2at6native29vectorized_elementwise_kernelILi4EZZZNS0_49_GLOBAL__N__b919a28f_16_Normalization_cu_5c38458722batch_norm_calc_invstdERKNS_6TensorES5_dENKUlvE_clEvENKUlvE2_clEvEUlN3c108BFloat16EE_St5arrayIPcLm2EEEEviT0_T1_,@function
        .size           _ZN2at6native29vectorized_elementwise_kernelILi4EZZZNS0_49_GLOBAL__N__b919a28f_16_Normalization_cu_5c38458722batch_norm_calc_invstdERKNS_6TensorES5_dENKUlvE_clEvENKUlvE2_clEvEUlN3c108BFloat16EE_St5arrayIPcLm2EEEEviT0_T1_,(.L_x_27385 - _ZN2at6native29vectorized_elementwise_kernelILi4EZZZNS0_49_GLOBAL__N__b919a28f_16_Normalization_cu_5c38458722batch_norm_calc_invstdERKNS_6TensorES5_dENKUlvE_clEvENKUlvE2_clEvEUlN3c108BFloat16EE_St5arrayIPcLm2EEEEviT0_T1_)
        .other          _ZN2at6native29vectorized_elementwise_kernelILi4EZZZNS0_49_GLOBAL__N__b919a28f_16_Normalization_cu_5c38458722batch_norm_calc_invstdERKNS_6TensorES5_dENKUlvE_clEvENKUlvE2_clEvEUlN3c108BFloat16EE_St5arrayIPcLm2EEEEviT0_T1_,@"STO_CUDA_ENTRY STV_DEFAULT"
_ZN2at6native29vectorized_elementwise_kernelILi4EZZZNS0_49_GLOBAL__N__b919a28f_16_Normalization_cu_5c38458722batch_norm_calc_invstdERKNS_6TensorES5_dENKUlvE_clEvENKUlvE2_clEvEUlN3c108BFloat16EE_St5arrayIPcLm2EEEEviT0_T1_:
.text._ZN2at6native29vectorized_elementwise_kernelILi4EZZZNS0_49_GLOBAL__N__b919a28f_16_Normalization_cu_5c38458722batch_norm_calc_invstdERKNS_6TensorES5_dENKUlvE_clEvENKUlvE2_clEvEUlN3c108BFloat16EE_St5arrayIPcLm2EEEEviT0_T1_:
        /* <DEDUP_REMOVED lines=133> */
.L_x_2944:
[----:B------:R-:W-:-:S13]  /*0850*/  ISETP.GE.U32.AND P0, PT, R3, R2, PT ;  /* 0x000000020300720c */ /* 0x000fda0003f06070 */
[----:B------:R-:W-:Y:S05]  /*0860*/  @P0 BRA `(.L_x_2946) ;  /* 0x0000000000300947 */ /* 0x000fea0003800000 */
[----:B01----:R-:W0:Y:S01]  /*0870*/  LDC.64 R10, c[0x0][0x398] ;  /* 0x0000e600ff0a7b82 */ /* 0x003e220000000a00 */
[----:B------:R-:W-:Y:S01]  /*0880*/  IMAD.IADD R13, R0, 0x1, R3 ;  /* 0x00000001000d7824 */ /* 0x000fe200078e0203 */
[----:B------:R-:W-:-:S03]  /*0890*/  IADD3 R3, PT, PT, R3, 0x80, RZ ;  /* 0x0000008003037810 */ /* 0x000fc60007ffe0ff */
[----:B0-----:R-:W-:-:S05]  /*08a0*/  IMAD.WIDE.U32 R10, R13, 0x4, R10 ;  /* 0x000000040d0a7825 */ /* 0x001fca00078e000a */
[----:B------:R1:W-:Y:S02]  /*08b0*/  STG.E desc[UR4][R10.64], R5 ;  /* 0x000000050a007986 */ /* 0x0003e4000c101904 */
.L_x_2945:
[----:B------:R-:W-:-:S13]  /*08c0*/  ISETP.GE.U32.AND P0, PT, R3, R2, PT ;  /* 0x000000020300720c */ /* 0x000fda0003f06070 */
[----:B------:R-:W-:Y:S05]  /*08d0*/  @P0 BRA `(.L_x_2947) ;  /* 0x0000000000340947 */ /* 0x000fea0003800000 */
[----:B-1----:R-:W1:Y:S01]  /*08e0*/  LDC.64 R4, c[0x0][0x398] ;  /* 0x0000e600ff047b82 */ /* 0x002e620000000a00 */
[----:B------:R-:W-:Y:S01]  /*08f0*/  IMAD.IADD R11, R0, 0x1, R3 ;  /* 0x00000001000b7824 */ /* 0x000fe200078e0203 */
[----:B------:R-:W-:-:S03]  /*0900*/  IADD3 R3, PT, PT, R3, 0x80, RZ ;  /* 0x0000008003037810 */ /* 0x000fc60007ffe0ff */
[----:B-1----:R-:W-:-:S05]  /*0910*/  IMAD.WIDE.U32 R4, R11, 0x4, R4 ;  /* 0x000000040b047825 */ /* 0x002fca00078e0004 */
[----:B------:R2:W-:Y:S02]  /*0920*/  STG.E desc[UR4][R4.64], R6 ;  /* 0x0000000604007986 */ /* 0x0005e4000c101904 */
.L_x_2946:
        /* <DEDUP_REMOVED lines=8> */
.L_x_2947:
[----:B------:R-:W-:Y:S05]  /*09b0*/  BSYNC.RELIABLE B1 ;  /* 0x0000000000017941 */ /* 0x000fea0003800100 */
.L_x_2943:
[----:B------:R-:W-:-:S13]  /*09c0*/  ISETP.GE.U32.AND P0, PT, R3, R2, PT ;  /* 0x000000020300720c */ /* 0x000fda0003f06070 */
[----:B-12---:R-:W1:Y:S01]  /*09d0*/  @!P0 LDC.64 R4, c[0x0][0x398] ;  /* 0x0000e600ff048b82 */ /* 0x006e620000000a00 */
[----:B------:R-:W-:Y:S01]  /*09e0*/  @!P0 IMAD.IADD R7, R0, 0x1, R3 ;  /* 0x0000000100078824 */ /* 0x000fe200078e0203 */
[----:B------:R-:W-:-:S03]  /*09f0*/  @!P0 IADD3 R3, PT, PT, R3, 0x80, RZ ;  /* 0x0000008003038810 */ /* 0x000fc60007ffe0ff */
[----:B-1----:R-:W-:-:S05]  /*0a00*/  @!P0 IMAD.WIDE.U32 R4, R7, 0x4, R4 ;  /* 0x0000000407048825 */ /* 0x002fca00078e0004 */
[----:B------:R3:W-:Y:S02]  /*0a10*/  @!P0 STG.E desc[UR4][R4.64], R8 ;  /* 0x0000000804008986 */ /* 0x0007e4000c101904 */
.L_x_2948:
[----:B------:R-:W-:Y:S05]  /*0a20*/  BSYNC.RECONVERGENT B0 ;  /* 0x0000000000007941 */ /* 0x000fea0003800200 */
.L_x_2942:
        /* <DEDUP_REMOVED lines=8> */
.L_x_2941:
[----:B------:R-:W0:Y:S01]  /*0ab0*/  S2R R2, SR_TID.X ;  /* 0x0000000000027919 */ /* 0x000e220000002100 */
[----:B------:R-:W1:Y:S01]  /*0ac0*/  LDC.64 R4, c[0x0][0x3a0] ;  /* 0x0000e800ff047b82 */ /* 0x000e620000000a00 */
[----:B------:R-:W2:Y:S07]  /*0ad0*/  LDCU UR6, c[0x0][0x388] ;  /* 0x00007100ff0677ac */ /* 0x000eae0008000800 */
[----:B------:R-:W3:Y:S01]  /*0ae0*/  LDC.64 R14, c[0x0][0x398] ;  /* 0x0000e600ff0e7b82 */ /* 0x000ee20000000a00 */
[----:B-1----:R-:W-:-:S04]  /*0af0*/  IMAD.WIDE.U32 R4, R0, 0x2, R4 ;  /* 0x0000000200047825 */ /* 0x002fc800078e0004 */
[----:B0-----:R-:W-:-:S05]  /*0b00*/  IMAD.WIDE.U32 R8, R2, 0x8, R4 ;  /* 0x0000000802087825 */ /* 0x001fca00078e0004 */
[----:B------:R-:W4:Y:S04]  /*0b10*/  LDG.E.64 R10, desc[UR4][R8.64] ;  /* 0x00000004080a7981 */ /* 0x000f28000c1e1b00 */
[----:B------:R-:W5:Y:S01]  /*0b20*/  LDG.E.64 R12, desc[UR4][R8.64+0x400] ;  /* 0x00040004080c7981 */ /* 0x000f62000c1e1b00 */
[----:B---3--:R-:W-:-:S04]  /*0b30*/  IMAD.WIDE.U32 R14, R0, 0x4, R14 ;  /* 0x00000004000e7825 */ /* 0x008fc800078e000e */
[----:B------:R-:W-:-:S04]  /*0b40*/  IMAD.WIDE.U32 R14, R2, 0x10, R14 ;  /* 0x00000010020e7825 */ /* 0x000fc800078e000e */
[C---:B----4-:R-:W-:Y:S01]  /*0b50*/  IMAD.U32 R5, R11.reuse, 0x10000, RZ ;  /* 0x000100000b057824 */ /* 0x050fe200078e00ff */
[----:B------:R-:W-:Y:S02]  /*0b60*/  SHF.L.U32 R3, R10, 0x10, RZ ;  /* 0x000000100a037819 */ /* 0x000fe400000006ff */
[----:B------:R-:W-:Y:S01]  /*0b70*/  PRMT R11, R11, 0x7632, R11 ;  /* 0x000076320b0b7816 */ /* 0x000fe2000000000b */
[----:B--2---:R-:W-:Y:S01]  /*0b80*/  FADD.FTZ R6, R5, UR6 ;  /* 0x0000000605067e21 */ /* 0x004fe20008010000 */
[----:B-----5:R-:W-:Y:S01]  /*0b90*/  SHF.L.U32 R7, R12, 0x10, RZ ;  /* 0x000000100c077819 */ /* 0x020fe200000006ff */
[----:B------:R-:W-:Y:S01]  /*0ba0*/  IMAD.U32 R5, R13, 0x10000, RZ ;  /* 0x000100000d057824 */ /* 0x000fe200078e00ff */
[----:B------:R-:W-:Y:S01]  /*0bb0*/  PRMT R10, R10, 0x7632, R10 ;  /* 0x000076320a0a7816 */ /* 0x000fe2000000000a */
[----:B------:R-:W-:Y:S01]  /*0bc0*/  IMAD.U32 R11, R11, 0x10000, RZ ;  /* 0x000100000b0b7824 */ /* 0x000fe200078e00ff */
[----:B------:R-:W-:Y:S01]  /*0bd0*/  PRMT R12, R12, 0x7632, R12 ;  /* 0x000076320c0c7816 */ /* 0x000fe2000000000c */
[----:B------:R-:W-:Y:S01]  /*0be0*/  FADD.FTZ R7, R7, UR6 ;  /* 0x0000000607077e21 */ /* 0x000fe20008010000 */
[----:B------:R-:W-:Y:S01]  /*0bf0*/  PRMT R13, R13, 0x7632, R13 ;  /* 0x000076320d0d7816 */ /* 0x000fe2000000000d */
[----:B------:R-:W-:Y:S01]  /*0c00*/  FADD.FTZ R9, R5, UR6 ;  /* 0x0000000605097e21 */ /* 0x000fe20008010000 */
[----:B------:R-:W-:Y:S01]  /*0c10*/  SHF.L.U32 R5, R10, 0x10, RZ ;  /* 0x000000100a057819 */ /* 0x000fe200000006ff */
[----:B------:R0:W-:Y:S01]  /*0c20*/  MUFU.RSQ R8, R7 ;  /* 0x0000000700087308 */ /* 0x0001e20000001400 */
[----:B------:R-:W-:Y:S01]  /*0c30*/  SHF.L.U32 R12, R12, 0x10, RZ ;  /* 0x000000100c0c7819 */ /* 0x000fe200000006ff */
[----:B------:R-:W-:-:S02]  /*0c40*/  IMAD.U32 R13, R13, 0x10000, RZ ;  /* 0x000100000d0d7824 */ /* 0x000fc400078e00ff */
[----:B------:R-:W-:Y:S01]  /*0c50*/  FADD.FTZ R3, R3, UR6 ;  /* 0x0000000603037e21 */ /* 0x000fe20008010000 */
[----:B------:R-:W-:-:S03]  /*0c60*/  FADD.FTZ R5, R5, UR6 ;  /* 0x0000000605057e21 */ /* 0x000fc60008010000 */
[----:B------:R1:W-:Y:S01]  /*0c70*/  MUFU.RSQ R10, R9 ;  /* 0x00000009000a7308 */ /* 0x0003e20000001400 */
[----:B0-----:R-:W-:Y:S01]  /*0c80*/  FADD.FTZ R7, R11, UR6 ;  /* 0x000000060b077e21 */ /* 0x001fe20008010000 */
[----:B------:R-:W-:-:S06]  /*0c90*/  FADD.FTZ R11, R13, UR6 ;  /* 0x000000060d0b7e21 */ /* 0x000fcc0008010000 */
[----:B------:R-:W-:Y:S01]  /*0ca0*/  MUFU.RSQ R4, R3 ;  /* 0x0000000300047308 */ /* 0x000fe20000001400 */
[----:B-1----:R-:W-:-:S07]  /*0cb0*/  FADD.FTZ R9, R12, UR6 ;  /* 0x000000060c097e21 */ /* 0x002fce0008010000 */
[----:B------:R-:W-:Y:S08]  /*0cc0*/  MUFU.RSQ R6, R6 ;  /* 0x0000000600067308 */ /* 0x000ff00000001400 */
[----:B------:R-:W-:Y:S08]  /*0cd0*/  MUFU.RSQ R5, R5 ;  /* 0x0000000500057308 */ /* 0x000ff00000001400 */
[----:B------:R-:W0:Y:S08]  /*0ce0*/  MUFU.RSQ R7, R7 ;  /* 0x0000000700077308 */ /* 0x000e300000001400 */
[----:B------:R-:W-:Y:S08]  /*0cf0*/  MUFU.RSQ R9, R9 ;  /* 0x0000000900097308 */ /* 0x000ff00000001400 */
[----:B------:R-:W1:Y:S01]  /*0d00*/  MUFU.RSQ R11, R11 ;  /* 0x0000000b000b7308 */ /* 0x000e620000001400 */
[----:B0-----:R-:W-:Y:S04]  /*0d10*/  STG.E.128 desc[UR4][R14.64], R4 ;  /* 0x000000040e007986 */ /* 0x001fe8000c101d04 */
[----:B-1----:R-:W-:Y:S01]  /*0d20*/  STG.E.128 desc[UR4][R14.64+0x800], R8 ;  /* 0x000800080e007986 */ /* 0x002fe2000c101d04 */
[----:B------:R-:W-:Y:S05]  /*0d30*/  EXIT ;  /* 0x000000000000794d */ /* 0x000fea0003800000 */
.L_x_2949:
        /* <DEDUP_REMOVED lines=12> */
.L_x_27385:


//--------------------- .text._ZN2at6native29vectorized_elementwise_kernelILi8EZZZNS0_49_GLOBAL__N__b919a28f_16_Normalization_cu_5c38458722batch_norm_calc_invstdERKNS_6TensorES5_dENKUlvE_clEvENKUlvE2_clEvEUlN3c108BFloat16EE_St5arrayIPcLm2EEEEviT0_T1_ --------------------------
	.section	.text._ZN2at6native29vectorized_elementwise_kernelILi8EZZZNS0_49_GLOBAL__N__b919a28f_16_Normalization_cu_5c38458722batch_norm_calc_invstdERKNS_6TensorES5_dENKUlvE_clEvENKUlvE2_clEvEUlN3c108BFloat16EE_St5arrayIPcLm2EEEEviT0_T1_,"ax",@progbits
	.align	128
        .global         _ZN2at6native29vectorized_elementwise_kernelILi8EZZZNS0_49_GLOBAL__N__b919a28f_16_Normalization_cu_5c38458722batch_norm_calc_invstdERKNS_6TensorES5_dENKUlvE_clEvENKUlvE2_clEvEUlN3c108BFloat16EE_St5arrayIPcLm2EEEEviT0_T1_
        .type           _ZN2at6native29vectorized_elementwise_kernelILi8EZZZNS0_49_GLOBAL__N__b919a28f_16_Normalization_cu_5c38458722batch_norm_calc_invstdERKNS_6TensorES5_dENKUlvE_clEvENKUlvE2_clEvEUlN3c108BFloat16EE_St5arrayIPcLm2EEEEviT0_T1_,@function
        .size           _ZN2at6native29vectorized_elementwise_kernelILi8EZZZNS0_49_GLOBAL__N__b919a28f_16_Normalization_cu_5c38458722batch_norm_calc_invstdERKNS_6TensorES5_dENKUlvE_clEvENKUlvE2_clEvEUlN3c108BFloat16EE_St5arrayIPcLm2EEEEviT0_T1_,(.L_x_27386 - _ZN2at6native29vectorized_elementwise_kernelILi8EZZZNS0_49_GLOBAL__N__b919a28f_16_Normalization_cu_5c38458722batch_norm_calc_invstdERKNS_6TensorES5_dENKUlvE_clEvENKUlvE2_clEvEUlN3c108BFloat16EE_St5arrayIPcLm2EEEEviT0_T1_)
        .other          _ZN2at6native29vectorized_elementwise_kernelILi8EZZZNS0_49_GLOBAL__N__b919a28f_16_Normalization_cu_5c38458722batch_norm_calc_invstdERKNS_6TensorES5_dENKUlvE_clEvENKUlvE2_clEvEUlN3c108BFloat16EE_St5arrayIPcLm2EEEEviT0_T1_,@"STO_CUDA_ENTRY STV_DEFAULT"
_ZN2at6native29vectorized_elementwise_kernelILi8EZZZNS0_49_GLOBAL__N__b919a28f_16_Normalization_cu_5c38458722batch_norm_calc_invstdERKNS_6TensorES5_dENKUlvE_clEvENKUlvE2_clEvEUlN3c108BFloat16EE_St5arrayIPcLm2EEEEviT0_T1_:
.text._ZN2at6native29vectorized_elementwise_kernelILi8EZZZNS0_49_GLOBAL__N__b919a28f_16_Normalization_cu_5c38458722batch_norm_calc_invstdERKNS_6TensorES5_dENKUlvE_clEvENKUlvE2_clEvEUlN3c108BFloat16EE_St5arrayIPcLm2EEEEviT0_T1_:
        /* <DEDUP_REMOVED lines=133> */
.L_x_2953:
[----:B------:R-:W-:-:S13]  /*0850*/  ISETP.GE.U32.AND P0, PT, R3, R2, PT ;  /* 0x000000020300720c */ /* 0x000fda0003f06070 */
[----:B------:R-:W-:Y:S05]  /*0860*/  @P0 BRA `(.L_x_2955) ;  /* 0x0000000000300947 */ /* 0x000fea0003800000 */
[----:B01----:R-:W0:Y:S01]  /*0870*/  LDC.64 R10, c[0x0][0x398] ;  /* 0x0000e600ff0a7b82 */ /* 0x003e220000000a00 */
[----:B------:R-:W-:Y:S01]  /*0880*/  IMAD.IADD R13, R0, 0x1, R3 ;  /* 0x00000001000d7824 */ /* 0x000fe200078e0203 */
[----:B------:R-:W-:-:S03]  /*0890*/  IADD3 R3, PT, PT, R3, 0x80, RZ ;  /* 0x0000008003037810 */ /* 0x000fc60007ffe0ff */
[----:B0-----:R-:W-:-:S05]  /*08a0*/  IMAD.WIDE.U32 R10, R13, 0x4, R10 ;  /* 0x000000040d0a7825 */ /* 0x001fca00078e000a */
[----:B------:R1:W-:Y:S02]  /*08b0*/  STG.E desc[UR4][R10.64], R5 ;  /* 0x000000050a007986 */ /* 0x0003e4000c101904 */
.L_x_2954:
[----:B------:R-:W-:-:S13]  /*08c0*/  ISETP.GE.U32.AND P0, PT, R3, R2, PT ;  /* 0x000000020300720c */ /* 0x000fda0003f06070 */
[----:B------:R-:W-:Y:S05]  /*08d0*/  @P0 BRA `(.L_x_2956) ;  /* 0x0000000000340947 */ /* 0x000fea0003800000 */
[----:B-1----:R-:W1:Y:S01]  /*08e0*/  LDC.64 R4, c[0x0][0x398] ;  /* 0x0000e600ff047b82 */ /* 0x002e620000000a00 */
[----:B------:R-:W-:Y:S01]  /*08f0*/  IMAD.IADD R11, R0, 0x1, R3 ;  /* 0x00000001000b7824 */ /* 0x000fe200078e0203 */
[----:B------:R-:W-:-:S03]  /*0900*/  IADD3 R3, PT, PT, R3, 0x80, RZ ;  /* 0x0000008003037810 */ /* 0x000fc60007ffe0ff */
[----:B-1----:R-:W-:-:S05]  /*0910*/  IMAD.WIDE.U32 R4, R11, 0x4, R4 ;  /* 0x000000040b047825 */ /* 0x002fca00078e0004 */
[----:B------:R2:W-:Y:S02]  /*0920*/  STG.E desc[UR4][R4.64], R6 ;  /* 0x0000000604007986 */ /* 0x0005e4000c101904 */
.L_x_2955:
        /* <DEDUP_REMOVED lines=8> */
.L_x_2956:
[----:B------:R-:W-:Y:S05]  /*09b0*/  BSYNC.RELIABLE B1 ;  /* 0x0000000000017941 */ /* 0x000fea0003800100 */
.L_x_2952:
[----:B------:R-:W-:-:S13]  /*09c0*/  ISETP.GE.U32.AND P0, PT, R3, R2, PT ;  /* 0x000000020300720c */ /* 0x000fda0003f06070 */
[----:B-12---:R-:W1:Y:S01]  /*09d0*/  @!P0 LDC.64 R4, c[0x0][0x398] ;  /* 0x0000e600ff048b82 */ /* 0x006e620000000a00 */
[----:B------:R-:W-:Y:S01]  /*09e0*/  @!P0 IMAD.IADD R7, R0, 0x1, R3 ;  /* 0x0000000100078824 */ /* 0x000fe200078e0203 */
[----:B------:R-:W-:-:S03]  /*09f0*/  @!P0 IADD3 R3, PT, PT, R3, 0x80, RZ ;  /* 0x0000008003038810 */ /* 0x000fc60007ffe0ff */
[----:B-1----:R-:W-:-:S05]  /*0a00*/  @!P0 IMAD.WIDE.U32 R4, R7, 0x4, R4 ;  /* 0x0000000407048825 */ /* 0x002fca00078e0004 */
[----:B------:R3:W-:Y:S02]  /*0a10*/  @!P0 STG.E desc[UR4][R4.64], R8 ;  /* 0x0000000804008986 */ /* 0x0007e4000c101904 */
.L_x_2957:
[----:B------:R-:W-:Y:S05]  /*0a20*/  BSYNC.RECONVERGENT B0 ;  /* 0x0000000000007941 */ /* 0x000fea0003800200 */
.L_x_2951:
        /* <DEDUP_REMOVED lines=8> */
.L_x_2950:
[----:B------:R-:W0:Y:S01]  /*0ab0*/  S2R R2, SR_TID.X ;  /* 0x0000000000027919 */ /* 0x000e220000002100 */
[----:B------:R-:W1:Y:S01]  /*0ac0*/  LDC.64 R4, c[0x0][0x3a0] ;  /* 0x0000e800ff047b82 */ /* 0x000e620000000a00 */
[----:B------:R-:W2:Y:S07]  /*0ad0*/  LDCU UR6, c[0x0][0x388] ;  /* 0x00007100ff0677ac */ /* 0x000eae0008000800 */
[----:B------:R-:W3:Y:S01]  /*0ae0*/  LDC.64 R16, c[0x0][0x398] ;  /* 0x0000e600ff107b82 */ /* 0x000ee20000000a00 */
[----:B-1----:R-:W-:-:S04]  /*0af0*/  IMAD.WIDE.U32 R4, R0, 0x2, R4 ;  /* 0x0000000200047825 */ /* 0x002fc800078e0004 */
[----:B0-----:R-:W-:-:S05]  /*0b00*/  IMAD.WIDE.U32 R4, R2, 0x10, R4 ;  /* 0x0000001002047825 */ /* 0x001fca00078e0004 */
[----:B------:R-:W4:Y:S01]  /*0b10*/  LDG.E.128 R12, desc[UR4][R4.64] ;  /* 0x00000004040c7981 */ /* 0x000f22000c1e1d00 */
[----:B---3--:R-:W-:-:S04]  /*0b20*/  IMAD.WIDE.U32 R16, R0, 0x4, R16 ;  /* 0x0000000400107825 */ /* 0x008fc800078e0010 */
[----:B------:R-:W-:Y:S01]  /*0b30*/  IMAD.WIDE.U32 R16, R2, 0x20, R16 ;  /* 0x0000002002107825 */ /* 0x000fe200078e0010 */
[----:B----4-:R-:W-:-:S03]  /*0b40*/  SHF.L.U32 R3, R15, 0x10, RZ ;  /* 0x000000100f037819 */ /* 0x010fc600000006ff */
[C---:B------:R-:W-:Y:S01]  /*0b50*/  IMAD.U32 R6, R14.reuse, 0x10000, RZ ;  /* 0x000100000e067824 */ /* 0x040fe200078e00ff */
[----:B------:R-:W-:Y:S02]  /*0b60*/  PRMT R14, R14, 0x7632, R14 ;  /* 0x000076320e0e7816 */ /* 0x000fe4000000000e */
[----:B------:R-:W-:Y:S01]  /*0b70*/  PRMT R15, R15, 0x7632, R15 ;  /* 0x000076320f0f7816 */ /* 0x000fe2000000000f */
[----:B--2---:R-:W-:Y:S01]  /*0b80*/  FADD.FTZ R10, R3, UR6 ;  /* 0x00000006030a7e21 */ /* 0x004fe20008010000 */
[C---:B------:R-:W-:Y:S01]  /*0b90*/  SHF.L.U32 R3, R13.reuse, 0x10, RZ ;  /* 0x000000100d037819 */ /* 0x040fe200000006ff */
[----:B------:R-:W-:Y:S01]  /*0ba0*/  FADD.FTZ R8, R6, UR6 ;  /* 0x0000000606087e21 */ /* 0x000fe20008010000 */
[----:B------:R-:W-:Y:S01]  /*0bb0*/  PRMT R13, R13, 0x7632, R13 ;  /* 0x000076320d0d7816 */ /* 0x000fe2000000000d */
[----:B------:R-:W-:Y:S01]  /*0bc0*/  IMAD.U32 R15, R15, 0x10000, RZ ;  /* 0x000100000f0f7824 */ /* 0x000fe200078e00ff */
[----:B------:R-:W-:Y:S01]  /*0bd0*/  SHF.L.U32 R14, R14, 0x10, RZ ;  /* 0x000000100e0e7819 */ /* 0x000fe200000006ff */
[----:B------:R-:W-:Y:S01]  /*0be0*/  FADD.FTZ R6, R3, UR6 ;  /* 0x0000000603067e21 */ /* 0x000fe20008010000 */
[C---:B------:R-:W-:Y:S01]  /*0bf0*/  IMAD.U32 R3, R12.reuse, 0x10000, RZ ;  /* 0x000100000c037824 */ /* 0x040fe200078e00ff */
[----:B------:R-:W-:Y:S01]  /*0c00*/  PRMT R12, R12, 0x7632, R12 ;  /* 0x000076320c0c7816 */ /* 0x000fe2000000000c */
[----:B------:R-:W-:-:S02]  /*0c10*/  IMAD.U32 R13, R13, 0x10000, RZ ;  /* 0x000100000d0d7824 */ /* 0x000fc400078e00ff */
[----:B------:R-:W-:Y:S01]  /*0c20*/  FADD.FTZ R9, R14, UR6 ;  /* 0x000000060e097e21 */ /* 0x000fe20008010000 */
[----:B------:R-:W-:Y:S01]  /*0c30*/  FADD.FTZ R11, R15, UR6 ;  /* 0x000000060f0b7e21 */ /* 0x000fe20008010000 */
[----:B------:R-:W-:Y:S01]  /*0c40*/  SHF.L.U32 R12, R12, 0x10, RZ ;  /* 0x000000100c0c7819 */ /* 0x000fe200000006ff */
[----:B------:R-:W-:Y:S01]  /*0c50*/  FADD.FTZ R7, R13, UR6 ;  /* 0x000000060d077e21 */ /* 0x000fe20008010000 */
[----:B------:R-:W-:Y:S01]  /*0c60*/  FADD.FTZ R3, R3, UR6 ;  /* 0x0000000603037e21 */ /* 0x000fe20008010000 */
[----:B------:R-:W-:Y:S02]  /*0c70*/  MUFU.RSQ R10, R10 ;  /* 0x0000000a000a7308 */ /* 0x000fe40000001400 */
[----:B------:R-:W-:-:S06]  /*0c80*/  FADD.FTZ R5, R12, UR6 ;  /* 0x000000060c057e21 */ /* 0x000fcc0008010000 */
[----:B------:R-:W-:Y:S08]  /*0c90*/  MUFU.RSQ R8, R8 ;  /* 0x0000000800087308 */ /* 0x000ff00000001400 */
[----:B------:R-:W-:Y:S08]  /*0ca0*/  MUFU.RSQ R6, R6 ;  /* 0x0000000600067308 */ /* 0x000ff00000001400 */
[----:B------:R-:W-:Y:S08]  /*0cb0*/  MUFU.RSQ R4, R3 ;  /* 0x0000000300047308 */ /* 0x000ff00000001400 */
[----:B------:R-:W-:Y:S08]  /*0cc0*/  MUFU.RSQ R9, R9 ;  /* 0x0000000900097308 */ /* 0x000ff00000001400 */
[----:B------:R-:W-:Y:S08]  /*0cd0*/  MUFU.RSQ R7, R7 ;  /* 0x0000000700077308 */ /* 0x000ff00000001400 */
[----:B------:R-:W-:Y:S08]  /*0ce0*/  MUFU.RSQ R5, R5 ;  /* 0x0000000500057308 */ /* 0x000ff00000001400 */
[----:B------:R-:W0:Y:S02]  /*0cf0*/  MUFU.RSQ R11, R11 ;  /* 0x0000000b000b7308 */ /* 0x000e240000001400 */
[----:B0-----:R-:W-:Y:S01]  /*0d00*/  STG.E.ENL2.256 desc[UR4][R16.64], R4, R8 ;  /* 0xf80000041008797f */ /* 0x001fe2000f121804 */
[----:B------:R-:W-:Y:S05]  /*0d10*/  EXIT ;  /* 0x000000000000794d */ /* 0x000fea0003800000 */
.L_x_2958:
        /* <DEDUP_REMOVED lines=14> */
.L_x_27386:


//--------------------- .text._ZN2at6native18elementwise_kernelILi128ELi4EZNS0_15gpu_kernel_implIZZZNS0_49_GLOBAL__N__b919a28f_16_Normalization_cu_5c38458722batch_norm_calc_invstdERKNS_6TensorES6_dENKUlvE_clEvENKUlvE1_clEvEUlN3c104HalfEE_EEvRNS_18TensorIteratorBaseERKT_EUliE_EEviT1_ --------------------------
	.section	.text._ZN2at6native18elementwise_kernelILi128ELi4EZNS0_15gpu_kernel_implIZZZNS0_49_GLOBAL__N__b919a28f_16_Normalization_cu_5c38458722batch_norm_calc_invstdERKNS_6TensorES6_dENKUlvE_clEvENKUlvE1_clEvEUlN3c104HalfEE_EEvRNS_18TensorIteratorBaseERKT_EUliE_EEviT1_,"ax",@progbits
	.align	128
        .global         _ZN2at6native18elementwise_kernelILi128ELi4EZNS0_15gpu_kernel_implIZZZNS0_49_GLOBAL__N__b919a28f_16_Normalization_cu_5c38458722batch_norm_calc_invstdERKNS_6TensorES6_dENKUlvE_clEvENKUlvE1_clEvEUlN3c104HalfEE_EEvRNS_18TensorIteratorBaseERKT_EUliE_EEviT1_
        .type           _ZN2at6native18elementwise_kernelILi128ELi4EZNS0_15gpu_kernel_implIZZZNS0_49_GLOBAL__N__b919a28f_16_Normalization_cu_5c38458722batch_norm_calc_invstdERKNS_6TensorES6_dENKUlvE_clEvENKUlvE1_clEvEUlN3c104HalfEE_EEvRNS_18TensorIteratorBaseERKT_EUliE_EEviT1_,@function
        .size           _ZN2at6native18elementwise_kernelILi128ELi4EZNS0_15gpu_kernel_implIZZZNS0_49_GLOBAL__N__b919a28f_16_Normalization_cu_5c38458722batch_norm_calc_invstdERKNS_6TensorES6_dENKUlvE_clEvENKUlvE1_clEvEUlN3c104HalfEE_EEvRNS_18TensorIteratorBaseERKT_EUliE_EEviT1_,(.L_x_27387 - _ZN2at6native18elementwise_kernelILi128ELi4EZNS0_15gpu_kernel_implIZZZNS0_49_GLOBAL__N__b919a28f_16_Normalization_cu_5c38458722batch_norm_calc_invstdERKNS_6TensorES6_dENKUlvE_clEvENKUlvE1_clEvEUlN3c104HalfEE_EEvRNS_18TensorIteratorBaseERKT_EUliE_EEviT1_)
        .other          _ZN2at6native18elementwise_kernelILi128ELi4EZNS0_15gpu_kernel_implIZZZNS0_49_GLOBAL__N__b919a28f_16_Normalization_cu_5c38458722batch_norm_calc_invstdERKNS_6TensorES6_dENKUlvE_clEvENKUlvE1_clEvEUlN3c104HalfEE_EEvRNS_18TensorIteratorBaseERKT_EUliE_EEviT1_,@"STO_CUDA_ENTRY STV_DEFAULT"
_ZN2at6native18elementwise_kernelILi128ELi4EZNS0_15gpu_kernel_implIZZZNS0_49_GLOBAL__N__b919a28f_16_Normalization_cu_5c38458722batch_norm_calc_invstdERKNS_6TensorES6_dENKUlvE_clEvENKUlvE1_clEvEUlN3c104HalfEE_EEvRNS_18TensorIteratorBaseERKT_EUliE_EEviT1_:
.text._ZN2at6native18elementwise_kernelILi128ELi4EZNS0_15gpu_kernel_implIZZZNS0_49_GLOBAL__N__b919a28f_16_Normalization_cu_5c38458722batch_norm_calc_invstdERKNS_6TensorES6_dENKUlvE_clEvENKUlvE1_clEvEUlN3c104HalfEE_EEvRNS_18TensorIteratorBaseERKT_EUliE_EEviT1_:
        /* <DEDUP_REMOVED lines=319> */
.L_x_2961:
        /* <DEDUP_REMOVED lines=16> */
[----:B0-----:R-:W-:Y:S01]  /*14f0*/  F2FP.F16.F32.PACK_AB R0, RZ, R0 ;  /* 0x00000000ff00723e */ /* 0x001fe200000000ff */
[----:B------:R-:W-:Y:S06]  /*1500*/  BRA `(.L_x_2967) ;  /* 0x0000000c008c7947 */ /* 0x000fec0003800000 */
.L_x_2965:
[----:B------:R-:W2:Y:S02]  /*1510*/  LDG.E.U8 R2, desc[UR36][R2.64] ;  /* 0x0000002402027981 */ /* 0x000ea4000c1e1100 */
[----:B--2---:R-:W-:-:S04]  /*1520*/  I2FP.F32.U32 R0, R2 ;  /* 0x0000000200007245 */ /* 0x004fc80000201000 */
[----:B------:R-:W-:Y:S01]  /*1530*/  F2FP.F16.F32.PACK_AB R0, RZ, R0 ;  /* 0x00000000ff00723e */ /* 0x000fe200000000ff */
[----:B------:R-:W-:Y:S06]  /*1540*/  BRA `(.L_x_2967) ;  /* 0x0000000c007c7947 */ /* 0x000fec0003800000 */
.L_x_2964:
        /* <DEDUP_REMOVED lines=8> */
[----:B0-----:R-:W-:Y:S01]  /*15d0*/  F2FP.F16.F32.PACK_AB R0, RZ, R0 ;  /* 0x00000000ff00723e */ /* 0x001fe200000000ff */
[----:B------:R-:W-:Y:S06]  /*15e0*/  BRA `(.L_x_2967) ;  /* 0x0000000c00547947 */ /* 0x000fec0003800000 */
.L_x_2969:
[----:B------:R-:W2:Y:S02]  /*15f0*/  LDG.E R2, desc[UR36][R2.64] ;  /* 0x0000002402027981 */ /* 0x000ea4000c1e1900 */
[----:B--2---:R-:W-:-:S04]  /*1600*/  I2FP.F32.S32 R0, R2 ;  /* 0x0000000200007245 */ /* 0x004fc80000201400 */
[----:B------:R-:W-:Y:S01]  /*1610*/  F2FP.F16.F32.PACK_AB R0, RZ, R0 ;  /* 0x00000000ff00723e */ /* 0x000fe200000000ff */
[----:B------:R-:W-:Y:S06]  /*1620*/  BRA `(.L_x_2967) ;  /* 0x0000000c00447947 */ /* 0x000fec0003800000 */
.L_x_2968:
[----:B------:R-:W2:Y:S02]  /*1630*/  LDG.E.U16 R2, desc[UR36][R2.64] ;  /* 0x0000002402027981 */ /* 0x000ea4000c1e1500 */
[----:B--2---:R-:W0:Y:S02]  /*1640*/  I2F.S16 R0, R2 ;  /* 0x0000000200007306 */ /* 0x004e240000101400 */
[----:B0-----:R-:W-:Y:S01]  /*1650*/  F2FP.F16.F32.PACK_AB R0, RZ, R0 ;  /* 0x00000000ff00723e */ /* 0x001fe200000000ff */
[----:B------:R-:W-:Y:S06]  /*1660*/  BRA `(.L_x_2967) ;  /* 0x0000000c00347947 */ /* 0x000fec0003800000 */
.L_x_2963:
[----:B------:R-:W-:-:S09]  /*1670*/  UISETP.GT.AND UP0, UPT, UR4, 0x6, UPT ;  /* 0x000000060400788c */ /* 0x000fd2000bf04270 */
[----:B------:R-:W-:Y:S05]  /*1680*/  BRA.U UP0, `(.L_x_2970) ;  /* 0x0000000100247547 */ /* 0x000fea000b800000 */
[----:B------:R-:W-:-:S09]  /*1690*/  UISETP.NE.AND UP0, UPT, UR4, 0x5, UPT ;  /* 0x000000050400788c */ /* 0x000fd2000bf05270 */
[----:B------:R-:W-:Y:S05]  /*16a0*/  BRA.U !UP0, `(.L_x_2971) ;  /* 0x0000000108147547 */ /* 0x000fea000b800000 */
[----:B------:R-:W-:-:S09]  /*16b0*/  UISETP.NE.AND UP0, UPT, UR4, 0x6, UPT ;  /* 0x000000060400788c */ /* 0x000fd2000bf05270 */
[----:B------:R-:W-:Y:S05]  /*16c0*/  BRA.U UP0, `(.L_x_2966) ;  /* 0x00000009008c7547 */ /* 0x000fea000b800000 */
[----:B------:R-:W2:Y:S02]  /*16d0*/  LDG.E R2, desc[UR36][R2.64] ;  /* 0x0000002402027981 */ /* 0x000ea4000c1e1900 */
[----:B--2---:R-:W-:Y:S01]  /*16e0*/  F2FP.F16.F32.PACK_AB R0, RZ, R2 ;  /* 0x00000002ff00723e */ /* 0x004fe200000000ff */
[----:B------:R-:W-:Y:S06]  /*16f0*/  BRA `(.L_x_2967) ;  /* 0x0000000c00107947 */ /* 0x000fec0003800000 */
.L_x_2971:
[----:B------:R0:W5:Y:S01]  /*1700*/  LDG.E.U16 R0, desc[UR36][R2.64] ;  /* 0x0000002402007981 */ /* 0x000162000c1e1500 */
[----:B------:R-:W-:Y:S05]  /*1710*/  BRA `(.L_x_2967) ;  /* 0x0000000c00087947 */ /* 0x000fea0003800000 */
.L_x_2970:
[----:B------:R-:W-:-:S09]  /*1720*/  UISETP.NE.AND UP0, UPT, UR4, 0x7, UPT ;  /* 0x000000070400788c */ /* 0x000fd2000bf05270 */
[----:B------:R-:W-:Y:S05]  /*1730*/  BRA.U !UP0, `(.L_x_2972) ;  /* 0x0000000108247547 */ /* 0x000fea000b800000 */
[----:B------:R-:W-:-:S09]  /*1740*/  UISETP.NE.AND UP0, UPT, UR4, 0x8, UPT ;  /* 0x000000080400788c */ /* 0x000fd2000bf05270 */
[----:B------:R-:W-:Y:S05]  /*1750*/  BRA.U !UP0, `(.L_x_2973) ;  /* 0x0000000108147547 */ /* 0x000fea000b800000 */
[----:B------:R-:W-:-:S09]  /*1760*/  UISETP.NE.AND UP0, UPT, UR4, 0x9, UPT ;  /* 0x000000090400788c */ /* 0x000fd2000bf05270 */
[----:B------:R-:W-:Y:S05]  /*1770*/  BRA.U UP0, `(.L_x_2966) ;  /* 0x0000000900607547 */ /* 0x000fea000b800000 */
[----:B------:R-:W2:Y:S02]  /*1780*/  LDG.E R2, desc[UR36][R2.64] ;  /* 0x0000002402027981 */ /* 0x000ea4000c1e1900 */
[----:B--2---:R-:W-:Y:S01]  /*1790*/  F2FP.F16.F32.PACK_AB R0, RZ, R2 ;  /* 0x00000002ff00723e */ /* 0x004fe200000000ff */
[----:B------:R-:W-:Y:S06]  /*17a0*/  BRA `(.L_x_2967) ;  /* 0x0000000800e47947 */ /* 0x000fec0003800000 */
.L_x_2973:
[----:B------:R1:W5:Y:S01]  /*17b0*/  LDG.E.U16 R0, desc[UR36][R2.64] ;  /* 0x0000002402007981 */ /* 0x000362000c1e1500 */
[----:B------:R-:W-:Y:S05]  /*17c0*/  BRA `(.L_x_2967) ;  /* 0x0000000800dc7947 */ /* 0x000fea0003800000 */
.L_x_2972:
[----:B------:R-:W2:Y:S01]  /*17d0*/  LDG.E.64 R2, desc[UR36][R2.64] ;  /* 0x0000002402027981 */ /* 0x000ea2000c1e1b00 */
[----:B------:R-:W-:Y:S01]  /*17e0*/  UMOV UR4, 0xf0000000 ;  /* 0xf000000000047882 */ /* 0x000fe20000000000 */
[----:B------:R-:W-:Y:S01]  /*17f0*/  UMOV UR5, 0x380fffff ;  /* 0x380fffff00057882 */ /* 0x000fe20000000000 */
[----:B--2---:R-:W0:Y:S01]  /*1800*/  F2F.F32.F64 R0, R2 ;  /* 0x0000000200007310 */ /* 0x004e220000301000 */
[----:B------:R-:W-:-:S14]  /*1810*/  DSETP.GEU.AND P0, PT, |R2|, UR4, PT ;  /* 0x0000000402007e2a */ /* 0x000fdc000bf0e200 */
[----:B0-----:R-:W-:-:S05]  /*1820*/  @!P0 FMUL R0, R0, 1.175494350822287508e-38 ;  /* 0x0080000000008820 */ /* 0x001fca0000400000 */
[----:B------:R-:W-:Y:S01]  /*1830*/  F2FP.F16.F32.PACK_AB R0, RZ, R0 ;  /* 0x00000000ff00723e */ /* 0x000fe200000000ff */
[----:B------:R-:W-:Y:S06]  /*1840*/  BRA `(.L_x_2967) ;  /* 0x0000000800bc7947 */ /* 0x000fec0003800000 */
.L_x_2962:
        /* <DEDUP_REMOVED lines=11> */
[----:B------:R-:W-:Y:S01]  /*1900*/  F2FP.F16.F32.PACK_AB R0, RZ, R0 ;  /* 0x00000000ff00723e */ /* 0x000fe200000000ff */
[----:B------:R-:W-:Y:S06]  /*1910*/  BRA `(.L_x_2967) ;  /* 0x0000000800887947 */ /* 0x000fec0003800000 */
.L_x_2976:
        /* <DEDUP_REMOVED lines=8> */
.L_x_2975:
        /* <DEDUP_REMOVED lines=24> */
[----:B------:R-:W-:-:S04]  /*1b20*/  F2FP.F16.F32.PACK_AB R5, RZ, R5 ;  /* 0x00000005ff05723e */ /* 0x000fc800000000ff */
[----:B------:R-:W-:Y:S01]  /*1b30*/  PRMT R0, R5, 0x7610, R0 ;  /* 0x0000761005007816 */ /* 0x000fe20000000000 */
[----:B------:R-:W-:Y:S06]  /*1b40*/  BRA `(.L_x_2967) ;  /* 0x0000000400fc7947 */ /* 0x000fec0003800000 */
.L_x_2978:
        /* <DEDUP_REMOVED lines=11> */
[----:B------:R-:W-:Y:S01]  /*1c00*/  F2FP.F16.F32.PACK_AB R0, RZ, R0 ;  /* 0x00000000ff00723e */ /* 0x000fe200000000ff */
[----:B------:R-:W-:Y:S06]  /*1c10*/  BRA `(.L_x_2967) ;  /* 0x0000000400c87947 */ /* 0x000fec0003800000 */
.L_x_2977:
[----:B------:R-:W2:Y:S02]  /*1c20*/  LDG.E.U16 R0, desc[UR36][R2.64] ;  /* 0x0000002402007981 */ /* 0x000ea4000c1e1500 */
[----:B--2---:R-:W-:-:S05]  /*1c30*/  IMAD.U32 R0, R0, 0x10000, RZ ;  /* 0x0001000000007824 */ /* 0x004fca00078e00ff */
[----:B------:R-:W-:Y:S01]  /*1c40*/  F2FP.F16.F32.PACK_AB R0, RZ, R0 ;  /* 0x00000000ff00723e */ /* 0x000fe200000000ff */
[----:B------:R-:W-:Y:S06]  /*1c50*/  BRA `(.L_x_2967) ;  /* 0x0000000400b87947 */ /* 0x000fec0003800000 */
.L_x_2974:
        /* <DEDUP_REMOVED lines=10> */
[----:B------:R-:W-:Y:S01]  /*1d00*/  F2FP.F16.F32.PACK_AB R0, RZ, R0 ;  /* 0x00000000ff00723e */ /* 0x000fe200000000ff */
[----:B------:R-:W-:Y:S06]  /*1d10*/  BRA `(.L_x_2967) ;  /* 0x0000000400887947 */ /* 0x000fec0003800000 */
.L_x_2981:
[----:B------:R-:W2:Y:S01]  /*1d20*/  LDG.E.U8 R3, desc[UR36][R2.64] ;  /* 0x0000002402037981 */ /* 0x000ea2000c1e1100 */
[----:B------:R-:W-:Y:S01]  /*1d30*/  BSSY.RECONVERGENT B0, `(.L_x_2982) ;  /* 0x0000018000007945 */ /* 0x000fe20003800200 */
[----:B------:R-:W-:Y:S02]  /*1d40*/  MOV R0, RZ ;  /* 0x000000ff00007202 */ /* 0x000fe40000000f00 */
        /* <DEDUP_REMOVED lines=18> */
.L_x_2985:
[----:B------:R-:W-:Y:S05]  /*1e70*/  BSYNC.RECONVERGENT B1 ;  /* 0x0000000000017941 */ /* 0x000fea0003800200 */
.L_x_2984:
[----:B------:R-:W-:Y:S02]  /*1e80*/  SHF.L.U32 R0, R0, 0x14, RZ ;  /* 0x0000001400007819 */ /* 0x000fe400000006ff */
[----:B------:R-:W-:-:S04]  /*1e90*/  LEA R2, R2, 0x3b800000, 0x17 ;  /* 0x3b80000002027811 */ /* 0x000fc800078eb8ff */
[----:B------:R-:W-:-:S07]  /*1ea0*/  LOP3.LUT R0, R2, R0, R7, 0xfe, !PT ;  /* 0x0000000002007212 */ /* 0x000fce00078efe07 */
.L_x_2983:
[----:B------:R-:W-:Y:S05]  /*1eb0*/  BSYNC.RECONVERGENT B0 ;  /* 0x0000000000007941 */ /* 0x000fea0003800200 */
.L_x_2982:
[----:B------:R-:W-:Y:S01]  /*1ec0*/  F2FP.F16.F32.PACK_AB R0, RZ, R0 ;  /* 0x00000000ff00723e */ /* 0x000fe200000000ff */
[----:B------:R-:W-:Y:S06]  /*1ed0*/  BRA `(.L_x_2967) ;  /* 0x0000000400187947 */ /* 0x000fec0003800000 */
.L_x_2980:
        /* <DEDUP_REMOVED lines=21> */
.L_x_2989:
[----:B------:R-:W-:Y:S05]  /*2030*/  BSYNC.RECONVERGENT B1 ;  /* 0x0000000000017941 */ /* 0x000fea0003800200 */
.L_x_2988:
[----:B------:R-:W-:Y:S01]  /*2040*/  IMAD.SHL.U32 R0, R0, 0x200000, RZ ;  /* 0x0020000000007824 */ /* 0x000fe200078e00ff */
[----:B------:R-:W-:-:S04]  /*2050*/  LEA R2, R2, 0x37800000, 0x17 ;  /* 0x3780000002027811 */ /* 0x000fc800078eb8ff */
[----:B------:R-:W-:-:S07]  /*2060*/  LOP3.LUT R0, R2, R0, R7, 0xfe, !PT ;  /* 0x0000000002007212 */ /* 0x000fce00078efe07 */
.L_x_2987:
[----:B------:R-:W-:Y:S05]  /*2070*/  BSYNC.RECONVERGENT B0 ;  /* 0x0000000000007941 */ /* 0x000fea0003800200 */
.L_x_2986:
[----:B------:R-:W-:Y:S01]  /*2080*/  F2FP.F16.F32.PACK_AB R0, RZ, R0 ;  /* 0x00000000ff00723e */ /* 0x000fe200000000ff */
[----:B------:R-:W-:Y:S06]  /*2090*/  BRA `(.L_x_2967) ;  /* 0x0000000000a87947 */ /* 0x000fec0003800000 */
.L_x_2979:
[----:B------:R-:W-:-:S09]  /*20a0*/  UISETP.NE.AND UP0, UPT, UR4, 0x1c, UPT ;  /* 0x0000001c0400788c */ /* 0x000fd2000bf05270 */
[----:B------:R-:W-:Y:S05]  /*20b0*/  BRA.U !UP0, `(.L_x_2990) ;  /* 0x0000000108947547 */ /* 0x000fea000b800000 */
[----:B------:R-:W-:-:S09]  /*20c0*/  UISETP.NE.AND UP0, UPT, UR4, 0x1d, UPT ;  /* 0x0000001d0400788c */ /* 0x000fd2000bf05270 */
[----:B------:R-:W-:Y:S05]  /*20d0*/  BRA.U !UP0, `(.L_x_2991) ;  /* 0x00000001087c7547 */ /* 0x000fea000b800000 */
[----:B------:R-:W-:-:S09]  /*20e0*/  UISETP.NE.AND UP0, UPT, UR4, 0x2c, UPT ;  /* 0x0000002c0400788c */ /* 0x000fd2000bf05270 */
[----:B------:R-:W-:Y:S05]  /*20f0*/  BRA.U !UP0, `(.L_x_2992) ;  /* 0x0000000108487547 */ /* 0x000fea000b800000 */
.L_x_2966:
        /* <DEDUP_REMOVED lines=16> */
.L_x_2993:
[----:B------:R-:W-:Y:S01]  /*2200*/  PRMT R0, RZ, 0x7610, R0 ;  /* 0x00007610ff007816 */ /* 0x000fe20000000000 */
[----:B------:R-:W-:Y:S06]  /*2210*/  BRA `(.L_x_2967) ;  /* 0x0000000000487947 */ /* 0x000fec0003800000 */
.L_x_2992:
        /* <DEDUP_REMOVED lines=8> */
.L_x_2995:
[----:B------:R-:W-:Y:S05]  /*22a0*/  BSYNC.RECONVERGENT B0 ;  /* 0x0000000000007941 */ /* 0x000fea0003800200 */
.L_x_2994:
[----:B------:R-:W-:Y:S01]  /*22b0*/  F2FP.F16.F32.PACK_AB R0, RZ, R0 ;  /* 0x00000000ff00723e */ /* 0x000fe200000000ff */
[----:B------:R-:W-:Y:S06]  /*22c0*/  BRA `(.L_x_2967) ;  /* 0x00000000001c7947 */ /* 0x000fec0003800000 */
.L_x_2991:
[----:B------:R-:W2:Y:S02]  /*22d0*/  LDG.E.64 R2, desc[UR36][R2.64] ;  /* 0x0000002402027981 */ /* 0x000ea4000c1e1b00 */
[----:B--2---:R-:W0:Y:S02]  /*22e0*/  I2F.U64 R0, R2 ;  /* 0x0000000200007312 */ /* 0x004e240000301000 */
[----:B0-----:R-:W-:Y:S01]  /*22f0*/  F2FP.F16.F32.PACK_AB R0, RZ, R0 ;  /* 0x00000000ff00723e */ /* 0x001fe200000000ff */
[----:B------:R-:W-:Y:S06]  /*2300*/  BRA `(.L_x_2967) ;  /* 0x00000000000c7947 */ /* 0x000fec0003800000 */
.L_x_2990:
[----:B------:R-:W2:Y:S02]  /*2310*/  LDG.E R2, desc[UR36][R2.64] ;  /* 0x0000002402027981 */ /* 0x000ea4000c1e1900 */
[----:B--2---:R-:W-:-:S04]  /*2320*/  I2FP.F32.U32 R0, R2 ;  /* 0x0000000200007245 */ /* 0x004fc80000201000 */
[----:B------:R-:W-:-:S07]  /*2330*/  F2FP.F16.F32.PACK_AB R0, RZ, R0 ;  /* 0x00000000ff00723e */ /* 0x000fce00000000ff */
.L_x_2967:
[----:B------:R-:W2:Y:S01]  /*2340*/  LDCU UR4, c[0x0][0x590] ;  /* 0x0000b200ff0477ac */ /* 0x000ea20008000800 */
[----:B-----5:R-:W-:Y:S01]  /*2350*/  HADD2.F32 R0, -RZ, R0.H0_H0 ;  /* 0x20000000ff007230 */ /* 0x020fe20000004100 */
[----:B------:R-:W0:Y:S04]  /*2360*/  LDCU.64 UR6, c[0x0][0x580] ;  /* 0x0000b000ff0677ac */ /* 0x000e280008000a00 */
[----:B--2---:R-:W-:Y:S01]  /*2370*/  FADD.FTZ R0, R0, UR4 ;  /* 0x0000000400007e21 */ /* 0x004fe20008010000 */
[----:B------:R-:W-:-:S03]  /*2380*/  UPRMT UR4, UR41, 0x9910, URZ ;  /* 0x0000991029047896 */ /* 0x000fc600080000ff */
[----:B------:R2:W3:Y:S01]  /*2390*/  MUFU.RSQ R4, R0 ;  /* 0x0000000000047308 */ /* 0x0004e20000001400 */
[----:B------:R-:W-:Y:S01]  /*23a0*/  UISETP.GT.AND UP0, UPT, UR4, 0x9, UPT ;  /* 0x000000090400788c */ /* 0x000fe2000bf04270 */
[----:B01----:R-:W-:-:S05]  /*23b0*/  IADD3 R2, P0, PT, R16, UR6, RZ ;  /* 0x0000000610027c10 */ /* 0x003fca000ff1e0ff */
[----:B------:R-:W-:-:S03]  /*23c0*/  IMAD.X R3, RZ, RZ, UR7, P0 ;  /* 0x00000007ff037e24 */ /* 0x000fc600080e06ff */
[----:B--2---:R-:W-:Y:S05]  /*23d0*/  BRA.U UP0, `(.L_x_2996) ;  /* 0x0000000100e87547 */ /* 0x004fea000b800000 */
        /* <DEDUP_REMOVED lines=8> */
[----:B---3--:R-:W0:Y:S02]  /*2460*/  F2I.FTZ.TRUNC.NTZ R5, R4 ;  /* 0x0000000400057305 */ /* 0x008e24000021f100 */
[----:B0-----:R4:W-:Y:S01]  /*2470*/  STG.E.U8 desc[UR36][R2.64], R5 ;  /* 0x0000000502007986 */ /* 0x0019e2000c101124 */
[----:B------:R-:W-:Y:S05]  /*2480*/  BRA `(.L_x_3001) ;  /* 0x0000000c003c7947 */ /* 0x000fea0003800000 */
.L_x_2999:
[----:B---3--:R-:W0:Y:S02]  /*2490*/  F2I.S64.TRUNC R4, R4 ;  /* 0x0000000400047311 */ /* 0x008e24000020d900 */
[----:B0-----:R-:W-:-:S05]  /*24a0*/  IMAD.MOV.U32 R7, RZ, RZ, R4 ;  /* 0x000000ffff077224 */ /* 0x001fca00078e0004 */
[----:B------:R3:W-:Y:S01]  /*24b0*/  STG.E.U8 desc[UR36][R2.64], R7 ;  /* 0x0000000702007986 */ /* 0x0007e2000c101124 */
[----:B------:R-:W-:Y:S05]  /*24c0*/  BRA `(.L_x_3001) ;  /* 0x0000000c002c7947 */ /* 0x000fea0003800000 */
.L_x_2998:
[----:B------:R-:W-:-:S09]  /*24d0*/  UISETP.NE.AND UP0, UPT, UR4, 0x2, UPT ;  /* 0x000000020400788c */ /* 0x000fd2000bf05270 */
[----:B------:R-:W-:Y:S05]  /*24e0*/  BRA.U !UP0, `(.L_x_3002) ;  /* 0x0000000108287547 */ /* 0x000fea000b800000 */
[----:B------:R-:W-:-:S09]  /*24f0*/  UISETP.NE.AND UP0, UPT, UR4, 0x3, UPT ;  /* 0x000000030400788c */ /* 0x000fd2000bf05270 */
[----:B------:R-:W-:Y:S05]  /*2500*/  BRA.U !UP0, `(.L_x_3003) ;  /* 0x0000000108147547 */ /* 0x000fea000b800000 */
[----:B------:R-:W-:-:S09]  /*2510*/  UISETP.NE.AND UP0, UPT, UR4, 0x4, UPT ;  /* 0x000000040400788c */ /* 0x000fd2000bf05270 */
[----:B------:R-:W-:Y:S05]  /*2520*/  BRA.U UP0, `(.L_x_3000) ;  /* 0x0000000900807547 */ /* 0x000fea000b800000 */
[----:B---3--:R-:W0:Y:S02]  /*2530*/  F2I.S64.TRUNC R4, R4 ;  /* 0x0000000400047311 */ /* 0x008e24000020d900 */
[----:B0-----:R0:W-:Y:S01]  /*2540*/  STG.E.64 desc[UR36][R2.64], R4 ;  /* 0x0000000402007986 */ /* 0x0011e2000c101b24 */
[----:B------:R-:W-:Y:S05]  /*2550*/  BRA `(.L_x_3001) ;  /* 0x0000000c00087947 */ /* 0x000fea0003800000 */
.L_x_3003:
[----:B---3--:R-:W0:Y:S02]  /*2560*/  F2I.FTZ.TRUNC.NTZ R5, R4 ;  /* 0x0000000400057305 */ /* 0x008e24000021f100 */
[----:B0-----:R1:W-:Y:S01]  /*2570*/  STG.E desc[UR36][R2.64], R5 ;  /* 0x0000000502007986 */ /* 0x0013e2000c101924 */
[----:B------:R-:W-:Y:S05]  /*2580*/  BRA `(.L_x_3001) ;  /* 0x0000000800fc7947 */ /* 0x000fea0003800000 */
.L_x_3002:
[----:B---3--:R-:W0:Y:S02]  /*2590*/  F2I.FTZ.TRUNC.NTZ R5, R4 ;  /* 0x0000000400057305 */ /* 0x008e24000021f100 */
[----:B0-----:R2:W-:Y:S01]  /*25a0*/  STG.E.U16 desc[UR36][R2.64], R5 ;  /* 0x0000000502007986 */ /* 0x0015e2000c101524 */
[----:B------:R-:W-:Y:S05]  /*25b0*/  BRA `(.L_x_3001) ;  /* 0x0000000800f07947 */ /* 0x000fea0003800000 */
.L_x_2997:
[----:B------:R-:W-:-:S09]  /*25c0*/  UISETP.GT.AND UP0, UPT, UR4, 0x6, UPT ;  /* 0x000000060400788c */ /* 0x000fd2000bf04270 */
[----:B------:R-:W-:Y:S05]  /*25d0*/  BRA.U UP0, `(.L_x_3004) ;  /* 0x0000000100247547 */ /* 0x000fea000b800000 */
[----:B------:R-:W-:-:S09]  /*25e0*/  UISETP.NE.AND UP0, UPT, UR4, 0x5, UPT ;  /* 0x000000050400788c */ /* 0x000fd2000bf05270 */
[----:B------:R-:W-:Y:S05]  /*25f0*/  BRA.U !UP0, `(.L_x_3005) ;  /* 0x0000000108107547 */ /* 0x000fea000b800000 */
[----:B------:R-:W-:-:S09]  /*2600*/  UISETP.NE.AND UP0, UPT, UR4, 0x6, UPT ;  /* 0x000000060400788c */ /* 0x000fd2000bf05270 */
[----:B------:R-:W-:Y:S05]  /*2610*/  BRA.U UP0, `(.L_x_3000) ;  /* 0x0000000900447547 */ /* 0x000fea000b800000 */
[----:B---3--:R0:W-:Y:S01]  /*2620*/  STG.E desc[UR36][R2.64], R4 ;  /* 0x0000000402007986 */ /* 0x0081e2000c101924 */
[----:B------:R-:W-:Y:S05]  /*2630*/  BRA `(.L_x_3001) ;  /* 0x0000000800d07947 */ /* 0x000fea0003800000 */
.L_x_3005:
[----:B---3--:R-:W-:-:S05]  /*2640*/  F2FP.F16.F32.PACK_AB R4, RZ, R4 ;  /* 0x00000004ff04723e */ /* 0x008fca00000000ff */
[----:B------:R0:W-:Y:S01]  /*2650*/  STG.E.U16 desc[UR36][R2.64], R4 ;  /* 0x0000000402007986 */ /* 0x0001e2000c101524 */
[----:B------:R-:W-:Y:S05]  /*2660*/  BRA `(.L_x_3001) ;  /* 0x0000000800c47947 */ /* 0x000fea0003800000 */
.L_x_3004:
[----:B------:R-:W-:-:S09]  /*2670*/  UISETP.NE.AND UP0, UPT, UR4, 0x7, UPT ;  /* 0x000000070400788c */ /* 0x000fd2000bf05270 */
[----:B------:R-:W-:Y:S05]  /*2680*/  BRA.U !UP0, `(.L_x_3006) ;  /* 0x00000001082c7547 */ /* 0x000fea000b800000 */
[----:B------:R-:W-:-:S09]  /*2690*/  UISETP.NE.AND UP0, UPT, UR4, 0x8, UPT ;  /* 0x000000080400788c */ /* 0x000fd2000bf05270 */
[----:B------:R-:W-:Y:S05]  /*26a0*/  BRA.U !UP0, `(.L_x_3007) ;  /* 0x0000000108147547 */ /* 0x000fea000b800000 */
[----:B------:R-:W-:-:S09]  /*26b0*/  UISETP.NE.AND UP0, UPT, UR4, 0x9, UPT ;  /* 0x000000090400788c */ /* 0x000fd2000bf05270 */
[----:B------:R-:W-:Y:S05]  /*26c0*/  BRA.U UP0, `(.L_x_3000) ;  /* 0x0000000900187547 */ /* 0x000fea000b800000 */
[----:B------:R-:W-:-:S05]  /*26d0*/  HFMA2 R5, -RZ, RZ, 0, 0 ;  /* 0x00000000ff057431 */ /* 0x000fca00000001ff */
[----:B---3--:R0:W-:Y:S01]  /*26e0*/  STG.E.64 desc[UR36][R2.64], R4 ;  /* 0x0000000402007986 */ /* 0x0081e2000c101b24 */
[----:B------:R-:W-:Y:S05]  /*26f0*/  BRA `(.L_x_3001) ;  /* 0x0000000800a07947 */ /* 0x000fea0003800000 */
.L_x_3007:
[----:B---3--:R-:W-:-:S04]  /*2700*/  F2FP.F16.F32.PACK_AB R5, RZ, R4 ;  /* 0x00000004ff05723e */ /* 0x008fc800000000ff */
[----:B------:R-:W-:-:S05]  /*2710*/  PRMT R5, R5, 0x5410, RZ ;  /* 0x0000541005057816 */ /* 0x000fca00000000ff */
[----:B------:R0:W-:Y:S01]  /*2720*/  STG.E desc[UR36][R2.64], R5 ;  /* 0x0000000502007986 */ /* 0x0001e2000c101924 */
[----:B------:R-:W-:Y:S05]  /*2730*/  BRA `(.L_x_3001) ;  /* 0x0000000800907947 */ /* 0x000fea0003800000 */
.L_x_3006:
[----:B---3--:R-:W-:-:S06]  /*2740*/  FMUL.FTZ R4, R4, 1 ;  /* 0x3f80000004047820 */ /* 0x008fcc0000410000 */
[----:B------:R-:W0:Y:S02]  /*2750*/  F2F.F64.F32 R4, R4 ;  /* 0x0000000400047310 */ /* 0x000e240000201800 */
[----:B0-----:R0:W-:Y:S01]  /*2760*/  STG.E.64 desc[UR36][R2.64], R4 ;  /* 0x0000000402007986 */ /* 0x0011e2000c101b24 */
[----:B------:R-:W-:Y:S05]  /*2770*/  BRA `(.L_x_3001) ;  /* 0x0000000800807947 */ /* 0x000fea0003800000 */
.L_x_2996:
        /* <DEDUP_REMOVED lines=8> */
[----:B---3--:R-:W-:-:S04]  /*2800*/  FSETP.NEU.FTZ.AND P0, PT, R4, RZ, PT ;  /* 0x000000ff0400720b */ /* 0x008fc80003f1d000 */
[----:B------:R-:W-:-:S05]  /*2810*/  SEL R5, RZ, 0x1, !P0 ;  /* 0x00000001ff057807 */ /* 0x000fca0004000000 */
[----:B------:R0:W-:Y:S01]  /*2820*/  STG.E.U8 desc[UR36][R2.64], R5 ;  /* 0x0000000502007986 */ /* 0x0001e2000c101124 */
[----:B------:R-:W-:Y:S05]  /*2830*/  BRA `(.L_x_3001) ;  /* 0x0000000800507947 */ /* 0x000fea0003800000 */
.L_x_3010:
[----:B---3--:R-:W-:Y:S01]  /*2840*/  FMUL.FTZ R4, R4, 1 ;  /* 0x3f80000004047820 */ /* 0x008fe20000410000 */
[----:B------:R-:W-:-:S05]  /*2850*/  CS2R R6, SRZ ;  /* 0x0000000000067805 */ /* 0x000fca000001ff00 */
[----:B------:R-:W0:Y:S02]  /*2860*/  F2F.F64.F32 R4, R4 ;  /* 0x0000000400047310 */ /* 0x000e240000201800 */
[----:B0-----:R0:W-:Y:S01]  /*2870*/  STG.E.128 desc[UR36][R2.64], R4 ;  /* 0x0000000402007986 */ /* 0x0011e2000c101d24 */
[----:B------:R-:W-:Y:S05]  /*2880*/  BRA `(.L_x_3001) ;  /* 0x00000008003c7947 */ /* 0x000fea0003800000 */
.L_x_3009:
[----:B------:R-:W-:-:S09]  /*2890*/  UISETP.NE.AND UP0, UPT, UR4, 0xf, UPT ;  /* 0x0000000f0400788c */ /* 0x000fd2000bf05270 */
[----:B------:R-:W-:Y:S05]  /*28a0*/  BRA.U !UP0, `(.L_x_3011) ;  /* 0x0000000108987547 */ /* 0x000fea000b800000 */
[----:B------:R-:W-:-:S09]  /*28b0*/  UISETP.NE.AND UP0, UPT, UR4, 0x17, UPT ;  /* 0x000000170400788c */ /* 0x000fd2000bf05270 */
[----:B------:R-:W-:Y:S05]  /*28c0*/  BRA.U !UP0, `(.L_x_3012) ;  /* 0x0000000108487547 */ /* 0x000fea000b800000 */
[----:B------:R-:W-:-:S09]  /*28d0*/  UISETP.NE.AND UP0, UPT, UR4, 0x18, UPT ;  /* 0x000000180400788c */ /* 0x000fd2000bf05270 */
[----:B------:R-:W-:Y:S05]  /*28e0*/  BRA.U UP0, `(.L_x_3000) ;  /* 0x0000000500907547 */ /* 0x000fea000b800000 */
[----:B---3--:R-:W-:Y:S01]  /*28f0*/  LOP3.LUT R6, R4, 0x7fffffff, RZ, 0xc0, !PT ;  /* 0x7fffffff04067812 */ /* 0x008fe200078ec0ff */
        /* <DEDUP_REMOVED lines=11> */
.L_x_3014:
[----:B------:R-:W-:Y:S05]  /*29b0*/  BSYNC.RECONVERGENT B0 ;  /* 0x0000000000007941 */ /* 0x000fea0003800200 */
.L_x_3013:
[----:B------:R-:W-:-:S05]  /*29c0*/  LOP3.LUT R7, R0, 0x80, R7, 0xf8, !PT ;  /* 0x0000008000077812 */ /* 0x000fca00078ef807 */
[----:B------:R0:W-:Y:S01]  /*29d0*/  STG.E.U8 desc[UR36][R2.64], R7 ;  /* 0x0000000702007986 */ /* 0x0001e2000c101124 */
[----:B------:R-:W-:Y:S05]  /*29e0*/  BRA `(.L_x_3001) ;  /* 0x0000000400e47947 */ /* 0x000fea0003800000 */
.L_x_3012:
[----:B---3--:R-:W-:Y:S01]  /*29f0*/  LOP3.LUT R6, R4, 0x7fffffff, RZ, 0xc0, !PT ;  /* 0x7fffffff04067812 */ /* 0x008fe200078ec0ff */
        /* <DEDUP_REMOVED lines=13> */
.L_x_3016:
[----:B------:R-:W-:Y:S05]  /*2ad0*/  BSYNC.RECONVERGENT B0 ;  /* 0x0000000000007941 */ /* 0x000fea0003800200 */
.L_x_3015:
[----:B------:R-:W-:-:S05]  /*2ae0*/  LOP3.LUT R5, R0, 0x80, R7, 0xf8, !PT ;  /* 0x0000008000057812 */ /* 0x000fca00078ef807 */
[----:B------:R0:W-:Y:S01]  /*2af0*/  STG.E.U8 desc[UR36][R2.64], R5 ;  /* 0x0000000502007986 */ /* 0x0001e2000c101124 */
[----:B------:R-:W-:Y:S05]  /*2b00*/  BRA `(.L_x_3001) ;  /* 0x00000004009c7947 */ /* 0x000fea0003800000 */
.L_x_3011:
[----:B---3--:R-:W-:-:S05]  /*2b10*/  F2FP.BF16.F32.PACK_AB R4, RZ, R4 ;  /* 0x00000004ff04723e */ /* 0x008fca00000010ff */
[----:B------:R0:W-:Y:S01]  /*2b20*/  STG.E.U16 desc[UR36][R2.64], R4 ;  /* 0x0000000402007986 */ /* 0x0001e2000c101524 */
[----:B------:R-:W-:Y:S05]  /*2b30*/  BRA `(.L_x_3001) ;  /* 0x0000000400907947 */ /* 0x000fea0003800000 */
.L_x_3008:
        /* <DEDUP_REMOVED lines=8> */
[----:B---3--:R-:W0:Y:S02]  /*2bc0*/  F2I.FTZ.U32.TRUNC.NTZ R5, R4 ;  /* 0x0000000400057305 */ /* 0x008e24000021f000 */
[----:B0-----:R0:W-:Y:S01]  /*2bd0*/  STG.E.U16 desc[UR36][R2.64], R5 ;  /* 0x0000000502007986 */ /* 0x0011e2000c101524 */
[----:B------:R-:W-:Y:S05]  /*2be0*/  BRA `(.L_x_3001) ;  /* 0x0000000400647947 */ /* 0x000fea0003800000 */
.L_x_3019:
[----:B---3--:R-:W-:Y:S01]  /*2bf0*/  LOP3.LUT R5, R4, 0x7fffffff, RZ, 0xc0, !PT ;  /* 0x7fffffff04057812 */ /* 0x008fe200078ec0ff */
        /* <DEDUP_REMOVED lines=11> */
.L_x_3022:
[----:B------:R-:W-:-:S04]  /*2cb0*/  SHF.R.U32.HI R0, RZ, 0x14, R4 ;  /* 0x00000014ff007819 */ /* 0x000fc80000011604 */
[----:B------:R-:W-:-:S04]  /*2cc0*/  LOP3.LUT R5, R0, 0x1, RZ, 0xc0, !PT ;  /* 0x0000000100057812 */ /* 0x000fc800078ec0ff */
[----:B------:R-:W-:-:S04]  /*2cd0*/  IADD3 R0, PT, PT, R4, 0x487ffff, R5 ;  /* 0x0487ffff04007810 */ /* 0x000fc80007ffe005 */
[----:B------:R-:W-:-:S04]  /*2ce0*/  SHF.R.U32.HI R0, RZ, 0x14, R0 ;  /* 0x00000014ff007819 */ /* 0x000fc80000011600 */
[----:B------:R-:W-:-:S07]  /*2cf0*/  LOP3.LUT R5, R0, 0xff, RZ, 0xc0, !PT ;  /* 0x000000ff00057812 */ /* 0x000fce00078ec0ff */
.L_x_3023:
[----:B------:R-:W-:-:S04]  /*2d00*/  SHF.R.U32.HI R4, RZ, 0x18, R4 ;  /* 0x00000018ff047819 */ /* 0x000fc80000011604 */
[----:B------:R-:W-:-:S04]  /*2d10*/  LOP3.LUT R5, R5, 0x80, R4, 0xf8, !PT ;  /* 0x0000008005057812 */ /* 0x000fc800078ef804 */
[----:B------:R-:W-:-:S07]  /*2d20*/  PRMT R0, R5, 0x7610, R0 ;  /* 0x0000761005007816 */ /* 0x000fce0000000000 */
.L_x_3021:
[----:B------:R-:W-:Y:S05]  /*2d30*/  BSYNC.RECONVERGENT B0 ;  /* 0x0000000000007941 */ /* 0x000fea0003800200 */
.L_x_3020:
[----:B------:R0:W-:Y:S01]  /*2d40*/  STG.E.U8 desc[UR36][R2.64], R0 ;  /* 0x0000000002007986 */ /* 0x0001e2000c101124 */
[----:B------:R-:W-:Y:S05]  /*2d50*/  BRA `(.L_x_3001) ;  /* 0x0000000400087947 */ /* 0x000fea0003800000 */
.L_x_3018:
[----:B---3--:R-:W-:Y:S01]  /*2d60*/  LOP3.LUT R5, R4, 0x7fffffff, RZ, 0xc0, !PT ;  /* 0x7fffffff04057812 */ /* 0x008fe200078ec0ff */
[----:B------:R-:W-:Y:S01]  /*2d70*/  BSSY.RECONVERGENT B0, `(.L_x_3024) ;  /* 0x0000013000007945 */ /* 0x000fe20003800200 */
[----:B------:R-:W-:Y:S02]  /*2d80*/  MOV R0, 0x80 ;  /* 0x0000008000007802 */ /* 0x000fe40000000f00 */
        /* <DEDUP_REMOVED lines=9> */
.L_x_3026:
[----:B------:R-:W-:-:S04]  /*2e20*/  SHF.R.U32.HI R0, RZ, 0x15, R4 ;  /* 0x00000015ff007819 */ /* 0x000fc80000011604 */
[----:B------:R-:W-:-:S04]  /*2e30*/  LOP3.LUT R5, R0, 0x1, RZ, 0xc0, !PT ;  /* 0x0000000100057812 */ /* 0x000fc800078ec0ff */
[----:B------:R-:W-:-:S04]  /*2e40*/  IADD3 R0, PT, PT, R4, 0x88fffff, R5 ;  /* 0x088fffff04007810 */ /* 0x000fc80007ffe005 */
[----:B------:R-:W-:-:S04]  /*2e50*/  SHF.R.U32.HI R0, RZ, 0x15, R0 ;  /* 0x00000015ff007819 */ /* 0x000fc80000011600 */
[----:B------:R-:W-:-:S07]  /*2e60*/  LOP3.LUT R5, R0, 0xff, RZ, 0xc0, !PT ;  /* 0x000000ff00057812 */ /* 0x000fce00078ec0ff */
.L_x_3027:
[----:B------:R-:W-:-:S04]  /*2e70*/  SHF.R.U32.HI R4, RZ, 0x18, R4 ;  /* 0x00000018ff047819 */ /* 0x000fc80000011604 */
[----:B------:R-:W-:-:S04]  /*2e80*/  LOP3.LUT R5, R5, 0x80, R4, 0xf8, !PT ;  /* 0x0000008005057812 */ /* 0x000fc800078ef804 */
[----:B------:R-:W-:-:S07]  /*2e90*/  PRMT R0, R5, 0x7610, R0 ;  /* 0x0000761005007816 */ /* 0x000fce0000000000 */
.L_x_3025:
[----:B------:R-:W-:Y:S05]  /*2ea0*/  BSYNC.RECONVERGENT B0 ;  /* 0x0000000000007941 */ /* 0x000fea0003800200 */
.L_x_3024:
[----:B------:R0:W-:Y:S01]  /*2eb0*/  STG.E.U8 desc[UR36][R2.64], R0 ;  /* 0x0000000002007986 */ /* 0x0001e2000c101124 */
[----:B------:R-:W-:Y:S05]  /*2ec0*/  BRA `(.L_x_3001) ;  /* 0x0000000000ac7947 */ /* 0x000fea0003800000 */
.L_x_3017:
[----:B------:R-:W-:-:S09]  /*2ed0*/  UISETP.NE.AND UP0, UPT, UR4, 0x1c, UPT ;  /* 0x0000001c0400788c */ /* 0x000fd2000bf05270 */
[----:B------:R-:W-:Y:S05]  /*2ee0*/  BRA.U !UP0, `(.L_x_3028) ;  /* 0x00000001089c7547 */ /* 0x000fea000b800000 */
[----:B------:R-:W-:-:S09]  /*2ef0*/  UISETP.NE.AND UP0, UPT, UR4, 0x1d, UPT ;  /* 0x0000001d0400788c */ /* 0x000fd2000bf05270 */
[----:B------:R-:W-:Y:S05]  /*2f00*/  BRA.U !UP0, `(.L_x_3029) ;  /* 0x0000000108887547 */ /* 0x000fea000b800000 */
[----:B------:R-:W-:-:S09]  /*2f10*/  UISETP.NE.AND UP0, UPT, UR4, 0x2c, UPT ;  /* 0x0000002c0400788c */ /* 0x000fd2000bf05270 */
[----:B------:R-:W-:Y:S05]  /*2f20*/  BRA.U !UP0, `(.L_x_3030) ;  /* 0x0000000108447547 */ /* 0x000fea000b800000 */
.L_x_3000:
[----:B------:R-:W-:Y:S01]  /*2f30*/  MOV R0, 0x130 ;  /* 0x0000013000007802 */ /* 0x000fe20000000f00 */
[----:B------:R-:W3:Y:S01]  /*2f40*/  LDCU.64 UR6, c[0x4][0x120] ;  /* 0x01002400ff0677ac */ /* 0x000ee20008000a00 */
[----:B------:R-:W-:Y:S02]  /*2f50*/  HFMA2 R12, -RZ, RZ, 0, 5.9604644775390625e-08 ;  /* 0x00000001ff0c7431 */ /* 0x000fe400000001ff */
[----:B------:R-:W-:Y:S01]  /*2f60*/  IMAD.MOV.U32 R8, RZ, RZ, 0x65 ;  /* 0x00000065ff087424 */ /* 0x000fe200078e00ff */
[----:B------:R0:W1:Y:S01]  /*2f70*/  LDC.64 R2, c[0x4][R0] ;  /* 0x0100000000027b82 */ /* 0x0000620000000a00 */
[----:B------:R-:W2:Y:S01]  /*2f80*/  LDCU.64 UR8, c[0x4][0x128] ;  /* 0x01002500ff0877ac */ /* 0x000ea20008000a00 */
[----:B------:R-:W-:Y:S01]  /*2f90*/  IMAD.MOV.U32 R13, RZ, RZ, RZ ;  /* 0x000000ffff0d7224 */ /* 0x000fe200078e00ff */
[----:B------:R-:W4:Y:S01]  /*2fa0*/  LDCU.64 UR4, c[0x4][0x18] ;  /* 0x01000300ff0477ac */ /* 0x000f220008000a00 */
[----:B---3--:R-:W-:Y:S02]  /*2fb0*/  IMAD.U32 R4, RZ, RZ, UR6 ;  /* 0x00000006ff047e24 */ /* 0x008fe4000f8e00ff */
[----:B------:R-:W-:-:S02]  /*2fc0*/  IMAD.U32 R5, RZ, RZ, UR7 ;  /* 0x00000007ff057e24 */ /* 0x000fc4000f8e00ff */
[----:B--2---:R-:W-:Y:S01]  /*2fd0*/  IMAD.U32 R6, RZ, RZ, UR8 ;  /* 0x00000008ff067e24 */ /* 0x004fe2000f8e00ff */
[----:B------:R-:W-:Y:S01]  /*2fe0*/  MOV R7, UR9 ;  /* 0x0000000900077c02 */ /* 0x000fe20008000f00 */
[----:B----4-:R-:W-:Y:S02]  /*2ff0*/  IMAD.U32 R10, RZ, RZ, UR4 ;  /* 0x00000004ff0a7e24 */ /* 0x010fe4000f8e00ff */
[----:B0-----:R-:W-:-:S07]  /*3000*/  IMAD.U32 R11, RZ, RZ, UR5 ;  /* 0x00000005ff0b7e24 */ /* 0x001fce000f8e00ff */
[----:B------:R-:W-:-:S07]  /*3010*/  LEPC R20, `(.L_x_3031) ;  /* 0x000000001014794e */ /* 0x000fce0000000000 */
[----:B-1----:R-:W-:Y:S05]  /*3020*/  CALL.ABS.NOINC R2 ;  /* 0x0000000002007343 */ /* 0x002fea0003c00000 */
.L_x_3031:
[----:B------:R-:W-:Y:S05]  /*3030*/  BRA `(.L_x_3001) ;  /* 0x0000000000507947 */ /* 0x000fea0003800000 */
.L_x_3030:
[----:B---3--:R-:W-:-:S04]  /*3040*/  SHF.R.U32.HI R6, RZ, 0x17, R4 ;  /* 0x00000017ff067819 */ /* 0x008fc80000011604 */
        /* <DEDUP_REMOVED lines=14> */
.L_x_3029:
[----:B---3--:R-:W0:Y:S02]  /*3130*/  F2I.U64.TRUNC R4, R4 ;  /* 0x0000000400047311 */ /* 0x008e24000020d800 */
[----:B0-----:R0:W-:Y:S01]  /*3140*/  STG.E.64 desc[UR36][R2.64], R4 ;  /* 0x0000000402007986 */ /* 0x0011e2000c101b24 */
[----:B------:R-:W-:Y:S05]  /*3150*/  BRA `(.L_x_3001) ;  /* 0x0000000000087947 */ /* 0x000fea0003800000 */
.L_x_3028:
[----:B---3--:R-:W0:Y:S02]  /*3160*/  F2I.FTZ.U32.TRUNC.NTZ R5, R4 ;  /* 0x0000000400057305 */ /* 0x008e24000021f000 */
[----:B0-----:R0:W-:Y:S02]  /*3170*/  STG.E desc[UR36][R2.64], R5 ;  /* 0x0000000502007986 */ /* 0x0011e4000c101924 */
.L_x_3001:
[----:B------:R-:W-:-:S07]  /*3180*/  VIADD R17, R17, 0x80 ;  /* 0x0000008011117836 */ /* 0x000fce0000000000 */
.L_x_2960:
[----:B------:R-:W-:Y:S05]  /*3190*/  BSYNC.RECONVERGENT B6 ;  /* 0x0000000000067941 */ /* 0x000fea0003800200 */
.L_x_2959:
        /* <DEDUP_REMOVED lines=307> */
.L_x_3034:
        /* <DEDUP_REMOVED lines=18> */
.L_x_3038:
[----:B------:R-:W2:Y:S02]  /*45f0*/  LDG.E.U8 R2, desc[UR36][R2.64] ;  /* 0x0000002402027981 */ /* 0x000ea4000c1e1100 */
[----:B--2---:R-:W-:-:S04]  /*4600*/  I2FP.F32.U32 R0, R2 ;  /* 0x0000000200007245 */ /* 0x004fc80000201000 */
[----:B------:R-:W-:Y:S01]  /*4610*/  F2FP.F16.F32.PACK_AB R0, RZ, R0 ;  /* 0x00000000ff00723e */ /* 0x000fe200000000ff */
[----:B------:R-:W-:Y:S06]  /*4620*/  BRA `(.L_x_3040) ;  /* 0x0000000c007c7947 */ /* 0x000fec0003800000 */
.L_x_3037:
        /* <DEDUP_REMOVED lines=10> */
.L_x_3042:
[----:B------:R-:W2:Y:S02]  /*46d0*/  LDG.E R2, desc[UR36][R2.64] ;  /* 0x0000002402027981 */ /* 0x000ea4000c1e1900 */
[----:B--2---:R-:W-:-:S04]  /*46e0*/  I2FP.F32.S32 R0, R2 ;  /* 0x0000000200007245 */ /* 0x004fc80000201400 */
[----:B------:R-:W-:Y:S01]  /*46f0*/  F2FP.F16.F32.PACK_AB R0, RZ, R0 ;  /* 0x00000000ff00723e */ /* 0x000fe200000000ff */
[----:B------:R-:W-:Y:S06]  /*4700*/  BRA `(.L_x_3040) ;  /* 0x0000000c00447947 */ /* 0x000fec0003800000 */
.L_x_3041:
[----:B------:R-:W2:Y:S02]  /*4710*/  LDG.E.U16 R2, desc[UR36][R2.64] ;  /* 0x0000002402027981 */ /* 0x000ea4000c1e1500 */
[----:B--2---:R-:W0:Y:S02]  /*4720*/  I2F.S16 R0, R2 ;  /* 0x0000000200007306 */ /* 0x004e240000101400 */
[----:B0-----:R-:W-:Y:S01]  /*4730*/  F2FP.F16.F32.PACK_AB R0, RZ, R0 ;  /* 0x00000000ff00723e */ /* 0x001fe200000000ff */
[----:B------:R-:W-:Y:S06]  /*4740*/  BRA `(.L_x_3040) ;  /* 0x0000000c00347947 */ /* 0x000fec0003800000 */
.L_x_3036:
        /* <DEDUP_REMOVED lines=9> */
.L_x_3044:
[----:B------:R1:W5:Y:S01]  /*47e0*/  LDG.E.U16 R0, desc[UR36][R2.64] ;  /* 0x0000002402007981 */ /* 0x000362000c1e1500 */
[----:B------:R-:W-:Y:S05]  /*47f0*/  BRA `(.L_x_3040) ;  /* 0x0000000c00087947 */ /* 0x000fea0003800000 */
.L_x_3043:
        /* <DEDUP_REMOVED lines=9> */
.L_x_3046:
[----:B------:R0:W5:Y:S01]  /*4890*/  LDG.E.U16 R0, desc[UR36][R2.64] ;  /* 0x0000002402007981 */ /* 0x000162000c1e1500 */
[----:B------:R-:W-:Y:S05]  /*48a0*/  BRA `(.L_x_3040) ;  /* 0x0000000800dc7947 */ /* 0x000fea0003800000 */
.L_x_3045:
        /* <DEDUP_REMOVED lines=8> */
.L_x_3035:
        /* <DEDUP_REMOVED lines=13> */
.L_x_3049:
        /* <DEDUP_REMOVED lines=8> */
.L_x_3048:
        /* <DEDUP_REMOVED lines=24> */
[----:B------:R-:W-:-:S04]  /*4c00*/  F2FP.F16.F32.PACK_AB R5, RZ, R5 ;  /* 0x00000005ff05723e */ /* 0x000fc800000000ff */
[----:B------:R-:W-:Y:S01]  /*4c10*/  PRMT R0, R5, 0x7610, R0 ;  /* 0x0000761005007816 */ /* 0x000fe20000000000 */
[----:B------:R-:W-:Y:S06]  /*4c20*/  BRA `(.L_x_3040) ;  /* 0x0000000400fc7947 */ /* 0x000fec0003800000 */
.L_x_3051:
        /* <DEDUP_REMOVED lines=11> */
[----:B------:R-:W-:Y:S01]  /*4ce0*/  F2FP.F16.F32.PACK_AB R0, RZ, R0 ;  /* 0x00000000ff00723e */ /* 0x000fe200000000ff */
[----:B------:R-:W-:Y:S06]  /*4cf0*/  BRA `(.L_x_3040) ;  /* 0x0000000400c87947 */ /* 0x000fec0003800000 */
.L_x_3050:
[----:B------:R-:W2:Y:S02]  /*4d00*/  LDG.E.U16 R0, desc[UR36][R2.64] ;  /* 0x0000002402007981 */ /* 0x000ea4000c1e1500 */
[----:B--2---:R-:W-:-:S05]  /*4d10*/  IMAD.U32 R0, R0, 0x10000, RZ ;  /* 0x0001000000007824 */ /* 0x004fca00078e00ff */
[----:B------:R-:W-:Y:S01]  /*4d20*/  F2FP.F16.F32.PACK_AB R0, RZ, R0 ;  /* 0x00000000ff00723e */ /* 0x000fe200000000ff */
[----:B------:R-:W-:Y:S06]  /*4d30*/  BRA `(.L_x_3040) ;  /* 0x0000000400b87947 */ /* 0x000fec0003800000 */
.L_x_3047:
        /* <DEDUP_REMOVED lines=12> */
.L_x_3054:
        /* <DEDUP_REMOVED lines=21> */
.L_x_3058:
[----:B------:R-:W-:Y:S05]  /*4f50*/  BSYNC.RECONVERGENT B1 ;  /* 0x0000000000017941 */ /* 0x000fea0003800200 */
.L_x_3057:
[----:B------:R-:W-:Y:S01]  /*4f60*/  IMAD.SHL.U32 R0, R0, 0x100000, RZ ;  /* 0x0010000000007824 */ /* 0x000fe200078e00ff */
[----:B------:R-:W-:-:S04]  /*4f70*/  LEA R2, R2, 0x3b800000, 0x17 ;  /* 0x3b80000002027811 */ /* 0x000fc800078eb8ff */
[----:B------:R-:W-:-:S07]  /*4f80*/  LOP3.LUT R0, R2, R0, R7, 0xfe, !PT ;  /* 0x0000000002007212 */ /* 0x000fce00078efe07 */
.L_x_3056:
[----:B------:R-:W-:Y:S05]  /*4f90*/  BSYNC.RECONVERGENT B0 ;  /* 0x0000000000007941 */ /* 0x000fea0003800200 */
.L_x_3055:
[----:B------:R-:W-:Y:S01]  /*4fa0*/  F2FP.F16.F32.PACK_AB R0, RZ, R0 ;  /* 0x00000000ff00723e */ /* 0x000fe200000000ff */
[----:B------:R-:W-:Y:S06]  /*4fb0*/  BRA `(.L_x_3040) ;  /* 0x0000000400187947 */ /* 0x000fec0003800000 */
.L_x_3053:
        /* <DEDUP_REMOVED lines=21> */
.L_x_3062:
[----:B------:R-:W-:Y:S05]  /*5110*/  BSYNC.RECONVERGENT B1 ;  /* 0x0000000000017941 */ /* 0x000fea0003800200 */
.L_x_3061:
[----:B------:R-:W-:Y:S01]  /*5120*/  IMAD.SHL.U32 R0, R0, 0x200000, RZ ;  /* 0x0020000000007824 */ /* 0x000fe200078e00ff */
[----:B------:R-:W-:-:S04]  /*5130*/  LEA R2, R2, 0x37800000, 0x17 ;  /* 0x3780000002027811 */ /* 0x000fc800078eb8ff */
[----:B------:R-:W-:-:S07]  /*5140*/  LOP3.LUT R0, R2, R0, R7, 0xfe, !PT ;  /* 0x0000000002007212 */ /* 0x000fce00078efe07 */
.L_x_3060:
[----:B------:R-:W-:Y:S05]  /*5150*/  BSYNC.RECONVERGENT B0 ;  /* 0x0000000000007941 */ /* 0x000fea0003800200 */
.L_x_3059:
[----:B------:R-:W-:Y:S01]  /*5160*/  F2FP.F16.F32.PACK_AB R0, RZ, R0 ;  /* 0x00000000ff00723e */ /* 0x000fe200000000ff */
[----:B------:R-:W-:Y:S06]  /*5170*/  BRA `(.L_x_3040) ;  /* 0x0000000000a87947 */ /* 0x000fec0003800000 */
.L_x_3052:
        /* <DEDUP_REMOVED lines=14> */
.L_x_3066:
[----:B------:R-:W-:Y:S05]  /*5260*/  BSYNC.RECONVERGENT B0 ;  /* 0x0000000000007941 */ /* 0x000fea0003800200 */
.L_x_3065:
[----:B------:R-:W-:Y:S01]  /*5270*/  F2FP.F16.F32.PACK_AB R0, RZ, R0 ;  /* 0x00000000ff00723e */ /* 0x000fe200000000ff */
[----:B------:R-:W-:Y:S06]  /*5280*/  BRA `(.L_x_3040) ;  /* 0x0000000000647947 */ /* 0x000fec0003800000 */
.L_x_3039:
        /* <DEDUP_REMOVED lines=8> */
[----:B0-----:R-:W-:Y:S01]  /*5310*/  IMAD.U32 R4, RZ, RZ, UR4 ;  /* 0x00000004ff047e24 */ /* 0x001fe2000f8e00ff */
[----:B------:R-:W-:Y:S01]  /*5320*/  MOV R5, UR5 ;  /* 0x0000000500057c02 */ /* 0x000fe20008000f00 */
[----:B-1----:R-:W-:-:S02]  /*5330*/  IMAD.U32 R6, RZ, RZ, UR6 ;  /* 0x00000006ff067e24 */ /* 0x002fc4000f8e00ff */
[----:B------:R-:W-:Y:S02]  /*5340*/  IMAD.U32 R7, RZ, RZ, UR7 ;  /* 0x00000007ff077e24 */ /* 0x000fe4000f8e00ff */
[----:B---3--:R-:W-:Y:S01]  /*5350*/  IMAD.U32 R10, RZ, RZ, UR8 ;  /* 0x00000008ff0a7e24 */ /* 0x008fe2000f8e00ff */
[----:B------:R-:W-:-:S07]  /*5360*/  MOV R11, UR9 ;  /* 0x00000009000b7c02 */ /* 0x000fce0008000f00 */
[----:B------:R-:W-:-:S07]  /*5370*/  LEPC R20, `(.L_x_3067) ;  /* 0x000000001014794e */ /* 0x000fce0000000000 */
[----:B--2---:R-:W-:Y:S05]  /*5380*/  CALL.ABS.NOINC R2 ;  /* 0x0000000002007343 */ /* 0x004fea0003c00000 */
.L_x_3067:
[----:B------:R-:W-:Y:S01]  /*5390*/  PRMT R0, RZ, 0x7610, R0 ;  /* 0x00007610ff007816 */ /* 0x000fe20000000000 */
[----:B------:R-:W-:Y:S06]  /*53a0*/  BRA `(.L_x_3040) ;  /* 0x00000000001c7947 */ /* 0x000fec0003800000 */
.L_x_3064:
[----:B------:R-:W2:Y:S02]  /*53b0*/  LDG.E.64 R2, desc[UR36][R2.64] ;  /* 0x0000002402027981 */ /* 0x000ea4000c1e1b00 */
[----:B--2---:R-:W0:Y:S02]  /*53c0*/  I2F.U64 R0, R2 ;  /* 0x0000000200007312 */ /* 0x004e240000301000 */
[----:B0-----:R-:W-:Y:S01]  /*53d0*/  F2FP.F16.F32.PACK_AB R0, RZ, R0 ;  /* 0x00000000ff00723e */ /* 0x001fe200000000ff */
[----:B------:R-:W-:Y:S06]  /*53e0*/  BRA `(.L_x_3040) ;  /* 0x00000000000c7947 */ /* 0x000fec0003800000 */
.L_x_3063:
[----:B------:R-:W2:Y:S02]  /*53f0*/  LDG.E R2, desc[UR36][R2.64] ;  /* 0x0000002402027981 */ /* 0x000ea4000c1e1900 */
[----:B--2---:R-:W-:-:S04]  /*5400*/  I2FP.F32.U32 R0, R2 ;  /* 0x0000000200007245 */ /* 0x004fc80000201000 */
[----:B------:R-:W-:-:S07]  /*5410*/  F2FP.F16.F32.PACK_AB R0, RZ, R0 ;  /* 0x00000000ff00723e */ /* 0x000fce00000000ff */
.L_x_3040:
[----:B------:R-:W2:Y:S01]  /*5420*/  LDCU UR4, c[0x0][0x590] ;  /* 0x0000b200ff0477ac */ /* 0x000ea20008000800 */
[----:B-----5:R-:W-:Y:S01]  /*5430*/  HADD2.F32 R0, -RZ, R0.H0_H0 ;  /* 0x20000000ff007230 */ /* 0x020fe20000004100 */
[----:B------:R-:W0:Y:S04]  /*5440*/  LDCU.64 UR6, c[0x0][0x580] ;  /* 0x0000b000ff0677ac */ /* 0x000e280008000a00 */
[----:B--2---:R-:W-:Y:S01]  /*5450*/  FADD.FTZ R0, R0, UR4 ;  /* 0x0000000400007e21 */ /* 0x004fe20008010000 */
[----:B------:R-:W-:-:S03]  /*5460*/  UPRMT UR4, UR41, 0x9910, URZ ;  /* 0x0000991029047896 */ /* 0x000fc600080000ff */
[----:B------:R2:W3:Y:S01]  /*5470*/  MUFU.RSQ R4, R0 ;  /* 0x0000000000047308 */ /* 0x0004e20000001400 */
[----:B------:R-:W-:Y:S01]  /*5480*/  UISETP.GT.AND UP0, UPT, UR4, 0x9, UPT ;  /* 0x000000090400788c */ /* 0x000fe2000bf04270 */
[----:B01----:R-:W-:-:S04]  /*5490*/  IADD3 R2, P0, PT, R16, UR6, RZ ;  /* 0x0000000610027c10 */ /* 0x003fc8000ff1e0ff */
[----:B------:R-:W-:-:S04]  /*54a0*/  IADD3.X R3, PT, PT, RZ, UR7, RZ, P0, !PT ;  /* 0x00000007ff037c10 */ /* 0x000fc800087fe4ff */
        /* <DEDUP_REMOVED lines=12> */
.L_x_3071:
[----:B---3--:R-:W0:Y:S02]  /*5570*/  F2I.S64.TRUNC R4, R4 ;  /* 0x0000000400047311 */ /* 0x008e24000020d900 */
[----:B0-----:R-:W-:-:S05]  /*5580*/  IMAD.MOV.U32 R7, RZ, RZ, R4 ;  /* 0x000000ffff077224 */ /* 0x001fca00078e0004 */
[----:B------:R0:W-:Y:S01]  /*5590*/  STG.E.U8 desc[UR36][R2.64], R7 ;  /* 0x0000000702007986 */ /* 0x0001e2000c101124 */
[----:B------:R-:W-:Y:S05]  /*55a0*/  BRA `(.L_x_3073) ;  /* 0x0000000c00287947 */ /* 0x000fea0003800000 */
.L_x_3070:
        /* <DEDUP_REMOVED lines=9> */
.L_x_3075:
[----:B---3--:R-:W0:Y:S02]  /*5640*/  F2I.FTZ.TRUNC.NTZ R5, R4 ;  /* 0x0000000400057305 */ /* 0x008e24000021f100 */
[----:B0-----:R0:W-:Y:S01]  /*5650*/  STG.E desc[UR36][R2.64], R5 ;  /* 0x0000000502007986 */ /* 0x0011e2000c101924 */
[----:B------:R-:W-:Y:S05]  /*5660*/  BRA `(.L_x_3073) ;  /* 0x0000000800f87947 */ /* 0x000fea0003800000 */
.L_x_3074:
[----:B---3--:R-:W0:Y:S02]  /*5670*/  F2I.FTZ.TRUNC.NTZ R5, R4 ;  /* 0x0000000400057305 */ /* 0x008e24000021f100 */
[----:B0-----:R0:W-:Y:S01]  /*5680*/  STG.E.U16 desc[UR36][R2.64], R5 ;  /* 0x0000000502007986 */ /* 0x0011e2000c101524 */
[----:B------:R-:W-:Y:S05]  /*5690*/  BRA `(.L_x_3073) ;  /* 0x0000000800ec7947 */ /* 0x000fea0003800000 */
.L_x_3069:
        /* <DEDUP_REMOVED lines=8> */
.L_x_3077:
[----:B---3--:R-:W-:-:S05]  /*5720*/  F2FP.F16.F32.PACK_AB R4, RZ, R4 ;  /* 0x00000004ff04723e */ /* 0x008fca00000000ff */
[----:B------:R0:W-:Y:S01]  /*5730*/  STG.E.U16 desc[UR36][R2.64], R4 ;  /* 0x0000000402007986 */ /* 0x0001e2000c101524 */
[----:B------:R-:W-:Y:S05]  /*5740*/  BRA `(.L_x_3073) ;  /* 0x0000000800c07947 */ /* 0x000fea0003800000 */
.L_x_3076:
[----:B------:R-:W-:-:S09]  /*5750*/  UISETP.NE.AND UP0, UPT, UR4, 0x7, UPT ;  /* 0x000000070400788c */ /* 0x000fd2000bf05270 */
[----:B------:R-:W-:Y:S05]  /*5760*/  BRA.U !UP0, `(.L_x_3078) ;  /* 0x00000001082c7547 */ /* 0x000fea000b800000 */
[----:B------:R-:W-:-:S09]  /*5770*/  UISETP.NE.AND UP0, UPT, UR4, 0x8, UPT ;  /* 0x000000080400788c */ /* 0x000fd2000bf05270 */
[----:B------:R-:W-:Y:S05]  /*5780*/  BRA.U !UP0, `(.L_x_3079) ;  /* 0x0000000108147547 */ /* 0x000fea000b800000 */
[----:B------:R-:W-:-:S09]  /*5790*/  UISETP.NE.AND UP0, UPT, UR4, 0x9, UPT ;  /* 0x000000090400788c */ /* 0x000fd2000bf05270 */
[----:B------:R-:W-:Y:S05]  /*57a0*/  BRA.U UP0, `(.L_x_3072) ;  /* 0x0000000500d07547 */ /* 0x000fea000b800000 */
[----:B------:R-:W-:-:S05]  /*57b0*/  IMAD.MOV.U32 R5, RZ, RZ, RZ ;  /* 0x000000ffff057224 */ /* 0x000fca00078e00ff */
[----:B---3--:R0:W-:Y:S01]  /*57c0*/  STG.E.64 desc[UR36][R2.64], R4 ;  /* 0x0000000402007986 */ /* 0x0081e2000c101b24 */
[----:B------:R-:W-:Y:S05]  /*57d0*/  BRA `(.L_x_3073) ;  /* 0x00000008009c7947 */ /* 0x000fea0003800000 */
.L_x_3079:
[----:B---3--:R-:W-:-:S04]  /*57e0*/  F2FP.F16.F32.PACK_AB R5, RZ, R4 ;  /* 0x00000004ff05723e */ /* 0x008fc800000000ff */
[----:B------:R-:W-:-:S05]  /*57f0*/  PRMT R5, R5, 0x5410, RZ ;  /* 0x0000541005057816 */ /* 0x000fca00000000ff */
[----:B------:R0:W-:Y:S01]  /*5800*/  STG.E desc[UR36][R2.64], R5 ;  /* 0x0000000502007986 */ /* 0x0001e2000c101924 */
[----:B------:R-:W-:Y:S05]  /*5810*/  BRA `(.L_x_3073) ;  /* 0x00000008008c7947 */ /* 0x000fea0003800000 */
.L_x_3078:
[----:B---3--:R-:W-:-:S06]  /*5820*/  FMUL.FTZ R4, R4, 1 ;  /* 0x3f80000004047820 */ /* 0x008fcc0000410000 */
[----:B------:R-:W0:Y:S02]  /*5830*/  F2F.F64.F32 R4, R4 ;  /* 0x0000000400047310 */ /* 0x000e240000201800 */
[----:B0-----:R0:W-:Y:S01]  /*5840*/  STG.E.64 desc[UR36][R2.64], R4 ;  /* 0x0000000402007986 */ /* 0x0011e2000c101b24 */
[----:B------:R-:W-:Y:S05]  /*5850*/  BRA `(.L_x_3073) ;  /* 0x00000008007c7947 */ /* 0x000fea0003800000 */
.L_x_3068:
        /* <DEDUP_REMOVED lines=13> */
.L_x_3083:
[----:B---3--:R-:W-:Y:S01]  /*5930*/  LOP3.LUT R6, R4, 0x7fffffff, RZ, 0xc0, !PT ;  /* 0x7fffffff04067812 */ /* 0x008fe200078ec0ff */
        /* <DEDUP_REMOVED lines=15> */
.L_x_3086:
[----:B------:R-:W-:-:S04]  /*5a30*/  SHF.R.U32.HI R4, RZ, 0x18, R4 ;  /* 0x00000018ff047819 */ /* 0x000fc80000011604 */
[----:B------:R-:W-:-:S04]  /*5a40*/  LOP3.LUT R4, R5, 0x80, R4, 0xf8, !PT ;  /* 0x0000008005047812 */ /* 0x000fc800078ef804 */
[----:B------:R-:W-:-:S07]  /*5a50*/  PRMT R0, R4, 0x7610, R0 ;  /* 0x0000761004007816 */ /* 0x000fce0000000000 */
.L_x_3085:
[----:B------:R-:W-:Y:S05]  /*5a60*/  BSYNC.RECONVERGENT B0 ;  /* 0x0000000000007941 */ /* 0x000fea0003800200 */
.L_x_3084:
[----:B------:R0:W-:Y:S01]  /*5a70*/  STG.E.U8 desc[UR36][R2.64], R0 ;  /* 0x0000000002007986 */ /* 0x0001e2000c101124 */
[----:B------:R-:W-:Y:S05]  /*5a80*/  BRA `(.L_x_3073) ;  /* 0x0000000400f07947 */ /* 0x000fea0003800000 */
.L_x_3082:
[----:B---3--:R-:W-:Y:S01]  /*5a90*/  LOP3.LUT R6, R4, 0x7fffffff, RZ, 0xc0, !PT ;  /* 0x7fffffff04067812 */ /* 0x008fe200078ec0ff */
[----:B------:R-:W-:Y:S01]  /*5aa0*/  BSSY.RECONVERGENT B0, `(.L_x_3087) ;  /* 0x0000012000007945 */ /* 0x000fe20003800200 */
[----:B------:R-:W-:Y:S02]  /*5ab0*/  HFMA2 R0, -RZ, RZ, 0, 7.62939453125e-06 ;  /* 0x00000080ff007431 */ /* 0x000fe400000001ff */
        /* <DEDUP_REMOVED lines=13> */
.L_x_3089:
[----:B------:R-:W-:-:S04]  /*5b90*/  SHF.R.U32.HI R4, RZ, 0x18, R4 ;  /* 0x00000018ff047819 */ /* 0x000fc80000011604 */
[----:B------:R-:W-:-:S04]  /*5ba0*/  LOP3.LUT R5, R5, 0x80, R4, 0xf8, !PT ;  /* 0x0000008005057812 */ /* 0x000fc800078ef804 */
[----:B------:R-:W-:-:S07]  /*5bb0*/  PRMT R0, R5, 0x7610, R0 ;  /* 0x0000761005007816 */ /* 0x000fce0000000000 */
.L_x_3088:
[----:B------:R-:W-:Y:S05]  /*5bc0*/  BSYNC.RECONVERGENT B0 ;  /* 0x0000000000007941 */ /* 0x000fea0003800200 */
.L_x_3087:
[----:B------:R0:W-:Y:S01]  /*5bd0*/  STG.E.U8 desc[UR36][R2.64], R0 ;  /* 0x0000000002007986 */ /* 0x0001e2000c101124 */
[----:B------:R-:W-:Y:S05]  /*5be0*/  BRA `(.L_x_3073) ;  /* 0x0000000400987947 */ /* 0x000fea0003800000 */
.L_x_3081:
[----:B------:R-:W-:-:S09]  /*5bf0*/  UISETP.NE.AND UP0, UPT, UR4, 0x1c, UPT ;  /* 0x0000001c0400788c */ /* 0x000fd2000bf05270 */
[----:B------:R-:W-:Y:S05]  /*5c00*/  BRA.U !UP0, `(.L_x_3090) ;  /* 0x0000000108587547 */ /* 0x000fea000b800000 */
[----:B------:R-:W-:-:S09]  /*5c10*/  UISETP.NE.AND UP0, UPT, UR4, 0x1d, UPT ;  /* 0x0000001d0400788c */ /* 0x000fd2000bf05270 */
[----:B------:R-:W-:Y:S05]  /*5c20*/  BRA.U !UP0, `(.L_x_3091) ;  /* 0x0000000108447547 */ /* 0x000fea000b800000 */
[----:B------:R-:W-:-:S09]  /*5c30*/  UISETP.NE.AND UP0, UPT, UR4, 0x2c, UPT ;  /* 0x0000002c0400788c */ /* 0x000fd2000bf05270 */
[----:B------:R-:W-:Y:S05]  /*5c40*/  BRA.U UP0, `(.L_x_3072) ;  /* 0x0000000100a87547 */ /* 0x000fea000b800000 */
        /* <DEDUP_REMOVED lines=15> */
.L_x_3091:
[----:B---3--:R-:W0:Y:S02]  /*5d40*/  F2I.U64.TRUNC R4, R4 ;  /* 0x0000000400047311 */ /* 0x008e24000020d800 */
[----:B0-----:R0:W-:Y:S01]  /*5d50*/  STG.E.64 desc[UR36][R2.64], R4 ;  /* 0x0000000402007986 */ /* 0x0011e2000c101b24 */
[----:B------:R-:W-:Y:S05]  /*5d60*/  BRA `(.L_x_3073) ;  /* 0x0000000400387947 */ /* 0x000fea0003800000 */
.L_x_3090:
[----:B---3--:R-:W0:Y:S02]  /*5d70*/  F2I.FTZ.U32.TRUNC.NTZ R5, R4 ;  /* 0x0000000400057305 */ /* 0x008e24000021f000 */
[----:B0-----:R0:W-:Y:S01]  /*5d80*/  STG.E desc[UR36][R2.64], R5 ;  /* 0x0000000502007986 */ /* 0x0011e2000c101924 */
[----:B------:R-:W-:Y:S05]  /*5d90*/  BRA `(.L_x_3073) ;  /* 0x00000004002c7947 */ /* 0x000fea0003800000 */
.L_x_3080:
        /* <DEDUP_REMOVED lines=10> */
.L_x_3093:
[----:B---3--:R-:W-:Y:S01]  /*5e40*/  FMUL.FTZ R4, R4, 1 ;  /* 0x3f80000004047820 */ /* 0x008fe20000410000 */
[----:B------:R-:W-:-:S05]  /*5e50*/  CS2R R6, SRZ ;  /* 0x0000000000067805 */ /* 0x000fca000001ff00 */
[----:B------:R-:W0:Y:S02]  /*5e60*/  F2F.F64.F32 R4, R4 ;  /* 0x0000000400047310 */ /* 0x000e240000201800 */
[----:B0-----:R3:W-:Y:S01]  /*5e70*/  STG.E.128 desc[UR36][R2.64], R4 ;  /* 0x0000000402007986 */ /* 0x0017e2000c101d24 */
[----:B------:R-:W-:Y:S05]  /*5e80*/  BRA `(.L_x_3073) ;  /* 0x0000000000f07947 */ /* 0x000fea0003800000 */
.L_x_3092:
[----:B------:R-:W-:-:S09]  /*5e90*/  UISETP.NE.AND UP0, UPT, UR4, 0xf, UPT ;  /* 0x0000000f0400788c */ /* 0x000fd2000bf05270 */
[----:B------:R-:W-:Y:S05]  /*5ea0*/  BRA.U !UP0, `(.L_x_3094) ;  /* 0x0000000108e07547 */ /* 0x000fea000b800000 */
[----:B------:R-:W-:-:S09]  /*5eb0*/  UISETP.NE.AND UP0, UPT, UR4, 0x17, UPT ;  /* 0x000000170400788c */ /* 0x000fd2000bf05270 */
[----:B------:R-:W-:Y:S05]  /*5ec0*/  BRA.U !UP0, `(.L_x_3095) ;  /* 0x00000001088c7547 */ /* 0x000fea000b800000 */
[----:B------:R-:W-:-:S09]  /*5ed0*/  UISETP.NE.AND UP0, UPT, UR4, 0x18, UPT ;  /* 0x000000180400788c */ /* 0x000fd2000bf05270 */
[----:B------:R-:W-:Y:S05]  /*5ee0*/  BRA.U !UP0, `(.L_x_3096) ;  /* 0x0000000108447547 */ /* 0x000fea000b800000 */
.L_x_3072:
        /* <DEDUP_REMOVED lines=16> */
.L_x_3097:
[----:B------:R-:W-:Y:S05]  /*5ff0*/  BRA `(.L_x_3073) ;  /* 0x0000000000947947 */ /* 0x000fea0003800000 */
.L_x_3096:
[----:B---3--:R-:W-:Y:S01]  /*6000*/  LOP3.LUT R6, R4, 0x7fffffff, RZ, 0xc0, !PT ;  /* 0x7fffffff04067812 */ /* 0x008fe200078ec0ff */
        /* <DEDUP_REMOVED lines=11> */
.L_x_3099:
[----:B------:R-:W-:Y:S05]  /*60c0*/  BSYNC.RECONVERGENT B0 ;  /* 0x0000000000007941 */ /* 0x000fea0003800200 */
.L_x_3098:
[----:B------:R-:W-:-:S05]  /*60d0*/  LOP3.LUT R5, R0, 0x80, R7, 0xf8, !PT ;  /* 0x0000008000057812 */ /* 0x000fca00078ef807 */
[----:B------:R1:W-:Y:S01]  /*60e0*/  STG.E.U8 desc[UR36][R2.64], R5 ;  /* 0x0000000502007986 */ /* 0x0003e2000c101124 */
[----:B------:R-:W-:Y:S05]  /*60f0*/  BRA `(.L_x_3073) ;  /* 0x0000000000547947 */ /* 0x000fea0003800000 */
.L_x_3095:
[----:B---3--:R-:W-:Y:S01]  /*6100*/  LOP3.LUT R6, R4, 0x7fffffff, RZ, 0xc0, !PT ;  /* 0x7fffffff04067812 */ /* 0x008fe200078ec0ff */
        /* <DEDUP_REMOVED lines=10> */
.L_x_3101:
[----:B------:R-:W-:Y:S01]  /*61b0*/  IMAD.MOV.U32 R0, RZ, RZ, 0x7f ;  /* 0x0000007fff007424 */ /* 0x000fe200078e00ff */
[----:B------:R-:W-:-:S04]  /*61c0*/  ISETP.GT.U32.AND P0, PT, R6, 0x7f800000, PT ;  /* 0x7f8000000600780c */ /* 0x000fc80003f04070 */
[----:B------:R-:W-:-:S09]  /*61d0*/  SEL R0, R0, 0x7c, P0 ;  /* 0x0000007c00007807 */ /* 0x000fd20000000000 */
.L_x_3102:
[----:B------:R-:W-:Y:S05]  /*61e0*/  BSYNC.RECONVERGENT B0 ;  /* 0x0000000000007941 */ /* 0x000fea0003800200 */
.L_x_3100:
[----:B------:R-:W-:-:S04]  /*61f0*/  SHF.R.U32.HI R5, RZ, 0x18, R4 ;  /* 0x00000018ff057819 */ /* 0x000fc80000011604 */
[----:B------:R-:W-:-:S05]  /*6200*/  LOP3.LUT R5, R0, 0x80, R5, 0xf8, !PT ;  /* 0x0000008000057812 */ /* 0x000fca00078ef805 */
[----:B------:R2:W-:Y:S01]  /*6210*/  STG.E.U8 desc[UR36][R2.64], R5 ;  /* 0x0000000502007986 */ /* 0x0005e2000c101124 */
[----:B------:R-:W-:Y:S05]  /*6220*/  BRA `(.L_x_3073) ;  /* 0x0000000000087947 */ /* 0x000fea0003800000 */
.L_x_3094:
[----:B---3--:R-:W-:-:S05]  /*6230*/  F2FP.BF16.F32.PACK_AB R4, RZ, R4 ;  /* 0x00000004ff04723e */ /* 0x008fca00000010ff */
[----:B------:R0:W-:Y:S02]  /*6240*/  STG.E.U16 desc[UR36][R2.64], R4 ;  /* 0x0000000402007986 */ /* 0x0001e4000c101524 */
.L_x_3073:
[----:B------:R-:W-:-:S07]  /*6250*/  IADD3 R17, PT, PT, R17, 0x80, RZ ;  /* 0x0000008011117810 */ /* 0x000fce0007ffe0ff */
.L_x_3033:
[----:B------:R-:W-:Y:S05]  /*6260*/  BSYNC.RECONVERGENT B6 ;  /* 0x0000000000067941 */ /* 0x000fea0003800200 */
.L_x_3032:
        /* <DEDUP_REMOVED lines=307> */
.L_x_3105:
        /* <DEDUP_REMOVED lines=18> */
.L_x_3109:
[----:B------:R-:W2:Y:S02]  /*76c0*/  LDG.E.U8 R2, desc[UR36][R2.64] ;  /* 0x0000002402027981 */ /* 0x000ea4000c1e1100 */
[----:B--2---:R-:W-:-:S04]  /*76d0*/  I2FP.F32.U32 R0, R2 ;  /* 0x0000000200007245 */ /* 0x004fc80000201000 */
[----:B------:R-:W-:Y:S01]  /*76e0*/  F2FP.F16.F32.PACK_AB R0, RZ, R0 ;  /* 0x00000000ff00723e */ /* 0x000fe200000000ff */
[----:B------:R-:W-:Y:S06]  /*76f0*/  BRA `(.L_x_3111) ;  /* 0x0000000c007c7947 */ /* 0x000fec0003800000 */
.L_x_3108:
        /* <DEDUP_REMOVED lines=10> */
.L_x_3113:
[----:B------:R-:W2:Y:S02]  /*77a0*/  LDG.E R2, desc[UR36][R2.64] ;  /* 0x0000002402027981 */ /* 0x000ea4000c1e1900 */
[----:B--2---:R-:W-:-:S04]  /*77b0*/  I2FP.F32.S32 R0, R2 ;  /* 0x0000000200007245 */ /* 0x004fc80000201400 */
[----:B------:R-:W-:Y:S01]  /*77c0*/  F2FP.F16.F32.PACK_AB R0, RZ, R0 ;  /* 0x00000000ff00723e */ /* 0x000fe200000000ff */
[----:B------:R-:W-:Y:S06]  /*77d0*/  BRA `(.L_x_3111) ;  /* 0x0000000c00447947 */ /* 0x000fec0003800000 */
.L_x_3112:
[----:B------:R-:W2:Y:S02]  /*77e0*/  LDG.E.U16 R2, desc[UR36][R2.64] ;  /* 0x0000002402027981 */ /* 0x000ea4000c1e1500 */
[----:B--2---:R-:W0:Y:S02]  /*77f0*/  I2F.S16 R0, R2 ;  /* 0x0000000200007306 */ /* 0x004e240000101400 */
[----:B0-----:R-:W-:Y:S01]  /*7800*/  F2FP.F16.F32.PACK_AB R0, RZ, R0 ;  /* 0x00000000ff00723e */ /* 0x001fe200000000ff */
[----:B------:R-:W-:Y:S06]  /*7810*/  BRA `(.L_x_3111) ;  /* 0x0000000c00347947 */ /* 0x000fec0003800000 */
.L_x_3107:
        /* <DEDUP_REMOVED lines=9> */
.L_x_3115:
[----:B------:R1:W5:Y:S01]  /*78b0*/  LDG.E.U16 R0, desc[UR36][R2.64] ;  /* 0x0000002402007981 */ /* 0x000362000c1e1500 */
[----:B------:R-:W-:Y:S05]  /*78c0*/  BRA `(.L_x_3111) ;  /* 0x0000000c00087947 */ /* 0x000fea0003800000 */
.L_x_3114:
        /* <DEDUP_REMOVED lines=9> */
.L_x_3117:
[----:B------:R0:W5:Y:S01]  /*7960*/  LDG.E.U16 R0, desc[UR36][R2.64] ;  /* 0x0000002402007981 */ /* 0x000162000c1e1500 */
[----:B------:R-:W-:Y:S05]  /*7970*/  BRA `(.L_x_3111) ;  /* 0x0000000800dc7947 */ /* 0x000fea0003800000 */
.L_x_3116:
        /* <DEDUP_REMOVED lines=8> */
.L_x_3106:
        /* <DEDUP_REMOVED lines=13> */
.L_x_3120:
        /* <DEDUP_REMOVED lines=8> */
.L_x_3119:
        /* <DEDUP_REMOVED lines=27> */
.L_x_3122:
        /* <DEDUP_REMOVED lines=13> */
.L_x_3121:
[----:B------:R-:W2:Y:S02]  /*7dd0*/  LDG.E.U16 R0, desc[UR36][R2.64] ;  /* 0x0000002402007981 */ /* 0x000ea4000c1e1500 */
[----:B--2---:R-:W-:-:S05]  /*7de0*/  IMAD.U32 R0, R0, 0x10000, RZ ;  /* 0x0001000000007824 */ /* 0x004fca00078e00ff */
[----:B------:R-:W-:Y:S01]  /*7df0*/  F2FP.F16.F32.PACK_AB R0, RZ, R0 ;  /* 0x00000000ff00723e */ /* 0x000fe200000000ff */
[----:B------:R-:W-:Y:S06]  /*7e00*/  BRA `(.L_x_3111) ;  /* 0x0000000400b87947 */ /* 0x000fec0003800000 */
.L_x_3118:
        /* <DEDUP_REMOVED lines=12> */
.L_x_3125:
        /* <DEDUP_REMOVED lines=21> */
.L_x_3129:
[----:B------:R-:W-:Y:S05]  /*8020*/  BSYNC.RECONVERGENT B1 ;  /* 0x0000000000017941 */ /* 0x000fea0003800200 */
.L_x_3128:
[----:B------:R-:W-:Y:S02]  /*8030*/  SHF.L.U32 R0, R0, 0x14, RZ ;  /* 0x0000001400007819 */ /* 0x000fe400000006ff */
[----:B------:R-:W-:-:S04]  /*8040*/  LEA R2, R2, 0x3b800000, 0x17 ;  /* 0x3b80000002027811 */ /* 0x000fc800078eb8ff */
[----:B------:R-:W-:-:S07]  /*8050*/  LOP3.LUT R0, R2, R0, R7, 0xfe, !PT ;  /* 0x0000000002007212 */ /* 0x000fce00078efe07 */
.L_x_3127:
[----:B------:R-:W-:Y:S05]  /*8060*/  BSYNC.RECONVERGENT B0 ;  /* 0x0000000000007941 */ /* 0x000fea0003800200 */
.L_x_3126:
[----:B------:R-:W-:Y:S01]  /*8070*/  F2FP.F16.F32.PACK_AB R0, RZ, R0 ;  /* 0x00000000ff00723e */ /* 0x000fe200000000ff */
[----:B------:R-:W-:Y:S06]  /*8080*/  BRA `(.L_x_3111) ;  /* 0x0000000400187947 */ /* 0x000fec0003800000 */
.L_x_3124:
        /* <DEDUP_REMOVED lines=21> */
.L_x_3133:
[----:B------:R-:W-:Y:S05]  /*81e0*/  BSYNC.RECONVERGENT B1 ;  /* 0x0000000000017941 */ /* 0x000fea0003800200 */
.L_x_3132:
[----:B------:R-:W-:Y:S01]  /*81f0*/  IMAD.SHL.U32 R0, R0, 0x200000, RZ ;  /* 0x0020000000007824 */ /* 0x000fe200078e00ff */
[----:B------:R-:W-:-:S04]  /*8200*/  LEA R2, R2, 0x37800000, 0x17 ;  /* 0x3780000002027811 */ /* 0x000fc800078eb8ff */
[----:B------:R-:W-:-:S07]  /*8210*/  LOP3.LUT R0, R2, R0, R7, 0xfe, !PT ;  /* 0x0000000002007212 */ /* 0x000fce00078efe07 */
.L_x_3131:
[----:B------:R-:W-:Y:S05]  /*8220*/  BSYNC.RECONVERGENT B0 ;  /* 0x0000000000007941 */ /* 0x000fea0003800200 */
.L_x_3130:
[----:B------:R-:W-:Y:S01]  /*8230*/  F2FP.F16.F32.PACK_AB R0, RZ, R0 ;  /* 0x00000000ff00723e */ /* 0x000fe200000000ff */
[----:B------:R-:W-:Y:S06]  /*8240*/  BRA `(.L_x_3111) ;  /* 0x0000000000a87947 */ /* 0x000fec0003800000 */
.L_x_3123:
        /* <DEDUP_REMOVED lines=14> */
.L_x_3137:
[----:B------:R-:W-:Y:S05]  /*8330*/  BSYNC.RECONVERGENT B0 ;  /* 0x0000000000007941 */ /* 0x000fea0003800200 */
.L_x_3136:
[----:B------:R-:W-:Y:S01]  /*8340*/  F2FP.F16.F32.PACK_AB R0, RZ, R0 ;  /* 0x00000000ff00723e */ /* 0x000fe200000000ff */
[----:B------:R-:W-:Y:S06]  /*8350*/  BRA `(.L_x_3111) ;  /* 0x0000000000647947 */ /* 0x000fec0003800000 */
.L_x_3110:
        /* <DEDUP_REMOVED lines=16> */
.L_x_3138:
[----:B------:R-:W-:Y:S01]  /*8460*/  PRMT R0, RZ, 0x7610, R0 ;  /* 0x00007610ff007816 */ /* 0x000fe20000000000 */
[----:B------:R-:W-:Y:S06]  /*8470*/  BRA `(.L_x_3111) ;  /* 0x00000000001c7947 */ /* 0x000fec0003800000 */
.L_x_3135:
[----:B------:R-:W2:Y:S02]  /*8480*/  LDG.E.64 R2, desc[UR36][R2.64] ;  /* 0x0000002402027981 */ /* 0x000ea4000c1e1b00 */
[----:B--2---:R-:W0:Y:S02]  /*8490*/  I2F.U64 R0, R2 ;  /* 0x0000000200007312 */ /* 0x004e240000301000 */
[----:B0-----:R-:W-:Y:S01]  /*84a0*/  F2FP.F16.F32.PACK_AB R0, RZ, R0 ;  /* 0x00000000ff00723e */ /* 0x001fe200000000ff */
[----:B------:R-:W-:Y:S06]  /*84b0*/  BRA `(.L_x_3111) ;  /* 0x00000000000c7947 */ /* 0x000fec0003800000 */
.L_x_3134:
[----:B------:R-:W2:Y:S02]  /*84c0*/  LDG.E R2, desc[UR36][R2.64] ;  /* 0x0000002402027981 */ /* 0x000ea4000c1e1900 */
[----:B--2---:R-:W-:-:S04]  /*84d0*/  I2FP.F32.U32 R0, R2 ;  /* 0x0000000200007245 */ /* 0x004fc80000201000 */
[----:B------:R-:W-:-:S07]  /*84e0*/  F2FP.F16.F32.PACK_AB R0, RZ, R0 ;  /* 0x00000000ff00723e */ /* 0x000fce00000000ff */
.L_x_3111:
        /* <DEDUP_REMOVED lines=21> */
.L_x_3142:
[----:B---3--:R-:W0:Y:S02]  /*8640*/  F2I.S64.TRUNC R4, R4 ;  /* 0x0000000400047311 */ /* 0x008e24000020d900 */
[----:B0-----:R-:W-:-:S05]  /*8650*/  IMAD.MOV.U32 R7, RZ, RZ, R4 ;  /* 0x000000ffff077224 */ /* 0x001fca00078e0004 */
[----:B------:R0:W-:Y:S01]  /*8660*/  STG.E.U8 desc[UR36][R2.64], R7 ;  /* 0x0000000702007986 */ /* 0x0001e2000c101124 */
[----:B------:R-:W-:Y:S05]  /*8670*/  BRA `(.L_x_3144) ;  /* 0x0000000c00287947 */ /* 0x000fea0003800000 */
.L_x_3141:
        /* <DEDUP_REMOVED lines=9> */
.L_x_3146:
[----:B---3--:R-:W0:Y:S02]  /*8710*/  F2I.FTZ.TRUNC.NTZ R5, R4 ;  /* 0x0000000400057305 */ /* 0x008e24000021f100 */
[----:B0-----:R3:W-:Y:S01]  /*8720*/  STG.E desc[UR36][R2.64], R5 ;  /* 0x0000000502007986 */ /* 0x0017e2000c101924 */
[----:B------:R-:W-:Y:S05]  /*8730*/  BRA `(.L_x_3144) ;  /* 0x0000000800f87947 */ /* 0x000fea0003800000 */
.L_x_3145:
[----:B---3--:R-:W0:Y:S02]  /*8740*/  F2I.FTZ.TRUNC.NTZ R5, R4 ;  /* 0x0000000400057305 */ /* 0x008e24000021f100 */
[----:B0-----:R2:W-:Y:S01]  /*8750*/  STG.E.U16 desc[UR36][R2.64], R5 ;  /* 0x0000000502007986 */ /* 0x0015e2000c101524 */
[----:B------:R-:W-:Y:S05]  /*8760*/  BRA `(.L_x_3144) ;  /* 0x0000000800ec7947 */ /* 0x000fea0003800000 */
.L_x_3140:
        /* <DEDUP_REMOVED lines=8> */
.L_x_3148:
[----:B---3--:R-:W-:-:S05]  /*87f0*/  F2FP.F16.F32.PACK_AB R4, RZ, R4 ;  /* 0x00000004ff04723e */ /* 0x008fca00000000ff */
[----:B------:R0:W-:Y:S01]  /*8800*/  STG.E.U16 desc[UR36][R2.64], R4 ;  /* 0x0000000402007986 */ /* 0x0001e2000c101524 */
[----:B------:R-:W-:Y:S05]  /*8810*/  BRA `(.L_x_3144) ;  /* 0x0000000800c07947 */ /* 0x000fea0003800000 */
.L_x_3147:
[----:B------:R-:W-:-:S09]  /*8820*/  UISETP.NE.AND UP0, UPT, UR4, 0x7, UPT ;  /* 0x000000070400788c */ /* 0x000fd2000bf05270 */
[----:B------:R-:W-:Y:S05]  /*8830*/  BRA.U !UP0, `(.L_x_3149) ;  /* 0x00000001082c7547 */ /* 0x000fea000b800000 */
[----:B------:R-:W-:-:S09]  /*8840*/  UISETP.NE.AND UP0, UPT, UR4, 0x8, UPT ;  /* 0x000000080400788c */ /* 0x000fd2000bf05270 */
[----:B------:R-:W-:Y:S05]  /*8850*/  BRA.U !UP0, `(.L_x_3150) ;  /* 0x0000000108147547 */ /* 0x000fea000b800000 */
[----:B------:R-:W-:-:S09]  /*8860*/  UISETP.NE.AND UP0, UPT, UR4, 0x9, UPT ;  /* 0x000000090400788c */ /* 0x000fd2000bf05270 */
[----:B------:R-:W-:Y:S05]  /*8870*/  BRA.U UP0, `(.L_x_3143) ;  /* 0x0000000500d07547 */ /* 0x000fea000b800000 */
[----:B------:R-:W-:-:S05]  /*8880*/  MOV R5, RZ ;  /* 0x000000ff00057202 */ /* 0x000fca0000000f00 */
[----:B---3--:R0:W-:Y:S01]  /*8890*/  STG.E.64 desc[UR36][R2.64], R4 ;  /* 0x0000000402007986 */ /* 0x0081e2000c101b24 */
[----:B------:R-:W-:Y:S05]  /*88a0*/  BRA `(.L_x_3144) ;  /* 0x00000008009c7947 */ /* 0x000fea0003800000 */
.L_x_3150:
[----:B---3--:R-:W-:-:S04]  /*88b0*/  F2FP.F16.F32.PACK_AB R5, RZ, R4 ;  /* 0x00000004ff05723e */ /* 0x008fc800000000ff */
[----:B------:R-:W-:-:S05]  /*88c0*/  PRMT R5, R5, 0x5410, RZ ;  /* 0x0000541005057816 */ /* 0x000fca00000000ff */
[----:B------:R0:W-:Y:S01]  /*88d0*/  STG.E desc[UR36][R2.64], R5 ;  /* 0x0000000502007986 */ /* 0x0001e2000c101924 */
[----:B------:R-:W-:Y:S05]  /*88e0*/  BRA `(.L_x_3144) ;  /* 0x00000008008c7947 */ /* 0x000fea0003800000 */
.L_x_3149:
[----:B---3--:R-:W-:-:S06]  /*88f0*/  FMUL.FTZ R4, R4, 1 ;  /* 0x3f80000004047820 */ /* 0x008fcc0000410000 */
[----:B------:R-:W0:Y:S02]  /*8900*/  F2F.F64.F32 R4, R4 ;  /* 0x0000000400047310 */ /* 0x000e240000201800 */
[----:B0-----:R0:W-:Y:S01]  /*8910*/  STG.E.64 desc[UR36][R2.64], R4 ;  /* 0x0000000402007986 */ /* 0x0011e2000c101b24 */
[----:B------:R-:W-:Y:S05]  /*8920*/  BRA `(.L_x_3144) ;  /* 0x00000008007c7947 */ /* 0x000fea0003800000 */
.L_x_3139:
        /* <DEDUP_REMOVED lines=13> */
.L_x_3154:
        /* <DEDUP_REMOVED lines=16> */
.L_x_3157:
[----:B------:R-:W-:-:S04]  /*8b00*/  SHF.R.U32.HI R4, RZ, 0x18, R4 ;  /* 0x00000018ff047819 */ /* 0x000fc80000011604 */
[----:B------:R-:W-:-:S04]  /*8b10*/  LOP3.LUT R4, R5, 0x80, R4, 0xf8, !PT ;  /* 0x0000008005047812 */ /* 0x000fc800078ef804 */
[----:B------:R-:W-:-:S07]  /*8b20*/  PRMT R0, R4, 0x7610, R0 ;  /* 0x0000761004007816 */ /* 0x000fce0000000000 */
.L_x_3156:
[----:B------:R-:W-:Y:S05]  /*8b30*/  BSYNC.RECONVERGENT B0 ;  /* 0x0000000000007941 */ /* 0x000fea0003800200 */
.L_x_3155:
[----:B------:R0:W-:Y:S01]  /*8b40*/  STG.E.U8 desc[UR36][R2.64], R0 ;  /* 0x0000000002007986 */ /* 0x0001e2000c101124 */
[----:B------:R-:W-:Y:S05]  /*8b50*/  BRA `(.L_x_3144) ;  /* 0x0000000400f07947 */ /* 0x000fea0003800000 */
.L_x_3153:
        /* <DEDUP_REMOVED lines=16> */
.L_x_3160:
[----:B------:R-:W-:-:S04]  /*8c60*/  SHF.R.U32.HI R4, RZ, 0x18, R4 ;  /* 0x00000018ff047819 */ /* 0x000fc80000011604 */
[----:B------:R-:W-:-:S04]  /*8c70*/  LOP3.LUT R5, R5, 0x80, R4, 0xf8, !PT ;  /* 0x0000008005057812 */ /* 0x000fc800078ef804 */
[----:B------:R-:W-:-:S07]  /*8c80*/  PRMT R0, R5, 0x7610, R0 ;  /* 0x0000761005007816 */ /* 0x000fce0000000000 */
.L_x_3159:
[----:B------:R-:W-:Y:S05]  /*8c90*/  BSYNC.RECONVERGENT B0 ;  /* 0x0000000000007941 */ /* 0x000fea0003800200 */
.L_x_3158:
[----:B------:R0:W-:Y:S01]  /*8ca0*/  STG.E.U8 desc[UR36][R2.64], R0 ;  /* 0x0000000002007986 */ /* 0x0001e2000c101124 */
[----:B------:R-:W-:Y:S05]  /*8cb0*/  BRA `(.L_x_3144) ;  /* 0x0000000400987947 */ /* 0x000fea0003800000 */
.L_x_3152:
        /* <DEDUP_REMOVED lines=21> */
.L_x_3162:
[----:B---3--:R-:W0:Y:S02]  /*8e10*/  F2I.U64.TRUNC R4, R4 ;  /* 0x0000000400047311 */ /* 0x008e24000020d800 */
[----:B0-----:R0:W-:Y:S01]  /*8e20*/  STG.E.64 desc[UR36][R2.64], R4 ;  /* 0x0000000402007986 */ /* 0x0011e2000c101b24 */
[----:B------:R-:W-:Y:S05]  /*8e30*/  BRA `(.L_x_3144) ;  /* 0x0000000400387947 */ /* 0x000fea0003800000 */
.L_x_3161:
[----:B---3--:R-:W0:Y:S02]  /*8e40*/  F2I.FTZ.U32.TRUNC.NTZ R5, R4 ;  /* 0x0000000400057305 */ /* 0x008e24000021f000 */
[----:B0-----:R0:W-:Y:S01]  /*8e50*/  STG.E desc[UR36][R2.64], R5 ;  /* 0x0000000502007986 */ /* 0x0011e2000c101924 */
[----:B------:R-:W-:Y:S05]  /*8e60*/  BRA `(.L_x_3144) ;  /* 0x00000004002c7947 */ /* 0x000fea0003800000 */
.L_x_3151:
        /* <DEDUP_REMOVED lines=10> */
.L_x_3164:
[----:B---3--:R-:W-:Y:S01]  /*8f10*/  FMUL.FTZ R4, R4, 1 ;  /* 0x3f80000004047820 */ /* 0x008fe20000410000 */
[----:B------:R-:W-:-:S05]  /*8f20*/  CS2R R6, SRZ ;  /* 0x0000000000067805 */ /* 0x000fca000001ff00 */
[----:B------:R-:W0:Y:S02]  /*8f30*/  F2F.F64.F32 R4, R4 ;  /* 0x0000000400047310 */ /* 0x000e240000201800 */
[----:B0-----:R0:W-:Y:S01]  /*8f40*/  STG.E.128 desc[UR36][R2.64], R4 ;  /* 0x0000000402007986 */ /* 0x0011e2000c101d24 */
[----:B------:R-:W-:Y:S05]  /*8f50*/  BRA `(.L_x_3144) ;  /* 0x0000000000f07947 */ /* 0x000fea0003800000 */
.L_x_3163:
[----:B------:R-:W-:-:S09]  /*8f60*/  UISETP.NE.AND UP0, UPT, UR4, 0xf, UPT ;  /* 0x0000000f0400788c */ /* 0x000fd2000bf05270 */
[----:B------:R-:W-:Y:S05]  /*8f70*/  BRA.U !UP0, `(.L_x_3165) ;  /* 0x0000000108e07547 */ /* 0x000fea000b800000 */
[----:B------:R-:W-:-:S09]  /*8f80*/  UISETP.NE.AND UP0, UPT, UR4, 0x17, UPT ;  /* 0x000000170400788c */ /* 0x000fd2000bf05270 */
[----:B------:R-:W-:Y:S05]  /*8f90*/  BRA.U !UP0, `(.L_x_3166) ;  /* 0x00000001088c7547 */ /* 0x000fea000b800000 */
[----:B------:R-:W-:-:S09]  /*8fa0*/  UISETP.NE.AND UP0, UPT, UR4, 0x18, UPT ;  /* 0x000000180400788c */ /* 0x000fd2000bf05270 */
[----:B------:R-:W-:Y:S05]  /*8fb0*/  BRA.U !UP0, `(.L_x_3167) ;  /* 0x0000000108447547 */ /* 0x000fea000b800000 */
.L_x_3143:
[----:B------:R-:W-:Y:S01]  /*8fc0*/  MOV R0, 0x130 ;  /* 0x0000013000007802 */ /* 0x000fe20000000f00 */
[----:B------:R-:W3:Y:S01]  /*8fd0*/  LDCU.64 UR4, c[0x4][0x120] ;  /* 0x01002400ff0477ac */ /* 0x000ee20008000a00 */
[----:B------:R-:W-:Y:S02]  /*8fe0*/  IMAD.MOV.U32 R8, RZ, RZ, 0x65 ;  /* 0x00000065ff087424 */ /* 0x000fe400078e00ff */
[----:B------:R0:W1:Y:S01]  /*8ff0*/  LDC.64 R2, c[0x4][R0] ;  /* 0x0100000000027b82 */ /* 0x0000620000000a00 */
[----:B------:R-:W2:Y:S01]  /*9000*/  LDCU.64 UR6, c[0x4][0x128] ;  /* 0x01002500ff0677ac */ /* 0x000ea20008000a00 */
[----:B------:R-:W-:Y:S02]  /*9010*/  IMAD.MOV.U32 R12, RZ, RZ, 0x1 ;  /* 0x00000001ff0c7424 */ /* 0x000fe400078e00ff */
[----:B------:R-:W-:Y:S01]  /*9020*/  IMAD.MOV.U32 R13, RZ, RZ, RZ ;  /* 0x000000ffff0d7224 */ /* 0x000fe200078e00ff */
[----:B------:R-:W4:Y:S01]  /*9030*/  LDCU.64 UR8, c[0x4][0x18] ;  /* 0x01000300ff0877ac */ /* 0x000f220008000a00 */
[----:B---3--:R-:W-:Y:S01]  /*9040*/  IMAD.U32 R4, RZ, RZ, UR4 ;  /* 0x00000004ff047e24 */ /* 0x008fe2000f8e00ff */
[----:B------:R-:W-:Y:S01]  /*9050*/  MOV R5, UR5 ;  /* 0x0000000500057c02 */ /* 0x000fe20008000f00 */
[----:B--2---:R-:W-:-:S02]  /*9060*/  IMAD.U32 R6, RZ, RZ, UR6 ;  /* 0x00000006ff067e24 */ /* 0x004fc4000f8e00ff */
[----:B------:R-:W-:Y:S02]  /*9070*/  IMAD.U32 R7, RZ, RZ, UR7 ;  /* 0x00000007ff077e24 */ /* 0x000fe4000f8e00ff */
[----:B----4-:R-:W-:Y:S01]  /*9080*/  IMAD.U32 R10, RZ, RZ, UR8 ;  /* 0x00000008ff0a7e24 */ /* 0x010fe2000f8e00ff */
[----:B0-----:R-:W-:-:S07]  /*9090*/  MOV R11, UR9 ;  /* 0x00000009000b7c02 */ /* 0x001fce0008000f00 */
[----:B------:R-:W-:-:S07]  /*90a0*/  LEPC R20, `(.L_x_3168) ;  /* 0x000000001014794e */ /* 0x000fce0000000000 */
[----:B-1----:R-:W-:Y:S05]  /*90b0*/  CALL.ABS.NOINC R2 ;  /* 0x0000000002007343 */ /* 0x002fea0003c00000 */
.L_x_3168:
[----:B------:R-:W-:Y:S05]  /*90c0*/  BRA `(.L_x_3144) ;  /* 0x0000000000947947 */ /* 0x000fea0003800000 */
.L_x_3167:
[----:B---3--:R-:W-:Y:S01]  /*90d0*/  LOP3.LUT R6, R4, 0x7fffffff, RZ, 0xc0, !PT ;  /* 0x7fffffff04067812 */ /* 0x008fe200078ec0ff */
        /* <DEDUP_REMOVED lines=11> */
.L_x_3170:
[----:B------:R-:W-:Y:S05]  /*9190*/  BSYNC.RECONVERGENT B0 ;  /* 0x0000000000007941 */ /* 0x000fea0003800200 */
.L_x_3169:
[----:B------:R-:W-:-:S05]  /*91a0*/  LOP3.LUT R5, R0, 0x80, R7, 0xf8, !PT ;  /* 0x0000008000057812 */ /* 0x000fca00078ef807 */
[----:B------:R0:W-:Y:S01]  /*91b0*/  STG.E.U8 desc[UR36][R2.64], R5 ;  /* 0x0000000502007986 */ /* 0x0001e2000c101124 */
[----:B------:R-:W-:Y:S05]  /*91c0*/  BRA `(.L_x_3144) ;  /* 0x0000000000547947 */ /* 0x000fea0003800000 */
.L_x_3166:
        /* <DEDUP_REMOVED lines=11> */
.L_x_3172:
[----:B------:R-:W-:Y:S01]  /*9280*/  IMAD.MOV.U32 R0, RZ, RZ, 0x7f ;  /* 0x0000007fff007424 */ /* 0x000fe200078e00ff */
[----:B------:R-:W-:-:S04]  /*9290*/  ISETP.GT.U32.AND P0, PT, R6, 0x7f800000, PT ;  /* 0x7f8000000600780c */ /* 0x000fc80003f04070 */
[----:B------:R-:W-:-:S09]  /*92a0*/  SEL R0, R0, 0x7c, P0 ;  /* 0x0000007c00007807 */ /* 0x000fd20000000000 */
.L_x_3173:
[----:B------:R-:W-:Y:S05]  /*92b0*/  BSYNC.RECONVERGENT B0 ;  /* 0x0000000000007941 */ /* 0x000fea0003800200 */
.L_x_3171:
[----:B------:R-:W-:-:S04]  /*92c0*/  SHF.R.U32.HI R5, RZ, 0x18, R4 ;  /* 0x00000018ff057819 */ /* 0x000fc80000011604 */
[----:B------:R-:W-:-:S05]  /*92d0*/  LOP3.LUT R5, R0, 0x80, R5, 0xf8, !PT ;  /* 0x0000008000057812 */ /* 0x000fca00078ef805 */
[----:B------:R0:W-:Y:S01]  /*92e0*/  STG.E.U8 desc[UR36][R2.64], R5 ;  /* 0x0000000502007986 */ /* 0x0001e2000c101124 */
[----:B------:R-:W-:Y:S05]  /*92f0*/  BRA `(.L_x_3144) ;  /* 0x0000000000087947 */ /* 0x000fea0003800000 */
.L_x_3165:
[----:B---3--:R-:W-:-:S05]  /*9300*/  F2FP.BF16.F32.PACK_AB R4, RZ, R4 ;  /* 0x00000004ff04723e */ /* 0x008fca00000010ff */
[----:B------:R0:W-:Y:S02]  /*9310*/  STG.E.U16 desc[UR36][R2.64], R4 ;  /* 0x0000000402007986 */ /* 0x0001e4000c101524 */
.L_x_3144:
[----:B------:R-:W-:-:S07]  /*9320*/  VIADD R17, R17, 0x80 ;  /* 0x0000008011117836 */ /* 0x000fce0000000000 */
.L_x_3104:
[----:B------:R-:W-:Y:S05]  /*9330*/  BSYNC.RECONVERGENT B6 ;  /* 0x0000000000067941 */ /* 0x000fea0003800200 */
.L_x_3103:
        /* <DEDUP_REMOVED lines=306> */
.L_x_3174:
        /* <DEDUP_REMOVED lines=20> */
.L_x_3178:
[----:B------:R-:W2:Y:S02]  /*a7a0*/  LDG.E.U8 R2, desc[UR36][R2.64] ;  /* 0x0000002402027981 */ /* 0x000ea4000c1e1100 */
[----:B--2---:R-:W-:-:S04]  /*a7b0*/  I2FP.F32.U32 R0, R2 ;  /* 0x0000000200007245 */ /* 0x004fc80000201000 */
[----:B------:R-:W-:Y:S01]  /*a7c0*/  F2FP.F16.F32.PACK_AB R0, RZ, R0 ;  /* 0x00000000ff00723e */ /* 0x000fe200000000ff */
[----:B------:R-:W-:Y:S06]  /*a7d0*/  BRA `(.L_x_3180) ;  /* 0x0000000c007c7947 */ /* 0x000fec0003800000 */
.L_x_3177:
        /* <DEDUP_REMOVED lines=10> */
.L_x_3182:
[----:B------:R-:W2:Y:S02]  /*a880*/  LDG.E R2, desc[UR36][R2.64] ;  /* 0x0000002402027981 */ /* 0x000ea4000c1e1900 */
[----:B--2---:R-:W-:-:S04]  /*a890*/  I2FP.F32.S32 R0, R2 ;  /* 0x0000000200007245 */ /* 0x004fc80000201400 */
[----:B------:R-:W-:Y:S01]  /*a8a0*/  F2FP.F16.F32.PACK_AB R0, RZ, R0 ;  /* 0x00000000ff00723e */ /* 0x000fe200000000ff */
[----:B------:R-:W-:Y:S06]  /*a8b0*/  BRA `(.L_x_3180) ;  /* 0x0000000c00447947 */ /* 0x000fec0003800000 */
.L_x_3181:
[----:B------:R-:W2:Y:S02]  /*a8c0*/  LDG.E.U16 R2, desc[UR36][R2.64] ;  /* 0x0000002402027981 */ /* 0x000ea4000c1e1500 */
[----:B--2---:R-:W0:Y:S02]  /*a8d0*/  I2F.S16 R0, R2 ;  /* 0x0000000200007306 */ /* 0x004e240000101400 */
[----:B0-----:R-:W-:Y:S01]  /*a8e0*/  F2FP.F16.F32.PACK_AB R0, RZ, R0 ;  /* 0x00000000ff00723e */ /* 0x001fe200000000ff */
[----:B------:R-:W-:Y:S06]  /*a8f0*/  BRA `(.L_x_3180) ;  /* 0x0000000c00347947 */ /* 0x000fec0003800000 */
.L_x_3176:
        /* <DEDUP_REMOVED lines=9> */
.L_x_3184:
[----:B------:R0:W5:Y:S01]  /*a990*/  LDG.E.U16 R0, desc[UR36][R2.64] ;  /* 0x0000002402007981 */ /* 0x000162000c1e1500 */
[----:B------:R-:W-:Y:S05]  /*a9a0*/  BRA `(.L_x_3180) ;  /* 0x0000000c00087947 */ /* 0x000fea0003800000 */
.L_x_3183:
        /* <DEDUP_REMOVED lines=9> */
.L_x_3186:
[----:B------:R1:W5:Y:S01]  /*aa40*/  LDG.E.U16 R0, desc[UR36][R2.64] ;  /* 0x0000002402007981 */ /* 0x000362000c1e1500 */
[----:B------:R-:W-:Y:S05]  /*aa50*/  BRA `(.L_x_3180) ;  /* 0x0000000800dc7947 */ /* 0x000fea0003800000 */
.L_x_3185:
        /* <DEDUP_REMOVED lines=8> */
.L_x_3175:
        /* <DEDUP_REMOVED lines=13> */
.L_x_3189:
        /* <DEDUP_REMOVED lines=8> */
.L_x_3188:
        /* <DEDUP_REMOVED lines=27> */
.L_x_3191:
        /* <DEDUP_REMOVED lines=13> */
.L_x_3190:
[----:B------:R-:W2:Y:S02]  /*aeb0*/  LDG.E.U16 R0, desc[UR36][R2.64] ;  /* 0x0000002402007981 */ /* 0x000ea4000c1e1500 */
[----:B--2---:R-:W-:-:S05]  /*aec0*/  IMAD.U32 R0, R0, 0x10000, RZ ;  /* 0x0001000000007824 */ /* 0x004fca00078e00ff */
[----:B------:R-:W-:Y:S01]  /*aed0*/  F2FP.F16.F32.PACK_AB R0, RZ, R0 ;  /* 0x00000000ff00723e */ /* 0x000fe200000000ff */
[----:B------:R-:W-:Y:S06]  /*aee0*/  BRA `(.L_x_3180) ;  /* 0x0000000400b87947 */ /* 0x000fec0003800000 */
.L_x_3187:
        /* <DEDUP_REMOVED lines=12> */
.L_x_3194:
        /* <DEDUP_REMOVED lines=21> */
.L_x_3198:
[----:B------:R-:W-:Y:S05]  /*b100*/  BSYNC.RECONVERGENT B1 ;  /* 0x0000000000017941 */ /* 0x000fea0003800200 */
.L_x_3197:
[----:B------:R-:W-:Y:S01]  /*b110*/  IMAD.SHL.U32 R0, R0, 0x100000, RZ ;  /* 0x0010000000007824 */ /* 0x000fe200078e00ff */
[----:B------:R-:W-:-:S04]  /*b120*/  LEA R2, R2, 0x3b800000, 0x17 ;  /* 0x3b80000002027811 */ /* 0x000fc800078eb8ff */
[----:B------:R-:W-:-:S07]  /*b130*/  LOP3.LUT R0, R2, R0, R7, 0xfe, !PT ;  /* 0x0000000002007212 */ /* 0x000fce00078efe07 */
.L_x_3196:
[----:B------:R-:W-:Y:S05]  /*b140*/  BSYNC.RECONVERGENT B0 ;  /* 0x0000000000007941 */ /* 0x000fea0003800200 */
.L_x_3195:
[----:B------:R-:W-:Y:S01]  /*b150*/  F2FP.F16.F32.PACK_AB R0, RZ, R0 ;  /* 0x00000000ff00723e */ /* 0x000fe200000000ff */
[----:B------:R-:W-:Y:S06]  /*b160*/  BRA `(.L_x_3180) ;  /* 0x0000000400187947 */ /* 0x000fec0003800000 */
.L_x_3193:
        /* <DEDUP_REMOVED lines=21> */
.L_x_3202:
[----:B------:R-:W-:Y:S05]  /*b2c0*/  BSYNC.RECONVERGENT B1 ;  /* 0x0000000000017941 */ /* 0x000fea0003800200 */
.L_x_3201:
[----:B------:R-:W-:Y:S02]  /*b2d0*/  SHF.L.U32 R0, R0, 0x15, RZ ;  /* 0x0000001500007819 */ /* 0x000fe400000006ff */
[----:B------:R-:W-:-:S04]  /*b2e0*/  LEA R2, R2, 0x37800000, 0x17 ;  /* 0x3780000002027811 */ /* 0x000fc800078eb8ff */
[----:B------:R-:W-:-:S07]  /*b2f0*/  LOP3.LUT R0, R2, R0, R7, 0xfe, !PT ;  /* 0x0000000002007212 */ /* 0x000fce00078efe07 */
.L_x_3200:
[----:B------:R-:W-:Y:S05]  /*b300*/  BSYNC.RECONVERGENT B0 ;  /* 0x0000000000007941 */ /* 0x000fea0003800200 */
.L_x_3199:
[----:B------:R-:W-:Y:S01]  /*b310*/  F2FP.F16.F32.PACK_AB R0, RZ, R0 ;  /* 0x00000000ff00723e */ /* 0x000fe200000000ff */
[----:B------:R-:W-:Y:S06]  /*b320*/  BRA `(.L_x_3180) ;  /* 0x0000000000a87947 */ /* 0x000fec0003800000 */
.L_x_3192:
        /* <DEDUP_REMOVED lines=14> */
.L_x_3206:
[----:B------:R-:W-:Y:S05]  /*b410*/  BSYNC.RECONVERGENT B0 ;  /* 0x0000000000007941 */ /* 0x000fea0003800200 */
.L_x_3205:
[----:B------:R-:W-:Y:S01]  /*b420*/  F2FP.F16.F32.PACK_AB R0, RZ, R0 ;  /* 0x00000000ff00723e */ /* 0x000fe200000000ff */
[----:B------:R-:W-:Y:S06]  /*b430*/  BRA `(.L_x_3180) ;  /* 0x0000000000647947 */ /* 0x000fec0003800000 */
.L_x_3179:
[----:B------:R-:W-:Y:S01]  /*b440*/  MOV R0, 0x130 ;  /* 0x0000013000007802 */ /* 0x000fe20000000f00 */
[----:B------:R-:W0:Y:S01]  /*b450*/  LDCU.64 UR4, c[0x4][0x120] ;  /* 0x01002400ff0477ac */ /* 0x000e220008000a00 */
[----:B------:R-:W-:Y:S02]  /*b460*/  HFMA2 R13, -RZ, RZ, 0, 0 ;  /* 0x00000000ff0d7431 */ /* 0x000fe400000001ff */
[----:B------:R-:W-:Y:S01]  /*b470*/  IMAD.MOV.U32 R8, RZ, RZ, 0x4e ;  /* 0x0000004eff087424 */ /* 0x000fe200078e00ff */
[----:B------:R1:W2:Y:S01]  /*b480*/  LDC.64 R2, c[0x4][R0] ;  /* 0x0100000000027b82 */ /* 0x0002a20000000a00 */
[----:B------:R-:W3:Y:S01]  /*b490*/  LDCU.64 UR6, c[0x4][0x128] ;  /* 0x01002500ff0677ac */ /* 0x000ee20008000a00 */
[----:B------:R-:W-:Y:S01]  /*b4a0*/  IMAD.MOV.U32 R12, RZ, RZ, 0x1 ;  /* 0x00000001ff0c7424 */ /* 0x000fe200078e00ff */
[----:B------:R-:W4:Y:S01]  /*b4b0*/  LDCU.64 UR8, c[0x4][0x30] ;  /* 0x01000600ff0877ac */ /* 0x000f220008000a00 */
[----:B0-----:R-:W-:Y:S02]  /*b4c0*/  IMAD.U32 R4, RZ, RZ, UR4 ;  /* 0x00000004ff047e24 */ /* 0x001fe4000f8e00ff */
[----:B------:R-:W-:Y:S01]  /*b4d0*/  IMAD.U32 R5, RZ, RZ, UR5 ;  /* 0x00000005ff057e24 */ /* 0x000fe2000f8e00ff */
[----:B---3--:R-:W-:Y:S01]  /*b4e0*/  MOV R6, UR6 ;  /* 0x0000000600067c02 */ /* 0x008fe20008000f00 */
[----:B------:R-:W-:-:S02]  /*b4f0*/  IMAD.U32 R7, RZ, RZ, UR7 ;  /* 0x00000007ff077e24 */ /* 0x000fc4000f8e00ff */
[----:B----4-:R-:W-:Y:S01]  /*b500*/  IMAD.U32 R10, RZ, RZ, UR8 ;  /* 0x00000008ff0a7e24 */ /* 0x010fe2000f8e00ff */
[----:B-1----:R-:W-:-:S07]  /*b510*/  MOV R11, UR9 ;  /* 0x00000009000b7c02 */ /* 0x002fce0008000f00 */
[----:B------:R-:W-:-:S07]  /*b520*/  LEPC R20, `(.L_x_3207) ;  /* 0x000000001014794e */ /* 0x000fce0000000000 */
[----:B--2---:R-:W-:Y:S05]  /*b530*/  CALL.ABS.NOINC R2 ;  /* 0x0000000002007343 */ /* 0x004fea0003c00000 */
.L_x_3207:
[----:B------:R-:W-:Y:S01]  /*b540*/  PRMT R0, RZ, 0x7610, R0 ;  /* 0x00007610ff007816 */ /* 0x000fe20000000000 */
[----:B------:R-:W-:Y:S06]  /*b550*/  BRA `(.L_x_3180) ;  /* 0x00000000001c7947 */ /* 0x000fec0003800000 */
.L_x_3204:
[----:B------:R-:W2:Y:S02]  /*b560*/  LDG.E.64 R2, desc[UR36][R2.64] ;  /* 0x0000002402027981 */ /* 0x000ea4000c1e1b00 */
[----:B--2---:R-:W0:Y:S02]  /*b570*/  I2F.U64 R0, R2 ;  /* 0x0000000200007312 */ /* 0x004e240000301000 */
[----:B0-----:R-:W-:Y:S01]  /*b580*/  F2FP.F16.F32.PACK_AB R0, RZ, R0 ;  /* 0x00000000ff00723e */ /* 0x001fe200000000ff */
[----:B------:R-:W-:Y:S06]  /*b590*/  BRA `(.L_x_3180) ;  /* 0x00000000000c7947 */ /* 0x000fec0003800000 */
.L_x_3203:
[----:B------:R-:W2:Y:S02]  /*b5a0*/  LDG.E R2, desc[UR36][R2.64] ;  /* 0x0000002402027981 */ /* 0x000ea4000c1e1900 */
[----:B--2---:R-:W-:-:S04]  /*b5b0*/  I2FP.F32.U32 R0, R2 ;  /* 0x0000000200007245 */ /* 0x004fc80000201000 */
[----:B------:R-:W-:-:S07]  /*b5c0*/  F2FP.F16.F32.PACK_AB R0, RZ, R0 ;  /* 0x00000000ff00723e */ /* 0x000fce00000000ff */
.L_x_3180:
[----:B------:R-:W2:Y:S01]  /*b5d0*/  LDCU UR4, c[0x0][0x590] ;  /* 0x0000b200ff0477ac */ /* 0x000ea20008000800 */
[----:B-----5:R-:W-:-:S05]  /*b5e0*/  HADD2.F32 R0, -RZ, R0.H0_H0 ;  /* 0x20000000ff007230 */ /* 0x020fca0000004100 */
[----:B--2---:R-:W-:Y:S01]  /*b5f0*/  FADD.FTZ R0, R0, UR4 ;  /* 0x0000000400007e21 */ /* 0x004fe20008010000 */
[----:B------:R-:W-:-:S03]  /*b600*/  UPRMT UR4, UR41, 0x9910, URZ ;  /* 0x0000991029047896 */ /* 0x000fc600080000ff */
[----:B01----:R0:W1:Y:S01]  /*b610*/  MUFU.RSQ R2, R0 ;  /* 0x0000000000027308 */ /* 0x0030620000001400 */
        /* <DEDUP_REMOVED lines=13> */
.L_x_3211:
[----:B-1----:R-:W0:Y:S02]  /*b6f0*/  F2I.S64.TRUNC R2, R2 ;  /* 0x0000000200027311 */ /* 0x002e24000020d900 */
[----:B0-----:R-:W-:-:S05]  /*b700*/  IMAD.MOV.U32 R5, RZ, RZ, R2 ;  /* 0x000000ffff057224 */ /* 0x001fca00078e0002 */
[----:B------:R-:W-:Y:S01]  /*b710*/  STG.E.U8 desc[UR36][R16.64], R5 ;  /* 0x0000000510007986 */ /* 0x000fe2000c101124 */
[----:B------:R-:W-:Y:S05]  /*b720*/  EXIT ;  /* 0x000000000000794d */ /* 0x000fea0003800000 */
.L_x_3210:
        /* <DEDUP_REMOVED lines=9> */
.L_x_3214:
[----:B-1----:R-:W0:Y:S02]  /*b7c0*/  F2I.FTZ.TRUNC.NTZ R3, R2 ;  /* 0x0000000200037305 */ /* 0x002e24000021f100 */
[----:B0-----:R-:W-:Y:S01]  /*b7d0*/  STG.E desc[UR36][R16.64], R3 ;  /* 0x0000000310007986 */ /* 0x001fe2000c101924 */
[----:B------:R-:W-:Y:S05]  /*b7e0*/  EXIT ;  /* 0x000000000000794d */ /* 0x000fea0003800000 */
.L_x_3213:
[----:B-1----:R-:W0:Y:S02]  /*b7f0*/  F2I.FTZ.TRUNC.NTZ R3, R2 ;  /* 0x0000000200037305 */ /* 0x002e24000021f100 */
[----:B0-----:R-:W-:Y:S01]  /*b800*/  STG.E.U16 desc[UR36][R16.64], R3 ;  /* 0x0000000310007986 */ /* 0x001fe2000c101524 */
[----:B------:R-:W-:Y:S05]  /*b810*/  EXIT ;  /* 0x000000000000794d */ /* 0x000fea0003800000 */
.L_x_3209:
        /* <DEDUP_REMOVED lines=8> */
.L_x_3216:
[----:B-1----:R-:W-:-:S05]  /*b8a0*/  F2FP.F16.F32.PACK_AB R2, RZ, R2 ;  /* 0x00000002ff02723e */ /* 0x002fca00000000ff */
[----:B------:R-:W-:Y:S01]  /*b8b0*/  STG.E.U16 desc[UR36][R16.64], R2 ;  /* 0x0000000210007986 */ /* 0x000fe2000c101524 */
[----:B------:R-:W-:Y:S05]  /*b8c0*/  EXIT ;  /* 0x000000000000794d */ /* 0x000fea0003800000 */
.L_x_3215:
        /* <DEDUP_REMOVED lines=9> */
.L_x_3218:
[----:B-1----:R-:W-:-:S04]  /*b960*/  F2FP.F16.F32.PACK_AB R3, RZ, R2 ;  /* 0x00000002ff03723e */ /* 0x002fc800000000ff */
[----:B------:R-:W-:-:S05]  /*b970*/  PRMT R3, R3, 0x5410, RZ ;  /* 0x0000541003037816 */ /* 0x000fca00000000ff */
[----:B------:R-:W-:Y:S01]  /*b980*/  STG.E desc[UR36][R16.64], R3 ;  /* 0x0000000310007986 */ /* 0x000fe2000c101924 */
[----:B------:R-:W-:Y:S05]  /*b990*/  EXIT ;  /* 0x000000000000794d */ /* 0x000fea0003800000 */
.L_x_3217:
[----:B-1----:R-:W-:-:S06]  /*b9a0*/  FMUL.FTZ R2, R2, 1 ;  /* 0x3f80000002027820 */ /* 0x002fcc0000410000 */
[----:B------:R-:W0:Y:S02]  /*b9b0*/  F2F.F64.F32 R2, R2 ;  /* 0x0000000200027310 */ /* 0x000e240000201800 */
[----:B0-----:R-:W-:Y:S01]  /*b9c0*/  STG.E.64 desc[UR36][R16.64], R2 ;  /* 0x0000000210007986 */ /* 0x001fe2000c101b24 */
[----:B------:R-:W-:Y:S05]  /*b9d0*/  EXIT ;  /* 0x000000000000794d */ /* 0x000fea0003800000 */
.L_x_3208:
        /* <DEDUP_REMOVED lines=13> */
.L_x_3222:
        /* <DEDUP_REMOVED lines=16> */
.L_x_3225:
[----:B------:R-:W-:-:S04]  /*bbb0*/  SHF.R.U32.HI R2, RZ, 0x18, R2 ;  /* 0x00000018ff027819 */ /* 0x000fc80000011602 */
[----:B------:R-:W-:-:S04]  /*bbc0*/  LOP3.LUT R2, R3, 0x80, R2, 0xf8, !PT ;  /* 0x0000008003027812 */ /* 0x000fc800078ef802 */
[----:B------:R-:W-:-:S07]  /*bbd0*/  PRMT R8, R2, 0x7610, R8 ;  /* 0x0000761002087816 */ /* 0x000fce0000000008 */
.L_x_3224:
[----:B------:R-:W-:Y:S05]  /*bbe0*/  BSYNC.RECONVERGENT B0 ;  /* 0x0000000000007941 */ /* 0x000fea0003800200 */
.L_x_3223:
[----:B------:R-:W-:Y:S01]  /*bbf0*/  STG.E.U8 desc[UR36][R16.64], R8 ;  /* 0x0000000810007986 */ /* 0x000fe2000c101124 */
[----:B------:R-:W-:Y:S05]  /*bc00*/  EXIT ;  /* 0x000000000000794d */ /* 0x000fea0003800000 */
.L_x_3221:
        /* <DEDUP_REMOVED lines=16> */
.L_x_3228:
[----:B------:R-:W-:-:S04]  /*bd10*/  SHF.R.U32.HI R2, RZ, 0x18, R2 ;  /* 0x00000018ff027819 */ /* 0x000fc80000011602 */
[----:B------:R-:W-:-:S04]  /*bd20*/  LOP3.LUT R3, R3, 0x80, R2, 0xf8, !PT ;  /* 0x0000008003037812 */ /* 0x000fc800078ef802 */
[----:B------:R-:W-:-:S07]  /*bd30*/  PRMT R8, R3, 0x7610, R8 ;  /* 0x0000761003087816 */ /* 0x000fce0000000008 */
.L_x_3227:
[----:B------:R-:W-:Y:S05]  /*bd40*/  BSYNC.RECONVERGENT B0 ;  /* 0x0000000000007941 */ /* 0x000fea0003800200 */
.L_x_3226:
[----:B------:R-:W-:Y:S01]  /*bd50*/  STG.E.U8 desc[UR36][R16.64], R8 ;  /* 0x0000000810007986 */ /* 0x000fe2000c101124 */
[----:B------:R-:W-:Y:S05]  /*bd60*/  EXIT ;  /* 0x000000000000794d */ /* 0x000fea0003800000 */
.L_x_3220:
        /* <DEDUP_REMOVED lines=21> */
.L_x_3230:
[----:B-1----:R-:W0:Y:S02]  /*bec0*/  F2I.U64.TRUNC R2, R2 ;  /* 0x0000000200027311 */ /* 0x002e24000020d800 */
[----:B0-----:R-:W-:Y:S01]  /*bed0*/  STG.E.64 desc[UR36][R16.64], R2 ;  /* 0x0000000210007986 */ /* 0x001fe2000c101b24 */
[----:B------:R-:W-:Y:S05]  /*bee0*/  EXIT ;  /* 0x000000000000794d */ /* 0x000fea0003800000 */
.L_x_3229:
[----:B-1----:R-:W0:Y:S02]  /*bef0*/  F2I.FTZ.U32.TRUNC.NTZ R3, R2 ;  /* 0x0000000200037305 */ /* 0x002e24000021f000 */
[----:B0-----:R-:W-:Y:S01]  /*bf00*/  STG.E desc[UR36][R16.64], R3 ;  /* 0x0000000310007986 */ /* 0x001fe2000c101924 */
[----:B------:R-:W-:Y:S05]  /*bf10*/  EXIT ;  /* 0x000000000000794d */ /* 0x000fea0003800000 */
.L_x_3219:
        /* <DEDUP_REMOVED lines=10> */
.L_x_3232:
[----:B-1----:R-:W-:Y:S01]  /*bfc0*/  FMUL.FTZ R4, R2, 1 ;  /* 0x3f80000002047820 */ /* 0x002fe20000410000 */
[----:B------:R-:W-:-:S05]  /*bfd0*/  CS2R R6, SRZ ;  /* 0x0000000000067805 */ /* 0x000fca000001ff00 */
[----:B------:R-:W0:Y:S02]  /*bfe0*/  F2F.F64.F32 R4, R4 ;  /* 0x0000000400047310 */ /* 0x000e240000201800 */
[----:B0-----:R-:W-:Y:S01]  /*bff0*/  STG.E.128 desc[UR36][R16.64], R4 ;  /* 0x0000000410007986 */ /* 0x001fe2000c101d24 */
[----:B------:R-:W-:Y:S05]  /*c000*/  EXIT ;  /* 0x000000000000794d */ /* 0x000fea0003800000 */
.L_x_3231:
[----:B------:R-:W-:-:S09]  /*c010*/  UISETP.NE.AND UP0, UPT, UR4, 0xf, UPT ;  /* 0x0000000f0400788c */ /* 0x000fd2000bf05270 */
[----:B------:R-:W-:Y:S05]  /*c020*/  BRA.U !UP0, `(.L_x_3233) ;  /* 0x0000000108e07547 */ /* 0x000fea000b800000 */
[----:B------:R-:W-:-:S09]  /*c030*/  UISETP.NE.AND UP0, UPT, UR4, 0x17, UPT ;  /* 0x000000170400788c */ /* 0x000fd2000bf05270 */
[----:B------:R-:W-:Y:S05]  /*c040*/  BRA.U !UP0, `(.L_x_3234) ;  /* 0x00000001088c7547 */ /* 0x000fea000b800000 */
[----:B------:R-:W-:-:S09]  /*c050*/  UISETP.NE.AND UP0, UPT, UR4, 0x18, UPT ;  /* 0x000000180400788c */ /* 0x000fd2000bf05270 */
[----:B------:R-:W-:Y:S05]  /*c060*/  BRA.U !UP0, `(.L_x_3235) ;  /* 0x0000000108447547 */ /* 0x000fea000b800000 */
.L_x_3212:
        /* <DEDUP_REMOVED lines=16> */
.L_x_3236:
[----:B------:R-:W-:Y:S05]  /*c170*/  EXIT ;  /* 0x000000000000794d */ /* 0x000fea0003800000 */
.L_x_3235:
        /* <DEDUP_REMOVED lines=12> */
.L_x_3238:
[----:B------:R-:W-:Y:S05]  /*c240*/  BSYNC.RECONVERGENT B0 ;  /* 0x0000000000007941 */ /* 0x000fea0003800200 */
.L_x_3237:
[----:B------:R-:W-:-:S05]  /*c250*/  LOP3.LUT R3, R0, 0x80, R5, 0xf8, !PT ;  /* 0x0000008000037812 */ /* 0x000fca00078ef805 */
[----:B------:R-:W-:Y:S01]  /*c260*/  STG.E.U8 desc[UR36][R16.64], R3 ;  /* 0x0000000310007986 */ /* 0x000fe2000c101124 */
[----:B------:R-:W-:Y:S05]  /*c270*/  EXIT ;  /* 0x000000000000794d */ /* 0x000fea0003800000 */
.L_x_3234:
        /* <DEDUP_REMOVED lines=11> */
.L_x_3240:
[----:B------:R-:W-:Y:S01]  /*c330*/  IMAD.MOV.U32 R0, RZ, RZ, 0x7f ;  /* 0x0000007fff007424 */ /* 0x000fe200078e00ff */
[----:B------:R-:W-:-:S04]  /*c340*/  ISETP.GT.U32.AND P0, PT, R4, 0x7f800000, PT ;  /* 0x7f8000000400780c */ /* 0x000fc80003f04070 */
[----:B------:R-:W-:-:S09]  /*c350*/  SEL R0, R0, 0x7c, P0 ;  /* 0x0000007c00007807 */ /* 0x000fd20000000000 */
.L_x_3241:
[----:B------:R-:W-:Y:S05]  /*c360*/  BSYNC.RECONVERGENT B0 ;  /* 0x0000000000007941 */ /* 0x000fea0003800200 */
.L_x_3239:
[----:B------:R-:W-:-:S04]  /*c370*/  SHF.R.U32.HI R3, RZ, 0x18, R2 ;  /* 0x00000018ff037819 */ /* 0x000fc80000011602 */
[----:B------:R-:W-:-:S05]  /*c380*/  LOP3.LUT R3, R0, 0x80, R3, 0xf8, !PT ;  /* 0x0000008000037812 */ /* 0x000fca00078ef803 */
[----:B------:R-:W-:Y:S01]  /*c390*/  STG.E.U8 desc[UR36][R16.64], R3 ;  /* 0x0000000310007986 */ /* 0x000fe2000c101124 */
[----:B------:R-:W-:Y:S05]  /*c3a0*/  EXIT ;  /* 0x000000000000794d */ /* 0x000fea0003800000 */
.L_x_3233:
[----:B-1----:R-:W-:-:S05]  /*c3b0*/  F2FP.BF16.F32.PACK_AB R2, RZ, R2 ;  /* 0x00000002ff02723e */ /* 0x002fca00000010ff */
[----:B------:R-:W-:Y:S01]  /*c3c0*/  STG.E.U16 desc[UR36][R16.64], R2 ;  /* 0x0000000210007986 */ /* 0x000fe2000c101524 */
[----:B------:R-:W-:Y:S05]  /*c3d0*/  EXIT ;  /* 0x000000000000794d */ /* 0x000fea0003800000 */
.L_x_3242:
        /* <DEDUP_REMOVED lines=10> */
.L_x_27387:


//--------------------- .text._ZN2at6native27unrolled_elementwise_kernelIZZZNS0_49_GLOBAL__N__b919a28f_16_Normalization_cu_5c38458722batch_norm_calc_invstdERKNS_6TensorES5_dENKUlvE_clEvENKUlvE1_clEvEUlN3c104HalfEE_St5arrayIPcLm2EELi4E23TrivialOffsetCalculatorILi1EjESF_NS0_6memory12LoadWithCastILi1EEENSG_13StoreWithCastILi1EEEEEviT_T0_T2_T3_T4_T5_ --------------------------
	.section	.text._ZN2at6native27unrolled_elementwise_kernelIZZZNS0_49_GLOBAL__N__b919a28f_16_Normalization_cu_5c38458722batch_norm_calc_invstdERKNS_6TensorES5_dENKUlvE_clEvENKUlvE1_clEvEUlN3c104HalfEE_St5arrayIPcLm2EELi4E23TrivialOffsetCalculatorILi1EjESF_NS0_6memory12LoadWithCastILi1EEENSG_13StoreWithCastILi1EEEEEviT_T0_T2_T3_T4_T5_,"ax",@progbits
	.align	128
        .global         _ZN2at6native27unrolled_elementwise_kernelIZZZNS0_49_GLOBAL__N__b919a28f_16_Normalization_cu_5c38458722batch_norm_calc_invstdERKNS_6TensorES5_dENKUlvE_clEvENKUlvE1_clEvEUlN3c104HalfEE_St5arrayIPcLm2EELi4E23TrivialOffsetCalculatorILi1EjESF_NS0_6memory12LoadWithCastILi1EEENSG_13StoreWithCastILi1EEEEEviT_T0_T2_T3_T4_T5_
        .type           _ZN2at6native27unrolled_elementwise_kernelIZZZNS0_49_GLOBAL__N__b919a28f_16_Normalization_cu_5c38458722batch_norm_calc_invstdERKNS_6TensorES5_dENKUlvE_clEvENKUlvE1_clEvEUlN3c104HalfEE_St5arrayIPcLm2EELi4E23TrivialOffsetCalculatorILi1EjESF_NS0_6memory12LoadWithCastILi1EEENSG_13StoreWithCastILi1EEEEEviT_T0_T2_T3_T4_T5_,@function
        .size           _ZN2at6native27unrolled_elementwise_kernelIZZZNS0_49_GLOBAL__N__b919a28f_16_Normalization_cu_5c38458722batch_norm_calc_invstdERKNS_6TensorES5_dENKUlvE_clEvENKUlvE1_clEvEUlN3c104HalfEE_St5arrayIPcLm2EELi4E23TrivialOffsetCalculatorILi1EjESF_NS0_6memory12LoadWithCastILi1EEENSG_13StoreWithCastILi1EEEEEviT_T0_T2_T3_T4_T5_,(.L_x_27388 - _ZN2at6native27unrolled_elementwise_kernelIZZZNS0_49_GLOBAL__N__b919a28f_16_Normalization_cu_5c38458722batch_norm_calc_invstdERKNS_6TensorES5_dENKUlvE_clEvENKUlvE1_clEvEUlN3c104HalfEE_St5arrayIPcLm2EELi4E23TrivialOffsetCalculatorILi1EjESF_NS0_6memory12LoadWithCastILi1EEENSG_13StoreWithCastILi1EEEEEviT_T0_T2_T3_T4_T5_)
        .other          _ZN2at6native27unrolled_elementwise_kernelIZZZNS0_49_GLOBAL__N__b919a28f_16_Normalization_cu_5c38458722batch_norm_calc_invstdERKNS_6TensorES5_dENKUlvE_clEvENKUlvE1_clEvEUlN3c104HalfEE_St5arrayIPcLm2EELi4E23TrivialOffsetCalculatorILi1EjESF_NS0_6memory12LoadWithCastILi1EEENSG_13StoreWithCastILi1EEEEEviT_T0_T2_T3_T4_T5_,@"STO_CUDA_ENTRY STV_DEFAULT"
_ZN2at6native27unrolled_elementwise_kernelIZZZNS0_49_GLOBAL__N__b919a28f_16_Normalization_cu_5c38458722batch_norm_calc_invstdERKNS_6TensorES5_dENKUlvE_clEvENKUlvE1_clEvEUlN3c104HalfEE_St5arrayIPcLm2EELi4E23TrivialOffsetCalculatorILi1EjESF_NS0_6memory12LoadWithCastILi1EEENSG_13StoreWithCastILi1EEEEEviT_T0_T2_T3_T4_T5_:
.text._ZN2at6native27unrolled_elementwise_kernelIZZZNS0_49_GLOBAL__N__b919a28f_16_Normalization_cu_5c38458722batch_norm_calc_invstdERKNS_6TensorES5_dENKUlvE_clEvENKUlvE1_clEvEUlN3c104HalfEE_St5arrayIPcLm2EELi4E23TrivialOffsetCalculatorILi1EjESF_NS0_6memory12LoadWithCastILi1EEENSG_13StoreWithCastILi1EEEEEviT_T0_T2_T3_T4_T5_:
        /* <DEDUP_REMOVED lines=31> */
[----:B0-----:R-:W-:-:S04]  /*01f0*/  F2FP.F16.F32.PACK_AB R0, RZ, R0 ;  /* 0x00000000ff00723e */ /* 0x001fc800000000ff */
[----:B------:R-:W-:Y:S01]  /*0200*/  PRMT R16, R0, 0x7610, R16 ;  /* 0x0000761000107816 */ /* 0x000fe20000000010 */
[----:B------:R-:W-:Y:S06]  /*0210*/  BRA `(.L_x_3250) ;  /* 0x0000000c00cc7947 */ /* 0x000fec0003800000 */
.L_x_3248:
[----:B------:R-:W2:Y:S02]  /*0220*/  LDG.E.U8 R4, desc[UR36][R4.64] ;  /* 0x0000002404047981 */ /* 0x000ea4000c1e1100 */
[----:B--2---:R-:W-:-:S04]  /*0230*/  I2FP.F32.U32 R0, R4 ;  /* 0x0000000400007245 */ /* 0x004fc80000201000 */
[----:B------:R-:W-:-:S04]  /*0240*/  F2FP.F16.F32.PACK_AB R0, RZ, R0 ;  /* 0x00000000ff00723e */ /* 0x000fc800000000ff */
[----:B------:R-:W-:Y:S01]  /*0250*/  PRMT R16, R0, 0x7610, R16 ;  /* 0x0000761000107816 */ /* 0x000fe20000000010 */
[----:B------:R-:W-:Y:S06]  /*0260*/  BRA `(.L_x_3250) ;  /* 0x0000000c00b87947 */ /* 0x000fec0003800000 */
.L_x_3247:
        /* <DEDUP_REMOVED lines=8> */
[----:B0-----:R-:W-:-:S04]  /*02f0*/  F2FP.F16.F32.PACK_AB R0, RZ, R0 ;  /* 0x00000000ff00723e */ /* 0x001fc800000000ff */
[----:B------:R-:W-:Y:S01]  /*0300*/  PRMT R16, R0, 0x7610, R16 ;  /* 0x0000761000107816 */ /* 0x000fe20000000010 */
[----:B------:R-:W-:Y:S06]  /*0310*/  BRA `(.L_x_3250) ;  /* 0x0000000c008c7947 */ /* 0x000fec0003800000 */
.L_x_3252:
[----:B------:R-:W2:Y:S02]  /*0320*/  LDG.E R4, desc[UR36][R4.64] ;  /* 0x0000002404047981 */ /* 0x000ea4000c1e1900 */
[----:B--2---:R-:W-:-:S04]  /*0330*/  I2FP.F32.S32 R0, R4 ;  /* 0x0000000400007245 */ /* 0x004fc80000201400 */
[----:B------:R-:W-:-:S04]  /*0340*/  F2FP.F16.F32.PACK_AB R0, RZ, R0 ;  /* 0x00000000ff00723e */ /* 0x000fc800000000ff */
[----:B------:R-:W-:Y:S01]  /*0350*/  PRMT R16, R0, 0x7610, R16 ;  /* 0x0000761000107816 */ /* 0x000fe20000000010 */
[----:B------:R-:W-:Y:S06]  /*0360*/  BRA `(.L_x_3250) ;  /* 0x0000000c00787947 */ /* 0x000fec0003800000 */
.L_x_3251:
[----:B------:R-:W2:Y:S02]  /*0370*/  LDG.E.U16 R4, desc[UR36][R4.64] ;  /* 0x0000002404047981 */ /* 0x000ea4000c1e1500 */
[----:B--2---:R-:W0:Y:S02]  /*0380*/  I2F.S16 R0, R4 ;  /* 0x0000000400007306 */ /* 0x004e240000101400 */
[----:B0-----:R-:W-:-:S04]  /*0390*/  F2FP.F16.F32.PACK_AB R0, RZ, R0 ;  /* 0x00000000ff00723e */ /* 0x001fc800000000ff */
[----:B------:R-:W-:Y:S01]  /*03a0*/  PRMT R16, R0, 0x7610, R16 ;  /* 0x0000761000107816 */ /* 0x000fe20000000010 */
[----:B------:R-:W-:Y:S06]  /*03b0*/  BRA `(.L_x_3250) ;  /* 0x0000000c00647947 */ /* 0x000fec0003800000 */
.L_x_3246:
        /* <DEDUP_REMOVED lines=9> */
.L_x_3254:
[----:B------:R1:W5:Y:S01]  /*0450*/  LDG.E.U16 R16, desc[UR36][R4.64] ;  /* 0x0000002404107981 */ /* 0x000362000c1e1500 */
[----:B------:R-:W-:Y:S05]  /*0460*/  BRA `(.L_x_3250) ;  /* 0x0000000c00387947 */ /* 0x000fea0003800000 */
.L_x_3253:
        /* <DEDUP_REMOVED lines=9> */
.L_x_3256:
[----:B------:R0:W5:Y:S01]  /*0500*/  LDG.E.U16 R16, desc[UR36][R4.64] ;  /* 0x0000002404107981 */ /* 0x000162000c1e1500 */
[----:B------:R-:W-:Y:S05]  /*0510*/  BRA `(.L_x_3250) ;  /* 0x0000000c000c7947 */ /* 0x000fea0003800000 */
.L_x_3255:
[----:B------:R-:W2:Y:S01]  /*0520*/  LDG.E.64 R4, desc[UR36][R4.64] ;  /* 0x0000002404047981 */ /* 0x000ea2000c1e1b00 */
[----:B------:R-:W-:Y:S01]  /*0530*/  UMOV UR4, 0xf0000000 ;  /* 0xf000000000047882 */ /* 0x000fe20000000000 */
[----:B------:R-:W-:Y:S01]  /*0540*/  UMOV UR5, 0x380fffff ;  /* 0x380fffff00057882 */ /* 0x000fe20000000000 */
[----:B--2---:R-:W0:Y:S01]  /*0550*/  F2F.F32.F64 R0, R4 ;  /* 0x0000000400007310 */ /* 0x004e220000301000 */
[----:B------:R-:W-:-:S14]  /*0560*/  DSETP.GEU.AND P0, PT, |R4|, UR4, PT ;  /* 0x0000000404007e2a */ /* 0x000fdc000bf0e200 */
[----:B0-----:R-:W-:-:S05]  /*0570*/  @!P0 FMUL R0, R0, 1.175494350822287508e-38 ;  /* 0x0080000000008820 */ /* 0x001fca0000400000 */
[----:B------:R-:W-:-:S04]  /*0580*/  F2FP.F16.F32.PACK_AB R0, RZ, R0 ;  /* 0x00000000ff00723e */ /* 0x000fc800000000ff */
[----:B------:R-:W-:Y:S01]  /*0590*/  PRMT R16, R0, 0x7610, R16 ;  /* 0x0000761000107816 */ /* 0x000fe20000000010 */
[----:B------:R-:W-:Y:S06]  /*05a0*/  BRA `(.L_x_3250) ;  /* 0x0000000800e87947 */ /* 0x000fec0003800000 */
.L_x_3245:
        /* <DEDUP_REMOVED lines=11> */
[----:B------:R-:W-:-:S04]  /*0660*/  F2FP.F16.F32.PACK_AB R0, RZ, R0 ;  /* 0x00000000ff00723e */ /* 0x000fc800000000ff */
[----:B------:R-:W-:Y:S01]  /*0670*/  PRMT R16, R0, 0x7610, R16 ;  /* 0x0000761000107816 */ /* 0x000fe20000000010 */
[----:B------:R-:W-:Y:S06]  /*0680*/  BRA `(.L_x_3250) ;  /* 0x0000000800b07947 */ /* 0x000fec0003800000 */
.L_x_3259:
        /* <DEDUP_REMOVED lines=9> */
.L_x_3258:
        /* <DEDUP_REMOVED lines=27> */
.L_x_3261:
        /* <DEDUP_REMOVED lines=12> */
[----:B------:R-:W-:-:S04]  /*0990*/  F2FP.F16.F32.PACK_AB R0, RZ, R0 ;  /* 0x00000000ff00723e */ /* 0x000fc800000000ff */
[----:B------:R-:W-:Y:S01]  /*09a0*/  PRMT R16, R0, 0x7610, R16 ;  /* 0x0000761000107816 */ /* 0x000fe20000000010 */
[----:B------:R-:W-:Y:S06]  /*09b0*/  BRA `(.L_x_3250) ;  /* 0x0000000400e47947 */ /* 0x000fec0003800000 */
.L_x_3260:
[----:B------:R-:W2:Y:S02]  /*09c0*/  LDG.E.U16 R0, desc[UR36][R4.64] ;  /* 0x0000002404007981 */ /* 0x000ea4000c1e1500 */
[----:B--2---:R-:W-:-:S05]  /*09d0*/  IMAD.U32 R0, R0, 0x10000, RZ ;  /* 0x0001000000007824 */ /* 0x004fca00078e00ff */
[----:B------:R-:W-:-:S04]  /*09e0*/  F2FP.F16.F32.PACK_AB R0, RZ, R0 ;  /* 0x00000000ff00723e */ /* 0x000fc800000000ff */
[----:B------:R-:W-:Y:S01]  /*09f0*/  PRMT R16, R0, 0x7610, R16 ;  /* 0x0000761000107816 */ /* 0x000fe20000000010 */
[----:B------:R-:W-:Y:S06]  /*0a00*/  BRA `(.L_x_3250) ;  /* 0x0000000400d07947 */ /* 0x000fec0003800000 */
.L_x_3257:
        /* <DEDUP_REMOVED lines=10> */
[----:B------:R-:W-:-:S04]  /*0ab0*/  F2FP.F16.F32.PACK_AB R0, RZ, R0 ;  /* 0x00000000ff00723e */ /* 0x000fc800000000ff */
[----:B------:R-:W-:Y:S01]  /*0ac0*/  PRMT R16, R0, 0x7610, R16 ;  /* 0x0000761000107816 */ /* 0x000fe20000000010 */
[----:B------:R-:W-:Y:S06]  /*0ad0*/  BRA `(.L_x_3250) ;  /* 0x00000004009c7947 */ /* 0x000fec0003800000 */
.L_x_3264:
        /* <DEDUP_REMOVED lines=21> */
.L_x_3268:
[----:B------:R-:W-:Y:S05]  /*0c30*/  BSYNC.RECONVERGENT B1 ;  /* 0x0000000000017941 */ /* 0x000fea0003800200 */
.L_x_3267:
[----:B------:R-:W-:Y:S01]  /*0c40*/  IMAD.SHL.U32 R0, R0, 0x100000, RZ ;  /* 0x0010000000007824 */ /* 0x000fe200078e00ff */
[----:B------:R-:W-:-:S04]  /*0c50*/  LEA R3, R3, 0x3b800000, 0x17 ;  /* 0x3b80000003037811 */ /* 0x000fc800078eb8ff */
[----:B------:R-:W-:-:S07]  /*0c60*/  LOP3.LUT R0, R3, R0, R7, 0xfe, !PT ;  /* 0x0000000003007212 */ /* 0x000fce00078efe07 */
.L_x_3266:
[----:B------:R-:W-:Y:S05]  /*0c70*/  BSYNC.RECONVERGENT B0 ;  /* 0x0000000000007941 */ /* 0x000fea0003800200 */
.L_x_3265:
[----:B------:R-:W-:-:S04]  /*0c80*/  F2FP.F16.F32.PACK_AB R0, RZ, R0 ;  /* 0x00000000ff00723e */ /* 0x000fc800000000ff */
[----:B------:R-:W-:Y:S01]  /*0c90*/  PRMT R16, R0, 0x7610, R16 ;  /* 0x0000761000107816 */ /* 0x000fe20000000010 */
[----:B------:R-:W-:Y:S06]  /*0ca0*/  BRA `(.L_x_3250) ;  /* 0x0000000400287947 */ /* 0x000fec0003800000 */
.L_x_3263:
        /* <DEDUP_REMOVED lines=21> */
.L_x_3272:
[----:B------:R-:W-:Y:S05]  /*0e00*/  BSYNC.RECONVERGENT B1 ;  /* 0x0000000000017941 */ /* 0x000fea0003800200 */
.L_x_3271:
[----:B------:R-:W-:Y:S01]  /*0e10*/  IMAD.SHL.U32 R0, R0, 0x200000, RZ ;  /* 0x0020000000007824 */ /* 0x000fe200078e00ff */
[----:B------:R-:W-:-:S04]  /*0e20*/  LEA R3, R3, 0x37800000, 0x17 ;  /* 0x3780000003037811 */ /* 0x000fc800078eb8ff */
[----:B------:R-:W-:-:S07]  /*0e30*/  LOP3.LUT R0, R3, R0, R7, 0xfe, !PT ;  /* 0x0000000003007212 */ /* 0x000fce00078efe07 */
.L_x_3270:
[----:B------:R-:W-:Y:S05]  /*0e40*/  BSYNC.RECONVERGENT B0 ;  /* 0x0000000000007941 */ /* 0x000fea0003800200 */
.L_x_3269:
[----:B------:R-:W-:-:S04]  /*0e50*/  F2FP.F16.F32.PACK_AB R0, RZ, R0 ;  /* 0x00000000ff00723e */ /* 0x000fc800000000ff */
[----:B------:R-:W-:Y:S01]  /*0e60*/  PRMT R16, R0, 0x7610, R16 ;  /* 0x0000761000107816 */ /* 0x000fe20000000010 */
[----:B------:R-:W-:Y:S06]  /*0e70*/  BRA `(.L_x_3250) ;  /* 0x0000000000b47947 */ /* 0x000fec0003800000 */
.L_x_3262:
[----:B------:R-:W-:-:S09]  /*0e80*/  UISETP.NE.AND UP0, UPT, UR4, 0x1c, UPT ;  /* 0x0000001c0400788c */ /* 0x000fd2000bf05270 */
[----:B------:R-:W-:Y:S05]  /*0e90*/  BRA.U !UP0, `(.L_x_3273) ;  /* 0x00000001089c7547 */ /* 0x000fea000b800000 */
[----:B------:R-:W-:-:S09]  /*0ea0*/  UISETP.NE.AND UP0, UPT, UR4, 0x1d, UPT ;  /* 0x0000001d0400788c */ /* 0x000fd2000bf05270 */
[----:B------:R-:W-:Y:S05]  /*0eb0*/  BRA.U !UP0, `(.L_x_3274) ;  /* 0x0000000108807547 */ /* 0x000fea000b800000 */
[----:B------:R-:W-:-:S09]  /*0ec0*/  UISETP.NE.AND UP0, UPT, UR4, 0x2c, UPT ;  /* 0x0000002c0400788c */ /* 0x000fd2000bf05270 */
[----:B------:R-:W-:Y:S05]  /*0ed0*/  BRA.U !UP0, `(.L_x_3275) ;  /* 0x0000000108487547 */ /* 0x000fea000b800000 */
.L_x_3249:
        /* <DEDUP_REMOVED lines=16> */
.L_x_3276:
[----:B------:R-:W-:Y:S01]  /*0fe0*/  PRMT R16, RZ, 0x7610, R16 ;  /* 0x00007610ff107816 */ /* 0x000fe20000000010 */
[----:B------:R-:W-:Y:S06]  /*0ff0*/  BRA `(.L_x_3250) ;  /* 0x0000000000547947 */ /* 0x000fec0003800000 */
.L_x_3275:
        /* <DEDUP_REMOVED lines=8> */
.L_x_3278:
[----:B------:R-:W-:Y:S05]  /*1080*/  BSYNC.RECONVERGENT B0 ;  /* 0x0000000000007941 */ /* 0x000fea0003800200 */
.L_x_3277:
[----:B------:R-:W-:-:S04]  /*1090*/  F2FP.F16.F32.PACK_AB R0, RZ, R0 ;  /* 0x00000000ff00723e */ /* 0x000fc800000000ff */
[----:B------:R-:W-:Y:S01]  /*10a0*/  PRMT R16, R0, 0x7610, R16 ;  /* 0x0000761000107816 */ /* 0x000fe20000000010 */
[----:B------:R-:W-:Y:S06]  /*10b0*/  BRA `(.L_x_3250) ;  /* 0x0000000000247947 */ /* 0x000fec0003800000 */
.L_x_3274:
[----:B------:R-:W2:Y:S02]  /*10c0*/  LDG.E.64 R4, desc[UR36][R4.64] ;  /* 0x0000002404047981 */ /* 0x000ea4000c1e1b00 */
[----:B--2---:R-:W0:Y:S02]  /*10d0*/  I2F.U64 R0, R4 ;  /* 0x0000000400007312 */ /* 0x004e240000301000 */
[----:B0-----:R-:W-:-:S04]  /*10e0*/  F2FP.F16.F32.PACK_AB R0, RZ, R0 ;  /* 0x00000000ff00723e */ /* 0x001fc800000000ff */
[----:B------:R-:W-:Y:S01]  /*10f0*/  PRMT R16, R0, 0x7610, R16 ;  /* 0x0000761000107816 */ /* 0x000fe20000000010 */
[----:B------:R-:W-:Y:S06]  /*1100*/  BRA `(.L_x_3250) ;  /* 0x0000000000107947 */ /* 0x000fec0003800000 */
.L_x_3273:
[----:B------:R-:W2:Y:S02]  /*1110*/  LDG.E R4, desc[UR36][R4.64] ;  /* 0x0000002404047981 */ /* 0x000ea4000c1e1900 */
[----:B--2---:R-:W-:-:S04]  /*1120*/  I2FP.F32.U32 R0, R4 ;  /* 0x0000000400007245 */ /* 0x004fc80000201000 */
[----:B------:R-:W-:-:S04]  /*1130*/  F2FP.F16.F32.PACK_AB R0, RZ, R0 ;  /* 0x00000000ff00723e */ /* 0x000fc800000000ff */
[----:B------:R-:W-:-:S07]  /*1140*/  PRMT R16, R0, 0x7610, R16 ;  /* 0x0000761000107816 */ /* 0x000fce0000000010 */
.L_x_3250:
[----:B------:R-:W-:-:S07]  /*1150*/  VIADD R22, R25, 0x80 ;  /* 0x0000008019167836 */ /* 0x000fce0000000000 */
.L_x_3244:
[----:B------:R-:W-:Y:S05]  /*1160*/  BSYNC.RECONVERGENT B6 ;  /* 0x0000000000067941 */ /* 0x000fea0003800200 */
.L_x_3243:
[----:B------:R-:W-:Y:S01]  /*1170*/  ISETP.GE.AND P0, PT, R22, R17, PT ;  /* 0x000000111600720c */ /* 0x000fe20003f06270 */
[----:B------:R-:W-:Y:S01]  /*1180*/  BSSY.RECONVERGENT B6, `(.L_x_3279) ;  /* 0x000010d000067945 */ /* 0x000fe20003800200 */
[----:B------:R-:W-:-:S11]  /*1190*/  PRMT R18, RZ, 0x7610, R18 ;  /* 0x00007610ff127816 */ /* 0x000fd60000000012 */
[----:B------:R-:W-:Y:S05]  /*11a0*/  @P0 BRA `(.L_x_3280) ;  /* 0x0000001000280947 */ /* 0x000fea0003800000 */
[----:B01----:R-:W0:Y:S01]  /*11b0*/  LDC.64 R4, c[0x0][0x3a0] ;  /* 0x0000e800ff047b82 */ /* 0x003e220000000a00 */
        /* <DEDUP_REMOVED lines=21> */
.L_x_3284:
[----:B------:R-:W2:Y:S02]  /*1310*/  LDG.E.U8 R4, desc[UR36][R4.64] ;  /* 0x0000002404047981 */ /* 0x000ea4000c1e1100 */
[----:B--2---:R-:W-:-:S04]  /*1320*/  I2FP.F32.U32 R0, R4 ;  /* 0x0000000400007245 */ /* 0x004fc80000201000 */
[----:B------:R-:W-:-:S04]  /*1330*/  F2FP.F16.F32.PACK_AB R0, RZ, R0 ;  /* 0x00000000ff00723e */ /* 0x000fc800000000ff */
[----:B------:R-:W-:Y:S01]  /*1340*/  PRMT R18, R0, 0x7610, R18 ;  /* 0x0000761000127816 */ /* 0x000fe20000000012 */
[----:B------:R-:W-:Y:S06]  /*1350*/  BRA `(.L_x_3286) ;  /* 0x0000000c00b87947 */ /* 0x000fec0003800000 */
.L_x_3283:
        /* <DEDUP_REMOVED lines=11> */
.L_x_3288:
[----:B------:R-:W2:Y:S02]  /*1410*/  LDG.E R4, desc[UR36][R4.64] ;  /* 0x0000002404047981 */ /* 0x000ea4000c1e1900 */
[----:B--2---:R-:W-:-:S04]  /*1420*/  I2FP.F32.S32 R0, R4 ;  /* 0x0000000400007245 */ /* 0x004fc80000201400 */
[----:B------:R-:W-:-:S04]  /*1430*/  F2FP.F16.F32.PACK_AB R0, RZ, R0 ;  /* 0x00000000ff00723e */ /* 0x000fc800000000ff */
[----:B------:R-:W-:Y:S01]  /*1440*/  PRMT R18, R0, 0x7610, R18 ;  /* 0x0000761000127816 */ /* 0x000fe20000000012 */
[----:B------:R-:W-:Y:S06]  /*1450*/  BRA `(.L_x_3286) ;  /* 0x0000000c00787947 */ /* 0x000fec0003800000 */
.L_x_3287:
[----:B------:R-:W2:Y:S02]  /*1460*/  LDG.E.U16 R4, desc[UR36][R4.64] ;  /* 0x0000002404047981 */ /* 0x000ea4000c1e1500 */
[----:B--2---:R-:W0:Y:S02]  /*1470*/  I2F.S16 R0, R4 ;  /* 0x0000000400007306 */ /* 0x004e240000101400 */
[----:B0-----:R-:W-:-:S04]  /*1480*/  F2FP.F16.F32.PACK_AB R0, RZ, R0 ;  /* 0x00000000ff00723e */ /* 0x001fc800000000ff */
[----:B------:R-:W-:Y:S01]  /*1490*/  PRMT R18, R0, 0x7610, R18 ;  /* 0x0000761000127816 */ /* 0x000fe20000000012 */
[----:B------:R-:W-:Y:S06]  /*14a0*/  BRA `(.L_x_3286) ;  /* 0x0000000c00647947 */ /* 0x000fec0003800000 */
.L_x_3282:
        /* <DEDUP_REMOVED lines=9> */
.L_x_3290:
[----:B------:R0:W5:Y:S01]  /*1540*/  LDG.E.U16 R18, desc[UR36][R4.64] ;  /* 0x0000002404127981 */ /* 0x000162000c1e1500 */
[----:B------:R-:W-:Y:S05]  /*1550*/  BRA `(.L_x_3286) ;  /* 0x0000000c00387947 */ /* 0x000fea0003800000 */
.L_x_3289:
        /* <DEDUP_REMOVED lines=9> */
.L_x_3292:
[----:B------:R1:W5:Y:S01]  /*15f0*/  LDG.E.U16 R18, desc[UR36][R4.64] ;  /* 0x0000002404127981 */ /* 0x000362000c1e1500 */
[----:B------:R-:W-:Y:S05]  /*1600*/  BRA `(.L_x_3286) ;  /* 0x0000000c000c7947 */ /* 0x000fea0003800000 */
.L_x_3291:
        /* <DEDUP_REMOVED lines=9> */
.L_x_3281:
        /* <DEDUP_REMOVED lines=14> */
.L_x_3295:
        /* <DEDUP_REMOVED lines=9> */
.L_x_3294:
        /* <DEDUP_REMOVED lines=27> */
.L_x_3297:
        /* <DEDUP_REMOVED lines=12> */
[----:B------:R-:W-:-:S04]  /*1a80*/  F2FP.F16.F32.PACK_AB R0, RZ, R0 ;  /* 0x00000000ff00723e */ /* 0x000fc800000000ff */
[----:B------:R-:W-:Y:S01]  /*1a90*/  PRMT R18, R0, 0x7610, R18 ;  /* 0x0000761000127816 */ /* 0x000fe20000000012 */
[----:B------:R-:W-:Y:S06]  /*1aa0*/  BRA `(.L_x_3286) ;  /* 0x0000000400e47947 */ /* 0x000fec0003800000 */
.L_x_3296:
[----:B------:R-:W2:Y:S02]  /*1ab0*/  LDG.E.U16 R0, desc[UR36][R4.64] ;  /* 0x0000002404007981 */ /* 0x000ea4000c1e1500 */
[----:B--2---:R-:W-:-:S05]  /*1ac0*/  IMAD.U32 R0, R0, 0x10000, RZ ;  /* 0x0001000000007824 */ /* 0x004fca00078e00ff */
[----:B------:R-:W-:-:S04]  /*1ad0*/  F2FP.F16.F32.PACK_AB R0, RZ, R0 ;  /* 0x00000000ff00723e */ /* 0x000fc800000000ff */
[----:B------:R-:W-:Y:S01]  /*1ae0*/  PRMT R18, R0, 0x7610, R18 ;  /* 0x0000761000127816 */ /* 0x000fe20000000012 */
[----:B------:R-:W-:Y:S06]  /*1af0*/  BRA `(.L_x_3286) ;  /* 0x0000000400d07947 */ /* 0x000fec0003800000 */
.L_x_3293:
        /* <DEDUP_REMOVED lines=13> */
.L_x_3300:
        /* <DEDUP_REMOVED lines=21> */
.L_x_3304:
[----:B------:R-:W-:Y:S05]  /*1d20*/  BSYNC.RECONVERGENT B1 ;  /* 0x0000000000017941 */ /* 0x000fea0003800200 */
.L_x_3303:
[----:B------:R-:W-:Y:S01]  /*1d30*/  IMAD.SHL.U32 R0, R0, 0x100000, RZ ;  /* 0x0010000000007824 */ /* 0x000fe200078e00ff */
[----:B------:R-:W-:-:S04]  /*1d40*/  LEA R3, R3, 0x3b800000, 0x17 ;  /* 0x3b80000003037811 */ /* 0x000fc800078eb8ff */
[----:B------:R-:W-:-:S07]  /*1d50*/  LOP3.LUT R0, R3, R0, R7, 0xfe, !PT ;  /* 0x0000000003007212 */ /* 0x000fce00078efe07 */
.L_x_3302:
[----:B------:R-:W-:Y:S05]  /*1d60*/  BSYNC.RECONVERGENT B0 ;  /* 0x0000000000007941 */ /* 0x000fea0003800200 */
.L_x_3301:
[----:B------:R-:W-:-:S04]  /*1d70*/  F2FP.F16.F32.PACK_AB R0, RZ, R0 ;  /* 0x00000000ff00723e */ /* 0x000fc800000000ff */
[----:B------:R-:W-:Y:S01]  /*1d80*/  PRMT R18, R0, 0x7610, R18 ;  /* 0x0000761000127816 */ /* 0x000fe20000000012 */
[----:B------:R-:W-:Y:S06]  /*1d90*/  BRA `(.L_x_3286) ;  /* 0x0000000400287947 */ /* 0x000fec0003800000 */
.L_x_3299:
        /* <DEDUP_REMOVED lines=21> */
.L_x_3308:
[----:B------:R-:W-:Y:S05]  /*1ef0*/  BSYNC.RECONVERGENT B1 ;  /* 0x0000000000017941 */ /* 0x000fea0003800200 */
.L_x_3307:
[----:B------:R-:W-:Y:S01]  /*1f00*/  IMAD.SHL.U32 R0, R0, 0x200000, RZ ;  /* 0x0020000000007824 */ /* 0x000fe200078e00ff */
[----:B------:R-:W-:-:S04]  /*1f10*/  LEA R3, R3, 0x37800000, 0x17 ;  /* 0x3780000003037811 */ /* 0x000fc800078eb8ff */
[----:B------:R-:W-:-:S07]  /*1f20*/  LOP3.LUT R0, R3, R0, R7, 0xfe, !PT ;  /* 0x0000000003007212 */ /* 0x000fce00078efe07 */
.L_x_3306:
[----:B------:R-:W-:Y:S05]  /*1f30*/  BSYNC.RECONVERGENT B0 ;  /* 0x0000000000007941 */ /* 0x000fea0003800200 */
.L_x_3305:
[----:B------:R-:W-:-:S04]  /*1f40*/  F2FP.F16.F32.PACK_AB R0, RZ, R0 ;  /* 0x00000000ff00723e */ /* 0x000fc800000000ff */
[----:B------:R-:W-:Y:S01]  /*1f50*/  PRMT R18, R0, 0x7610, R18 ;  /* 0x0000761000127816 */ /* 0x000fe20000000012 */
[----:B------:R-:W-:Y:S06]  /*1f60*/  BRA `(.L_x_3286) ;  /* 0x0000000000b47947 */ /* 0x000fec0003800000 */
.L_x_3298:
        /* <DEDUP_REMOVED lines=14> */
.L_x_3312:
[----:B------:R-:W-:Y:S05]  /*2050*/  BSYNC.RECONVERGENT B0 ;  /* 0x0000000000007941 */ /* 0x000fea0003800200 */
.L_x_3311:
[----:B------:R-:W-:-:S04]  /*2060*/  F2FP.F16.F32.PACK_AB R0, RZ, R0 ;  /* 0x00000000ff00723e */ /* 0x000fc800000000ff */
[----:B------:R-:W-:Y:S01]  /*2070*/  PRMT R18, R0, 0x7610, R18 ;  /* 0x0000761000127816 */ /* 0x000fe20000000012 */
[----:B------:R-:W-:Y:S06]  /*2080*/  BRA `(.L_x_3286) ;  /* 0x00000000006c7947 */ /* 0x000fec0003800000 */
.L_x_3285:
        /* <DEDUP_REMOVED lines=16> */
.L_x_3313:
[----:B------:R-:W-:Y:S01]  /*2190*/  PRMT R18, RZ, 0x7610, R18 ;  /* 0x00007610ff127816 */ /* 0x000fe20000000012 */
[----:B------:R-:W-:Y:S06]  /*21a0*/  BRA `(.L_x_3286) ;  /* 0x0000000000247947 */ /* 0x000fec0003800000 */
.L_x_3310:
[----:B------:R-:W2:Y:S02]  /*21b0*/  LDG.E.64 R4, desc[UR36][R4.64] ;  /* 0x0000002404047981 */ /* 0x000ea4000c1e1b00 */
[----:B--2---:R-:W0:Y:S02]  /*21c0*/  I2F.U64 R0, R4 ;  /* 0x0000000400007312 */ /* 0x004e240000301000 */
[----:B0-----:R-:W-:-:S04]  /*21d0*/  F2FP.F16.F32.PACK_AB R0, RZ, R0 ;  /* 0x00000000ff00723e */ /* 0x001fc800000000ff */
[----:B------:R-:W-:Y:S01]  /*21e0*/  PRMT R18, R0, 0x7610, R18 ;  /* 0x0000761000127816 */ /* 0x000fe20000000012 */
[----:B------:R-:W-:Y:S06]  /*21f0*/  BRA `(.L_x_3286) ;  /* 0x0000000000107947 */ /* 0x000fec0003800000 */
.L_x_3309:
[----:B------:R-:W2:Y:S02]  /*2200*/  LDG.E R4, desc[UR36][R4.64] ;  /* 0x0000002404047981 */ /* 0x000ea4000c1e1900 */
[----:B--2---:R-:W-:-:S04]  /*2210*/  I2FP.F32.U32 R0, R4 ;  /* 0x0000000400007245 */ /* 0x004fc80000201000 */
[----:B------:R-:W-:-:S04]  /*2220*/  F2FP.F16.F32.PACK_AB R0, RZ, R0 ;  /* 0x00000000ff00723e */ /* 0x000fc800000000ff */
[----:B------:R-:W-:-:S07]  /*2230*/  PRMT R18, R0, 0x7610, R18 ;  /* 0x0000761000127816 */ /* 0x000fce0000000012 */
.L_x_3286:
[----:B------:R-:W-:-:S07]  /*2240*/  VIADD R22, R22, 0x80 ;  /* 0x0000008016167836 */ /* 0x000fce0000000000 */
.L_x_3280:
[----:B------:R-:W-:Y:S05]  /*2250*/  BSYNC.RECONVERGENT B6 ;  /* 0x0000000000067941 */ /* 0x000fea0003800200 */
.L_x_3279:
        /* <DEDUP_REMOVED lines=26> */
.L_x_3319:
[----:B------:R-:W2:Y:S02]  /*2400*/  LDG.E.U8 R4, desc[UR36][R4.64] ;  /* 0x0000002404047981 */ /* 0x000ea4000c1e1100 */
[----:B--2---:R-:W-:-:S04]  /*2410*/  I2FP.F32.U32 R0, R4 ;  /* 0x0000000400007245 */ /* 0x004fc80000201000 */
[----:B------:R-:W-:-:S04]  /*2420*/  F2FP.F16.F32.PACK_AB R0, RZ, R0 ;  /* 0x00000000ff00723e */ /* 0x000fc800000000ff */
[----:B------:R-:W-:Y:S01]  /*2430*/  PRMT R19, R0, 0x7610, R19 ;  /* 0x0000761000137816 */ /* 0x000fe20000000013 */
[----:B------:R-:W-:Y:S06]  /*2440*/  BRA `(.L_x_3321) ;  /* 0x0000000c00b87947 */ /* 0x000fec0003800000 */
.L_x_3318:
        /* <DEDUP_REMOVED lines=11> */
.L_x_3323:
[----:B------:R-:W2:Y:S02]  /*2500*/  LDG.E R4, desc[UR36][R4.64] ;  /* 0x0000002404047981 */ /* 0x000ea4000c1e1900 */
[----:B--2---:R-:W-:-:S04]  /*2510*/  I2FP.F32.S32 R0, R4 ;  /* 0x0000000400007245 */ /* 0x004fc80000201400 */
[----:B------:R-:W-:-:S04]  /*2520*/  F2FP.F16.F32.PACK_AB R0, RZ, R0 ;  /* 0x00000000ff00723e */ /* 0x000fc800000000ff */
[----:B------:R-:W-:Y:S01]  /*2530*/  PRMT R19, R0, 0x7610, R19 ;  /* 0x0000761000137816 */ /* 0x000fe20000000013 */
[----:B------:R-:W-:Y:S06]  /*2540*/  BRA `(.L_x_3321) ;  /* 0x0000000c00787947 */ /* 0x000fec0003800000 */
.L_x_3322:
[----:B------:R-:W2:Y:S02]  /*2550*/  LDG.E.U16 R4, desc[UR36][R4.64] ;  /* 0x0000002404047981 */ /* 0x000ea4000c1e1500 */
[----:B--2---:R-:W0:Y:S02]  /*2560*/  I2F.S16 R0, R4 ;  /* 0x0000000400007306 */ /* 0x004e240000101400 */
[----:B0-----:R-:W-:-:S04]  /*2570*/  F2FP.F16.F32.PACK_AB R0, RZ, R0 ;  /* 0x00000000ff00723e */ /* 0x001fc800000000ff */
[----:B------:R-:W-:Y:S01]  /*2580*/  PRMT R19, R0, 0x7610, R19 ;  /* 0x0000761000137816 */ /* 0x000fe20000000013 */
[----:B------:R-:W-:Y:S06]  /*2590*/  BRA `(.L_x_3321) ;  /* 0x0000000c00647947 */ /* 0x000fec0003800000 */
.L_x_3317:
        /* <DEDUP_REMOVED lines=9> */
.L_x_3325:
[----:B------:R0:W5:Y:S01]  /*2630*/  LDG.E.U16 R19, desc[UR36][R4.64] ;  /* 0x0000002404137981 */ /* 0x000162000c1e1500 */
[----:B------:R-:W-:Y:S05]  /*2640*/  BRA `(.L_x_3321) ;  /* 0x0000000c00387947 */ /* 0x000fea0003800000 */
.L_x_3324:
        /* <DEDUP_REMOVED lines=9> */
.L_x_3327:
[----:B------:R1:W5:Y:S01]  /*26e0*/  LDG.E.U16 R19, desc[UR36][R4.64] ;  /* 0x0000002404137981 */ /* 0x000362000c1e1500 */
[----:B------:R-:W-:Y:S05]  /*26f0*/  BRA `(.L_x_3321) ;  /* 0x0000000c000c7947 */ /* 0x000fea0003800000 */
.L_x_3326:
        /* <DEDUP_REMOVED lines=9> */
.L_x_3316:
        /* <DEDUP_REMOVED lines=14> */
.L_x_3330:
        /* <DEDUP_REMOVED lines=9> */
.L_x_3329:
        /* <DEDUP_REMOVED lines=27> */
.L_x_3332:
        /* <DEDUP_REMOVED lines=15> */
.L_x_3331:
[----:B------:R-:W2:Y:S02]  /*2ba0*/  LDG.E.U16 R0, desc[UR36][R4.64] ;  /* 0x0000002404007981 */ /* 0x000ea4000c1e1500 */
[----:B--2---:R-:W-:-:S05]  /*2bb0*/  IMAD.U32 R0, R0, 0x10000, RZ ;  /* 0x0001000000007824 */ /* 0x004fca00078e00ff */
[----:B------:R-:W-:-:S04]  /*2bc0*/  F2FP.F16.F32.PACK_AB R0, RZ, R0 ;  /* 0x00000000ff00723e */ /* 0x000fc800000000ff */
[----:B------:R-:W-:Y:S01]  /*2bd0*/  PRMT R19, R0, 0x7610, R19 ;  /* 0x0000761000137816 */ /* 0x000fe20000000013 */
[----:B------:R-:W-:Y:S06]  /*2be0*/  BRA `(.L_x_3321) ;  /* 0x0000000400d07947 */ /* 0x000fec0003800000 */
.L_x_3328:
        /* <DEDUP_REMOVED lines=13> */
.L_x_3335:
        /* <DEDUP_REMOVED lines=21> */
.L_x_3339:
[----:B------:R-:W-:Y:S05]  /*2e10*/  BSYNC.RECONVERGENT B1 ;  /* 0x0000000000017941 */ /* 0x000fea0003800200 */
.L_x_3338:
[----:B------:R-:W-:Y:S01]  /*2e20*/  IMAD.SHL.U32 R0, R0, 0x100000, RZ ;  /* 0x0010000000007824 */ /* 0x000fe200078e00ff */
[----:B------:R-:W-:-:S04]  /*2e30*/  LEA R3, R3, 0x3b800000, 0x17 ;  /* 0x3b80000003037811 */ /* 0x000fc800078eb8ff */
[----:B------:R-:W-:-:S07]  /*2e40*/  LOP3.LUT R0, R3, R0, R7, 0xfe, !PT ;  /* 0x0000000003007212 */ /* 0x000fce00078efe07 */
.L_x_3337:
[----:B------:R-:W-:Y:S05]  /*2e50*/  BSYNC.RECONVERGENT B0 ;  /* 0x0000000000007941 */ /* 0x000fea0003800200 */
.L_x_3336:
[----:B------:R-:W-:-:S04]  /*2e60*/  F2FP.F16.F32.PACK_AB R0, RZ, R0 ;  /* 0x00000000ff00723e */ /* 0x000fc800000000ff */
[----:B------:R-:W-:Y:S01]  /*2e70*/  PRMT R19, R0, 0x7610, R19 ;  /* 0x0000761000137816 */ /* 0x000fe20000000013 */
[----:B------:R-:W-:Y:S06]  /*2e80*/  BRA `(.L_x_3321) ;  /* 0x0000000400287947 */ /* 0x000fec0003800000 */
.L_x_3334:
        /* <DEDUP_REMOVED lines=21> */
.L_x_3343:
[----:B------:R-:W-:Y:S05]  /*2fe0*/  BSYNC.RECONVERGENT B1 ;  /* 0x0000000000017941 */ /* 0x000fea0003800200 */
.L_x_3342:
[----:B------:R-:W-:Y:S01]  /*2ff0*/  IMAD.SHL.U32 R0, R0, 0x200000, RZ ;  /* 0x0020000000007824 */ /* 0x000fe200078e00ff */
[----:B------:R-:W-:-:S04]  /*3000*/  LEA R3, R3, 0x37800000, 0x17 ;  /* 0x3780000003037811 */ /* 0x000fc800078eb8ff */
[----:B------:R-:W-:-:S07]  /*3010*/  LOP3.LUT R0, R3, R0, R7, 0xfe, !PT ;  /* 0x0000000003007212 */ /* 0x000fce00078efe07 */
.L_x_3341:
[----:B------:R-:W-:Y:S05]  /*3020*/  BSYNC.RECONVERGENT B0 ;  /* 0x0000000000007941 */ /* 0x000fea0003800200 */
.L_x_3340:
[----:B------:R-:W-:-:S04]  /*3030*/  F2FP.F16.F32.PACK_AB R0, RZ, R0 ;  /* 0x00000000ff00723e */ /* 0x000fc800000000ff */
[----:B------:R-:W-:Y:S01]  /*3040*/  PRMT R19, R0, 0x7610, R19 ;  /* 0x0000761000137816 */ /* 0x000fe20000000013 */
[----:B------:R-:W-:Y:S06]  /*3050*/  BRA `(.L_x_3321) ;  /* 0x0000000000b47947 */ /* 0x000fec0003800000 */
.L_x_3333:
        /* <DEDUP_REMOVED lines=14> */
.L_x_3347:
[----:B------:R-:W-:Y:S05]  /*3140*/  BSYNC.RECONVERGENT B0 ;  /* 0x0000000000007941 */ /* 0x000fea0003800200 */
.L_x_3346:
[----:B------:R-:W-:-:S04]  /*3150*/  F2FP.F16.F32.PACK_AB R0, RZ, R0 ;  /* 0x00000000ff00723e */ /* 0x000fc800000000ff */
[----:B------:R-:W-:Y:S01]  /*3160*/  PRMT R19, R0, 0x7610, R19 ;  /* 0x0000761000137816 */ /* 0x000fe20000000013 */
[----:B------:R-:W-:Y:S06]  /*3170*/  BRA `(.L_x_3321) ;  /* 0x00000000006c7947 */ /* 0x000fec0003800000 */
.L_x_3320:
        /* <DEDUP_REMOVED lines=16> */
.L_x_3348:
[----:B------:R-:W-:Y:S01]  /*3280*/  PRMT R19, RZ, 0x7610, R19 ;  /* 0x00007610ff137816 */ /* 0x000fe20000000013 */
[----:B------:R-:W-:Y:S06]  /*3290*/  BRA `(.L_x_3321) ;  /* 0x0000000000247947 */ /* 0x000fec0003800000 */
.L_x_3345:
[----:B------:R-:W2:Y:S02]  /*32a0*/  LDG.E.64 R4, desc[UR36][R4.64] ;  /* 0x0000002404047981 */ /* 0x000ea4000c1e1b00 */
[----:B--2---:R-:W0:Y:S02]  /*32b0*/  I2F.U64 R0, R4 ;  /* 0x0000000400007312 */ /* 0x004e240000301000 */
[----:B0-----:R-:W-:-:S04]  /*32c0*/  F2FP.F16.F32.PACK_AB R0, RZ, R0 ;  /* 0x00000000ff00723e */ /* 0x001fc800000000ff */
[----:B------:R-:W-:Y:S01]  /*32d0*/  PRMT R19, R0, 0x7610, R19 ;  /* 0x0000761000137816 */ /* 0x000fe20000000013 */
[----:B------:R-:W-:Y:S06]  /*32e0*/  BRA `(.L_x_3321) ;  /* 0x0000000000107947 */ /* 0x000fec0003800000 */
.L_x_3344:
[----:B------:R-:W2:Y:S02]  /*32f0*/  LDG.E R4, desc[UR36][R4.64] ;  /* 0x0000002404047981 */ /* 0x000ea4000c1e1900 */
[----:B--2---:R-:W-:-:S04]  /*3300*/  I2FP.F32.U32 R0, R4 ;  /* 0x0000000400007245 */ /* 0x004fc80000201000 */
[----:B------:R-:W-:-:S04]  /*3310*/  F2FP.F16.F32.PACK_AB R0, RZ, R0 ;  /* 0x00000000ff00723e */ /* 0x000fc800000000ff */
[----:B------:R-:W-:-:S07]  /*3320*/  PRMT R19, R0, 0x7610, R19 ;  /* 0x0000761000137816 */ /* 0x000fce0000000013 */
.L_x_3321:
[----:B------:R-:W-:-:S07]  /*3330*/  VIADD R22, R22, 0x80 ;  /* 0x0000008016167836 */ /* 0x000fce0000000000 */
.L_x_3315:
[----:B------:R-:W-:Y:S05]  /*3340*/  BSYNC.RECONVERGENT B6 ;  /* 0x0000000000067941 */ /* 0x000fea0003800200 */
.L_x_3314:
        /* <DEDUP_REMOVED lines=25> */
.L_x_3354:
[----:B------:R-:W2:Y:S02]  /*34e0*/  LDG.E.U8 R4, desc[UR36][R4.64] ;  /* 0x0000002404047981 */ /* 0x000ea4000c1e1100 */
[----:B--2---:R-:W-:-:S04]  /*34f0*/  I2FP.F32.U32 R0, R4 ;  /* 0x0000000400007245 */ /* 0x004fc80000201000 */
[----:B------:R-:W-:Y:S01]  /*3500*/  F2FP.F16.F32.PACK_AB R0, RZ, R0 ;  /* 0x00000000ff00723e */ /* 0x000fe200000000ff */
[----:B------:R-:W-:Y:S06]  /*3510*/  BRA `(.L_x_3350) ;  /* 0x0000000c00807947 */ /* 0x000fec0003800000 */
.L_x_3353:
        /* <DEDUP_REMOVED lines=10> */
.L_x_3357:
[----:B------:R-:W2:Y:S02]  /*35c0*/  LDG.E R4, desc[UR36][R4.64] ;  /* 0x0000002404047981 */ /* 0x000ea4000c1e1900 */
[----:B--2---:R-:W-:-:S04]  /*35d0*/  I2FP.F32.S32 R0, R4 ;  /* 0x0000000400007245 */ /* 0x004fc80000201400 */
[----:B------:R-:W-:Y:S01]  /*35e0*/  F2FP.F16.F32.PACK_AB R0, RZ, R0 ;  /* 0x00000000ff00723e */ /* 0x000fe200000000ff */
[----:B------:R-:W-:Y:S06]  /*35f0*/  BRA `(.L_x_3350) ;  /* 0x0000000c00487947 */ /* 0x000fec0003800000 */
.L_x_3356:
[----:B------:R-:W2:Y:S02]  /*3600*/  LDG.E.U16 R4, desc[UR36][R4.64] ;  /* 0x0000002404047981 */ /* 0x000ea4000c1e1500 */
[----:B--2---:R-:W0:Y:S02]  /*3610*/  I2F.S16 R0, R4 ;  /* 0x0000000400007306 */ /* 0x004e240000101400 */
[----:B0-----:R-:W-:Y:S01]  /*3620*/  F2FP.F16.F32.PACK_AB R0, RZ, R0 ;  /* 0x00000000ff00723e */ /* 0x001fe200000000ff */
[----:B------:R-:W-:Y:S06]  /*3630*/  BRA `(.L_x_3350) ;  /* 0x0000000c00387947 */ /* 0x000fec0003800000 */
.L_x_3352:
        /* <DEDUP_REMOVED lines=9> */
.L_x_3359:
[----:B------:R2:W5:Y:S01]  /*36d0*/  LDG.E.U16 R0, desc[UR36][R4.64] ;  /* 0x0000002404007981 */ /* 0x000562000c1e1500 */
[----:B------:R-:W-:Y:S05]  /*36e0*/  BRA `(.L_x_3350) ;  /* 0x0000000c000c7947 */ /* 0x000fea0003800000 */
.L_x_3358:
        /* <DEDUP_REMOVED lines=9> */
.L_x_3361:
[----:B------:R3:W5:Y:S01]  /*3780*/  LDG.E.U16 R0, desc[UR36][R4.64] ;  /* 0x0000002404007981 */ /* 0x000762000c1e1500 */
[----:B------:R-:W-:Y:S05]  /*3790*/  BRA `(.L_x_3350) ;  /* 0x0000000800e07947 */ /* 0x000fea0003800000 */
.L_x_3360:
        /* <DEDUP_REMOVED lines=8> */
.L_x_3351:
        /* <DEDUP_REMOVED lines=13> */
.L_x_3364:
        /* <DEDUP_REMOVED lines=8> */
.L_x_3363:
        /* <DEDUP_REMOVED lines=27> */
.L_x_3366:
        /* <DEDUP_REMOVED lines=12> */
[----:B------:R-:W-:Y:S01]  /*3be0*/  F2FP.F16.F32.PACK_AB R0, RZ, R0 ;  /* 0x00000000ff00723e */ /* 0x000fe200000000ff */
[----:B------:R-:W-:Y:S06]  /*3bf0*/  BRA `(.L_x_3350) ;  /* 0x0000000400c87947 */ /* 0x000fec0003800000 */
.L_x_3365:
[----:B------:R-:W2:Y:S02]  /*3c00*/  LDG.E.U16 R0, desc[UR36][R4.64] ;  /* 0x0000002404007981 */ /* 0x000ea4000c1e1500 */
[----:B--2---:R-:W-:-:S05]  /*3c10*/  IMAD.U32 R0, R0, 0x10000, RZ ;  /* 0x0001000000007824 */ /* 0x004fca00078e00ff */
[----:B------:R-:W-:Y:S01]  /*3c20*/  F2FP.F16.F32.PACK_AB R0, RZ, R0 ;  /* 0x00000000ff00723e */ /* 0x000fe200000000ff */
[----:B------:R-:W-:Y:S06]  /*3c30*/  BRA `(.L_x_3350) ;  /* 0x0000000400b87947 */ /* 0x000fec0003800000 */
.L_x_3362:
        /* <DEDUP_REMOVED lines=12> */
.L_x_3369:
        /* <DEDUP_REMOVED lines=21> */
.L_x_3373:
[----:B------:R-:W-:Y:S05]  /*3e50*/  BSYNC.RECONVERGENT B1 ;  /* 0x0000000000017941 */ /* 0x000fea0003800200 */
.L_x_3372:
[----:B------:R-:W-:Y:S01]  /*3e60*/  IMAD.SHL.U32 R0, R0, 0x100000, RZ ;  /* 0x0010000000007824 */ /* 0x000fe200078e00ff */
[----:B------:R-:W-:-:S04]  /*3e70*/  LEA R3, R3, 0x3b800000, 0x17 ;  /* 0x3b80000003037811 */ /* 0x000fc800078eb8ff */
[----:B------:R-:W-:-:S07]  /*3e80*/  LOP3.LUT R0, R3, R0, R7, 0xfe, !PT ;  /* 0x0000000003007212 */ /* 0x000fce00078efe07 */
.L_x_3371:
[----:B------:R-:W-:Y:S05]  /*3e90*/  BSYNC.RECONVERGENT B0 ;  /* 0x0000000000007941 */ /* 0x000fea0003800200 */
.L_x_3370:
[----:B------:R-:W-:Y:S01]  /*3ea0*/  F2FP.F16.F32.PACK_AB R0, RZ, R0 ;  /* 0x00000000ff00723e */ /* 0x000fe200000000ff */
[----:B------:R-:W-:Y:S06]  /*3eb0*/  BRA `(.L_x_3350) ;  /* 0x0000000400187947 */ /* 0x000fec0003800000 */
.L_x_3368:
        /* <DEDUP_REMOVED lines=21> */
.L_x_3377:
[----:B------:R-:W-:Y:S05]  /*4010*/  BSYNC.RECONVERGENT B1 ;  /* 0x0000000000017941 */ /* 0x000fea0003800200 */
.L_x_3376:
[----:B------:R-:W-:Y:S01]  /*4020*/  IMAD.SHL.U32 R0, R0, 0x200000, RZ ;  /* 0x0020000000007824 */ /* 0x000fe200078e00ff */
[----:B------:R-:W-:-:S04]  /*4030*/  LEA R3, R3, 0x37800000, 0x17 ;  /* 0x3780000003037811 */ /* 0x000fc800078eb8ff */
[----:B------:R-:W-:-:S07]  /*4040*/  LOP3.LUT R0, R3, R0, R7, 0xfe, !PT ;  /* 0x0000000003007212 */ /* 0x000fce00078efe07 */
.L_x_3375:
[----:B------:R-:W-:Y:S05]  /*4050*/  BSYNC.RECONVERGENT B0 ;  /* 0x0000000000007941 */ /* 0x000fea0003800200 */
.L_x_3374:
[----:B------:R-:W-:Y:S01]  /*4060*/  F2FP.F16.F32.PACK_AB R0, RZ, R0 ;  /* 0x00000000ff00723e */ /* 0x000fe200000000ff */
[----:B------:R-:W-:Y:S06]  /*4070*/  BRA `(.L_x_3350) ;  /* 0x0000000000a87947 */ /* 0x000fec0003800000 */
.L_x_3367:
        /* <DEDUP_REMOVED lines=14> */
.L_x_3381:
[----:B------:R-:W-:Y:S05]  /*4160*/  BSYNC.RECONVERGENT B0 ;  /* 0x0000000000007941 */ /* 0x000fea0003800200 */
.L_x_3380:
[----:B------:R-:W-:Y:S01]  /*4170*/  F2FP.F16.F32.PACK_AB R0, RZ, R0 ;  /* 0x00000000ff00723e */ /* 0x000fe200000000ff */
[----:B------:R-:W-:Y:S06]  /*4180*/  BRA `(.L_x_3350) ;  /* 0x0000000000647947 */ /* 0x000fec0003800000 */
.L_x_3355:
        /* <DEDUP_REMOVED lines=16> */
.L_x_3382:
[----:B------:R-:W-:Y:S01]  /*4290*/  PRMT R0, RZ, 0x7610, R0 ;  /* 0x00007610ff007816 */ /* 0x000fe20000000000 */
[----:B------:R-:W-:Y:S06]  /*42a0*/  BRA `(.L_x_3350) ;  /* 0x00000000001c7947 */ /* 0x000fec0003800000 */
.L_x_3379:
[----:B------:R-:W2:Y:S02]  /*42b0*/  LDG.E.64 R4, desc[UR36][R4.64] ;  /* 0x0000002404047981 */ /* 0x000ea4000c1e1b00 */
[----:B--2---:R-:W0:Y:S02]  /*42c0*/  I2F.U64 R0, R4 ;  /* 0x0000000400007312 */ /* 0x004e240000301000 */
[----:B0-----:R-:W-:Y:S01]  /*42d0*/  F2FP.F16.F32.PACK_AB R0, RZ, R0 ;  /* 0x00000000ff00723e */ /* 0x001fe200000000ff */
[----:B------:R-:W-:Y:S06]  /*42e0*/  BRA `(.L_x_3350) ;  /* 0x00000000000c7947 */ /* 0x000fec0003800000 */
.L_x_3378:
[----:B------:R-:W2:Y:S02]  /*42f0*/  LDG.E R4, desc[UR36][R4.64] ;  /* 0x0000002404047981 */ /* 0x000ea4000c1e1900 */
[----:B--2---:R-:W-:-:S04]  /*4300*/  I2FP.F32.U32 R0, R4 ;  /* 0x0000000400007245 */ /* 0x004fc80000201000 */
[----:B------:R-:W-:-:S07]  /*4310*/  F2FP.F16.F32.PACK_AB R0, RZ, R0 ;  /* 0x00000000ff00723e */ /* 0x000fce00000000ff */
.L_x_3350:
[----:B------:R-:W-:Y:S05]  /*4320*/  BSYNC.RECONVERGENT B6 ;  /* 0x0000000000067941 */ /* 0x000fea0003800200 */
.L_x_3349:
        /* <DEDUP_REMOVED lines=8> */
[----:B------:R-:W4:Y:S01]  /*43b0*/  @!P0 LDC R3, c[0x0][0x388] ;  /* 0x0000e200ff038b82 */ /* 0x000f220000000800 */
[----:B-----5:R-:W-:-:S03]  /*43c0*/  @!P0 HADD2.F32 R16, -RZ, R16.H0_H0 ;  /* 0x20000010ff108230 */ /* 0x020fc60000004100 */
[----:B------:R-:W-:-:S04]  /*43d0*/  @!P2 HADD2.F32 R19, -RZ, R19.H0_H0 ;  /* 0x20000013ff13a230 */ /* 0x000fc80000004100 */
[----:B------:R-:W4:Y:S02]  /*43e0*/  @!P2 LDC R6, c[0x0][0x388] ;  /* 0x0000e200ff06ab82 */ /* 0x000f240000000800 */
[----:B------:R-:W-:-:S06]  /*43f0*/  @!P3 HADD2.F32 R0, -RZ, R0.H0_H0 ;  /* 0x20000000ff00b230 */ /* 0x000fcc0000004100 */
[----:B0123--:R-:W0:Y:S08]  /*4400*/  @!P3 LDC R5, c[0x0][0x388] ;  /* 0x0000e200ff05bb82 */ /* 0x00fe300000000800 */
[----:B------:R-:W1:Y:S01]  /*4410*/  @!P1 LDC R7, c[0x0][0x388] ;  /* 0x0000e200ff079b82 */ /* 0x000e620000000800 */
[----:B----4-:R-:W-:-:S04]  /*4420*/  @!P0 FADD.FTZ R3, R16, R3 ;  /* 0x0000000310038221 */ /* 0x010fc80000010000 */
[----:B------:R2:W3:Y:S03]  /*4430*/  @!P0 MUFU.RSQ R4, R3 ;  /* 0x0000000300048308 */ /* 0x0004e60000001400 */
[----:B------:R-:W4:Y:S01]  /*4440*/  LDC.U8 R16, c[0x0][0x3b4] ;  /* 0x0000ed00ff107b82 */ /* 0x000f220000000000 */
[----:B------:R-:W-:-:S04]  /*4450*/  @!P2 FADD.FTZ R19, R19, R6 ;  /* 0x000000061313a221 */ /* 0x000fc80000010000 */
[----:B------:R2:W2:Y:S01]  /*4460*/  @!P2 MUFU.RSQ R22, R19 ;  /* 0x000000130016a308 */ /* 0x0004a20000001400 */
[----:B0-----:R-:W-:Y:S01]  /*4470*/  @!P3 FADD.FTZ R5, R0, R5 ;  /* 0x000000050005b221 */ /* 0x001fe20000010000 */
[----:B------:R-:W-:-:S06]  /*4480*/  @!P1 HADD2.F32 R0, -RZ, R18.H0_H0 ;  /* 0x20000012ff009230 */ /* 0x000fcc0000004100 */
[----:B------:R0:W0:Y:S01]  /*4490*/  @!P3 MUFU.RSQ R24, R5 ;  /* 0x000000050018b308 */ /* 0x0000220000001400 */
[----:B-1----:R-:W-:-:S07]  /*44a0*/  @!P1 FADD.FTZ R0, R0, R7 ;  /* 0x0000000700009221 */ /* 0x002fce0000010000 */
[----:B------:R1:W0:Y:S01]  /*44b0*/  @!P1 MUFU.RSQ R18, R0 ;  /* 0x0000000000129308 */ /* 0x0002220000001400 */
[----:B--23--:R-:W-:Y:S05]  /*44c0*/  @P0 BRA `(.L_x_3384) ;  /* 0x0000000c00e80947 */ /* 0x00cfea0003800000 */
[----:B------:R-:W2:Y:S01]  /*44d0*/  LDCU UR4, c[0x0][0x3b8] ;  /* 0x00007700ff0477ac */ /* 0x000ea20008000800 */
[----:B------:R-:W3:Y:S01]  /*44e0*/  LDC.64 R8, c[0x0][0x398] ;  /* 0x0000e600ff087b82 */ /* 0x000ee20000000a00 */
[----:B-1----:R-:W-:Y:S01]  /*44f0*/  IMAD R0, R2, 0x200, R25 ;  /* 0x0000020002007824 */ /* 0x002fe200078e0219 */
[----:B0---4-:R-:W-:-:S03]  /*4500*/  PRMT R5, R16, 0x9910, RZ ;  /* 0x0000991010057816 */ /* 0x011fc600000000ff */
[----:B--2---:R-:W-:Y:S02]  /*4510*/  IMAD R3, R0, UR4, RZ ;  /* 0x0000000400037c24 */ /* 0x004fe4000f8e02ff */
[----:B------:R-:W-:-:S05]  /*4520*/  IMAD.MOV.U32 R0, RZ, RZ, R5 ;  /* 0x000000ffff007224 */ /* 0x000fca00078e0005 */
[----:B------:R-:W-:Y:S02]  /*4530*/  ISETP.GT.AND P0, PT, R0, 0x9, PT ;  /* 0x000000090000780c */ /* 0x000fe40003f04270 */
[----:B---3--:R-:W-:-:S05]  /*4540*/  IADD3 R8, P1, PT, R3, R8, RZ ;  /* 0x0000000803087210 */ /* 0x008fca0007f3e0ff */
        /* <DEDUP_REMOVED lines=10> */
[----:B------:R-:W0:Y:S01]  /*45f0*/  F2I.FTZ.TRUNC.NTZ R3, R4 ;  /* 0x0000000400037305 */ /* 0x000e22000021f100 */
[----:B------:R-:W-:Y:S01]  /*4600*/  IMAD.MOV.U32 R25, RZ, RZ, R26 ;  /* 0x000000ffff197224 */ /* 0x000fe200078e001a */
[----:B0-----:R0:W-:Y:S01]  /*4610*/  STG.E.U8 desc[UR36][R8.64], R3 ;  /* 0x0000000308007986 */ /* 0x0011e2000c101124 */
[----:B------:R-:W-:Y:S05]  /*4620*/  BRA `(.L_x_3384) ;  /* 0x0000000c00907947 */ /* 0x000fea0003800000 */
.L_x_3388:
[----:B------:R-:W0:Y:S01]  /*4630*/  F2I.S64.TRUNC R4, R4 ;  /* 0x0000000400047311 */ /* 0x000e22000020d900 */
[----:B------:R-:W-:Y:S02]  /*4640*/  IMAD.MOV.U32 R25, RZ, RZ, R26 ;  /* 0x000000ffff197224 */ /* 0x000fe400078e001a */
[----:B0-----:R-:W-:-:S05]  /*4650*/  IMAD.MOV.U32 R3, RZ, RZ, R4 ;  /* 0x000000ffff037224 */ /* 0x001fca00078e0004 */
[----:B------:R0:W-:Y:S01]  /*4660*/  STG.E.U8 desc[UR36][R8.64], R3 ;  /* 0x0000000308007986 */ /* 0x0001e2000c101124 */
[----:B------:R-:W-:Y:S05]  /*4670*/  BRA `(.L_x_3384) ;  /* 0x0000000c007c7947 */ /* 0x000fea0003800000 */
.L_x_3387:
[----:B------:R-:W-:-:S13]  /*4680*/  ISETP.NE.AND P0, PT, R0, 0x2, PT ;  /* 0x000000020000780c */ /* 0x000fda0003f05270 */
[----:B------:R-:W-:Y:S05]  /*4690*/  @!P0 BRA `(.L_x_3390) ;  /* 0x0000000000308947 */ /* 0x000fea0003800000 */
[----:B------:R-:W-:-:S13]  /*46a0*/  ISETP.NE.AND P0, PT, R0, 0x3, PT ;  /* 0x000000030000780c */ /* 0x000fda0003f05270 */
[----:B------:R-:W-:Y:S05]  /*46b0*/  @!P0 BRA `(.L_x_3391) ;  /* 0x0000000000188947 */ /* 0x000fea0003800000 */
[----:B------:R-:W-:-:S13]  /*46c0*/  ISETP.NE.AND P0, PT, R0, 0x4, PT ;  /* 0x000000040000780c */ /* 0x000fda0003f05270 */
[----:B------:R-:W-:Y:S05]  /*46d0*/  @P0 BRA `(.L_x_3389) ;  /* 0x0000000800c00947 */ /* 0x000fea0003800000 */
[----:B------:R-:W0:Y:S01]  /*46e0*/  F2I.S64.TRUNC R4, R4 ;  /* 0x0000000400047311 */ /* 0x000e22000020d900 */
[----:B------:R-:W-:Y:S01]  /*46f0*/  IMAD.MOV.U32 R25, RZ, RZ, R26 ;  /* 0x000000ffff197224 */ /* 0x000fe200078e001a */
[----:B0-----:R0:W-:Y:S01]  /*4700*/  STG.E.64 desc[UR36][R8.64], R4 ;  /* 0x0000000408007986 */ /* 0x0011e2000c101b24 */
[----:B------:R-:W-:Y:S05]  /*4710*/  BRA `(.L_x_3384) ;  /* 0x0000000c00547947 */ /* 0x000fea0003800000 */
.L_x_3391:
[----:B------:R-:W0:Y:S01]  /*4720*/  F2I.FTZ.TRUNC.NTZ R3, R4 ;  /* 0x0000000400037305 */ /* 0x000e22000021f100 */
[----:B------:R-:W-:Y:S01]  /*4730*/  IMAD.MOV.U32 R25, RZ, RZ, R26 ;  /* 0x000000ffff197224 */ /* 0x000fe200078e001a */
[----:B0-----:R0:W-:Y:S01]  /*4740*/  STG.E desc[UR36][R8.64], R3 ;  /* 0x0000000308007986 */ /* 0x0011e2000c101924 */
[----:B------:R-:W-:Y:S05]  /*4750*/  BRA `(.L_x_3384) ;  /* 0x0000000c00447947 */ /* 0x000fea0003800000 */
.L_x_3390:
[----:B------:R-:W0:Y:S01]  /*4760*/  F2I.FTZ.TRUNC.NTZ R3, R4 ;  /* 0x0000000400037305 */ /* 0x000e22000021f100 */
[----:B------:R-:W-:Y:S01]  /*4770*/  IMAD.MOV.U32 R25, RZ, RZ, R26 ;  /* 0x000000ffff197224 */ /* 0x000fe200078e001a */
[----:B0-----:R0:W-:Y:S01]  /*4780*/  STG.E.U16 desc[UR36][R8.64], R3 ;  /* 0x0000000308007986 */ /* 0x0011e2000c101524 */
[----:B------:R-:W-:Y:S05]  /*4790*/  BRA `(.L_x_3384) ;  /* 0x0000000c00347947 */ /* 0x000fea0003800000 */
.L_x_3386:
        /* <DEDUP_REMOVED lines=9> */
.L_x_3393:
[----:B------:R-:W-:Y:S01]  /*4830*/  F2FP.F16.F32.PACK_AB R4, RZ, R4 ;  /* 0x00000004ff04723e */ /* 0x000fe200000000ff */
[----:B------:R-:W-:-:S04]  /*4840*/  IMAD.MOV.U32 R25, RZ, RZ, R26 ;  /* 0x000000ffff197224 */ /* 0x000fc800078e001a */
[----:B------:R0:W-:Y:S01]  /*4850*/  STG.E.U16 desc[UR36][R8.64], R4 ;  /* 0x0000000408007986 */ /* 0x0001e2000c101524 */
[----:B------:R-:W-:Y:S05]  /*4860*/  BRA `(.L_x_3384) ;  /* 0x0000000c00007947 */ /* 0x000fea0003800000 */
.L_x_3392:
        /* <DEDUP_REMOVED lines=10> */
.L_x_3395:
[----:B------:R-:W-:Y:S01]  /*4910*/  F2FP.F16.F32.PACK_AB R3, RZ, R4 ;  /* 0x00000004ff03723e */ /* 0x000fe200000000ff */
[----:B------:R-:W-:-:S03]  /*4920*/  IMAD.MOV.U32 R25, RZ, RZ, R26 ;  /* 0x000000ffff197224 */ /* 0x000fc600078e001a */
[----:B------:R-:W-:-:S05]  /*4930*/  PRMT R3, R3, 0x5410, RZ ;  /* 0x0000541003037816 */ /* 0x000fca00000000ff */
[----:B------:R0:W-:Y:S01]  /*4940*/  STG.E desc[UR36][R8.64], R3 ;  /* 0x0000000308007986 */ /* 0x0001e2000c101924 */
[----:B------:R-:W-:Y:S05]  /*4950*/  BRA `(.L_x_3384) ;  /* 0x0000000800c47947 */ /* 0x000fea0003800000 */
.L_x_3394:
[----:B------:R-:W-:Y:S01]  /*4960*/  FMUL.FTZ R4, R4, 1 ;  /* 0x3f80000004047820 */ /* 0x000fe20000410000 */
[----:B------:R-:W-:-:S05]  /*4970*/  IMAD.MOV.U32 R25, RZ, RZ, R26 ;  /* 0x000000ffff197224 */ /* 0x000fca00078e001a */
[----:B------:R-:W0:Y:S02]  /*4980*/  F2F.F64.F32 R4, R4 ;  /* 0x0000000400047310 */ /* 0x000e240000201800 */
[----:B0-----:R0:W-:Y:S01]  /*4990*/  STG.E.64 desc[UR36][R8.64], R4 ;  /* 0x0000000408007986 */ /* 0x0011e2000c101b24 */
[----:B------:R-:W-:Y:S05]  /*49a0*/  BRA `(.L_x_3384) ;  /* 0x0000000800b07947 */ /* 0x000fea0003800000 */
.L_x_3385:
        /* <DEDUP_REMOVED lines=13> */
.L_x_3398:
[----:B------:R-:W-:Y:S01]  /*4a80*/  FMUL.FTZ R4, R4, 1 ;  /* 0x3f80000004047820 */ /* 0x000fe20000410000 */
[----:B------:R-:W-:Y:S01]  /*4a90*/  CS2R R6, SRZ ;  /* 0x0000000000067805 */ /* 0x000fe2000001ff00 */
[----:B------:R-:W-:-:S04]  /*4aa0*/  IMAD.MOV.U32 R25, RZ, RZ, R26 ;  /* 0x000000ffff197224 */ /* 0x000fc800078e001a */
[----:B------:R-:W0:Y:S02]  /*4ab0*/  F2F.F64.F32 R4, R4 ;  /* 0x0000000400047310 */ /* 0x000e240000201800 */
[----:B0-----:R0:W-:Y:S01]  /*4ac0*/  STG.E.128 desc[UR36][R8.64], R4 ;  /* 0x0000000408007986 */ /* 0x0011e2000c101d24 */
[----:B------:R-:W-:Y:S05]  /*4ad0*/  BRA `(.L_x_3384) ;  /* 0x0000000800647947 */ /* 0x000fea0003800000 */
.L_x_3397:
        /* <DEDUP_REMOVED lines=18> */
.L_x_3402:
[----:B------:R-:W-:Y:S05]  /*4c00*/  BSYNC.RECONVERGENT B0 ;  /* 0x0000000000007941 */ /* 0x000fea0003800200 */
.L_x_3401:
[----:B------:R-:W-:Y:S01]  /*4c10*/  LOP3.LUT R5, R0, 0x80, R5, 0xf8, !PT ;  /* 0x0000008000057812 */ /* 0x000fe200078ef805 */
[----:B------:R-:W-:-:S04]  /*4c20*/  IMAD.MOV.U32 R25, RZ, RZ, R26 ;  /* 0x000000ffff197224 */ /* 0x000fc800078e001a */
[----:B------:R0:W-:Y:S01]  /*4c30*/  STG.E.U8 desc[UR36][R8.64], R5 ;  /* 0x0000000508007986 */ /* 0x0001e2000c101124 */
[----:B------:R-:W-:Y:S05]  /*4c40*/  BRA `(.L_x_3384) ;  /* 0x0000000800087947 */ /* 0x000fea0003800000 */
.L_x_3400:
        /* <DEDUP_REMOVED lines=14> */
.L_x_3404:
[----:B------:R-:W-:Y:S05]  /*4d30*/  BSYNC.RECONVERGENT B0 ;  /* 0x0000000000007941 */ /* 0x000fea0003800200 */
.L_x_3403:
[----:B------:R-:W-:Y:S01]  /*4d40*/  LOP3.LUT R3, R0, 0x80, R7, 0xf8, !PT ;  /* 0x0000008000037812 */ /* 0x000fe200078ef807 */
[----:B------:R-:W-:-:S04]  /*4d50*/  IMAD.MOV.U32 R25, RZ, RZ, R26 ;  /* 0x000000ffff197224 */ /* 0x000fc800078e001a */
[----:B------:R3:W-:Y:S01]  /*4d60*/  STG.E.U8 desc[UR36][R8.64], R3 ;  /* 0x0000000308007986 */ /* 0x0007e2000c101124 */
[----:B------:R-:W-:Y:S05]  /*4d70*/  BRA `(.L_x_3384) ;  /* 0x0000000400bc7947 */ /* 0x000fea0003800000 */
.L_x_3399:
[----:B------:R-:W-:Y:S01]  /*4d80*/  F2FP.BF16.F32.PACK_AB R4, RZ, R4 ;  /* 0x00000004ff04723e */ /* 0x000fe200000010ff */
[----:B------:R-:W-:-:S04]  /*4d90*/  IMAD.MOV.U32 R25, RZ, RZ, R26 ;  /* 0x000000ffff197224 */ /* 0x000fc800078e001a */
[----:B------:R2:W-:Y:S01]  /*4da0*/  STG.E.U16 desc[UR36][R8.64], R4 ;  /* 0x0000000408007986 */ /* 0x0005e2000c101524 */
[----:B------:R-:W-:Y:S05]  /*4db0*/  BRA `(.L_x_3384) ;  /* 0x0000000400ac7947 */ /* 0x000fea0003800000 */
.L_x_3396:
        /* <DEDUP_REMOVED lines=8> */
[----:B------:R-:W0:Y:S01]  /*4e40*/  F2I.FTZ.U32.TRUNC.NTZ R3, R4 ;  /* 0x0000000400037305 */ /* 0x000e22000021f000 */
[----:B------:R-:W-:Y:S01]  /*4e50*/  IMAD.MOV.U32 R25, RZ, RZ, R26 ;  /* 0x000000ffff197224 */ /* 0x000fe200078e001a */
[----:B0-----:R0:W-:Y:S01]  /*4e60*/  STG.E.U16 desc[UR36][R8.64], R3 ;  /* 0x0000000308007986 */ /* 0x0011e2000c101524 */
[----:B------:R-:W-:Y:S05]  /*4e70*/  BRA `(.L_x_3384) ;  /* 0x00000004007c7947 */ /* 0x000fea0003800000 */
.L_x_3407:
        /* <DEDUP_REMOVED lines=12> */
.L_x_3410:
[----:B------:R-:W-:-:S04]  /*4f40*/  SHF.R.U32.HI R0, RZ, 0x14, R4 ;  /* 0x00000014ff007819 */ /* 0x000fc80000011604 */
[----:B------:R-:W-:-:S04]  /*4f50*/  LOP3.LUT R3, R0, 0x1, RZ, 0xc0, !PT ;  /* 0x0000000100037812 */ /* 0x000fc800078ec0ff */
[----:B------:R-:W-:-:S04]  /*4f60*/  IADD3 R0, PT, PT, R4, 0x487ffff, R3 ;  /* 0x0487ffff04007810 */ /* 0x000fc80007ffe003 */
[----:B------:R-:W-:-:S04]  /*4f70*/  SHF.R.U32.HI R0, RZ, 0x14, R0 ;  /* 0x00000014ff007819 */ /* 0x000fc80000011600 */
[----:B------:R-:W-:-:S07]  /*4f80*/  LOP3.LUT R3, R0, 0xff, RZ, 0xc0, !PT ;  /* 0x000000ff00037812 */ /* 0x000fce00078ec0ff */
.L_x_3411:
[----:B------:R-:W-:-:S04]  /*4f90*/  SHF.R.U32.HI R4, RZ, 0x18, R4 ;  /* 0x00000018ff047819 */ /* 0x000fc80000011604 */
[----:B------:R-:W-:-:S04]  /*4fa0*/  LOP3.LUT R3, R3, 0x80, R4, 0xf8, !PT ;  /* 0x0000008003037812 */ /* 0x000fc800078ef804 */
[----:B------:R-:W-:-:S07]  /*4fb0*/  PRMT R0, R3, 0x7610, R0 ;  /* 0x0000761003007816 */ /* 0x000fce0000000000 */
.L_x_3409:
[----:B------:R-:W-:Y:S05]  /*4fc0*/  BSYNC.RECONVERGENT B0 ;  /* 0x0000000000007941 */ /* 0x000fea0003800200 */
.L_x_3408:
[----:B------:R0:W-:Y:S01]  /*4fd0*/  STG.E.U8 desc[UR36][R8.64], R0 ;  /* 0x0000000008007986 */ /* 0x0001e2000c101124 */
[----:B------:R-:W-:Y:S01]  /*4fe0*/  IMAD.MOV.U32 R25, RZ, RZ, R26 ;  /* 0x000000ffff197224 */ /* 0x000fe200078e001a */
[----:B------:R-:W-:Y:S06]  /*4ff0*/  BRA `(.L_x_3384) ;  /* 0x00000004001c7947 */ /* 0x000fec0003800000 */
.L_x_3406:
        /* <DEDUP_REMOVED lines=12> */
.L_x_3414:
[----:B------:R-:W-:-:S04]  /*50c0*/  SHF.R.U32.HI R0, RZ, 0x15, R4 ;  /* 0x00000015ff007819 */ /* 0x000fc80000011604 */
[----:B------:R-:W-:-:S04]  /*50d0*/  LOP3.LUT R3, R0, 0x1, RZ, 0xc0, !PT ;  /* 0x0000000100037812 */ /* 0x000fc800078ec0ff */
[----:B------:R-:W-:-:S04]  /*50e0*/  IADD3 R0, PT, PT, R4, 0x88fffff, R3 ;  /* 0x088fffff04007810 */ /* 0x000fc80007ffe003 */
[----:B------:R-:W-:-:S04]  /*50f0*/  SHF.R.U32.HI R0, RZ, 0x15, R0 ;  /* 0x00000015ff007819 */ /* 0x000fc80000011600 */
[----:B------:R-:W-:-:S07]  /*5100*/  LOP3.LUT R3, R0, 0xff, RZ, 0xc0, !PT ;  /* 0x000000ff00037812 */ /* 0x000fce00078ec0ff */
.L_x_3415:
[----:B------:R-:W-:-:S04]  /*5110*/  SHF.R.U32.HI R4, RZ, 0x18, R4 ;  /* 0x00000018ff047819 */ /* 0x000fc80000011604 */
[----:B------:R-:W-:-:S04]  /*5120*/  LOP3.LUT R3, R3, 0x80, R4, 0xf8, !PT ;  /* 0x0000008003037812 */ /* 0x000fc800078ef804 */
[----:B------:R-:W-:-:S07]  /*5130*/  PRMT R0, R3, 0x7610, R0 ;  /* 0x0000761003007816 */ /* 0x000fce0000000000 */
.L_x_3413:
[----:B------:R-:W-:Y:S05]  /*5140*/  BSYNC.RECONVERGENT B0 ;  /* 0x0000000000007941 */ /* 0x000fea0003800200 */
.L_x_3412:
[----:B------:R0:W-:Y:S01]  /*5150*/  STG.E.U8 desc[UR36][R8.64], R0 ;  /* 0x0000000008007986 */ /* 0x0001e2000c101124 */
[----:B------:R-:W-:Y:S01]  /*5160*/  IMAD.MOV.U32 R25, RZ, RZ, R26 ;  /* 0x000000ffff197224 */ /* 0x000fe200078e001a */
[----:B------:R-:W-:Y:S06]  /*5170*/  BRA `(.L_x_3384) ;  /* 0x0000000000bc7947 */ /* 0x000fec0003800000 */
.L_x_3405:
[----:B------:R-:W-:-:S13]  /*5180*/  ISETP.NE.AND P0, PT, R0, 0x1c, PT ;  /* 0x0000001c0000780c */ /* 0x000fda0003f05270 */
[----:B------:R-:W-:Y:S05]  /*5190*/  @!P0 BRA `(.L_x_3416) ;  /* 0x0000000000a88947 */ /* 0x000fea0003800000 */
[----:B------:R-:W-:-:S13]  /*51a0*/  ISETP.NE.AND P0, PT, R0, 0x1d, PT ;  /* 0x0000001d0000780c */ /* 0x000fda0003f05270 */
[----:B------:R-:W-:Y:S05]  /*51b0*/  @!P0 BRA `(.L_x_3417) ;  /* 0x0000000000908947 */ /* 0x000fea0003800000 */
[----:B------:R-:W-:-:S13]  /*51c0*/  ISETP.NE.AND P0, PT, R0, 0x2c, PT ;  /* 0x0000002c0000780c */ /* 0x000fda0003f05270 */
[----:B------:R-:W-:Y:S05]  /*51d0*/  @!P0 BRA `(.L_x_3418) ;  /* 0x0000000000488947 */ /* 0x000fea0003800000 */
.L_x_3389:
        /* <DEDUP_REMOVED lines=16> */
.L_x_3419:
[----:B------:R-:W-:Y:S01]  /*52e0*/  IMAD.MOV.U32 R25, RZ, RZ, R26 ;  /* 0x000000ffff197224 */ /* 0x000fe200078e001a */
[----:B------:R-:W-:Y:S06]  /*52f0*/  BRA `(.L_x_3384) ;  /* 0x00000000005c7947 */ /* 0x000fec0003800000 */
.L_x_3418:
        /* <DEDUP_REMOVED lines=16> */
.L_x_3417:
[----:B------:R-:W0:Y:S01]  /*5400*/  F2I.U64.TRUNC R4, R4 ;  /* 0x0000000400047311 */ /* 0x000e22000020d800 */
[----:B------:R-:W-:Y:S01]  /*5410*/  IMAD.MOV.U32 R25, RZ, RZ, R26 ;  /* 0x000000ffff197224 */ /* 0x000fe200078e001a */
[----:B0-----:R0:W-:Y:S01]  /*5420*/  STG.E.64 desc[UR36][R8.64], R4 ;  /* 0x0000000408007986 */ /* 0x0011e2000c101b24 */
[----:B------:R-:W-:Y:S05]  /*5430*/  BRA `(.L_x_3384) ;  /* 0x00000000000c7947 */ /* 0x000fea0003800000 */
.L_x_3416:
[----:B------:R-:W0:Y:S01]  /*5440*/  F2I.FTZ.U32.TRUNC.NTZ R3, R4 ;  /* 0x0000000400037305 */ /* 0x000e22000021f000 */
[----:B------:R-:W-:Y:S01]  /*5450*/  IMAD.MOV.U32 R25, RZ, RZ, R26 ;  /* 0x000000ffff197224 */ /* 0x000fe200078e001a */
[----:B0-----:R0:W-:Y:S06]  /*5460*/  STG.E desc[UR36][R8.64], R3 ;  /* 0x0000000308007986 */ /* 0x0011ec000c101924 */
.L_x_3384:
[----:B------:R-:W-:Y:S05]  /*5470*/  BSYNC.RECONVERGENT B6 ;  /* 0x0000000000067941 */ /* 0x000fea0003800200 */
.L_x_3383:
[----:B------:R-:W-:Y:S01]  /*5480*/  ISETP.GE.AND P0, PT, R25, R17, PT ;  /* 0x000000111900720c */ /* 0x000fe20003f06270 */
[----:B------:R-:W-:-:S12]  /*5490*/  BSSY.RECONVERGENT B6, `(.L_x_3420) ;  /* 0x00001cc000067945 */ /* 0x000fd80003800200 */
[----:B------:R-:W-:Y:S05]  /*54a0*/  @P0 BRA `(.L_x_3421) ;  /* 0x0000001c00280947 */ /* 0x000fea0003800000 */
[----:B------:R-:W5:Y:S01]  /*54b0*/  LDCU UR4, c[0x0][0x3b8] ;  /* 0x00007700ff0477ac */ /* 0x000f620008000800 */
[----:B0-23--:R-:W0:Y:S01]  /*54c0*/  LDC.64 R8, c[0x0][0x398] ;  /* 0x0000e600ff087b82 */ /* 0x00de220000000a00 */
[----:B-1----:R-:W-:Y:S01]  /*54d0*/  IMAD R0, R2, 0x200, R25 ;  /* 0x0000020002007824 */ /* 0x002fe200078e0219 */
[----:B----4-:R-:W-:-:S03]  /*54e0*/  PRMT R4, R16, 0x9910, RZ ;  /* 0x0000991010047816 */ /* 0x010fc600000000ff */
[----:B-----5:R-:W-:Y:S02]  /*54f0*/  IMAD R3, R0, UR4, RZ ;  /* 0x0000000400037c24 */ /* 0x020fe4000f8e02ff */
[----:B------:R-:W-:-:S05]  /*5500*/  IMAD.MOV.U32 R0, RZ, RZ, R4 ;  /* 0x000000ffff007224 */ /* 0x000fca00078e0004 */
[----:B------:R-:W-:Y:S02]  /*5510*/  ISETP.GT.AND P1, PT, R0, 0x9, PT ;  /* 0x000000090000780c */ /* 0x000fe40003f24270 */
[----:B0-----:R-:W-:-:S05]  /*5520*/  IADD3 R8, P0, PT, R3, R8, RZ ;  /* 0x0000000803087210 */ /* 0x001fca0007f1e0ff */
        /* <DEDUP_REMOVED lines=10> */
[----:B------:R-:W0:Y:S02]  /*55d0*/  F2I.FTZ.TRUNC.NTZ R3, R18 ;  /* 0x0000001200037305 */ /* 0x000e24000021f100 */
[----:B0-----:R0:W-:Y:S01]  /*55e0*/  STG.E.U8 desc[UR36][R8.64], R3 ;  /* 0x0000000308007986 */ /* 0x0011e2000c101124 */
[----:B------:R-:W-:Y:S05]  /*55f0*/  BRA `(.L_x_3427) ;  /* 0x0000000c00387947 */ /* 0x000fea0003800000 */
.L_x_3425:
[----:B------:R-:W0:Y:S02]  /*5600*/  F2I.S64.TRUNC R18, R18 ;  /* 0x0000001200127311 */ /* 0x000e24000020d900 */
[----:B0-----:R-:W-:-:S05]  /*5610*/  IMAD.MOV.U32 R3, RZ, RZ, R18 ;  /* 0x000000ffff037224 */ /* 0x001fca00078e0012 */
[----:B------:R0:W-:Y:S01]  /*5620*/  STG.E.U8 desc[UR36][R8.64], R3 ;  /* 0x0000000308007986 */ /* 0x0001e2000c101124 */
[----:B------:R-:W-:Y:S05]  /*5630*/  BRA `(.L_x_3427) ;  /* 0x0000000c00287947 */ /* 0x000fea0003800000 */
.L_x_3424:
[----:B------:R-:W-:-:S13]  /*5640*/  ISETP.NE.AND P0, PT, R0, 0x2, PT ;  /* 0x000000020000780c */ /* 0x000fda0003f05270 */
[----:B------:R-:W-:Y:S05]  /*5650*/  @!P0 BRA `(.L_x_3428) ;  /* 0x0000000000288947 */ /* 0x000fea0003800000 */
[----:B------:R-:W-:-:S13]  /*5660*/  ISETP.NE.AND P0, PT, R0, 0x3, PT ;  /* 0x000000030000780c */ /* 0x000fda0003f05270 */
[----:B------:R-:W-:Y:S05]  /*5670*/  @!P0 BRA `(.L_x_3429) ;  /* 0x0000000000148947 */ /* 0x000fea0003800000 */
[----:B------:R-:W-:-:S13]  /*5680*/  ISETP.NE.AND P0, PT, R0, 0x4, PT ;  /* 0x000000040000780c */ /* 0x000fda0003f05270 */
[----:B------:R-:W-:Y:S05]  /*5690*/  @P0 BRA `(.L_x_3426) ;  /* 0x0000000800380947 */ /* 0x000fea0003800000 */
[----:B------:R-:W0:Y:S02]  /*56a0*/  F2I.S64.TRUNC R18, R18 ;  /* 0x0000001200127311 */ /* 0x000e24000020d900 */
[----:B0-----:R0:W-:Y:S01]  /*56b0*/  STG.E.64 desc[UR36][R8.64], R18 ;  /* 0x0000001208007986 */ /* 0x0011e2000c101b24 */
[----:B------:R-:W-:Y:S05]  /*56c0*/  BRA `(.L_x_3427) ;  /* 0x0000000c00047947 */ /* 0x000fea0003800000 */
.L_x_3429:
[----:B------:R-:W0:Y:S02]  /*56d0*/  F2I.FTZ.TRUNC.NTZ R3, R18 ;  /* 0x0000001200037305 */ /* 0x000e24000021f100 */
[----:B0-----:R0:W-:Y:S01]  /*56e0*/  STG.E desc[UR36][R8.64], R3 ;  /* 0x0000000308007986 */ /* 0x0011e2000c101924 */
[----:B------:R-:W-:Y:S05]  /*56f0*/  BRA `(.L_x_3427) ;  /* 0x0000000800f87947 */ /* 0x000fea0003800000 */
.L_x_3428:
[----:B------:R-:W0:Y:S02]  /*5700*/  F2I.FTZ.TRUNC.NTZ R3, R18 ;  /* 0x0000001200037305 */ /* 0x000e24000021f100 */
[----:B0-----:R0:W-:Y:S01]  /*5710*/  STG.E.U16 desc[UR36][R8.64], R3 ;  /* 0x0000000308007986 */ /* 0x0011e2000c101524 */
[----:B------:R-:W-:Y:S05]  /*5720*/  BRA `(.L_x_3427) ;  /* 0x0000000800ec7947 */ /* 0x000fea0003800000 */
.L_x_3423:
        /* <DEDUP_REMOVED lines=8> */
.L_x_3431:
[----:B------:R-:W-:-:S05]  /*57b0*/  F2FP.F16.F32.PACK_AB R18, RZ, R18 ;  /* 0x00000012ff12723e */ /* 0x000fca00000000ff */
[----:B------:R0:W-:Y:S01]  /*57c0*/  STG.E.U16 desc[UR36][R8.64], R18 ;  /* 0x0000001208007986 */ /* 0x0001e2000c101524 */
[----:B------:R-:W-:Y:S05]  /*57d0*/  BRA `(.L_x_3427) ;  /* 0x0000000800c07947 */ /* 0x000fea0003800000 */
.L_x_3430:
        /* <DEDUP_REMOVED lines=9> */
.L_x_3433:
[----:B------:R-:W-:-:S04]  /*5870*/  F2FP.F16.F32.PACK_AB R3, RZ, R18 ;  /* 0x00000012ff03723e */ /* 0x000fc800000000ff */
[----:B------:R-:W-:-:S05]  /*5880*/  PRMT R3, R3, 0x5410, RZ ;  /* 0x0000541003037816 */ /* 0x000fca00000000ff */
[----:B------:R0:W-:Y:S01]  /*5890*/  STG.E desc[UR36][R8.64], R3 ;  /* 0x0000000308007986 */ /* 0x0001e2000c101924 */
[----:B------:R-:W-:Y:S05]  /*58a0*/  BRA `(.L_x_3427) ;  /* 0x00000008008c7947 */ /* 0x000fea0003800000 */
.L_x_3432:
[----:B------:R-:W-:-:S06]  /*58b0*/  FMUL.FTZ R4, R18, 1 ;  /* 0x3f80000012047820 */ /* 0x000fcc0000410000 */
[----:B------:R-:W0:Y:S02]  /*58c0*/  F2F.F64.F32 R4, R4 ;  /* 0x0000000400047310 */ /* 0x000e240000201800 */
[----:B0-----:R0:W-:Y:S01]  /*58d0*/  STG.E.64 desc[UR36][R8.64], R4 ;  /* 0x0000000408007986 */ /* 0x0011e2000c101b24 */
[----:B------:R-:W-:Y:S05]  /*58e0*/  BRA `(.L_x_3427) ;  /* 0x00000008007c7947 */ /* 0x000fea0003800000 */
.L_x_3422:
        /* <DEDUP_REMOVED lines=10> */
[----:B------:R-:W0:Y:S02]  /*5990*/  F2I.FTZ.U32.TRUNC.NTZ R3, R18 ;  /* 0x0000001200037305 */ /* 0x000e24000021f000 */
[----:B0-----:R0:W-:Y:S01]  /*59a0*/  STG.E.U16 desc[UR36][R8.64], R3 ;  /* 0x0000000308007986 */ /* 0x0011e2000c101524 */
[----:B------:R-:W-:Y:S05]  /*59b0*/  BRA `(.L_x_3427) ;  /* 0x0000000800487947 */ /* 0x000fea0003800000 */
.L_x_3437:
        /* <DEDUP_REMOVED lines=16> */
.L_x_3440:
[----:B------:R-:W-:-:S04]  /*5ac0*/  SHF.R.U32.HI R18, RZ, 0x18, R18 ;  /* 0x00000018ff127819 */ /* 0x000fc80000011612 */
[----:B------:R-:W-:-:S04]  /*5ad0*/  LOP3.LUT R3, R3, 0x80, R18, 0xf8, !PT ;  /* 0x0000008003037812 */ /* 0x000fc800078ef812 */
[----:B------:R-:W-:-:S07]  /*5ae0*/  PRMT R4, R3, 0x7610, R4 ;  /* 0x0000761003047816 */ /* 0x000fce0000000004 */
.L_x_3439:
[----:B------:R-:W-:Y:S05]  /*5af0*/  BSYNC.RECONVERGENT B0 ;  /* 0x0000000000007941 */ /* 0x000fea0003800200 */
.L_x_3438:
[----:B------:R0:W-:Y:S01]  /*5b00*/  STG.E.U8 desc[UR36][R8.64], R4 ;  /* 0x0000000408007986 */ /* 0x0001e2000c101124 */
[----:B------:R-:W-:Y:S05]  /*5b10*/  BRA `(.L_x_3427) ;  /* 0x0000000400f07947 */ /* 0x000fea0003800000 */
.L_x_3436:
        /* <DEDUP_REMOVED lines=16> */
.L_x_3443:
[----:B------:R-:W-:-:S04]  /*5c20*/  SHF.R.U32.HI R18, RZ, 0x18, R18 ;  /* 0x00000018ff127819 */ /* 0x000fc80000011612 */
[----:B------:R-:W-:-:S04]  /*5c30*/  LOP3.LUT R3, R3, 0x80, R18, 0xf8, !PT ;  /* 0x0000008003037812 */ /* 0x000fc800078ef812 */
[----:B------:R-:W-:-:S07]  /*5c40*/  PRMT R4, R3, 0x7610, R4 ;  /* 0x0000761003047816 */ /* 0x000fce0000000004 */
.L_x_3442:
[----:B------:R-:W-:Y:S05]  /*5c50*/  BSYNC.RECONVERGENT B0 ;  /* 0x0000000000007941 */ /* 0x000fea0003800200 */
.L_x_3441:
[----:B------:R0:W-:Y:S01]  /*5c60*/  STG.E.U8 desc[UR36][R8.64], R4 ;  /* 0x0000000408007986 */ /* 0x0001e2000c101124 */
[----:B------:R-:W-:Y:S05]  /*5c70*/  BRA `(.L_x_3427) ;  /* 0x0000000400987947 */ /* 0x000fea0003800000 */
.L_x_3435:
        /* <DEDUP_REMOVED lines=21> */
.L_x_3445:
[----:B------:R-:W0:Y:S02]  /*5dd0*/  F2I.U64.TRUNC R18, R18 ;  /* 0x0000001200127311 */ /* 0x000e24000020d800 */
[----:B0-----:R0:W-:Y:S01]  /*5de0*/  STG.E.64 desc[UR36][R8.64], R18 ;  /* 0x0000001208007986 */ /* 0x0011e2000c101b24 */
[----:B------:R-:W-:Y:S05]  /*5df0*/  BRA `(.L_x_3427) ;  /* 0x0000000400387947 */ /* 0x000fea0003800000 */
.L_x_3444:
[----:B------:R-:W0:Y:S02]  /*5e00*/  F2I.FTZ.U32.TRUNC.NTZ R3, R18 ;  /* 0x0000001200037305 */ /* 0x000e24000021f000 */
[----:B0-----:R0:W-:Y:S01]  /*5e10*/  STG.E desc[UR36][R8.64], R3 ;  /* 0x0000000308007986 */ /* 0x0011e2000c101924 */
[----:B------:R-:W-:Y:S05]  /*5e20*/  BRA `(.L_x_3427) ;  /* 0x00000004002c7947 */ /* 0x000fea0003800000 */
.L_x_3434:
        /* <DEDUP_REMOVED lines=10> */
.L_x_3447:
[----:B------:R-:W-:Y:S01]  /*5ed0*/  FMUL.FTZ R4, R18, 1 ;  /* 0x3f80000012047820 */ /* 0x000fe20000410000 */
[----:B------:R-:W-:-:S05]  /*5ee0*/  CS2R R6, SRZ ;  /* 0x0000000000067805 */ /* 0x000fca000001ff00 */
[----:B------:R-:W0:Y:S02]  /*5ef0*/  F2F.F64.F32 R4, R4 ;  /* 0x0000000400047310 */ /* 0x000e240000201800 */
[----:B0-----:R4:W-:Y:S01]  /*5f00*/  STG.E.128 desc[UR36][R8.64], R4 ;  /* 0x0000000408007986 */ /* 0x0019e2000c101d24 */
[----:B------:R-:W-:Y:S05]  /*5f10*/  BRA `(.L_x_3427) ;  /* 0x0000000000f07947 */ /* 0x000fea0003800000 */
.L_x_3446:
[----:B------:R-:W-:-:S13]  /*5f20*/  ISETP.NE.AND P0, PT, R0, 0xf, PT ;  /* 0x0000000f0000780c */ /* 0x000fda0003f05270 */
[----:B------:R-:W-:Y:S05]  /*5f30*/  @!P0 BRA `(.L_x_3448) ;  /* 0x0000000000e08947 */ /* 0x000fea0003800000 */
[----:B------:R-:W-:-:S13]  /*5f40*/  ISETP.NE.AND P0, PT, R0, 0x17, PT ;  /* 0x000000170000780c */ /* 0x000fda0003f05270 */
[----:B------:R-:W-:Y:S05]  /*5f50*/  @!P0 BRA `(.L_x_3449) ;  /* 0x00000000008c8947 */ /* 0x000fea0003800000 */
[----:B------:R-:W-:-:S13]  /*5f60*/  ISETP.NE.AND P0, PT, R0, 0x18, PT ;  /* 0x000000180000780c */ /* 0x000fda0003f05270 */
[----:B------:R-:W-:Y:S05]  /*5f70*/  @!P0 BRA `(.L_x_3450) ;  /* 0x0000000000448947 */ /* 0x000fea0003800000 */
.L_x_3426:
        /* <DEDUP_REMOVED lines=16> */
.L_x_3451:
[----:B------:R-:W-:Y:S05]  /*6080*/  BRA `(.L_x_3427) ;  /* 0x0000000000947947 */ /* 0x000fea0003800000 */
.L_x_3450:
        /* <DEDUP_REMOVED lines=12> */
.L_x_3453:
[----:B------:R-:W-:Y:S05]  /*6150*/  BSYNC.RECONVERGENT B0 ;  /* 0x0000000000007941 */ /* 0x000fea0003800200 */
.L_x_3452:
[----:B------:R-:W-:-:S05]  /*6160*/  LOP3.LUT R3, R0, 0x80, R5, 0xf8, !PT ;  /* 0x0000008000037812 */ /* 0x000fca00078ef805 */
[----:B------:R2:W-:Y:S01]  /*6170*/  STG.E.U8 desc[UR36][R8.64], R3 ;  /* 0x0000000308007986 */ /* 0x0005e2000c101124 */
[----:B------:R-:W-:Y:S05]  /*6180*/  BRA `(.L_x_3427) ;  /* 0x0000000000547947 */ /* 0x000fea0003800000 */
.L_x_3449:
        /* <DEDUP_REMOVED lines=11> */
.L_x_3455:
[----:B------:R-:W-:Y:S01]  /*6240*/  IMAD.MOV.U32 R0, RZ, RZ, 0x7f ;  /* 0x0000007fff007424 */ /* 0x000fe200078e00ff */
[----:B------:R-:W-:-:S04]  /*6250*/  ISETP.GT.U32.AND P0, PT, R4, 0x7f800000, PT ;  /* 0x7f8000000400780c */ /* 0x000fc80003f04070 */
[----:B------:R-:W-:-:S09]  /*6260*/  SEL R0, R0, 0x7c, P0 ;  /* 0x0000007c00007807 */ /* 0x000fd20000000000 */
.L_x_3456:
[----:B------:R-:W-:Y:S05]  /*6270*/  BSYNC.RECONVERGENT B0 ;  /* 0x0000000000007941 */ /* 0x000fea0003800200 */
.L_x_3454:
[----:B------:R-:W-:-:S04]  /*6280*/  SHF.R.U32.HI R3, RZ, 0x18, R18 ;  /* 0x00000018ff037819 */ /* 0x000fc80000011612 */
[----:B------:R-:W-:-:S05]  /*6290*/  LOP3.LUT R3, R0, 0x80, R3, 0xf8, !PT ;  /* 0x0000008000037812 */ /* 0x000fca00078ef803 */
[----:B------:R1:W-:Y:S01]  /*62a0*/  STG.E.U8 desc[UR36][R8.64], R3 ;  /* 0x0000000308007986 */ /* 0x0003e2000c101124 */
[----:B------:R-:W-:Y:S05]  /*62b0*/  BRA `(.L_x_3427) ;  /* 0x0000000000087947 */ /* 0x000fea0003800000 */
.L_x_3448:
[----:B------:R-:W-:-:S05]  /*62c0*/  F2FP.BF16.F32.PACK_AB R18, RZ, R18 ;  /* 0x00000012ff12723e */ /* 0x000fca00000010ff */
[----:B------:R0:W-:Y:S02]  /*62d0*/  STG.E.U16 desc[UR36][R8.64], R18 ;  /* 0x0000001208007986 */ /* 0x0001e4000c101524 */
.L_x_3427:
[----:B------:R-:W-:-:S05]  /*62e0*/  VIADD R25, R25, 0x80 ;  /* 0x0000008019197836 */ /* 0x000fca0000000000 */
[----:B------:R-:W-:-:S13]  /*62f0*/  ISETP.GE.AND P0, PT, R25, R17, PT ;  /* 0x000000111900720c */ /* 0x000fda0003f06270 */
[----:B------:R-:W-:Y:S05]  /*6300*/  @P0 BRA `(.L_x_3421) ;  /* 0x0000000c00900947 */ /* 0x000fea0003800000 */
[----:B------:R-:W5:Y:S01]  /*6310*/  LDCU UR4, c[0x0][0x3b8] ;  /* 0x00007700ff0477ac */ /* 0x000f620008000800 */
[----:B01234-:R-:W0:Y:S01]  /*6320*/  LDC.64 R8, c[0x0][0x398] ;  /* 0x0000e600ff087b82 */ /* 0x01fe220000000a00 */
[----:B------:R-:W-:Y:S01]  /*6330*/  IMAD R0, R2, 0x200, R25 ;  /* 0x0000020002007824 */ /* 0x000fe200078e0219 */
[----:B------:R-:W-:-:S03]  /*6340*/  PRMT R4, R16, 0x9910, RZ ;  /* 0x0000991010047816 */ /* 0x000fc600000000ff */
        /* <DEDUP_REMOVED lines=17> */
.L_x_3460:
[----:B------:R-:W0:Y:S02]  /*6460*/  F2I.S64.TRUNC R22, R22 ;  /* 0x0000001600167311 */ /* 0x000e24000020d900 */
[----:B0-----:R-:W-:-:S05]  /*6470*/  IMAD.MOV.U32 R3, RZ, RZ, R22 ;  /* 0x000000ffff037224 */ /* 0x001fca00078e0016 */
[----:B------:R0:W-:Y:S01]  /*6480*/  STG.E.U8 desc[UR36][R8.64], R3 ;  /* 0x0000000308007986 */ /* 0x0001e2000c101124 */
[----:B------:R-:W-:Y:S05]  /*6490*/  BRA `(.L_x_3462) ;  /* 0x0000000c00287947 */ /* 0x000fea0003800000 */
.L_x_3459:
        /* <DEDUP_REMOVED lines=9> */
.L_x_3464:
[----:B------:R-:W0:Y:S02]  /*6530*/  F2I.FTZ.TRUNC.NTZ R3, R22 ;  /* 0x0000001600037305 */ /* 0x000e24000021f100 */
[----:B0-----:R3:W-:Y:S01]  /*6540*/  STG.E desc[UR36][R8.64], R3 ;  /* 0x0000000308007986 */ /* 0x0017e2000c101924 */
[----:B------:R-:W-:Y:S05]  /*6550*/  BRA `(.L_x_3462) ;  /* 0x0000000800f87947 */ /* 0x000fea0003800000 */
.L_x_3463:
[----:B------:R-:W0:Y:S02]  /*6560*/  F2I.FTZ.TRUNC.NTZ R3, R22 ;  /* 0x0000001600037305 */ /* 0x000e24000021f100 */
[----:B0-----:R2:W-:Y:S01]  /*6570*/  STG.E.U16 desc[UR36][R8.64], R3 ;  /* 0x0000000308007986 */ /* 0x0015e2000c101524 */
[----:B------:R-:W-:Y:S05]  /*6580*/  BRA `(.L_x_3462) ;  /* 0x0000000800ec7947 */ /* 0x000fea0003800000 */
.L_x_3458:
        /* <DEDUP_REMOVED lines=8> */
.L_x_3466:
[----:B------:R-:W-:-:S05]  /*6610*/  F2FP.F16.F32.PACK_AB R22, RZ, R22 ;  /* 0x00000016ff16723e */ /* 0x000fca00000000ff */
[----:B------:R0:W-:Y:S01]  /*6620*/  STG.E.U16 desc[UR36][R8.64], R22 ;  /* 0x0000001608007986 */ /* 0x0001e2000c101524 */
[----:B------:R-:W-:Y:S05]  /*6630*/  BRA `(.L_x_3462) ;  /* 0x0000000800c07947 */ /* 0x000fea0003800000 */
.L_x_3465:
        /* <DEDUP_REMOVED lines=9> */
.L_x_3468:
[----:B------:R-:W-:-:S04]  /*66d0*/  F2FP.F16.F32.PACK_AB R3, RZ, R22 ;  /* 0x00000016ff03723e */ /* 0x000fc800000000ff */
[----:B------:R-:W-:-:S05]  /*66e0*/  PRMT R3, R3, 0x5410, RZ ;  /* 0x0000541003037816 */ /* 0x000fca00000000ff */
[----:B------:R0:W-:Y:S01]  /*66f0*/  STG.E desc[UR36][R8.64], R3 ;  /* 0x0000000308007986 */ /* 0x0001e2000c101924 */
[----:B------:R-:W-:Y:S05]  /*6700*/  BRA `(.L_x_3462) ;  /* 0x00000008008c7947 */ /* 0x000fea0003800000 */
.L_x_3467:
[----:B------:R-:W-:-:S06]  /*6710*/  FMUL.FTZ R4, R22, 1 ;  /* 0x3f80000016047820 */ /* 0x000fcc0000410000 */
[----:B------:R-:W0:Y:S02]  /*6720*/  F2F.F64.F32 R4, R4 ;  /* 0x0000000400047310 */ /* 0x000e240000201800 */
[----:B0-----:R0:W-:Y:S01]  /*6730*/  STG.E.64 desc[UR36][R8.64], R4 ;  /* 0x0000000408007986 */ /* 0x0011e2000c101b24 */
[----:B------:R-:W-:Y:S05]  /*6740*/  BRA `(.L_x_3462) ;  /* 0x00000008007c7947 */ /* 0x000fea0003800000 */
.L_x_3457:
        /* <DEDUP_REMOVED lines=13> */
.L_x_3472:
        /* <DEDUP_REMOVED lines=16> */
.L_x_3475:
[----:B------:R-:W-:-:S04]  /*6920*/  SHF.R.U32.HI R22, RZ, 0x18, R22 ;  /* 0x00000018ff167819 */ /* 0x000fc80000011616 */
[----:B------:R-:W-:-:S04]  /*6930*/  LOP3.LUT R3, R3, 0x80, R22, 0xf8, !PT ;  /* 0x0000008003037812 */ /* 0x000fc800078ef816 */
[----:B------:R-:W-:-:S07]  /*6940*/  PRMT R4, R3, 0x7610, R4 ;  /* 0x0000761003047816 */ /* 0x000fce0000000004 */
.L_x_3474:
[----:B------:R-:W-:Y:S05]  /*6950*/  BSYNC.RECONVERGENT B0 ;  /* 0x0000000000007941 */ /* 0x000fea0003800200 */
.L_x_3473:
[----:B------:R0:W-:Y:S01]  /*6960*/  STG.E.U8 desc[UR36][R8.64], R4 ;  /* 0x0000000408007986 */ /* 0x0001e2000c101124 */
[----:B------:R-:W-:Y:S05]  /*6970*/  BRA `(.L_x_3462) ;  /* 0x0000000400f07947 */ /* 0x000fea0003800000 */
.L_x_3471:
        /* <DEDUP_REMOVED lines=16> */
.L_x_3478:
[----:B------:R-:W-:-:S04]  /*6a80*/  SHF.R.U32.HI R22, RZ, 0x18, R22 ;  /* 0x00000018ff167819 */ /* 0x000fc80000011616 */
[----:B------:R-:W-:-:S04]  /*6a90*/  LOP3.LUT R3, R3, 0x80, R22, 0xf8, !PT ;  /* 0x0000008003037812 */ /* 0x000fc800078ef816 */
[----:B------:R-:W-:-:S07]  /*6aa0*/  PRMT R4, R3, 0x7610, R4 ;  /* 0x0000761003047816 */ /* 0x000fce0000000004 */
.L_x_3477:
[----:B------:R-:W-:Y:S05]  /*6ab0*/  BSYNC.RECONVERGENT B0 ;  /* 0x0000000000007941 */ /* 0x000fea0003800200 */
.L_x_3476:
[----:B------:R0:W-:Y:S01]  /*6ac0*/  STG.E.U8 desc[UR36][R8.64], R4 ;  /* 0x0000000408007986 */ /* 0x0001e2000c101124 */
[----:B------:R-:W-:Y:S05]  /*6ad0*/  BRA `(.L_x_3462) ;  /* 0x0000000400987947 */ /* 0x000fea0003800000 */
.L_x_3470:
        /* <DEDUP_REMOVED lines=21> */
.L_x_3480:
[----:B------:R-:W0:Y:S02]  /*6c30*/  F2I.U64.TRUNC R22, R22 ;  /* 0x0000001600167311 */ /* 0x000e24000020d800 */
[----:B0-----:R0:W-:Y:S01]  /*6c40*/  STG.E.64 desc[UR36][R8.64], R22 ;  /* 0x0000001608007986 */ /* 0x0011e2000c101b24 */
[----:B------:R-:W-:Y:S05]  /*6c50*/  BRA `(.L_x_3462) ;  /* 0x0000000400387947 */ /* 0x000fea0003800000 */
.L_x_3479:
[----:B------:R-:W0:Y:S02]  /*6c60*/  F2I.FTZ.U32.TRUNC.NTZ R3, R22 ;  /* 0x0000001600037305 */ /* 0x000e24000021f000 */
[----:B0-----:R0:W-:Y:S01]  /*6c70*/  STG.E desc[UR36][R8.64], R3 ;  /* 0x0000000308007986 */ /* 0x0011e2000c101924 */
[----:B------:R-:W-:Y:S05]  /*6c80*/  BRA `(.L_x_3462) ;  /* 0x00000004002c7947 */ /* 0x000fea0003800000 */
.L_x_3469:
        /* <DEDUP_REMOVED lines=10> */
.L_x_3482:
[----:B------:R-:W-:Y:S01]  /*6d30*/  FMUL.FTZ R4, R22, 1 ;  /* 0x3f80000016047820 */ /* 0x000fe20000410000 */
[----:B------:R-:W-:-:S05]  /*6d40*/  CS2R R6, SRZ ;  /* 0x0000000000067805 */ /* 0x000fca000001ff00 */
[----:B------:R-:W0:Y:S02]  /*6d50*/  F2F.F64.F32 R4, R4 ;  /* 0x0000000400047310 */ /* 0x000e240000201800 */
[----:B0-----:R0:W-:Y:S01]  /*6d60*/  STG.E.128 desc[UR36][R8.64], R4 ;  /* 0x0000000408007986 */ /* 0x0011e2000c101d24 */
[----:B------:R-:W-:Y:S05]  /*6d70*/  BRA `(.L_x_3462) ;  /* 0x0000000000f07947 */ /* 0x000fea0003800000 */
.L_x_3481:
[----:B------:R-:W-:-:S13]  /*6d80*/  ISETP.NE.AND P0, PT, R0, 0xf, PT ;  /* 0x0000000f0000780c */ /* 0x000fda0003f05270 */
[----:B------:R-:W-:Y:S05]  /*6d90*/  @!P0 BRA `(.L_x_3483) ;  /* 0x0000000000e08947 */ /* 0x000fea0003800000 */
[----:B------:R-:W-:-:S13]  /*6da0*/  ISETP.NE.AND P0, PT, R0, 0x17, PT ;  /* 0x000000170000780c */ /* 0x000fda0003f05270 */
[----:B------:R-:W-:Y:S05]  /*6db0*/  @!P0 BRA `(.L_x_3484) ;  /* 0x00000000008c8947 */ /* 0x000fea0003800000 */
[----:B------:R-:W-:-:S13]  /*6dc0*/  ISETP.NE.AND P0, PT, R0, 0x18, PT ;  /* 0x000000180000780c */ /* 0x000fda0003f05270 */
[----:B------:R-:W-:Y:S05]  /*6dd0*/  @!P0 BRA `(.L_x_3485) ;  /* 0x0000000000448947 */ /* 0x000fea0003800000 */
.L_x_3461:
        /* <DEDUP_REMOVED lines=16> */
.L_x_3486:
[----:B------:R-:W-:Y:S05]  /*6ee0*/  BRA `(.L_x_3462) ;  /* 0x0000000000947947 */ /* 0x000fea0003800000 */
.L_x_3485:
        /* <DEDUP_REMOVED lines=12> */
.L_x_3488:
[----:B------:R-:W-:Y:S05]  /*6fb0*/  BSYNC.RECONVERGENT B0 ;  /* 0x0000000000007941 */ /* 0x000fea0003800200 */
.L_x_3487:
[----:B------:R-:W-:-:S05]  /*6fc0*/  LOP3.LUT R3, R0, 0x80, R5, 0xf8, !PT ;  /* 0x0000008000037812 */ /* 0x000fca00078ef805 */
[----:B------:R0:W-:Y:S01]  /*6fd0*/  STG.E.U8 desc[UR36][R8.64], R3 ;  /* 0x0000000308007986 */ /* 0x0001e2000c101124 */
[----:B------:R-:W-:Y:S05]  /*6fe0*/  BRA `(.L_x_3462) ;  /* 0x0000000000547947 */ /* 0x000fea0003800000 */
.L_x_3484:
        /* <DEDUP_REMOVED lines=11> */
.L_x_3490:
[----:B------:R-:W-:Y:S01]  /*70a0*/  IMAD.MOV.U32 R0, RZ, RZ, 0x7f ;  /* 0x0000007fff007424 */ /* 0x000fe200078e00ff */
[----:B------:R-:W-:-:S04]  /*70b0*/  ISETP.GT.U32.AND P0, PT, R4, 0x7f800000, PT ;  /* 0x7f8000000400780c */ /* 0x000fc80003f04070 */
[----:B------:R-:W-:-:S09]  /*70c0*/  SEL R0, R0, 0x7c, P0 ;  /* 0x0000007c00007807 */ /* 0x000fd20000000000 */
.L_x_3491:
[----:B------:R-:W-:Y:S05]  /*70d0*/  BSYNC.RECONVERGENT B0 ;  /* 0x0000000000007941 */ /* 0x000fea0003800200 */
.L_x_3489:
[----:B------:R-:W-:-:S04]  /*70e0*/  SHF.R.U32.HI R3, RZ, 0x18, R22 ;  /* 0x00000018ff037819 */ /* 0x000fc80000011616 */
[----:B------:R-:W-:-:S05]  /*70f0*/  LOP3.LUT R3, R0, 0x80, R3, 0xf8, !PT ;  /* 0x0000008000037812 */ /* 0x000fca00078ef803 */
[----:B------:R0:W-:Y:S01]  /*7100*/  STG.E.U8 desc[UR36][R8.64], R3 ;  /* 0x0000000308007986 */ /* 0x0001e2000c101124 */
[----:B------:R-:W-:Y:S05]  /*7110*/  BRA `(.L_x_3462) ;  /* 0x0000000000087947 */ /* 0x000fea0003800000 */
.L_x_3483:
[----:B------:R-:W-:-:S05]  /*7120*/  F2FP.BF16.F32.PACK_AB R22, RZ, R22 ;  /* 0x00000016ff16723e */ /* 0x000fca00000010ff */
[----:B------:R0:W-:Y:S02]  /*7130*/  STG.E.U16 desc[UR36][R8.64], R22 ;  /* 0x0000001608007986 */ /* 0x0001e4000c101524 */
.L_x_3462:
[----:B------:R-:W-:-:S07]  /*7140*/  VIADD R25, R25, 0x80 ;  /* 0x0000008019197836 */ /* 0x000fce0000000000 */
.L_x_3421:
[----:B------:R-:W-:Y:S05]  /*7150*/  BSYNC.RECONVERGENT B6 ;  /* 0x0000000000067941 */ /* 0x000fea0003800200 */
.L_x_3420:
[----:B------:R-:W-:-:S13]  /*7160*/  ISETP.GE.AND P0, PT, R25, R17, PT ;  /* 0x000000111900720c */ /* 0x000fda0003f06270 */
[----:B------:R-:W-:Y:S05]  /*7170*/  @P0 EXIT ;  /* 0x000000000000094d */ /* 0x000fea0003800000 */
[----:B0-2-4-:R-:W0:Y:S01]  /*7180*/  LDC.64 R4, c[0x0][0x398] ;  /* 0x0000e600ff047b82 */ /* 0x015e220000000a00 */
[----:B------:R-:W3:Y:S01]  /*7190*/  LDCU UR4, c[0x0][0x3b8] ;  /* 0x00007700ff0477ac */ /* 0x000ee20008000800 */
[----:B-1----:R-:W-:Y:S01]  /*71a0*/  PRMT R0, R16, 0x9910, RZ ;  /* 0x0000991010007816 */ /* 0x002fe200000000ff */
[----:B------:R-:W-:-:S03]  /*71b0*/  IMAD R2, R2, 0x200, R25 ;  /* 0x0000020002027824 */ /* 0x000fc600078e0219 */
[----:B------:R-:W-:Y:S01]  /*71c0*/  ISETP.GT.AND P1, PT, R0, 0x9, PT ;  /* 0x000000090000780c */ /* 0x000fe20003f24270 */
[----:B---3--:R-:W-:-:S05]  /*71d0*/  IMAD R3, R2, UR4, RZ ;  /* 0x0000000402037c24 */ /* 0x008fca000f8e02ff */
[----:B0-----:R-:W-:-:S05]  /*71e0*/  IADD3 R2, P0, PT, R3, R4, RZ ;  /* 0x0000000403027210 */ /* 0x001fca0007f1e0ff */
        /* <DEDUP_REMOVED lines=11> */
[----:B0-----:R-:W-:Y:S01]  /*72a0*/  STG.E.U8 desc[UR36][R2.64], R5 ;  /* 0x0000000502007986 */ /* 0x001fe2000c101124 */
[----:B------:R-:W-:Y:S05]  /*72b0*/  EXIT ;  /* 0x000000000000794d */ /* 0x000fea0003800000 */
.L_x_3495:
[----:B------:R-:W0:Y:S02]  /*72c0*/  F2I.S64.TRUNC R24, R24 ;  /* 0x0000001800187311 */ /* 0x000e24000020d900 */
[----:B0-----:R-:W-:-:S05]  /*72d0*/  IMAD.MOV.U32 R5, RZ, RZ, R24 ;  /* 0x000000ffff057224 */ /* 0x001fca00078e0018 */
[----:B------:R-:W-:Y:S01]  /*72e0*/  STG.E.U8 desc[UR36][R2.64], R5 ;  /* 0x0000000502007986 */ /* 0x000fe2000c101124 */
[----:B------:R-:W-:Y:S05]  /*72f0*/  EXIT ;  /* 0x000000000000794d */ /* 0x000fea0003800000 */
.L_x_3494:
[----:B------:R-:W-:-:S13]  /*7300*/  ISETP.NE.AND P0, PT, R0, 0x2, PT ;  /* 0x000000020000780c */ /* 0x000fda0003f05270 */
[----:B------:R-:W-:Y:S05]  /*7310*/  @!P0 BRA `(.L_x_3497) ;  /* 0x0000000000288947 */ /* 0x000fea0003800000 */
[----:B------:R-:W-:-:S13]  /*7320*/  ISETP.NE.AND P0, PT, R0, 0x3, PT ;  /* 0x000000030000780c */ /* 0x000fda0003f05270 */
[----:B------:R-:W-:Y:S05]  /*7330*/  @!P0 BRA `(.L_x_3498) ;  /* 0x0000000000148947 */ /* 0x000fea0003800000 */
[----:B------:R-:W-:-:S13]  /*7340*/  ISETP.NE.AND P0, PT, R0, 0x4, PT ;  /* 0x000000040000780c */ /* 0x000fda0003f05270 */
[----:B------:R-:W-:Y:S05]  /*7350*/  @P0 BRA `(.L_x_3496) ;  /* 0x0000000800380947 */ /* 0x000fea0003800000 */
[----:B------:R-:W0:Y:S02]  /*7360*/  F2I.S64.TRUNC R24, R24 ;  /* 0x0000001800187311 */ /* 0x000e24000020d900 */
[----:B0-----:R-:W-:Y:S01]  /*7370*/  STG.E.64 desc[UR36][R2.64], R24 ;  /* 0x0000001802007986 */ /* 0x001fe2000c101b24 */
[----:B------:R-:W-:Y:S05]  /*7380*/  EXIT ;  /* 0x000000000000794d */ /* 0x000fea0003800000 */
.L_x_3498:
[----:B------:R-:W0:Y:S02]  /*7390*/  F2I.FTZ.TRUNC.NTZ R5, R24 ;  /* 0x0000001800057305 */ /* 0x000e24000021f100 */
[----:B0-----:R-:W-:Y:S01]  /*73a0*/  STG.E desc[UR36][R2.64], R5 ;  /* 0x0000000502007986 */ /* 0x001fe2000c101924 */
[----:B------:R-:W-:Y:S05]  /*73b0*/  EXIT ;  /* 0x000000000000794d */ /* 0x000fea0003800000 */
.L_x_3497:
[----:B------:R-:W0:Y:S02]  /*73c0*/  F2I.FTZ.TRUNC.NTZ R5, R24 ;  /* 0x0000001800057305 */ /* 0x000e24000021f100 */
[----:B0-----:R-:W-:Y:S01]  /*73d0*/  STG.E.U16 desc[UR36][R2.64], R5 ;  /* 0x0000000502007986 */ /* 0x001fe2000c101524 */
[----:B------:R-:W-:Y:S05]  /*73e0*/  EXIT ;  /* 0x000000000000794d */ /* 0x000fea0003800000 */
.L_x_3493:
[----:B------:R-:W-:-:S13]  /*73f0*/  ISETP.GT.AND P0, PT, R0, 0x6, PT ;  /* 0x000000060000780c */ /* 0x000fda0003f04270 */
[----:B------:R-:W-:Y:S05]  /*7400*/  @P0 BRA `(.L_x_3499) ;  /* 0x0000000000240947 */ /* 0x000fea0003800000 */
[----:B------:R-:W-:-:S13]  /*7410*/  ISETP.NE.AND P0, PT, R0, 0x5, PT ;  /* 0x000000050000780c */ /* 0x000fda0003f05270 */
[----:B------:R-:W-:Y:S05]  /*7420*/  @!P0 BRA `(.L_x_3500) ;  /* 0x0000000000108947 */ /* 0x000fea0003800000 */
[----:B------:R-:W-:-:S13]  /*7430*/  ISETP.NE.AND P0, PT, R0, 0x6, PT ;  /* 0x000000060000780c */ /* 0x000fda0003f05270 */
[----:B------:R-:W-:Y:S05]  /*7440*/  @P0 BRA `(.L_x_3496) ;  /* 0x0000000400fc0947 */ /* 0x000fea0003800000 */
[----:B------:R-:W-:Y:S01]  /*7450*/  STG.E desc[UR36][R2.64], R24 ;  /* 0x0000001802007986 */ /* 0x000fe2000c101924 */
[----:B------:R-:W-:Y:S05]  /*7460*/  EXIT ;  /* 0x000000000000794d */ /* 0x000fea0003800000 */
.L_x_3500:
[----:B------:R-:W-:-:S05]  /*7470*/  F2FP.F16.F32.PACK_AB R24, RZ, R24 ;  /* 0x00000018ff18723e */ /* 0x000fca00000000ff */
[----:B------:R-:W-:Y:S01]  /*7480*/  STG.E.U16 desc[UR36][R2.64], R24 ;  /* 0x0000001802007986 */ /* 0x000fe2000c101524 */
[----:B------:R-:W-:Y:S05]  /*7490*/  EXIT ;  /* 0x000000000000794d */ /* 0x000fea0003800000 */
.L_x_3499:
[----:B------:R-:W-:-:S13]  /*74a0*/  ISETP.NE.AND P0, PT, R0, 0x7, PT ;  /* 0x000000070000780c */ /* 0x000fda0003f05270 */
[----:B------:R-:W-:Y:S05]  /*74b0*/  @!P0 BRA `(.L_x_3501) ;  /* 0x00000000002c8947 */ /* 0x000fea0003800000 */
[----:B------:R-:W-:-:S13]  /*74c0*/  ISETP.NE.AND P0, PT, R0, 0x8, PT ;  /* 0x000000080000780c */ /* 0x000fda0003f05270 */
[----:B------:R-:W-:Y:S05]  /*74d0*/  @!P0 BRA `(.L_x_3502) ;  /* 0x0000000000148947 */ /* 0x000fea0003800000 */
[----:B------:R-:W-:-:S13]  /*74e0*/  ISETP.NE.AND P0, PT, R0, 0x9, PT ;  /* 0x000000090000780c */ /* 0x000fda0003f05270 */
[----:B------:R-:W-:Y:S05]  /*74f0*/  @P0 BRA `(.L_x_3496) ;  /* 0x0000000400d00947 */ /* 0x000fea0003800000 */
[----:B------:R-:W-:-:S05]  /*7500*/  IMAD.MOV.U32 R25, RZ, RZ, RZ ;  /* 0x000000ffff197224 */ /* 0x000fca00078e00ff */
[----:B------:R-:W-:Y:S01]  /*7510*/  STG.E.64 desc[UR36][R2.64], R24 ;  /* 0x0000001802007986 */ /* 0x000fe2000c101b24 */
[----:B------:R-:W-:Y:S05]  /*7520*/  EXIT ;  /* 0x000000000000794d */ /* 0x000fea0003800000 */
.L_x_3502:
[----:B------:R-:W-:-:S04]  /*7530*/  F2FP.F16.F32.PACK_AB R5, RZ, R24 ;  /* 0x00000018ff05723e */ /* 0x000fc800000000ff */
[----:B------:R-:W-:-:S05]  /*7540*/  PRMT R5, R5, 0x5410, RZ ;  /* 0x0000541005057816 */ /* 0x000fca00000000ff */
[----:B------:R-:W-:Y:S01]  /*7550*/  STG.E desc[UR36][R2.64], R5 ;  /* 0x0000000502007986 */ /* 0x000fe2000c101924 */
[----:B------:R-:W-:Y:S05]  /*7560*/  EXIT ;  /* 0x000000000000794d */ /* 0x000fea0003800000 */
.L_x_3501:
[----:B------:R-:W-:-:S06]  /*7570*/  FMUL.FTZ R4, R24, 1 ;  /* 0x3f80000018047820 */ /* 0x000fcc0000410000 */
[----:B------:R-:W0:Y:S02]  /*7580*/  F2F.F64.F32 R4, R4 ;  /* 0x0000000400047310 */ /* 0x000e240000201800 */
[----:B0-----:R-:W-:Y:S01]  /*7590*/  STG.E.64 desc[UR36][R2.64], R4 ;  /* 0x0000000402007986 */ /* 0x001fe2000c101b24 */
[----:B------:R-:W-:Y:S05]  /*75a0*/  EXIT ;  /* 0x000000000000794d */ /* 0x000fea0003800000 */
.L_x_3492:
        /* <DEDUP_REMOVED lines=11> */
[----:B0-----:R-:W-:Y:S01]  /*7660*/  STG.E.U16 desc[UR36][R2.64], R5 ;  /* 0x0000000502007986 */ /* 0x001fe2000c101524 */
[----:B------:R-:W-:Y:S05]  /*7670*/  EXIT ;  /* 0x000000000000794d */ /* 0x000fea0003800000 */
.L_x_3506:
        /* <DEDUP_REMOVED lines=16> */
.L_x_3509:
[----:B------:R-:W-:-:S04]  /*7780*/  SHF.R.U32.HI R24, RZ, 0x18, R24 ;  /* 0x00000018ff187819 */ /* 0x000fc80000011618 */
[----:B------:R-:W-:-:S04]  /*7790*/  LOP3.LUT R5, R5, 0x80, R24, 0xf8, !PT ;  /* 0x0000008005057812 */ /* 0x000fc800078ef818 */
[----:B------:R-:W-:-:S07]  /*77a0*/  PRMT R0, R5, 0x7610, R0 ;  /* 0x0000761005007816 */ /* 0x000fce0000000000 */
.L_x_3508:
[----:B------:R-:W-:Y:S05]  /*77b0*/  BSYNC.RECONVERGENT B0 ;  /* 0x0000000000007941 */ /* 0x000fea0003800200 */
.L_x_3507:
[----:B------:R-:W-:Y:S01]  /*77c0*/  STG.E.U8 desc[UR36][R2.64], R0 ;  /* 0x0000000002007986 */ /* 0x000fe2000c101124 */
[----:B------:R-:W-:Y:S05]  /*77d0*/  EXIT ;  /* 0x000000000000794d */ /* 0x000fea0003800000 */
.L_x_3505:
        /* <DEDUP_REMOVED lines=16> */
.L_x_3512:
[----:B------:R-:W-:-:S04]  /*78e0*/  SHF.R.U32.HI R24, RZ, 0x18, R24 ;  /* 0x00000018ff187819 */ /* 0x000fc80000011618 */
[----:B------:R-:W-:-:S04]  /*78f0*/  LOP3.LUT R5, R5, 0x80, R24, 0xf8, !PT ;  /* 0x0000008005057812 */ /* 0x000fc800078ef818 */
[----:B------:R-:W-:-:S07]  /*7900*/  PRMT R0, R5, 0x7610, R0 ;  /* 0x0000761005007816 */ /* 0x000fce0000000000 */
.L_x_3511:
[----:B------:R-:W-:Y:S05]  /*7910*/  BSYNC.RECONVERGENT B0 ;  /* 0x0000000000007941 */ /* 0x000fea0003800200 */
.L_x_3510:
[----:B------:R-:W-:Y:S01]  /*7920*/  STG.E.U8 desc[UR36][R2.64], R0 ;  /* 0x0000000002007986 */ /* 0x000fe2000c101124 */
[----:B------:R-:W-:Y:S05]  /*7930*/  EXIT ;  /* 0x000000000000794d */ /* 0x000fea0003800000 */
.L_x_3504:
        /* <DEDUP_REMOVED lines=21> */
.L_x_3514:
[----:B------:R-:W0:Y:S02]  /*7a90*/  F2I.U64.TRUNC R24, R24 ;  /* 0x0000001800187311 */ /* 0x000e24000020d800 */
[----:B0-----:R-:W-:Y:S01]  /*7aa0*/  STG.E.64 desc[UR36][R2.64], R24 ;  /* 0x0000001802007986 */ /* 0x001fe2000c101b24 */
[----:B------:R-:W-:Y:S05]  /*7ab0*/  EXIT ;  /* 0x000000000000794d */ /* 0x000fea0003800000 */
.L_x_3513:
[----:B------:R-:W0:Y:S02]  /*7ac0*/  F2I.FTZ.U32.TRUNC.NTZ R5, R24 ;  /* 0x0000001800057305 */ /* 0x000e24000021f000 */
[----:B0-----:R-:W-:Y:S01]  /*7ad0*/  STG.E desc[UR36][R2.64], R5 ;  /* 0x0000000502007986 */ /* 0x001fe2000c101924 */
[----:B------:R-:W-:Y:S05]  /*7ae0*/  EXIT ;  /* 0x000000000000794d */ /* 0x000fea0003800000 */
.L_x_3503:
        /* <DEDUP_REMOVED lines=8> */
[----:B------:R-:W-:Y:S01]  /*7b70*/  STG.E.U8 desc[UR36][R2.64], R5 ;  /* 0x0000000502007986 */ /* 0x000fe2000c101124 */
[----:B------:R-:W-:Y:S05]  /*7b80*/  EXIT ;  /* 0x000000000000794d */ /* 0x000fea0003800000 */
.L_x_3516:
[----:B------:R-:W-:Y:S01]  /*7b90*/  FMUL.FTZ R4, R24, 1 ;  /* 0x3f80000018047820 */ /* 0x000fe20000410000 */
[----:B------:R-:W-:-:S05]  /*7ba0*/  CS2R R6, SRZ ;  /* 0x0000000000067805 */ /* 0x000fca000001ff00 */
[----:B------:R-:W0:Y:S02]  /*7bb0*/  F2F.F64.F32 R4, R4 ;  /* 0x0000000400047310 */ /* 0x000e240000201800 */
[----:B0-----:R-:W-:Y:S01]  /*7bc0*/  STG.E.128 desc[UR36][R2.64], R4 ;  /* 0x0000000402007986 */ /* 0x001fe2000c101d24 */
[----:B------:R-:W-:Y:S05]  /*7bd0*/  EXIT ;  /* 0x000000000000794d */ /* 0x000fea0003800000 */
.L_x_3515:
[----:B------:R-:W-:-:S13]  /*7be0*/  ISETP.NE.AND P0, PT, R0, 0xf, PT ;  /* 0x0000000f0000780c */ /* 0x000fda0003f05270 */
[----:B------:R-:W-:Y:S05]  /*7bf0*/  @!P0 BRA `(.L_x_3517) ;  /* 0x0000000000e08947 */ /* 0x000fea0003800000 */
[----:B------:R-:W-:-:S13]  /*7c00*/  ISETP.NE.AND P0, PT, R0, 0x17, PT ;  /* 0x000000170000780c */ /* 0x000fda0003f05270 */
[----:B------:R-:W-:Y:S05]  /*7c10*/  @!P0 BRA `(.L_x_3518) ;  /* 0x00000000008c8947 */ /* 0x000fea0003800000 */
[----:B------:R-:W-:-:S13]  /*7c20*/  ISETP.NE.AND P0, PT, R0, 0x18, PT ;  /* 0x000000180000780c */ /* 0x000fda0003f05270 */
[----:B------:R-:W-:Y:S05]  /*7c30*/  @!P0 BRA `(.L_x_3519) ;  /* 0x0000000000448947 */ /* 0x000fea0003800000 */
.L_x_3496:
[----:B------:R-:W-:Y:S01]  /*7c40*/  MOV R0, 0x130 ;  /* 0x0000013000007802 */ /* 0x000fe20000000f00 */
[----:B------:R-:W0:Y:S01]  /*7c50*/  LDCU.64 UR4, c[0x4][0x120] ;  /* 0x01002400ff0477ac */ /* 0x000e220008000a00 */
[----:B------:R-:W-:Y:S02]  /*7c60*/  IMAD.MOV.U32 R8, RZ, RZ, 0x65 ;  /* 0x00000065ff087424 */ /* 0x000fe400078e00ff */
[----:B------:R1:W2:Y:S01]  /*7c70*/  LDC.64 R2, c[0x4][R0] ;  /* 0x0100000000027b82 */ /* 0x0002a20000000a00 */
[----:B------:R-:W3:Y:S01]  /*7c80*/  LDCU.64 UR6, c[0x4][0x128] ;  /* 0x01002500ff0677ac */ /* 0x000ee20008000a00 */
[----:B------:R-:W-:Y:S02]  /*7c90*/  IMAD.MOV.U32 R12, RZ, RZ, 0x1 ;  /* 0x00000001ff0c7424 */ /* 0x000fe400078e00ff */
[----:B------:R-:W-:Y:S01]  /*7ca0*/  IMAD.MOV.U32 R13, RZ, RZ, RZ ;  /* 0x000000ffff0d7224 */ /* 0x000fe200078e00ff */
[----:B------:R-:W4:Y:S01]  /*7cb0*/  LDCU.64 UR8, c[0x4][0x18] ;  /* 0x01000300ff0877ac */ /* 0x000f220008000a00 */
[----:B0-----:R-:W-:-:S02]  /*7cc0*/  IMAD.U32 R4, RZ, RZ, UR4 ;  /* 0x00000004ff047e24 */ /* 0x001fc4000f8e00ff */
[----:B------:R-:W-:Y:S02]  /*7cd0*/  IMAD.U32 R5, RZ, RZ, UR5 ;  /* 0x00000005ff057e24 */ /* 0x000fe4000f8e00ff */
[----:B---3--:R-:W-:Y:S02]  /*7ce0*/  IMAD.U32 R6, RZ, RZ, UR6 ;  /* 0x00000006ff067e24 */ /* 0x008fe4000f8e00ff */
[----:B------:R-:W-:Y:S02]  /*7cf0*/  IMAD.U32 R7, RZ, RZ, UR7 ;  /* 0x00000007ff077e24 */ /* 0x000fe4000f8e00ff */
[----:B----4-:R-:W-:Y:S02]  /*7d00*/  IMAD.U32 R10, RZ, RZ, UR8 ;  /* 0x00000008ff0a7e24 */ /* 0x010fe4000f8e00ff */
[----:B-1----:R-:W-:-:S07]  /*7d10*/  IMAD.U32 R11, RZ, RZ, UR9 ;  /* 0x00000009ff0b7e24 */ /* 0x002fce000f8e00ff */
[----:B------:R-:W-:-:S07]  /*7d20*/  LEPC R20, `(.L_x_3520) ;  /* 0x000000001014794e */ /* 0x000fce0000000000 */
[----:B--2---:R-:W-:Y:S05]  /*7d30*/  CALL.ABS.NOINC R2 ;  /* 0x0000000002007343 */ /* 0x004fea0003c00000 */
.L_x_3520:
[----:B------:R-:W-:Y:S05]  /*7d40*/  EXIT ;  /* 0x000000000000794d */ /* 0x000fea0003800000 */
.L_x_3519:
        /* <DEDUP_REMOVED lines=12> */
.L_x_3522:
[----:B------:R-:W-:Y:S05]  /*7e10*/  BSYNC.RECONVERGENT B0 ;  /* 0x0000000000007941 */ /* 0x000fea0003800200 */
.L_x_3521:
[----:B------:R-:W-:-:S05]  /*7e20*/  LOP3.LUT R5, R0, 0x80, R7, 0xf8, !PT ;  /* 0x0000008000057812 */ /* 0x000fca00078ef807 */
[----:B------:R-:W-:Y:S01]  /*7e30*/  STG.E.U8 desc[UR36][R2.64], R5 ;  /* 0x0000000502007986 */ /* 0x000fe2000c101124 */
[----:B------:R-:W-:Y:S05]  /*7e40*/  EXIT ;  /* 0x000000000000794d */ /* 0x000fea0003800000 */
.L_x_3518:
        /* <DEDUP_REMOVED lines=11> */
.L_x_3524:
[----:B------:R-:W-:Y:S01]  /*7f00*/  IMAD.MOV.U32 R0, RZ, RZ, 0x7f ;  /* 0x0000007fff007424 */ /* 0x000fe200078e00ff */
[----:B------:R-:W-:-:S04]  /*7f10*/  ISETP.GT.U32.AND P0, PT, R4, 0x7f800000, PT ;  /* 0x7f8000000400780c */ /* 0x000fc80003f04070 */
[----:B------:R-:W-:-:S09]  /*7f20*/  SEL R0, R0, 0x7c, P0 ;  /* 0x0000007c00007807 */ /* 0x000fd20000000000 */
.L_x_3525:
[----:B------:R-:W-:Y:S05]  /*7f30*/  BSYNC.RECONVERGENT B0 ;  /* 0x0000000000007941 */ /* 0x000fea0003800200 */
.L_x_3523:
[----:B------:R-:W-:-:S04]  /*7f40*/  SHF.R.U32.HI R5, RZ, 0x18, R24 ;  /* 0x00000018ff057819 */ /* 0x000fc80000011618 */
[----:B------:R-:W-:-:S05]  /*7f50*/  LOP3.LUT R5, R0, 0x80, R5, 0xf8, !PT ;  /* 0x0000008000057812 */ /* 0x000fca00078ef805 */
[----:B------:R-:W-:Y:S01]  /*7f60*/  STG.E.U8 desc[UR36][R2.64], R5 ;  /* 0x0000000502007986 */ /* 0x000fe2000c101124 */
[----:B------:R-:W-:Y:S05]  /*7f70*/  EXIT ;  /* 0x000000000000794d */ /* 0x000fea0003800000 */
.L_x_3517:
[----:B------:R-:W-:-:S05]  /*7f80*/  F2FP.BF16.F32.PACK_AB R24, RZ, R24 ;  /* 0x00000018ff18723e */ /* 0x000fca00000010ff */
[----:B------:R-:W-:Y:S01]  /*7f90*/  STG.E.U16 desc[UR36][R2.64], R24 ;  /* 0x0000001802007986 */ /* 0x000fe2000c101524 */
[----:B------:R-:W-:Y:S05]  /*7fa0*/  EXIT ;  /* 0x000000000000794d */ /* 0x000fea0003800000 */
.L_x_3526:
        /* <DEDUP_REMOVED lines=13> */
.L_x_27388:


//--------------------- .text._ZN2at6native18elementwise_kernelILi128ELi2EZNS0_22gpu_kernel_impl_nocastIZZZNS0_49_GLOBAL__N__b919a28f_16_Normalization_cu_5c38458722batch_norm_calc_invstdERKNS_6TensorES6_dENKUlvE_clEvENKUlvE1_clEvEUlN3c104HalfEE_EEvRNS_18TensorIteratorBaseERKT_EUliE_EEviT1_ --------------------------
	.section	.text._ZN2at6native18elementwise_kernelILi128ELi2EZNS0_22gpu_kernel_impl_nocastIZZZNS0_49_GLOBAL__N__b919a28f_16_Normalization_cu_5c38458722batch_norm_calc_invstdERKNS_6TensorES6_dENKUlvE_clEvENKUlvE1_clEvEUlN3c104HalfEE_EEvRNS_18TensorIteratorBaseERKT_EUliE_EEviT1_,"ax",@progbits
	.align	128
        .global         _ZN2at6native18elementwise_kernelILi128ELi2EZNS0_22gpu_kernel_impl_nocastIZZZNS0_49_GLOBAL__N__b919a28f_16_Normalization_cu_5c38458722batch_norm_calc_invstdERKNS_6TensorES6_dENKUlvE_clEvENKUlvE1_clEvEUlN3c104HalfEE_EEvRNS_18TensorIteratorBaseERKT_EUliE_EEviT1_
        .type           _ZN2at6native18elementwise_kernelILi128ELi2EZNS0_22gpu_kernel_impl_nocastIZZZNS0_49_GLOBAL__N__b919a28f_16_Normalization_cu_5c38458722batch_norm_calc_invstdERKNS_6TensorES6_dENKUlvE_clEvENKUlvE1_clEvEUlN3c104HalfEE_EEvRNS_18TensorIteratorBaseERKT_EUliE_EEviT1_,@function
        .size           _ZN2at6native18elementwise_kernelILi128ELi2EZNS0_22gpu_kernel_impl_nocastIZZZNS0_49_GLOBAL__N__b919a28f_16_Normalization_cu_5c38458722batch_norm_calc_invstdERKNS_6TensorES6_dENKUlvE_clEvENKUlvE1_clEvEUlN3c104HalfEE_EEvRNS_18TensorIteratorBaseERKT_EUliE_EEviT1_,(.L_x_27389 - _ZN2at6native18elementwise_kernelILi128ELi2EZNS0_22gpu_kernel_impl_nocastIZZZNS0_49_GLOBAL__N__b919a28f_16_Normalization_cu_5c38458722batch_norm_calc_invstdERKNS_6TensorES6_dENKUlvE_clEvENKUlvE1_clEvEUlN3c104HalfEE_EEvRNS_18TensorIteratorBaseERKT_EUliE_EEviT1_)
        .other          _ZN2at6native18elementwise_kernelILi128ELi2EZNS0_22gpu_kernel_impl_nocastIZZZNS0_49_GLOBAL__N__b919a28f_16_Normalization_cu_5c38458722batch_norm_calc_invstdERKNS_6TensorES6_dENKUlvE_clEvENKUlvE1_clEvEUlN3c104HalfEE_EEvRNS_18TensorIteratorBaseERKT_EUliE_EEviT1_,@"STO_CUDA_ENTRY STV_DEFAULT"
_ZN2at6native18elementwise_kernelILi128ELi2EZNS0_22gpu_kernel_impl_nocastIZZZNS0_49_GLOBAL__N__b919a28f_16_Normalization_cu_5c38458722batch_norm_calc_invstdERKNS_6TensorES6_dENKUlvE_clEvENKUlvE1_clEvEUlN3c104HalfEE_EEvRNS_18TensorIteratorBaseERKT_EUliE_EEviT1_:
.text._ZN2at6native18elementwise_kernelILi128ELi2EZNS0_22gpu_kernel_impl_nocastIZZZNS0_49_GLOBAL__N__b919a28f_16_Normalization_cu_5c38458722batch_norm_calc_invstdERKNS_6TensorES6_dENKUlvE_clEvENKUlvE1_clEvEUlN3c104HalfEE_EEvRNS_18TensorIteratorBaseERKT_EUliE_EEviT1_:
        /* <DEDUP_REMOVED lines=17> */
[----:B------:R-:W-:Y:S01]  /*0110*/  IADD3 R3, PT, PT, R3, 0x80, RZ ;  /* 0x0000008003037810 */ /* 0x000fe20007ffe0ff */
[----:B--2---:R-:W-:-:S05]  /*0120*/  HADD2.F32 R0, -RZ, R4.H0_H0 ;  /* 0x20000004ff007230 */ /* 0x004fca0000004100 */
[----:B-1----:R-:W-:-:S04]  /*0130*/  FADD.FTZ R0, R0, UR5 ;  /* 0x0000000500007e21 */ /* 0x002fc80008010000 */
[----:B------:R-:W0:Y:S02]  /*0140*/  MUFU.RSQ R9, R0 ;  /* 0x0000000000097308 */ /* 0x000e240000001400 */
[----:B0-----:R0:W-:Y:S02]  /*0150*/  STG.E desc[UR6][R6.64], R9 ;  /* 0x0000000906007986 */ /* 0x0011e4000c101906 */
.L_x_3529:
[----:B------:R-:W-:Y:S05]  /*0160*/  BSYNC.RECONVERGENT B0 ;  /* 0x0000000000007941 */ /* 0x000fea0003800200 */
.L_x_3528:
[----:B------:R-:W-:-:S13]  /*0170*/  ISETP.GE.AND P0, PT, R3, UR4, PT ;  /* 0x0000000403007c0c */ /* 0x000fda000bf06270 */
[----:B------:R-:W-:Y:S05]  /*0180*/  @P0 EXIT ;  /* 0x000000000000094d */ /* 0x000fea0003800000 */
[----:B------:R-:W1:Y:S01]  /*0190*/  LDC.64 R2, c[0x0][0x588] ;  /* 0x00016200ff027b82 */ /* 0x000e620000000a00 */
[----:B------:R-:W2:Y:S01]  /*01a0*/  LDCU UR4, c[0x0][0x590] ;  /* 0x0000b200ff0477ac */ /* 0x000ea20008000800 */
[----:B-1----:R-:W3:Y:S06]  /*01b0*/  LDG.E.U16 R2, desc[UR6][R2.64] ;  /* 0x0000000602027981 */ /* 0x002eec000c1e1500 */
[----:B------:R-:W1:Y:S01]  /*01c0*/  LDC.64 R4, c[0x0][0x580] ;  /* 0x00016000ff047b82 */ /* 0x000e620000000a00 */
[----:B---3--:R-:W-:-:S05]  /*01d0*/  HADD2.F32 R0, -RZ, R2.H0_H0 ;  /* 0x20000002ff007230 */ /* 0x008fca0000004100 */
[----:B--2---:R-:W-:-:S04]  /*01e0*/  FADD.FTZ R0, R0, UR4 ;  /* 0x0000000400007e21 */ /* 0x004fc80008010000 */
[----:B0-----:R-:W1:Y:S02]  /*01f0*/  MUFU.RSQ R7, R0 ;  /* 0x0000000000077308 */ /* 0x001e640000001400 */
[----:B-1----:R-:W-:Y:S01]  /*0200*/  STG.E desc[UR6][R4.64], R7 ;  /* 0x0000000704007986 */ /* 0x002fe2000c101906 */
[----:B------:R-:W-:Y:S05]  /*0210*/  EXIT ;  /* 0x000000000000794d */ /* 0x000fea0003800000 */
.L_x_3527:
        /* <DEDUP_REMOVED lines=298> */
[----:B------:R-:W-:-:S03]  /*14c0*/  IMAD R6, R13, UR8, R7 ;  /* 0x000000080d067c24 */ /* 0x000fc6000f8e0207 */
[----:B------:R-:W-:Y:S01]  /*14d0*/  @P0 IADD3 R10, PT, PT, -R10, RZ, RZ ;  /* 0x000000ff0a0a0210 */ /* 0x000fe20007ffe1ff */
[C---:B--2---:R-:W-:Y:S02]  /*14e0*/  IMAD R5, R6.reuse, UR10, R5 ;  /* 0x0000000a06057c24 */ /* 0x044fe4000f8e0205 */
[----:B------:R-:W-:Y:S02]  /*14f0*/  IMAD R4, R6, UR11, R4 ;  /* 0x0000000b06047c24 */ /* 0x000fe4000f8e0204 */
[----:B0-----:R-:W-:-:S04]  /*1500*/  @P0 IMAD R10, R10, R17, R11 ;  /* 0x000000110a0a0224 */ /* 0x001fc800078e020b */
[C---:B-1----:R-:W-:Y:S02]  /*1510*/  @P0 IMAD R5, R10.reuse, R8, R5 ;  /* 0x000000080a050224 */ /* 0x042fe400078e0205 */
[----:B------:R-:W-:-:S07]  /*1520*/  @P0 IMAD R4, R10, R9, R4 ;  /* 0x000000090a040224 */ /* 0x000fce00078e0204 */
.L_x_3532:
[----:B------:R-:W0:Y:S01]  /*1530*/  LDCU.128 UR8, c[0x0][0x580] ;  /* 0x0000b000ff0877ac */ /* 0x000e220008000c00 */
[----:B------:R-:W1:Y:S01]  /*1540*/  LDCU UR5, c[0x0][0x590] ;  /* 0x0000b200ff0577ac */ /* 0x000e620008000800 */
[----:B0-----:R-:W-:-:S04]  /*1550*/  IADD3 R6, P0, PT, R4, UR10, RZ ;  /* 0x0000000a04067c10 */ /* 0x001fc8000ff1e0ff */
[----:B------:R-:W-:-:S05]  /*1560*/  IADD3.X R7, PT, PT, RZ, UR11, RZ, P0, !PT ;  /* 0x0000000bff077c10 */ /* 0x000fca00087fe4ff */
[----:B------:R-:W2:Y:S01]  /*1570*/  LDG.E.U16 R6, desc[UR6][R6.64] ;  /* 0x0000000606067981 */ /* 0x000ea2000c1e1500 */
[----:B------:R-:W-:Y:S02]  /*1580*/  VIADD R3, R3, 0x80 ;  /* 0x0000008003037836 */ /* 0x000fe40000000000 */
[----:B--2---:R-:W-:-:S05]  /*1590*/  HADD2.F32 R4, -RZ, R6.H0_H0 ;  /* 0x20000006ff047230 */ /* 0x004fca0000004100 */
[----:B-1----:R-:W-:Y:S01]  /*15a0*/  FADD.FTZ R8, R4, UR5 ;  /* 0x0000000504087e21 */ /* 0x002fe20008010000 */
[----:B------:R-:W-:-:S03]  /*15b0*/  IADD3 R4, P0, PT, R5, UR8, RZ ;  /* 0x0000000805047c10 */ /* 0x000fc6000ff1e0ff */
[----:B------:R-:W0:Y:S01]  /*15c0*/  MUFU.RSQ R9, R8 ;  /* 0x0000000800097308 */ /* 0x000e220000001400 */
[----:B------:R-:W-:-:S05]  /*15d0*/  IADD3.X R5, PT, PT, RZ, UR9, RZ, P0, !PT ;  /* 0x00000009ff057c10 */ /* 0x000fca00087fe4ff */
[----:B0-----:R0:W-:Y:S04]  /*15e0*/  STG.E desc[UR6][R4.64], R9 ;  /* 0x0000000904007986 */ /* 0x0011e8000c101906 */
.L_x_3531:
[----:B------:R-:W-:Y:S05]  /*15f0*/  BSYNC.RECONVERGENT B0 ;  /* 0x0000000000007941 */ /* 0x000fea0003800200 */
.L_x_3530:
        /* <DEDUP_REMOVED lines=300> */
.L_x_3533:
[----:B------:R-:W0:Y:S01]  /*28c0*/  LDCU.128 UR8, c[0x0][0x580] ;  /* 0x0000b000ff0877ac */ /* 0x000e220008000c00 */
[----:B------:R-:W1:Y:S01]  /*28d0*/  LDCU UR4, c[0x0][0x590] ;  /* 0x0000b200ff0477ac */ /* 0x000e620008000800 */
[----:B0-----:R-:W-:-:S04]  /*28e0*/  IADD3 R4, P0, PT, R2, UR10, RZ ;  /* 0x0000000a02047c10 */ /* 0x001fc8000ff1e0ff */
[----:B------:R-:W-:-:S05]  /*28f0*/  IADD3.X R5, PT, PT, RZ, UR11, RZ, P0, !PT ;  /* 0x0000000bff057c10 */ /* 0x000fca00087fe4ff */
[----:B------:R-:W2:Y:S01]  /*2900*/  LDG.E.U16 R4, desc[UR6][R4.64] ;  /* 0x0000000604047981 */ /* 0x000ea2000c1e1500 */
[----:B------:R-:W-:-:S04]  /*2910*/  IADD3 R2, P0, PT, R3, UR8, RZ ;  /* 0x0000000803027c10 */ /* 0x000fc8000ff1e0ff */
[----:B------:R-:W-:Y:S01]  /*2920*/  IADD3.X R3, PT, PT, RZ, UR9, RZ, P0, !PT ;  /* 0x00000009ff037c10 */ /* 0x000fe200087fe4ff */
[----:B--2---:R-:W-:-:S05]  /*2930*/  HADD2.F32 R0, -RZ, R4.H0_H0 ;  /* 0x20000004ff007230 */ /* 0x004fca0000004100 */
[----:B-1----:R-:W-:-:S04]  /*2940*/  FADD.FTZ R0, R0, UR4 ;  /* 0x0000000400007e21 */ /* 0x002fc80008010000 */
[----:B------:R-:W0:Y:S02]  /*2950*/  MUFU.RSQ R7, R0 ;  /* 0x0000000000077308 */ /* 0x000e240000001400 */
[----:B0-----:R-:W-:Y:S01]  /*2960*/  STG.E desc[UR6][R2.64], R7 ;  /* 0x0000000702007986 */ /* 0x001fe2000c101906 */
[----:B------:R-:W-:Y:S05]  /*2970*/  EXIT ;  /* 0x000000000000794d */ /* 0x000fea0003800000 */
.L_x_3534:
        /* <DEDUP_REMOVED lines=16> */
.L_x_27389:


//--------------------- .text._ZN2at6native27unrolled_elementwise_kernelIZZZNS0_49_GLOBAL__N__b919a28f_16_Normalization_cu_5c38458722batch_norm_calc_invstdERKNS_6TensorES5_dENKUlvE_clEvENKUlvE1_clEvEUlN3c104HalfEE_St5arrayIPcLm2EELi4E23TrivialOffsetCalculatorILi1EjESF_NS0_6memory15LoadWithoutCastENSG_16StoreWithoutCastEEEviT_T0_T2_T3_T4_T5_ --------------------------
	.section	.text._ZN2at6native27unrolled_elementwise_kernelIZZZNS0_49_GLOBAL__N__b919a28f_16_Normalization_cu_5c38458722batch_norm_calc_invstdERKNS_6TensorES5_dENKUlvE_clEvENKUlvE1_clEvEUlN3c104HalfEE_St5arrayIPcLm2EELi4E23TrivialOffsetCalculatorILi1EjESF_NS0_6memory15LoadWithoutCastENSG_16StoreWithoutCastEEEviT_T0_T2_T3_T4_T5_,"ax",@progbits
	.align	128
        .global         _ZN2at6native27unrolled_elementwise_kernelIZZZNS0_49_GLOBAL__N__b919a28f_16_Normalization_cu_5c38458722batch_norm_calc_invstdERKNS_6TensorES5_dENKUlvE_clEvENKUlvE1_clEvEUlN3c104HalfEE_St5arrayIPcLm2EELi4E23TrivialOffsetCalculatorILi1EjESF_NS0_6memory15LoadWithoutCastENSG_16StoreWithoutCastEEEviT_T0_T2_T3_T4_T5_
        .type           _ZN2at6native27unrolled_elementwise_kernelIZZZNS0_49_GLOBAL__N__b919a28f_16_Normalization_cu_5c38458722batch_norm_calc_invstdERKNS_6TensorES5_dENKUlvE_clEvENKUlvE1_clEvEUlN3c104HalfEE_St5arrayIPcLm2EELi4E23TrivialOffsetCalculatorILi1EjESF_NS0_6memory15LoadWithoutCastENSG_16StoreWithoutCastEEEviT_T0_T2_T3_T4_T5_,@function
        .size           _ZN2at6native27unrolled_elementwise_kernelIZZZNS0_49_GLOBAL__N__b919a28f_16_Normalization_cu_5c38458722batch_norm_calc_invstdERKNS_6TensorES5_dENKUlvE_clEvENKUlvE1_clEvEUlN3c104HalfEE_St5arrayIPcLm2EELi4E23TrivialOffsetCalculatorILi1EjESF_NS0_6memory15LoadWithoutCastENSG_16StoreWithoutCastEEEviT_T0_T2_T3_T4_T5_,(.L_x_27390 - _ZN2at6native27unrolled_elementwise_kernelIZZZNS0_49_GLOBAL__N__b919a28f_16_Normalization_cu_5c38458722batch_norm_calc_invstdERKNS_6TensorES5_dENKUlvE_clEvENKUlvE1_clEvEUlN3c104HalfEE_St5arrayIPcLm2EELi4E23TrivialOffsetCalculatorILi1EjESF_NS0_6memory15LoadWithoutCastENSG_16StoreWithoutCastEEEviT_T0_T2_T3_T4_T5_)
        .other          _ZN2at6native27unrolled_elementwise_kernelIZZZNS0_49_GLOBAL__N__b919a28f_16_Normalization_cu_5c38458722batch_norm_calc_invstdERKNS_6TensorES5_dENKUlvE_clEvENKUlvE1_clEvEUlN3c104HalfEE_St5arrayIPcLm2EELi4E23TrivialOffsetCalculatorILi1EjESF_NS0_6memory15LoadWithoutCastENSG_16StoreWithoutCastEEEviT_T0_T2_T3_T4_T5_,@"STO_CUDA_ENTRY STV_DEFAULT"
_ZN2at6native27unrolled_elementwise_kernelIZZZNS0_49_GLOBAL__N__b919a28f_16_Normalization_cu_5c38458722batch_norm_calc_invstdERKNS_6TensorES5_dENKUlvE_clEvENKUlvE1_clEvEUlN3c104HalfEE_St5arrayIPcLm2EELi4E23TrivialOffsetCalculatorILi1EjESF_NS0_6memory15LoadWithoutCastENSG_16StoreWithoutCastEEEviT_T0_T2_T3_T4_T5_:
.text._ZN2at6native27unrolled_elementwise_kernelIZZZNS0_49_GLOBAL__N__b919a28f_16_Normalization_cu_5c38458722batch_norm_calc_invstdERKNS_6TensorES5_dENKUlvE_clEvENKUlvE1_clEvEUlN3c104HalfEE_St5arrayIPcLm2EELi4E23TrivialOffsetCalculatorILi1EjESF_NS0_6memory15LoadWithoutCastENSG_16StoreWithoutCastEEEviT_T0_T2_T3_T4_T5_:
[----:B------:R-:W-:Y:S01]  /*0000*/  LDC R1, c[0x0][0x37c] ;  /* 0x0000df00ff017b82 */ /* 0x000fe20000000800 */
[----:B------:R-:W0:Y:S07]  /*0010*/  S2R R0, SR_CTAID.X ;  /* 0x0000000000007919 */ /* 0x000e2e0000002500 */
[----:B------:R-:W0:Y:S01]  /*0020*/  LDC R3, c[0x0][0x380] ;  /* 0x0000e000ff037b82 */ /* 0x000e220000000800 */
[----:B------:R-:W1:Y:S01]  /*0030*/  LDCU.64 UR4, c[0x0][0x358] ;  /* 0x00006b00ff0477ac */ /* 0x000e620008000a00 */
[----:B------:R-:W-:Y:S01]  /*0040*/  PRMT R10, RZ, 0x7610, R10 ;  /* 0x00007610ff0a7816 */ /* 0x000fe2000000000a */
[----:B------:R-:W2:Y:S01]  /*0050*/  S2R R7, SR_TID.X ;  /* 0x0000000000077919 */ /* 0x000ea20000002100 */
[----:B0-----:R-:W-:Y:S01]  /*0060*/  IMAD R2, R0, -0x200, R3 ;  /* 0xfffffe0000027824 */ /* 0x001fe200078e0203 */
[----:B--2---:R-:W-:-:S04]  /*0070*/  MOV R3, R7 ;  /* 0x0000000700037202 */ /* 0x004fc80000000f00 */
        /* <DEDUP_REMOVED lines=41> */
[----:B---3--:R-:W-:-:S05]  /*0310*/  @!P2 HADD2.F32 R10, -RZ, R10.H0_H0 ;  /* 0x2000000aff0aa230 */ /* 0x008fca0000004100 */
[----:B------:R-:W-:Y:S02]  /*0320*/  @!P2 FADD.FTZ R13, R10, R13 ;  /* 0x0000000d0a0da221 */ /* 0x000fe40000010000 */
[----:B------:R-:W0:Y:S02]  /*0330*/  @!P0 LDC R10, c[0x0][0x388] ;  /* 0x0000e200ff0a8b82 */ /* 0x000e240000000800 */
[----:B------:R-:W3:Y:S02]  /*0340*/  @!P2 MUFU.RSQ R6, R13 ;  /* 0x0000000d0006a308 */ /* 0x000ee40000001400 */
[----:B---3--:R3:W-:Y:S01]  /*0350*/  @!P2 STG.E desc[UR4][R8.64], R6 ;  /* 0x000000060800a986 */ /* 0x0087e2000c101904 */
[----:B--2---:R-:W-:Y:S02]  /*0360*/  @!P3 HADD2.F32 R11, -RZ, R11.H0_H0 ;  /* 0x2000000bff0bb230 */ /* 0x004fe40000004100 */
[----:B----4-:R-:W-:-:S03]  /*0370*/  @!P1 HADD2.F32 R12, -RZ, R12.H0_H0 ;  /* 0x2000000cff0c9230 */ /* 0x010fc60000004100 */
[----:B------:R-:W-:-:S04]  /*0380*/  @!P3 FADD.FTZ R11, R11, R16 ;  /* 0x000000100b0bb221 */ /* 0x000fc80000010000 */
[----:B------:R3:W2:Y:S01]  /*0390*/  @!P3 MUFU.RSQ R4, R11 ;  /* 0x0000000b0004b308 */ /* 0x0006a20000001400 */
[----:B-1----:R-:W-:Y:S01]  /*03a0*/  @!P1 FADD.FTZ R12, R12, R15 ;  /* 0x0000000f0c0c9221 */ /* 0x002fe20000010000 */
[----:B------:R-:W-:-:S06]  /*03b0*/  ISETP.GE.AND P3, PT, R3, R2, PT ;  /* 0x000000020300720c */ /* 0x000fcc0003f66270 */
[----:B------:R3:W1:Y:S07]  /*03c0*/  @!P1 MUFU.RSQ R5, R12 ;  /* 0x0000000c00059308 */ /* 0x00066e0000001400 */
[----:B0-----:R-:W-:Y:S05]  /*03d0*/  @P3 BRA `(.L_x_3536) ;  /* 0x0000000000283947 */ /* 0x001fea0003800000 */
[----:B---3--:R-:W0:Y:S01]  /*03e0*/  LDC.64 R8, c[0x0][0x398] ;  /* 0x0000e600ff087b82 */ /* 0x008e220000000a00 */
[----:B------:R-:W-:Y:S01]  /*03f0*/  IMAD R13, R0, 0x200, R3 ;  /* 0x00000200000d7824 */ /* 0x000fe200078e0203 */
[----:B------:R-:W-:-:S04]  /*0400*/  IADD3 R3, PT, PT, R3, 0x80, RZ ;  /* 0x0000008003037810 */ /* 0x000fc80007ffe0ff */
[----:B------:R-:W-:-:S13]  /*0410*/  ISETP.GE.AND P1, PT, R3, R2, PT ;  /* 0x000000020300720c */ /* 0x000fda0003f26270 */
[----:B------:R-:W-:Y:S01]  /*0420*/  @!P1 IMAD R11, R0, 0x200, R3 ;  /* 0x00000200000b9824 */ /* 0x000fe200078e0203 */
[----:B------:R-:W-:Y:S01]  /*0430*/  @!P1 IADD3 R3, PT, PT, R3, 0x80, RZ ;  /* 0x0000008003039810 */ /* 0x000fe20007ffe0ff */
[----:B0-----:R-:W-:-:S04]  /*0440*/  IMAD.WIDE.U32 R12, R13, 0x4, R8 ;  /* 0x000000040d0c7825 */ /* 0x001fc800078e0008 */
[----:B------:R-:W-:Y:S01]  /*0450*/  @!P1 IMAD.WIDE.U32 R8, R11, 0x4, R8 ;  /* 0x000000040b089825 */ /* 0x000fe200078e0008 */
[----:B-1----:R0:W-:Y:S04]  /*0460*/  STG.E desc[UR4][R12.64], R5 ;  /* 0x000000050c007986 */ /* 0x0021e8000c101904 */
[----:B--2---:R0:W-:Y:S02]  /*0470*/  @!P1 STG.E desc[UR4][R8.64], R4 ;  /* 0x0000000408009986 */ /* 0x0041e4000c101904 */
.L_x_3536:
[----:B------:R-:W-:Y:S05]  /*0480*/  BSYNC.RECONVERGENT B0 ;  /* 0x0000000000007941 */ /* 0x000fea0003800200 */
.L_x_3535:
[----:B------:R-:W-:-:S13]  /*0490*/  ISETP.GE.AND P1, PT, R3, R2, PT ;  /* 0x000000020300720c */ /* 0x000fda0003f26270 */
[----:B------:R-:W-:Y:S05]  /*04a0*/  @P1 EXIT ;  /* 0x000000000000194d */ /* 0x000fea0003800000 */
[----:B012---:R-:W0:Y:S01]  /*04b0*/  LDC.64 R4, c[0x0][0x398] ;  /* 0x0000e600ff047b82 */ /* 0x007e220000000a00 */
[----:B-----5:R-:W-:Y:S01]  /*04c0*/  @!P0 HADD2.F32 R7, -RZ, R7.H0_H0 ;  /* 0x20000007ff078230 */ /* 0x020fe20000004100 */
[----:B------:R-:W-:-:S04]  /*04d0*/  LEA R3, R0, R3, 0x9 ;  /* 0x0000000300037211 */ /* 0x000fc800078e48ff */
[----:B------:R-:W-:-:S04]  /*04e0*/  @!P0 FADD.FTZ R7, R7, R10 ;  /* 0x0000000a07078221 */ /* 0x000fc80000010000 */
[----:B---3--:R-:W1:Y:S01]  /*04f0*/  @!P0 MUFU.RSQ R9, R7 ;  /* 0x0000000700098308 */ /* 0x008e620000001400 */
[----:B0-----:R-:W-:-:S05]  /*0500*/  IMAD.WIDE.U32 R2, R3, 0x4, R4 ;  /* 0x0000000403027825 */ /* 0x001fca00078e0004 */
[----:B-1----:R-:W-:Y:S01]  /*0510*/  STG.E desc[UR4][R2.64], R9 ;  /* 0x0000000902007986 */ /* 0x002fe2000c101904 */
[----:B------:R-:W-:Y:S05]  /*0520*/  EXIT ;  /* 0x000000000000794d */ /* 0x000fea0003800000 */
.L_x_3537:
        /* <DEDUP_REMOVED lines=13> */
.L_x_27390:


//--------------------- .text._ZN2at6native29vectorized_elementwise_kernelILi2EZZZNS0_49_GLOBAL__N__b919a28f_16_Normalization_cu_5c38458722batch_norm_calc_invstdERKNS_6TensorES5_dENKUlvE_clEvENKUlvE1_clEvEUlN3c104HalfEE_St5arrayIPcLm2EEEEviT0_T1_ --------------------------
	.section	.text._ZN2at6native29vectorized_elementwise_kernelILi2EZZZNS0_49_GLOBAL__N__b919a28f_16_Normalization_cu_5c38458722batch_norm_calc_invstdERKNS_6TensorES5_dENKUlvE_clEvENKUlvE1_clEvEUlN3c104HalfEE_St5arrayIPcLm2EEEEviT0_T1_,"ax",@progbits
	.align	128
        .global         _ZN2at6native29vectorized_elementwise_kernelILi2EZZZNS0_49_GLOBAL__N__b919a28f_16_Normalization_cu_5c38458722batch_norm_calc_invstdERKNS_6TensorES5_dENKUlvE_clEvENKUlvE1_clEvEUlN3c104HalfEE_St5arrayIPcLm2EEEEviT0_T1_
        .type           _ZN2at6native29vectorized_elementwise_kernelILi2EZZZNS0_49_GLOBAL__N__b919a28f_16_Normalization_cu_5c38458722batch_norm_calc_invstdERKNS_6TensorES5_dENKUlvE_clEvENKUlvE1_clEvEUlN3c104HalfEE_St5arrayIPcLm2EEEEviT0_T1_,@function
        .size           _ZN2at6native29vectorized_elementwise_kernelILi2EZZZNS0_49_GLOBAL__N__b919a28f_16_Normalization_cu_5c38458722batch_norm_calc_invstdERKNS_6TensorES5_dENKUlvE_clEvENKUlvE1_clEvEUlN3c104HalfEE_St5arrayIPcLm2EEEEviT0_T1_,(.L_x_27391 - _ZN2at6native29vectorized_elementwise_kernelILi2EZZZNS0_49_GLOBAL__N__b919a28f_16_Normalization_cu_5c38458722batch_norm_calc_invstdERKNS_6TensorES5_dENKUlvE_clEvENKUlvE1_clEvEUlN3c104HalfEE_St5arrayIPcLm2EEEEviT0_T1_)
        .other          _ZN2at6native29vectorized_elementwise_kernelILi2EZZZNS0_49_GLOBAL__N__b919a28f_16_Normalization_cu_5c38458722batch_norm_calc_invstdERKNS_6TensorES5_dENKUlvE_clEvENKUlvE1_clEvEUlN3c104HalfEE_St5arrayIPcLm2EEEEviT0_T1_,@"STO_CUDA_ENTRY STV_DEFAULT"
_ZN2at6native29vectorized_elementwise_kernelILi2EZZZNS0_49_GLOBAL__N__b919a28f_16_Normalization_cu_5c38458722batch_norm_calc_invstdERKNS_6TensorES5_dENKUlvE_clEvENKUlvE1_clEvEUlN3c104HalfEE_St5arrayIPcLm2EEEEviT0_T1_:
.text._ZN2at6native29vectorized_elementwise_kernelILi2EZZZNS0_49_GLOBAL__N__b919a28f_16_Normalization_cu_5c38458722batch_norm_calc_invstdERKNS_6TensorES5_dENKUlvE_clEvENKUlvE1_clEvEUlN3c104HalfEE_St5arrayIPcLm2EEEEviT0_T1_:
[----:B------:R-:W-:Y:S01]  /*0000*/  LDC R1, c[0x0][0x37c] ;  /* 0x0000df00ff017b82 */ /* 0x000fe20000000800 */
[----:B------:R-:W0:Y:S01]  /*0010*/  S2R R0, SR_CTAID.X ;  /* 0x0000000000007919 */ /* 0x000e220000002500 */
[----:B------:R-:W1:Y:S01]  /*0020*/  LDCU UR6, c[0x0][0x380] ;  /* 0x00007000ff0677ac */ /* 0x000e620008000800 */
[----:B------:R-:W2:Y:S01]  /*0030*/  LDCU.64 UR4, c[0x0][0x358] ;  /* 0x00006b00ff0477ac */ /* 0x000ea20008000a00 */
[----:B0-----:R-:W-:-:S04]  /*0040*/  SHF.L.U32 R0, R0, 0xa, RZ ;  /* 0x0000000a00007819 */ /* 0x001fc800000006ff */
        /* <DEDUP_REMOVED lines=8> */
[----:B------:R-:W-:-:S03]  /*00d0*/  @!P5 IMAD.IADD R11, R0, 0x1, R3 ;  /* 0x00000001000bd824 */ /* 0x000fc600078e0203 */
[----:B------:R-:W-:-:S13]  /*00e0*/  ISETP.GE.U32.AND P0, PT, R27, R2, PT ;  /* 0x000000021b00720c */ /* 0x000fda0003f06070 */
[----:B------:R-:W-:Y:S02]  /*00f0*/  @!P0 IADD3 R22, PT, PT, R0, R27, RZ ;  /* 0x0000001b00168210 */ /* 0x000fe40007ffe0ff */
[----:B------:R-:W-:-:S04]  /*0100*/  @!P0 IADD3 R27, PT, PT, R27, 0x80, RZ ;  /* 0x000000801b1b8810 */ /* 0x000fc80007ffe0ff */
[----:B------:R-:W-:Y:S01]  /*0110*/  ISETP.GE.U32.AND P6, PT, R27, R2, PT ;  /* 0x000000021b00720c */ /* 0x000fe20003fc6070 */
[----:B0-----:R-:W-:Y:S01]  /*0120*/  @!P5 IMAD.WIDE.U32 R14, R11, 0x2, R14 ;  /* 0x000000020b0ed825 */ /* 0x001fe200078e000e */
[----:B------:R-:W-:-:S11]  /*0130*/  PRMT R11, RZ, 0x7610, R11 ;  /* 0x00007610ff0b7816 */ /* 0x000fd6000000000b */
[----:B------:R-:W-:Y:S01]  /*0140*/  @!P6 IMAD.IADD R21, R0, 0x1, R27 ;  /* 0x000000010015e824 */ /* 0x000fe200078e021b */
[----:B------:R-:W-:Y:S01]  /*0150*/  @!P6 IADD3 R27, PT, PT, R27, 0x80, RZ ;  /* 0x000000801b1be810 */ /* 0x000fe20007ffe0ff */
[----:B------:R-:W0:Y:S03]  /*0160*/  @!P6 LDC.64 R18, c[0x0][0x3a0] ;  /* 0x0000e800ff12eb82 */ /* 0x000e260000000a00 */
        /* <DEDUP_REMOVED lines=10> */
[----:B------:R-:W4:Y:S01]  /*0210*/  @!P2 LDC.64 R16, c[0x0][0x3a0] ;  /* 0x0000e800ff10ab82 */ /* 0x000f220000000a00 */
[----:B------:R-:W-:-:S04]  /*0220*/  @!P2 IADD3 R27, PT, PT, R27, 0x80, RZ ;  /* 0x000000801b1ba810 */ /* 0x000fc80007ffe0ff */
[----:B------:R-:W-:-:S13]  /*0230*/  ISETP.GE.U32.AND P3, PT, R27, R2, PT ;  /* 0x000000021b00720c */ /* 0x000fda0003f66070 */
[----:B------:R-:W-:Y:S01]  /*0240*/  @!P3 IADD3 R23, PT, PT, R0, R27, RZ ;  /* 0x0000001b0017b210 */ /* 0x000fe20007ffe0ff */
[----:B0-----:R-:W0:Y:S01]  /*0250*/  @!P3 LDC.64 R14, c[0x0][0x3a0] ;  /* 0x0000e800ff0ebb82 */ /* 0x001e220000000a00 */
[----:B------:R-:W-:-:S04]  /*0260*/  @!P3 IADD3 R27, PT, PT, R27, 0x80, RZ ;  /* 0x000000801b1bb810 */ /* 0x000fc80007ffe0ff */
[----:B------:R-:W-:Y:S01]  /*0270*/  ISETP.GE.U32.AND P4, PT, R27, R2, PT ;  /* 0x000000021b00720c */ /* 0x000fe20003f86070 */
[----:B----4-:R-:W-:Y:S01]  /*0280*/  @!P2 IMAD.WIDE.U32 R16, R13, 0x2, R16 ;  /* 0x000000020d10a825 */ /* 0x010fe200078e0010 */
[----:B------:R-:W-:-:S03]  /*0290*/  PRMT R26, RZ, 0x7610, R26 ;  /* 0x00007610ff1a7816 */ /* 0x000fc6000000001a */
[----:B-1----:R-:W-:-:S03]  /*02a0*/  @!P1 IMAD.WIDE.U32 R28, R12, 0x2, R28 ;  /* 0x000000020c1c9825 */ /* 0x002fc600078e001c */
[----:B------:R-:W4:Y:S05]  /*02b0*/  @!P2 LDG.E.U16 R26, desc[UR4][R16.64] ;  /* 0x00000004101aa981 */ /* 0x000f2a000c1e1500 */
[----:B------:R-:W-:Y:S01]  /*02c0*/  @!P4 IADD3 R25, PT, PT, R0, R27, RZ ;  /* 0x0000001b0019c210 */ /* 0x000fe20007ffe0ff */
[----:B------:R-:W-:Y:S01]  /*02d0*/  @!P4 VIADD R27, R27, 0x80 ;  /* 0x000000801b1bc836 */ /* 0x000fe20000000000 */
[----:B------:R-:W1:Y:S04]  /*02e0*/  @!P4 LDC.64 R12, c[0x0][0x3a0] ;  /* 0x0000e800ff0ccb82 */ /* 0x000e680000000a00 */
[----:B------:R-:W-:Y:S01]  /*02f0*/  ISETP.GE.U32.AND P5, PT, R27, R2, PT ;  /* 0x000000021b00720c */ /* 0x000fe20003fa6070 */
[----:B0-----:R-:W-:Y:S01]  /*0300*/  @!P3 IMAD.WIDE.U32 R14, R23, 0x2, R14 ;  /* 0x00000002170eb825 */ /* 0x001fe200078e000e */
[----:B------:R-:W-:-:S06]  /*0310*/  PRMT R23, RZ, 0x7610, R23 ;  /* 0x00007610ff177816 */ /* 0x000fcc0000000017 */
[----:B------:R0:W5:Y:S05]  /*0320*/  @!P3 LDG.E.U16 R23, desc[UR4][R14.64] ;  /* 0x000000040e17b981 */ /* 0x00016a000c1e1500 */
[----:B------:R-:W1:Y:S08]  /*0330*/  @!P5 LDC.64 R18, c[0x0][0x3a0] ;  /* 0x0000e800ff12db82 */ /* 0x000e700000000a00 */
[----:B0-----:R-:W0:Y:S01]  /*0340*/  @!P0 LDC.64 R14, c[0x0][0x3a0] ;  /* 0x0000e800ff0e8b82 */ /* 0x001e220000000a00 */
[----:B------:R-:W-:Y:S01]  /*0350*/  @!P5 IADD3 R27, PT, PT, R0, R27, RZ ;  /* 0x0000001b001bd210 */ /* 0x000fe20007ffe0ff */
[----:B-1----:R-:W-:Y:S01]  /*0360*/  @!P4 IMAD.WIDE.U32 R12, R25, 0x2, R12 ;  /* 0x00000002190cc825 */ /* 0x002fe200078e000c */
[----:B------:R-:W-:-:S02]  /*0370*/  PRMT R24, RZ, 0x7610, R24 ;  /* 0x00007610ff187816 */ /* 0x000fc40000000018 */
[----:B------:R-:W-:-:S04]  /*0380*/  PRMT R25, RZ, 0x7610, R25 ;  /* 0x00007610ff197816 */ /* 0x000fc80000000019 */
[----:B------:R-:W5:Y:S04]  /*0390*/  @!P1 LDG.E.U16 R24, desc[UR4][R28.64] ;  /* 0x000000041c189981 */ /* 0x000f68000c1e1500 */
[----:B------:R1:W5:Y:S01]  /*03a0*/  @!P4 LDG.E.U16 R25, desc[UR4][R12.64] ;  /* 0x000000040c19c981 */ /* 0x000362000c1e1500 */
[----:B------:R-:W-:Y:S01]  /*03b0*/  @!P5 IMAD.WIDE.U32 R18, R27, 0x2, R18 ;  /* 0x000000021b12d825 */ /* 0x000fe200078e0012 */
[----:B------:R-:W-:-:S06]  /*03c0*/  PRMT R27, RZ, 0x7610, R27 ;  /* 0x00007610ff1b7816 */ /* 0x000fcc000000001b */
[----:B------:R1:W5:Y:S01]  /*03d0*/  @!P5 LDG.E.U16 R27, desc[UR4][R18.64] ;  /* 0x00000004121bd981 */ /* 0x000362000c1e1500 */
[----:B0-----:R-:W-:Y:S01]  /*03e0*/  @!P0 IMAD.WIDE.U32 R16, R22, 0x2, R14 ;  /* 0x0000000216108825 */ /* 0x001fe200078e000e */
[----:B------:R-:W-:-:S06]  /*03f0*/  PRMT R22, RZ, 0x7610, R22 ;  /* 0x00007610ff167816 */ /* 0x000fcc0000000016 */
[----:B------:R0:W5:Y:S01]  /*0400*/  @!P0 LDG.E.U16 R22, desc[UR4][R16.64] ;  /* 0x0000000410168981 */ /* 0x000162000c1e1500 */
[----:B------:R-:W-:-:S04]  /*0410*/  IADD3 R15, PT, PT, R3, 0x100, RZ ;  /* 0x00000100030f7810 */ /* 0x000fc80007ffe0ff */
[----:B------:R-:W-:Y:S01]  /*0420*/  ISETP.GE.U32.AND P4, PT, R15, R2, PT ;  /* 0x000000020f00720c */ /* 0x000fe20003f86070 */
[----:B-1----:R-:W-:-:S05]  /*0430*/  VIADD R13, R3, 0x200 ;  /* 0x00000200030d7836 */ /* 0x002fca0000000000 */
[----:B------:R-:W-:-:S07]  /*0440*/  ISETP.GE.U32.AND P0, PT, R13, R2, PT ;  /* 0x000000020d00720c */ /* 0x000fce0003f06070 */
[----:B------:R-:W1:Y:S01]  /*0450*/  @!P4 LDC R14, c[0x0][0x388] ;  /* 0x0000e200ff0ecb82 */ /* 0x000e620000000800 */
[C---:B------:R-:W-:Y:S02]  /*0460*/  ISETP.GE.U32.AND P1, PT, R3.reuse, R2, PT ;  /* 0x000000020300720c */ /* 0x040fe40003f26070 */
[----:B------:R-:W-:-:S05]  /*0470*/  IADD3 R13, PT, PT, R3, 0x280, RZ ;  /* 0x00000280030d7810 */ /* 0x000fca0007ffe0ff */
[----:B------:R-:W4:Y:S01]  /*0480*/  @!P0 LDC R12, c[0x0][0x388] ;  /* 0x0000e200ff0c8b82 */ /* 0x000f220000000800 */
[----:B------:R-:W-:Y:S02]  /*0490*/  ISETP.GE.U32.AND P3, PT, R13, R2, PT ;  /* 0x000000020d00720c */ /* 0x000fe40003f66070 */
[----:B------:R-:W-:-:S04]  /*04a0*/  IADD3 R15, PT, PT, R3, 0x180, RZ ;  /* 0x00000180030f7810 */ /* 0x000fc80007ffe0ff */
[----:B------:R-:W-:Y:S02]  /*04b0*/  ISETP.GE.U32.AND P5, PT, R15, R2, PT ;  /* 0x000000020f00720c */ /* 0x000fe40003fa6070 */
[----:B------:R-:W-:-:S04]  /*04c0*/  IADD3 R15, PT, PT, R3, 0x300, RZ ;  /* 0x00000300030f7810 */ /* 0x000fc80007ffe0ff */
[----:B------:R-:W-:Y:S02]  /*04d0*/  ISETP.GE.U32.AND P2, PT, R15, R2, PT ;  /* 0x000000020f00720c */ /* 0x000fe40003f46070 */
[----:B------:R-:W5:Y:S08]  /*04e0*/  @!P3 LDC R15, c[0x0][0x388] ;  /* 0x0000e200ff0fbb82 */ /* 0x000f700000000800 */
[----:B------:R-:W5:Y:S08]  /*04f0*/  @!P5 LDC R19, c[0x0][0x388] ;  /* 0x0000e200ff13db82 */ /* 0x000f700000000800 */
[----:B0-----:R-:W0:Y:S01]  /*0500*/  @!P2 LDC R16, c[0x0][0x388] ;  /* 0x0000e200ff10ab82 */ /* 0x001e220000000800 */
[----:B------:R-:W-:Y:S04]  /*0510*/  BSSY.RECONVERGENT B0, `(.L_x_3539) ;  /* 0x0000051000007945 */ /* 0x000fe80003800200 */
[----:B------:R-:W-:Y:S01]  /*0520*/  BSSY.RELIABLE B1, `(.L_x_3540) ;  /* 0x0000049000017945 */ /* 0x000fe20003800100 */
[----:B--2---:R-:W-:-:S05]  /*0530*/  @!P4 HADD2.F32 R11, -RZ, R11.H0_H0 ;  /* 0x2000000bff0bc230 */ /* 0x004fca0000004100 */
[----:B-1----:R-:W-:Y:S02]  /*0540*/  @!P4 FADD.FTZ R13, R11, R14 ;  /* 0x0000000e0b0dc221 */ /* 0x002fe40000010000 */
[----:B------:R-:W1:Y:S01]  /*0550*/  @!P1 LDC R14, c[0x0][0x388] ;  /* 0x0000e200ff0e9b82 */ /* 0x000e620000000800 */
[----:B------:R-:W-:-:S04]  /*0560*/  IADD3 R11, PT, PT, R3, 0x380, RZ ;  /* 0x00000380030b7810 */ /* 0x000fc80007ffe0ff */
[-C--:B------:R-:W-:Y:S01]  /*0570*/  ISETP.GE.U32.AND P6, PT, R11, R2.reuse, PT ;  /* 0x000000020b00720c */ /* 0x080fe20003fc6070 */
[----:B------:R-:W-:Y:S01]  /*0580*/  VIADD R11, R3, 0x80 ;  /* 0x00000080030b7836 */ /* 0x000fe20000000000 */
[----:B------:R2:W-:Y:S04]  /*0590*/  @!P4 MUFU.RSQ R4, R13 ;  /* 0x0000000d0004c308 */ /* 0x0005e80000001400 */
[----:B------:R-:W-:Y:S01]  /*05a0*/  ISETP.GE.U32.AND P4, PT, R11, R2, PT ;  /* 0x000000020b00720c */ /* 0x000fe20003f86070 */
[----:B---3--:R-:W-:Y:S02]  /*05b0*/  @!P1 HADD2.F32 R21, -RZ, R21.H0_H0 ;  /* 0x20000015ff159230 */ /* 0x008fe40000004100 */
[----:B----4-:R-:W-:-:S05]  /*05c0*/  @!P0 HADD2.F32 R17, -RZ, R26.H0_H0 ;  /* 0x2000001aff118230 */ /* 0x010fca0000004100 */
[----:B------:R-:W-:Y:S02]  /*05d0*/  @!P0 FADD.FTZ R18, R17, R12 ;  /* 0x0000000c11128221 */ /* 0x000fe40000010000 */
[----:B--2---:R-:W2:Y:S01]  /*05e0*/  @!P1 LDC.64 R12, c[0x0][0x398] ;  /* 0x0000e600ff0c9b82 */ /* 0x004ea20000000a00 */
[----:B-1----:R-:W-:-:S04]  /*05f0*/  @!P1 FADD.FTZ R21, R21, R14 ;  /* 0x0000000e15159221 */ /* 0x002fc80000010000 */
[----:B------:R-:W1:Y:S03]  /*0600*/  @!P1 MUFU.RSQ R20, R21 ;  /* 0x0000001500149308 */ /* 0x000e660000001400 */
[----:B------:R-:W3:Y:S01]  /*0610*/  @!P6 LDC R17, c[0x0][0x388] ;  /* 0x0000e200ff11eb82 */ /* 0x000ee20000000800 */
[----:B-----5:R-:W-:-:S07]  /*0620*/  @!P3 HADD2.F32 R26, -RZ, R23.H0_H0 ;  /* 0x20000017ff1ab230 */ /* 0x020fce0000004100 */
[----:B------:R-:W4:Y:S01]  /*0630*/  @!P4 LDC R14, c[0x0][0x388] ;  /* 0x0000e200ff0ecb82 */ /* 0x000f220000000800 */
[----:B------:R-:W-:Y:S01]  /*0640*/  @!P3 FADD.FTZ R26, R26, R15 ;  /* 0x0000000f1a1ab221 */ /* 0x000fe20000010000 */
[----:B------:R-:W-:Y:S01]  /*0650*/  @!P1 IADD3 R15, PT, PT, R0, R3, RZ ;  /* 0x00000003000f9210 */ /* 0x000fe20007ffe0ff */
[----:B------:R5:W0:Y:S04]  /*0660*/  @!P0 MUFU.RSQ R6, R18 ;  /* 0x0000001200068308 */ /* 0x000a280000001400 */
[----:B--2---:R-:W-:Y:S01]  /*0670*/  @!P1 IMAD.WIDE.U32 R12, R15, 0x4, R12 ;  /* 0x000000040f0c9825 */ /* 0x004fe200078e000c */
[----:B------:R-:W-:-:S04]  /*0680*/  @!P1 MOV R3, R11 ;  /* 0x0000000b00039202 */ /* 0x000fc80000000f00 */
[----:B-1----:R1:W-:Y:S01]  /*0690*/  @!P1 STG.E desc[UR4][R12.64], R20 ;  /* 0x000000140c009986 */ /* 0x0023e2000c101904 */
[----:B------:R-:W-:Y:S02]  /*06a0*/  @!P5 HADD2.F32 R24, -RZ, R24.H0_H0 ;  /* 0x20000018ff18d230 */ /* 0x000fe40000004100 */
[----:B------:R-:W-:-:S03]  /*06b0*/  @!P2 HADD2.F32 R25, -RZ, R25.H0_H0 ;  /* 0x20000019ff19a230 */ /* 0x000fc60000004100 */
[----:B------:R-:W-:Y:S01]  /*06c0*/  @!P5 FADD.FTZ R24, R24, R19 ;  /* 0x000000131818d221 */ /* 0x000fe20000010000 */
[----:B------:R-:W-:Y:S01]  /*06d0*/  ISETP.GE.U32.AND P0, PT, R3, R2, PT ;  /* 0x000000020300720c */ /* 0x000fe20003f06070 */
[----:B0-----:R-:W-:Y:S01]  /*06e0*/  @!P2 FADD.FTZ R16, R25, R16 ;  /* 0x000000101910a221 */ /* 0x001fe20000010000 */
[----:B-----5:R-:W-:Y:S02]  /*06f0*/  @!P6 HADD2.F32 R18, -RZ, R27.H0_H0 ;  /* 0x2000001bff12e230 */ /* 0x020fe40000004100 */
[----:B------:R-:W-:-:S03]  /*0700*/  @!P4 HADD2.F32 R15, -RZ, R22.H0_H0 ;  /* 0x20000016ff0fc230 */ /* 0x000fc60000004100 */
[----:B---3--:R-:W-:Y:S02]  /*0710*/  @!P6 FADD.FTZ R17, R18, R17 ;  /* 0x000000111211e221 */ /* 0x008fe40000010000 */
[----:B----4-:R-:W-:Y:S01]  /*0720*/  @!P4 FADD.FTZ R14, R15, R14 ;  /* 0x0000000e0f0ec221 */ /* 0x010fe20000010000 */
[----:B------:R1:W0:Y:S08]  /*0730*/  @!P5 MUFU.RSQ R5, R24 ;  /* 0x000000180005d308 */ /* 0x0002300000001400 */
[----:B------:R1:W2:Y:S08]  /*0740*/  @!P3 MUFU.RSQ R7, R26 ;  /* 0x0000001a0007b308 */ /* 0x0002b00000001400 */
[----:B------:R1:W3:Y:S08]  /*0750*/  @!P2 MUFU.RSQ R8, R16 ;  /* 0x000000100008a308 */ /* 0x0002f00000001400 */
[----:B------:R1:W4:Y:S08]  /*0760*/  @!P6 MUFU.RSQ R9, R17 ;  /* 0x000000110009e308 */ /* 0x0003300000001400 */
[----:B------:R1:W0:Y:S01]  /*0770*/  @!P4 MUFU.RSQ R10, R14 ;  /* 0x0000000e000ac308 */ /* 0x0002220000001400 */
[----:B--23--:R-:W-:Y:S05]  /*0780*/  @P0 BRA `(.L_x_3541) ;  /* 0x0000000000300947 */ /* 0x00cfea0003800000 */
[----:B-1----:R-:W1:Y:S01]  /*0790*/  LDC.64 R12, c[0x0][0x398] ;  /* 0x0000e600ff0c7b82 */ /* 0x002e620000000a00 */
[----:B------:R-:W-:Y:S01]  /*07a0*/  IADD3 R11, PT, PT, R0, R3, RZ ;  /* 0x00000003000b7210 */ /* 0x000fe20007ffe0ff */
[----:B------:R-:W-:-:S05]  /*07b0*/  VIADD R3, R3, 0x80 ;  /* 0x0000008003037836 */ /* 0x000fca0000000000 */
[----:B------:R-:W-:Y:S01]  /*07c0*/  ISETP.GE.U32.AND P0, PT, R3, R2, PT ;  /* 0x000000020300720c */ /* 0x000fe20003f06070 */
[----:B-1----:R-:W-:-:S05]  /*07d0*/  IMAD.WIDE.U32 R12, R11, 0x4, R12 ;  /* 0x000000040b0c7825 */ /* 0x002fca00078e000c */
[----:B0-----:R0:W-:Y:S07]  /*07e0*/  STG.E desc[UR4][R12.64], R10 ;  /* 0x0000000a0c007986 */ /* 0x0011ee000c101904 */
[----:B------:R-:W-:Y:S05]  /*07f0*/  @P0 BRA `(.L_x_3542) ;  /* 0x0000000000300947 */ /* 0x000fea0003800000 */
[----:B0-----:R-:W0:Y:S01]  /*0800*/  LDC.64 R10, c[0x0][0x398] ;  /* 0x0000e600ff0a7b82 */ /* 0x001e220000000a00 */
[----:B------:R-:W-:Y:S02]  /*0810*/  IADD3 R13, PT, PT, R0, R3, RZ ;  /* 0x00000003000d7210 */ /* 0x000fe40007ffe0ff */
[----:B------:R-:W-:-:S03]  /*0820*/  IADD3 R3, PT, PT, R3, 0x80, RZ ;  /* 0x0000008003037810 */ /* 0x000fc60007ffe0ff */
[----:B0-----:R-:W-:-:S05]  /*0830*/  IMAD.WIDE.U32 R10, R13, 0x4, R10 ;  /* 0x000000040d0a7825 */ /* 0x001fca00078e000a */
[----:B------:R2:W-:Y:S02]  /*0840*/  STG.E desc[UR4][R10.64], R4 ;  /* 0x000000040a007986 */ /* 0x0005e4000c101904 */
.L_x_3541:
[----:B------:R-:W-:-:S13]  /*0850*/  ISETP.GE.U32.AND P0, PT, R3, R2, PT ;  /* 0x000000020300720c */ /* 0x000fda0003f06070 */
[----:B------:R-:W-:Y:S05]  /*0860*/  @P0 BRA `(.L_x_3543) ;  /* 0x0000000000300947 */ /* 0x000fea0003800000 */
[----:B0-2---:R-:W0:Y:S01]  /*0870*/  LDC.64 R10, c[0x0][0x398] ;  /* 0x0000e600ff0a7b82 */ /* 0x005e220000000a00 */
[----:B-1----:R-:W-:Y:S01]  /*0880*/  IADD3 R13, PT, PT, R0, R3, RZ ;  /* 0x00000003000d7210 */ /* 0x002fe20007ffe0ff */
[----:B------:R-:W-:-:S04]  /*0890*/  VIADD R3, R3, 0x80 ;  /* 0x0000008003037836 */ /* 0x000fc80000000000 */
[----:B0-----:R-:W-:-:S05]  /*08a0*/  IMAD.WIDE.U32 R10, R13, 0x4, R10 ;  /* 0x000000040d0a7825 */ /* 0x001fca00078e000a */
[----:B------:R1:W-:Y:S02]  /*08b0*/  STG.E desc[UR4][R10.64], R5 ;  /* 0x000000050a007986 */ /* 0x0003e4000c101904 */
.L_x_3542:
[----:B------:R-:W-:-:S13]  /*08c0*/  ISETP.GE.U32.AND P0, PT, R3, R2, PT ;  /* 0x000000020300720c */ /* 0x000fda0003f06070 */
[----:B------:R-:W-:Y:S05]  /*08d0*/  @P0 BRA `(.L_x_3544) ;  /* 0x0000000000340947 */ /* 0x000fea0003800000 */
[----:B-1----:R-:W1:Y:S01]  /*08e0*/  LDC.64 R4, c[0x0][0x398] ;  /* 0x0000e600ff047b82 */ /* 0x002e620000000a00 */
[----:B------:R-:W-:Y:S02]  /*08f0*/  IADD3 R11, PT, PT, R0, R3, RZ ;  /* 0x00000003000b7210 */ /* 0x000fe40007ffe0ff */
[----:B------:R-:W-:-:S03]  /*0900*/  IADD3 R3, PT, PT, R3, 0x80, RZ ;  /* 0x0000008003037810 */ /* 0x000fc60007ffe0ff */
[----:B-1----:R-:W-:-:S05]  /*0910*/  IMAD.WIDE.U32 R4, R11, 0x4, R4 ;  /* 0x000000040b047825 */ /* 0x002fca00078e0004 */
[----:B------:R3:W-:Y:S02]  /*0920*/  STG.E desc[UR4][R4.64], R6 ;  /* 0x0000000604007986 */ /* 0x0007e4000c101904 */
.L_x_3543:
[----:B------:R-:W-:-:S13]  /*0930*/  ISETP.GE.U32.AND P0, PT, R3, R2, PT ;  /* 0x000000020300720c */ /* 0x000fda0003f06070 */
[----:B------:R-:W-:Y:S05]  /*0940*/  @P0 BREAK.RELIABLE B1 ;  /* 0x0000000000010942 */ /* 0x000fea0003800100 */
[----:B------:R-:W-:Y:S05]  /*0950*/  @P0 BRA `(.L_x_3545) ;  /* 0x0000000000300947 */ /* 0x000fea0003800000 */
[----:B0-23--:R-:W0:Y:S01]  /*0960*/  LDC.64 R4, c[0x0][0x398] ;  /* 0x0000e600ff047b82 */ /* 0x00de220000000a00 */
[----:B------:R-:W-:Y:S01]  /*0970*/  IADD3 R11, PT, PT, R0, R3, RZ ;  /* 0x00000003000b7210 */ /* 0x000fe20007ffe0ff */
[----:B------:R-:W-:-:S04]  /*0980*/  VIADD R3, R3, 0x80 ;  /* 0x0000008003037836 */ /* 0x000fc80000000000 */
[----:B0-----:R-:W-:-:S05]  /*0990*/  IMAD.WIDE.U32 R4, R11, 0x4, R4 ;  /* 0x000000040b047825 */ /* 0x001fca00078e0004 */
[----:B------:R2:W-:Y:S02]  /*09a0*/  STG.E desc[UR4][R4.64], R7 ;  /* 0x0000000704007986 */ /* 0x0005e4000c101904 */
.L_x_3544:
[----:B------:R-:W-:Y:S05]  /*09b0*/  BSYNC.RELIABLE B1 ;  /* 0x0000000000017941 */ /* 0x000fea0003800100 */
.L_x_3540:
[----:B------:R-:W-:-:S13]  /*09c0*/  ISETP.GE.U32.AND P0, PT, R3, R2, PT ;  /* 0x000000020300720c */ /* 0x000fda0003f06070 */
[----:B-12---:R-:W1:Y:S01]  /*09d0*/  @!P0 LDC.64 R4, c[0x0][0x398] ;  /* 0x0000e600ff048b82 */ /* 0x006e620000000a00 */
[----:B------:R-:W-:Y:S02]  /*09e0*/  @!P0 IADD3 R7, PT, PT, R0, R3, RZ ;  /* 0x0000000300078210 */ /* 0x000fe40007ffe0ff */
[----:B------:R-:W-:-:S03]  /*09f0*/  @!P0 IADD3 R3, PT, PT, R3, 0x80, RZ ;  /* 0x0000008003038810 */ /* 0x000fc60007ffe0ff */
[----:B-1----:R-:W-:-:S05]  /*0a00*/  @!P0 IMAD.WIDE.U32 R4, R7, 0x4, R4 ;  /* 0x0000000407048825 */ /* 0x002fca00078e0004 */
[----:B------:R1:W-:Y:S02]  /*0a10*/  @!P0 STG.E desc[UR4][R4.64], R8 ;  /* 0x0000000804008986 */ /* 0x0003e4000c101904 */
.L_x_3545:
[----:B------:R-:W-:Y:S05]  /*0a20*/  BSYNC.RECONVERGENT B0 ;  /* 0x0000000000007941 */ /* 0x000fea0003800200 */
.L_x_3539:
[----:B------:R-:W-:Y:S05]  /*0a30*/  WARPSYNC.ALL ;  /* 0x0000000000007948 */ /* 0x000fea0003800000 */
[----:B------:R-:W-:-:S13]  /*0a40*/  ISETP.GE.U32.AND P0, PT, R3, R2, PT ;  /* 0x000000020300720c */ /* 0x000fda0003f06070 */
[----:B------:R-:W-:Y:S05]  /*0a50*/  @P0 EXIT ;  /* 0x000000000000094d */ /* 0x000fea0003800000 */
[----:B0123--:R-:W0:Y:S01]  /*0a60*/  LDC.64 R4, c[0x0][0x398] ;  /* 0x0000e600ff047b82 */ /* 0x00fe220000000a00 */
[----:B------:R-:W-:-:S05]  /*0a70*/  IADD3 R3, PT, PT, R0, R3, RZ ;  /* 0x0000000300037210 */ /* 0x000fca0007ffe0ff */
[----:B0-----:R-:W-:-:S05]  /*0a80*/  IMAD.WIDE.U32 R2, R3, 0x4, R4 ;  /* 0x0000000403027825 */ /* 0x001fca00078e0004 */
[----:B----4-:R-:W-:Y:S01]  /*0a90*/  STG.E desc[UR4][R2.64], R9 ;  /* 0x0000000902007986 */ /* 0x010fe2000c101904 */
[----:B------:R-:W-:Y:S05]  /*0aa0*/  EXIT ;  /* 0x000000000000794d */ /* 0x000fea0003800000 */
.L_x_3538:
[----:B------:R-:W0:Y:S01]  /*0ab0*/  S2R R4, SR_TID.X ;  /* 0x0000000000047919 */ /* 0x000e220000002100 */
[----:B------:R-:W1:Y:S01]  /*0ac0*/  LDC.64 R2, c[0x0][0x3a0] ;  /* 0x0000e800ff027b82 */ /* 0x000e620000000a00 */
[----:B------:R-:W2:Y:S01]  /*0ad0*/  LDCU UR6, c[0x0][0x388] ;  /* 0x00007100ff0677ac */ /* 0x000ea20008000800 */
[----:B-1----:R-:W-:-:S04]  /*0ae0*/  IMAD.WIDE.U32 R2, R0, 0x2, R2 ;  /* 0x0000000200027825 */ /* 0x002fc800078e0002 */
[----:B0-----:R-:W-:-:S05]  /*0af0*/  IMAD.WIDE.U32 R6, R4, 0x4, R2 ;  /* 0x0000000404067825 */ /* 0x001fca00078e0002 */
[----:B------:R-:W3:Y:S04]  /*0b00*/  LDG.E R2, desc[UR4][R6.64] ;  /* 0x0000000406027981 */ /* 0x000ee8000c1e1900 */
[----:B------:R-:W4:Y:S04]  /*0b10*/  LDG.E R5, desc[UR4][R6.64+0x200] ;  /* 0x0002000406057981 */ /* 0x000f28000c1e1900 */
[----:B------:R-:W5:Y:S04]  /*0b20*/  LDG.E R10, desc[UR4][R6.64+0x400] ;  /* 0x00040004060a7981 */ /* 0x000f68000c1e1900 */
[----:B------:R0:W5:Y:S01]  /*0b30*/  LDG.E R12, desc[UR4][R6.64+0x600] ;  /* 0x00060004060c7981 */ /* 0x000162000c1e1900 */
[----:B---3--:R-:W-:-:S02]  /*0b40*/  HADD2.F32 R3, -RZ, R2.H0_H0 ;  /* 0x20000002ff037230 */ /* 0x008fc40000004100 */
[----:B------:R-:W-:Y:S02]  /*0b50*/  HADD2.F32 R8, -RZ, R2.H1_H1 ;  /* 0x30000002ff087230 */ /* 0x000fe40000004100 */
[--C-:B----4-:R-:W-:Y:S02]  /*0b60*/  HADD2.F32 R9, -RZ, R5.reuse.H1_H1 ;  /* 0x30000005ff097230 */ /* 0x110fe40000004100 */
[----:B--2---:R-:W-:Y:S01]  /*0b70*/  FADD.FTZ R2, R3, UR6 ;  /* 0x0000000603027e21 */ /* 0x004fe20008010000 */
[----:B------:R-:W-:Y:S01]  /*0b80*/  FADD.FTZ R3, R8, UR6 ;  /* 0x0000000608037e21 */ /* 0x000fe20008010000 */
[----:B------:R-:W-:Y:S02]  /*0b90*/  HADD2.F32 R8, -RZ, R5.H0_H0 ;  /* 0x20000005ff087230 */ /* 0x000fe40000004100 */
[----:B0-----:R-:W-:Y:S01]  /*0ba0*/  FADD.FTZ R7, R9, UR6 ;  /* 0x0000000609077e21 */ /* 0x001fe20008010000 */
[--C-:B-----5:R-:W-:Y:S01]  /*0bb0*/  HADD2.F32 R11, -RZ, R10.reuse.H0_H0 ;  /* 0x2000000aff0b7230 */ /* 0x120fe20000004100 */
[----:B------:R-:W-:Y:S01]  /*0bc0*/  MUFU.RSQ R2, R2 ;  /* 0x0000000200027308 */ /* 0x000fe20000001400 */
[----:B------:R-:W-:-:S02]  /*0bd0*/  HADD2.F32 R13, -RZ, R10.H1_H1 ;  /* 0x3000000aff0d7230 */ /* 0x000fc40000004100 */
[----:B------:R-:W-:Y:S02]  /*0be0*/  FADD.FTZ R5, R8, UR6 ;  /* 0x0000000608057e21 */ /* 0x000fe40008010000 */
[----:B------:R-:W0:Y:S01]  /*0bf0*/  LDC.64 R8, c[0x0][0x398] ;  /* 0x0000e600ff087b82 */ /* 0x000e220000000a00 */
[----:B------:R-:W-:Y:S01]  /*0c00*/  FADD.FTZ R10, R11, UR6 ;  /* 0x000000060b0a7e21 */ /* 0x000fe20008010000 */
[----:B------:R-:W-:Y:S01]  /*0c10*/  FADD.FTZ R11, R13, UR6 ;  /* 0x000000060d0b7e21 */ /* 0x000fe20008010000 */
[--C-:B------:R-:W-:Y:S01]  /*0c20*/  HADD2.F32 R13, -RZ, R12.reuse.H0_H0 ;  /* 0x2000000cff0d7230 */ /* 0x100fe20000004100 */
[----:B------:R-:W1:Y:S01]  /*0c30*/  MUFU.RSQ R3, R3 ;  /* 0x0000000300037308 */ /* 0x000e620000001400 */
[----:B------:R-:W-:-:S03]  /*0c40*/  HADD2.F32 R12, -RZ, R12.H1_H1 ;  /* 0x3000000cff0c7230 */ /* 0x000fc60000004100 */
[----:B------:R-:W-:Y:S02]  /*0c50*/  FADD.FTZ R13, R13, UR6 ;  /* 0x000000060d0d7e21 */ /* 0x000fe40008010000 */
[----:B------:R-:W-:Y:S02]  /*0c60*/  FADD.FTZ R12, R12, UR6 ;  /* 0x000000060c0c7e21 */ /* 0x000fe40008010000 */
[----:B------:R-:W-:Y:S08]  /*0c70*/  MUFU.RSQ R6, R5 ;  /* 0x0000000500067308 */ /* 0x000ff00000001400 */
[----:B------:R-:W2:Y:S01]  /*0c80*/  MUFU.RSQ R7, R7 ;  /* 0x0000000700077308 */ /* 0x000ea20000001400 */
[----:B0-----:R-:W-:-:S07]  /*0c90*/  IMAD.WIDE.U32 R8, R0, 0x4, R8 ;  /* 0x0000000400087825 */ /* 0x001fce00078e0008 */
[----:B------:R-:W-:Y:S01]  /*0ca0*/  MUFU.RSQ R10, R10 ;  /* 0x0000000a000a7308 */ /* 0x000fe20000001400 */
[----:B------:R-:W-:-:S05]  /*0cb0*/  IMAD.WIDE.U32 R8, R4, 0x8, R8 ;  /* 0x0000000804087825 */ /* 0x000fca00078e0008 */
[----:B-1----:R-:W-:Y:S02]  /*0cc0*/  STG.E.64 desc[UR4][R8.64], R2 ;  /* 0x0000000208007986 */ /* 0x002fe4000c101b04 */
[----:B------:R-:W0:Y:S02]  /*0cd0*/  MUFU.RSQ R11, R11 ;  /* 0x0000000b000b7308 */ /* 0x000e240000001400 */
[----:B--2---:R-:W-:Y:S06]  /*0ce0*/  STG.E.64 desc[UR4][R8.64+0x400], R6 ;  /* 0x0004000608007986 */ /* 0x004fec000c101b04 */
[----:B------:R-:W-:Y:S08]  /*0cf0*/  MUFU.RSQ R14, R13 ;  /* 0x0000000d000e7308 */ /* 0x000ff00000001400 */
[----:B------:R-:W1:Y:S01]  /*0d00*/  MUFU.RSQ R15, R12 ;  /* 0x0000000c000f7308 */ /* 0x000e620000001400 */
[----:B0-----:R-:W-:Y:S04]  /*0d10*/  STG.E.64 desc[UR4][R8.64+0x800], R10 ;  /* 0x0008000a08007986 */ /* 0x001fe8000c101b04 */
[----:B-1----:R-:W-:Y:S01]  /*0d20*/  STG.E.64 desc[UR4][R8.64+0xc00], R14 ;  /* 0x000c000e08007986 */ /* 0x002fe2000c101b04 */
[----:B------:R-:W-:Y:S05]  /*0d30*/  EXIT ;  /* 0x000000000000794d */ /* 0x000fea0003800000 */
.L_x_3546:
        /* <DEDUP_REMOVED lines=12> */
.L_x_27391:


//--------------------- .text._ZN2at6native29vectorized_elementwise_kernelILi4EZZZNS0_49_GLOBAL__N__b919a28f_16_Normalization_cu_5c38458722batch_norm_calc_invstdERKNS_6TensorES5_dENKUlvE_clEvENKUlvE1_clEvEUlN3c104HalfEE_St5arrayIPcLm2EEEEviT0_T1_ --------------------------
	.section	.text._ZN2at6native29vectorized_elementwise_kernelILi4EZZZNS0_49_GLOBAL__N__b919a28f_16_Normalization_cu_5c38458722batch_norm_calc_invstdERKNS_6TensorES5_dENKUlvE_clEvENKUlvE1_clEvEUlN3c104HalfEE_St5arrayIPcLm2EEEEviT0_T1_,"ax",@progbits
	.align	128
        .global         _ZN2at6native29vectorized_elementwise_kernelILi4EZZZNS0_49_GLOBAL__N__b919a28f_16_Normalization_cu_5c38458722batch_norm_calc_invstdERKNS_6TensorES5_dENKUlvE_clEvENKUlvE1_clEvEUlN3c104HalfEE_St5arrayIPcLm2EEEEviT0_T1_
        .type           _ZN2at6native29vectorized_elementwise_kernelILi4EZZZNS0_49_GLOBAL__N__b919a28f_16_Normalization_cu_5c38458722batch_norm_calc_invstdERKNS_6TensorES5_dENKUlvE_clEvENKUlvE1_clEvEUlN3c104HalfEE_St5arrayIPcLm2EEEEviT0_T1_,@function
        .size           _ZN2at6native29vectorized_elementwise_kernelILi4EZZZNS0_49_GLOBAL__N__b919a28f_16_Normalization_cu_5c38458722batch_norm_calc_invstdERKNS_6TensorES5_dENKUlvE_clEvENKUlvE1_clEvEUlN3c104HalfEE_St5arrayIPcLm2EEEEviT0_T1_,(.L_x_27392 - _ZN2at6native29vectorized_elementwise_kernelILi4EZZZNS0_49_GLOBAL__N__b919a28f_16_Normalization_cu_5c38458722batch_norm_calc_invstdERKNS_6TensorES5_dENKUlvE_clEvENKUlvE1_clEvEUlN3c104HalfEE_St5arrayIPcLm2EEEEviT0_T1_)
        .other          _ZN2at6native29vectorized_elementwise_kernelILi4EZZZNS0_49_GLOBAL__N__b919a28f_16_Normalization_cu_5c38458722batch_norm_calc_invstdERKNS_6TensorES5_dENKUlvE_clEvENKUlvE1_clEvEUlN3c104HalfEE_St5arrayIPcLm2EEEEviT0_T1_,@"STO_CUDA_ENTRY STV_DEFAULT"
_ZN2at6native29vectorized_elementwise_kernelILi4EZZZNS0_49_GLOBAL__N__b919a28f_16_Normalization_cu_5c38458722batch_norm_calc_invstdERKNS_6TensorES5_dENKUlvE_clEvENKUlvE1_clEvEUlN3c104HalfEE_St5arrayIPcLm2EEEEviT0_T1_:
.text._ZN2at6native29vectorized_elementwise_kernelILi4EZZZNS0_49_GLOBAL__N__b919a28f_16_Normalization_cu_5c38458722batch_norm_calc_invstdERKNS_6TensorES5_dENKUlvE_clEvENKUlvE1_clEvEUlN3c104HalfEE_St5arrayIPcLm2EEEEviT0_T1_:
        /* <DEDUP_REMOVED lines=133> */
.L_x_3550:
[----:B------:R-:W-:-:S13]  /*0850*/  ISETP.GE.U32.AND P0, PT, R3, R2, PT ;  /* 0x000000020300720c */ /* 0x000fda0003f06070 */
[----:B------:R-:W-:Y:S05]  /*0860*/  @P0 BRA `(.L_x_3552) ;  /* 0x0000000000300947 */ /* 0x000fea0003800000 */
[----:B0-2---:R-:W0:Y:S01]  /*0870*/  LDC.64 R10, c[0x0][0x398] ;  /* 0x0000e600ff0a7b82 */ /* 0x005e220000000a00 */
[----:B-1----:R-:W-:Y:S01]  /*0880*/  IADD3 R13, PT, PT, R0, R3, RZ ;  /* 0x00000003000d7210 */ /* 0x002fe20007ffe0ff */
[----:B------:R-:W-:-:S04]  /*0890*/  VIADD R3, R3, 0x80 ;  /* 0x0000008003037836 */ /* 0x000fc80000000000 */
[----:B0-----:R-:W-:-:S05]  /*08a0*/  IMAD.WIDE.U32 R10, R13, 0x4, R10 ;  /* 0x000000040d0a7825 */ /* 0x001fca00078e000a */
[----:B------:R1:W-:Y:S02]  /*08b0*/  STG.E desc[UR4][R10.64], R5 ;  /* 0x000000050a007986 */ /* 0x0003e4000c101904 */
.L_x_3551:
[----:B------:R-:W-:-:S13]  /*08c0*/  ISETP.GE.U32.AND P0, PT, R3, R2, PT ;  /* 0x000000020300720c */ /* 0x000fda0003f06070 */
[----:B------:R-:W-:Y:S05]  /*08d0*/  @P0 BRA `(.L_x_3553) ;  /* 0x0000000000340947 */ /* 0x000fea0003800000 */
[----:B-1----:R-:W1:Y:S01]  /*08e0*/  LDC.64 R4, c[0x0][0x398] ;  /* 0x0000e600ff047b82 */ /* 0x002e620000000a00 */
[----:B------:R-:W-:Y:S02]  /*08f0*/  IADD3 R11, PT, PT, R0, R3, RZ ;  /* 0x00000003000b7210 */ /* 0x000fe40007ffe0ff */
[----:B------:R-:W-:-:S03]  /*0900*/  IADD3 R3, PT, PT, R3, 0x80, RZ ;  /* 0x0000008003037810 */ /* 0x000fc60007ffe0ff */
[----:B-1----:R-:W-:-:S05]  /*0910*/  IMAD.WIDE.U32 R4, R11, 0x4, R4 ;  /* 0x000000040b047825 */ /* 0x002fca00078e0004 */
[----:B------:R3:W-:Y:S02]  /*0920*/  STG.E desc[UR4][R4.64], R6 ;  /* 0x0000000604007986 */ /* 0x0007e4000c101904 */
.L_x_3552:
        /* <DEDUP_REMOVED lines=8> */
.L_x_3553:
[----:B------:R-:W-:Y:S05]  /*09b0*/  BSYNC.RELIABLE B1 ;  /* 0x0000000000017941 */ /* 0x000fea0003800100 */
.L_x_3549:
[----:B------:R-:W-:-:S13]  /*09c0*/  ISETP.GE.U32.AND P0, PT, R3, R2, PT ;  /* 0x000000020300720c */ /* 0x000fda0003f06070 */
[----:B-12---:R-:W1:Y:S01]  /*09d0*/  @!P0 LDC.64 R4, c[0x0][0x398] ;  /* 0x0000e600ff048b82 */ /* 0x006e620000000a00 */
[----:B------:R-:W-:Y:S02]  /*09e0*/  @!P0 IADD3 R7, PT, PT, R0, R3, RZ ;  /* 0x0000000300078210 */ /* 0x000fe40007ffe0ff */
[----:B------:R-:W-:-:S03]  /*09f0*/  @!P0 IADD3 R3, PT, PT, R3, 0x80, RZ ;  /* 0x0000008003038810 */ /* 0x000fc60007ffe0ff */
[----:B-1----:R-:W-:-:S05]  /*0a00*/  @!P0 IMAD.WIDE.U32 R4, R7, 0x4, R4 ;  /* 0x0000000407048825 */ /* 0x002fca00078e0004 */
[----:B------:R1:W-:Y:S02]  /*0a10*/  @!P0 STG.E desc[UR4][R4.64], R8 ;  /* 0x0000000804008986 */ /* 0x0003e4000c101904 */
.L_x_3554:
[----:B------:R-:W-:Y:S05]  /*0a20*/  BSYNC.RECONVERGENT B0 ;  /* 0x0000000000007941 */ /* 0x000fea0003800200 */
.L_x_3548:
        /* <DEDUP_REMOVED lines=8> */
.L_x_3547:
        /* <DEDUP_REMOVED lines=10> */
[--C-:B----4-:R-:W-:Y:S02]  /*0b50*/  HADD2.F32 R3, -RZ, R10.reuse.H0_H0 ;  /* 0x2000000aff037230 */ /* 0x110fe40000004100 */
[----:B------:R-:W-:Y:S02]  /*0b60*/  HADD2.F32 R9, -RZ, R10.H1_H1 ;  /* 0x3000000aff097230 */ /* 0x000fe40000004100 */
[--C-:B------:R-:W-:Y:S02]  /*0b70*/  HADD2.F32 R10, -RZ, R11.reuse.H0_H0 ;  /* 0x2000000bff0a7230 */ /* 0x100fe40000004100 */
[----:B--2---:R-:W-:Y:S01]  /*0b80*/  FADD.FTZ R3, R3, UR6 ;  /* 0x0000000603037e21 */ /* 0x004fe20008010000 */
[--C-:B-----5:R-:W-:Y:S02]  /*0b90*/  HADD2.F32 R4, -RZ, R6.reuse.H0_H0 ;  /* 0x20000006ff047230 */ /* 0x120fe40000004100 */
[----:B------:R-:W-:Y:S01]  /*0ba0*/  FADD.FTZ R9, R9, UR6 ;  /* 0x0000000609097e21 */ /* 0x000fe20008010000 */
[----:B------:R-:W-:Y:S01]  /*0bb0*/  HADD2.F32 R11, -RZ, R11.H1_H1 ;  /* 0x3000000bff0b7230 */ /* 0x000fe20000004100 */
[----:B------:R0:W-:Y:S01]  /*0bc0*/  MUFU.RSQ R8, R3 ;  /* 0x0000000300087308 */ /* 0x0001e20000001400 */
[----:B------:R-:W-:-:S02]  /*0bd0*/  HADD2.F32 R6, -RZ, R6.H1_H1 ;  /* 0x30000006ff067230 */ /* 0x000fc40000004100 */
[----:B------:R-:W-:Y:S01]  /*0be0*/  FADD.FTZ R10, R10, UR6 ;  /* 0x000000060a0a7e21 */ /* 0x000fe20008010000 */
[----:B------:R-:W-:Y:S01]  /*0bf0*/  FADD.FTZ R4, R4, UR6 ;  /* 0x0000000604047e21 */ /* 0x000fe20008010000 */
[----:B------:R-:W-:Y:S01]  /*0c00*/  FADD.FTZ R11, R11, UR6 ;  /* 0x000000060b0b7e21 */ /* 0x000fe20008010000 */
[----:B------:R-:W-:Y:S02]  /*0c10*/  FADD.FTZ R5, R6, UR6 ;  /* 0x0000000606057e21 */ /* 0x000fe40008010000 */
[----:B------:R-:W-:Y:S01]  /*0c20*/  MUFU.RSQ R9, R9 ;  /* 0x0000000900097308 */ /* 0x000fe20000001400 */
[--C-:B0-----:R-:W-:Y:S02]  /*0c30*/  HADD2.F32 R3, -RZ, R7.reuse.H0_H0 ;  /* 0x20000007ff037230 */ /* 0x101fe40000004100 */
[----:B------:R-:W-:-:S03]  /*0c40*/  HADD2.F32 R7, -RZ, R7.H1_H1 ;  /* 0x30000007ff077230 */ /* 0x000fc60000004100 */
[----:B------:R-:W-:Y:S02]  /*0c50*/  FADD.FTZ R3, R3, UR6 ;  /* 0x0000000603037e21 */ /* 0x000fe40008010000 */
[----:B------:R-:W-:Y:S01]  /*0c60*/  FADD.FTZ R7, R7, UR6 ;  /* 0x0000000607077e21 */ /* 0x000fe20008010000 */
[----:B------:R-:W-:Y:S08]  /*0c70*/  MUFU.RSQ R10, R10 ;  /* 0x0000000a000a7308 */ /* 0x000ff00000001400 */
[----:B------:R-:W0:Y:S08]  /*0c80*/  MUFU.RSQ R11, R11 ;  /* 0x0000000b000b7308 */ /* 0x000e300000001400 */
[----:B------:R-:W-:Y:S08]  /*0c90*/  MUFU.RSQ R4, R4 ;  /* 0x0000000400047308 */ /* 0x000ff00000001400 */
[----:B------:R-:W-:Y:S01]  /*0ca0*/  MUFU.RSQ R5, R5 ;  /* 0x0000000500057308 */ /* 0x000fe20000001400 */
[----:B0-----:R-:W-:Y:S07]  /*0cb0*/  STG.E.128 desc[UR4][R12.64], R8 ;  /* 0x000000080c007986 */ /* 0x001fee000c101d04 */
[----:B------:R-:W-:Y:S08]  /*0cc0*/  MUFU.RSQ R6, R3 ;  /* 0x0000000300067308 */ /* 0x000ff00000001400 */
[----:B------:R-:W0:Y:S02]  /*0cd0*/  MUFU.RSQ R7, R7 ;  /* 0x0000000700077308 */ /* 0x000e240000001400 */
[----:B0-----:R-:W-:Y:S01]  /*0ce0*/  STG.E.128 desc[UR4][R12.64+0x800], R4 ;  /* 0x000800040c007986 */ /* 0x001fe2000c101d04 */
[----:B------:R-:W-:Y:S05]  /*0cf0*/  EXIT ;  /* 0x000000000000794d */ /* 0x000fea0003800000 */
.L_x_3555:
        /* <DEDUP_REMOVED lines=16> */
.L_x_27392:


//--------------------- .text._ZN2at6native29vectorized_elementwise_kernelILi8EZZZNS0_49_GLOBAL__N__b919a28f_16_Normalization_cu_5c38458722batch_norm_calc_invstdERKNS_6TensorES5_dENKUlvE_clEvENKUlvE1_clEvEUlN3c104HalfEE_St5arrayIPcLm2EEEEviT0_T1_ --------------------------
	.section	.text._ZN2at6native29vectorized_elementwise_kernelILi8EZZZNS0_49_GLOBAL__N__b919a28f_16_Normalization_cu_5c38458722batch_norm_calc_invstdERKNS_6TensorES5_dENKUlvE_clEvENKUlvE1_clEvEUlN3c104HalfEE_St5arrayIPcLm2EEEEviT0_T1_,"ax",@progbits
	.align	128
        .global         _ZN2at6native29vectorized_elementwise_kernelILi8EZZZNS0_49_GLOBAL__N__b919a28f_16_Normalization_cu_5c38458722batch_norm_calc_invstdERKNS_6TensorES5_dENKUlvE_clEvENKUlvE1_clEvEUlN3c104HalfEE_St5arrayIPcLm2EEEEviT0_T1_
        .type           _ZN2at6native29vectorized_elementwise_kernelILi8EZZZNS0_49_GLOBAL__N__b919a28f_16_Normalization_cu_5c38458722batch_norm_calc_invstdERKNS_6TensorES5_dENKUlvE_clEvENKUlvE1_clEvEUlN3c104HalfEE_St5arrayIPcLm2EEEEviT0_T1_,@function
        .size           _ZN2at6native29vectorized_elementwise_kernelILi8EZZZNS0_49_GLOBAL__N__b919a28f_16_Normalization_cu_5c38458722batch_norm_calc_invstdERKNS_6TensorES5_dENKUlvE_clEvENKUlvE1_clEvEUlN3c104HalfEE_St5arrayIPcLm2EEEEviT0_T1_,(.L_x_27393 - _ZN2at6native29vectorized_elementwise_kernelILi8EZZZNS0_49_GLOBAL__N__b919a28f_16_Normalization_cu_5c38458722batch_norm_calc_invstdERKNS_6TensorES5_dENKUlvE_clEvENKUlvE1_clEvEUlN3c104HalfEE_St5arrayIPcLm2EEEEviT0_T1_)
        .other          _ZN2at6native29vectorized_elementwise_kernelILi8EZZZNS0_49_GLOBAL__N__b919a28f_16_Normalization_cu_5c38458722batch_norm_calc_invstdERKNS_6TensorES5_dENKUlvE_clEvENKUlvE1_clEvEUlN3c104HalfEE_St5arrayIPcLm2EEEEviT0_T1_,@"STO_CUDA_ENTRY STV_DEFAULT"
_ZN2at6native29vectorized_elementwise_kernelILi8EZZZNS0_49_GLOBAL__N__b919a28f_16_Normalization_cu_5c38458722batch_norm_calc_invstdERKNS_6TensorES5_dENKUlvE_clEvENKUlvE1_clEvEUlN3c104HalfEE_St5arrayIPcLm2EEEEviT0_T1_:
.text._ZN2at6native29vectorized_elementwise_kernelILi8EZZZNS0_49_GLOBAL__N__b919a28f_16_Normalization_cu_5c38458722batch_norm_calc_invstdERKNS_6TensorES5_dENKUlvE_clEvENKUlvE1_clEvEUlN3c104HalfEE_St5arrayIPcLm2EEEEviT0_T1_:
        /* <DEDUP_REMOVED lines=133> */
.L_x_3559:
[----:B------:R-:W-:-:S13]  /*0850*/  ISETP.GE.U32.AND P0, PT, R3, R2, PT ;  /* 0x000000020300720c */ /* 0x000fda0003f06070 */
[----:B------:R-:W-:Y:S05]  /*0860*/  @P0 BRA `(.L_x_3561) ;  /* 0x0000000000300947 */ /* 0x000fea0003800000 */
[----:B0-2---:R-:W0:Y:S01]  /*0870*/  LDC.64 R10, c[0x0][0x398] ;  /* 0x0000e600ff0a7b82 */ /* 0x005e220000000a00 */
[----:B-1----:R-:W-:Y:S01]  /*0880*/  IADD3 R13, PT, PT, R0, R3, RZ ;  /* 0x00000003000d7210 */ /* 0x002fe20007ffe0ff */
[----:B------:R-:W-:-:S04]  /*0890*/  VIADD R3, R3, 0x80 ;  /* 0x0000008003037836 */ /* 0x000fc80000000000 */
[----:B0-----:R-:W-:-:S05]  /*08a0*/  IMAD.WIDE.U32 R10, R13, 0x4, R10 ;  /* 0x000000040d0a7825 */ /* 0x001fca00078e000a */
[----:B------:R1:W-:Y:S02]  /*08b0*/  STG.E desc[UR4][R10.64], R5 ;  /* 0x000000050a007986 */ /* 0x0003e4000c101904 */
.L_x_3560:
[----:B------:R-:W-:-:S13]  /*08c0*/  ISETP.GE.U32.AND P0, PT, R3, R2, PT ;  /* 0x000000020300720c */ /* 0x000fda0003f06070 */
[----:B------:R-:W-:Y:S05]  /*08d0*/  @P0 BRA `(.L_x_3562) ;  /* 0x0000000000340947 */ /* 0x000fea0003800000 */
[----:B-1----:R-:W1:Y:S01]  /*08e0*/  LDC.64 R4, c[0x0][0x398] ;  /* 0x0000e600ff047b82 */ /* 0x002e620000000a00 */
[----:B------:R-:W-:Y:S02]  /*08f0*/  IADD3 R11, PT, PT, R0, R3, RZ ;  /* 0x00000003000b7210 */ /* 0x000fe40007ffe0ff */
[----:B------:R-:W-:-:S03]  /*0900*/  IADD3 R3, PT, PT, R3, 0x80, RZ ;  /* 0x0000008003037810 */ /* 0x000fc60007ffe0ff */
[----:B-1----:R-:W-:-:S05]  /*0910*/  IMAD.WIDE.U32 R4, R11, 0x4, R4 ;  /* 0x000000040b047825 */ /* 0x002fca00078e0004 */
[----:B------:R3:W-:Y:S02]  /*0920*/  STG.E desc[UR4][R4.64], R6 ;  /* 0x0000000604007986 */ /* 0x0007e4000c101904 */
.L_x_3561:
        /* <DEDUP_REMOVED lines=8> */
.L_x_3562:
[----:B------:R-:W-:Y:S05]  /*09b0*/  BSYNC.RELIABLE B1 ;  /* 0x0000000000017941 */ /* 0x000fea0003800100 */
.L_x_3558:
[----:B------:R-:W-:-:S13]  /*09c0*/  ISETP.GE.U32.AND P0, PT, R3, R2, PT ;  /* 0x000000020300720c */ /* 0x000fda0003f06070 */
[----:B-12---:R-:W1:Y:S01]  /*09d0*/  @!P0 LDC.64 R4, c[0x0][0x398] ;  /* 0x0000e600ff048b82 */ /* 0x006e620000000a00 */
[----:B------:R-:W-:Y:S02]  /*09e0*/  @!P0 IADD3 R7, PT, PT, R0, R3, RZ ;  /* 0x0000000300078210 */ /* 0x000fe40007ffe0ff */
[----:B------:R-:W-:-:S03]  /*09f0*/  @!P0 IADD3 R3, PT, PT, R3, 0x80, RZ ;  /* 0x0000008003038810 */ /* 0x000fc60007ffe0ff */
[----:B-1----:R-:W-:-:S05]  /*0a00*/  @!P0 IMAD.WIDE.U32 R4, R7, 0x4, R4 ;  /* 0x0000000407048825 */ /* 0x002fca00078e0004 */
[----:B------:R1:W-:Y:S02]  /*0a10*/  @!P0 STG.E desc[UR4][R4.64], R8 ;  /* 0x0000000804008986 */ /* 0x0003e4000c101904 */
.L_x_3563:
[----:B------:R-:W-:Y:S05]  /*0a20*/  BSYNC.RECONVERGENT B0 ;  /* 0x0000000000007941 */ /* 0x000fea0003800200 */
.L_x_3557:
        /* <DEDUP_REMOVED lines=8> */
.L_x_3556:
[----:B------:R-:W0:Y:S01]  /*0ab0*/  S2R R2, SR_TID.X ;  /* 0x0000000000027919 */ /* 0x000e220000002100 */
[----:B------:R-:W1:Y:S01]  /*0ac0*/  LDC.64 R4, c[0x0][0x3a0] ;  /* 0x0000e800ff047b82 */ /* 0x000e620000000a00 */
[----:B------:R-:W2:Y:S07]  /*0ad0*/  LDCU UR6, c[0x0][0x388] ;  /* 0x00007100ff0677ac */ /* 0x000eae0008000800 */
[----:B------:R-:W3:Y:S01]  /*0ae0*/  LDC.64 R12, c[0x0][0x398] ;  /* 0x0000e600ff0c7b82 */ /* 0x000ee20000000a00 */
[----:B-1----:R-:W-:-:S04]  /*0af0*/  IMAD.WIDE.U32 R4, R0, 0x2, R4 ;  /* 0x0000000200047825 */ /* 0x002fc800078e0004 */
[----:B0-----:R-:W-:-:S06]  /*0b00*/  IMAD.WIDE.U32 R8, R2, 0x10, R4 ;  /* 0x0000001002087825 */ /* 0x001fcc00078e0004 */
[----:B------:R-:W4:Y:S01]  /*0b10*/  LDG.E.128 R8, desc[UR4][R8.64] ;  /* 0x0000000408087981 */ /* 0x000f22000c1e1d00 */
[----:B---3--:R-:W-:-:S04]  /*0b20*/  IMAD.WIDE.U32 R12, R0, 0x4, R12 ;  /* 0x00000004000c7825 */ /* 0x008fc800078e000c */
[----:B------:R-:W-:-:S04]  /*0b30*/  IMAD.WIDE.U32 R12, R2, 0x20, R12 ;  /* 0x00000020020c7825 */ /* 0x000fc800078e000c */
[--C-:B----4-:R-:W-:Y:S02]  /*0b40*/  HADD2.F32 R3, -RZ, R8.reuse.H0_H0 ;  /* 0x20000008ff037230 */ /* 0x110fe40000004100 */
[----:B------:R-:W-:Y:S02]  /*0b50*/  HADD2.F32 R5, -RZ, R8.H1_H1 ;  /* 0x30000008ff057230 */ /* 0x000fe40000004100 */
[--C-:B------:R-:W-:Y:S02]  /*0b60*/  HADD2.F32 R8, -RZ, R10.reuse.H0_H0 ;  /* 0x2000000aff087230 */ /* 0x100fe40000004100 */
[----:B--2---:R-:W-:Y:S01]  /*0b70*/  FADD.FTZ R3, R3, UR6 ;  /* 0x0000000603037e21 */ /* 0x004fe20008010000 */
[--C-:B------:R-:W-:Y:S02]  /*0b80*/  HADD2.F32 R6, -RZ, R9.reuse.H0_H0 ;  /* 0x20000009ff067230 */ /* 0x100fe40000004100 */
        /* <DEDUP_REMOVED lines=21> */
.L_x_3564:
        /* <DEDUP_REMOVED lines=10> */
.L_x_27393:


//--------------------- .text._ZN2at6native18elementwise_kernelILi128ELi4EZNS0_15gpu_kernel_implIZZZNS0_49_GLOBAL__N__b919a28f_16_Normalization_cu_5c38458722batch_norm_calc_invstdERKNS_6TensorES6_dENKUlvE_clEvENKUlvE0_clEvEUlfE_EEvRNS_18TensorIteratorBaseERKT_EUliE_EEviT1_ --------------------------
	.section	.text._ZN2at6native18elementwise_kernelILi128ELi4EZNS0_15gpu_kernel_implIZZZNS0_49_GLOBAL__N__b919a28f_16_Normalization_cu_5c38458722batch_norm_calc_invstdERKNS_6TensorES6_dENKUlvE_clEvENKUlvE0_clEvEUlfE_EEvRNS_18TensorIteratorBaseERKT_EUliE_EEviT1_,"ax",@progbits
	.align	128
        .global         _ZN2at6native18elementwise_kernelILi128ELi4EZNS0_15gpu_kernel_implIZZZNS0_49_GLOBAL__N__b919a28f_16_Normalization_cu_5c38458722batch_norm_calc_invstdERKNS_6TensorES6_dENKUlvE_clEvENKUlvE0_clEvEUlfE_EEvRNS_18TensorIteratorBaseERKT_EUliE_EEviT1_
        .type           _ZN2at6native18elementwise_kernelILi128ELi4EZNS0_15gpu_kernel_implIZZZNS0_49_GLOBAL__N__b919a28f_16_Normalization_cu_5c38458722batch_norm_calc_invstdERKNS_6TensorES6_dENKUlvE_clEvENKUlvE0_clEvEUlfE_EEvRNS_18TensorIteratorBaseERKT_EUliE_EEviT1_,@function
        .size           _ZN2at6native18elementwise_kernelILi128ELi4EZNS0_15gpu_kernel_implIZZZNS0_49_GLOBAL__N__b919a28f_16_Normalization_cu_5c38458722batch_norm_calc_invstdERKNS_6TensorES6_dENKUlvE_clEvENKUlvE0_clEvEUlfE_EEvRNS_18TensorIteratorBaseERKT_EUliE_EEviT1_,(.L_x_27394 - _ZN2at6native18elementwise_kernelILi128ELi4EZNS0_15gpu_kernel_implIZZZNS0_49_GLOBAL__N__b919a28f_16_Normalization_cu_5c38458722batch_norm_calc_invstdERKNS_6TensorES6_dENKUlvE_clEvENKUlvE0_clEvEUlfE_EEvRNS_18TensorIteratorBaseERKT_EUliE_EEviT1_)
        .other          _ZN2at6native18elementwise_kernelILi128ELi4EZNS0_15gpu_kernel_implIZZZNS0_49_GLOBAL__N__b919a28f_16_Normalization_cu_5c38458722batch_norm_calc_invstdERKNS_6TensorES6_dENKUlvE_clEvENKUlvE0_clEvEUlfE_EEvRNS_18TensorIteratorBaseERKT_EUliE_EEviT1_,@"STO_CUDA_ENTRY STV_DEFAULT"
_ZN2at6native18elementwise_kernelILi128ELi4EZNS0_15gpu_kernel_implIZZZNS0_49_GLOBAL__N__b919a28f_16_Normalization_cu_5c38458722batch_norm_calc_invstdERKNS_6TensorES6_dENKUlvE_clEvENKUlvE0_clEvEUlfE_EEvRNS_18TensorIteratorBaseERKT_EUliE_EEviT1_:
.text._ZN2at6native18elementwise_kernelILi128ELi4EZNS0_15gpu_kernel_implIZZZNS0_49_GLOBAL__N__b919a28f_16_Normalization_cu_5c38458722batch_norm_calc_invstdERKNS_6TensorES6_dENKUlvE_clEvENKUlvE0_clEvEUlfE_EEvRNS_18TensorIteratorBaseERKT_EUliE_EEviT1_:
        /* <DEDUP_REMOVED lines=22> */
[----:B------:R-:W-:Y:S01]  /*0160*/  HFMA2 R16, -RZ, RZ, 0, 0 ;  /* 0x00000000ff107431 */ /* 0x000fe200000001ff */
[----:B------:R-:W1:Y:S01]  /*0170*/  LDCU UR6, c[0x0][0x38c] ;  /* 0x00007180ff0677ac */ /* 0x000e620008000800 */
[----:B------:R-:W2:Y:S01]  /*0180*/  LDCU.64 UR8, c[0x0][0x4b8] ;  /* 0x00009700ff0877ac */ /* 0x000ea20008000a00 */
[----:B------:R-:W-:Y:S02]  /*0190*/  UISETP.NE.AND UP0, UPT, UR40, URZ, UPT ;  /* 0x000000ff2800728c */ /* 0x000fe4000bf05270 */
[----:B0-----:R-:W-:-:S05]  /*01a0*/  IMAD.HI.U32 R2, R17, UR4, R16 ;  /* 0x0000000411027c27 */ /* 0x001fca000f8e0010 */
[----:B------:R-:W-:-:S05]  /*01b0*/  SHF.R.U32.HI R3, RZ, UR5, R2 ;  /* 0x00000005ff037c19 */ /* 0x000fca0008011602 */
[----:B------:R-:W-:-:S04]  /*01c0*/  IMAD.MOV R0, RZ, RZ, -R3 ;  /* 0x000000ffff007224 */ /* 0x000fc800078e0a03 */
        /* <DEDUP_REMOVED lines=285> */
[----:B------:R-:W-:-:S05]  /*13a0*/  SHF.R.U32.HI R2, RZ, UR5, R2 ;  /* 0x00000005ff027c19 */ /* 0x000fca0008011602 */
[----:B------:R-:W-:-:S04]  /*13b0*/  IMAD.MOV R3, RZ, RZ, -R2 ;  /* 0x000000ffff037224 */ /* 0x000fc800078e0a02 */
[----:B-1----:R-:W-:-:S04]  /*13c0*/  IMAD R5, R3, UR6, R5 ;  /* 0x0000000603057c24 */ /* 0x002fc8000f8e0205 */
[C---:B--2---:R-:W-:Y:S02]  /*13d0*/  IMAD R16, R5.reuse, UR8, R16 ;  /* 0x0000000805107c24 */ /* 0x044fe4000f8e0210 */
[----:B------:R-:W-:-:S07]  /*13e0*/  IMAD R0, R5, UR9, R0 ;  /* 0x0000000905007c24 */ /* 0x000fce000f8e0200 */
.L_x_3567:
[----:B------:R-:W0:Y:S01]  /*13f0*/  LDCU.64 UR6, c[0x0][0x588] ;  /* 0x0000b100ff0677ac */ /* 0x000e220008000a00 */
[----:B------:R-:W-:Y:S01]  /*1400*/  BSSY.RECONVERGENT B6, `(.L_x_3568) ;  /* 0x00000dd000067945 */ /* 0x000fe20003800200 */
        /* <DEDUP_REMOVED lines=14> */
[----:B--2---:R0:W1:Y:S01]  /*14f0*/  I2F.S16 R0, R2 ;  /* 0x0000000200007306 */ /* 0x0040620000101400 */
[----:B------:R-:W-:Y:S05]  /*1500*/  BRA `(.L_x_3574) ;  /* 0x0000000c00307947 */ /* 0x000fea0003800000 */
.L_x_3572:
[----:B------:R-:W2:Y:S02]  /*1510*/  LDG.E.U8 R0, desc[UR36][R2.64] ;  /* 0x0000002402007981 */ /* 0x000ea4000c1e1100 */
[----:B--2---:R-:W-:Y:S01]  /*1520*/  I2FP.F32.U32 R0, R0 ;  /* 0x0000000000007245 */ /* 0x004fe20000201000 */
[----:B------:R-:W-:Y:S06]  /*1530*/  BRA `(.L_x_3574) ;  /* 0x0000000c00247947 */ /* 0x000fec0003800000 */
.L_x_3571:
[----:B------:R-:W-:-:S09]  /*1540*/  UISETP.NE.AND UP0, UPT, UR4, 0x2, UPT ;  /* 0x000000020400788c */ /* 0x000fd2000bf05270 */
[----:B------:R-:W-:Y:S05]  /*1550*/  BRA.U !UP0, `(.L_x_3575) ;  /* 0x0000000108287547 */ /* 0x000fea000b800000 */
[----:B------:R-:W-:-:S09]  /*1560*/  UISETP.NE.AND UP0, UPT, UR4, 0x3, UPT ;  /* 0x000000030400788c */ /* 0x000fd2000bf05270 */
[----:B------:R-:W-:Y:S05]  /*1570*/  BRA.U !UP0, `(.L_x_3576) ;  /* 0x0000000108147547 */ /* 0x000fea000b800000 */
[----:B------:R-:W-:-:S09]  /*1580*/  UISETP.NE.AND UP0, UPT, UR4, 0x4, UPT ;  /* 0x000000040400788c */ /* 0x000fd2000bf05270 */
[----:B------:R-:W-:Y:S05]  /*1590*/  BRA.U UP0, `(.L_x_3573) ;  /* 0x0000000900907547 */ /* 0x000fea000b800000 */
[----:B------:R-:W2:Y:S02]  /*15a0*/  LDG.E.64 R2, desc[UR36][R2.64] ;  /* 0x0000002402027981 */ /* 0x000ea4000c1e1b00 */
[----:B--2---:R4:W0:Y:S01]  /*15b0*/  I2F.S64 R0, R2 ;  /* 0x0000000200007312 */ /* 0x0048220000301400 */
[----:B------:R-:W-:Y:S05]  /*15c0*/  BRA `(.L_x_3574) ;  /* 0x0000000c00007947 */ /* 0x000fea0003800000 */
.L_x_3576:
[----:B------:R-:W2:Y:S02]  /*15d0*/  LDG.E R0, desc[UR36][R2.64] ;  /* 0x0000002402007981 */ /* 0x000ea4000c1e1900 */
[----:B--2---:R-:W-:Y:S01]  /*15e0*/  I2FP.F32.S32 R0, R0 ;  /* 0x0000000000007245 */ /* 0x004fe20000201400 */
[----:B------:R-:W-:Y:S06]  /*15f0*/  BRA `(.L_x_3574) ;  /* 0x0000000800f47947 */ /* 0x000fec0003800000 */
.L_x_3575:
[----:B------:R-:W2:Y:S02]  /*1600*/  LDG.E.U16 R0, desc[UR36][R2.64] ;  /* 0x0000002402007981 */ /* 0x000ea4000c1e1500 */
[----:B--2---:R-:W0:Y:S01]  /*1610*/  I2F.S16 R0, R0 ;  /* 0x0000000000007306 */ /* 0x004e220000101400 */
[----:B------:R-:W-:Y:S05]  /*1620*/  BRA `(.L_x_3574) ;  /* 0x0000000800e87947 */ /* 0x000fea0003800000 */
.L_x_3570:
[----:B------:R-:W-:-:S09]  /*1630*/  UISETP.GT.AND UP0, UPT, UR4, 0x6, UPT ;  /* 0x000000060400788c */ /* 0x000fd2000bf04270 */
[----:B------:R-:W-:Y:S05]  /*1640*/  BRA.U UP0, `(.L_x_3577) ;  /* 0x0000000100247547 */ /* 0x000fea000b800000 */
[----:B------:R-:W-:-:S09]  /*1650*/  UISETP.NE.AND UP0, UPT, UR4, 0x5, UPT ;  /* 0x000000050400788c */ /* 0x000fd2000bf05270 */
[----:B------:R-:W-:Y:S05]  /*1660*/  BRA.U !UP0, `(.L_x_3578) ;  /* 0x0000000108107547 */ /* 0x000fea000b800000 */
[----:B------:R-:W-:-:S09]  /*1670*/  UISETP.NE.AND UP0, UPT, UR4, 0x6, UPT ;  /* 0x000000060400788c */ /* 0x000fd2000bf05270 */
[----:B------:R-:W-:Y:S05]  /*1680*/  BRA.U UP0, `(.L_x_3573) ;  /* 0x0000000900547547 */ /* 0x000fea000b800000 */
[----:B------:R2:W5:Y:S01]  /*1690*/  LDG.E R0, desc[UR36][R2.64] ;  /* 0x0000002402007981 */ /* 0x000562000c1e1900 */
[----:B------:R-:W-:Y:S05]  /*16a0*/  BRA `(.L_x_3574) ;  /* 0x0000000800c87947 */ /* 0x000fea0003800000 */
.L_x_3578:
[----:B------:R-:W2:Y:S02]  /*16b0*/  LDG.E.U16 R0, desc[UR36][R2.64] ;  /* 0x0000002402007981 */ /* 0x000ea4000c1e1500 */
[----:B--2---:R-:W-:Y:S01]  /*16c0*/  HADD2.F32 R0, -RZ, R0.H0_H0 ;  /* 0x20000000ff007230 */ /* 0x004fe20000004100 */
[----:B------:R-:W-:Y:S06]  /*16d0*/  BRA `(.L_x_3574) ;  /* 0x0000000800bc7947 */ /* 0x000fec0003800000 */
.L_x_3577:
[----:B------:R-:W-:-:S09]  /*16e0*/  UISETP.NE.AND UP0, UPT, UR4, 0x7, UPT ;  /* 0x000000070400788c */ /* 0x000fd2000bf05270 */
[----:B------:R-:W-:Y:S05]  /*16f0*/  BRA.U !UP0, `(.L_x_3579) ;  /* 0x0000000108247547 */ /* 0x000fea000b800000 */
[----:B------:R-:W-:-:S09]  /*1700*/  UISETP.NE.AND UP0, UPT, UR4, 0x8, UPT ;  /* 0x000000080400788c */ /* 0x000fd2000bf05270 */
[----:B------:R-:W-:Y:S05]  /*1710*/  BRA.U !UP0, `(.L_x_3580) ;  /* 0x0000000108107547 */ /* 0x000fea000b800000 */
[----:B------:R-:W-:-:S09]  /*1720*/  UISETP.NE.AND UP0, UPT, UR4, 0x9, UPT ;  /* 0x000000090400788c */ /* 0x000fd2000bf05270 */
[----:B------:R-:W-:Y:S05]  /*1730*/  BRA.U UP0, `(.L_x_3573) ;  /* 0x0000000900287547 */ /* 0x000fea000b800000 */
[----:B------:R3:W5:Y:S01]  /*1740*/  LDG.E R0, desc[UR36][R2.64] ;  /* 0x0000002402007981 */ /* 0x000762000c1e1900 */
[----:B------:R-:W-:Y:S05]  /*1750*/  BRA `(.L_x_3574) ;  /* 0x00000008009c7947 */ /* 0x000fea0003800000 */
.L_x_3580:
[----:B------:R-:W2:Y:S02]  /*1760*/  LDG.E.U16 R0, desc[UR36][R2.64] ;  /* 0x0000002402007981 */ /* 0x000ea4000c1e1500 */
[----:B--2---:R-:W-:Y:S01]  /*1770*/  HADD2.F32 R0, -RZ, R0.H0_H0 ;  /* 0x20000000ff007230 */ /* 0x004fe20000004100 */
[----:B------:R-:W-:Y:S06]  /*1780*/  BRA `(.L_x_3574) ;  /* 0x0000000800907947 */ /* 0x000fec0003800000 */
.L_x_3579:
[----:B------:R-:W2:Y:S01]  /*1790*/  LDG.E.64 R2, desc[UR36][R2.64] ;  /* 0x0000002402027981 */ /* 0x000ea2000c1e1b00 */
[----:B------:R-:W-:Y:S01]  /*17a0*/  UMOV UR4, 0xf0000000 ;  /* 0xf000000000047882 */ /* 0x000fe20000000000 */
[----:B------:R-:W-:Y:S01]  /*17b0*/  UMOV UR5, 0x380fffff ;  /* 0x380fffff00057882 */ /* 0x000fe20000000000 */
[----:B--2---:R-:W0:Y:S01]  /*17c0*/  F2F.F32.F64 R0, R2 ;  /* 0x0000000200007310 */ /* 0x004e220000301000 */
[----:B------:R-:W-:-:S14]  /*17d0*/  DSETP.GEU.AND P0, PT, |R2|, UR4, PT ;  /* 0x0000000402007e2a */ /* 0x000fdc000bf0e200 */
[----:B0-----:R-:W-:Y:S01]  /*17e0*/  @!P0 FMUL R0, R0, 1.175494350822287508e-38 ;  /* 0x0080000000008820 */ /* 0x001fe20000400000 */
[----:B------:R-:W-:Y:S06]  /*17f0*/  BRA `(.L_x_3574) ;  /* 0x0000000800747947 */ /* 0x000fec0003800000 */
.L_x_3569:
        /* <DEDUP_REMOVED lines=10> */
[----:B------:R-:W-:Y:S01]  /*18a0*/  FSEL R0, RZ, 1, !P0 ;  /* 0x3f800000ff007808 */ /* 0x000fe20004000000 */
[----:B------:R-:W-:Y:S08]  /*18b0*/  BRA `(.L_x_3574) ;  /* 0x0000000800447947 */ /* 0x000ff00003800000 */
.L_x_3583:
[----:B------:R-:W2:Y:S01]  /*18c0*/  LDG.E.64 R2, desc[UR36][R2.64] ;  /* 0x0000002402027981 */ /* 0x000ea2000c1e1b00 */
[----:B------:R-:W-:Y:S01]  /*18d0*/  UMOV UR4, 0xf0000000 ;  /* 0xf000000000047882 */ /* 0x000fe20000000000 */
[----:B------:R-:W-:Y:S01]  /*18e0*/  UMOV UR5, 0x380fffff ;  /* 0x380fffff00057882 */ /* 0x000fe20000000000 */
[----:B--2---:R-:W0:Y:S01]  /*18f0*/  F2F.F32.F64 R0, R2 ;  /* 0x0000000200007310 */ /* 0x004e220000301000 */
[----:B------:R-:W-:-:S14]  /*1900*/  DSETP.GEU.AND P0, PT, |R2|, UR4, PT ;  /* 0x0000000402007e2a */ /* 0x000fdc000bf0e200 */
[----:B0-----:R-:W-:Y:S01]  /*1910*/  @!P0 FMUL R0, R0, 1.175494350822287508e-38 ;  /* 0x0080000000008820 */ /* 0x001fe20000400000 */
[----:B------:R-:W-:Y:S06]  /*1920*/  BRA `(.L_x_3574) ;  /* 0x0000000800287947 */ /* 0x000fec0003800000 */
.L_x_3582:
        /* <DEDUP_REMOVED lines=13> */
[----:B------:R-:W-:-:S04]  /*1a00*/  VIADDMNMX.U32 R5, R5, R6, 0x4, !PT ;  /* 0x0000000405057446 */ /* 0x000fc80007800006 */
[----:B------:R-:W-:-:S04]  /*1a10*/  IADD3 R5, PT, PT, R5, -0x4, RZ ;  /* 0xfffffffc05057810 */ /* 0x000fc80007ffe0ff */
[C---:B------:R-:W-:Y:S01]  /*1a20*/  SHF.L.U32 R6, R4.reuse, R5, RZ ;  /* 0x0000000504067219 */ /* 0x040fe200000006ff */
[----:B------:R-:W-:Y:S02]  /*1a30*/  IMAD.SHL.U32 R7, R5, 0x800000, RZ ;  /* 0x0080000005077824 */ /* 0x000fe400078e00ff */
[----:B------:R-:W-:-:S03]  /*1a40*/  VIADD R5, R4, 0x1000000 ;  /* 0x0100000004057836 */ /* 0x000fc60000000000 */
[----:B------:R-:W-:Y:S02]  /*1a50*/  LEA.HI R6, R6, -R7, RZ, 0x1c ;  /* 0x8000000706067211 */ /* 0x000fe400078fe0ff */
[----:B------:R-:W-:Y:S02]  /*1a60*/  SHF.R.S32.HI R5, RZ, 0x8, R5 ;  /* 0x00000008ff057819 */ /* 0x000fe40000011405 */
[----:B------:R-:W-:-:S04]  /*1a70*/  IADD3 R6, PT, PT, R6, 0x3c000000, RZ ;  /* 0x3c00000006067810 */ /* 0x000fc80007ffe0ff */
[----:B------:R-:W-:-:S04]  /*1a80*/  LOP3.LUT R5, R6, 0x7f800000, R5, 0xf8, !PT ;  /* 0x7f80000006057812 */ /* 0x000fc800078ef805 */
[----:B------:R-:W-:-:S04]  /*1a90*/  SEL R5, R5, RZ, P0 ;  /* 0x000000ff05057207 */ /* 0x000fc80000000000 */
[----:B------:R-:W-:Y:S01]  /*1aa0*/  LOP3.LUT R0, R5, 0x80000000, R0, 0xf8, !PT ;  /* 0x8000000005007812 */ /* 0x000fe200078ef800 */
[----:B------:R-:W-:Y:S06]  /*1ab0*/  BRA `(.L_x_3574) ;  /* 0x0000000400c47947 */ /* 0x000fec0003800000 */
.L_x_3585:
        /* <DEDUP_REMOVED lines=10> */
[----:B------:R-:W-:Y:S01]  /*1b60*/  LOP3.LUT R0, R0, 0x80000000, R5, 0xf8, !PT ;  /* 0x8000000000007812 */ /* 0x000fe200078ef805 */
[----:B------:R-:W-:Y:S06]  /*1b70*/  BRA `(.L_x_3574) ;  /* 0x0000000400947947 */ /* 0x000fec0003800000 */
.L_x_3584:
[----:B------:R-:W2:Y:S02]  /*1b80*/  LDG.E.U16 R0, desc[UR36][R2.64] ;  /* 0x0000002402007981 */ /* 0x000ea4000c1e1500 */
[----:B--2---:R-:W-:Y:S01]  /*1b90*/  SHF.L.U32 R0, R0, 0x10, RZ ;  /* 0x0000001000007819 */ /* 0x004fe200000006ff */
[----:B------:R-:W-:Y:S06]  /*1ba0*/  BRA `(.L_x_3574) ;  /* 0x0000000400887947 */ /* 0x000fec0003800000 */
.L_x_3581:
        /* <DEDUP_REMOVED lines=9> */
[----:B--2---:R-:W-:Y:S01]  /*1c40*/  I2FP.F32.U32 R0, R0 ;  /* 0x0000000000007245 */ /* 0x004fe20000201000 */
[----:B------:R-:W-:Y:S06]  /*1c50*/  BRA `(.L_x_3574) ;  /* 0x00000004005c7947 */ /* 0x000fec0003800000 */
.L_x_3588:
[----:B------:R-:W2:Y:S01]  /*1c60*/  LDG.E.U8 R3, desc[UR36][R2.64] ;  /* 0x0000002402037981 */ /* 0x000ea2000c1e1100 */
        /* <DEDUP_REMOVED lines=19> */
.L_x_3590:
[----:B------:R-:W-:Y:S05]  /*1da0*/  BSYNC.RECONVERGENT B0 ;  /* 0x0000000000007941 */ /* 0x000fea0003800200 */
.L_x_3589:
[----:B------:R-:W-:Y:S01]  /*1db0*/  IMAD.SHL.U32 R0, R0, 0x100000, RZ ;  /* 0x0010000000007824 */ /* 0x000fe200078e00ff */
[----:B------:R-:W-:-:S04]  /*1dc0*/  LEA R2, R2, 0x3b800000, 0x17 ;  /* 0x3b80000002027811 */ /* 0x000fc800078eb8ff */
[----:B------:R-:W-:Y:S01]  /*1dd0*/  LOP3.LUT R0, R2, R0, R7, 0xfe, !PT ;  /* 0x0000000002007212 */ /* 0x000fe200078efe07 */
[----:B------:R-:W-:Y:S06]  /*1de0*/  BRA `(.L_x_3574) ;  /* 0x0000000000f87947 */ /* 0x000fec0003800000 */
.L_x_3587:
[----:B------:R-:W2:Y:S01]  /*1df0*/  LDG.E.U8 R3, desc[UR36][R2.64] ;  /* 0x0000002402037981 */ /* 0x000ea2000c1e1100 */
        /* <DEDUP_REMOVED lines=19> */
.L_x_3592:
[----:B------:R-:W-:Y:S05]  /*1f30*/  BSYNC.RECONVERGENT B0 ;  /* 0x0000000000007941 */ /* 0x000fea0003800200 */
.L_x_3591:
[----:B------:R-:W-:Y:S01]  /*1f40*/  IMAD.SHL.U32 R0, R0, 0x200000, RZ ;  /* 0x0020000000007824 */ /* 0x000fe200078e00ff */
[----:B------:R-:W-:-:S04]  /*1f50*/  LEA R2, R2, 0x37800000, 0x17 ;  /* 0x3780000002027811 */ /* 0x000fc800078eb8ff */
[----:B------:R-:W-:Y:S01]  /*1f60*/  LOP3.LUT R0, R2, R0, R7, 0xfe, !PT ;  /* 0x0000000002007212 */ /* 0x000fe200078efe07 */
[----:B------:R-:W-:Y:S06]  /*1f70*/  BRA `(.L_x_3574) ;  /* 0x0000000000947947 */ /* 0x000fec0003800000 */
.L_x_3586:
[----:B------:R-:W-:-:S09]  /*1f80*/  UISETP.NE.AND UP0, UPT, UR4, 0x1c, UPT ;  /* 0x0000001c0400788c */ /* 0x000fd2000bf05270 */
[----:B------:R-:W-:Y:S05]  /*1f90*/  BRA.U !UP0, `(.L_x_3593) ;  /* 0x0000000108847547 */ /* 0x000fea000b800000 */
[----:B------:R-:W-:-:S09]  /*1fa0*/  UISETP.NE.AND UP0, UPT, UR4, 0x1d, UPT ;  /* 0x0000001d0400788c */ /* 0x000fd2000bf05270 */
[----:B------:R-:W-:Y:S05]  /*1fb0*/  BRA.U !UP0, `(.L_x_3594) ;  /* 0x0000000108707547 */ /* 0x000fea000b800000 */
[----:B------:R-:W-:-:S09]  /*1fc0*/  UISETP.NE.AND UP0, UPT, UR4, 0x2c, UPT ;  /* 0x0000002c0400788c */ /* 0x000fd2000bf05270 */
[----:B------:R-:W-:Y:S05]  /*1fd0*/  BRA.U !UP0, `(.L_x_3595) ;  /* 0x0000000108487547 */ /* 0x000fea000b800000 */
.L_x_3573:
        /* <DEDUP_REMOVED lines=11> */
[----:B------:R-:W-:Y:S01]  /*2090*/  IMAD.U32 R7, RZ, RZ, UR7 ;  /* 0x00000007ff077e24 */ /* 0x000fe2000f8e00ff */
[----:B---3--:R-:W-:Y:S01]  /*20a0*/  MOV R10, UR8 ;  /* 0x00000008000a7c02 */ /* 0x008fe20008000f00 */
[----:B------:R-:W-:-:S07]  /*20b0*/  IMAD.U32 R11, RZ, RZ, UR9 ;  /* 0x00000009ff0b7e24 */ /* 0x000fce000f8e00ff */
[----:B------:R-:W-:-:S07]  /*20c0*/  LEPC R20, `(.L_x_3596) ;  /* 0x000000001014794e */ /* 0x000fce0000000000 */
[----:B--2---:R-:W-:Y:S05]  /*20d0*/  CALL.ABS.NOINC R2 ;  /* 0x0000000002007343 */ /* 0x004fea0003c00000 */
.L_x_3596:
[----:B------:R-:W-:Y:S01]  /*20e0*/  IMAD.MOV.U32 R0, RZ, RZ, RZ ;  /* 0x000000ffff007224 */ /* 0x000fe200078e00ff */
[----:B------:R-:W-:Y:S06]  /*20f0*/  BRA `(.L_x_3574) ;  /* 0x0000000000347947 */ /* 0x000fec0003800000 */
.L_x_3595:
[----:B------:R-:W2:Y:S01]  /*2100*/  LDG.E.U8 R2, desc[UR36][R2.64] ;  /* 0x0000002402027981 */ /* 0x000ea2000c1e1100 */
[----:B------:R-:W-:Y:S02]  /*2110*/  MOV R0, 0x400000 ;  /* 0x0040000000007802 */ /* 0x000fe40000000f00 */
[----:B--2---:R-:W-:-:S13]  /*2120*/  ISETP.NE.AND P0, PT, R2, RZ, PT ;  /* 0x000000ff0200720c */ /* 0x004fda0003f05270 */
[----:B------:R-:W-:Y:S05]  /*2130*/  @!P0 BRA `(.L_x_3574) ;  /* 0x0000000000248947 */ /* 0x000fea0003800000 */
[----:B------:R-:W-:-:S13]  /*2140*/  ISETP.NE.AND P0, PT, R2, 0xff, PT ;  /* 0x000000ff0200780c */ /* 0x000fda0003f05270 */
[----:B------:R-:W-:Y:S02]  /*2150*/  @!P0 IMAD.MOV.U32 R0, RZ, RZ, 0x7f800001 ;  /* 0x7f800001ff008424 */ /* 0x000fe400078e00ff */
[----:B------:R-:W-:Y:S01]  /*2160*/  @P0 IMAD.SHL.U32 R0, R2, 0x800000, RZ ;  /* 0x0080000002000824 */ /* 0x000fe200078e00ff */
[----:B------:R-:W-:Y:S06]  /*2170*/  BRA `(.L_x_3574) ;  /* 0x0000000000147947 */ /* 0x000fec0003800000 */
.L_x_3594:
[----:B------:R-:W2:Y:S02]  /*2180*/  LDG.E.64 R2, desc[UR36][R2.64] ;  /* 0x0000002402027981 */ /* 0x000ea4000c1e1b00 */
[----:B--2---:R0:W1:Y:S01]  /*2190*/  I2F.U64 R0, R2 ;  /* 0x0000000200007312 */ /* 0x0040620000301000 */
[----:B------:R-:W-:Y:S05]  /*21a0*/  BRA `(.L_x_3574) ;  /* 0x0000000000087947 */ /* 0x000fea0003800000 */
.L_x_3593:
[----:B------:R-:W2:Y:S02]  /*21b0*/  LDG.E R0, desc[UR36][R2.64] ;  /* 0x0000002402007981 */ /* 0x000ea4000c1e1900 */
[----:B--2---:R-:W-:-:S07]  /*21c0*/  I2FP.F32.U32 R0, R0 ;  /* 0x0000000000007245 */ /* 0x004fce0000201000 */
.L_x_3574:
[----:B------:R-:W-:Y:S05]  /*21d0*/  BSYNC.RECONVERGENT B6 ;  /* 0x0000000000067941 */ /* 0x000fea0003800200 */
.L_x_3568:
[----:B------:R-:W0:Y:S01]  /*21e0*/  LDCU UR4, c[0x0][0x590] ;  /* 0x0000b200ff0477ac */ /* 0x000e220008000800 */
[----:B------:R-:W2:Y:S01]  /*21f0*/  LDCU.64 UR6, c[0x0][0x580] ;  /* 0x0000b000ff0677ac */ /* 0x000ea20008000a00 */
[----:B01---5:R-:W-:Y:S01]  /*2200*/  FADD.FTZ R4, R0, UR4 ;  /* 0x0000000400047e21 */ /* 0x023fe20008010000 */
[----:B------:R-:W-:Y:S01]  /*2210*/  UPRMT UR4, UR41, 0x9910, URZ ;  /* 0x0000991029047896 */ /* 0x000fe200080000ff */
[----:B--234-:R-:W-:-:S03]  /*2220*/  IADD3 R2, P0, PT, R16, UR6, RZ ;  /* 0x0000000610027c10 */ /* 0x01cfc6000ff1e0ff */
[----:B------:R-:W-:Y:S01]  /*2230*/  UISETP.GT.AND UP0, UPT, UR4, 0x9, UPT ;  /* 0x000000090400788c */ /* 0x000fe2000bf04270 */
[----:B------:R-:W0:Y:S01]  /*2240*/  MUFU.RSQ R4, R4 ;  /* 0x0000000400047308 */ /* 0x000e220000001400 */
[----:B------:R-:W-:-:S07]  /*2250*/  IADD3.X R3, PT, PT, RZ, UR7, RZ, P0, !PT ;  /* 0x00000007ff037c10 */ /* 0x000fce00087fe4ff */
        /* <DEDUP_REMOVED lines=9> */
[----:B0-----:R-:W0:Y:S02]  /*22f0*/  F2I.FTZ.TRUNC.NTZ R5, R4 ;  /* 0x0000000400057305 */ /* 0x001e24000021f100 */
[----:B0-----:R0:W-:Y:S01]  /*2300*/  STG.E.U8 desc[UR36][R2.64], R5 ;  /* 0x0000000502007986 */ /* 0x0011e2000c101124 */
[----:B------:R-:W-:Y:S05]  /*2310*/  BRA `(.L_x_3602) ;  /* 0x0000000c003c7947 */ /* 0x000fea0003800000 */
.L_x_3600:
[----:B0-----:R-:W0:Y:S02]  /*2320*/  F2I.S64.TRUNC R4, R4 ;  /* 0x0000000400047311 */ /* 0x001e24000020d900 */
[----:B0-----:R-:W-:-:S05]  /*2330*/  IMAD.MOV.U32 R7, RZ, RZ, R4 ;  /* 0x000000ffff077224 */ /* 0x001fca00078e0004 */
[----:B------:R0:W-:Y:S01]  /*2340*/  STG.E.U8 desc[UR36][R2.64], R7 ;  /* 0x0000000702007986 */ /* 0x0001e2000c101124 */
[----:B------:R-:W-:Y:S05]  /*2350*/  BRA `(.L_x_3602) ;  /* 0x0000000c002c7947 */ /* 0x000fea0003800000 */
.L_x_3599:
[----:B------:R-:W-:-:S09]  /*2360*/  UISETP.NE.AND UP0, UPT, UR4, 0x2, UPT ;  /* 0x000000020400788c */ /* 0x000fd2000bf05270 */
[----:B------:R-:W-:Y:S05]  /*2370*/  BRA.U !UP0, `(.L_x_3603) ;  /* 0x0000000108287547 */ /* 0x000fea000b800000 */
[----:B------:R-:W-:-:S09]  /*2380*/  UISETP.NE.AND UP0, UPT, UR4, 0x3, UPT ;  /* 0x000000030400788c */ /* 0x000fd2000bf05270 */
[----:B------:R-:W-:Y:S05]  /*2390*/  BRA.U !UP0, `(.L_x_3604) ;  /* 0x0000000108147547 */ /* 0x000fea000b800000 */
[----:B------:R-:W-:-:S09]  /*23a0*/  UISETP.NE.AND UP0, UPT, UR4, 0x4, UPT ;  /* 0x000000040400788c */ /* 0x000fd2000bf05270 */
[----:B------:R-:W-:Y:S05]  /*23b0*/  BRA.U UP0, `(.L_x_3601) ;  /* 0x0000000900807547 */ /* 0x000fea000b800000 */
[----:B0-----:R-:W0:Y:S02]  /*23c0*/  F2I.S64.TRUNC R4, R4 ;  /* 0x0000000400047311 */ /* 0x001e24000020d900 */
[----:B0-----:R0:W-:Y:S01]  /*23d0*/  STG.E.64 desc[UR36][R2.64], R4 ;  /* 0x0000000402007986 */ /* 0x0011e2000c101b24 */
[----:B------:R-:W-:Y:S05]  /*23e0*/  BRA `(.L_x_3602) ;  /* 0x0000000c00087947 */ /* 0x000fea0003800000 */
.L_x_3604:
[----:B0-----:R-:W0:Y:S02]  /*23f0*/  F2I.FTZ.TRUNC.NTZ R5, R4 ;  /* 0x0000000400057305 */ /* 0x001e24000021f100 */
[----:B0-----:R0:W-:Y:S01]  /*2400*/  STG.E desc[UR36][R2.64], R5 ;  /* 0x0000000502007986 */ /* 0x0011e2000c101924 */
[----:B------:R-:W-:Y:S05]  /*2410*/  BRA `(.L_x_3602) ;  /* 0x0000000800fc7947 */ /* 0x000fea0003800000 */
.L_x_3603:
[----:B0-----:R-:W0:Y:S02]  /*2420*/  F2I.FTZ.TRUNC.NTZ R5, R4 ;  /* 0x0000000400057305 */ /* 0x001e24000021f100 */
[----:B0-----:R0:W-:Y:S01]  /*2430*/  STG.E.U16 desc[UR36][R2.64], R5 ;  /* 0x0000000502007986 */ /* 0x0011e2000c101524 */
[----:B------:R-:W-:Y:S05]  /*2440*/  BRA `(.L_x_3602) ;  /* 0x0000000800f07947 */ /* 0x000fea0003800000 */
.L_x_3598:
[----:B------:R-:W-:-:S09]  /*2450*/  UISETP.GT.AND UP0, UPT, UR4, 0x6, UPT ;  /* 0x000000060400788c */ /* 0x000fd2000bf04270 */
[----:B------:R-:W-:Y:S05]  /*2460*/  BRA.U UP0, `(.L_x_3605) ;  /* 0x0000000100247547 */ /* 0x000fea000b800000 */
[----:B------:R-:W-:-:S09]  /*2470*/  UISETP.NE.AND UP0, UPT, UR4, 0x5, UPT ;  /* 0x000000050400788c */ /* 0x000fd2000bf05270 */
[----:B------:R-:W-:Y:S05]  /*2480*/  BRA.U !UP0, `(.L_x_3606) ;  /* 0x0000000108107547 */ /* 0x000fea000b800000 */
[----:B------:R-:W-:-:S09]  /*2490*/  UISETP.NE.AND UP0, UPT, UR4, 0x6, UPT ;  /* 0x000000060400788c */ /* 0x000fd2000bf05270 */
[----:B------:R-:W-:Y:S05]  /*24a0*/  BRA.U UP0, `(.L_x_3601) ;  /* 0x0000000900447547 */ /* 0x000fea000b800000 */
[----:B0-----:R0:W-:Y:S01]  /*24b0*/  STG.E desc[UR36][R2.64], R4 ;  /* 0x0000000402007986 */ /* 0x0011e2000c101924 */
[----:B------:R-:W-:Y:S05]  /*24c0*/  BRA `(.L_x_3602) ;  /* 0x0000000800d07947 */ /* 0x000fea0003800000 */
.L_x_3606:
[----:B0-----:R-:W-:-:S05]  /*24d0*/  F2FP.F16.F32.PACK_AB R4, RZ, R4 ;  /* 0x00000004ff04723e */ /* 0x001fca00000000ff */
[----:B------:R0:W-:Y:S01]  /*24e0*/  STG.E.U16 desc[UR36][R2.64], R4 ;  /* 0x0000000402007986 */ /* 0x0001e2000c101524 */
[----:B------:R-:W-:Y:S05]  /*24f0*/  BRA `(.L_x_3602) ;  /* 0x0000000800c47947 */ /* 0x000fea0003800000 */
.L_x_3605:
[----:B------:R-:W-:-:S09]  /*2500*/  UISETP.NE.AND UP0, UPT, UR4, 0x7, UPT ;  /* 0x000000070400788c */ /* 0x000fd2000bf05270 */
[----:B------:R-:W-:Y:S05]  /*2510*/  BRA.U !UP0, `(.L_x_3607) ;  /* 0x00000001082c7547 */ /* 0x000fea000b800000 */
[----:B------:R-:W-:-:S09]  /*2520*/  UISETP.NE.AND UP0, UPT, UR4, 0x8, UPT ;  /* 0x000000080400788c */ /* 0x000fd2000bf05270 */
[----:B------:R-:W-:Y:S05]  /*2530*/  BRA.U !UP0, `(.L_x_3608) ;  /* 0x0000000108147547 */ /* 0x000fea000b800000 */
[----:B------:R-:W-:-:S09]  /*2540*/  UISETP.NE.AND UP0, UPT, UR4, 0x9, UPT ;  /* 0x000000090400788c */ /* 0x000fd2000bf05270 */
[----:B------:R-:W-:Y:S05]  /*2550*/  BRA.U UP0, `(.L_x_3601) ;  /* 0x0000000900187547 */ /* 0x000fea000b800000 */
[----:B------:R-:W-:-:S05]  /*2560*/  IMAD.MOV.U32 R5, RZ, RZ, RZ ;  /* 0x000000ffff057224 */ /* 0x000fca00078e00ff */
[----:B0-----:R0:W-:Y:S01]  /*2570*/  STG.E.64 desc[UR36][R2.64], R4 ;  /* 0x0000000402007986 */ /* 0x0011e2000c101b24 */
[----:B------:R-:W-:Y:S05]  /*2580*/  BRA `(.L_x_3602) ;  /* 0x0000000800a07947 */ /* 0x000fea0003800000 */
.L_x_3608:
[----:B0-----:R-:W-:-:S04]  /*2590*/  F2FP.F16.F32.PACK_AB R5, RZ, R4 ;  /* 0x00000004ff05723e */ /* 0x001fc800000000ff */
[----:B------:R-:W-:-:S05]  /*25a0*/  PRMT R5, R5, 0x5410, RZ ;  /* 0x0000541005057816 */ /* 0x000fca00000000ff */
[----:B------:R0:W-:Y:S01]  /*25b0*/  STG.E desc[UR36][R2.64], R5 ;  /* 0x0000000502007986 */ /* 0x0001e2000c101924 */
[----:B------:R-:W-:Y:S05]  /*25c0*/  BRA `(.L_x_3602) ;  /* 0x0000000800907947 */ /* 0x000fea0003800000 */
.L_x_3607:
[----:B0-----:R-:W-:-:S06]  /*25d0*/  FMUL.FTZ R4, R4, 1 ;  /* 0x3f80000004047820 */ /* 0x001fcc0000410000 */
[----:B------:R-:W0:Y:S02]  /*25e0*/  F2F.F64.F32 R4, R4 ;  /* 0x0000000400047310 */ /* 0x000e240000201800 */
[----:B0-----:R0:W-:Y:S01]  /*25f0*/  STG.E.64 desc[UR36][R2.64], R4 ;  /* 0x0000000402007986 */ /* 0x0011e2000c101b24 */
[----:B------:R-:W-:Y:S05]  /*2600*/  BRA `(.L_x_3602) ;  /* 0x0000000800807947 */ /* 0x000fea0003800000 */
.L_x_3597:
        /* <DEDUP_REMOVED lines=8> */
[----:B0-----:R-:W-:-:S04]  /*2690*/  FSETP.NEU.FTZ.AND P0, PT, R4, RZ, PT ;  /* 0x000000ff0400720b */ /* 0x001fc80003f1d000 */
[----:B------:R-:W-:-:S05]  /*26a0*/  SEL R5, RZ, 0x1, !P0 ;  /* 0x00000001ff057807 */ /* 0x000fca0004000000 */
[----:B------:R0:W-:Y:S01]  /*26b0*/  STG.E.U8 desc[UR36][R2.64], R5 ;  /* 0x0000000502007986 */ /* 0x0001e2000c101124 */
[----:B------:R-:W-:Y:S05]  /*26c0*/  BRA `(.L_x_3602) ;  /* 0x0000000800507947 */ /* 0x000fea0003800000 */
.L_x_3611:
[----:B0-----:R-:W-:Y:S01]  /*26d0*/  FMUL.FTZ R4, R4, 1 ;  /* 0x3f80000004047820 */ /* 0x001fe20000410000 */
[----:B------:R-:W-:-:S05]  /*26e0*/  CS2R R6, SRZ ;  /* 0x0000000000067805 */ /* 0x000fca000001ff00 */
[----:B------:R-:W0:Y:S02]  /*26f0*/  F2F.F64.F32 R4, R4 ;  /* 0x0000000400047310 */ /* 0x000e240000201800 */
[----:B0-----:R0:W-:Y:S01]  /*2700*/  STG.E.128 desc[UR36][R2.64], R4 ;  /* 0x0000000402007986 */ /* 0x0011e2000c101d24 */
[----:B------:R-:W-:Y:S05]  /*2710*/  BRA `(.L_x_3602) ;  /* 0x00000008003c7947 */ /* 0x000fea0003800000 */
.L_x_3610:
[----:B------:R-:W-:-:S09]  /*2720*/  UISETP.NE.AND UP0, UPT, UR4, 0xf, UPT ;  /* 0x0000000f0400788c */ /* 0x000fd2000bf05270 */
[----:B------:R-:W-:Y:S05]  /*2730*/  BRA.U !UP0, `(.L_x_3612) ;  /* 0x0000000108987547 */ /* 0x000fea000b800000 */
[----:B------:R-:W-:-:S09]  /*2740*/  UISETP.NE.AND UP0, UPT, UR4, 0x17, UPT ;  /* 0x000000170400788c */ /* 0x000fd2000bf05270 */
[----:B------:R-:W-:Y:S05]  /*2750*/  BRA.U !UP0, `(.L_x_3613) ;  /* 0x0000000108487547 */ /* 0x000fea000b800000 */
[----:B------:R-:W-:-:S09]  /*2760*/  UISETP.NE.AND UP0, UPT, UR4, 0x18, UPT ;  /* 0x000000180400788c */ /* 0x000fd2000bf05270 */
[----:B------:R-:W-:Y:S05]  /*2770*/  BRA.U UP0, `(.L_x_3601) ;  /* 0x0000000500907547 */ /* 0x000fea000b800000 */
[----:B0-----:R-:W-:Y:S01]  /*2780*/  LOP3.LUT R6, R4, 0x7fffffff, RZ, 0xc0, !PT ;  /* 0x7fffffff04067812 */ /* 0x001fe200078ec0ff */
[----:B------:R-:W-:Y:S01]  /*2790*/  BSSY.RECONVERGENT B0, `(.L_x_3614) ;  /* 0x000000b000007945 */ /* 0x000fe20003800200 */
[----:B------:R-:W-:Y:S01]  /*27a0*/  HFMA2 R0, -RZ, RZ, 0, 7.569789886474609375e-06 ;  /* 0x0000007fff007431 */ /* 0x000fe200000001ff */
[----:B------:R-:W-:Y:S02]  /*27b0*/  SHF.R.U32.HI R7, RZ, 0x18, R4 ;  /* 0x00000018ff077819 */ /* 0x000fe40000011604 */
        /* <DEDUP_REMOVED lines=8> */
.L_x_3615:
[----:B------:R-:W-:Y:S05]  /*2840*/  BSYNC.RECONVERGENT B0 ;  /* 0x0000000000007941 */ /* 0x000fea0003800200 */
.L_x_3614:
[----:B------:R-:W-:-:S05]  /*2850*/  LOP3.LUT R7, R0, 0x80, R7, 0xf8, !PT ;  /* 0x0000008000077812 */ /* 0x000fca00078ef807 */
[----:B------:R0:W-:Y:S01]  /*2860*/  STG.E.U8 desc[UR36][R2.64], R7 ;  /* 0x0000000702007986 */ /* 0x0001e2000c101124 */
[----:B------:R-:W-:Y:S05]  /*2870*/  BRA `(.L_x_3602) ;  /* 0x0000000400e47947 */ /* 0x000fea0003800000 */
.L_x_3613:
[----:B0-----:R-:W-:Y:S01]  /*2880*/  LOP3.LUT R6, R4, 0x7fffffff, RZ, 0xc0, !PT ;  /* 0x7fffffff04067812 */ /* 0x001fe200078ec0ff */
        /* <DEDUP_REMOVED lines=13> */
.L_x_3617:
[----:B------:R-:W-:Y:S05]  /*2960*/  BSYNC.RECONVERGENT B0 ;  /* 0x0000000000007941 */ /* 0x000fea0003800200 */
.L_x_3616:
[----:B------:R-:W-:-:S05]  /*2970*/  LOP3.LUT R5, R0, 0x80, R7, 0xf8, !PT ;  /* 0x0000008000057812 */ /* 0x000fca00078ef807 */
[----:B------:R0:W-:Y:S01]  /*2980*/  STG.E.U8 desc[UR36][R2.64], R5 ;  /* 0x0000000502007986 */ /* 0x0001e2000c101124 */
[----:B------:R-:W-:Y:S05]  /*2990*/  BRA `(.L_x_3602) ;  /* 0x00000004009c7947 */ /* 0x000fea0003800000 */
.L_x_3612:
[----:B0-----:R-:W-:-:S05]  /*29a0*/  F2FP.BF16.F32.PACK_AB R4, RZ, R4 ;  /* 0x00000004ff04723e */ /* 0x001fca00000010ff */
[----:B------:R0:W-:Y:S01]  /*29b0*/  STG.E.U16 desc[UR36][R2.64], R4 ;  /* 0x0000000402007986 */ /* 0x0001e2000c101524 */
[----:B------:R-:W-:Y:S05]  /*29c0*/  BRA `(.L_x_3602) ;  /* 0x0000000400907947 */ /* 0x000fea0003800000 */
.L_x_3609:
        /* <DEDUP_REMOVED lines=8> */
[----:B0-----:R-:W0:Y:S02]  /*2a50*/  F2I.FTZ.U32.TRUNC.NTZ R5, R4 ;  /* 0x0000000400057305 */ /* 0x001e24000021f000 */
[----:B0-----:R0:W-:Y:S01]  /*2a60*/  STG.E.U16 desc[UR36][R2.64], R5 ;  /* 0x0000000502007986 */ /* 0x0011e2000c101524 */
[----:B------:R-:W-:Y:S05]  /*2a70*/  BRA `(.L_x_3602) ;  /* 0x0000000400647947 */ /* 0x000fea0003800000 */
.L_x_3620:
[----:B0-----:R-:W-:Y:S01]  /*2a80*/  LOP3.LUT R5, R4, 0x7fffffff, RZ, 0xc0, !PT ;  /* 0x7fffffff04057812 */ /* 0x001fe200078ec0ff */
        /* <DEDUP_REMOVED lines=11> */
.L_x_3623:
[----:B------:R-:W-:-:S04]  /*2b40*/  SHF.R.U32.HI R0, RZ, 0x14, R4 ;  /* 0x00000014ff007819 */ /* 0x000fc80000011604 */
[----:B------:R-:W-:-:S04]  /*2b50*/  LOP3.LUT R5, R0, 0x1, RZ, 0xc0, !PT ;  /* 0x0000000100057812 */ /* 0x000fc800078ec0ff */
[----:B------:R-:W-:-:S04]  /*2b60*/  IADD3 R0, PT, PT, R4, 0x487ffff, R5 ;  /* 0x0487ffff04007810 */ /* 0x000fc80007ffe005 */
[----:B------:R-:W-:-:S04]  /*2b70*/  SHF.R.U32.HI R0, RZ, 0x14, R0 ;  /* 0x00000014ff007819 */ /* 0x000fc80000011600 */
[----:B------:R-:W-:-:S07]  /*2b80*/  LOP3.LUT R5, R0, 0xff, RZ, 0xc0, !PT ;  /* 0x000000ff00057812 */ /* 0x000fce00078ec0ff */
.L_x_3624:
[----:B------:R-:W-:-:S04]  /*2b90*/  SHF.R.U32.HI R4, RZ, 0x18, R4 ;  /* 0x00000018ff047819 */ /* 0x000fc80000011604 */
[----:B------:R-:W-:-:S04]  /*2ba0*/  LOP3.LUT R5, R5, 0x80, R4, 0xf8, !PT ;  /* 0x0000008005057812 */ /* 0x000fc800078ef804 */
[----:B------:R-:W-:-:S07]  /*2bb0*/  PRMT R0, R5, 0x7610, R0 ;  /* 0x0000761005007816 */ /* 0x000fce0000000000 */
.L_x_3622:
[----:B------:R-:W-:Y:S05]  /*2bc0*/  BSYNC.RECONVERGENT B0 ;  /* 0x0000000000007941 */ /* 0x000fea0003800200 */
.L_x_3621:
[----:B------:R4:W-:Y:S01]  /*2bd0*/  STG.E.U8 desc[UR36][R2.64], R0 ;  /* 0x0000000002007986 */ /* 0x0009e2000c101124 */
[----:B------:R-:W-:Y:S05]  /*2be0*/  BRA `(.L_x_3602) ;  /* 0x0000000400087947 */ /* 0x000fea0003800000 */
.L_x_3619:
[----:B0-----:R-:W-:Y:S01]  /*2bf0*/  LOP3.LUT R5, R4, 0x7fffffff, RZ, 0xc0, !PT ;  /* 0x7fffffff04057812 */ /* 0x001fe200078ec0ff */
        /* <DEDUP_REMOVED lines=11> */
.L_x_3627:
[----:B------:R-:W-:-:S04]  /*2cb0*/  SHF.R.U32.HI R0, RZ, 0x15, R4 ;  /* 0x00000015ff007819 */ /* 0x000fc80000011604 */
[----:B------:R-:W-:-:S04]  /*2cc0*/  LOP3.LUT R5, R0, 0x1, RZ, 0xc0, !PT ;  /* 0x0000000100057812 */ /* 0x000fc800078ec0ff */
[----:B------:R-:W-:-:S04]  /*2cd0*/  IADD3 R0, PT, PT, R4, 0x88fffff, R5 ;  /* 0x088fffff04007810 */ /* 0x000fc80007ffe005 */
[----:B------:R-:W-:-:S04]  /*2ce0*/  SHF.R.U32.HI R0, RZ, 0x15, R0 ;  /* 0x00000015ff007819 */ /* 0x000fc80000011600 */
[----:B------:R-:W-:-:S07]  /*2cf0*/  LOP3.LUT R5, R0, 0xff, RZ, 0xc0, !PT ;  /* 0x000000ff00057812 */ /* 0x000fce00078ec0ff */
.L_x_3628:
[----:B------:R-:W-:-:S04]  /*2d00*/  SHF.R.U32.HI R4, RZ, 0x18, R4 ;  /* 0x00000018ff047819 */ /* 0x000fc80000011604 */
[----:B------:R-:W-:-:S04]  /*2d10*/  LOP3.LUT R5, R5, 0x80, R4, 0xf8, !PT ;  /* 0x0000008005057812 */ /* 0x000fc800078ef804 */
[----:B------:R-:W-:-:S07]  /*2d20*/  PRMT R0, R5, 0x7610, R0 ;  /* 0x0000761005007816 */ /* 0x000fce0000000000 */
.L_x_3626:
[----:B------:R-:W-:Y:S05]  /*2d30*/  BSYNC.RECONVERGENT B0 ;  /* 0x0000000000007941 */ /* 0x000fea0003800200 */
.L_x_3625:
[----:B------:R3:W-:Y:S01]  /*2d40*/  STG.E.U8 desc[UR36][R2.64], R0 ;  /* 0x0000000002007986 */ /* 0x0007e2000c101124 */
[----:B------:R-:W-:Y:S05]  /*2d50*/  BRA `(.L_x_3602) ;  /* 0x0000000000ac7947 */ /* 0x000fea0003800000 */
.L_x_3618:
[----:B------:R-:W-:-:S09]  /*2d60*/  UISETP.NE.AND UP0, UPT, UR4, 0x1c, UPT ;  /* 0x0000001c0400788c */ /* 0x000fd2000bf05270 */
[----:B------:R-:W-:Y:S05]  /*2d70*/  BRA.U !UP0, `(.L_x_3629) ;  /* 0x00000001089c7547 */ /* 0x000fea000b800000 */
[----:B------:R-:W-:-:S09]  /*2d80*/  UISETP.NE.AND UP0, UPT, UR4, 0x1d, UPT ;  /* 0x0000001d0400788c */ /* 0x000fd2000bf05270 */
[----:B------:R-:W-:Y:S05]  /*2d90*/  BRA.U !UP0, `(.L_x_3630) ;  /* 0x0000000108887547 */ /* 0x000fea000b800000 */
[----:B------:R-:W-:-:S09]  /*2da0*/  UISETP.NE.AND UP0, UPT, UR4, 0x2c, UPT ;  /* 0x0000002c0400788c */ /* 0x000fd2000bf05270 */
[----:B------:R-:W-:Y:S05]  /*2db0*/  BRA.U !UP0, `(.L_x_3631) ;  /* 0x0000000108447547 */ /* 0x000fea000b800000 */
.L_x_3601:
        /* <DEDUP_REMOVED lines=16> */
.L_x_3632:
[----:B------:R-:W-:Y:S05]  /*2ec0*/  BRA `(.L_x_3602) ;  /* 0x0000000000507947 */ /* 0x000fea0003800000 */
.L_x_3631:
        /* <DEDUP_REMOVED lines=15> */
.L_x_3630:
[----:B0-----:R-:W0:Y:S02]  /*2fc0*/  F2I.U64.TRUNC R4, R4 ;  /* 0x0000000400047311 */ /* 0x001e24000020d800 */
[----:B0-----:R1:W-:Y:S01]  /*2fd0*/  STG.E.64 desc[UR36][R2.64], R4 ;  /* 0x0000000402007986 */ /* 0x0013e2000c101b24 */
[----:B------:R-:W-:Y:S05]  /*2fe0*/  BRA `(.L_x_3602) ;  /* 0x0000000000087947 */ /* 0x000fea0003800000 */
.L_x_3629:
[----:B0-----:R-:W0:Y:S02]  /*2ff0*/  F2I.FTZ.U32.TRUNC.NTZ R5, R4 ;  /* 0x0000000400057305 */ /* 0x001e24000021f000 */
[----:B0-----:R0:W-:Y:S02]  /*3000*/  STG.E desc[UR36][R2.64], R5 ;  /* 0x0000000502007986 */ /* 0x0011e4000c101924 */
.L_x_3602:
[----:B------:R-:W-:-:S07]  /*3010*/  VIADD R17, R17, 0x80 ;  /* 0x0000008011117836 */ /* 0x000fce0000000000 */
.L_x_3566:
[----:B------:R-:W-:Y:S05]  /*3020*/  BSYNC.RECONVERGENT B7 ;  /* 0x0000000000077941 */ /* 0x000fea0003800200 */
.L_x_3565:
[----:B------:R-:W5:Y:S01]  /*3030*/  LDCU UR4, c[0x0][0x380] ;  /* 0x00007000ff0477ac */ /* 0x000f620008000800 */
[----:B------:R-:W-:Y:S01]  /*3040*/  BSSY.RECONVERGENT B7, `(.L_x_3633) ;  /* 0x00002f4000077945 */ /* 0x000fe20003800200 */
[----:B-----5:R-:W-:-:S13]  /*3050*/  ISETP.GE.AND P0, PT, R17, UR4, PT ;  /* 0x0000000411007c0c */ /* 0x020fda000bf06270 */
[----:B------:R-:W-:Y:S05]  /*3060*/  @P0 BRA `(.L_x_3634) ;  /* 0x0000002c00c40947 */ /* 0x000fea0003800000 */
[----:B------:R-:W5:Y:S01]  /*3070*/  LDCU UR4, c[0x0][0x388] ;  /* 0x00007100ff0477ac */ /* 0x000f620008000800 */
[----:B---34-:R-:W-:Y:S02]  /*3080*/  HFMA2 R0, -RZ, RZ, 0, 0 ;  /* 0x00000000ff007431 */ /* 0x018fe400000001ff */
[----:B------:R-:W-:Y:S01]  /*3090*/  IMAD.MOV.U32 R16, RZ, RZ, RZ ;  /* 0x000000ffff107224 */ /* 0x000fe200078e00ff */
[----:B-----5:R-:W-:-:S09]  /*30a0*/  UISETP.NE.AND UP0, UPT, UR4, URZ, UPT ;  /* 0x000000ff0400728c */ /* 0x020fd2000bf05270 */
[----:B------:R-:W-:Y:S05]  /*30b0*/  BRA.U !UP0, `(.L_x_3635) ;  /* 0x0000001108a87547 */ /* 0x000fea000b800000 */
[----:B------:R-:W0:Y:S01]  /*30c0*/  LDCU.64 UR4, c[0x0][0x390] ;  /* 0x00007200ff0477ac */ /* 0x000e220008000a00 */
[----:B------:R-:W-:Y:S01]  /*30d0*/  IMAD.MOV.U32 R16, RZ, RZ, RZ ;  /* 0x000000ffff107224 */ /* 0x000fe200078e00ff */
[----:B------:R-:W3:Y:S01]  /*30e0*/  LDCU UR6, c[0x0][0x38c] ;  /* 0x00007180ff0677ac */ /* 0x000ee20008000800 */
[----:B------:R-:W4:Y:S01]  /*30f0*/  LDCU.64 UR8, c[0x0][0x4b8] ;  /* 0x00009700ff0877ac */ /* 0x000f220008000a00 */
[----:B------:R-:W-:Y:S01]  /*3100*/  UISETP.NE.AND UP0, UPT, UR40, URZ, UPT ;  /* 0x000000ff2800728c */ /* 0x000fe2000bf05270 */
[----:B012---:R-:W-:-:S05]  /*3110*/  IMAD.HI.U32 R2, R17, UR4, R16 ;  /* 0x0000000411027c27 */ /* 0x007fca000f8e0010 */
[----:B------:R-:W-:-:S04]  /*3120*/  SHF.R.U32.HI R3, RZ, UR5, R2 ;  /* 0x00000005ff037c19 */ /* 0x000fc80008011602 */
[----:B------:R-:W-:-:S05]  /*3130*/  IADD3 R0, PT, PT, -R3, RZ, RZ ;  /* 0x000000ff03007210 */ /* 0x000fca0007ffe1ff */
[----:B---3--:R-:W-:-:S04]  /*3140*/  IMAD R0, R0, UR6, R17 ;  /* 0x0000000600007c24 */ /* 0x008fc8000f8e0211 */
[C---:B----4-:R-:W-:Y:S02]  /*3150*/  IMAD R16, R0.reuse, UR8, RZ ;  /* 0x0000000800107c24 */ /* 0x050fe4000f8e02ff */
        /* <DEDUP_REMOVED lines=288> */
.L_x_3635:
[----:B------:R-:W0:Y:S01]  /*4360*/  LDCU.64 UR6, c[0x0][0x588] ;  /* 0x0000b100ff0677ac */ /* 0x000e220008000a00 */
[----:B------:R-:W-:Y:S01]  /*4370*/  BSSY.RECONVERGENT B6, `(.L_x_3636) ;  /* 0x00000dd000067945 */ /* 0x000fe20003800200 */
[----:B------:R-:W-:-:S04]  /*4380*/  UPRMT UR4, UR42, 0x9910, URZ ;  /* 0x000099102a047896 */ /* 0x000fc800080000ff */
[----:B------:R-:W-:Y:S01]  /*4390*/  UISETP.GT.AND UP0, UPT, UR4, 0x9, UPT ;  /* 0x000000090400788c */ /* 0x000fe2000bf04270 */
[----:B012---:R-:W-:-:S05]  /*43a0*/  IADD3 R2, P0, PT, R0, UR6, RZ ;  /* 0x0000000600027c10 */ /* 0x007fca000ff1e0ff */
        /* <DEDUP_REMOVED lines=13> */
.L_x_3640:
[----:B------:R-:W2:Y:S02]  /*4480*/  LDG.E.U8 R0, desc[UR36][R2.64] ;  /* 0x0000002402007981 */ /* 0x000ea4000c1e1100 */
[----:B--2---:R-:W-:Y:S01]  /*4490*/  I2FP.F32.U32 R0, R0 ;  /* 0x0000000000007245 */ /* 0x004fe20000201000 */
[----:B------:R-:W-:Y:S06]  /*44a0*/  BRA `(.L_x_3642) ;  /* 0x0000000c00247947 */ /* 0x000fec0003800000 */
.L_x_3639:
        /* <DEDUP_REMOVED lines=9> */
.L_x_3644:
[----:B------:R-:W2:Y:S02]  /*4540*/  LDG.E R0, desc[UR36][R2.64] ;  /* 0x0000002402007981 */ /* 0x000ea4000c1e1900 */
[----:B--2---:R-:W-:Y:S01]  /*4550*/  I2FP.F32.S32 R0, R0 ;  /* 0x0000000000007245 */ /* 0x004fe20000201400 */
[----:B------:R-:W-:Y:S06]  /*4560*/  BRA `(.L_x_3642) ;  /* 0x0000000800f47947 */ /* 0x000fec0003800000 */
.L_x_3643:
[----:B------:R-:W2:Y:S02]  /*4570*/  LDG.E.U16 R0, desc[UR36][R2.64] ;  /* 0x0000002402007981 */ /* 0x000ea4000c1e1500 */
[----:B--2---:R-:W0:Y:S01]  /*4580*/  I2F.S16 R0, R0 ;  /* 0x0000000000007306 */ /* 0x004e220000101400 */
[----:B------:R-:W-:Y:S05]  /*4590*/  BRA `(.L_x_3642) ;  /* 0x0000000800e87947 */ /* 0x000fea0003800000 */
.L_x_3638:
        /* <DEDUP_REMOVED lines=8> */
.L_x_3646:
[----:B------:R-:W2:Y:S02]  /*4620*/  LDG.E.U16 R0, desc[UR36][R2.64] ;  /* 0x0000002402007981 */ /* 0x000ea4000c1e1500 */
[----:B--2---:R-:W-:Y:S01]  /*4630*/  HADD2.F32 R0, -RZ, R0.H0_H0 ;  /* 0x20000000ff007230 */ /* 0x004fe20000004100 */
[----:B------:R-:W-:Y:S06]  /*4640*/  BRA `(.L_x_3642) ;  /* 0x0000000800bc7947 */ /* 0x000fec0003800000 */
.L_x_3645:
        /* <DEDUP_REMOVED lines=8> */
.L_x_3648:
[----:B------:R-:W2:Y:S02]  /*46d0*/  LDG.E.U16 R0, desc[UR36][R2.64] ;  /* 0x0000002402007981 */ /* 0x000ea4000c1e1500 */
[----:B--2---:R-:W-:Y:S01]  /*46e0*/  HADD2.F32 R0, -RZ, R0.H0_H0 ;  /* 0x20000000ff007230 */ /* 0x004fe20000004100 */
[----:B------:R-:W-:Y:S06]  /*46f0*/  BRA `(.L_x_3642) ;  /* 0x0000000800907947 */ /* 0x000fec0003800000 */
.L_x_3647:
[----:B------:R-:W2:Y:S01]  /*4700*/  LDG.E.64 R2, desc[UR36][R2.64] ;  /* 0x0000002402027981 */ /* 0x000ea2000c1e1b00 */
[----:B------:R-:W-:Y:S01]  /*4710*/  UMOV UR4, 0xf0000000 ;  /* 0xf000000000047882 */ /* 0x000fe20000000000 */
[----:B------:R-:W-:Y:S01]  /*4720*/  UMOV UR5, 0x380fffff ;  /* 0x380fffff00057882 */ /* 0x000fe20000000000 */
[----:B--2---:R-:W0:Y:S01]  /*4730*/  F2F.F32.F64 R0, R2 ;  /* 0x0000000200007310 */ /* 0x004e220000301000 */
[----:B------:R-:W-:-:S14]  /*4740*/  DSETP.GEU.AND P0, PT, |R2|, UR4, PT ;  /* 0x0000000402007e2a */ /* 0x000fdc000bf0e200 */
[----:B0-----:R-:W-:Y:S01]  /*4750*/  @!P0 FMUL R0, R0, 1.175494350822287508e-38 ;  /* 0x0080000000008820 */ /* 0x001fe20000400000 */
[----:B------:R-:W-:Y:S06]  /*4760*/  BRA `(.L_x_3642) ;  /* 0x0000000800747947 */ /* 0x000fec0003800000 */
.L_x_3637:
        /* <DEDUP_REMOVED lines=12> */
.L_x_3651:
[----:B------:R-:W2:Y:S01]  /*4830*/  LDG.E.64 R2, desc[UR36][R2.64] ;  /* 0x0000002402027981 */ /* 0x000ea2000c1e1b00 */
[----:B------:R-:W-:Y:S01]  /*4840*/  UMOV UR4, 0xf0000000 ;  /* 0xf000000000047882 */ /* 0x000fe20000000000 */
[----:B------:R-:W-:Y:S01]  /*4850*/  UMOV UR5, 0x380fffff ;  /* 0x380fffff00057882 */ /* 0x000fe20000000000 */
[----:B--2---:R-:W0:Y:S01]  /*4860*/  F2F.F32.F64 R0, R2 ;  /* 0x0000000200007310 */ /* 0x004e220000301000 */
[----:B------:R-:W-:-:S14]  /*4870*/  DSETP.GEU.AND P0, PT, |R2|, UR4, PT ;  /* 0x0000000402007e2a */ /* 0x000fdc000bf0e200 */
[----:B0-----:R-:W-:Y:S01]  /*4880*/  @!P0 FMUL R0, R0, 1.175494350822287508e-38 ;  /* 0x0080000000008820 */ /* 0x001fe20000400000 */
[----:B------:R-:W-:Y:S06]  /*4890*/  BRA `(.L_x_3642) ;  /* 0x0000000800287947 */ /* 0x000fec0003800000 */
.L_x_3650:
        /* <DEDUP_REMOVED lines=23> */
[----:B------:R-:W-:Y:S01]  /*4a10*/  LOP3.LUT R0, R5, 0x80000000, R0, 0xf8, !PT ;  /* 0x8000000005007812 */ /* 0x000fe200078ef800 */
[----:B------:R-:W-:Y:S06]  /*4a20*/  BRA `(.L_x_3642) ;  /* 0x0000000400c47947 */ /* 0x000fec0003800000 */
.L_x_3653:
        /* <DEDUP_REMOVED lines=10> */
[----:B------:R-:W-:Y:S01]  /*4ad0*/  LOP3.LUT R0, R0, 0x80000000, R5, 0xf8, !PT ;  /* 0x8000000000007812 */ /* 0x000fe200078ef805 */
[----:B------:R-:W-:Y:S06]  /*4ae0*/  BRA `(.L_x_3642) ;  /* 0x0000000400947947 */ /* 0x000fec0003800000 */
.L_x_3652:
[----:B------:R-:W2:Y:S02]  /*4af0*/  LDG.E.U16 R0, desc[UR36][R2.64] ;  /* 0x0000002402007981 */ /* 0x000ea4000c1e1500 */
[----:B--2---:R-:W-:Y:S01]  /*4b00*/  IMAD.U32 R0, R0, 0x10000, RZ ;  /* 0x0001000000007824 */ /* 0x004fe200078e00ff */
[----:B------:R-:W-:Y:S06]  /*4b10*/  BRA `(.L_x_3642) ;  /* 0x0000000400887947 */ /* 0x000fec0003800000 */
.L_x_3649:
        /* <DEDUP_REMOVED lines=11> */
.L_x_3656:
[----:B------:R-:W2:Y:S01]  /*4bd0*/  LDG.E.U8 R3, desc[UR36][R2.64] ;  /* 0x0000002402037981 */ /* 0x000ea2000c1e1100 */
        /* <DEDUP_REMOVED lines=19> */
.L_x_3658:
[----:B------:R-:W-:Y:S05]  /*4d10*/  BSYNC.RECONVERGENT B0 ;  /* 0x0000000000007941 */ /* 0x000fea0003800200 */
.L_x_3657:
[----:B------:R-:W-:Y:S01]  /*4d20*/  IMAD.SHL.U32 R0, R0, 0x100000, RZ ;  /* 0x0010000000007824 */ /* 0x000fe200078e00ff */
[----:B------:R-:W-:-:S04]  /*4d30*/  LEA R2, R2, 0x3b800000, 0x17 ;  /* 0x3b80000002027811 */ /* 0x000fc800078eb8ff */
[----:B------:R-:W-:Y:S01]  /*4d40*/  LOP3.LUT R0, R2, R0, R7, 0xfe, !PT ;  /* 0x0000000002007212 */ /* 0x000fe200078efe07 */
[----:B------:R-:W-:Y:S06]  /*4d50*/  BRA `(.L_x_3642) ;  /* 0x0000000000f87947 */ /* 0x000fec0003800000 */
.L_x_3655:
[----:B------:R-:W2:Y:S01]  /*4d60*/  LDG.E.U8 R3, desc[UR36][R2.64] ;  /* 0x0000002402037981 */ /* 0x000ea2000c1e1100 */
        /* <DEDUP_REMOVED lines=19> */
.L_x_3660:
[----:B------:R-:W-:Y:S05]  /*4ea0*/  BSYNC.RECONVERGENT B0 ;  /* 0x0000000000007941 */ /* 0x000fea0003800200 */
.L_x_3659:
[----:B------:R-:W-:Y:S02]  /*4eb0*/  SHF.L.U32 R0, R0, 0x15, RZ ;  /* 0x0000001500007819 */ /* 0x000fe400000006ff */
[----:B------:R-:W-:-:S04]  /*4ec0*/  LEA R2, R2, 0x37800000, 0x17 ;  /* 0x3780000002027811 */ /* 0x000fc800078eb8ff */
[----:B------:R-:W-:Y:S01]  /*4ed0*/  LOP3.LUT R0, R2, R0, R7, 0xfe, !PT ;  /* 0x0000000002007212 */ /* 0x000fe200078efe07 */
[----:B------:R-:W-:Y:S06]  /*4ee0*/  BRA `(.L_x_3642) ;  /* 0x0000000000947947 */ /* 0x000fec0003800000 */
.L_x_3654:
        /* <DEDUP_REMOVED lines=8> */
[----:B--2---:R-:W-:-:S13]  /*4f70*/  ISETP.NE.AND P0, PT, R2, RZ, PT ;  /* 0x000000ff0200720c */ /* 0x004fda0003f05270 */
[----:B------:R-:W-:Y:S05]  /*4f80*/  @!P0 BRA `(.L_x_3642) ;  /* 0x00000000006c8947 */ /* 0x000fea0003800000 */
[----:B------:R-:W-:-:S13]  /*4f90*/  ISETP.NE.AND P0, PT, R2, 0xff, PT ;  /* 0x000000ff0200780c */ /* 0x000fda0003f05270 */
[----:B------:R-:W-:Y:S01]  /*4fa0*/  @!P0 IMAD.MOV.U32 R0, RZ, RZ, 0x7f800001 ;  /* 0x7f800001ff008424 */ /* 0x000fe200078e00ff */
[----:B------:R-:W-:Y:S01]  /*4fb0*/  @P0 SHF.L.U32 R0, R2, 0x17, RZ ;  /* 0x0000001702000819 */ /* 0x000fe200000006ff */
[----:B------:R-:W-:Y:S06]  /*4fc0*/  BRA `(.L_x_3642) ;  /* 0x00000000005c7947 */ /* 0x000fec0003800000 */
.L_x_3641:
        /* <DEDUP_REMOVED lines=8> */
[----:B0-----:R-:W-:Y:S02]  /*5050*/  IMAD.U32 R4, RZ, RZ, UR4 ;  /* 0x00000004ff047e24 */ /* 0x001fe4000f8e00ff */
[----:B------:R-:W-:Y:S01]  /*5060*/  IMAD.U32 R5, RZ, RZ, UR5 ;  /* 0x00000005ff057e24 */ /* 0x000fe2000f8e00ff */
[----:B-1----:R-:W-:Y:S01]  /*5070*/  MOV R6, UR6 ;  /* 0x0000000600067c02 */ /* 0x002fe20008000f00 */
[----:B------:R-:W-:-:S02]  /*5080*/  IMAD.U32 R7, RZ, RZ, UR7 ;  /* 0x00000007ff077e24 */ /* 0x000fc4000f8e00ff */
[----:B---3--:R-:W-:Y:S01]  /*5090*/  IMAD.U32 R10, RZ, RZ, UR8 ;  /* 0x00000008ff0a7e24 */ /* 0x008fe2000f8e00ff */
[----:B------:R-:W-:-:S07]  /*50a0*/  MOV R11, UR9 ;  /* 0x00000009000b7c02 */ /* 0x000fce0008000f00 */
[----:B------:R-:W-:-:S07]  /*50b0*/  LEPC R20, `(.L_x_3663) ;  /* 0x000000001014794e */ /* 0x000fce0000000000 */
[----:B--2---:R-:W-:Y:S05]  /*50c0*/  CALL.ABS.NOINC R2 ;  /* 0x0000000002007343 */ /* 0x004fea0003c00000 */
.L_x_3663:
[----:B------:R-:W-:Y:S01]  /*50d0*/  IMAD.MOV.U32 R0, RZ, RZ, RZ ;  /* 0x000000ffff007224 */ /* 0x000fe200078e00ff */
[----:B------:R-:W-:Y:S06]  /*50e0*/  BRA `(.L_x_3642) ;  /* 0x0000000000147947 */ /* 0x000fec0003800000 */
.L_x_3662:
[----:B------:R-:W2:Y:S02]  /*50f0*/  LDG.E.64 R2, desc[UR36][R2.64] ;  /* 0x0000002402027981 */ /* 0x000ea4000c1e1b00 */
[----:B--2---:R0:W1:Y:S01]  /*5100*/  I2F.U64 R0, R2 ;  /* 0x0000000200007312 */ /* 0x0040620000301000 */
[----:B------:R-:W-:Y:S05]  /*5110*/  BRA `(.L_x_3642) ;  /* 0x0000000000087947 */ /* 0x000fea0003800000 */
.L_x_3661:
[----:B------:R-:W2:Y:S02]  /*5120*/  LDG.E R0, desc[UR36][R2.64] ;  /* 0x0000002402007981 */ /* 0x000ea4000c1e1900 */
[----:B--2---:R-:W-:-:S07]  /*5130*/  I2FP.F32.U32 R0, R0 ;  /* 0x0000000000007245 */ /* 0x004fce0000201000 */
.L_x_3642:
[----:B------:R-:W-:Y:S05]  /*5140*/  BSYNC.RECONVERGENT B6 ;  /* 0x0000000000067941 */ /* 0x000fea0003800200 */
.L_x_3636:
[----:B------:R-:W0:Y:S01]  /*5150*/  LDCU UR4, c[0x0][0x590] ;  /* 0x0000b200ff0477ac */ /* 0x000e220008000800 */
[----:B------:R-:W2:Y:S01]  /*5160*/  LDCU.64 UR6, c[0x0][0x580] ;  /* 0x0000b000ff0677ac */ /* 0x000ea20008000a00 */
[----:B01---5:R-:W-:Y:S01]  /*5170*/  FADD.FTZ R4, R0, UR4 ;  /* 0x0000000400047e21 */ /* 0x023fe20008010000 */
[----:B------:R-:W-:Y:S01]  /*5180*/  UPRMT UR4, UR41, 0x9910, URZ ;  /* 0x0000991029047896 */ /* 0x000fe200080000ff */
[----:B--234-:R-:W-:-:S03]  /*5190*/  IADD3 R2, P0, PT, R16, UR6, RZ ;  /* 0x0000000610027c10 */ /* 0x01cfc6000ff1e0ff */
[----:B------:R-:W-:Y:S01]  /*51a0*/  UISETP.GT.AND UP0, UPT, UR4, 0x9, UPT ;  /* 0x000000090400788c */ /* 0x000fe2000bf04270 */
[----:B------:R-:W0:Y:S01]  /*51b0*/  MUFU.RSQ R4, R4 ;  /* 0x0000000400047308 */ /* 0x000e220000001400 */
[----:B------:R-:W-:-:S07]  /*51c0*/  IMAD.X R3, RZ, RZ, UR7, P0 ;  /* 0x00000007ff037e24 */ /* 0x000fce00080e06ff */
        /* <DEDUP_REMOVED lines=12> */
.L_x_3667:
[----:B0-----:R-:W0:Y:S02]  /*5290*/  F2I.S64.TRUNC R4, R4 ;  /* 0x0000000400047311 */ /* 0x001e24000020d900 */
[----:B0-----:R-:W-:-:S05]  /*52a0*/  MOV R7, R4 ;  /* 0x0000000400077202 */ /* 0x001fca0000000f00 */
[----:B------:R3:W-:Y:S01]  /*52b0*/  STG.E.U8 desc[UR36][R2.64], R7 ;  /* 0x0000000702007986 */ /* 0x0007e2000c101124 */
[----:B------:R-:W-:Y:S05]  /*52c0*/  BRA `(.L_x_3669) ;  /* 0x0000000c00287947 */ /* 0x000fea0003800000 */
.L_x_3666:
        /* <DEDUP_REMOVED lines=9> */
.L_x_3671:
[----:B0-----:R-:W0:Y:S02]  /*5360*/  F2I.FTZ.TRUNC.NTZ R5, R4 ;  /* 0x0000000400057305 */ /* 0x001e24000021f100 */
[----:B0-----:R2:W-:Y:S01]  /*5370*/  STG.E desc[UR36][R2.64], R5 ;  /* 0x0000000502007986 */ /* 0x0015e2000c101924 */
[----:B------:R-:W-:Y:S05]  /*5380*/  BRA `(.L_x_3669) ;  /* 0x0000000800f87947 */ /* 0x000fea0003800000 */
.L_x_3670:
[----:B0-----:R-:W0:Y:S02]  /*5390*/  F2I.FTZ.TRUNC.NTZ R5, R4 ;  /* 0x0000000400057305 */ /* 0x001e24000021f100 */
[----:B0-----:R0:W-:Y:S01]  /*53a0*/  STG.E.U16 desc[UR36][R2.64], R5 ;  /* 0x0000000502007986 */ /* 0x0011e2000c101524 */
[----:B------:R-:W-:Y:S05]  /*53b0*/  BRA `(.L_x_3669) ;  /* 0x0000000800ec7947 */ /* 0x000fea0003800000 */
.L_x_3665:
        /* <DEDUP_REMOVED lines=8> */
.L_x_3673:
[----:B0-----:R-:W-:-:S05]  /*5440*/  F2FP.F16.F32.PACK_AB R4, RZ, R4 ;  /* 0x00000004ff04723e */ /* 0x001fca00000000ff */
[----:B------:R0:W-:Y:S01]  /*5450*/  STG.E.U16 desc[UR36][R2.64], R4 ;  /* 0x0000000402007986 */ /* 0x0001e2000c101524 */
[----:B------:R-:W-:Y:S05]  /*5460*/  BRA `(.L_x_3669) ;  /* 0x0000000800c07947 */ /* 0x000fea0003800000 */
.L_x_3672:
        /* <DEDUP_REMOVED lines=9> */
.L_x_3675:
[----:B0-----:R-:W-:-:S04]  /*5500*/  F2FP.F16.F32.PACK_AB R5, RZ, R4 ;  /* 0x00000004ff05723e */ /* 0x001fc800000000ff */
[----:B------:R-:W-:-:S05]  /*5510*/  PRMT R5, R5, 0x5410, RZ ;  /* 0x0000541005057816 */ /* 0x000fca00000000ff */
[----:B------:R0:W-:Y:S01]  /*5520*/  STG.E desc[UR36][R2.64], R5 ;  /* 0x0000000502007986 */ /* 0x0001e2000c101924 */
[----:B------:R-:W-:Y:S05]  /*5530*/  BRA `(.L_x_3669) ;  /* 0x00000008008c7947 */ /* 0x000fea0003800000 */
.L_x_3674:
[----:B0-----:R-:W-:-:S06]  /*5540*/  FMUL.FTZ R4, R4, 1 ;  /* 0x3f80000004047820 */ /* 0x001fcc0000410000 */
[----:B------:R-:W0:Y:S02]  /*5550*/  F2F.F64.F32 R4, R4 ;  /* 0x0000000400047310 */ /* 0x000e240000201800 */
[----:B0-----:R0:W-:Y:S01]  /*5560*/  STG.E.64 desc[UR36][R2.64], R4 ;  /* 0x0000000402007986 */ /* 0x0011e2000c101b24 */
[----:B------:R-:W-:Y:S05]  /*5570*/  BRA `(.L_x_3669) ;  /* 0x00000008007c7947 */ /* 0x000fea0003800000 */
.L_x_3664:
        /* <DEDUP_REMOVED lines=13> */
.L_x_3679:
        /* <DEDUP_REMOVED lines=16> */
.L_x_3682:
[----:B------:R-:W-:-:S04]  /*5750*/  SHF.R.U32.HI R4, RZ, 0x18, R4 ;  /* 0x00000018ff047819 */ /* 0x000fc80000011604 */
[----:B------:R-:W-:-:S04]  /*5760*/  LOP3.LUT R4, R5, 0x80, R4, 0xf8, !PT ;  /* 0x0000008005047812 */ /* 0x000fc800078ef804 */
[----:B------:R-:W-:-:S07]  /*5770*/  PRMT R0, R4, 0x7610, R0 ;  /* 0x0000761004007816 */ /* 0x000fce0000000000 */
.L_x_3681:
[----:B------:R-:W-:Y:S05]  /*5780*/  BSYNC.RECONVERGENT B0 ;  /* 0x0000000000007941 */ /* 0x000fea0003800200 */
.L_x_3680:
[----:B------:R0:W-:Y:S01]  /*5790*/  STG.E.U8 desc[UR36][R2.64], R0 ;  /* 0x0000000002007986 */ /* 0x0001e2000c101124 */
[----:B------:R-:W-:Y:S05]  /*57a0*/  BRA `(.L_x_3669) ;  /* 0x0000000400f07947 */ /* 0x000fea0003800000 */
.L_x_3678:
[----:B0-----:R-:W-:Y:S01]  /*57b0*/  LOP3.LUT R6, R4, 0x7fffffff, RZ, 0xc0, !PT ;  /* 0x7fffffff04067812 */ /* 0x001fe200078ec0ff */
        /* <DEDUP_REMOVED lines=15> */
.L_x_3685:
[----:B------:R-:W-:-:S04]  /*58b0*/  SHF.R.U32.HI R4, RZ, 0x18, R4 ;  /* 0x00000018ff047819 */ /* 0x000fc80000011604 */
[----:B------:R-:W-:-:S04]  /*58c0*/  LOP3.LUT R5, R5, 0x80, R4, 0xf8, !PT ;  /* 0x0000008005057812 */ /* 0x000fc800078ef804 */
[----:B------:R-:W-:-:S07]  /*58d0*/  PRMT R0, R5, 0x7610, R0 ;  /* 0x0000761005007816 */ /* 0x000fce0000000000 */
.L_x_3684:
[----:B------:R-:W-:Y:S05]  /*58e0*/  BSYNC.RECONVERGENT B0 ;  /* 0x0000000000007941 */ /* 0x000fea0003800200 */
.L_x_3683:
[----:B------:R0:W-:Y:S01]  /*58f0*/  STG.E.U8 desc[UR36][R2.64], R0 ;  /* 0x0000000002007986 */ /* 0x0001e2000c101124 */
[----:B------:R-:W-:Y:S05]  /*5900*/  BRA `(.L_x_3669) ;  /* 0x0000000400987947 */ /* 0x000fea0003800000 */
.L_x_3677:
[----:B------:R-:W-:-:S09]  /*5910*/  UISETP.NE.AND UP0, UPT, UR4, 0x1c, UPT ;  /* 0x0000001c0400788c */ /* 0x000fd2000bf05270 */
[----:B------:R-:W-:Y:S05]  /*5920*/  BRA.U !UP0, `(.L_x_3686) ;  /* 0x0000000108587547 */ /* 0x000fea000b800000 */
[----:B------:R-:W-:-:S09]  /*5930*/  UISETP.NE.AND UP0, UPT, UR4, 0x1d, UPT ;  /* 0x0000001d0400788c */ /* 0x000fd2000bf05270 */
[----:B------:R-:W-:Y:S05]  /*5940*/  BRA.U !UP0, `(.L_x_3687) ;  /* 0x0000000108447547 */ /* 0x000fea000b800000 */
[----:B------:R-:W-:-:S09]  /*5950*/  UISETP.NE.AND UP0, UPT, UR4, 0x2c, UPT ;  /* 0x0000002c0400788c */ /* 0x000fd2000bf05270 */
[----:B------:R-:W-:Y:S05]  /*5960*/  BRA.U UP0, `(.L_x_3668) ;  /* 0x0000000100a87547 */ /* 0x000fea000b800000 */
        /* <DEDUP_REMOVED lines=15> */
.L_x_3687:
[----:B0-----:R-:W0:Y:S02]  /*5a60*/  F2I.U64.TRUNC R4, R4 ;  /* 0x0000000400047311 */ /* 0x001e24000020d800 */
[----:B0-----:R0:W-:Y:S01]  /*5a70*/  STG.E.64 desc[UR36][R2.64], R4 ;  /* 0x0000000402007986 */ /* 0x0011e2000c101b24 */
[----:B------:R-:W-:Y:S05]  /*5a80*/  BRA `(.L_x_3669) ;  /* 0x0000000400387947 */ /* 0x000fea0003800000 */
.L_x_3686:
[----:B0-----:R-:W0:Y:S02]  /*5a90*/  F2I.FTZ.U32.TRUNC.NTZ R5, R4 ;  /* 0x0000000400057305 */ /* 0x001e24000021f000 */
[----:B0-----:R0:W-:Y:S01]  /*5aa0*/  STG.E desc[UR36][R2.64], R5 ;  /* 0x0000000502007986 */ /* 0x0011e2000c101924 */
[----:B------:R-:W-:Y:S05]  /*5ab0*/  BRA `(.L_x_3669) ;  /* 0x00000004002c7947 */ /* 0x000fea0003800000 */
.L_x_3676:
        /* <DEDUP_REMOVED lines=10> */
.L_x_3689:
[----:B0-----:R-:W-:Y:S01]  /*5b60*/  FMUL.FTZ R4, R4, 1 ;  /* 0x3f80000004047820 */ /* 0x001fe20000410000 */
[----:B------:R-:W-:-:S05]  /*5b70*/  CS2R R6, SRZ ;  /* 0x0000000000067805 */ /* 0x000fca000001ff00 */
[----:B------:R-:W0:Y:S02]  /*5b80*/  F2F.F64.F32 R4, R4 ;  /* 0x0000000400047310 */ /* 0x000e240000201800 */
[----:B0-----:R0:W-:Y:S01]  /*5b90*/  STG.E.128 desc[UR36][R2.64], R4 ;  /* 0x0000000402007986 */ /* 0x0011e2000c101d24 */
[----:B------:R-:W-:Y:S05]  /*5ba0*/  BRA `(.L_x_3669) ;  /* 0x0000000000f07947 */ /* 0x000fea0003800000 */
.L_x_3688:
[----:B------:R-:W-:-:S09]  /*5bb0*/  UISETP.NE.AND UP0, UPT, UR4, 0xf, UPT ;  /* 0x0000000f0400788c */ /* 0x000fd2000bf05270 */
[----:B------:R-:W-:Y:S05]  /*5bc0*/  BRA.U !UP0, `(.L_x_3690) ;  /* 0x0000000108e07547 */ /* 0x000fea000b800000 */
[----:B------:R-:W-:-:S09]  /*5bd0*/  UISETP.NE.AND UP0, UPT, UR4, 0x17, UPT ;  /* 0x000000170400788c */ /* 0x000fd2000bf05270 */
[----:B------:R-:W-:Y:S05]  /*5be0*/  BRA.U !UP0, `(.L_x_3691) ;  /* 0x00000001088c7547 */ /* 0x000fea000b800000 */
[----:B------:R-:W-:-:S09]  /*5bf0*/  UISETP.NE.AND UP0, UPT, UR4, 0x18, UPT ;  /* 0x000000180400788c */ /* 0x000fd2000bf05270 */
[----:B------:R-:W-:Y:S05]  /*5c00*/  BRA.U !UP0, `(.L_x_3692) ;  /* 0x0000000108447547 */ /* 0x000fea000b800000 */
.L_x_3668:
[----:B------:R-:W-:Y:S01]  /*5c10*/  MOV R0, 0x130 ;  /* 0x0000013000007802 */ /* 0x000fe20000000f00 */
[----:B------:R-:W0:Y:S01]  /*5c20*/  LDCU.64 UR4, c[0x4][0x120] ;  /* 0x01002400ff0477ac */ /* 0x000e220008000a00 */
[----:B------:R-:W-:Y:S02]  /*5c30*/  HFMA2 R12, -RZ, RZ, 0, 5.9604644775390625e-08 ;  /* 0x00000001ff0c7431 */ /* 0x000fe400000001ff */
[----:B------:R-:W-:Y:S01]  /*5c40*/  IMAD.MOV.U32 R8, RZ, RZ, 0x65 ;  /* 0x00000065ff087424 */ /* 0x000fe200078e00ff */
[----:B------:R1:W2:Y:S01]  /*5c50*/  LDC.64 R2, c[0x4][R0] ;  /* 0x0100000000027b82 */ /* 0x0002a20000000a00 */
[----:B------:R-:W3:Y:S01]  /*5c60*/  LDCU.64 UR6, c[0x4][0x128] ;  /* 0x01002500ff0677ac */ /* 0x000ee20008000a00 */
[----:B------:R-:W-:Y:S01]  /*5c70*/  IMAD.MOV.U32 R13, RZ, RZ, RZ ;  /* 0x000000ffff0d7224 */ /* 0x000fe200078e00ff */
[----:B------:R-:W4:Y:S01]  /*5c80*/  LDCU.64 UR8, c[0x4][0x18] ;  /* 0x01000300ff0877ac */ /* 0x000f220008000a00 */
[----:B0-----:R-:W-:Y:S01]  /*5c90*/  IMAD.U32 R4, RZ, RZ, UR4 ;  /* 0x00000004ff047e24 */ /* 0x001fe2000f8e00ff */
[----:B------:R-:W-:Y:S01]  /*5ca0*/  MOV R5, UR5 ;  /* 0x0000000500057c02 */ /* 0x000fe20008000f00 */
[----:B---3--:R-:W-:-:S02]  /*5cb0*/  IMAD.U32 R6, RZ, RZ, UR6 ;  /* 0x00000006ff067e24 */ /* 0x008fc4000f8e00ff */
[----:B------:R-:W-:Y:S01]  /*5cc0*/  IMAD.U32 R7, RZ, RZ, UR7 ;  /* 0x00000007ff077e24 */ /* 0x000fe2000f8e00ff */
[----:B----4-:R-:W-:Y:S01]  /*5cd0*/  MOV R10, UR8 ;  /* 0x00000008000a7c02 */ /* 0x010fe20008000f00 */
[----:B-1----:R-:W-:-:S07]  /*5ce0*/  IMAD.U32 R11, RZ, RZ, UR9 ;  /* 0x00000009ff0b7e24 */ /* 0x002fce000f8e00ff */
[----:B------:R-:W-:-:S07]  /*5cf0*/  LEPC R20, `(.L_x_3693) ;  /* 0x000000001014794e */ /* 0x000fce0000000000 */
[----:B--2---:R-:W-:Y:S05]  /*5d00*/  CALL.ABS.NOINC R2 ;  /* 0x0000000002007343 */ /* 0x004fea0003c00000 */
.L_x_3693:
[----:B------:R-:W-:Y:S05]  /*5d10*/  BRA `(.L_x_3669) ;  /* 0x0000000000947947 */ /* 0x000fea0003800000 */
.L_x_3692:
        /* <DEDUP_REMOVED lines=12> */
.L_x_3695:
[----:B------:R-:W-:Y:S05]  /*5de0*/  BSYNC.RECONVERGENT B0 ;  /* 0x0000000000007941 */ /* 0x000fea0003800200 */
.L_x_3694:
[----:B------:R-:W-:-:S05]  /*5df0*/  LOP3.LUT R5, R0, 0x80, R7, 0xf8, !PT ;  /* 0x0000008000057812 */ /* 0x000fca00078ef807 */
[----:B------:R0:W-:Y:S01]  /*5e00*/  STG.E.U8 desc[UR36][R2.64], R5 ;  /* 0x0000000502007986 */ /* 0x0001e2000c101124 */
[----:B------:R-:W-:Y:S05]  /*5e10*/  BRA `(.L_x_3669) ;  /* 0x0000000000547947 */ /* 0x000fea0003800000 */
.L_x_3691:
        /* <DEDUP_REMOVED lines=11> */
.L_x_3697:
[----:B------:R-:W-:Y:S02]  /*5ed0*/  ISETP.GT.U32.AND P0, PT, R6, 0x7f800000, PT ;  /* 0x7f8000000600780c */ /* 0x000fe40003f04070 */
[----:B------:R-:W-:-:S04]  /*5ee0*/  MOV R0, 0x7f ;  /* 0x0000007f00007802 */ /* 0x000fc80000000f00 */
[----:B------:R-:W-:-:S07]  /*5ef0*/  SEL R0, R0, 0x7c, P0 ;  /* 0x0000007c00007807 */ /* 0x000fce0000000000 */
.L_x_3698:
[----:B------:R-:W-:Y:S05]  /*5f00*/  BSYNC.RECONVERGENT B0 ;  /* 0x0000000000007941 */ /* 0x000fea0003800200 */
.L_x_3696:
[----:B------:R-:W-:-:S04]  /*5f10*/  SHF.R.U32.HI R5, RZ, 0x18, R4 ;  /* 0x00000018ff057819 */ /* 0x000fc80000011604 */
[----:B------:R-:W-:-:S05]  /*5f20*/  LOP3.LUT R5, R0, 0x80, R5, 0xf8, !PT ;  /* 0x0000008000057812 */ /* 0x000fca00078ef805 */
[----:B------:R0:W-:Y:S01]  /*5f30*/  STG.E.U8 desc[UR36][R2.64], R5 ;  /* 0x0000000502007986 */ /* 0x0001e2000c101124 */
[----:B------:R-:W-:Y:S05]  /*5f40*/  BRA `(.L_x_3669) ;  /* 0x0000000000087947 */ /* 0x000fea0003800000 */
.L_x_3690:
[----:B0-----:R-:W-:-:S05]  /*5f50*/  F2FP.BF16.F32.PACK_AB R4, RZ, R4 ;  /* 0x00000004ff04723e */ /* 0x001fca00000010ff */
[----:B------:R0:W-:Y:S02]  /*5f60*/  STG.E.U16 desc[UR36][R2.64], R4 ;  /* 0x0000000402007986 */ /* 0x0001e4000c101524 */
.L_x_3669:
[----:B------:R-:W-:-:S07]  /*5f70*/  VIADD R17, R17, 0x80 ;  /* 0x0000008011117836 */ /* 0x000fce0000000000 */
.L_x_3634:
[----:B------:R-:W-:Y:S05]  /*5f80*/  BSYNC.RECONVERGENT B7 ;  /* 0x0000000000077941 */ /* 0x000fea0003800200 */
.L_x_3633:
[----:B------:R-:W5:Y:S01]  /*5f90*/  LDCU UR4, c[0x0][0x380] ;  /* 0x00007000ff0477ac */ /* 0x000f620008000800 */
[----:B------:R-:W-:Y:S01]  /*5fa0*/  BSSY.RECONVERGENT B7, `(.L_x_3699) ;  /* 0x00002f4000077945 */ /* 0x000fe20003800200 */
[----:B-----5:R-:W-:-:S13]  /*5fb0*/  ISETP.GE.AND P0, PT, R17, UR4, PT ;  /* 0x0000000411007c0c */ /* 0x020fda000bf06270 */
[----:B------:R-:W-:Y:S05]  /*5fc0*/  @P0 BRA `(.L_x_3700) ;  /* 0x0000002c00c40947 */ /* 0x000fea0003800000 */
[----:B------:R-:W5:Y:S01]  /*5fd0*/  LDCU UR4, c[0x0][0x388] ;  /* 0x00007100ff0477ac */ /* 0x000f620008000800 */
[----:B------:R-:W-:Y:S02]  /*5fe0*/  HFMA2 R16, -RZ, RZ, 0, 0 ;  /* 0x00000000ff107431 */ /* 0x000fe400000001ff */
[----:B0--34-:R-:W-:Y:S01]  /*5ff0*/  IMAD.MOV.U32 R0, RZ, RZ, RZ ;  /* 0x000000ffff007224 */ /* 0x019fe200078e00ff */
[----:B-----5:R-:W-:-:S09]  /*6000*/  UISETP.NE.AND UP0, UPT, UR4, URZ, UPT ;  /* 0x000000ff0400728c */ /* 0x020fd2000bf05270 */
[----:B------:R-:W-:Y:S05]  /*6010*/  BRA.U !UP0, `(.L_x_3701) ;  /* 0x0000001108a87547 */ /* 0x000fea000b800000 */
[----:B------:R-:W1:Y:S01]  /*6020*/  LDCU.64 UR4, c[0x0][0x390] ;  /* 0x00007200ff0477ac */ /* 0x000e620008000a00 */
[----:B------:R-:W-:Y:S01]  /*6030*/  IMAD.MOV.U32 R16, RZ, RZ, RZ ;  /* 0x000000ffff107224 */ /* 0x000fe200078e00ff */
[----:B------:R-:W0:Y:S01]  /*6040*/  LDCU UR6, c[0x0][0x38c] ;  /* 0x00007180ff0677ac */ /* 0x000e220008000800 */
[----:B------:R-:W3:Y:S01]  /*6050*/  LDCU.64 UR8, c[0x0][0x4b8] ;  /* 0x00009700ff0877ac */ /* 0x000ee20008000a00 */
[----:B------:R-:W-:Y:S01]  /*6060*/  UISETP.NE.AND UP0, UPT, UR40, URZ, UPT ;  /* 0x000000ff2800728c */ /* 0x000fe2000bf05270 */
[----:B-12---:R-:W-:-:S05]  /*6070*/  IMAD.HI.U32 R2, R17, UR4, R16 ;  /* 0x0000000411027c27 */ /* 0x006fca000f8e0010 */
[----:B------:R-:W-:-:S05]  /*6080*/  SHF.R.U32.HI R3, RZ, UR5, R2 ;  /* 0x00000005ff037c19 */ /* 0x000fca0008011602 */
[----:B------:R-:W-:-:S04]  /*6090*/  IMAD.MOV R0, RZ, RZ, -R3 ;  /* 0x000000ffff007224 */ /* 0x000fc800078e0a03 */
[----:B0-----:R-:W-:-:S04]  /*60a0*/  IMAD R0, R0, UR6, R17 ;  /* 0x0000000600007c24 */ /* 0x001fc8000f8e0211 */
[C---:B---3--:R-:W-:Y:S02]  /*60b0*/  IMAD R16, R0.reuse, UR8, RZ ;  /* 0x0000000800107c24 */ /* 0x048fe4000f8e02ff */
        /* <DEDUP_REMOVED lines=288> */
.L_x_3701:
[----:B------:R-:W1:Y:S01]  /*72c0*/  LDCU.64 UR6, c[0x0][0x588] ;  /* 0x0000b100ff0677ac */ /* 0x000e620008000a00 */
[----:B------:R-:W-:Y:S01]  /*72d0*/  BSSY.RECONVERGENT B6, `(.L_x_3702) ;  /* 0x00000dd000067945 */ /* 0x000fe20003800200 */
[----:B------:R-:W-:-:S04]  /*72e0*/  UPRMT UR4, UR42, 0x9910, URZ ;  /* 0x000099102a047896 */ /* 0x000fc800080000ff */
[----:B------:R-:W-:Y:S01]  /*72f0*/  UISETP.GT.AND UP0, UPT, UR4, 0x9, UPT ;  /* 0x000000090400788c */ /* 0x000fe2000bf04270 */
[----:B-12---:R-:W-:-:S04]  /*7300*/  IADD3 R2, P0, PT, R0, UR6, RZ ;  /* 0x0000000600027c10 */ /* 0x006fc8000ff1e0ff */
[----:B------:R-:W-:-:S04]  /*7310*/  IADD3.X R3, PT, PT, RZ, UR7, RZ, P0, !PT ;  /* 0x00000007ff037c10 */ /* 0x000fc800087fe4ff */
        /* <DEDUP_REMOVED lines=12> */
.L_x_3706:
[----:B------:R-:W2:Y:S02]  /*73e0*/  LDG.E.U8 R0, desc[UR36][R2.64] ;  /* 0x0000002402007981 */ /* 0x000ea4000c1e1100 */
[----:B--2---:R-:W-:Y:S01]  /*73f0*/  I2FP.F32.U32 R0, R0 ;  /* 0x0000000000007245 */ /* 0x004fe20000201000 */
[----:B------:R-:W-:Y:S06]  /*7400*/  BRA `(.L_x_3708) ;  /* 0x0000000c00247947 */ /* 0x000fec0003800000 */
.L_x_3705:
[----:B------:R-:W-:-:S09]  /*7410*/  UISETP.NE.AND UP0, UPT, UR4, 0x2, UPT ;  /* 0x000000020400788c */ /* 0x000fd2000bf05270 */
[----:B------:R-:W-:Y:S05]  /*7420*/  BRA.U !UP0, `(.L_x_3709) ;  /* 0x0000000108287547 */ /* 0x000fea000b800000 */
[----:B------:R-:W-:-:S09]  /*7430*/  UISETP.NE.AND UP0, UPT, UR4, 0x3, UPT ;  /* 0x000000030400788c */ /* 0x000fd2000bf05270 */
[----:B------:R-:W-:Y:S05]  /*7440*/  BRA.U !UP0, `(.L_x_3710) ;  /* 0x0000000108147547 */ /* 0x000fea000b800000 */
[----:B------:R-:W-:-:S09]  /*7450*/  UISETP.NE.AND UP0, UPT, UR4, 0x4, UPT ;  /* 0x000000040400788c */ /* 0x000fd2000bf05270 */
[----:B------:R-:W-:Y:S05]  /*7460*/  BRA.U UP0, `(.L_x_3707) ;  /* 0x0000000900b07547 */ /* 0x000fea000b800000 */
[----:B------:R-:W2:Y:S02]  /*7470*/  LDG.E.64 R2, desc[UR36][R2.64] ;  /* 0x0000002402027981 */ /* 0x000ea4000c1e1b00 */
[----:B--2---:R3:W4:Y:S01]  /*7480*/  I2F.S64 R0, R2 ;  /* 0x0000000200007312 */ /* 0x0047220000301400 */
[----:B------:R-:W-:Y:S05]  /*7490*/  BRA `(.L_x_3708) ;  /* 0x0000000c00007947 */ /* 0x000fea0003800000 */
.L_x_3710:
[----:B------:R-:W2:Y:S02]  /*74a0*/  LDG.E R0, desc[UR36][R2.64] ;  /* 0x0000002402007981 */ /* 0x000ea4000c1e1900 */
[----:B--2---:R-:W-:Y:S01]  /*74b0*/  I2FP.F32.S32 R0, R0 ;  /* 0x0000000000007245 */ /* 0x004fe20000201400 */
[----:B------:R-:W-:Y:S06]  /*74c0*/  BRA `(.L_x_3708) ;  /* 0x0000000800f47947 */ /* 0x000fec0003800000 */
.L_x_3709:
[----:B------:R-:W2:Y:S02]  /*74d0*/  LDG.E.U16 R0, desc[UR36][R2.64] ;  /* 0x0000002402007981 */ /* 0x000ea4000c1e1500 */
[----:B--2---:R-:W2:Y:S01]  /*74e0*/  I2F.S16 R0, R0 ;  /* 0x0000000000007306 */ /* 0x004ea20000101400 */
[----:B------:R-:W-:Y:S05]  /*74f0*/  BRA `(.L_x_3708) ;  /* 0x0000000800e87947 */ /* 0x000fea0003800000 */
.L_x_3704:
        /* <DEDUP_REMOVED lines=8> */
.L_x_3712:
[----:B------:R-:W2:Y:S02]  /*7580*/  LDG.E.U16 R0, desc[UR36][R2.64] ;  /* 0x0000002402007981 */ /* 0x000ea4000c1e1500 */
[----:B--2---:R-:W-:Y:S01]  /*7590*/  HADD2.F32 R0, -RZ, R0.H0_H0 ;  /* 0x20000000ff007230 */ /* 0x004fe20000004100 */
[----:B------:R-:W-:Y:S06]  /*75a0*/  BRA `(.L_x_3708) ;  /* 0x0000000800bc7947 */ /* 0x000fec0003800000 */
.L_x_3711:
        /* <DEDUP_REMOVED lines=8> */
.L_x_3714:
[----:B------:R-:W2:Y:S02]  /*7630*/  LDG.E.U16 R0, desc[UR36][R2.64] ;  /* 0x0000002402007981 */ /* 0x000ea4000c1e1500 */
[----:B--2---:R-:W-:Y:S01]  /*7640*/  HADD2.F32 R0, -RZ, R0.H0_H0 ;  /* 0x20000000ff007230 */ /* 0x004fe20000004100 */
[----:B------:R-:W-:Y:S06]  /*7650*/  BRA `(.L_x_3708) ;  /* 0x0000000800907947 */ /* 0x000fec0003800000 */
.L_x_3713:
[----:B------:R-:W2:Y:S01]  /*7660*/  LDG.E.64 R2, desc[UR36][R2.64] ;  /* 0x0000002402027981 */ /* 0x000ea2000c1e1b00 */
[----:B------:R-:W-:Y:S01]  /*7670*/  UMOV UR4, 0xf0000000 ;  /* 0xf000000000047882 */ /* 0x000fe20000000000 */
[----:B------:R-:W-:Y:S01]  /*7680*/  UMOV UR5, 0x380fffff ;  /* 0x380fffff00057882 */ /* 0x000fe20000000000 */
[----:B--2---:R-:W0:Y:S01]  /*7690*/  F2F.F32.F64 R0, R2 ;  /* 0x0000000200007310 */ /* 0x004e220000301000 */
[----:B------:R-:W-:-:S14]  /*76a0*/  DSETP.GEU.AND P0, PT, |R2|, UR4, PT ;  /* 0x0000000402007e2a */ /* 0x000fdc000bf0e200 */
[----:B0-----:R-:W-:Y:S01]  /*76b0*/  @!P0 FMUL R0, R0, 1.175494350822287508e-38 ;  /* 0x0080000000008820 */ /* 0x001fe20000400000 */
[----:B------:R-:W-:Y:S06]  /*76c0*/  BRA `(.L_x_3708) ;  /* 0x0000000800747947 */ /* 0x000fec0003800000 */
.L_x_3703:
        /* <DEDUP_REMOVED lines=12> */
.L_x_3717:
[----:B------:R-:W2:Y:S01]  /*7790*/  LDG.E.64 R2, desc[UR36][R2.64] ;  /* 0x0000002402027981 */ /* 0x000ea2000c1e1b00 */
[----:B------:R-:W-:Y:S01]  /*77a0*/  UMOV UR4, 0xf0000000 ;  /* 0xf000000000047882 */ /* 0x000fe20000000000 */
[----:B------:R-:W-:Y:S01]  /*77b0*/  UMOV UR5, 0x380fffff ;  /* 0x380fffff00057882 */ /* 0x000fe20000000000 */
[----:B--2---:R-:W0:Y:S01]  /*77c0*/  F2F.F32.F64 R0, R2 ;  /* 0x0000000200007310 */ /* 0x004e220000301000 */
[----:B------:R-:W-:-:S14]  /*77d0*/  DSETP.GEU.AND P0, PT, |R2|, UR4, PT ;  /* 0x0000000402007e2a */ /* 0x000fdc000bf0e200 */
[----:B0-----:R-:W-:Y:S01]  /*77e0*/  @!P0 FMUL R0, R0, 1.175494350822287508e-38 ;  /* 0x0080000000008820 */ /* 0x001fe20000400000 */
[----:B------:R-:W-:Y:S06]  /*77f0*/  BRA `(.L_x_3708) ;  /* 0x0000000800287947 */ /* 0x000fec0003800000 */
.L_x_3716:
        /* <DEDUP_REMOVED lines=16> */
[C---:B------:R-:W-:Y:S02]  /*7900*/  SHF.L.U32 R6, R4.reuse, R5, RZ ;  /* 0x0000000504067219 */ /* 0x040fe400000006ff */
[----:B------:R-:W-:Y:S02]  /*7910*/  IADD3 R5, PT, PT, R4, 0x1000000, RZ ;  /* 0x0100000004057810 */ /* 0x000fe40007ffe0ff */
[----:B------:R-:W-:Y:S02]  /*7920*/  LEA.HI R6, R6, -R7, RZ, 0x1c ;  /* 0x8000000706067211 */ /* 0x000fe400078fe0ff */
[----:B------:R-:W-:-:S03]  /*7930*/  SHF.R.S32.HI R5, RZ, 0x8, R5 ;  /* 0x00000008ff057819 */ /* 0x000fc60000011405 */
[----:B------:R-:W-:-:S05]  /*7940*/  VIADD R6, R6, 0x3c000000 ;  /* 0x3c00000006067836 */ /* 0x000fca0000000000 */
[----:B------:R-:W-:-:S04]  /*7950*/  LOP3.LUT R5, R6, 0x7f800000, R5, 0xf8, !PT ;  /* 0x7f80000006057812 */ /* 0x000fc800078ef805 */
[----:B------:R-:W-:-:S04]  /*7960*/  SEL R5, R5, RZ, P0 ;  /* 0x000000ff05057207 */ /* 0x000fc80000000000 */
[----:B------:R-:W-:Y:S01]  /*7970*/  LOP3.LUT R0, R5, 0x80000000, R0, 0xf8, !PT ;  /* 0x8000000005007812 */ /* 0x000fe200078ef800 */
[----:B------:R-:W-:Y:S06]  /*7980*/  BRA `(.L_x_3708) ;  /* 0x0000000400c47947 */ /* 0x000fec0003800000 */
.L_x_3719:
        /* <DEDUP_REMOVED lines=12> */
.L_x_3718:
[----:B------:R-:W2:Y:S02]  /*7a50*/  LDG.E.U16 R0, desc[UR36][R2.64] ;  /* 0x0000002402007981 */ /* 0x000ea4000c1e1500 */
[----:B--2---:R-:W-:Y:S01]  /*7a60*/  IMAD.U32 R0, R0, 0x10000, RZ ;  /* 0x0001000000007824 */ /* 0x004fe200078e00ff */
[----:B------:R-:W-:Y:S06]  /*7a70*/  BRA `(.L_x_3708) ;  /* 0x0000000400887947 */ /* 0x000fec0003800000 */
.L_x_3715:
        /* <DEDUP_REMOVED lines=11> */
.L_x_3722:
        /* <DEDUP_REMOVED lines=20> */
.L_x_3724:
[----:B------:R-:W-:Y:S05]  /*7c70*/  BSYNC.RECONVERGENT B0 ;  /* 0x0000000000007941 */ /* 0x000fea0003800200 */
.L_x_3723:
[----:B------:R-:W-:Y:S02]  /*7c80*/  SHF.L.U32 R0, R0, 0x14, RZ ;  /* 0x0000001400007819 */ /* 0x000fe400000006ff */
[----:B------:R-:W-:-:S04]  /*7c90*/  LEA R2, R2, 0x3b800000, 0x17 ;  /* 0x3b80000002027811 */ /* 0x000fc800078eb8ff */
[----:B------:R-:W-:Y:S01]  /*7ca0*/  LOP3.LUT R0, R2, R0, R7, 0xfe, !PT ;  /* 0x0000000002007212 */ /* 0x000fe200078efe07 */
[----:B------:R-:W-:Y:S06]  /*7cb0*/  BRA `(.L_x_3708) ;  /* 0x0000000000f87947 */ /* 0x000fec0003800000 */
.L_x_3721:
        /* <DEDUP_REMOVED lines=20> */
.L_x_3726:
[----:B------:R-:W-:Y:S05]  /*7e00*/  BSYNC.RECONVERGENT B0 ;  /* 0x0000000000007941 */ /* 0x000fea0003800200 */
.L_x_3725:
[----:B------:R-:W-:Y:S01]  /*7e10*/  IMAD.SHL.U32 R0, R0, 0x200000, RZ ;  /* 0x0020000000007824 */ /* 0x000fe200078e00ff */
[----:B------:R-:W-:-:S04]  /*7e20*/  LEA R2, R2, 0x37800000, 0x17 ;  /* 0x3780000002027811 */ /* 0x000fc800078eb8ff */
[----:B------:R-:W-:Y:S01]  /*7e30*/  LOP3.LUT R0, R2, R0, R7, 0xfe, !PT ;  /* 0x0000000002007212 */ /* 0x000fe200078efe07 */
[----:B------:R-:W-:Y:S06]  /*7e40*/  BRA `(.L_x_3708) ;  /* 0x0000000000947947 */ /* 0x000fec0003800000 */
.L_x_3720:
[----:B------:R-:W-:-:S09]  /*7e50*/  UISETP.NE.AND UP0, UPT, UR4, 0x1c, UPT ;  /* 0x0000001c0400788c */ /* 0x000fd2000bf05270 */
[----:B------:R-:W-:Y:S05]  /*7e60*/  BRA.U !UP0, `(.L_x_3727) ;  /* 0x0000000108847547 */ /* 0x000fea000b800000 */
[----:B------:R-:W-:-:S09]  /*7e70*/  UISETP.NE.AND UP0, UPT, UR4, 0x1d, UPT ;  /* 0x0000001d0400788c */ /* 0x000fd2000bf05270 */
[----:B------:R-:W-:Y:S05]  /*7e80*/  BRA.U !UP0, `(.L_x_3728) ;  /* 0x0000000108707547 */ /* 0x000fea000b800000 */
[----:B------:R-:W-:-:S09]  /*7e90*/  UISETP.NE.AND UP0, UPT, UR4, 0x2c, UPT ;  /* 0x0000002c0400788c */ /* 0x000fd2000bf05270 */
[----:B------:R-:W-:Y:S05]  /*7ea0*/  BRA.U UP0, `(.L_x_3707) ;  /* 0x0000000100207547 */ /* 0x000fea000b800000 */
[----:B------:R-:W2:Y:S01]  /*7eb0*/  LDG.E.U8 R2, desc[UR36][R2.64] ;  /* 0x0000002402027981 */ /* 0x000ea2000c1e1100 */
[----:B------:R-:W-:Y:S01]  /*7ec0*/  HFMA2 R0, -RZ, RZ, 3.814697265625e-06, 0 ;  /* 0x00400000ff007431 */ /* 0x000fe200000001ff */
[----:B--2---:R-:W-:-:S13]  /*7ed0*/  ISETP.NE.AND P0, PT, R2, RZ, PT ;  /* 0x000000ff0200720c */ /* 0x004fda0003f05270 */
[----:B------:R-:W-:Y:S05]  /*7ee0*/  @!P0 BRA `(.L_x_3708) ;  /* 0x00000000006c8947 */ /* 0x000fea0003800000 */
[----:B------:R-:W-:-:S13]  /*7ef0*/  ISETP.NE.AND P0, PT, R2, 0xff, PT ;  /* 0x000000ff0200780c */ /* 0x000fda0003f05270 */
[----:B------:R-:W-:Y:S02]  /*7f00*/  @!P0 IMAD.MOV.U32 R0, RZ, RZ, 0x7f800001 ;  /* 0x7f800001ff008424 */ /* 0x000fe400078e00ff */
[----:B------:R-:W-:Y:S01]  /*7f10*/  @P0 IMAD.SHL.U32 R0, R2, 0x800000, RZ ;  /* 0x0080000002000824 */ /* 0x000fe200078e00ff */
[----:B------:R-:W-:Y:S06]  /*7f20*/  BRA `(.L_x_3708) ;  /* 0x00000000005c7947 */ /* 0x000fec0003800000 */
.L_x_3707:
        /* <DEDUP_REMOVED lines=8> */
[----:B0-----:R-:W-:Y:S01]  /*7fb0*/  MOV R4, UR4 ;  /* 0x0000000400047c02 */ /* 0x001fe20008000f00 */
[----:B------:R-:W-:-:S02]  /*7fc0*/  IMAD.U32 R5, RZ, RZ, UR5 ;  /* 0x00000005ff057e24 */ /* 0x000fc4000f8e00ff */
[----:B-1----:R-:W-:Y:S01]  /*7fd0*/  IMAD.U32 R6, RZ, RZ, UR6 ;  /* 0x00000006ff067e24 */ /* 0x002fe2000f8e00ff */
[----:B------:R-:W-:Y:S01]  /*7fe0*/  MOV R7, UR7 ;  /* 0x0000000700077c02 */ /* 0x000fe20008000f00 */
[----:B---3--:R-:W-:Y:S02]  /*7ff0*/  IMAD.U32 R10, RZ, RZ, UR8 ;  /* 0x00000008ff0a7e24 */ /* 0x008fe4000f8e00ff */
[----:B------:R-:W-:-:S07]  /*8000*/  IMAD.U32 R11, RZ, RZ, UR9 ;  /* 0x00000009ff0b7e24 */ /* 0x000fce000f8e00ff */
[----:B------:R-:W-:-:S07]  /*8010*/  LEPC R20, `(.L_x_3729) ;  /* 0x000000001014794e */ /* 0x000fce0000000000 */
[----:B--2---:R-:W-:Y:S05]  /*8020*/  CALL.ABS.NOINC R2 ;  /* 0x0000000002007343 */ /* 0x004fea0003c00000 */
.L_x_3729:
[----:B------:R-:W-:Y:S01]  /*8030*/  MOV R0, RZ ;  /* 0x000000ff00007202 */ /* 0x000fe20000000f00 */
[----:B------:R-:W-:Y:S06]  /*8040*/  BRA `(.L_x_3708) ;  /* 0x0000000000147947 */ /* 0x000fec0003800000 */
.L_x_3728:
[----:B------:R-:W2:Y:S02]  /*8050*/  LDG.E.64 R2, desc[UR36][R2.64] ;  /* 0x0000002402027981 */ /* 0x000ea4000c1e1b00 */
[----:B--2---:R0:W1:Y:S01]  /*8060*/  I2F.U64 R0, R2 ;  /* 0x0000000200007312 */ /* 0x0040620000301000 */
[----:B------:R-:W-:Y:S05]  /*8070*/  BRA `(.L_x_3708) ;  /* 0x0000000000087947 */ /* 0x000fea0003800000 */
.L_x_3727:
[----:B------:R-:W2:Y:S02]  /*8080*/  LDG.E R0, desc[UR36][R2.64] ;  /* 0x0000002402007981 */ /* 0x000ea4000c1e1900 */
[----:B--2---:R-:W-:-:S07]  /*8090*/  I2FP.F32.U32 R0, R0 ;  /* 0x0000000000007245 */ /* 0x004fce0000201000 */
.L_x_3708:
[----:B------:R-:W-:Y:S05]  /*80a0*/  BSYNC.RECONVERGENT B6 ;  /* 0x0000000000067941 */ /* 0x000fea0003800200 */
.L_x_3702:
[----:B------:R-:W1:Y:S01]  /*80b0*/  LDCU UR4, c[0x0][0x590] ;  /* 0x0000b200ff0477ac */ /* 0x000e620008000800 */
[----:B------:R-:W0:Y:S01]  /*80c0*/  LDCU.64 UR6, c[0x0][0x580] ;  /* 0x0000b000ff0677ac */ /* 0x000e220008000a00 */
[----:B-12-45:R-:W-:Y:S01]  /*80d0*/  FADD.FTZ R4, R0, UR4 ;  /* 0x0000000400047e21 */ /* 0x036fe20008010000 */
[----:B------:R-:W-:Y:S01]  /*80e0*/  UPRMT UR4, UR41, 0x9910, URZ ;  /* 0x0000991029047896 */ /* 0x000fe200080000ff */
[----:B0--3--:R-:W-:-:S03]  /*80f0*/  IADD3 R2, P0, PT, R16, UR6, RZ ;  /* 0x0000000610027c10 */ /* 0x009fc6000ff1e0ff */
        /* <DEDUP_REMOVED lines=15> */
.L_x_3733:
[----:B0-----:R-:W0:Y:S02]  /*81f0*/  F2I.S64.TRUNC R4, R4 ;  /* 0x0000000400047311 */ /* 0x001e24000020d900 */
[----:B0-----:R-:W-:-:S05]  /*8200*/  IMAD.MOV.U32 R7, RZ, RZ, R4 ;  /* 0x000000ffff077224 */ /* 0x001fca00078e0004 */
[----:B------:R0:W-:Y:S01]  /*8210*/  STG.E.U8 desc[UR36][R2.64], R7 ;  /* 0x0000000702007986 */ /* 0x0001e2000c101124 */
[----:B------:R-:W-:Y:S05]  /*8220*/  BRA `(.L_x_3735) ;  /* 0x0000000c00287947 */ /* 0x000fea0003800000 */
.L_x_3732:
        /* <DEDUP_REMOVED lines=9> */
.L_x_3737:
[----:B0-----:R-:W0:Y:S02]  /*82c0*/  F2I.FTZ.TRUNC.NTZ R5, R4 ;  /* 0x0000000400057305 */ /* 0x001e24000021f100 */
[----:B0-----:R0:W-:Y:S01]  /*82d0*/  STG.E desc[UR36][R2.64], R5 ;  /* 0x0000000502007986 */ /* 0x0011e2000c101924 */
[----:B------:R-:W-:Y:S05]  /*82e0*/  BRA `(.L_x_3735) ;  /* 0x0000000800f87947 */ /* 0x000fea0003800000 */
.L_x_3736:
[----:B0-----:R-:W0:Y:S02]  /*82f0*/  F2I.FTZ.TRUNC.NTZ R5, R4 ;  /* 0x0000000400057305 */ /* 0x001e24000021f100 */
[----:B0-----:R0:W-:Y:S01]  /*8300*/  STG.E.U16 desc[UR36][R2.64], R5 ;  /* 0x0000000502007986 */ /* 0x0011e2000c101524 */
[----:B------:R-:W-:Y:S05]  /*8310*/  BRA `(.L_x_3735) ;  /* 0x0000000800ec7947 */ /* 0x000fea0003800000 */
.L_x_3731:
        /* <DEDUP_REMOVED lines=8> */
.L_x_3739:
[----:B0-----:R-:W-:-:S05]  /*83a0*/  F2FP.F16.F32.PACK_AB R4, RZ, R4 ;  /* 0x00000004ff04723e */ /* 0x001fca00000000ff */
[----:B------:R0:W-:Y:S01]  /*83b0*/  STG.E.U16 desc[UR36][R2.64], R4 ;  /* 0x0000000402007986 */ /* 0x0001e2000c101524 */
[----:B------:R-:W-:Y:S05]  /*83c0*/  BRA `(.L_x_3735) ;  /* 0x0000000800c07947 */ /* 0x000fea0003800000 */
.L_x_3738:
[----:B------:R-:W-:-:S09]  /*83d0*/  UISETP.NE.AND UP0, UPT, UR4, 0x7, UPT ;  /* 0x000000070400788c */ /* 0x000fd2000bf05270 */
[----:B------:R-:W-:Y:S05]  /*83e0*/  BRA.U !UP0, `(.L_x_3740) ;  /* 0x00000001082c7547 */ /* 0x000fea000b800000 */
[----:B------:R-:W-:-:S09]  /*83f0*/  UISETP.NE.AND UP0, UPT, UR4, 0x8, UPT ;  /* 0x000000080400788c */ /* 0x000fd2000bf05270 */
[----:B------:R-:W-:Y:S05]  /*8400*/  BRA.U !UP0, `(.L_x_3741) ;  /* 0x0000000108147547 */ /* 0x000fea000b800000 */
[----:B------:R-:W-:-:S09]  /*8410*/  UISETP.NE.AND UP0, UPT, UR4, 0x9, UPT ;  /* 0x000000090400788c */ /* 0x000fd2000bf05270 */
[----:B------:R-:W-:Y:S05]  /*8420*/  BRA.U UP0, `(.L_x_3734) ;  /* 0x0000000500d07547 */ /* 0x000fea000b800000 */
[----:B------:R-:W-:-:S05]  /*8430*/  HFMA2 R5, -RZ, RZ, 0, 0 ;  /* 0x00000000ff057431 */ /* 0x000fca00000001ff */
[----:B0-----:R0:W-:Y:S01]  /*8440*/  STG.E.64 desc[UR36][R2.64], R4 ;  /* 0x0000000402007986 */ /* 0x0011e2000c101b24 */
[----:B------:R-:W-:Y:S05]  /*8450*/  BRA `(.L_x_3735) ;  /* 0x00000008009c7947 */ /* 0x000fea0003800000 */
.L_x_3741:
[----:B0-----:R-:W-:-:S04]  /*8460*/  F2FP.F16.F32.PACK_AB R5, RZ, R4 ;  /* 0x00000004ff05723e */ /* 0x001fc800000000ff */
[----:B------:R-:W-:-:S05]  /*8470*/  PRMT R5, R5, 0x5410, RZ ;  /* 0x0000541005057816 */ /* 0x000fca00000000ff */
[----:B------:R0:W-:Y:S01]  /*8480*/  STG.E desc[UR36][R2.64], R5 ;  /* 0x0000000502007986 */ /* 0x0001e2000c101924 */
[----:B------:R-:W-:Y:S05]  /*8490*/  BRA `(.L_x_3735) ;  /* 0x00000008008c7947 */ /* 0x000fea0003800000 */
.L_x_3740:
[----:B0-----:R-:W-:-:S06]  /*84a0*/  FMUL.FTZ R4, R4, 1 ;  /* 0x3f80000004047820 */ /* 0x001fcc0000410000 */
[----:B------:R-:W0:Y:S02]  /*84b0*/  F2F.F64.F32 R4, R4 ;  /* 0x0000000400047310 */ /* 0x000e240000201800 */
[----:B0-----:R0:W-:Y:S01]  /*84c0*/  STG.E.64 desc[UR36][R2.64], R4 ;  /* 0x0000000402007986 */ /* 0x0011e2000c101b24 */
[----:B------:R-:W-:Y:S05]  /*84d0*/  BRA `(.L_x_3735) ;  /* 0x00000008007c7947 */ /* 0x000fea0003800000 */
.L_x_3730:
        /* <DEDUP_REMOVED lines=13> */
.L_x_3745:
        /* <DEDUP_REMOVED lines=16> */
.L_x_3748:
[----:B------:R-:W-:-:S04]  /*86b0*/  SHF.R.U32.HI R4, RZ, 0x18, R4 ;  /* 0x00000018ff047819 */ /* 0x000fc80000011604 */
[----:B------:R-:W-:-:S04]  /*86c0*/  LOP3.LUT R4, R5, 0x80, R4, 0xf8, !PT ;  /* 0x0000008005047812 */ /* 0x000fc800078ef804 */
[----:B------:R-:W-:-:S07]  /*86d0*/  PRMT R0, R4, 0x7610, R0 ;  /* 0x0000761004007816 */ /* 0x000fce0000000000 */
.L_x_3747:
[----:B------:R-:W-:Y:S05]  /*86e0*/  BSYNC.RECONVERGENT B0 ;  /* 0x0000000000007941 */ /* 0x000fea0003800200 */
.L_x_3746:
[----:B------:R0:W-:Y:S01]  /*86f0*/  STG.E.U8 desc[UR36][R2.64], R0 ;  /* 0x0000000002007986 */ /* 0x0001e2000c101124 */
[----:B------:R-:W-:Y:S05]  /*8700*/  BRA `(.L_x_3735) ;  /* 0x0000000400f07947 */ /* 0x000fea0003800000 */
.L_x_3744:
        /* <DEDUP_REMOVED lines=16> */
.L_x_3751:
[----:B------:R-:W-:-:S04]  /*8810*/  SHF.R.U32.HI R4, RZ, 0x18, R4 ;  /* 0x00000018ff047819 */ /* 0x000fc80000011604 */
[----:B------:R-:W-:-:S04]  /*8820*/  LOP3.LUT R5, R5, 0x80, R4, 0xf8, !PT ;  /* 0x0000008005057812 */ /* 0x000fc800078ef804 */
[----:B------:R-:W-:-:S07]  /*8830*/  PRMT R0, R5, 0x7610, R0 ;  /* 0x0000761005007816 */ /* 0x000fce0000000000 */
.L_x_3750:
[----:B------:R-:W-:Y:S05]  /*8840*/  BSYNC.RECONVERGENT B0 ;  /* 0x0000000000007941 */ /* 0x000fea0003800200 */
.L_x_3749:
[----:B------:R0:W-:Y:S01]  /*8850*/  STG.E.U8 desc[UR36][R2.64], R0 ;  /* 0x0000000002007986 */ /* 0x0001e2000c101124 */
[----:B------:R-:W-:Y:S05]  /*8860*/  BRA `(.L_x_3735) ;  /* 0x0000000400987947 */ /* 0x000fea0003800000 */
.L_x_3743:
        /* <DEDUP_REMOVED lines=11> */
[----:B------:R-:W-:Y:S01]  /*8920*/  HFMA2 R5, -RZ, RZ, 0, 1.5199184417724609375e-05 ;  /* 0x000000ffff057431 */ /* 0x000fe200000001ff */
        /* <DEDUP_REMOVED lines=9> */
.L_x_3753:
[----:B0-----:R-:W0:Y:S02]  /*89c0*/  F2I.U64.TRUNC R4, R4 ;  /* 0x0000000400047311 */ /* 0x001e24000020d800 */
[----:B0-----:R0:W-:Y:S01]  /*89d0*/  STG.E.64 desc[UR36][R2.64], R4 ;  /* 0x0000000402007986 */ /* 0x0011e2000c101b24 */
[----:B------:R-:W-:Y:S05]  /*89e0*/  BRA `(.L_x_3735) ;  /* 0x0000000400387947 */ /* 0x000fea0003800000 */
.L_x_3752:
[----:B0-----:R-:W0:Y:S02]  /*89f0*/  F2I.FTZ.U32.TRUNC.NTZ R5, R4 ;  /* 0x0000000400057305 */ /* 0x001e24000021f000 */
[----:B0-----:R0:W-:Y:S01]  /*8a00*/  STG.E desc[UR36][R2.64], R5 ;  /* 0x0000000502007986 */ /* 0x0011e2000c101924 */
[----:B------:R-:W-:Y:S05]  /*8a10*/  BRA `(.L_x_3735) ;  /* 0x00000004002c7947 */ /* 0x000fea0003800000 */
.L_x_3742:
        /* <DEDUP_REMOVED lines=10> */
.L_x_3755:
[----:B0-----:R-:W-:Y:S01]  /*8ac0*/  FMUL.FTZ R4, R4, 1 ;  /* 0x3f80000004047820 */ /* 0x001fe20000410000 */
[----:B------:R-:W-:-:S05]  /*8ad0*/  CS2R R6, SRZ ;  /* 0x0000000000067805 */ /* 0x000fca000001ff00 */
[----:B------:R-:W0:Y:S02]  /*8ae0*/  F2F.F64.F32 R4, R4 ;  /* 0x0000000400047310 */ /* 0x000e240000201800 */
[----:B0-----:R4:W-:Y:S01]  /*8af0*/  STG.E.128 desc[UR36][R2.64], R4 ;  /* 0x0000000402007986 */ /* 0x0019e2000c101d24 */
[----:B------:R-:W-:Y:S05]  /*8b00*/  BRA `(.L_x_3735) ;  /* 0x0000000000f07947 */ /* 0x000fea0003800000 */
.L_x_3754:
[----:B------:R-:W-:-:S09]  /*8b10*/  UISETP.NE.AND UP0, UPT, UR4, 0xf, UPT ;  /* 0x0000000f0400788c */ /* 0x000fd2000bf05270 */
[----:B------:R-:W-:Y:S05]  /*8b20*/  BRA.U !UP0, `(.L_x_3756) ;  /* 0x0000000108e07547 */ /* 0x000fea000b800000 */
[----:B------:R-:W-:-:S09]  /*8b30*/  UISETP.NE.AND UP0, UPT, UR4, 0x17, UPT ;  /* 0x000000170400788c */ /* 0x000fd2000bf05270 */
[----:B------:R-:W-:Y:S05]  /*8b40*/  BRA.U !UP0, `(.L_x_3757) ;  /* 0x00000001088c7547 */ /* 0x000fea000b800000 */
[----:B------:R-:W-:-:S09]  /*8b50*/  UISETP.NE.AND UP0, UPT, UR4, 0x18, UPT ;  /* 0x000000180400788c */ /* 0x000fd2000bf05270 */
[----:B------:R-:W-:Y:S05]  /*8b60*/  BRA.U !UP0, `(.L_x_3758) ;  /* 0x0000000108447547 */ /* 0x000fea000b800000 */
.L_x_3734:
        /* <DEDUP_REMOVED lines=16> */
.L_x_3759:
[----:B------:R-:W-:Y:S05]  /*8c70*/  BRA `(.L_x_3735) ;  /* 0x0000000000947947 */ /* 0x000fea0003800000 */
.L_x_3758:
        /* <DEDUP_REMOVED lines=12> */
.L_x_3761:
[----:B------:R-:W-:Y:S05]  /*8d40*/  BSYNC.RECONVERGENT B0 ;  /* 0x0000000000007941 */ /* 0x000fea0003800200 */
.L_x_3760:
[----:B------:R-:W-:-:S05]  /*8d50*/  LOP3.LUT R5, R0, 0x80, R7, 0xf8, !PT ;  /* 0x0000008000057812 */ /* 0x000fca00078ef807 */
[----:B------:R2:W-:Y:S01]  /*8d60*/  STG.E.U8 desc[UR36][R2.64], R5 ;  /* 0x0000000502007986 */ /* 0x0005e2000c101124 */
[----:B------:R-:W-:Y:S05]  /*8d70*/  BRA `(.L_x_3735) ;  /* 0x0000000000547947 */ /* 0x000fea0003800000 */
.L_x_3757:
        /* <DEDUP_REMOVED lines=11> */
.L_x_3763:
[----:B------:R-:W-:Y:S01]  /*8e30*/  IMAD.MOV.U32 R0, RZ, RZ, 0x7f ;  /* 0x0000007fff007424 */ /* 0x000fe200078e00ff */
[----:B------:R-:W-:-:S04]  /*8e40*/  ISETP.GT.U32.AND P0, PT, R6, 0x7f800000, PT ;  /* 0x7f8000000600780c */ /* 0x000fc80003f04070 */
[----:B------:R-:W-:-:S09]  /*8e50*/  SEL R0, R0, 0x7c, P0 ;  /* 0x0000007c00007807 */ /* 0x000fd20000000000 */
.L_x_3764:
[----:B------:R-:W-:Y:S05]  /*8e60*/  BSYNC.RECONVERGENT B0 ;  /* 0x0000000000007941 */ /* 0x000fea0003800200 */
.L_x_3762:
[----:B------:R-:W-:-:S04]  /*8e70*/  SHF.R.U32.HI R5, RZ, 0x18, R4 ;  /* 0x00000018ff057819 */ /* 0x000fc80000011604 */
[----:B------:R-:W-:-:S05]  /*8e80*/  LOP3.LUT R5, R0, 0x80, R5, 0xf8, !PT ;  /* 0x0000008000057812 */ /* 0x000fca00078ef805 */
[----:B------:R1:W-:Y:S01]  /*8e90*/  STG.E.U8 desc[UR36][R2.64], R5 ;  /* 0x0000000502007986 */ /* 0x0003e2000c101124 */
[----:B------:R-:W-:Y:S05]  /*8ea0*/  BRA `(.L_x_3735) ;  /* 0x0000000000087947 */ /* 0x000fea0003800000 */
.L_x_3756:
[----:B0-----:R-:W-:-:S05]  /*8eb0*/  F2FP.BF16.F32.PACK_AB R4, RZ, R4 ;  /* 0x00000004ff04723e */ /* 0x001fca00000010ff */
[----:B------:R0:W-:Y:S02]  /*8ec0*/  STG.E.U16 desc[UR36][R2.64], R4 ;  /* 0x0000000402007986 */ /* 0x0001e4000c101524 */
.L_x_3735:
[----:B------:R-:W-:-:S07]  /*8ed0*/  IADD3 R17, PT, PT, R17, 0x80, RZ ;  /* 0x0000008011117810 */ /* 0x000fce0007ffe0ff */
.L_x_3700:
[----:B------:R-:W-:Y:S05]  /*8ee0*/  BSYNC.RECONVERGENT B7 ;  /* 0x0000000000077941 */ /* 0x000fea0003800200 */
.L_x_3699:
[----:B------:R-:W5:Y:S02]  /*8ef0*/  LDCU UR4, c[0x0][0x380] ;  /* 0x00007000ff0477ac */ /* 0x000f640008000800 */
[----:B-----5:R-:W-:-:S13]  /*8f00*/  ISETP.GE.AND P0, PT, R17, UR4, PT ;  /* 0x0000000411007c0c */ /* 0x020fda000bf06270 */
[----:B------:R-:W-:Y:S05]  /*8f10*/  @P0 EXIT ;  /* 0x000000000000094d */ /* 0x000fea0003800000 */
[----:B------:R-:W5:Y:S01]  /*8f20*/  LDCU UR4, c[0x0][0x388] ;  /* 0x00007100ff0477ac */ /* 0x000f620008000800 */
[----:B0--34-:R-:W-:Y:S02]  /*8f30*/  IMAD.MOV.U32 R0, RZ, RZ, RZ ;  /* 0x000000ffff007224 */ /* 0x019fe400078e00ff */
[----:B------:R-:W-:Y:S01]  /*8f40*/  IMAD.MOV.U32 R16, RZ, RZ, RZ ;  /* 0x000000ffff107224 */ /* 0x000fe200078e00ff */
[----:B-----5:R-:W-:-:S09]  /*8f50*/  UISETP.NE.AND UP0, UPT, UR4, URZ, UPT ;  /* 0x000000ff0400728c */ /* 0x020fd2000bf05270 */
[----:B------:R-:W-:Y:S05]  /*8f60*/  BRA.U !UP0, `(.L_x_3765) ;  /* 0x0000001108a87547 */ /* 0x000fea000b800000 */
[----:B------:R-:W1:Y:S01]  /*8f70*/  LDCU.64 UR4, c[0x0][0x390] ;  /* 0x00007200ff0477ac */ /* 0x000e620008000a00 */
[----:B------:R-:W-:Y:S01]  /*8f80*/  MOV R16, RZ ;  /* 0x000000ff00107202 */ /* 0x000fe20000000f00 */
[----:B------:R-:W0:Y:S01]  /*8f90*/  LDCU UR6, c[0x0][0x38c] ;  /* 0x00007180ff0677ac */ /* 0x000e220008000800 */
[----:B------:R-:W3:Y:S01]  /*8fa0*/  LDCU.64 UR8, c[0x0][0x4b8] ;  /* 0x00009700ff0877ac */ /* 0x000ee20008000a00 */
[----:B------:R-:W-:Y:S02]  /*8fb0*/  UISETP.NE.AND UP0, UPT, UR40, URZ, UPT ;  /* 0x000000ff2800728c */ /* 0x000fe4000bf05270 */
        /* <DEDUP_REMOVED lines=293> */
.L_x_3765:
[----:B------:R-:W0:Y:S01]  /*a210*/  LDCU.128 UR8, c[0x0][0x580] ;  /* 0x0000b000ff0877ac */ /* 0x000e220008000c00 */
[----:B------:R-:W-:Y:S01]  /*a220*/  BSSY.RECONVERGENT B6, `(.L_x_3766) ;  /* 0x00000df000067945 */ /* 0x000fe20003800200 */
[----:B------:R-:W-:-:S04]  /*a230*/  UPRMT UR4, UR42, 0x9910, URZ ;  /* 0x000099102a047896 */ /* 0x000fc800080000ff */
[----:B------:R-:W-:Y:S01]  /*a240*/  UISETP.GT.AND UP0, UPT, UR4, 0x9, UPT ;  /* 0x000000090400788c */ /* 0x000fe2000bf04270 */
[----:B0-----:R-:W-:Y:S02]  /*a250*/  IADD3 R16, P0, PT, R16, UR8, RZ ;  /* 0x0000000810107c10 */ /* 0x001fe4000ff1e0ff */
[----:B-12---:R-:W-:-:S03]  /*a260*/  IADD3 R2, P1, PT, R0, UR10, RZ ;  /* 0x0000000a00027c10 */ /* 0x006fc6000ff3e0ff */
        /* <DEDUP_REMOVED lines=12> */
[----:B--2---:R4:W0:Y:S01]  /*a330*/  I2F.S16 R0, R2 ;  /* 0x0000000200007306 */ /* 0x0048220000101400 */
[----:B------:R-:W-:Y:S05]  /*a340*/  BRA `(.L_x_3772) ;  /* 0x0000000c00307947 */ /* 0x000fea0003800000 */
.L_x_3770:
[----:B------:R-:W2:Y:S02]  /*a350*/  LDG.E.U8 R0, desc[UR36][R2.64] ;  /* 0x0000002402007981 */ /* 0x000ea4000c1e1100 */
[----:B--2---:R-:W-:Y:S01]  /*a360*/  I2FP.F32.U32 R0, R0 ;  /* 0x0000000000007245 */ /* 0x004fe20000201000 */
[----:B------:R-:W-:Y:S06]  /*a370*/  BRA `(.L_x_3772) ;  /* 0x0000000c00247947 */ /* 0x000fec0003800000 */
.L_x_3769:
[----:B------:R-:W-:-:S09]  /*a380*/  UISETP.NE.AND UP0, UPT, UR4, 0x2, UPT ;  /* 0x000000020400788c */ /* 0x000fd2000bf05270 */
[----:B------:R-:W-:Y:S05]  /*a390*/  BRA.U !UP0, `(.L_x_3773) ;  /* 0x0000000108287547 */ /* 0x000fea000b800000 */
[----:B------:R-:W-:-:S09]  /*a3a0*/  UISETP.NE.AND UP0, UPT, UR4, 0x3, UPT ;  /* 0x000000030400788c */ /* 0x000fd2000bf05270 */
[----:B------:R-:W-:Y:S05]  /*a3b0*/  BRA.U !UP0, `(.L_x_3774) ;  /* 0x0000000108147547 */ /* 0x000fea000b800000 */
[----:B------:R-:W-:-:S09]  /*a3c0*/  UISETP.NE.AND UP0, UPT, UR4, 0x4, UPT ;  /* 0x000000040400788c */ /* 0x000fd2000bf05270 */
[----:B------:R-:W-:Y:S05]  /*a3d0*/  BRA.U UP0, `(.L_x_3771) ;  /* 0x0000000900b07547 */ /* 0x000fea000b800000 */
[----:B------:R-:W2:Y:S02]  /*a3e0*/  LDG.E.64 R2, desc[UR36][R2.64] ;  /* 0x0000002402027981 */ /* 0x000ea4000c1e1b00 */
[----:B--2---:R0:W1:Y:S01]  /*a3f0*/  I2F.S64 R0, R2 ;  /* 0x0000000200007312 */ /* 0x0040620000301400 */
[----:B------:R-:W-:Y:S05]  /*a400*/  BRA `(.L_x_3772) ;  /* 0x0000000c00007947 */ /* 0x000fea0003800000 */
.L_x_3774:
[----:B------:R-:W2:Y:S02]  /*a410*/  LDG.E R0, desc[UR36][R2.64] ;  /* 0x0000002402007981 */ /* 0x000ea4000c1e1900 */
[----:B--2---:R-:W-:Y:S01]  /*a420*/  I2FP.F32.S32 R0, R0 ;  /* 0x0000000000007245 */ /* 0x004fe20000201400 */
[----:B------:R-:W-:Y:S06]  /*a430*/  BRA `(.L_x_3772) ;  /* 0x0000000800f47947 */ /* 0x000fec0003800000 */
.L_x_3773:
[----:B------:R-:W2:Y:S02]  /*a440*/  LDG.E.U16 R0, desc[UR36][R2.64] ;  /* 0x0000002402007981 */ /* 0x000ea4000c1e1500 */
[----:B--2---:R-:W0:Y:S01]  /*a450*/  I2F.S16 R0, R0 ;  /* 0x0000000000007306 */ /* 0x004e220000101400 */
[----:B------:R-:W-:Y:S05]  /*a460*/  BRA `(.L_x_3772) ;  /* 0x0000000800e87947 */ /* 0x000fea0003800000 */
.L_x_3768:
        /* <DEDUP_REMOVED lines=8> */
.L_x_3776:
[----:B------:R-:W2:Y:S02]  /*a4f0*/  LDG.E.U16 R0, desc[UR36][R2.64] ;  /* 0x0000002402007981 */ /* 0x000ea4000c1e1500 */
[----:B--2---:R-:W-:Y:S01]  /*a500*/  HADD2.F32 R0, -RZ, R0.H0_H0 ;  /* 0x20000000ff007230 */ /* 0x004fe20000004100 */
[----:B------:R-:W-:Y:S06]  /*a510*/  BRA `(.L_x_3772) ;  /* 0x0000000800bc7947 */ /* 0x000fec0003800000 */
.L_x_3775:
        /* <DEDUP_REMOVED lines=8> */
.L_x_3778:
[----:B------:R-:W2:Y:S02]  /*a5a0*/  LDG.E.U16 R0, desc[UR36][R2.64] ;  /* 0x0000002402007981 */ /* 0x000ea4000c1e1500 */
[----:B--2---:R-:W-:Y:S01]  /*a5b0*/  HADD2.F32 R0, -RZ, R0.H0_H0 ;  /* 0x20000000ff007230 */ /* 0x004fe20000004100 */
[----:B------:R-:W-:Y:S06]  /*a5c0*/  BRA `(.L_x_3772) ;  /* 0x0000000800907947 */ /* 0x000fec0003800000 */
.L_x_3777:
[----:B------:R-:W2:Y:S01]  /*a5d0*/  LDG.E.64 R2, desc[UR36][R2.64] ;  /* 0x0000002402027981 */ /* 0x000ea2000c1e1b00 */
[----:B------:R-:W-:Y:S01]  /*a5e0*/  UMOV UR4, 0xf0000000 ;  /* 0xf000000000047882 */ /* 0x000fe20000000000 */
[----:B------:R-:W-:Y:S01]  /*a5f0*/  UMOV UR5, 0x380fffff ;  /* 0x380fffff00057882 */ /* 0x000fe20000000000 */
[----:B--2---:R-:W0:Y:S01]  /*a600*/  F2F.F32.F64 R0, R2 ;  /* 0x0000000200007310 */ /* 0x004e220000301000 */
[----:B------:R-:W-:-:S14]  /*a610*/  DSETP.GEU.AND P0, PT, |R2|, UR4, PT ;  /* 0x0000000402007e2a */ /* 0x000fdc000bf0e200 */
[----:B0-----:R-:W-:Y:S01]  /*a620*/  @!P0 FMUL R0, R0, 1.175494350822287508e-38 ;  /* 0x0080000000008820 */ /* 0x001fe20000400000 */
[----:B------:R-:W-:Y:S06]  /*a630*/  BRA `(.L_x_3772) ;  /* 0x0000000800747947 */ /* 0x000fec0003800000 */
.L_x_3767:
        /* <DEDUP_REMOVED lines=12> */
.L_x_3781:
[----:B------:R-:W2:Y:S01]  /*a700*/  LDG.E.64 R2, desc[UR36][R2.64] ;  /* 0x0000002402027981 */ /* 0x000ea2000c1e1b00 */
[----:B------:R-:W-:Y:S01]  /*a710*/  UMOV UR4, 0xf0000000 ;  /* 0xf000000000047882 */ /* 0x000fe20000000000 */
[----:B------:R-:W-:Y:S01]  /*a720*/  UMOV UR5, 0x380fffff ;  /* 0x380fffff00057882 */ /* 0x000fe20000000000 */
[----:B--2---:R-:W0:Y:S01]  /*a730*/  F2F.F32.F64 R0, R2 ;  /* 0x0000000200007310 */ /* 0x004e220000301000 */
[----:B------:R-:W-:-:S14]  /*a740*/  DSETP.GEU.AND P0, PT, |R2|, UR4, PT ;  /* 0x0000000402007e2a */ /* 0x000fdc000bf0e200 */
[----:B0-----:R-:W-:Y:S01]  /*a750*/  @!P0 FMUL R0, R0, 1.175494350822287508e-38 ;  /* 0x0080000000008820 */ /* 0x001fe20000400000 */
[----:B------:R-:W-:Y:S06]  /*a760*/  BRA `(.L_x_3772) ;  /* 0x0000000800287947 */ /* 0x000fec0003800000 */
.L_x_3780:
        /* <DEDUP_REMOVED lines=13> */
[----:B------:R-:W-:-:S04]  /*a840*/  VIADDMNMX.U32 R5, R5, R6, 0x4, !PT ;  /* 0x0000000405057446 */ /* 0x000fc80007800006 */
[----:B------:R-:W-:-:S04]  /*a850*/  IADD3 R5, PT, PT, R5, -0x4, RZ ;  /* 0xfffffffc05057810 */ /* 0x000fc80007ffe0ff */
[C---:B------:R-:W-:Y:S01]  /*a860*/  SHF.L.U32 R6, R4.reuse, R5, RZ ;  /* 0x0000000504067219 */ /* 0x040fe200000006ff */
[----:B------:R-:W-:Y:S01]  /*a870*/  IMAD.SHL.U32 R7, R5, 0x800000, RZ ;  /* 0x0080000005077824 */ /* 0x000fe200078e00ff */
[----:B------:R-:W-:-:S04]  /*a880*/  IADD3 R5, PT, PT, R4, 0x1000000, RZ ;  /* 0x0100000004057810 */ /* 0x000fc80007ffe0ff */
[----:B------:R-:W-:Y:S02]  /*a890*/  LEA.HI R6, R6, -R7, RZ, 0x1c ;  /* 0x8000000706067211 */ /* 0x000fe400078fe0ff */
[----:B------:R-:W-:-:S03]  /*a8a0*/  SHF.R.S32.HI R5, RZ, 0x8, R5 ;  /* 0x00000008ff057819 */ /* 0x000fc60000011405 */
[----:B------:R-:W-:-:S05]  /*a8b0*/  VIADD R6, R6, 0x3c000000 ;  /* 0x3c00000006067836 */ /* 0x000fca0000000000 */
[----:B------:R-:W-:-:S04]  /*a8c0*/  LOP3.LUT R5, R6, 0x7f800000, R5, 0xf8, !PT ;  /* 0x7f80000006057812 */ /* 0x000fc800078ef805 */
[----:B------:R-:W-:-:S04]  /*a8d0*/  SEL R5, R5, RZ, P0 ;  /* 0x000000ff05057207 */ /* 0x000fc80000000000 */
[----:B------:R-:W-:Y:S01]  /*a8e0*/  LOP3.LUT R0, R5, 0x80000000, R0, 0xf8, !PT ;  /* 0x8000000005007812 */ /* 0x000fe200078ef800 */
[----:B------:R-:W-:Y:S06]  /*a8f0*/  BRA `(.L_x_3772) ;  /* 0x0000000400c47947 */ /* 0x000fec0003800000 */
.L_x_3783:
        /* <DEDUP_REMOVED lines=12> */
.L_x_3782:
[----:B------:R-:W2:Y:S02]  /*a9c0*/  LDG.E.U16 R0, desc[UR36][R2.64] ;  /* 0x0000002402007981 */ /* 0x000ea4000c1e1500 */
[----:B--2---:R-:W-:Y:S01]  /*a9d0*/  SHF.L.U32 R0, R0, 0x10, RZ ;  /* 0x0000001000007819 */ /* 0x004fe200000006ff */
[----:B------:R-:W-:Y:S06]  /*a9e0*/  BRA `(.L_x_3772) ;  /* 0x0000000400887947 */ /* 0x000fec0003800000 */
.L_x_3779:
        /* <DEDUP_REMOVED lines=11> */
.L_x_3786:
        /* <DEDUP_REMOVED lines=20> */
.L_x_3788:
[----:B------:R-:W-:Y:S05]  /*abe0*/  BSYNC.RECONVERGENT B0 ;  /* 0x0000000000007941 */ /* 0x000fea0003800200 */
.L_x_3787:
[----:B------:R-:W-:Y:S01]  /*abf0*/  IMAD.SHL.U32 R0, R0, 0x100000, RZ ;  /* 0x0010000000007824 */ /* 0x000fe200078e00ff */
[----:B------:R-:W-:-:S04]  /*ac00*/  LEA R2, R2, 0x3b800000, 0x17 ;  /* 0x3b80000002027811 */ /* 0x000fc800078eb8ff */
[----:B------:R-:W-:Y:S01]  /*ac10*/  LOP3.LUT R0, R2, R0, R7, 0xfe, !PT ;  /* 0x0000000002007212 */ /* 0x000fe200078efe07 */
[----:B------:R-:W-:Y:S06]  /*ac20*/  BRA `(.L_x_3772) ;  /* 0x0000000000f87947 */ /* 0x000fec0003800000 */
.L_x_3785:
        /* <DEDUP_REMOVED lines=20> */
.L_x_3790:
[----:B------:R-:W-:Y:S05]  /*ad70*/  BSYNC.RECONVERGENT B0 ;  /* 0x0000000000007941 */ /* 0x000fea0003800200 */
.L_x_3789:
[----:B------:R-:W-:Y:S02]  /*ad80*/  SHF.L.U32 R0, R0, 0x15, RZ ;  /* 0x0000001500007819 */ /* 0x000fe400000006ff */
[----:B------:R-:W-:-:S04]  /*ad90*/  LEA R2, R2, 0x37800000, 0x17 ;  /* 0x3780000002027811 */ /* 0x000fc800078eb8ff */
[----:B------:R-:W-:Y:S01]  /*ada0*/  LOP3.LUT R0, R2, R0, R7, 0xfe, !PT ;  /* 0x0000000002007212 */ /* 0x000fe200078efe07 */
[----:B------:R-:W-:Y:S06]  /*adb0*/  BRA `(.L_x_3772) ;  /* 0x0000000000947947 */ /* 0x000fec0003800000 */
.L_x_3784:
        /* <DEDUP_REMOVED lines=11> */
[----:B------:R-:W-:Y:S01]  /*ae70*/  @!P0 MOV R0, 0x7f800001 ;  /* 0x7f80000100008802 */ /* 0x000fe20000000f00 */
[----:B------:R-:W-:Y:S01]  /*ae80*/  @P0 IMAD.SHL.U32 R0, R2, 0x800000, RZ ;  /* 0x0080000002000824 */ /* 0x000fe200078e00ff */
[----:B------:R-:W-:Y:S06]  /*ae90*/  BRA `(.L_x_3772) ;  /* 0x00000000005c7947 */ /* 0x000fec0003800000 */
.L_x_3771:
[----:B------:R-:W-:Y:S01]  /*aea0*/  MOV R0, 0x130 ;  /* 0x0000013000007802 */ /* 0x000fe20000000f00 */
[----:B------:R-:W0:Y:S01]  /*aeb0*/  LDCU.64 UR4, c[0x4][0x120] ;  /* 0x01002400ff0477ac */ /* 0x000e220008000a00 */
[----:B------:R-:W-:Y:S02]  /*aec0*/  HFMA2 R8, -RZ, RZ, 0, 4.64916229248046875e-06 ;  /* 0x0000004eff087431 */ /* 0x000fe400000001ff */
[----:B------:R-:W-:Y:S01]  /*aed0*/  IMAD.MOV.U32 R12, RZ, RZ, 0x1 ;  /* 0x00000001ff0c7424 */ /* 0x000fe200078e00ff */
[----:B------:R1:W2:Y:S01]  /*aee0*/  LDC.64 R2, c[0x4][R0] ;  /* 0x0100000000027b82 */ /* 0x0002a20000000a00 */
[----:B------:R-:W3:Y:S01]  /*aef0*/  LDCU.64 UR6, c[0x4][0x128] ;  /* 0x01002500ff0677ac */ /* 0x000ee20008000a00 */
[----:B------:R-:W-:Y:S01]  /*af00*/  MOV R13, RZ ;  /* 0x000000ff000d7202 */ /* 0x000fe20000000f00 */
[----:B------:R-:W4:Y:S01]  /*af10*/  LDCU.64 UR8, c[0x4][0x10] ;  /* 0x01000200ff0877ac */ /* 0x000f220008000a00 */
[----:B0-----:R-:W-:Y:S01]  /*af20*/  MOV R4, UR4 ;  /* 0x0000000400047c02 */ /* 0x001fe20008000f00 */
[----:B------:R-:W-:Y:S01]  /*af30*/  IMAD.U32 R5, RZ, RZ, UR5 ;  /* 0x00000005ff057e24 */ /* 0x000fe2000f8e00ff */
[----:B---3--:R-:W-:Y:S01]  /*af40*/  MOV R6, UR6 ;  /* 0x0000000600067c02 */ /* 0x008fe20008000f00 */
[----:B------:R-:W-:Y:S01]  /*af50*/  IMAD.U32 R7, RZ, RZ, UR7 ;  /* 0x00000007ff077e24 */ /* 0x000fe2000f8e00ff */
[----:B----4-:R-:W-:Y:S01]  /*af60*/  MOV R10, UR8 ;  /* 0x00000008000a7c02 */ /* 0x010fe20008000f00 */
[----:B-1----:R-:W-:-:S07]  /*af70*/  IMAD.U32 R11, RZ, RZ, UR9 ;  /* 0x00000009ff0b7e24 */ /* 0x002fce000f8e00ff */
[----:B------:R-:W-:-:S07]  /*af80*/  LEPC R20, `(.L_x_3793) ;  /* 0x000000001014794e */ /* 0x000fce0000000000 */
[----:B--2---:R-:W-:Y:S05]  /*af90*/  CALL.ABS.NOINC R2 ;  /* 0x0000000002007343 */ /* 0x004fea0003c00000 */
.L_x_3793:
[----:B------:R-:W-:Y:S01]  /*afa0*/  IMAD.MOV.U32 R0, RZ, RZ, RZ ;  /* 0x000000ffff007224 */ /* 0x000fe200078e00ff */
[----:B------:R-:W-:Y:S06]  /*afb0*/  BRA `(.L_x_3772) ;  /* 0x0000000000147947 */ /* 0x000fec0003800000 */
.L_x_3792:
[----:B------:R-:W2:Y:S02]  /*afc0*/  LDG.E.64 R2, desc[UR36][R2.64] ;  /* 0x0000002402027981 */ /* 0x000ea4000c1e1b00 */
[----:B--2---:R0:W1:Y:S01]  /*afd0*/  I2F.U64 R0, R2 ;  /* 0x0000000200007312 */ /* 0x0040620000301000 */
[----:B------:R-:W-:Y:S05]  /*afe0*/  BRA `(.L_x_3772) ;  /* 0x0000000000087947 */ /* 0x000fea0003800000 */
.L_x_3791:
[----:B------:R-:W2:Y:S02]  /*aff0*/  LDG.E R0, desc[UR36][R2.64] ;  /* 0x0000002402007981 */ /* 0x000ea4000c1e1900 */
[----:B--2---:R-:W-:-:S07]  /*b000*/  I2FP.F32.U32 R0, R0 ;  /* 0x0000000000007245 */ /* 0x004fce0000201000 */
.L_x_3772:
[----:B------:R-:W-:Y:S05]  /*b010*/  BSYNC.RECONVERGENT B6 ;  /* 0x0000000000067941 */ /* 0x000fea0003800200 */
.L_x_3766:
[----:B------:R-:W0:Y:S02]  /*b020*/  LDCU UR4, c[0x0][0x590] ;  /* 0x0000b200ff0477ac */ /* 0x000e240008000800 */
[----:B012345:R-:W-:Y:S01]  /*b030*/  FADD.FTZ R2, R0, UR4 ;  /* 0x0000000400027e21 */ /* 0x03ffe20008010000 */
[----:B------:R-:W-:-:S04]  /*b040*/  UPRMT UR4, UR41, 0x9910, URZ ;  /* 0x0000991029047896 */ /* 0x000fc800080000ff */
[----:B------:R-:W-:Y:S01]  /*b050*/  UISETP.GT.AND UP0, UPT, UR4, 0x9, UPT ;  /* 0x000000090400788c */ /* 0x000fe2000bf04270 */
[----:B------:R-:W0:Y:S08]  /*b060*/  MUFU.RSQ R2, R2 ;  /* 0x0000000200027308 */ /* 0x000e300000001400 */
        /* <DEDUP_REMOVED lines=10> */
[----:B0-----:R-:W-:Y:S01]  /*b110*/  STG.E.U8 desc[UR36][R16.64], R3 ;  /* 0x0000000310007986 */ /* 0x001fe2000c101124 */
[----:B------:R-:W-:Y:S05]  /*b120*/  EXIT ;  /* 0x000000000000794d */ /* 0x000fea0003800000 */
.L_x_3797:
[----:B0-----:R-:W0:Y:S02]  /*b130*/  F2I.S64.TRUNC R2, R2 ;  /* 0x0000000200027311 */ /* 0x001e24000020d900 */
[----:B0-----:R-:W-:-:S05]  /*b140*/  MOV R5, R2 ;  /* 0x0000000200057202 */ /* 0x001fca0000000f00 */
[----:B------:R-:W-:Y:S01]  /*b150*/  STG.E.U8 desc[UR36][R16.64], R5 ;  /* 0x0000000510007986 */ /* 0x000fe2000c101124 */
[----:B------:R-:W-:Y:S05]  /*b160*/  EXIT ;  /* 0x000000000000794d */ /* 0x000fea0003800000 */
.L_x_3796:
[----:B------:R-:W-:-:S09]  /*b170*/  UISETP.NE.AND UP0, UPT, UR4, 0x2, UPT ;  /* 0x000000020400788c */ /* 0x000fd2000bf05270 */
[----:B------:R-:W-:Y:S05]  /*b180*/  BRA.U !UP0, `(.L_x_3799) ;  /* 0x0000000108287547 */ /* 0x000fea000b800000 */
[----:B------:R-:W-:-:S09]  /*b190*/  UISETP.NE.AND UP0, UPT, UR4, 0x3, UPT ;  /* 0x000000030400788c */ /* 0x000fd2000bf05270 */
[----:B------:R-:W-:Y:S05]  /*b1a0*/  BRA.U !UP0, `(.L_x_3800) ;  /* 0x0000000108147547 */ /* 0x000fea000b800000 */
[----:B------:R-:W-:-:S09]  /*b1b0*/  UISETP.NE.AND UP0, UPT, UR4, 0x4, UPT ;  /* 0x000000040400788c */ /* 0x000fd2000bf05270 */
[----:B------:R-:W-:Y:S05]  /*b1c0*/  BRA.U UP0, `(.L_x_3798) ;  /* 0x0000000900387547 */ /* 0x000fea000b800000 */
[----:B0-----:R-:W0:Y:S02]  /*b1d0*/  F2I.S64.TRUNC R2, R2 ;  /* 0x0000000200027311 */ /* 0x001e24000020d900 */
[----:B0-----:R-:W-:Y:S01]  /*b1e0*/  STG.E.64 desc[UR36][R16.64], R2 ;  /* 0x0000000210007986 */ /* 0x001fe2000c101b24 */
[----:B------:R-:W-:Y:S05]  /*b1f0*/  EXIT ;  /* 0x000000000000794d */ /* 0x000fea0003800000 */
.L_x_3800:
[----:B0-----:R-:W0:Y:S02]  /*b200*/  F2I.FTZ.TRUNC.NTZ R3, R2 ;  /* 0x0000000200037305 */ /* 0x001e24000021f100 */
[----:B0-----:R-:W-:Y:S01]  /*b210*/  STG.E desc[UR36][R16.64], R3 ;  /* 0x0000000310007986 */ /* 0x001fe2000c101924 */
[----:B------:R-:W-:Y:S05]  /*b220*/  EXIT ;  /* 0x000000000000794d */ /* 0x000fea0003800000 */
.L_x_3799:
[----:B0-----:R-:W0:Y:S02]  /*b230*/  F2I.FTZ.TRUNC.NTZ R3, R2 ;  /* 0x0000000200037305 */ /* 0x001e24000021f100 */
[----:B0-----:R-:W-:Y:S01]  /*b240*/  STG.E.U16 desc[UR36][R16.64], R3 ;  /* 0x0000000310007986 */ /* 0x001fe2000c101524 */
[----:B------:R-:W-:Y:S05]  /*b250*/  EXIT ;  /* 0x000000000000794d */ /* 0x000fea0003800000 */
.L_x_3795:
[----:B------:R-:W-:-:S09]  /*b260*/  UISETP.GT.AND UP0, UPT, UR4, 0x6, UPT ;  /* 0x000000060400788c */ /* 0x000fd2000bf04270 */
[----:B------:R-:W-:Y:S05]  /*b270*/  BRA.U UP0, `(.L_x_3801) ;  /* 0x0000000100247547 */ /* 0x000fea000b800000 */
[----:B------:R-:W-:-:S09]  /*b280*/  UISETP.NE.AND UP0, UPT, UR4, 0x5, UPT ;  /* 0x000000050400788c */ /* 0x000fd2000bf05270 */
[----:B------:R-:W-:Y:S05]  /*b290*/  BRA.U !UP0, `(.L_x_3802) ;  /* 0x0000000108107547 */ /* 0x000fea000b800000 */
[----:B------:R-:W-:-:S09]  /*b2a0*/  UISETP.NE.AND UP0, UPT, UR4, 0x6, UPT ;  /* 0x000000060400788c */ /* 0x000fd2000bf05270 */
[----:B------:R-:W-:Y:S05]  /*b2b0*/  BRA.U UP0, `(.L_x_3798) ;  /* 0x0000000500fc7547 */ /* 0x000fea000b800000 */
[----:B0-----:R-:W-:Y:S01]  /*b2c0*/  STG.E desc[UR36][R16.64], R2 ;  /* 0x0000000210007986 */ /* 0x001fe2000c101924 */
[----:B------:R-:W-:Y:S05]  /*b2d0*/  EXIT ;  /* 0x000000000000794d */ /* 0x000fea0003800000 */
.L_x_3802:
[----:B0-----:R-:W-:-:S05]  /*b2e0*/  F2FP.F16.F32.PACK_AB R2, RZ, R2 ;  /* 0x00000002ff02723e */ /* 0x001fca00000000ff */
[----:B------:R-:W-:Y:S01]  /*b2f0*/  STG.E.U16 desc[UR36][R16.64], R2 ;  /* 0x0000000210007986 */ /* 0x000fe2000c101524 */
[----:B------:R-:W-:Y:S05]  /*b300*/  EXIT ;  /* 0x000000000000794d */ /* 0x000fea0003800000 */
.L_x_3801:
[----:B------:R-:W-:-:S09]  /*b310*/  UISETP.NE.AND UP0, UPT, UR4, 0x7, UPT ;  /* 0x000000070400788c */ /* 0x000fd2000bf05270 */
[----:B------:R-:W-:Y:S05]  /*b320*/  BRA.U !UP0, `(.L_x_3803) ;  /* 0x00000001082c7547 */ /* 0x000fea000b800000 */
[----:B------:R-:W-:-:S09]  /*b330*/  UISETP.NE.AND UP0, UPT, UR4, 0x8, UPT ;  /* 0x000000080400788c */ /* 0x000fd2000bf05270 */
[----:B------:R-:W-:Y:S05]  /*b340*/  BRA.U !UP0, `(.L_x_3804) ;  /* 0x0000000108147547 */ /* 0x000fea000b800000 */
[----:B------:R-:W-:-:S09]  /*b350*/  UISETP.NE.AND UP0, UPT, UR4, 0x9, UPT ;  /* 0x000000090400788c */ /* 0x000fd2000bf05270 */
[----:B------:R-:W-:Y:S05]  /*b360*/  BRA.U UP0, `(.L_x_3798) ;  /* 0x0000000500d07547 */ /* 0x000fea000b800000 */
[----:B------:R-:W-:-:S05]  /*b370*/  IMAD.MOV.U32 R3, RZ, RZ, RZ ;  /* 0x000000ffff037224 */ /* 0x000fca00078e00ff */
[----:B0-----:R-:W-:Y:S01]  /*b380*/  STG.E.64 desc[UR36][R16.64], R2 ;  /* 0x0000000210007986 */ /* 0x001fe2000c101b24 */
[----:B------:R-:W-:Y:S05]  /*b390*/  EXIT ;  /* 0x000000000000794d */ /* 0x000fea0003800000 */
.L_x_3804:
[----:B0-----:R-:W-:-:S04]  /*b3a0*/  F2FP.F16.F32.PACK_AB R3, RZ, R2 ;  /* 0x00000002ff03723e */ /* 0x001fc800000000ff */
[----:B------:R-:W-:-:S05]  /*b3b0*/  PRMT R3, R3, 0x5410, RZ ;  /* 0x0000541003037816 */ /* 0x000fca00000000ff */
[----:B------:R-:W-:Y:S01]  /*b3c0*/  STG.E desc[UR36][R16.64], R3 ;  /* 0x0000000310007986 */ /* 0x000fe2000c101924 */
[----:B------:R-:W-:Y:S05]  /*b3d0*/  EXIT ;  /* 0x000000000000794d */ /* 0x000fea0003800000 */
.L_x_3803:
[----:B0-----:R-:W-:-:S06]  /*b3e0*/  FMUL.FTZ R2, R2, 1 ;  /* 0x3f80000002027820 */ /* 0x001fcc0000410000 */
[----:B------:R-:W0:Y:S02]  /*b3f0*/  F2F.F64.F32 R2, R2 ;  /* 0x0000000200027310 */ /* 0x000e240000201800 */
[----:B0-----:R-:W-:Y:S01]  /*b400*/  STG.E.64 desc[UR36][R16.64], R2 ;  /* 0x0000000210007986 */ /* 0x001fe2000c101b24 */
[----:B------:R-:W-:Y:S05]  /*b410*/  EXIT ;  /* 0x000000000000794d */ /* 0x000fea0003800000 */
.L_x_3794:
        /* <DEDUP_REMOVED lines=11> */
[----:B0-----:R-:W-:Y:S01]  /*b4d0*/  STG.E.U16 desc[UR36][R16.64], R3 ;  /* 0x0000000310007986 */ /* 0x001fe2000c101524 */
[----:B------:R-:W-:Y:S05]  /*b4e0*/  EXIT ;  /* 0x000000000000794d */ /* 0x000fea0003800000 */
.L_x_3808:
        /* <DEDUP_REMOVED lines=16> */
.L_x_3811:
[----:B------:R-:W-:-:S04]  /*b5f0*/  SHF.R.U32.HI R2, RZ, 0x18, R2 ;  /* 0x00000018ff027819 */ /* 0x000fc80000011602 */
[----:B------:R-:W-:-:S04]  /*b600*/  LOP3.LUT R2, R3, 0x80, R2, 0xf8, !PT ;  /* 0x0000008003027812 */ /* 0x000fc800078ef802 */
[----:B------:R-:W-:-:S07]  /*b610*/  PRMT R8, R2, 0x7610, R8 ;  /* 0x0000761002087816 */ /* 0x000fce0000000008 */
.L_x_3810:
[----:B------:R-:W-:Y:S05]  /*b620*/  BSYNC.RECONVERGENT B0 ;  /* 0x0000000000007941 */ /* 0x000fea0003800200 */
.L_x_3809:
[----:B------:R-:W-:Y:S01]  /*b630*/  STG.E.U8 desc[UR36][R16.64], R8 ;  /* 0x0000000810007986 */ /* 0x000fe2000c101124 */
[----:B------:R-:W-:Y:S05]  /*b640*/  EXIT ;  /* 0x000000000000794d */ /* 0x000fea0003800000 */
.L_x_3807:
        /* <DEDUP_REMOVED lines=16> */
.L_x_3814:
[----:B------:R-:W-:-:S04]  /*b750*/  SHF.R.U32.HI R2, RZ, 0x18, R2 ;  /* 0x00000018ff027819 */ /* 0x000fc80000011602 */
[----:B------:R-:W-:-:S04]  /*b760*/  LOP3.LUT R3, R3, 0x80, R2, 0xf8, !PT ;  /* 0x0000008003037812 */ /* 0x000fc800078ef802 */
[----:B------:R-:W-:-:S07]  /*b770*/  PRMT R8, R3, 0x7610, R8 ;  /* 0x0000761003087816 */ /* 0x000fce0000000008 */
.L_x_3813:
[----:B------:R-:W-:Y:S05]  /*b780*/  BSYNC.RECONVERGENT B0 ;  /* 0x0000000000007941 */ /* 0x000fea0003800200 */
.L_x_3812:
[----:B------:R-:W-:Y:S01]  /*b790*/  STG.E.U8 desc[UR36][R16.64], R8 ;  /* 0x0000000810007986 */ /* 0x000fe2000c101124 */
[----:B------:R-:W-:Y:S05]  /*b7a0*/  EXIT ;  /* 0x000000000000794d */ /* 0x000fea0003800000 */
.L_x_3806:
        /* <DEDUP_REMOVED lines=17> */
[----:B------:R-:W-:-:S05]  /*b8c0*/  @!P0 IADD3 R0, PT, PT, R4, RZ, RZ ;  /* 0x000000ff04008210 */ /* 0x000fca0007ffe0ff */
[----:B------:R-:W-:-:S05]  /*b8d0*/  @P1 IMAD.MOV.U32 R3, RZ, RZ, R0 ;  /* 0x000000ffff031224 */ /* 0x000fca00078e0000 */
[----:B------:R-:W-:Y:S01]  /*b8e0*/  STG.E.U8 desc[UR36][R16.64], R3 ;  /* 0x0000000310007986 */ /* 0x000fe2000c101124 */
[----:B------:R-:W-:Y:S05]  /*b8f0*/  EXIT ;  /* 0x000000000000794d */ /* 0x000fea0003800000 */
.L_x_3816:
[----:B0-----:R-:W0:Y:S02]  /*b900*/  F2I.U64.TRUNC R2, R2 ;  /* 0x0000000200027311 */ /* 0x001e24000020d800 */
[----:B0-----:R-:W-:Y:S01]  /*b910*/  STG.E.64 desc[UR36][R16.64], R2 ;  /* 0x0000000210007986 */ /* 0x001fe2000c101b24 */
[----:B------:R-:W-:Y:S05]  /*b920*/  EXIT ;  /* 0x000000000000794d */ /* 0x000fea0003800000 */
.L_x_3815:
[----:B0-----:R-:W0:Y:S02]  /*b930*/  F2I.FTZ.U32.TRUNC.NTZ R3, R2 ;  /* 0x0000000200037305 */ /* 0x001e24000021f000 */
[----:B0-----:R-:W-:Y:S01]  /*b940*/  STG.E desc[UR36][R16.64], R3 ;  /* 0x0000000310007986 */ /* 0x001fe2000c101924 */
[----:B------:R-:W-:Y:S05]  /*b950*/  EXIT ;  /* 0x000000000000794d */ /* 0x000fea0003800000 */
.L_x_3805:
        /* <DEDUP_REMOVED lines=8> */
[----:B------:R-:W-:Y:S01]  /*b9e0*/  STG.E.U8 desc[UR36][R16.64], R3 ;  /* 0x0000000310007986 */ /* 0x000fe2000c101124 */
[----:B------:R-:W-:Y:S05]  /*b9f0*/  EXIT ;  /* 0x000000000000794d */ /* 0x000fea0003800000 */
.L_x_3818:
[----:B0-----:R-:W-:Y:S01]  /*ba00*/  FMUL.FTZ R4, R2, 1 ;  /* 0x3f80000002047820 */ /* 0x001fe20000410000 */
[----:B------:R-:W-:-:S05]  /*ba10*/  CS2R R6, SRZ ;  /* 0x0000000000067805 */ /* 0x000fca000001ff00 */
[----:B------:R-:W0:Y:S02]  /*ba20*/  F2F.F64.F32 R4, R4 ;  /* 0x0000000400047310 */ /* 0x000e240000201800 */
[----:B0-----:R-:W-:Y:S01]  /*ba30*/  STG.E.128 desc[UR36][R16.64], R4 ;  /* 0x0000000410007986 */ /* 0x001fe2000c101d24 */
[----:B------:R-:W-:Y:S05]  /*ba40*/  EXIT ;  /* 0x000000000000794d */ /* 0x000fea0003800000 */
.L_x_3817:
[----:B------:R-:W-:-:S09]  /*ba50*/  UISETP.NE.AND UP0, UPT, UR4, 0xf, UPT ;  /* 0x0000000f0400788c */ /* 0x000fd2000bf05270 */
[----:B------:R-:W-:Y:S05]  /*ba60*/  BRA.U !UP0, `(.L_x_3819) ;  /* 0x0000000108e07547 */ /* 0x000fea000b800000 */
[----:B------:R-:W-:-:S09]  /*ba70*/  UISETP.NE.AND UP0, UPT, UR4, 0x17, UPT ;  /* 0x000000170400788c */ /* 0x000fd2000bf05270 */
[----:B------:R-:W-:Y:S05]  /*ba80*/  BRA.U !UP0, `(.L_x_3820) ;  /* 0x00000001088c7547 */ /* 0x000fea000b800000 */
[----:B------:R-:W-:-:S09]  /*ba90*/  UISETP.NE.AND UP0, UPT, UR4, 0x18, UPT ;  /* 0x000000180400788c */ /* 0x000fd2000bf05270 */
[----:B------:R-:W-:Y:S05]  /*baa0*/  BRA.U !UP0, `(.L_x_3821) ;  /* 0x0000000108447547 */ /* 0x000fea000b800000 */
.L_x_3798:
[----:B------:R-:W-:Y:S01]  /*bab0*/  MOV R0, 0x130 ;  /* 0x0000013000007802 */ /* 0x000fe20000000f00 */
[----:B------:R-:W1:Y:S01]  /*bac0*/  LDCU.64 UR4, c[0x4][0x120] ;  /* 0x01002400ff0477ac */ /* 0x000e620008000a00 */
[----:B------:R-:W-:Y:S02]  /*bad0*/  HFMA2 R8, -RZ, RZ, 0, 6.020069122314453125e-06 ;  /* 0x00000065ff087431 */ /* 0x000fe400000001ff */
[----:B------:R-:W-:Y:S01]  /*bae0*/  IMAD.MOV.U32 R12, RZ, RZ, 0x1 ;  /* 0x00000001ff0c7424 */ /* 0x000fe200078e00ff */
[----:B0-----:R0:W2:Y:S01]  /*baf0*/  LDC.64 R2, c[0x4][R0] ;  /* 0x0100000000027b82 */ /* 0x0010a20000000a00 */
[----:B------:R-:W3:Y:S01]  /*bb00*/  LDCU.64 UR6, c[0x4][0x128] ;  /* 0x01002500ff0677ac */ /* 0x000ee20008000a00 */
[----:B------:R-:W-:Y:S01]  /*bb10*/  MOV R13, RZ ;  /* 0x000000ff000d7202 */ /* 0x000fe20000000f00 */
[----:B------:R-:W4:Y:S01]  /*bb20*/  LDCU.64 UR8, c[0x4][0x18] ;  /* 0x01000300ff0877ac */ /* 0x000f220008000a00 */
[----:B-1----:R-:W-:Y:S01]  /*bb30*/  MOV R4, UR4 ;  /* 0x0000000400047c02 */ /* 0x002fe20008000f00 */
[----:B------:R-:W-:Y:S01]  /*bb40*/  IMAD.U32 R5, RZ, RZ, UR5 ;  /* 0x00000005ff057e24 */ /* 0x000fe2000f8e00ff */
[----:B---3--:R-:W-:Y:S01]  /*bb50*/  MOV R6, UR6 ;  /* 0x0000000600067c02 */ /* 0x008fe20008000f00 */
[----:B------:R-:W-:Y:S01]  /*bb60*/  IMAD.U32 R7, RZ, RZ, UR7 ;  /* 0x00000007ff077e24 */ /* 0x000fe2000f8e00ff */
[----:B----4-:R-:W-:Y:S01]  /*bb70*/  MOV R10, UR8 ;  /* 0x00000008000a7c02 */ /* 0x010fe20008000f00 */
[----:B0-----:R-:W-:-:S07]  /*bb80*/  IMAD.U32 R11, RZ, RZ, UR9 ;  /* 0x00000009ff0b7e24 */ /* 0x001fce000f8e00ff */
[----:B------:R-:W-:-:S07]  /*bb90*/  LEPC R20, `(.L_x_3822) ;  /* 0x000000001014794e */ /* 0x000fce0000000000 */
[----:B--2---:R-:W-:Y:S05]  /*bba0*/  CALL.ABS.NOINC R2 ;  /* 0x0000000002007343 */ /* 0x004fea0003c00000 */
.L_x_3822:
[----:B------:R-:W-:Y:S05]  /*bbb0*/  EXIT ;  /* 0x000000000000794d */ /* 0x000fea0003800000 */
.L_x_3821:
        /* <DEDUP_REMOVED lines=12> */
.L_x_3824:
[----:B------:R-:W-:Y:S05]  /*bc80*/  BSYNC.RECONVERGENT B0 ;  /* 0x0000000000007941 */ /* 0x000fea0003800200 */
.L_x_3823:
[----:B------:R-:W-:-:S05]  /*bc90*/  LOP3.LUT R3, R0, 0x80, R5, 0xf8, !PT ;  /* 0x0000008000037812 */ /* 0x000fca00078ef805 */
[----:B------:R-:W-:Y:S01]  /*bca0*/  STG.E.U8 desc[UR36][R16.64], R3 ;  /* 0x0000000310007986 */ /* 0x000fe2000c101124 */
[----:B------:R-:W-:Y:S05]  /*bcb0*/  EXIT ;  /* 0x000000000000794d */ /* 0x000fea0003800000 */
.L_x_3820:
        /* <DEDUP_REMOVED lines=11> */
.L_x_3826:
[----:B------:R-:W-:Y:S01]  /*bd70*/  HFMA2 R0, -RZ, RZ, 0, 7.569789886474609375e-06 ;  /* 0x0000007fff007431 */ /* 0x000fe200000001ff */
[----:B------:R-:W-:-:S04]  /*bd80*/  ISETP.GT.U32.AND P0, PT, R4, 0x7f800000, PT ;  /* 0x7f8000000400780c */ /* 0x000fc80003f04070 */
[----:B------:R-:W-:-:S09]  /*bd90*/  SEL R0, R0, 0x7c, P0 ;  /* 0x0000007c00007807 */ /* 0x000fd20000000000 */
.L_x_3827:
[----:B------:R-:W-:Y:S05]  /*bda0*/  BSYNC.RECONVERGENT B0 ;  /* 0x0000000000007941 */ /* 0x000fea0003800200 */
.L_x_3825:
[----:B------:R-:W-:-:S04]  /*bdb0*/  SHF.R.U32.HI R3, RZ, 0x18, R2 ;  /* 0x00000018ff037819 */ /* 0x000fc80000011602 */
[----:B------:R-:W-:-:S05]  /*bdc0*/  LOP3.LUT R3, R0, 0x80, R3, 0xf8, !PT ;  /* 0x0000008000037812 */ /* 0x000fca00078ef803 */
[----:B------:R-:W-:Y:S01]  /*bdd0*/  STG.E.U8 desc[UR36][R16.64], R3 ;  /* 0x0000000310007986 */ /* 0x000fe2000c101124 */
[----:B------:R-:W-:Y:S05]  /*bde0*/  EXIT ;  /* 0x000000000000794d */ /* 0x000fea0003800000 */
.L_x_3819:
[----:B0-----:R-:W-:-:S05]  /*bdf0*/  F2FP.BF16.F32.PACK_AB R2, RZ, R2 ;  /* 0x00000002ff02723e */ /* 0x001fca00000010ff */
[----:B------:R-:W-:Y:S01]  /*be00*/  STG.E.U16 desc[UR36][R16.64], R2 ;  /* 0x0000000210007986 */ /* 0x000fe2000c101524 */
[----:B------:R-:W-:Y:S05]  /*be10*/  EXIT ;  /* 0x000000000000794d */ /* 0x000fea0003800000 */
.L_x_3828:
        /* <DEDUP_REMOVED lines=14> */
.L_x_27394:


//--------------------- .text._ZN2at6native27unrolled_elementwise_kernelIZZZNS0_49_GLOBAL__N__b919a28f_16_Normalization_cu_5c38458722batch_norm_calc_invstdERKNS_6TensorES5_dENKUlvE_clEvENKUlvE0_clEvEUlfE_St5arrayIPcLm2EELi4E23TrivialOffsetCalculatorILi1EjESD_NS0_6memory12LoadWithCastILi1EEENSE_13StoreWithCastILi1EEEEEviT_T0_T2_T3_T4_T5_ --------------------------
	.section	.text._ZN2at6native27unrolled_elementwise_kernelIZZZNS0_49_GLOBAL__N__b919a28f_16_Normalization_cu_5c38458722batch_norm_calc_invstdERKNS_6TensorES5_dENKUlvE_clEvENKUlvE0_clEvEUlfE_St5arrayIPcLm2EELi4E23TrivialOffsetCalculatorILi1EjESD_NS0_6memory12LoadWithCastILi1EEENSE_13StoreWithCastILi1EEEEEviT_T0_T2_T3_T4_T5_,"ax",@progbits
	.align	128
        .global         _ZN2at6native27unrolled_elementwise_kernelIZZZNS0_49_GLOBAL__N__b919a28f_16_Normalization_cu_5c38458722batch_norm_calc_invstdERKNS_6TensorES5_dENKUlvE_clEvENKUlvE0_clEvEUlfE_St5arrayIPcLm2EELi4E23TrivialOffsetCalculatorILi1EjESD_NS0_6memory12LoadWithCastILi1EEENSE_13StoreWithCastILi1EEEEEviT_T0_T2_T3_T4_T5_
        .type           _ZN2at6native27unrolled_elementwise_kernelIZZZNS0_49_GLOBAL__N__b919a28f_16_Normalization_cu_5c38458722batch_norm_calc_invstdERKNS_6TensorES5_dENKUlvE_clEvENKUlvE0_clEvEUlfE_St5arrayIPcLm2EELi4E23TrivialOffsetCalculatorILi1EjESD_NS0_6memory12LoadWithCastILi1EEENSE_13StoreWithCastILi1EEEEEviT_T0_T2_T3_T4_T5_,@function
        .size           _ZN2at6native27unrolled_elementwise_kernelIZZZNS0_49_GLOBAL__N__b919a28f_16_Normalization_cu_5c38458722batch_norm_calc_invstdERKNS_6TensorES5_dENKUlvE_clEvENKUlvE0_clEvEUlfE_St5arrayIPcLm2EELi4E23TrivialOffsetCalculatorILi1EjESD_NS0_6memory12LoadWithCastILi1EEENSE_13StoreWithCastILi1EEEEEviT_T0_T2_T3_T4_T5_,(.L_x_27395 - _ZN2at6native27unrolled_elementwise_kernelIZZZNS0_49_GLOBAL__N__b919a28f_16_Normalization_cu_5c38458722batch_norm_calc_invstdERKNS_6TensorES5_dENKUlvE_clEvENKUlvE0_clEvEUlfE_St5arrayIPcLm2EELi4E23TrivialOffsetCalculatorILi1EjESD_NS0_6memory12LoadWithCastILi1EEENSE_13StoreWithCastILi1EEEEEviT_T0_T2_T3_T4_T5_)
        .other          _ZN2at6native27unrolled_elementwise_kernelIZZZNS0_49_GLOBAL__N__b919a28f_16_Normalization_cu_5c38458722batch_norm_calc_invstdERKNS_6TensorES5_dENKUlvE_clEvENKUlvE0_clEvEUlfE_St5arrayIPcLm2EELi4E23TrivialOffsetCalculatorILi1EjESD_NS0_6memory12LoadWithCastILi1EEENSE_13StoreWithCastILi1EEEEEviT_T0_T2_T3_T4_T5_,@"STO_CUDA_ENTRY STV_DEFAULT"
_ZN2at6native27unrolled_elementwise_kernelIZZZNS0_49_GLOBAL__N__b919a28f_16_Normalization_cu_5c38458722batch_norm_calc_invstdERKNS_6TensorES5_dENKUlvE_clEvENKUlvE0_clEvEUlfE_St5arrayIPcLm2EELi4E23TrivialOffsetCalculatorILi1EjESD_NS0_6memory12LoadWithCastILi1EEENSE_13StoreWithCastILi1EEEEEviT_T0_T2_T3_T4_T5_:
.text._ZN2at6native27unrolled_elementwise_kernelIZZZNS0_49_GLOBAL__N__b919a28f_16_Normalization_cu_5c38458722batch_norm_calc_invstdERKNS_6TensorES5_dENKUlvE_clEvENKUlvE0_clEvEUlfE_St5arrayIPcLm2EELi4E23TrivialOffsetCalculatorILi1EjESD_NS0_6memory12LoadWithCastILi1EEENSE_13StoreWithCastILi1EEEEEviT_T0_T2_T3_T4_T5_:
[----:B------:R-:W0:Y:S01]  /*0000*/  LDC R1, c[0x0][0x37c] ;  /* 0x0000df00ff017b82 */ /* 0x000e220000000800 */
[----:B------:R-:W1:Y:S07]  /*0010*/  S2R R2, SR_CTAID.X ;  /* 0x0000000000027919 */ /* 0x000e6e0000002500 */
[----:B------:R-:W1:Y:S01]  /*0020*/  LDC R17, c[0x0][0x380] ;  /* 0x0000e000ff117b82 */ /* 0x000e620000000800 */
[----:B------:R-:W2:Y:S01]  /*0030*/  LDCU.64 UR36, c[0x0][0x358] ;  /* 0x00006b00ff2477ac */ /* 0x000ea20008000a00 */
[----:B------:R-:W-:Y:S01]  /*0040*/  BSSY.RECONVERGENT B7, `(.L_x_3829) ;  /* 0x00000eb000077945 */ /* 0x000fe20003800200 */
[----:B------:R-:W3:Y:S01]  /*0050*/  S2R R24, SR_TID.X ;  /* 0x0000000000187919 */ /* 0x000ee20000002100 */
[----:B------:R-:W-:Y:S01]  /*0060*/  IMAD.MOV.U32 R19, RZ, RZ, RZ ;  /* 0x000000ffff137224 */ /* 0x000fe200078e00ff */
        /* <DEDUP_REMOVED lines=8> */
[----:B------:R-:W-:Y:S01]  /*00f0*/  BSSY.RECONVERGENT B6, `(.L_x_3831) ;  /* 0x00000de000067945 */ /* 0x000fe20003800200 */
        /* <DEDUP_REMOVED lines=17> */
.L_x_3835:
[----:B------:R-:W2:Y:S02]  /*0210*/  LDG.E.U8 R4, desc[UR36][R4.64] ;  /* 0x0000002404047981 */ /* 0x000ea4000c1e1100 */
[----:B--2---:R-:W-:Y:S01]  /*0220*/  I2FP.F32.U32 R19, R4 ;  /* 0x0000000400137245 */ /* 0x004fe20000201000 */
[----:B------:R-:W-:Y:S06]  /*0230*/  BRA `(.L_x_3837) ;  /* 0x0000000c00247947 */ /* 0x000fec0003800000 */
.L_x_3834:
        /* <DEDUP_REMOVED lines=9> */
.L_x_3839:
[----:B------:R-:W2:Y:S02]  /*02d0*/  LDG.E R4, desc[UR36][R4.64] ;  /* 0x0000002404047981 */ /* 0x000ea4000c1e1900 */
[----:B--2---:R-:W-:Y:S01]  /*02e0*/  I2FP.F32.S32 R19, R4 ;  /* 0x0000000400137245 */ /* 0x004fe20000201400 */
[----:B------:R-:W-:Y:S06]  /*02f0*/  BRA `(.L_x_3837) ;  /* 0x0000000800f47947 */ /* 0x000fec0003800000 */
.L_x_3838:
[----:B------:R-:W2:Y:S02]  /*0300*/  LDG.E.U16 R4, desc[UR36][R4.64] ;  /* 0x0000002404047981 */ /* 0x000ea4000c1e1500 */
[----:B--2---:R2:W3:Y:S01]  /*0310*/  I2F.S16 R19, R4 ;  /* 0x0000000400137306 */ /* 0x0044e20000101400 */
[----:B------:R-:W-:Y:S05]  /*0320*/  BRA `(.L_x_3837) ;  /* 0x0000000800e87947 */ /* 0x000fea0003800000 */
.L_x_3833:
        /* <DEDUP_REMOVED lines=8> */
.L_x_3841:
[----:B------:R-:W2:Y:S02]  /*03b0*/  LDG.E.U16 R4, desc[UR36][R4.64] ;  /* 0x0000002404047981 */ /* 0x000ea4000c1e1500 */
[----:B--2---:R-:W-:Y:S01]  /*03c0*/  HADD2.F32 R19, -RZ, R4.H0_H0 ;  /* 0x20000004ff137230 */ /* 0x004fe20000004100 */
[----:B------:R-:W-:Y:S06]  /*03d0*/  BRA `(.L_x_3837) ;  /* 0x0000000800bc7947 */ /* 0x000fec0003800000 */
.L_x_3840:
        /* <DEDUP_REMOVED lines=8> */
.L_x_3843:
[----:B------:R-:W2:Y:S02]  /*0460*/  LDG.E.U16 R4, desc[UR36][R4.64] ;  /* 0x0000002404047981 */ /* 0x000ea4000c1e1500 */
[----:B--2---:R-:W-:Y:S01]  /*0470*/  HADD2.F32 R19, -RZ, R4.H0_H0 ;  /* 0x20000004ff137230 */ /* 0x004fe20000004100 */
[----:B------:R-:W-:Y:S06]  /*0480*/  BRA `(.L_x_3837) ;  /* 0x0000000800907947 */ /* 0x000fec0003800000 */
.L_x_3842:
[----:B------:R-:W2:Y:S01]  /*0490*/  LDG.E.64 R4, desc[UR36][R4.64] ;  /* 0x0000002404047981 */ /* 0x000ea2000c1e1b00 */
[----:B------:R-:W-:Y:S01]  /*04a0*/  UMOV UR4, 0xf0000000 ;  /* 0xf000000000047882 */ /* 0x000fe20000000000 */
[----:B------:R-:W-:Y:S01]  /*04b0*/  UMOV UR5, 0x380fffff ;  /* 0x380fffff00057882 */ /* 0x000fe20000000000 */
[----:B--2---:R-:W0:Y:S01]  /*04c0*/  F2F.F32.F64 R19, R4 ;  /* 0x0000000400137310 */ /* 0x004e220000301000 */
[----:B------:R-:W-:-:S14]  /*04d0*/  DSETP.GEU.AND P0, PT, |R4|, UR4, PT ;  /* 0x0000000404007e2a */ /* 0x000fdc000bf0e200 */
[----:B0-----:R-:W-:Y:S01]  /*04e0*/  @!P0 FMUL R19, R19, 1.175494350822287508e-38 ;  /* 0x0080000013138820 */ /* 0x001fe20000400000 */
[----:B------:R-:W-:Y:S06]  /*04f0*/  BRA `(.L_x_3837) ;  /* 0x0000000800747947 */ /* 0x000fec0003800000 */
.L_x_3832:
        /* <DEDUP_REMOVED lines=12> */
.L_x_3846:
[----:B------:R-:W2:Y:S01]  /*05c0*/  LDG.E.64 R4, desc[UR36][R4.64] ;  /* 0x0000002404047981 */ /* 0x000ea2000c1e1b00 */
[----:B------:R-:W-:Y:S01]  /*05d0*/  UMOV UR4, 0xf0000000 ;  /* 0xf000000000047882 */ /* 0x000fe20000000000 */
[----:B------:R-:W-:Y:S01]  /*05e0*/  UMOV UR5, 0x380fffff ;  /* 0x380fffff00057882 */ /* 0x000fe20000000000 */
[----:B--2---:R-:W0:Y:S01]  /*05f0*/  F2F.F32.F64 R19, R4 ;  /* 0x0000000400137310 */ /* 0x004e220000301000 */
[----:B------:R-:W-:-:S14]  /*0600*/  DSETP.GEU.AND P0, PT, |R4|, UR4, PT ;  /* 0x0000000404007e2a */ /* 0x000fdc000bf0e200 */
[----:B0-----:R-:W-:Y:S01]  /*0610*/  @!P0 FMUL R19, R19, 1.175494350822287508e-38 ;  /* 0x0080000013138820 */ /* 0x001fe20000400000 */
[----:B------:R-:W-:Y:S06]  /*0620*/  BRA `(.L_x_3837) ;  /* 0x0000000800287947 */ /* 0x000fec0003800000 */
.L_x_3845:
        /* <DEDUP_REMOVED lines=25> */
.L_x_3848:
[----:B------:R-:W2:Y:S02]  /*07c0*/  LDG.E.U8 R4, desc[UR36][R4.64] ;  /* 0x0000002404047981 */ /* 0x000ea4000c1e1100 */
[C---:B--2---:R-:W-:Y:S02]  /*07d0*/  IMAD.SHL.U32 R3, R4.reuse, 0x2000000, RZ ;  /* 0x0200000004037824 */ /* 0x044fe400078e00ff */
[----:B------:R-:W-:-:S03]  /*07e0*/  IMAD.SHL.U32 R6, R4, 0x100, RZ ;  /* 0x0000010004067824 */ /* 0x000fc600078e00ff */
[----:B------:R-:W-:Y:S02]  /*07f0*/  ISETP.GT.U32.AND P0, PT, R3, 0x7ffffff, PT ;  /* 0x07ffffff0300780c */ /* 0x000fe40003f04070 */
[----:B------:R-:W-:-:S11]  /*0800*/  PRMT R19, R6, 0x9910, RZ ;  /* 0x0000991006137816 */ /* 0x000fd600000000ff */
[----:B------:R-:W-:Y:S02]  /*0810*/  @!P0 LOP3.LUT R0, R6, 0x7f00, RZ, 0xc0, !PT ;  /* 0x00007f0006008812 */ /* 0x000fe400078ec0ff */
[----:B------:R-:W-:Y:S02]  /*0820*/  @P0 LEA.HI R3, R3, 0x70000000, RZ, 0x1c ;  /* 0x7000000003030811 */ /* 0x000fe400078fe0ff */
[----:B------:R-:W-:-:S05]  /*0830*/  @!P0 LOP3.LUT R0, R0, 0x3f000000, RZ, 0xfc, !PT ;  /* 0x3f00000000008812 */ /* 0x000fca00078efcff */
[----:B------:R-:W-:Y:S01]  /*0840*/  @!P0 FADD.FTZ R0, R0, -0.5 ;  /* 0xbf00000000008421 */ /* 0x000fe20000010000 */
[----:B------:R-:W-:-:S05]  /*0850*/  @P0 FMUL.FTZ R0, R3, 1.9259299443872358531e-34 ;  /* 0x0780000003000820 */ /* 0x000fca0000410000 */
[----:B------:R-:W-:Y:S01]  /*0860*/  LOP3.LUT R19, R0, 0x80000000, R19, 0xf8, !PT ;  /* 0x8000000000137812 */ /* 0x000fe200078ef813 */
[----:B------:R-:W-:Y:S06]  /*0870*/  BRA `(.L_x_3837) ;  /* 0x0000000400947947 */ /* 0x000fec0003800000 */
.L_x_3847:
[----:B------:R-:W2:Y:S02]  /*0880*/  LDG.E.U16 R4, desc[UR36][R4.64] ;  /* 0x0000002404047981 */ /* 0x000ea4000c1e1500 */
[----:B--2---:R-:W-:Y:S01]  /*0890*/  IMAD.U32 R19, R4, 0x10000, RZ ;  /* 0x0001000004137824 */ /* 0x004fe200078e00ff */
[----:B------:R-:W-:Y:S06]  /*08a0*/  BRA `(.L_x_3837) ;  /* 0x0000000400887947 */ /* 0x000fec0003800000 */
.L_x_3844:
        /* <DEDUP_REMOVED lines=11> */
.L_x_3851:
        /* <DEDUP_REMOVED lines=20> */
.L_x_3853:
[----:B------:R-:W-:Y:S05]  /*0aa0*/  BSYNC.RECONVERGENT B0 ;  /* 0x0000000000007941 */ /* 0x000fea0003800200 */
.L_x_3852:
[----:B------:R-:W-:Y:S01]  /*0ab0*/  IMAD.SHL.U32 R0, R0, 0x100000, RZ ;  /* 0x0010000000007824 */ /* 0x000fe200078e00ff */
[----:B------:R-:W-:-:S04]  /*0ac0*/  LEA R3, R3, 0x3b800000, 0x17 ;  /* 0x3b80000003037811 */ /* 0x000fc800078eb8ff */
[----:B------:R-:W-:Y:S01]  /*0ad0*/  LOP3.LUT R19, R3, R0, R19, 0xfe, !PT ;  /* 0x0000000003137212 */ /* 0x000fe200078efe13 */
[----:B------:R-:W-:Y:S06]  /*0ae0*/  BRA `(.L_x_3837) ;  /* 0x0000000000f87947 */ /* 0x000fec0003800000 */
.L_x_3850:
        /* <DEDUP_REMOVED lines=20> */
.L_x_3855:
[----:B------:R-:W-:Y:S05]  /*0c30*/  BSYNC.RECONVERGENT B0 ;  /* 0x0000000000007941 */ /* 0x000fea0003800200 */
.L_x_3854:
[----:B------:R-:W-:Y:S01]  /*0c40*/  IMAD.SHL.U32 R0, R0, 0x200000, RZ ;  /* 0x0020000000007824 */ /* 0x000fe200078e00ff */
[----:B------:R-:W-:-:S04]  /*0c50*/  LEA R3, R3, 0x37800000, 0x17 ;  /* 0x3780000003037811 */ /* 0x000fc800078eb8ff */
[----:B------:R-:W-:Y:S01]  /*0c60*/  LOP3.LUT R19, R3, R0, R19, 0xfe, !PT ;  /* 0x0000000003137212 */ /* 0x000fe200078efe13 */
[----:B------:R-:W-:Y:S06]  /*0c70*/  BRA `(.L_x_3837) ;  /* 0x0000000000947947 */ /* 0x000fec0003800000 */
.L_x_3849:
[----:B------:R-:W-:-:S09]  /*0c80*/  UISETP.NE.AND UP0, UPT, UR4, 0x1c, UPT ;  /* 0x0000001c0400788c */ /* 0x000fd2000bf05270 */
[----:B------:R-:W-:Y:S05]  /*0c90*/  BRA.U !UP0, `(.L_x_3856) ;  /* 0x0000000108847547 */ /* 0x000fea000b800000 */
[----:B------:R-:W-:-:S09]  /*0ca0*/  UISETP.NE.AND UP0, UPT, UR4, 0x1d, UPT ;  /* 0x0000001d0400788c */ /* 0x000fd2000bf05270 */
[----:B------:R-:W-:Y:S05]  /*0cb0*/  BRA.U !UP0, `(.L_x_3857) ;  /* 0x0000000108707547 */ /* 0x000fea000b800000 */
[----:B------:R-:W-:-:S09]  /*0cc0*/  UISETP.NE.AND UP0, UPT, UR4, 0x2c, UPT ;  /* 0x0000002c0400788c */ /* 0x000fd2000bf05270 */
[----:B------:R-:W-:Y:S05]  /*0cd0*/  BRA.U !UP0, `(.L_x_3858) ;  /* 0x0000000108487547 */ /* 0x000fea000b800000 */
.L_x_3836:
        /* <DEDUP_REMOVED lines=16> */
.L_x_3859:
[----:B------:R-:W-:Y:S01]  /*0de0*/  IMAD.MOV.U32 R19, RZ, RZ, RZ ;  /* 0x000000ffff137224 */ /* 0x000fe200078e00ff */
[----:B------:R-:W-:Y:S06]  /*0df0*/  BRA `(.L_x_3837) ;  /* 0x0000000000347947 */ /* 0x000fec0003800000 */
.L_x_3858:
[----:B------:R-:W2:Y:S01]  /*0e00*/  LDG.E.U8 R4, desc[UR36][R4.64] ;  /* 0x0000002404047981 */ /* 0x000ea2000c1e1100 */
[----:B------:R-:W-:Y:S01]  /*0e10*/  IMAD.MOV.U32 R19, RZ, RZ, 0x400000 ;  /* 0x00400000ff137424 */ /* 0x000fe200078e00ff */
[----:B--2---:R-:W-:-:S13]  /*0e20*/  ISETP.NE.AND P0, PT, R4, RZ, PT ;  /* 0x000000ff0400720c */ /* 0x004fda0003f05270 */
[----:B------:R-:W-:Y:S05]  /*0e30*/  @!P0 BRA `(.L_x_3837) ;  /* 0x0000000000248947 */ /* 0x000fea0003800000 */
[----:B------:R-:W-:-:S13]  /*0e40*/  ISETP.NE.AND P0, PT, R4, 0xff, PT ;  /* 0x000000ff0400780c */ /* 0x000fda0003f05270 */
[----:B------:R-:W-:Y:S02]  /*0e50*/  @!P0 IMAD.MOV.U32 R19, RZ, RZ, 0x7f800001 ;  /* 0x7f800001ff138424 */ /* 0x000fe400078e00ff */
[----:B------:R-:W-:Y:S01]  /*0e60*/  @P0 IMAD.SHL.U32 R19, R4, 0x800000, RZ ;  /* 0x0080000004130824 */ /* 0x000fe200078e00ff */
[----:B------:R-:W-:Y:S06]  /*0e70*/  BRA `(.L_x_3837) ;  /* 0x0000000000147947 */ /* 0x000fec0003800000 */
.L_x_3857:
[----:B------:R-:W2:Y:S02]  /*0e80*/  LDG.E.64 R4, desc[UR36][R4.64] ;  /* 0x0000002404047981 */ /* 0x000ea4000c1e1b00 */
[----:B--2---:R0:W1:Y:S01]  /*0e90*/  I2F.U64 R19, R4 ;  /* 0x0000000400137312 */ /* 0x0040620000301000 */
[----:B------:R-:W-:Y:S05]  /*0ea0*/  BRA `(.L_x_3837) ;  /* 0x0000000000087947 */ /* 0x000fea0003800000 */
.L_x_3856:
[----:B------:R-:W2:Y:S02]  /*0eb0*/  LDG.E R4, desc[UR36][R4.64] ;  /* 0x0000002404047981 */ /* 0x000ea4000c1e1900 */
[----:B--2---:R-:W-:-:S07]  /*0ec0*/  I2FP.F32.U32 R19, R4 ;  /* 0x0000000400137245 */ /* 0x004fce0000201000 */
.L_x_3837:
[----:B------:R-:W-:Y:S05]  /*0ed0*/  BSYNC.RECONVERGENT B6 ;  /* 0x0000000000067941 */ /* 0x000fea0003800200 */
.L_x_3831:
[----:B------:R-:W-:-:S07]  /*0ee0*/  VIADD R24, R25, 0x80 ;  /* 0x0000008019187836 */ /* 0x000fce0000000000 */
.L_x_3830:
[----:B------:R-:W-:Y:S05]  /*0ef0*/  BSYNC.RECONVERGENT B7 ;  /* 0x0000000000077941 */ /* 0x000fea0003800200 */
.L_x_3829:
[----:B------:R-:W-:Y:S01]  /*0f00*/  ISETP.GE.AND P0, PT, R24, R17, PT ;  /* 0x000000111800720c */ /* 0x000fe20003f06270 */
[----:B------:R-:W-:Y:S01]  /*0f10*/  BSSY.RECONVERGENT B7, `(.L_x_3860) ;  /* 0x00000e7000077945 */ /* 0x000fe20003800200 */
[----:B------:R-:W-:-:S11]  /*0f20*/  IMAD.MOV.U32 R18, RZ, RZ, RZ ;  /* 0x000000ffff127224 */ /* 0x000fd600078e00ff */
[----:B------:R-:W-:Y:S05]  /*0f30*/  @P0 BRA `(.L_x_3861) ;  /* 0x0000000c00900947 */ /* 0x000fea0003800000 */
[----:B0-2-4-:R-:W0:Y:S01]  /*0f40*/  LDC.64 R4, c[0x0][0x3a0] ;  /* 0x0000e800ff047b82 */ /* 0x015e220000000a00 */
[----:B------:R-:W2:Y:S01]  /*0f50*/  LDCU UR5, c[0x0][0x3b0] ;  /* 0x00007600ff0577ac */ /* 0x000ea20008000800 */
[----:B------:R-:W-:Y:S01]  /*0f60*/  IMAD R0, R2, 0x200, R24 ;  /* 0x0000020002007824 */ /* 0x000fe200078e0218 */
[----:B------:R-:W-:Y:S01]  /*0f70*/  BSSY.RECONVERGENT B6, `(.L_x_3862) ;  /* 0x00000df000067945 */ /* 0x000fe20003800200 */
[----:B------:R-:W-:-:S04]  /*0f80*/  UPRMT UR4, UR38, 0x9910, URZ ;  /* 0x0000991026047896 */ /* 0x000fc800080000ff */
[----:B------:R-:W-:Y:S01]  /*0f90*/  UISETP.GT.AND UP0, UPT, UR4, 0x9, UPT ;  /* 0x000000090400788c */ /* 0x000fe2000bf04270 */
[----:B--2---:R-:W-:-:S05]  /*0fa0*/  IMAD R3, R0, UR5, RZ ;  /* 0x0000000500037c24 */ /* 0x004fca000f8e02ff */
        /* <DEDUP_REMOVED lines=14> */
.L_x_3866:
[----:B------:R-:W2:Y:S02]  /*1090*/  LDG.E.U8 R4, desc[UR36][R4.64] ;  /* 0x0000002404047981 */ /* 0x000ea4000c1e1100 */
[----:B--2---:R-:W-:Y:S01]  /*10a0*/  I2FP.F32.U32 R18, R4 ;  /* 0x0000000400127245 */ /* 0x004fe20000201000 */
[----:B------:R-:W-:Y:S06]  /*10b0*/  BRA `(.L_x_3868) ;  /* 0x0000000c00287947 */ /* 0x000fec0003800000 */
.L_x_3865:
[----:B------:R-:W-:-:S09]  /*10c0*/  UISETP.NE.AND UP0, UPT, UR4, 0x2, UPT ;  /* 0x000000020400788c */ /* 0x000fd2000bf05270 */
[----:B------:R-:W-:Y:S05]  /*10d0*/  BRA.U !UP0, `(.L_x_3869) ;  /* 0x0000000108287547 */ /* 0x000fea000b800000 */
[----:B------:R-:W-:-:S09]  /*10e0*/  UISETP.NE.AND UP0, UPT, UR4, 0x3, UPT ;  /* 0x000000030400788c */ /* 0x000fd2000bf05270 */
[----:B------:R-:W-:Y:S05]  /*10f0*/  BRA.U !UP0, `(.L_x_3870) ;  /* 0x0000000108147547 */ /* 0x000fea000b800000 */
[----:B------:R-:W-:-:S09]  /*1100*/  UISETP.NE.AND UP0, UPT, UR4, 0x4, UPT ;  /* 0x000000040400788c */ /* 0x000fd2000bf05270 */
[----:B------:R-:W-:Y:S05]  /*1110*/  BRA.U UP0, `(.L_x_3867) ;  /* 0x0000000900b47547 */ /* 0x000fea000b800000 */
[----:B------:R-:W2:Y:S02]  /*1120*/  LDG.E.64 R4, desc[UR36][R4.64] ;  /* 0x0000002404047981 */ /* 0x000ea4000c1e1b00 */
[----:B--2---:R0:W2:Y:S01]  /*1130*/  I2F.S64 R18, R4 ;  /* 0x0000000400127312 */ /* 0x0040a20000301400 */
[----:B------:R-:W-:Y:S05]  /*1140*/  BRA `(.L_x_3868) ;  /* 0x0000000c00047947 */ /* 0x000fea0003800000 */
.L_x_3870:
[----:B------:R-:W2:Y:S02]  /*1150*/  LDG.E R4, desc[UR36][R4.64] ;  /* 0x0000002404047981 */ /* 0x000ea4000c1e1900 */
[----:B--2---:R-:W-:Y:S01]  /*1160*/  I2FP.F32.S32 R18, R4 ;  /* 0x0000000400127245 */ /* 0x004fe20000201400 */
[----:B------:R-:W-:Y:S06]  /*1170*/  BRA `(.L_x_3868) ;  /* 0x0000000800f87947 */ /* 0x000fec0003800000 */
.L_x_3869:
[----:B------:R-:W2:Y:S02]  /*1180*/  LDG.E.U16 R4, desc[UR36][R4.64] ;  /* 0x0000002404047981 */ /* 0x000ea4000c1e1500 */
[----:B--2---:R0:W2:Y:S01]  /*1190*/  I2F.S16 R18, R4 ;  /* 0x0000000400127306 */ /* 0x0040a20000101400 */
[----:B------:R-:W-:Y:S05]  /*11a0*/  BRA `(.L_x_3868) ;  /* 0x0000000800ec7947 */ /* 0x000fea0003800000 */
.L_x_3864:
        /* <DEDUP_REMOVED lines=8> */
.L_x_3872:
[----:B------:R-:W2:Y:S02]  /*1230*/  LDG.E.U16 R4, desc[UR36][R4.64] ;  /* 0x0000002404047981 */ /* 0x000ea4000c1e1500 */
[----:B--2---:R-:W-:Y:S01]  /*1240*/  HADD2.F32 R18, -RZ, R4.H0_H0 ;  /* 0x20000004ff127230 */ /* 0x004fe20000004100 */
[----:B------:R-:W-:Y:S06]  /*1250*/  BRA `(.L_x_3868) ;  /* 0x0000000800c07947 */ /* 0x000fec0003800000 */
.L_x_3871:
        /* <DEDUP_REMOVED lines=8> */
.L_x_3874:
[----:B------:R-:W2:Y:S02]  /*12e0*/  LDG.E.U16 R4, desc[UR36][R4.64] ;  /* 0x0000002404047981 */ /* 0x000ea4000c1e1500 */
[----:B--2---:R-:W-:Y:S01]  /*12f0*/  HADD2.F32 R18, -RZ, R4.H0_H0 ;  /* 0x20000004ff127230 */ /* 0x004fe20000004100 */
[----:B------:R-:W-:Y:S06]  /*1300*/  BRA `(.L_x_3868) ;  /* 0x0000000800947947 */ /* 0x000fec0003800000 */
.L_x_3873:
[----:B------:R-:W2:Y:S01]  /*1310*/  LDG.E.64 R4, desc[UR36][R4.64] ;  /* 0x0000002404047981 */ /* 0x000ea2000c1e1b00 */
[----:B------:R-:W-:Y:S01]  /*1320*/  UMOV UR4, 0xf0000000 ;  /* 0xf000000000047882 */ /* 0x000fe20000000000 */
[----:B------:R-:W-:Y:S01]  /*1330*/  UMOV UR5, 0x380fffff ;  /* 0x380fffff00057882 */ /* 0x000fe20000000000 */
[----:B--2---:R-:W0:Y:S01]  /*1340*/  F2F.F32.F64 R18, R4 ;  /* 0x0000000400127310 */ /* 0x004e220000301000 */
[----:B------:R-:W-:-:S14]  /*1350*/  DSETP.GEU.AND P0, PT, |R4|, UR4, PT ;  /* 0x0000000404007e2a */ /* 0x000fdc000bf0e200 */
[----:B0-----:R-:W-:Y:S01]  /*1360*/  @!P0 FMUL R18, R18, 1.175494350822287508e-38 ;  /* 0x0080000012128820 */ /* 0x001fe20000400000 */
[----:B------:R-:W-:Y:S06]  /*1370*/  BRA `(.L_x_3868) ;  /* 0x0000000800787947 */ /* 0x000fec0003800000 */
.L_x_3863:
        /* <DEDUP_REMOVED lines=12> */
.L_x_3877:
[----:B------:R-:W2:Y:S01]  /*1440*/  LDG.E.64 R4, desc[UR36][R4.64] ;  /* 0x0000002404047981 */ /* 0x000ea2000c1e1b00 */
[----:B------:R-:W-:Y:S01]  /*1450*/  UMOV UR4, 0xf0000000 ;  /* 0xf000000000047882 */ /* 0x000fe20000000000 */
[----:B------:R-:W-:Y:S01]  /*1460*/  UMOV UR5, 0x380fffff ;  /* 0x380fffff00057882 */ /* 0x000fe20000000000 */
[----:B--2---:R-:W0:Y:S01]  /*1470*/  F2F.F32.F64 R18, R4 ;  /* 0x0000000400127310 */ /* 0x004e220000301000 */
[----:B------:R-:W-:-:S14]  /*1480*/  DSETP.GEU.AND P0, PT, |R4|, UR4, PT ;  /* 0x0000000404007e2a */ /* 0x000fdc000bf0e200 */
[----:B0-----:R-:W-:Y:S01]  /*1490*/  @!P0 FMUL R18, R18, 1.175494350822287508e-38 ;  /* 0x0080000012128820 */ /* 0x001fe20000400000 */
[----:B------:R-:W-:Y:S06]  /*14a0*/  BRA `(.L_x_3868) ;  /* 0x00000008002c7947 */ /* 0x000fec0003800000 */
.L_x_3876:
        /* <DEDUP_REMOVED lines=25> */
.L_x_3879:
        /* <DEDUP_REMOVED lines=11> */
[----:B------:R-:W-:Y:S01]  /*16f0*/  LOP3.LUT R18, R0, 0x80000000, R3, 0xf8, !PT ;  /* 0x8000000000127812 */ /* 0x000fe200078ef803 */
[----:B------:R-:W-:Y:S06]  /*1700*/  BRA `(.L_x_3868) ;  /* 0x0000000400947947 */ /* 0x000fec0003800000 */
.L_x_3878:
[----:B------:R-:W2:Y:S02]  /*1710*/  LDG.E.U16 R4, desc[UR36][R4.64] ;  /* 0x0000002404047981 */ /* 0x000ea4000c1e1500 */
[----:B--2---:R-:W-:Y:S01]  /*1720*/  IMAD.U32 R18, R4, 0x10000, RZ ;  /* 0x0001000004127824 */ /* 0x004fe200078e00ff */
[----:B------:R-:W-:Y:S06]  /*1730*/  BRA `(.L_x_3868) ;  /* 0x0000000400887947 */ /* 0x000fec0003800000 */
.L_x_3875:
        /* <DEDUP_REMOVED lines=11> */
.L_x_3882:
        /* <DEDUP_REMOVED lines=20> */
.L_x_3884:
[----:B------:R-:W-:Y:S05]  /*1930*/  BSYNC.RECONVERGENT B0 ;  /* 0x0000000000007941 */ /* 0x000fea0003800200 */
.L_x_3883:
[----:B------:R-:W-:Y:S01]  /*1940*/  IMAD.SHL.U32 R0, R0, 0x100000, RZ ;  /* 0x0010000000007824 */ /* 0x000fe200078e00ff */
[----:B------:R-:W-:-:S04]  /*1950*/  LEA R3, R3, 0x3b800000, 0x17 ;  /* 0x3b80000003037811 */ /* 0x000fc800078eb8ff */
[----:B------:R-:W-:Y:S01]  /*1960*/  LOP3.LUT R18, R3, R0, R7, 0xfe, !PT ;  /* 0x0000000003127212 */ /* 0x000fe200078efe07 */
[----:B------:R-:W-:Y:S06]  /*1970*/  BRA `(.L_x_3868) ;  /* 0x0000000000f87947 */ /* 0x000fec0003800000 */
.L_x_3881:
        /* <DEDUP_REMOVED lines=20> */
.L_x_3886:
[----:B------:R-:W-:Y:S05]  /*1ac0*/  BSYNC.RECONVERGENT B0 ;  /* 0x0000000000007941 */ /* 0x000fea0003800200 */
.L_x_3885:
[----:B------:R-:W-:Y:S01]  /*1ad0*/  IMAD.SHL.U32 R0, R0, 0x200000, RZ ;  /* 0x0020000000007824 */ /* 0x000fe200078e00ff */
[----:B------:R-:W-:-:S04]  /*1ae0*/  LEA R3, R3, 0x37800000, 0x17 ;  /* 0x3780000003037811 */ /* 0x000fc800078eb8ff */
[----:B------:R-:W-:Y:S01]  /*1af0*/  LOP3.LUT R18, R3, R0, R7, 0xfe, !PT ;  /* 0x0000000003127212 */ /* 0x000fe200078efe07 */
[----:B------:R-:W-:Y:S06]  /*1b00*/  BRA `(.L_x_3868) ;  /* 0x0000000000947947 */ /* 0x000fec0003800000 */
.L_x_3880:
        /* <DEDUP_REMOVED lines=14> */
.L_x_3867:
[----:B------:R-:W-:Y:S01]  /*1bf0*/  MOV R14, 0x130 ;  /* 0x00000130000e7802 */ /* 0x000fe20000000f00 */
[----:B------:R-:W0:Y:S01]  /*1c00*/  LDCU.64 UR4, c[0x4][0x120] ;  /* 0x01002400ff0477ac */ /* 0x000e220008000a00 */
[----:B------:R-:W-:Y:S02]  /*1c10*/  IMAD.MOV.U32 R8, RZ, RZ, 0x4e ;  /* 0x0000004eff087424 */ /* 0x000fe400078e00ff */
[----:B------:R-:W-:Y:S01]  /*1c20*/  IMAD.MOV.U32 R12, RZ, RZ, 0x1 ;  /* 0x00000001ff0c7424 */ /* 0x000fe200078e00ff */
[----:B------:R-:W2:Y:S01]  /*1c30*/  LDCU.64 UR6, c[0x4][0x128] ;  /* 0x01002500ff0677ac */ /* 0x000ea20008000a00 */
[----:B------:R-:W4:Y:S01]  /*1c40*/  LDC.64 R14, c[0x4][R14] ;  /* 0x010000000e0e7b82 */ /* 0x000f220000000a00 */
[----:B------:R-:W-:Y:S01]  /*1c50*/  IMAD.MOV.U32 R13, RZ, RZ, RZ ;  /* 0x000000ffff0d7224 */ /* 0x000fe200078e00ff */
[----:B------:R-:W1:Y:S01]  /*1c60*/  LDCU.64 UR8, c[0x4][0x10] ;  /* 0x01000200ff0877ac */ /* 0x000e620008000a00 */
[----:B0-----:R-:W-:Y:S02]  /*1c70*/  IMAD.U32 R4, RZ, RZ, UR4 ;  /* 0x00000004ff047e24 */ /* 0x001fe4000f8e00ff */
[----:B------:R-:W-:-:S02]  /*1c80*/  IMAD.U32 R5, RZ, RZ, UR5 ;  /* 0x00000005ff057e24 */ /* 0x000fc4000f8e00ff */
[----:B--2---:R-:W-:Y:S02]  /*1c90*/  IMAD.U32 R6, RZ, RZ, UR6 ;  /* 0x00000006ff067e24 */ /* 0x004fe4000f8e00ff */
[----:B------:R-:W-:Y:S02]  /*1ca0*/  IMAD.U32 R7, RZ, RZ, UR7 ;  /* 0x00000007ff077e24 */ /* 0x000fe4000f8e00ff */
[----:B-1----:R-:W-:Y:S02]  /*1cb0*/  IMAD.U32 R10, RZ, RZ, UR8 ;  /* 0x00000008ff0a7e24 */ /* 0x002fe4000f8e00ff */
[----:B------:R-:W-:-:S07]  /*1cc0*/  IMAD.U32 R11, RZ, RZ, UR9 ;  /* 0x00000009ff0b7e24 */ /* 0x000fce000f8e00ff */
[----:B------:R-:W-:-:S07]  /*1cd0*/  LEPC R20, `(.L_x_3889) ;  /* 0x000000001014794e */ /* 0x000fce0000000000 */
[----:B---345:R-:W-:Y:S05]  /*1ce0*/  CALL.ABS.NOINC R14 ;  /* 0x000000000e007343 */ /* 0x038fea0003c00000 */
.L_x_3889:
[----:B------:R-:W-:Y:S01]  /*1cf0*/  IMAD.MOV.U32 R18, RZ, RZ, RZ ;  /* 0x000000ffff127224 */ /* 0x000fe200078e00ff */
[----:B------:R-:W-:Y:S06]  /*1d00*/  BRA `(.L_x_3868) ;  /* 0x0000000000147947 */ /* 0x000fec0003800000 */
.L_x_3888:
[----:B------:R-:W2:Y:S02]  /*1d10*/  LDG.E.64 R4, desc[UR36][R4.64] ;  /* 0x0000002404047981 */ /* 0x000ea4000c1e1b00 */
[----:B--2---:R0:W2:Y:S01]  /*1d20*/  I2F.U64 R18, R4 ;  /* 0x0000000400127312 */ /* 0x0040a20000301000 */
[----:B------:R-:W-:Y:S05]  /*1d30*/  BRA `(.L_x_3868) ;  /* 0x0000000000087947 */ /* 0x000fea0003800000 */
.L_x_3887:
[----:B------:R-:W2:Y:S02]  /*1d40*/  LDG.E R4, desc[UR36][R4.64] ;  /* 0x0000002404047981 */ /* 0x000ea4000c1e1900 */
[----:B--2---:R-:W-:-:S07]  /*1d50*/  I2FP.F32.U32 R18, R4 ;  /* 0x0000000400127245 */ /* 0x004fce0000201000 */
.L_x_3868:
[----:B------:R-:W-:Y:S05]  /*1d60*/  BSYNC.RECONVERGENT B6 ;  /* 0x0000000000067941 */ /* 0x000fea0003800200 */
.L_x_3862:
[----:B------:R-:W-:-:S07]  /*1d70*/  VIADD R24, R24, 0x80 ;  /* 0x0000008018187836 */ /* 0x000fce0000000000 */
.L_x_3861:
[----:B------:R-:W-:Y:S05]  /*1d80*/  BSYNC.RECONVERGENT B7 ;  /* 0x0000000000077941 */ /* 0x000fea0003800200 */
.L_x_3860:
        /* <DEDUP_REMOVED lines=23> */
[----:B--2---:R0:W2:Y:S01]  /*1f00*/  I2F.S16 R22, R4 ;  /* 0x0000000400167306 */ /* 0x0040a20000101400 */
[----:B------:R-:W-:Y:S05]  /*1f10*/  BRA `(.L_x_3898) ;  /* 0x0000000c00347947 */ /* 0x000fea0003800000 */
.L_x_3896:
[----:B------:R-:W2:Y:S02]  /*1f20*/  LDG.E.U8 R4, desc[UR36][R4.64] ;  /* 0x0000002404047981 */ /* 0x000ea4000c1e1100 */
[----:B--2---:R-:W-:Y:S01]  /*1f30*/  I2FP.F32.U32 R22, R4 ;  /* 0x0000000400167245 */ /* 0x004fe20000201000 */
[----:B------:R-:W-:Y:S06]  /*1f40*/  BRA `(.L_x_3898) ;  /* 0x0000000c00287947 */ /* 0x000fec0003800000 */
.L_x_3895:
        /* <DEDUP_REMOVED lines=9> */
.L_x_3900:
[----:B------:R-:W2:Y:S02]  /*1fe0*/  LDG.E R4, desc[UR36][R4.64] ;  /* 0x0000002404047981 */ /* 0x000ea4000c1e1900 */
[----:B--2---:R-:W-:Y:S01]  /*1ff0*/  I2FP.F32.S32 R22, R4 ;  /* 0x0000000400167245 */ /* 0x004fe20000201400 */
[----:B------:R-:W-:Y:S06]  /*2000*/  BRA `(.L_x_3898) ;  /* 0x0000000800f87947 */ /* 0x000fec0003800000 */
.L_x_3899:
[----:B------:R-:W2:Y:S02]  /*2010*/  LDG.E.U16 R4, desc[UR36][R4.64] ;  /* 0x0000002404047981 */ /* 0x000ea4000c1e1500 */
[----:B--2---:R4:W0:Y:S01]  /*2020*/  I2F.S16 R22, R4 ;  /* 0x0000000400167306 */ /* 0x0048220000101400 */
[----:B------:R-:W-:Y:S05]  /*2030*/  BRA `(.L_x_3898) ;  /* 0x0000000800ec7947 */ /* 0x000fea0003800000 */
.L_x_3894:
        /* <DEDUP_REMOVED lines=8> */
.L_x_3902:
[----:B------:R-:W2:Y:S02]  /*20c0*/  LDG.E.U16 R4, desc[UR36][R4.64] ;  /* 0x0000002404047981 */ /* 0x000ea4000c1e1500 */
[----:B--2---:R-:W-:Y:S01]  /*20d0*/  HADD2.F32 R22, -RZ, R4.H0_H0 ;  /* 0x20000004ff167230 */ /* 0x004fe20000004100 */
[----:B------:R-:W-:Y:S06]  /*20e0*/  BRA `(.L_x_3898) ;  /* 0x0000000800c07947 */ /* 0x000fec0003800000 */
.L_x_3901:
        /* <DEDUP_REMOVED lines=8> */
.L_x_3904:
[----:B------:R-:W2:Y:S02]  /*2170*/  LDG.E.U16 R4, desc[UR36][R4.64] ;  /* 0x0000002404047981 */ /* 0x000ea4000c1e1500 */
[----:B--2---:R-:W-:Y:S01]  /*2180*/  HADD2.F32 R22, -RZ, R4.H0_H0 ;  /* 0x20000004ff167230 */ /* 0x004fe20000004100 */
[----:B------:R-:W-:Y:S06]  /*2190*/  BRA `(.L_x_3898) ;  /* 0x0000000800947947 */ /* 0x000fec0003800000 */
.L_x_3903:
[----:B------:R-:W2:Y:S01]  /*21a0*/  LDG.E.64 R4, desc[UR36][R4.64] ;  /* 0x0000002404047981 */ /* 0x000ea2000c1e1b00 */
[----:B------:R-:W-:Y:S01]  /*21b0*/  UMOV UR4, 0xf0000000 ;  /* 0xf000000000047882 */ /* 0x000fe20000000000 */
[----:B------:R-:W-:Y:S01]  /*21c0*/  UMOV UR5, 0x380fffff ;  /* 0x380fffff00057882 */ /* 0x000fe20000000000 */
[----:B--2---:R-:W0:Y:S01]  /*21d0*/  F2F.F32.F64 R22, R4 ;  /* 0x0000000400167310 */ /* 0x004e220000301000 */
[----:B------:R-:W-:-:S14]  /*21e0*/  DSETP.GEU.AND P0, PT, |R4|, UR4, PT ;  /* 0x0000000404007e2a */ /* 0x000fdc000bf0e200 */
[----:B0-----:R-:W-:Y:S01]  /*21f0*/  @!P0 FMUL R22, R22, 1.175494350822287508e-38 ;  /* 0x0080000016168820 */ /* 0x001fe20000400000 */
[----:B------:R-:W-:Y:S06]  /*2200*/  BRA `(.L_x_3898) ;  /* 0x0000000800787947 */ /* 0x000fec0003800000 */
.L_x_3893:
        /* <DEDUP_REMOVED lines=12> */
.L_x_3907:
[----:B------:R-:W2:Y:S01]  /*22d0*/  LDG.E.64 R4, desc[UR36][R4.64] ;  /* 0x0000002404047981 */ /* 0x000ea2000c1e1b00 */
[----:B------:R-:W-:Y:S01]  /*22e0*/  UMOV UR4, 0xf0000000 ;  /* 0xf000000000047882 */ /* 0x000fe20000000000 */
[----:B------:R-:W-:Y:S01]  /*22f0*/  UMOV UR5, 0x380fffff ;  /* 0x380fffff00057882 */ /* 0x000fe20000000000 */
[----:B--2---:R-:W0:Y:S01]  /*2300*/  F2F.F32.F64 R22, R4 ;  /* 0x0000000400167310 */ /* 0x004e220000301000 */
[----:B------:R-:W-:-:S14]  /*2310*/  DSETP.GEU.AND P0, PT, |R4|, UR4, PT ;  /* 0x0000000404007e2a */ /* 0x000fdc000bf0e200 */
[----:B0-----:R-:W-:Y:S01]  /*2320*/  @!P0 FMUL R22, R22, 1.175494350822287508e-38 ;  /* 0x0080000016168820 */ /* 0x001fe20000400000 */
[----:B------:R-:W-:Y:S06]  /*2330*/  BRA `(.L_x_3898) ;  /* 0x00000008002c7947 */ /* 0x000fec0003800000 */
.L_x_3906:
        /* <DEDUP_REMOVED lines=25> */
.L_x_3909:
        /* <DEDUP_REMOVED lines=13> */
.L_x_3908:
[----:B------:R-:W2:Y:S02]  /*25a0*/  LDG.E.U16 R4, desc[UR36][R4.64] ;  /* 0x0000002404047981 */ /* 0x000ea4000c1e1500 */
[----:B--2---:R-:W-:Y:S01]  /*25b0*/  IMAD.U32 R22, R4, 0x10000, RZ ;  /* 0x0001000004167824 */ /* 0x004fe200078e00ff */
[----:B------:R-:W-:Y:S06]  /*25c0*/  BRA `(.L_x_3898) ;  /* 0x0000000400887947 */ /* 0x000fec0003800000 */
.L_x_3905:
        /* <DEDUP_REMOVED lines=11> */
.L_x_3912:
        /* <DEDUP_REMOVED lines=20> */
.L_x_3914:
[----:B------:R-:W-:Y:S05]  /*27c0*/  BSYNC.RECONVERGENT B0 ;  /* 0x0000000000007941 */ /* 0x000fea0003800200 */
.L_x_3913:
[----:B------:R-:W-:Y:S01]  /*27d0*/  IMAD.SHL.U32 R0, R0, 0x100000, RZ ;  /* 0x0010000000007824 */ /* 0x000fe200078e00ff */
[----:B------:R-:W-:-:S04]  /*27e0*/  LEA R3, R3, 0x3b800000, 0x17 ;  /* 0x3b80000003037811 */ /* 0x000fc800078eb8ff */
[----:B------:R-:W-:Y:S01]  /*27f0*/  LOP3.LUT R22, R3, R0, R7, 0xfe, !PT ;  /* 0x0000000003167212 */ /* 0x000fe200078efe07 */
[----:B------:R-:W-:Y:S06]  /*2800*/  BRA `(.L_x_3898) ;  /* 0x0000000000f87947 */ /* 0x000fec0003800000 */
.L_x_3911:
        /* <DEDUP_REMOVED lines=20> */
.L_x_3916:
[----:B------:R-:W-:Y:S05]  /*2950*/  BSYNC.RECONVERGENT B0 ;  /* 0x0000000000007941 */ /* 0x000fea0003800200 */
.L_x_3915:
[----:B------:R-:W-:Y:S01]  /*2960*/  IMAD.SHL.U32 R0, R0, 0x200000, RZ ;  /* 0x0020000000007824 */ /* 0x000fe200078e00ff */
[----:B------:R-:W-:-:S04]  /*2970*/  LEA R3, R3, 0x37800000, 0x17 ;  /* 0x3780000003037811 */ /* 0x000fc800078eb8ff */
[----:B------:R-:W-:Y:S01]  /*2980*/  LOP3.LUT R22, R3, R0, R7, 0xfe, !PT ;  /* 0x0000000003167212 */ /* 0x000fe200078efe07 */
[----:B------:R-:W-:Y:S06]  /*2990*/  BRA `(.L_x_3898) ;  /* 0x0000000000947947 */ /* 0x000fec0003800000 */
.L_x_3910:
        /* <DEDUP_REMOVED lines=14> */
.L_x_3897:
        /* <DEDUP_REMOVED lines=16> */
.L_x_3919:
[----:B------:R-:W-:Y:S01]  /*2b80*/  IMAD.MOV.U32 R22, RZ, RZ, RZ ;  /* 0x000000ffff167224 */ /* 0x000fe200078e00ff */
[----:B------:R-:W-:Y:S06]  /*2b90*/  BRA `(.L_x_3898) ;  /* 0x0000000000147947 */ /* 0x000fec0003800000 */
.L_x_3918:
[----:B------:R-:W2:Y:S02]  /*2ba0*/  LDG.E.64 R22, desc[UR36][R4.64] ;  /* 0x0000002404167981 */ /* 0x000ea4000c1e1b00 */
[----:B--2---:R0:W2:Y:S01]  /*2bb0*/  I2F.U64 R22, R22 ;  /* 0x0000001600167312 */ /* 0x0040a20000301000 */
[----:B------:R-:W-:Y:S05]  /*2bc0*/  BRA `(.L_x_3898) ;  /* 0x0000000000087947 */ /* 0x000fea0003800000 */
.L_x_3917:
[----:B------:R-:W2:Y:S02]  /*2bd0*/  LDG.E R4, desc[UR36][R4.64] ;  /* 0x0000002404047981 */ /* 0x000ea4000c1e1900 */
[----:B--2---:R-:W-:-:S07]  /*2be0*/  I2FP.F32.U32 R22, R4 ;  /* 0x0000000400167245 */ /* 0x004fce0000201000 */
.L_x_3898:
[----:B------:R-:W-:Y:S05]  /*2bf0*/  BSYNC.RECONVERGENT B6 ;  /* 0x0000000000067941 */ /* 0x000fea0003800200 */
.L_x_3892:
[----:B------:R-:W-:-:S07]  /*2c00*/  VIADD R24, R24, 0x80 ;  /* 0x0000008018187836 */ /* 0x000fce0000000000 */
.L_x_3891:
[----:B------:R-:W-:Y:S05]  /*2c10*/  BSYNC.RECONVERGENT B7 ;  /* 0x0000000000077941 */ /* 0x000fea0003800200 */
.L_x_3890:
[----:B------:R-:W-:Y:S01]  /*2c20*/  ISETP.GE.AND P0, PT, R24, R17, PT ;  /* 0x000000111800720c */ /* 0x000fe20003f06270 */
[----:B------:R-:W-:Y:S01]  /*2c30*/  BSSY.RECONVERGENT B6, `(.L_x_3920) ;  /* 0x00000e1000067945 */ /* 0x000fe20003800200 */
[----:B------:R-:W-:-:S11]  /*2c40*/  IMAD.MOV.U32 R16, RZ, RZ, RZ ;  /* 0x000000ffff107224 */ /* 0x000fd600078e00ff */
[----:B------:R-:W-:Y:S05]  /*2c50*/  @P0 BRA `(.L_x_3921) ;  /* 0x0000000c00780947 */ /* 0x000fea0003800000 */
[----:B0-2-4-:R-:W0:Y:S01]  /*2c60*/  LDC.64 R4, c[0x0][0x3a0] ;  /* 0x0000e800ff047b82 */ /* 0x015e220000000a00 */
[----:B------:R-:W2:Y:S01]  /*2c70*/  LDCU UR5, c[0x0][0x3b0] ;  /* 0x00007600ff0577ac */ /* 0x000ea20008000800 */
[----:B------:R-:W-:Y:S01]  /*2c80*/  IMAD R0, R2, 0x200, R24 ;  /* 0x0000020002007824 */ /* 0x000fe200078e0218 */
        /* <DEDUP_REMOVED lines=17> */
.L_x_3925:
[----:B------:R-:W2:Y:S02]  /*2da0*/  LDG.E.U8 R4, desc[UR36][R4.64] ;  /* 0x0000002404047981 */ /* 0x000ea4000c1e1100 */
[----:B--2---:R-:W-:Y:S01]  /*2db0*/  I2FP.F32.U32 R16, R4 ;  /* 0x0000000400107245 */ /* 0x004fe20000201000 */
[----:B------:R-:W-:Y:S06]  /*2dc0*/  BRA `(.L_x_3921) ;  /* 0x0000000c001c7947 */ /* 0x000fec0003800000 */
.L_x_3924:
        /* <DEDUP_REMOVED lines=9> */
.L_x_3928:
[----:B------:R-:W2:Y:S02]  /*2e60*/  LDG.E R4, desc[UR36][R4.64] ;  /* 0x0000002404047981 */ /* 0x000ea4000c1e1900 */
[----:B--2---:R-:W-:Y:S01]  /*2e70*/  I2FP.F32.S32 R16, R4 ;  /* 0x0000000400107245 */ /* 0x004fe20000201400 */
[----:B------:R-:W-:Y:S06]  /*2e80*/  BRA `(.L_x_3921) ;  /* 0x0000000800ec7947 */ /* 0x000fec0003800000 */
.L_x_3927:
[----:B------:R-:W2:Y:S02]  /*2e90*/  LDG.E.U16 R4, desc[UR36][R4.64] ;  /* 0x0000002404047981 */ /* 0x000ea4000c1e1500 */
[----:B--2---:R0:W2:Y:S01]  /*2ea0*/  I2F.S16 R16, R4 ;  /* 0x0000000400107306 */ /* 0x0040a20000101400 */
[----:B------:R-:W-:Y:S05]  /*2eb0*/  BRA `(.L_x_3921) ;  /* 0x0000000800e07947 */ /* 0x000fea0003800000 */
.L_x_3923:
        /* <DEDUP_REMOVED lines=8> */
.L_x_3930:
[----:B------:R-:W2:Y:S02]  /*2f40*/  LDG.E.U16 R4, desc[UR36][R4.64] ;  /* 0x0000002404047981 */ /* 0x000ea4000c1e1500 */
[----:B--2---:R-:W-:Y:S01]  /*2f50*/  HADD2.F32 R16, -RZ, R4.H0_H0 ;  /* 0x20000004ff107230 */ /* 0x004fe20000004100 */
[----:B------:R-:W-:Y:S06]  /*2f60*/  BRA `(.L_x_3921) ;  /* 0x0000000800b47947 */ /* 0x000fec0003800000 */
.L_x_3929:
        /* <DEDUP_REMOVED lines=8> */
.L_x_3932:
[----:B------:R-:W2:Y:S02]  /*2ff0*/  LDG.E.U16 R4, desc[UR36][R4.64] ;  /* 0x0000002404047981 */ /* 0x000ea4000c1e1500 */
[----:B--2---:R-:W-:Y:S01]  /*3000*/  HADD2.F32 R16, -RZ, R4.H0_H0 ;  /* 0x20000004ff107230 */ /* 0x004fe20000004100 */
[----:B------:R-:W-:Y:S06]  /*3010*/  BRA `(.L_x_3921) ;  /* 0x0000000800887947 */ /* 0x000fec0003800000 */
.L_x_3931:
[----:B------:R-:W2:Y:S01]  /*3020*/  LDG.E.64 R4, desc[UR36][R4.64] ;  /* 0x0000002404047981 */ /* 0x000ea2000c1e1b00 */
[----:B------:R-:W-:Y:S01]  /*3030*/  UMOV UR4, 0xf0000000 ;  /* 0xf000000000047882 */ /* 0x000fe20000000000 */
[----:B------:R-:W-:Y:S01]  /*3040*/  UMOV UR5, 0x380fffff ;  /* 0x380fffff00057882 */ /* 0x000fe20000000000 */
[----:B--2---:R-:W0:Y:S01]  /*3050*/  F2F.F32.F64 R16, R4 ;  /* 0x0000000400107310 */ /* 0x004e220000301000 */
[----:B------:R-:W-:-:S14]  /*3060*/  DSETP.GEU.AND P0, PT, |R4|, UR4, PT ;  /* 0x0000000404007e2a */ /* 0x000fdc000bf0e200 */
[----:B0-----:R-:W-:Y:S01]  /*3070*/  @!P0 FMUL R16, R16, 1.175494350822287508e-38 ;  /* 0x0080000010108820 */ /* 0x001fe20000400000 */
[----:B------:R-:W-:Y:S06]  /*3080*/  BRA `(.L_x_3921) ;  /* 0x00000008006c7947 */ /* 0x000fec0003800000 */
.L_x_3922:
        /* <DEDUP_REMOVED lines=12> */
.L_x_3935:
[----:B------:R-:W2:Y:S01]  /*3150*/  LDG.E.64 R4, desc[UR36][R4.64] ;  /* 0x0000002404047981 */ /* 0x000ea2000c1e1b00 */
[----:B------:R-:W-:Y:S01]  /*3160*/  UMOV UR4, 0xf0000000 ;  /* 0xf000000000047882 */ /* 0x000fe20000000000 */
[----:B------:R-:W-:Y:S01]  /*3170*/  UMOV UR5, 0x380fffff ;  /* 0x380fffff00057882 */ /* 0x000fe20000000000 */
[----:B--2---:R-:W0:Y:S01]  /*3180*/  F2F.F32.F64 R16, R4 ;  /* 0x0000000400107310 */ /* 0x004e220000301000 */
[----:B------:R-:W-:-:S14]  /*3190*/  DSETP.GEU.AND P0, PT, |R4|, UR4, PT ;  /* 0x0000000404007e2a */ /* 0x000fdc000bf0e200 */
[----:B0-----:R-:W-:Y:S01]  /*31a0*/  @!P0 FMUL R16, R16, 1.175494350822287508e-38 ;  /* 0x0080000010108820 */ /* 0x001fe20000400000 */
[----:B------:R-:W-:Y:S06]  /*31b0*/  BRA `(.L_x_3921) ;  /* 0x0000000800207947 */ /* 0x000fec0003800000 */
.L_x_3934:
        /* <DEDUP_REMOVED lines=25> */
.L_x_3937:
        /* <DEDUP_REMOVED lines=13> */
.L_x_3936:
[----:B------:R-:W2:Y:S02]  /*3420*/  LDG.E.U16 R4, desc[UR36][R4.64] ;  /* 0x0000002404047981 */ /* 0x000ea4000c1e1500 */
[----:B--2---:R-:W-:Y:S01]  /*3430*/  IMAD.U32 R16, R4, 0x10000, RZ ;  /* 0x0001000004107824 */ /* 0x004fe200078e00ff */
[----:B------:R-:W-:Y:S06]  /*3440*/  BRA `(.L_x_3921) ;  /* 0x00000004007c7947 */ /* 0x000fec0003800000 */
.L_x_3933:
        /* <DEDUP_REMOVED lines=11> */
.L_x_3940:
[----:B------:R-:W2:Y:S02]  /*3500*/  LDG.E.U8 R4, desc[UR36][R4.64] ;  /* 0x0000002404047981 */ /* 0x000ea4000c1e1100 */
        /* <DEDUP_REMOVED lines=18> */
.L_x_3942:
[----:B------:R-:W-:Y:S05]  /*3630*/  BSYNC.RECONVERGENT B0 ;  /* 0x0000000000007941 */ /* 0x000fea0003800200 */
.L_x_3941:
[----:B------:R-:W-:Y:S01]  /*3640*/  IMAD.SHL.U32 R0, R0, 0x100000, RZ ;  /* 0x0010000000007824 */ /* 0x000fe200078e00ff */
[----:B------:R-:W-:-:S04]  /*3650*/  LEA R3, R3, 0x3b800000, 0x17 ;  /* 0x3b80000003037811 */ /* 0x000fc800078eb8ff */
[----:B------:R-:W-:Y:S01]  /*3660*/  LOP3.LUT R16, R3, R0, R7, 0xfe, !PT ;  /* 0x0000000003107212 */ /* 0x000fe200078efe07 */
[----:B------:R-:W-:Y:S06]  /*3670*/  BRA `(.L_x_3921) ;  /* 0x0000000000f07947 */ /* 0x000fec0003800000 */
.L_x_3939:
        /* <DEDUP_REMOVED lines=19> */
.L_x_3944:
[----:B------:R-:W-:Y:S05]  /*37b0*/  BSYNC.RECONVERGENT B0 ;  /* 0x0000000000007941 */ /* 0x000fea0003800200 */
.L_x_3943:
[----:B------:R-:W-:Y:S01]  /*37c0*/  IMAD.SHL.U32 R0, R0, 0x200000, RZ ;  /* 0x0020000000007824 */ /* 0x000fe200078e00ff */
[----:B------:R-:W-:-:S04]  /*37d0*/  LEA R3, R3, 0x37800000, 0x17 ;  /* 0x3780000003037811 */ /* 0x000fc800078eb8ff */
[----:B------:R-:W-:Y:S01]  /*37e0*/  LOP3.LUT R16, R3, R0, R7, 0xfe, !PT ;  /* 0x0000000003107212 */ /* 0x000fe200078efe07 */
[----:B------:R-:W-:Y:S06]  /*37f0*/  BRA `(.L_x_3921) ;  /* 0x0000000000907947 */ /* 0x000fec0003800000 */
.L_x_3938:
        /* <DEDUP_REMOVED lines=14> */
.L_x_3926:
        /* <DEDUP_REMOVED lines=16> */
.L_x_3947:
[----:B------:R-:W-:Y:S05]  /*39e0*/  BRA `(.L_x_3921) ;  /* 0x0000000000147947 */ /* 0x000fea0003800000 */
.L_x_3946:
[----:B------:R-:W2:Y:S02]  /*39f0*/  LDG.E.64 R4, desc[UR36][R4.64] ;  /* 0x0000002404047981 */ /* 0x000ea4000c1e1b00 */
[----:B--2---:R0:W2:Y:S01]  /*3a00*/  I2F.U64 R16, R4 ;  /* 0x0000000400107312 */ /* 0x0040a20000301000 */
[----:B------:R-:W-:Y:S05]  /*3a10*/  BRA `(.L_x_3921) ;  /* 0x0000000000087947 */ /* 0x000fea0003800000 */
.L_x_3945:
[----:B------:R-:W2:Y:S02]  /*3a20*/  LDG.E R4, desc[UR36][R4.64] ;  /* 0x0000002404047981 */ /* 0x000ea4000c1e1900 */
[----:B--2---:R-:W-:-:S07]  /*3a30*/  I2FP.F32.U32 R16, R4 ;  /* 0x0000000400107245 */ /* 0x004fce0000201000 */
.L_x_3921:
[----:B------:R-:W-:Y:S05]  /*3a40*/  BSYNC.RECONVERGENT B6 ;  /* 0x0000000000067941 */ /* 0x000fea0003800200 */
.L_x_3920:
        /* <DEDUP_REMOVED lines=8> */
[----:B------:R-:W1:Y:S08]  /*3ad0*/  @!P0 LDC R0, c[0x0][0x388] ;  /* 0x0000e200ff008b82 */ /* 0x000e700000000800 */
[----:B------:R-:W4:Y:S08]  /*3ae0*/  @!P2 LDC R3, c[0x0][0x388] ;  /* 0x0000e200ff03ab82 */ /* 0x000f300000000800 */
[----:B0-2---:R-:W0:Y:S08]  /*3af0*/  @!P3 LDC R5, c[0x0][0x388] ;  /* 0x0000e200ff05bb82 */ /* 0x005e300000000800 */
[----:B------:R-:W2:Y:S01]  /*3b00*/  @!P1 LDC R7, c[0x0][0x388] ;  /* 0x0000e200ff079b82 */ /* 0x000ea20000000800 */
[----:B-1-3-5:R-:W-:-:S04]  /*3b10*/  @!P0 FADD.FTZ R19, R19, R0 ;  /* 0x0000000013138221 */ /* 0x02afc80000010000 */
[----:B----4-:R1:W3:Y:S01]  /*3b20*/  @!P0 MUFU.RSQ R4, R19 ;  /* 0x0000001300048308 */ /* 0x0102e20000001400 */
[----:B------:R-:W-:-:S07]  /*3b30*/  @!P2 FADD.FTZ R3, R22, R3 ;  /* 0x000000031603a221 */ /* 0x000fce0000010000 */
[----:B------:R1:W4:Y:S01]  /*3b40*/  @!P2 MUFU.RSQ R22, R3 ;  /* 0x000000030016a308 */ /* 0x0003220000001400 */
[----:B0-----:R-:W-:Y:S02]  /*3b50*/  @!P3 FADD.FTZ R5, R16, R5 ;  /* 0x000000051005b221 */ /* 0x001fe40000010000 */
[----:B------:R-:W0:Y:S05]  /*3b60*/  LDC.U8 R16, c[0x0][0x3b4] ;  /* 0x0000ed00ff107b82 */ /* 0x000e2a0000000000 */
[----:B------:R1:W0:Y:S01]  /*3b70*/  @!P3 MUFU.RSQ R24, R5 ;  /* 0x000000050018b308 */ /* 0x0002220000001400 */
[----:B--2---:R-:W-:-:S07]  /*3b80*/  @!P1 FADD.FTZ R0, R18, R7 ;  /* 0x0000000712009221 */ /* 0x004fce0000010000 */
[----:B------:R1:W2:Y:S01]  /*3b90*/  @!P1 MUFU.RSQ R18, R0 ;  /* 0x0000000000129308 */ /* 0x0002a20000001400 */
[----:B---34-:R-:W-:Y:S05]  /*3ba0*/  @P0 BRA `(.L_x_3949) ;  /* 0x0000000c00e80947 */ /* 0x018fea0003800000 */
[----:B------:R-:W3:Y:S01]  /*3bb0*/  LDCU UR4, c[0x0][0x3b8] ;  /* 0x00007700ff0477ac */ /* 0x000ee20008000800 */
[----:B------:R-:W4:Y:S01]  /*3bc0*/  LDC.64 R8, c[0x0][0x398] ;  /* 0x0000e600ff087b82 */ /* 0x000f220000000a00 */
[----:B-1----:R-:W-:Y:S01]  /*3bd0*/  IMAD R0, R2, 0x200, R25 ;  /* 0x0000020002007824 */ /* 0x002fe200078e0219 */
[----:B0-----:R-:W-:-:S03]  /*3be0*/  PRMT R5, R16, 0x9910, RZ ;  /* 0x0000991010057816 */ /* 0x001fc600000000ff */
[----:B---3--:R-:W-:Y:S02]  /*3bf0*/  IMAD R3, R0, UR4, RZ ;  /* 0x0000000400037c24 */ /* 0x008fe4000f8e02ff */
[----:B------:R-:W-:-:S05]  /*3c00*/  IMAD.MOV.U32 R0, RZ, RZ, R5 ;  /* 0x000000ffff007224 */ /* 0x000fca00078e0005 */
[----:B------:R-:W-:Y:S02]  /*3c10*/  ISETP.GT.AND P0, PT, R0, 0x9, PT ;  /* 0x000000090000780c */ /* 0x000fe40003f04270 */
[----:B----4-:R-:W-:-:S05]  /*3c20*/  IADD3 R8, P1, PT, R3, R8, RZ ;  /* 0x0000000803087210 */ /* 0x010fca0007f3e0ff */
        /* <DEDUP_REMOVED lines=14> */
.L_x_3953:
[----:B------:R-:W0:Y:S01]  /*3d10*/  F2I.S64.TRUNC R4, R4 ;  /* 0x0000000400047311 */ /* 0x000e22000020d900 */
[----:B------:R-:W-:Y:S02]  /*3d20*/  IMAD.MOV.U32 R25, RZ, RZ, R26 ;  /* 0x000000ffff197224 */ /* 0x000fe400078e001a */
[----:B0-----:R-:W-:-:S05]  /*3d30*/  IMAD.MOV.U32 R3, RZ, RZ, R4 ;  /* 0x000000ffff037224 */ /* 0x001fca00078e0004 */
[----:B------:R0:W-:Y:S01]  /*3d40*/  STG.E.U8 desc[UR36][R8.64], R3 ;  /* 0x0000000308007986 */ /* 0x0001e2000c101124 */
[----:B------:R-:W-:Y:S05]  /*3d50*/  BRA `(.L_x_3949) ;  /* 0x0000000c007c7947 */ /* 0x000fea0003800000 */
.L_x_3952:
        /* <DEDUP_REMOVED lines=10> */
.L_x_3956:
[----:B------:R-:W0:Y:S01]  /*3e00*/  F2I.FTZ.TRUNC.NTZ R3, R4 ;  /* 0x0000000400037305 */ /* 0x000e22000021f100 */
[----:B------:R-:W-:Y:S01]  /*3e10*/  IMAD.MOV.U32 R25, RZ, RZ, R26 ;  /* 0x000000ffff197224 */ /* 0x000fe200078e001a */
[----:B0-----:R0:W-:Y:S01]  /*3e20*/  STG.E desc[UR36][R8.64], R3 ;  /* 0x0000000308007986 */ /* 0x0011e2000c101924 */
[----:B------:R-:W-:Y:S05]  /*3e30*/  BRA `(.L_x_3949) ;  /* 0x0000000c00447947 */ /* 0x000fea0003800000 */
.L_x_3955:
[----:B------:R-:W0:Y:S01]  /*3e40*/  F2I.FTZ.TRUNC.NTZ R3, R4 ;  /* 0x0000000400037305 */ /* 0x000e22000021f100 */
[----:B------:R-:W-:Y:S01]  /*3e50*/  IMAD.MOV.U32 R25, RZ, RZ, R26 ;  /* 0x000000ffff197224 */ /* 0x000fe200078e001a */
[----:B0-----:R0:W-:Y:S01]  /*3e60*/  STG.E.U16 desc[UR36][R8.64], R3 ;  /* 0x0000000308007986 */ /* 0x0011e2000c101524 */
[----:B------:R-:W-:Y:S05]  /*3e70*/  BRA `(.L_x_3949) ;  /* 0x0000000c00347947 */ /* 0x000fea0003800000 */
.L_x_3951:
        /* <DEDUP_REMOVED lines=9> */
.L_x_3958:
[----:B------:R-:W-:Y:S01]  /*3f10*/  F2FP.F16.F32.PACK_AB R4, RZ, R4 ;  /* 0x00000004ff04723e */ /* 0x000fe200000000ff */
[----:B------:R-:W-:-:S04]  /*3f20*/  IMAD.MOV.U32 R25, RZ, RZ, R26 ;  /* 0x000000ffff197224 */ /* 0x000fc800078e001a */
[----:B------:R0:W-:Y:S01]  /*3f30*/  STG.E.U16 desc[UR36][R8.64], R4 ;  /* 0x0000000408007986 */ /* 0x0001e2000c101524 */
[----:B------:R-:W-:Y:S05]  /*3f40*/  BRA `(.L_x_3949) ;  /* 0x0000000c00007947 */ /* 0x000fea0003800000 */
.L_x_3957:
        /* <DEDUP_REMOVED lines=10> */
.L_x_3960:
[----:B------:R-:W-:Y:S01]  /*3ff0*/  F2FP.F16.F32.PACK_AB R3, RZ, R4 ;  /* 0x00000004ff03723e */ /* 0x000fe200000000ff */
[----:B------:R-:W-:-:S03]  /*4000*/  IMAD.MOV.U32 R25, RZ, RZ, R26 ;  /* 0x000000ffff197224 */ /* 0x000fc600078e001a */
[----:B------:R-:W-:-:S05]  /*4010*/  PRMT R3, R3, 0x5410, RZ ;  /* 0x0000541003037816 */ /* 0x000fca00000000ff */
[----:B------:R0:W-:Y:S01]  /*4020*/  STG.E desc[UR36][R8.64], R3 ;  /* 0x0000000308007986 */ /* 0x0001e2000c101924 */
[----:B------:R-:W-:Y:S05]  /*4030*/  BRA `(.L_x_3949) ;  /* 0x0000000800c47947 */ /* 0x000fea0003800000 */
.L_x_3959:
[----:B------:R-:W-:Y:S01]  /*4040*/  FMUL.FTZ R4, R4, 1 ;  /* 0x3f80000004047820 */ /* 0x000fe20000410000 */
[----:B------:R-:W-:-:S05]  /*4050*/  IMAD.MOV.U32 R25, RZ, RZ, R26 ;  /* 0x000000ffff197224 */ /* 0x000fca00078e001a */
[----:B------:R-:W0:Y:S02]  /*4060*/  F2F.F64.F32 R4, R4 ;  /* 0x0000000400047310 */ /* 0x000e240000201800 */
[----:B0-----:R0:W-:Y:S01]  /*4070*/  STG.E.64 desc[UR36][R8.64], R4 ;  /* 0x0000000408007986 */ /* 0x0011e2000c101b24 */
[----:B------:R-:W-:Y:S05]  /*4080*/  BRA `(.L_x_3949) ;  /* 0x0000000800b07947 */ /* 0x000fea0003800000 */
.L_x_3950:
        /* <DEDUP_REMOVED lines=13> */
.L_x_3963:
[----:B------:R-:W-:Y:S01]  /*4160*/  FMUL.FTZ R4, R4, 1 ;  /* 0x3f80000004047820 */ /* 0x000fe20000410000 */
[----:B------:R-:W-:Y:S01]  /*4170*/  CS2R R6, SRZ ;  /* 0x0000000000067805 */ /* 0x000fe2000001ff00 */
[----:B------:R-:W-:-:S04]  /*4180*/  IMAD.MOV.U32 R25, RZ, RZ, R26 ;  /* 0x000000ffff197224 */ /* 0x000fc800078e001a */
[----:B------:R-:W0:Y:S02]  /*4190*/  F2F.F64.F32 R4, R4 ;  /* 0x0000000400047310 */ /* 0x000e240000201800 */
[----:B0-----:R0:W-:Y:S01]  /*41a0*/  STG.E.128 desc[UR36][R8.64], R4 ;  /* 0x0000000408007986 */ /* 0x0011e2000c101d24 */
[----:B------:R-:W-:Y:S05]  /*41b0*/  BRA `(.L_x_3949) ;  /* 0x0000000800647947 */ /* 0x000fea0003800000 */
.L_x_3962:
        /* <DEDUP_REMOVED lines=18> */
.L_x_3967:
[----:B------:R-:W-:Y:S05]  /*42e0*/  BSYNC.RECONVERGENT B0 ;  /* 0x0000000000007941 */ /* 0x000fea0003800200 */
.L_x_3966:
[----:B------:R-:W-:Y:S01]  /*42f0*/  LOP3.LUT R5, R0, 0x80, R5, 0xf8, !PT ;  /* 0x0000008000057812 */ /* 0x000fe200078ef805 */
[----:B------:R-:W-:-:S04]  /*4300*/  IMAD.MOV.U32 R25, RZ, RZ, R26 ;  /* 0x000000ffff197224 */ /* 0x000fc800078e001a */
[----:B------:R0:W-:Y:S01]  /*4310*/  STG.E.U8 desc[UR36][R8.64], R5 ;  /* 0x0000000508007986 */ /* 0x0001e2000c101124 */
[----:B------:R-:W-:Y:S05]  /*4320*/  BRA `(.L_x_3949) ;  /* 0x0000000800087947 */ /* 0x000fea0003800000 */
.L_x_3965:
        /* <DEDUP_REMOVED lines=14> */
.L_x_3969:
[----:B------:R-:W-:Y:S05]  /*4410*/  BSYNC.RECONVERGENT B0 ;  /* 0x0000000000007941 */ /* 0x000fea0003800200 */
.L_x_3968:
[----:B------:R-:W-:Y:S01]  /*4420*/  LOP3.LUT R3, R0, 0x80, R7, 0xf8, !PT ;  /* 0x0000008000037812 */ /* 0x000fe200078ef807 */
[----:B------:R-:W-:-:S04]  /*4430*/  IMAD.MOV.U32 R25, RZ, RZ, R26 ;  /* 0x000000ffff197224 */ /* 0x000fc800078e001a */
[----:B------:R0:W-:Y:S01]  /*4440*/  STG.E.U8 desc[UR36][R8.64], R3 ;  /* 0x0000000308007986 */ /* 0x0001e2000c101124 */
[----:B------:R-:W-:Y:S05]  /*4450*/  BRA `(.L_x_3949) ;  /* 0x0000000400bc7947 */ /* 0x000fea0003800000 */
.L_x_3964:
[----:B------:R-:W-:Y:S01]  /*4460*/  F2FP.BF16.F32.PACK_AB R4, RZ, R4 ;  /* 0x00000004ff04723e */ /* 0x000fe200000010ff */
[----:B------:R-:W-:-:S04]  /*4470*/  IMAD.MOV.U32 R25, RZ, RZ, R26 ;  /* 0x000000ffff197224 */ /* 0x000fc800078e001a */
[----:B------:R0:W-:Y:S01]  /*4480*/  STG.E.U16 desc[UR36][R8.64], R4 ;  /* 0x0000000408007986 */ /* 0x0001e2000c101524 */
[----:B------:R-:W-:Y:S05]  /*4490*/  BRA `(.L_x_3949) ;  /* 0x0000000400ac7947 */ /* 0x000fea0003800000 */
.L_x_3961:
        /* <DEDUP_REMOVED lines=12> */
.L_x_3972:
        /* <DEDUP_REMOVED lines=12> */
.L_x_3975:
[----:B------:R-:W-:-:S04]  /*4620*/  SHF.R.U32.HI R0, RZ, 0x14, R4 ;  /* 0x00000014ff007819 */ /* 0x000fc80000011604 */
[----:B------:R-:W-:-:S04]  /*4630*/  LOP3.LUT R3, R0, 0x1, RZ, 0xc0, !PT ;  /* 0x0000000100037812 */ /* 0x000fc800078ec0ff */
[----:B------:R-:W-:-:S04]  /*4640*/  IADD3 R0, PT, PT, R4, 0x487ffff, R3 ;  /* 0x0487ffff04007810 */ /* 0x000fc80007ffe003 */
[----:B------:R-:W-:-:S04]  /*4650*/  SHF.R.U32.HI R0, RZ, 0x14, R0 ;  /* 0x00000014ff007819 */ /* 0x000fc80000011600 */
[----:B------:R-:W-:-:S07]  /*4660*/  LOP3.LUT R3, R0, 0xff, RZ, 0xc0, !PT ;  /* 0x000000ff00037812 */ /* 0x000fce00078ec0ff */
.L_x_3976:
[----:B------:R-:W-:-:S04]  /*4670*/  SHF.R.U32.HI R4, RZ, 0x18, R4 ;  /* 0x00000018ff047819 */ /* 0x000fc80000011604 */
[----:B------:R-:W-:-:S04]  /*4680*/  LOP3.LUT R3, R3, 0x80, R4, 0xf8, !PT ;  /* 0x0000008003037812 */ /* 0x000fc800078ef804 */
[----:B------:R-:W-:-:S07]  /*4690*/  PRMT R0, R3, 0x7610, R0 ;  /* 0x0000761003007816 */ /* 0x000fce0000000000 */
.L_x_3974:
[----:B------:R-:W-:Y:S05]  /*46a0*/  BSYNC.RECONVERGENT B0 ;  /* 0x0000000000007941 */ /* 0x000fea0003800200 */
.L_x_3973:
[----:B------:R4:W-:Y:S01]  /*46b0*/  STG.E.U8 desc[UR36][R8.64], R0 ;  /* 0x0000000008007986 */ /* 0x0009e2000c101124 */
[----:B------:R-:W-:Y:S01]  /*46c0*/  IMAD.MOV.U32 R25, RZ, RZ, R26 ;  /* 0x000000ffff197224 */ /* 0x000fe200078e001a */
[----:B------:R-:W-:Y:S06]  /*46d0*/  BRA `(.L_x_3949) ;  /* 0x00000004001c7947 */ /* 0x000fec0003800000 */
.L_x_3971:
        /* <DEDUP_REMOVED lines=12> */
.L_x_3979:
[----:B------:R-:W-:-:S04]  /*47a0*/  SHF.R.U32.HI R0, RZ, 0x15, R4 ;  /* 0x00000015ff007819 */ /* 0x000fc80000011604 */
[----:B------:R-:W-:-:S04]  /*47b0*/  LOP3.LUT R3, R0, 0x1, RZ, 0xc0, !PT ;  /* 0x0000000100037812 */ /* 0x000fc800078ec0ff */
[----:B------:R-:W-:-:S04]  /*47c0*/  IADD3 R0, PT, PT, R4, 0x88fffff, R3 ;  /* 0x088fffff04007810 */ /* 0x000fc80007ffe003 */
[----:B------:R-:W-:-:S04]  /*47d0*/  SHF.R.U32.HI R0, RZ, 0x15, R0 ;  /* 0x00000015ff007819 */ /* 0x000fc80000011600 */
[----:B------:R-:W-:-:S07]  /*47e0*/  LOP3.LUT R3, R0, 0xff, RZ, 0xc0, !PT ;  /* 0x000000ff00037812 */ /* 0x000fce00078ec0ff */
.L_x_3980:
[----:B------:R-:W-:-:S04]  /*47f0*/  SHF.R.U32.HI R4, RZ, 0x18, R4 ;  /* 0x00000018ff047819 */ /* 0x000fc80000011604 */
[----:B------:R-:W-:-:S04]  /*4800*/  LOP3.LUT R3, R3, 0x80, R4, 0xf8, !PT ;  /* 0x0000008003037812 */ /* 0x000fc800078ef804 */
[----:B------:R-:W-:-:S07]  /*4810*/  PRMT R0, R3, 0x7610, R0 ;  /* 0x0000761003007816 */ /* 0x000fce0000000000 */
.L_x_3978:
[----:B------:R-:W-:Y:S05]  /*4820*/  BSYNC.RECONVERGENT B0 ;  /* 0x0000000000007941 */ /* 0x000fea0003800200 */
.L_x_3977:
[----:B------:R0:W-:Y:S01]  /*4830*/  STG.E.U8 desc[UR36][R8.64], R0 ;  /* 0x0000000008007986 */ /* 0x0001e2000c101124 */
[----:B------:R-:W-:Y:S01]  /*4840*/  IMAD.MOV.U32 R25, RZ, RZ, R26 ;  /* 0x000000ffff197224 */ /* 0x000fe200078e001a */
[----:B------:R-:W-:Y:S06]  /*4850*/  BRA `(.L_x_3949) ;  /* 0x0000000000bc7947 */ /* 0x000fec0003800000 */
.L_x_3970:
[----:B------:R-:W-:-:S13]  /*4860*/  ISETP.NE.AND P0, PT, R0, 0x1c, PT ;  /* 0x0000001c0000780c */ /* 0x000fda0003f05270 */
[----:B------:R-:W-:Y:S05]  /*4870*/  @!P0 BRA `(.L_x_3981) ;  /* 0x0000000000a88947 */ /* 0x000fea0003800000 */
[----:B------:R-:W-:-:S13]  /*4880*/  ISETP.NE.AND P0, PT, R0, 0x1d, PT ;  /* 0x0000001d0000780c */ /* 0x000fda0003f05270 */
[----:B------:R-:W-:Y:S05]  /*4890*/  @!P0 BRA `(.L_x_3982) ;  /* 0x0000000000908947 */ /* 0x000fea0003800000 */
[----:B------:R-:W-:-:S13]  /*48a0*/  ISETP.NE.AND P0, PT, R0, 0x2c, PT ;  /* 0x0000002c0000780c */ /* 0x000fda0003f05270 */
[----:B------:R-:W-:Y:S05]  /*48b0*/  @!P0 BRA `(.L_x_3983) ;  /* 0x0000000000488947 */ /* 0x000fea0003800000 */
.L_x_3954:
[----:B------:R-:W-:Y:S01]  /*48c0*/  MOV R14, 0x130 ;  /* 0x00000130000e7802 */ /* 0x000fe20000000f00 */
[----:B------:R-:W0:Y:S01]  /*48d0*/  LDCU.64 UR6, c[0x4][0x120] ;  /* 0x01002400ff0677ac */ /* 0x000e220008000a00 */
[----:B------:R-:W-:Y:S02]  /*48e0*/  IMAD.MOV.U32 R8, RZ, RZ, 0x65 ;  /* 0x00000065ff087424 */ /* 0x000fe400078e00ff */
[----:B------:R-:W-:Y:S01]  /*48f0*/  IMAD.MOV.U32 R12, RZ, RZ, 0x1 ;  /* 0x00000001ff0c7424 */ /* 0x000fe200078e00ff */
[----:B------:R-:W1:Y:S01]  /*4900*/  LDCU.64 UR8, c[0x4][0x128] ;  /* 0x01002500ff0877ac */ /* 0x000e620008000a00 */
[----:B------:R-:W3:Y:S01]  /*4910*/  LDC.64 R14, c[0x4][R14] ;  /* 0x010000000e0e7b82 */ /* 0x000ee20000000a00 */
[----:B------:R-:W-:Y:S01]  /*4920*/  IMAD.MOV.U32 R13, RZ, RZ, RZ ;  /* 0x000000ffff0d7224 */ /* 0x000fe200078e00ff */
[----:B------:R-:W4:Y:S01]  /*4930*/  LDCU.64 UR4, c[0x4][0x18] ;  /* 0x01000300ff0477ac */ /* 0x000f220008000a00 */
[----:B0-----:R-:W-:Y:S02]  /*4940*/  IMAD.U32 R4, RZ, RZ, UR6 ;  /* 0x00000006ff047e24 */ /* 0x001fe4000f8e00ff */
[----:B------:R-:W-:-:S02]  /*4950*/  IMAD.U32 R5, RZ, RZ, UR7 ;  /* 0x00000007ff057e24 */ /* 0x000fc4000f8e00ff */
[----:B-1----:R-:W-:Y:S02]  /*4960*/  IMAD.U32 R6, RZ, RZ, UR8 ;  /* 0x00000008ff067e24 */ /* 0x002fe4000f8e00ff */
[----:B------:R-:W-:Y:S02]  /*4970*/  IMAD.U32 R7, RZ, RZ, UR9 ;  /* 0x00000009ff077e24 */ /* 0x000fe4000f8e00ff */
[----:B----4-:R-:W-:Y:S02]  /*4980*/  IMAD.U32 R10, RZ, RZ, UR4 ;  /* 0x00000004ff0a7e24 */ /* 0x010fe4000f8e00ff */
[----:B------:R-:W-:-:S07]  /*4990*/  IMAD.U32 R11, RZ, RZ, UR5 ;  /* 0x00000005ff0b7e24 */ /* 0x000fce000f8e00ff */
[----:B------:R-:W-:-:S07]  /*49a0*/  LEPC R20, `(.L_x_3984) ;  /* 0x000000001014794e */ /* 0x000fce0000000000 */
[----:B--23--:R-:W-:Y:S05]  /*49b0*/  CALL.ABS.NOINC R14 ;  /* 0x000000000e007343 */ /* 0x00cfea0003c00000 */
.L_x_3984:
[----:B------:R-:W-:Y:S01]  /*49c0*/  IMAD.MOV.U32 R25, RZ, RZ, R26 ;  /* 0x000000ffff197224 */ /* 0x000fe200078e001a */
[----:B------:R-:W-:Y:S06]  /*49d0*/  BRA `(.L_x_3949) ;  /* 0x00000000005c7947 */ /* 0x000fec0003800000 */
.L_x_3983:
        /* <DEDUP_REMOVED lines=16> */
.L_x_3982:
[----:B------:R-:W0:Y:S01]  /*4ae0*/  F2I.U64.TRUNC R4, R4 ;  /* 0x0000000400047311 */ /* 0x000e22000020d800 */
[----:B------:R-:W-:Y:S01]  /*4af0*/  IMAD.MOV.U32 R25, RZ, RZ, R26 ;  /* 0x000000ffff197224 */ /* 0x000fe200078e001a */
[----:B0-----:R0:W-:Y:S01]  /*4b00*/  STG.E.64 desc[UR36][R8.64], R4 ;  /* 0x0000000408007986 */ /* 0x0011e2000c101b24 */
[----:B------:R-:W-:Y:S05]  /*4b10*/  BRA `(.L_x_3949) ;  /* 0x00000000000c7947 */ /* 0x000fea0003800000 */
.L_x_3981:
[----:B------:R-:W0:Y:S01]  /*4b20*/  F2I.FTZ.U32.TRUNC.NTZ R3, R4 ;  /* 0x0000000400037305 */ /* 0x000e22000021f000 */
[----:B------:R-:W-:Y:S01]  /*4b30*/  IMAD.MOV.U32 R25, RZ, RZ, R26 ;  /* 0x000000ffff197224 */ /* 0x000fe200078e001a */
[----:B0-----:R0:W-:Y:S06]  /*4b40*/  STG.E desc[UR36][R8.64], R3 ;  /* 0x0000000308007986 */ /* 0x0011ec000c101924 */
.L_x_3949:
[----:B------:R-:W-:Y:S05]  /*4b50*/  BSYNC.RECONVERGENT B6 ;  /* 0x0000000000067941 */ /* 0x000fea0003800200 */
.L_x_3948:
[----:B------:R-:W-:Y:S01]  /*4b60*/  ISETP.GE.AND P0, PT, R25, R17, PT ;  /* 0x000000111900720c */ /* 0x000fe20003f06270 */
[----:B------:R-:W-:-:S12]  /*4b70*/  BSSY.RECONVERGENT B6, `(.L_x_3985) ;  /* 0x00001cc000067945 */ /* 0x000fd80003800200 */
[----:B------:R-:W-:Y:S05]  /*4b80*/  @P0 BRA `(.L_x_3986) ;  /* 0x0000001c00280947 */ /* 0x000fea0003800000 */
[----:B------:R-:W5:Y:S01]  /*4b90*/  LDCU UR4, c[0x0][0x3b8] ;  /* 0x00007700ff0477ac */ /* 0x000f620008000800 */
[----:B0--34-:R-:W0:Y:S01]  /*4ba0*/  LDC.64 R8, c[0x0][0x398] ;  /* 0x0000e600ff087b82 */ /* 0x019e220000000a00 */
[----:B-1----:R-:W-:Y:S01]  /*4bb0*/  IMAD R0, R2, 0x200, R25 ;  /* 0x0000020002007824 */ /* 0x002fe200078e0219 */
        /* <DEDUP_REMOVED lines=15> */
[----:B--2---:R-:W0:Y:S02]  /*4cb0*/  F2I.FTZ.TRUNC.NTZ R3, R18 ;  /* 0x0000001200037305 */ /* 0x004e24000021f100 */
[----:B0-----:R0:W-:Y:S01]  /*4cc0*/  STG.E.U8 desc[UR36][R8.64], R3 ;  /* 0x0000000308007986 */ /* 0x0011e2000c101124 */
[----:B------:R-:W-:Y:S05]  /*4cd0*/  BRA `(.L_x_3992) ;  /* 0x0000000c00387947 */ /* 0x000fea0003800000 */
.L_x_3990:
[----:B--2---:R-:W0:Y:S02]  /*4ce0*/  F2I.S64.TRUNC R18, R18 ;  /* 0x0000001200127311 */ /* 0x004e24000020d900 */
[----:B0-----:R-:W-:-:S05]  /*4cf0*/  IMAD.MOV.U32 R3, RZ, RZ, R18 ;  /* 0x000000ffff037224 */ /* 0x001fca00078e0012 */
[----:B------:R0:W-:Y:S01]  /*4d00*/  STG.E.U8 desc[UR36][R8.64], R3 ;  /* 0x0000000308007986 */ /* 0x0001e2000c101124 */
[----:B------:R-:W-:Y:S05]  /*4d10*/  BRA `(.L_x_3992) ;  /* 0x0000000c00287947 */ /* 0x000fea0003800000 */
.L_x_3989:
[----:B------:R-:W-:-:S13]  /*4d20*/  ISETP.NE.AND P0, PT, R0, 0x2, PT ;  /* 0x000000020000780c */ /* 0x000fda0003f05270 */
[----:B------:R-:W-:Y:S05]  /*4d30*/  @!P0 BRA `(.L_x_3993) ;  /* 0x0000000000288947 */ /* 0x000fea0003800000 */
[----:B------:R-:W-:-:S13]  /*4d40*/  ISETP.NE.AND P0, PT, R0, 0x3, PT ;  /* 0x000000030000780c */ /* 0x000fda0003f05270 */
[----:B------:R-:W-:Y:S05]  /*4d50*/  @!P0 BRA `(.L_x_3994) ;  /* 0x0000000000148947 */ /* 0x000fea0003800000 */
[----:B------:R-:W-:-:S13]  /*4d60*/  ISETP.NE.AND P0, PT, R0, 0x4, PT ;  /* 0x000000040000780c */ /* 0x000fda0003f05270 */
[----:B------:R-:W-:Y:S05]  /*4d70*/  @P0 BRA `(.L_x_3991) ;  /* 0x0000000800380947 */ /* 0x000fea0003800000 */
[----:B--2---:R-:W0:Y:S02]  /*4d80*/  F2I.S64.TRUNC R18, R18 ;  /* 0x0000001200127311 */ /* 0x004e24000020d900 */
[----:B0-----:R0:W-:Y:S01]  /*4d90*/  STG.E.64 desc[UR36][R8.64], R18 ;  /* 0x0000001208007986 */ /* 0x0011e2000c101b24 */
[----:B------:R-:W-:Y:S05]  /*4da0*/  BRA `(.L_x_3992) ;  /* 0x0000000c00047947 */ /* 0x000fea0003800000 */
.L_x_3994:
[----:B--2---:R-:W0:Y:S02]  /*4db0*/  F2I.FTZ.TRUNC.NTZ R3, R18 ;  /* 0x0000001200037305 */ /* 0x004e24000021f100 */
[----:B0-----:R0:W-:Y:S01]  /*4dc0*/  STG.E desc[UR36][R8.64], R3 ;  /* 0x0000000308007986 */ /* 0x0011e2000c101924 */
[----:B------:R-:W-:Y:S05]  /*4dd0*/  BRA `(.L_x_3992) ;  /* 0x0000000800f87947 */ /* 0x000fea0003800000 */
.L_x_3993:
[----:B--2---:R-:W0:Y:S02]  /*4de0*/  F2I.FTZ.TRUNC.NTZ R3, R18 ;  /* 0x0000001200037305 */ /* 0x004e24000021f100 */
[----:B0-----:R0:W-:Y:S01]  /*4df0*/  STG.E.U16 desc[UR36][R8.64], R3 ;  /* 0x0000000308007986 */ /* 0x0011e2000c101524 */
[----:B------:R-:W-:Y:S05]  /*4e00*/  BRA `(.L_x_3992) ;  /* 0x0000000800ec7947 */ /* 0x000fea0003800000 */
.L_x_3988:
[----:B------:R-:W-:-:S13]  /*4e10*/  ISETP.GT.AND P0, PT, R0, 0x6, PT ;  /* 0x000000060000780c */ /* 0x000fda0003f04270 */
[----:B------:R-:W-:Y:S05]  /*4e20*/  @P0 BRA `(.L_x_3995) ;  /* 0x0000000000240947 */ /* 0x000fea0003800000 */
[----:B------:R-:W-:-:S13]  /*4e30*/  ISETP.NE.AND P0, PT, R0, 0x5, PT ;  /* 0x000000050000780c */ /* 0x000fda0003f05270 */
[----:B------:R-:W-:Y:S05]  /*4e40*/  @!P0 BRA `(.L_x_3996) ;  /* 0x0000000000108947 */ /* 0x000fea0003800000 */
[----:B------:R-:W-:-:S13]  /*4e50*/  ISETP.NE.AND P0, PT, R0, 0x6, PT ;  /* 0x000000060000780c */ /* 0x000fda0003f05270 */
[----:B------:R-:W-:Y:S05]  /*4e60*/  @P0 BRA `(.L_x_3991) ;  /* 0x0000000400fc0947 */ /* 0x000fea0003800000 */
[----:B--2---:R0:W-:Y:S01]  /*4e70*/  STG.E desc[UR36][R8.64], R18 ;  /* 0x0000001208007986 */ /* 0x0041e2000c101924 */
[----:B------:R-:W-:Y:S05]  /*4e80*/  BRA `(.L_x_3992) ;  /* 0x0000000800cc7947 */ /* 0x000fea0003800000 */
.L_x_3996:
[----:B--2---:R-:W-:-:S05]  /*4e90*/  F2FP.F16.F32.PACK_AB R18, RZ, R18 ;  /* 0x00000012ff12723e */ /* 0x004fca00000000ff */
[----:B------:R0:W-:Y:S01]  /*4ea0*/  STG.E.U16 desc[UR36][R8.64], R18 ;  /* 0x0000001208007986 */ /* 0x0001e2000c101524 */
[----:B------:R-:W-:Y:S05]  /*4eb0*/  BRA `(.L_x_3992) ;  /* 0x0000000800c07947 */ /* 0x000fea0003800000 */
.L_x_3995:
[----:B------:R-:W-:-:S13]  /*4ec0*/  ISETP.NE.AND P0, PT, R0, 0x7, PT ;  /* 0x000000070000780c */ /* 0x000fda0003f05270 */
[----:B------:R-:W-:Y:S05]  /*4ed0*/  @!P0 BRA `(.L_x_3997) ;  /* 0x00000000002c8947 */ /* 0x000fea0003800000 */
[----:B------:R-:W-:-:S13]  /*4ee0*/  ISETP.NE.AND P0, PT, R0, 0x8, PT ;  /* 0x000000080000780c */ /* 0x000fda0003f05270 */
[----:B------:R-:W-:Y:S05]  /*4ef0*/  @!P0 BRA `(.L_x_3998) ;  /* 0x0000000000148947 */ /* 0x000fea0003800000 */
[----:B------:R-:W-:-:S13]  /*4f00*/  ISETP.NE.AND P0, PT, R0, 0x9, PT ;  /* 0x000000090000780c */ /* 0x000fda0003f05270 */
[----:B------:R-:W-:Y:S05]  /*4f10*/  @P0 BRA `(.L_x_3991) ;  /* 0x0000000400d00947 */ /* 0x000fea0003800000 */
[----:B------:R-:W-:-:S05]  /*4f20*/  IMAD.MOV.U32 R19, RZ, RZ, RZ ;  /* 0x000000ffff137224 */ /* 0x000fca00078e00ff */
[----:B--2---:R0:W-:Y:S01]  /*4f30*/  STG.E.64 desc[UR36][R8.64], R18 ;  /* 0x0000001208007986 */ /* 0x0041e2000c101b24 */
[----:B------:R-:W-:Y:S05]  /*4f40*/  BRA `(.L_x_3992) ;  /* 0x00000008009c7947 */ /* 0x000fea0003800000 */
.L_x_3998:
[----:B--2---:R-:W-:-:S04]  /*4f50*/  F2FP.F16.F32.PACK_AB R3, RZ, R18 ;  /* 0x00000012ff03723e */ /* 0x004fc800000000ff */
[----:B------:R-:W-:-:S05]  /*4f60*/  PRMT R3, R3, 0x5410, RZ ;  /* 0x0000541003037816 */ /* 0x000fca00000000ff */
[----:B------:R0:W-:Y:S01]  /*4f70*/  STG.E desc[UR36][R8.64], R3 ;  /* 0x0000000308007986 */ /* 0x0001e2000c101924 */
[----:B------:R-:W-:Y:S05]  /*4f80*/  BRA `(.L_x_3992) ;  /* 0x00000008008c7947 */ /* 0x000fea0003800000 */
.L_x_3997:
[----:B--2---:R-:W-:-:S06]  /*4f90*/  FMUL.FTZ R4, R18, 1 ;  /* 0x3f80000012047820 */ /* 0x004fcc0000410000 */
[----:B------:R-:W0:Y:S02]  /*4fa0*/  F2F.F64.F32 R4, R4 ;  /* 0x0000000400047310 */ /* 0x000e240000201800 */
[----:B0-----:R0:W-:Y:S01]  /*4fb0*/  STG.E.64 desc[UR36][R8.64], R4 ;  /* 0x0000000408007986 */ /* 0x0011e2000c101b24 */
[----:B------:R-:W-:Y:S05]  /*4fc0*/  BRA `(.L_x_3992) ;  /* 0x00000008007c7947 */ /* 0x000fea0003800000 */
.L_x_3987:
        /* <DEDUP_REMOVED lines=10> */
[----:B--2---:R-:W0:Y:S02]  /*5070*/  F2I.FTZ.U32.TRUNC.NTZ R3, R18 ;  /* 0x0000001200037305 */ /* 0x004e24000021f000 */
[----:B0-----:R0:W-:Y:S01]  /*5080*/  STG.E.U16 desc[UR36][R8.64], R3 ;  /* 0x0000000308007986 */ /* 0x0011e2000c101524 */
[----:B------:R-:W-:Y:S05]  /*5090*/  BRA `(.L_x_3992) ;  /* 0x0000000800487947 */ /* 0x000fea0003800000 */
.L_x_4002:
        /* <DEDUP_REMOVED lines=16> */
.L_x_4005:
[----:B------:R-:W-:-:S04]  /*51a0*/  SHF.R.U32.HI R18, RZ, 0x18, R18 ;  /* 0x00000018ff127819 */ /* 0x000fc80000011612 */
[----:B------:R-:W-:-:S04]  /*51b0*/  LOP3.LUT R3, R3, 0x80, R18, 0xf8, !PT ;  /* 0x0000008003037812 */ /* 0x000fc800078ef812 */
[----:B------:R-:W-:-:S07]  /*51c0*/  PRMT R4, R3, 0x7610, R4 ;  /* 0x0000761003047816 */ /* 0x000fce0000000004 */
.L_x_4004:
[----:B------:R-:W-:Y:S05]  /*51d0*/  BSYNC.RECONVERGENT B0 ;  /* 0x0000000000007941 */ /* 0x000fea0003800200 */
.L_x_4003:
[----:B------:R0:W-:Y:S01]  /*51e0*/  STG.E.U8 desc[UR36][R8.64], R4 ;  /* 0x0000000408007986 */ /* 0x0001e2000c101124 */
[----:B------:R-:W-:Y:S05]  /*51f0*/  BRA `(.L_x_3992) ;  /* 0x0000000400f07947 */ /* 0x000fea0003800000 */
.L_x_4001:
        /* <DEDUP_REMOVED lines=16> */
.L_x_4008:
[----:B------:R-:W-:-:S04]  /*5300*/  SHF.R.U32.HI R18, RZ, 0x18, R18 ;  /* 0x00000018ff127819 */ /* 0x000fc80000011612 */
[----:B------:R-:W-:-:S04]  /*5310*/  LOP3.LUT R3, R3, 0x80, R18, 0xf8, !PT ;  /* 0x0000008003037812 */ /* 0x000fc800078ef812 */
[----:B------:R-:W-:-:S07]  /*5320*/  PRMT R4, R3, 0x7610, R4 ;  /* 0x0000761003047816 */ /* 0x000fce0000000004 */
.L_x_4007:
[----:B------:R-:W-:Y:S05]  /*5330*/  BSYNC.RECONVERGENT B0 ;  /* 0x0000000000007941 */ /* 0x000fea0003800200 */
.L_x_4006:
[----:B------:R0:W-:Y:S01]  /*5340*/  STG.E.U8 desc[UR36][R8.64], R4 ;  /* 0x0000000408007986 */ /* 0x0001e2000c101124 */
[----:B------:R-:W-:Y:S05]  /*5350*/  BRA `(.L_x_3992) ;  /* 0x0000000400987947 */ /* 0x000fea0003800000 */
.L_x_4000:
[----:B------:R-:W-:-:S13]  /*5360*/  ISETP.NE.AND P0, PT, R0, 0x1c, PT ;  /* 0x0000001c0000780c */ /* 0x000fda0003f05270 */
[----:B------:R-:W-:Y:S05]  /*5370*/  @!P0 BRA `(.L_x_4009) ;  /* 0x0000000000588947 */ /* 0x000fea0003800000 */
[----:B------:R-:W-:-:S13]  /*5380*/  ISETP.NE.AND P0, PT, R0, 0x1d, PT ;  /* 0x0000001d0000780c */ /* 0x000fda0003f05270 */
[----:B------:R-:W-:Y:S05]  /*5390*/  @!P0 BRA `(.L_x_4010) ;  /* 0x0000000000448947 */ /* 0x000fea0003800000 */
[----:B------:R-:W-:-:S13]  /*53a0*/  ISETP.NE.AND P0, PT, R0, 0x2c, PT ;  /* 0x0000002c0000780c */ /* 0x000fda0003f05270 */
[----:B------:R-:W-:Y:S05]  /*53b0*/  @P0 BRA `(.L_x_3991) ;  /* 0x0000000000a80947 */ /* 0x000fea0003800000 */
        /* <DEDUP_REMOVED lines=15> */
.L_x_4010:
[----:B--2---:R-:W0:Y:S02]  /*54b0*/  F2I.U64.TRUNC R18, R18 ;  /* 0x0000001200127311 */ /* 0x004e24000020d800 */
[----:B0-----:R0:W-:Y:S01]  /*54c0*/  STG.E.64 desc[UR36][R8.64], R18 ;  /* 0x0000001208007986 */ /* 0x0011e2000c101b24 */
[----:B------:R-:W-:Y:S05]  /*54d0*/  BRA `(.L_x_3992) ;  /* 0x0000000400387947 */ /* 0x000fea0003800000 */
.L_x_4009:
[----:B--2---:R-:W0:Y:S02]  /*54e0*/  F2I.FTZ.U32.TRUNC.NTZ R3, R18 ;  /* 0x0000001200037305 */ /* 0x004e24000021f000 */
[----:B0-----:R0:W-:Y:S01]  /*54f0*/  STG.E desc[UR36][R8.64], R3 ;  /* 0x0000000308007986 */ /* 0x0011e2000c101924 */
[----:B------:R-:W-:Y:S05]  /*5500*/  BRA `(.L_x_3992) ;  /* 0x00000004002c7947 */ /* 0x000fea0003800000 */
.L_x_3999:
[----:B------:R-:W-:-:S13]  /*5510*/  ISETP.GT.AND P0, PT, R0, 0xe, PT ;  /* 0x0000000e0000780c */ /* 0x000fda0003f04270 */
[----:B------:R-:W-:Y:S05]  /*5520*/  @P0 BRA `(.L_x_4011) ;  /* 0x0000000000340947 */ /* 0x000fea0003800000 */
[----:B------:R-:W-:-:S13]  /*5530*/  ISETP.NE.AND P0, PT, R0, 0xa, PT ;  /* 0x0000000a0000780c */ /* 0x000fda0003f05270 */
[----:B------:R-:W-:Y:S05]  /*5540*/  @!P0 BRA `(.L_x_4012) ;  /* 0x0000000000188947 */ /* 0x000fea0003800000 */
[----:B------:R-:W-:-:S13]  /*5550*/  ISETP.NE.AND P0, PT, R0, 0xb, PT ;  /* 0x0000000b0000780c */ /* 0x000fda0003f05270 */
[----:B------:R-:W-:Y:S05]  /*5560*/  @P0 BRA `(.L_x_3991) ;  /* 0x00000000003c0947 */ /* 0x000fea0003800000 */
[----:B--2---:R-:W-:-:S04]  /*5570*/  FSETP.NEU.FTZ.AND P0, PT, R18, RZ, PT ;  /* 0x000000ff1200720b */ /* 0x004fc80003f1d000 */
[----:B------:R-:W-:-:S05]  /*5580*/  SEL R3, RZ, 0x1, !P0 ;  /* 0x00000001ff037807 */ /* 0x000fca0004000000 */
[----:B------:R3:W-:Y:S01]  /*5590*/  STG.E.U8 desc[UR36][R8.64], R3 ;  /* 0x0000000308007986 */ /* 0x0007e2000c101124 */
[----:B------:R-:W-:Y:S05]  /*55a0*/  BRA `(.L_x_3992) ;  /* 0x0000000400047947 */ /* 0x000fea0003800000 */
.L_x_4012:
[----:B--2---:R-:W-:Y:S01]  /*55b0*/  FMUL.FTZ R4, R18, 1 ;  /* 0x3f80000012047820 */ /* 0x004fe20000410000 */
[----:B------:R-:W-:-:S05]  /*55c0*/  CS2R R6, SRZ ;  /* 0x0000000000067805 */ /* 0x000fca000001ff00 */
[----:B------:R-:W0:Y:S02]  /*55d0*/  F2F.F64.F32 R4, R4 ;  /* 0x0000000400047310 */ /* 0x000e240000201800 */
[----:B0-----:R4:W-:Y:S01]  /*55e0*/  STG.E.128 desc[UR36][R8.64], R4 ;  /* 0x0000000408007986 */ /* 0x0019e2000c101d24 */
[----:B------:R-:W-:Y:S05]  /*55f0*/  BRA `(.L_x_3992) ;  /* 0x0000000000f07947 */ /* 0x000fea0003800000 */
.L_x_4011:
[----:B------:R-:W-:-:S13]  /*5600*/  ISETP.NE.AND P0, PT, R0, 0xf, PT ;  /* 0x0000000f0000780c */ /* 0x000fda0003f05270 */
[----:B------:R-:W-:Y:S05]  /*5610*/  @!P0 BRA `(.L_x_4013) ;  /* 0x0000000000e08947 */ /* 0x000fea0003800000 */
[----:B------:R-:W-:-:S13]  /*5620*/  ISETP.NE.AND P0, PT, R0, 0x17, PT ;  /* 0x000000170000780c */ /* 0x000fda0003f05270 */
[----:B------:R-:W-:Y:S05]  /*5630*/  @!P0 BRA `(.L_x_4014) ;  /* 0x00000000008c8947 */ /* 0x000fea0003800000 */
[----:B------:R-:W-:-:S13]  /*5640*/  ISETP.NE.AND P0, PT, R0, 0x18, PT ;  /* 0x000000180000780c */ /* 0x000fda0003f05270 */
[----:B------:R-:W-:Y:S05]  /*5650*/  @!P0 BRA `(.L_x_4015) ;  /* 0x0000000000448947 */ /* 0x000fea0003800000 */
.L_x_3991:
        /* <DEDUP_REMOVED lines=16> */
.L_x_4016:
[----:B------:R-:W-:Y:S05]  /*5760*/  BRA `(.L_x_3992) ;  /* 0x0000000000947947 */ /* 0x000fea0003800000 */
.L_x_4015:
        /* <DEDUP_REMOVED lines=12> */
.L_x_4018:
[----:B------:R-:W-:Y:S05]  /*5830*/  BSYNC.RECONVERGENT B0 ;  /* 0x0000000000007941 */ /* 0x000fea0003800200 */
.L_x_4017:
[----:B------:R-:W-:-:S05]  /*5840*/  LOP3.LUT R3, R0, 0x80, R5, 0xf8, !PT ;  /* 0x0000008000037812 */ /* 0x000fca00078ef805 */
[----:B------:R1:W-:Y:S01]  /*5850*/  STG.E.U8 desc[UR36][R8.64], R3 ;  /* 0x0000000308007986 */ /* 0x0003e2000c101124 */
[----:B------:R-:W-:Y:S05]  /*5860*/  BRA `(.L_x_3992) ;  /* 0x0000000000547947 */ /* 0x000fea0003800000 */
.L_x_4014:
        /* <DEDUP_REMOVED lines=11> */
.L_x_4020:
[----:B------:R-:W-:Y:S01]  /*5920*/  IMAD.MOV.U32 R0, RZ, RZ, 0x7f ;  /* 0x0000007fff007424 */ /* 0x000fe200078e00ff */
[----:B------:R-:W-:-:S04]  /*5930*/  ISETP.GT.U32.AND P0, PT, R4, 0x7f800000, PT ;  /* 0x7f8000000400780c */ /* 0x000fc80003f04070 */
[----:B------:R-:W-:-:S09]  /*5940*/  SEL R0, R0, 0x7c, P0 ;  /* 0x0000007c00007807 */ /* 0x000fd20000000000 */
.L_x_4021:
[----:B------:R-:W-:Y:S05]  /*5950*/  BSYNC.RECONVERGENT B0 ;  /* 0x0000000000007941 */ /* 0x000fea0003800200 */
.L_x_4019:
[----:B------:R-:W-:-:S04]  /*5960*/  SHF.R.U32.HI R3, RZ, 0x18, R18 ;  /* 0x00000018ff037819 */ /* 0x000fc80000011612 */
[----:B------:R-:W-:-:S05]  /*5970*/  LOP3.LUT R3, R0, 0x80, R3, 0xf8, !PT ;  /* 0x0000008000037812 */ /* 0x000fca00078ef803 */
[----:B------:R2:W-:Y:S01]  /*5980*/  STG.E.U8 desc[UR36][R8.64], R3 ;  /* 0x0000000308007986 */ /* 0x0005e2000c101124 */
[----:B------:R-:W-:Y:S05]  /*5990*/  BRA `(.L_x_3992) ;  /* 0x0000000000087947 */ /* 0x000fea0003800000 */
.L_x_4013:
[----:B--2---:R-:W-:-:S05]  /*59a0*/  F2FP.BF16.F32.PACK_AB R18, RZ, R18 ;  /* 0x00000012ff12723e */ /* 0x004fca00000010ff */
[----:B------:R0:W-:Y:S02]  /*59b0*/  STG.E.U16 desc[UR36][R8.64], R18 ;  /* 0x0000001208007986 */ /* 0x0001e4000c101524 */
.L_x_3992:
        /* <DEDUP_REMOVED lines=24> */
.L_x_4025:
[----:B------:R-:W0:Y:S02]  /*5b40*/  F2I.S64.TRUNC R22, R22 ;  /* 0x0000001600167311 */ /* 0x000e24000020d900 */
[----:B0-----:R-:W-:-:S05]  /*5b50*/  IMAD.MOV.U32 R3, RZ, RZ, R22 ;  /* 0x000000ffff037224 */ /* 0x001fca00078e0016 */
[----:B------:R0:W-:Y:S01]  /*5b60*/  STG.E.U8 desc[UR36][R8.64], R3 ;  /* 0x0000000308007986 */ /* 0x0001e2000c101124 */
[----:B------:R-:W-:Y:S05]  /*5b70*/  BRA `(.L_x_4027) ;  /* 0x0000000c00287947 */ /* 0x000fea0003800000 */
.L_x_4024:
        /* <DEDUP_REMOVED lines=9> */
.L_x_4029:
[----:B------:R-:W0:Y:S02]  /*5c10*/  F2I.FTZ.TRUNC.NTZ R3, R22 ;  /* 0x0000001600037305 */ /* 0x000e24000021f100 */
[----:B0-----:R0:W-:Y:S01]  /*5c20*/  STG.E desc[UR36][R8.64], R3 ;  /* 0x0000000308007986 */ /* 0x0011e2000c101924 */
[----:B------:R-:W-:Y:S05]  /*5c30*/  BRA `(.L_x_4027) ;  /* 0x0000000800f87947 */ /* 0x000fea0003800000 */
.L_x_4028:
[----:B------:R-:W0:Y:S02]  /*5c40*/  F2I.FTZ.TRUNC.NTZ R3, R22 ;  /* 0x0000001600037305 */ /* 0x000e24000021f100 */
[----:B0-----:R0:W-:Y:S01]  /*5c50*/  STG.E.U16 desc[UR36][R8.64], R3 ;  /* 0x0000000308007986 */ /* 0x0011e2000c101524 */
[----:B------:R-:W-:Y:S05]  /*5c60*/  BRA `(.L_x_4027) ;  /* 0x0000000800ec7947 */ /* 0x000fea0003800000 */
.L_x_4023:
        /* <DEDUP_REMOVED lines=8> */
.L_x_4031:
[----:B------:R-:W-:-:S05]  /*5cf0*/  F2FP.F16.F32.PACK_AB R22, RZ, R22 ;  /* 0x00000016ff16723e */ /* 0x000fca00000000ff */
[----:B------:R0:W-:Y:S01]  /*5d00*/  STG.E.U16 desc[UR36][R8.64], R22 ;  /* 0x0000001608007986 */ /* 0x0001e2000c101524 */
[----:B------:R-:W-:Y:S05]  /*5d10*/  BRA `(.L_x_4027) ;  /* 0x0000000800c07947 */ /* 0x000fea0003800000 */
.L_x_4030:
        /* <DEDUP_REMOVED lines=9> */
.L_x_4033:
[----:B------:R-:W-:-:S04]  /*5db0*/  F2FP.F16.F32.PACK_AB R3, RZ, R22 ;  /* 0x00000016ff03723e */ /* 0x000fc800000000ff */
[----:B------:R-:W-:-:S05]  /*5dc0*/  PRMT R3, R3, 0x5410, RZ ;  /* 0x0000541003037816 */ /* 0x000fca00000000ff */
[----:B------:R0:W-:Y:S01]  /*5dd0*/  STG.E desc[UR36][R8.64], R3 ;  /* 0x0000000308007986 */ /* 0x0001e2000c101924 */
[----:B------:R-:W-:Y:S05]  /*5de0*/  BRA `(.L_x_4027) ;  /* 0x00000008008c7947 */ /* 0x000fea0003800000 */
.L_x_4032:
[----:B------:R-:W-:-:S06]  /*5df0*/  FMUL.FTZ R4, R22, 1 ;  /* 0x3f80000016047820 */ /* 0x000fcc0000410000 */
[----:B------:R-:W0:Y:S02]  /*5e00*/  F2F.F64.F32 R4, R4 ;  /* 0x0000000400047310 */ /* 0x000e240000201800 */
[----:B0-----:R0:W-:Y:S01]  /*5e10*/  STG.E.64 desc[UR36][R8.64], R4 ;  /* 0x0000000408007986 */ /* 0x0011e2000c101b24 */
[----:B------:R-:W-:Y:S05]  /*5e20*/  BRA `(.L_x_4027) ;  /* 0x00000008007c7947 */ /* 0x000fea0003800000 */
.L_x_4022:
        /* <DEDUP_REMOVED lines=13> */
.L_x_4037:
        /* <DEDUP_REMOVED lines=16> */
.L_x_4040:
[----:B------:R-:W-:-:S04]  /*6000*/  SHF.R.U32.HI R22, RZ, 0x18, R22 ;  /* 0x00000018ff167819 */ /* 0x000fc80000011616 */
[----:B------:R-:W-:-:S04]  /*6010*/  LOP3.LUT R3, R3, 0x80, R22, 0xf8, !PT ;  /* 0x0000008003037812 */ /* 0x000fc800078ef816 */
[----:B------:R-:W-:-:S07]  /*6020*/  PRMT R4, R3, 0x7610, R4 ;  /* 0x0000761003047816 */ /* 0x000fce0000000004 */
.L_x_4039:
[----:B------:R-:W-:Y:S05]  /*6030*/  BSYNC.RECONVERGENT B0 ;  /* 0x0000000000007941 */ /* 0x000fea0003800200 */
.L_x_4038:
[----:B------:R0:W-:Y:S01]  /*6040*/  STG.E.U8 desc[UR36][R8.64], R4 ;  /* 0x0000000408007986 */ /* 0x0001e2000c101124 */
[----:B------:R-:W-:Y:S05]  /*6050*/  BRA `(.L_x_4027) ;  /* 0x0000000400f07947 */ /* 0x000fea0003800000 */
.L_x_4036:
        /* <DEDUP_REMOVED lines=16> */
.L_x_4043:
[----:B------:R-:W-:-:S04]  /*6160*/  SHF.R.U32.HI R22, RZ, 0x18, R22 ;  /* 0x00000018ff167819 */ /* 0x000fc80000011616 */
[----:B------:R-:W-:-:S04]  /*6170*/  LOP3.LUT R3, R3, 0x80, R22, 0xf8, !PT ;  /* 0x0000008003037812 */ /* 0x000fc800078ef816 */
[----:B------:R-:W-:-:S07]  /*6180*/  PRMT R4, R3, 0x7610, R4 ;  /* 0x0000761003047816 */ /* 0x000fce0000000004 */
.L_x_4042:
[----:B------:R-:W-:Y:S05]  /*6190*/  BSYNC.RECONVERGENT B0 ;  /* 0x0000000000007941 */ /* 0x000fea0003800200 */
.L_x_4041:
[----:B------:R0:W-:Y:S01]  /*61a0*/  STG.E.U8 desc[UR36][R8.64], R4 ;  /* 0x0000000408007986 */ /* 0x0001e2000c101124 */
[----:B------:R-:W-:Y:S05]  /*61b0*/  BRA `(.L_x_4027) ;  /* 0x0000000400987947 */ /* 0x000fea0003800000 */
.L_x_4035:
        /* <DEDUP_REMOVED lines=21> */
.L_x_4045:
[----:B------:R-:W0:Y:S02]  /*6310*/  F2I.U64.TRUNC R22, R22 ;  /* 0x0000001600167311 */ /* 0x000e24000020d800 */
[----:B0-----:R0:W-:Y:S01]  /*6320*/  STG.E.64 desc[UR36][R8.64], R22 ;  /* 0x0000001608007986 */ /* 0x0011e2000c101b24 */
[----:B------:R-:W-:Y:S05]  /*6330*/  BRA `(.L_x_4027) ;  /* 0x0000000400387947 */ /* 0x000fea0003800000 */
.L_x_4044:
[----:B------:R-:W0:Y:S02]  /*6340*/  F2I.FTZ.U32.TRUNC.NTZ R3, R22 ;  /* 0x0000001600037305 */ /* 0x000e24000021f000 */
[----:B0-----:R0:W-:Y:S01]  /*6350*/  STG.E desc[UR36][R8.64], R3 ;  /* 0x0000000308007986 */ /* 0x0011e2000c101924 */
[----:B------:R-:W-:Y:S05]  /*6360*/  BRA `(.L_x_4027) ;  /* 0x00000004002c7947 */ /* 0x000fea0003800000 */
.L_x_4034:
        /* <DEDUP_REMOVED lines=10> */
.L_x_4047:
[----:B------:R-:W-:Y:S01]  /*6410*/  FMUL.FTZ R4, R22, 1 ;  /* 0x3f80000016047820 */ /* 0x000fe20000410000 */
[----:B------:R-:W-:-:S05]  /*6420*/  CS2R R6, SRZ ;  /* 0x0000000000067805 */ /* 0x000fca000001ff00 */
[----:B------:R-:W0:Y:S02]  /*6430*/  F2F.F64.F32 R4, R4 ;  /* 0x0000000400047310 */ /* 0x000e240000201800 */
[----:B0-----:R0:W-:Y:S01]  /*6440*/  STG.E.128 desc[UR36][R8.64], R4 ;  /* 0x0000000408007986 */ /* 0x0011e2000c101d24 */
[----:B------:R-:W-:Y:S05]  /*6450*/  BRA `(.L_x_4027) ;  /* 0x0000000000f07947 */ /* 0x000fea0003800000 */
.L_x_4046:
[----:B------:R-:W-:-:S13]  /*6460*/  ISETP.NE.AND P0, PT, R0, 0xf, PT ;  /* 0x0000000f0000780c */ /* 0x000fda0003f05270 */
[----:B------:R-:W-:Y:S05]  /*6470*/  @!P0 BRA `(.L_x_4048) ;  /* 0x0000000000e08947 */ /* 0x000fea0003800000 */
[----:B------:R-:W-:-:S13]  /*6480*/  ISETP.NE.AND P0, PT, R0, 0x17, PT ;  /* 0x000000170000780c */ /* 0x000fda0003f05270 */
[----:B------:R-:W-:Y:S05]  /*6490*/  @!P0 BRA `(.L_x_4049) ;  /* 0x00000000008c8947 */ /* 0x000fea0003800000 */
[----:B------:R-:W-:-:S13]  /*64a0*/  ISETP.NE.AND P0, PT, R0, 0x18, PT ;  /* 0x000000180000780c */ /* 0x000fda0003f05270 */
[----:B------:R-:W-:Y:S05]  /*64b0*/  @!P0 BRA `(.L_x_4050) ;  /* 0x0000000000448947 */ /* 0x000fea0003800000 */
.L_x_4026:
        /* <DEDUP_REMOVED lines=16> */
.L_x_4051:
[----:B------:R-:W-:Y:S05]  /*65c0*/  BRA `(.L_x_4027) ;  /* 0x0000000000947947 */ /* 0x000fea0003800000 */
.L_x_4050:
        /* <DEDUP_REMOVED lines=12> */
.L_x_4053:
[----:B------:R-:W-:Y:S05]  /*6690*/  BSYNC.RECONVERGENT B0 ;  /* 0x0000000000007941 */ /* 0x000fea0003800200 */
.L_x_4052:
[----:B------:R-:W-:-:S05]  /*66a0*/  LOP3.LUT R3, R0, 0x80, R5, 0xf8, !PT ;  /* 0x0000008000037812 */ /* 0x000fca00078ef805 */
[----:B------:R3:W-:Y:S01]  /*66b0*/  STG.E.U8 desc[UR36][R8.64], R3 ;  /* 0x0000000308007986 */ /* 0x0007e2000c101124 */
[----:B------:R-:W-:Y:S05]  /*66c0*/  BRA `(.L_x_4027) ;  /* 0x0000000000547947 */ /* 0x000fea0003800000 */
.L_x_4049:
        /* <DEDUP_REMOVED lines=11> */
.L_x_4055:
[----:B------:R-:W-:Y:S01]  /*6780*/  IMAD.MOV.U32 R0, RZ, RZ, 0x7f ;  /* 0x0000007fff007424 */ /* 0x000fe200078e00ff */
[----:B------:R-:W-:-:S04]  /*6790*/  ISETP.GT.U32.AND P0, PT, R4, 0x7f800000, PT ;  /* 0x7f8000000400780c */ /* 0x000fc80003f04070 */
[----:B------:R-:W-:-:S09]  /*67a0*/  SEL R0, R0, 0x7c, P0 ;  /* 0x0000007c00007807 */ /* 0x000fd20000000000 */
.L_x_4056:
[----:B------:R-:W-:Y:S05]  /*67b0*/  BSYNC.RECONVERGENT B0 ;  /* 0x0000000000007941 */ /* 0x000fea0003800200 */
.L_x_4054:
[----:B------:R-:W-:-:S04]  /*67c0*/  SHF.R.U32.HI R3, RZ, 0x18, R22 ;  /* 0x00000018ff037819 */ /* 0x000fc80000011616 */
[----:B------:R-:W-:-:S05]  /*67d0*/  LOP3.LUT R3, R0, 0x80, R3, 0xf8, !PT ;  /* 0x0000008000037812 */ /* 0x000fca00078ef803 */
[----:B------:R2:W-:Y:S01]  /*67e0*/  STG.E.U8 desc[UR36][R8.64], R3 ;  /* 0x0000000308007986 */ /* 0x0005e2000c101124 */
[----:B------:R-:W-:Y:S05]  /*67f0*/  BRA `(.L_x_4027) ;  /* 0x0000000000087947 */ /* 0x000fea0003800000 */
.L_x_4048:
[----:B------:R-:W-:-:S05]  /*6800*/  F2FP.BF16.F32.PACK_AB R22, RZ, R22 ;  /* 0x00000016ff16723e */ /* 0x000fca00000010ff */
[----:B------:R4:W-:Y:S02]  /*6810*/  STG.E.U16 desc[UR36][R8.64], R22 ;  /* 0x0000001608007986 */ /* 0x0009e4000c101524 */
.L_x_4027:
[----:B------:R-:W-:-:S07]  /*6820*/  VIADD R25, R25, 0x80 ;  /* 0x0000008019197836 */ /* 0x000fce0000000000 */
.L_x_3986:
[----:B------:R-:W-:Y:S05]  /*6830*/  BSYNC.RECONVERGENT B6 ;  /* 0x0000000000067941 */ /* 0x000fea0003800200 */
.L_x_3985:
[----:B------:R-:W-:-:S13]  /*6840*/  ISETP.GE.AND P0, PT, R25, R17, PT ;  /* 0x000000111900720c */ /* 0x000fda0003f06270 */
[----:B------:R-:W-:Y:S05]  /*6850*/  @P0 EXIT ;  /* 0x000000000000094d */ /* 0x000fea0003800000 */
[----:B01--4-:R-:W0:Y:S01]  /*6860*/  LDC.64 R4, c[0x0][0x398] ;  /* 0x0000e600ff047b82 */ /* 0x013e220000000a00 */
[----:B------:R-:W2:Y:S01]  /*6870*/  LDCU UR4, c[0x0][0x3b8] ;  /* 0x00007700ff0477ac */ /* 0x000ea20008000800 */
[----:B------:R-:W-:Y:S01]  /*6880*/  PRMT R0, R16, 0x9910, RZ ;  /* 0x0000991010007816 */ /* 0x000fe200000000ff */
[----:B------:R-:W-:-:S03]  /*6890*/  IMAD R2, R2, 0x200, R25 ;  /* 0x0000020002027824 */ /* 0x000fc600078e0219 */
[----:B------:R-:W-:Y:S01]  /*68a0*/  ISETP.GT.AND P1, PT, R0, 0x9, PT ;  /* 0x000000090000780c */ /* 0x000fe20003f24270 */
[----:B--23--:R-:W-:-:S05]  /*68b0*/  IMAD R3, R2, UR4, RZ ;  /* 0x0000000402037c24 */ /* 0x00cfca000f8e02ff */
        /* <DEDUP_REMOVED lines=14> */
.L_x_4060:
[----:B------:R-:W0:Y:S02]  /*69a0*/  F2I.S64.TRUNC R24, R24 ;  /* 0x0000001800187311 */ /* 0x000e24000020d900 */
[----:B0-----:R-:W-:-:S05]  /*69b0*/  IMAD.MOV.U32 R5, RZ, RZ, R24 ;  /* 0x000000ffff057224 */ /* 0x001fca00078e0018 */
[----:B------:R-:W-:Y:S01]  /*69c0*/  STG.E.U8 desc[UR36][R2.64], R5 ;  /* 0x0000000502007986 */ /* 0x000fe2000c101124 */
[----:B------:R-:W-:Y:S05]  /*69d0*/  EXIT ;  /* 0x000000000000794d */ /* 0x000fea0003800000 */
.L_x_4059:
        /* <DEDUP_REMOVED lines=9> */
.L_x_4063:
[----:B------:R-:W0:Y:S02]  /*6a70*/  F2I.FTZ.TRUNC.NTZ R5, R24 ;  /* 0x0000001800057305 */ /* 0x000e24000021f100 */
[----:B0-----:R-:W-:Y:S01]  /*6a80*/  STG.E desc[UR36][R2.64], R5 ;  /* 0x0000000502007986 */ /* 0x001fe2000c101924 */
[----:B------:R-:W-:Y:S05]  /*6a90*/  EXIT ;  /* 0x000000000000794d */ /* 0x000fea0003800000 */
.L_x_4062:
[----:B------:R-:W0:Y:S02]  /*6aa0*/  F2I.FTZ.TRUNC.NTZ R5, R24 ;  /* 0x0000001800057305 */ /* 0x000e24000021f100 */
[----:B0-----:R-:W-:Y:S01]  /*6ab0*/  STG.E.U16 desc[UR36][R2.64], R5 ;  /* 0x0000000502007986 */ /* 0x001fe2000c101524 */
[----:B------:R-:W-:Y:S05]  /*6ac0*/  EXIT ;  /* 0x000000000000794d */ /* 0x000fea0003800000 */
.L_x_4058:
        /* <DEDUP_REMOVED lines=8> */
.L_x_4065:
[----:B------:R-:W-:-:S05]  /*6b50*/  F2FP.F16.F32.PACK_AB R24, RZ, R24 ;  /* 0x00000018ff18723e */ /* 0x000fca00000000ff */
[----:B------:R-:W-:Y:S01]  /*6b60*/  STG.E.U16 desc[UR36][R2.64], R24 ;  /* 0x0000001802007986 */ /* 0x000fe2000c101524 */
[----:B------:R-:W-:Y:S05]  /*6b70*/  EXIT ;  /* 0x000000000000794d */ /* 0x000fea0003800000 */
.L_x_4064:
        /* <DEDUP_REMOVED lines=9> */
.L_x_4067:
[----:B------:R-:W-:-:S04]  /*6c10*/  F2FP.F16.F32.PACK_AB R5, RZ, R24 ;  /* 0x00000018ff05723e */ /* 0x000fc800000000ff */
[----:B------:R-:W-:-:S05]  /*6c20*/  PRMT R5, R5, 0x5410, RZ ;  /* 0x0000541005057816 */ /* 0x000fca00000000ff */
[----:B------:R-:W-:Y:S01]  /*6c30*/  STG.E desc[UR36][R2.64], R5 ;  /* 0x0000000502007986 */ /* 0x000fe2000c101924 */
[----:B------:R-:W-:Y:S05]  /*6c40*/  EXIT ;  /* 0x000000000000794d */ /* 0x000fea0003800000 */
.L_x_4066:
[----:B------:R-:W-:-:S06]  /*6c50*/  FMUL.FTZ R4, R24, 1 ;  /* 0x3f80000018047820 */ /* 0x000fcc0000410000 */
[----:B------:R-:W0:Y:S02]  /*6c60*/  F2F.F64.F32 R4, R4 ;  /* 0x0000000400047310 */ /* 0x000e240000201800 */
[----:B0-----:R-:W-:Y:S01]  /*6c70*/  STG.E.64 desc[UR36][R2.64], R4 ;  /* 0x0000000402007986 */ /* 0x001fe2000c101b24 */
[----:B------:R-:W-:Y:S05]  /*6c80*/  EXIT ;  /* 0x000000000000794d */ /* 0x000fea0003800000 */
.L_x_4057:
        /* <DEDUP_REMOVED lines=13> */
.L_x_4071:
        /* <DEDUP_REMOVED lines=16> */
.L_x_4074:
[----:B------:R-:W-:-:S04]  /*6e60*/  SHF.R.U32.HI R24, RZ, 0x18, R24 ;  /* 0x00000018ff187819 */ /* 0x000fc80000011618 */
[----:B------:R-:W-:-:S04]  /*6e70*/  LOP3.LUT R5, R5, 0x80, R24, 0xf8, !PT ;  /* 0x0000008005057812 */ /* 0x000fc800078ef818 */
[----:B------:R-:W-:-:S07]  /*6e80*/  PRMT R0, R5, 0x7610, R0 ;  /* 0x0000761005007816 */ /* 0x000fce0000000000 */
.L_x_4073:
[----:B------:R-:W-:Y:S05]  /*6e90*/  BSYNC.RECONVERGENT B0 ;  /* 0x0000000000007941 */ /* 0x000fea0003800200 */
.L_x_4072:
[----:B------:R-:W-:Y:S01]  /*6ea0*/  STG.E.U8 desc[UR36][R2.64], R0 ;  /* 0x0000000002007986 */ /* 0x000fe2000c101124 */
[----:B------:R-:W-:Y:S05]  /*6eb0*/  EXIT ;  /* 0x000000000000794d */ /* 0x000fea0003800000 */
.L_x_4070:
        /* <DEDUP_REMOVED lines=16> */
.L_x_4077:
[----:B------:R-:W-:-:S04]  /*6fc0*/  SHF.R.U32.HI R24, RZ, 0x18, R24 ;  /* 0x00000018ff187819 */ /* 0x000fc80000011618 */
[----:B------:R-:W-:-:S04]  /*6fd0*/  LOP3.LUT R5, R5, 0x80, R24, 0xf8, !PT ;  /* 0x0000008005057812 */ /* 0x000fc800078ef818 */
[----:B------:R-:W-:-:S07]  /*6fe0*/  PRMT R0, R5, 0x7610, R0 ;  /* 0x0000761005007816 */ /* 0x000fce0000000000 */
.L_x_4076:
[----:B------:R-:W-:Y:S05]  /*6ff0*/  BSYNC.RECONVERGENT B0 ;  /* 0x0000000000007941 */ /* 0x000fea0003800200 */
.L_x_4075:
[----:B------:R-:W-:Y:S01]  /*7000*/  STG.E.U8 desc[UR36][R2.64], R0 ;  /* 0x0000000002007986 */ /* 0x000fe2000c101124 */
[----:B------:R-:W-:Y:S05]  /*7010*/  EXIT ;  /* 0x000000000000794d */ /* 0x000fea0003800000 */
.L_x_4069:
        /* <DEDUP_REMOVED lines=21> */
.L_x_4079:
[----:B------:R-:W0:Y:S02]  /*7170*/  F2I.U64.TRUNC R24, R24 ;  /* 0x0000001800187311 */ /* 0x000e24000020d800 */
[----:B0-----:R-:W-:Y:S01]  /*7180*/  STG.E.64 desc[UR36][R2.64], R24 ;  /* 0x0000001802007986 */ /* 0x001fe2000c101b24 */
[----:B------:R-:W-:Y:S05]  /*7190*/  EXIT ;  /* 0x000000000000794d */ /* 0x000fea0003800000 */
.L_x_4078:
[----:B------:R-:W0:Y:S02]  /*71a0*/  F2I.FTZ.U32.TRUNC.NTZ R5, R24 ;  /* 0x0000001800057305 */ /* 0x000e24000021f000 */
[----:B0-----:R-:W-:Y:S01]  /*71b0*/  STG.E desc[UR36][R2.64], R5 ;  /* 0x0000000502007986 */ /* 0x001fe2000c101924 */
[----:B------:R-:W-:Y:S05]  /*71c0*/  EXIT ;  /* 0x000000000000794d */ /* 0x000fea0003800000 */
.L_x_4068:
        /* <DEDUP_REMOVED lines=10> */
.L_x_4081:
[----:B------:R-:W-:Y:S01]  /*7270*/  FMUL.FTZ R4, R24, 1 ;  /* 0x3f80000018047820 */ /* 0x000fe20000410000 */
[----:B------:R-:W-:-:S05]  /*7280*/  CS2R R6, SRZ ;  /* 0x0000000000067805 */ /* 0x000fca000001ff00 */
[----:B------:R-:W0:Y:S02]  /*7290*/  F2F.F64.F32 R4, R4 ;  /* 0x0000000400047310 */ /* 0x000e240000201800 */
[----:B0-----:R-:W-:Y:S01]  /*72a0*/  STG.E.128 desc[UR36][R2.64], R4 ;  /* 0x0000000402007986 */ /* 0x001fe2000c101d24 */
[----:B------:R-:W-:Y:S05]  /*72b0*/  EXIT ;  /* 0x000000000000794d */ /* 0x000fea0003800000 */
.L_x_4080:
[----:B------:R-:W-:-:S13]  /*72c0*/  ISETP.NE.AND P0, PT, R0, 0xf, PT ;  /* 0x0000000f0000780c */ /* 0x000fda0003f05270 */
[----:B------:R-:W-:Y:S05]  /*72d0*/  @!P0 BRA `(.L_x_4082) ;  /* 0x0000000000e08947 */ /* 0x000fea0003800000 */
[----:B------:R-:W-:-:S13]  /*72e0*/  ISETP.NE.AND P0, PT, R0, 0x17, PT ;  /* 0x000000170000780c */ /* 0x000fda0003f05270 */
[----:B------:R-:W-:Y:S05]  /*72f0*/  @!P0 BRA `(.L_x_4083) ;  /* 0x00000000008c8947 */ /* 0x000fea0003800000 */
[----:B------:R-:W-:-:S13]  /*7300*/  ISETP.NE.AND P0, PT, R0, 0x18, PT ;  /* 0x000000180000780c */ /* 0x000fda0003f05270 */
[----:B------:R-:W-:Y:S05]  /*7310*/  @!P0 BRA `(.L_x_4084) ;  /* 0x0000000000448947 */ /* 0x000fea0003800000 */
.L_x_4061:
        /* <DEDUP_REMOVED lines=16> */
.L_x_4085:
[----:B------:R-:W-:Y:S05]  /*7420*/  EXIT ;  /* 0x000000000000794d */ /* 0x000fea0003800000 */
.L_x_4084:
        /* <DEDUP_REMOVED lines=12> */
.L_x_4087:
[----:B------:R-:W-:Y:S05]  /*74f0*/  BSYNC.RECONVERGENT B0 ;  /* 0x0000000000007941 */ /* 0x000fea0003800200 */
.L_x_4086:
[----:B------:R-:W-:-:S05]  /*7500*/  LOP3.LUT R5, R0, 0x80, R7, 0xf8, !PT ;  /* 0x0000008000057812 */ /* 0x000fca00078ef807 */
[----:B------:R-:W-:Y:S01]  /*7510*/  STG.E.U8 desc[UR36][R2.64], R5 ;  /* 0x0000000502007986 */ /* 0x000fe2000c101124 */
[----:B------:R-:W-:Y:S05]  /*7520*/  EXIT ;  /* 0x000000000000794d */ /* 0x000fea0003800000 */
.L_x_4083:
        /* <DEDUP_REMOVED lines=11> */
.L_x_4089:
[----:B------:R-:W-:Y:S01]  /*75e0*/  IMAD.MOV.U32 R0, RZ, RZ, 0x7f ;  /* 0x0000007fff007424 */ /* 0x000fe200078e00ff */
[----:B------:R-:W-:-:S04]  /*75f0*/  ISETP.GT.U32.AND P0, PT, R4, 0x7f800000, PT ;  /* 0x7f8000000400780c */ /* 0x000fc80003f04070 */
[----:B------:R-:W-:-:S09]  /*7600*/  SEL R0, R0, 0x7c, P0 ;  /* 0x0000007c00007807 */ /* 0x000fd20000000000 */
.L_x_4090:
[----:B------:R-:W-:Y:S05]  /*7610*/  BSYNC.RECONVERGENT B0 ;  /* 0x0000000000007941 */ /* 0x000fea0003800200 */
.L_x_4088:
[----:B------:R-:W-:-:S04]  /*7620*/  SHF.R.U32.HI R5, RZ, 0x18, R24 ;  /* 0x00000018ff057819 */ /* 0x000fc80000011618 */
[----:B------:R-:W-:-:S05]  /*7630*/  LOP3.LUT R5, R0, 0x80, R5, 0xf8, !PT ;  /* 0x0000008000057812 */ /* 0x000fca00078ef805 */
[----:B------:R-:W-:Y:S01]  /*7640*/  STG.E.U8 desc[UR36][R2.64], R5 ;  /* 0x0000000502007986 */ /* 0x000fe2000c101124 */
[----:B------:R-:W-:Y:S05]  /*7650*/  EXIT ;  /* 0x000000000000794d */ /* 0x000fea0003800000 */
.L_x_4082:
[----:B------:R-:W-:-:S05]  /*7660*/  F2FP.BF16.F32.PACK_AB R24, RZ, R24 ;  /* 0x00000018ff18723e */ /* 0x000fca00000010ff */
[----:B------:R-:W-:Y:S01]  /*7670*/  STG.E.U16 desc[UR36][R2.64], R24 ;  /* 0x0000001802007986 */ /* 0x000fe2000c101524 */
[----:B------:R-:W-:Y:S05]  /*7680*/  EXIT ;  /* 0x000000000000794d */ /* 0x000fea0003800000 */
.L_x_4091:
        /* <DEDUP_REMOVED lines=15> */
.L_x_27395:


//--------------------- .text._ZN2at6native18elementwise_kernelILi128ELi2EZNS0_22gpu_kernel_impl_nocastIZZZNS0_49_GLOBAL__N__b919a28f_16_Normalization_cu_5c38458722batch_norm_calc_invstdERKNS_6TensorES6_dENKUlvE_clEvENKUlvE0_clEvEUlfE_EEvRNS_18TensorIteratorBaseERKT_EUliE_EEviT1_ --------------------------
	.section	.text._ZN2at6native18elementwise_kernelILi128ELi2EZNS0_22gpu_kernel_impl_nocastIZZZNS0_49_GLOBAL__N__b919a28f_16_Normalization_cu_5c38458722batch_norm_calc_invstdERKNS_6TensorES6_dENKUlvE_clEvENKUlvE0_clEvEUlfE_EEvRNS_18TensorIteratorBaseERKT_EUliE_EEviT1_,"ax",@progbits
	.align	128
        .global         _ZN2at6native18elementwise_kernelILi128ELi2EZNS0_22gpu_kernel_impl_nocastIZZZNS0_49_GLOBAL__N__b919a28f_16_Normalization_cu_5c38458722batch_norm_calc_invstdERKNS_6TensorES6_dENKUlvE_clEvENKUlvE0_clEvEUlfE_EEvRNS_18TensorIteratorBaseERKT_EUliE_EEviT1_
        .type           _ZN2at6native18elementwise_kernelILi128ELi2EZNS0_22gpu_kernel_impl_nocastIZZZNS0_49_GLOBAL__N__b919a28f_16_Normalization_cu_5c38458722batch_norm_calc_invstdERKNS_6TensorES6_dENKUlvE_clEvENKUlvE0_clEvEUlfE_EEvRNS_18TensorIteratorBaseERKT_EUliE_EEviT1_,@function
        .size           _ZN2at6native18elementwise_kernelILi128ELi2EZNS0_22gpu_kernel_impl_nocastIZZZNS0_49_GLOBAL__N__b919a28f_16_Normalization_cu_5c38458722batch_norm_calc_invstdERKNS_6TensorES6_dENKUlvE_clEvENKUlvE0_clEvEUlfE_EEvRNS_18TensorIteratorBaseERKT_EUliE_EEviT1_,(.L_x_27396 - _ZN2at6native18elementwise_kernelILi128ELi2EZNS0_22gpu_kernel_impl_nocastIZZZNS0_49_GLOBAL__N__b919a28f_16_Normalization_cu_5c38458722batch_norm_calc_invstdERKNS_6TensorES6_dENKUlvE_clEvENKUlvE0_clEvEUlfE_EEvRNS_18TensorIteratorBaseERKT_EUliE_EEviT1_)
        .other          _ZN2at6native18elementwise_kernelILi128ELi2EZNS0_22gpu_kernel_impl_nocastIZZZNS0_49_GLOBAL__N__b919a28f_16_Normalization_cu_5c38458722batch_norm_calc_invstdERKNS_6TensorES6_dENKUlvE_clEvENKUlvE0_clEvEUlfE_EEvRNS_18TensorIteratorBaseERKT_EUliE_EEviT1_,@"STO_CUDA_ENTRY STV_DEFAULT"
_ZN2at6native18elementwise_kernelILi128ELi2EZNS0_22gpu_kernel_impl_nocastIZZZNS0_49_GLOBAL__N__b919a28f_16_Normalization_cu_5c38458722batch_norm_calc_invstdERKNS_6TensorES6_dENKUlvE_clEvENKUlvE0_clEvEUlfE_EEvRNS_18TensorIteratorBaseERKT_EUliE_EEviT1_:
.text._ZN2at6native18elementwise_kernelILi128ELi2EZNS0_22gpu_kernel_impl_nocastIZZZNS0_49_GLOBAL__N__b919a28f_16_Normalization_cu_5c38458722batch_norm_calc_invstdERKNS_6TensorES6_dENKUlvE_clEvENKUlvE0_clEvEUlfE_EEvRNS_18TensorIteratorBaseERKT_EUliE_EEviT1_:
        /* <DEDUP_REMOVED lines=15> */
[----:B0-----:R-:W1:Y:S06]  /*00f0*/  LDG.E R4, desc[UR6][R4.64] ;  /* 0x0000000604047981 */ /* 0x001e6c000c1e1900 */
[----:B------:R-:W0:Y:S01]  /*0100*/  LDC.64 R6, c[0x0][0x580] ;  /* 0x00016000ff067b82 */ /* 0x000e220000000a00 */
[----:B------:R-:W-:Y:S01]  /*0110*/  IADD3 R3, PT, PT, R3, 0x80, RZ ;  /* 0x0000008003037810 */ /* 0x000fe20007ffe0ff */
[----:B-1----:R-:W-:-:S04]  /*0120*/  FADD.FTZ R0, R4, UR5 ;  /* 0x0000000504007e21 */ /* 0x002fc80008010000 */
[----:B------:R-:W0:Y:S02]  /*0130*/  MUFU.RSQ R9, R0 ;  /* 0x0000000000097308 */ /* 0x000e240000001400 */
[----:B0-----:R0:W-:Y:S02]  /*0140*/  STG.E desc[UR6][R6.64], R9 ;  /* 0x0000000906007986 */ /* 0x0011e4000c101906 */
.L_x_4094:
[----:B------:R-:W-:Y:S05]  /*0150*/  BSYNC.RECONVERGENT B0 ;  /* 0x0000000000007941 */ /* 0x000fea0003800200 */
.L_x_4093:
[----:B------:R-:W-:-:S13]  /*0160*/  ISETP.GE.AND P0, PT, R3, UR4, PT ;  /* 0x0000000403007c0c */ /* 0x000fda000bf06270 */
[----:B------:R-:W-:Y:S05]  /*0170*/  @P0 EXIT ;  /* 0x000000000000094d */ /* 0x000fea0003800000 */
[----:B------:R-:W1:Y:S01]  /*0180*/  LDC.64 R2, c[0x0][0x588] ;  /* 0x00016200ff027b82 */ /* 0x000e620000000a00 */
[----:B------:R-:W2:Y:S01]  /*0190*/  LDCU UR4, c[0x0][0x590] ;  /* 0x0000b200ff0477ac */ /* 0x000ea20008000800 */
[----:B-1----:R-:W2:Y:S06]  /*01a0*/  LDG.E R2, desc[UR6][R2.64] ;  /* 0x0000000602027981 */ /* 0x002eac000c1e1900 */
[----:B------:R-:W1:Y:S01]  /*01b0*/  LDC.64 R4, c[0x0][0x580] ;  /* 0x00016000ff047b82 */ /* 0x000e620000000a00 */
[----:B--2---:R-:W-:-:S04]  /*01c0*/  FADD.FTZ R0, R2, UR4 ;  /* 0x0000000402007e21 */ /* 0x004fc80008010000 */
[----:B0-----:R-:W1:Y:S02]  /*01d0*/  MUFU.RSQ R7, R0 ;  /* 0x0000000000077308 */ /* 0x001e640000001400 */
[----:B-1----:R-:W-:Y:S01]  /*01e0*/  STG.E desc[UR6][R4.64], R7 ;  /* 0x0000000704007986 */ /* 0x002fe2000c101906 */
[----:B------:R-:W-:Y:S05]  /*01f0*/  EXIT ;  /* 0x000000000000794d */ /* 0x000fea0003800000 */
.L_x_4092:
        /* <DEDUP_REMOVED lines=305> */
.L_x_4097:
[----:B------:R-:W0:Y:S01]  /*1510*/  LDCU.128 UR8, c[0x0][0x580] ;  /* 0x0000b000ff0877ac */ /* 0x000e220008000c00 */
[----:B------:R-:W1:Y:S01]  /*1520*/  LDCU UR5, c[0x0][0x590] ;  /* 0x0000b200ff0577ac */ /* 0x000e620008000800 */
[----:B0-----:R-:W-:-:S05]  /*1530*/  IADD3 R6, P0, PT, R4, UR10, RZ ;  /* 0x0000000a04067c10 */ /* 0x001fca000ff1e0ff */
[----:B------:R-:W-:-:S05]  /*1540*/  IMAD.X R7, RZ, RZ, UR11, P0 ;  /* 0x0000000bff077e24 */ /* 0x000fca00080e06ff */
[----:B------:R-:W1:Y:S01]  /*1550*/  LDG.E R6, desc[UR6][R6.64] ;  /* 0x0000000606067981 */ /* 0x000e62000c1e1900 */
[----:B------:R-:W-:Y:S02]  /*1560*/  IADD3 R4, P0, PT, R5, UR8, RZ ;  /* 0x0000000805047c10 */ /* 0x000fe4000ff1e0ff */
[----:B------:R-:W-:Y:S02]  /*1570*/  IADD3 R3, PT, PT, R3, 0x80, RZ ;  /* 0x0000008003037810 */ /* 0x000fe40007ffe0ff */
[----:B------:R-:W-:Y:S01]  /*1580*/  IADD3.X R5, PT, PT, RZ, UR9, RZ, P0, !PT ;  /* 0x00000009ff057c10 */ /* 0x000fe200087fe4ff */
[----:B-1----:R-:W-:-:S04]  /*1590*/  FADD.FTZ R8, R6, UR5 ;  /* 0x0000000506087e21 */ /* 0x002fc80008010000 */
[----:B------:R-:W0:Y:S02]  /*15a0*/  MUFU.RSQ R9, R8 ;  /* 0x0000000800097308 */ /* 0x000e240000001400 */
[----:B0-----:R0:W-:Y:S02]  /*15b0*/  STG.E desc[UR6][R4.64], R9 ;  /* 0x0000000904007986 */ /* 0x0011e4000c101906 */
.L_x_4096:
[----:B------:R-:W-:Y:S05]  /*15c0*/  BSYNC.RECONVERGENT B0 ;  /* 0x0000000000007941 */ /* 0x000fea0003800200 */
.L_x_4095:
[----:B------:R-:W-:-:S13]  /*15d0*/  ISETP.GE.AND P0, PT, R3, UR4, PT ;  /* 0x0000000403007c0c */ /* 0x000fda000bf06270 */
[----:B------:R-:W-:Y:S05]  /*15e0*/  @P0 EXIT ;  /* 0x000000000000094d */ /* 0x000fea0003800000 */
[----:B------:R-:W1:Y:S01]  /*15f0*/  LDCU.64 UR4, c[0x0][0x390] ;  /* 0x00007200ff0477ac */ /* 0x000e620008000a00 */
[----:B0-----:R-:W-:Y:S02]  /*1600*/  MOV R4, RZ ;  /* 0x000000ff00047202 */ /* 0x001fe40000000f00 */
        /* <DEDUP_REMOVED lines=296> */
.L_x_4098:
[----:B------:R-:W0:Y:S01]  /*2890*/  LDCU.128 UR8, c[0x0][0x580] ;  /* 0x0000b000ff0877ac */ /* 0x000e220008000c00 */
[----:B------:R-:W1:Y:S01]  /*28a0*/  LDCU UR4, c[0x0][0x590] ;  /* 0x0000b200ff0477ac */ /* 0x000e620008000800 */
[----:B0-----:R-:W-:-:S04]  /*28b0*/  IADD3 R4, P0, PT, R2, UR10, RZ ;  /* 0x0000000a02047c10 */ /* 0x001fc8000ff1e0ff */
[----:B------:R-:W-:-:S05]  /*28c0*/  IADD3.X R5, PT, PT, RZ, UR11, RZ, P0, !PT ;  /* 0x0000000bff057c10 */ /* 0x000fca00087fe4ff */
[----:B------:R-:W1:Y:S01]  /*28d0*/  LDG.E R4, desc[UR6][R4.64] ;  /* 0x0000000604047981 */ /* 0x000e62000c1e1900 */
[----:B------:R-:W-:-:S04]  /*28e0*/  IADD3 R2, P0, PT, R3, UR8, RZ ;  /* 0x0000000803027c10 */ /* 0x000fc8000ff1e0ff */
[----:B------:R-:W-:Y:S01]  /*28f0*/  IADD3.X R3, PT, PT, RZ, UR9, RZ, P0, !PT ;  /* 0x00000009ff037c10 */ /* 0x000fe200087fe4ff */
[----:B-1----:R-:W-:-:S04]  /*2900*/  FADD.FTZ R0, R4, UR4 ;  /* 0x0000000404007e21 */ /* 0x002fc80008010000 */
[----:B------:R-:W0:Y:S02]  /*2910*/  MUFU.RSQ R7, R0 ;  /* 0x0000000000077308 */ /* 0x000e240000001400 */
[----:B0-----:R-:W-:Y:S01]  /*2920*/  STG.E desc[UR6][R2.64], R7 ;  /* 0x0000000702007986 */ /* 0x001fe2000c101906 */
[----:B------:R-:W-:Y:S05]  /*2930*/  EXIT ;  /* 0x000000000000794d */ /* 0x000fea0003800000 */
.L_x_4099:
        /* <DEDUP_REMOVED lines=12> */
.L_x_27396:


//--------------------- .text._ZN2at6native27unrolled_elementwise_kernelIZZZNS0_49_GLOBAL__N__b919a28f_16_Normalization_cu_5c38458722batch_norm_calc_invstdERKNS_6TensorES5_dENKUlvE_clEvENKUlvE0_clEvEUlfE_St5arrayIPcLm2EELi4E23TrivialOffsetCalculatorILi1EjESD_NS0_6memory15LoadWithoutCastENSE_16StoreWithoutCastEEEviT_T0_T2_T3_T4_T5_ --------------------------
	.section	.text._ZN2at6native27unrolled_elementwise_kernelIZZZNS0_49_GLOBAL__N__b919a28f_16_Normalization_cu_5c38458722batch_norm_calc_invstdERKNS_6TensorES5_dENKUlvE_clEvENKUlvE0_clEvEUlfE_St5arrayIPcLm2EELi4E23TrivialOffsetCalculatorILi1EjESD_NS0_6memory15LoadWithoutCastENSE_16StoreWithoutCastEEEviT_T0_T2_T3_T4_T5_,"ax",@progbits
	.align	128
        .global         _ZN2at6native27unrolled_elementwise_kernelIZZZNS0_49_GLOBAL__N__b919a28f_16_Normalization_cu_5c38458722batch_norm_calc_invstdERKNS_6TensorES5_dENKUlvE_clEvENKUlvE0_clEvEUlfE_St5arrayIPcLm2EELi4E23TrivialOffsetCalculatorILi1EjESD_NS0_6memory15LoadWithoutCastENSE_16StoreWithoutCastEEEviT_T0_T2_T3_T4_T5_
        .type           _ZN2at6native27unrolled_elementwise_kernelIZZZNS0_49_GLOBAL__N__b919a28f_16_Normalization_cu_5c38458722batch_norm_calc_invstdERKNS_6TensorES5_dENKUlvE_clEvENKUlvE0_clEvEUlfE_St5arrayIPcLm2EELi4E23TrivialOffsetCalculatorILi1EjESD_NS0_6memory15LoadWithoutCastENSE_16StoreWithoutCastEEEviT_T0_T2_T3_T4_T5_,@function
        .size           _ZN2at6native27unrolled_elementwise_kernelIZZZNS0_49_GLOBAL__N__b919a28f_16_Normalization_cu_5c38458722batch_norm_calc_invstdERKNS_6TensorES5_dENKUlvE_clEvENKUlvE0_clEvEUlfE_St5arrayIPcLm2EELi4E23TrivialOffsetCalculatorILi1EjESD_NS0_6memory15LoadWithoutCastENSE_16StoreWithoutCastEEEviT_T0_T2_T3_T4_T5_,(.L_x_27397 - _ZN2at6native27unrolled_elementwise_kernelIZZZNS0_49_GLOBAL__N__b919a28f_16_Normalization_cu_5c38458722batch_norm_calc_invstdERKNS_6TensorES5_dENKUlvE_clEvENKUlvE0_clEvEUlfE_St5arrayIPcLm2EELi4E23TrivialOffsetCalculatorILi1EjESD_NS0_6memory15LoadWithoutCastENSE_16StoreWithoutCastEEEviT_T0_T2_T3_T4_T5_)
        .other          _ZN2at6native27unrolled_elementwise_kernelIZZZNS0_49_GLOBAL__N__b919a28f_16_Normalization_cu_5c38458722batch_norm_calc_invstdERKNS_6TensorES5_dENKUlvE_clEvENKUlvE0_clEvEUlfE_St5arrayIPcLm2EELi4E23TrivialOffsetCalculatorILi1EjESD_NS0_6memory15LoadWithoutCastENSE_16StoreWithoutCastEEEviT_T0_T2_T3_T4_T5_,@"STO_CUDA_ENTRY STV_DEFAULT"
_ZN2at6native27unrolled_elementwise_kernelIZZZNS0_49_GLOBAL__N__b919a28f_16_Normalization_cu_5c38458722batch_norm_calc_invstdERKNS_6TensorES5_dENKUlvE_clEvENKUlvE0_clEvEUlfE_St5arrayIPcLm2EELi4E23TrivialOffsetCalculatorILi1EjESD_NS0_6memory15LoadWithoutCastENSE_16StoreWithoutCastEEEviT_T0_T2_T3_T4_T5_:
.text._ZN2at6native27unrolled_elementwise_kernelIZZZNS0_49_GLOBAL__N__b919a28f_16_Normalization_cu_5c38458722batch_norm_calc_invstdERKNS_6TensorES5_dENKUlvE_clEvENKUlvE0_clEvEUlfE_St5arrayIPcLm2EELi4E23TrivialOffsetCalculatorILi1EjESD_NS0_6memory15LoadWithoutCastENSE_16StoreWithoutCastEEEviT_T0_T2_T3_T4_T5_:
[----:B------:R-:W-:Y:S01]  /*0000*/  LDC R1, c[0x0][0x37c] ;  /* 0x0000df00ff017b82 */ /* 0x000fe20000000800 */
[----:B------:R-:W0:Y:S07]  /*0010*/  S2R R0, SR_CTAID.X ;  /* 0x0000000000007919 */ /* 0x000e2e0000002500 */
[----:B------:R-:W0:Y:S01]  /*0020*/  LDC R3, c[0x0][0x380] ;  /* 0x0000e000ff037b82 */ /* 0x000e220000000800 */
[----:B------:R-:W1:Y:S01]  /*0030*/  LDCU.64 UR4, c[0x0][0x358] ;  /* 0x00006b00ff0477ac */ /* 0x000e620008000a00 */
        /* <DEDUP_REMOVED lines=12> */
[----:B0-----:R-:W-:-:S04]  /*0100*/  @!P0 IMAD.WIDE.U32 R12, R7, 0x4, R12 ;  /* 0x00000004070c8825 */ /* 0x001fc800078e000c */
[----:B------:R-:W-:-:S06]  /*0110*/  IMAD.MOV.U32 R7, RZ, RZ, RZ ;  /* 0x000000ffff077224 */ /* 0x000fcc00078e00ff */
[----:B-1----:R-:W3:Y:S02]  /*0120*/  @!P0 LDG.E R7, desc[UR4][R12.64] ;  /* 0x000000040c078981 */ /* 0x002ee4000c1e1900 */
[----:B------:R-:W0:Y:S01]  /*0130*/  @!P2 LDC.64 R10, c[0x0][0x3a0] ;  /* 0x0000e800ff0aab82 */ /* 0x000e220000000a00 */
[----:B------:R-:W-:Y:S01]  /*0140*/  @!P2 LEA R19, R0, R21, 0x9 ;  /* 0x000000150013a211 */ /* 0x000fe200078e48ff */
[----:B--2---:R-:W-:Y:S01]  /*0150*/  @!P1 IMAD.WIDE.U32 R14, R15, 0x4, R8 ;  /* 0x000000040f0e9825 */ /* 0x004fe200078e0008 */
[----:B------:R-:W-:-:S06]  /*0160*/  CS2R R8, SRZ ;  /* 0x0000000000087805 */ /* 0x000fcc000001ff00 */
[----:B------:R-:W2:Y:S01]  /*0170*/  @!P1 LDG.E R9, desc[UR4][R14.64] ;  /* 0x000000040e099981 */ /* 0x000ea2000c1e1900 */
[----:B0-----:R-:W-:-:S04]  /*0180*/  @!P2 IMAD.WIDE.U32 R18, R19, 0x4, R10 ;  /* 0x000000041312a825 */ /* 0x001fc800078e000a */
[----:B------:R-:W-:-:S06]  /*0190*/  IMAD.MOV.U32 R10, RZ, RZ, RZ ;  /* 0x000000ffff0a7224 */ /* 0x000fcc00078e00ff */
[----:B------:R0:W4:Y:S01]  /*01a0*/  @!P2 LDG.E R10, desc[UR4][R18.64] ;  /* 0x00000004120aa981 */ /* 0x000122000c1e1900 */
[----:B------:R-:W-:-:S04]  /*01b0*/  @!P2 IADD3 R21, PT, PT, R21, 0x80, RZ ;  /* 0x000000801515a810 */ /* 0x000fc80007ffe0ff */
[----:B------:R-:W-:-:S13]  /*01c0*/  ISETP.GE.AND P0, PT, R21, R2, PT ;  /* 0x000000021500720c */ /* 0x000fda0003f06270 */
[----:B------:R-:W1:Y:S01]  /*01d0*/  @!P0 LDC.64 R16, c[0x0][0x3a0] ;  /* 0x0000e800ff108b82 */ /* 0x000e620000000a00 */
[C---:B------:R-:W-:Y:S01]  /*01e0*/  ISETP.GE.AND P2, PT, R3.reuse, R2, PT ;  /* 0x000000020300720c */ /* 0x040fe20003f46270 */
[----:B------:R-:W-:Y:S02]  /*01f0*/  @!P0 IMAD R11, R0, 0x200, R21 ;  /* 0x00000200000b8824 */ /* 0x000fe400078e0215 */
[----:B0-----:R-:W-:-:S10]  /*0200*/  VIADD R19, R3, 0x80 ;  /* 0x0000008003137836 */ /* 0x001fd40000000000 */
[----:B------:R-:W3:Y:S08]  /*0210*/  @!P2 LDC R18, c[0x0][0x388] ;  /* 0x0000e200ff12ab82 */ /* 0x000ef00000000800 */
[----:B------:R-:W0:Y:S01]  /*0220*/  @!P2 LDC.64 R12, c[0x0][0x398] ;  /* 0x0000e600ff0cab82 */ /* 0x000e220000000a00 */
[----:B-1----:R-:W-:Y:S01]  /*0230*/  @!P0 IMAD.WIDE.U32 R16, R11, 0x4, R16 ;  /* 0x000000040b108825 */ /* 0x002fe200078e0010 */
[----:B------:R-:W-:-:S04]  /*0240*/  IADD3 R11, PT, PT, R3, 0x100, RZ ;  /* 0x00000100030b7810 */ /* 0x000fc80007ffe0ff */
[-C--:B------:R-:W-:Y:S01]  /*0250*/  ISETP.GE.AND P3, PT, R11, R2.reuse, PT ;  /* 0x000000020b00720c */ /* 0x080fe20003f66270 */
[----:B------:R1:W5:Y:S01]  /*0260*/  @!P0 LDG.E R8, desc[UR4][R16.64] ;  /* 0x0000000410088981 */ /* 0x000362000c1e1900 */
[----:B------:R-:W-:Y:S02]  /*0270*/  ISETP.GE.AND P1, PT, R19, R2, PT ;  /* 0x000000021300720c */ /* 0x000fe40003f26270 */
[----:B------:R-:W-:-:S09]  /*0280*/  IADD3 R11, PT, PT, R3, 0x180, RZ ;  /* 0x00000180030b7810 */ /* 0x000fd20007ffe0ff */
[----:B------:R-:W4:Y:S01]  /*0290*/  @!P3 LDC R15, c[0x0][0x388] ;  /* 0x0000e200ff0fbb82 */ /* 0x000f220000000800 */
[----:B------:R-:W-:-:S07]  /*02a0*/  ISETP.GE.AND P0, PT, R11, R2, PT ;  /* 0x000000020b00720c */ /* 0x000fce0003f06270 */
[----:B------:R-:W2:Y:S01]  /*02b0*/  @!P1 LDC R14, c[0x0][0x388] ;  /* 0x0000e200ff0e9b82 */ /* 0x000ea20000000800 */
[----:B------:R-:W-:Y:S01]  /*02c0*/  BSSY.RECONVERGENT B0, `(.L_x_4100) ;  /* 0x0000018000007945 */ /* 0x000fe20003800200 */
[----:B---3--:R-:W-:-:S06]  /*02d0*/  @!P2 FADD.FTZ R11, R7, R18 ;  /* 0x00000012070ba221 */ /* 0x008fcc0000010000 */
[----:B------:R-:W3:Y:S01]  /*02e0*/  @!P0 LDC R7, c[0x0][0x388] ;  /* 0x0000e200ff078b82 */ /* 0x000ee20000000800 */
[----:B------:R-:W1:Y:S01]  /*02f0*/  @!P2 MUFU.RSQ R6, R11 ;  /* 0x0000000b0006a308 */ /* 0x000e620000001400 */
[----:B--2---:R-:W-:Y:S01]  /*0300*/  @!P1 FADD.FTZ R9, R9, R14 ;  /* 0x0000000e09099221 */ /* 0x004fe20000010000 */
[----:B----4-:R-:W-:Y:S01]  /*0310*/  @!P3 FADD.FTZ R10, R10, R15 ;  /* 0x0000000f0a0ab221 */ /* 0x010fe20000010000 */
[----:B------:R-:W-:-:S04]  /*0320*/  @!P2 IMAD R15, R0, 0x200, R3 ;  /* 0x00000200000fa824 */ /* 0x000fc800078e0203 */
[----:B0-----:R-:W-:Y:S01]  /*0330*/  @!P2 IMAD.WIDE.U32 R12, R15, 0x4, R12 ;  /* 0x000000040f0ca825 */ /* 0x001fe200078e000c */
[----:B------:R-:W-:-:S04]  /*0340*/  @!P2 MOV R3, R19 ;  /* 0x000000130003a202 */ /* 0x000fc80000000f00 */
[----:B-1----:R0:W-:Y:S01]  /*0350*/  @!P2 STG.E desc[UR4][R12.64], R6 ;  /* 0x000000060c00a986 */ /* 0x0021e2000c101904 */
[----:B------:R0:W1:Y:S01]  /*0360*/  @!P3 MUFU.RSQ R4, R10 ;  /* 0x0000000a0004b308 */ /* 0x0000620000001400 */
[----:B------:R-:W-:-:S07]  /*0370*/  ISETP.GE.AND P3, PT, R3, R2, PT ;  /* 0x000000020300720c */ /* 0x000fce0003f66270 */
[----:B------:R0:W2:Y:S06]  /*0380*/  @!P1 MUFU.RSQ R5, R9 ;  /* 0x0000000900059308 */ /* 0x0000ac0000001400 */
[----:B---3--:R-:W-:Y:S05]  /*0390*/  @P3 BRA `(.L_x_4101) ;  /* 0x0000000000283947 */ /* 0x008fea0003800000 */
[----:B0-----:R-:W0:Y:S01]  /*03a0*/  LDC.64 R10, c[0x0][0x398] ;  /* 0x0000e600ff0a7b82 */ /* 0x001e220000000a00 */
[----:B------:R-:W-:Y:S01]  /*03b0*/  IMAD R13, R0, 0x200, R3 ;  /* 0x00000200000d7824 */ /* 0x000fe200078e0203 */
[----:B------:R-:W-:-:S04]  /*03c0*/  IADD3 R3, PT, PT, R3, 0x80, RZ ;  /* 0x0000008003037810 */ /* 0x000fc80007ffe0ff */
[----:B------:R-:W-:-:S13]  /*03d0*/  ISETP.GE.AND P1, PT, R3, R2, PT ;  /* 0x000000020300720c */ /* 0x000fda0003f26270 */
[----:B------:R-:W-:Y:S01]  /*03e0*/  @!P1 IMAD R9, R0, 0x200, R3 ;  /* 0x0000020000099824 */ /* 0x000fe200078e0203 */
[----:B------:R-:W-:Y:S01]  /*03f0*/  @!P1 IADD3 R3, PT, PT, R3, 0x80, RZ ;  /* 0x0000008003039810 */ /* 0x000fe20007ffe0ff */
[----:B0-----:R-:W-:-:S04]  /*0400*/  IMAD.WIDE.U32 R12, R13, 0x4, R10 ;  /* 0x000000040d0c7825 */ /* 0x001fc800078e000a */
[----:B------:R-:W-:Y:S01]  /*0410*/  @!P1 IMAD.WIDE.U32 R10, R9, 0x4, R10 ;  /* 0x00000004090a9825 */ /* 0x000fe200078e000a */
[----:B--2---:R3:W-:Y:S04]  /*0420*/  STG.E desc[UR4][R12.64], R5 ;  /* 0x000000050c007986 */ /* 0x0047e8000c101904 */
[----:B-1----:R3:W-:Y:S02]  /*0430*/  @!P1 STG.E desc[UR4][R10.64], R4 ;  /* 0x000000040a009986 */ /* 0x0027e4000c101904 */
.L_x_4101:
[----:B------:R-:W-:Y:S05]  /*0440*/  BSYNC.RECONVERGENT B0 ;  /* 0x0000000000007941 */ /* 0x000fea0003800200 */
.L_x_4100:
[----:B------:R-:W-:-:S13]  /*0450*/  ISETP.GE.AND P1, PT, R3, R2, PT ;  /* 0x000000020300720c */ /* 0x000fda0003f26270 */
[----:B------:R-:W-:Y:S05]  /*0460*/  @P1 EXIT ;  /* 0x000000000000194d */ /* 0x000fea0003800000 */
[----:B-123--:R-:W1:Y:S01]  /*0470*/  LDC.64 R4, c[0x0][0x398] ;  /* 0x0000e600ff047b82 */ /* 0x00ee620000000a00 */
[----:B-----5:R-:W-:Y:S01]  /*0480*/  @!P0 FADD.FTZ R7, R8, R7 ;  /* 0x0000000708078221 */ /* 0x020fe20000010000 */
[----:B------:R-:W-:-:S03]  /*0490*/  LEA R3, R0, R3, 0x9 ;  /* 0x0000000300037211 */ /* 0x000fc600078e48ff */
[----:B0-----:R-:W0:Y:S02]  /*04a0*/  @!P0 MUFU.RSQ R9, R7 ;  /* 0x0000000700098308 */ /* 0x001e240000001400 */
[----:B-1----:R-:W-:-:S05]  /*04b0*/  IMAD.WIDE.U32 R2, R3, 0x4, R4 ;  /* 0x0000000403027825 */ /* 0x002fca00078e0004 */
[----:B0-----:R-:W-:Y:S01]  /*04c0*/  STG.E desc[UR4][R2.64], R9 ;  /* 0x0000000902007986 */ /* 0x001fe2000c101904 */
[----:B------:R-:W-:Y:S05]  /*04d0*/  EXIT ;  /* 0x000000000000794d */ /* 0x000fea0003800000 */
.L_x_4102:
        /* <DEDUP_REMOVED lines=10> */
.L_x_27397:


//--------------------- .text._ZN2at6native29vectorized_elementwise_kernelILi2EZZZNS0_49_GLOBAL__N__b919a28f_16_Normalization_cu_5c38458722batch_norm_calc_invstdERKNS_6TensorES5_dENKUlvE_clEvENKUlvE0_clEvEUlfE_St5arrayIPcLm2EEEEviT0_T1_ --------------------------
	.section	.text._ZN2at6native29vectorized_elementwise_kernelILi2EZZZNS0_49_GLOBAL__N__b919a28f_16_Normalization_cu_5c38458722batch_norm_calc_invstdERKNS_6TensorES5_dENKUlvE_clEvENKUlvE0_clEvEUlfE_St5arrayIPcLm2EEEEviT0_T1_,"ax",@progbits
	.align	128
        .global         _ZN2at6native29vectorized_elementwise_kernelILi2EZZZNS0_49_GLOBAL__N__b919a28f_16_Normalization_cu_5c38458722batch_norm_calc_invstdERKNS_6TensorES5_dENKUlvE_clEvENKUlvE0_clEvEUlfE_St5arrayIPcLm2EEEEviT0_T1_
        .type           _ZN2at6native29vectorized_elementwise_kernelILi2EZZZNS0_49_GLOBAL__N__b919a28f_16_Normalization_cu_5c38458722batch_norm_calc_invstdERKNS_6TensorES5_dENKUlvE_clEvENKUlvE0_clEvEUlfE_St5arrayIPcLm2EEEEviT0_T1_,@function
        .size           _ZN2at6native29vectorized_elementwise_kernelILi2EZZZNS0_49_GLOBAL__N__b919a28f_16_Normalization_cu_5c38458722batch_norm_calc_invstdERKNS_6TensorES5_dENKUlvE_clEvENKUlvE0_clEvEUlfE_St5arrayIPcLm2EEEEviT0_T1_,(.L_x_27398 - _ZN2at6native29vectorized_elementwise_kernelILi2EZZZNS0_49_GLOBAL__N__b919a28f_16_Normalization_cu_5c38458722batch_norm_calc_invstdERKNS_6TensorES5_dENKUlvE_clEvENKUlvE0_clEvEUlfE_St5arrayIPcLm2EEEEviT0_T1_)
        .other          _ZN2at6native29vectorized_elementwise_kernelILi2EZZZNS0_49_GLOBAL__N__b919a28f_16_Normalization_cu_5c38458722batch_norm_calc_invstdERKNS_6TensorES5_dENKUlvE_clEvENKUlvE0_clEvEUlfE_St5arrayIPcLm2EEEEviT0_T1_,@"STO_CUDA_ENTRY STV_DEFAULT"
_ZN2at6native29vectorized_elementwise_kernelILi2EZZZNS0_49_GLOBAL__N__b919a28f_16_Normalization_cu_5c38458722batch_norm_calc_invstdERKNS_6TensorES5_dENKUlvE_clEvENKUlvE0_clEvEUlfE_St5arrayIPcLm2EEEEviT0_T1_:
.text._ZN2at6native29vectorized_elementwise_kernelILi2EZZZNS0_49_GLOBAL__N__b919a28f_16_Normalization_cu_5c38458722batch_norm_calc_invstdERKNS_6TensorES5_dENKUlvE_clEvENKUlvE0_clEvEUlfE_St5arrayIPcLm2EEEEviT0_T1_:
        /* <DEDUP_REMOVED lines=8> */
[----:B------:R-:W0:Y:S01]  /*0080*/  S2R R25, SR_TID.X ;  /* 0x0000000000197919 */ /* 0x000e220000002100 */
[----:B------:R-:W-:Y:S01]  /*0090*/  IMAD.MOV.U32 R22, RZ, RZ, RZ ;  /* 0x000000ffff167224 */ /* 0x000fe200078e00ff */
[----:B0-----:R-:W-:Y:S01]  /*00a0*/  ISETP.GE.U32.AND P5, PT, R25, R2, PT ;  /* 0x000000021900720c */ /* 0x001fe20003fa6070 */
[----:B------:R-:W-:-:S12]  /*00b0*/  IMAD.MOV.U32 R3, RZ, RZ, R25 ;  /* 0x000000ffff037224 */ /* 0x000fd800078e0019 */
[----:B------:R-:W-:Y:S01]  /*00c0*/  @!P5 IADD3 R25, PT, PT, R3, 0x80, RZ ;  /* 0x000000800319d810 */ /* 0x000fe20007ffe0ff */
[----:B------:R-:W0:Y:S01]  /*00d0*/  @!P5 LDC.64 R14, c[0x0][0x3a0] ;  /* 0x0000e800ff0edb82 */ /* 0x000e220000000a00 */
[----:B------:R-:W-:Y:S02]  /*00e0*/  @!P5 IMAD.IADD R11, R0, 0x1, R3 ;  /* 0x00000001000bd824 */ /* 0x000fe400078e0203 */
[----:B------:R-:W-:-:S13]  /*00f0*/  ISETP.GE.U32.AND P0, PT, R25, R2, PT ;  /* 0x000000021900720c */ /* 0x000fda0003f06070 */
[----:B------:R-:W-:Y:S01]  /*0100*/  @!P0 IMAD.IADD R24, R0, 0x1, R25 ;  /* 0x0000000100188824 */ /* 0x000fe200078e0219 */
[----:B------:R-:W-:-:S04]  /*0110*/  @!P0 IADD3 R25, PT, PT, R25, 0x80, RZ ;  /* 0x0000008019198810 */ /* 0x000fc80007ffe0ff */
[----:B------:R-:W-:Y:S01]  /*0120*/  ISETP.GE.U32.AND P6, PT, R25, R2, PT ;  /* 0x000000021900720c */ /* 0x000fe20003fc6070 */
[----:B0-----:R-:W-:-:S04]  /*0130*/  @!P5 IMAD.WIDE.U32 R14, R11, 0x4, R14 ;  /* 0x000000040b0ed825 */ /* 0x001fc800078e000e */
[----:B------:R-:W-:-:S08]  /*0140*/  HFMA2 R11, -RZ, RZ, 0, 0 ;  /* 0x00000000ff0b7431 */ /* 0x000fd000000001ff */
[----:B------:R-:W-:Y:S01]  /*0150*/  @!P6 IMAD.IADD R21, R0, 0x1, R25 ;  /* 0x000000010015e824 */ /* 0x000fe200078e0219 */
[----:B------:R-:W-:Y:S01]  /*0160*/  @!P6 IADD3 R25, PT, PT, R25, 0x80, RZ ;  /* 0x000000801919e810 */ /* 0x000fe20007ffe0ff */
[----:B------:R-:W0:Y:S01]  /*0170*/  @!P6 LDC.64 R18, c[0x0][0x3a0] ;  /* 0x0000e800ff12eb82 */ /* 0x000e220000000a00 */
[----:B------:R1:W2:Y:S02]  /*0180*/  @!P5 LDG.E R11, desc[UR4][R14.64] ;  /* 0x000000040e0bd981 */ /* 0x0002a4000c1e1900 */
[----:B------:R-:W-:-:S13]  /*0190*/  ISETP.GE.U32.AND P1, PT, R25, R2, PT ;  /* 0x000000021900720c */ /* 0x000fda0003f26070 */
[----:B------:R-:W-:Y:S01]  /*01a0*/  @!P1 IMAD.IADD R27, R0, 0x1, R25 ;  /* 0x00000001001b9824 */ /* 0x000fe200078e0219 */
[----:B------:R-:W-:Y:S01]  /*01b0*/  @!P1 IADD3 R25, PT, PT, R25, 0x80, RZ ;  /* 0x0000008019199810 */ /* 0x000fe20007ffe0ff */
[----:B------:R-:W3:Y:S03]  /*01c0*/  @!P1 LDC.64 R28, c[0x0][0x3a0] ;  /* 0x0000e800ff1c9b82 */ /* 0x000ee60000000a00 */
[----:B------:R-:W-:Y:S01]  /*01d0*/  ISETP.GE.U32.AND P2, PT, R25, R2, PT ;  /* 0x000000021900720c */ /* 0x000fe20003f46070 */
[----:B0-----:R-:W-:-:S05]  /*01e0*/  @!P6 IMAD.WIDE.U32 R18, R21, 0x4, R18 ;  /* 0x000000041512e825 */ /* 0x001fca00078e0012 */
[----:B------:R0:W4:Y:S07]  /*01f0*/  @!P6 LDG.E R22, desc[UR4][R18.64] ;  /* 0x000000041216e981 */ /* 0x00012e000c1e1900 */
[----:B------:R-:W-:Y:S01]  /*0200*/  @!P2 IMAD.IADD R13, R0, 0x1, R25 ;  /* 0x00000001000da824 */ /* 0x000fe200078e0219 */
[----:B------:R-:W-:Y:S01]  /*0210*/  @!P2 IADD3 R25, PT, PT, R25, 0x80, RZ ;  /* 0x000000801919a810 */ /* 0x000fe20007ffe0ff */
[----:B------:R-:W5:Y:S03]  /*0220*/  @!P2 LDC.64 R16, c[0x0][0x3a0] ;  /* 0x0000e800ff10ab82 */ /* 0x000f660000000a00 */
[----:B------:R-:W-:-:S13]  /*0230*/  ISETP.GE.U32.AND P3, PT, R25, R2, PT ;  /* 0x000000021900720c */ /* 0x000fda0003f66070 */
[----:B------:R-:W-:Y:S01]  /*0240*/  @!P3 IADD3 R23, PT, PT, R0, R25, RZ ;  /* 0x000000190017b210 */ /* 0x000fe20007ffe0ff */
[----:B------:R-:W-:Y:S01]  /*0250*/  @!P3 VIADD R25, R25, 0x80 ;  /* 0x000000801919b836 */ /* 0x000fe20000000000 */
[----:B-1----:R-:W1:Y:S04]  /*0260*/  @!P3 LDC.64 R14, c[0x0][0x3a0] ;  /* 0x0000e800ff0ebb82 */ /* 0x002e680000000a00 */
[----:B------:R-:W-:-:S13]  /*0270*/  ISETP.GE.U32.AND P4, PT, R25, R2, PT ;  /* 0x000000021900720c */ /* 0x000fda0003f86070 */
[----:B------:R-:W-:Y:S01]  /*0280*/  @!P4 IADD3 R21, PT, PT, R0, R25, RZ ;  /* 0x000000190015c210 */ /* 0x000fe20007ffe0ff */
[----:B------:R-:W-:-:S05]  /*0290*/  @!P4 VIADD R25, R25, 0x80 ;  /* 0x000000801919c836 */ /* 0x000fca0000000000 */
[----:B------:R-:W-:Y:S01]  /*02a0*/  ISETP.GE.U32.AND P5, PT, R25, R2, PT ;  /* 0x000000021900720c */ /* 0x000fe20003fa6070 */
[----:B-1----:R-:W-:Y:S01]  /*02b0*/  @!P3 IMAD.WIDE.U32 R14, R23, 0x4, R14 ;  /* 0x00000004170eb825 */ /* 0x002fe200078e000e */
[----:B------:R-:W-:-:S03]  /*02c0*/  MOV R23, RZ ;  /* 0x000000ff00177202 */ /* 0x000fc60000000f00 */
[----:B---3--:R-:W-:Y:S01]  /*02d0*/  @!P1 IMAD.WIDE.U32 R28, R27, 0x4, R28 ;  /* 0x000000041b1c9825 */ /* 0x008fe200078e001c */
[----:B------:R-:W-:Y:S02]  /*02e0*/  CS2R R26, SRZ ;  /* 0x00000000001a7805 */ /* 0x000fe4000001ff00 */
[----:B------:R1:W3:Y:S01]  /*02f0*/  @!P3 LDG.E R23, desc[UR4][R14.64] ;  /* 0x000000040e17b981 */ /* 0x0002e2000c1e1900 */
[----:B-----5:R-:W-:Y:S02]  /*0300*/  @!P2 IMAD.WIDE.U32 R16, R13, 0x4, R16 ;  /* 0x000000040d10a825 */ /* 0x020fe400078e0010 */
[----:B------:R-:W5:Y:S01]  /*0310*/  @!P4 LDC.64 R12, c[0x0][0x3a0] ;  /* 0x0000e800ff0ccb82 */ /* 0x000f620000000a00 */
[----:B------:R-:W3:Y:S01]  /*0320*/  @!P1 LDG.E R26, desc[UR4][R28.64] ;  /* 0x000000041c1a9981 */ /* 0x000ee2000c1e1900 */
[----:B------:R-:W-:-:S03]  /*0330*/  @!P5 IADD3 R25, PT, PT, R0, R25, RZ ;  /* 0x000000190019d210 */ /* 0x000fc60007ffe0ff */
[----:B------:R1:W3:Y:S03]  /*0340*/  @!P2 LDG.E R27, desc[UR4][R16.64] ;  /* 0x00000004101ba981 */ /* 0x0002e6000c1e1900 */
[----:B0-----:R-:W0:Y:S08]  /*0350*/  @!P5 LDC.64 R18, c[0x0][0x3a0] ;  /* 0x0000e800ff12db82 */ /* 0x001e300000000a00 */
[----:B-1----:R-:W1:Y:S01]  /*0360*/  @!P0 LDC.64 R14, c[0x0][0x3a0] ;  /* 0x0000e800ff0e8b82 */ /* 0x002e620000000a00 */
[----:B------:R-:W-:Y:S01]  /*0370*/  CS2R R16, SRZ ;  /* 0x0000000000107805 */ /* 0x000fe2000001ff00 */
[----:B-----5:R-:W-:-:S04]  /*0380*/  @!P4 IMAD.WIDE.U32 R12, R21, 0x4, R12 ;  /* 0x00000004150cc825 */ /* 0x020fc800078e000c */
[----:B------:R-:W-:Y:S02]  /*0390*/  IMAD.MOV.U32 R21, RZ, RZ, RZ ;  /* 0x000000ffff157224 */ /* 0x000fe400078e00ff */
[----:B0-----:R-:W-:-:S04]  /*03a0*/  @!P5 IMAD.WIDE.U32 R18, R25, 0x4, R18 ;  /* 0x000000041912d825 */ /* 0x001fc800078e0012 */
[----:B------:R0:W5:Y:S04]  /*03b0*/  @!P4 LDG.E R21, desc[UR4][R12.64] ;  /* 0x000000040c15c981 */ /* 0x000168000c1e1900 */
[----:B------:R0:W5:Y:S01]  /*03c0*/  @!P5 LDG.E R16, desc[UR4][R18.64] ;  /* 0x000000041210d981 */ /* 0x000162000c1e1900 */
[----:B-1----:R-:W-:-:S05]  /*03d0*/  @!P0 IMAD.WIDE.U32 R24, R24, 0x4, R14 ;  /* 0x0000000418188825 */ /* 0x002fca00078e000e */
[----:B------:R1:W5:Y:S01]  /*03e0*/  @!P0 LDG.E R17, desc[UR4][R24.64] ;  /* 0x0000000418118981 */ /* 0x000362000c1e1900 */
[----:B------:R-:W-:-:S04]  /*03f0*/  IADD3 R15, PT, PT, R3, 0x100, RZ ;  /* 0x00000100030f7810 */ /* 0x000fc80007ffe0ff */
[----:B------:R-:W-:Y:S01]  /*0400*/  ISETP.GE.U32.AND P6, PT, R15, R2, PT ;  /* 0x000000020f00720c */ /* 0x000fe20003fc6070 */
[----:B------:R-:W-:-:S05]  /*0410*/  VIADD R15, R3, 0x180 ;  /* 0x00000180030f7836 */ /* 0x000fca0000000000 */
[-C--:B------:R-:W-:Y:S02]  /*0420*/  ISETP.GE.U32.AND P0, PT, R15, R2.reuse, PT ;  /* 0x000000020f00720c */ /* 0x080fe40003f06070 */
[----:B------:R-:W-:-:S05]  /*0430*/  ISETP.GE.U32.AND P2, PT, R3, R2, PT ;  /* 0x000000020300720c */ /* 0x000fca0003f46070 */
[----:B------:R-:W4:Y:S01]  /*0440*/  @!P6 LDC R15, c[0x0][0x388] ;  /* 0x0000e200ff0feb82 */ /* 0x000f220000000800 */
[----:B0-----:R-:W-:-:S04]  /*0450*/  IADD3 R13, PT, PT, R3, 0x200, RZ ;  /* 0x00000200030d7810 */ /* 0x001fc80007ffe0ff */
[-C--:B------:R-:W-:Y:S02]  /*0460*/  ISETP.GE.U32.AND P1, PT, R13, R2.reuse, PT ;  /* 0x000000020d00720c */ /* 0x080fe40003f26070 */
[----:B------:R-:W-:Y:S01]  /*0470*/  IADD3 R13, PT, PT, R3, 0x280, RZ ;  /* 0x00000280030d7810 */ /* 0x000fe20007ffe0ff */
[----:B------:R-:W3:Y:S03]  /*0480*/  @!P0 LDC R19, c[0x0][0x388] ;  /* 0x0000e200ff138b82 */ /* 0x000ee60000000800 */
[----:B------:R-:W-:Y:S01]  /*0490*/  ISETP.GE.U32.AND P3, PT, R13, R2, PT ;  /* 0x000000020d00720c */ /* 0x000fe20003f66070 */
[----:B------:R-:W-:-:S04]  /*04a0*/  VIADD R13, R3, 0x300 ;  /* 0x00000300030d7836 */ /* 0x000fc80000000000 */
[----:B------:R-:W2:Y:S01]  /*04b0*/  @!P2 LDC R18, c[0x0][0x388] ;  /* 0x0000e200ff12ab82 */ /* 0x000ea20000000800 */
[----:B------:R-:W-:Y:S02]  /*04c0*/  ISETP.GE.U32.AND P4, PT, R13, R2, PT ;  /* 0x000000020d00720c */ /* 0x000fe40003f86070 */
[----:B------:R-:W-:-:S04]  /*04d0*/  IADD3 R13, PT, PT, R3, 0x380, RZ ;  /* 0x00000380030d7810 */ /* 0x000fc80007ffe0ff */
[----:B------:R-:W-:Y:S01]  /*04e0*/  ISETP.GE.U32.AND P5, PT, R13, R2, PT ;  /* 0x000000020d00720c */ /* 0x000fe20003fa6070 */
[----:B------:R-:W0:Y:S08]  /*04f0*/  @!P3 LDC R14, c[0x0][0x388] ;  /* 0x0000e200ff0ebb82 */ /* 0x000e300000000800 */
[----:B------:R-:W0:Y:S08]  /*0500*/  @!P2 LDC.64 R12, c[0x0][0x398] ;  /* 0x0000e600ff0cab82 */ /* 0x000e300000000a00 */
[----:B-1----:R-:W1:Y:S01]  /*0510*/  @!P1 LDC R24, c[0x0][0x388] ;  /* 0x0000e200ff189b82 */ /* 0x002e620000000800 */
[----:B------:R-:W-:Y:S04]  /*0520*/  BSSY.RECONVERGENT B0, `(.L_x_4104) ;  /* 0x0000046000007945 */ /* 0x000fe80003800200 */
[----:B------:R-:W-:Y:S01]  /*0530*/  BSSY.RELIABLE B1, `(.L_x_4105) ;  /* 0x000003e000017945 */ /* 0x000fe20003800100 */
[----:B--2---:R-:W-:-:S04]  /*0540*/  @!P2 FADD.FTZ R11, R11, R18 ;  /* 0x000000120b0ba221 */ /* 0x004fc80000010000 */
[----:B------:R-:W2:Y:S01]  /*0550*/  @!P2 MUFU.RSQ R20, R11 ;  /* 0x0000000b0014a308 */ /* 0x000ea20000001400 */
[----:B----4-:R-:W-:Y:S01]  /*0560*/  @!P6 FADD.FTZ R25, R22, R15 ;  /* 0x0000000f1619e221 */ /* 0x010fe20000010000 */
[----:B------:R-:W-:Y:S01]  /*0570*/  IADD3 R15, PT, PT, R3, 0x80, RZ ;  /* 0x00000080030f7810 */ /* 0x000fe20007ffe0ff */
[----:B------:R-:W5:Y:S05]  /*0580*/  @!P4 LDC R22, c[0x0][0x388] ;  /* 0x0000e200ff16cb82 */ /* 0x000f6a0000000800 */
[----:B------:R4:W0:Y:S01]  /*0590*/  @!P6 MUFU.RSQ R4, R25 ;  /* 0x000000190004e308 */ /* 0x0008220000001400 */
[----:B------:R-:W-:-:S13]  /*05a0*/  ISETP.GE.U32.AND P6, PT, R15, R2, PT ;  /* 0x000000020f00720c */ /* 0x000fda0003fc6070 */
[----:B------:R-:W4:Y:S01]  /*05b0*/  @!P6 LDC R18, c[0x0][0x388] ;  /* 0x0000e200ff12eb82 */ /* 0x000f220000000800 */
[----:B---3--:R-:W-:-:S07]  /*05c0*/  @!P0 FADD.FTZ R26, R26, R19 ;  /* 0x000000131a1a8221 */ /* 0x008fce0000010000 */
[----:B------:R-:W3:Y:S01]  /*05d0*/  @!P5 LDC R19, c[0x0][0x388] ;  /* 0x0000e200ff13db82 */ /* 0x000ee20000000800 */
[----:B0-----:R-:W-:Y:S01]  /*05e0*/  @!P3 FADD.FTZ R14, R23, R14 ;  /* 0x0000000e170eb221 */ /* 0x001fe20000010000 */
[----:B------:R-:W-:-:S04]  /*05f0*/  @!P2 IMAD.IADD R23, R0, 0x1, R3 ;  /* 0x000000010017a824 */ /* 0x000fc800078e0203 */
[----:B------:R-:W-:Y:S01]  /*0600*/  @!P2 IMAD.WIDE.U32 R12, R23, 0x4, R12 ;  /* 0x00000004170ca825 */ /* 0x000fe200078e000c */
[----:B------:R-:W-:-:S04]  /*0610*/  @!P2 MOV R3, R15 ;  /* 0x0000000f0003a202 */ /* 0x000fc80000000f00 */
[----:B--2---:R0:W-:Y:S01]  /*0620*/  @!P2 STG.E desc[UR4][R12.64], R20 ;  /* 0x000000140c00a986 */ /* 0x0041e2000c101904 */
[----:B------:R0:W2:Y:S01]  /*0630*/  @!P0 MUFU.RSQ R5, R26 ;  /* 0x0000001a00058308 */ /* 0x0000a20000001400 */
[----:B-1----:R-:W-:Y:S01]  /*0640*/  @!P1 FADD.FTZ R24, R27, R24 ;  /* 0x000000181b189221 */ /* 0x002fe20000010000 */
[----:B------:R-:W-:-:S06]  /*0650*/  ISETP.GE.U32.AND P0, PT, R3, R2, PT ;  /* 0x000000020300720c */ /* 0x000fcc0003f06070 */
[----:B------:R0:W1:Y:S01]  /*0660*/  @!P1 MUFU.RSQ R6, R24 ;  /* 0x0000001800069308 */ /* 0x0000620000001400 */
[----:B-----5:R-:W-:Y:S01]  /*0670*/  @!P4 FADD.FTZ R21, R21, R22 ;  /* 0x000000161515c221 */ /* 0x020fe20000010000 */
[----:B---3--:R-:W-:-:S06]  /*0680*/  @!P5 FADD.FTZ R16, R16, R19 ;  /* 0x000000131010d221 */ /* 0x008fcc0000010000 */
[----:B------:R0:W3:Y:S01]  /*0690*/  @!P3 MUFU.RSQ R7, R14 ;  /* 0x0000000e0007b308 */ /* 0x0000e20000001400 */
[----:B----4-:R-:W-:-:S07]  /*06a0*/  @!P6 FADD.FTZ R17, R17, R18 ;  /* 0x000000121111e221 */ /* 0x010fce0000010000 */
[----:B------:R0:W4:Y:S08]  /*06b0*/  @!P4 MUFU.RSQ R8, R21 ;  /* 0x000000150008c308 */ /* 0x0001300000001400 */
[----:B------:R0:W0:Y:S08]  /*06c0*/  @!P5 MUFU.RSQ R9, R16 ;  /* 0x000000100009d308 */ /* 0x0000300000001400 */
[----:B------:R0:W0:Y:S01]  /*06d0*/  @!P6 MUFU.RSQ R10, R17 ;  /* 0x00000011000ae308 */ /* 0x0000220000001400 */
[----:B-1234-:R-:W-:Y:S05]  /*06e0*/  @P0 BRA `(.L_x_4106) ;  /* 0x0000000000300947 */ /* 0x01efea0003800000 */
[----:B0-----:R-:W0:Y:S01]  /*06f0*/  LDC.64 R12, c[0x0][0x398] ;  /* 0x0000e600ff0c7b82 */ /* 0x001e220000000a00 */
[----:B------:R-:W-:Y:S01]  /*0700*/  IADD3 R11, PT, PT, R0, R3, RZ ;  /* 0x00000003000b7210 */ /* 0x000fe20007ffe0ff */
[----:B------:R-:W-:-:S05]  /*0710*/  VIADD R3, R3, 0x80 ;  /* 0x0000008003037836 */ /* 0x000fca0000000000 */
[----:B------:R-:W-:Y:S01]  /*0720*/  ISETP.GE.U32.AND P0, PT, R3, R2, PT ;  /* 0x000000020300720c */ /* 0x000fe20003f06070 */
[----:B0-----:R-:W-:-:S05]  /*0730*/  IMAD.WIDE.U32 R12, R11, 0x4, R12 ;  /* 0x000000040b0c7825 */ /* 0x001fca00078e000c */
[----:B------:R0:W-:Y:S07]  /*0740*/  STG.E desc[UR4][R12.64], R10 ;  /* 0x0000000a0c007986 */ /* 0x0001ee000c101904 */
[----:B------:R-:W-:Y:S05]  /*0750*/  @P0 BRA `(.L_x_4107) ;  /* 0x0000000000300947 */ /* 0x000fea0003800000 */
[----:B0-----:R-:W0:Y:S01]  /*0760*/  LDC.64 R10, c[0x0][0x398] ;  /* 0x0000e600ff0a7b82 */ /* 0x001e220000000a00 */
[----:B------:R-:W-:Y:S02]  /*0770*/  IADD3 R13, PT, PT, R0, R3, RZ ;  /* 0x00000003000d7210 */ /* 0x000fe40007ffe0ff */
[----:B------:R-:W-:-:S03]  /*0780*/  IADD3 R3, PT, PT, R3, 0x80, RZ ;  /* 0x0000008003037810 */ /* 0x000fc60007ffe0ff */
[----:B0-----:R-:W-:-:S05]  /*0790*/  IMAD.WIDE.U32 R10, R13, 0x4, R10 ;  /* 0x000000040d0a7825 */ /* 0x001fca00078e000a */
[----:B------:R1:W-:Y:S02]  /*07a0*/  STG.E desc[UR4][R10.64], R4 ;  /* 0x000000040a007986 */ /* 0x0003e4000c101904 */
.L_x_4106:
[----:B------:R-:W-:-:S13]  /*07b0*/  ISETP.GE.U32.AND P0, PT, R3, R2, PT ;  /* 0x000000020300720c */ /* 0x000fda0003f06070 */
[----:B------:R-:W-:Y:S05]  /*07c0*/  @P0 BRA `(.L_x_4108) ;  /* 0x0000000000300947 */ /* 0x000fea0003800000 */
[----:B01----:R-:W0:Y:S01]  /*07d0*/  LDC.64 R10, c[0x0][0x398] ;  /* 0x0000e600ff0a7b82 */ /* 0x003e220000000a00 */
[----:B------:R-:W-:Y:S01]  /*07e0*/  IMAD.IADD R13, R0, 0x1, R3 ;  /* 0x00000001000d7824 */ /* 0x000fe200078e0203 */
[----:B------:R-:W-:-:S03]  /*07f0*/  IADD3 R3, PT, PT, R3, 0x80, RZ ;  /* 0x0000008003037810 */ /* 0x000fc60007ffe0ff */
[----:B0-----:R-:W-:-:S05]  /*0800*/  IMAD.WIDE.U32 R10, R13, 0x4, R10 ;  /* 0x000000040d0a7825 */ /* 0x001fca00078e000a */
[----:B------:R1:W-:Y:S02]  /*0810*/  STG.E desc[UR4][R10.64], R5 ;  /* 0x000000050a007986 */ /* 0x0003e4000c101904 */
.L_x_4107:
[----:B------:R-:W-:-:S13]  /*0820*/  ISETP.GE.U32.AND P0, PT, R3, R2, PT ;  /* 0x000000020300720c */ /* 0x000fda0003f06070 */
[----:B------:R-:W-:Y:S05]  /*0830*/  @P0 BRA `(.L_x_4109) ;  /* 0x0000000000340947 */ /* 0x000fea0003800000 */
[----:B-1----:R-:W1:Y:S01]  /*0840*/  LDC.64 R4, c[0x0][0x398] ;  /* 0x0000e600ff047b82 */ /* 0x002e620000000a00 */
[----:B------:R-:W-:Y:S01]  /*0850*/  IADD3 R11, PT, PT, R0, R3, RZ ;  /* 0x00000003000b7210 */ /* 0x000fe20007ffe0ff */
[----:B------:R-:W-:-:S04]  /*0860*/  VIADD R3, R3, 0x80 ;  /* 0x0000008003037836 */ /* 0x000fc80000000000 */
[----:B-1----:R-:W-:-:S05]  /*0870*/  IMAD.WIDE.U32 R4, R11, 0x4, R4 ;  /* 0x000000040b047825 */ /* 0x002fca00078e0004 */
[----:B------:R2:W-:Y:S02]  /*0880*/  STG.E desc[UR4][R4.64], R6 ;  /* 0x0000000604007986 */ /* 0x0005e4000c101904 */
.L_x_4108:
[----:B------:R-:W-:-:S13]  /*0890*/  ISETP.GE.U32.AND P0, PT, R3, R2, PT ;  /* 0x000000020300720c */ /* 0x000fda0003f06070 */
[----:B------:R-:W-:Y:S05]  /*08a0*/  @P0 BREAK.RELIABLE B1 ;  /* 0x0000000000010942 */ /* 0x000fea0003800100 */
[----:B------:R-:W-:Y:S05]  /*08b0*/  @P0 BRA `(.L_x_4110) ;  /* 0x0000000000300947 */ /* 0x000fea0003800000 */
[----:B-12---:R-:W1:Y:S01]  /*08c0*/  LDC.64 R4, c[0x0][0x398] ;  /* 0x0000e600ff047b82 */ /* 0x006e620000000a00 */
[----:B------:R-:W-:Y:S02]  /*08d0*/  IADD3 R11, PT, PT, R0, R3, RZ ;  /* 0x00000003000b7210 */ /* 0x000fe40007ffe0ff */
[----:B------:R-:W-:-:S03]  /*08e0*/  IADD3 R3, PT, PT, R3, 0x80, RZ ;  /* 0x0000008003037810 */ /* 0x000fc60007ffe0ff */
[----:B-1----:R-:W-:-:S05]  /*08f0*/  IMAD.WIDE.U32 R4, R11, 0x4, R4 ;  /* 0x000000040b047825 */ /* 0x002fca00078e0004 */
[----:B------:R2:W-:Y:S02]  /*0900*/  STG.E desc[UR4][R4.64], R7 ;  /* 0x0000000704007986 */ /* 0x0005e4000c101904 */
.L_x_4109:
[----:B------:R-:W-:Y:S05]  /*0910*/  BSYNC.RELIABLE B1 ;  /* 0x0000000000017941 */ /* 0x000fea0003800100 */
.L_x_4105:
[----:B------:R-:W-:-:S13]  /*0920*/  ISETP.GE.U32.AND P0, PT, R3, R2, PT ;  /* 0x000000020300720c */ /* 0x000fda0003f06070 */
[----:B-12---:R-:W1:Y:S01]  /*0930*/  @!P0 LDC.64 R4, c[0x0][0x398] ;  /* 0x0000e600ff048b82 */ /* 0x006e620000000a00 */
[----:B------:R-:W-:Y:S01]  /*0940*/  @!P0 IMAD.IADD R7, R0, 0x1, R3 ;  /* 0x0000000100078824 */ /* 0x000fe200078e0203 */
[----:B------:R-:W-:-:S03]  /*0950*/  @!P0 IADD3 R3, PT, PT, R3, 0x80, RZ ;  /* 0x0000008003038810 */ /* 0x000fc60007ffe0ff */
[----:B-1----:R-:W-:-:S05]  /*0960*/  @!P0 IMAD.WIDE.U32 R4, R7, 0x4, R4 ;  /* 0x0000000407048825 */ /* 0x002fca00078e0004 */
[----:B------:R3:W-:Y:S02]  /*0970*/  @!P0 STG.E desc[UR4][R4.64], R8 ;  /* 0x0000000804008986 */ /* 0x0007e4000c101904 */
.L_x_4110:
[----:B------:R-:W-:Y:S05]  /*0980*/  BSYNC.RECONVERGENT B0 ;  /* 0x0000000000007941 */ /* 0x000fea0003800200 */
.L_x_4104:
[----:B------:R-:W-:Y:S05]  /*0990*/  WARPSYNC.ALL ;  /* 0x0000000000007948 */ /* 0x000fea0003800000 */
[----:B------:R-:W-:-:S13]  /*09a0*/  ISETP.GE.U32.AND P0, PT, R3, R2, PT ;  /* 0x000000020300720c */ /* 0x000fda0003f06070 */
[----:B------:R-:W-:Y:S05]  /*09b0*/  @P0 EXIT ;  /* 0x000000000000094d */ /* 0x000fea0003800000 */
[----:B-123--:R-:W1:Y:S01]  /*09c0*/  LDC.64 R4, c[0x0][0x398] ;  /* 0x0000e600ff047b82 */ /* 0x00ee620000000a00 */
[----:B------:R-:W-:-:S05]  /*09d0*/  IADD3 R3, PT, PT, R0, R3, RZ ;  /* 0x0000000300037210 */ /* 0x000fca0007ffe0ff */
[----:B-1----:R-:W-:-:S05]  /*09e0*/  IMAD.WIDE.U32 R2, R3, 0x4, R4 ;  /* 0x0000000403027825 */ /* 0x002fca00078e0004 */
[----:B0-----:R-:W-:Y:S01]  /*09f0*/  STG.E desc[UR4][R2.64], R9 ;  /* 0x0000000902007986 */ /* 0x001fe2000c101904 */
[----:B------:R-:W-:Y:S05]  /*0a00*/  EXIT ;  /* 0x000000000000794d */ /* 0x000fea0003800000 */
.L_x_4103:
[----:B------:R-:W0:Y:S01]  /*0a10*/  S2R R4, SR_TID.X ;  /* 0x0000000000047919 */ /* 0x000e220000002100 */
[----:B------:R-:W1:Y:S01]  /*0a20*/  LDC.64 R2, c[0x0][0x3a0] ;  /* 0x0000e800ff027b82 */ /* 0x000e620000000a00 */
[----:B------:R-:W2:Y:S07]  /*0a30*/  LDCU UR6, c[0x0][0x388] ;  /* 0x00007100ff0677ac */ /* 0x000eae0008000800 */
[----:B------:R-:W3:Y:S01]  /*0a40*/  LDC.64 R14, c[0x0][0x398] ;  /* 0x0000e600ff0e7b82 */ /* 0x000ee20000000a00 */
[----:B-1----:R-:W-:-:S04]  /*0a50*/  IMAD.WIDE.U32 R2, R0, 0x4, R2 ;  /* 0x0000000400027825 */ /* 0x002fc800078e0002 */
[----:B0-----:R-:W-:-:S05]  /*0a60*/  IMAD.WIDE.U32 R12, R4, 0x8, R2 ;  /* 0x00000008040c7825 */ /* 0x001fca00078e0002 */
[----:B------:R-:W2:Y:S04]  /*0a70*/  LDG.E.64 R8, desc[UR4][R12.64] ;  /* 0x000000040c087981 */ /* 0x000ea8000c1e1b00 */
[----:B------:R-:W4:Y:S04]  /*0a80*/  LDG.E.64 R10, desc[UR4][R12.64+0x400] ;  /* 0x000400040c0a7981 */ /* 0x000f28000c1e1b00 */
[----:B------:R-:W5:Y:S04]  /*0a90*/  LDG.E.64 R2, desc[UR4][R12.64+0x800] ;  /* 0x000800040c027981 */ /* 0x000f68000c1e1b00 */
[----:B------:R5:W3:Y:S01]  /*0aa0*/  LDG.E.64 R6, desc[UR4][R12.64+0xc00] ;  /* 0x000c00040c067981 */ /* 0x000ae2000c1e1b00 */
[----:B--2---:R-:W-:Y:S01]  /*0ab0*/  FADD.FTZ R8, R8, UR6 ;  /* 0x0000000608087e21 */ /* 0x004fe20008010000 */
[----:B------:R-:W-:Y:S01]  /*0ac0*/  FADD.FTZ R9, R9, UR6 ;  /* 0x0000000609097e21 */ /* 0x000fe20008010000 */
[----:B----4-:R-:W-:Y:S01]  /*0ad0*/  FADD.FTZ R10, R10, UR6 ;  /* 0x000000060a0a7e21 */ /* 0x010fe20008010000 */
[----:B------:R-:W-:-:S03]  /*0ae0*/  FADD.FTZ R11, R11, UR6 ;  /* 0x000000060b0b7e21 */ /* 0x000fc60008010000 */
[----:B------:R-:W-:Y:S01]  /*0af0*/  MUFU.RSQ R8, R8 ;  /* 0x0000000800087308 */ /* 0x000fe20000001400 */
[----:B-----5:R-:W-:Y:S01]  /*0b00*/  FADD.FTZ R13, R3, UR6 ;  /* 0x00000006030d7e21 */ /* 0x020fe20008010000 */
[----:B------:R-:W-:Y:S01]  /*0b10*/  FADD.FTZ R5, R2, UR6 ;  /* 0x0000000602057e21 */ /* 0x000fe20008010000 */
[----:B---3--:R-:W-:-:S04]  /*0b20*/  IMAD.WIDE.U32 R2, R0, 0x4, R14 ;  /* 0x0000000400027825 */ /* 0x008fc800078e000e */
[----:B------:R-:W-:Y:S01]  /*0b30*/  FADD.FTZ R6, R6, UR6 ;  /* 0x0000000606067e21 */ /* 0x000fe20008010000 */
[----:B------:R-:W-:Y:S01]  /*0b40*/  FADD.FTZ R7, R7, UR6 ;  /* 0x0000000607077e21 */ /* 0x000fe20008010000 */
[----:B------:R-:W0:Y:S01]  /*0b50*/  MUFU.RSQ R9, R9 ;  /* 0x0000000900097308 */ /* 0x000e220000001400 */
[----:B------:R-:W-:-:S07]  /*0b60*/  IMAD.WIDE.U32 R2, R4, 0x8, R2 ;  /* 0x0000000804027825 */ /* 0x000fce00078e0002 */
[----:B------:R-:W-:Y:S08]  /*0b70*/  MUFU.RSQ R10, R10 ;  /* 0x0000000a000a7308 */ /* 0x000ff00000001400 */
[----:B------:R-:W1:Y:S01]  /*0b80*/  MUFU.RSQ R11, R11 ;  /* 0x0000000b000b7308 */ /* 0x000e620000001400 */
[----:B0-----:R-:W-:Y:S07]  /*0b90*/  STG.E.64 desc[UR4][R2.64], R8 ;  /* 0x0000000802007986 */ /* 0x001fee000c101b04 */
[----:B------:R-:W-:Y:S08]  /*0ba0*/  MUFU.RSQ R12, R5 ;  /* 0x00000005000c7308 */ /* 0x000ff00000001400 */
[----:B------:R-:W0:Y:S01]  /*0bb0*/  MUFU.RSQ R13, R13 ;  /* 0x0000000d000d7308 */ /* 0x000e220000001400 */
[----:B-1----:R-:W-:Y:S07]  /*0bc0*/  STG.E.64 desc[UR4][R2.64+0x400], R10 ;  /* 0x0004000a02007986 */ /* 0x002fee000c101b04 */
[----:B------:R-:W-:Y:S08]  /*0bd0*/  MUFU.RSQ R6, R6 ;  /* 0x0000000600067308 */ /* 0x000ff00000001400 */
[----:B------:R-:W1:Y:S01]  /*0be0*/  MUFU.RSQ R7, R7 ;  /* 0x0000000700077308 */ /* 0x000e620000001400 */
[----:B0-----:R-:W-:Y:S04]  /*0bf0*/  STG.E.64 desc[UR4][R2.64+0x800], R12 ;  /* 0x0008000c02007986 */ /* 0x001fe8000c101b04 */
[----:B-1----:R-:W-:Y:S01]  /*0c00*/  STG.E.64 desc[UR4][R2.64+0xc00], R6 ;  /* 0x000c000602007986 */ /* 0x002fe2000c101b04 */
[----:B------:R-:W-:Y:S05]  /*0c10*/  EXIT ;  /* 0x000000000000794d */ /* 0x000fea0003800000 */
.L_x_4111:
        /* <DEDUP_REMOVED lines=14> */
.L_x_27398:


//--------------------- .text._ZN2at6native29vectorized_elementwise_kernelILi4EZZZNS0_49_GLOBAL__N__b919a28f_16_Normalization_cu_5c38458722batch_norm_calc_invstdERKNS_6TensorES5_dENKUlvE_clEvENKUlvE0_clEvEUlfE_St5arrayIPcLm2EEEEviT0_T1_ --------------------------
	.section	.text._ZN2at6native29vectorized_elementwise_kernelILi4EZZZNS0_49_GLOBAL__N__b919a28f_16_Normalization_cu_5c38458722batch_norm_calc_invstdERKNS_6TensorES5_dENKUlvE_clEvENKUlvE0_clEvEUlfE_St5arrayIPcLm2EEEEviT0_T1_,"ax",@progbits
	.align	128
        .global         _ZN2at6native29vectorized_elementwise_kernelILi4EZZZNS0_49_GLOBAL__N__b919a28f_16_Normalization_cu_5c38458722batch_norm_calc_invstdERKNS_6TensorES5_dENKUlvE_clEvENKUlvE0_clEvEUlfE_St5arrayIPcLm2EEEEviT0_T1_
        .type           _ZN2at6native29vectorized_elementwise_kernelILi4EZZZNS0_49_GLOBAL__N__b919a28f_16_Normalization_cu_5c38458722batch_norm_calc_invstdERKNS_6TensorES5_dENKUlvE_clEvENKUlvE0_clEvEUlfE_St5arrayIPcLm2EEEEviT0_T1_,@function
        .size           _ZN2at6native29vectorized_elementwise_kernelILi4EZZZNS0_49_GLOBAL__N__b919a28f_16_Normalization_cu_5c38458722batch_norm_calc_invstdERKNS_6TensorES5_dENKUlvE_clEvENKUlvE0_clEvEUlfE_St5arrayIPcLm2EEEEviT0_T1_,(.L_x_27399 - _ZN2at6native29vectorized_elementwise_kernelILi4EZZZNS0_49_GLOBAL__N__b919a28f_16_Normalization_cu_5c38458722batch_norm_calc_invstdERKNS_6TensorES5_dENKUlvE_clEvENKUlvE0_clEvEUlfE_St5arrayIPcLm2EEEEviT0_T1_)
        .other          _ZN2at6native29vectorized_elementwise_kernelILi4EZZZNS0_49_GLOBAL__N__b919a28f_16_Normalization_cu_5c38458722batch_norm_calc_invstdERKNS_6TensorES5_dENKUlvE_clEvENKUlvE0_clEvEUlfE_St5arrayIPcLm2EEEEviT0_T1_,@"STO_CUDA_ENTRY STV_DEFAULT"
_ZN2at6native29vectorized_elementwise_kernelILi4EZZZNS0_49_GLOBAL__N__b919a28f_16_Normalization_cu_5c38458722batch_norm_calc_invstdERKNS_6TensorES5_dENKUlvE_clEvENKUlvE0_clEvEUlfE_St5arrayIPcLm2EEEEviT0_T1_:
.text._ZN2at6native29vectorized_elementwise_kernelILi4EZZZNS0_49_GLOBAL__N__b919a28f_16_Normalization_cu_5c38458722batch_norm_calc_invstdERKNS_6TensorES5_dENKUlvE_clEvENKUlvE0_clEvEUlfE_St5arrayIPcLm2EEEEviT0_T1_:
        /* <DEDUP_REMOVED lines=123> */
.L_x_4115:
[----:B------:R-:W-:-:S13]  /*07b0*/  ISETP.GE.U32.AND P0, PT, R3, R2, PT ;  /* 0x000000020300720c */ /* 0x000fda0003f06070 */
[----:B------:R-:W-:Y:S05]  /*07c0*/  @P0 BRA `(.L_x_4117) ;  /* 0x0000000000300947 */ /* 0x000fea0003800000 */
[----:B01----:R-:W0:Y:S01]  /*07d0*/  LDC.64 R10, c[0x0][0x398] ;  /* 0x0000e600ff0a7b82 */ /* 0x003e220000000a00 */
[----:B------:R-:W-:Y:S01]  /*07e0*/  IMAD.IADD R13, R0, 0x1, R3 ;  /* 0x00000001000d7824 */ /* 0x000fe200078e0203 */
[----:B------:R-:W-:-:S03]  /*07f0*/  IADD3 R3, PT, PT, R3, 0x80, RZ ;  /* 0x0000008003037810 */ /* 0x000fc60007ffe0ff */
[----:B0-----:R-:W-:-:S05]  /*0800*/  IMAD.WIDE.U32 R10, R13, 0x4, R10 ;  /* 0x000000040d0a7825 */ /* 0x001fca00078e000a */
[----:B------:R1:W-:Y:S02]  /*0810*/  STG.E desc[UR4][R10.64], R5 ;  /* 0x000000050a007986 */ /* 0x0003e4000c101904 */
.L_x_4116:
[----:B------:R-:W-:-:S13]  /*0820*/  ISETP.GE.U32.AND P0, PT, R3, R2, PT ;  /* 0x000000020300720c */ /* 0x000fda0003f06070 */
[----:B------:R-:W-:Y:S05]  /*0830*/  @P0 BRA `(.L_x_4118) ;  /* 0x0000000000340947 */ /* 0x000fea0003800000 */
[----:B-1----:R-:W1:Y:S01]  /*0840*/  LDC.64 R4, c[0x0][0x398] ;  /* 0x0000e600ff047b82 */ /* 0x002e620000000a00 */
[----:B------:R-:W-:Y:S01]  /*0850*/  IADD3 R11, PT, PT, R0, R3, RZ ;  /* 0x00000003000b7210 */ /* 0x000fe20007ffe0ff */
[----:B------:R-:W-:-:S04]  /*0860*/  VIADD R3, R3, 0x80 ;  /* 0x0000008003037836 */ /* 0x000fc80000000000 */
[----:B-1----:R-:W-:-:S05]  /*0870*/  IMAD.WIDE.U32 R4, R11, 0x4, R4 ;  /* 0x000000040b047825 */ /* 0x002fca00078e0004 */
[----:B------:R2:W-:Y:S02]  /*0880*/  STG.E desc[UR4][R4.64], R6 ;  /* 0x0000000604007986 */ /* 0x0005e4000c101904 */
.L_x_4117:
        /* <DEDUP_REMOVED lines=8> */
.L_x_4118:
[----:B------:R-:W-:Y:S05]  /*0910*/  BSYNC.RELIABLE B1 ;  /* 0x0000000000017941 */ /* 0x000fea0003800100 */
.L_x_4114:
[----:B------:R-:W-:-:S13]  /*0920*/  ISETP.GE.U32.AND P0, PT, R3, R2, PT ;  /* 0x000000020300720c */ /* 0x000fda0003f06070 */
[----:B-12---:R-:W1:Y:S01]  /*0930*/  @!P0 LDC.64 R4, c[0x0][0x398] ;  /* 0x0000e600ff048b82 */ /* 0x006e620000000a00 */
[----:B------:R-:W-:Y:S01]  /*0940*/  @!P0 IMAD.IADD R7, R0, 0x1, R3 ;  /* 0x0000000100078824 */ /* 0x000fe200078e0203 */
[----:B------:R-:W-:-:S03]  /*0950*/  @!P0 IADD3 R3, PT, PT, R3, 0x80, RZ ;  /* 0x0000008003038810 */ /* 0x000fc60007ffe0ff */
[----:B-1----:R-:W-:-:S05]  /*0960*/  @!P0 IMAD.WIDE.U32 R4, R7, 0x4, R4 ;  /* 0x0000000407048825 */ /* 0x002fca00078e0004 */
[----:B------:R3:W-:Y:S02]  /*0970*/  @!P0 STG.E desc[UR4][R4.64], R8 ;  /* 0x0000000804008986 */ /* 0x0007e4000c101904 */
.L_x_4119:
[----:B------:R-:W-:Y:S05]  /*0980*/  BSYNC.RECONVERGENT B0 ;  /* 0x0000000000007941 */ /* 0x000fea0003800200 */
.L_x_4113:
        /* <DEDUP_REMOVED lines=8> */
.L_x_4112:
[----:B------:R-:W0:Y:S01]  /*0a10*/  S2R R2, SR_TID.X ;  /* 0x0000000000027919 */ /* 0x000e220000002100 */
[----:B------:R-:W1:Y:S01]  /*0a20*/  LDC.64 R4, c[0x0][0x3a0] ;  /* 0x0000e800ff047b82 */ /* 0x000e620000000a00 */
[----:B------:R-:W2:Y:S07]  /*0a30*/  LDCU UR6, c[0x0][0x388] ;  /* 0x00007100ff0677ac */ /* 0x000eae0008000800 */
[----:B------:R-:W3:Y:S01]  /*0a40*/  LDC.64 R14, c[0x0][0x398] ;  /* 0x0000e600ff0e7b82 */ /* 0x000ee20000000a00 */
[----:B-1----:R-:W-:-:S04]  /*0a50*/  IMAD.WIDE.U32 R4, R0, 0x4, R4 ;  /* 0x0000000400047825 */ /* 0x002fc800078e0004 */
[----:B0-----:R-:W-:-:S05]  /*0a60*/  IMAD.WIDE.U32 R12, R2, 0x10, R4 ;  /* 0x00000010020c7825 */ /* 0x001fca00078e0004 */
[----:B------:R-:W2:Y:S04]  /*0a70*/  LDG.E.128 R4, desc[UR4][R12.64] ;  /* 0x000000040c047981 */ /* 0x000ea8000c1e1d00 */
[----:B------:R3:W4:Y:S02]  /*0a80*/  LDG.E.128 R8, desc[UR4][R12.64+0x800] ;  /* 0x000800040c087981 */ /* 0x000724000c1e1d00 */
[----:B---3--:R-:W-:-:S04]  /*0a90*/  IMAD.WIDE.U32 R12, R0, 0x4, R14 ;  /* 0x00000004000c7825 */ /* 0x008fc800078e000e */
[----:B------:R-:W-:-:S04]  /*0aa0*/  IMAD.WIDE.U32 R12, R2, 0x10, R12 ;  /* 0x00000010020c7825 */ /* 0x000fc800078e000c */
[----:B--2---:R-:W-:Y:S01]  /*0ab0*/  FADD.FTZ R4, R4, UR6 ;  /* 0x0000000604047e21 */ /* 0x004fe20008010000 */
[----:B------:R-:W-:Y:S01]  /*0ac0*/  FADD.FTZ R5, R5, UR6 ;  /* 0x0000000605057e21 */ /* 0x000fe20008010000 */
[----:B------:R-:W-:Y:S01]  /*0ad0*/  FADD.FTZ R6, R6, UR6 ;  /* 0x0000000606067e21 */ /* 0x000fe20008010000 */
[----:B------:R-:W-:Y:S01]  /*0ae0*/  FADD.FTZ R7, R7, UR6 ;  /* 0x0000000607077e21 */ /* 0x000fe20008010000 */
[----:B----4-:R-:W-:Y:S01]  /*0af0*/  FADD.FTZ R8, R8, UR6 ;  /* 0x0000000608087e21 */ /* 0x010fe20008010000 */
[----:B------:R-:W-:Y:S01]  /*0b00*/  FADD.FTZ R9, R9, UR6 ;  /* 0x0000000609097e21 */ /* 0x000fe20008010000 */
[----:B------:R-:W-:Y:S01]  /*0b10*/  FADD.FTZ R10, R10, UR6 ;  /* 0x000000060a0a7e21 */ /* 0x000fe20008010000 */
[----:B------:R-:W-:Y:S01]  /*0b20*/  FADD.FTZ R11, R11, UR6 ;  /* 0x000000060b0b7e21 */ /* 0x000fe20008010000 */
[----:B------:R-:W-:Y:S08]  /*0b30*/  MUFU.RSQ R4, R4 ;  /* 0x0000000400047308 */ /* 0x000ff00000001400 */
[----:B------:R-:W-:Y:S08]  /*0b40*/  MUFU.RSQ R5, R5 ;  /* 0x0000000500057308 */ /* 0x000ff00000001400 */
        /* <DEDUP_REMOVED lines=9> */
.L_x_4120:
        /* <DEDUP_REMOVED lines=10> */
.L_x_27399:


//--------------------- .text._ZN2at6native29vectorized_elementwise_kernelILi8EZZZNS0_49_GLOBAL__N__b919a28f_16_Normalization_cu_5c38458722batch_norm_calc_invstdERKNS_6TensorES5_dENKUlvE_clEvENKUlvE0_clEvEUlfE_St5arrayIPcLm2EEEEviT0_T1_ --------------------------
	.section	.text._ZN2at6native29vectorized_elementwise_kernelILi8EZZZNS0_49_GLOBAL__N__b919a28f_16_Normalization_cu_5c38458722batch_norm_calc_invstdERKNS_6TensorES5_dENKUlvE_clEvENKUlvE0_clEvEUlfE_St5arrayIPcLm2EEEEviT0_T1_,"ax",@progbits
	.align	128
        .global         _ZN2at6native29vectorized_elementwise_kernelILi8EZZZNS0_49_GLOBAL__N__b919a28f_16_Normalization_cu_5c38458722batch_norm_calc_invstdERKNS_6TensorES5_dENKUlvE_clEvENKUlvE0_clEvEUlfE_St5arrayIPcLm2EEEEviT0_T1_
        .type           _ZN2at6native29vectorized_elementwise_kernelILi8EZZZNS0_49_GLOBAL__N__b919a28f_16_Normalization_cu_5c38458722batch_norm_calc_invstdERKNS_6TensorES5_dENKUlvE_clEvENKUlvE0_clEvEUlfE_St5arrayIPcLm2EEEEviT0_T1_,@function
        .size           _ZN2at6native29vectorized_elementwise_kernelILi8EZZZNS0_49_GLOBAL__N__b919a28f_16_Normalization_cu_5c38458722batch_norm_calc_invstdERKNS_6TensorES5_dENKUlvE_clEvENKUlvE0_clEvEUlfE_St5arrayIPcLm2EEEEviT0_T1_,(.L_x_27400 - _ZN2at6native29vectorized_elementwise_kernelILi8EZZZNS0_49_GLOBAL__N__b919a28f_16_Normalization_cu_5c38458722batch_norm_calc_invstdERKNS_6TensorES5_dENKUlvE_clEvENKUlvE0_clEvEUlfE_St5arrayIPcLm2EEEEviT0_T1_)
        .other          _ZN2at6native29vectorized_elementwise_kernelILi8EZZZNS0_49_GLOBAL__N__b919a28f_16_Normalization_cu_5c38458722batch_norm_calc_invstdERKNS_6TensorES5_dENKUlvE_clEvENKUlvE0_clEvEUlfE_St5arrayIPcLm2EEEEviT0_T1_,@"STO_CUDA_ENTRY STV_DEFAULT"
_ZN2at6native29vectorized_elementwise_kernelILi8EZZZNS0_49_GLOBAL__N__b919a28f_16_Normalization_cu_5c38458722batch_norm_calc_invstdERKNS_6TensorES5_dENKUlvE_clEvENKUlvE0_clEvEUlfE_St5arrayIPcLm2EEEEviT0_T1_:
.text._ZN2at6native29vectorized_elementwise_kernelILi8EZZZNS0_49_GLOBAL__N__b919a28f_16_Normalization_cu_5c38458722batch_norm_calc_invstdERKNS_6TensorES5_dENKUlvE_clEvENKUlvE0_clEvEUlfE_St5arrayIPcLm2EEEEviT0_T1_:
        /* <DEDUP_REMOVED lines=123> */
.L_x_4124:
[----:B------:R-:W-:-:S13]  /*07b0*/  ISETP.GE.U32.AND P0, PT, R3, R2, PT ;  /* 0x000000020300720c */ /* 0x000fda0003f06070 */
[----:B------:R-:W-:Y:S05]  /*07c0*/  @P0 BRA `(.L_x_4126) ;  /* 0x0000000000300947 */ /* 0x000fea0003800000 */
[----:B01----:R-:W0:Y:S01]  /*07d0*/  LDC.64 R10, c[0x0][0x398] ;  /* 0x0000e600ff0a7b82 */ /* 0x003e220000000a00 */
[----:B------:R-:W-:Y:S01]  /*07e0*/  IMAD.IADD R13, R0, 0x1, R3 ;  /* 0x00000001000d7824 */ /* 0x000fe200078e0203 */
[----:B------:R-:W-:-:S03]  /*07f0*/  IADD3 R3, PT, PT, R3, 0x80, RZ ;  /* 0x0000008003037810 */ /* 0x000fc60007ffe0ff */
[----:B0-----:R-:W-:-:S05]  /*0800*/  IMAD.WIDE.U32 R10, R13, 0x4, R10 ;  /* 0x000000040d0a7825 */ /* 0x001fca00078e000a */
[----:B------:R1:W-:Y:S02]  /*0810*/  STG.E desc[UR4][R10.64], R5 ;  /* 0x000000050a007986 */ /* 0x0003e4000c101904 */
.L_x_4125:
[----:B------:R-:W-:-:S13]  /*0820*/  ISETP.GE.U32.AND P0, PT, R3, R2, PT ;  /* 0x000000020300720c */ /* 0x000fda0003f06070 */
[----:B------:R-:W-:Y:S05]  /*0830*/  @P0 BRA `(.L_x_4127) ;  /* 0x0000000000340947 */ /* 0x000fea0003800000 */
[----:B-1----:R-:W1:Y:S01]  /*0840*/  LDC.64 R4, c[0x0][0x398] ;  /* 0x0000e600ff047b82 */ /* 0x002e620000000a00 */
[----:B------:R-:W-:Y:S01]  /*0850*/  IADD3 R11, PT, PT, R0, R3, RZ ;  /* 0x00000003000b7210 */ /* 0x000fe20007ffe0ff */
[----:B------:R-:W-:-:S04]  /*0860*/  VIADD R3, R3, 0x80 ;  /* 0x0000008003037836 */ /* 0x000fc80000000000 */
[----:B-1----:R-:W-:-:S05]  /*0870*/  IMAD.WIDE.U32 R4, R11, 0x4, R4 ;  /* 0x000000040b047825 */ /* 0x002fca00078e0004 */
[----:B------:R2:W-:Y:S02]  /*0880*/  STG.E desc[UR4][R4.64], R6 ;  /* 0x0000000604007986 */ /* 0x0005e4000c101904 */
.L_x_4126:
        /* <DEDUP_REMOVED lines=8> */
.L_x_4127:
[----:B------:R-:W-:Y:S05]  /*0910*/  BSYNC.RELIABLE B1 ;  /* 0x0000000000017941 */ /* 0x000fea0003800100 */
.L_x_4123:
[----:B------:R-:W-:-:S13]  /*0920*/  ISETP.GE.U32.AND P0, PT, R3, R2, PT ;  /* 0x000000020300720c */ /* 0x000fda0003f06070 */
[----:B-12---:R-:W1:Y:S01]  /*0930*/  @!P0 LDC.64 R4, c[0x0][0x398] ;  /* 0x0000e600ff048b82 */ /* 0x006e620000000a00 */
[----:B------:R-:W-:Y:S01]  /*0940*/  @!P0 IMAD.IADD R7, R0, 0x1, R3 ;  /* 0x0000000100078824 */ /* 0x000fe200078e0203 */
[----:B------:R-:W-:-:S03]  /*0950*/  @!P0 IADD3 R3, PT, PT, R3, 0x80, RZ ;  /* 0x0000008003038810 */ /* 0x000fc60007ffe0ff */
[----:B-1----:R-:W-:-:S05]  /*0960*/  @!P0 IMAD.WIDE.U32 R4, R7, 0x4, R4 ;  /* 0x0000000407048825 */ /* 0x002fca00078e0004 */
[----:B------:R3:W-:Y:S02]  /*0970*/  @!P0 STG.E desc[UR4][R4.64], R8 ;  /* 0x0000000804008986 */ /* 0x0007e4000c101904 */
.L_x_4128:
[----:B------:R-:W-:Y:S05]  /*0980*/  BSYNC.RECONVERGENT B0 ;  /* 0x0000000000007941 */ /* 0x000fea0003800200 */
.L_x_4122:
        /* <DEDUP_REMOVED lines=8> */
.L_x_4121:
[----:B------:R-:W0:Y:S01]  /*0a10*/  S2R R2, SR_TID.X ;  /* 0x0000000000027919 */ /* 0x000e220000002100 */
[----:B------:R-:W1:Y:S01]  /*0a20*/  LDC.64 R4, c[0x0][0x3a0] ;  /* 0x0000e800ff047b82 */ /* 0x000e620000000a00 */
[----:B------:R-:W2:Y:S07]  /*0a30*/  LDCU UR6, c[0x0][0x388] ;  /* 0x00007100ff0677ac */ /* 0x000eae0008000800 */
[----:B------:R-:W3:Y:S01]  /*0a40*/  LDC.64 R12, c[0x0][0x398] ;  /* 0x0000e600ff0c7b82 */ /* 0x000ee20000000a00 */
[----:B-1----:R-:W-:-:S04]  /*0a50*/  IMAD.WIDE.U32 R4, R0, 0x4, R4 ;  /* 0x0000000400047825 */ /* 0x002fc800078e0004 */
[----:B0-----:R-:W-:-:S06]  /*0a60*/  IMAD.WIDE.U32 R8, R2, 0x20, R4 ;  /* 0x0000002002087825 */ /* 0x001fcc00078e0004 */
[----:B------:R-:W2:Y:S01]  /*0a70*/  LDG.E.ENL2.256 R8, R4, desc[UR4][R8.64] ;  /* 0xfe0000040804797e */ /* 0x000ea20008121908 */
[----:B---3--:R-:W-:-:S04]  /*0a80*/  IMAD.WIDE.U32 R12, R0, 0x4, R12 ;  /* 0x00000004000c7825 */ /* 0x008fc800078e000c */
[----:B------:R-:W-:-:S04]  /*0a90*/  IMAD.WIDE.U32 R12, R2, 0x20, R12 ;  /* 0x00000020020c7825 */ /* 0x000fc800078e000c */
[----:B--2---:R-:W-:Y:S01]  /*0aa0*/  FADD.FTZ R4, R4, UR6 ;  /* 0x0000000604047e21 */ /* 0x004fe20008010000 */
[----:B------:R-:W-:Y:S01]  /*0ab0*/  FADD.FTZ R5, R5, UR6 ;  /* 0x0000000605057e21 */ /* 0x000fe20008010000 */
        /* <DEDUP_REMOVED lines=16> */
.L_x_4129:
        /* <DEDUP_REMOVED lines=12> */
.L_x_27400:


//--------------------- .text._ZN2at6native18elementwise_kernelILi128ELi4EZNS0_15gpu_kernel_implIZZZNS0_49_GLOBAL__N__b919a28f_16_Normalization_cu_5c38458722batch_norm_calc_invstdERKNS_6TensorES6_dENKUlvE_clEvENKUlvE_clEvEUldE_EEvRNS_18TensorIteratorBaseERKT_EUliE_EEviT1_ --------------------------
	.section	.text._ZN2at6native18elementwise_kernelILi128ELi4EZNS0_15gpu_kernel_implIZZZNS0_49_GLOBAL__N__b919a28f_16_Normalization_cu_5c38458722batch_norm_calc_invstdERKNS_6TensorES6_dENKUlvE_clEvENKUlvE_clEvEUldE_EEvRNS_18TensorIteratorBaseERKT_EUliE_EEviT1_,"ax",@progbits
	.align	128
        .global         _ZN2at6native18elementwise_kernelILi128ELi4EZNS0_15gpu_kernel_implIZZZNS0_49_GLOBAL__N__b919a28f_16_Normalization_cu_5c38458722batch_norm_calc_invstdERKNS_6TensorES6_dENKUlvE_clEvENKUlvE_clEvEUldE_EEvRNS_18TensorIteratorBaseERKT_EUliE_EEviT1_
        .type           _ZN2at6native18elementwise_kernelILi128ELi4EZNS0_15gpu_kernel_implIZZZNS0_49_GLOBAL__N__b919a28f_16_Normalization_cu_5c38458722batch_norm_calc_invstdERKNS_6TensorES6_dENKUlvE_clEvENKUlvE_clEvEUldE_EEvRNS_18TensorIteratorBaseERKT_EUliE_EEviT1_,@function
        .size           _ZN2at6native18elementwise_kernelILi128ELi4EZNS0_15gpu_kernel_implIZZZNS0_49_GLOBAL__N__b919a28f_16_Normalization_cu_5c38458722batch_norm_calc_invstdERKNS_6TensorES6_dENKUlvE_clEvENKUlvE_clEvEUldE_EEvRNS_18TensorIteratorBaseERKT_EUliE_EEviT1_,(.L_x_27315 - _ZN2at6native18elementwise_kernelILi128ELi4EZNS0_15gpu_kernel_implIZZZNS0_49_GLOBAL__N__b919a28f_16_Normalization_cu_5c38458722batch_norm_calc_invstdERKNS_6TensorES6_dENKUlvE_clEvENKUlvE_clEvEUldE_EEvRNS_18TensorIteratorBaseERKT_EUliE_EEviT1_)
        .other          _ZN2at6native18elementwise_kernelILi128ELi4EZNS0_15gpu_kernel_implIZZZNS0_49_GLOBAL__N__b919a28f_16_Normalization_cu_5c38458722batch_norm_calc_invstdERKNS_6TensorES6_dENKUlvE_clEvENKUlvE_clEvEUldE_EEvRNS_18TensorIteratorBaseERKT_EUliE_EEviT1_,@"STO_CUDA_ENTRY STV_DEFAULT"
_ZN2at6native18elementwise_kernelILi128ELi4EZNS0_15gpu_kernel_implIZZZNS0_49_GLOBAL__N__b919a28f_16_Normalization_cu_5c38458722batch_norm_calc_invstdERKNS_6TensorES6_dENKUlvE_clEvENKUlvE_clEvEUldE_EEvRNS_18TensorIteratorBaseERKT_EUliE_EEviT1_:
.text._ZN2at6native18elementwise_kernelILi128ELi4EZNS0_15gpu_kernel_implIZZZNS0_49_GLOBAL__N__b919a28f_16_Normalization_cu_5c38458722batch_norm_calc_invstdERKNS_6TensorES6_dENKUlvE_clEvENKUlvE_clEvEUldE_EEvRNS_18TensorIteratorBaseERKT_EUliE_EEviT1_:
        /* <DEDUP_REMOVED lines=319> */
.L_x_4132:
        /* <DEDUP_REMOVED lines=16> */
[----:B--2---:R-:W0:Y:S01]  /*14f0*/  I2F.F64.S16 R2, R2 ;  /* 0x0000000200027312 */ /* 0x004e220000101c00 */
[----:B------:R-:W-:Y:S05]  /*1500*/  BRA `(.L_x_4139) ;  /* 0x0000000c006c7947 */ /* 0x000fea0003800000 */
.L_x_4137:
[----:B------:R-:W2:Y:S02]  /*1510*/  LDG.E.U8 R2, desc[UR36][R4.64] ;  /* 0x0000002404027981 */ /* 0x000ea4000c1e1100 */
[----:B--2---:R-:W0:Y:S01]  /*1520*/  I2F.F64.U16 R2, R2 ;  /* 0x0000000200027312 */ /* 0x004e220000101800 */
[----:B------:R-:W-:Y:S05]  /*1530*/  BRA `(.L_x_4139) ;  /* 0x0000000c00607947 */ /* 0x000fea0003800000 */
.L_x_4136:
[----:B------:R-:W-:-:S09]  /*1540*/  UISETP.NE.AND UP0, UPT, UR4, 0x2, UPT ;  /* 0x000000020400788c */ /* 0x000fd2000bf05270 */
[----:B------:R-:W-:Y:S05]  /*1550*/  BRA.U !UP0, `(.L_x_4140) ;  /* 0x0000000108287547 */ /* 0x000fea000b800000 */
[----:B------:R-:W-:-:S09]  /*1560*/  UISETP.NE.AND UP0, UPT, UR4, 0x3, UPT ;  /* 0x000000030400788c */ /* 0x000fd2000bf05270 */
[----:B------:R-:W-:Y:S05]  /*1570*/  BRA.U !UP0, `(.L_x_4141) ;  /* 0x0000000108147547 */ /* 0x000fea000b800000 */
[----:B------:R-:W-:-:S09]  /*1580*/  UISETP.NE.AND UP0, UPT, UR4, 0x4, UPT ;  /* 0x000000040400788c */ /* 0x000fd2000bf05270 */
[----:B------:R-:W-:Y:S05]  /*1590*/  BRA.U UP0, `(.L_x_4138) ;  /* 0x0000000900bc7547 */ /* 0x000fea000b800000 */
[----:B------:R-:W2:Y:S02]  /*15a0*/  LDG.E.64 R2, desc[UR36][R4.64] ;  /* 0x0000002404027981 */ /* 0x000ea4000c1e1b00 */
[----:B--2---:R-:W0:Y:S01]  /*15b0*/  I2F.F64.S64 R2, R2 ;  /* 0x0000000200027312 */ /* 0x004e220000301c00 */
[----:B------:R-:W-:Y:S05]  /*15c0*/  BRA `(.L_x_4139) ;  /* 0x0000000c003c7947 */ /* 0x000fea0003800000 */
.L_x_4141:
[----:B------:R-:W2:Y:S02]  /*15d0*/  LDG.E R2, desc[UR36][R4.64] ;  /* 0x0000002404027981 */ /* 0x000ea4000c1e1900 */
[----:B--2---:R-:W0:Y:S01]  /*15e0*/  I2F.F64 R2, R2 ;  /* 0x0000000200027312 */ /* 0x004e220000201c00 */
[----:B------:R-:W-:Y:S05]  /*15f0*/  BRA `(.L_x_4139) ;  /* 0x0000000c00307947 */ /* 0x000fea0003800000 */
.L_x_4140:
[----:B------:R-:W2:Y:S02]  /*1600*/  LDG.E.U16 R2, desc[UR36][R4.64] ;  /* 0x0000002404027981 */ /* 0x000ea4000c1e1500 */
[----:B--2---:R-:W0:Y:S01]  /*1610*/  I2F.F64.S16 R2, R2 ;  /* 0x0000000200027312 */ /* 0x004e220000101c00 */
[----:B------:R-:W-:Y:S05]  /*1620*/  BRA `(.L_x_4139) ;  /* 0x0000000c00247947 */ /* 0x000fea0003800000 */
.L_x_4135:
[----:B------:R-:W-:-:S09]  /*1630*/  UISETP.GT.AND UP0, UPT, UR4, 0x6, UPT ;  /* 0x000000060400788c */ /* 0x000fd2000bf04270 */
[----:B------:R-:W-:Y:S05]  /*1640*/  BRA.U UP0, `(.L_x_4142) ;  /* 0x0000000100347547 */ /* 0x000fea000b800000 */
[----:B------:R-:W-:-:S09]  /*1650*/  UISETP.NE.AND UP0, UPT, UR4, 0x5, UPT ;  /* 0x000000050400788c */ /* 0x000fd2000bf05270 */
[----:B------:R-:W-:Y:S05]  /*1660*/  BRA.U !UP0, `(.L_x_4143) ;  /* 0x0000000108187547 */ /* 0x000fea000b800000 */
[----:B------:R-:W-:-:S09]  /*1670*/  UISETP.NE.AND UP0, UPT, UR4, 0x6, UPT ;  /* 0x000000060400788c */ /* 0x000fd2000bf05270 */
[----:B------:R-:W-:Y:S05]  /*1680*/  BRA.U UP0, `(.L_x_4138) ;  /* 0x0000000900807547 */ /* 0x000fea000b800000 */
[----:B------:R-:W2:Y:S02]  /*1690*/  LDG.E R2, desc[UR36][R4.64] ;  /* 0x0000002404027981 */ /* 0x000ea4000c1e1900 */
[----:B--2---:R-:W-:-:S06]  /*16a0*/  FMUL.FTZ R2, R2, 1 ;  /* 0x3f80000002027820 */ /* 0x004fcc0000410000 */
[----:B------:R-:W0:Y:S01]  /*16b0*/  F2F.F64.F32 R2, R2 ;  /* 0x0000000200027310 */ /* 0x000e220000201800 */
[----:B------:R-:W-:Y:S05]  /*16c0*/  BRA `(.L_x_4139) ;  /* 0x0000000800fc7947 */ /* 0x000fea0003800000 */
.L_x_4143:
[----:B------:R-:W2:Y:S02]  /*16d0*/  LDG.E.U16 R0, desc[UR36][R4.64] ;  /* 0x0000002404007981 */ /* 0x000ea4000c1e1500 */
[----:B--2---:R-:W-:-:S05]  /*16e0*/  HADD2.F32 R0, -RZ, R0.H0_H0 ;  /* 0x20000000ff007230 */ /* 0x004fca0000004100 */
[----:B------:R-:W-:-:S04]  /*16f0*/  FMUL.FTZ R0, R0, 1 ;  /* 0x3f80000000007820 */ /* 0x000fc80000410000 */
[----:B------:R0:W1:Y:S01]  /*1700*/  F2F.F64.F32 R2, R0 ;  /* 0x0000000000027310 */ /* 0x0000620000201800 */
[----:B------:R-:W-:Y:S05]  /*1710*/  BRA `(.L_x_4139) ;  /* 0x0000000800e87947 */ /* 0x000fea0003800000 */
.L_x_4142:
[----:B------:R-:W-:-:S09]  /*1720*/  UISETP.NE.AND UP0, UPT, UR4, 0x7, UPT ;  /* 0x000000070400788c */ /* 0x000fd2000bf05270 */
[----:B------:R-:W-:Y:S05]  /*1730*/  BRA.U !UP0, `(.L_x_4144) ;  /* 0x0000000108347547 */ /* 0x000fea000b800000 */
        /* <DEDUP_REMOVED lines=8> */
.L_x_4145:
[----:B------:R-:W2:Y:S02]  /*17c0*/  LDG.E.U16 R4, desc[UR36][R4.64] ;  /* 0x0000002404047981 */ /* 0x000ea4000c1e1500 */
[----:B--2---:R-:W-:-:S05]  /*17d0*/  HADD2.F32 R0, -RZ, R4.H0_H0 ;  /* 0x20000004ff007230 */ /* 0x004fca0000004100 */
[----:B------:R-:W-:-:S04]  /*17e0*/  FMUL.FTZ R0, R0, 1 ;  /* 0x3f80000000007820 */ /* 0x000fc80000410000 */
[----:B------:R0:W1:Y:S01]  /*17f0*/  F2F.F64.F32 R2, R0 ;  /* 0x0000000000027310 */ /* 0x0000620000201800 */
[----:B------:R-:W-:Y:S05]  /*1800*/  BRA `(.L_x_4139) ;  /* 0x0000000800ac7947 */ /* 0x000fea0003800000 */
.L_x_4144:
[----:B------:R0:W5:Y:S01]  /*1810*/  LDG.E.64 R2, desc[UR36][R4.64] ;  /* 0x0000002404027981 */ /* 0x000162000c1e1b00 */
[----:B------:R-:W-:Y:S05]  /*1820*/  BRA `(.L_x_4139) ;  /* 0x0000000800a47947 */ /* 0x000fea0003800000 */
.L_x_4134:
        /* <DEDUP_REMOVED lines=8> */
[----:B------:R-:W2:Y:S01]  /*18b0*/  LDG.E.U8 R4, desc[UR36][R4.64] ;  /* 0x0000002404047981 */ /* 0x000ea2000c1e1100 */
[----:B------:R-:W-:Y:S02]  /*18c0*/  MOV R2, RZ ;  /* 0x000000ff00027202 */ /* 0x000fe40000000f00 */
[----:B--2---:R-:W-:-:S04]  /*18d0*/  ISETP.NE.AND P0, PT, R4, RZ, PT ;  /* 0x000000ff0400720c */ /* 0x004fc80003f05270 */
[----:B------:R-:W-:Y:S01]  /*18e0*/  FSEL R3, RZ, 1.875, !P0 ;  /* 0x3ff00000ff037808 */ /* 0x000fe20004000000 */
[----:B------:R-:W-:Y:S08]  /*18f0*/  BRA `(.L_x_4139) ;  /* 0x0000000800707947 */ /* 0x000ff00003800000 */
.L_x_4148:
[----:B------:R0:W5:Y:S01]  /*1900*/  LDG.E.64 R2, desc[UR36][R4.64] ;  /* 0x0000002404027981 */ /* 0x000162000c1e1b00 */
[----:B------:R-:W-:Y:S05]  /*1910*/  BRA `(.L_x_4139) ;  /* 0x0000000800687947 */ /* 0x000fea0003800000 */
.L_x_4147:
        /* <DEDUP_REMOVED lines=23> */
[----:B------:R-:W-:-:S05]  /*1a90*/  LOP3.LUT R3, R3, 0x80000000, R0, 0xf8, !PT ;  /* 0x8000000003037812 */ /* 0x000fca00078ef800 */
[----:B------:R-:W-:-:S06]  /*1aa0*/  FMUL.FTZ R3, R3, 1 ;  /* 0x3f80000003037820 */ /* 0x000fcc0000410000 */
[----:B------:R-:W0:Y:S01]  /*1ab0*/  F2F.F64.F32 R2, R3 ;  /* 0x0000000300027310 */ /* 0x000e220000201800 */
[----:B------:R-:W-:Y:S05]  /*1ac0*/  BRA `(.L_x_4139) ;  /* 0x0000000400fc7947 */ /* 0x000fea0003800000 */
.L_x_4150:
[----:B------:R-:W2:Y:S02]  /*1ad0*/  LDG.E.U8 R3, desc[UR36][R4.64] ;  /* 0x0000002404037981 */ /* 0x000ea4000c1e1100 */
[C---:B--2---:R-:W-:Y:S01]  /*1ae0*/  IMAD.SHL.U32 R2, R3.reuse, 0x2000000, RZ ;  /* 0x0200000003027824 */ /* 0x044fe200078e00ff */
[----:B------:R-:W-:-:S04]  /*1af0*/  SHF.L.U32 R3, R3, 0x8, RZ ;  /* 0x0000000803037819 */ /* 0x000fc800000006ff */
[----:B------:R-:W-:-:S13]  /*1b00*/  ISETP.GT.U32.AND P0, PT, R2, 0x7ffffff, PT ;  /* 0x07ffffff0200780c */ /* 0x000fda0003f04070 */
[C---:B------:R-:W-:Y:S02]  /*1b10*/  @!P0 LOP3.LUT R0, R3.reuse, 0x7f00, RZ, 0xc0, !PT ;  /* 0x00007f0003008812 */ /* 0x040fe400078ec0ff */
[----:B------:R-:W-:Y:S02]  /*1b20*/  @P0 LEA.HI R2, R2, 0x70000000, RZ, 0x1c ;  /* 0x7000000002020811 */ /* 0x000fe400078fe0ff */
[----:B------:R-:W-:Y:S02]  /*1b30*/  @!P0 LOP3.LUT R0, R0, 0x3f000000, RZ, 0xfc, !PT ;  /* 0x3f00000000008812 */ /* 0x000fe400078efcff */
[----:B------:R-:W-:-:S03]  /*1b40*/  PRMT R3, R3, 0x9910, RZ ;  /* 0x0000991003037816 */ /* 0x000fc600000000ff */
[----:B------:R-:W-:Y:S01]  /*1b50*/  @!P0 FADD.FTZ R0, R0, -0.5 ;  /* 0xbf00000000008421 */ /* 0x000fe20000010000 */
[----:B------:R-:W-:-:S05]  /*1b60*/  @P0 FMUL.FTZ R0, R2, 1.9259299443872358531e-34 ;  /* 0x0780000002000820 */ /* 0x000fca0000410000 */
[----:B------:R-:W-:-:S05]  /*1b70*/  LOP3.LUT R0, R0, 0x80000000, R3, 0xf8, !PT ;  /* 0x8000000000007812 */ /* 0x000fca00078ef803 */
[----:B------:R-:W-:-:S04]  /*1b80*/  FMUL.FTZ R0, R0, 1 ;  /* 0x3f80000000007820 */ /* 0x000fc80000410000 */
[----:B------:R0:W1:Y:S01]  /*1b90*/  F2F.F64.F32 R2, R0 ;  /* 0x0000000000027310 */ /* 0x0000620000201800 */
[----:B------:R-:W-:Y:S05]  /*1ba0*/  BRA `(.L_x_4139) ;  /* 0x0000000400c47947 */ /* 0x000fea0003800000 */
.L_x_4149:
[----:B------:R-:W2:Y:S02]  /*1bb0*/  LDG.E.U16 R0, desc[UR36][R4.64] ;  /* 0x0000002404007981 */ /* 0x000ea4000c1e1500 */
[----:B--2---:R-:W-:-:S04]  /*1bc0*/  IMAD.U32 R0, R0, 0x10000, RZ ;  /* 0x0001000000007824 */ /* 0x004fc800078e00ff */
[----:B------:R-:W-:-:S04]  /*1bd0*/  FMUL.FTZ R0, R0, 1 ;  /* 0x3f80000000007820 */ /* 0x000fc80000410000 */
[----:B------:R0:W1:Y:S01]  /*1be0*/  F2F.F64.F32 R2, R0 ;  /* 0x0000000000027310 */ /* 0x0000620000201800 */
[----:B------:R-:W-:Y:S05]  /*1bf0*/  BRA `(.L_x_4139) ;  /* 0x0000000400b07947 */ /* 0x000fea0003800000 */
.L_x_4146:
        /* <DEDUP_REMOVED lines=9> */
[----:B--2---:R-:W0:Y:S01]  /*1c90*/  I2F.F64.U16 R2, R2 ;  /* 0x0000000200027312 */ /* 0x004e220000101800 */
[----:B------:R-:W-:Y:S05]  /*1ca0*/  BRA `(.L_x_4139) ;  /* 0x0000000400847947 */ /* 0x000fea0003800000 */
.L_x_4153:
[----:B------:R-:W2:Y:S01]  /*1cb0*/  LDG.E.U8 R4, desc[UR36][R4.64] ;  /* 0x0000002404047981 */ /* 0x000ea2000c1e1100 */
[----:B------:R-:W-:Y:S02]  /*1cc0*/  CS2R R2, SRZ ;  /* 0x0000000000027805 */ /* 0x000fe4000001ff00 */
[----:B--2---:R-:W-:-:S13]  /*1cd0*/  ISETP.NE.AND P0, PT, R4, RZ, PT ;  /* 0x000000ff0400720c */ /* 0x004fda0003f05270 */
[----:B------:R-:W-:Y:S05]  /*1ce0*/  @!P0 BRA `(.L_x_4139) ;  /* 0x0000000400748947 */ /* 0x000fea0003800000 */
[----:B------:R-:W-:-:S13]  /*1cf0*/  ISETP.NE.AND P0, PT, R4, 0x80, PT ;  /* 0x000000800400780c */ /* 0x000fda0003f05270 */
[----:B------:R-:W-:Y:S01]  /*1d00*/  @!P0 IMAD.MOV.U32 R2, RZ, RZ, 0x20000000 ;  /* 0x20000000ff028424 */ /* 0x000fe200078e00ff */
        /* <DEDUP_REMOVED lines=15> */
.L_x_4155:
[----:B------:R-:W-:Y:S05]  /*1e00*/  BSYNC.RECONVERGENT B0 ;  /* 0x0000000000007941 */ /* 0x000fea0003800200 */
.L_x_4154:
[----:B------:R-:W-:Y:S02]  /*1e10*/  SHF.L.U32 R0, R0, 0x14, RZ ;  /* 0x0000001400007819 */ /* 0x000fe400000006ff */
[----:B------:R-:W-:-:S04]  /*1e20*/  LEA R2, R2, 0x3b800000, 0x17 ;  /* 0x3b80000002027811 */ /* 0x000fc800078eb8ff */
[----:B------:R-:W-:-:S05]  /*1e30*/  LOP3.LUT R0, R2, R0, R7, 0xfe, !PT ;  /* 0x0000000002007212 */ /* 0x000fca00078efe07 */
[----:B------:R-:W-:-:S04]  /*1e40*/  FMUL.FTZ R0, R0, 1 ;  /* 0x3f80000000007820 */ /* 0x000fc80000410000 */
[----:B------:R0:W1:Y:S01]  /*1e50*/  F2F.F64.F32 R2, R0 ;  /* 0x0000000000027310 */ /* 0x0000620000201800 */
[----:B------:R-:W-:Y:S05]  /*1e60*/  BRA `(.L_x_4139) ;  /* 0x0000000400147947 */ /* 0x000fea0003800000 */
.L_x_4152:
[----:B------:R-:W2:Y:S01]  /*1e70*/  LDG.E.U8 R4, desc[UR36][R4.64] ;  /* 0x0000002404047981 */ /* 0x000ea2000c1e1100 */
[----:B------:R-:W-:Y:S02]  /*1e80*/  CS2R R2, SRZ ;  /* 0x0000000000027805 */ /* 0x000fe4000001ff00 */
[----:B--2---:R-:W-:-:S13]  /*1e90*/  ISETP.NE.AND P0, PT, R4, RZ, PT ;  /* 0x000000ff0400720c */ /* 0x004fda0003f05270 */
[----:B------:R-:W-:Y:S05]  /*1ea0*/  @!P0 BRA `(.L_x_4139) ;  /* 0x0000000400048947 */ /* 0x000fea0003800000 */
[----:B------:R-:W-:-:S13]  /*1eb0*/  ISETP.NE.AND P0, PT, R4, 0x80, PT ;  /* 0x000000800400780c */ /* 0x000fda0003f05270 */
[----:B------:R-:W-:Y:S02]  /*1ec0*/  @!P0 IMAD.MOV.U32 R2, RZ, RZ, 0x20000000 ;  /* 0x20000000ff028424 */ /* 0x000fe400078e00ff */
        /* <DEDUP_REMOVED lines=15> */
.L_x_4157:
[----:B------:R-:W-:Y:S05]  /*1fc0*/  BSYNC.RECONVERGENT B0 ;  /* 0x0000000000007941 */ /* 0x000fea0003800200 */
.L_x_4156:
[----:B------:R-:W-:Y:S01]  /*1fd0*/  IMAD.SHL.U32 R0, R0, 0x200000, RZ ;  /* 0x0020000000007824 */ /* 0x000fe200078e00ff */
[----:B------:R-:W-:-:S04]  /*1fe0*/  LEA R2, R2, 0x37800000, 0x17 ;  /* 0x3780000002027811 */ /* 0x000fc800078eb8ff */
[----:B------:R-:W-:-:S05]  /*1ff0*/  LOP3.LUT R0, R2, R0, R7, 0xfe, !PT ;  /* 0x0000000002007212 */ /* 0x000fca00078efe07 */
[----:B------:R-:W-:-:S04]  /*2000*/  FMUL.FTZ R0, R0, 1 ;  /* 0x3f80000000007820 */ /* 0x000fc80000410000 */
[----:B------:R4:W0:Y:S01]  /*2010*/  F2F.F64.F32 R2, R0 ;  /* 0x0000000000027310 */ /* 0x0008220000201800 */
[----:B------:R-:W-:Y:S05]  /*2020*/  BRA `(.L_x_4139) ;  /* 0x0000000000a47947 */ /* 0x000fea0003800000 */
.L_x_4151:
[----:B------:R-:W-:-:S09]  /*2030*/  UISETP.NE.AND UP0, UPT, UR4, 0x1c, UPT ;  /* 0x0000001c0400788c */ /* 0x000fd2000bf05270 */
[----:B------:R-:W-:Y:S05]  /*2040*/  BRA.U !UP0, `(.L_x_4158) ;  /* 0x0000000108947547 */ /* 0x000fea000b800000 */
[----:B------:R-:W-:-:S09]  /*2050*/  UISETP.NE.AND UP0, UPT, UR4, 0x1d, UPT ;  /* 0x0000001d0400788c */ /* 0x000fd2000bf05270 */
[----:B------:R-:W-:Y:S05]  /*2060*/  BRA.U !UP0, `(.L_x_4159) ;  /* 0x0000000108807547 */ /* 0x000fea000b800000 */
[----:B------:R-:W-:-:S09]  /*2070*/  UISETP.NE.AND UP0, UPT, UR4, 0x2c, UPT ;  /* 0x0000002c0400788c */ /* 0x000fd2000bf05270 */
[----:B------:R-:W-:Y:S05]  /*2080*/  BRA.U !UP0, `(.L_x_4160) ;  /* 0x0000000108487547 */ /* 0x000fea000b800000 */
.L_x_4138:
        /* <DEDUP_REMOVED lines=16> */
.L_x_4161:
[----:B------:R-:W-:Y:S01]  /*2190*/  CS2R R2, SRZ ;  /* 0x0000000000027805 */ /* 0x000fe2000001ff00 */
[----:B------:R-:W-:Y:S06]  /*21a0*/  BRA `(.L_x_4139) ;  /* 0x0000000000447947 */ /* 0x000fec0003800000 */
.L_x_4160:
[----:B------:R-:W2:Y:S01]  /*21b0*/  LDG.E.U8 R0, desc[UR36][R4.64] ;  /* 0x0000002404007981 */ /* 0x000ea2000c1e1100 */
[----:B------:R-:W-:Y:S01]  /*21c0*/  MOV R2, 0x0 ;  /* 0x0000000000027802 */ /* 0x000fe20000000f00 */
[----:B------:R-:W-:Y:S01]  /*21d0*/  IMAD.MOV.U32 R3, RZ, RZ, 0x38000000 ;  /* 0x38000000ff037424 */ /* 0x000fe200078e00ff */
[----:B--2---:R-:W-:-:S13]  /*21e0*/  ISETP.NE.AND P0, PT, R0, RZ, PT ;  /* 0x000000ff0000720c */ /* 0x004fda0003f05270 */
[----:B------:R-:W-:Y:S05]  /*21f0*/  @!P0 BRA `(.L_x_4139) ;  /* 0x0000000000308947 */ /* 0x000fea0003800000 */
[----:B------:R-:W-:-:S13]  /*2200*/  ISETP.NE.AND P0, PT, R0, 0xff, PT ;  /* 0x000000ff0000780c */ /* 0x000fda0003f05270 */
[----:B------:R-:W-:Y:S01]  /*2210*/  @P0 IMAD.SHL.U32 R0, R0, 0x800000, RZ ;  /* 0x0080000000000824 */ /* 0x000fe200078e00ff */
[----:B------:R-:W-:Y:S01]  /*2220*/  @!P0 MOV R2, 0x20000000 ;  /* 0x2000000000028802 */ /* 0x000fe20000000f00 */
[----:B------:R-:W-:Y:S02]  /*2230*/  @!P0 IMAD.MOV.U32 R3, RZ, RZ, 0x7ff80000 ;  /* 0x7ff80000ff038424 */ /* 0x000fe400078e00ff */
[----:B------:R-:W-:-:S04]  /*2240*/  @P0 FMUL.FTZ R0, R0, 1 ;  /* 0x3f80000000000820 */ /* 0x000fc80000410000 */
[----:B------:R1:W2:Y:S01]  /*2250*/  @P0 F2F.F64.F32 R2, R0 ;  /* 0x0000000000020310 */ /* 0x0002a20000201800 */
[----:B------:R-:W-:Y:S05]  /*2260*/  BRA `(.L_x_4139) ;  /* 0x0000000000147947 */ /* 0x000fea0003800000 */
.L_x_4159:
[----:B------:R-:W2:Y:S02]  /*2270*/  LDG.E.64 R2, desc[UR36][R4.64] ;  /* 0x0000002404027981 */ /* 0x000ea4000c1e1b00 */
[----:B--2---:R-:W3:Y:S01]  /*2280*/  I2F.F64.U64 R2, R2 ;  /* 0x0000000200027312 */ /* 0x004ee20000301800 */
[----:B------:R-:W-:Y:S05]  /*2290*/  BRA `(.L_x_4139) ;  /* 0x0000000000087947 */ /* 0x000fea0003800000 */
.L_x_4158:
[----:B------:R-:W2:Y:S02]  /*22a0*/  LDG.E R2, desc[UR36][R4.64] ;  /* 0x0000002404027981 */ /* 0x000ea4000c1e1900 */
[----:B--2---:R-:W0:Y:S02]  /*22b0*/  I2F.F64.U32 R2, R2 ;  /* 0x0000000200027312 */ /* 0x004e240000201800 */
.L_x_4139:
[----:B------:R-:W-:Y:S05]  /*22c0*/  BSYNC.RECONVERGENT B6 ;  /* 0x0000000000067941 */ /* 0x000fea0003800200 */
.L_x_4133:
[----:B------:R-:W1:Y:S01]  /*22d0*/  LDCU.64 UR4, c[0x0][0x590] ;  /* 0x0000b200ff0477ac */ /* 0x000e620008000a00 */
[----:B0-----:R-:W-:Y:S01]  /*22e0*/  IMAD.MOV.U32 R4, RZ, RZ, RZ ;  /* 0x000000ffff047224 */ /* 0x001fe200078e00ff */
[----:B------:R-:W-:Y:S01]  /*22f0*/  MOV R6, 0x0 ;  /* 0x0000000000067802 */ /* 0x000fe20000000f00 */
[----:B------:R-:W-:Y:S01]  /*2300*/  IMAD.MOV.U32 R7, RZ, RZ, 0x3fd80000 ;  /* 0x3fd80000ff077424 */ /* 0x000fe200078e00ff */
[----:B------:R-:W-:Y:S01]  /*2310*/  BSSY.RECONVERGENT B0, `(.L_x_4162) ;  /* 0x0000012000007945 */ /* 0x000fe20003800200 */
[----:B-123-5:R-:W-:Y:S01]  /*2320*/  DADD R10, R2, UR4 ;  /* 0x00000004020a7e29 */ /* 0x02efe20008000000 */
[----:B------:R-:W0:Y:S05]  /*2330*/  LDCU.64 UR4, c[0x0][0x580] ;  /* 0x0000b000ff0477ac */ /* 0x000e2a0008000a00 */
[----:B------:R-:W1:Y:S04]  /*2340*/  MUFU.RSQ64H R5, R11 ;  /* 0x0000000b00057308 */ /* 0x000e680000001c00 */
[----:B----4-:R-:W-:-:S05]  /*2350*/  VIADD R0, R11, 0xfff00000 ;  /* 0xfff000000b007836 */ /* 0x010fca0000000000 */
[----:B------:R-:W-:Y:S01]  /*2360*/  ISETP.GE.U32.AND P0, PT, R0, 0x7fe00000, PT ;  /* 0x7fe000000000780c */ /* 0x000fe20003f06070 */
[----:B-1----:R-:W-:-:S08]  /*2370*/  DMUL R2, R4, R4 ;  /* 0x0000000404027228 */ /* 0x002fd00000000000 */
[----:B------:R-:W-:-:S08]  /*2380*/  DFMA R2, R10, -R2, 1 ;  /* 0x3ff000000a02742b */ /* 0x000fd00000000802 */
[----:B------:R-:W-:Y:S02]  /*2390*/  DFMA R6, R2, R6, 0.5 ;  /* 0x3fe000000206742b */ /* 0x000fe40000000006 */
[----:B------:R-:W-:Y:S01]  /*23a0*/  DMUL R8, R4, R2 ;  /* 0x0000000204087228 */ /* 0x000fe20000000000 */
[----:B0-----:R-:W-:-:S04]  /*23b0*/  IADD3 R2, P1, PT, R16, UR4, RZ ;  /* 0x0000000410027c10 */ /* 0x001fc8000ff3e0ff */
[----:B------:R-:W-:-:S03]  /*23c0*/  IADD3.X R3, PT, PT, RZ, UR5, RZ, P1, !PT ;  /* 0x00000005ff037c10 */ /* 0x000fc60008ffe4ff */
[----:B------:R-:W-:Y:S01]  /*23d0*/  DFMA R4, R6, R8, R4 ;  /* 0x000000080604722b */ /* 0x000fe20000000004 */
[----:B------:R-:W-:Y:S10]  /*23e0*/  @!P0 BRA `(.L_x_4163) ;  /* 0x0000000000108947 */ /* 0x000ff40003800000 */
[----:B------:R-:W-:-:S07]  /*23f0*/  MOV R0, 0x2410 ;  /* 0x0000241000007802 */ /* 0x000fce0000000f00 */
[----:B------:R-:W-:Y:S05]  /*2400*/  CALL.REL.NOINC `($__internal_56_$__cuda_sm20_drsqrt_f64_slowpath_v2) ;  /* 0x000000ac006c7944 */ /* 0x000fea0003c00000 */
[----:B------:R-:W-:Y:S02]  /*2410*/  IMAD.MOV.U32 R4, RZ, RZ, R6 ;  /* 0x000000ffff047224 */ /* 0x000fe400078e0006 */
[----:B------:R-:W-:-:S07]  /*2420*/  IMAD.MOV.U32 R5, RZ, RZ, R7 ;  /* 0x000000ffff057224 */ /* 0x000fce00078e0007 */
.L_x_4163:
[----:B------:R-:W-:Y:S05]  /*2430*/  BSYNC.RECONVERGENT B0 ;  /* 0x0000000000007941 */ /* 0x000fea0003800200 */
.L_x_4162:
[----:B------:R-:W-:-:S04]  /*2440*/  UPRMT UR4, UR41, 0x9910, URZ ;  /* 0x0000991029047896 */ /* 0x000fc800080000ff */
[----:B------:R-:W-:-:S09]  /*2450*/  UISETP.GT.AND UP0, UPT, UR4, 0x9, UPT ;  /* 0x000000090400788c */ /* 0x000fd2000bf04270 */
        /* <DEDUP_REMOVED lines=9> */
[----:B------:R-:W0:Y:S02]  /*24f0*/  F2I.F64.TRUNC R5, R4 ;  /* 0x0000000400057311 */ /* 0x000e24000030d100 */
[----:B0-----:R4:W-:Y:S01]  /*2500*/  STG.E.U8 desc[UR36][R2.64], R5 ;  /* 0x0000000502007986 */ /* 0x0019e2000c101124 */
[----:B------:R-:W-:Y:S05]  /*2510*/  BRA `(.L_x_4169) ;  /* 0x0000000c00f47947 */ /* 0x000fea0003800000 */
.L_x_4167:
[----:B------:R-:W0:Y:S02]  /*2520*/  F2I.S64.F64.TRUNC R4, R4 ;  /* 0x0000000400047311 */ /* 0x000e24000030d900 */
[----:B0-----:R-:W-:-:S05]  /*2530*/  MOV R7, R4 ;  /* 0x0000000400077202 */ /* 0x001fca0000000f00 */
[----:B------:R3:W-:Y:S01]  /*2540*/  STG.E.U8 desc[UR36][R2.64], R7 ;  /* 0x0000000702007986 */ /* 0x0007e2000c101124 */
[----:B------:R-:W-:Y:S05]  /*2550*/  BRA `(.L_x_4169) ;  /* 0x0000000c00e47947 */ /* 0x000fea0003800000 */
.L_x_4166:
[----:B------:R-:W-:-:S09]  /*2560*/  UISETP.NE.AND UP0, UPT, UR4, 0x2, UPT ;  /* 0x000000020400788c */ /* 0x000fd2000bf05270 */
[----:B------:R-:W-:Y:S05]  /*2570*/  BRA.U !UP0, `(.L_x_4170) ;  /* 0x0000000108287547 */ /* 0x000fea000b800000 */
[----:B------:R-:W-:-:S09]  /*2580*/  UISETP.NE.AND UP0, UPT, UR4, 0x3, UPT ;  /* 0x000000030400788c */ /* 0x000fd2000bf05270 */
[----:B------:R-:W-:Y:S05]  /*2590*/  BRA.U !UP0, `(.L_x_4171) ;  /* 0x0000000108147547 */ /* 0x000fea000b800000 */
[----:B------:R-:W-:-:S09]  /*25a0*/  UISETP.NE.AND UP0, UPT, UR4, 0x4, UPT ;  /* 0x000000040400788c */ /* 0x000fd2000bf05270 */
[----:B------:R-:W-:Y:S05]  /*25b0*/  BRA.U UP0, `(.L_x_4168) ;  /* 0x0000000d00247547 */ /* 0x000fea000b800000 */
[----:B------:R-:W0:Y:S02]  /*25c0*/  F2I.S64.F64.TRUNC R4, R4 ;  /* 0x0000000400047311 */ /* 0x000e24000030d900 */
[----:B0-----:R0:W-:Y:S01]  /*25d0*/  STG.E.64 desc[UR36][R2.64], R4 ;  /* 0x0000000402007986 */ /* 0x0011e2000c101b24 */
[----:B------:R-:W-:Y:S05]  /*25e0*/  BRA `(.L_x_4169) ;  /* 0x0000000c00c07947 */ /* 0x000fea0003800000 */
.L_x_4171:
[----:B------:R-:W0:Y:S02]  /*25f0*/  F2I.F64.TRUNC R5, R4 ;  /* 0x0000000400057311 */ /* 0x000e24000030d100 */
[----:B0-----:R1:W-:Y:S01]  /*2600*/  STG.E desc[UR36][R2.64], R5 ;  /* 0x0000000502007986 */ /* 0x0013e2000c101924 */
[----:B------:R-:W-:Y:S05]  /*2610*/  BRA `(.L_x_4169) ;  /* 0x0000000c00b47947 */ /* 0x000fea0003800000 */
.L_x_4170:
[----:B------:R-:W0:Y:S02]  /*2620*/  F2I.F64.TRUNC R5, R4 ;  /* 0x0000000400057311 */ /* 0x000e24000030d100 */
[----:B0-----:R2:W-:Y:S01]  /*2630*/  STG.E.U16 desc[UR36][R2.64], R5 ;  /* 0x0000000502007986 */ /* 0x0015e2000c101524 */
[----:B------:R-:W-:Y:S05]  /*2640*/  BRA `(.L_x_4169) ;  /* 0x0000000c00a87947 */ /* 0x000fea0003800000 */
.L_x_4165:
[----:B------:R-:W-:-:S09]  /*2650*/  UISETP.GT.AND UP0, UPT, UR4, 0x6, UPT ;  /* 0x000000060400788c */ /* 0x000fd2000bf04270 */
[----:B------:R-:W-:Y:S05]  /*2660*/  BRA.U UP0, `(.L_x_4172) ;  /* 0x00000001004c7547 */ /* 0x000fea000b800000 */
[----:B------:R-:W-:-:S09]  /*2670*/  UISETP.NE.AND UP0, UPT, UR4, 0x5, UPT ;  /* 0x000000050400788c */ /* 0x000fd2000bf05270 */
[----:B------:R-:W-:Y:S05]  /*2680*/  BRA.U !UP0, `(.L_x_4173) ;  /* 0x0000000108247547 */ /* 0x000fea000b800000 */
[----:B------:R-:W-:-:S09]  /*2690*/  UISETP.NE.AND UP0, UPT, UR4, 0x6, UPT ;  /* 0x000000060400788c */ /* 0x000fd2000bf05270 */
[----:B------:R-:W-:Y:S05]  /*26a0*/  BRA.U UP0, `(.L_x_4168) ;  /* 0x0000000900e87547 */ /* 0x000fea000b800000 */
[----:B------:R-:W-:Y:S01]  /*26b0*/  UMOV UR4, 0xf0000000 ;  /* 0xf000000000047882 */ /* 0x000fe20000000000 */
[----:B------:R-:W-:Y:S01]  /*26c0*/  UMOV UR5, 0x380fffff ;  /* 0x380fffff00057882 */ /* 0x000fe20000000000 */
[----:B------:R-:W0:Y:S01]  /*26d0*/  F2F.F32.F64 R7, R4 ;  /* 0x0000000400077310 */ /* 0x000e220000301000 */
[----:B------:R-:W-:-:S14]  /*26e0*/  DSETP.GEU.AND P0, PT, |R4|, UR4, PT ;  /* 0x0000000404007e2a */ /* 0x000fdc000bf0e200 */
[----:B0-----:R-:W-:-:S05]  /*26f0*/  @!P0 FMUL R7, R7, 1.175494350822287508e-38 ;  /* 0x0080000007078820 */ /* 0x001fca0000400000 */
[----:B------:R0:W-:Y:S01]  /*2700*/  STG.E desc[UR36][R2.64], R7 ;  /* 0x0000000702007986 */ /* 0x0001e2000c101924 */
[----:B------:R-:W-:Y:S05]  /*2710*/  BRA `(.L_x_4169) ;  /* 0x0000000c00747947 */ /* 0x000fea0003800000 */
.L_x_4173:
[----:B------:R-:W-:Y:S01]  /*2720*/  UMOV UR4, 0xf0000000 ;  /* 0xf000000000047882 */ /* 0x000fe20000000000 */
[----:B------:R-:W-:Y:S01]  /*2730*/  UMOV UR5, 0x380fffff ;  /* 0x380fffff00057882 */ /* 0x000fe20000000000 */
[----:B------:R-:W0:Y:S01]  /*2740*/  F2F.F32.F64 R0, R4 ;  /* 0x0000000400007310 */ /* 0x000e220000301000 */
[----:B------:R-:W-:-:S14]  /*2750*/  DSETP.GEU.AND P0, PT, |R4|, UR4, PT ;  /* 0x0000000404007e2a */ /* 0x000fdc000bf0e200 */
[----:B0-----:R-:W-:-:S05]  /*2760*/  @!P0 FMUL R0, R0, 1.175494350822287508e-38 ;  /* 0x0080000000008820 */ /* 0x001fca0000400000 */
[----:B------:R-:W-:-:S05]  /*2770*/  F2FP.F16.F32.PACK_AB R0, RZ, R0 ;  /* 0x00000000ff00723e */ /* 0x000fca00000000ff */
[----:B------:R0:W-:Y:S01]  /*2780*/  STG.E.U16 desc[UR36][R2.64], R0 ;  /* 0x0000000002007986 */ /* 0x0001e2000c101524 */
[----:B------:R-:W-:Y:S05]  /*2790*/  BRA `(.L_x_4169) ;  /* 0x0000000c00547947 */ /* 0x000fea0003800000 */
.L_x_4172:
[----:B------:R-:W-:-:S09]  /*27a0*/  UISETP.NE.AND UP0, UPT, UR4, 0x7, UPT ;  /* 0x000000070400788c */ /* 0x000fd2000bf05270 */
[----:B------:R-:W-:Y:S05]  /*27b0*/  BRA.U !UP0, `(.L_x_4174) ;  /* 0x0000000108547547 */ /* 0x000fea000b800000 */
[----:B------:R-:W-:-:S09]  /*27c0*/  UISETP.NE.AND UP0, UPT, UR4, 0x8, UPT ;  /* 0x000000080400788c */ /* 0x000fd2000bf05270 */
[----:B------:R-:W-:Y:S05]  /*27d0*/  BRA.U !UP0, `(.L_x_4175) ;  /* 0x0000000108287547 */ /* 0x000fea000b800000 */
[----:B------:R-:W-:-:S09]  /*27e0*/  UISETP.NE.AND UP0, UPT, UR4, 0x9, UPT ;  /* 0x000000090400788c */ /* 0x000fd2000bf05270 */
[----:B------:R-:W-:Y:S05]  /*27f0*/  BRA.U UP0, `(.L_x_4168) ;  /* 0x0000000900947547 */ /* 0x000fea000b800000 */
[----:B------:R-:W-:Y:S01]  /*2800*/  UMOV UR4, 0xf0000000 ;  /* 0xf000000000047882 */ /* 0x000fe20000000000 */
[----:B------:R-:W-:Y:S01]  /*2810*/  UMOV UR5, 0x380fffff ;  /* 0x380fffff00057882 */ /* 0x000fe20000000000 */
[----:B------:R-:W0:Y:S01]  /*2820*/  F2F.F32.F64 R6, R4 ;  /* 0x0000000400067310 */ /* 0x000e220000301000 */
[----:B------:R-:W-:Y:S01]  /*2830*/  DSETP.GEU.AND P0, PT, |R4|, UR4, PT ;  /* 0x0000000404007e2a */ /* 0x000fe2000bf0e200 */
[----:B------:R-:W-:-:S13]  /*2840*/  IMAD.MOV.U32 R7, RZ, RZ, RZ ;  /* 0x000000ffff077224 */ /* 0x000fda00078e00ff */
[----:B0-----:R-:W-:-:S05]  /*2850*/  @!P0 FMUL R6, R6, 1.175494350822287508e-38 ;  /* 0x0080000006068820 */ /* 0x001fca0000400000 */
[----:B------:R0:W-:Y:S01]  /*2860*/  STG.E.64 desc[UR36][R2.64], R6 ;  /* 0x0000000602007986 */ /* 0x0001e2000c101b24 */
[----:B------:R-:W-:Y:S05]  /*2870*/  BRA `(.L_x_4169) ;  /* 0x0000000c001c7947 */ /* 0x000fea0003800000 */
.L_x_4175:
[----:B------:R-:W-:Y:S01]  /*2880*/  UMOV UR4, 0xf0000000 ;  /* 0xf000000000047882 */ /* 0x000fe20000000000 */
[----:B------:R-:W-:Y:S01]  /*2890*/  UMOV UR5, 0x380fffff ;  /* 0x380fffff00057882 */ /* 0x000fe20000000000 */
[----:B------:R-:W0:Y:S01]  /*28a0*/  F2F.F32.F64 R0, R4 ;  /* 0x0000000400007310 */ /* 0x000e220000301000 */
[----:B------:R-:W-:-:S14]  /*28b0*/  DSETP.GEU.AND P0, PT, |R4|, UR4, PT ;  /* 0x0000000404007e2a */ /* 0x000fdc000bf0e200 */
[----:B0-----:R-:W-:-:S05]  /*28c0*/  @!P0 FMUL R0, R0, 1.175494350822287508e-38 ;  /* 0x0080000000008820 */ /* 0x001fca0000400000 */
[----:B------:R-:W-:-:S04]  /*28d0*/  F2FP.F16.F32.PACK_AB R5, RZ, R0 ;  /* 0x00000000ff05723e */ /* 0x000fc800000000ff */
[----:B------:R-:W-:-:S05]  /*28e0*/  PRMT R5, R5, 0x5410, RZ ;  /* 0x0000541005057816 */ /* 0x000fca00000000ff */
[----:B------:R0:W-:Y:S01]  /*28f0*/  STG.E desc[UR36][R2.64], R5 ;  /* 0x0000000502007986 */ /* 0x0001e2000c101924 */
[----:B------:R-:W-:Y:S05]  /*2900*/  BRA `(.L_x_4169) ;  /* 0x0000000800f87947 */ /* 0x000fea0003800000 */
.L_x_4174:
[----:B------:R0:W-:Y:S01]  /*2910*/  STG.E.64 desc[UR36][R2.64], R4 ;  /* 0x0000000402007986 */ /* 0x0001e2000c101b24 */
[----:B------:R-:W-:Y:S05]  /*2920*/  BRA `(.L_x_4169) ;  /* 0x0000000800f07947 */ /* 0x000fea0003800000 */
.L_x_4164:
        /* <DEDUP_REMOVED lines=8> */
[----:B------:R-:W-:-:S06]  /*29b0*/  DSETP.NEU.AND P0, PT, R4, RZ, PT ;  /* 0x000000ff0400722a */ /* 0x000fcc0003f0d000 */
[----:B------:R-:W-:-:S05]  /*29c0*/  SEL R5, RZ, 0x1, !P0 ;  /* 0x00000001ff057807 */ /* 0x000fca0004000000 */
[----:B------:R0:W-:Y:S01]  /*29d0*/  STG.E.U8 desc[UR36][R2.64], R5 ;  /* 0x0000000502007986 */ /* 0x0001e2000c101124 */
[----:B------:R-:W-:Y:S05]  /*29e0*/  BRA `(.L_x_4169) ;  /* 0x0000000800c07947 */ /* 0x000fea0003800000 */
.L_x_4178:
[----:B------:R-:W-:-:S05]  /*29f0*/  CS2R R6, SRZ ;  /* 0x0000000000067805 */ /* 0x000fca000001ff00 */
[----:B------:R0:W-:Y:S01]  /*2a00*/  STG.E.128 desc[UR36][R2.64], R4 ;  /* 0x0000000402007986 */ /* 0x0001e2000c101d24 */
[----:B------:R-:W-:Y:S05]  /*2a10*/  BRA `(.L_x_4169) ;  /* 0x0000000800b47947 */ /* 0x000fea0003800000 */
.L_x_4177:
        /* <DEDUP_REMOVED lines=10> */
[----:B------:R-:W-:Y:S01]  /*2ac0*/  BSSY.RECONVERGENT B0, `(.L_x_4181) ;  /* 0x000000d000007945 */ /* 0x000fe20003800200 */
[----:B------:R-:W-:-:S12]  /*2ad0*/  IMAD.MOV.U32 R0, RZ, RZ, 0x7f ;  /* 0x0000007fff007424 */ /* 0x000fd800078e00ff */
[----:B0-----:R-:W-:-:S05]  /*2ae0*/  @!P0 FMUL R9, R9, 1.175494350822287508e-38 ;  /* 0x0080000009098820 */ /* 0x001fca0000400000 */
[----:B------:R-:W-:Y:S02]  /*2af0*/  LOP3.LUT R6, R9, 0x7fffffff, RZ, 0xc0, !PT ;  /* 0x7fffffff09067812 */ /* 0x000fe400078ec0ff */
        /* <DEDUP_REMOVED lines=9> */
.L_x_4182:
[----:B------:R-:W-:Y:S05]  /*2b90*/  BSYNC.RECONVERGENT B0 ;  /* 0x0000000000007941 */ /* 0x000fea0003800200 */
.L_x_4181:
[----:B------:R-:W-:-:S05]  /*2ba0*/  LOP3.LUT R7, R0, 0x80, R7, 0xf8, !PT ;  /* 0x0000008000077812 */ /* 0x000fca00078ef807 */
[----:B------:R0:W-:Y:S01]  /*2bb0*/  STG.E.U8 desc[UR36][R2.64], R7 ;  /* 0x0000000702007986 */ /* 0x0001e2000c101124 */
[----:B------:R-:W-:Y:S05]  /*2bc0*/  BRA `(.L_x_4169) ;  /* 0x0000000800487947 */ /* 0x000fea0003800000 */
.L_x_4180:
[----:B------:R-:W-:Y:S01]  /*2bd0*/  UMOV UR4, 0xf0000000 ;  /* 0xf000000000047882 */ /* 0x000fe20000000000 */
[----:B------:R-:W-:Y:S01]  /*2be0*/  UMOV UR5, 0x380fffff ;  /* 0x380fffff00057882 */ /* 0x000fe20000000000 */
[----:B------:R-:W0:Y:S01]  /*2bf0*/  F2F.F32.F64 R9, R4 ;  /* 0x0000000400097310 */ /* 0x000e220000301000 */
[----:B------:R-:W-:Y:S01]  /*2c00*/  DSETP.GEU.AND P0, PT, |R4|, UR4, PT ;  /* 0x0000000404007e2a */ /* 0x000fe2000bf0e200 */
[----:B------:R-:W-:-:S13]  /*2c10*/  BSSY.RECONVERGENT B0, `(.L_x_4183) ;  /* 0x000000f000007945 */ /* 0x000fda0003800200 */
[----:B0-----:R-:W-:-:S05]  /*2c20*/  @!P0 FMUL R9, R9, 1.175494350822287508e-38 ;  /* 0x0080000009098820 */ /* 0x001fca0000400000 */
[----:B------:R-:W-:Y:S02]  /*2c30*/  LOP3.LUT R6, R9, 0x7fffffff, RZ, 0xc0, !PT ;  /* 0x7fffffff09067812 */ /* 0x000fe400078ec0ff */
[----:B------:R-:W-:Y:S02]  /*2c40*/  SHF.R.U32.HI R7, RZ, 0x18, R9 ;  /* 0x00000018ff077819 */ /* 0x000fe40000011609 */
[----:B------:R-:W-:-:S13]  /*2c50*/  ISETP.GE.U32.AND P1, PT, R6, 0x47800000, PT ;  /* 0x478000000600780c */ /* 0x000fda0003f26070 */
[----:B------:R-:W-:Y:S02]  /*2c60*/  @P1 ISETP.GT.U32.AND P0, PT, R6, 0x7f800000, PT ;  /* 0x7f8000000600180c */ /* 0x000fe40003f04070 */
[----:B------:R-:W-:-:S04]  /*2c70*/  @P1 MOV R0, 0x7f ;  /* 0x0000007f00001802 */ /* 0x000fc80000000f00 */
[----:B------:R-:W-:Y:S01]  /*2c80*/  @P1 SEL R0, R0, 0x7c, P0 ;  /* 0x0000007c00001807 */ /* 0x000fe20000000000 */
[----:B------:R-:W-:Y:S06]  /*2c90*/  @P1 BRA `(.L_x_4184) ;  /* 0x0000000000181947 */ /* 0x000fec0003800000 */
[----:B------:R-:W-:-:S13]  /*2ca0*/  ISETP.GT.U32.AND P0, PT, R6, 0x387fffff, PT ;  /* 0x387fffff0600780c */ /* 0x000fda0003f04070 */
[----:B------:R-:W-:-:S04]  /*2cb0*/  @P0 SHF.R.U32.HI R0, RZ, 0x15, R9 ;  /* 0x00000015ff000819 */ /* 0x000fc80000011609 */
[----:B------:R-:W-:Y:S01]  /*2cc0*/  @P0 LOP3.LUT R4, R0, 0x1, RZ, 0xc0, !PT ;  /* 0x0000000100040812 */ /* 0x000fe200078ec0ff */
[----:B------:R-:W-:-:S03]  /*2cd0*/  @!P0 FADD.FTZ R0, R6, 128 ;  /* 0x4300000006008421 */ /* 0x000fc60000010000 */
[----:B------:R-:W-:-:S04]  /*2ce0*/  @P0 IADD3 R4, PT, PT, R9, 0x80fffff, R4 ;  /* 0x080fffff09040810 */ /* 0x000fc80007ffe004 */
[----:B------:R-:W-:-:S07]  /*2cf0*/  @P0 SHF.R.U32.HI R0, RZ, 0x15, R4 ;  /* 0x00000015ff000819 */ /* 0x000fce0000011604 */
.L_x_4184:
[----:B------:R-:W-:Y:S05]  /*2d00*/  BSYNC.RECONVERGENT B0 ;  /* 0x0000000000007941 */ /* 0x000fea0003800200 */
.L_x_4183:
[----:B------:R-:W-:-:S05]  /*2d10*/  LOP3.LUT R7, R0, 0x80, R7, 0xf8, !PT ;  /* 0x0000008000077812 */ /* 0x000fca00078ef807 */
[----:B------:R0:W-:Y:S01]  /*2d20*/  STG.E.U8 desc[UR36][R2.64], R7 ;  /* 0x0000000702007986 */ /* 0x0001e2000c101124 */
[----:B------:R-:W-:Y:S05]  /*2d30*/  BRA `(.L_x_4169) ;  /* 0x0000000400ec7947 */ /* 0x000fea0003800000 */
.L_x_4179:
[----:B------:R-:W-:Y:S01]  /*2d40*/  UMOV UR4, 0xf0000000 ;  /* 0xf000000000047882 */ /* 0x000fe20000000000 */
[----:B------:R-:W-:Y:S01]  /*2d50*/  UMOV UR5, 0x380fffff ;  /* 0x380fffff00057882 */ /* 0x000fe20000000000 */
[----:B------:R-:W0:Y:S01]  /*2d60*/  F2F.F32.F64 R0, R4 ;  /* 0x0000000400007310 */ /* 0x000e220000301000 */
[----:B------:R-:W-:-:S14]  /*2d70*/  DSETP.GEU.AND P0, PT, |R4|, UR4, PT ;  /* 0x0000000404007e2a */ /* 0x000fdc000bf0e200 */
[----:B0-----:R-:W-:-:S05]  /*2d80*/  @!P0 FMUL R0, R0, 1.175494350822287508e-38 ;  /* 0x0080000000008820 */ /* 0x001fca0000400000 */
[----:B------:R-:W-:-:S05]  /*2d90*/  F2FP.BF16.F32.PACK_AB R0, RZ, R0 ;  /* 0x00000000ff00723e */ /* 0x000fca00000010ff */
[----:B------:R0:W-:Y:S01]  /*2da0*/  STG.E.U16 desc[UR36][R2.64], R0 ;  /* 0x0000000002007986 */ /* 0x0001e2000c101524 */
[----:B------:R-:W-:Y:S05]  /*2db0*/  BRA `(.L_x_4169) ;  /* 0x0000000400cc7947 */ /* 0x000fea0003800000 */
.L_x_4176:
        /* <DEDUP_REMOVED lines=8> */
[----:B------:R-:W0:Y:S02]  /*2e40*/  F2I.U32.F64.TRUNC R5, R4 ;  /* 0x0000000400057311 */ /* 0x000e24000030d000 */
[----:B0-----:R0:W-:Y:S01]  /*2e50*/  STG.E.U16 desc[UR36][R2.64], R5 ;  /* 0x0000000502007986 */ /* 0x0011e2000c101524 */
[----:B------:R-:W-:Y:S05]  /*2e60*/  BRA `(.L_x_4169) ;  /* 0x0000000400a07947 */ /* 0x000fea0003800000 */
.L_x_4187:
[----:B------:R-:W-:Y:S01]  /*2e70*/  UMOV UR4, 0xf0000000 ;  /* 0xf000000000047882 */ /* 0x000fe20000000000 */
[----:B------:R-:W-:Y:S01]  /*2e80*/  UMOV UR5, 0x380fffff ;  /* 0x380fffff00057882 */ /* 0x000fe20000000000 */
[----:B------:R-:W0:Y:S01]  /*2e90*/  F2F.F32.F64 R7, R4 ;  /* 0x0000000400077310 */ /* 0x000e220000301000 */
[----:B------:R-:W-:Y:S01]  /*2ea0*/  DSETP.GEU.AND P0, PT, |R4|, UR4, PT ;  /* 0x0000000404007e2a */ /* 0x000fe2000bf0e200 */
[----:B------:R-:W-:Y:S01]  /*2eb0*/  BSSY.RECONVERGENT B0, `(.L_x_4188) ;  /* 0x0000015000007945 */ /* 0x000fe20003800200 */
[----:B------:R-:W-:-:S12]  /*2ec0*/  IMAD.MOV.U32 R0, RZ, RZ, 0x80 ;  /* 0x00000080ff007424 */ /* 0x000fd800078e00ff */
[----:B0-----:R-:W-:-:S05]  /*2ed0*/  @!P0 FMUL R7, R7, 1.175494350822287508e-38 ;  /* 0x0080000007078820 */ /* 0x001fca0000400000 */
[----:B------:R-:W-:-:S04]  /*2ee0*/  LOP3.LUT R6, R7, 0x7fffffff, RZ, 0xc0, !PT ;  /* 0x7fffffff07067812 */ /* 0x000fc800078ec0ff */
        /* <DEDUP_REMOVED lines=9> */
.L_x_4190:
[----:B------:R-:W-:-:S04]  /*2f80*/  SHF.R.U32.HI R0, RZ, 0x14, R7 ;  /* 0x00000014ff007819 */ /* 0x000fc80000011607 */
[----:B------:R-:W-:-:S04]  /*2f90*/  LOP3.LUT R0, R0, 0x1, RZ, 0xc0, !PT ;  /* 0x0000000100007812 */ /* 0x000fc800078ec0ff */
[----:B------:R-:W-:-:S04]  /*2fa0*/  IADD3 R0, PT, PT, R7, 0x487ffff, R0 ;  /* 0x0487ffff07007810 */ /* 0x000fc80007ffe000 */
[----:B------:R-:W-:-:S04]  /*2fb0*/  SHF.R.U32.HI R0, RZ, 0x14, R0 ;  /* 0x00000014ff007819 */ /* 0x000fc80000011600 */
[----:B------:R-:W-:-:S07]  /*2fc0*/  LOP3.LUT R4, R0, 0xff, RZ, 0xc0, !PT ;  /* 0x000000ff00047812 */ /* 0x000fce00078ec0ff */
.L_x_4191:
[----:B------:R-:W-:-:S04]  /*2fd0*/  SHF.R.U32.HI R5, RZ, 0x18, R7 ;  /* 0x00000018ff057819 */ /* 0x000fc80000011607 */
[----:B------:R-:W-:-:S04]  /*2fe0*/  LOP3.LUT R4, R4, 0x80, R5, 0xf8, !PT ;  /* 0x0000008004047812 */ /* 0x000fc800078ef805 */
[----:B------:R-:W-:-:S07]  /*2ff0*/  PRMT R0, R4, 0x7610, R0 ;  /* 0x0000761004007816 */ /* 0x000fce0000000000 */
.L_x_4189:
[----:B------:R-:W-:Y:S05]  /*3000*/  BSYNC.RECONVERGENT B0 ;  /* 0x0000000000007941 */ /* 0x000fea0003800200 */
.L_x_4188:
[----:B------:R0:W-:Y:S01]  /*3010*/  STG.E.U8 desc[UR36][R2.64], R0 ;  /* 0x0000000002007986 */ /* 0x0001e2000c101124 */
[----:B------:R-:W-:Y:S05]  /*3020*/  BRA `(.L_x_4169) ;  /* 0x0000000400307947 */ /* 0x000fea0003800000 */
.L_x_4186:
        /* <DEDUP_REMOVED lines=17> */
.L_x_4194:
[----:B------:R-:W-:-:S04]  /*3140*/  SHF.R.U32.HI R0, RZ, 0x15, R7 ;  /* 0x00000015ff007819 */ /* 0x000fc80000011607 */
[----:B------:R-:W-:-:S04]  /*3150*/  LOP3.LUT R0, R0, 0x1, RZ, 0xc0, !PT ;  /* 0x0000000100007812 */ /* 0x000fc800078ec0ff */
[----:B------:R-:W-:-:S04]  /*3160*/  IADD3 R0, PT, PT, R7, 0x88fffff, R0 ;  /* 0x088fffff07007810 */ /* 0x000fc80007ffe000 */
[----:B------:R-:W-:-:S04]  /*3170*/  SHF.R.U32.HI R0, RZ, 0x15, R0 ;  /* 0x00000015ff007819 */ /* 0x000fc80000011600 */
[----:B------:R-:W-:-:S07]  /*3180*/  LOP3.LUT R4, R0, 0xff, RZ, 0xc0, !PT ;  /* 0x000000ff00047812 */ /* 0x000fce00078ec0ff */
.L_x_4195:
[----:B------:R-:W-:-:S04]  /*3190*/  SHF.R.U32.HI R5, RZ, 0x18, R7 ;  /* 0x00000018ff057819 */ /* 0x000fc80000011607 */
[----:B------:R-:W-:-:S04]  /*31a0*/  LOP3.LUT R4, R4, 0x80, R5, 0xf8, !PT ;  /* 0x0000008004047812 */ /* 0x000fc800078ef805 */
[----:B------:R-:W-:-:S07]  /*31b0*/  PRMT R0, R4, 0x7610, R0 ;  /* 0x0000761004007816 */ /* 0x000fce0000000000 */
.L_x_4193:
[----:B------:R-:W-:Y:S05]  /*31c0*/  BSYNC.RECONVERGENT B0 ;  /* 0x0000000000007941 */ /* 0x000fea0003800200 */
.L_x_4192:
[----:B------:R0:W-:Y:S01]  /*31d0*/  STG.E.U8 desc[UR36][R2.64], R0 ;  /* 0x0000000002007986 */ /* 0x0001e2000c101124 */
[----:B------:R-:W-:Y:S05]  /*31e0*/  BRA `(.L_x_4169) ;  /* 0x0000000000c07947 */ /* 0x000fea0003800000 */
.L_x_4185:
[----:B------:R-:W-:-:S09]  /*31f0*/  UISETP.NE.AND UP0, UPT, UR4, 0x1c, UPT ;  /* 0x0000001c0400788c */ /* 0x000fd2000bf05270 */
[----:B------:R-:W-:Y:S05]  /*3200*/  BRA.U !UP0, `(.L_x_4196) ;  /* 0x0000000108b07547 */ /* 0x000fea000b800000 */
[----:B------:R-:W-:-:S09]  /*3210*/  UISETP.NE.AND UP0, UPT, UR4, 0x1d, UPT ;  /* 0x0000001d0400788c */ /* 0x000fd2000bf05270 */
[----:B------:R-:W-:Y:S05]  /*3220*/  BRA.U !UP0, `(.L_x_4197) ;  /* 0x00000001089c7547 */ /* 0x000fea000b800000 */
[----:B------:R-:W-:-:S09]  /*3230*/  UISETP.NE.AND UP0, UPT, UR4, 0x2c, UPT ;  /* 0x0000002c0400788c */ /* 0x000fd2000bf05270 */
[----:B------:R-:W-:Y:S05]  /*3240*/  BRA.U !UP0, `(.L_x_4198) ;  /* 0x0000000108447547 */ /* 0x000fea000b800000 */
.L_x_4168:
[----:B------:R-:W-:Y:S01]  /*3250*/  MOV R0, 0x130 ;  /* 0x0000013000007802 */ /* 0x000fe20000000f00 */
[----:B------:R-:W0:Y:S01]  /*3260*/  LDCU.64 UR6, c[0x4][0x120] ;  /* 0x01002400ff0677ac */ /* 0x000e220008000a00 */
[----:B------:R-:W-:Y:S02]  /*3270*/  HFMA2 R8, -RZ, RZ, 0, 6.020069122314453125e-06 ;  /* 0x00000065ff087431 */ /* 0x000fe400000001ff */
        /* <DEDUP_REMOVED lines=13> */
.L_x_4199:
[----:B------:R-:W-:Y:S05]  /*3350*/  BRA `(.L_x_4169) ;  /* 0x0000000000647947 */ /* 0x000fea0003800000 */
.L_x_4198:
[----:B------:R-:W-:Y:S01]  /*3360*/  UMOV UR4, 0xf0000000 ;  /* 0xf000000000047882 */ /* 0x000fe20000000000 */
[----:B------:R-:W-:Y:S01]  /*3370*/  UMOV UR5, 0x380fffff ;  /* 0x380fffff00057882 */ /* 0x000fe20000000000 */
[----:B------:R0:W1:Y:S01]  /*3380*/  F2F.F32.F64 R8, R4 ;  /* 0x0000000400087310 */ /* 0x0000620000301000 */
[----:B------:R-:W-:Y:S01]  /*3390*/  DSETP.GEU.AND P0, PT, |R4|, UR4, PT ;  /* 0x0000000404007e2a */ /* 0x000fe2000bf0e200 */
[----:B0-----:R-:W-:-:S13]  /*33a0*/  HFMA2 R5, -RZ, RZ, 0, 1.5199184417724609375e-05 ;  /* 0x000000ffff057431 */ /* 0x001fda00000001ff */
[----:B-1----:R-:W-:-:S05]  /*33b0*/  @!P0 FMUL R8, R8, 1.175494350822287508e-38 ;  /* 0x0080000008088820 */ /* 0x002fca0000400000 */
[----:B------:R-:W-:-:S04]  /*33c0*/  SHF.R.U32.HI R6, RZ, 0x17, R8 ;  /* 0x00000017ff067819 */ /* 0x000fc80000011608 */
[----:B------:R-:W-:-:S04]  /*33d0*/  LOP3.LUT R7, R6, 0xff, RZ, 0xc0, !PT ;  /* 0x000000ff06077812 */ /* 0x000fc800078ec0ff */
[----:B------:R-:W-:-:S13]  /*33e0*/  ISETP.NE.AND P1, PT, R7, 0xff, PT ;  /* 0x000000ff0700780c */ /* 0x000fda0003f25270 */
[--C-:B------:R-:W-:Y:S02]  /*33f0*/  @P1 SHF.R.U32.HI R0, RZ, 0x16, R8.reuse ;  /* 0x00000016ff001819 */ /* 0x100fe40000011608 */
[----:B------:R-:W-:Y:S02]  /*3400*/  @P1 LOP3.LUT P0, RZ, R7, 0x3fffff, R8, 0xf8, !PT ;  /* 0x003fffff07ff1812 */ /* 0x000fe4000780f808 */
        /* <DEDUP_REMOVED lines=9> */
.L_x_4197:
[----:B------:R-:W0:Y:S02]  /*34a0*/  F2I.U64.F64.TRUNC R4, R4 ;  /* 0x0000000400047311 */ /* 0x000e24000030d800 */
[----:B0-----:R0:W-:Y:S01]  /*34b0*/  STG.E.64 desc[UR36][R2.64], R4 ;  /* 0x0000000402007986 */ /* 0x0011e2000c101b24 */
[----:B------:R-:W-:Y:S05]  /*34c0*/  BRA `(.L_x_4169) ;  /* 0x0000000000087947 */ /* 0x000fea0003800000 */
.L_x_4196:
[----:B------:R-:W0:Y:S02]  /*34d0*/  F2I.U32.F64.TRUNC R5, R4 ;  /* 0x0000000400057311 */ /* 0x000e24000030d000 */
[----:B0-----:R0:W-:Y:S02]  /*34e0*/  STG.E desc[UR36][R2.64], R5 ;  /* 0x0000000502007986 */ /* 0x0011e4000c101924 */
.L_x_4169:
[----:B------:R-:W-:-:S07]  /*34f0*/  VIADD R17, R17, 0x80 ;  /* 0x0000008011117836 */ /* 0x000fce0000000000 */
.L_x_4131:
[----:B------:R-:W-:Y:S05]  /*3500*/  BSYNC.RECONVERGENT B7 ;  /* 0x0000000000077941 */ /* 0x000fea0003800200 */
.L_x_4130:
        /* <DEDUP_REMOVED lines=307> */
.L_x_4202:
[----:B------:R-:W0:Y:S01]  /*4840*/  LDCU.64 UR6, c[0x0][0x588] ;  /* 0x0000b100ff0677ac */ /* 0x000e220008000a00 */
[----:B------:R-:W-:Y:S01]  /*4850*/  BSSY.RECONVERGENT B6, `(.L_x_4203) ;  /* 0x00000ec000067945 */ /* 0x000fe20003800200 */
[----:B------:R-:W-:-:S04]  /*4860*/  UPRMT UR4, UR42, 0x9910, URZ ;  /* 0x000099102a047896 */ /* 0x000fc800080000ff */
[----:B------:R-:W-:Y:S01]  /*4870*/  UISETP.GT.AND UP0, UPT, UR4, 0x9, UPT ;  /* 0x000000090400788c */ /* 0x000fe2000bf04270 */
[----:B0-----:R-:W-:-:S05]  /*4880*/  IADD3 R4, P0, PT, R0, UR6, RZ ;  /* 0x0000000600047c10 */ /* 0x001fca000ff1e0ff */
[----:B-12-4-:R-:W-:-:S03]  /*4890*/  IMAD.X R5, RZ, RZ, UR7, P0 ;  /* 0x00000007ff057e24 */ /* 0x016fc600080e06ff */
        /* <DEDUP_REMOVED lines=9> */
[----:B---3--:R-:W2:Y:S02]  /*4930*/  LDG.E.S8 R2, desc[UR36][R4.64] ;  /* 0x0000002404027981 */ /* 0x008ea4000c1e1300 */
[----:B--2---:R-:W0:Y:S01]  /*4940*/  I2F.F64.S16 R2, R2 ;  /* 0x0000000200027312 */ /* 0x004e220000101c00 */
[----:B------:R-:W-:Y:S05]  /*4950*/  BRA `(.L_x_4209) ;  /* 0x0000000c006c7947 */ /* 0x000fea0003800000 */
.L_x_4207:
[----:B---3--:R-:W2:Y:S02]  /*4960*/  LDG.E.U8 R2, desc[UR36][R4.64] ;  /* 0x0000002404027981 */ /* 0x008ea4000c1e1100 */
[----:B--2---:R-:W1:Y:S01]  /*4970*/  I2F.F64.U16 R2, R2 ;  /* 0x0000000200027312 */ /* 0x004e620000101800 */
[----:B------:R-:W-:Y:S05]  /*4980*/  BRA `(.L_x_4209) ;  /* 0x0000000c00607947 */ /* 0x000fea0003800000 */
.L_x_4206:
[----:B------:R-:W-:-:S09]  /*4990*/  UISETP.NE.AND UP0, UPT, UR4, 0x2, UPT ;  /* 0x000000020400788c */ /* 0x000fd2000bf05270 */
[----:B------:R-:W-:Y:S05]  /*49a0*/  BRA.U !UP0, `(.L_x_4210) ;  /* 0x0000000108287547 */ /* 0x000fea000b800000 */
[----:B------:R-:W-:-:S09]  /*49b0*/  UISETP.NE.AND UP0, UPT, UR4, 0x3, UPT ;  /* 0x000000030400788c */ /* 0x000fd2000bf05270 */
[----:B------:R-:W-:Y:S05]  /*49c0*/  BRA.U !UP0, `(.L_x_4211) ;  /* 0x0000000108147547 */ /* 0x000fea000b800000 */
[----:B------:R-:W-:-:S09]  /*49d0*/  UISETP.NE.AND UP0, UPT, UR4, 0x4, UPT ;  /* 0x000000040400788c */ /* 0x000fd2000bf05270 */
[----:B------:R-:W-:Y:S05]  /*49e0*/  BRA.U UP0, `(.L_x_4208) ;  /* 0x0000000900ec7547 */ /* 0x000fea000b800000 */
[----:B---3--:R-:W2:Y:S02]  /*49f0*/  LDG.E.64 R2, desc[UR36][R4.64] ;  /* 0x0000002404027981 */ /* 0x008ea4000c1e1b00 */
[----:B--2---:R-:W4:Y:S01]  /*4a00*/  I2F.F64.S64 R2, R2 ;  /* 0x0000000200027312 */ /* 0x004f220000301c00 */
[----:B------:R-:W-:Y:S05]  /*4a10*/  BRA `(.L_x_4209) ;  /* 0x0000000c003c7947 */ /* 0x000fea0003800000 */
.L_x_4211:
[----:B---3--:R-:W2:Y:S02]  /*4a20*/  LDG.E R2, desc[UR36][R4.64] ;  /* 0x0000002404027981 */ /* 0x008ea4000c1e1900 */
[----:B--2---:R-:W3:Y:S01]  /*4a30*/  I2F.F64 R2, R2 ;  /* 0x0000000200027312 */ /* 0x004ee20000201c00 */
[----:B------:R-:W-:Y:S05]  /*4a40*/  BRA `(.L_x_4209) ;  /* 0x0000000c00307947 */ /* 0x000fea0003800000 */
.L_x_4210:
[----:B---3--:R-:W2:Y:S02]  /*4a50*/  LDG.E.U16 R2, desc[UR36][R4.64] ;  /* 0x0000002404027981 */ /* 0x008ea4000c1e1500 */
[----:B--2---:R-:W2:Y:S01]  /*4a60*/  I2F.F64.S16 R2, R2 ;  /* 0x0000000200027312 */ /* 0x004ea20000101c00 */
[----:B------:R-:W-:Y:S05]  /*4a70*/  BRA `(.L_x_4209) ;  /* 0x0000000c00247947 */ /* 0x000fea0003800000 */
.L_x_4205:
[----:B------:R-:W-:-:S09]  /*4a80*/  UISETP.GT.AND UP0, UPT, UR4, 0x6, UPT ;  /* 0x000000060400788c */ /* 0x000fd2000bf04270 */
[----:B------:R-:W-:Y:S05]  /*4a90*/  BRA.U UP0, `(.L_x_4212) ;  /* 0x0000000100347547 */ /* 0x000fea000b800000 */
[----:B------:R-:W-:-:S09]  /*4aa0*/  UISETP.NE.AND UP0, UPT, UR4, 0x5, UPT ;  /* 0x000000050400788c */ /* 0x000fd2000bf05270 */
[----:B------:R-:W-:Y:S05]  /*4ab0*/  BRA.U !UP0, `(.L_x_4213) ;  /* 0x0000000108187547 */ /* 0x000fea000b800000 */
[----:B------:R-:W-:-:S09]  /*4ac0*/  UISETP.NE.AND UP0, UPT, UR4, 0x6, UPT ;  /* 0x000000060400788c */ /* 0x000fd2000bf05270 */
[----:B------:R-:W-:Y:S05]  /*4ad0*/  BRA.U UP0, `(.L_x_4208) ;  /* 0x0000000900b07547 */ /* 0x000fea000b800000 */
[----:B---3--:R-:W2:Y:S02]  /*4ae0*/  LDG.E R2, desc[UR36][R4.64] ;  /* 0x0000002404027981 */ /* 0x008ea4000c1e1900 */
[----:B--2---:R-:W-:-:S06]  /*4af0*/  FMUL.FTZ R2, R2, 1 ;  /* 0x3f80000002027820 */ /* 0x004fcc0000410000 */
[----:B------:R-:W0:Y:S01]  /*4b00*/  F2F.F64.F32 R2, R2 ;  /* 0x0000000200027310 */ /* 0x000e220000201800 */
[----:B------:R-:W-:Y:S05]  /*4b10*/  BRA `(.L_x_4209) ;  /* 0x0000000800fc7947 */ /* 0x000fea0003800000 */
.L_x_4213:
[----:B------:R-:W2:Y:S02]  /*4b20*/  LDG.E.U16 R0, desc[UR36][R4.64] ;  /* 0x0000002404007981 */ /* 0x000ea4000c1e1500 */
[----:B--2---:R-:W-:-:S05]  /*4b30*/  HADD2.F32 R0, -RZ, R0.H0_H0 ;  /* 0x20000000ff007230 */ /* 0x004fca0000004100 */
[----:B------:R-:W-:-:S04]  /*4b40*/  FMUL.FTZ R0, R0, 1 ;  /* 0x3f80000000007820 */ /* 0x000fc80000410000 */
[----:B---3--:R0:W1:Y:S01]  /*4b50*/  F2F.F64.F32 R2, R0 ;  /* 0x0000000000027310 */ /* 0x0080620000201800 */
[----:B------:R-:W-:Y:S05]  /*4b60*/  BRA `(.L_x_4209) ;  /* 0x0000000800e87947 */ /* 0x000fea0003800000 */
.L_x_4212:
[----:B------:R-:W-:-:S09]  /*4b70*/  UISETP.NE.AND UP0, UPT, UR4, 0x7, UPT ;  /* 0x000000070400788c */ /* 0x000fd2000bf05270 */
[----:B------:R-:W-:Y:S05]  /*4b80*/  BRA.U !UP0, `(.L_x_4214) ;  /* 0x0000000108347547 */ /* 0x000fea000b800000 */
[----:B------:R-:W-:-:S09]  /*4b90*/  UISETP.NE.AND UP0, UPT, UR4, 0x8, UPT ;  /* 0x000000080400788c */ /* 0x000fd2000bf05270 */
[----:B------:R-:W-:Y:S05]  /*4ba0*/  BRA.U !UP0, `(.L_x_4215) ;  /* 0x0000000108187547 */ /* 0x000fea000b800000 */
[----:B------:R-:W-:-:S09]  /*4bb0*/  UISETP.NE.AND UP0, UPT, UR4, 0x9, UPT ;  /* 0x000000090400788c */ /* 0x000fd2000bf05270 */
[----:B------:R-:W-:Y:S05]  /*4bc0*/  BRA.U UP0, `(.L_x_4208) ;  /* 0x0000000900747547 */ /* 0x000fea000b800000 */
[----:B------:R-:W3:Y:S02]  /*4bd0*/  LDG.E R4, desc[UR36][R4.64] ;  /* 0x0000002404047981 */ /* 0x000ee4000c1e1900 */
[----:B---3--:R-:W-:-:S06]  /*4be0*/  FMUL.FTZ R2, R4, 1 ;  /* 0x3f80000004027820 */ /* 0x008fcc0000410000 */
[----:B------:R-:W0:Y:S01]  /*4bf0*/  F2F.F64.F32 R2, R2 ;  /* 0x0000000200027310 */ /* 0x000e220000201800 */
[----:B------:R-:W-:Y:S05]  /*4c00*/  BRA `(.L_x_4209) ;  /* 0x0000000800c07947 */ /* 0x000fea0003800000 */
.L_x_4215:
[----:B------:R-:W2:Y:S02]  /*4c10*/  LDG.E.U16 R4, desc[UR36][R4.64] ;  /* 0x0000002404047981 */ /* 0x000ea4000c1e1500 */
[----:B--2---:R-:W-:-:S05]  /*4c20*/  HADD2.F32 R0, -RZ, R4.H0_H0 ;  /* 0x20000004ff007230 */ /* 0x004fca0000004100 */
[----:B------:R-:W-:-:S04]  /*4c30*/  FMUL.FTZ R0, R0, 1 ;  /* 0x3f80000000007820 */ /* 0x000fc80000410000 */
[----:B---3--:R0:W1:Y:S01]  /*4c40*/  F2F.F64.F32 R2, R0 ;  /* 0x0000000000027310 */ /* 0x0080620000201800 */
[----:B------:R-:W-:Y:S05]  /*4c50*/  BRA `(.L_x_4209) ;  /* 0x0000000800ac7947 */ /* 0x000fea0003800000 */
.L_x_4214:
[----:B---3--:R0:W5:Y:S01]  /*4c60*/  LDG.E.64 R2, desc[UR36][R4.64] ;  /* 0x0000002404027981 */ /* 0x008162000c1e1b00 */
[----:B------:R-:W-:Y:S05]  /*4c70*/  BRA `(.L_x_4209) ;  /* 0x0000000800a47947 */ /* 0x000fea0003800000 */
.L_x_4204:
        /* <DEDUP_REMOVED lines=9> */
[----:B---3--:R-:W-:Y:S02]  /*4d10*/  MOV R2, RZ ;  /* 0x000000ff00027202 */ /* 0x008fe40000000f00 */
[----:B--2---:R-:W-:-:S04]  /*4d20*/  ISETP.NE.AND P0, PT, R4, RZ, PT ;  /* 0x000000ff0400720c */ /* 0x004fc80003f05270 */
[----:B------:R-:W-:Y:S01]  /*4d30*/  FSEL R3, RZ, 1.875, !P0 ;  /* 0x3ff00000ff037808 */ /* 0x000fe20004000000 */
[----:B------:R-:W-:Y:S08]  /*4d40*/  BRA `(.L_x_4209) ;  /* 0x0000000800707947 */ /* 0x000ff00003800000 */
.L_x_4218:
[----:B---3--:R0:W5:Y:S01]  /*4d50*/  LDG.E.64 R2, desc[UR36][R4.64] ;  /* 0x0000002404027981 */ /* 0x008162000c1e1b00 */
[----:B------:R-:W-:Y:S05]  /*4d60*/  BRA `(.L_x_4209) ;  /* 0x0000000800687947 */ /* 0x000fea0003800000 */
.L_x_4217:
[----:B------:R-:W-:-:S09]  /*4d70*/  UISETP.NE.AND UP0, UPT, UR4, 0xf, UPT ;  /* 0x0000000f0400788c */ /* 0x000fd2000bf05270 */
[----:B------:R-:W-:Y:S05]  /*4d80*/  BRA.U !UP0, `(.L_x_4219) ;  /* 0x00000001089c7547 */ /* 0x000fea000b800000 */
[----:B------:R-:W-:-:S09]  /*4d90*/  UISETP.NE.AND UP0, UPT, UR4, 0x17, UPT ;  /* 0x000000170400788c */ /* 0x000fd2000bf05270 */
[----:B------:R-:W-:Y:S05]  /*4da0*/  BRA.U !UP0, `(.L_x_4220) ;  /* 0x00000001085c7547 */ /* 0x000fea000b800000 */
[----:B------:R-:W-:-:S09]  /*4db0*/  UISETP.NE.AND UP0, UPT, UR4, 0x18, UPT ;  /* 0x000000180400788c */ /* 0x000fd2000bf05270 */
[----:B------:R-:W-:Y:S05]  /*4dc0*/  BRA.U UP0, `(.L_x_4208) ;  /* 0x0000000500f47547 */ /* 0x000fea000b800000 */
[----:B------:R-:W2:Y:S01]  /*4dd0*/  LDG.E.U8 R0, desc[UR36][R4.64] ;  /* 0x0000002404007981 */ /* 0x000ea2000c1e1100 */
[----:B------:R-:W-:Y:S02]  /*4de0*/  HFMA2 R6, -RZ, RZ, 0, 1.847743988037109375e-06 ;  /* 0x0000001fff067431 */ /* 0x000fe400000001ff */
[----:B--2---:R-:W-:-:S05]  /*4df0*/  IMAD.SHL.U32 R0, R0, 0x1000000, RZ ;  /* 0x0100000000007824 */ /* 0x004fca00078e00ff */
[C---:B---3--:R-:W-:Y:S02]  /*4e00*/  LOP3.LUT R2, R0.reuse, 0x7f000000, RZ, 0xc0, !PT ;  /* 0x7f00000000027812 */ /* 0x048fe400078ec0ff */
        /* <DEDUP_REMOVED lines=17> */
.L_x_4220:
[----:B---3--:R-:W2:Y:S02]  /*4f20*/  LDG.E.U8 R3, desc[UR36][R4.64] ;  /* 0x0000002404037981 */ /* 0x008ea4000c1e1100 */
        /* <DEDUP_REMOVED lines=9> */
[----:B------:R-:W-:-:S05]  /*4fc0*/  LOP3.LUT R0, R0, 0x80000000, R3, 0xf8, !PT ;  /* 0x8000000000007812 */ /* 0x000fca00078ef803 */
[----:B------:R-:W-:-:S04]  /*4fd0*/  FMUL.FTZ R0, R0, 1 ;  /* 0x3f80000000007820 */ /* 0x000fc80000410000 */
[----:B------:R0:W1:Y:S01]  /*4fe0*/  F2F.F64.F32 R2, R0 ;  /* 0x0000000000027310 */ /* 0x0000620000201800 */
[----:B------:R-:W-:Y:S05]  /*4ff0*/  BRA `(.L_x_4209) ;  /* 0x0000000400c47947 */ /* 0x000fea0003800000 */
.L_x_4219:
[----:B------:R-:W2:Y:S02]  /*5000*/  LDG.E.U16 R0, desc[UR36][R4.64] ;  /* 0x0000002404007981 */ /* 0x000ea4000c1e1500 */
[----:B--2---:R-:W-:-:S05]  /*5010*/  SHF.L.U32 R0, R0, 0x10, RZ ;  /* 0x0000001000007819 */ /* 0x004fca00000006ff */
[----:B------:R-:W-:-:S04]  /*5020*/  FMUL.FTZ R0, R0, 1 ;  /* 0x3f80000000007820 */ /* 0x000fc80000410000 */
[----:B---3--:R0:W1:Y:S01]  /*5030*/  F2F.F64.F32 R2, R0 ;  /* 0x0000000000027310 */ /* 0x0080620000201800 */
[----:B------:R-:W-:Y:S05]  /*5040*/  BRA `(.L_x_4209) ;  /* 0x0000000400b07947 */ /* 0x000fea0003800000 */
.L_x_4216:
        /* <DEDUP_REMOVED lines=8> */
[----:B---3--:R-:W2:Y:S02]  /*50d0*/  LDG.E.U16 R2, desc[UR36][R4.64] ;  /* 0x0000002404027981 */ /* 0x008ea4000c1e1500 */
[----:B--2---:R-:W0:Y:S01]  /*50e0*/  I2F.F64.U16 R2, R2 ;  /* 0x0000000200027312 */ /* 0x004e220000101800 */
[----:B------:R-:W-:Y:S05]  /*50f0*/  BRA `(.L_x_4209) ;  /* 0x0000000400847947 */ /* 0x000fea0003800000 */
.L_x_4223:
[----:B------:R-:W2:Y:S01]  /*5100*/  LDG.E.U8 R4, desc[UR36][R4.64] ;  /* 0x0000002404047981 */ /* 0x000ea2000c1e1100 */
[----:B---3--:R-:W-:Y:S02]  /*5110*/  CS2R R2, SRZ ;  /* 0x0000000000027805 */ /* 0x008fe4000001ff00 */
        /* <DEDUP_REMOVED lines=19> */
.L_x_4225:
[----:B------:R-:W-:Y:S05]  /*5250*/  BSYNC.RECONVERGENT B0 ;  /* 0x0000000000007941 */ /* 0x000fea0003800200 */
.L_x_4224:
[----:B------:R-:W-:Y:S01]  /*5260*/  IMAD.SHL.U32 R0, R0, 0x100000, RZ ;  /* 0x0010000000007824 */ /* 0x000fe200078e00ff */
[----:B------:R-:W-:-:S04]  /*5270*/  LEA R2, R2, 0x3b800000, 0x17 ;  /* 0x3b80000002027811 */ /* 0x000fc800078eb8ff */
[----:B------:R-:W-:-:S05]  /*5280*/  LOP3.LUT R0, R2, R0, R7, 0xfe, !PT ;  /* 0x0000000002007212 */ /* 0x000fca00078efe07 */
[----:B------:R-:W-:-:S04]  /*5290*/  FMUL.FTZ R0, R0, 1 ;  /* 0x3f80000000007820 */ /* 0x000fc80000410000 */
[----:B------:R0:W1:Y:S01]  /*52a0*/  F2F.F64.F32 R2, R0 ;  /* 0x0000000000027310 */ /* 0x0000620000201800 */
[----:B------:R-:W-:Y:S05]  /*52b0*/  BRA `(.L_x_4209) ;  /* 0x0000000400147947 */ /* 0x000fea0003800000 */
.L_x_4222:
[----:B------:R-:W2:Y:S01]  /*52c0*/  LDG.E.U8 R4, desc[UR36][R4.64] ;  /* 0x0000002404047981 */ /* 0x000ea2000c1e1100 */
[----:B---3--:R-:W-:Y:S02]  /*52d0*/  CS2R R2, SRZ ;  /* 0x0000000000027805 */ /* 0x008fe4000001ff00 */
[----:B--2---:R-:W-:-:S13]  /*52e0*/  ISETP.NE.AND P0, PT, R4, RZ, PT ;  /* 0x000000ff0400720c */ /* 0x004fda0003f05270 */
[----:B------:R-:W-:Y:S05]  /*52f0*/  @!P0 BRA `(.L_x_4209) ;  /* 0x0000000400048947 */ /* 0x000fea0003800000 */
[----:B------:R-:W-:-:S13]  /*5300*/  ISETP.NE.AND P0, PT, R4, 0x80, PT ;  /* 0x000000800400780c */ /* 0x000fda0003f05270 */
[----:B------:R-:W-:Y:S01]  /*5310*/  @!P0 MOV R2, 0x20000000 ;  /* 0x2000000000028802 */ /* 0x000fe20000000f00 */
        /* <DEDUP_REMOVED lines=15> */
.L_x_4227:
[----:B------:R-:W-:Y:S05]  /*5410*/  BSYNC.RECONVERGENT B0 ;  /* 0x0000000000007941 */ /* 0x000fea0003800200 */
.L_x_4226:
[----:B------:R-:W-:Y:S02]  /*5420*/  SHF.L.U32 R0, R0, 0x15, RZ ;  /* 0x0000001500007819 */ /* 0x000fe400000006ff */
[----:B------:R-:W-:-:S04]  /*5430*/  LEA R2, R2, 0x37800000, 0x17 ;  /* 0x3780000002027811 */ /* 0x000fc800078eb8ff */
[----:B------:R-:W-:-:S05]  /*5440*/  LOP3.LUT R0, R2, R0, R7, 0xfe, !PT ;  /* 0x0000000002007212 */ /* 0x000fca00078efe07 */
[----:B------:R-:W-:-:S04]  /*5450*/  FMUL.FTZ R0, R0, 1 ;  /* 0x3f80000000007820 */ /* 0x000fc80000410000 */
[----:B------:R0:W1:Y:S01]  /*5460*/  F2F.F64.F32 R2, R0 ;  /* 0x0000000000027310 */ /* 0x0000620000201800 */
[----:B------:R-:W-:Y:S05]  /*5470*/  BRA `(.L_x_4209) ;  /* 0x0000000000a47947 */ /* 0x000fea0003800000 */
.L_x_4221:
[----:B------:R-:W-:-:S09]  /*5480*/  UISETP.NE.AND UP0, UPT, UR4, 0x1c, UPT ;  /* 0x0000001c0400788c */ /* 0x000fd2000bf05270 */
[----:B------:R-:W-:Y:S05]  /*5490*/  BRA.U !UP0, `(.L_x_4228) ;  /* 0x0000000108947547 */ /* 0x000fea000b800000 */
[----:B------:R-:W-:-:S09]  /*54a0*/  UISETP.NE.AND UP0, UPT, UR4, 0x1d, UPT ;  /* 0x0000001d0400788c */ /* 0x000fd2000bf05270 */
[----:B------:R-:W-:Y:S05]  /*54b0*/  BRA.U !UP0, `(.L_x_4229) ;  /* 0x0000000108807547 */ /* 0x000fea000b800000 */
[----:B------:R-:W-:-:S09]  /*54c0*/  UISETP.NE.AND UP0, UPT, UR4, 0x2c, UPT ;  /* 0x0000002c0400788c */ /* 0x000fd2000bf05270 */
[----:B------:R-:W-:Y:S05]  /*54d0*/  BRA.U UP0, `(.L_x_4208) ;  /* 0x0000000100307547 */ /* 0x000fea000b800000 */
[----:B------:R-:W2:Y:S01]  /*54e0*/  LDG.E.U8 R0, desc[UR36][R4.64] ;  /* 0x0000002404007981 */ /* 0x000ea2000c1e1100 */
[----:B---3--:R-:W-:Y:S02]  /*54f0*/  HFMA2 R3, -RZ, RZ, 0.5, 0 ;  /* 0x38000000ff037431 */ /* 0x008fe400000001ff */
        /* <DEDUP_REMOVED lines=8> */
[----:B------:R0:W1:Y:S01]  /*5580*/  @P0 F2F.F64.F32 R2, R0 ;  /* 0x0000000000020310 */ /* 0x0000620000201800 */
[----:B------:R-:W-:Y:S05]  /*5590*/  BRA `(.L_x_4209) ;  /* 0x00000000005c7947 */ /* 0x000fea0003800000 */
.L_x_4208:
[----:B---3--:R-:W-:Y:S01]  /*55a0*/  MOV R2, 0x130 ;  /* 0x0000013000027802 */ /* 0x008fe20000000f00 */
[----:B------:R-:W0:Y:S01]  /*55b0*/  LDCU.64 UR4, c[0x4][0x120] ;  /* 0x01002400ff0477ac */ /* 0x000e220008000a00 */
[----:B------:R-:W-:Y:S02]  /*55c0*/  HFMA2 R8, -RZ, RZ, 0, 4.64916229248046875e-06 ;  /* 0x0000004eff087431 */ /* 0x000fe400000001ff */
[----:B------:R-:W-:Y:S01]  /*55d0*/  IMAD.MOV.U32 R12, RZ, RZ, 0x1 ;  /* 0x00000001ff0c7424 */ /* 0x000fe200078e00ff */
[----:B------:R-:W-:Y:S01]  /*55e0*/  MOV R13, RZ ;  /* 0x000000ff000d7202 */ /* 0x000fe20000000f00 */
[----:B------:R-:W1:Y:S01]  /*55f0*/  LDCU.64 UR6, c[0x4][0x128] ;  /* 0x01002500ff0677ac */ /* 0x000e620008000a00 */
[----:B------:R-:W2:Y:S01]  /*5600*/  LDC.64 R2, c[0x4][R2] ;  /* 0x0100000002027b82 */ /* 0x000ea20000000a00 */
[----:B------:R-:W3:Y:S01]  /*5610*/  LDCU.64 UR8, c[0x4][URZ] ;  /* 0x01000000ff0877ac */ /* 0x000ee20008000a00 */
[----:B0-----:R-:W-:Y:S01]  /*5620*/  MOV R4, UR4 ;  /* 0x0000000400047c02 */ /* 0x001fe20008000f00 */
[----:B------:R-:W-:Y:S01]  /*5630*/  IMAD.U32 R5, RZ, RZ, UR5 ;  /* 0x00000005ff057e24 */ /* 0x000fe2000f8e00ff */
[----:B-1----:R-:W-:Y:S01]  /*5640*/  MOV R6, UR6 ;  /* 0x0000000600067c02 */ /* 0x002fe20008000f00 */
[----:B------:R-:W-:Y:S01]  /*5650*/  IMAD.U32 R7, RZ, RZ, UR7 ;  /* 0x00000007ff077e24 */ /* 0x000fe2000f8e00ff */
[----:B---3--:R-:W-:Y:S01]  /*5660*/  MOV R10, UR8 ;  /* 0x00000008000a7c02 */ /* 0x008fe20008000f00 */
[----:B------:R-:W-:-:S07]  /*5670*/  IMAD.U32 R11, RZ, RZ, UR9 ;  /* 0x00000009ff0b7e24 */ /* 0x000fce000f8e00ff */
[----:B------:R-:W-:-:S07]  /*5680*/  LEPC R20, `(.L_x_4230) ;  /* 0x000000001014794e */ /* 0x000fce0000000000 */
[----:B--2---:R-:W-:Y:S05]  /*5690*/  CALL.ABS.NOINC R2 ;  /* 0x0000000002007343 */ /* 0x004fea0003c00000 */
.L_x_4230:
[----:B------:R-:W-:Y:S01]  /*56a0*/  CS2R R2, SRZ ;  /* 0x0000000000027805 */ /* 0x000fe2000001ff00 */
[----:B------:R-:W-:Y:S06]  /*56b0*/  BRA `(.L_x_4209) ;  /* 0x0000000000147947 */ /* 0x000fec0003800000 */
.L_x_4229:
[----:B---3--:R-:W2:Y:S02]  /*56c0*/  LDG.E.64 R2, desc[UR36][R4.64] ;  /* 0x0000002404027981 */ /* 0x008ea4000c1e1b00 */
[----:B--2---:R-:W0:Y:S01]  /*56d0*/  I2F.F64.U64 R2, R2 ;  /* 0x0000000200027312 */ /* 0x004e220000301800 */
[----:B------:R-:W-:Y:S05]  /*56e0*/  BRA `(.L_x_4209) ;  /* 0x0000000000087947 */ /* 0x000fea0003800000 */
.L_x_4228:
[----:B---3--:R-:W2:Y:S02]  /*56f0*/  LDG.E R2, desc[UR36][R4.64] ;  /* 0x0000002404027981 */ /* 0x008ea4000c1e1900 */
[----:B--2---:R-:W0:Y:S02]  /*5700*/  I2F.F64.U32 R2, R2 ;  /* 0x0000000200027312 */ /* 0x004e240000201800 */
.L_x_4209:
[----:B------:R-:W-:Y:S05]  /*5710*/  BSYNC.RECONVERGENT B6 ;  /* 0x0000000000067941 */ /* 0x000fea0003800200 */
.L_x_4203:
[----:B------:R-:W1:Y:S01]  /*5720*/  LDCU.64 UR4, c[0x0][0x590] ;  /* 0x0000b200ff0477ac */ /* 0x000e620008000a00 */
[----:B0-----:R-:W-:Y:S01]  /*5730*/  IMAD.MOV.U32 R4, RZ, RZ, RZ ;  /* 0x000000ffff047224 */ /* 0x001fe200078e00ff */
[----:B------:R-:W-:Y:S01]  /*5740*/  MOV R6, 0x0 ;  /* 0x0000000000067802 */ /* 0x000fe20000000f00 */
[----:B------:R-:W-:Y:S01]  /*5750*/  IMAD.MOV.U32 R7, RZ, RZ, 0x3fd80000 ;  /* 0x3fd80000ff077424 */ /* 0x000fe200078e00ff */
[----:B------:R-:W-:Y:S01]  /*5760*/  BSSY.RECONVERGENT B0, `(.L_x_4231) ;  /* 0x0000012000007945 */ /* 0x000fe20003800200 */
[----:B-12345:R-:W-:Y:S01]  /*5770*/  DADD R10, R2, UR4 ;  /* 0x00000004020a7e29 */ /* 0x03efe20008000000 */
[----:B------:R-:W0:Y:S05]  /*5780*/  LDCU.64 UR4, c[0x0][0x580] ;  /* 0x0000b000ff0477ac */ /* 0x000e2a0008000a00 */
[----:B------:R-:W1:Y:S04]  /*5790*/  MUFU.RSQ64H R5, R11 ;  /* 0x0000000b00057308 */ /* 0x000e680000001c00 */
[----:B------:R-:W-:-:S04]  /*57a0*/  IADD3 R0, PT, PT, R11, -0x100000, RZ ;  /* 0xfff000000b007810 */ /* 0x000fc80007ffe0ff */
[----:B------:R-:W-:Y:S01]  /*57b0*/  ISETP.GE.U32.AND P0, PT, R0, 0x7fe00000, PT ;  /* 0x7fe000000000780c */ /* 0x000fe20003f06070 */
[----:B-1----:R-:W-:-:S08]  /*57c0*/  DMUL R2, R4, R4 ;  /* 0x0000000404027228 */ /* 0x002fd00000000000 */
[----:B------:R-:W-:-:S08]  /*57d0*/  DFMA R2, R10, -R2, 1 ;  /* 0x3ff000000a02742b */ /* 0x000fd00000000802 */
[----:B------:R-:W-:Y:S02]  /*57e0*/  DFMA R6, R2, R6, 0.5 ;  /* 0x3fe000000206742b */ /* 0x000fe40000000006 */
[----:B------:R-:W-:Y:S01]  /*57f0*/  DMUL R8, R4, R2 ;  /* 0x0000000204087228 */ /* 0x000fe20000000000 */
[----:B0-----:R-:W-:-:S05]  /*5800*/  IADD3 R2, P1, PT, R16, UR4, RZ ;  /* 0x0000000410027c10 */ /* 0x001fca000ff3e0ff */
[----:B------:R-:W-:Y:S02]  /*5810*/  IMAD.X R3, RZ, RZ, UR5, P1 ;  /* 0x00000005ff037e24 */ /* 0x000fe400088e06ff */
[----:B------:R-:W-:Y:S01]  /*5820*/  DFMA R4, R6, R8, R4 ;  /* 0x000000080604722b */ /* 0x000fe20000000004 */
[----:B------:R-:W-:Y:S10]  /*5830*/  @!P0 BRA `(.L_x_4232) ;  /* 0x0000000000108947 */ /* 0x000ff40003800000 */
[----:B------:R-:W-:-:S07]  /*5840*/  MOV R0, 0x5860 ;  /* 0x0000586000007802 */ /* 0x000fce0000000f00 */
[----:B------:R-:W-:Y:S05]  /*5850*/  CALL.REL.NOINC `($__internal_56_$__cuda_sm20_drsqrt_f64_slowpath_v2) ;  /* 0x0000007800587944 */ /* 0x000fea0003c00000 */
[----:B------:R-:W-:Y:S01]  /*5860*/  MOV R4, R6 ;  /* 0x0000000600047202 */ /* 0x000fe20000000f00 */
[----:B------:R-:W-:-:S07]  /*5870*/  IMAD.MOV.U32 R5, RZ, RZ, R7 ;  /* 0x000000ffff057224 */ /* 0x000fce00078e0007 */
.L_x_4232:
[----:B------:R-:W-:Y:S05]  /*5880*/  BSYNC.RECONVERGENT B0 ;  /* 0x0000000000007941 */ /* 0x000fea0003800200 */
.L_x_4231:
        /* <DEDUP_REMOVED lines=14> */
.L_x_4236:
[----:B------:R-:W0:Y:S02]  /*5970*/  F2I.S64.F64.TRUNC R4, R4 ;  /* 0x0000000400047311 */ /* 0x000e24000030d900 */
[----:B0-----:R-:W-:-:S05]  /*5980*/  MOV R7, R4 ;  /* 0x0000000400077202 */ /* 0x001fca0000000f00 */
[----:B------:R0:W-:Y:S01]  /*5990*/  STG.E.U8 desc[UR36][R2.64], R7 ;  /* 0x0000000702007986 */ /* 0x0001e2000c101124 */
[----:B------:R-:W-:Y:S05]  /*59a0*/  BRA `(.L_x_4238) ;  /* 0x0000000c00e07947 */ /* 0x000fea0003800000 */
.L_x_4235:
        /* <DEDUP_REMOVED lines=9> */
.L_x_4240:
[----:B------:R-:W0:Y:S02]  /*5a40*/  F2I.F64.TRUNC R5, R4 ;  /* 0x0000000400057311 */ /* 0x000e24000030d100 */
[----:B0-----:R0:W-:Y:S01]  /*5a50*/  STG.E desc[UR36][R2.64], R5 ;  /* 0x0000000502007986 */ /* 0x0011e2000c101924 */
[----:B------:R-:W-:Y:S05]  /*5a60*/  BRA `(.L_x_4238) ;  /* 0x0000000c00b07947 */ /* 0x000fea0003800000 */
.L_x_4239:
[----:B------:R-:W0:Y:S02]  /*5a70*/  F2I.F64.TRUNC R5, R4 ;  /* 0x0000000400057311 */ /* 0x000e24000030d100 */
[----:B0-----:R0:W-:Y:S01]  /*5a80*/  STG.E.U16 desc[UR36][R2.64], R5 ;  /* 0x0000000502007986 */ /* 0x0011e2000c101524 */
[----:B------:R-:W-:Y:S05]  /*5a90*/  BRA `(.L_x_4238) ;  /* 0x0000000c00a47947 */ /* 0x000fea0003800000 */
.L_x_4234:
        /* <DEDUP_REMOVED lines=13> */
.L_x_4242:
        /* <DEDUP_REMOVED lines=8> */
.L_x_4241:
        /* <DEDUP_REMOVED lines=14> */
.L_x_4244:
        /* <DEDUP_REMOVED lines=9> */
.L_x_4243:
[----:B------:R0:W-:Y:S01]  /*5d60*/  STG.E.64 desc[UR36][R2.64], R4 ;  /* 0x0000000402007986 */ /* 0x0001e2000c101b24 */
[----:B------:R-:W-:Y:S05]  /*5d70*/  BRA `(.L_x_4238) ;  /* 0x0000000800ec7947 */ /* 0x000fea0003800000 */
.L_x_4233:
        /* <DEDUP_REMOVED lines=13> */
.L_x_4248:
[----:B------:R-:W-:Y:S01]  /*5e50*/  UMOV UR4, 0xf0000000 ;  /* 0xf000000000047882 */ /* 0x000fe20000000000 */
[----:B------:R-:W-:Y:S01]  /*5e60*/  UMOV UR5, 0x380fffff ;  /* 0x380fffff00057882 */ /* 0x000fe20000000000 */
[----:B------:R-:W0:Y:S01]  /*5e70*/  F2F.F32.F64 R7, R4 ;  /* 0x0000000400077310 */ /* 0x000e220000301000 */
[----:B------:R-:W-:Y:S01]  /*5e80*/  DSETP.GEU.AND P0, PT, |R4|, UR4, PT ;  /* 0x0000000404007e2a */ /* 0x000fe2000bf0e200 */
[----:B------:R-:W-:Y:S01]  /*5e90*/  BSSY.RECONVERGENT B0, `(.L_x_4249) ;  /* 0x0000014000007945 */ /* 0x000fe20003800200 */
[----:B------:R-:W-:-:S12]  /*5ea0*/  MOV R0, 0x80 ;  /* 0x0000008000007802 */ /* 0x000fd80000000f00 */
[----:B0-----:R-:W-:-:S05]  /*5eb0*/  @!P0 FMUL R7, R7, 1.175494350822287508e-38 ;  /* 0x0080000007078820 */ /* 0x001fca0000400000 */
[----:B------:R-:W-:-:S04]  /*5ec0*/  LOP3.LUT R6, R7, 0x7fffffff, RZ, 0xc0, !PT ;  /* 0x7fffffff07067812 */ /* 0x000fc800078ec0ff */
        /* <DEDUP_REMOVED lines=13> */
[----:B------:R-:W-:-:S07]  /*5fa0*/  IMAD.MOV.U32 R0, RZ, RZ, R4 ;  /* 0x000000ffff007224 */ /* 0x000fce00078e0004 */
.L_x_4251:
[----:B------:R-:W-:-:S04]  /*5fb0*/  SHF.R.U32.HI R5, RZ, 0x18, R7 ;  /* 0x00000018ff057819 */ /* 0x000fc80000011607 */
[----:B------:R-:W-:-:S07]  /*5fc0*/  LOP3.LUT R0, R0, 0x80, R5, 0xf8, !PT ;  /* 0x0000008000007812 */ /* 0x000fce00078ef805 */
.L_x_4250:
[----:B------:R-:W-:Y:S05]  /*5fd0*/  BSYNC.RECONVERGENT B0 ;  /* 0x0000000000007941 */ /* 0x000fea0003800200 */
.L_x_4249:
[----:B------:R0:W-:Y:S01]  /*5fe0*/  STG.E.U8 desc[UR36][R2.64], R0 ;  /* 0x0000000002007986 */ /* 0x0001e2000c101124 */
[----:B------:R-:W-:Y:S05]  /*5ff0*/  BRA `(.L_x_4238) ;  /* 0x00000008004c7947 */ /* 0x000fea0003800000 */
.L_x_4247:
        /* <DEDUP_REMOVED lines=22> */
.L_x_4254:
[----:B------:R-:W-:-:S04]  /*6160*/  SHF.R.U32.HI R5, RZ, 0x18, R7 ;  /* 0x00000018ff057819 */ /* 0x000fc80000011607 */
[----:B------:R-:W-:-:S07]  /*6170*/  LOP3.LUT R0, R0, 0x80, R5, 0xf8, !PT ;  /* 0x0000008000007812 */ /* 0x000fce00078ef805 */
.L_x_4253:
[----:B------:R-:W-:Y:S05]  /*6180*/  BSYNC.RECONVERGENT B0 ;  /* 0x0000000000007941 */ /* 0x000fea0003800200 */
.L_x_4252:
[----:B------:R0:W-:Y:S01]  /*6190*/  STG.E.U8 desc[UR36][R2.64], R0 ;  /* 0x0000000002007986 */ /* 0x0001e2000c101124 */
[----:B------:R-:W-:Y:S05]  /*61a0*/  BRA `(.L_x_4238) ;  /* 0x0000000400e07947 */ /* 0x000fea0003800000 */
.L_x_4246:
        /* <DEDUP_REMOVED lines=26> */
.L_x_4256:
[----:B------:R-:W0:Y:S02]  /*6350*/  F2I.U64.F64.TRUNC R4, R4 ;  /* 0x0000000400047311 */ /* 0x000e24000030d800 */
[----:B0-----:R0:W-:Y:S01]  /*6360*/  STG.E.64 desc[UR36][R2.64], R4 ;  /* 0x0000000402007986 */ /* 0x0011e2000c101b24 */
[----:B------:R-:W-:Y:S05]  /*6370*/  BRA `(.L_x_4238) ;  /* 0x00000004006c7947 */ /* 0x000fea0003800000 */
.L_x_4255:
[----:B------:R-:W0:Y:S02]  /*6380*/  F2I.U32.F64.TRUNC R5, R4 ;  /* 0x0000000400057311 */ /* 0x000e24000030d000 */
[----:B0-----:R0:W-:Y:S01]  /*6390*/  STG.E desc[UR36][R2.64], R5 ;  /* 0x0000000502007986 */ /* 0x0011e2000c101924 */
[----:B------:R-:W-:Y:S05]  /*63a0*/  BRA `(.L_x_4238) ;  /* 0x0000000400607947 */ /* 0x000fea0003800000 */
.L_x_4245:
        /* <DEDUP_REMOVED lines=10> */
.L_x_4258:
[----:B------:R-:W-:-:S05]  /*6450*/  CS2R R6, SRZ ;  /* 0x0000000000067805 */ /* 0x000fca000001ff00 */
[----:B------:R4:W-:Y:S01]  /*6460*/  STG.E.128 desc[UR36][R2.64], R4 ;  /* 0x0000000402007986 */ /* 0x0009e2000c101d24 */
[----:B------:R-:W-:Y:S05]  /*6470*/  BRA `(.L_x_4238) ;  /* 0x00000004002c7947 */ /* 0x000fea0003800000 */
.L_x_4257:
[----:B------:R-:W-:-:S09]  /*6480*/  UISETP.NE.AND UP0, UPT, UR4, 0xf, UPT ;  /* 0x0000000f0400788c */ /* 0x000fd2000bf05270 */
[----:B------:R-:W-:Y:S05]  /*6490*/  BRA.U !UP0, `(.L_x_4259) ;  /* 0x0000000508087547 */ /* 0x000fea000b800000 */
[----:B------:R-:W-:-:S09]  /*64a0*/  UISETP.NE.AND UP0, UPT, UR4, 0x17, UPT ;  /* 0x000000170400788c */ /* 0x000fd2000bf05270 */
[----:B------:R-:W-:Y:S05]  /*64b0*/  BRA.U !UP0, `(.L_x_4260) ;  /* 0x0000000108a07547 */ /* 0x000fea000b800000 */
[----:B------:R-:W-:-:S09]  /*64c0*/  UISETP.NE.AND UP0, UPT, UR4, 0x18, UPT ;  /* 0x000000180400788c */ /* 0x000fd2000bf05270 */
[----:B------:R-:W-:Y:S05]  /*64d0*/  BRA.U !UP0, `(.L_x_4261) ;  /* 0x0000000108447547 */ /* 0x000fea000b800000 */
.L_x_4237:
[----:B------:R-:W-:Y:S01]  /*64e0*/  MOV R0, 0x130 ;  /* 0x0000013000007802 */ /* 0x000fe20000000f00 */
[----:B------:R-:W0:Y:S01]  /*64f0*/  LDCU.64 UR4, c[0x4][0x120] ;  /* 0x01002400ff0477ac */ /* 0x000e220008000a00 */
[----:B------:R-:W-:Y:S02]  /*6500*/  HFMA2 R8, -RZ, RZ, 0, 6.020069122314453125e-06 ;  /* 0x00000065ff087431 */ /* 0x000fe400000001ff */
        /* <DEDUP_REMOVED lines=13> */
.L_x_4262:
[----:B------:R-:W-:Y:S05]  /*65e0*/  BRA `(.L_x_4238) ;  /* 0x0000000000d07947 */ /* 0x000fea0003800000 */
.L_x_4261:
        /* <DEDUP_REMOVED lines=17> */
.L_x_4264:
[----:B------:R-:W-:Y:S05]  /*6700*/  BSYNC.RECONVERGENT B0 ;  /* 0x0000000000007941 */ /* 0x000fea0003800200 */
.L_x_4263:
[----:B------:R-:W-:-:S05]  /*6710*/  LOP3.LUT R7, R0, 0x80, R7, 0xf8, !PT ;  /* 0x0000008000077812 */ /* 0x000fca00078ef807 */
[----:B------:R2:W-:Y:S01]  /*6720*/  STG.E.U8 desc[UR36][R2.64], R7 ;  /* 0x0000000702007986 */ /* 0x0005e2000c101124 */
[----:B------:R-:W-:Y:S05]  /*6730*/  BRA `(.L_x_4238) ;  /* 0x00000000007c7947 */ /* 0x000fea0003800000 */
.L_x_4260:
[----:B------:R-:W-:Y:S01]  /*6740*/  UMOV UR4, 0xf0000000 ;  /* 0xf000000000047882 */ /* 0x000fe20000000000 */
[----:B------:R-:W-:Y:S01]  /*6750*/  UMOV UR5, 0x380fffff ;  /* 0x380fffff00057882 */ /* 0x000fe20000000000 */
[----:B------:R-:W0:Y:S01]  /*6760*/  F2F.F32.F64 R7, R4 ;  /* 0x0000000400077310 */ /* 0x000e220000301000 */
[----:B------:R-:W-:Y:S01]  /*6770*/  DSETP.GEU.AND P0, PT, |R4|, UR4, PT ;  /* 0x0000000404007e2a */ /* 0x000fe2000bf0e200 */
[----:B------:R-:W-:-:S13]  /*6780*/  BSSY.RECONVERGENT B0, `(.L_x_4265) ;  /* 0x000000f000007945 */ /* 0x000fda0003800200 */
        /* <DEDUP_REMOVED lines=11> */
.L_x_4266:
[----:B------:R-:W-:Y:S02]  /*6840*/  ISETP.GT.U32.AND P0, PT, R6, 0x7f800000, PT ;  /* 0x7f8000000600780c */ /* 0x000fe40003f04070 */
[----:B------:R-:W-:-:S04]  /*6850*/  MOV R0, 0x7f ;  /* 0x0000007f00007802 */ /* 0x000fc80000000f00 */
[----:B------:R-:W-:-:S07]  /*6860*/  SEL R0, R0, 0x7c, P0 ;  /* 0x0000007c00007807 */ /* 0x000fce0000000000 */
.L_x_4267:
[----:B------:R-:W-:Y:S05]  /*6870*/  BSYNC.RECONVERGENT B0 ;  /* 0x0000000000007941 */ /* 0x000fea0003800200 */
.L_x_4265:
[----:B------:R-:W-:-:S04]  /*6880*/  SHF.R.U32.HI R5, RZ, 0x18, R7 ;  /* 0x00000018ff057819 */ /* 0x000fc80000011607 */
[----:B------:R-:W-:-:S05]  /*6890*/  LOP3.LUT R5, R0, 0x80, R5, 0xf8, !PT ;  /* 0x0000008000057812 */ /* 0x000fca00078ef805 */
[----:B------:R1:W-:Y:S01]  /*68a0*/  STG.E.U8 desc[UR36][R2.64], R5 ;  /* 0x0000000502007986 */ /* 0x0003e2000c101124 */
[----:B------:R-:W-:Y:S05]  /*68b0*/  BRA `(.L_x_4238) ;  /* 0x00000000001c7947 */ /* 0x000fea0003800000 */
.L_x_4259:
[----:B------:R-:W-:Y:S01]  /*68c0*/  UMOV UR4, 0xf0000000 ;  /* 0xf000000000047882 */ /* 0x000fe20000000000 */
[----:B------:R-:W-:Y:S01]  /*68d0*/  UMOV UR5, 0x380fffff ;  /* 0x380fffff00057882 */ /* 0x000fe20000000000 */
[----:B------:R-:W0:Y:S01]  /*68e0*/  F2F.F32.F64 R0, R4 ;  /* 0x0000000400007310 */ /* 0x000e220000301000 */
[----:B------:R-:W-:-:S14]  /*68f0*/  DSETP.GEU.AND P0, PT, |R4|, UR4, PT ;  /* 0x0000000404007e2a */ /* 0x000fdc000bf0e200 */
[----:B0-----:R-:W-:-:S05]  /*6900*/  @!P0 FMUL R0, R0, 1.175494350822287508e-38 ;  /* 0x0080000000008820 */ /* 0x001fca0000400000 */
[----:B------:R-:W-:-:S05]  /*6910*/  F2FP.BF16.F32.PACK_AB R0, RZ, R0 ;  /* 0x00000000ff00723e */ /* 0x000fca00000010ff */
[----:B------:R0:W-:Y:S02]  /*6920*/  STG.E.U16 desc[UR36][R2.64], R0 ;  /* 0x0000000002007986 */ /* 0x0001e4000c101524 */
.L_x_4238:
[----:B------:R-:W-:-:S07]  /*6930*/  VIADD R17, R17, 0x80 ;  /* 0x0000008011117836 */ /* 0x000fce0000000000 */
.L_x_4201:
[----:B------:R-:W-:Y:S05]  /*6940*/  BSYNC.RECONVERGENT B7 ;  /* 0x0000000000077941 */ /* 0x000fea0003800200 */
.L_x_4200:
[----:B------:R-:W5:Y:S01]  /*6950*/  LDCU UR4, c[0x0][0x380] ;  /* 0x00007000ff0477ac */ /* 0x000f620008000800 */
[----:B------:R-:W-:Y:S01]  /*6960*/  BSSY.RECONVERGENT B7, `(.L_x_4268) ;  /* 0x0000342000077945 */ /* 0x000fe20003800200 */
[----:B-----5:R-:W-:-:S13]  /*6970*/  ISETP.GE.AND P0, PT, R17, UR4, PT ;  /* 0x0000000411007c0c */ /* 0x020fda000bf06270 */
[----:B------:R-:W-:Y:S05]  /*6980*/  @P0 BRA `(.L_x_4269) ;  /* 0x0000003000fc0947 */ /* 0x000fea0003800000 */
[----:B------:R-:W5:Y:S01]  /*6990*/  LDCU UR4, c[0x0][0x388] ;  /* 0x00007100ff0477ac */ /* 0x000f620008000800 */
[----:B0-----:R-:W-:Y:S01]  /*69a0*/  MOV R0, RZ ;  /* 0x000000ff00007202 */ /* 0x001fe20000000f00 */
[----:B------:R-:W-:Y:S01]  /*69b0*/  IMAD.MOV.U32 R16, RZ, RZ, RZ ;  /* 0x000000ffff107224 */ /* 0x000fe200078e00ff */
[----:B-----5:R-:W-:-:S09]  /*69c0*/  UISETP.NE.AND UP0, UPT, UR4, URZ, UPT ;  /* 0x000000ff0400728c */ /* 0x020fd2000bf05270 */
[----:B------:R-:W-:Y:S05]  /*69d0*/  BRA.U !UP0, `(.L_x_4270) ;  /* 0x0000001108a87547 */ /* 0x000fea000b800000 */
[----:B------:R-:W1:Y:S01]  /*69e0*/  LDCU.64 UR4, c[0x0][0x390] ;  /* 0x00007200ff0477ac */ /* 0x000e620008000a00 */
[----:B------:R-:W-:Y:S01]  /*69f0*/  HFMA2 R16, -RZ, RZ, 0, 0 ;  /* 0x00000000ff107431 */ /* 0x000fe200000001ff */
[----:B------:R-:W0:Y:S01]  /*6a00*/  LDCU UR6, c[0x0][0x38c] ;  /* 0x00007180ff0677ac */ /* 0x000e220008000800 */
[----:B------:R-:W5:Y:S01]  /*6a10*/  LDCU.64 UR8, c[0x0][0x4b8] ;  /* 0x00009700ff0877ac */ /* 0x000f620008000a00 */
[----:B------:R-:W-:Y:S02]  /*6a20*/  UISETP.NE.AND UP0, UPT, UR40, URZ, UPT ;  /* 0x000000ff2800728c */ /* 0x000fe4000bf05270 */
        /* <DEDUP_REMOVED lines=293> */
.L_x_4270:
[----:B------:R-:W4:Y:S01]  /*7c80*/  LDCU.64 UR6, c[0x0][0x588] ;  /* 0x0000b100ff0677ac */ /* 0x000f220008000a00 */
[----:B------:R-:W-:Y:S01]  /*7c90*/  BSSY.RECONVERGENT B6, `(.L_x_4271) ;  /* 0x00000ec000067945 */ /* 0x000fe20003800200 */
[----:B------:R-:W-:-:S04]  /*7ca0*/  UPRMT UR4, UR42, 0x9910, URZ ;  /* 0x000099102a047896 */ /* 0x000fc800080000ff */
[----:B------:R-:W-:Y:S01]  /*7cb0*/  UISETP.GT.AND UP0, UPT, UR4, 0x9, UPT ;  /* 0x000000090400788c */ /* 0x000fe2000bf04270 */
[----:B----4-:R-:W-:-:S04]  /*7cc0*/  IADD3 R4, P0, PT, R0, UR6, RZ ;  /* 0x0000000600047c10 */ /* 0x010fc8000ff1e0ff */
[----:B-123--:R-:W-:-:S04]  /*7cd0*/  IADD3.X R5, PT, PT, RZ, UR7, RZ, P0, !PT ;  /* 0x00000007ff057c10 */ /* 0x00efc800087fe4ff */
        /* <DEDUP_REMOVED lines=12> */
.L_x_4275:
[----:B------:R-:W2:Y:S02]  /*7da0*/  LDG.E.U8 R2, desc[UR36][R4.64] ;  /* 0x0000002404027981 */ /* 0x000ea4000c1e1100 */
[----:B--2---:R-:W0:Y:S01]  /*7db0*/  I2F.F64.U16 R2, R2 ;  /* 0x0000000200027312 */ /* 0x004e220000101800 */
[----:B------:R-:W-:Y:S05]  /*7dc0*/  BRA `(.L_x_4277) ;  /* 0x0000000c00607947 */ /* 0x000fea0003800000 */
.L_x_4274:
        /* <DEDUP_REMOVED lines=9> */
.L_x_4279:
[----:B------:R-:W2:Y:S02]  /*7e60*/  LDG.E R2, desc[UR36][R4.64] ;  /* 0x0000002404027981 */ /* 0x000ea4000c1e1900 */
[----:B--2---:R-:W0:Y:S01]  /*7e70*/  I2F.F64 R2, R2 ;  /* 0x0000000200027312 */ /* 0x004e220000201c00 */
[----:B------:R-:W-:Y:S05]  /*7e80*/  BRA `(.L_x_4277) ;  /* 0x0000000c00307947 */ /* 0x000fea0003800000 */
.L_x_4278:
[----:B------:R-:W2:Y:S02]  /*7e90*/  LDG.E.U16 R2, desc[UR36][R4.64] ;  /* 0x0000002404027981 */ /* 0x000ea4000c1e1500 */
[----:B--2---:R-:W0:Y:S01]  /*7ea0*/  I2F.F64.S16 R2, R2 ;  /* 0x0000000200027312 */ /* 0x004e220000101c00 */
[----:B------:R-:W-:Y:S05]  /*7eb0*/  BRA `(.L_x_4277) ;  /* 0x0000000c00247947 */ /* 0x000fea0003800000 */
.L_x_4273:
        /* <DEDUP_REMOVED lines=10> */
.L_x_4281:
[----:B------:R-:W2:Y:S02]  /*7f60*/  LDG.E.U16 R0, desc[UR36][R4.64] ;  /* 0x0000002404007981 */ /* 0x000ea4000c1e1500 */
[----:B--2---:R-:W-:-:S05]  /*7f70*/  HADD2.F32 R0, -RZ, R0.H0_H0 ;  /* 0x20000000ff007230 */ /* 0x004fca0000004100 */
[----:B------:R-:W-:-:S04]  /*7f80*/  FMUL.FTZ R0, R0, 1 ;  /* 0x3f80000000007820 */ /* 0x000fc80000410000 */
[----:B------:R0:W1:Y:S01]  /*7f90*/  F2F.F64.F32 R2, R0 ;  /* 0x0000000000027310 */ /* 0x0000620000201800 */
[----:B------:R-:W-:Y:S05]  /*7fa0*/  BRA `(.L_x_4277) ;  /* 0x0000000800e87947 */ /* 0x000fea0003800000 */
.L_x_4280:
        /* <DEDUP_REMOVED lines=10> */
.L_x_4283:
[----:B------:R-:W2:Y:S02]  /*8050*/  LDG.E.U16 R4, desc[UR36][R4.64] ;  /* 0x0000002404047981 */ /* 0x000ea4000c1e1500 */
[----:B--2---:R-:W-:-:S05]  /*8060*/  HADD2.F32 R0, -RZ, R4.H0_H0 ;  /* 0x20000004ff007230 */ /* 0x004fca0000004100 */
[----:B------:R-:W-:-:S04]  /*8070*/  FMUL.FTZ R0, R0, 1 ;  /* 0x3f80000000007820 */ /* 0x000fc80000410000 */
[----:B------:R0:W1:Y:S01]  /*8080*/  F2F.F64.F32 R2, R0 ;  /* 0x0000000000027310 */ /* 0x0000620000201800 */
[----:B------:R-:W-:Y:S05]  /*8090*/  BRA `(.L_x_4277) ;  /* 0x0000000800ac7947 */ /* 0x000fea0003800000 */
.L_x_4282:
[----:B------:R0:W5:Y:S01]  /*80a0*/  LDG.E.64 R2, desc[UR36][R4.64] ;  /* 0x0000002404027981 */ /* 0x000162000c1e1b00 */
[----:B------:R-:W-:Y:S05]  /*80b0*/  BRA `(.L_x_4277) ;  /* 0x0000000800a47947 */ /* 0x000fea0003800000 */
.L_x_4272:
        /* <DEDUP_REMOVED lines=9> */
[----:B------:R-:W-:Y:S01]  /*8150*/  IMAD.MOV.U32 R2, RZ, RZ, RZ ;  /* 0x000000ffff027224 */ /* 0x000fe200078e00ff */
[----:B--2---:R-:W-:-:S04]  /*8160*/  ISETP.NE.AND P0, PT, R4, RZ, PT ;  /* 0x000000ff0400720c */ /* 0x004fc80003f05270 */
[----:B------:R-:W-:Y:S01]  /*8170*/  FSEL R3, RZ, 1.875, !P0 ;  /* 0x3ff00000ff037808 */ /* 0x000fe20004000000 */
[----:B------:R-:W-:Y:S08]  /*8180*/  BRA `(.L_x_4277) ;  /* 0x0000000800707947 */ /* 0x000ff00003800000 */
.L_x_4286:
[----:B------:R0:W5:Y:S01]  /*8190*/  LDG.E.64 R2, desc[UR36][R4.64] ;  /* 0x0000002404027981 */ /* 0x000162000c1e1b00 */
[----:B------:R-:W-:Y:S05]  /*81a0*/  BRA `(.L_x_4277) ;  /* 0x0000000800687947 */ /* 0x000fea0003800000 */
.L_x_4285:
        /* <DEDUP_REMOVED lines=12> */
[----:B0-----:R-:W-:-:S04]  /*8270*/  IADD3 R3, PT, PT, -R3, RZ, RZ ;  /* 0x000000ff03037210 */ /* 0x001fc80007ffe1ff */
[----:B------:R-:W-:-:S05]  /*8280*/  VIADDMNMX.U32 R3, R3, R6, 0x4, !PT ;  /* 0x0000000403037446 */ /* 0x000fca0007800006 */
[----:B------:R-:W-:-:S05]  /*8290*/  VIADD R3, R3, 0xfffffffc ;  /* 0xfffffffc03037836 */ /* 0x000fca0000000000 */
[C---:B------:R-:W-:Y:S02]  /*82a0*/  SHF.L.U32 R6, R2.reuse, R3, RZ ;  /* 0x0000000302067219 */ /* 0x040fe400000006ff */
[----:B------:R-:W-:Y:S01]  /*82b0*/  SHF.L.U32 R7, R3, 0x17, RZ ;  /* 0x0000001703077819 */ /* 0x000fe200000006ff */
[----:B------:R-:W-:-:S03]  /*82c0*/  VIADD R3, R2, 0x1000000 ;  /* 0x0100000002037836 */ /* 0x000fc60000000000 */
[----:B------:R-:W-:Y:S02]  /*82d0*/  LEA.HI R6, R6, -R7, RZ, 0x1c ;  /* 0x8000000706067211 */ /* 0x000fe400078fe0ff */
[----:B------:R-:W-:Y:S02]  /*82e0*/  SHF.R.S32.HI R3, RZ, 0x8, R3 ;  /* 0x00000008ff037819 */ /* 0x000fe40000011403 */
[----:B------:R-:W-:-:S04]  /*82f0*/  IADD3 R6, PT, PT, R6, 0x3c000000, RZ ;  /* 0x3c00000006067810 */ /* 0x000fc80007ffe0ff */
[----:B------:R-:W-:-:S04]  /*8300*/  LOP3.LUT R3, R6, 0x7f800000, R3, 0xf8, !PT ;  /* 0x7f80000006037812 */ /* 0x000fc800078ef803 */
[----:B------:R-:W-:-:S04]  /*8310*/  SEL R3, R3, RZ, P0 ;  /* 0x000000ff03037207 */ /* 0x000fc80000000000 */
[----:B------:R-:W-:-:S05]  /*8320*/  LOP3.LUT R3, R3, 0x80000000, R0, 0xf8, !PT ;  /* 0x8000000003037812 */ /* 0x000fca00078ef800 */
[----:B------:R-:W-:-:S06]  /*8330*/  FMUL.FTZ R3, R3, 1 ;  /* 0x3f80000003037820 */ /* 0x000fcc0000410000 */
[----:B------:R-:W3:Y:S01]  /*8340*/  F2F.F64.F32 R2, R3 ;  /* 0x0000000300027310 */ /* 0x000ee20000201800 */
[----:B------:R-:W-:Y:S05]  /*8350*/  BRA `(.L_x_4277) ;  /* 0x0000000400fc7947 */ /* 0x000fea0003800000 */
.L_x_4288:
        /* <DEDUP_REMOVED lines=12> */
[----:B------:R1:W2:Y:S01]  /*8420*/  F2F.F64.F32 R2, R0 ;  /* 0x0000000000027310 */ /* 0x0002a20000201800 */
[----:B------:R-:W-:Y:S05]  /*8430*/  BRA `(.L_x_4277) ;  /* 0x0000000400c47947 */ /* 0x000fea0003800000 */
.L_x_4287:
[----:B------:R-:W2:Y:S02]  /*8440*/  LDG.E.U16 R0, desc[UR36][R4.64] ;  /* 0x0000002404007981 */ /* 0x000ea4000c1e1500 */
[----:B--2---:R-:W-:-:S04]  /*8450*/  IMAD.U32 R0, R0, 0x10000, RZ ;  /* 0x0001000000007824 */ /* 0x004fc800078e00ff */
[----:B------:R-:W-:-:S04]  /*8460*/  FMUL.FTZ R0, R0, 1 ;  /* 0x3f80000000007820 */ /* 0x000fc80000410000 */
[----:B------:R4:W0:Y:S01]  /*8470*/  F2F.F64.F32 R2, R0 ;  /* 0x0000000000027310 */ /* 0x0008220000201800 */
[----:B------:R-:W-:Y:S05]  /*8480*/  BRA `(.L_x_4277) ;  /* 0x0000000400b07947 */ /* 0x000fea0003800000 */
.L_x_4284:
        /* <DEDUP_REMOVED lines=11> */
.L_x_4291:
[----:B------:R-:W2:Y:S01]  /*8540*/  LDG.E.U8 R4, desc[UR36][R4.64] ;  /* 0x0000002404047981 */ /* 0x000ea2000c1e1100 */
[----:B------:R-:W-:Y:S02]  /*8550*/  CS2R R2, SRZ ;  /* 0x0000000000027805 */ /* 0x000fe4000001ff00 */
        /* <DEDUP_REMOVED lines=19> */
.L_x_4293:
[----:B------:R-:W-:Y:S05]  /*8690*/  BSYNC.RECONVERGENT B0 ;  /* 0x0000000000007941 */ /* 0x000fea0003800200 */
.L_x_4292:
[----:B------:R-:W-:Y:S02]  /*86a0*/  SHF.L.U32 R0, R0, 0x14, RZ ;  /* 0x0000001400007819 */ /* 0x000fe400000006ff */
[----:B------:R-:W-:-:S04]  /*86b0*/  LEA R2, R2, 0x3b800000, 0x17 ;  /* 0x3b80000002027811 */ /* 0x000fc800078eb8ff */
[----:B------:R-:W-:-:S05]  /*86c0*/  LOP3.LUT R0, R2, R0, R7, 0xfe, !PT ;  /* 0x0000000002007212 */ /* 0x000fca00078efe07 */
[----:B------:R-:W-:-:S04]  /*86d0*/  FMUL.FTZ R0, R0, 1 ;  /* 0x3f80000000007820 */ /* 0x000fc80000410000 */
[----:B------:R0:W1:Y:S01]  /*86e0*/  F2F.F64.F32 R2, R0 ;  /* 0x0000000000027310 */ /* 0x0000620000201800 */
[----:B------:R-:W-:Y:S05]  /*86f0*/  BRA `(.L_x_4277) ;  /* 0x0000000400147947 */ /* 0x000fea0003800000 */
.L_x_4290:
        /* <DEDUP_REMOVED lines=21> */
.L_x_4295:
[----:B------:R-:W-:Y:S05]  /*8850*/  BSYNC.RECONVERGENT B0 ;  /* 0x0000000000007941 */ /* 0x000fea0003800200 */
.L_x_4294:
[----:B------:R-:W-:Y:S01]  /*8860*/  IMAD.SHL.U32 R0, R0, 0x200000, RZ ;  /* 0x0020000000007824 */ /* 0x000fe200078e00ff */
[----:B------:R-:W-:-:S04]  /*8870*/  LEA R2, R2, 0x37800000, 0x17 ;  /* 0x3780000002027811 */ /* 0x000fc800078eb8ff */
[----:B------:R-:W-:-:S05]  /*8880*/  LOP3.LUT R0, R2, R0, R7, 0xfe, !PT ;  /* 0x0000000002007212 */ /* 0x000fca00078efe07 */
[----:B------:R-:W-:-:S04]  /*8890*/  FMUL.FTZ R0, R0, 1 ;  /* 0x3f80000000007820 */ /* 0x000fc80000410000 */
[----:B------:R0:W1:Y:S01]  /*88a0*/  F2F.F64.F32 R2, R0 ;  /* 0x0000000000027310 */ /* 0x0000620000201800 */
[----:B------:R-:W-:Y:S05]  /*88b0*/  BRA `(.L_x_4277) ;  /* 0x0000000000a47947 */ /* 0x000fea0003800000 */
.L_x_4289:
[----:B------:R-:W-:-:S09]  /*88c0*/  UISETP.NE.AND UP0, UPT, UR4, 0x1c, UPT ;  /* 0x0000001c0400788c */ /* 0x000fd2000bf05270 */
[----:B------:R-:W-:Y:S05]  /*88d0*/  BRA.U !UP0, `(.L_x_4296) ;  /* 0x0000000108947547 */ /* 0x000fea000b800000 */
[----:B------:R-:W-:-:S09]  /*88e0*/  UISETP.NE.AND UP0, UPT, UR4, 0x1d, UPT ;  /* 0x0000001d0400788c */ /* 0x000fd2000bf05270 */
[----:B------:R-:W-:Y:S05]  /*88f0*/  BRA.U !UP0, `(.L_x_4297) ;  /* 0x0000000108807547 */ /* 0x000fea000b800000 */
[----:B------:R-:W-:-:S09]  /*8900*/  UISETP.NE.AND UP0, UPT, UR4, 0x2c, UPT ;  /* 0x0000002c0400788c */ /* 0x000fd2000bf05270 */
[----:B------:R-:W-:Y:S05]  /*8910*/  BRA.U UP0, `(.L_x_4276) ;  /* 0x0000000100307547 */ /* 0x000fea000b800000 */
[----:B------:R-:W2:Y:S01]  /*8920*/  LDG.E.U8 R0, desc[UR36][R4.64] ;  /* 0x0000002404007981 */ /* 0x000ea2000c1e1100 */
[----:B------:R-:W-:Y:S02]  /*8930*/  HFMA2 R2, -RZ, RZ, 0, 0 ;  /* 0x00000000ff027431 */ /* 0x000fe400000001ff */
[----:B------:R-:W-:Y:S01]  /*8940*/  IMAD.MOV.U32 R3, RZ, RZ, 0x38000000 ;  /* 0x38000000ff037424 */ /* 0x000fe200078e00ff */
[----:B--2---:R-:W-:-:S13]  /*8950*/  ISETP.NE.AND P0, PT, R0, RZ, PT ;  /* 0x000000ff0000720c */ /* 0x004fda0003f05270 */
[----:B------:R-:W-:Y:S05]  /*8960*/  @!P0 BRA `(.L_x_4277) ;  /* 0x0000000000788947 */ /* 0x000fea0003800000 */
[----:B------:R-:W-:-:S13]  /*8970*/  ISETP.NE.AND P0, PT, R0, 0xff, PT ;  /* 0x000000ff0000780c */ /* 0x000fda0003f05270 */
[----:B------:R-:W-:Y:S01]  /*8980*/  @P0 SHF.L.U32 R0, R0, 0x17, RZ ;  /* 0x0000001700000819 */ /* 0x000fe200000006ff */
[----:B------:R-:W-:Y:S01]  /*8990*/  @!P0 IMAD.MOV.U32 R2, RZ, RZ, 0x20000000 ;  /* 0x20000000ff028424 */ /* 0x000fe200078e00ff */
[----:B------:R-:W-:-:S03]  /*89a0*/  @!P0 MOV R3, 0x7ff80000 ;  /* 0x7ff8000000038802 */ /* 0x000fc60000000f00 */
[----:B------:R-:W-:-:S04]  /*89b0*/  @P0 FMUL.FTZ R0, R0, 1 ;  /* 0x3f80000000000820 */ /* 0x000fc80000410000 */
[----:B------:R0:W1:Y:S01]  /*89c0*/  @P0 F2F.F64.F32 R2, R0 ;  /* 0x0000000000020310 */ /* 0x0000620000201800 */
[----:B------:R-:W-:Y:S05]  /*89d0*/  BRA `(.L_x_4277) ;  /* 0x00000000005c7947 */ /* 0x000fea0003800000 */
.L_x_4276:
        /* <DEDUP_REMOVED lines=10> */
[----:B-1----:R-:W-:Y:S01]  /*8a80*/  IMAD.U32 R6, RZ, RZ, UR6 ;  /* 0x00000006ff067e24 */ /* 0x002fe2000f8e00ff */
[----:B------:R-:W-:Y:S01]  /*8a90*/  MOV R7, UR7 ;  /* 0x0000000700077c02 */ /* 0x000fe20008000f00 */
[----:B---3--:R-:W-:Y:S01]  /*8aa0*/  IMAD.U32 R10, RZ, RZ, UR8 ;  /* 0x00000008ff0a7e24 */ /* 0x008fe2000f8e00ff */
[----:B------:R-:W-:-:S07]  /*8ab0*/  MOV R11, UR9 ;  /* 0x00000009000b7c02 */ /* 0x000fce0008000f00 */
[----:B------:R-:W-:-:S07]  /*8ac0*/  LEPC R20, `(.L_x_4298) ;  /* 0x000000001014794e */ /* 0x000fce0000000000 */
[----:B--2---:R-:W-:Y:S05]  /*8ad0*/  CALL.ABS.NOINC R2 ;  /* 0x0000000002007343 */ /* 0x004fea0003c00000 */
.L_x_4298:
[----:B------:R-:W-:Y:S01]  /*8ae0*/  CS2R R2, SRZ ;  /* 0x0000000000027805 */ /* 0x000fe2000001ff00 */
[----:B------:R-:W-:Y:S06]  /*8af0*/  BRA `(.L_x_4277) ;  /* 0x0000000000147947 */ /* 0x000fec0003800000 */
.L_x_4297:
[----:B------:R-:W2:Y:S02]  /*8b00*/  LDG.E.64 R2, desc[UR36][R4.64] ;  /* 0x0000002404027981 */ /* 0x000ea4000c1e1b00 */
[----:B--2---:R-:W0:Y:S01]  /*8b10*/  I2F.F64.U64 R2, R2 ;  /* 0x0000000200027312 */ /* 0x004e220000301800 */
[----:B------:R-:W-:Y:S05]  /*8b20*/  BRA `(.L_x_4277) ;  /* 0x0000000000087947 */ /* 0x000fea0003800000 */
.L_x_4296:
[----:B------:R-:W2:Y:S02]  /*8b30*/  LDG.E R2, desc[UR36][R4.64] ;  /* 0x0000002404027981 */ /* 0x000ea4000c1e1900 */
[----:B--2---:R-:W0:Y:S02]  /*8b40*/  I2F.F64.U32 R2, R2 ;  /* 0x0000000200027312 */ /* 0x004e240000201800 */
.L_x_4277:
[----:B------:R-:W-:Y:S05]  /*8b50*/  BSYNC.RECONVERGENT B6 ;  /* 0x0000000000067941 */ /* 0x000fea0003800200 */
.L_x_4271:
[----:B------:R-:W1:Y:S01]  /*8b60*/  LDCU.64 UR4, c[0x0][0x590] ;  /* 0x0000b200ff0477ac */ /* 0x000e620008000a00 */
[----:B0-----:R-:W-:Y:S01]  /*8b70*/  MOV R4, RZ ;  /* 0x000000ff00047202 */ /* 0x001fe20000000f00 */
[----:B------:R-:W-:Y:S01]  /*8b80*/  IMAD.MOV.U32 R6, RZ, RZ, 0x0 ;  /* 0x00000000ff067424 */ /* 0x000fe200078e00ff */
[----:B------:R-:W-:Y:S01]  /*8b90*/  MOV R7, 0x3fd80000 ;  /* 0x3fd8000000077802 */ /* 0x000fe20000000f00 */
        /* <DEDUP_REMOVED lines=16> */
[----:B------:R-:W-:Y:S01]  /*8ca0*/  IMAD.MOV.U32 R4, RZ, RZ, R6 ;  /* 0x000000ffff047224 */ /* 0x000fe200078e0006 */
[----:B------:R-:W-:-:S07]  /*8cb0*/  MOV R5, R7 ;  /* 0x0000000700057202 */ /* 0x000fce0000000f00 */
.L_x_4300:
[----:B------:R-:W-:Y:S05]  /*8cc0*/  BSYNC.RECONVERGENT B0 ;  /* 0x0000000000007941 */ /* 0x000fea0003800200 */
.L_x_4299:
        /* <DEDUP_REMOVED lines=14> */
.L_x_4304:
[----:B------:R-:W0:Y:S02]  /*8db0*/  F2I.S64.F64.TRUNC R4, R4 ;  /* 0x0000000400047311 */ /* 0x000e24000030d900 */
[----:B0-----:R-:W-:-:S05]  /*8dc0*/  IMAD.MOV.U32 R7, RZ, RZ, R4 ;  /* 0x000000ffff077224 */ /* 0x001fca00078e0004 */
[----:B------:R4:W-:Y:S01]  /*8dd0*/  STG.E.U8 desc[UR36][R2.64], R7 ;  /* 0x0000000702007986 */ /* 0x0009e2000c101124 */
[----:B------:R-:W-:Y:S05]  /*8de0*/  BRA `(.L_x_4306) ;  /* 0x0000000c00e07947 */ /* 0x000fea0003800000 */
.L_x_4303:
        /* <DEDUP_REMOVED lines=9> */
.L_x_4308:
[----:B------:R-:W0:Y:S02]  /*8e80*/  F2I.F64.TRUNC R5, R4 ;  /* 0x0000000400057311 */ /* 0x000e24000030d100 */
[----:B0-----:R2:W-:Y:S01]  /*8e90*/  STG.E desc[UR36][R2.64], R5 ;  /* 0x0000000502007986 */ /* 0x0015e2000c101924 */
[----:B------:R-:W-:Y:S05]  /*8ea0*/  BRA `(.L_x_4306) ;  /* 0x0000000c00b07947 */ /* 0x000fea0003800000 */
.L_x_4307:
[----:B------:R-:W0:Y:S02]  /*8eb0*/  F2I.F64.TRUNC R5, R4 ;  /* 0x0000000400057311 */ /* 0x000e24000030d100 */
[----:B0-----:R0:W-:Y:S01]  /*8ec0*/  STG.E.U16 desc[UR36][R2.64], R5 ;  /* 0x0000000502007986 */ /* 0x0011e2000c101524 */
[----:B------:R-:W-:Y:S05]  /*8ed0*/  BRA `(.L_x_4306) ;  /* 0x0000000c00a47947 */ /* 0x000fea0003800000 */
.L_x_4302:
        /* <DEDUP_REMOVED lines=13> */
.L_x_4310:
        /* <DEDUP_REMOVED lines=8> */
.L_x_4309:
        /* <DEDUP_REMOVED lines=10> */
[----:B------:R-:W-:-:S13]  /*90d0*/  MOV R7, RZ ;  /* 0x000000ff00077202 */ /* 0x000fda0000000f00 */
[----:B0-----:R-:W-:-:S05]  /*90e0*/  @!P0 FMUL R6, R6, 1.175494350822287508e-38 ;  /* 0x0080000006068820 */ /* 0x001fca0000400000 */
[----:B------:R0:W-:Y:S01]  /*90f0*/  STG.E.64 desc[UR36][R2.64], R6 ;  /* 0x0000000602007986 */ /* 0x0001e2000c101b24 */
[----:B------:R-:W-:Y:S05]  /*9100*/  BRA `(.L_x_4306) ;  /* 0x0000000c00187947 */ /* 0x000fea0003800000 */
.L_x_4312:
        /* <DEDUP_REMOVED lines=9> */
.L_x_4311:
[----:B------:R0:W-:Y:S01]  /*91a0*/  STG.E.64 desc[UR36][R2.64], R4 ;  /* 0x0000000402007986 */ /* 0x0001e2000c101b24 */
[----:B------:R-:W-:Y:S05]  /*91b0*/  BRA `(.L_x_4306) ;  /* 0x0000000800ec7947 */ /* 0x000fea0003800000 */
.L_x_4301:
        /* <DEDUP_REMOVED lines=13> */
.L_x_4316:
        /* <DEDUP_REMOVED lines=21> */
[----:B------:R-:W-:-:S07]  /*93e0*/  MOV R0, R4 ;  /* 0x0000000400007202 */ /* 0x000fce0000000f00 */
.L_x_4319:
[----:B------:R-:W-:-:S04]  /*93f0*/  SHF.R.U32.HI R5, RZ, 0x18, R7 ;  /* 0x00000018ff057819 */ /* 0x000fc80000011607 */
[----:B------:R-:W-:-:S07]  /*9400*/  LOP3.LUT R0, R0, 0x80, R5, 0xf8, !PT ;  /* 0x0000008000007812 */ /* 0x000fce00078ef805 */
.L_x_4318:
[----:B------:R-:W-:Y:S05]  /*9410*/  BSYNC.RECONVERGENT B0 ;  /* 0x0000000000007941 */ /* 0x000fea0003800200 */
.L_x_4317:
[----:B------:R0:W-:Y:S01]  /*9420*/  STG.E.U8 desc[UR36][R2.64], R0 ;  /* 0x0000000002007986 */ /* 0x0001e2000c101124 */
[----:B------:R-:W-:Y:S05]  /*9430*/  BRA `(.L_x_4306) ;  /* 0x00000008004c7947 */ /* 0x000fea0003800000 */
.L_x_4315:
        /* <DEDUP_REMOVED lines=22> */
.L_x_4322:
[----:B------:R-:W-:-:S04]  /*95a0*/  SHF.R.U32.HI R5, RZ, 0x18, R7 ;  /* 0x00000018ff057819 */ /* 0x000fc80000011607 */
[----:B------:R-:W-:-:S07]  /*95b0*/  LOP3.LUT R0, R0, 0x80, R5, 0xf8, !PT ;  /* 0x0000008000007812 */ /* 0x000fce00078ef805 */
.L_x_4321:
[----:B------:R-:W-:Y:S05]  /*95c0*/  BSYNC.RECONVERGENT B0 ;  /* 0x0000000000007941 */ /* 0x000fea0003800200 */
.L_x_4320:
[----:B------:R0:W-:Y:S01]  /*95d0*/  STG.E.U8 desc[UR36][R2.64], R0 ;  /* 0x0000000002007986 */ /* 0x0001e2000c101124 */
[----:B------:R-:W-:Y:S05]  /*95e0*/  BRA `(.L_x_4306) ;  /* 0x0000000400e07947 */ /* 0x000fea0003800000 */
.L_x_4314:
        /* <DEDUP_REMOVED lines=10> */
[----:B0-----:R-:W-:-:S13]  /*9690*/  IMAD.MOV.U32 R5, RZ, RZ, 0xff ;  /* 0x000000ffff057424 */ /* 0x001fda00078e00ff */
[----:B-1----:R-:W-:-:S05]  /*96a0*/  @!P0 FMUL R8, R8, 1.175494350822287508e-38 ;  /* 0x0080000008088820 */ /* 0x002fca0000400000 */
[----:B------:R-:W-:-:S04]  /*96b0*/  SHF.R.U32.HI R6, RZ, 0x17, R8 ;  /* 0x00000017ff067819 */ /* 0x000fc80000011608 */
[----:B------:R-:W-:-:S04]  /*96c0*/  LOP3.LUT R7, R6, 0xff, RZ, 0xc0, !PT ;  /* 0x000000ff06077812 */ /* 0x000fc800078ec0ff */
[----:B------:R-:W-:-:S13]  /*96d0*/  ISETP.NE.AND P1, PT, R7, 0xff, PT ;  /* 0x000000ff0700780c */ /* 0x000fda0003f25270 */
[--C-:B------:R-:W-:Y:S02]  /*96e0*/  @P1 SHF.R.U32.HI R0, RZ, 0x16, R8.reuse ;  /* 0x00000016ff001819 */ /* 0x100fe40000011608 */
[----:B------:R-:W-:Y:S02]  /*96f0*/  @P1 LOP3.LUT P0, RZ, R7, 0x3fffff, R8, 0xf8, !PT ;  /* 0x003fffff07ff1812 */ /* 0x000fe4000780f808 */
[----:B------:R-:W-:-:S04]  /*9700*/  @P1 LOP3.LUT R0, R0, 0x1, RZ, 0xc0, !PT ;  /* 0x0000000100001812 */ /* 0x000fc800078ec0ff */
[----:B------:R-:W-:Y:S02]  /*9710*/  @P1 ISETP.EQ.U32.AND P2, PT, R0, 0x1, P0 ;  /* 0x000000010000180c */ /* 0x000fe40000742070 */
[----:B------:R-:W-:Y:S02]  /*9720*/  PLOP3.LUT P0, PT, PT, PT, PT, 0x80, 0x8 ;  /* 0x000000000008781c */ /* 0x000fe40003f0f070 */
[----:B------:R-:W-:Y:S02]  /*9730*/  @P1 PLOP3.LUT P0, PT, P2, PT, PT, 0x80, 0x8 ;  /* 0x000000000008181c */ /* 0x000fe4000170f070 */
[----:B------:R-:W-:-:S11]  /*9740*/  @P1 IADD3 R0, PT, PT, R6, 0x1, RZ ;  /* 0x0000000106001810 */ /* 0x000fd60007ffe0ff */
[----:B------:R-:W-:-:S05]  /*9750*/  @!P0 IMAD.MOV R0, RZ, RZ, R6 ;  /* 0x000000ffff008224 */ /* 0x000fca00078e0206 */
[----:B------:R-:W-:-:S05]  /*9760*/  @P1 MOV R5, R0 ;  /* 0x0000000000051202 */ /* 0x000fca0000000f00 */
[----:B------:R0:W-:Y:S01]  /*9770*/  STG.E.U8 desc[UR36][R2.64], R5 ;  /* 0x0000000502007986 */ /* 0x0001e2000c101124 */
[----:B------:R-:W-:Y:S05]  /*9780*/  BRA `(.L_x_4306) ;  /* 0x0000000400787947 */ /* 0x000fea0003800000 */
.L_x_4324:
[----:B------:R-:W0:Y:S02]  /*9790*/  F2I.U64.F64.TRUNC R4, R4 ;  /* 0x0000000400047311 */ /* 0x000e24000030d800 */
[----:B0-----:R0:W-:Y:S01]  /*97a0*/  STG.E.64 desc[UR36][R2.64], R4 ;  /* 0x0000000402007986 */ /* 0x0011e2000c101b24 */
[----:B------:R-:W-:Y:S05]  /*97b0*/  BRA `(.L_x_4306) ;  /* 0x00000004006c7947 */ /* 0x000fea0003800000 */
.L_x_4323:
[----:B------:R-:W0:Y:S02]  /*97c0*/  F2I.U32.F64.TRUNC R5, R4 ;  /* 0x0000000400057311 */ /* 0x000e24000030d000 */
[----:B0-----:R0:W-:Y:S01]  /*97d0*/  STG.E desc[UR36][R2.64], R5 ;  /* 0x0000000502007986 */ /* 0x0011e2000c101924 */
[----:B------:R-:W-:Y:S05]  /*97e0*/  BRA `(.L_x_4306) ;  /* 0x0000000400607947 */ /* 0x000fea0003800000 */
.L_x_4313:
        /* <DEDUP_REMOVED lines=10> */
.L_x_4326:
[----:B------:R-:W-:-:S05]  /*9890*/  CS2R R6, SRZ ;  /* 0x0000000000067805 */ /* 0x000fca000001ff00 */
[----:B------:R0:W-:Y:S01]  /*98a0*/  STG.E.128 desc[UR36][R2.64], R4 ;  /* 0x0000000402007986 */ /* 0x0001e2000c101d24 */
[----:B------:R-:W-:Y:S05]  /*98b0*/  BRA `(.L_x_4306) ;  /* 0x00000004002c7947 */ /* 0x000fea0003800000 */
.L_x_4325:
[----:B------:R-:W-:-:S09]  /*98c0*/  UISETP.NE.AND UP0, UPT, UR4, 0xf, UPT ;  /* 0x0000000f0400788c */ /* 0x000fd2000bf05270 */
[----:B------:R-:W-:Y:S05]  /*98d0*/  BRA.U !UP0, `(.L_x_4327) ;  /* 0x0000000508087547 */ /* 0x000fea000b800000 */
[----:B------:R-:W-:-:S09]  /*98e0*/  UISETP.NE.AND UP0, UPT, UR4, 0x17, UPT ;  /* 0x000000170400788c */ /* 0x000fd2000bf05270 */
[----:B------:R-:W-:Y:S05]  /*98f0*/  BRA.U !UP0, `(.L_x_4328) ;  /* 0x0000000108a07547 */ /* 0x000fea000b800000 */
[----:B------:R-:W-:-:S09]  /*9900*/  UISETP.NE.AND UP0, UPT, UR4, 0x18, UPT ;  /* 0x000000180400788c */ /* 0x000fd2000bf05270 */
[----:B------:R-:W-:Y:S05]  /*9910*/  BRA.U !UP0, `(.L_x_4329) ;  /* 0x0000000108447547 */ /* 0x000fea000b800000 */
.L_x_4305:
        /* <DEDUP_REMOVED lines=10> */
[----:B---3--:R-:W-:Y:S01]  /*99c0*/  IMAD.U32 R6, RZ, RZ, UR6 ;  /* 0x00000006ff067e24 */ /* 0x008fe2000f8e00ff */
[----:B------:R-:W-:Y:S01]  /*99d0*/  MOV R7, UR7 ;  /* 0x0000000700077c02 */ /* 0x000fe20008000f00 */
[----:B----4-:R-:W-:Y:S01]  /*99e0*/  IMAD.U32 R10, RZ, RZ, UR8 ;  /* 0x00000008ff0a7e24 */ /* 0x010fe2000f8e00ff */
[----:B-1----:R-:W-:-:S07]  /*99f0*/  MOV R11, UR9 ;  /* 0x00000009000b7c02 */ /* 0x002fce0008000f00 */
[----:B------:R-:W-:-:S07]  /*9a00*/  LEPC R20, `(.L_x_4330) ;  /* 0x000000001014794e */ /* 0x000fce0000000000 */
[----:B--2---:R-:W-:Y:S05]  /*9a10*/  CALL.ABS.NOINC R2 ;  /* 0x0000000002007343 */ /* 0x004fea0003c00000 */
.L_x_4330:
[----:B------:R-:W-:Y:S05]  /*9a20*/  BRA `(.L_x_4306) ;  /* 0x0000000000d07947 */ /* 0x000fea0003800000 */
.L_x_4329:
[----:B------:R-:W-:Y:S01]  /*9a30*/  UMOV UR4, 0xf0000000 ;  /* 0xf000000000047882 */ /* 0x000fe20000000000 */
[----:B------:R-:W-:Y:S01]  /*9a40*/  UMOV UR5, 0x380fffff ;  /* 0x380fffff00057882 */ /* 0x000fe20000000000 */
[----:B------:R-:W0:Y:S01]  /*9a50*/  F2F.F32.F64 R9, R4 ;  /* 0x0000000400097310 */ /* 0x000e220000301000 */
[----:B------:R-:W-:Y:S01]  /*9a60*/  DSETP.GEU.AND P0, PT, |R4|, UR4, PT ;  /* 0x0000000404007e2a */ /* 0x000fe2000bf0e200 */
[----:B------:R-:W-:Y:S01]  /*9a70*/  BSSY.RECONVERGENT B0, `(.L_x_4331) ;  /* 0x000000d000007945 */ /* 0x000fe20003800200 */
[----:B------:R-:W-:-:S12]  /*9a80*/  MOV R0, 0x7f ;  /* 0x0000007f00007802 */ /* 0x000fd80000000f00 */
        /* <DEDUP_REMOVED lines=11> */
.L_x_4332:
[----:B------:R-:W-:Y:S05]  /*9b40*/  BSYNC.RECONVERGENT B0 ;  /* 0x0000000000007941 */ /* 0x000fea0003800200 */
.L_x_4331:
[----:B------:R-:W-:-:S05]  /*9b50*/  LOP3.LUT R7, R0, 0x80, R7, 0xf8, !PT ;  /* 0x0000008000077812 */ /* 0x000fca00078ef807 */
[----:B------:R0:W-:Y:S01]  /*9b60*/  STG.E.U8 desc[UR36][R2.64], R7 ;  /* 0x0000000702007986 */ /* 0x0001e2000c101124 */
[----:B------:R-:W-:Y:S05]  /*9b70*/  BRA `(.L_x_4306) ;  /* 0x00000000007c7947 */ /* 0x000fea0003800000 */
.L_x_4328:
        /* <DEDUP_REMOVED lines=16> */
.L_x_4334:
[----:B------:R-:W-:Y:S01]  /*9c80*/  IMAD.MOV.U32 R0, RZ, RZ, 0x7f ;  /* 0x0000007fff007424 */ /* 0x000fe200078e00ff */
[----:B------:R-:W-:-:S04]  /*9c90*/  ISETP.GT.U32.AND P0, PT, R6, 0x7f800000, PT ;  /* 0x7f8000000600780c */ /* 0x000fc80003f04070 */
[----:B------:R-:W-:-:S09]  /*9ca0*/  SEL R0, R0, 0x7c, P0 ;  /* 0x0000007c00007807 */ /* 0x000fd20000000000 */
.L_x_4335:
[----:B------:R-:W-:Y:S05]  /*9cb0*/  BSYNC.RECONVERGENT B0 ;  /* 0x0000000000007941 */ /* 0x000fea0003800200 */
.L_x_4333:
[----:B------:R-:W-:-:S04]  /*9cc0*/  SHF.R.U32.HI R5, RZ, 0x18, R7 ;  /* 0x00000018ff057819 */ /* 0x000fc80000011607 */
[----:B------:R-:W-:-:S05]  /*9cd0*/  LOP3.LUT R5, R0, 0x80, R5, 0xf8, !PT ;  /* 0x0000008000057812 */ /* 0x000fca00078ef805 */
[----:B------:R0:W-:Y:S01]  /*9ce0*/  STG.E.U8 desc[UR36][R2.64], R5 ;  /* 0x0000000502007986 */ /* 0x0001e2000c101124 */
[----:B------:R-:W-:Y:S05]  /*9cf0*/  BRA `(.L_x_4306) ;  /* 0x00000000001c7947 */ /* 0x000fea0003800000 */
.L_x_4327:
[----:B------:R-:W-:Y:S01]  /*9d00*/  UMOV UR4, 0xf0000000 ;  /* 0xf000000000047882 */ /* 0x000fe20000000000 */
[----:B------:R-:W-:Y:S01]  /*9d10*/  UMOV UR5, 0x380fffff ;  /* 0x380fffff00057882 */ /* 0x000fe20000000000 */
[----:B------:R-:W0:Y:S01]  /*9d20*/  F2F.F32.F64 R0, R4 ;  /* 0x0000000400007310 */ /* 0x000e220000301000 */
[----:B------:R-:W-:-:S14]  /*9d30*/  DSETP.GEU.AND P0, PT, |R4|, UR4, PT ;  /* 0x0000000404007e2a */ /* 0x000fdc000bf0e200 */
[----:B0-----:R-:W-:-:S05]  /*9d40*/  @!P0 FMUL R0, R0, 1.175494350822287508e-38 ;  /* 0x0080000000008820 */ /* 0x001fca0000400000 */
[----:B------:R-:W-:-:S05]  /*9d50*/  F2FP.BF16.F32.PACK_AB R0, RZ, R0 ;  /* 0x00000000ff00723e */ /* 0x000fca00000010ff */
[----:B------:R0:W-:Y:S02]  /*9d60*/  STG.E.U16 desc[UR36][R2.64], R0 ;  /* 0x0000000002007986 */ /* 0x0001e4000c101524 */
.L_x_4306:
[----:B------:R-:W-:-:S07]  /*9d70*/  IADD3 R17, PT, PT, R17, 0x80, RZ ;  /* 0x0000008011117810 */ /* 0x000fce0007ffe0ff */
.L_x_4269:
[----:B------:R-:W-:Y:S05]  /*9d80*/  BSYNC.RECONVERGENT B7 ;  /* 0x0000000000077941 */ /* 0x000fea0003800200 */
.L_x_4268:
        /* <DEDUP_REMOVED lines=306> */
.L_x_4336:
[----:B------:R-:W0:Y:S01]  /*b0b0*/  LDCU.128 UR8, c[0x0][0x580] ;  /* 0x0000b000ff0877ac */ /* 0x000e220008000c00 */
[----:B------:R-:W-:Y:S01]  /*b0c0*/  BSSY.RECONVERGENT B6, `(.L_x_4337) ;  /* 0x00000ee000067945 */ /* 0x000fe20003800200 */
[----:B------:R-:W-:-:S04]  /*b0d0*/  UPRMT UR4, UR42, 0x9910, URZ ;  /* 0x000099102a047896 */ /* 0x000fc800080000ff */
[----:B------:R-:W-:Y:S01]  /*b0e0*/  UISETP.GT.AND UP0, UPT, UR4, 0x9, UPT ;  /* 0x000000090400788c */ /* 0x000fe2000bf04270 */
[----:B0-----:R-:W-:Y:S02]  /*b0f0*/  IADD3 R16, P0, PT, R16, UR8, RZ ;  /* 0x0000000810107c10 */ /* 0x001fe4000ff1e0ff */
[----:B-1--4-:R-:W-:-:S03]  /*b100*/  IADD3 R4, P1, PT, R0, UR10, RZ ;  /* 0x0000000a00047c10 */ /* 0x012fc6000ff3e0ff */
[----:B------:R-:W-:Y:S01]  /*b110*/  IMAD.X R17, RZ, RZ, UR9, P0 ;  /* 0x00000009ff117e24 */ /* 0x000fe200080e06ff */
[----:B--23--:R-:W-:Y:S02]  /*b120*/  IADD3.X R5, PT, PT, RZ, UR11, RZ, P1, !PT ;  /* 0x0000000bff057c10 */ /* 0x00cfe40008ffe4ff */
        /* <DEDUP_REMOVED lines=12> */
.L_x_4341:
[----:B------:R-:W2:Y:S02]  /*b1f0*/  LDG.E.U8 R2, desc[UR36][R4.64] ;  /* 0x0000002404027981 */ /* 0x000ea4000c1e1100 */
[----:B--2---:R-:W0:Y:S01]  /*b200*/  I2F.F64.U16 R2, R2 ;  /* 0x0000000200027312 */ /* 0x004e220000101800 */
[----:B------:R-:W-:Y:S05]  /*b210*/  BRA `(.L_x_4343) ;  /* 0x0000000c00607947 */ /* 0x000fea0003800000 */
.L_x_4340:
        /* <DEDUP_REMOVED lines=9> */
.L_x_4345:
[----:B------:R-:W2:Y:S02]  /*b2b0*/  LDG.E R2, desc[UR36][R4.64] ;  /* 0x0000002404027981 */ /* 0x000ea4000c1e1900 */
[----:B--2---:R-:W0:Y:S01]  /*b2c0*/  I2F.F64 R2, R2 ;  /* 0x0000000200027312 */ /* 0x004e220000201c00 */
[----:B------:R-:W-:Y:S05]  /*b2d0*/  BRA `(.L_x_4343) ;  /* 0x0000000c00307947 */ /* 0x000fea0003800000 */
.L_x_4344:
[----:B------:R-:W2:Y:S02]  /*b2e0*/  LDG.E.U16 R2, desc[UR36][R4.64] ;  /* 0x0000002404027981 */ /* 0x000ea4000c1e1500 */
[----:B--2---:R-:W0:Y:S01]  /*b2f0*/  I2F.F64.S16 R2, R2 ;  /* 0x0000000200027312 */ /* 0x004e220000101c00 */
[----:B------:R-:W-:Y:S05]  /*b300*/  BRA `(.L_x_4343) ;  /* 0x0000000c00247947 */ /* 0x000fea0003800000 */
.L_x_4339:
        /* <DEDUP_REMOVED lines=10> */
.L_x_4347:
[----:B------:R-:W2:Y:S02]  /*b3b0*/  LDG.E.U16 R0, desc[UR36][R4.64] ;  /* 0x0000002404007981 */ /* 0x000ea4000c1e1500 */
[----:B--2---:R-:W-:-:S05]  /*b3c0*/  HADD2.F32 R0, -RZ, R0.H0_H0 ;  /* 0x20000000ff007230 */ /* 0x004fca0000004100 */
[----:B------:R-:W-:-:S04]  /*b3d0*/  FMUL.FTZ R0, R0, 1 ;  /* 0x3f80000000007820 */ /* 0x000fc80000410000 */
[----:B------:R0:W1:Y:S01]  /*b3e0*/  F2F.F64.F32 R2, R0 ;  /* 0x0000000000027310 */ /* 0x0000620000201800 */
[----:B------:R-:W-:Y:S05]  /*b3f0*/  BRA `(.L_x_4343) ;  /* 0x0000000800e87947 */ /* 0x000fea0003800000 */
.L_x_4346:
        /* <DEDUP_REMOVED lines=10> */
.L_x_4349:
[----:B------:R-:W2:Y:S02]  /*b4a0*/  LDG.E.U16 R4, desc[UR36][R4.64] ;  /* 0x0000002404047981 */ /* 0x000ea4000c1e1500 */
[----:B--2---:R-:W-:-:S05]  /*b4b0*/  HADD2.F32 R0, -RZ, R4.H0_H0 ;  /* 0x20000004ff007230 */ /* 0x004fca0000004100 */
[----:B------:R-:W-:-:S04]  /*b4c0*/  FMUL.FTZ R0, R0, 1 ;  /* 0x3f80000000007820 */ /* 0x000fc80000410000 */
[----:B------:R0:W1:Y:S01]  /*b4d0*/  F2F.F64.F32 R2, R0 ;  /* 0x0000000000027310 */ /* 0x0000620000201800 */
[----:B------:R-:W-:Y:S05]  /*b4e0*/  BRA `(.L_x_4343) ;  /* 0x0000000800ac7947 */ /* 0x000fea0003800000 */
.L_x_4348:
[----:B------:R0:W5:Y:S01]  /*b4f0*/  LDG.E.64 R2, desc[UR36][R4.64] ;  /* 0x0000002404027981 */ /* 0x000162000c1e1b00 */
[----:B------:R-:W-:Y:S05]  /*b500*/  BRA `(.L_x_4343) ;  /* 0x0000000800a47947 */ /* 0x000fea0003800000 */
.L_x_4338:
        /* <DEDUP_REMOVED lines=13> */
.L_x_4352:
[----:B------:R0:W5:Y:S01]  /*b5e0*/  LDG.E.64 R2, desc[UR36][R4.64] ;  /* 0x0000002404027981 */ /* 0x000162000c1e1b00 */
[----:B------:R-:W-:Y:S05]  /*b5f0*/  BRA `(.L_x_4343) ;  /* 0x0000000800687947 */ /* 0x000fea0003800000 */
.L_x_4351:
        /* <DEDUP_REMOVED lines=25> */
[----:B------:R-:W0:Y:S01]  /*b790*/  F2F.F64.F32 R2, R3 ;  /* 0x0000000300027310 */ /* 0x000e220000201800 */
[----:B------:R-:W-:Y:S05]  /*b7a0*/  BRA `(.L_x_4343) ;  /* 0x0000000400fc7947 */ /* 0x000fea0003800000 */
.L_x_4354:
        /* <DEDUP_REMOVED lines=14> */
.L_x_4353:
[----:B------:R-:W2:Y:S02]  /*b890*/  LDG.E.U16 R0, desc[UR36][R4.64] ;  /* 0x0000002404007981 */ /* 0x000ea4000c1e1500 */
[----:B--2---:R-:W-:-:S04]  /*b8a0*/  IMAD.U32 R0, R0, 0x10000, RZ ;  /* 0x0001000000007824 */ /* 0x004fc800078e00ff */
[----:B------:R-:W-:-:S04]  /*b8b0*/  FMUL.FTZ R0, R0, 1 ;  /* 0x3f80000000007820 */ /* 0x000fc80000410000 */
[----:B------:R0:W1:Y:S01]  /*b8c0*/  F2F.F64.F32 R2, R0 ;  /* 0x0000000000027310 */ /* 0x0000620000201800 */
[----:B------:R-:W-:Y:S05]  /*b8d0*/  BRA `(.L_x_4343) ;  /* 0x0000000400b07947 */ /* 0x000fea0003800000 */
.L_x_4350:
        /* <DEDUP_REMOVED lines=11> */
.L_x_4357:
        /* <DEDUP_REMOVED lines=21> */
.L_x_4359:
[----:B------:R-:W-:Y:S05]  /*bae0*/  BSYNC.RECONVERGENT B0 ;  /* 0x0000000000007941 */ /* 0x000fea0003800200 */
.L_x_4358:
[----:B------:R-:W-:Y:S02]  /*baf0*/  SHF.L.U32 R0, R0, 0x14, RZ ;  /* 0x0000001400007819 */ /* 0x000fe400000006ff */
[----:B------:R-:W-:-:S04]  /*bb00*/  LEA R2, R2, 0x3b800000, 0x17 ;  /* 0x3b80000002027811 */ /* 0x000fc800078eb8ff */
[----:B------:R-:W-:-:S05]  /*bb10*/  LOP3.LUT R0, R2, R0, R7, 0xfe, !PT ;  /* 0x0000000002007212 */ /* 0x000fca00078efe07 */
[----:B------:R-:W-:-:S04]  /*bb20*/  FMUL.FTZ R0, R0, 1 ;  /* 0x3f80000000007820 */ /* 0x000fc80000410000 */
[----:B------:R0:W1:Y:S01]  /*bb30*/  F2F.F64.F32 R2, R0 ;  /* 0x0000000000027310 */ /* 0x0000620000201800 */
[----:B------:R-:W-:Y:S05]  /*bb40*/  BRA `(.L_x_4343) ;  /* 0x0000000400147947 */ /* 0x000fea0003800000 */
.L_x_4356:
        /* <DEDUP_REMOVED lines=21> */
.L_x_4361:
[----:B------:R-:W-:Y:S05]  /*bca0*/  BSYNC.RECONVERGENT B0 ;  /* 0x0000000000007941 */ /* 0x000fea0003800200 */
.L_x_4360:
[----:B------:R-:W-:Y:S01]  /*bcb0*/  IMAD.SHL.U32 R0, R0, 0x200000, RZ ;  /* 0x0020000000007824 */ /* 0x000fe200078e00ff */
[----:B------:R-:W-:-:S04]  /*bcc0*/  LEA R2, R2, 0x37800000, 0x17 ;  /* 0x3780000002027811 */ /* 0x000fc800078eb8ff */
[----:B------:R-:W-:-:S05]  /*bcd0*/  LOP3.LUT R0, R2, R0, R7, 0xfe, !PT ;  /* 0x0000000002007212 */ /* 0x000fca00078efe07 */
[----:B------:R-:W-:-:S04]  /*bce0*/  FMUL.FTZ R0, R0, 1 ;  /* 0x3f80000000007820 */ /* 0x000fc80000410000 */
[----:B------:R4:W0:Y:S01]  /*bcf0*/  F2F.F64.F32 R2, R0 ;  /* 0x0000000000027310 */ /* 0x0008220000201800 */
[----:B------:R-:W-:Y:S05]  /*bd00*/  BRA `(.L_x_4343) ;  /* 0x0000000000a47947 */ /* 0x000fea0003800000 */
.L_x_4355:
        /* <DEDUP_REMOVED lines=16> */
[----:B------:R1:W2:Y:S01]  /*be10*/  @P0 F2F.F64.F32 R2, R0 ;  /* 0x0000000000020310 */ /* 0x0002a20000201800 */
[----:B------:R-:W-:Y:S05]  /*be20*/  BRA `(.L_x_4343) ;  /* 0x00000000005c7947 */ /* 0x000fea0003800000 */
.L_x_4342:
        /* <DEDUP_REMOVED lines=16> */
.L_x_4364:
[----:B------:R-:W-:Y:S01]  /*bf30*/  CS2R R2, SRZ ;  /* 0x0000000000027805 */ /* 0x000fe2000001ff00 */
[----:B------:R-:W-:Y:S06]  /*bf40*/  BRA `(.L_x_4343) ;  /* 0x0000000000147947 */ /* 0x000fec0003800000 */
.L_x_4363:
[----:B------:R-:W2:Y:S02]  /*bf50*/  LDG.E.64 R2, desc[UR36][R4.64] ;  /* 0x0000002404027981 */ /* 0x000ea4000c1e1b00 */
[----:B--2---:R-:W3:Y:S01]  /*bf60*/  I2F.F64.U64 R2, R2 ;  /* 0x0000000200027312 */ /* 0x004ee20000301800 */
[----:B------:R-:W-:Y:S05]  /*bf70*/  BRA `(.L_x_4343) ;  /* 0x0000000000087947 */ /* 0x000fea0003800000 */
.L_x_4362:
[----:B------:R-:W2:Y:S02]  /*bf80*/  LDG.E R2, desc[UR36][R4.64] ;  /* 0x0000002404027981 */ /* 0x000ea4000c1e1900 */
[----:B--2---:R-:W0:Y:S02]  /*bf90*/  I2F.F64.U32 R2, R2 ;  /* 0x0000000200027312 */ /* 0x004e240000201800 */
.L_x_4343:
[----:B------:R-:W-:Y:S05]  /*bfa0*/  BSYNC.RECONVERGENT B6 ;  /* 0x0000000000067941 */ /* 0x000fea0003800200 */
.L_x_4337:
[----:B------:R-:W1:Y:S01]  /*bfb0*/  LDCU.64 UR4, c[0x0][0x590] ;  /* 0x0000b200ff0477ac */ /* 0x000e620008000a00 */
[----:B0-----:R-:W-:Y:S01]  /*bfc0*/  MOV R4, RZ ;  /* 0x000000ff00047202 */ /* 0x001fe20000000f00 */
[----:B------:R-:W-:Y:S01]  /*bfd0*/  IMAD.MOV.U32 R6, RZ, RZ, 0x0 ;  /* 0x00000000ff067424 */ /* 0x000fe200078e00ff */
[----:B------:R-:W-:Y:S01]  /*bfe0*/  MOV R7, 0x3fd80000 ;  /* 0x3fd8000000077802 */ /* 0x000fe20000000f00 */
[----:B------:R-:W-:Y:S01]  /*bff0*/  BSSY.RECONVERGENT B0, `(.L_x_4365) ;  /* 0x0000011000007945 */ /* 0x000fe20003800200 */
[----:B-123-5:R-:W-:-:S06]  /*c000*/  DADD R8, R2, UR4 ;  /* 0x0000000402087e29 */ /* 0x02efcc0008000000 */
[----:B------:R-:W0:Y:S04]  /*c010*/  MUFU.RSQ64H R5, R9 ;  /* 0x0000000900057308 */ /* 0x000e280000001c00 */
[----:B----4-:R-:W-:-:S05]  /*c020*/  VIADD R0, R9, 0xfff00000 ;  /* 0xfff0000009007836 */ /* 0x010fca0000000000 */
[----:B------:R-:W-:Y:S01]  /*c030*/  ISETP.GE.U32.AND P0, PT, R0, 0x7fe00000, PT ;  /* 0x7fe000000000780c */ /* 0x000fe20003f06070 */
        /* <DEDUP_REMOVED lines=9> */
[----:B------:R-:W-:Y:S05]  /*c0d0*/  CALL.REL.NOINC `($__internal_56_$__cuda_sm20_drsqrt_f64_slowpath_v2) ;  /* 0x0000001000387944 */ /* 0x000fea0003c00000 */
[----:B------:R-:W-:Y:S01]  /*c0e0*/  MOV R4, R6 ;  /* 0x0000000600047202 */ /* 0x000fe20000000f00 */
[----:B------:R-:W-:-:S07]  /*c0f0*/  IMAD.MOV.U32 R5, RZ, RZ, R7 ;  /* 0x000000ffff057224 */ /* 0x000fce00078e0007 */
.L_x_4366:
[----:B------:R-:W-:Y:S05]  /*c100*/  BSYNC.RECONVERGENT B0 ;  /* 0x0000000000007941 */ /* 0x000fea0003800200 */
.L_x_4365:
        /* <DEDUP_REMOVED lines=12> */
[----:B0-----:R-:W-:Y:S01]  /*c1d0*/  STG.E.U8 desc[UR36][R16.64], R5 ;  /* 0x0000000510007986 */ /* 0x001fe2000c101124 */
[----:B------:R-:W-:Y:S05]  /*c1e0*/  EXIT ;  /* 0x000000000000794d */ /* 0x000fea0003800000 */
.L_x_4370:
[----:B------:R-:W0:Y:S02]  /*c1f0*/  F2I.S64.F64.TRUNC R4, R4 ;  /* 0x0000000400047311 */ /* 0x000e24000030d900 */
[----:B0-----:R-:W-:-:S05]  /*c200*/  MOV R3, R4 ;  /* 0x0000000400037202 */ /* 0x001fca0000000f00 */
[----:B------:R-:W-:Y:S01]  /*c210*/  STG.E.U8 desc[UR36][R16.64], R3 ;  /* 0x0000000310007986 */ /* 0x000fe2000c101124 */
[----:B------:R-:W-:Y:S05]  /*c220*/  EXIT ;  /* 0x000000000000794d */ /* 0x000fea0003800000 */
.L_x_4369:
[----:B------:R-:W-:-:S09]  /*c230*/  UISETP.NE.AND UP0, UPT, UR4, 0x2, UPT ;  /* 0x000000020400788c */ /* 0x000fd2000bf05270 */
[----:B------:R-:W-:Y:S05]  /*c240*/  BRA.U !UP0, `(.L_x_4372) ;  /* 0x0000000108287547 */ /* 0x000fea000b800000 */
[----:B------:R-:W-:-:S09]  /*c250*/  UISETP.NE.AND UP0, UPT, UR4, 0x3, UPT ;  /* 0x000000030400788c */ /* 0x000fd2000bf05270 */
[----:B------:R-:W-:Y:S05]  /*c260*/  BRA.U !UP0, `(.L_x_4373) ;  /* 0x0000000108147547 */ /* 0x000fea000b800000 */
[----:B------:R-:W-:-:S09]  /*c270*/  UISETP.NE.AND UP0, UPT, UR4, 0x4, UPT ;  /* 0x000000040400788c */ /* 0x000fd2000bf05270 */
[----:B------:R-:W-:Y:S05]  /*c280*/  BRA.U UP0, `(.L_x_4371) ;  /* 0x0000000900b47547 */ /* 0x000fea000b800000 */
[----:B------:R-:W0:Y:S02]  /*c290*/  F2I.S64.F64.TRUNC R4, R4 ;  /* 0x0000000400047311 */ /* 0x000e24000030d900 */
[----:B0-----:R-:W-:Y:S01]  /*c2a0*/  STG.E.64 desc[UR36][R16.64], R4 ;  /* 0x0000000410007986 */ /* 0x001fe2000c101b24 */
[----:B------:R-:W-:Y:S05]  /*c2b0*/  EXIT ;  /* 0x000000000000794d */ /* 0x000fea0003800000 */
.L_x_4373:
[----:B------:R-:W0:Y:S02]  /*c2c0*/  F2I.F64.TRUNC R5, R4 ;  /* 0x0000000400057311 */ /* 0x000e24000030d100 */
[----:B0-----:R-:W-:Y:S01]  /*c2d0*/  STG.E desc[UR36][R16.64], R5 ;  /* 0x0000000510007986 */ /* 0x001fe2000c101924 */
[----:B------:R-:W-:Y:S05]  /*c2e0*/  EXIT ;  /* 0x000000000000794d */ /* 0x000fea0003800000 */
.L_x_4372:
[----:B------:R-:W0:Y:S02]  /*c2f0*/  F2I.F64.TRUNC R5, R4 ;  /* 0x0000000400057311 */ /* 0x000e24000030d100 */
[----:B0-----:R-:W-:Y:S01]  /*c300*/  STG.E.U16 desc[UR36][R16.64], R5 ;  /* 0x0000000510007986 */ /* 0x001fe2000c101524 */
[----:B------:R-:W-:Y:S05]  /*c310*/  EXIT ;  /* 0x000000000000794d */ /* 0x000fea0003800000 */
.L_x_4368:
        /* <DEDUP_REMOVED lines=11> */
[----:B------:R-:W-:Y:S01]  /*c3d0*/  STG.E desc[UR36][R16.64], R3 ;  /* 0x0000000310007986 */ /* 0x000fe2000c101924 */
[----:B------:R-:W-:Y:S05]  /*c3e0*/  EXIT ;  /* 0x000000000000794d */ /* 0x000fea0003800000 */
.L_x_4375:
[----:B------:R-:W-:Y:S01]  /*c3f0*/  UMOV UR4, 0xf0000000 ;  /* 0xf000000000047882 */ /* 0x000fe20000000000 */
[----:B------:R-:W-:Y:S01]  /*c400*/  UMOV UR5, 0x380fffff ;  /* 0x380fffff00057882 */ /* 0x000fe20000000000 */
[----:B------:R-:W0:Y:S01]  /*c410*/  F2F.F32.F64 R0, R4 ;  /* 0x0000000400007310 */ /* 0x000e220000301000 */
[----:B------:R-:W-:-:S14]  /*c420*/  DSETP.GEU.AND P0, PT, |R4|, UR4, PT ;  /* 0x0000000404007e2a */ /* 0x000fdc000bf0e200 */
[----:B0-----:R-:W-:-:S05]  /*c430*/  @!P0 FMUL R0, R0, 1.175494350822287508e-38 ;  /* 0x0080000000008820 */ /* 0x001fca0000400000 */
[----:B------:R-:W-:-:S05]  /*c440*/  F2FP.F16.F32.PACK_AB R0, RZ, R0 ;  /* 0x00000000ff00723e */ /* 0x000fca00000000ff */
[----:B------:R-:W-:Y:S01]  /*c450*/  STG.E.U16 desc[UR36][R16.64], R0 ;  /* 0x0000000010007986 */ /* 0x000fe2000c101524 */
[----:B------:R-:W-:Y:S05]  /*c460*/  EXIT ;  /* 0x000000000000794d */ /* 0x000fea0003800000 */
.L_x_4374:
        /* <DEDUP_REMOVED lines=12> */
[----:B------:R-:W-:Y:S01]  /*c530*/  STG.E.64 desc[UR36][R16.64], R2 ;  /* 0x0000000210007986 */ /* 0x000fe2000c101b24 */
[----:B------:R-:W-:Y:S05]  /*c540*/  EXIT ;  /* 0x000000000000794d */ /* 0x000fea0003800000 */
.L_x_4377:
[----:B------:R-:W-:Y:S01]  /*c550*/  UMOV UR4, 0xf0000000 ;  /* 0xf000000000047882 */ /* 0x000fe20000000000 */
[----:B------:R-:W-:Y:S01]  /*c560*/  UMOV UR5, 0x380fffff ;  /* 0x380fffff00057882 */ /* 0x000fe20000000000 */
[----:B------:R-:W0:Y:S01]  /*c570*/  F2F.F32.F64 R0, R4 ;  /* 0x0000000400007310 */ /* 0x000e220000301000 */
[----:B------:R-:W-:-:S14]  /*c580*/  DSETP.GEU.AND P0, PT, |R4|, UR4, PT ;  /* 0x0000000404007e2a */ /* 0x000fdc000bf0e200 */
[----:B0-----:R-:W-:-:S05]  /*c590*/  @!P0 FMUL R0, R0, 1.175494350822287508e-38 ;  /* 0x0080000000008820 */ /* 0x001fca0000400000 */
[----:B------:R-:W-:-:S04]  /*c5a0*/  F2FP.F16.F32.PACK_AB R3, RZ, R0 ;  /* 0x00000000ff03723e */ /* 0x000fc800000000ff */
[----:B------:R-:W-:-:S05]  /*c5b0*/  PRMT R3, R3, 0x5410, RZ ;  /* 0x0000541003037816 */ /* 0x000fca00000000ff */
[----:B------:R-:W-:Y:S01]  /*c5c0*/  STG.E desc[UR36][R16.64], R3 ;  /* 0x0000000310007986 */ /* 0x000fe2000c101924 */
[----:B------:R-:W-:Y:S05]  /*c5d0*/  EXIT ;  /* 0x000000000000794d */ /* 0x000fea0003800000 */
.L_x_4376:
[----:B------:R-:W-:Y:S01]  /*c5e0*/  STG.E.64 desc[UR36][R16.64], R4 ;  /* 0x0000000410007986 */ /* 0x000fe2000c101b24 */
[----:B------:R-:W-:Y:S05]  /*c5f0*/  EXIT ;  /* 0x000000000000794d */ /* 0x000fea0003800000 */
.L_x_4367:
        /* <DEDUP_REMOVED lines=11> */
[----:B0-----:R-:W-:Y:S01]  /*c6b0*/  STG.E.U16 desc[UR36][R16.64], R5 ;  /* 0x0000000510007986 */ /* 0x001fe2000c101524 */
[----:B------:R-:W-:Y:S05]  /*c6c0*/  EXIT ;  /* 0x000000000000794d */ /* 0x000fea0003800000 */
.L_x_4381:
        /* <DEDUP_REMOVED lines=21> */
.L_x_4384:
[----:B------:R-:W-:-:S04]  /*c820*/  SHF.R.U32.HI R3, RZ, 0x18, R3 ;  /* 0x00000018ff037819 */ /* 0x000fc80000011603 */
[----:B------:R-:W-:-:S04]  /*c830*/  LOP3.LUT R0, R0, 0x80, R3, 0xf8, !PT ;  /* 0x0000008000007812 */ /* 0x000fc800078ef803 */
[----:B------:R-:W-:-:S07]  /*c840*/  PRMT R8, R0, 0x7610, R8 ;  /* 0x0000761000087816 */ /* 0x000fce0000000008 */
.L_x_4383:
[----:B------:R-:W-:Y:S05]  /*c850*/  BSYNC.RECONVERGENT B0 ;  /* 0x0000000000007941 */ /* 0x000fea0003800200 */
.L_x_4382:
[----:B------:R-:W-:Y:S01]  /*c860*/  STG.E.U8 desc[UR36][R16.64], R8 ;  /* 0x0000000810007986 */ /* 0x000fe2000c101124 */
[----:B------:R-:W-:Y:S05]  /*c870*/  EXIT ;  /* 0x000000000000794d */ /* 0x000fea0003800000 */
.L_x_4380:
        /* <DEDUP_REMOVED lines=21> */
.L_x_4387:
[----:B------:R-:W-:-:S04]  /*c9d0*/  SHF.R.U32.HI R3, RZ, 0x18, R3 ;  /* 0x00000018ff037819 */ /* 0x000fc80000011603 */
[----:B------:R-:W-:-:S04]  /*c9e0*/  LOP3.LUT R0, R0, 0x80, R3, 0xf8, !PT ;  /* 0x0000008000007812 */ /* 0x000fc800078ef803 */
[----:B------:R-:W-:-:S07]  /*c9f0*/  PRMT R8, R0, 0x7610, R8 ;  /* 0x0000761000087816 */ /* 0x000fce0000000008 */
.L_x_4386:
[----:B------:R-:W-:Y:S05]  /*ca00*/  BSYNC.RECONVERGENT B0 ;  /* 0x0000000000007941 */ /* 0x000fea0003800200 */
.L_x_4385:
[----:B------:R-:W-:Y:S01]  /*ca10*/  STG.E.U8 desc[UR36][R16.64], R8 ;  /* 0x0000000810007986 */ /* 0x000fe2000c101124 */
[----:B------:R-:W-:Y:S05]  /*ca20*/  EXIT ;  /* 0x000000000000794d */ /* 0x000fea0003800000 */
.L_x_4379:
        /* <DEDUP_REMOVED lines=11> */
[----:B------:R-:W-:-:S04]  /*cae0*/  SHF.R.U32.HI R2, RZ, 0x17, R6 ;  /* 0x00000017ff027819 */ /* 0x000fc80000011606 */
        /* <DEDUP_REMOVED lines=14> */
.L_x_4389:
[----:B------:R-:W0:Y:S02]  /*cbd0*/  F2I.U64.F64.TRUNC R4, R4 ;  /* 0x0000000400047311 */ /* 0x000e24000030d800 */
[----:B0-----:R-:W-:Y:S01]  /*cbe0*/  STG.E.64 desc[UR36][R16.64], R4 ;  /* 0x0000000410007986 */ /* 0x001fe2000c101b24 */
[----:B------:R-:W-:Y:S05]  /*cbf0*/  EXIT ;  /* 0x000000000000794d */ /* 0x000fea0003800000 */
.L_x_4388:
[----:B------:R-:W0:Y:S02]  /*cc00*/  F2I.U32.F64.TRUNC R5, R4 ;  /* 0x0000000400057311 */ /* 0x000e24000030d000 */
[----:B0-----:R-:W-:Y:S01]  /*cc10*/  STG.E desc[UR36][R16.64], R5 ;  /* 0x0000000510007986 */ /* 0x001fe2000c101924 */
[----:B------:R-:W-:Y:S05]  /*cc20*/  EXIT ;  /* 0x000000000000794d */ /* 0x000fea0003800000 */
.L_x_4378:
        /* <DEDUP_REMOVED lines=8> */
[----:B------:R-:W-:Y:S01]  /*ccb0*/  STG.E.U8 desc[UR36][R16.64], R3 ;  /* 0x0000000310007986 */ /* 0x000fe2000c101124 */
[----:B------:R-:W-:Y:S05]  /*ccc0*/  EXIT ;  /* 0x000000000000794d */ /* 0x000fea0003800000 */
.L_x_4391:
[----:B------:R-:W-:-:S05]  /*ccd0*/  CS2R R6, SRZ ;  /* 0x0000000000067805 */ /* 0x000fca000001ff00 */
[----:B------:R-:W-:Y:S01]  /*cce0*/  STG.E.128 desc[UR36][R16.64], R4 ;  /* 0x0000000410007986 */ /* 0x000fe2000c101d24 */
[----:B------:R-:W-:Y:S05]  /*ccf0*/  EXIT ;  /* 0x000000000000794d */ /* 0x000fea0003800000 */
.L_x_4390:
[----:B------:R-:W-:-:S09]  /*cd00*/  UISETP.NE.AND UP0, UPT, UR4, 0xf, UPT ;  /* 0x0000000f0400788c */ /* 0x000fd2000bf05270 */
[----:B------:R-:W-:Y:S05]  /*cd10*/  BRA.U !UP0, `(.L_x_4392) ;  /* 0x0000000508087547 */ /* 0x000fea000b800000 */
[----:B------:R-:W-:-:S09]  /*cd20*/  UISETP.NE.AND UP0, UPT, UR4, 0x17, UPT ;  /* 0x000000170400788c */ /* 0x000fd2000bf05270 */
[----:B------:R-:W-:Y:S05]  /*cd30*/  BRA.U !UP0, `(.L_x_4393) ;  /* 0x0000000108a07547 */ /* 0x000fea000b800000 */
[----:B------:R-:W-:-:S09]  /*cd40*/  UISETP.NE.AND UP0, UPT, UR4, 0x18, UPT ;  /* 0x000000180400788c */ /* 0x000fd2000bf05270 */
[----:B------:R-:W-:Y:S05]  /*cd50*/  BRA.U !UP0, `(.L_x_4394) ;  /* 0x0000000108447547 */ /* 0x000fea000b800000 */
.L_x_4371:
        /* <DEDUP_REMOVED lines=16> */
.L_x_4395:
[----:B------:R-:W-:Y:S05]  /*ce60*/  EXIT ;  /* 0x000000000000794d */ /* 0x000fea0003800000 */
.L_x_4394:
        /* <DEDUP_REMOVED lines=17> */
.L_x_4397:
[----:B------:R-:W-:Y:S05]  /*cf80*/  BSYNC.RECONVERGENT B0 ;  /* 0x0000000000007941 */ /* 0x000fea0003800200 */
.L_x_4396:
[----:B------:R-:W-:-:S05]  /*cf90*/  LOP3.LUT R3, R0, 0x80, R3, 0xf8, !PT ;  /* 0x0000008000037812 */ /* 0x000fca00078ef803 */
[----:B------:R-:W-:Y:S01]  /*cfa0*/  STG.E.U8 desc[UR36][R16.64], R3 ;  /* 0x0000000310007986 */ /* 0x000fe2000c101124 */
[----:B------:R-:W-:Y:S05]  /*cfb0*/  EXIT ;  /* 0x000000000000794d */ /* 0x000fea0003800000 */
.L_x_4393:
        /* <DEDUP_REMOVED lines=16> */
.L_x_4399:
[----:B------:R-:W-:Y:S02]  /*d0c0*/  ISETP.GT.U32.AND P0, PT, R2, 0x7f800000, PT ;  /* 0x7f8000000200780c */ /* 0x000fe40003f04070 */
[----:B------:R-:W-:-:S04]  /*d0d0*/  MOV R0, 0x7f ;  /* 0x0000007f00007802 */ /* 0x000fc80000000f00 */
[----:B------:R-:W-:-:S07]  /*d0e0*/  SEL R0, R0, 0x7c, P0 ;  /* 0x0000007c00007807 */ /* 0x000fce0000000000 */
.L_x_4400:
[----:B------:R-:W-:Y:S05]  /*d0f0*/  BSYNC.RECONVERGENT B0 ;  /* 0x0000000000007941 */ /* 0x000fea0003800200 */
.L_x_4398:
[----:B------:R-:W-:-:S04]  /*d100*/  SHF.R.U32.HI R3, RZ, 0x18, R3 ;  /* 0x00000018ff037819 */ /* 0x000fc80000011603 */
[----:B------:R-:W-:-:S05]  /*d110*/  LOP3.LUT R3, R0, 0x80, R3, 0xf8, !PT ;  /* 0x0000008000037812 */ /* 0x000fca00078ef803 */
[----:B------:R-:W-:Y:S01]  /*d120*/  STG.E.U8 desc[UR36][R16.64], R3 ;  /* 0x0000000310007986 */ /* 0x000fe2000c101124 */
[----:B------:R-:W-:Y:S05]  /*d130*/  EXIT ;  /* 0x000000000000794d */ /* 0x000fea0003800000 */
.L_x_4392:
[----:B------:R-:W-:Y:S01]  /*d140*/  UMOV UR4, 0xf0000000 ;  /* 0xf000000000047882 */ /* 0x000fe20000000000 */
[----:B------:R-:W-:Y:S01]  /*d150*/  UMOV UR5, 0x380fffff ;  /* 0x380fffff00057882 */ /* 0x000fe20000000000 */
[----:B------:R-:W0:Y:S01]  /*d160*/  F2F.F32.F64 R0, R4 ;  /* 0x0000000400007310 */ /* 0x000e220000301000 */
[----:B------:R-:W-:-:S14]  /*d170*/  DSETP.GEU.AND P0, PT, |R4|, UR4, PT ;  /* 0x0000000404007e2a */ /* 0x000fdc000bf0e200 */
[----:B0-----:R-:W-:-:S05]  /*d180*/  @!P0 FMUL R0, R0, 1.175494350822287508e-38 ;  /* 0x0080000000008820 */ /* 0x001fca0000400000 */
[----:B------:R-:W-:-:S05]  /*d190*/  F2FP.BF16.F32.PACK_AB R0, RZ, R0 ;  /* 0x00000000ff00723e */ /* 0x000fca00000010ff */
[----:B------:R-:W-:Y:S01]  /*d1a0*/  STG.E.U16 desc[UR36][R16.64], R0 ;  /* 0x0000000010007986 */ /* 0x000fe2000c101524 */
[----:B------:R-:W-:Y:S05]  /*d1b0*/  EXIT ;  /* 0x000000000000794d */ /* 0x000fea0003800000 */
        .weak           $__internal_56_$__cuda_sm20_drsqrt_f64_slowpath_v2
        .type           $__internal_56_$__cuda_sm20_drsqrt_f64_slowpath_v2,@function
        .size           $__internal_56_$__cuda_sm20_drsqrt_f64_slowpath_v2,(.L_x_27315 - $__internal_56_$__cuda_sm20_drsqrt_f64_slowpath_v2)
$__internal_56_$__cuda_sm20_drsqrt_f64_slowpath_v2:
[----:B------:R-:W-:Y:S01]  /*d1c0*/  IMAD.MOV.U32 R6, RZ, RZ, R10 ;  /* 0x000000ffff067224 */ /* 0x000fe200078e000a */
        /* <DEDUP_REMOVED lines=8> */
[----:B------:R-:W-:Y:S01]  /*d250*/  @P0 IMAD.MOV.U32 R4, RZ, RZ, 0x0 ;  /* 0x00000000ff040424 */ /* 0x000fe200078e00ff */
[----:B------:R-:W-:Y:S01]  /*d260*/  @P0 MOV R5, 0xfff80000 ;  /* 0xfff8000000050802 */ /* 0x000fe20000000f00 */
[----:B------:R-:W-:Y:S06]  /*d270*/  @P0 BRA `(.L_x_4404) ;  /* 0x00000000004c0947 */ /* 0x000fec0003800000 */
[----:B------:R-:W-:-:S14]  /*d280*/  DSETP.NEU.AND P0, PT, |R6|, +INF , PT ;  /* 0x7ff000000600742a */ /* 0x000fdc0003f0d200 */
[----:B------:R-:W-:Y:S01]  /*d290*/  @!P0 CS2R R4, SRZ ;  /* 0x0000000000048805 */ /* 0x000fe2000001ff00 */
[----:B------:R-:W-:Y:S06]  /*d2a0*/  @!P0 BRA `(.L_x_4404) ;  /* 0x0000000000408947 */ /* 0x000fec0003800000 */
[----:B------:R-:W-:Y:S01]  /*d2b0*/  DMUL R6, R6, 1.80143985094819840000e+16 ;  /* 0x4350000006067828 */ /* 0x000fe20000000000 */
        /* <DEDUP_REMOVED lines=11> */
.L_x_4403:
[----:B------:R-:W-:Y:S01]  /*d370*/  DADD R4, R6, R6 ;  /* 0x0000000006047229 */ /* 0x000fe20000000006 */
[----:B------:R-:W-:Y:S10]  /*d380*/  BRA `(.L_x_4404) ;  /* 0x0000000000087947 */ /* 0x000ff40003800000 */
.L_x_4402:
[----:B------:R-:W-:Y:S02]  /*d390*/  LOP3.LUT R5, R4, 0x7ff00000, RZ, 0xfc, !PT ;  /* 0x7ff0000004057812 */ /* 0x000fe400078efcff */
[----:B------:R-:W-:-:S07]  /*d3a0*/  MOV R4, RZ ;  /* 0x000000ff00047202 */ /* 0x000fce0000000f00 */
.L_x_4404:
[----:B------:R-:W-:Y:S05]  /*d3b0*/  BSYNC.RECONVERGENT B1 ;  /* 0x0000000000017941 */ /* 0x000fea0003800200 */
.L_x_4401:
[----:B------:R-:W-:Y:S01]  /*d3c0*/  MOV R7, R5 ;  /* 0x0000000500077202 */ /* 0x000fe20000000f00 */
[----:B------:R-:W-:Y:S02]  /*d3d0*/  HFMA2 R5, -RZ, RZ, 0, 0 ;  /* 0x00000000ff057431 */ /* 0x000fe400000001ff */
[----:B------:R-:W-:Y:S02]  /*d3e0*/  IMAD.MOV.U32 R6, RZ, RZ, R4 ;  /* 0x000000ffff067224 */ /* 0x000fe400078e0004 */
[----:B------:R-:W-:-:S04]  /*d3f0*/  IMAD.MOV.U32 R4, RZ, RZ, R0 ;  /* 0x000000ffff047224 */ /* 0x000fc800078e0000 */
[----:B------:R-:W-:Y:S05]  /*d400*/  RET.REL.NODEC R4 `(_ZN2at6native18elementwise_kernelILi128ELi4EZNS0_15gpu_kernel_implIZZZNS0_49_GLOBAL__N__b919a28f_16_Normalization_cu_5c38458722batch_norm_calc_invstdERKNS_6TensorES6_dENKUlvE_clEvENKUlvE_clEvEUldE_EEvRNS_18TensorIteratorBaseERKT_EUliE_EEviT1_) ;  /* 0xffffff2804fc7950 */ /* 0x000fea0003c3ffff */
.L_x_4405:
        /* <DEDUP_REMOVED lines=15> */
.L_x_27315:


//--------------------- .text._ZN2at6native27unrolled_elementwise_kernelIZZZNS0_49_GLOBAL__N__b919a28f_16_Normalization_cu_5c38458722batch_norm_calc_invstdERKNS_6TensorES5_dENKUlvE_clEvENKUlvE_clEvEUldE_St5arrayIPcLm2EELi4E23TrivialOffsetCalculatorILi1EjESD_NS0_6memory12LoadWithCastILi1EEENSE_13StoreWithCastILi1EEEEEviT_T0_T2_T3_T4_T5_ --------------------------
	.section	.text._ZN2at6native27unrolled_elementwise_kernelIZZZNS0_49_GLOBAL__N__b919a28f_16_Normalization_cu_5c38458722batch_norm_calc_invstdERKNS_6TensorES5_dENKUlvE_clEvENKUlvE_clEvEUldE_St5arrayIPcLm2EELi4E23TrivialOffsetCalculatorILi1EjESD_NS0_6memory12LoadWithCastILi1EEENSE_13StoreWithCastILi1EEEEEviT_T0_T2_T3_T4_T5_,"ax",@progbits
	.align	128
        .global         _ZN2at6native27unrolled_elementwise_kernelIZZZNS0_49_GLOBAL__N__b919a28f_16_Normalization_cu_5c38458722batch_norm_calc_invstdERKNS_6TensorES5_dENKUlvE_clEvENKUlvE_clEvEUldE_St5arrayIPcLm2EELi4E23TrivialOffsetCalculatorILi1EjESD_NS0_6memory12LoadWithCastILi1EEENSE_13StoreWithCastILi1EEEEEviT_T0_T2_T3_T4_T5_
        .type           _ZN2at6native27unrolled_elementwise_kernelIZZZNS0_49_GLOBAL__N__b919a28f_16_Normalization_cu_5c38458722batch_norm_calc_invstdERKNS_6TensorES5_dENKUlvE_clEvENKUlvE_clEvEUldE_St5arrayIPcLm2EELi4E23TrivialOffsetCalculatorILi1EjESD_NS0_6memory12LoadWithCastILi1EEENSE_13StoreWithCastILi1EEEEEviT_T0_T2_T3_T4_T5_,@function
        .size           _ZN2at6native27unrolled_elementwise_kernelIZZZNS0_49_GLOBAL__N__b919a28f_16_Normalization_cu_5c38458722batch_norm_calc_invstdERKNS_6TensorES5_dENKUlvE_clEvENKUlvE_clEvEUldE_St5arrayIPcLm2EELi4E23TrivialOffsetCalculatorILi1EjESD_NS0_6memory12LoadWithCastILi1EEENSE_13StoreWithCastILi1EEEEEviT_T0_T2_T3_T4_T5_,(.L_x_27316 - _ZN2at6native27unrolled_elementwise_kernelIZZZNS0_49_GLOBAL__N__b919a28f_16_Normalization_cu_5c38458722batch_norm_calc_invstdERKNS_6TensorES5_dENKUlvE_clEvENKUlvE_clEvEUldE_St5arrayIPcLm2EELi4E23TrivialOffsetCalculatorILi1EjESD_NS0_6memory12LoadWithCastILi1EEENSE_13StoreWithCastILi1EEEEEviT_T0_T2_T3_T4_T5_)
        .other          _ZN2at6native27unrolled_elementwise_kernelIZZZNS0_49_GLOBAL__N__b919a28f_16_Normalization_cu_5c38458722batch_norm_calc_invstdERKNS_6TensorES5_dENKUlvE_clEvENKUlvE_clEvEUldE_St5arrayIPcLm2EELi4E23TrivialOffsetCalculatorILi1EjESD_NS0_6memory12LoadWithCastILi1EEENSE_13StoreWithCastILi1EEEEEviT_T0_T2_T3_T4_T5_,@"STO_CUDA_ENTRY STV_DEFAULT"
_ZN2at6native27unrolled_elementwise_kernelIZZZNS0_49_GLOBAL__N__b919a28f_16_Normalization_cu_5c38458722batch_norm_calc_invstdERKNS_6TensorES5_dENKUlvE_clEvENKUlvE_clEvEUldE_St5arrayIPcLm2EELi4E23TrivialOffsetCalculatorILi1EjESD_NS0_6memory12LoadWithCastILi1EEENSE_13StoreWithCastILi1EEEEEviT_T0_T2_T3_T4_T5_:
.text._ZN2at6native27unrolled_elementwise_kernelIZZZNS0_49_GLOBAL__N__b919a28f_16_Normalization_cu_5c38458722batch_norm_calc_invstdERKNS_6TensorES5_dENKUlvE_clEvENKUlvE_clEvEUldE_St5arrayIPcLm2EELi4E23TrivialOffsetCalculatorILi1EjESD_NS0_6memory12LoadWithCastILi1EEENSE_13StoreWithCastILi1EEEEEviT_T0_T2_T3_T4_T5_:
[----:B------:R-:W0:Y:S01]  /*0000*/  LDC R1, c[0x0][0x37c] ;  /* 0x0000df00ff017b82 */ /* 0x000e220000000800 */
[----:B------:R-:W1:Y:S07]  /*0010*/  S2R R18, SR_CTAID.X ;  /* 0x0000000000127919 */ /* 0x000e6e0000002500 */
[----:B------:R-:W1:Y:S01]  /*0020*/  LDC R19, c[0x0][0x380] ;  /* 0x0000e000ff137b82 */ /* 0x000e620000000800 */
[----:B------:R-:W2:Y:S01]  /*0030*/  LDCU.64 UR36, c[0x0][0x358] ;  /* 0x00006b00ff2477ac */ /* 0x000ea20008000a00 */
[----:B------:R-:W-:Y:S01]  /*0040*/  BSSY.RECONVERGENT B7, `(.L_x_4406) ;  /* 0x00000fa000077945 */ /* 0x000fe20003800200 */
[----:B------:R-:W3:Y:S01]  /*0050*/  S2R R2, SR_TID.X ;  /* 0x0000000000027919 */ /* 0x000ee20000002100 */
[----:B------:R-:W-:Y:S01]  /*0060*/  CS2R R26, SRZ ;  /* 0x00000000001a7805 */ /* 0x000fe2000001ff00 */
        /* <DEDUP_REMOVED lines=24> */
[----:B--2---:R0:W1:Y:S01]  /*01f0*/  I2F.F64.S16 R26, R2 ;  /* 0x00000002001a7312 */ /* 0x0040620000101c00 */
[----:B------:R-:W-:Y:S05]  /*0200*/  BRA `(.L_x_4414) ;  /* 0x0000000c006c7947 */ /* 0x000fea0003800000 */
.L_x_4412:
[----:B------:R-:W2:Y:S02]  /*0210*/  LDG.E.U8 R2, desc[UR36][R2.64] ;  /* 0x0000002402027981 */ /* 0x000ea4000c1e1100 */
[----:B--2---:R0:W1:Y:S01]  /*0220*/  I2F.F64.U16 R26, R2 ;  /* 0x00000002001a7312 */ /* 0x0040620000101800 */
[----:B------:R-:W-:Y:S05]  /*0230*/  BRA `(.L_x_4414) ;  /* 0x0000000c00607947 */ /* 0x000fea0003800000 */
.L_x_4411:
        /* <DEDUP_REMOVED lines=9> */
.L_x_4416:
[----:B------:R-:W2:Y:S02]  /*02d0*/  LDG.E R2, desc[UR36][R2.64] ;  /* 0x0000002402027981 */ /* 0x000ea4000c1e1900 */
[----:B--2---:R1:W2:Y:S01]  /*02e0*/  I2F.F64 R26, R2 ;  /* 0x00000002001a7312 */ /* 0x0042a20000201c00 */
[----:B------:R-:W-:Y:S05]  /*02f0*/  BRA `(.L_x_4414) ;  /* 0x0000000c00307947 */ /* 0x000fea0003800000 */
.L_x_4415:
[----:B------:R-:W2:Y:S02]  /*0300*/  LDG.E.U16 R2, desc[UR36][R2.64] ;  /* 0x0000002402027981 */ /* 0x000ea4000c1e1500 */
[----:B--2---:R3:W4:Y:S01]  /*0310*/  I2F.F64.S16 R26, R2 ;  /* 0x00000002001a7312 */ /* 0x0047220000101c00 */
[----:B------:R-:W-:Y:S05]  /*0320*/  BRA `(.L_x_4414) ;  /* 0x0000000c00247947 */ /* 0x000fea0003800000 */
.L_x_4410:
        /* <DEDUP_REMOVED lines=10> */
.L_x_4418:
[----:B------:R-:W2:Y:S02]  /*03d0*/  LDG.E.U16 R0, desc[UR36][R2.64] ;  /* 0x0000002402007981 */ /* 0x000ea4000c1e1500 */
[----:B--2---:R-:W-:-:S05]  /*03e0*/  HADD2.F32 R0, -RZ, R0.H0_H0 ;  /* 0x20000000ff007230 */ /* 0x004fca0000004100 */
[----:B------:R-:W-:-:S04]  /*03f0*/  FMUL.FTZ R0, R0, 1 ;  /* 0x3f80000000007820 */ /* 0x000fc80000410000 */
[----:B------:R0:W1:Y:S01]  /*0400*/  F2F.F64.F32 R26, R0 ;  /* 0x00000000001a7310 */ /* 0x0000620000201800 */
[----:B------:R-:W-:Y:S05]  /*0410*/  BRA `(.L_x_4414) ;  /* 0x0000000800e87947 */ /* 0x000fea0003800000 */
.L_x_4417:
        /* <DEDUP_REMOVED lines=10> */
.L_x_4420:
[----:B------:R-:W2:Y:S02]  /*04c0*/  LDG.E.U16 R2, desc[UR36][R2.64] ;  /* 0x0000002402027981 */ /* 0x000ea4000c1e1500 */
[----:B--2---:R-:W-:-:S05]  /*04d0*/  HADD2.F32 R0, -RZ, R2.H0_H0 ;  /* 0x20000002ff007230 */ /* 0x004fca0000004100 */
[----:B------:R-:W-:-:S04]  /*04e0*/  FMUL.FTZ R0, R0, 1 ;  /* 0x3f80000000007820 */ /* 0x000fc80000410000 */
[----:B------:R0:W1:Y:S01]  /*04f0*/  F2F.F64.F32 R26, R0 ;  /* 0x00000000001a7310 */ /* 0x0000620000201800 */
[----:B------:R-:W-:Y:S05]  /*0500*/  BRA `(.L_x_4414) ;  /* 0x0000000800ac7947 */ /* 0x000fea0003800000 */
.L_x_4419:
[----:B------:R0:W5:Y:S01]  /*0510*/  LDG.E.64 R26, desc[UR36][R2.64] ;  /* 0x00000024021a7981 */ /* 0x000162000c1e1b00 */
[----:B------:R-:W-:Y:S05]  /*0520*/  BRA `(.L_x_4414) ;  /* 0x0000000800a47947 */ /* 0x000fea0003800000 */
.L_x_4409:
        /* <DEDUP_REMOVED lines=13> */
.L_x_4423:
[----:B------:R0:W5:Y:S01]  /*0600*/  LDG.E.64 R26, desc[UR36][R2.64] ;  /* 0x00000024021a7981 */ /* 0x000162000c1e1b00 */
[----:B------:R-:W-:Y:S05]  /*0610*/  BRA `(.L_x_4414) ;  /* 0x0000000800687947 */ /* 0x000fea0003800000 */
.L_x_4422:
        /* <DEDUP_REMOVED lines=23> */
[----:B------:R-:W-:-:S05]  /*0790*/  LOP3.LUT R5, R5, 0x80000000, R0, 0xf8, !PT ;  /* 0x8000000005057812 */ /* 0x000fca00078ef800 */
[----:B------:R-:W-:-:S04]  /*07a0*/  FMUL.FTZ R5, R5, 1 ;  /* 0x3f80000005057820 */ /* 0x000fc80000410000 */
[----:B------:R0:W1:Y:S01]  /*07b0*/  F2F.F64.F32 R26, R5 ;  /* 0x00000005001a7310 */ /* 0x0000620000201800 */
[----:B------:R-:W-:Y:S05]  /*07c0*/  BRA `(.L_x_4414) ;  /* 0x0000000400fc7947 */ /* 0x000fea0003800000 */
.L_x_4425:
        /* <DEDUP_REMOVED lines=14> */
.L_x_4424:
[----:B------:R-:W2:Y:S02]  /*08b0*/  LDG.E.U16 R0, desc[UR36][R2.64] ;  /* 0x0000002402007981 */ /* 0x000ea4000c1e1500 */
[----:B--2---:R-:W-:-:S04]  /*08c0*/  IMAD.U32 R0, R0, 0x10000, RZ ;  /* 0x0001000000007824 */ /* 0x004fc800078e00ff */
[----:B------:R-:W-:-:S04]  /*08d0*/  FMUL.FTZ R0, R0, 1 ;  /* 0x3f80000000007820 */ /* 0x000fc80000410000 */
[----:B------:R0:W1:Y:S01]  /*08e0*/  F2F.F64.F32 R26, R0 ;  /* 0x00000000001a7310 */ /* 0x0000620000201800 */
[----:B------:R-:W-:Y:S05]  /*08f0*/  BRA `(.L_x_4414) ;  /* 0x0000000400b07947 */ /* 0x000fea0003800000 */
.L_x_4421:
        /* <DEDUP_REMOVED lines=9> */
[----:B--2---:R0:W1:Y:S01]  /*0990*/  I2F.F64.U16 R26, R2 ;  /* 0x00000002001a7312 */ /* 0x0040620000101800 */
[----:B------:R-:W-:Y:S05]  /*09a0*/  BRA `(.L_x_4414) ;  /* 0x0000000400847947 */ /* 0x000fea0003800000 */
.L_x_4428:
        /* <DEDUP_REMOVED lines=21> */
.L_x_4430:
[----:B------:R-:W-:Y:S05]  /*0b00*/  BSYNC.RECONVERGENT B0 ;  /* 0x0000000000007941 */ /* 0x000fea0003800200 */
.L_x_4429:
[----:B------:R-:W-:Y:S01]  /*0b10*/  IMAD.SHL.U32 R0, R0, 0x100000, RZ ;  /* 0x0010000000007824 */ /* 0x000fe200078e00ff */
[----:B------:R-:W-:-:S04]  /*0b20*/  LEA R2, R2, 0x3b800000, 0x17 ;  /* 0x3b80000002027811 */ /* 0x000fc800078eb8ff */
[----:B------:R-:W-:-:S05]  /*0b30*/  LOP3.LUT R0, R2, R0, R7, 0xfe, !PT ;  /* 0x0000000002007212 */ /* 0x000fca00078efe07 */
[----:B------:R-:W-:-:S04]  /*0b40*/  FMUL.FTZ R0, R0, 1 ;  /* 0x3f80000000007820 */ /* 0x000fc80000410000 */
[----:B------:R0:W1:Y:S01]  /*0b50*/  F2F.F64.F32 R26, R0 ;  /* 0x00000000001a7310 */ /* 0x0000620000201800 */
[----:B------:R-:W-:Y:S05]  /*0b60*/  BRA `(.L_x_4414) ;  /* 0x0000000400147947 */ /* 0x000fea0003800000 */
.L_x_4427:
        /* <DEDUP_REMOVED lines=21> */
.L_x_4432:
[----:B------:R-:W-:Y:S05]  /*0cc0*/  BSYNC.RECONVERGENT B0 ;  /* 0x0000000000007941 */ /* 0x000fea0003800200 */
.L_x_4431:
[----:B------:R-:W-:Y:S01]  /*0cd0*/  IMAD.SHL.U32 R0, R0, 0x200000, RZ ;  /* 0x0020000000007824 */ /* 0x000fe200078e00ff */
[----:B------:R-:W-:-:S04]  /*0ce0*/  LEA R2, R2, 0x37800000, 0x17 ;  /* 0x3780000002027811 */ /* 0x000fc800078eb8ff */
[----:B------:R-:W-:-:S05]  /*0cf0*/  LOP3.LUT R0, R2, R0, R7, 0xfe, !PT ;  /* 0x0000000002007212 */ /* 0x000fca00078efe07 */
[----:B------:R-:W-:-:S04]  /*0d00*/  FMUL.FTZ R0, R0, 1 ;  /* 0x3f80000000007820 */ /* 0x000fc80000410000 */
[----:B------:R0:W1:Y:S01]  /*0d10*/  F2F.F64.F32 R26, R0 ;  /* 0x00000000001a7310 */ /* 0x0000620000201800 */
[----:B------:R-:W-:Y:S05]  /*0d20*/  BRA `(.L_x_4414) ;  /* 0x0000000000a47947 */ /* 0x000fea0003800000 */
.L_x_4426:
[----:B------:R-:W-:-:S09]  /*0d30*/  UISETP.NE.AND UP0, UPT, UR4, 0x1c, UPT ;  /* 0x0000001c0400788c */ /* 0x000fd2000bf05270 */
[----:B------:R-:W-:Y:S05]  /*0d40*/  BRA.U !UP0, `(.L_x_4433) ;  /* 0x0000000108947547 */ /* 0x000fea000b800000 */
[----:B------:R-:W-:-:S09]  /*0d50*/  UISETP.NE.AND UP0, UPT, UR4, 0x1d, UPT ;  /* 0x0000001d0400788c */ /* 0x000fd2000bf05270 */
[----:B------:R-:W-:Y:S05]  /*0d60*/  BRA.U !UP0, `(.L_x_4434) ;  /* 0x0000000108807547 */ /* 0x000fea000b800000 */
[----:B------:R-:W-:-:S09]  /*0d70*/  UISETP.NE.AND UP0, UPT, UR4, 0x2c, UPT ;  /* 0x0000002c0400788c */ /* 0x000fd2000bf05270 */
[----:B------:R-:W-:Y:S05]  /*0d80*/  BRA.U !UP0, `(.L_x_4435) ;  /* 0x0000000108487547 */ /* 0x000fea000b800000 */
.L_x_4413:
        /* <DEDUP_REMOVED lines=16> */
.L_x_4436:
[----:B------:R-:W-:Y:S01]  /*0e90*/  CS2R R26, SRZ ;  /* 0x00000000001a7805 */ /* 0x000fe2000001ff00 */
[----:B------:R-:W-:Y:S06]  /*0ea0*/  BRA `(.L_x_4414) ;  /* 0x0000000000447947 */ /* 0x000fec0003800000 */
.L_x_4435:
[----:B------:R-:W2:Y:S01]  /*0eb0*/  LDG.E.U8 R0, desc[UR36][R2.64] ;  /* 0x0000002402007981 */ /* 0x000ea2000c1e1100 */
[----:B------:R-:W-:Y:S02]  /*0ec0*/  IMAD.MOV.U32 R26, RZ, RZ, 0x0 ;  /* 0x00000000ff1a7424 */ /* 0x000fe400078e00ff */
[----:B------:R-:W-:Y:S01]  /*0ed0*/  IMAD.MOV.U32 R27, RZ, RZ, 0x38000000 ;  /* 0x38000000ff1b7424 */ /* 0x000fe200078e00ff */
[----:B--2---:R-:W-:-:S13]  /*0ee0*/  ISETP.NE.AND P0, PT, R0, RZ, PT ;  /* 0x000000ff0000720c */ /* 0x004fda0003f05270 */
[----:B------:R-:W-:Y:S05]  /*0ef0*/  @!P0 BRA `(.L_x_4414) ;  /* 0x0000000000308947 */ /* 0x000fea0003800000 */
[----:B------:R-:W-:-:S13]  /*0f00*/  ISETP.NE.AND P0, PT, R0, 0xff, PT ;  /* 0x000000ff0000780c */ /* 0x000fda0003f05270 */
[----:B------:R-:W-:Y:S02]  /*0f10*/  @P0 IMAD.SHL.U32 R0, R0, 0x800000, RZ ;  /* 0x0080000000000824 */ /* 0x000fe400078e00ff */
[----:B------:R-:W-:Y:S02]  /*0f20*/  @!P0 IMAD.MOV.U32 R26, RZ, RZ, 0x20000000 ;  /* 0x20000000ff1a8424 */ /* 0x000fe400078e00ff */
[----:B------:R-:W-:Y:S02]  /*0f30*/  @!P0 IMAD.MOV.U32 R27, RZ, RZ, 0x7ff80000 ;  /* 0x7ff80000ff1b8424 */ /* 0x000fe400078e00ff */
[----:B------:R-:W-:-:S04]  /*0f40*/  @P0 FMUL.FTZ R0, R0, 1 ;  /* 0x3f80000000000820 */ /* 0x000fc80000410000 */
[----:B------:R0:W1:Y:S01]  /*0f50*/  @P0 F2F.F64.F32 R26, R0 ;  /* 0x00000000001a0310 */ /* 0x0000620000201800 */
[----:B------:R-:W-:Y:S05]  /*0f60*/  BRA `(.L_x_4414) ;  /* 0x0000000000147947 */ /* 0x000fea0003800000 */
.L_x_4434:
[----:B------:R-:W2:Y:S02]  /*0f70*/  LDG.E.64 R26, desc[UR36][R2.64] ;  /* 0x00000024021a7981 */ /* 0x000ea4000c1e1b00 */
[----:B--2---:R-:W0:Y:S01]  /*0f80*/  I2F.F64.U64 R26, R26 ;  /* 0x0000001a001a7312 */ /* 0x004e220000301800 */
[----:B------:R-:W-:Y:S05]  /*0f90*/  BRA `(.L_x_4414) ;  /* 0x0000000000087947 */ /* 0x000fea0003800000 */
.L_x_4433:
[----:B------:R-:W2:Y:S02]  /*0fa0*/  LDG.E R2, desc[UR36][R2.64] ;  /* 0x0000002402027981 */ /* 0x000ea4000c1e1900 */
[----:B--2---:R0:W1:Y:S02]  /*0fb0*/  I2F.F64.U32 R26, R2 ;  /* 0x00000002001a7312 */ /* 0x0040640000201800 */
.L_x_4414:
[----:B------:R-:W-:Y:S05]  /*0fc0*/  BSYNC.RECONVERGENT B6 ;  /* 0x0000000000067941 */ /* 0x000fea0003800200 */
.L_x_4408:
[----:B01-3--:R-:W-:-:S07]  /*0fd0*/  VIADD R2, R22, 0x80 ;  /* 0x0000008016027836 */ /* 0x00bfce0000000000 */
.L_x_4407:
[----:B------:R-:W-:Y:S05]  /*0fe0*/  BSYNC.RECONVERGENT B7 ;  /* 0x0000000000077941 */ /* 0x000fea0003800200 */
.L_x_4406:
[----:B------:R-:W-:Y:S01]  /*0ff0*/  ISETP.GE.AND P0, PT, R2, R19, PT ;  /* 0x000000130200720c */ /* 0x000fe20003f06270 */
[----:B------:R-:W-:Y:S01]  /*1000*/  BSSY.RECONVERGENT B7, `(.L_x_4437) ;  /* 0x00000f6000077945 */ /* 0x000fe20003800200 */
[----:B------:R-:W-:-:S11]  /*1010*/  CS2R R28, SRZ ;  /* 0x00000000001c7805 */ /* 0x000fd6000001ff00 */
[----:B------:R-:W-:Y:S05]  /*1020*/  @P0 BRA `(.L_x_4438) ;  /* 0x0000000c00cc0947 */ /* 0x000fea0003800000 */
        /* <DEDUP_REMOVED lines=18> */
[----:B------:R-:W3:Y:S02]  /*1150*/  LDG.E.S8 R4, desc[UR36][R4.64] ;  /* 0x0000002404047981 */ /* 0x000ee4000c1e1300 */
[----:B---3--:R0:W1:Y:S01]  /*1160*/  I2F.F64.S16 R28, R4 ;  /* 0x00000004001c7312 */ /* 0x0080620000101c00 */
[----:B------:R-:W-:Y:S05]  /*1170*/  BRA `(.L_x_4445) ;  /* 0x0000000c00707947 */ /* 0x000fea0003800000 */
.L_x_4443:
[----:B------:R-:W3:Y:S02]  /*1180*/  LDG.E.U8 R4, desc[UR36][R4.64] ;  /* 0x0000002404047981 */ /* 0x000ee4000c1e1100 */
[----:B---3--:R0:W1:Y:S01]  /*1190*/  I2F.F64.U16 R28, R4 ;  /* 0x00000004001c7312 */ /* 0x0080620000101800 */
[----:B------:R-:W-:Y:S05]  /*11a0*/  BRA `(.L_x_4445) ;  /* 0x0000000c00647947 */ /* 0x000fea0003800000 */
.L_x_4442:
[----:B------:R-:W-:-:S09]  /*11b0*/  UISETP.NE.AND UP0, UPT, UR4, 0x2, UPT ;  /* 0x000000020400788c */ /* 0x000fd2000bf05270 */
[----:B------:R-:W-:Y:S05]  /*11c0*/  BRA.U !UP0, `(.L_x_4446) ;  /* 0x0000000108287547 */ /* 0x000fea000b800000 */
[----:B------:R-:W-:-:S09]  /*11d0*/  UISETP.NE.AND UP0, UPT, UR4, 0x3, UPT ;  /* 0x000000030400788c */ /* 0x000fd2000bf05270 */
[----:B------:R-:W-:Y:S05]  /*11e0*/  BRA.U !UP0, `(.L_x_4447) ;  /* 0x0000000108147547 */ /* 0x000fea000b800000 */
[----:B------:R-:W-:-:S09]  /*11f0*/  UISETP.NE.AND UP0, UPT, UR4, 0x4, UPT ;  /* 0x000000040400788c */ /* 0x000fd2000bf05270 */
[----:B------:R-:W-:Y:S05]  /*1200*/  BRA.U UP0, `(.L_x_4444) ;  /* 0x0000000900f07547 */ /* 0x000fea000b800000 */
[----:B------:R-:W3:Y:S02]  /*1210*/  LDG.E.64 R28, desc[UR36][R4.64] ;  /* 0x00000024041c7981 */ /* 0x000ee4000c1e1b00 */
[----:B---3--:R-:W0:Y:S01]  /*1220*/  I2F.F64.S64 R28, R28 ;  /* 0x0000001c001c7312 */ /* 0x008e220000301c00 */
[----:B------:R-:W-:Y:S05]  /*1230*/  BRA `(.L_x_4445) ;  /* 0x0000000c00407947 */ /* 0x000fea0003800000 */
.L_x_4447:
[----:B------:R-:W3:Y:S02]  /*1240*/  LDG.E R4, desc[UR36][R4.64] ;  /* 0x0000002404047981 */ /* 0x000ee4000c1e1900 */
[----:B---3--:R0:W1:Y:S01]  /*1250*/  I2F.F64 R28, R4 ;  /* 0x00000004001c7312 */ /* 0x0080620000201c00 */
[----:B------:R-:W-:Y:S05]  /*1260*/  BRA `(.L_x_4445) ;  /* 0x0000000c00347947 */ /* 0x000fea0003800000 */
.L_x_4446:
[----:B------:R-:W3:Y:S02]  /*1270*/  LDG.E.U16 R4, desc[UR36][R4.64] ;  /* 0x0000002404047981 */ /* 0x000ee4000c1e1500 */
[----:B---3--:R0:W1:Y:S01]  /*1280*/  I2F.F64.S16 R28, R4 ;  /* 0x00000004001c7312 */ /* 0x0080620000101c00 */
[----:B------:R-:W-:Y:S05]  /*1290*/  BRA `(.L_x_4445) ;  /* 0x0000000c00287947 */ /* 0x000fea0003800000 */
.L_x_4441:
[----:B------:R-:W-:-:S09]  /*12a0*/  UISETP.GT.AND UP0, UPT, UR4, 0x6, UPT ;  /* 0x000000060400788c */ /* 0x000fd2000bf04270 */
[----:B------:R-:W-:Y:S05]  /*12b0*/  BRA.U UP0, `(.L_x_4448) ;  /* 0x0000000100347547 */ /* 0x000fea000b800000 */
[----:B------:R-:W-:-:S09]  /*12c0*/  UISETP.NE.AND UP0, UPT, UR4, 0x5, UPT ;  /* 0x000000050400788c */ /* 0x000fd2000bf05270 */
[----:B------:R-:W-:Y:S05]  /*12d0*/  BRA.U !UP0, `(.L_x_4449) ;  /* 0x0000000108187547 */ /* 0x000fea000b800000 */
[----:B------:R-:W-:-:S09]  /*12e0*/  UISETP.NE.AND UP0, UPT, UR4, 0x6, UPT ;  /* 0x000000060400788c */ /* 0x000fd2000bf05270 */
[----:B------:R-:W-:Y:S05]  /*12f0*/  BRA.U UP0, `(.L_x_4444) ;  /* 0x0000000900b47547 */ /* 0x000fea000b800000 */
[----:B------:R-:W3:Y:S02]  /*1300*/  LDG.E R28, desc[UR36][R4.64] ;  /* 0x00000024041c7981 */ /* 0x000ee4000c1e1900 */
[----:B---3--:R-:W-:-:S06]  /*1310*/  FMUL.FTZ R28, R28, 1 ;  /* 0x3f8000001c1c7820 */ /* 0x008fcc0000410000 */
[----:B------:R-:W3:Y:S01]  /*1320*/  F2F.F64.F32 R28, R28 ;  /* 0x0000001c001c7310 */ /* 0x000ee20000201800 */
[----:B------:R-:W-:Y:S05]  /*1330*/  BRA `(.L_x_4445) ;  /* 0x0000000c00007947 */ /* 0x000fea0003800000 */
.L_x_4449:
[----:B------:R-:W3:Y:S02]  /*1340*/  LDG.E.U16 R0, desc[UR36][R4.64] ;  /* 0x0000002404007981 */ /* 0x000ee4000c1e1500 */
[----:B---3--:R-:W-:-:S05]  /*1350*/  HADD2.F32 R0, -RZ, R0.H0_H0 ;  /* 0x20000000ff007230 */ /* 0x008fca0000004100 */
[----:B------:R-:W-:-:S04]  /*1360*/  FMUL.FTZ R0, R0, 1 ;  /* 0x3f80000000007820 */ /* 0x000fc80000410000 */
[----:B------:R0:W1:Y:S01]  /*1370*/  F2F.F64.F32 R28, R0 ;  /* 0x00000000001c7310 */ /* 0x0000620000201800 */
[----:B------:R-:W-:Y:S05]  /*1380*/  BRA `(.L_x_4445) ;  /* 0x0000000800ec7947 */ /* 0x000fea0003800000 */
.L_x_4448:
        /* <DEDUP_REMOVED lines=10> */
.L_x_4451:
[----:B------:R-:W3:Y:S02]  /*1430*/  LDG.E.U16 R4, desc[UR36][R4.64] ;  /* 0x0000002404047981 */ /* 0x000ee4000c1e1500 */
[----:B---3--:R-:W-:-:S05]  /*1440*/  HADD2.F32 R0, -RZ, R4.H0_H0 ;  /* 0x20000004ff007230 */ /* 0x008fca0000004100 */
[----:B------:R-:W-:-:S04]  /*1450*/  FMUL.FTZ R0, R0, 1 ;  /* 0x3f80000000007820 */ /* 0x000fc80000410000 */
[----:B------:R0:W1:Y:S01]  /*1460*/  F2F.F64.F32 R28, R0 ;  /* 0x00000000001c7310 */ /* 0x0000620000201800 */
[----:B------:R-:W-:Y:S05]  /*1470*/  BRA `(.L_x_4445) ;  /* 0x0000000800b07947 */ /* 0x000fea0003800000 */
.L_x_4450:
[----:B------:R0:W5:Y:S01]  /*1480*/  LDG.E.64 R28, desc[UR36][R4.64] ;  /* 0x00000024041c7981 */ /* 0x000162000c1e1b00 */
[----:B------:R-:W-:Y:S05]  /*1490*/  BRA `(.L_x_4445) ;  /* 0x0000000800a87947 */ /* 0x000fea0003800000 */
.L_x_4440:
        /* <DEDUP_REMOVED lines=8> */
[----:B------:R-:W3:Y:S01]  /*1520*/  LDG.E.U8 R4, desc[UR36][R4.64] ;  /* 0x0000002404047981 */ /* 0x000ee2000c1e1100 */
[----:B------:R-:W-:Y:S01]  /*1530*/  IMAD.MOV.U32 R28, RZ, RZ, RZ ;  /* 0x000000ffff1c7224 */ /* 0x000fe200078e00ff */
[----:B---3--:R-:W-:-:S04]  /*1540*/  ISETP.NE.AND P0, PT, R4, RZ, PT ;  /* 0x000000ff0400720c */ /* 0x008fc80003f05270 */
[----:B------:R-:W-:Y:S01]  /*1550*/  FSEL R29, RZ, 1.875, !P0 ;  /* 0x3ff00000ff1d7808 */ /* 0x000fe20004000000 */
[----:B------:R-:W-:Y:S08]  /*1560*/  BRA `(.L_x_4445) ;  /* 0x0000000800747947 */ /* 0x000ff00003800000 */
.L_x_4454:
[----:B------:R0:W5:Y:S01]  /*1570*/  LDG.E.64 R28, desc[UR36][R4.64] ;  /* 0x00000024041c7981 */ /* 0x000162000c1e1b00 */
[----:B------:R-:W-:Y:S05]  /*1580*/  BRA `(.L_x_4445) ;  /* 0x00000008006c7947 */ /* 0x000fea0003800000 */
.L_x_4453:
[----:B------:R-:W-:-:S09]  /*1590*/  UISETP.NE.AND UP0, UPT, UR4, 0xf, UPT ;  /* 0x0000000f0400788c */ /* 0x000fd2000bf05270 */
[----:B------:R-:W-:Y:S05]  /*15a0*/  BRA.U !UP0, `(.L_x_4455) ;  /* 0x0000000108a07547 */ /* 0x000fea000b800000 */
[----:B------:R-:W-:-:S09]  /*15b0*/  UISETP.NE.AND UP0, UPT, UR4, 0x17, UPT ;  /* 0x000000170400788c */ /* 0x000fd2000bf05270 */
[----:B------:R-:W-:Y:S05]  /*15c0*/  BRA.U !UP0, `(.L_x_4456) ;  /* 0x00000001085c7547 */ /* 0x000fea000b800000 */
[----:B------:R-:W-:-:S09]  /*15d0*/  UISETP.NE.AND UP0, UPT, UR4, 0x18, UPT ;  /* 0x000000180400788c */ /* 0x000fd2000bf05270 */
[----:B------:R-:W-:Y:S05]  /*15e0*/  BRA.U UP0, `(.L_x_4444) ;  /* 0x0000000500f87547 */ /* 0x000fea000b800000 */
[----:B------:R-:W3:Y:S01]  /*15f0*/  LDG.E.U8 R0, desc[UR36][R4.64] ;  /* 0x0000002404007981 */ /* 0x000ee2000c1e1100 */
[----:B------:R-:W-:Y:S02]  /*1600*/  IMAD.MOV.U32 R7, RZ, RZ, 0x1f ;  /* 0x0000001fff077424 */ /* 0x000fe400078e00ff */
[----:B---3--:R-:W-:-:S05]  /*1610*/  IMAD.SHL.U32 R0, R0, 0x1000000, RZ ;  /* 0x0100000000007824 */ /* 0x008fca00078e00ff */
        /* <DEDUP_REMOVED lines=18> */
.L_x_4456:
[----:B------:R-:W3:Y:S02]  /*1740*/  LDG.E.U8 R4, desc[UR36][R4.64] ;  /* 0x0000002404047981 */ /* 0x000ee4000c1e1100 */
[C---:B---3--:R-:W-:Y:S02]  /*1750*/  IMAD.SHL.U32 R0, R4.reuse, 0x2000000, RZ ;  /* 0x0200000004007824 */ /* 0x048fe400078e00ff */
        /* <DEDUP_REMOVED lines=9> */
[----:B------:R-:W-:-:S05]  /*17f0*/  LOP3.LUT R0, R0, 0x80000000, R3, 0xf8, !PT ;  /* 0x8000000000007812 */ /* 0x000fca00078ef803 */
[----:B------:R-:W-:-:S04]  /*1800*/  FMUL.FTZ R0, R0, 1 ;  /* 0x3f80000000007820 */ /* 0x000fc80000410000 */
[----:B------:R0:W1:Y:S01]  /*1810*/  F2F.F64.F32 R28, R0 ;  /* 0x00000000001c7310 */ /* 0x0000620000201800 */
[----:B------:R-:W-:Y:S05]  /*1820*/  BRA `(.L_x_4445) ;  /* 0x0000000400c47947 */ /* 0x000fea0003800000 */
.L_x_4455:
[----:B------:R-:W3:Y:S02]  /*1830*/  LDG.E.U16 R0, desc[UR36][R4.64] ;  /* 0x0000002404007981 */ /* 0x000ee4000c1e1500 */
[----:B---3--:R-:W-:-:S04]  /*1840*/  IMAD.U32 R0, R0, 0x10000, RZ ;  /* 0x0001000000007824 */ /* 0x008fc800078e00ff */
[----:B------:R-:W-:-:S04]  /*1850*/  FMUL.FTZ R0, R0, 1 ;  /* 0x3f80000000007820 */ /* 0x000fc80000410000 */
[----:B------:R0:W1:Y:S01]  /*1860*/  F2F.F64.F32 R28, R0 ;  /* 0x00000000001c7310 */ /* 0x0000620000201800 */
[----:B------:R-:W-:Y:S05]  /*1870*/  BRA `(.L_x_4445) ;  /* 0x0000000400b07947 */ /* 0x000fea0003800000 */
.L_x_4452:
        /* <DEDUP_REMOVED lines=8> */
[----:B------:R-:W3:Y:S02]  /*1900*/  LDG.E.U16 R4, desc[UR36][R4.64] ;  /* 0x0000002404047981 */ /* 0x000ee4000c1e1500 */
[----:B---3--:R0:W1:Y:S01]  /*1910*/  I2F.F64.U16 R28, R4 ;  /* 0x00000004001c7312 */ /* 0x0080620000101800 */
[----:B------:R-:W-:Y:S05]  /*1920*/  BRA `(.L_x_4445) ;  /* 0x0000000400847947 */ /* 0x000fea0003800000 */
.L_x_4459:
[----:B------:R-:W3:Y:S01]  /*1930*/  LDG.E.U8 R4, desc[UR36][R4.64] ;  /* 0x0000002404047981 */ /* 0x000ee2000c1e1100 */
[----:B------:R-:W-:Y:S02]  /*1940*/  CS2R R28, SRZ ;  /* 0x00000000001c7805 */ /* 0x000fe4000001ff00 */
[----:B---3--:R-:W-:-:S13]  /*1950*/  ISETP.NE.AND P0, PT, R4, RZ, PT ;  /* 0x000000ff0400720c */ /* 0x008fda0003f05270 */
        /* <DEDUP_REMOVED lines=18> */
.L_x_4461:
[----:B------:R-:W-:Y:S05]  /*1a80*/  BSYNC.RECONVERGENT B0 ;  /* 0x0000000000007941 */ /* 0x000fea0003800200 */
.L_x_4460:
[----:B------:R-:W-:Y:S01]  /*1a90*/  IMAD.SHL.U32 R0, R0, 0x100000, RZ ;  /* 0x0010000000007824 */ /* 0x000fe200078e00ff */
[----:B------:R-:W-:-:S04]  /*1aa0*/  LEA R3, R3, 0x3b800000, 0x17 ;  /* 0x3b80000003037811 */ /* 0x000fc800078eb8ff */
[----:B------:R-:W-:-:S05]  /*1ab0*/  LOP3.LUT R0, R3, R0, R7, 0xfe, !PT ;  /* 0x0000000003007212 */ /* 0x000fca00078efe07 */
[----:B------:R-:W-:-:S04]  /*1ac0*/  FMUL.FTZ R0, R0, 1 ;  /* 0x3f80000000007820 */ /* 0x000fc80000410000 */
[----:B------:R0:W1:Y:S01]  /*1ad0*/  F2F.F64.F32 R28, R0 ;  /* 0x00000000001c7310 */ /* 0x0000620000201800 */
[----:B------:R-:W-:Y:S05]  /*1ae0*/  BRA `(.L_x_4445) ;  /* 0x0000000400147947 */ /* 0x000fea0003800000 */
.L_x_4458:
        /* <DEDUP_REMOVED lines=21> */
.L_x_4463:
[----:B------:R-:W-:Y:S05]  /*1c40*/  BSYNC.RECONVERGENT B0 ;  /* 0x0000000000007941 */ /* 0x000fea0003800200 */
.L_x_4462:
[----:B------:R-:W-:Y:S01]  /*1c50*/  IMAD.SHL.U32 R0, R0, 0x200000, RZ ;  /* 0x0020000000007824 */ /* 0x000fe200078e00ff */
[----:B------:R-:W-:-:S04]  /*1c60*/  LEA R3, R3, 0x37800000, 0x17 ;  /* 0x3780000003037811 */ /* 0x000fc800078eb8ff */
[----:B------:R-:W-:-:S05]  /*1c70*/  LOP3.LUT R0, R3, R0, R7, 0xfe, !PT ;  /* 0x0000000003007212 */ /* 0x000fca00078efe07 */
[----:B------:R-:W-:-:S04]  /*1c80*/  FMUL.FTZ R0, R0, 1 ;  /* 0x3f80000000007820 */ /* 0x000fc80000410000 */
[----:B------:R0:W1:Y:S01]  /*1c90*/  F2F.F64.F32 R28, R0 ;  /* 0x00000000001c7310 */ /* 0x0000620000201800 */
[----:B------:R-:W-:Y:S05]  /*1ca0*/  BRA `(.L_x_4445) ;  /* 0x0000000000a47947 */ /* 0x000fea0003800000 */
.L_x_4457:
        /* <DEDUP_REMOVED lines=8> */
[----:B------:R-:W-:Y:S01]  /*1d30*/  IMAD.MOV.U32 R29, RZ, RZ, 0x38000000 ;  /* 0x38000000ff1d7424 */ /* 0x000fe200078e00ff */
[----:B---3--:R-:W-:-:S13]  /*1d40*/  ISETP.NE.AND P0, PT, R0, RZ, PT ;  /* 0x000000ff0000720c */ /* 0x008fda0003f05270 */
        /* <DEDUP_REMOVED lines=8> */
.L_x_4444:
[----:B------:R-:W-:Y:S01]  /*1dd0*/  MOV R14, 0x130 ;  /* 0x00000130000e7802 */ /* 0x000fe20000000f00 */
[----:B------:R-:W0:Y:S01]  /*1de0*/  LDCU.64 UR4, c[0x4][0x120] ;  /* 0x01002400ff0477ac */ /* 0x000e220008000a00 */
[----:B------:R-:W-:Y:S02]  /*1df0*/  IMAD.MOV.U32 R8, RZ, RZ, 0x4e ;  /* 0x0000004eff087424 */ /* 0x000fe400078e00ff */
[----:B------:R-:W-:Y:S01]  /*1e00*/  IMAD.MOV.U32 R12, RZ, RZ, 0x1 ;  /* 0x00000001ff0c7424 */ /* 0x000fe200078e00ff */
[----:B------:R-:W1:Y:S01]  /*1e10*/  LDCU.64 UR6, c[0x4][0x128] ;  /* 0x01002500ff0677ac */ /* 0x000e620008000a00 */
[----:B------:R-:W3:Y:S01]  /*1e20*/  LDC.64 R14, c[0x4][R14] ;  /* 0x010000000e0e7b82 */ /* 0x000ee20000000a00 */
[----:B------:R-:W-:Y:S01]  /*1e30*/  IMAD.MOV.U32 R13, RZ, RZ, RZ ;  /* 0x000000ffff0d7224 */ /* 0x000fe200078e00ff */
[----:B------:R-:W2:Y:S01]  /*1e40*/  LDCU.64 UR8, c[0x4][URZ] ;  /* 0x01000000ff0877ac */ /* 0x000ea20008000a00 */
[----:B0-----:R-:W-:Y:S02]  /*1e50*/  IMAD.U32 R4, RZ, RZ, UR4 ;  /* 0x00000004ff047e24 */ /* 0x001fe4000f8e00ff */
[----:B------:R-:W-:-:S02]  /*1e60*/  IMAD.U32 R5, RZ, RZ, UR5 ;  /* 0x00000005ff057e24 */ /* 0x000fc4000f8e00ff */
[----:B-1----:R-:W-:Y:S02]  /*1e70*/  IMAD.U32 R6, RZ, RZ, UR6 ;  /* 0x00000006ff067e24 */ /* 0x002fe4000f8e00ff */
[----:B------:R-:W-:Y:S02]  /*1e80*/  IMAD.U32 R7, RZ, RZ, UR7 ;  /* 0x00000007ff077e24 */ /* 0x000fe4000f8e00ff */
[----:B--2---:R-:W-:Y:S02]  /*1e90*/  IMAD.U32 R10, RZ, RZ, UR8 ;  /* 0x00000008ff0a7e24 */ /* 0x004fe4000f8e00ff */
[----:B------:R-:W-:-:S07]  /*1ea0*/  IMAD.U32 R11, RZ, RZ, UR9 ;  /* 0x00000009ff0b7e24 */ /* 0x000fce000f8e00ff */
[----:B------:R-:W-:-:S07]  /*1eb0*/  LEPC R20, `(.L_x_4466) ;  /* 0x000000001014794e */ /* 0x000fce0000000000 */
[----:B---345:R-:W-:Y:S05]  /*1ec0*/  CALL.ABS.NOINC R14 ;  /* 0x000000000e007343 */ /* 0x038fea0003c00000 */
.L_x_4466:
[----:B------:R-:W-:Y:S01]  /*1ed0*/  CS2R R28, SRZ ;  /* 0x00000000001c7805 */ /* 0x000fe2000001ff00 */
[----:B------:R-:W-:Y:S06]  /*1ee0*/  BRA `(.L_x_4445) ;  /* 0x0000000000147947 */ /* 0x000fec0003800000 */
.L_x_4465:
[----:B------:R-:W3:Y:S02]  /*1ef0*/  LDG.E.64 R28, desc[UR36][R4.64] ;  /* 0x00000024041c7981 */ /* 0x000ee4000c1e1b00 */
[----:B---3--:R-:W0:Y:S01]  /*1f00*/  I2F.F64.U64 R28, R28 ;  /* 0x0000001c001c7312 */ /* 0x008e220000301800 */
[----:B------:R-:W-:Y:S05]  /*1f10*/  BRA `(.L_x_4445) ;  /* 0x0000000000087947 */ /* 0x000fea0003800000 */
.L_x_4464:
[----:B------:R-:W3:Y:S02]  /*1f20*/  LDG.E R4, desc[UR36][R4.64] ;  /* 0x0000002404047981 */ /* 0x000ee4000c1e1900 */
[----:B---3--:R0:W1:Y:S02]  /*1f30*/  I2F.F64.U32 R28, R4 ;  /* 0x00000004001c7312 */ /* 0x0080640000201800 */
.L_x_4445:
[----:B------:R-:W-:Y:S05]  /*1f40*/  BSYNC.RECONVERGENT B6 ;  /* 0x0000000000067941 */ /* 0x000fea0003800200 */
.L_x_4439:
[----:B------:R-:W-:-:S07]  /*1f50*/  VIADD R2, R2, 0x80 ;  /* 0x0000008002027836 */ /* 0x000fce0000000000 */
.L_x_4438:
[----:B------:R-:W-:Y:S05]  /*1f60*/  BSYNC.RECONVERGENT B7 ;  /* 0x0000000000077941 */ /* 0x000fea0003800200 */
.L_x_4437:
[----:B------:R-:W-:Y:S01]  /*1f70*/  ISETP.GE.AND P0, PT, R2, R19, PT ;  /* 0x000000130200720c */ /* 0x000fe20003f06270 */
[----:B------:R-:W-:Y:S01]  /*1f80*/  BSSY.RECONVERGENT B7, `(.L_x_4467) ;  /* 0x00000f6000077945 */ /* 0x000fe20003800200 */
[----:B------:R-:W-:-:S11]  /*1f90*/  CS2R R24, SRZ ;  /* 0x0000000000187805 */ /* 0x000fd6000001ff00 */
[----:B------:R-:W-:Y:S05]  /*1fa0*/  @P0 BRA `(.L_x_4468) ;  /* 0x0000000c00cc0947 */ /* 0x000fea0003800000 */
[----:B0-----:R-:W0:Y:S01]  /*1fb0*/  LDC.64 R4, c[0x0][0x3a0] ;  /* 0x0000e800ff047b82 */ /* 0x001e220000000a00 */
        /* <DEDUP_REMOVED lines=20> */
.L_x_4473:
[----:B------:R-:W2:Y:S02]  /*2100*/  LDG.E.U8 R4, desc[UR36][R4.64] ;  /* 0x0000002404047981 */ /* 0x000ea4000c1e1100 */
[----:B--2---:R0:W1:Y:S01]  /*2110*/  I2F.F64.U16 R24, R4 ;  /* 0x0000000400187312 */ /* 0x0040620000101800 */
[----:B------:R-:W-:Y:S05]  /*2120*/  BRA `(.L_x_4475) ;  /* 0x0000000c00647947 */ /* 0x000fea0003800000 */
.L_x_4472:
        /* <DEDUP_REMOVED lines=9> */
.L_x_4477:
[----:B------:R-:W2:Y:S02]  /*21c0*/  LDG.E R4, desc[UR36][R4.64] ;  /* 0x0000002404047981 */ /* 0x000ea4000c1e1900 */
[----:B--2---:R1:W2:Y:S01]  /*21d0*/  I2F.F64 R24, R4 ;  /* 0x0000000400187312 */ /* 0x0042a20000201c00 */
[----:B------:R-:W-:Y:S05]  /*21e0*/  BRA `(.L_x_4475) ;  /* 0x0000000c00347947 */ /* 0x000fea0003800000 */
.L_x_4476:
[----:B------:R-:W2:Y:S02]  /*21f0*/  LDG.E.U16 R4, desc[UR36][R4.64] ;  /* 0x0000002404047981 */ /* 0x000ea4000c1e1500 */
[----:B--2---:R0:W1:Y:S01]  /*2200*/  I2F.F64.S16 R24, R4 ;  /* 0x0000000400187312 */ /* 0x0040620000101c00 */
[----:B------:R-:W-:Y:S05]  /*2210*/  BRA `(.L_x_4475) ;  /* 0x0000000c00287947 */ /* 0x000fea0003800000 */
.L_x_4471:
        /* <DEDUP_REMOVED lines=10> */
.L_x_4479:
[----:B------:R-:W2:Y:S02]  /*22c0*/  LDG.E.U16 R0, desc[UR36][R4.64] ;  /* 0x0000002404007981 */ /* 0x000ea4000c1e1500 */
[----:B--2---:R-:W-:-:S05]  /*22d0*/  HADD2.F32 R0, -RZ, R0.H0_H0 ;  /* 0x20000000ff007230 */ /* 0x004fca0000004100 */
[----:B------:R-:W-:-:S04]  /*22e0*/  FMUL.FTZ R0, R0, 1 ;  /* 0x3f80000000007820 */ /* 0x000fc80000410000 */
[----:B------:R0:W1:Y:S01]  /*22f0*/  F2F.F64.F32 R24, R0 ;  /* 0x0000000000187310 */ /* 0x0000620000201800 */
[----:B------:R-:W-:Y:S05]  /*2300*/  BRA `(.L_x_4475) ;  /* 0x0000000800ec7947 */ /* 0x000fea0003800000 */
.L_x_4478:
        /* <DEDUP_REMOVED lines=10> */
.L_x_4481:
[----:B------:R-:W2:Y:S02]  /*23b0*/  LDG.E.U16 R4, desc[UR36][R4.64] ;  /* 0x0000002404047981 */ /* 0x000ea4000c1e1500 */
[----:B--2---:R-:W-:-:S05]  /*23c0*/  HADD2.F32 R0, -RZ, R4.H0_H0 ;  /* 0x20000004ff007230 */ /* 0x004fca0000004100 */
[----:B------:R-:W-:-:S04]  /*23d0*/  FMUL.FTZ R0, R0, 1 ;  /* 0x3f80000000007820 */ /* 0x000fc80000410000 */
[----:B------:R0:W1:Y:S01]  /*23e0*/  F2F.F64.F32 R24, R0 ;  /* 0x0000000000187310 */ /* 0x0000620000201800 */
[----:B------:R-:W-:Y:S05]  /*23f0*/  BRA `(.L_x_4475) ;  /* 0x0000000800b07947 */ /* 0x000fea0003800000 */
.L_x_4480:
[----:B------:R0:W5:Y:S01]  /*2400*/  LDG.E.64 R24, desc[UR36][R4.64] ;  /* 0x0000002404187981 */ /* 0x000162000c1e1b00 */
[----:B------:R-:W-:Y:S05]  /*2410*/  BRA `(.L_x_4475) ;  /* 0x0000000800a87947 */ /* 0x000fea0003800000 */
.L_x_4470:
        /* <DEDUP_REMOVED lines=13> */
.L_x_4484:
[----:B------:R0:W5:Y:S01]  /*24f0*/  LDG.E.64 R24, desc[UR36][R4.64] ;  /* 0x0000002404187981 */ /* 0x000162000c1e1b00 */
[----:B------:R-:W-:Y:S05]  /*2500*/  BRA `(.L_x_4475) ;  /* 0x00000008006c7947 */ /* 0x000fea0003800000 */
.L_x_4483:
        /* <DEDUP_REMOVED lines=27> */
.L_x_4486:
        /* <DEDUP_REMOVED lines=15> */
.L_x_4485:
[----:B------:R-:W2:Y:S02]  /*27b0*/  LDG.E.U16 R0, desc[UR36][R4.64] ;  /* 0x0000002404007981 */ /* 0x000ea4000c1e1500 */
[----:B--2---:R-:W-:-:S04]  /*27c0*/  IMAD.U32 R0, R0, 0x10000, RZ ;  /* 0x0001000000007824 */ /* 0x004fc800078e00ff */
[----:B------:R-:W-:-:S04]  /*27d0*/  FMUL.FTZ R0, R0, 1 ;  /* 0x3f80000000007820 */ /* 0x000fc80000410000 */
[----:B------:R0:W1:Y:S01]  /*27e0*/  F2F.F64.F32 R24, R0 ;  /* 0x0000000000187310 */ /* 0x0000620000201800 */
[----:B------:R-:W-:Y:S05]  /*27f0*/  BRA `(.L_x_4475) ;  /* 0x0000000400b07947 */ /* 0x000fea0003800000 */
.L_x_4482:
        /* <DEDUP_REMOVED lines=11> */
.L_x_4489:
        /* <DEDUP_REMOVED lines=21> */
.L_x_4491:
[----:B------:R-:W-:Y:S05]  /*2a00*/  BSYNC.RECONVERGENT B0 ;  /* 0x0000000000007941 */ /* 0x000fea0003800200 */
.L_x_4490:
[----:B------:R-:W-:Y:S01]  /*2a10*/  IMAD.SHL.U32 R0, R0, 0x100000, RZ ;  /* 0x0010000000007824 */ /* 0x000fe200078e00ff */
[----:B------:R-:W-:-:S04]  /*2a20*/  LEA R3, R3, 0x3b800000, 0x17 ;  /* 0x3b80000003037811 */ /* 0x000fc800078eb8ff */
[----:B------:R-:W-:-:S05]  /*2a30*/  LOP3.LUT R0, R3, R0, R7, 0xfe, !PT ;  /* 0x0000000003007212 */ /* 0x000fca00078efe07 */
[----:B------:R-:W-:-:S04]  /*2a40*/  FMUL.FTZ R0, R0, 1 ;  /* 0x3f80000000007820 */ /* 0x000fc80000410000 */
[----:B------:R0:W1:Y:S01]  /*2a50*/  F2F.F64.F32 R24, R0 ;  /* 0x0000000000187310 */ /* 0x0000620000201800 */
[----:B------:R-:W-:Y:S05]  /*2a60*/  BRA `(.L_x_4475) ;  /* 0x0000000400147947 */ /* 0x000fea0003800000 */
.L_x_4488:
        /* <DEDUP_REMOVED lines=21> */
.L_x_4493:
[----:B------:R-:W-:Y:S05]  /*2bc0*/  BSYNC.RECONVERGENT B0 ;  /* 0x0000000000007941 */ /* 0x000fea0003800200 */
.L_x_4492:
[----:B------:R-:W-:Y:S01]  /*2bd0*/  IMAD.SHL.U32 R0, R0, 0x200000, RZ ;  /* 0x0020000000007824 */ /* 0x000fe200078e00ff */
[----:B------:R-:W-:-:S04]  /*2be0*/  LEA R3, R3, 0x37800000, 0x17 ;  /* 0x3780000003037811 */ /* 0x000fc800078eb8ff */
[----:B------:R-:W-:-:S05]  /*2bf0*/  LOP3.LUT R0, R3, R0, R7, 0xfe, !PT ;  /* 0x0000000003007212 */ /* 0x000fca00078efe07 */
[----:B------:R-:W-:-:S04]  /*2c00*/  FMUL.FTZ R0, R0, 1 ;  /* 0x3f80000000007820 */ /* 0x000fc80000410000 */
[----:B------:R0:W1:Y:S01]  /*2c10*/  F2F.F64.F32 R24, R0 ;  /* 0x0000000000187310 */ /* 0x0000620000201800 */
[----:B------:R-:W-:Y:S05]  /*2c20*/  BRA `(.L_x_4475) ;  /* 0x0000000000a47947 */ /* 0x000fea0003800000 */
.L_x_4487:
        /* <DEDUP_REMOVED lines=18> */
.L_x_4474:
        /* <DEDUP_REMOVED lines=15> */
[----:B--2-45:R-:W-:Y:S05]  /*2e40*/  CALL.ABS.NOINC R14 ;  /* 0x000000000e007343 */ /* 0x034fea0003c00000 */
.L_x_4496:
[----:B------:R-:W-:Y:S01]  /*2e50*/  CS2R R24, SRZ ;  /* 0x0000000000187805 */ /* 0x000fe2000001ff00 */
[----:B------:R-:W-:Y:S06]  /*2e60*/  BRA `(.L_x_4475) ;  /* 0x0000000000147947 */ /* 0x000fec0003800000 */
.L_x_4495:
[----:B------:R-:W2:Y:S02]  /*2e70*/  LDG.E.64 R24, desc[UR36][R4.64] ;  /* 0x0000002404187981 */ /* 0x000ea4000c1e1b00 */
[----:B--2---:R-:W0:Y:S01]  /*2e80*/  I2F.F64.U64 R24, R24 ;  /* 0x0000001800187312 */ /* 0x004e220000301800 */
[----:B------:R-:W-:Y:S05]  /*2e90*/  BRA `(.L_x_4475) ;  /* 0x0000000000087947 */ /* 0x000fea0003800000 */
.L_x_4494:
[----:B------:R-:W2:Y:S02]  /*2ea0*/  LDG.E R4, desc[UR36][R4.64] ;  /* 0x0000002404047981 */ /* 0x000ea4000c1e1900 */
[----:B--2---:R0:W1:Y:S02]  /*2eb0*/  I2F.F64.U32 R24, R4 ;  /* 0x0000000400187312 */ /* 0x0040640000201800 */
.L_x_4475:
[----:B------:R-:W-:Y:S05]  /*2ec0*/  BSYNC.RECONVERGENT B6 ;  /* 0x0000000000067941 */ /* 0x000fea0003800200 */
.L_x_4469:
[----:B------:R-:W-:-:S07]  /*2ed0*/  VIADD R2, R2, 0x80 ;  /* 0x0000008002027836 */ /* 0x000fce0000000000 */
.L_x_4468:
[----:B------:R-:W-:Y:S05]  /*2ee0*/  BSYNC.RECONVERGENT B7 ;  /* 0x0000000000077941 */ /* 0x000fea0003800200 */
.L_x_4467:
[----:B------:R-:W-:Y:S01]  /*2ef0*/  ISETP.GE.AND P0, PT, R2, R19, PT ;  /* 0x000000130200720c */ /* 0x000fe20003f06270 */
[----:B------:R-:W-:Y:S01]  /*2f00*/  BSSY.RECONVERGENT B6, `(.L_x_4497) ;  /* 0x00000ef000067945 */ /* 0x000fe20003800200 */
[----:B------:R-:W-:-:S11]  /*2f10*/  CS2R R16, SRZ ;  /* 0x0000000000107805 */ /* 0x000fd6000001ff00 */
        /* <DEDUP_REMOVED lines=21> */
.L_x_4502:
[----:B------:R-:W2:Y:S02]  /*3070*/  LDG.E.U8 R2, desc[UR36][R2.64] ;  /* 0x0000002402027981 */ /* 0x000ea4000c1e1100 */
[----:B--2---:R0:W1:Y:S01]  /*3080*/  I2F.F64.U16 R16, R2 ;  /* 0x0000000200107312 */ /* 0x0040620000101800 */
[----:B------:R-:W-:Y:S05]  /*3090*/  BRA `(.L_x_4498) ;  /* 0x0000000c00547947 */ /* 0x000fea0003800000 */
.L_x_4501:
        /* <DEDUP_REMOVED lines=9> */
.L_x_4505:
[----:B------:R-:W2:Y:S02]  /*3130*/  LDG.E R2, desc[UR36][R2.64] ;  /* 0x0000002402027981 */ /* 0x000ea4000c1e1900 */
[----:B--2---:R0:W1:Y:S01]  /*3140*/  I2F.F64 R16, R2 ;  /* 0x0000000200107312 */ /* 0x0040620000201c00 */
[----:B------:R-:W-:Y:S05]  /*3150*/  BRA `(.L_x_4498) ;  /* 0x0000000c00247947 */ /* 0x000fea0003800000 */
.L_x_4504:
[----:B------:R-:W2:Y:S02]  /*3160*/  LDG.E.U16 R2, desc[UR36][R2.64] ;  /* 0x0000002402027981 */ /* 0x000ea4000c1e1500 */
[----:B--2---:R0:W1:Y:S01]  /*3170*/  I2F.F64.S16 R16, R2 ;  /* 0x0000000200107312 */ /* 0x0040620000101c00 */
[----:B------:R-:W-:Y:S05]  /*3180*/  BRA `(.L_x_4498) ;  /* 0x0000000c00187947 */ /* 0x000fea0003800000 */
.L_x_4500:
        /* <DEDUP_REMOVED lines=10> */
.L_x_4507:
[----:B------:R-:W2:Y:S02]  /*3230*/  LDG.E.U16 R0, desc[UR36][R2.64] ;  /* 0x0000002402007981 */ /* 0x000ea4000c1e1500 */
[----:B--2---:R-:W-:-:S05]  /*3240*/  HADD2.F32 R0, -RZ, R0.H0_H0 ;  /* 0x20000000ff007230 */ /* 0x004fca0000004100 */
[----:B------:R-:W-:-:S04]  /*3250*/  FMUL.FTZ R0, R0, 1 ;  /* 0x3f80000000007820 */ /* 0x000fc80000410000 */
[----:B------:R0:W1:Y:S01]  /*3260*/  F2F.F64.F32 R16, R0 ;  /* 0x0000000000107310 */ /* 0x0000620000201800 */
[----:B------:R-:W-:Y:S05]  /*3270*/  BRA `(.L_x_4498) ;  /* 0x0000000800dc7947 */ /* 0x000fea0003800000 */
.L_x_4506:
        /* <DEDUP_REMOVED lines=10> */
.L_x_4509:
[----:B------:R-:W2:Y:S02]  /*3320*/  LDG.E.U16 R2, desc[UR36][R2.64] ;  /* 0x0000002402027981 */ /* 0x000ea4000c1e1500 */
[----:B--2---:R-:W-:-:S05]  /*3330*/  HADD2.F32 R0, -RZ, R2.H0_H0 ;  /* 0x20000002ff007230 */ /* 0x004fca0000004100 */
[----:B------:R-:W-:-:S04]  /*3340*/  FMUL.FTZ R0, R0, 1 ;  /* 0x3f80000000007820 */ /* 0x000fc80000410000 */
[----:B------:R0:W1:Y:S01]  /*3350*/  F2F.F64.F32 R16, R0 ;  /* 0x0000000000107310 */ /* 0x0000620000201800 */
[----:B------:R-:W-:Y:S05]  /*3360*/  BRA `(.L_x_4498) ;  /* 0x0000000800a07947 */ /* 0x000fea0003800000 */
.L_x_4508:
[----:B------:R0:W5:Y:S01]  /*3370*/  LDG.E.64 R16, desc[UR36][R2.64] ;  /* 0x0000002402107981 */ /* 0x000162000c1e1b00 */
[----:B------:R-:W-:Y:S05]  /*3380*/  BRA `(.L_x_4498) ;  /* 0x0000000800987947 */ /* 0x000fea0003800000 */
.L_x_4499:
        /* <DEDUP_REMOVED lines=13> */
.L_x_4512:
[----:B------:R0:W5:Y:S01]  /*3460*/  LDG.E.64 R16, desc[UR36][R2.64] ;  /* 0x0000002402107981 */ /* 0x000162000c1e1b00 */
[----:B------:R-:W-:Y:S05]  /*3470*/  BRA `(.L_x_4498) ;  /* 0x00000008005c7947 */ /* 0x000fea0003800000 */
.L_x_4511:
        /* <DEDUP_REMOVED lines=27> */
.L_x_4514:
        /* <DEDUP_REMOVED lines=14> */
.L_x_4513:
[----:B------:R-:W2:Y:S02]  /*3710*/  LDG.E.U16 R0, desc[UR36][R2.64] ;  /* 0x0000002402007981 */ /* 0x000ea4000c1e1500 */
[----:B--2---:R-:W-:-:S04]  /*3720*/  IMAD.U32 R0, R0, 0x10000, RZ ;  /* 0x0001000000007824 */ /* 0x004fc800078e00ff */
[----:B------:R-:W-:-:S04]  /*3730*/  FMUL.FTZ R0, R0, 1 ;  /* 0x3f80000000007820 */ /* 0x000fc80000410000 */
[----:B------:R0:W1:Y:S01]  /*3740*/  F2F.F64.F32 R16, R0 ;  /* 0x0000000000107310 */ /* 0x0000620000201800 */
[----:B------:R-:W-:Y:S05]  /*3750*/  BRA `(.L_x_4498) ;  /* 0x0000000400a47947 */ /* 0x000fea0003800000 */
.L_x_4510:
        /* <DEDUP_REMOVED lines=11> */
.L_x_4517:
[----:B------:R-:W2:Y:S02]  /*3810*/  LDG.E.U8 R3, desc[UR36][R2.64] ;  /* 0x0000002402037981 */ /* 0x000ea4000c1e1100 */
        /* <DEDUP_REMOVED lines=19> */
.L_x_4519:
[----:B------:R-:W-:Y:S05]  /*3950*/  BSYNC.RECONVERGENT B0 ;  /* 0x0000000000007941 */ /* 0x000fea0003800200 */
.L_x_4518:
[----:B------:R-:W-:Y:S01]  /*3960*/  IMAD.SHL.U32 R0, R0, 0x100000, RZ ;  /* 0x0010000000007824 */ /* 0x000fe200078e00ff */
[----:B------:R-:W-:-:S04]  /*3970*/  LEA R2, R2, 0x3b800000, 0x17 ;  /* 0x3b80000002027811 */ /* 0x000fc800078eb8ff */
[----:B------:R-:W-:-:S05]  /*3980*/  LOP3.LUT R0, R2, R0, R7, 0xfe, !PT ;  /* 0x0000000002007212 */ /* 0x000fca00078efe07 */
[----:B------:R-:W-:-:S04]  /*3990*/  FMUL.FTZ R0, R0, 1 ;  /* 0x3f80000000007820 */ /* 0x000fc80000410000 */
[----:B------:R0:W1:Y:S01]  /*39a0*/  F2F.F64.F32 R16, R0 ;  /* 0x0000000000107310 */ /* 0x0000620000201800 */
[----:B------:R-:W-:Y:S05]  /*39b0*/  BRA `(.L_x_4498) ;  /* 0x00000004000c7947 */ /* 0x000fea0003800000 */
.L_x_4516:
        /* <DEDUP_REMOVED lines=20> */
.L_x_4521:
[----:B------:R-:W-:Y:S05]  /*3b00*/  BSYNC.RECONVERGENT B0 ;  /* 0x0000000000007941 */ /* 0x000fea0003800200 */
.L_x_4520:
[----:B------:R-:W-:Y:S01]  /*3b10*/  IMAD.SHL.U32 R0, R0, 0x200000, RZ ;  /* 0x0020000000007824 */ /* 0x000fe200078e00ff */
[----:B------:R-:W-:-:S04]  /*3b20*/  LEA R2, R2, 0x37800000, 0x17 ;  /* 0x3780000002027811 */ /* 0x000fc800078eb8ff */
[----:B------:R-:W-:-:S05]  /*3b30*/  LOP3.LUT R0, R2, R0, R7, 0xfe, !PT ;  /* 0x0000000002007212 */ /* 0x000fca00078efe07 */
[----:B------:R-:W-:-:S04]  /*3b40*/  FMUL.FTZ R0, R0, 1 ;  /* 0x3f80000000007820 */ /* 0x000fc80000410000 */
[----:B------:R0:W1:Y:S01]  /*3b50*/  F2F.F64.F32 R16, R0 ;  /* 0x0000000000107310 */ /* 0x0000620000201800 */
[----:B------:R-:W-:Y:S05]  /*3b60*/  BRA `(.L_x_4498) ;  /* 0x0000000000a07947 */ /* 0x000fea0003800000 */
.L_x_4515:
        /* <DEDUP_REMOVED lines=18> */
.L_x_4503:
        /* <DEDUP_REMOVED lines=16> */
.L_x_4524:
[----:B------:R-:W-:Y:S05]  /*3d90*/  BRA `(.L_x_4498) ;  /* 0x0000000000147947 */ /* 0x000fea0003800000 */
.L_x_4523:
[----:B------:R-:W2:Y:S02]  /*3da0*/  LDG.E.64 R16, desc[UR36][R2.64] ;  /* 0x0000002402107981 */ /* 0x000ea4000c1e1b00 */
[----:B--2---:R-:W0:Y:S01]  /*3db0*/  I2F.F64.U64 R16, R16 ;  /* 0x0000001000107312 */ /* 0x004e220000301800 */
[----:B------:R-:W-:Y:S05]  /*3dc0*/  BRA `(.L_x_4498) ;  /* 0x0000000000087947 */ /* 0x000fea0003800000 */
.L_x_4522:
[----:B------:R-:W2:Y:S02]  /*3dd0*/  LDG.E R2, desc[UR36][R2.64] ;  /* 0x0000002402027981 */ /* 0x000ea4000c1e1900 */
[----:B--2---:R0:W1:Y:S02]  /*3de0*/  I2F.F64.U32 R16, R2 ;  /* 0x0000000200107312 */ /* 0x0040640000201800 */
.L_x_4498:
[----:B------:R-:W-:Y:S05]  /*3df0*/  BSYNC.RECONVERGENT B6 ;  /* 0x0000000000067941 */ /* 0x000fea0003800200 */
.L_x_4497:
[----:B------:R-:W-:Y:S01]  /*3e00*/  ISETP.GE.AND P0, PT, R22, R19, PT ;  /* 0x000000131600720c */ /* 0x000fe20003f06270 */
[----:B------:R-:W-:-:S12]  /*3e10*/  BSSY.RECONVERGENT B0, `(.L_x_4525) ;  /* 0x0000016000007945 */ /* 0x000fd80003800200 */
[----:B------:R-:W-:Y:S05]  /*3e20*/  @P0 BRA `(.L_x_4526) ;  /* 0x0000000000500947 */ /* 0x000fea0003800000 */
[----:B------:R-:W2:Y:S01]  /*3e30*/  LDCU.64 UR4, c[0x0][0x388] ;  /* 0x00007100ff0477ac */ /* 0x000ea20008000a00 */
[----:B01----:R-:W-:Y:S02]  /*3e40*/  IMAD.MOV.U32 R4, RZ, RZ, RZ ;  /* 0x000000ffff047224 */ /* 0x003fe400078e00ff */
[----:B------:R-:W-:Y:S02]  /*3e50*/  IMAD.MOV.U32 R6, RZ, RZ, 0x0 ;  /* 0x00000000ff067424 */ /* 0x000fe400078e00ff */
[----:B------:R-:W-:Y:S01]  /*3e60*/  IMAD.MOV.U32 R7, RZ, RZ, 0x3fd80000 ;  /* 0x3fd80000ff077424 */ /* 0x000fe200078e00ff */
[----:B--2-45:R-:W-:-:S06]  /*3e70*/  DADD R26, R26, UR4 ;  /* 0x000000041a1a7e29 */ /* 0x034fcc0008000000 */
[----:B------:R-:W0:Y:S04]  /*3e80*/  MUFU.RSQ64H R5, R27 ;  /* 0x0000001b00057308 */ /* 0x000e280000001c00 */
[----:B------:R-:W-:-:S05]  /*3e90*/  VIADD R0, R27, 0xfff00000 ;  /* 0xfff000001b007836 */ /* 0x000fca0000000000 */
[----:B------:R-:W-:Y:S01]  /*3ea0*/  ISETP.GE.U32.AND P0, PT, R0, 0x7fe00000, PT ;  /* 0x7fe000000000780c */ /* 0x000fe20003f06070 */
[----:B0-----:R-:W-:-:S08]  /*3eb0*/  DMUL R2, R4, R4 ;  /* 0x0000000404027228 */ /* 0x001fd00000000000 */
[----:B------:R-:W-:-:S08]  /*3ec0*/  DFMA R2, R26, -R2, 1 ;  /* 0x3ff000001a02742b */ /* 0x000fd00000000802 */
[----:B------:R-:W-:Y:S02]  /*3ed0*/  DFMA R6, R2, R6, 0.5 ;  /* 0x3fe000000206742b */ /* 0x000fe40000000006 */
[----:B------:R-:W-:-:S08]  /*3ee0*/  DMUL R2, R4, R2 ;  /* 0x0000000204027228 */ /* 0x000fd00000000000 */
[----:B------:R-:W-:Y:S01]  /*3ef0*/  DFMA R4, R6, R2, R4 ;  /* 0x000000020604722b */ /* 0x000fe20000000004 */
[----:B------:R-:W-:Y:S10]  /*3f00*/  @!P0 BRA `(.L_x_4526) ;  /* 0x0000000000188947 */ /* 0x000ff40003800000 */
[----:B------:R-:W-:Y:S01]  /*3f10*/  IMAD.MOV.U32 R2, RZ, RZ, R26 ;  /* 0x000000ffff027224 */ /* 0x000fe200078e001a */
[----:B------:R-:W-:Y:S01]  /*3f20*/  MOV R0, 0x3f50 ;  /* 0x00003f5000007802 */ /* 0x000fe20000000f00 */
[----:B------:R-:W-:-:S07]  /*3f30*/  IMAD.MOV.U32 R3, RZ, RZ, R27 ;  /* 0x000000ffff037224 */ /* 0x000fce00078e001b */
[----:B---3--:R-:W-:Y:S05]  /*3f40*/  CALL.REL.NOINC `($__internal_57_$__cuda_sm20_drsqrt_f64_slowpath_v2) ;  /* 0x0000004800c87944 */ /* 0x008fea0003c00000 */
[----:B------:R-:W-:Y:S02]  /*3f50*/  IMAD.MOV.U32 R4, RZ, RZ, R6 ;  /* 0x000000ffff047224 */ /* 0x000fe400078e0006 */
[----:B------:R-:W-:-:S07]  /*3f60*/  IMAD.MOV.U32 R5, RZ, RZ, R7 ;  /* 0x000000ffff057224 */ /* 0x000fce00078e0007 */
.L_x_4526:
[----:B------:R-:W-:Y:S05]  /*3f70*/  BSYNC.RECONVERGENT B0 ;  /* 0x0000000000007941 */ /* 0x000fea0003800200 */
.L_x_4525:
[----:B--2-45:R-:W-:Y:S01]  /*3f80*/  VIADD R26, R22, 0x80 ;  /* 0x00000080161a7836 */ /* 0x034fe20000000000 */
[----:B------:R-:W-:Y:S04]  /*3f90*/  BSSY.RECONVERGENT B0, `(.L_x_4527) ;  /* 0x0000015000007945 */ /* 0x000fe80003800200 */
[----:B------:R-:W-:-:S13]  /*3fa0*/  ISETP.GE.AND P0, PT, R26, R19, PT ;  /* 0x000000131a00720c */ /* 0x000fda0003f06270 */
[----:B------:R-:W-:Y:S05]  /*3fb0*/  @P0 BRA `(.L_x_4528) ;  /* 0x0000000000480947 */ /* 0x000fea0003800000 */
[----:B------:R-:W0:Y:S01]  /*3fc0*/  LDCU.64 UR4, c[0x0][0x388] ;  /* 0x00007100ff0477ac */ /* 0x000e220008000a00 */
[----:B------:R-:W-:Y:S02]  /*3fd0*/  IMAD.MOV.U32 R8, RZ, RZ, 0x0 ;  /* 0x00000000ff087424 */ /* 0x000fe400078e00ff */
[----:B------:R-:W-:Y:S01]  /*3fe0*/  IMAD.MOV.U32 R9, RZ, RZ, 0x3fd80000 ;  /* 0x3fd80000ff097424 */ /* 0x000fe200078e00ff */
[----:B01-3--:R-:W-:Y:S01]  /*3ff0*/  DADD R2, R28, UR4 ;  /* 0x000000041c027e29 */ /* 0x00bfe20008000000 */
[----:B------:R-:W-:-:S05]  /*4000*/  IMAD.MOV.U32 R28, RZ, RZ, RZ ;  /* 0x000000ffff1c7224 */ /* 0x000fca00078e00ff */
        /* <DEDUP_REMOVED lines=9> */
[----:B------:R-:W-:-:S07]  /*40a0*/  MOV R0, 0x40c0 ;  /* 0x000040c000007802 */ /* 0x000fce0000000f00 */
[----:B------:R-:W-:Y:S05]  /*40b0*/  CALL.REL.NOINC `($__internal_57_$__cuda_sm20_drsqrt_f64_slowpath_v2) ;  /* 0x00000048006c7944 */ /* 0x000fea0003c00000 */
[----:B------:R-:W-:Y:S02]  /*40c0*/  IMAD.MOV.U32 R28, RZ, RZ, R6 ;  /* 0x000000ffff1c7224 */ /* 0x000fe400078e0006 */
[----:B------:R-:W-:-:S07]  /*40d0*/  IMAD.MOV.U32 R29, RZ, RZ, R7 ;  /* 0x000000ffff1d7224 */ /* 0x000fce00078e0007 */
.L_x_4528:
[----:B------:R-:W-:Y:S05]  /*40e0*/  BSYNC.RECONVERGENT B0 ;  /* 0x0000000000007941 */ /* 0x000fea0003800200 */
.L_x_4527:
[----:B0-----:R-:W-:Y:S01]  /*40f0*/  VIADD R0, R22, 0x100 ;  /* 0x0000010016007836 */ /* 0x001fe20000000000 */
[----:B------:R-:W-:Y:S04]  /*4100*/  BSSY.RECONVERGENT B0, `(.L_x_4529) ;  /* 0x0000015000007945 */ /* 0x000fe80003800200 */
[----:B------:R-:W-:-:S13]  /*4110*/  ISETP.GE.AND P0, PT, R0, R19, PT ;  /* 0x000000130000720c */ /* 0x000fda0003f06270 */
[----:B------:R-:W-:Y:S05]  /*4120*/  @P0 BRA `(.L_x_4530) ;  /* 0x0000000000480947 */ /* 0x000fea0003800000 */
[----:B------:R-:W1:Y:S01]  /*4130*/  LDCU.64 UR4, c[0x0][0x388] ;  /* 0x00007100ff0477ac */ /* 0x000e620008000a00 */
[----:B------:R-:W-:Y:S02]  /*4140*/  IMAD.MOV.U32 R8, RZ, RZ, 0x0 ;  /* 0x00000000ff087424 */ /* 0x000fe400078e00ff */
[----:B------:R-:W-:Y:S01]  /*4150*/  IMAD.MOV.U32 R9, RZ, RZ, 0x3fd80000 ;  /* 0x3fd80000ff097424 */ /* 0x000fe200078e00ff */
[----:B-1----:R-:W-:Y:S01]  /*4160*/  DADD R2, R24, UR4 ;  /* 0x0000000418027e29 */ /* 0x002fe20008000000 */
        /* <DEDUP_REMOVED lines=11> */
[----:B---3--:R-:W-:Y:S05]  /*4220*/  CALL.REL.NOINC `($__internal_57_$__cuda_sm20_drsqrt_f64_slowpath_v2) ;  /* 0x0000004800107944 */ /* 0x008fea0003c00000 */
[----:B------:R-:W-:Y:S02]  /*4230*/  IMAD.MOV.U32 R24, RZ, RZ, R6 ;  /* 0x000000ffff187224 */ /* 0x000fe400078e0006 */
[----:B------:R-:W-:-:S07]  /*4240*/  IMAD.MOV.U32 R25, RZ, RZ, R7 ;  /* 0x000000ffff197224 */ /* 0x000fce00078e0007 */
.L_x_4530:
[----:B------:R-:W-:Y:S05]  /*4250*/  BSYNC.RECONVERGENT B0 ;  /* 0x0000000000007941 */ /* 0x000fea0003800200 */
.L_x_4529:
[----:B------:R-:W-:Y:S01]  /*4260*/  VIADD R0, R22, 0x180 ;  /* 0x0000018016007836 */ /* 0x000fe20000000000 */
        /* <DEDUP_REMOVED lines=21> */
.L_x_4532:
[----:B------:R-:W-:Y:S05]  /*43c0*/  BSYNC.RECONVERGENT B0 ;  /* 0x0000000000007941 */ /* 0x000fea0003800200 */
.L_x_4531:
[----:B------:R-:W0:Y:S01]  /*43d0*/  LDC.U8 R2, c[0x0][0x3b4] ;  /* 0x0000ed00ff027b82 */ /* 0x000e220000000000 */
[----:B------:R-:W-:Y:S01]  /*43e0*/  ISETP.GE.AND P0, PT, R22, R19, PT ;  /* 0x000000131600720c */ /* 0x000fe20003f06270 */
[----:B------:R-:W-:Y:S04]  /*43f0*/  BSSY.RECONVERGENT B7, `(.L_x_4533) ;  /* 0x0000354000077945 */ /* 0x000fe80003800200 */
[----:B------:R-:W-:Y:S08]  /*4400*/  BSSY.RELIABLE B6, `(.L_x_4534) ;  /* 0x0000240000067945 */ /* 0x000ff00003800100 */
[----:B------:R-:W-:Y:S05]  /*4410*/  @P0 BRA `(.L_x_4535) ;  /* 0x0000002000ec0947 */ /* 0x000fea0003800000 */
[----:B------:R-:W2:Y:S01]  /*4420*/  LDCU UR4, c[0x0][0x3b8] ;  /* 0x00007700ff0477ac */ /* 0x000ea20008000800 */
[----:B------:R-:W4:Y:S01]  /*4430*/  LDC.64 R8, c[0x0][0x398] ;  /* 0x0000e600ff087b82 */ /* 0x000f220000000a00 */
[----:B------:R-:W-:Y:S01]  /*4440*/  IMAD R0, R18, 0x200, R22 ;  /* 0x0000020012007824 */ /* 0x000fe200078e0216 */
[----:B0-----:R-:W-:-:S03]  /*4450*/  PRMT R6, R2, 0x9910, RZ ;  /* 0x0000991002067816 */ /* 0x001fc600000000ff */
[----:B--2---:R-:W-:Y:S02]  /*4460*/  IMAD R3, R0, UR4, RZ ;  /* 0x0000000400037c24 */ /* 0x004fe4000f8e02ff */
        /* <DEDUP_REMOVED lines=13> */
[----:B------:R-:W0:Y:S01]  /*4540*/  F2I.F64.TRUNC R5, R4 ;  /* 0x0000000400057311 */ /* 0x000e22000030d100 */
[----:B------:R-:W-:Y:S01]  /*4550*/  IMAD.MOV.U32 R22, RZ, RZ, R26 ;  /* 0x000000ffff167224 */ /* 0x000fe200078e001a */
[----:B0-----:R0:W-:Y:S01]  /*4560*/  STG.E.U8 desc[UR36][R8.64], R5 ;  /* 0x0000000508007986 */ /* 0x0011e2000c101124 */
[----:B------:R-:W-:Y:S05]  /*4570*/  BRA `(.L_x_4541) ;  /* 0x0000001000407947 */ /* 0x000fea0003800000 */
.L_x_4539:
[----:B-1----:R-:W0:Y:S01]  /*4580*/  F2I.S64.F64.TRUNC R4, R4 ;  /* 0x0000000400047311 */ /* 0x002e22000030d900 */
[----:B------:R-:W-:Y:S02]  /*4590*/  IMAD.MOV.U32 R22, RZ, RZ, R26 ;  /* 0x000000ffff167224 */ /* 0x000fe400078e001a */
[----:B0-----:R-:W-:-:S05]  /*45a0*/  IMAD.MOV.U32 R3, RZ, RZ, R4 ;  /* 0x000000ffff037224 */ /* 0x001fca00078e0004 */
[----:B------:R0:W-:Y:S01]  /*45b0*/  STG.E.U8 desc[UR36][R8.64], R3 ;  /* 0x0000000308007986 */ /* 0x0001e2000c101124 */
[----:B------:R-:W-:Y:S05]  /*45c0*/  BRA `(.L_x_4541) ;  /* 0x00000010002c7947 */ /* 0x000fea0003800000 */
.L_x_4538:
[----:B------:R-:W-:-:S13]  /*45d0*/  ISETP.NE.AND P0, PT, R0, 0x2, PT ;  /* 0x000000020000780c */ /* 0x000fda0003f05270 */
[----:B------:R-:W-:Y:S05]  /*45e0*/  @!P0 BRA `(.L_x_4542) ;  /* 0x0000000000308947 */ /* 0x000fea0003800000 */
[----:B------:R-:W-:-:S13]  /*45f0*/  ISETP.NE.AND P0, PT, R0, 0x3, PT ;  /* 0x000000030000780c */ /* 0x000fda0003f05270 */
[----:B------:R-:W-:Y:S05]  /*4600*/  @!P0 BRA `(.L_x_4543) ;  /* 0x0000000000188947 */ /* 0x000fea0003800000 */
[----:B------:R-:W-:-:S13]  /*4610*/  ISETP.NE.AND P0, PT, R0, 0x4, PT ;  /* 0x000000040000780c */ /* 0x000fda0003f05270 */
[----:B------:R-:W-:Y:S05]  /*4620*/  @P0 BRA `(.L_x_4540) ;  /* 0x0000000c005c0947 */ /* 0x000fea0003800000 */
[----:B-1----:R-:W0:Y:S01]  /*4630*/  F2I.S64.F64.TRUNC R4, R4 ;  /* 0x0000000400047311 */ /* 0x002e22000030d900 */
[----:B------:R-:W-:Y:S01]  /*4640*/  IMAD.MOV.U32 R22, RZ, RZ, R26 ;  /* 0x000000ffff167224 */ /* 0x000fe200078e001a */
[----:B0-----:R0:W-:Y:S01]  /*4650*/  STG.E.64 desc[UR36][R8.64], R4 ;  /* 0x0000000408007986 */ /* 0x0011e2000c101b24 */
[----:B------:R-:W-:Y:S05]  /*4660*/  BRA `(.L_x_4541) ;  /* 0x0000001000047947 */ /* 0x000fea0003800000 */
.L_x_4543:
[----:B------:R-:W0:Y:S01]  /*4670*/  F2I.F64.TRUNC R5, R4 ;  /* 0x0000000400057311 */ /* 0x000e22000030d100 */
[----:B------:R-:W-:Y:S01]  /*4680*/  IMAD.MOV.U32 R22, RZ, RZ, R26 ;  /* 0x000000ffff167224 */ /* 0x000fe200078e001a */
[----:B0-----:R0:W-:Y:S01]  /*4690*/  STG.E desc[UR36][R8.64], R5 ;  /* 0x0000000508007986 */ /* 0x0011e2000c101924 */
[----:B------:R-:W-:Y:S05]  /*46a0*/  BRA `(.L_x_4541) ;  /* 0x0000000c00f47947 */ /* 0x000fea0003800000 */
.L_x_4542:
[----:B------:R-:W0:Y:S01]  /*46b0*/  F2I.F64.TRUNC R5, R4 ;  /* 0x0000000400057311 */ /* 0x000e22000030d100 */
[----:B------:R-:W-:Y:S01]  /*46c0*/  IMAD.MOV.U32 R22, RZ, RZ, R26 ;  /* 0x000000ffff167224 */ /* 0x000fe200078e001a */
[----:B0-----:R0:W-:Y:S01]  /*46d0*/  STG.E.U16 desc[UR36][R8.64], R5 ;  /* 0x0000000508007986 */ /* 0x0011e2000c101524 */
[----:B------:R-:W-:Y:S05]  /*46e0*/  BRA `(.L_x_4541) ;  /* 0x0000000c00e47947 */ /* 0x000fea0003800000 */
.L_x_4537:
[----:B------:R-:W-:-:S13]  /*46f0*/  ISETP.GT.AND P0, PT, R0, 0x6, PT ;  /* 0x000000060000780c */ /* 0x000fda0003f04270 */
[----:B------:R-:W-:Y:S05]  /*4700*/  @P0 BRA `(.L_x_4544) ;  /* 0x0000000000540947 */ /* 0x000fea0003800000 */
[----:B------:R-:W-:-:S13]  /*4710*/  ISETP.NE.AND P0, PT, R0, 0x5, PT ;  /* 0x000000050000780c */ /* 0x000fda0003f05270 */
[----:B------:R-:W-:Y:S05]  /*4720*/  @!P0 BRA `(.L_x_4545) ;  /* 0x0000000000288947 */ /* 0x000fea0003800000 */
[----:B------:R-:W-:-:S13]  /*4730*/  ISETP.NE.AND P0, PT, R0, 0x6, PT ;  /* 0x000000060000780c */ /* 0x000fda0003f05270 */
[----:B------:R-:W-:Y:S05]  /*4740*/  @P0 BRA `(.L_x_4540) ;  /* 0x0000000c00140947 */ /* 0x000fea0003800000 */
[----:B------:R-:W-:Y:S01]  /*4750*/  UMOV UR4, 0xf0000000 ;  /* 0xf000000000047882 */ /* 0x000fe20000000000 */
[----:B------:R-:W-:Y:S01]  /*4760*/  UMOV UR5, 0x380fffff ;  /* 0x380fffff00057882 */ /* 0x000fe20000000000 */
[----:B------:R-:W0:Y:S01]  /*4770*/  F2F.F32.F64 R3, R4 ;  /* 0x0000000400037310 */ /* 0x000e220000301000 */
[----:B------:R-:W-:Y:S01]  /*4780*/  DSETP.GEU.AND P0, PT, |R4|, UR4, PT ;  /* 0x0000000404007e2a */ /* 0x000fe2000bf0e200 */
[----:B------:R-:W-:-:S13]  /*4790*/  IMAD.MOV.U32 R22, RZ, RZ, R26 ;  /* 0x000000ffff167224 */ /* 0x000fda00078e001a */
[----:B0-----:R-:W-:-:S05]  /*47a0*/  @!P0 FMUL R3, R3, 1.175494350822287508e-38 ;  /* 0x0080000003038820 */ /* 0x001fca0000400000 */
[----:B------:R0:W-:Y:S01]  /*47b0*/  STG.E desc[UR36][R8.64], R3 ;  /* 0x0000000308007986 */ /* 0x0001e2000c101924 */
[----:B------:R-:W-:Y:S05]  /*47c0*/  BRA `(.L_x_4541) ;  /* 0x0000000c00ac7947 */ /* 0x000fea0003800000 */
.L_x_4545:
[----:B------:R-:W-:Y:S01]  /*47d0*/  UMOV UR4, 0xf0000000 ;  /* 0xf000000000047882 */ /* 0x000fe20000000000 */
[----:B------:R-:W-:Y:S01]  /*47e0*/  UMOV UR5, 0x380fffff ;  /* 0x380fffff00057882 */ /* 0x000fe20000000000 */
[----:B------:R-:W0:Y:S01]  /*47f0*/  F2F.F32.F64 R0, R4 ;  /* 0x0000000400007310 */ /* 0x000e220000301000 */
[----:B------:R-:W-:Y:S01]  /*4800*/  DSETP.GEU.AND P0, PT, |R4|, UR4, PT ;  /* 0x0000000404007e2a */ /* 0x000fe2000bf0e200 */
[----:B------:R-:W-:-:S13]  /*4810*/  IMAD.MOV.U32 R22, RZ, RZ, R26 ;  /* 0x000000ffff167224 */ /* 0x000fda00078e001a */
[----:B0-----:R-:W-:-:S05]  /*4820*/  @!P0 FMUL R0, R0, 1.175494350822287508e-38 ;  /* 0x0080000000008820 */ /* 0x001fca0000400000 */
[----:B------:R-:W-:-:S05]  /*4830*/  F2FP.F16.F32.PACK_AB R0, RZ, R0 ;  /* 0x00000000ff00723e */ /* 0x000fca00000000ff */
[----:B------:R0:W-:Y:S01]  /*4840*/  STG.E.U16 desc[UR36][R8.64], R0 ;  /* 0x0000000008007986 */ /* 0x0001e2000c101524 */
[----:B------:R-:W-:Y:S05]  /*4850*/  BRA `(.L_x_4541) ;  /* 0x0000000c00887947 */ /* 0x000fea0003800000 */
.L_x_4544:
[----:B------:R-:W-:-:S13]  /*4860*/  ISETP.NE.AND P0, PT, R0, 0x7, PT ;  /* 0x000000070000780c */ /* 0x000fda0003f05270 */
[----:B------:R-:W-:Y:S05]  /*4870*/  @!P0 BRA `(.L_x_4546) ;  /* 0x00000000005c8947 */ /* 0x000fea0003800000 */
        /* <DEDUP_REMOVED lines=8> */
[----:B------:R-:W-:Y:S02]  /*4900*/  IMAD.MOV.U32 R7, RZ, RZ, RZ ;  /* 0x000000ffff077224 */ /* 0x000fe400078e00ff */
[----:B------:R-:W-:-:S11]  /*4910*/  IMAD.MOV.U32 R22, RZ, RZ, R26 ;  /* 0x000000ffff167224 */ /* 0x000fd600078e001a */
[----:B0-----:R-:W-:-:S05]  /*4920*/  @!P0 FMUL R6, R6, 1.175494350822287508e-38 ;  /* 0x0080000006068820 */ /* 0x001fca0000400000 */
[----:B------:R0:W-:Y:S01]  /*4930*/  STG.E.64 desc[UR36][R8.64], R6 ;  /* 0x0000000608007986 */ /* 0x0001e2000c101b24 */
[----:B------:R-:W-:Y:S05]  /*4940*/  BRA `(.L_x_4541) ;  /* 0x0000000c004c7947 */ /* 0x000fea0003800000 */
.L_x_4547:
[----:B------:R-:W-:Y:S01]  /*4950*/  UMOV UR4, 0xf0000000 ;  /* 0xf000000000047882 */ /* 0x000fe20000000000 */
[----:B------:R-:W-:Y:S01]  /*4960*/  UMOV UR5, 0x380fffff ;  /* 0x380fffff00057882 */ /* 0x000fe20000000000 */
[----:B------:R-:W0:Y:S01]  /*4970*/  F2F.F32.F64 R0, R4 ;  /* 0x0000000400007310 */ /* 0x000e220000301000 */
[----:B------:R-:W-:Y:S01]  /*4980*/  DSETP.GEU.AND P0, PT, |R4|, UR4, PT ;  /* 0x0000000404007e2a */ /* 0x000fe2000bf0e200 */
[----:B------:R-:W-:-:S13]  /*4990*/  IMAD.MOV.U32 R22, RZ, RZ, R26 ;  /* 0x000000ffff167224 */ /* 0x000fda00078e001a */
[----:B0-----:R-:W-:-:S05]  /*49a0*/  @!P0 FMUL R0, R0, 1.175494350822287508e-38 ;  /* 0x0080000000008820 */ /* 0x001fca0000400000 */
[----:B------:R-:W-:-:S04]  /*49b0*/  F2FP.F16.F32.PACK_AB R3, RZ, R0 ;  /* 0x00000000ff03723e */ /* 0x000fc800000000ff */
[----:B------:R-:W-:-:S05]  /*49c0*/  PRMT R3, R3, 0x5410, RZ ;  /* 0x0000541003037816 */ /* 0x000fca00000000ff */
[----:B------:R0:W-:Y:S01]  /*49d0*/  STG.E desc[UR36][R8.64], R3 ;  /* 0x0000000308007986 */ /* 0x0001e2000c101924 */
[----:B------:R-:W-:Y:S05]  /*49e0*/  BRA `(.L_x_4541) ;  /* 0x0000000c00247947 */ /* 0x000fea0003800000 */
.L_x_4546:
[----:B------:R0:W-:Y:S01]  /*49f0*/  STG.E.64 desc[UR36][R8.64], R4 ;  /* 0x0000000408007986 */ /* 0x0001e2000c101b24 */
[----:B------:R-:W-:Y:S01]  /*4a00*/  IMAD.MOV.U32 R22, RZ, RZ, R26 ;  /* 0x000000ffff167224 */ /* 0x000fe200078e001a */
[----:B------:R-:W-:Y:S06]  /*4a10*/  BRA `(.L_x_4541) ;  /* 0x0000000c00187947 */ /* 0x000fec0003800000 */
.L_x_4536:
        /* <DEDUP_REMOVED lines=8> */
[----:B------:R-:W-:Y:S01]  /*4aa0*/  DSETP.NEU.AND P0, PT, R4, RZ, PT ;  /* 0x000000ff0400722a */ /* 0x000fe20003f0d000 */
[----:B------:R-:W-:-:S05]  /*4ab0*/  IMAD.MOV.U32 R22, RZ, RZ, R26 ;  /* 0x000000ffff167224 */ /* 0x000fca00078e001a */
[----:B------:R-:W-:-:S05]  /*4ac0*/  SEL R3, RZ, 0x1, !P0 ;  /* 0x00000001ff037807 */ /* 0x000fca0004000000 */
[----:B------:R0:W-:Y:S01]  /*4ad0*/  STG.E.U8 desc[UR36][R8.64], R3 ;  /* 0x0000000308007986 */ /* 0x0001e2000c101124 */
[----:B------:R-:W-:Y:S05]  /*4ae0*/  BRA `(.L_x_4541) ;  /* 0x0000000800e47947 */ /* 0x000fea0003800000 */
.L_x_4550:
[----:B------:R-:W-:Y:S01]  /*4af0*/  CS2R R6, SRZ ;  /* 0x0000000000067805 */ /* 0x000fe2000001ff00 */
[----:B------:R-:W-:-:S04]  /*4b00*/  IMAD.MOV.U32 R22, RZ, RZ, R26 ;  /* 0x000000ffff167224 */ /* 0x000fc800078e001a */
[----:B------:R0:W-:Y:S01]  /*4b10*/  STG.E.128 desc[UR36][R8.64], R4 ;  /* 0x0000000408007986 */ /* 0x0001e2000c101d24 */
[----:B------:R-:W-:Y:S05]  /*4b20*/  BRA `(.L_x_4541) ;  /* 0x0000000800d47947 */ /* 0x000fea0003800000 */
.L_x_4549:
        /* <DEDUP_REMOVED lines=23> */
.L_x_4554:
[----:B------:R-:W-:Y:S05]  /*4ca0*/  BSYNC.RECONVERGENT B0 ;  /* 0x0000000000007941 */ /* 0x000fea0003800200 */
.L_x_4553:
[----:B------:R-:W-:Y:S01]  /*4cb0*/  LOP3.LUT R7, R0, 0x80, R7, 0xf8, !PT ;  /* 0x0000008000077812 */ /* 0x000fe200078ef807 */
[----:B------:R-:W-:-:S04]  /*4cc0*/  IMAD.MOV.U32 R22, RZ, RZ, R26 ;  /* 0x000000ffff167224 */ /* 0x000fc800078e001a */
[----:B------:R0:W-:Y:S01]  /*4cd0*/  STG.E.U8 desc[UR36][R8.64], R7 ;  /* 0x0000000708007986 */ /* 0x0001e2000c101124 */
[----:B------:R-:W-:Y:S05]  /*4ce0*/  BRA `(.L_x_4541) ;  /* 0x0000000800647947 */ /* 0x000fea0003800000 */
.L_x_4552:
        /* <DEDUP_REMOVED lines=19> */
.L_x_4556:
[----:B------:R-:W-:Y:S05]  /*4e20*/  BSYNC.RECONVERGENT B0 ;  /* 0x0000000000007941 */ /* 0x000fea0003800200 */
.L_x_4555:
[----:B------:R-:W-:Y:S01]  /*4e30*/  LOP3.LUT R7, R0, 0x80, R7, 0xf8, !PT ;  /* 0x0000008000077812 */ /* 0x000fe200078ef807 */
[----:B------:R-:W-:-:S04]  /*4e40*/  IMAD.MOV.U32 R22, RZ, RZ, R26 ;  /* 0x000000ffff167224 */ /* 0x000fc800078e001a */
[----:B------:R0:W-:Y:S01]  /*4e50*/  STG.E.U8 desc[UR36][R8.64], R7 ;  /* 0x0000000708007986 */ /* 0x0001e2000c101124 */
[----:B------:R-:W-:Y:S05]  /*4e60*/  BRA `(.L_x_4541) ;  /* 0x0000000800047947 */ /* 0x000fea0003800000 */
.L_x_4551:
[----:B------:R-:W-:Y:S01]  /*4e70*/  UMOV UR4, 0xf0000000 ;  /* 0xf000000000047882 */ /* 0x000fe20000000000 */
[----:B------:R-:W-:Y:S01]  /*4e80*/  UMOV UR5, 0x380fffff ;  /* 0x380fffff00057882 */ /* 0x000fe20000000000 */
[----:B------:R-:W0:Y:S01]  /*4e90*/  F2F.F32.F64 R0, R4 ;  /* 0x0000000400007310 */ /* 0x000e220000301000 */
[----:B------:R-:W-:Y:S01]  /*4ea0*/  DSETP.GEU.AND P0, PT, |R4|, UR4, PT ;  /* 0x0000000404007e2a */ /* 0x000fe2000bf0e200 */
[----:B------:R-:W-:-:S13]  /*4eb0*/  IMAD.MOV.U32 R22, RZ, RZ, R26 ;  /* 0x000000ffff167224 */ /* 0x000fda00078e001a */
[----:B0-----:R-:W-:-:S05]  /*4ec0*/  @!P0 FMUL R0, R0, 1.175494350822287508e-38 ;  /* 0x0080000000008820 */ /* 0x001fca0000400000 */
[----:B------:R-:W-:-:S05]  /*4ed0*/  F2FP.BF16.F32.PACK_AB R0, RZ, R0 ;  /* 0x00000000ff00723e */ /* 0x000fca00000010ff */
[----:B------:R0:W-:Y:S01]  /*4ee0*/  STG.E.U16 desc[UR36][R8.64], R0 ;  /* 0x0000000008007986 */ /* 0x0001e2000c101524 */
[----:B------:R-:W-:Y:S05]  /*4ef0*/  BRA `(.L_x_4541) ;  /* 0x0000000400e07947 */ /* 0x000fea0003800000 */
.L_x_4548:
        /* <DEDUP_REMOVED lines=8> */
[----:B------:R-:W0:Y:S01]  /*4f80*/  F2I.U32.F64.TRUNC R5, R4 ;  /* 0x0000000400057311 */ /* 0x000e22000030d000 */
[----:B------:R-:W-:Y:S01]  /*4f90*/  IMAD.MOV.U32 R22, RZ, RZ, R26 ;  /* 0x000000ffff167224 */ /* 0x000fe200078e001a */
[----:B0-----:R0:W-:Y:S01]  /*4fa0*/  STG.E.U16 desc[UR36][R8.64], R5 ;  /* 0x0000000508007986 */ /* 0x0011e2000c101524 */
[----:B------:R-:W-:Y:S05]  /*4fb0*/  BRA `(.L_x_4541) ;  /* 0x0000000400b07947 */ /* 0x000fea0003800000 */
.L_x_4559:
        /* <DEDUP_REMOVED lines=17> */
.L_x_4562:
[----:B------:R-:W-:-:S04]  /*50d0*/  SHF.R.U32.HI R0, RZ, 0x14, R7 ;  /* 0x00000014ff007819 */ /* 0x000fc80000011607 */
[----:B------:R-:W-:-:S04]  /*50e0*/  LOP3.LUT R0, R0, 0x1, RZ, 0xc0, !PT ;  /* 0x0000000100007812 */ /* 0x000fc800078ec0ff */
[----:B------:R-:W-:-:S04]  /*50f0*/  IADD3 R0, PT, PT, R7, 0x487ffff, R0 ;  /* 0x0487ffff07007810 */ /* 0x000fc80007ffe000 */
[----:B------:R-:W-:-:S04]  /*5100*/  SHF.R.U32.HI R0, RZ, 0x14, R0 ;  /* 0x00000014ff007819 */ /* 0x000fc80000011600 */
[----:B------:R-:W-:-:S07]  /*5110*/  LOP3.LUT R3, R0, 0xff, RZ, 0xc0, !PT ;  /* 0x000000ff00037812 */ /* 0x000fce00078ec0ff */
.L_x_4563:
[----:B------:R-:W-:-:S04]  /*5120*/  SHF.R.U32.HI R0, RZ, 0x18, R7 ;  /* 0x00000018ff007819 */ /* 0x000fc80000011607 */
[----:B------:R-:W-:-:S07]  /*5130*/  LOP3.LUT R0, R3, 0x80, R0, 0xf8, !PT ;  /* 0x0000008003007812 */ /* 0x000fce00078ef800 */
.L_x_4561:
[----:B------:R-:W-:Y:S05]  /*5140*/  BSYNC.RECONVERGENT B0 ;  /* 0x0000000000007941 */ /* 0x000fea0003800200 */
.L_x_4560:
[----:B------:R2:W-:Y:S01]  /*5150*/  STG.E.U8 desc[UR36][R8.64], R0 ;  /* 0x0000000008007986 */ /* 0x0005e2000c101124 */
[----:B------:R-:W-:Y:S01]  /*5160*/  IMAD.MOV.U32 R22, RZ, RZ, R26 ;  /* 0x000000ffff167224 */ /* 0x000fe200078e001a */
[----:B------:R-:W-:Y:S06]  /*5170*/  BRA `(.L_x_4541) ;  /* 0x0000000400407947 */ /* 0x000fec0003800000 */
.L_x_4558:
        /* <DEDUP_REMOVED lines=17> */
.L_x_4566:
[----:B------:R-:W-:-:S04]  /*5290*/  SHF.R.U32.HI R0, RZ, 0x15, R7 ;  /* 0x00000015ff007819 */ /* 0x000fc80000011607 */
[----:B------:R-:W-:-:S04]  /*52a0*/  LOP3.LUT R0, R0, 0x1, RZ, 0xc0, !PT ;  /* 0x0000000100007812 */ /* 0x000fc800078ec0ff */
[----:B------:R-:W-:-:S04]  /*52b0*/  IADD3 R0, PT, PT, R7, 0x88fffff, R0 ;  /* 0x088fffff07007810 */ /* 0x000fc80007ffe000 */
[----:B------:R-:W-:-:S04]  /*52c0*/  SHF.R.U32.HI R0, RZ, 0x15, R0 ;  /* 0x00000015ff007819 */ /* 0x000fc80000011600 */
[----:B------:R-:W-:-:S07]  /*52d0*/  LOP3.LUT R3, R0, 0xff, RZ, 0xc0, !PT ;  /* 0x000000ff00037812 */ /* 0x000fce00078ec0ff */
.L_x_4567:
[----:B------:R-:W-:-:S04]  /*52e0*/  SHF.R.U32.HI R0, RZ, 0x18, R7 ;  /* 0x00000018ff007819 */ /* 0x000fc80000011607 */
[----:B------:R-:W-:-:S07]  /*52f0*/  LOP3.LUT R0, R3, 0x80, R0, 0xf8, !PT ;  /* 0x0000008003007812 */ /* 0x000fce00078ef800 */
.L_x_4565:
[----:B------:R-:W-:Y:S05]  /*5300*/  BSYNC.RECONVERGENT B0 ;  /* 0x0000000000007941 */ /* 0x000fea0003800200 */
.L_x_4564:
[----:B------:R4:W-:Y:S01]  /*5310*/  STG.E.U8 desc[UR36][R8.64], R0 ;  /* 0x0000000008007986 */ /* 0x0009e2000c101124 */
[----:B------:R-:W-:Y:S01]  /*5320*/  IMAD.MOV.U32 R22, RZ, RZ, R26 ;  /* 0x000000ffff167224 */ /* 0x000fe200078e001a */
[----:B------:R-:W-:Y:S06]  /*5330*/  BRA `(.L_x_4541) ;  /* 0x0000000000d07947 */ /* 0x000fec0003800000 */
.L_x_4557:
[----:B------:R-:W-:-:S13]  /*5340*/  ISETP.NE.AND P0, PT, R0, 0x1c, PT ;  /* 0x0000001c0000780c */ /* 0x000fda0003f05270 */
[----:B------:R-:W-:Y:S05]  /*5350*/  @!P0 BRA `(.L_x_4568) ;  /* 0x0000000000bc8947 */ /* 0x000fea0003800000 */
[----:B------:R-:W-:-:S13]  /*5360*/  ISETP.NE.AND P0, PT, R0, 0x1d, PT ;  /* 0x0000001d0000780c */ /* 0x000fda0003f05270 */
[----:B------:R-:W-:Y:S05]  /*5370*/  @!P0 BRA `(.L_x_4569) ;  /* 0x0000000000a48947 */ /* 0x000fea0003800000 */
[----:B------:R-:W-:-:S13]  /*5380*/  ISETP.NE.AND P0, PT, R0, 0x2c, PT ;  /* 0x0000002c0000780c */ /* 0x000fda0003f05270 */
[----:B------:R-:W-:Y:S05]  /*5390*/  @!P0 BRA `(.L_x_4570) ;  /* 0x0000000000488947 */ /* 0x000fea0003800000 */
.L_x_4540:
[----:B------:R-:W-:Y:S01]  /*53a0*/  MOV R14, 0x130 ;  /* 0x00000130000e7802 */ /* 0x000fe20000000f00 */
[----:B------:R-:W1:Y:S01]  /*53b0*/  LDCU.64 UR6, c[0x4][0x120] ;  /* 0x01002400ff0677ac */ /* 0x000e620008000a00 */
[----:B------:R-:W-:Y:S02]  /*53c0*/  IMAD.MOV.U32 R8, RZ, RZ, 0x65 ;  /* 0x00000065ff087424 */ /* 0x000fe400078e00ff */
[----:B------:R-:W-:Y:S01]  /*53d0*/  IMAD.MOV.U32 R12, RZ, RZ, 0x1 ;  /* 0x00000001ff0c7424 */ /* 0x000fe200078e00ff */
[----:B------:R-:W0:Y:S01]  /*53e0*/  LDCU.64 UR8, c[0x4][0x128] ;  /* 0x01002500ff0877ac */ /* 0x000e220008000a00 */
[----:B------:R-:W2:Y:S01]  /*53f0*/  LDC.64 R14, c[0x4][R14] ;  /* 0x010000000e0e7b82 */ /* 0x000ea20000000a00 */
[----:B------:R-:W-:Y:S01]  /*5400*/  IMAD.MOV.U32 R13, RZ, RZ, RZ ;  /* 0x000000ffff0d7224 */ /* 0x000fe200078e00ff */
[----:B------:R-:W4:Y:S01]  /*5410*/  LDCU.64 UR4, c[0x4][0x8] ;  /* 0x01000100ff0477ac */ /* 0x000f220008000a00 */
[----:B-1----:R-:W-:Y:S02]  /*5420*/  IMAD.U32 R4, RZ, RZ, UR6 ;  /* 0x00000006ff047e24 */ /* 0x002fe4000f8e00ff */
[----:B------:R-:W-:-:S02]  /*5430*/  IMAD.U32 R5, RZ, RZ, UR7 ;  /* 0x00000007ff057e24 */ /* 0x000fc4000f8e00ff */
[----:B0-----:R-:W-:Y:S02]  /*5440*/  IMAD.U32 R6, RZ, RZ, UR8 ;  /* 0x00000008ff067e24 */ /* 0x001fe4000f8e00ff */
[----:B------:R-:W-:Y:S02]  /*5450*/  IMAD.U32 R7, RZ, RZ, UR9 ;  /* 0x00000009ff077e24 */ /* 0x000fe4000f8e00ff */
[----:B----4-:R-:W-:Y:S02]  /*5460*/  IMAD.U32 R10, RZ, RZ, UR4 ;  /* 0x00000004ff0a7e24 */ /* 0x010fe4000f8e00ff */
[----:B------:R-:W-:-:S07]  /*5470*/  IMAD.U32 R11, RZ, RZ, UR5 ;  /* 0x00000005ff0b7e24 */ /* 0x000fce000f8e00ff */
[----:B------:R-:W-:-:S07]  /*5480*/  LEPC R20, `(.L_x_4571) ;  /* 0x000000001014794e */ /* 0x000fce0000000000 */
[----:B--23--:R-:W-:Y:S05]  /*5490*/  CALL.ABS.NOINC R14 ;  /* 0x000000000e007343 */ /* 0x00cfea0003c00000 */
.L_x_4571:
[----:B------:R-:W-:Y:S01]  /*54a0*/  IMAD.MOV.U32 R22, RZ, RZ, R26 ;  /* 0x000000ffff167224 */ /* 0x000fe200078e001a */
[----:B------:R-:W-:Y:S06]  /*54b0*/  BRA `(.L_x_4541) ;  /* 0x0000000000707947 */ /* 0x000fec0003800000 */
.L_x_4570:
[----:B------:R-:W-:Y:S01]  /*54c0*/  UMOV UR4, 0xf0000000 ;  /* 0xf000000000047882 */ /* 0x000fe20000000000 */
[----:B------:R-:W-:Y:S01]  /*54d0*/  UMOV UR5, 0x380fffff ;  /* 0x380fffff00057882 */ /* 0x000fe20000000000 */
[----:B------:R-:W0:Y:S01]  /*54e0*/  F2F.F32.F64 R10, R4 ;  /* 0x00000004000a7310 */ /* 0x000e220000301000 */
[----:B------:R-:W-:Y:S01]  /*54f0*/  DSETP.GEU.AND P0, PT, |R4|, UR4, PT ;  /* 0x0000000404007e2a */ /* 0x000fe2000bf0e200 */
[----:B------:R-:W-:-:S13]  /*5500*/  IMAD.MOV.U32 R22, RZ, RZ, R26 ;  /* 0x000000ffff167224 */ /* 0x000fda00078e001a */
[----:B0-----:R-:W-:-:S05]  /*5510*/  @!P0 FMUL R10, R10, 1.175494350822287508e-38 ;  /* 0x008000000a0a8820 */ /* 0x001fca0000400000 */
        /* <DEDUP_REMOVED lines=15> */
.L_x_4569:
[----:B-1----:R-:W0:Y:S01]  /*5610*/  F2I.U64.F64.TRUNC R4, R4 ;  /* 0x0000000400047311 */ /* 0x002e22000030d800 */
[----:B------:R-:W-:Y:S01]  /*5620*/  IMAD.MOV.U32 R22, RZ, RZ, R26 ;  /* 0x000000ffff167224 */ /* 0x000fe200078e001a */
[----:B0-----:R0:W-:Y:S01]  /*5630*/  STG.E.64 desc[UR36][R8.64], R4 ;  /* 0x0000000408007986 */ /* 0x0011e2000c101b24 */
[----:B------:R-:W-:Y:S05]  /*5640*/  BRA `(.L_x_4541) ;  /* 0x00000000000c7947 */ /* 0x000fea0003800000 */
.L_x_4568:
[----:B------:R-:W0:Y:S01]  /*5650*/  F2I.U32.F64.TRUNC R5, R4 ;  /* 0x0000000400057311 */ /* 0x000e22000030d000 */
[----:B------:R-:W-:Y:S01]  /*5660*/  IMAD.MOV.U32 R22, RZ, RZ, R26 ;  /* 0x000000ffff167224 */ /* 0x000fe200078e001a */
[----:B0-----:R0:W-:Y:S06]  /*5670*/  STG.E desc[UR36][R8.64], R5 ;  /* 0x0000000508007986 */ /* 0x0011ec000c101924 */
.L_x_4541:
[----:B------:R-:W-:-:S13]  /*5680*/  ISETP.GE.AND P0, PT, R22, R19, PT ;  /* 0x000000131600720c */ /* 0x000fda0003f06270 */
[----:B------:R-:W-:Y:S05]  /*5690*/  @P0 BREAK.RELIABLE B6 ;  /* 0x0000000000060942 */ /* 0x000fea0003800100 */
[----:B------:R-:W-:Y:S05]  /*56a0*/  @P0 BRA `(.L_x_4572) ;  /* 0x0000002000a00947 */ /* 0x000fea0003800000 */
[----:B------:R-:W5:Y:S01]  /*56b0*/  LDCU UR4, c[0x0][0x3b8] ;  /* 0x00007700ff0477ac */ /* 0x000f620008000800 */
[----:B01----:R-:W0:Y:S01]  /*56c0*/  LDC.64 R4, c[0x0][0x398] ;  /* 0x0000e600ff047b82 */ /* 0x003e220000000a00 */
[----:B--2-4-:R-:W-:Y:S01]  /*56d0*/  IMAD R0, R18, 0x200, R22 ;  /* 0x0000020012007824 */ /* 0x014fe200078e0216 */
        /* <DEDUP_REMOVED lines=15> */
[----:B---3--:R-:W0:Y:S02]  /*57d0*/  F2I.F64.TRUNC R29, R28 ;  /* 0x0000001c001d7311 */ /* 0x008e24000030d100 */
[----:B0-----:R0:W-:Y:S01]  /*57e0*/  STG.E.U8 desc[UR36][R4.64], R29 ;  /* 0x0000001d04007986 */ /* 0x0011e2000c101124 */
[----:B------:R-:W-:Y:S05]  /*57f0*/  BRA `(.L_x_4578) ;  /* 0x0000000c00f07947 */ /* 0x000fea0003800000 */
.L_x_4576:
[----:B---3--:R-:W0:Y:S02]  /*5800*/  F2I.S64.F64.TRUNC R28, R28 ;  /* 0x0000001c001c7311 */ /* 0x008e24000030d900 */
[----:B0-----:R-:W-:-:S05]  /*5810*/  IMAD.MOV.U32 R3, RZ, RZ, R28 ;  /* 0x000000ffff037224 */ /* 0x001fca00078e001c */
[----:B------:R0:W-:Y:S01]  /*5820*/  STG.E.U8 desc[UR36][R4.64], R3 ;  /* 0x0000000304007986 */ /* 0x0001e2000c101124 */
[----:B------:R-:W-:Y:S05]  /*5830*/  BRA `(.L_x_4578) ;  /* 0x0000000c00e07947 */ /* 0x000fea0003800000 */
.L_x_4575:
[----:B------:R-:W-:-:S13]  /*5840*/  ISETP.NE.AND P0, PT, R0, 0x2, PT ;  /* 0x000000020000780c */ /* 0x000fda0003f05270 */
[----:B------:R-:W-:Y:S05]  /*5850*/  @!P0 BRA `(.L_x_4579) ;  /* 0x0000000000288947 */ /* 0x000fea0003800000 */
[----:B------:R-:W-:-:S13]  /*5860*/  ISETP.NE.AND P0, PT, R0, 0x3, PT ;  /* 0x000000030000780c */ /* 0x000fda0003f05270 */
[----:B------:R-:W-:Y:S05]  /*5870*/  @!P0 BRA `(.L_x_4580) ;  /* 0x0000000000148947 */ /* 0x000fea0003800000 */
[----:B------:R-:W-:-:S13]  /*5880*/  ISETP.NE.AND P0, PT, R0, 0x4, PT ;  /* 0x000000040000780c */ /* 0x000fda0003f05270 */
[----:B------:R-:W-:Y:S05]  /*5890*/  @P0 BRA `(.L_x_4577) ;  /* 0x0000000800b40947 */ /* 0x000fea0003800000 */
[----:B---3--:R-:W0:Y:S02]  /*58a0*/  F2I.S64.F64.TRUNC R28, R28 ;  /* 0x0000001c001c7311 */ /* 0x008e24000030d900 */
[----:B0-----:R0:W-:Y:S01]  /*58b0*/  STG.E.64 desc[UR36][R4.64], R28 ;  /* 0x0000001c04007986 */ /* 0x0011e2000c101b24 */
[----:B------:R-:W-:Y:S05]  /*58c0*/  BRA `(.L_x_4578) ;  /* 0x0000000c00bc7947 */ /* 0x000fea0003800000 */
.L_x_4580:
[----:B---3--:R-:W0:Y:S02]  /*58d0*/  F2I.F64.TRUNC R29, R28 ;  /* 0x0000001c001d7311 */ /* 0x008e24000030d100 */
[----:B0-----:R0:W-:Y:S01]  /*58e0*/  STG.E desc[UR36][R4.64], R29 ;  /* 0x0000001d04007986 */ /* 0x0011e2000c101924 */
[----:B------:R-:W-:Y:S05]  /*58f0*/  BRA `(.L_x_4578) ;  /* 0x0000000c00b07947 */ /* 0x000fea0003800000 */
.L_x_4579:
[----:B---3--:R-:W0:Y:S02]  /*5900*/  F2I.F64.TRUNC R29, R28 ;  /* 0x0000001c001d7311 */ /* 0x008e24000030d100 */
[----:B0-----:R0:W-:Y:S01]  /*5910*/  STG.E.U16 desc[UR36][R4.64], R29 ;  /* 0x0000001d04007986 */ /* 0x0011e2000c101524 */
[----:B------:R-:W-:Y:S05]  /*5920*/  BRA `(.L_x_4578) ;  /* 0x0000000c00a47947 */ /* 0x000fea0003800000 */
.L_x_4574:
        /* <DEDUP_REMOVED lines=8> */
[----:B---3--:R-:W0:Y:S01]  /*59b0*/  F2F.F32.F64 R3, R28 ;  /* 0x0000001c00037310 */ /* 0x008e220000301000 */
[----:B------:R-:W-:-:S14]  /*59c0*/  DSETP.GEU.AND P0, PT, |R28|, UR4, PT ;  /* 0x000000041c007e2a */ /* 0x000fdc000bf0e200 */
[----:B0-----:R-:W-:-:S05]  /*59d0*/  @!P0 FMUL R3, R3, 1.175494350822287508e-38 ;  /* 0x0080000003038820 */ /* 0x001fca0000400000 */
[----:B------:R0:W-:Y:S01]  /*59e0*/  STG.E desc[UR36][R4.64], R3 ;  /* 0x0000000304007986 */ /* 0x0001e2000c101924 */
[----:B------:R-:W-:Y:S05]  /*59f0*/  BRA `(.L_x_4578) ;  /* 0x0000000c00707947 */ /* 0x000fea0003800000 */
.L_x_4582:
[----:B------:R-:W-:Y:S01]  /*5a00*/  UMOV UR4, 0xf0000000 ;  /* 0xf000000000047882 */ /* 0x000fe20000000000 */
[----:B------:R-:W-:Y:S01]  /*5a10*/  UMOV UR5, 0x380fffff ;  /* 0x380fffff00057882 */ /* 0x000fe20000000000 */
[----:B---3--:R-:W0:Y:S01]  /*5a20*/  F2F.F32.F64 R0, R28 ;  /* 0x0000001c00007310 */ /* 0x008e220000301000 */
[----:B------:R-:W-:-:S14]  /*5a30*/  DSETP.GEU.AND P0, PT, |R28|, UR4, PT ;  /* 0x000000041c007e2a */ /* 0x000fdc000bf0e200 */
[----:B0-----:R-:W-:-:S05]  /*5a40*/  @!P0 FMUL R0, R0, 1.175494350822287508e-38 ;  /* 0x0080000000008820 */ /* 0x001fca0000400000 */
[----:B------:R-:W-:-:S05]  /*5a50*/  F2FP.F16.F32.PACK_AB R0, RZ, R0 ;  /* 0x00000000ff00723e */ /* 0x000fca00000000ff */
[----:B------:R0:W-:Y:S01]  /*5a60*/  STG.E.U16 desc[UR36][R4.64], R0 ;  /* 0x0000000004007986 */ /* 0x0001e2000c101524 */
[----:B------:R-:W-:Y:S05]  /*5a70*/  BRA `(.L_x_4578) ;  /* 0x0000000c00507947 */ /* 0x000fea0003800000 */
.L_x_4581:
        /* <DEDUP_REMOVED lines=8> */
[----:B---3--:R-:W0:Y:S01]  /*5b00*/  F2F.F32.F64 R6, R28 ;  /* 0x0000001c00067310 */ /* 0x008e220000301000 */
[----:B------:R-:W-:Y:S01]  /*5b10*/  DSETP.GEU.AND P0, PT, |R28|, UR4, PT ;  /* 0x000000041c007e2a */ /* 0x000fe2000bf0e200 */
[----:B------:R-:W-:-:S13]  /*5b20*/  IMAD.MOV.U32 R7, RZ, RZ, RZ ;  /* 0x000000ffff077224 */ /* 0x000fda00078e00ff */
[----:B0-----:R-:W-:-:S05]  /*5b30*/  @!P0 FMUL R6, R6, 1.175494350822287508e-38 ;  /* 0x0080000006068820 */ /* 0x001fca0000400000 */
[----:B------:R0:W-:Y:S01]  /*5b40*/  STG.E.64 desc[UR36][R4.64], R6 ;  /* 0x0000000604007986 */ /* 0x0001e2000c101b24 */
[----:B------:R-:W-:Y:S05]  /*5b50*/  BRA `(.L_x_4578) ;  /* 0x0000000c00187947 */ /* 0x000fea0003800000 */
.L_x_4584:
[----:B------:R-:W-:Y:S01]  /*5b60*/  UMOV UR4, 0xf0000000 ;  /* 0xf000000000047882 */ /* 0x000fe20000000000 */
[----:B------:R-:W-:Y:S01]  /*5b70*/  UMOV UR5, 0x380fffff ;  /* 0x380fffff00057882 */ /* 0x000fe20000000000 */
[----:B---3--:R-:W0:Y:S01]  /*5b80*/  F2F.F32.F64 R0, R28 ;  /* 0x0000001c00007310 */ /* 0x008e220000301000 */
[----:B------:R-:W-:-:S14]  /*5b90*/  DSETP.GEU.AND P0, PT, |R28|, UR4, PT ;  /* 0x000000041c007e2a */ /* 0x000fdc000bf0e200 */
[----:B0-----:R-:W-:-:S05]  /*5ba0*/  @!P0 FMUL R0, R0, 1.175494350822287508e-38 ;  /* 0x0080000000008820 */ /* 0x001fca0000400000 */
[----:B------:R-:W-:-:S04]  /*5bb0*/  F2FP.F16.F32.PACK_AB R3, RZ, R0 ;  /* 0x00000000ff03723e */ /* 0x000fc800000000ff */
[----:B------:R-:W-:-:S05]  /*5bc0*/  PRMT R3, R3, 0x5410, RZ ;  /* 0x0000541003037816 */ /* 0x000fca00000000ff */
[----:B------:R0:W-:Y:S01]  /*5bd0*/  STG.E desc[UR36][R4.64], R3 ;  /* 0x0000000304007986 */ /* 0x0001e2000c101924 */
[----:B------:R-:W-:Y:S05]  /*5be0*/  BRA `(.L_x_4578) ;  /* 0x0000000800f47947 */ /* 0x000fea0003800000 */
.L_x_4583:
[----:B---3--:R0:W-:Y:S01]  /*5bf0*/  STG.E.64 desc[UR36][R4.64], R28 ;  /* 0x0000001c04007986 */ /* 0x0081e2000c101b24 */
[----:B------:R-:W-:Y:S05]  /*5c00*/  BRA `(.L_x_4578) ;  /* 0x0000000800ec7947 */ /* 0x000fea0003800000 */
.L_x_4573:
        /* <DEDUP_REMOVED lines=10> */
[----:B---3--:R-:W0:Y:S02]  /*5cb0*/  F2I.U32.F64.TRUNC R29, R28 ;  /* 0x0000001c001d7311 */ /* 0x008e24000030d000 */
[----:B0-----:R4:W-:Y:S01]  /*5cc0*/  STG.E.U16 desc[UR36][R4.64], R29 ;  /* 0x0000001d04007986 */ /* 0x0019e2000c101524 */
[----:B------:R-:W-:Y:S05]  /*5cd0*/  BRA `(.L_x_4578) ;  /* 0x0000000800b87947 */ /* 0x000fea0003800000 */
.L_x_4588:
[----:B------:R-:W-:Y:S01]  /*5ce0*/  UMOV UR4, 0xf0000000 ;  /* 0xf000000000047882 */ /* 0x000fe20000000000 */
[----:B------:R-:W-:Y:S01]  /*5cf0*/  UMOV UR5, 0x380fffff ;  /* 0x380fffff00057882 */ /* 0x000fe20000000000 */
[----:B---3--:R-:W0:Y:S01]  /*5d00*/  F2F.F32.F64 R7, R28 ;  /* 0x0000001c00077310 */ /* 0x008e220000301000 */
        /* <DEDUP_REMOVED lines=19> */
.L_x_4591:
[----:B------:R-:W-:-:S04]  /*5e40*/  SHF.R.U32.HI R3, RZ, 0x18, R7 ;  /* 0x00000018ff037819 */ /* 0x000fc80000011607 */
[----:B------:R-:W-:-:S07]  /*5e50*/  LOP3.LUT R0, R0, 0x80, R3, 0xf8, !PT ;  /* 0x0000008000007812 */ /* 0x000fce00078ef803 */
.L_x_4590:
[----:B------:R-:W-:Y:S05]  /*5e60*/  BSYNC.RECONVERGENT B0 ;  /* 0x0000000000007941 */ /* 0x000fea0003800200 */
.L_x_4589:
[----:B------:R3:W-:Y:S01]  /*5e70*/  STG.E.U8 desc[UR36][R4.64], R0 ;  /* 0x0000000004007986 */ /* 0x0007e2000c101124 */
[----:B------:R-:W-:Y:S05]  /*5e80*/  BRA `(.L_x_4578) ;  /* 0x00000008004c7947 */ /* 0x000fea0003800000 */
.L_x_4587:
        /* <DEDUP_REMOVED lines=22> */
.L_x_4594:
[----:B------:R-:W-:-:S04]  /*5ff0*/  SHF.R.U32.HI R3, RZ, 0x18, R7 ;  /* 0x00000018ff037819 */ /* 0x000fc80000011607 */
[----:B------:R-:W-:-:S07]  /*6000*/  LOP3.LUT R0, R0, 0x80, R3, 0xf8, !PT ;  /* 0x0000008000007812 */ /* 0x000fce00078ef803 */
.L_x_4593:
[----:B------:R-:W-:Y:S05]  /*6010*/  BSYNC.RECONVERGENT B0 ;  /* 0x0000000000007941 */ /* 0x000fea0003800200 */
.L_x_4592:
[----:B------:R0:W-:Y:S01]  /*6020*/  STG.E.U8 desc[UR36][R4.64], R0 ;  /* 0x0000000004007986 */ /* 0x0001e2000c101124 */
[----:B------:R-:W-:Y:S05]  /*6030*/  BRA `(.L_x_4578) ;  /* 0x0000000400e07947 */ /* 0x000fea0003800000 */
.L_x_4586:
        /* <DEDUP_REMOVED lines=26> */
.L_x_4596:
[----:B---3--:R-:W0:Y:S02]  /*61e0*/  F2I.U64.F64.TRUNC R28, R28 ;  /* 0x0000001c001c7311 */ /* 0x008e24000030d800 */
[----:B0-----:R1:W-:Y:S01]  /*61f0*/  STG.E.64 desc[UR36][R4.64], R28 ;  /* 0x0000001c04007986 */ /* 0x0013e2000c101b24 */
[----:B------:R-:W-:Y:S05]  /*6200*/  BRA `(.L_x_4578) ;  /* 0x00000004006c7947 */ /* 0x000fea0003800000 */
.L_x_4595:
[----:B---3--:R-:W0:Y:S02]  /*6210*/  F2I.U32.F64.TRUNC R29, R28 ;  /* 0x0000001c001d7311 */ /* 0x008e24000030d000 */
[----:B0-----:R0:W-:Y:S01]  /*6220*/  STG.E desc[UR36][R4.64], R29 ;  /* 0x0000001d04007986 */ /* 0x0011e2000c101924 */
[----:B------:R-:W-:Y:S05]  /*6230*/  BRA `(.L_x_4578) ;  /* 0x0000000400607947 */ /* 0x000fea0003800000 */
.L_x_4585:
[----:B------:R-:W-:-:S13]  /*6240*/  ISETP.GT.AND P0, PT, R0, 0xe, PT ;  /* 0x0000000e0000780c */ /* 0x000fda0003f04270 */
[----:B------:R-:W-:Y:S05]  /*6250*/  @P0 BRA `(.L_x_4597) ;  /* 0x00000000002c0947 */ /* 0x000fea0003800000 */
[----:B------:R-:W-:-:S13]  /*6260*/  ISETP.NE.AND P0, PT, R0, 0xa, PT ;  /* 0x0000000a0000780c */ /* 0x000fda0003f05270 */
[----:B------:R-:W-:Y:S05]  /*6270*/  @!P0 BRA `(.L_x_4598) ;  /* 0x0000000000188947 */ /* 0x000fea0003800000 */
[----:B------:R-:W-:-:S13]  /*6280*/  ISETP.NE.AND P0, PT, R0, 0xb, PT ;  /* 0x0000000b0000780c */ /* 0x000fda0003f05270 */
[----:B------:R-:W-:Y:S05]  /*6290*/  @P0 BRA `(.L_x_4577) ;  /* 0x0000000000340947 */ /* 0x000fea0003800000 */
[----:B---3--:R-:W-:-:S06]  /*62a0*/  DSETP.NEU.AND P0, PT, R28, RZ, PT ;  /* 0x000000ff1c00722a */ /* 0x008fcc0003f0d000 */
[----:B------:R-:W-:-:S05]  /*62b0*/  SEL R3, RZ, 0x1, !P0 ;  /* 0x00000001ff037807 */ /* 0x000fca0004000000 */
[----:B------:R0:W-:Y:S01]  /*62c0*/  STG.E.U8 desc[UR36][R4.64], R3 ;  /* 0x0000000304007986 */ /* 0x0001e2000c101124 */
[----:B------:R-:W-:Y:S05]  /*62d0*/  BRA `(.L_x_4578) ;  /* 0x0000000400387947 */ /* 0x000fea0003800000 */
.L_x_4598:
[----:B------:R-:W-:-:S05]  /*62e0*/  CS2R R30, SRZ ;  /* 0x00000000001e7805 */ /* 0x000fca000001ff00 */
[----:B---3--:R0:W-:Y:S01]  /*62f0*/  STG.E.128 desc[UR36][R4.64], R28 ;  /* 0x0000001c04007986 */ /* 0x0081e2000c101d24 */
[----:B------:R-:W-:Y:S05]  /*6300*/  BRA `(.L_x_4578) ;  /* 0x00000004002c7947 */ /* 0x000fea0003800000 */
.L_x_4597:
[----:B------:R-:W-:-:S13]  /*6310*/  ISETP.NE.AND P0, PT, R0, 0xf, PT ;  /* 0x0000000f0000780c */ /* 0x000fda0003f05270 */
[----:B------:R-:W-:Y:S05]  /*6320*/  @!P0 BRA `(.L_x_4599) ;  /* 0x0000000400088947 */ /* 0x000fea0003800000 */
[----:B------:R-:W-:-:S13]  /*6330*/  ISETP.NE.AND P0, PT, R0, 0x17, PT ;  /* 0x000000170000780c */ /* 0x000fda0003f05270 */
[----:B------:R-:W-:Y:S05]  /*6340*/  @!P0 BRA `(.L_x_4600) ;  /* 0x0000000000a08947 */ /* 0x000fea0003800000 */
[----:B------:R-:W-:-:S13]  /*6350*/  ISETP.NE.AND P0, PT, R0, 0x18, PT ;  /* 0x000000180000780c */ /* 0x000fda0003f05270 */
[----:B------:R-:W-:Y:S05]  /*6360*/  @!P0 BRA `(.L_x_4601) ;  /* 0x0000000000448947 */ /* 0x000fea0003800000 */
.L_x_4577:
[----:B------:R-:W-:Y:S01]  /*6370*/  MOV R14, 0x130 ;  /* 0x00000130000e7802 */ /* 0x000fe20000000f00 */
[----:B------:R-:W0:Y:S01]  /*6380*/  LDCU.64 UR4, c[0x4][0x120] ;  /* 0x01002400ff0477ac */ /* 0x000e220008000a00 */
[----:B------:R-:W-:Y:S02]  /*6390*/  IMAD.MOV.U32 R8, RZ, RZ, 0x65 ;  /* 0x00000065ff087424 */ /* 0x000fe400078e00ff */
[----:B------:R-:W-:Y:S01]  /*63a0*/  IMAD.MOV.U32 R12, RZ, RZ, 0x1 ;  /* 0x00000001ff0c7424 */ /* 0x000fe200078e00ff */
[----:B------:R-:W1:Y:S01]  /*63b0*/  LDCU.64 UR6, c[0x4][0x128] ;  /* 0x01002500ff0677ac */ /* 0x000e620008000a00 */
[----:B------:R-:W2:Y:S01]  /*63c0*/  LDC.64 R14, c[0x4][R14] ;  /* 0x010000000e0e7b82 */ /* 0x000ea20000000a00 */
        /* <DEDUP_REMOVED lines=10> */
.L_x_4602:
[----:B------:R-:W-:Y:S05]  /*6470*/  BRA `(.L_x_4578) ;  /* 0x0000000000d07947 */ /* 0x000fea0003800000 */
.L_x_4601:
[----:B------:R-:W-:Y:S01]  /*6480*/  UMOV UR4, 0xf0000000 ;  /* 0xf000000000047882 */ /* 0x000fe20000000000 */
[----:B------:R-:W-:Y:S01]  /*6490*/  UMOV UR5, 0x380fffff ;  /* 0x380fffff00057882 */ /* 0x000fe20000000000 */
[----:B---3--:R-:W0:Y:S01]  /*64a0*/  F2F.F32.F64 R7, R28 ;  /* 0x0000001c00077310 */ /* 0x008e220000301000 */
        /* <DEDUP_REMOVED lines=14> */
.L_x_4604:
[----:B------:R-:W-:Y:S05]  /*6590*/  BSYNC.RECONVERGENT B0 ;  /* 0x0000000000007941 */ /* 0x000fea0003800200 */
.L_x_4603:
[----:B------:R-:W-:-:S05]  /*65a0*/  LOP3.LUT R3, R0, 0x80, R3, 0xf8, !PT ;  /* 0x0000008000037812 */ /* 0x000fca00078ef803 */
[----:B------:R0:W-:Y:S01]  /*65b0*/  STG.E.U8 desc[UR36][R4.64], R3 ;  /* 0x0000000304007986 */ /* 0x0001e2000c101124 */
[----:B------:R-:W-:Y:S05]  /*65c0*/  BRA `(.L_x_4578) ;  /* 0x00000000007c7947 */ /* 0x000fea0003800000 */
.L_x_4600:
[----:B------:R-:W-:Y:S01]  /*65d0*/  UMOV UR4, 0xf0000000 ;  /* 0xf000000000047882 */ /* 0x000fe20000000000 */
[----:B------:R-:W-:Y:S01]  /*65e0*/  UMOV UR5, 0x380fffff ;  /* 0x380fffff00057882 */ /* 0x000fe20000000000 */
[----:B---3--:R-:W0:Y:S01]  /*65f0*/  F2F.F32.F64 R7, R28 ;  /* 0x0000001c00077310 */ /* 0x008e220000301000 */
        /* <DEDUP_REMOVED lines=13> */
.L_x_4606:
[----:B------:R-:W-:Y:S01]  /*66d0*/  IMAD.MOV.U32 R0, RZ, RZ, 0x7f ;  /* 0x0000007fff007424 */ /* 0x000fe200078e00ff */
[----:B------:R-:W-:-:S04]  /*66e0*/  ISETP.GT.U32.AND P0, PT, R3, 0x7f800000, PT ;  /* 0x7f8000000300780c */ /* 0x000fc80003f04070 */
[----:B------:R-:W-:-:S09]  /*66f0*/  SEL R0, R0, 0x7c, P0 ;  /* 0x0000007c00007807 */ /* 0x000fd20000000000 */
.L_x_4607:
[----:B------:R-:W-:Y:S05]  /*6700*/  BSYNC.RECONVERGENT B0 ;  /* 0x0000000000007941 */ /* 0x000fea0003800200 */
.L_x_4605:
[----:B------:R-:W-:-:S04]  /*6710*/  SHF.R.U32.HI R3, RZ, 0x18, R7 ;  /* 0x00000018ff037819 */ /* 0x000fc80000011607 */
[----:B------:R-:W-:-:S05]  /*6720*/  LOP3.LUT R3, R0, 0x80, R3, 0xf8, !PT ;  /* 0x0000008000037812 */ /* 0x000fca00078ef803 */
[----:B------:R0:W-:Y:S01]  /*6730*/  STG.E.U8 desc[UR36][R4.64], R3 ;  /* 0x0000000304007986 */ /* 0x0001e2000c101124 */
[----:B------:R-:W-:Y:S05]  /*6740*/  BRA `(.L_x_4578) ;  /* 0x00000000001c7947 */ /* 0x000fea0003800000 */
.L_x_4599:
[----:B------:R-:W-:Y:S01]  /*6750*/  UMOV UR4, 0xf0000000 ;  /* 0xf000000000047882 */ /* 0x000fe20000000000 */
[----:B------:R-:W-:Y:S01]  /*6760*/  UMOV UR5, 0x380fffff ;  /* 0x380fffff00057882 */ /* 0x000fe20000000000 */
[----:B---3--:R-:W0:Y:S01]  /*6770*/  F2F.F32.F64 R0, R28 ;  /* 0x0000001c00007310 */ /* 0x008e220000301000 */
[----:B------:R-:W-:-:S14]  /*6780*/  DSETP.GEU.AND P0, PT, |R28|, UR4, PT ;  /* 0x000000041c007e2a */ /* 0x000fdc000bf0e200 */
[----:B0-----:R-:W-:-:S05]  /*6790*/  @!P0 FMUL R0, R0, 1.175494350822287508e-38 ;  /* 0x0080000000008820 */ /* 0x001fca0000400000 */
[----:B------:R-:W-:-:S05]  /*67a0*/  F2FP.BF16.F32.PACK_AB R0, RZ, R0 ;  /* 0x00000000ff00723e */ /* 0x000fca00000010ff */
[----:B------:R0:W-:Y:S02]  /*67b0*/  STG.E.U16 desc[UR36][R4.64], R0 ;  /* 0x0000000004007986 */ /* 0x0001e4000c101524 */
.L_x_4578:
[----:B------:R-:W-:-:S07]  /*67c0*/  VIADD R22, R22, 0x80 ;  /* 0x0000008016167836 */ /* 0x000fce0000000000 */
.L_x_4535:
[----:B------:R-:W-:-:S13]  /*67d0*/  ISETP.GE.AND P0, PT, R22, R19, PT ;  /* 0x000000131600720c */ /* 0x000fda0003f06270 */
[----:B------:R-:W-:Y:S05]  /*67e0*/  @P0 BREAK.RELIABLE B6 ;  /* 0x0000000000060942 */ /* 0x000fea0003800100 */
[----:B------:R-:W-:Y:S05]  /*67f0*/  @P0 BRA `(.L_x_4572) ;  /* 0x00000010004c0947 */ /* 0x000fea0003800000 */
[----:B------:R-:W-:Y:S05]  /*6800*/  BSYNC.RELIABLE B6 ;  /* 0x0000000000067941 */ /* 0x000fea0003800100 */
.L_x_4534:
        /* <DEDUP_REMOVED lines=18> */
[----:B------:R-:W0:Y:S02]  /*6930*/  F2I.F64.TRUNC R25, R24 ;  /* 0x0000001800197311 */ /* 0x000e24000030d100 */
[----:B0-----:R0:W-:Y:S01]  /*6940*/  STG.E.U8 desc[UR36][R4.64], R25 ;  /* 0x0000001904007986 */ /* 0x0011e2000c101124 */
[----:B------:R-:W-:Y:S05]  /*6950*/  BRA `(.L_x_4613) ;  /* 0x0000000c00f07947 */ /* 0x000fea0003800000 */
.L_x_4611:
[----:B------:R-:W0:Y:S02]  /*6960*/  F2I.S64.F64.TRUNC R24, R24 ;  /* 0x0000001800187311 */ /* 0x000e24000030d900 */
[----:B0-----:R-:W-:-:S05]  /*6970*/  IMAD.MOV.U32 R3, RZ, RZ, R24 ;  /* 0x000000ffff037224 */ /* 0x001fca00078e0018 */
[----:B------:R0:W-:Y:S01]  /*6980*/  STG.E.U8 desc[UR36][R4.64], R3 ;  /* 0x0000000304007986 */ /* 0x0001e2000c101124 */
[----:B------:R-:W-:Y:S05]  /*6990*/  BRA `(.L_x_4613) ;  /* 0x0000000c00e07947 */ /* 0x000fea0003800000 */
.L_x_4610:
[----:B------:R-:W-:-:S13]  /*69a0*/  ISETP.NE.AND P0, PT, R0, 0x2, PT ;  /* 0x000000020000780c */ /* 0x000fda0003f05270 */
[----:B------:R-:W-:Y:S05]  /*69b0*/  @!P0 BRA `(.L_x_4614) ;  /* 0x0000000000288947 */ /* 0x000fea0003800000 */
[----:B------:R-:W-:-:S13]  /*69c0*/  ISETP.NE.AND P0, PT, R0, 0x3, PT ;  /* 0x000000030000780c */ /* 0x000fda0003f05270 */
[----:B------:R-:W-:Y:S05]  /*69d0*/  @!P0 BRA `(.L_x_4615) ;  /* 0x0000000000148947 */ /* 0x000fea0003800000 */
[----:B------:R-:W-:-:S13]  /*69e0*/  ISETP.NE.AND P0, PT, R0, 0x4, PT ;  /* 0x000000040000780c */ /* 0x000fda0003f05270 */
[----:B------:R-:W-:Y:S05]  /*69f0*/  @P0 BRA `(.L_x_4612) ;  /* 0x0000000800b40947 */ /* 0x000fea0003800000 */
[----:B------:R-:W0:Y:S02]  /*6a00*/  F2I.S64.F64.TRUNC R24, R24 ;  /* 0x0000001800187311 */ /* 0x000e24000030d900 */
[----:B0-----:R0:W-:Y:S01]  /*6a10*/  STG.E.64 desc[UR36][R4.64], R24 ;  /* 0x0000001804007986 */ /* 0x0011e2000c101b24 */
[----:B------:R-:W-:Y:S05]  /*6a20*/  BRA `(.L_x_4613) ;  /* 0x0000000c00bc7947 */ /* 0x000fea0003800000 */
.L_x_4615:
[----:B------:R-:W0:Y:S02]  /*6a30*/  F2I.F64.TRUNC R25, R24 ;  /* 0x0000001800197311 */ /* 0x000e24000030d100 */
[----:B0-----:R0:W-:Y:S01]  /*6a40*/  STG.E desc[UR36][R4.64], R25 ;  /* 0x0000001904007986 */ /* 0x0011e2000c101924 */
[----:B------:R-:W-:Y:S05]  /*6a50*/  BRA `(.L_x_4613) ;  /* 0x0000000c00b07947 */ /* 0x000fea0003800000 */
.L_x_4614:
[----:B------:R-:W0:Y:S02]  /*6a60*/  F2I.F64.TRUNC R25, R24 ;  /* 0x0000001800197311 */ /* 0x000e24000030d100 */
[----:B0-----:R0:W-:Y:S01]  /*6a70*/  STG.E.U16 desc[UR36][R4.64], R25 ;  /* 0x0000001904007986 */ /* 0x0011e2000c101524 */
[----:B------:R-:W-:Y:S05]  /*6a80*/  BRA `(.L_x_4613) ;  /* 0x0000000c00a47947 */ /* 0x000fea0003800000 */
.L_x_4609:
        /* <DEDUP_REMOVED lines=9> */
[----:B------:R-:W-:-:S14]  /*6b20*/  DSETP.GEU.AND P0, PT, |R24|, UR4, PT ;  /* 0x0000000418007e2a */ /* 0x000fdc000bf0e200 */
[----:B0-----:R-:W-:-:S05]  /*6b30*/  @!P0 FMUL R3, R3, 1.175494350822287508e-38 ;  /* 0x0080000003038820 */ /* 0x001fca0000400000 */
[----:B------:R0:W-:Y:S01]  /*6b40*/  STG.E desc[UR36][R4.64], R3 ;  /* 0x0000000304007986 */ /* 0x0001e2000c101924 */
[----:B------:R-:W-:Y:S05]  /*6b50*/  BRA `(.L_x_4613) ;  /* 0x0000000c00707947 */ /* 0x000fea0003800000 */
.L_x_4617:
        /* <DEDUP_REMOVED lines=8> */
.L_x_4616:
        /* <DEDUP_REMOVED lines=14> */
.L_x_4619:
        /* <DEDUP_REMOVED lines=9> */
.L_x_4618:
[----:B------:R0:W-:Y:S01]  /*6d50*/  STG.E.64 desc[UR36][R4.64], R24 ;  /* 0x0000001804007986 */ /* 0x0001e2000c101b24 */
[----:B------:R-:W-:Y:S05]  /*6d60*/  BRA `(.L_x_4613) ;  /* 0x0000000800ec7947 */ /* 0x000fea0003800000 */
.L_x_4608:
        /* <DEDUP_REMOVED lines=10> */
[----:B------:R-:W0:Y:S02]  /*6e10*/  F2I.U32.F64.TRUNC R25, R24 ;  /* 0x0000001800197311 */ /* 0x000e24000030d000 */
[----:B0-----:R0:W-:Y:S01]  /*6e20*/  STG.E.U16 desc[UR36][R4.64], R25 ;  /* 0x0000001904007986 */ /* 0x0011e2000c101524 */
[----:B------:R-:W-:Y:S05]  /*6e30*/  BRA `(.L_x_4613) ;  /* 0x0000000800b87947 */ /* 0x000fea0003800000 */
.L_x_4623:
        /* <DEDUP_REMOVED lines=22> */
.L_x_4626:
[----:B------:R-:W-:-:S04]  /*6fa0*/  SHF.R.U32.HI R3, RZ, 0x18, R7 ;  /* 0x00000018ff037819 */ /* 0x000fc80000011607 */
[----:B------:R-:W-:-:S07]  /*6fb0*/  LOP3.LUT R0, R0, 0x80, R3, 0xf8, !PT ;  /* 0x0000008000007812 */ /* 0x000fce00078ef803 */
.L_x_4625:
[----:B------:R-:W-:Y:S05]  /*6fc0*/  BSYNC.RECONVERGENT B0 ;  /* 0x0000000000007941 */ /* 0x000fea0003800200 */
.L_x_4624:
[----:B------:R4:W-:Y:S01]  /*6fd0*/  STG.E.U8 desc[UR36][R4.64], R0 ;  /* 0x0000000004007986 */ /* 0x0009e2000c101124 */
[----:B------:R-:W-:Y:S05]  /*6fe0*/  BRA `(.L_x_4613) ;  /* 0x00000008004c7947 */ /* 0x000fea0003800000 */
.L_x_4622:
        /* <DEDUP_REMOVED lines=22> */
.L_x_4629:
[----:B------:R-:W-:-:S04]  /*7150*/  SHF.R.U32.HI R3, RZ, 0x18, R7 ;  /* 0x00000018ff037819 */ /* 0x000fc80000011607 */
[----:B------:R-:W-:-:S07]  /*7160*/  LOP3.LUT R0, R0, 0x80, R3, 0xf8, !PT ;  /* 0x0000008000007812 */ /* 0x000fce00078ef803 */
.L_x_4628:
[----:B------:R-:W-:Y:S05]  /*7170*/  BSYNC.RECONVERGENT B0 ;  /* 0x0000000000007941 */ /* 0x000fea0003800200 */
.L_x_4627:
[----:B------:R3:W-:Y:S01]  /*7180*/  STG.E.U8 desc[UR36][R4.64], R0 ;  /* 0x0000000004007986 */ /* 0x0007e2000c101124 */
[----:B------:R-:W-:Y:S05]  /*7190*/  BRA `(.L_x_4613) ;  /* 0x0000000400e07947 */ /* 0x000fea0003800000 */
.L_x_4621:
        /* <DEDUP_REMOVED lines=26> */
.L_x_4631:
[----:B------:R-:W0:Y:S02]  /*7340*/  F2I.U64.F64.TRUNC R24, R24 ;  /* 0x0000001800187311 */ /* 0x000e24000030d800 */
[----:B0-----:R0:W-:Y:S01]  /*7350*/  STG.E.64 desc[UR36][R4.64], R24 ;  /* 0x0000001804007986 */ /* 0x0011e2000c101b24 */
[----:B------:R-:W-:Y:S05]  /*7360*/  BRA `(.L_x_4613) ;  /* 0x00000004006c7947 */ /* 0x000fea0003800000 */
.L_x_4630:
[----:B------:R-:W0:Y:S02]  /*7370*/  F2I.U32.F64.TRUNC R25, R24 ;  /* 0x0000001800197311 */ /* 0x000e24000030d000 */
[----:B0-----:R2:W-:Y:S01]  /*7380*/  STG.E desc[UR36][R4.64], R25 ;  /* 0x0000001904007986 */ /* 0x0015e2000c101924 */
[----:B------:R-:W-:Y:S05]  /*7390*/  BRA `(.L_x_4613) ;  /* 0x0000000400607947 */ /* 0x000fea0003800000 */
.L_x_4620:
[----:B------:R-:W-:-:S13]  /*73a0*/  ISETP.GT.AND P0, PT, R0, 0xe, PT ;  /* 0x0000000e0000780c */ /* 0x000fda0003f04270 */
[----:B------:R-:W-:Y:S05]  /*73b0*/  @P0 BRA `(.L_x_4632) ;  /* 0x00000000002c0947 */ /* 0x000fea0003800000 */
[----:B------:R-:W-:-:S13]  /*73c0*/  ISETP.NE.AND P0, PT, R0, 0xa, PT ;  /* 0x0000000a0000780c */ /* 0x000fda0003f05270 */
[----:B------:R-:W-:Y:S05]  /*73d0*/  @!P0 BRA `(.L_x_4633) ;  /* 0x0000000000188947 */ /* 0x000fea0003800000 */
[----:B------:R-:W-:-:S13]  /*73e0*/  ISETP.NE.AND P0, PT, R0, 0xb, PT ;  /* 0x0000000b0000780c */ /* 0x000fda0003f05270 */
[----:B------:R-:W-:Y:S05]  /*73f0*/  @P0 BRA `(.L_x_4612) ;  /* 0x0000000000340947 */ /* 0x000fea0003800000 */
[----:B------:R-:W-:-:S06]  /*7400*/  DSETP.NEU.AND P0, PT, R24, RZ, PT ;  /* 0x000000ff1800722a */ /* 0x000fcc0003f0d000 */
[----:B------:R-:W-:-:S05]  /*7410*/  SEL R3, RZ, 0x1, !P0 ;  /* 0x00000001ff037807 */ /* 0x000fca0004000000 */
[----:B------:R0:W-:Y:S01]  /*7420*/  STG.E.U8 desc[UR36][R4.64], R3 ;  /* 0x0000000304007986 */ /* 0x0001e2000c101124 */
[----:B------:R-:W-:Y:S05]  /*7430*/  BRA `(.L_x_4613) ;  /* 0x0000000400387947 */ /* 0x000fea0003800000 */
.L_x_4633:
[----:B------:R-:W-:-:S05]  /*7440*/  CS2R R26, SRZ ;  /* 0x00000000001a7805 */ /* 0x000fca000001ff00 */
[----:B------:R0:W-:Y:S01]  /*7450*/  STG.E.128 desc[UR36][R4.64], R24 ;  /* 0x0000001804007986 */ /* 0x0001e2000c101d24 */
[----:B------:R-:W-:Y:S05]  /*7460*/  BRA `(.L_x_4613) ;  /* 0x00000004002c7947 */ /* 0x000fea0003800000 */
.L_x_4632:
[----:B------:R-:W-:-:S13]  /*7470*/  ISETP.NE.AND P0, PT, R0, 0xf, PT ;  /* 0x0000000f0000780c */ /* 0x000fda0003f05270 */
[----:B------:R-:W-:Y:S05]  /*7480*/  @!P0 BRA `(.L_x_4634) ;  /* 0x0000000400088947 */ /* 0x000fea0003800000 */
[----:B------:R-:W-:-:S13]  /*7490*/  ISETP.NE.AND P0, PT, R0, 0x17, PT ;  /* 0x000000170000780c */ /* 0x000fda0003f05270 */
[----:B------:R-:W-:Y:S05]  /*74a0*/  @!P0 BRA `(.L_x_4635) ;  /* 0x0000000000a08947 */ /* 0x000fea0003800000 */
[----:B------:R-:W-:-:S13]  /*74b0*/  ISETP.NE.AND P0, PT, R0, 0x18, PT ;  /* 0x000000180000780c */ /* 0x000fda0003f05270 */
[----:B------:R-:W-:Y:S05]  /*74c0*/  @!P0 BRA `(.L_x_4636) ;  /* 0x0000000000448947 */ /* 0x000fea0003800000 */
.L_x_4612:
        /* <DEDUP_REMOVED lines=16> */
.L_x_4637:
[----:B------:R-:W-:Y:S05]  /*75d0*/  BRA `(.L_x_4613) ;  /* 0x0000000000d07947 */ /* 0x000fea0003800000 */
.L_x_4636:
        /* <DEDUP_REMOVED lines=17> */
.L_x_4639:
[----:B------:R-:W-:Y:S05]  /*76f0*/  BSYNC.RECONVERGENT B0 ;  /* 0x0000000000007941 */ /* 0x000fea0003800200 */
.L_x_4638:
[----:B------:R-:W-:-:S05]  /*7700*/  LOP3.LUT R3, R0, 0x80, R3, 0xf8, !PT ;  /* 0x0000008000037812 */ /* 0x000fca00078ef803 */
[----:B------:R0:W-:Y:S01]  /*7710*/  STG.E.U8 desc[UR36][R4.64], R3 ;  /* 0x0000000304007986 */ /* 0x0001e2000c101124 */
[----:B------:R-:W-:Y:S05]  /*7720*/  BRA `(.L_x_4613) ;  /* 0x00000000007c7947 */ /* 0x000fea0003800000 */
.L_x_4635:
        /* <DEDUP_REMOVED lines=16> */
.L_x_4641:
[----:B------:R-:W-:Y:S01]  /*7830*/  IMAD.MOV.U32 R0, RZ, RZ, 0x7f ;  /* 0x0000007fff007424 */ /* 0x000fe200078e00ff */
[----:B------:R-:W-:-:S04]  /*7840*/  ISETP.GT.U32.AND P0, PT, R3, 0x7f800000, PT ;  /* 0x7f8000000300780c */ /* 0x000fc80003f04070 */
[----:B------:R-:W-:-:S09]  /*7850*/  SEL R0, R0, 0x7c, P0 ;  /* 0x0000007c00007807 */ /* 0x000fd20000000000 */
.L_x_4642:
[----:B------:R-:W-:Y:S05]  /*7860*/  BSYNC.RECONVERGENT B0 ;  /* 0x0000000000007941 */ /* 0x000fea0003800200 */
.L_x_4640:
[----:B------:R-:W-:-:S04]  /*7870*/  SHF.R.U32.HI R3, RZ, 0x18, R7 ;  /* 0x00000018ff037819 */ /* 0x000fc80000011607 */
[----:B------:R-:W-:-:S05]  /*7880*/  LOP3.LUT R3, R0, 0x80, R3, 0xf8, !PT ;  /* 0x0000008000037812 */ /* 0x000fca00078ef803 */
[----:B------:R0:W-:Y:S01]  /*7890*/  STG.E.U8 desc[UR36][R4.64], R3 ;  /* 0x0000000304007986 */ /* 0x0001e2000c101124 */
[----:B------:R-:W-:Y:S05]  /*78a0*/  BRA `(.L_x_4613) ;  /* 0x00000000001c7947 */ /* 0x000fea0003800000 */
.L_x_4634:
[----:B------:R-:W-:Y:S01]  /*78b0*/  UMOV UR4, 0xf0000000 ;  /* 0xf000000000047882 */ /* 0x000fe20000000000 */
[----:B------:R-:W-:Y:S01]  /*78c0*/  UMOV UR5, 0x380fffff ;  /* 0x380fffff00057882 */ /* 0x000fe20000000000 */
[----:B------:R-:W0:Y:S01]  /*78d0*/  F2F.F32.F64 R0, R24 ;  /* 0x0000001800007310 */ /* 0x000e220000301000 */
[----:B------:R-:W-:-:S14]  /*78e0*/  DSETP.GEU.AND P0, PT, |R24|, UR4, PT ;  /* 0x0000000418007e2a */ /* 0x000fdc000bf0e200 */
[----:B0-----:R-:W-:-:S05]  /*78f0*/  @!P0 FMUL R0, R0, 1.175494350822287508e-38 ;  /* 0x0080000000008820 */ /* 0x001fca0000400000 */
[----:B------:R-:W-:-:S05]  /*7900*/  F2FP.BF16.F32.PACK_AB R0, RZ, R0 ;  /* 0x00000000ff00723e */ /* 0x000fca00000010ff */
[----:B------:R0:W-:Y:S02]  /*7910*/  STG.E.U16 desc[UR36][R4.64], R0 ;  /* 0x0000000004007986 */ /* 0x0001e4000c101524 */
.L_x_4613:
[----:B------:R-:W-:-:S07]  /*7920*/  VIADD R22, R22, 0x80 ;  /* 0x0000008016167836 */ /* 0x000fce0000000000 */
.L_x_4572:
[----:B------:R-:W-:Y:S05]  /*7930*/  BSYNC.RECONVERGENT B7 ;  /* 0x0000000000077941 */ /* 0x000fea0003800200 */
.L_x_4533:
[----:B------:R-:W-:-:S13]  /*7940*/  ISETP.GE.AND P0, PT, R22, R19, PT ;  /* 0x000000131600720c */ /* 0x000fda0003f06270 */
[----:B------:R-:W-:Y:S05]  /*7950*/  @P0 EXIT ;  /* 0x000000000000094d */ /* 0x000fea0003800000 */
[----:B01234-:R-:W0:Y:S01]  /*7960*/  LDC.64 R4, c[0x0][0x398] ;  /* 0x0000e600ff047b82 */ /* 0x01fe220000000a00 */
[----:B------:R-:W1:Y:S01]  /*7970*/  LDCU UR4, c[0x0][0x3b8] ;  /* 0x00007700ff0477ac */ /* 0x000e620008000800 */
[----:B------:R-:W-:Y:S01]  /*7980*/  PRMT R0, R2, 0x9910, RZ ;  /* 0x0000991002007816 */ /* 0x000fe200000000ff */
[----:B------:R-:W-:-:S03]  /*7990*/  IMAD R18, R18, 0x200, R22 ;  /* 0x0000020012127824 */ /* 0x000fc600078e0216 */
[----:B------:R-:W-:Y:S01]  /*79a0*/  ISETP.GT.AND P1, PT, R0, 0x9, PT ;  /* 0x000000090000780c */ /* 0x000fe20003f24270 */
[----:B-1----:R-:W-:-:S05]  /*79b0*/  IMAD R3, R18, UR4, RZ ;  /* 0x0000000412037c24 */ /* 0x002fca000f8e02ff */
        /* <DEDUP_REMOVED lines=12> */
[----:B0-----:R-:W-:Y:S01]  /*7a80*/  STG.E.U8 desc[UR36][R4.64], R17 ;  /* 0x0000001104007986 */ /* 0x001fe2000c101124 */
[----:B------:R-:W-:Y:S05]  /*7a90*/  EXIT ;  /* 0x000000000000794d */ /* 0x000fea0003800000 */
.L_x_4646:
[----:B------:R-:W0:Y:S02]  /*7aa0*/  F2I.S64.F64.TRUNC R16, R16 ;  /* 0x0000001000107311 */ /* 0x000e24000030d900 */
[----:B0-----:R-:W-:-:S05]  /*7ab0*/  IMAD.MOV.U32 R3, RZ, RZ, R16 ;  /* 0x000000ffff037224 */ /* 0x001fca00078e0010 */
[----:B------:R-:W-:Y:S01]  /*7ac0*/  STG.E.U8 desc[UR36][R4.64], R3 ;  /* 0x0000000304007986 */ /* 0x000fe2000c101124 */
[----:B------:R-:W-:Y:S05]  /*7ad0*/  EXIT ;  /* 0x000000000000794d */ /* 0x000fea0003800000 */
.L_x_4645:
[----:B------:R-:W-:-:S13]  /*7ae0*/  ISETP.NE.AND P0, PT, R0, 0x2, PT ;  /* 0x000000020000780c */ /* 0x000fda0003f05270 */
[----:B------:R-:W-:Y:S05]  /*7af0*/  @!P0 BRA `(.L_x_4648) ;  /* 0x0000000000288947 */ /* 0x000fea0003800000 */
[----:B------:R-:W-:-:S13]  /*7b00*/  ISETP.NE.AND P0, PT, R0, 0x3, PT ;  /* 0x000000030000780c */ /* 0x000fda0003f05270 */
[----:B------:R-:W-:Y:S05]  /*7b10*/  @!P0 BRA `(.L_x_4649) ;  /* 0x0000000000148947 */ /* 0x000fea0003800000 */
[----:B------:R-:W-:-:S13]  /*7b20*/  ISETP.NE.AND P0, PT, R0, 0x4, PT ;  /* 0x000000040000780c */ /* 0x000fda0003f05270 */
[----:B------:R-:W-:Y:S05]  /*7b30*/  @P0 BRA `(.L_x_4647) ;  /* 0x0000000800b40947 */ /* 0x000fea0003800000 */
[----:B------:R-:W0:Y:S02]  /*7b40*/  F2I.S64.F64.TRUNC R16, R16 ;  /* 0x0000001000107311 */ /* 0x000e24000030d900 */
[----:B0-----:R-:W-:Y:S01]  /*7b50*/  STG.E.64 desc[UR36][R4.64], R16 ;  /* 0x0000001004007986 */ /* 0x001fe2000c101b24 */
[----:B------:R-:W-:Y:S05]  /*7b60*/  EXIT ;  /* 0x000000000000794d */ /* 0x000fea0003800000 */
.L_x_4649:
[----:B------:R-:W0:Y:S02]  /*7b70*/  F2I.F64.TRUNC R17, R16 ;  /* 0x0000001000117311 */ /* 0x000e24000030d100 */
[----:B0-----:R-:W-:Y:S01]  /*7b80*/  STG.E desc[UR36][R4.64], R17 ;  /* 0x0000001104007986 */ /* 0x001fe2000c101924 */
[----:B------:R-:W-:Y:S05]  /*7b90*/  EXIT ;  /* 0x000000000000794d */ /* 0x000fea0003800000 */
.L_x_4648:
[----:B------:R-:W0:Y:S02]  /*7ba0*/  F2I.F64.TRUNC R17, R16 ;  /* 0x0000001000117311 */ /* 0x000e24000030d100 */
[----:B0-----:R-:W-:Y:S01]  /*7bb0*/  STG.E.U16 desc[UR36][R4.64], R17 ;  /* 0x0000001104007986 */ /* 0x001fe2000c101524 */
[----:B------:R-:W-:Y:S05]  /*7bc0*/  EXIT ;  /* 0x000000000000794d */ /* 0x000fea0003800000 */
.L_x_4644:
        /* <DEDUP_REMOVED lines=11> */
[----:B------:R-:W-:Y:S01]  /*7c80*/  STG.E desc[UR36][R4.64], R3 ;  /* 0x0000000304007986 */ /* 0x000fe2000c101924 */
[----:B------:R-:W-:Y:S05]  /*7c90*/  EXIT ;  /* 0x000000000000794d */ /* 0x000fea0003800000 */
.L_x_4651:
        /* <DEDUP_REMOVED lines=8> */
.L_x_4650:
        /* <DEDUP_REMOVED lines=14> */
.L_x_4653:
        /* <DEDUP_REMOVED lines=9> */
.L_x_4652:
[----:B------:R-:W-:Y:S01]  /*7e90*/  STG.E.64 desc[UR36][R4.64], R16 ;  /* 0x0000001004007986 */ /* 0x000fe2000c101b24 */
[----:B------:R-:W-:Y:S05]  /*7ea0*/  EXIT ;  /* 0x000000000000794d */ /* 0x000fea0003800000 */
.L_x_4643:
        /* <DEDUP_REMOVED lines=11> */
[----:B0-----:R-:W-:Y:S01]  /*7f60*/  STG.E.U16 desc[UR36][R4.64], R17 ;  /* 0x0000001104007986 */ /* 0x001fe2000c101524 */
[----:B------:R-:W-:Y:S05]  /*7f70*/  EXIT ;  /* 0x000000000000794d */ /* 0x000fea0003800000 */
.L_x_4657:
        /* <DEDUP_REMOVED lines=21> */
.L_x_4660:
[----:B------:R-:W-:-:S04]  /*80d0*/  SHF.R.U32.HI R3, RZ, 0x18, R7 ;  /* 0x00000018ff037819 */ /* 0x000fc80000011607 */
[----:B------:R-:W-:-:S04]  /*80e0*/  LOP3.LUT R0, R0, 0x80, R3, 0xf8, !PT ;  /* 0x0000008000007812 */ /* 0x000fc800078ef803 */
[----:B------:R-:W-:-:S07]  /*80f0*/  PRMT R2, R0, 0x7610, R2 ;  /* 0x0000761000027816 */ /* 0x000fce0000000002 */
.L_x_4659:
[----:B------:R-:W-:Y:S05]  /*8100*/  BSYNC.RECONVERGENT B0 ;  /* 0x0000000000007941 */ /* 0x000fea0003800200 */
.L_x_4658:
[----:B------:R-:W-:Y:S01]  /*8110*/  STG.E.U8 desc[UR36][R4.64], R2 ;  /* 0x0000000204007986 */ /* 0x000fe2000c101124 */
[----:B------:R-:W-:Y:S05]  /*8120*/  EXIT ;  /* 0x000000000000794d */ /* 0x000fea0003800000 */
.L_x_4656:
        /* <DEDUP_REMOVED lines=21> */
.L_x_4663:
[----:B------:R-:W-:-:S04]  /*8280*/  SHF.R.U32.HI R3, RZ, 0x18, R7 ;  /* 0x00000018ff037819 */ /* 0x000fc80000011607 */
[----:B------:R-:W-:-:S04]  /*8290*/  LOP3.LUT R0, R0, 0x80, R3, 0xf8, !PT ;  /* 0x0000008000007812 */ /* 0x000fc800078ef803 */
[----:B------:R-:W-:-:S07]  /*82a0*/  PRMT R2, R0, 0x7610, R2 ;  /* 0x0000761000027816 */ /* 0x000fce0000000002 */
.L_x_4662:
[----:B------:R-:W-:Y:S05]  /*82b0*/  BSYNC.RECONVERGENT B0 ;  /* 0x0000000000007941 */ /* 0x000fea0003800200 */
.L_x_4661:
[----:B------:R-:W-:Y:S01]  /*82c0*/  STG.E.U8 desc[UR36][R4.64], R2 ;  /* 0x0000000204007986 */ /* 0x000fe2000c101124 */
[----:B------:R-:W-:Y:S05]  /*82d0*/  EXIT ;  /* 0x000000000000794d */ /* 0x000fea0003800000 */
.L_x_4655:
        /* <DEDUP_REMOVED lines=26> */
.L_x_4665:
[----:B------:R-:W0:Y:S02]  /*8480*/  F2I.U64.F64.TRUNC R16, R16 ;  /* 0x0000001000107311 */ /* 0x000e24000030d800 */
[----:B0-----:R-:W-:Y:S01]  /*8490*/  STG.E.64 desc[UR36][R4.64], R16 ;  /* 0x0000001004007986 */ /* 0x001fe2000c101b24 */
[----:B------:R-:W-:Y:S05]  /*84a0*/  EXIT ;  /* 0x000000000000794d */ /* 0x000fea0003800000 */
.L_x_4664:
[----:B------:R-:W0:Y:S02]  /*84b0*/  F2I.U32.F64.TRUNC R17, R16 ;  /* 0x0000001000117311 */ /* 0x000e24000030d000 */
[----:B0-----:R-:W-:Y:S01]  /*84c0*/  STG.E desc[UR36][R4.64], R17 ;  /* 0x0000001104007986 */ /* 0x001fe2000c101924 */
[----:B------:R-:W-:Y:S05]  /*84d0*/  EXIT ;  /* 0x000000000000794d */ /* 0x000fea0003800000 */
.L_x_4654:
        /* <DEDUP_REMOVED lines=8> */
[----:B------:R-:W-:Y:S01]  /*8560*/  STG.E.U8 desc[UR36][R4.64], R3 ;  /* 0x0000000304007986 */ /* 0x000fe2000c101124 */
[----:B------:R-:W-:Y:S05]  /*8570*/  EXIT ;  /* 0x000000000000794d */ /* 0x000fea0003800000 */
.L_x_4667:
[----:B------:R-:W-:-:S05]  /*8580*/  CS2R R18, SRZ ;  /* 0x0000000000127805 */ /* 0x000fca000001ff00 */
[----:B------:R-:W-:Y:S01]  /*8590*/  STG.E.128 desc[UR36][R4.64], R16 ;  /* 0x0000001004007986 */ /* 0x000fe2000c101d24 */
[----:B------:R-:W-:Y:S05]  /*85a0*/  EXIT ;  /* 0x000000000000794d */ /* 0x000fea0003800000 */
.L_x_4666:
[----:B------:R-:W-:-:S13]  /*85b0*/  ISETP.NE.AND P0, PT, R0, 0xf, PT ;  /* 0x0000000f0000780c */ /* 0x000fda0003f05270 */
[----:B------:R-:W-:Y:S05]  /*85c0*/  @!P0 BRA `(.L_x_4668) ;  /* 0x0000000400088947 */ /* 0x000fea0003800000 */
[----:B------:R-:W-:-:S13]  /*85d0*/  ISETP.NE.AND P0, PT, R0, 0x17, PT ;  /* 0x000000170000780c */ /* 0x000fda0003f05270 */
[----:B------:R-:W-:Y:S05]  /*85e0*/  @!P0 BRA `(.L_x_4669) ;  /* 0x0000000000a08947 */ /* 0x000fea0003800000 */
[----:B------:R-:W-:-:S13]  /*85f0*/  ISETP.NE.AND P0, PT, R0, 0x18, PT ;  /* 0x000000180000780c */ /* 0x000fda0003f05270 */
[----:B------:R-:W-:Y:S05]  /*8600*/  @!P0 BRA `(.L_x_4670) ;  /* 0x0000000000448947 */ /* 0x000fea0003800000 */
.L_x_4647:
        /* <DEDUP_REMOVED lines=16> */
.L_x_4671:
[----:B------:R-:W-:Y:S05]  /*8710*/  EXIT ;  /* 0x000000000000794d */ /* 0x000fea0003800000 */
.L_x_4670:
        /* <DEDUP_REMOVED lines=17> */
.L_x_4673:
[----:B------:R-:W-:Y:S05]  /*8830*/  BSYNC.RECONVERGENT B0 ;  /* 0x0000000000007941 */ /* 0x000fea0003800200 */
.L_x_4672:
[----:B------:R-:W-:-:S05]  /*8840*/  LOP3.LUT R3, R0, 0x80, R3, 0xf8, !PT ;  /* 0x0000008000037812 */ /* 0x000fca00078ef803 */
[----:B------:R-:W-:Y:S01]  /*8850*/  STG.E.U8 desc[UR36][R4.64], R3 ;  /* 0x0000000304007986 */ /* 0x000fe2000c101124 */
[----:B------:R-:W-:Y:S05]  /*8860*/  EXIT ;  /* 0x000000000000794d */ /* 0x000fea0003800000 */
.L_x_4669:
        /* <DEDUP_REMOVED lines=16> */
.L_x_4675:
[----:B------:R-:W-:Y:S01]  /*8970*/  IMAD.MOV.U32 R0, RZ, RZ, 0x7f ;  /* 0x0000007fff007424 */ /* 0x000fe200078e00ff */
[----:B------:R-:W-:-:S04]  /*8980*/  ISETP.GT.U32.AND P0, PT, R2, 0x7f800000, PT ;  /* 0x7f8000000200780c */ /* 0x000fc80003f04070 */
[----:B------:R-:W-:-:S09]  /*8990*/  SEL R0, R0, 0x7c, P0 ;  /* 0x0000007c00007807 */ /* 0x000fd20000000000 */
.L_x_4676:
[----:B------:R-:W-:Y:S05]  /*89a0*/  BSYNC.RECONVERGENT B0 ;  /* 0x0000000000007941 */ /* 0x000fea0003800200 */
.L_x_4674:
[----:B------:R-:W-:-:S04]  /*89b0*/  SHF.R.U32.HI R3, RZ, 0x18, R3 ;  /* 0x00000018ff037819 */ /* 0x000fc80000011603 */
[----:B------:R-:W-:-:S05]  /*89c0*/  LOP3.LUT R3, R0, 0x80, R3, 0xf8, !PT ;  /* 0x0000008000037812 */ /* 0x000fca00078ef803 */
[----:B------:R-:W-:Y:S01]  /*89d0*/  STG.E.U8 desc[UR36][R4.64], R3 ;  /* 0x0000000304007986 */ /* 0x000fe2000c101124 */
[----:B------:R-:W-:Y:S05]  /*89e0*/  EXIT ;  /* 0x000000000000794d */ /* 0x000fea0003800000 */
.L_x_4668:
        /* <DEDUP_REMOVED lines=8> */
        .weak           $__internal_57_$__cuda_sm20_drsqrt_f64_slowpath_v2
        .type           $__internal_57_$__cuda_sm20_drsqrt_f64_slowpath_v2,@function
        .size           $__internal_57_$__cuda_sm20_drsqrt_f64_slowpath_v2,(.L_x_27316 - $__internal_57_$__cuda_sm20_drsqrt_f64_slowpath_v2)
$__internal_57_$__cuda_sm20_drsqrt_f64_slowpath_v2:
[----:B------:R-:W-:Y:S01]  /*8a70*/  IMAD.MOV.U32 R10, RZ, RZ, R2 ;  /* 0x000000ffff0a7224 */ /* 0x000fe200078e0002 */
[----:B------:R-:W-:Y:S01]  /*8a80*/  BSSY.RECONVERGENT B1, `(.L_x_4677) ;  /* 0x000001e000017945 */ /* 0x000fe20003800200 */
[----:B------:R-:W-:Y:S01]  /*8a90*/  IMAD.MOV.U32 R11, RZ, RZ, R3 ;  /* 0x000000ffff0b7224 */ /* 0x000fe200078e0003 */
[----:B------:R-:W-:-:S05]  /*8aa0*/  LOP3.LUT R2, R3, 0x80000000, RZ, 0xc0, !PT ;  /* 0x8000000003027812 */ /* 0x000fca00078ec0ff */
[----:B------:R-:W-:-:S14]  /*8ab0*/  DSETP.NEU.AND P0, PT, R10, RZ, PT ;  /* 0x000000ff0a00722a */ /* 0x000fdc0003f0d000 */
        /* <DEDUP_REMOVED lines=22> */
.L_x_4679:
[----:B------:R-:W-:Y:S01]  /*8c20*/  DADD R2, R10, R10 ;  /* 0x000000000a027229 */ /* 0x000fe2000000000a */
[----:B------:R-:W-:Y:S10]  /*8c30*/  BRA `(.L_x_4680) ;  /* 0x0000000000087947 */ /* 0x000ff40003800000 */
.L_x_4678:
[----:B------:R-:W-:Y:S01]  /*8c40*/  LOP3.LUT R3, R2, 0x7ff00000, RZ, 0xfc, !PT ;  /* 0x7ff0000002037812 */ /* 0x000fe200078efcff */
[----:B------:R-:W-:-:S07]  /*8c50*/  IMAD.MOV.U32 R2, RZ, RZ, RZ ;  /* 0x000000ffff027224 */ /* 0x000fce00078e00ff */
.L_x_4680:
[----:B------:R-:W-:Y:S05]  /*8c60*/  BSYNC.RECONVERGENT B1 ;  /* 0x0000000000017941 */ /* 0x000fea0003800200 */
.L_x_4677:
[----:B------:R-:W-:Y:S02]  /*8c70*/  IMAD.MOV.U32 R6, RZ, RZ, R2 ;  /* 0x000000ffff067224 */ /* 0x000fe400078e0002 */
[----:B------:R-:W-:Y:S02]  /*8c80*/  IMAD.MOV.U32 R7, RZ, RZ, R3 ;  /* 0x000000ffff077224 */ /* 0x000fe400078e0003 */
[----:B------:R-:W-:Y:S02]  /*8c90*/  IMAD.MOV.U32 R2, RZ, RZ, R0 ;  /* 0x000000ffff027224 */ /* 0x000fe400078e0000 */
[----:B------:R-:W-:-:S04]  /*8ca0*/  IMAD.MOV.U32 R3, RZ, RZ, 0x0 ;  /* 0x00000000ff037424 */ /* 0x000fc800078e00ff */
[----:B------:R-:W-:Y:S05]  /*8cb0*/  RET.REL.NODEC R2 `(_ZN2at6native27unrolled_elementwise_kernelIZZZNS0_49_GLOBAL__N__b919a28f_16_Normalization_cu_5c38458722batch_norm_calc_invstdERKNS_6TensorES5_dENKUlvE_clEvENKUlvE_clEvEUldE_St5arrayIPcLm2EELi4E23TrivialOffsetCalculatorILi1EjESD_NS0_6memory12LoadWithCastILi1EEENSE_13StoreWithCastILi1EEEEEviT_T0_T2_T3_T4_T5_) ;  /* 0xffffff7002d07950 */ /* 0x000fea0003c3ffff */
.L_x_4681:
        /* <DEDUP_REMOVED lines=12> */
.L_x_27316:


//--------------------- .text._ZN2at6native18elementwise_kernelILi128ELi2EZNS0_22gpu_kernel_impl_nocastIZZZNS0_49_GLOBAL__N__b919a28f_16_Normalization_cu_5c38458722batch_norm_calc_invstdERKNS_6TensorES6_dENKUlvE_clEvENKUlvE_clEvEUldE_EEvRNS_18TensorIteratorBaseERKT_EUliE_EEviT1_ --------------------------
	.section	.text._ZN2at6native18elementwise_kernelILi128ELi2EZNS0_22gpu_kernel_impl_nocastIZZZNS0_49_GLOBAL__N__b919a28f_16_Normalization_cu_5c38458722batch_norm_calc_invstdERKNS_6TensorES6_dENKUlvE_clEvENKUlvE_clEvEUldE_EEvRNS_18TensorIteratorBaseERKT_EUliE_EEviT1_,"ax",@progbits
	.align	128
        .global         _ZN2at6native18elementwise_kernelILi128ELi2EZNS0_22gpu_kernel_impl_nocastIZZZNS0_49_GLOBAL__N__b919a28f_16_Normalization_cu_5c38458722batch_norm_calc_invstdERKNS_6TensorES6_dENKUlvE_clEvENKUlvE_clEvEUldE_EEvRNS_18TensorIteratorBaseERKT_EUliE_EEviT1_
        .type           _ZN2at6native18elementwise_kernelILi128ELi2EZNS0_22gpu_kernel_impl_nocastIZZZNS0_49_GLOBAL__N__b919a28f_16_Normalization_cu_5c38458722batch_norm_calc_invstdERKNS_6TensorES6_dENKUlvE_clEvENKUlvE_clEvEUldE_EEvRNS_18TensorIteratorBaseERKT_EUliE_EEviT1_,@function
        .size           _ZN2at6native18elementwise_kernelILi128ELi2EZNS0_22gpu_kernel_impl_nocastIZZZNS0_49_GLOBAL__N__b919a28f_16_Normalization_cu_5c38458722batch_norm_calc_invstdERKNS_6TensorES6_dENKUlvE_clEvENKUlvE_clEvEUldE_EEvRNS_18TensorIteratorBaseERKT_EUliE_EEviT1_,(.L_x_27317 - _ZN2at6native18elementwise_kernelILi128ELi2EZNS0_22gpu_kernel_impl_nocastIZZZNS0_49_GLOBAL__N__b919a28f_16_Normalization_cu_5c38458722batch_norm_calc_invstdERKNS_6TensorES6_dENKUlvE_clEvENKUlvE_clEvEUldE_EEvRNS_18TensorIteratorBaseERKT_EUliE_EEviT1_)
        .other          _ZN2at6native18elementwise_kernelILi128ELi2EZNS0_22gpu_kernel_impl_nocastIZZZNS0_49_GLOBAL__N__b919a28f_16_Normalization_cu_5c38458722batch_norm_calc_invstdERKNS_6TensorES6_dENKUlvE_clEvENKUlvE_clEvEUldE_EEvRNS_18TensorIteratorBaseERKT_EUliE_EEviT1_,@"STO_CUDA_ENTRY STV_DEFAULT"
_ZN2at6native18elementwise_kernelILi128ELi2EZNS0_22gpu_kernel_impl_nocastIZZZNS0_49_GLOBAL__N__b919a28f_16_Normalization_cu_5c38458722batch_norm_calc_invstdERKNS_6TensorES6_dENKUlvE_clEvENKUlvE_clEvEUldE_EEvRNS_18TensorIteratorBaseERKT_EUliE_EEviT1_:
.text._ZN2at6native18elementwise_kernelILi128ELi2EZNS0_22gpu_kernel_impl_nocastIZZZNS0_49_GLOBAL__N__b919a28f_16_Normalization_cu_5c38458722batch_norm_calc_invstdERKNS_6TensorES6_dENKUlvE_clEvENKUlvE_clEvEUldE_EEvRNS_18TensorIteratorBaseERKT_EUliE_EEviT1_:
        /* <DEDUP_REMOVED lines=14> */
[----:B------:R-:W1:Y:S01]  /*00e0*/  LDCU.64 UR4, c[0x0][0x590] ;  /* 0x0000b200ff0477ac */ /* 0x000e620008000a00 */
[----:B0-----:R-:W1:Y:S01]  /*00f0*/  LDG.E.64 R4, desc[UR6][R4.64] ;  /* 0x0000000604047981 */ /* 0x001e62000c1e1b00 */
[----:B------:R-:W-:Y:S01]  /*0100*/  MOV R8, RZ ;  /* 0x000000ff00087202 */ /* 0x000fe20000000f00 */
[----:B------:R-:W-:Y:S01]  /*0110*/  HFMA2 R13, -RZ, RZ, 1.9609375, 0 ;  /* 0x3fd80000ff0d7431 */ /* 0x000fe200000001ff */
[----:B------:R-:W-:Y:S01]  /*0120*/  MOV R12, 0x0 ;  /* 0x00000000000c7802 */ /* 0x000fe20000000f00 */
[----:B-1----:R-:W-:-:S06]  /*0130*/  DADD R6, R4, UR4 ;  /* 0x0000000404067e29 */ /* 0x002fcc0008000000 */
        /* <DEDUP_REMOVED lines=11> */
[----:B------:R-:W-:Y:S05]  /*01f0*/  CALL.REL.NOINC `($__internal_58_$__cuda_sm20_drsqrt_f64_slowpath_v2) ;  /* 0x0000002800e07944 */ /* 0x000fea0003c00000 */
.L_x_4685:
[----:B------:R-:W0:Y:S01]  /*0200*/  LDC.64 R4, c[0x0][0x580] ;  /* 0x00016000ff047b82 */ /* 0x000e220000000a00 */
[----:B------:R-:W-:Y:S01]  /*0210*/  IADD3 R3, PT, PT, R3, 0x80, RZ ;  /* 0x0000008003037810 */ /* 0x000fe20007ffe0ff */
[----:B0-----:R0:W-:Y:S06]  /*0220*/  STG.E.64 desc[UR6][R4.64], R8 ;  /* 0x0000000804007986 */ /* 0x0011ec000c101b06 */
.L_x_4684:
[----:B------:R-:W-:Y:S05]  /*0230*/  BSYNC.RECONVERGENT B0 ;  /* 0x0000000000007941 */ /* 0x000fea0003800200 */
.L_x_4683:
[----:B------:R-:W1:Y:S02]  /*0240*/  LDCU UR4, c[0x0][0x380] ;  /* 0x00007000ff0477ac */ /* 0x000e640008000800 */
[----:B-1----:R-:W-:-:S13]  /*0250*/  ISETP.GE.AND P0, PT, R3, UR4, PT ;  /* 0x0000000403007c0c */ /* 0x002fda000bf06270 */
[----:B------:R-:W-:Y:S05]  /*0260*/  @P0 EXIT ;  /* 0x000000000000094d */ /* 0x000fea0003800000 */
[----:B------:R-:W1:Y:S01]  /*0270*/  LDC.64 R10, c[0x0][0x588] ;  /* 0x00016200ff0a7b82 */ /* 0x000e620000000a00 */
[----:B------:R-:W2:Y:S01]  /*0280*/  LDCU.64 UR4, c[0x0][0x590] ;  /* 0x0000b200ff0477ac */ /* 0x000ea20008000a00 */
[----:B-1----:R-:W2:Y:S01]  /*0290*/  LDG.E.64 R2, desc[UR6][R10.64] ;  /* 0x000000060a027981 */ /* 0x002ea2000c1e1b00 */
[----:B0-----:R-:W-:Y:S01]  /*02a0*/  MOV R4, RZ ;  /* 0x000000ff00047202 */ /* 0x001fe20000000f00 */
[----:B------:R-:W-:Y:S01]  /*02b0*/  IMAD.MOV.U32 R8, RZ, RZ, 0x0 ;  /* 0x00000000ff087424 */ /* 0x000fe200078e00ff */
[----:B------:R-:W-:Y:S01]  /*02c0*/  MOV R9, 0x3fd80000 ;  /* 0x3fd8000000097802 */ /* 0x000fe20000000f00 */
[----:B--2---:R-:W-:-:S06]  /*02d0*/  DADD R2, R2, UR4 ;  /* 0x0000000402027e29 */ /* 0x004fcc0008000000 */
[----:B------:R-:W0:Y:S04]  /*02e0*/  MUFU.RSQ64H R5, R3 ;  /* 0x0000000300057308 */ /* 0x000e280000001c00 */
[----:B------:R-:W-:-:S04]  /*02f0*/  IADD3 R0, PT, PT, R3, -0x100000, RZ ;  /* 0xfff0000003007810 */ /* 0x000fc80007ffe0ff */
        /* <DEDUP_REMOVED lines=10> */
[----:B------:R-:W-:Y:S05]  /*03a0*/  CALL.REL.NOINC `($__internal_58_$__cuda_sm20_drsqrt_f64_slowpath_v2) ;  /* 0x0000002800747944 */ /* 0x000fea0003c00000 */
[----:B------:R-:W-:Y:S02]  /*03b0*/  MOV R4, R8 ;  /* 0x0000000800047202 */ /* 0x000fe40000000f00 */
[----:B------:R-:W-:-:S07]  /*03c0*/  MOV R5, R9 ;  /* 0x0000000900057202 */ /* 0x000fce0000000f00 */
.L_x_4686:
[----:B------:R-:W0:Y:S02]  /*03d0*/  LDC.64 R2, c[0x0][0x580] ;  /* 0x00016000ff027b82 */ /* 0x000e240000000a00 */
[----:B0-----:R-:W-:Y:S01]  /*03e0*/  STG.E.64 desc[UR6][R2.64], R4 ;  /* 0x0000000402007986 */ /* 0x001fe2000c101b06 */
[----:B------:R-:W-:Y:S05]  /*03f0*/  EXIT ;  /* 0x000000000000794d */ /* 0x000fea0003800000 */
.L_x_4682:
[----:B------:R-:W0:Y:S01]  /*0400*/  LDCU UR4, c[0x0][0x380] ;  /* 0x00007000ff0477ac */ /* 0x000e220008000800 */
[----:B------:R-:W-:Y:S01]  /*0410*/  IADD3 R2, PT, PT, R2, -0x1, RZ ;  /* 0xffffffff02027810 */ /* 0x000fe20007ffe0ff */
[----:B------:R-:W-:Y:S03]  /*0420*/  BSSY.RECONVERGENT B0, `(.L_x_4687) ;  /* 0x000014a000007945 */ /* 0x000fe60003800200 */
[----:B------:R-:W-:-:S05]  /*0430*/  VIMNMX.U32 R0, PT, PT, R2, 0x18, PT ;  /* 0x0000001802007848 */ /* 0x000fca0003fe0000 */
[----:B------:R-:W-:Y:S01]  /*0440*/  VIADD R0, R0, 0x1 ;  /* 0x0000000100007836 */ /* 0x000fe20000000000 */
        /* <DEDUP_REMOVED lines=281> */
[----:B------:R-:W-:Y:S01]  /*15e0*/  IMAD.MOV.U32 R6, RZ, RZ, RZ ;  /* 0x000000ffff067224 */ /* 0x000fe200078e00ff */
        /* <DEDUP_REMOVED lines=8> */
[----:B------:R-:W3:Y:S01]  /*1670*/  @P0 LDC.64 R8, c[0x0][0x578] ;  /* 0x00015e00ff080b82 */ /* 0x000ee20000000a00 */
[----:B--2---:R-:W-:-:S05]  /*1680*/  @P0 IMAD.HI.U32 R6, R11, R14, R10 ;  /* 0x0000000e0b060227 */ /* 0x004fca00078e000a */
[----:B------:R-:W-:Y:S01]  /*1690*/  @P0 SHF.R.U32.HI R10, RZ, R15, R6 ;  /* 0x0000000fff0a0219 */ /* 0x000fe20000011606 */
[----:B------:R-:W-:-:S03]  /*16a0*/  IMAD R6, R13, UR8, R7 ;  /* 0x000000080d067c24 */ /* 0x000fc6000f8e0207 */
[----:B------:R-:W-:Y:S01]  /*16b0*/  @P0 IADD3 R10, PT, PT, -R10, RZ, RZ ;  /* 0x000000ff0a0a0210 */ /* 0x000fe20007ffe1ff */
[C---:B-1----:R-:W-:Y:S02]  /*16c0*/  IMAD R5, R6.reuse, UR4, R5 ;  /* 0x0000000406057c24 */ /* 0x042fe4000f8e0205 */
[----:B------:R-:W-:Y:S02]  /*16d0*/  IMAD R4, R6, UR5, R4 ;  /* 0x0000000506047c24 */ /* 0x000fe4000f8e0204 */
[----:B0-----:R-:W-:-:S04]  /*16e0*/  @P0 IMAD R10, R10, R17, R11 ;  /* 0x000000110a0a0224 */ /* 0x001fc800078e020b */
[C---:B---3--:R-:W-:Y:S02]  /*16f0*/  @P0 IMAD R5, R10.reuse, R8, R5 ;  /* 0x000000080a050224 */ /* 0x048fe400078e0205 */
[----:B------:R-:W-:-:S07]  /*1700*/  @P0 IMAD R4, R10, R9, R4 ;  /* 0x000000090a040224 */ /* 0x000fce00078e0204 */
.L_x_4689:
[----:B------:R-:W0:Y:S01]  /*1710*/  LDCU.128 UR8, c[0x0][0x580] ;  /* 0x0000b000ff0877ac */ /* 0x000e220008000c00 */
[----:B------:R-:W1:Y:S01]  /*1720*/  LDCU.64 UR4, c[0x0][0x590] ;  /* 0x0000b200ff0477ac */ /* 0x000e620008000a00 */
[----:B0-----:R-:W-:-:S05]  /*1730*/  IADD3 R14, P0, PT, R4, UR10, RZ ;  /* 0x0000000a040e7c10 */ /* 0x001fca000ff1e0ff */
[----:B------:R-:W-:-:S05]  /*1740*/  IMAD.X R15, RZ, RZ, UR11, P0 ;  /* 0x0000000bff0f7e24 */ /* 0x000fca00080e06ff */
[----:B------:R-:W1:Y:S01]  /*1750*/  LDG.E.64 R6, desc[UR6][R14.64] ;  /* 0x000000060e067981 */ /* 0x000e62000c1e1b00 */
[----:B------:R-:W-:Y:S01]  /*1760*/  MOV R8, RZ ;  /* 0x000000ff00087202 */ /* 0x000fe20000000f00 */
[----:B------:R-:W-:Y:S01]  /*1770*/  BSSY.RECONVERGENT B1, `(.L_x_4690) ;  /* 0x0000012000017945 */ /* 0x000fe20003800200 */
[----:B------:R-:W-:Y:S02]  /*1780*/  MOV R12, 0x0 ;  /* 0x00000000000c7802 */ /* 0x000fe40000000f00 */
[----:B------:R-:W-:Y:S01]  /*1790*/  MOV R13, 0x3fd80000 ;  /* 0x3fd80000000d7802 */ /* 0x000fe20000000f00 */
[----:B-1----:R-:W-:-:S06]  /*17a0*/  DADD R6, R6, UR4 ;  /* 0x0000000406067e29 */ /* 0x002fcc0008000000 */
[----:B------:R-:W0:Y:S04]  /*17b0*/  MUFU.RSQ64H R9, R7 ;  /* 0x0000000700097308 */ /* 0x000e280000001c00 */
[----:B------:R-:W-:-:S05]  /*17c0*/  VIADD R4, R7, 0xfff00000 ;  /* 0xfff0000007047836 */ /* 0x000fca0000000000 */
[----:B------:R-:W-:Y:S02]  /*17d0*/  ISETP.GE.U32.AND P0, PT, R4, 0x7fe00000, PT ;  /* 0x7fe000000400780c */ /* 0x000fe40003f06070 */
[----:B------:R-:W-:-:S04]  /*17e0*/  IADD3 R4, P1, PT, R5, UR8, RZ ;  /* 0x0000000805047c10 */ /* 0x000fc8000ff3e0ff */
[----:B------:R-:W-:Y:S01]  /*17f0*/  IADD3.X R5, PT, PT, RZ, UR9, RZ, P1, !PT ;  /* 0x00000009ff057c10 */ /* 0x000fe20008ffe4ff */
        /* <DEDUP_REMOVED lines=9> */
.L_x_4691:
[----:B------:R-:W-:Y:S05]  /*1890*/  BSYNC.RECONVERGENT B1 ;  /* 0x0000000000017941 */ /* 0x000fea0003800200 */
.L_x_4690:
[----:B------:R0:W-:Y:S01]  /*18a0*/  STG.E.64 desc[UR6][R4.64], R8 ;  /* 0x0000000804007986 */ /* 0x0001e2000c101b06 */
[----:B------:R-:W-:-:S07]  /*18b0*/  IADD3 R3, PT, PT, R3, 0x80, RZ ;  /* 0x0000008003037810 */ /* 0x000fce0007ffe0ff */
.L_x_4688:
[----:B------:R-:W-:Y:S05]  /*18c0*/  BSYNC.RECONVERGENT B0 ;  /* 0x0000000000007941 */ /* 0x000fea0003800200 */
.L_x_4687:
[----:B------:R-:W1:Y:S02]  /*18d0*/  LDCU UR4, c[0x0][0x380] ;  /* 0x00007000ff0477ac */ /* 0x000e640008000800 */
[----:B-1----:R-:W-:-:S13]  /*18e0*/  ISETP.GE.AND P0, PT, R3, UR4, PT ;  /* 0x0000000403007c0c */ /* 0x002fda000bf06270 */
[----:B------:R-:W-:Y:S05]  /*18f0*/  @P0 EXIT ;  /* 0x000000000000094d */ /* 0x000fea0003800000 */
[----:B------:R-:W1:Y:S01]  /*1900*/  LDCU.64 UR4, c[0x0][0x390] ;  /* 0x00007200ff0477ac */ /* 0x000e620008000a00 */
[----:B0-----:R-:W-:Y:S01]  /*1910*/  MOV R5, R3 ;  /* 0x0000000300057202 */ /* 0x001fe20000000f00 */
[----:B------:R-:W-:Y:S01]  /*1920*/  IMAD.MOV.U32 R4, RZ, RZ, RZ ;  /* 0x000000ffff047224 */ /* 0x000fe200078e00ff */
[----:B------:R-:W-:Y:S01]  /*1930*/  ISETP.NE.AND P0, PT, R2, RZ, PT ;  /* 0x000000ff0200720c */ /* 0x000fe20003f05270 */
[----:B------:R-:W0:Y:S01]  /*1940*/  LDCU UR8, c[0x0][0x38c] ;  /* 0x00007180ff0877ac */ /* 0x000e220008000800 */
        /* <DEDUP_REMOVED lines=281> */
[----:B------:R-:W-:-:S05]  /*2ae0*/  @P0 MOV R6, RZ ;  /* 0x000000ff00060202 */ /* 0x000fca0000000f00 */
[----:B------:R-:W3:Y:S01]  /*2af0*/  @P0 LDC.64 R12, c[0x0][0x578] ;  /* 0x00015e00ff0c0b82 */ /* 0x000ee20000000a00 */
[----:B------:R-:W-:-:S04]  /*2b00*/  IMAD.MOV R4, RZ, RZ, -R7 ;  /* 0x000000ffff047224 */ /* 0x000fc800078e0a07 */
        /* <DEDUP_REMOVED lines=9> */
.L_x_4692:
[----:B------:R-:W0:Y:S01]  /*2ba0*/  LDCU.128 UR8, c[0x0][0x580] ;  /* 0x0000b000ff0877ac */ /* 0x000e220008000c00 */
[----:B------:R-:W1:Y:S01]  /*2bb0*/  LDCU.64 UR4, c[0x0][0x590] ;  /* 0x0000b200ff0477ac */ /* 0x000e620008000a00 */
[----:B0-----:R-:W-:-:S04]  /*2bc0*/  IADD3 R10, P0, PT, R2, UR10, RZ ;  /* 0x0000000a020a7c10 */ /* 0x001fc8000ff1e0ff */
[----:B------:R-:W-:-:S05]  /*2bd0*/  IADD3.X R11, PT, PT, RZ, UR11, RZ, P0, !PT ;  /* 0x0000000bff0b7c10 */ /* 0x000fca00087fe4ff */
[----:B------:R-:W1:Y:S01]  /*2be0*/  LDG.E.64 R4, desc[UR6][R10.64] ;  /* 0x000000060a047981 */ /* 0x000e62000c1e1b00 */
[----:B------:R-:W-:Y:S01]  /*2bf0*/  MOV R8, 0x0 ;  /* 0x0000000000087802 */ /* 0x000fe20000000f00 */
[----:B------:R-:W-:Y:S01]  /*2c00*/  IMAD.MOV.U32 R9, RZ, RZ, 0x3fd80000 ;  /* 0x3fd80000ff097424 */ /* 0x000fe200078e00ff */
[----:B------:R-:W-:Y:S01]  /*2c10*/  IADD3 R2, P1, PT, R3, UR8, RZ ;  /* 0x0000000803027c10 */ /* 0x000fe2000ff3e0ff */
[----:B------:R-:W-:Y:S03]  /*2c20*/  BSSY.RECONVERGENT B0, `(.L_x_4693) ;  /* 0x0000013000007945 */ /* 0x000fe60003800200 */
[----:B------:R-:W-:Y:S01]  /*2c30*/  IADD3.X R3, PT, PT, RZ, UR9, RZ, P1, !PT ;  /* 0x00000009ff037c10 */ /* 0x000fe20008ffe4ff */
[----:B-1----:R-:W-:Y:S01]  /*2c40*/  DADD R12, R4, UR4 ;  /* 0x00000004040c7e29 */ /* 0x002fe20008000000 */
[----:B------:R-:W-:-:S05]  /*2c50*/  MOV R4, RZ ;  /* 0x000000ff00047202 */ /* 0x000fca0000000f00 */
        /* <DEDUP_REMOVED lines=10> */
[----:B------:R-:W-:Y:S02]  /*2d00*/  MOV R7, R13 ;  /* 0x0000000d00077202 */ /* 0x000fe40000000f00 */
[----:B------:R-:W-:-:S07]  /*2d10*/  MOV R6, 0x2d30 ;  /* 0x00002d3000067802 */ /* 0x000fce0000000f00 */
[----:B------:R-:W-:Y:S05]  /*2d20*/  CALL.REL.NOINC `($__internal_58_$__cuda_sm20_drsqrt_f64_slowpath_v2) ;  /* 0x0000000000147944 */ /* 0x000fea0003c00000 */
[----:B------:R-:W-:Y:S01]  /*2d30*/  IMAD.MOV.U32 R4, RZ, RZ, R8 ;  /* 0x000000ffff047224 */ /* 0x000fe200078e0008 */
[----:B------:R-:W-:-:S07]  /*2d40*/  MOV R5, R9 ;  /* 0x0000000900057202 */ /* 0x000fce0000000f00 */
.L_x_4694:
[----:B------:R-:W-:Y:S05]  /*2d50*/  BSYNC.RECONVERGENT B0 ;  /* 0x0000000000007941 */ /* 0x000fea0003800200 */
.L_x_4693:
[----:B------:R-:W-:Y:S01]  /*2d60*/  STG.E.64 desc[UR6][R2.64], R4 ;  /* 0x0000000402007986 */ /* 0x000fe2000c101b06 */
[----:B------:R-:W-:Y:S05]  /*2d70*/  EXIT ;  /* 0x000000000000794d */ /* 0x000fea0003800000 */
        .weak           $__internal_58_$__cuda_sm20_drsqrt_f64_slowpath_v2
        .type           $__internal_58_$__cuda_sm20_drsqrt_f64_slowpath_v2,@function
        .size           $__internal_58_$__cuda_sm20_drsqrt_f64_slowpath_v2,(.L_x_27317 - $__internal_58_$__cuda_sm20_drsqrt_f64_slowpath_v2)
$__internal_58_$__cuda_sm20_drsqrt_f64_slowpath_v2:
        /* <DEDUP_REMOVED lines=15> */
[----:B------:R-:W-:Y:S01]  /*2e70*/  IMAD.MOV.U32 R8, RZ, RZ, RZ ;  /* 0x000000ffff087224 */ /* 0x000fe200078e00ff */
[----:B------:R-:W-:Y:S02]  /*2e80*/  MOV R14, 0x0 ;  /* 0x00000000000e7802 */ /* 0x000fe40000000f00 */
[----:B------:R-:W-:Y:S02]  /*2e90*/  MOV R15, 0x3fd80000 ;  /* 0x3fd80000000f7802 */ /* 0x000fe40000000f00 */
        /* <DEDUP_REMOVED lines=8> */
.L_x_4697:
[----:B------:R-:W-:Y:S01]  /*2f20*/  DADD R8, R10, R10 ;  /* 0x000000000a087229 */ /* 0x000fe2000000000a */
[----:B------:R-:W-:Y:S10]  /*2f30*/  BRA `(.L_x_4698) ;  /* 0x0000000000087947 */ /* 0x000ff40003800000 */
.L_x_4696:
[----:B------:R-:W-:Y:S02]  /*2f40*/  LOP3.LUT R9, R8, 0x7ff00000, RZ, 0xfc, !PT ;  /* 0x7ff0000008097812 */ /* 0x000fe400078efcff */
[----:B------:R-:W-:-:S07]  /*2f50*/  MOV R8, RZ ;  /* 0x000000ff00087202 */ /* 0x000fce0000000f00 */
.L_x_4698:
[----:B------:R-:W-:Y:S05]  /*2f60*/  BSYNC.RECONVERGENT B2 ;  /* 0x0000000000027941 */ /* 0x000fea0003800200 */
.L_x_4695:
[----:B------:R-:W-:-:S04]  /*2f70*/  MOV R7, 0x0 ;  /* 0x0000000000077802 */ /* 0x000fc80000000f00 */
[----:B------:R-:W-:Y:S05]  /*2f80*/  RET.REL.NODEC R6 `(_ZN2at6native18elementwise_kernelILi128ELi2EZNS0_22gpu_kernel_impl_nocastIZZZNS0_49_GLOBAL__N__b919a28f_16_Normalization_cu_5c38458722batch_norm_calc_invstdERKNS_6TensorES6_dENKUlvE_clEvENKUlvE_clEvEUldE_EEvRNS_18TensorIteratorBaseERKT_EUliE_EEviT1_) ;  /* 0xffffffd0061c7950 */ /* 0x000fea0003c3ffff */
.L_x_4699:
        /* <DEDUP_REMOVED lines=15> */
.L_x_27317:


//--------------------- .text._ZN2at6native27unrolled_elementwise_kernelIZZZNS0_49_GLOBAL__N__b919a28f_16_Normalization_cu_5c38458722batch_norm_calc_invstdERKNS_6TensorES5_dENKUlvE_clEvENKUlvE_clEvEUldE_St5arrayIPcLm2EELi4E23TrivialOffsetCalculatorILi1EjESD_NS0_6memory15LoadWithoutCastENSE_16StoreWithoutCastEEEviT_T0_T2_T3_T4_T5_ --------------------------
	.section	.text._ZN2at6native27unrolled_elementwise_kernelIZZZNS0_49_GLOBAL__N__b919a28f_16_Normalization_cu_5c38458722batch_norm_calc_invstdERKNS_6TensorES5_dENKUlvE_clEvENKUlvE_clEvEUldE_St5arrayIPcLm2EELi4E23TrivialOffsetCalculatorILi1EjESD_NS0_6memory15LoadWithoutCastENSE_16StoreWithoutCastEEEviT_T0_T2_T3_T4_T5_,"ax",@progbits
	.align	128
        .global         _ZN2at6native27unrolled_elementwise_kernelIZZZNS0_49_GLOBAL__N__b919a28f_16_Normalization_cu_5c38458722batch_norm_calc_invstdERKNS_6TensorES5_dENKUlvE_clEvENKUlvE_clEvEUldE_St5arrayIPcLm2EELi4E23TrivialOffsetCalculatorILi1EjESD_NS0_6memory15LoadWithoutCastENSE_16StoreWithoutCastEEEviT_T0_T2_T3_T4_T5_
        .type           _ZN2at6native27unrolled_elementwise_kernelIZZZNS0_49_GLOBAL__N__b919a28f_16_Normalization_cu_5c38458722batch_norm_calc_invstdERKNS_6TensorES5_dENKUlvE_clEvENKUlvE_clEvEUldE_St5arrayIPcLm2EELi4E23TrivialOffsetCalculatorILi1EjESD_NS0_6memory15LoadWithoutCastENSE_16StoreWithoutCastEEEviT_T0_T2_T3_T4_T5_,@function
        .size           _ZN2at6native27unrolled_elementwise_kernelIZZZNS0_49_GLOBAL__N__b919a28f_16_Normalization_cu_5c38458722batch_norm_calc_invstdERKNS_6TensorES5_dENKUlvE_clEvENKUlvE_clEvEUldE_St5arrayIPcLm2EELi4E23TrivialOffsetCalculatorILi1EjESD_NS0_6memory15LoadWithoutCastENSE_16StoreWithoutCastEEEviT_T0_T2_T3_T4_T5_,(.L_x_27318 - _ZN2at6native27unrolled_elementwise_kernelIZZZNS0_49_GLOBAL__N__b919a28f_16_Normalization_cu_5c38458722batch_norm_calc_invstdERKNS_6TensorES5_dENKUlvE_clEvENKUlvE_clEvEUldE_St5arrayIPcLm2EELi4E23TrivialOffsetCalculatorILi1EjESD_NS0_6memory15LoadWithoutCastENSE_16StoreWithoutCastEEEviT_T0_T2_T3_T4_T5_)
        .other          _ZN2at6native27unrolled_elementwise_kernelIZZZNS0_49_GLOBAL__N__b919a28f_16_Normalization_cu_5c38458722batch_norm_calc_invstdERKNS_6TensorES5_dENKUlvE_clEvENKUlvE_clEvEUldE_St5arrayIPcLm2EELi4E23TrivialOffsetCalculatorILi1EjESD_NS0_6memory15LoadWithoutCastENSE_16StoreWithoutCastEEEviT_T0_T2_T3_T4_T5_,@"STO_CUDA_ENTRY STV_DEFAULT"
_ZN2at6native27unrolled_elementwise_kernelIZZZNS0_49_GLOBAL__N__b919a28f_16_Normalization_cu_5c38458722batch_norm_calc_invstdERKNS_6TensorES5_dENKUlvE_clEvENKUlvE_clEvEUldE_St5arrayIPcLm2EELi4E23TrivialOffsetCalculatorILi1EjESD_NS0_6memory15LoadWithoutCastENSE_16StoreWithoutCastEEEviT_T0_T2_T3_T4_T5_:
.text._ZN2at6native27unrolled_elementwise_kernelIZZZNS0_49_GLOBAL__N__b919a28f_16_Normalization_cu_5c38458722batch_norm_calc_invstdERKNS_6TensorES5_dENKUlvE_clEvENKUlvE_clEvEUldE_St5arrayIPcLm2EELi4E23TrivialOffsetCalculatorILi1EjESD_NS0_6memory15LoadWithoutCastENSE_16StoreWithoutCastEEEviT_T0_T2_T3_T4_T5_:
[----:B------:R-:W-:Y:S01]  /*0000*/  LDC R1, c[0x0][0x37c] ;  /* 0x0000df00ff017b82 */ /* 0x000fe20000000800 */
[----:B------:R-:W0:Y:S07]  /*0010*/  S2R R18, SR_CTAID.X ;  /* 0x0000000000127919 */ /* 0x000e2e0000002500 */
[----:B------:R-:W0:Y:S01]  /*0020*/  LDC R19, c[0x0][0x380] ;  /* 0x0000e000ff137b82 */ /* 0x000e220000000800 */
[----:B------:R-:W1:Y:S01]  /*0030*/  LDCU.64 UR4, c[0x0][0x358] ;  /* 0x00006b00ff0477ac */ /* 0x000e620008000a00 */
[----:B------:R-:W2:Y:S01]  /*0040*/  S2R R0, SR_TID.X ;  /* 0x0000000000007919 */ /* 0x000ea20000002100 */
[----:B0-----:R-:W-:-:S02]  /*0050*/  IMAD R19, R18, -0x200, R19 ;  /* 0xfffffe0012137824 */ /* 0x001fc400078e0213 */
[----:B--2---:R-:W-:-:S03]  /*0060*/  IMAD.MOV.U32 R20, RZ, RZ, R0 ;  /* 0x000000ffff147224 */ /* 0x004fc600078e0000 */
[----:B------:R-:W-:-:S13]  /*0070*/  ISETP.GE.AND P0, PT, R0, R19, PT ;  /* 0x000000130000720c */ /* 0x000fda0003f06270 */
[----:B------:R-:W-:Y:S01]  /*0080*/  @!P0 VIADD R0, R20, 0x80 ;  /* 0x0000008014008836 */ /* 0x000fe20000000000 */
[----:B------:R-:W0:Y:S01]  /*0090*/  @!P0 LDC.64 R2, c[0x0][0x3a0] ;  /* 0x0000e800ff028b82 */ /* 0x000e220000000a00 */
[----:B------:R-:W-:-:S03]  /*00a0*/  @!P0 IMAD R11, R18, 0x200, R20 ;  /* 0x00000200120b8824 */ /* 0x000fc600078e0214 */
[----:B------:R-:W-:-:S13]  /*00b0*/  ISETP.GE.AND P1, PT, R0, R19, PT ;  /* 0x000000130000720c */ /* 0x000fda0003f26270 */
[----:B------:R-:W-:Y:S01]  /*00c0*/  @!P1 LEA R13, R18, R0, 0x9 ;  /* 0x00000000120d9211 */ /* 0x000fe200078e48ff */
[----:B------:R-:W-:Y:S01]  /*00d0*/  @!P1 VIADD R0, R0, 0x80 ;  /* 0x0000008000009836 */ /* 0x000fe20000000000 */
[----:B------:R-:W2:Y:S04]  /*00e0*/  @!P1 LDC.64 R8, c[0x0][0x3a0] ;  /* 0x0000e800ff089b82 */ /* 0x000ea80000000a00 */
[----:B------:R-:W-:Y:S01]  /*00f0*/  ISETP.GE.AND P3, PT, R0, R19, PT ;  /* 0x000000130000720c */ /* 0x000fe20003f66270 */
[----:B0-----:R-:W-:-:S12]  /*0100*/  @!P0 IMAD.WIDE.U32 R2, R11, 0x8, R2 ;  /* 0x000000080b028825 */ /* 0x001fd800078e0002 */
[----:B------:R-:W-:Y:S01]  /*0110*/  @!P3 IMAD R17, R18, 0x200, R0 ;  /* 0x000002001211b824 */ /* 0x000fe200078e0200 */
[----:B------:R-:W-:Y:S01]  /*0120*/  @!P3 IADD3 R0, PT, PT, R0, 0x80, RZ ;  /* 0x000000800000b810 */ /* 0x000fe20007ffe0ff */
[----:B------:R-:W0:Y:S03]  /*0130*/  @!P3 LDC.64 R6, c[0x0][0x3a0] ;  /* 0x0000e800ff06bb82 */ /* 0x000e260000000a00 */
[----:B------:R-:W-:Y:S01]  /*0140*/  ISETP.GE.AND P2, PT, R0, R19, PT ;  /* 0x000000130000720c */ /* 0x000fe20003f46270 */
[----:B--2---:R-:W-:Y:S01]  /*0150*/  @!P1 IMAD.WIDE.U32 R8, R13, 0x8, R8 ;  /* 0x000000080d089825 */ /* 0x004fe200078e0008 */
[----:B------:R-:W-:-:S11]  /*0160*/  CS2R R12, SRZ ;  /* 0x00000000000c7805 */ /* 0x000fd6000001ff00 */
[----:B------:R-:W2:Y:S01]  /*0170*/  @!P2 LDC.64 R4, c[0x0][0x3a0] ;  /* 0x0000e800ff04ab82 */ /* 0x000ea20000000a00 */
[----:B------:R-:W-:Y:S02]  /*0180*/  @!P2 IMAD R15, R18, 0x200, R0 ;  /* 0x00000200120fa824 */ /* 0x000fe400078e0200 */
[----:B0-----:R-:W-:Y:S01]  /*0190*/  @!P3 IMAD.WIDE.U32 R16, R17, 0x8, R6 ;  /* 0x000000081110b825 */ /* 0x001fe200078e0006 */
[----:B------:R-:W-:-:S04]  /*01a0*/  CS2R R6, SRZ ;  /* 0x0000000000067805 */ /* 0x000fc8000001ff00 */
[----:B-1----:R0:W5:Y:S01]  /*01b0*/  @!P3 LDG.E.64 R12, desc[UR4][R16.64] ;  /* 0x00000004100cb981 */ /* 0x002162000c1e1b00 */
[----:B--2---:R-:W-:Y:S01]  /*01c0*/  @!P2 IMAD.WIDE.U32 R10, R15, 0x8, R4 ;  /* 0x000000080f0aa825 */ /* 0x004fe200078e0004 */
[----:B------:R-:W-:Y:S02]  /*01d0*/  CS2R R14, SRZ ;  /* 0x00000000000e7805 */ /* 0x000fe4000001ff00 */
[----:B------:R-:W-:Y:S02]  /*01e0*/  CS2R R4, SRZ ;  /* 0x0000000000047805 */ /* 0x000fe4000001ff00 */
[----:B------:R0:W5:Y:S04]  /*01f0*/  @!P2 LDG.E.64 R6, desc[UR4][R10.64] ;  /* 0x000000040a06a981 */ /* 0x000168000c1e1b00 */
[----:B------:R0:W5:Y:S04]  /*0200*/  @!P1 LDG.E.64 R14, desc[UR4][R8.64] ;  /* 0x00000004080e9981 */ /* 0x000168000c1e1b00 */
[----:B------:R0:W5:Y:S01]  /*0210*/  @!P0 LDG.E.64 R4, desc[UR4][R2.64] ;  /* 0x0000000402048981 */ /* 0x000162000c1e1b00 */
[----:B------:R-:W-:Y:S01]  /*0220*/  ISETP.GE.AND P0, PT, R20, R19, PT ;  /* 0x000000131400720c */ /* 0x000fe20003f06270 */
[----:B------:R-:W-:-:S12]  /*0230*/  BSSY.RECONVERGENT B0, `(.L_x_4700) ;  /* 0x0000014000007945 */ /* 0x000fd80003800200 */
[----:B0-----:R-:W-:Y:S05]  /*0240*/  @P0 BRA `(.L_x_4701) ;  /* 0x0000000000480947 */ /* 0x001fea0003800000 */
[----:B------:R-:W0:Y:S01]  /*0250*/  LDCU.64 UR6, c[0x0][0x388] ;  /* 0x00007100ff0677ac */ /* 0x000e220008000a00 */
[----:B------:R-:W-:Y:S01]  /*0260*/  MOV R8, RZ ;  /* 0x000000ff00087202 */ /* 0x000fe20000000f00 */
[----:B------:R-:W-:Y:S02]  /*0270*/  IMAD.MOV.U32 R10, RZ, RZ, 0x0 ;  /* 0x00000000ff0a7424 */ /* 0x000fe400078e00ff */
[----:B------:R-:W-:Y:S01]  /*0280*/  IMAD.MOV.U32 R11, RZ, RZ, 0x3fd80000 ;  /* 0x3fd80000ff0b7424 */ /* 0x000fe200078e00ff */
[----:B0----5:R-:W-:-:S06]  /*0290*/  DADD R2, R4, UR6 ;  /* 0x0000000604027e29 */ /* 0x021fcc0008000000 */
        /* <DEDUP_REMOVED lines=10> */
[----:B------:R-:W-:Y:S05]  /*0340*/  CALL.REL.NOINC `($__internal_59_$__cuda_sm20_drsqrt_f64_slowpath_v2) ;  /* 0x0000000400a47944 */ /* 0x000fea0003c00000 */
[----:B------:R-:W-:Y:S02]  /*0350*/  IMAD.MOV.U32 R8, RZ, RZ, R4 ;  /* 0x000000ffff087224 */ /* 0x000fe400078e0004 */
[----:B------:R-:W-:-:S07]  /*0360*/  IMAD.MOV.U32 R9, RZ, RZ, R5 ;  /* 0x000000ffff097224 */ /* 0x000fce00078e0005 */
.L_x_4701:
[----:B------:R-:W-:Y:S05]  /*0370*/  BSYNC.RECONVERGENT B0 ;  /* 0x0000000000007941 */ /* 0x000fea0003800200 */
.L_x_4700:
[----:B------:R-:W-:Y:S01]  /*0380*/  IADD3 R22, PT, PT, R20, 0x80, RZ ;  /* 0x0000008014167810 */ /* 0x000fe20007ffe0ff */
[----:B------:R-:W-:Y:S03]  /*0390*/  BSSY.RECONVERGENT B0, `(.L_x_4702) ;  /* 0x0000015000007945 */ /* 0x000fe60003800200 */
[----:B------:R-:W-:-:S13]  /*03a0*/  ISETP.GE.AND P0, PT, R22, R19, PT ;  /* 0x000000131600720c */ /* 0x000fda0003f06270 */
[----:B------:R-:W-:Y:S05]  /*03b0*/  @P0 BRA `(.L_x_4703) ;  /* 0x0000000000480947 */ /* 0x000fea0003800000 */
[----:B------:R-:W0:Y:S01]  /*03c0*/  LDCU.64 UR6, c[0x0][0x388] ;  /* 0x00007100ff0677ac */ /* 0x000e220008000a00 */
[----:B------:R-:W-:Y:S01]  /*03d0*/  IMAD.MOV.U32 R10, RZ, RZ, 0x0 ;  /* 0x00000000ff0a7424 */ /* 0x000fe200078e00ff */
[----:B------:R-:W-:Y:S01]  /*03e0*/  MOV R11, 0x3fd80000 ;  /* 0x3fd80000000b7802 */ /* 0x000fe20000000f00 */
[----:B0----5:R-:W-:Y:S01]  /*03f0*/  DADD R2, R14, UR6 ;  /* 0x000000060e027e29 */ /* 0x021fe20008000000 */
        /* <DEDUP_REMOVED lines=12> */
[----:B------:R-:W-:Y:S01]  /*04c0*/  IMAD.MOV.U32 R14, RZ, RZ, R4 ;  /* 0x000000ffff0e7224 */ /* 0x000fe200078e0004 */
[----:B------:R-:W-:-:S07]  /*04d0*/  MOV R15, R5 ;  /* 0x00000005000f7202 */ /* 0x000fce0000000f00 */
.L_x_4703:
[----:B------:R-:W-:Y:S05]  /*04e0*/  BSYNC.RECONVERGENT B0 ;  /* 0x0000000000007941 */ /* 0x000fea0003800200 */
.L_x_4702:
[----:B------:R-:W-:Y:S01]  /*04f0*/  VIADD R0, R20, 0x100 ;  /* 0x0000010014007836 */ /* 0x000fe20000000000 */
[----:B------:R-:W-:Y:S04]  /*0500*/  BSSY.RECONVERGENT B0, `(.L_x_4704) ;  /* 0x0000015000007945 */ /* 0x000fe80003800200 */
[----:B------:R-:W-:-:S13]  /*0510*/  ISETP.GE.AND P0, PT, R0, R19, PT ;  /* 0x000000130000720c */ /* 0x000fda0003f06270 */
[----:B------:R-:W-:Y:S05]  /*0520*/  @P0 BRA `(.L_x_4705) ;  /* 0x0000000000480947 */ /* 0x000fea0003800000 */
[----:B------:R-:W0:Y:S01]  /*0530*/  LDCU.64 UR6, c[0x0][0x388] ;  /* 0x00007100ff0677ac */ /* 0x000e220008000a00 */
[----:B------:R-:W-:Y:S01]  /*0540*/  MOV R10, 0x0 ;  /* 0x00000000000a7802 */ /* 0x000fe20000000f00 */
[----:B------:R-:W-:Y:S01]  /*0550*/  IMAD.MOV.U32 R11, RZ, RZ, 0x3fd80000 ;  /* 0x3fd80000ff0b7424 */ /* 0x000fe200078e00ff */
        /* <DEDUP_REMOVED lines=13> */
[----:B------:R-:W-:Y:S01]  /*0630*/  MOV R12, R4 ;  /* 0x00000004000c7202 */ /* 0x000fe20000000f00 */
[----:B------:R-:W-:-:S07]  /*0640*/  IMAD.MOV.U32 R13, RZ, RZ, R5 ;  /* 0x000000ffff0d7224 */ /* 0x000fce00078e0005 */
.L_x_4705:
[----:B------:R-:W-:Y:S05]  /*0650*/  BSYNC.RECONVERGENT B0 ;  /* 0x0000000000007941 */ /* 0x000fea0003800200 */
.L_x_4704:
[----:B------:R-:W-:Y:S01]  /*0660*/  VIADD R0, R20, 0x180 ;  /* 0x0000018014007836 */ /* 0x000fe20000000000 */
[----:B------:R-:W-:Y:S04]  /*0670*/  BSSY.RECONVERGENT B0, `(.L_x_4706) ;  /* 0x0000015000007945 */ /* 0x000fe80003800200 */
[----:B------:R-:W-:-:S13]  /*0680*/  ISETP.GE.AND P0, PT, R0, R19, PT ;  /* 0x000000130000720c */ /* 0x000fda0003f06270 */
[----:B------:R-:W-:Y:S05]  /*0690*/  @P0 BRA `(.L_x_4707) ;  /* 0x0000000000480947 */ /* 0x000fea0003800000 */
[----:B------:R-:W0:Y:S01]  /*06a0*/  LDCU.64 UR6, c[0x0][0x388] ;  /* 0x00007100ff0677ac */ /* 0x000e220008000a00 */
[----:B------:R-:W-:Y:S02]  /*06b0*/  IMAD.MOV.U32 R10, RZ, RZ, 0x0 ;  /* 0x00000000ff0a7424 */ /* 0x000fe400078e00ff */
[----:B------:R-:W-:Y:S01]  /*06c0*/  IMAD.MOV.U32 R11, RZ, RZ, 0x3fd80000 ;  /* 0x3fd80000ff0b7424 */ /* 0x000fe200078e00ff */
[----:B0----5:R-:W-:Y:S01]  /*06d0*/  DADD R2, R6, UR6 ;  /* 0x0000000606027e29 */ /* 0x021fe20008000000 */
        /* <DEDUP_REMOVED lines=14> */
.L_x_4707:
[----:B------:R-:W-:Y:S05]  /*07c0*/  BSYNC.RECONVERGENT B0 ;  /* 0x0000000000007941 */ /* 0x000fea0003800200 */
.L_x_4706:
[----:B------:R-:W-:Y:S01]  /*07d0*/  ISETP.GE.AND P0, PT, R20, R19, PT ;  /* 0x000000131400720c */ /* 0x000fe20003f06270 */
[----:B------:R-:W-:Y:S04]  /*07e0*/  BSSY.RECONVERGENT B0, `(.L_x_4708) ;  /* 0x0000017000007945 */ /* 0x000fe80003800200 */
[----:B------:R-:W-:Y:S08]  /*07f0*/  BSSY.RELIABLE B1, `(.L_x_4709) ;  /* 0x000000f000017945 */ /* 0x000ff00003800100 */
[----:B------:R-:W-:Y:S05]  /*0800*/  @P0 BRA `(.L_x_4710) ;  /* 0x0000000000340947 */ /* 0x000fea0003800000 */
[----:B------:R-:W0:Y:S01]  /*0810*/  LDC.64 R2, c[0x0][0x398] ;  /* 0x0000e600ff027b82 */ /* 0x000e220000000a00 */
[----:B-----5:R-:W-:Y:S01]  /*0820*/  LEA R5, R18, R20, 0x9 ;  /* 0x0000001412057211 */ /* 0x020fe200078e48ff */
[----:B------:R-:W-:-:S05]  /*0830*/  IMAD.MOV.U32 R20, RZ, RZ, R22 ;  /* 0x000000ffff147224 */ /* 0x000fca00078e0016 */
[----:B------:R-:W-:-:S13]  /*0840*/  ISETP.GE.AND P0, PT, R20, R19, PT ;  /* 0x000000131400720c */ /* 0x000fda0003f06270 */
[----:B------:R-:W-:Y:S05]  /*0850*/  @P0 BREAK.RELIABLE B1 ;  /* 0x0000000000010942 */ /* 0x000fea0003800100 */
[----:B0-----:R-:W-:-:S05]  /*0860*/  IMAD.WIDE.U32 R2, R5, 0x8, R2 ;  /* 0x0000000805027825 */ /* 0x001fca00078e0002 */
[----:B------:R0:W-:Y:S01]  /*0870*/  STG.E.64 desc[UR4][R2.64], R8 ;  /* 0x0000000802007986 */ /* 0x0001e2000c101b04 */
[----:B------:R-:W-:Y:S05]  /*0880*/  @P0 BRA `(.L_x_4711) ;  /* 0x0000000000300947 */ /* 0x000fea0003800000 */
[----:B0-----:R-:W0:Y:S01]  /*0890*/  LDC.64 R2, c[0x0][0x398] ;  /* 0x0000e600ff027b82 */ /* 0x001e220000000a00 */
[----:B------:R-:W-:Y:S01]  /*08a0*/  IMAD R5, R18, 0x200, R20 ;  /* 0x0000020012057824 */ /* 0x000fe200078e0214 */
[----:B------:R-:W-:-:S03]  /*08b0*/  IADD3 R20, PT, PT, R20, 0x80, RZ ;  /* 0x0000008014147810 */ /* 0x000fc60007ffe0ff */
[----:B0-----:R-:W-:-:S05]  /*08c0*/  IMAD.WIDE.U32 R2, R5, 0x8, R2 ;  /* 0x0000000805027825 */ /* 0x001fca00078e0002 */
[----:B------:R0:W-:Y:S02]  /*08d0*/  STG.E.64 desc[UR4][R2.64], R14 ;  /* 0x0000000e02007986 */ /* 0x0001e4000c101b04 */
.L_x_4710:
[----:B------:R-:W-:Y:S05]  /*08e0*/  BSYNC.RELIABLE B1 ;  /* 0x0000000000017941 */ /* 0x000fea0003800100 */
.L_x_4709:
[----:B------:R-:W-:-:S13]  /*08f0*/  ISETP.GE.AND P0, PT, R20, R19, PT ;  /* 0x000000131400720c */ /* 0x000fda0003f06270 */
[----:B0-----:R-:W0:Y:S01]  /*0900*/  @!P0 LDC.64 R2, c[0x0][0x398] ;  /* 0x0000e600ff028b82 */ /* 0x001e220000000a00 */
[----:B-----5:R-:W-:Y:S02]  /*0910*/  @!P0 IMAD R5, R18, 0x200, R20 ;  /* 0x0000020012058824 */ /* 0x020fe400078e0214 */
[----:B------:R-:W-:Y:S02]  /*0920*/  @!P0 VIADD R20, R20, 0x80 ;  /* 0x0000008014148836 */ /* 0x000fe40000000000 */
[----:B0-----:R-:W-:-:S05]  /*0930*/  @!P0 IMAD.WIDE.U32 R2, R5, 0x8, R2 ;  /* 0x0000000805028825 */ /* 0x001fca00078e0002 */
[----:B------:R1:W-:Y:S02]  /*0940*/  @!P0 STG.E.64 desc[UR4][R2.64], R12 ;  /* 0x0000000c02008986 */ /* 0x0003e4000c101b04 */
.L_x_4711:
[----:B------:R-:W-:Y:S05]  /*0950*/  BSYNC.RECONVERGENT B0 ;  /* 0x0000000000007941 */ /* 0x000fea0003800200 */
.L_x_4708:
[----:B------:R-:W-:Y:S05]  /*0960*/  WARPSYNC.ALL ;  /* 0x0000000000007948 */ /* 0x000fea0003800000 */
[----:B------:R-:W-:-:S13]  /*0970*/  ISETP.GE.AND P0, PT, R20, R19, PT ;  /* 0x000000131400720c */ /* 0x000fda0003f06270 */
[----:B------:R-:W-:Y:S05]  /*0980*/  @P0 EXIT ;  /* 0x000000000000094d */ /* 0x000fea0003800000 */
[----:B01----:R-:W0:Y:S01]  /*0990*/  LDC.64 R2, c[0x0][0x398] ;  /* 0x0000e600ff027b82 */ /* 0x003e220000000a00 */
[----:B------:R-:W-:-:S05]  /*09a0*/  LEA R5, R18, R20, 0x9 ;  /* 0x0000001412057211 */ /* 0x000fca00078e48ff */
[----:B0-----:R-:W-:-:S05]  /*09b0*/  IMAD.WIDE.U32 R2, R5, 0x8, R2 ;  /* 0x0000000805027825 */ /* 0x001fca00078e0002 */
[----:B------:R-:W-:Y:S01]  /*09c0*/  STG.E.64 desc[UR4][R2.64], R6 ;  /* 0x0000000602007986 */ /* 0x000fe2000c101b04 */
[----:B------:R-:W-:Y:S05]  /*09d0*/  EXIT ;  /* 0x000000000000794d */ /* 0x000fea0003800000 */
        .weak           $__internal_59_$__cuda_sm20_drsqrt_f64_slowpath_v2
        .type           $__internal_59_$__cuda_sm20_drsqrt_f64_slowpath_v2,@function
        .size           $__internal_59_$__cuda_sm20_drsqrt_f64_slowpath_v2,(.L_x_27318 - $__internal_59_$__cuda_sm20_drsqrt_f64_slowpath_v2)
$__internal_59_$__cuda_sm20_drsqrt_f64_slowpath_v2:
        /* <DEDUP_REMOVED lines=18> */
[----:B------:R-:W-:Y:S02]  /*0b00*/  IMAD.MOV.U32 R4, RZ, RZ, 0x0 ;  /* 0x00000000ff047424 */ /* 0x000fe400078e00ff */
[----:B------:R-:W-:-:S06]  /*0b10*/  IMAD.MOV.U32 R5, RZ, RZ, 0x3fd80000 ;  /* 0x3fd80000ff057424 */ /* 0x000fcc00078e00ff */
[----:B------:R-:W-:Y:S02]  /*0b20*/  DFMA R4, R16, R4, 0.5 ;  /* 0x3fe000001004742b */ /* 0x000fe40000000004 */
[----:B------:R-:W-:-:S08]  /*0b30*/  DMUL R16, R10, R16 ;  /* 0x000000100a107228 */ /* 0x000fd00000000000 */
[----:B------:R-:W-:-:S08]  /*0b40*/  DFMA R4, R4, R16, R10 ;  /* 0x000000100404722b */ /* 0x000fd0000000000a */
[----:B------:R-:W-:Y:S01]  /*0b50*/  DMUL R4, R4, 134217728 ;  /* 0x41a0000004047828 */ /* 0x000fe20000000000 */
[----:B------:R-:W-:Y:S10]  /*0b60*/  BRA `(.L_x_4715) ;  /* 0x0000000000107947 */ /* 0x000ff40003800000 */
.L_x_4714:
[----:B------:R-:W-:Y:S01]  /*0b70*/  DADD R4, R2, R2 ;  /* 0x0000000002047229 */ /* 0x000fe20000000002 */
[----:B------:R-:W-:Y:S10]  /*0b80*/  BRA `(.L_x_4715) ;  /* 0x0000000000087947 */ /* 0x000ff40003800000 */
.L_x_4713:
[----:B------:R-:W-:Y:S02]  /*0b90*/  LOP3.LUT R5, R4, 0x7ff00000, RZ, 0xfc, !PT ;  /* 0x7ff0000004057812 */ /* 0x000fe400078efcff */
[----:B------:R-:W-:-:S07]  /*0ba0*/  MOV R4, RZ ;  /* 0x000000ff00047202 */ /* 0x000fce0000000f00 */
.L_x_4715:
[----:B------:R-:W-:Y:S05]  /*0bb0*/  BSYNC.RECONVERGENT B1 ;  /* 0x0000000000017941 */ /* 0x000fea0003800200 */
.L_x_4712:
[----:B------:R-:W-:Y:S01]  /*0bc0*/  IMAD.MOV.U32 R2, RZ, RZ, R0 ;  /* 0x000000ffff027224 */ /* 0x000fe200078e0000 */
[----:B------:R-:W-:-:S04]  /*0bd0*/  MOV R3, 0x0 ;  /* 0x0000000000037802 */ /* 0x000fc80000000f00 */
[----:B------:R-:W-:Y:S05]  /*0be0*/  RET.REL.NODEC R2 `(_ZN2at6native27unrolled_elementwise_kernelIZZZNS0_49_GLOBAL__N__b919a28f_16_Normalization_cu_5c38458722batch_norm_calc_invstdERKNS_6TensorES5_dENKUlvE_clEvENKUlvE_clEvEUldE_St5arrayIPcLm2EELi4E23TrivialOffsetCalculatorILi1EjESD_NS0_6memory15LoadWithoutCastENSE_16StoreWithoutCastEEEviT_T0_T2_T3_T4_T5_) ;  /* 0xfffffff402047950 */ /* 0x000fea0003c3ffff */
.L_x_4716:
        /* <DEDUP_REMOVED lines=9> */
.L_x_27318:


//--------------------- .text._ZN2at6native29vectorized_elementwise_kernelILi2EZZZNS0_49_GLOBAL__N__b919a28f_16_Normalization_cu_5c38458722batch_norm_calc_invstdERKNS_6TensorES5_dENKUlvE_clEvENKUlvE_clEvEUldE_St5arrayIPcLm2EEEEviT0_T1_ --------------------------
	.section	.text._ZN2at6native29vectorized_elementwise_kernelILi2EZZZNS0_49_GLOBAL__N__b919a28f_16_Normalization_cu_5c38458722batch_norm_calc_invstdERKNS_6TensorES5_dENKUlvE_clEvENKUlvE_clEvEUldE_St5arrayIPcLm2EEEEviT0_T1_,"ax",@progbits
	.align	128
        .global         _ZN2at6native29vectorized_elementwise_kernelILi2EZZZNS0_49_GLOBAL__N__b919a28f_16_Normalization_cu_5c38458722batch_norm_calc_invstdERKNS_6TensorES5_dENKUlvE_clEvENKUlvE_clEvEUldE_St5arrayIPcLm2EEEEviT0_T1_
        .type           _ZN2at6native29vectorized_elementwise_kernelILi2EZZZNS0_49_GLOBAL__N__b919a28f_16_Normalization_cu_5c38458722batch_norm_calc_invstdERKNS_6TensorES5_dENKUlvE_clEvENKUlvE_clEvEUldE_St5arrayIPcLm2EEEEviT0_T1_,@function
        .size           _ZN2at6native29vectorized_elementwise_kernelILi2EZZZNS0_49_GLOBAL__N__b919a28f_16_Normalization_cu_5c38458722batch_norm_calc_invstdERKNS_6TensorES5_dENKUlvE_clEvENKUlvE_clEvEUldE_St5arrayIPcLm2EEEEviT0_T1_,(.L_x_27319 - _ZN2at6native29vectorized_elementwise_kernelILi2EZZZNS0_49_GLOBAL__N__b919a28f_16_Normalization_cu_5c38458722batch_norm_calc_invstdERKNS_6TensorES5_dENKUlvE_clEvENKUlvE_clEvEUldE_St5arrayIPcLm2EEEEviT0_T1_)
        .other          _ZN2at6native29vectorized_elementwise_kernelILi2EZZZNS0_49_GLOBAL__N__b919a28f_16_Normalization_cu_5c38458722batch_norm_calc_invstdERKNS_6TensorES5_dENKUlvE_clEvENKUlvE_clEvEUldE_St5arrayIPcLm2EEEEviT0_T1_,@"STO_CUDA_ENTRY STV_DEFAULT"
_ZN2at6native29vectorized_elementwise_kernelILi2EZZZNS0_49_GLOBAL__N__b919a28f_16_Normalization_cu_5c38458722batch_norm_calc_invstdERKNS_6TensorES5_dENKUlvE_clEvENKUlvE_clEvEUldE_St5arrayIPcLm2EEEEviT0_T1_:
.text._ZN2at6native29vectorized_elementwise_kernelILi2EZZZNS0_49_GLOBAL__N__b919a28f_16_Normalization_cu_5c38458722batch_norm_calc_invstdERKNS_6TensorES5_dENKUlvE_clEvENKUlvE_clEvEUldE_St5arrayIPcLm2EEEEviT0_T1_:
        /* <DEDUP_REMOVED lines=8> */
[----:B------:R-:W0:Y:S01]  /*0080*/  S2R R0, SR_TID.X ;  /* 0x0000000000007919 */ /* 0x000e220000002100 */
[----:B------:R-:W-:Y:S02]  /*0090*/  CS2R R2, SRZ ;  /* 0x0000000000027805 */ /* 0x000fe4000001ff00 */
[----:B0-----:R-:W-:Y:S01]  /*00a0*/  ISETP.GE.U32.AND P6, PT, R0, R5, PT ;  /* 0x000000050000720c */ /* 0x001fe20003fc6070 */
[----:B------:R-:W-:-:S12]  /*00b0*/  IMAD.MOV.U32 R4, RZ, RZ, R0 ;  /* 0x000000ffff047224 */ /* 0x000fd800078e0000 */
[----:B------:R-:W-:Y:S01]  /*00c0*/  @!P6 IADD3 R0, PT, PT, R4, 0x80, RZ ;  /* 0x000000800400e810 */ /* 0x000fe20007ffe0ff */
[----:B------:R-:W0:Y:S01]  /*00d0*/  @!P6 LDC.64 R18, c[0x0][0x3a0] ;  /* 0x0000e800ff12eb82 */ /* 0x000e220000000a00 */
[----:B------:R-:W-:Y:S02]  /*00e0*/  @!P6 IMAD.IADD R7, R26, 0x1, R4 ;  /* 0x000000011a07e824 */ /* 0x000fe400078e0204 */
[----:B------:R-:W-:-:S13]  /*00f0*/  ISETP.GE.U32.AND P5, PT, R0, R5, PT ;  /* 0x000000050000720c */ /* 0x000fda0003fa6070 */
[----:B------:R-:W-:Y:S01]  /*0100*/  @!P5 IMAD.IADD R31, R26, 0x1, R0 ;  /* 0x000000011a1fd824 */ /* 0x000fe200078e0200 */
[----:B------:R-:W1:Y:S01]  /*0110*/  @!P5 LDC.64 R24, c[0x0][0x3a0] ;  /* 0x0000e800ff18db82 */ /* 0x000e620000000a00 */
[----:B------:R-:W-:-:S05]  /*0120*/  @!P5 VIADD R0, R0, 0x80 ;  /* 0x000000800000d836 */ /* 0x000fca0000000000 */
[----:B------:R-:W-:Y:S01]  /*0130*/  ISETP.GE.U32.AND P4, PT, R0, R5, PT ;  /* 0x000000050000720c */ /* 0x000fe20003f86070 */
[----:B0-----:R-:W-:-:S05]  /*0140*/  @!P6 IMAD.WIDE.U32 R18, R7, 0x8, R18 ;  /* 0x000000080712e825 */ /* 0x001fca00078e0012 */
[----:B------:R0:W5:Y:S07]  /*0150*/  @!P6 LDG.E.64 R2, desc[UR4][R18.64] ;  /* 0x000000041202e981 */ /* 0x00016e000c1e1b00 */
[----:B------:R-:W-:Y:S01]  /*0160*/  @!P4 IADD3 R33, PT, PT, R26, R0, RZ ;  /* 0x000000001a21c210 */ /* 0x000fe20007ffe0ff */
[----:B------:R-:W-:Y:S01]  /*0170*/  @!P4 VIADD R0, R0, 0x80 ;  /* 0x000000800000c836 */ /* 0x000fe20000000000 */
[----:B------:R-:W2:Y:S04]  /*0180*/  @!P4 LDC.64 R16, c[0x0][0x3a0] ;  /* 0x0000e800ff10cb82 */ /* 0x000ea80000000a00 */
[----:B------:R-:W-:-:S13]  /*0190*/  ISETP.GE.U32.AND P3, PT, R0, R5, PT ;  /* 0x000000050000720c */ /* 0x000fda0003f66070 */
[----:B------:R-:W-:Y:S01]  /*01a0*/  @!P3 IMAD.IADD R29, R26, 0x1, R0 ;  /* 0x000000011a1db824 */ /* 0x000fe200078e0200 */
[----:B------:R-:W-:Y:S01]  /*01b0*/  @!P3 IADD3 R0, PT, PT, R0, 0x80, RZ ;  /* 0x000000800000b810 */ /* 0x000fe20007ffe0ff */
[----:B------:R-:W3:Y:S03]  /*01c0*/  @!P3 LDC.64 R14, c[0x0][0x3a0] ;  /* 0x0000e800ff0ebb82 */ /* 0x000ee60000000a00 */
[----:B------:R-:W-:-:S13]  /*01d0*/  ISETP.GE.U32.AND P2, PT, R0, R5, PT ;  /* 0x000000050000720c */ /* 0x000fda0003f46070 */
[----:B------:R-:W-:Y:S01]  /*01e0*/  @!P2 IMAD.IADD R27, R26, 0x1, R0 ;  /* 0x000000011a1ba824 */ /* 0x000fe200078e0200 */
[----:B------:R-:W4:Y:S01]  /*01f0*/  @!P2 LDC.64 R20, c[0x0][0x3a0] ;  /* 0x0000e800ff14ab82 */ /* 0x000f220000000a00 */
[----:B------:R-:W-:-:S05]  /*0200*/  @!P2 VIADD R0, R0, 0x80 ;  /* 0x000000800000a836 */ /* 0x000fca0000000000 */
[----:B------:R-:W-:-:S13]  /*0210*/  ISETP.GE.U32.AND P1, PT, R0, R5, PT ;  /* 0x000000050000720c */ /* 0x000fda0003f26070 */
[----:B------:R-:W-:Y:S01]  /*0220*/  @!P1 IADD3 R13, PT, PT, R26, R0, RZ ;  /* 0x000000001a0d9210 */ /* 0x000fe20007ffe0ff */
[----:B------:R-:W-:Y:S01]  /*0230*/  @!P1 VIADD R0, R0, 0x80 ;  /* 0x0000008000009836 */ /* 0x000fe20000000000 */
[----:B------:R-:W4:Y:S04]  /*0240*/  @!P1 LDC.64 R10, c[0x0][0x3a0] ;  /* 0x0000e800ff0a9b82 */ /* 0x000f280000000a00 */
[----:B------:R-:W-:-:S13]  /*0250*/  ISETP.GE.U32.AND P0, PT, R0, R5, PT ;  /* 0x000000050000720c */ /* 0x000fda0003f06070 */
[----:B------:R-:W-:Y:S01]  /*0260*/  @!P0 IADD3 R23, PT, PT, R26, R0, RZ ;  /* 0x000000001a178210 */ /* 0x000fe20007ffe0ff */
[----:B------:R-:W-:Y:S01]  /*0270*/  @!P0 VIADD R0, R0, 0x80 ;  /* 0x0000008000008836 */ /* 0x000fe20000000000 */
[----:B------:R-:W4:Y:S04]  /*0280*/  @!P0 LDC.64 R6, c[0x0][0x3a0] ;  /* 0x0000e800ff068b82 */ /* 0x000f280000000a00 */
[----:B------:R-:W-:-:S13]  /*0290*/  ISETP.GE.U32.AND P6, PT, R0, R5, PT ;  /* 0x000000050000720c */ /* 0x000fda0003fc6070 */
[----:B------:R-:W4:Y:S01]  /*02a0*/  @!P6 LDC.64 R8, c[0x0][0x3a0] ;  /* 0x0000e800ff08eb82 */ /* 0x000f220000000a00 */
[----:B-1----:R-:W-:-:S04]  /*02b0*/  @!P5 IMAD.WIDE.U32 R24, R31, 0x8, R24 ;  /* 0x000000081f18d825 */ /* 0x002fc800078e0018 */
[----:B------:R-:W-:Y:S02]  /*02c0*/  @!P6 IMAD.IADD R31, R26, 0x1, R0 ;  /* 0x000000011a1fe824 */ /* 0x000fe400078e0200 */
[----:B---3--:R-:W-:Y:S01]  /*02d0*/  @!P3 IMAD.WIDE.U32 R14, R29, 0x8, R14 ;  /* 0x000000081d0eb825 */ /* 0x008fe200078e000e */
[----:B0-----:R-:W-:-:S03]  /*02e0*/  CS2R R18, SRZ ;  /* 0x0000000000127805 */ /* 0x001fc6000001ff00 */
[----:B--2---:R-:W-:Y:S01]  /*02f0*/  @!P4 IMAD.WIDE.U32 R32, R33, 0x8, R16 ;  /* 0x000000082120c825 */ /* 0x004fe200078e0010 */
[----:B------:R-:W-:-:S03]  /*0300*/  CS2R R16, SRZ ;  /* 0x0000000000107805 */ /* 0x000fc6000001ff00 */
[----:B----4-:R-:W-:Y:S01]  /*0310*/  @!P1 IMAD.WIDE.U32 R28, R13, 0x8, R10 ;  /* 0x000000080d1c9825 */ /* 0x010fe200078e000a */
[----:B------:R-:W-:Y:S01]  /*0320*/  CS2R R12, SRZ ;  /* 0x00000000000c7805 */ /* 0x000fe2000001ff00 */
[----:B------:R0:W5:Y:S02]  /*0330*/  @!P4 LDG.E.64 R18, desc[UR4][R32.64] ;  /* 0x000000042012c981 */ /* 0x000164000c1e1b00 */
[----:B------:R-:W-:Y:S01]  /*0340*/  @!P0 IMAD.WIDE.U32 R34, R23, 0x8, R6 ;  /* 0x0000000817228825 */ /* 0x000fe200078e0006 */
[----:B------:R-:W-:Y:S02]  /*0350*/  CS2R R22, SRZ ;  /* 0x0000000000167805 */ /* 0x000fe4000001ff00 */
[----:B------:R-:W-:Y:S01]  /*0360*/  CS2R R6, SRZ ;  /* 0x0000000000067805 */ /* 0x000fe2000001ff00 */
[----:B------:R0:W5:Y:S01]  /*0370*/  @!P5 LDG.E.64 R16, desc[UR4][R24.64] ;  /* 0x000000041810d981 */ /* 0x000162000c1e1b00 */
[----:B------:R-:W-:Y:S01]  /*0380*/  @!P6 IMAD.WIDE.U32 R30, R31, 0x8, R8 ;  /* 0x000000081f1ee825 */ /* 0x000fe200078e0008 */
[----:B------:R-:W-:-:S02]  /*0390*/  CS2R R8, SRZ ;  /* 0x0000000000087805 */ /* 0x000fc4000001ff00 */
[----:B------:R0:W5:Y:S01]  /*03a0*/  @!P3 LDG.E.64 R22, desc[UR4][R14.64] ;  /* 0x000000040e16b981 */ /* 0x000162000c1e1b00 */
[----:B------:R-:W-:-:S03]  /*03b0*/  @!P2 IMAD.WIDE.U32 R20, R27, 0x8, R20 ;  /* 0x000000081b14a825 */ /* 0x000fc600078e0014 */
[----:B------:R0:W5:Y:S04]  /*03c0*/  @!P6 LDG.E.64 R12, desc[UR4][R30.64] ;  /* 0x000000041e0ce981 */ /* 0x000168000c1e1b00 */
[----:B------:R0:W5:Y:S04]  /*03d0*/  @!P2 LDG.E.64 R6, desc[UR4][R20.64] ;  /* 0x000000041406a981 */ /* 0x000168000c1e1b00 */
[----:B------:R0:W5:Y:S01]  /*03e0*/  @!P1 LDG.E.64 R8, desc[UR4][R28.64] ;  /* 0x000000041c089981 */ /* 0x000162000c1e1b00 */
[----:B------:R-:W-:-:S06]  /*03f0*/  CS2R R10, SRZ ;  /* 0x00000000000a7805 */ /* 0x000fcc000001ff00 */
[----:B------:R0:W5:Y:S01]  /*0400*/  @!P0 LDG.E.64 R10, desc[UR4][R34.64] ;  /* 0x00000004220a8981 */ /* 0x000162000c1e1b00 */
[----:B------:R-:W-:Y:S01]  /*0410*/  ISETP.GE.U32.AND P0, PT, R4, R5, PT ;  /* 0x000000050400720c */ /* 0x000fe20003f06070 */
        /* <DEDUP_REMOVED lines=19> */
[----:B------:R-:W-:Y:S05]  /*0550*/  CALL.REL.NOINC `($__internal_60_$__cuda_sm20_drsqrt_f64_slowpath_v2) ;  /* 0x0000001800bc7944 */ /* 0x000fea0003c00000 */
[----:B------:R-:W-:Y:S01]  /*0560*/  MOV R14, R2 ;  /* 0x00000002000e7202 */ /* 0x000fe20000000f00 */
[----:B------:R-:W-:-:S07]  /*0570*/  IMAD.MOV.U32 R15, RZ, RZ, R3 ;  /* 0x000000ffff0f7224 */ /* 0x000fce00078e0003 */
.L_x_4719:
[----:B------:R-:W-:Y:S05]  /*0580*/  BSYNC.RECONVERGENT B1 ;  /* 0x0000000000017941 */ /* 0x000fea0003800200 */
.L_x_4718:
[----:B------:R-:W-:Y:S01]  /*0590*/  VIADD R27, R4, 0x80 ;  /* 0x00000080041b7836 */ /* 0x000fe20000000000 */
[----:B------:R-:W-:Y:S04]  /*05a0*/  BSSY.RECONVERGENT B1, `(.L_x_4720) ;  /* 0x0000017000017945 */ /* 0x000fe80003800200 */
[----:B------:R-:W-:-:S13]  /*05b0*/  ISETP.GE.U32.AND P0, PT, R27, R5, PT ;  /* 0x000000051b00720c */ /* 0x000fda0003f06070 */
        /* <DEDUP_REMOVED lines=21> */
.L_x_4721:
[----:B------:R-:W-:Y:S05]  /*0710*/  BSYNC.RECONVERGENT B1 ;  /* 0x0000000000017941 */ /* 0x000fea0003800200 */
.L_x_4720:
        /* <DEDUP_REMOVED lines=24> */
.L_x_4723:
[----:B------:R-:W-:Y:S05]  /*08a0*/  BSYNC.RECONVERGENT B1 ;  /* 0x0000000000017941 */ /* 0x000fea0003800200 */
.L_x_4722:
        /* <DEDUP_REMOVED lines=24> */
.L_x_4725:
[----:B------:R-:W-:Y:S05]  /*0a30*/  BSYNC.RECONVERGENT B1 ;  /* 0x0000000000017941 */ /* 0x000fea0003800200 */
.L_x_4724:
        /* <DEDUP_REMOVED lines=24> */
.L_x_4727:
[----:B------:R-:W-:Y:S05]  /*0bc0*/  BSYNC.RECONVERGENT B1 ;  /* 0x0000000000017941 */ /* 0x000fea0003800200 */
.L_x_4726:
        /* <DEDUP_REMOVED lines=24> */
.L_x_4729:
[----:B------:R-:W-:Y:S05]  /*0d50*/  BSYNC.RECONVERGENT B1 ;  /* 0x0000000000017941 */ /* 0x000fea0003800200 */
.L_x_4728:
        /* <DEDUP_REMOVED lines=24> */
.L_x_4731:
[----:B------:R-:W-:Y:S05]  /*0ee0*/  BSYNC.RECONVERGENT B1 ;  /* 0x0000000000017941 */ /* 0x000fea0003800200 */
.L_x_4730:
        /* <DEDUP_REMOVED lines=24> */
.L_x_4733:
[----:B------:R-:W-:Y:S05]  /*1070*/  BSYNC.RECONVERGENT B1 ;  /* 0x0000000000017941 */ /* 0x000fea0003800200 */
.L_x_4732:
[----:B------:R-:W-:Y:S01]  /*1080*/  ISETP.GE.U32.AND P0, PT, R4, R5, PT ;  /* 0x000000050400720c */ /* 0x000fe20003f06070 */
[----:B------:R-:W-:Y:S04]  /*1090*/  BSSY.RECONVERGENT B0, `(.L_x_4734) ;  /* 0x0000033000007945 */ /* 0x000fe80003800200 */
[----:B------:R-:W-:Y:S08]  /*10a0*/  BSSY.RELIABLE B1, `(.L_x_4735) ;  /* 0x000002b000017945 */ /* 0x000ff00003800100 */
[----:B------:R-:W-:Y:S05]  /*10b0*/  @P0 BRA `(.L_x_4736) ;  /* 0x0000000000300947 */ /* 0x000fea0003800000 */
[----:B-----5:R-:W0:Y:S01]  /*10c0*/  LDC.64 R2, c[0x0][0x398] ;  /* 0x0000e600ff027b82 */ /* 0x020e220000000a00 */
[----:B------:R-:W-:Y:S01]  /*10d0*/  IMAD.IADD R21, R26, 0x1, R4 ;  /* 0x000000011a157824 */ /* 0x000fe200078e0204 */
[----:B------:R-:W-:-:S04]  /*10e0*/  MOV R4, R27 ;  /* 0x0000001b00047202 */ /* 0x000fc80000000f00 */
[----:B------:R-:W-:Y:S01]  /*10f0*/  ISETP.GE.U32.AND P0, PT, R4, R5, PT ;  /* 0x000000050400720c */ /* 0x000fe20003f06070 */
[----:B0-----:R-:W-:-:S05]  /*1100*/  IMAD.WIDE.U32 R2, R21, 0x8, R2 ;  /* 0x0000000815027825 */ /* 0x001fca00078e0002 */
[----:B------:R0:W-:Y:S07]  /*1110*/  STG.E.64 desc[UR4][R2.64], R14 ;  /* 0x0000000e02007986 */ /* 0x0001ee000c101b04 */
[----:B------:R-:W-:Y:S05]  /*1120*/  @P0 BRA `(.L_x_4737) ;  /* 0x0000000000300947 */ /* 0x000fea0003800000 */
[----:B0-----:R-:W0:Y:S01]  /*1130*/  LDC.64 R2, c[0x0][0x398] ;  /* 0x0000e600ff027b82 */ /* 0x001e220000000a00 */
[----:B------:R-:W-:Y:S02]  /*1140*/  IMAD.IADD R15, R26, 0x1, R4 ;  /* 0x000000011a0f7824 */ /* 0x000fe400078e0204 */
[----:B------:R-:W-:Y:S02]  /*1150*/  VIADD R4, R4, 0x80 ;  /* 0x0000008004047836 */ /* 0x000fe40000000000 */
[----:B0-----:R-:W-:-:S05]  /*1160*/  IMAD.WIDE.U32 R2, R15, 0x8, R2 ;  /* 0x000000080f027825 */ /* 0x001fca00078e0002 */
[----:B------:R0:W-:Y:S02]  /*1170*/  STG.E.64 desc[UR4][R2.64], R16 ;  /* 0x0000001002007986 */ /* 0x0001e4000c101b04 */
.L_x_4736:
[----:B------:R-:W-:-:S13]  /*1180*/  ISETP.GE.U32.AND P0, PT, R4, R5, PT ;  /* 0x000000050400720c */ /* 0x000fda0003f06070 */
[----:B------:R-:W-:Y:S05]  /*1190*/  @P0 BRA `(.L_x_4738) ;  /* 0x0000000000300947 */ /* 0x000fea0003800000 */
[----:B0----5:R-:W0:Y:S01]  /*11a0*/  LDC.64 R2, c[0x0][0x398] ;  /* 0x0000e600ff027b82 */ /* 0x021e220000000a00 */
[----:B------:R-:W-:Y:S01]  /*11b0*/  IADD3 R15, PT, PT, R26, R4, RZ ;  /* 0x000000041a0f7210 */ /* 0x000fe20007ffe0ff */
[----:B------:R-:W-:-:S04]  /*11c0*/  VIADD R4, R4, 0x80 ;  /* 0x0000008004047836 */ /* 0x000fc80000000000 */
[----:B0-----:R-:W-:-:S05]  /*11d0*/  IMAD.WIDE.U32 R2, R15, 0x8, R2 ;  /* 0x000000080f027825 */ /* 0x001fca00078e0002 */
[----:B------:R1:W-:Y:S02]  /*11e0*/  STG.E.64 desc[UR4][R2.64], R18 ;  /* 0x0000001202007986 */ /* 0x0003e4000c101b04 */
.L_x_4737:
[----:B------:R-:W-:-:S13]  /*11f0*/  ISETP.GE.U32.AND P0, PT, R4, R5, PT ;  /* 0x000000050400720c */ /* 0x000fda0003f06070 */
[----:B------:R-:W-:Y:S05]  /*1200*/  @P0 BRA `(.L_x_4739) ;  /* 0x0000000000300947 */ /* 0x000fea0003800000 */
[----:B01----:R-:W0:Y:S01]  /*1210*/  LDC.64 R2, c[0x0][0x398] ;  /* 0x0000e600ff027b82 */ /* 0x003e220000000a00 */
[----:B------:R-:W-:Y:S01]  /*1220*/  IMAD.IADD R15, R26, 0x1, R4 ;  /* 0x000000011a0f7824 */ /* 0x000fe200078e0204 */
[----:B------:R-:W-:-:S03]  /*1230*/  IADD3 R4, PT, PT, R4, 0x80, RZ ;  /* 0x0000008004047810 */ /* 0x000fc60007ffe0ff */
[----:B0-----:R-:W-:-:S05]  /*1240*/  IMAD.WIDE.U32 R2, R15, 0x8, R2 ;  /* 0x000000080f027825 */ /* 0x001fca00078e0002 */
[----:B------:R1:W-:Y:S02]  /*1250*/  STG.E.64 desc[UR4][R2.64], R22 ;  /* 0x0000001602007986 */ /* 0x0003e4000c101b04 */
.L_x_4738:
[----:B------:R-:W-:-:S13]  /*1260*/  ISETP.GE.U32.AND P0, PT, R4, R5, PT ;  /* 0x000000050400720c */ /* 0x000fda0003f06070 */
[----:B------:R-:W-:Y:S05]  /*1270*/  @P0 BRA `(.L_x_4740) ;  /* 0x0000000000340947 */ /* 0x000fea0003800000 */
[----:B01---5:R-:W0:Y:S01]  /*1280*/  LDC.64 R2, c[0x0][0x398] ;  /* 0x0000e600ff027b82 */ /* 0x023e220000000a00 */
[----:B------:R-:W-:Y:S02]  /*1290*/  IMAD.IADD R15, R26, 0x1, R4 ;  /* 0x000000011a0f7824 */ /* 0x000fe400078e0204 */
[----:B------:R-:W-:Y:S02]  /*12a0*/  VIADD R4, R4, 0x80 ;  /* 0x0000008004047836 */ /* 0x000fe40000000000 */
[----:B0-----:R-:W-:-:S05]  /*12b0*/  IMAD.WIDE.U32 R2, R15, 0x8, R2 ;  /* 0x000000080f027825 */ /* 0x001fca00078e0002 */
[----:B------:R2:W-:Y:S02]  /*12c0*/  STG.E.64 desc[UR4][R2.64], R6 ;  /* 0x0000000602007986 */ /* 0x0005e4000c101b04 */
.L_x_4739:
[----:B------:R-:W-:-:S13]  /*12d0*/  ISETP.GE.U32.AND P0, PT, R4, R5, PT ;  /* 0x000000050400720c */ /* 0x000fda0003f06070 */
[----:B------:R-:W-:Y:S05]  /*12e0*/  @P0 BREAK.RELIABLE B1 ;  /* 0x0000000000010942 */ /* 0x000fea0003800100 */
[----:B------:R-:W-:Y:S05]  /*12f0*/  @P0 BRA `(.L_x_4741) ;  /* 0x0000000000300947 */ /* 0x000fea0003800000 */
[----:B012---:R-:W0:Y:S01]  /*1300*/  LDC.64 R2, c[0x0][0x398] ;  /* 0x0000e600ff027b82 */ /* 0x007e220000000a00 */
[----:B------:R-:W-:Y:S01]  /*1310*/  IADD3 R7, PT, PT, R26, R4, RZ ;  /* 0x000000041a077210 */ /* 0x000fe20007ffe0ff */
[----:B------:R-:W-:-:S04]  /*1320*/  VIADD R4, R4, 0x80 ;  /* 0x0000008004047836 */ /* 0x000fc80000000000 */
[----:B0-----:R-:W-:-:S05]  /*1330*/  IMAD.WIDE.U32 R2, R7, 0x8, R2 ;  /* 0x0000000807027825 */ /* 0x001fca00078e0002 */
[----:B------:R2:W-:Y:S02]  /*1340*/  STG.E.64 desc[UR4][R2.64], R8 ;  /* 0x0000000802007986 */ /* 0x0005e4000c101b04 */
.L_x_4740:
[----:B------:R-:W-:Y:S05]  /*1350*/  BSYNC.RELIABLE B1 ;  /* 0x0000000000017941 */ /* 0x000fea0003800100 */
.L_x_4735:
[----:B------:R-:W-:-:S13]  /*1360*/  ISETP.GE.U32.AND P0, PT, R4, R5, PT ;  /* 0x000000050400720c */ /* 0x000fda0003f06070 */
[----:B012--5:R-:W0:Y:S01]  /*1370*/  @!P0 LDC.64 R2, c[0x0][0x398] ;  /* 0x0000e600ff028b82 */ /* 0x027e220000000a00 */
[----:B------:R-:W-:Y:S01]  /*1380*/  @!P0 IMAD.IADD R7, R26, 0x1, R4 ;  /* 0x000000011a078824 */ /* 0x000fe200078e0204 */
[----:B------:R-:W-:-:S03]  /*1390*/  @!P0 IADD3 R4, PT, PT, R4, 0x80, RZ ;  /* 0x0000008004048810 */ /* 0x000fc60007ffe0ff */
[----:B0-----:R-:W-:-:S05]  /*13a0*/  @!P0 IMAD.WIDE.U32 R2, R7, 0x8, R2 ;  /* 0x0000000807028825 */ /* 0x001fca00078e0002 */
[----:B------:R3:W-:Y:S02]  /*13b0*/  @!P0 STG.E.64 desc[UR4][R2.64], R10 ;  /* 0x0000000a02008986 */ /* 0x0007e4000c101b04 */
.L_x_4741:
[----:B------:R-:W-:Y:S05]  /*13c0*/  BSYNC.RECONVERGENT B0 ;  /* 0x0000000000007941 */ /* 0x000fea0003800200 */
.L_x_4734:
[----:B------:R-:W-:Y:S05]  /*13d0*/  WARPSYNC.ALL ;  /* 0x0000000000007948 */ /* 0x000fea0003800000 */
[----:B------:R-:W-:-:S13]  /*13e0*/  ISETP.GE.U32.AND P0, PT, R4, R5, PT ;  /* 0x000000050400720c */ /* 0x000fda0003f06070 */
[----:B------:R-:W-:Y:S05]  /*13f0*/  @P0 EXIT ;  /* 0x000000000000094d */ /* 0x000fea0003800000 */
[----:B0123--:R-:W0:Y:S01]  /*1400*/  LDC.64 R2, c[0x0][0x398] ;  /* 0x0000e600ff027b82 */ /* 0x00fe220000000a00 */
[----:B------:R-:W-:-:S04]  /*1410*/  IMAD.IADD R5, R26, 0x1, R4 ;  /* 0x000000011a057824 */ /* 0x000fc800078e0204 */
[----:B0-----:R-:W-:-:S05]  /*1420*/  IMAD.WIDE.U32 R2, R5, 0x8, R2 ;  /* 0x0000000805027825 */ /* 0x001fca00078e0002 */
[----:B------:R-:W-:Y:S01]  /*1430*/  STG.E.64 desc[UR4][R2.64], R12 ;  /* 0x0000000c02007986 */ /* 0x000fe2000c101b04 */
[----:B------:R-:W-:Y:S05]  /*1440*/  EXIT ;  /* 0x000000000000794d */ /* 0x000fea0003800000 */
.L_x_4717:
[----:B------:R-:W0:Y:S01]  /*1450*/  S2R R22, SR_TID.X ;  /* 0x0000000000167919 */ /* 0x000e220000002100 */
[----:B------:R-:W1:Y:S01]  /*1460*/  LDC.64 R2, c[0x0][0x3a0] ;  /* 0x0000e800ff027b82 */ /* 0x000e620000000a00 */
[----:B------:R-:W2:Y:S01]  /*1470*/  LDCU.64 UR6, c[0x0][0x388] ;  /* 0x00007100ff0677ac */ /* 0x000ea20008000a00 */
[----:B-1----:R-:W-:-:S04]  /*1480*/  IMAD.WIDE.U32 R2, R26, 0x8, R2 ;  /* 0x000000081a027825 */ /* 0x002fc800078e0002 */
[----:B0-----:R-:W-:-:S05]  /*1490*/  IMAD.WIDE.U32 R2, R22, 0x10, R2 ;  /* 0x0000001016027825 */ /* 0x001fca00078e0002 */
[----:B------:R-:W2:Y:S04]  /*14a0*/  LDG.E.128 R12, desc[UR4][R2.64] ;  /* 0x00000004020c7981 */ /* 0x000ea8000c1e1d00 */
[----:B------:R0:W5:Y:S04]  /*14b0*/  LDG.E.128 R16, desc[UR4][R2.64+0x800] ;  /* 0x0008000402107981 */ /* 0x000168000c1e1d00 */
[----:B------:R0:W5:Y:S04]  /*14c0*/  LDG.E.128 R4, desc[UR4][R2.64+0x1000] ;  /* 0x0010000402047981 */ /* 0x000168000c1e1d00 */
[----:B------:R0:W5:Y:S01]  /*14d0*/  LDG.E.128 R8, desc[UR4][R2.64+0x1800] ;  /* 0x0018000402087981 */ /* 0x000162000c1e1d00 */
[----:B------:R-:W-:Y:S01]  /*14e0*/  MOV R28, 0x0 ;  /* 0x00000000001c7802 */ /* 0x000fe20000000f00 */
[----:B------:R-:W-:Y:S01]  /*14f0*/  IMAD.MOV.U32 R29, RZ, RZ, 0x3fd80000 ;  /* 0x3fd80000ff1d7424 */ /* 0x000fe200078e00ff */
[----:B------:R-:W-:Y:S01]  /*1500*/  BSSY.RECONVERGENT B1, `(.L_x_4742) ;  /* 0x0000012000017945 */ /* 0x000fe20003800200 */
[----:B--2---:R-:W-:Y:S01]  /*1510*/  DADD R20, R12, UR6 ;  /* 0x000000060c147e29 */ /* 0x004fe20008000000 */
[----:B------:R-:W-:-:S05]  /*1520*/  IMAD.MOV.U32 R12, RZ, RZ, RZ ;  /* 0x000000ffff0c7224 */ /* 0x000fca00078e00ff */
[----:B------:R-:W1:Y:S04]  /*1530*/  MUFU.RSQ64H R13, R21 ;  /* 0x00000015000d7308 */ /* 0x000e680000001c00 */
[----:B------:R-:W-:-:S05]  /*1540*/  VIADD R0, R21, 0xfff00000 ;  /* 0xfff0000015007836 */ /* 0x000fca0000000000 */
[----:B------:R-:W-:Y:S01]  /*1550*/  ISETP.GE.U32.AND P0, PT, R0, 0x7fe00000, PT ;  /* 0x7fe000000000780c */ /* 0x000fe20003f06070 */
[----:B-1----:R-:W-:-:S08]  /*1560*/  DMUL R24, R12, R12 ;  /* 0x0000000c0c187228 */ /* 0x002fd00000000000 */
[----:B------:R-:W-:-:S08]  /*1570*/  DFMA R24, R20, -R24, 1 ;  /* 0x3ff000001418742b */ /* 0x000fd00000000818 */
[----:B------:R-:W-:Y:S02]  /*1580*/  DFMA R28, R24, R28, 0.5 ;  /* 0x3fe00000181c742b */ /* 0x000fe4000000001c */
[----:B------:R-:W-:-:S08]  /*1590*/  DMUL R24, R12, R24 ;  /* 0x000000180c187228 */ /* 0x000fd00000000000 */
[----:B------:R-:W-:Y:S01]  /*15a0*/  DFMA R12, R28, R24, R12 ;  /* 0x000000181c0c722b */ /* 0x000fe2000000000c */
[----:B0-----:R-:W-:Y:S10]  /*15b0*/  @!P0 BRA `(.L_x_4743) ;  /* 0x0000000000188947 */ /* 0x001ff40003800000 */
[----:B------:R-:W-:Y:S01]  /*15c0*/  MOV R3, R20 ;  /* 0x0000001400037202 */ /* 0x000fe20000000f00 */
[----:B------:R-:W-:Y:S01]  /*15d0*/  IMAD.MOV.U32 R2, RZ, RZ, R21 ;  /* 0x000000ffff027224 */ /* 0x000fe200078e0015 */
[----:B------:R-:W-:-:S07]  /*15e0*/  MOV R0, 0x1600 ;  /* 0x0000160000007802 */ /* 0x000fce0000000f00 */
[----:B-----5:R-:W-:Y:S05]  /*15f0*/  CALL.REL.NOINC `($__internal_60_$__cuda_sm20_drsqrt_f64_slowpath_v2) ;  /* 0x0000000800947944 */ /* 0x020fea0003c00000 */
[----:B------:R-:W-:Y:S01]  /*1600*/  IMAD.MOV.U32 R12, RZ, RZ, R2 ;  /* 0x000000ffff0c7224 */ /* 0x000fe200078e0002 */
[----:B------:R-:W-:-:S07]  /*1610*/  MOV R13, R3 ;  /* 0x00000003000d7202 */ /* 0x000fce0000000f00 */
.L_x_4743:
[----:B------:R-:W-:Y:S05]  /*1620*/  BSYNC.RECONVERGENT B1 ;  /* 0x0000000000017941 */ /* 0x000fea0003800200 */
.L_x_4742:
[----:B------:R-:W0:Y:S01]  /*1630*/  LDCU.64 UR6, c[0x0][0x388] ;  /* 0x00007100ff0677ac */ /* 0x000e220008000a00 */
[----:B------:R-:W-:Y:S01]  /*1640*/  IMAD.MOV.U32 R24, RZ, RZ, 0x0 ;  /* 0x00000000ff187424 */ /* 0x000fe200078e00ff */
[----:B------:R-:W-:Y:S01]  /*1650*/  MOV R25, 0x3fd80000 ;  /* 0x3fd8000000197802 */ /* 0x000fe20000000f00 */
[----:B------:R-:W-:Y:S01]  /*1660*/  BSSY.RECONVERGENT B1, `(.L_x_4744) ;  /* 0x0000012000017945 */ /* 0x000fe20003800200 */
[----:B0-----:R-:W-:Y:S01]  /*1670*/  DADD R20, R14, UR6 ;  /* 0x000000060e147e29 */ /* 0x001fe20008000000 */
        /* <DEDUP_REMOVED lines=11> */
[----:B------:R-:W-:Y:S02]  /*1730*/  MOV R2, R21 ;  /* 0x0000001500027202 */ /* 0x000fe40000000f00 */
[----:B------:R-:W-:-:S07]  /*1740*/  MOV R0, 0x1760 ;  /* 0x0000176000007802 */ /* 0x000fce0000000f00 */
[----:B-----5:R-:W-:Y:S05]  /*1750*/  CALL.REL.NOINC `($__internal_60_$__cuda_sm20_drsqrt_f64_slowpath_v2) ;  /* 0x00000008003c7944 */ /* 0x020fea0003c00000 */
[----:B------:R-:W-:Y:S02]  /*1760*/  IMAD.MOV.U32 R14, RZ, RZ, R2 ;  /* 0x000000ffff0e7224 */ /* 0x000fe400078e0002 */
[----:B------:R-:W-:-:S07]  /*1770*/  IMAD.MOV.U32 R15, RZ, RZ, R3 ;  /* 0x000000ffff0f7224 */ /* 0x000fce00078e0003 */
.L_x_4745:
[----:B------:R-:W-:Y:S05]  /*1780*/  BSYNC.RECONVERGENT B1 ;  /* 0x0000000000017941 */ /* 0x000fea0003800200 */
.L_x_4744:
[----:B------:R-:W0:Y:S01]  /*1790*/  LDCU.64 UR6, c[0x0][0x388] ;  /* 0x00007100ff0677ac */ /* 0x000e220008000a00 */
[----:B------:R-:W-:Y:S01]  /*17a0*/  IMAD.MOV.U32 R24, RZ, RZ, 0x0 ;  /* 0x00000000ff187424 */ /* 0x000fe200078e00ff */
[----:B------:R-:W-:Y:S01]  /*17b0*/  BSSY.RECONVERGENT B1, `(.L_x_4746) ;  /* 0x0000013000017945 */ /* 0x000fe20003800200 */
        /* <DEDUP_REMOVED lines=18> */
.L_x_4747:
[----:B------:R-:W-:Y:S05]  /*18e0*/  BSYNC.RECONVERGENT B1 ;  /* 0x0000000000017941 */ /* 0x000fea0003800200 */
.L_x_4746:
[----:B------:R-:W0:Y:S01]  /*18f0*/  LDCU.64 UR6, c[0x0][0x388] ;  /* 0x00007100ff0677ac */ /* 0x000e220008000a00 */
[----:B------:R-:W-:Y:S01]  /*1900*/  MOV R24, 0x0 ;  /* 0x0000000000187802 */ /* 0x000fe20000000f00 */
[----:B------:R-:W-:Y:S01]  /*1910*/  IMAD.MOV.U32 R25, RZ, RZ, 0x3fd80000 ;  /* 0x3fd80000ff197424 */ /* 0x000fe200078e00ff */
        /* <DEDUP_REMOVED lines=15> */
[----:B------:R-:W-:Y:S05]  /*1a10*/  CALL.REL.NOINC `($__internal_60_$__cuda_sm20_drsqrt_f64_slowpath_v2) ;  /* 0x00000004008c7944 */ /* 0x000fea0003c00000 */
[----:B------:R-:W-:Y:S01]  /*1a20*/  IMAD.MOV.U32 R18, RZ, RZ, R2 ;  /* 0x000000ffff127224 */ /* 0x000fe200078e0002 */
[----:B------:R-:W-:-:S07]  /*1a30*/  MOV R19, R3 ;  /* 0x0000000300137202 */ /* 0x000fce0000000f00 */
.L_x_4749:
[----:B------:R-:W-:Y:S05]  /*1a40*/  BSYNC.RECONVERGENT B1 ;  /* 0x0000000000017941 */ /* 0x000fea0003800200 */
.L_x_4748:
        /* <DEDUP_REMOVED lines=18> */
[----:B------:R-:W-:Y:S05]  /*1b70*/  CALL.REL.NOINC `($__internal_60_$__cuda_sm20_drsqrt_f64_slowpath_v2) ;  /* 0x0000000400347944 */ /* 0x000fea0003c00000 */
[----:B------:R-:W-:Y:S01]  /*1b80*/  IMAD.MOV.U32 R4, RZ, RZ, R2 ;  /* 0x000000ffff047224 */ /* 0x000fe200078e0002 */
[----:B------:R-:W-:-:S07]  /*1b90*/  MOV R5, R3 ;  /* 0x0000000300057202 */ /* 0x000fce0000000f00 */
.L_x_4751:
[----:B------:R-:W-:Y:S05]  /*1ba0*/  BSYNC.RECONVERGENT B1 ;  /* 0x0000000000017941 */ /* 0x000fea0003800200 */
.L_x_4750:
[----:B------:R-:W0:Y:S01]  /*1bb0*/  LDCU.64 UR6, c[0x0][0x388] ;  /* 0x00007100ff0677ac */ /* 0x000e220008000a00 */
[----:B------:R-:W-:Y:S01]  /*1bc0*/  MOV R24, 0x0 ;  /* 0x0000000000187802 */ /* 0x000fe20000000f00 */
[----:B------:R-:W-:Y:S01]  /*1bd0*/  IMAD.MOV.U32 R25, RZ, RZ, 0x3fd80000 ;  /* 0x3fd80000ff197424 */ /* 0x000fe200078e00ff */
[----:B------:R-:W-:Y:S01]  /*1be0*/  BSSY.RECONVERGENT B1, `(.L_x_4752) ;  /* 0x0000012000017945 */ /* 0x000fe20003800200 */
[----:B0-----:R-:W-:Y:S01]  /*1bf0*/  DADD R20, R6, UR6 ;  /* 0x0000000606147e29 */ /* 0x001fe20008000000 */
[----:B------:R-:W-:-:S05]  /*1c00*/  IMAD.MOV.U32 R6, RZ, RZ, RZ ;  /* 0x000000ffff067224 */ /* 0x000fca00078e00ff */
        /* <DEDUP_REMOVED lines=15> */
.L_x_4753:
[----:B------:R-:W-:Y:S05]  /*1d00*/  BSYNC.RECONVERGENT B1 ;  /* 0x0000000000017941 */ /* 0x000fea0003800200 */
.L_x_4752:
        /* <DEDUP_REMOVED lines=21> */
.L_x_4755:
[----:B------:R-:W-:Y:S05]  /*1e60*/  BSYNC.RECONVERGENT B1 ;  /* 0x0000000000017941 */ /* 0x000fea0003800200 */
.L_x_4754:
        /* <DEDUP_REMOVED lines=21> */
.L_x_4757:
[----:B------:R-:W-:Y:S05]  /*1fc0*/  BSYNC.RECONVERGENT B1 ;  /* 0x0000000000017941 */ /* 0x000fea0003800200 */
.L_x_4756:
[----:B------:R-:W0:Y:S02]  /*1fd0*/  LDC.64 R2, c[0x0][0x398] ;  /* 0x0000e600ff027b82 */ /* 0x000e240000000a00 */
[----:B0-----:R-:W-:-:S04]  /*1fe0*/  IMAD.WIDE.U32 R26, R26, 0x8, R2 ;  /* 0x000000081a1a7825 */ /* 0x001fc800078e0002 */
[----:B------:R-:W-:-:S05]  /*1ff0*/  IMAD.WIDE.U32 R26, R22, 0x10, R26 ;  /* 0x00000010161a7825 */ /* 0x000fca00078e001a */
[----:B------:R-:W-:Y:S04]  /*2000*/  STG.E.128 desc[UR4][R26.64], R12 ;  /* 0x0000000c1a007986 */ /* 0x000fe8000c101d04 */
[----:B------:R-:W-:Y:S04]  /*2010*/  STG.E.128 desc[UR4][R26.64+0x800], R16 ;  /* 0x000800101a007986 */ /* 0x000fe8000c101d04 */
[----:B------:R-:W-:Y:S04]  /*2020*/  STG.E.128 desc[UR4][R26.64+0x1000], R4 ;  /* 0x001000041a007986 */ /* 0x000fe8000c101d04 */
[----:B------:R-:W-:Y:S01]  /*2030*/  STG.E.128 desc[UR4][R26.64+0x1800], R8 ;  /* 0x001800081a007986 */ /* 0x000fe2000c101d04 */
[----:B------:R-:W-:Y:S05]  /*2040*/  EXIT ;  /* 0x000000000000794d */ /* 0x000fea0003800000 */
        .weak           $__internal_60_$__cuda_sm20_drsqrt_f64_slowpath_v2
        .type           $__internal_60_$__cuda_sm20_drsqrt_f64_slowpath_v2,@function
        .size           $__internal_60_$__cuda_sm20_drsqrt_f64_slowpath_v2,(.L_x_27319 - $__internal_60_$__cuda_sm20_drsqrt_f64_slowpath_v2)
$__internal_60_$__cuda_sm20_drsqrt_f64_slowpath_v2:
        /* <DEDUP_REMOVED lines=16> */
[----:B------:R-:W-:-:S05]  /*2150*/  IMAD.MOV.U32 R2, RZ, RZ, RZ ;  /* 0x000000ffff027224 */ /* 0x000fca00078e00ff */
[----:B------:R-:W0:Y:S02]  /*2160*/  MUFU.RSQ64H R3, R21 ;  /* 0x0000001500037308 */ /* 0x000e240000001c00 */
[----:B0-----:R-:W-:-:S08]  /*2170*/  DMUL R24, R2, R2 ;  /* 0x0000000202187228 */ /* 0x001fd00000000000 */
[----:B------:R-:W-:Y:S01]  /*2180*/  DFMA R20, R20, -R24, 1 ;  /* 0x3ff000001414742b */ /* 0x000fe20000000818 */
[----:B------:R-:W-:Y:S01]  /*2190*/  MOV R24, 0x0 ;  /* 0x0000000000187802 */ /* 0x000fe20000000f00 */
[----:B------:R-:W-:-:S06]  /*21a0*/  IMAD.MOV.U32 R25, RZ, RZ, 0x3fd80000 ;  /* 0x3fd80000ff197424 */ /* 0x000fcc00078e00ff */
[----:B------:R-:W-:Y:S02]  /*21b0*/  DFMA R24, R20, R24, 0.5 ;  /* 0x3fe000001418742b */ /* 0x000fe40000000018 */
[----:B------:R-:W-:-:S08]  /*21c0*/  DMUL R20, R2, R20 ;  /* 0x0000001402147228 */ /* 0x000fd00000000000 */
[----:B------:R-:W-:-:S08]  /*21d0*/  DFMA R2, R24, R20, R2 ;  /* 0x000000141802722b */ /* 0x000fd00000000002 */
[----:B------:R-:W-:Y:S01]  /*21e0*/  DMUL R2, R2, 134217728 ;  /* 0x41a0000002027828 */ /* 0x000fe20000000000 */
[----:B------:R-:W-:Y:S10]  /*21f0*/  BRA `(.L_x_4761) ;  /* 0x0000000000107947 */ /* 0x000ff40003800000 */
.L_x_4760:
[----:B------:R-:W-:Y:S01]  /*2200*/  DADD R2, R20, R20 ;  /* 0x0000000014027229 */ /* 0x000fe20000000014 */
[----:B------:R-:W-:Y:S10]  /*2210*/  BRA `(.L_x_4761) ;  /* 0x0000000000087947 */ /* 0x000ff40003800000 */
.L_x_4759:
[----:B------:R-:W-:Y:S02]  /*2220*/  LOP3.LUT R3, R2, 0x7ff00000, RZ, 0xfc, !PT ;  /* 0x7ff0000002037812 */ /* 0x000fe400078efcff */
[----:B------:R-:W-:-:S07]  /*2230*/  MOV R2, RZ ;  /* 0x000000ff00027202 */ /* 0x000fce0000000f00 */
.L_x_4761:
[----:B------:R-:W-:Y:S05]  /*2240*/  BSYNC.RECONVERGENT B0 ;  /* 0x0000000000007941 */ /* 0x000fea0003800200 */
.L_x_4758:
[----:B------:R-:W-:Y:S01]  /*2250*/  IMAD.MOV.U32 R20, RZ, RZ, R0 ;  /* 0x000000ffff147224 */ /* 0x000fe200078e0000 */
[----:B------:R-:W-:-:S04]  /*2260*/  MOV R21, 0x0 ;  /* 0x0000000000157802 */ /* 0x000fc80000000f00 */
[----:B------:R-:W-:Y:S05]  /*2270*/  RET.REL.NODEC R20 `(_ZN2at6native29vectorized_elementwise_kernelILi2EZZZNS0_49_GLOBAL__N__b919a28f_16_Normalization_cu_5c38458722batch_norm_calc_invstdERKNS_6TensorES5_dENKUlvE_clEvENKUlvE_clEvEUldE_St5arrayIPcLm2EEEEviT0_T1_) ;  /* 0xffffffdc14607950 */ /* 0x000fea0003c3ffff */
.L_x_4762:
        /* <DEDUP_REMOVED lines=16> */
.L_x_27319:


//--------------------- .text._ZN2at6native29vectorized_elementwise_kernelILi4EZZZNS0_49_GLOBAL__N__b919a28f_16_Normalization_cu_5c38458722batch_norm_calc_invstdERKNS_6TensorES5_dENKUlvE_clEvENKUlvE_clEvEUldE_St5arrayIPcLm2EEEEviT0_T1_ --------------------------
	.section	.text._ZN2at6native29vectorized_elementwise_kernelILi4EZZZNS0_49_GLOBAL__N__b919a28f_16_Normalization_cu_5c38458722batch_norm_calc_invstdERKNS_6TensorES5_dENKUlvE_clEvENKUlvE_clEvEUldE_St5arrayIPcLm2EEEEviT0_T1_,"ax",@progbits
	.align	128
        .global         _ZN2at6native29vectorized_elementwise_kernelILi4EZZZNS0_49_GLOBAL__N__b919a28f_16_Normalization_cu_5c38458722batch_norm_calc_invstdERKNS_6TensorES5_dENKUlvE_clEvENKUlvE_clEvEUldE_St5arrayIPcLm2EEEEviT0_T1_
        .type           _ZN2at6native29vectorized_elementwise_kernelILi4EZZZNS0_49_GLOBAL__N__b919a28f_16_Normalization_cu_5c38458722batch_norm_calc_invstdERKNS_6TensorES5_dENKUlvE_clEvENKUlvE_clEvEUldE_St5arrayIPcLm2EEEEviT0_T1_,@function
        .size           _ZN2at6native29vectorized_elementwise_kernelILi4EZZZNS0_49_GLOBAL__N__b919a28f_16_Normalization_cu_5c38458722batch_norm_calc_invstdERKNS_6TensorES5_dENKUlvE_clEvENKUlvE_clEvEUldE_St5arrayIPcLm2EEEEviT0_T1_,(.L_x_27320 - _ZN2at6native29vectorized_elementwise_kernelILi4EZZZNS0_49_GLOBAL__N__b919a28f_16_Normalization_cu_5c38458722batch_norm_calc_invstdERKNS_6TensorES5_dENKUlvE_clEvENKUlvE_clEvEUldE_St5arrayIPcLm2EEEEviT0_T1_)
        .other          _ZN2at6native29vectorized_elementwise_kernelILi4EZZZNS0_49_GLOBAL__N__b919a28f_16_Normalization_cu_5c38458722batch_norm_calc_invstdERKNS_6TensorES5_dENKUlvE_clEvENKUlvE_clEvEUldE_St5arrayIPcLm2EEEEviT0_T1_,@"STO_CUDA_ENTRY STV_DEFAULT"
_ZN2at6native29vectorized_elementwise_kernelILi4EZZZNS0_49_GLOBAL__N__b919a28f_16_Normalization_cu_5c38458722batch_norm_calc_invstdERKNS_6TensorES5_dENKUlvE_clEvENKUlvE_clEvEUldE_St5arrayIPcLm2EEEEviT0_T1_:
.text._ZN2at6native29vectorized_elementwise_kernelILi4EZZZNS0_49_GLOBAL__N__b919a28f_16_Normalization_cu_5c38458722batch_norm_calc_invstdERKNS_6TensorES5_dENKUlvE_clEvENKUlvE_clEvEUldE_St5arrayIPcLm2EEEEviT0_T1_:
        /* <DEDUP_REMOVED lines=85> */
[----:B------:R-:W-:Y:S05]  /*0550*/  CALL.REL.NOINC `($__internal_61_$__cuda_sm20_drsqrt_f64_slowpath_v2) ;  /* 0x0000001800ac7944 */ /* 0x000fea0003c00000 */
[----:B------:R-:W-:Y:S01]  /*0560*/  MOV R14, R2 ;  /* 0x00000002000e7202 */ /* 0x000fe20000000f00 */
[----:B------:R-:W-:-:S07]  /*0570*/  IMAD.MOV.U32 R15, RZ, RZ, R3 ;  /* 0x000000ffff0f7224 */ /* 0x000fce00078e0003 */
.L_x_4765:
[----:B------:R-:W-:Y:S05]  /*0580*/  BSYNC.RECONVERGENT B1 ;  /* 0x0000000000017941 */ /* 0x000fea0003800200 */
.L_x_4764:
        /* <DEDUP_REMOVED lines=24> */
.L_x_4767:
[----:B------:R-:W-:Y:S05]  /*0710*/  BSYNC.RECONVERGENT B1 ;  /* 0x0000000000017941 */ /* 0x000fea0003800200 */
.L_x_4766:
        /* <DEDUP_REMOVED lines=24> */
.L_x_4769:
[----:B------:R-:W-:Y:S05]  /*08a0*/  BSYNC.RECONVERGENT B1 ;  /* 0x0000000000017941 */ /* 0x000fea0003800200 */
.L_x_4768:
        /* <DEDUP_REMOVED lines=24> */
.L_x_4771:
[----:B------:R-:W-:Y:S05]  /*0a30*/  BSYNC.RECONVERGENT B1 ;  /* 0x0000000000017941 */ /* 0x000fea0003800200 */
.L_x_4770:
        /* <DEDUP_REMOVED lines=24> */
.L_x_4773:
[----:B------:R-:W-:Y:S05]  /*0bc0*/  BSYNC.RECONVERGENT B1 ;  /* 0x0000000000017941 */ /* 0x000fea0003800200 */
.L_x_4772:
        /* <DEDUP_REMOVED lines=24> */
.L_x_4775:
[----:B------:R-:W-:Y:S05]  /*0d50*/  BSYNC.RECONVERGENT B1 ;  /* 0x0000000000017941 */ /* 0x000fea0003800200 */
.L_x_4774:
        /* <DEDUP_REMOVED lines=24> */
.L_x_4777:
[----:B------:R-:W-:Y:S05]  /*0ee0*/  BSYNC.RECONVERGENT B1 ;  /* 0x0000000000017941 */ /* 0x000fea0003800200 */
.L_x_4776:
        /* <DEDUP_REMOVED lines=24> */
.L_x_4779:
[----:B------:R-:W-:Y:S05]  /*1070*/  BSYNC.RECONVERGENT B1 ;  /* 0x0000000000017941 */ /* 0x000fea0003800200 */
.L_x_4778:
        /* <DEDUP_REMOVED lines=16> */
.L_x_4782:
[----:B------:R-:W-:-:S13]  /*1180*/  ISETP.GE.U32.AND P0, PT, R4, R5, PT ;  /* 0x000000050400720c */ /* 0x000fda0003f06070 */
[----:B------:R-:W-:Y:S05]  /*1190*/  @P0 BRA `(.L_x_4784) ;  /* 0x0000000000300947 */ /* 0x000fea0003800000 */
[----:B0----5:R-:W0:Y:S01]  /*11a0*/  LDC.64 R2, c[0x0][0x398] ;  /* 0x0000e600ff027b82 */ /* 0x021e220000000a00 */
[----:B------:R-:W-:Y:S01]  /*11b0*/  IADD3 R15, PT, PT, R26, R4, RZ ;  /* 0x000000041a0f7210 */ /* 0x000fe20007ffe0ff */
[----:B------:R-:W-:-:S04]  /*11c0*/  VIADD R4, R4, 0x80 ;  /* 0x0000008004047836 */ /* 0x000fc80000000000 */
[----:B0-----:R-:W-:-:S05]  /*11d0*/  IMAD.WIDE.U32 R2, R15, 0x8, R2 ;  /* 0x000000080f027825 */ /* 0x001fca00078e0002 */
[----:B------:R1:W-:Y:S02]  /*11e0*/  STG.E.64 desc[UR4][R2.64], R18 ;  /* 0x0000001202007986 */ /* 0x0003e4000c101b04 */
.L_x_4783:
[----:B------:R-:W-:-:S13]  /*11f0*/  ISETP.GE.U32.AND P0, PT, R4, R5, PT ;  /* 0x000000050400720c */ /* 0x000fda0003f06070 */
[----:B------:R-:W-:Y:S05]  /*1200*/  @P0 BRA `(.L_x_4785) ;  /* 0x0000000000300947 */ /* 0x000fea0003800000 */
[----:B01----:R-:W0:Y:S01]  /*1210*/  LDC.64 R2, c[0x0][0x398] ;  /* 0x0000e600ff027b82 */ /* 0x003e220000000a00 */
[----:B------:R-:W-:Y:S01]  /*1220*/  IMAD.IADD R15, R26, 0x1, R4 ;  /* 0x000000011a0f7824 */ /* 0x000fe200078e0204 */
[----:B------:R-:W-:-:S03]  /*1230*/  IADD3 R4, PT, PT, R4, 0x80, RZ ;  /* 0x0000008004047810 */ /* 0x000fc60007ffe0ff */
[----:B0-----:R-:W-:-:S05]  /*1240*/  IMAD.WIDE.U32 R2, R15, 0x8, R2 ;  /* 0x000000080f027825 */ /* 0x001fca00078e0002 */
[----:B------:R1:W-:Y:S02]  /*1250*/  STG.E.64 desc[UR4][R2.64], R22 ;  /* 0x0000001602007986 */ /* 0x0003e4000c101b04 */
.L_x_4784:
[----:B------:R-:W-:-:S13]  /*1260*/  ISETP.GE.U32.AND P0, PT, R4, R5, PT ;  /* 0x000000050400720c */ /* 0x000fda0003f06070 */
[----:B------:R-:W-:Y:S05]  /*1270*/  @P0 BRA `(.L_x_4786) ;  /* 0x0000000000340947 */ /* 0x000fea0003800000 */
[----:B01---5:R-:W0:Y:S01]  /*1280*/  LDC.64 R2, c[0x0][0x398] ;  /* 0x0000e600ff027b82 */ /* 0x023e220000000a00 */
[----:B------:R-:W-:Y:S02]  /*1290*/  IMAD.IADD R15, R26, 0x1, R4 ;  /* 0x000000011a0f7824 */ /* 0x000fe400078e0204 */
[----:B------:R-:W-:Y:S02]  /*12a0*/  VIADD R4, R4, 0x80 ;  /* 0x0000008004047836 */ /* 0x000fe40000000000 */
[----:B0-----:R-:W-:-:S05]  /*12b0*/  IMAD.WIDE.U32 R2, R15, 0x8, R2 ;  /* 0x000000080f027825 */ /* 0x001fca00078e0002 */
[----:B------:R2:W-:Y:S02]  /*12c0*/  STG.E.64 desc[UR4][R2.64], R6 ;  /* 0x0000000602007986 */ /* 0x0005e4000c101b04 */
.L_x_4785:
        /* <DEDUP_REMOVED lines=8> */
.L_x_4786:
[----:B------:R-:W-:Y:S05]  /*1350*/  BSYNC.RELIABLE B1 ;  /* 0x0000000000017941 */ /* 0x000fea0003800100 */
.L_x_4781:
[----:B------:R-:W-:-:S13]  /*1360*/  ISETP.GE.U32.AND P0, PT, R4, R5, PT ;  /* 0x000000050400720c */ /* 0x000fda0003f06070 */
[----:B012--5:R-:W0:Y:S01]  /*1370*/  @!P0 LDC.64 R2, c[0x0][0x398] ;  /* 0x0000e600ff028b82 */ /* 0x027e220000000a00 */
[----:B------:R-:W-:Y:S01]  /*1380*/  @!P0 IMAD.IADD R7, R26, 0x1, R4 ;  /* 0x000000011a078824 */ /* 0x000fe200078e0204 */
[----:B------:R-:W-:-:S03]  /*1390*/  @!P0 IADD3 R4, PT, PT, R4, 0x80, RZ ;  /* 0x0000008004048810 */ /* 0x000fc60007ffe0ff */
[----:B0-----:R-:W-:-:S05]  /*13a0*/  @!P0 IMAD.WIDE.U32 R2, R7, 0x8, R2 ;  /* 0x0000000807028825 */ /* 0x001fca00078e0002 */
[----:B------:R3:W-:Y:S02]  /*13b0*/  @!P0 STG.E.64 desc[UR4][R2.64], R10 ;  /* 0x0000000a02008986 */ /* 0x0007e4000c101b04 */
.L_x_4787:
[----:B------:R-:W-:Y:S05]  /*13c0*/  BSYNC.RECONVERGENT B0 ;  /* 0x0000000000007941 */ /* 0x000fea0003800200 */
.L_x_4780:
        /* <DEDUP_REMOVED lines=8> */
.L_x_4763:
[----:B------:R-:W0:Y:S01]  /*1450*/  S2R R22, SR_TID.X ;  /* 0x0000000000167919 */ /* 0x000e220000002100 */
[----:B------:R-:W1:Y:S01]  /*1460*/  LDC.64 R2, c[0x0][0x3a0] ;  /* 0x0000e800ff027b82 */ /* 0x000e620000000a00 */
[----:B------:R-:W2:Y:S01]  /*1470*/  LDCU.64 UR6, c[0x0][0x388] ;  /* 0x00007100ff0677ac */ /* 0x000ea20008000a00 */
[----:B-1----:R-:W-:-:S04]  /*1480*/  IMAD.WIDE.U32 R2, R26, 0x8, R2 ;  /* 0x000000081a027825 */ /* 0x002fc800078e0002 */
[----:B0-----:R-:W-:-:S05]  /*1490*/  IMAD.WIDE.U32 R2, R22, 0x20, R2 ;  /* 0x0000002016027825 */ /* 0x001fca00078e0002 */
[----:B------:R-:W2:Y:S04]  /*14a0*/  LDG.E.ENL2.256 R16, R12, desc[UR4][R2.64] ;  /* 0xfe000004020c797e */ /* 0x000ea80008121910 */
[----:B------:R0:W5:Y:S01]  /*14b0*/  LDG.E.ENL2.256 R8, R4, desc[UR4][R2.64+0x1000] ;  /* 0xfe0080040204797e */ /* 0x0001620008121908 */
        /* <DEDUP_REMOVED lines=17> */
[----:B-----5:R-:W-:Y:S05]  /*15d0*/  CALL.REL.NOINC `($__internal_61_$__cuda_sm20_drsqrt_f64_slowpath_v2) ;  /* 0x00000008008c7944 */ /* 0x020fea0003c00000 */
[----:B------:R-:W-:Y:S01]  /*15e0*/  IMAD.MOV.U32 R12, RZ, RZ, R2 ;  /* 0x000000ffff0c7224 */ /* 0x000fe200078e0002 */
[----:B------:R-:W-:-:S07]  /*15f0*/  MOV R13, R3 ;  /* 0x00000003000d7202 */ /* 0x000fce0000000f00 */
.L_x_4789:
[----:B------:R-:W-:Y:S05]  /*1600*/  BSYNC.RECONVERGENT B1 ;  /* 0x0000000000017941 */ /* 0x000fea0003800200 */
.L_x_4788:
        /* <DEDUP_REMOVED lines=18> */
[----:B-----5:R-:W-:Y:S05]  /*1730*/  CALL.REL.NOINC `($__internal_61_$__cuda_sm20_drsqrt_f64_slowpath_v2) ;  /* 0x0000000800347944 */ /* 0x020fea0003c00000 */
[----:B------:R-:W-:Y:S02]  /*1740*/  IMAD.MOV.U32 R14, RZ, RZ, R2 ;  /* 0x000000ffff0e7224 */ /* 0x000fe400078e0002 */
[----:B------:R-:W-:-:S07]  /*1750*/  IMAD.MOV.U32 R15, RZ, RZ, R3 ;  /* 0x000000ffff0f7224 */ /* 0x000fce00078e0003 */
.L_x_4791:
[----:B------:R-:W-:Y:S05]  /*1760*/  BSYNC.RECONVERGENT B1 ;  /* 0x0000000000017941 */ /* 0x000fea0003800200 */
.L_x_4790:
[----:B------:R-:W0:Y:S01]  /*1770*/  LDCU.64 UR6, c[0x0][0x388] ;  /* 0x00007100ff0677ac */ /* 0x000e220008000a00 */
[----:B------:R-:W-:Y:S01]  /*1780*/  IMAD.MOV.U32 R24, RZ, RZ, 0x0 ;  /* 0x00000000ff187424 */ /* 0x000fe200078e00ff */
[----:B------:R-:W-:Y:S01]  /*1790*/  BSSY.RECONVERGENT B1, `(.L_x_4792) ;  /* 0x0000013000017945 */ /* 0x000fe20003800200 */
[----:B------:R-:W-:Y:S01]  /*17a0*/  IMAD.MOV.U32 R25, RZ, RZ, 0x3fd80000 ;  /* 0x3fd80000ff197424 */ /* 0x000fe200078e00ff */
[----:B0-----:R-:W-:Y:S01]  /*17b0*/  DADD R20, R16, UR6 ;  /* 0x0000000610147e29 */ /* 0x001fe20008000000 */
        /* <DEDUP_REMOVED lines=13> */
[----:B-----5:R-:W-:Y:S05]  /*1890*/  CALL.REL.NOINC `($__internal_61_$__cuda_sm20_drsqrt_f64_slowpath_v2) ;  /* 0x0000000400dc7944 */ /* 0x020fea0003c00000 */
[----:B------:R-:W-:Y:S01]  /*18a0*/  MOV R16, R2 ;  /* 0x0000000200107202 */ /* 0x000fe20000000f00 */
[----:B------:R-:W-:-:S07]  /*18b0*/  IMAD.MOV.U32 R17, RZ, RZ, R3 ;  /* 0x000000ffff117224 */ /* 0x000fce00078e0003 */
.L_x_4793:
[----:B------:R-:W-:Y:S05]  /*18c0*/  BSYNC.RECONVERGENT B1 ;  /* 0x0000000000017941 */ /* 0x000fea0003800200 */
.L_x_4792:
        /* <DEDUP_REMOVED lines=18> */
[----:B-----5:R-:W-:Y:S05]  /*19f0*/  CALL.REL.NOINC `($__internal_61_$__cuda_sm20_drsqrt_f64_slowpath_v2) ;  /* 0x0000000400847944 */ /* 0x020fea0003c00000 */
[----:B------:R-:W-:Y:S01]  /*1a00*/  IMAD.MOV.U32 R18, RZ, RZ, R2 ;  /* 0x000000ffff127224 */ /* 0x000fe200078e0002 */
[----:B------:R-:W-:-:S07]  /*1a10*/  MOV R19, R3 ;  /* 0x0000000300137202 */ /* 0x000fce0000000f00 */
.L_x_4795:
[----:B------:R-:W-:Y:S05]  /*1a20*/  BSYNC.RECONVERGENT B1 ;  /* 0x0000000000017941 */ /* 0x000fea0003800200 */
.L_x_4794:
[----:B------:R-:W0:Y:S01]  /*1a30*/  LDCU.64 UR6, c[0x0][0x388] ;  /* 0x00007100ff0677ac */ /* 0x000e220008000a00 */
[----:B------:R-:W-:Y:S01]  /*1a40*/  IMAD.MOV.U32 R24, RZ, RZ, 0x0 ;  /* 0x00000000ff187424 */ /* 0x000fe200078e00ff */
[----:B------:R-:W-:Y:S01]  /*1a50*/  MOV R25, 0x3fd80000 ;  /* 0x3fd8000000197802 */ /* 0x000fe20000000f00 */
[----:B------:R-:W-:Y:S01]  /*1a60*/  BSSY.RECONVERGENT B1, `(.L_x_4796) ;  /* 0x0000012000017945 */ /* 0x000fe20003800200 */
        /* <DEDUP_REMOVED lines=14> */
[----:B------:R-:W-:Y:S05]  /*1b50*/  CALL.REL.NOINC `($__internal_61_$__cuda_sm20_drsqrt_f64_slowpath_v2) ;  /* 0x00000004002c7944 */ /* 0x000fea0003c00000 */
[----:B------:R-:W-:Y:S01]  /*1b60*/  IMAD.MOV.U32 R4, RZ, RZ, R2 ;  /* 0x000000ffff047224 */ /* 0x000fe200078e0002 */
[----:B------:R-:W-:-:S07]  /*1b70*/  MOV R5, R3 ;  /* 0x0000000300057202 */ /* 0x000fce0000000f00 */
.L_x_4797:
[----:B------:R-:W-:Y:S05]  /*1b80*/  BSYNC.RECONVERGENT B1 ;  /* 0x0000000000017941 */ /* 0x000fea0003800200 */
.L_x_4796:
        /* <DEDUP_REMOVED lines=21> */
.L_x_4799:
[----:B------:R-:W-:Y:S05]  /*1ce0*/  BSYNC.RECONVERGENT B1 ;  /* 0x0000000000017941 */ /* 0x000fea0003800200 */
.L_x_4798:
        /* <DEDUP_REMOVED lines=21> */
.L_x_4801:
[----:B------:R-:W-:Y:S05]  /*1e40*/  BSYNC.RECONVERGENT B1 ;  /* 0x0000000000017941 */ /* 0x000fea0003800200 */
.L_x_4800:
        /* <DEDUP_REMOVED lines=21> */
.L_x_4803:
[----:B------:R-:W-:Y:S05]  /*1fa0*/  BSYNC.RECONVERGENT B1 ;  /* 0x0000000000017941 */ /* 0x000fea0003800200 */
.L_x_4802:
[----:B------:R-:W0:Y:S02]  /*1fb0*/  LDC.64 R2, c[0x0][0x398] ;  /* 0x0000e600ff027b82 */ /* 0x000e240000000a00 */
[----:B0-----:R-:W-:-:S04]  /*1fc0*/  IMAD.WIDE.U32 R26, R26, 0x8, R2 ;  /* 0x000000081a1a7825 */ /* 0x001fc800078e0002 */
[----:B------:R-:W-:-:S05]  /*1fd0*/  IMAD.WIDE.U32 R26, R22, 0x20, R26 ;  /* 0x00000020161a7825 */ /* 0x000fca00078e001a */
[----:B------:R-:W-:Y:S04]  /*1fe0*/  STG.E.ENL2.256 desc[UR4][R26.64], R12, R16 ;  /* 0xf800000c1a10797f */ /* 0x000fe8000f121804 */
[----:B------:R-:W-:Y:S01]  /*1ff0*/  STG.E.ENL2.256 desc[UR4][R26.64+0x1000], R4, R8 ;  /* 0xf80080041a08797f */ /* 0x000fe2000f121804 */
[----:B------:R-:W-:Y:S05]  /*2000*/  EXIT ;  /* 0x000000000000794d */ /* 0x000fea0003800000 */
        .weak           $__internal_61_$__cuda_sm20_drsqrt_f64_slowpath_v2
        .type           $__internal_61_$__cuda_sm20_drsqrt_f64_slowpath_v2,@function
        .size           $__internal_61_$__cuda_sm20_drsqrt_f64_slowpath_v2,(.L_x_27320 - $__internal_61_$__cuda_sm20_drsqrt_f64_slowpath_v2)
$__internal_61_$__cuda_sm20_drsqrt_f64_slowpath_v2:
        /* <DEDUP_REMOVED lines=27> */
.L_x_4806:
[----:B------:R-:W-:Y:S01]  /*21c0*/  DADD R2, R20, R20 ;  /* 0x0000000014027229 */ /* 0x000fe20000000014 */
[----:B------:R-:W-:Y:S10]  /*21d0*/  BRA `(.L_x_4807) ;  /* 0x0000000000087947 */ /* 0x000ff40003800000 */
.L_x_4805:
[----:B------:R-:W-:Y:S02]  /*21e0*/  LOP3.LUT R3, R2, 0x7ff00000, RZ, 0xfc, !PT ;  /* 0x7ff0000002037812 */ /* 0x000fe400078efcff */
[----:B------:R-:W-:-:S07]  /*21f0*/  MOV R2, RZ ;  /* 0x000000ff00027202 */ /* 0x000fce0000000f00 */
.L_x_4807:
[----:B------:R-:W-:Y:S05]  /*2200*/  BSYNC.RECONVERGENT B0 ;  /* 0x0000000000007941 */ /* 0x000fea0003800200 */
.L_x_4804:
[----:B------:R-:W-:Y:S01]  /*2210*/  IMAD.MOV.U32 R20, RZ, RZ, R0 ;  /* 0x000000ffff147224 */ /* 0x000fe200078e0000 */
[----:B------:R-:W-:-:S04]  /*2220*/  MOV R21, 0x0 ;  /* 0x0000000000157802 */ /* 0x000fc80000000f00 */
[----:B------:R-:W-:Y:S05]  /*2230*/  RET.REL.NODEC R20 `(_ZN2at6native29vectorized_elementwise_kernelILi4EZZZNS0_49_GLOBAL__N__b919a28f_16_Normalization_cu_5c38458722batch_norm_calc_invstdERKNS_6TensorES5_dENKUlvE_clEvENKUlvE_clEvEUldE_St5arrayIPcLm2EEEEviT0_T1_) ;  /* 0xffffffdc14707950 */ /* 0x000fea0003c3ffff */
.L_x_4808:
        /* <DEDUP_REMOVED lines=12> */
.L_x_27320:


//--------------------- .text._ZN2at6native29vectorized_elementwise_kernelILi8EZZZNS0_49_GLOBAL__N__b919a28f_16_Normalization_cu_5c38458722batch_norm_calc_invstdERKNS_6TensorES5_dENKUlvE_clEvENKUlvE_clEvEUldE_St5arrayIPcLm2EEEEviT0_T1_ --------------------------
	.section	.text._ZN2at6native29vectorized_elementwise_kernelILi8EZZZNS0_49_GLOBAL__N__b919a28f_16_Normalization_cu_5c38458722batch_norm_calc_invstdERKNS_6TensorES5_dENKUlvE_clEvENKUlvE_clEvEUldE_St5arrayIPcLm2EEEEviT0_T1_,"ax",@progbits
	.align	128
        .global         _ZN2at6native29vectorized_elementwise_kernelILi8EZZZNS0_49_GLOBAL__N__b919a28f_16_Normalization_cu_5c38458722batch_norm_calc_invstdERKNS_6TensorES5_dENKUlvE_clEvENKUlvE_clEvEUldE_St5arrayIPcLm2EEEEviT0_T1_
        .type           _ZN2at6native29vectorized_elementwise_kernelILi8EZZZNS0_49_GLOBAL__N__b919a28f_16_Normalization_cu_5c38458722batch_norm_calc_invstdERKNS_6TensorES5_dENKUlvE_clEvENKUlvE_clEvEUldE_St5arrayIPcLm2EEEEviT0_T1_,@function
        .size           _ZN2at6native29vectorized_elementwise_kernelILi8EZZZNS0_49_GLOBAL__N__b919a28f_16_Normalization_cu_5c38458722batch_norm_calc_invstdERKNS_6TensorES5_dENKUlvE_clEvENKUlvE_clEvEUldE_St5arrayIPcLm2EEEEviT0_T1_,(.L_x_27321 - _ZN2at6native29vectorized_elementwise_kernelILi8EZZZNS0_49_GLOBAL__N__b919a28f_16_Normalization_cu_5c38458722batch_norm_calc_invstdERKNS_6TensorES5_dENKUlvE_clEvENKUlvE_clEvEUldE_St5arrayIPcLm2EEEEviT0_T1_)
        .other          _ZN2at6native29vectorized_elementwise_kernelILi8EZZZNS0_49_GLOBAL__N__b919a28f_16_Normalization_cu_5c38458722batch_norm_calc_invstdERKNS_6TensorES5_dENKUlvE_clEvENKUlvE_clEvEUldE_St5arrayIPcLm2EEEEviT0_T1_,@"STO_CUDA_ENTRY STV_DEFAULT"
_ZN2at6native29vectorized_elementwise_kernelILi8EZZZNS0_49_GLOBAL__N__b919a28f_16_Normalization_cu_5c38458722batch_norm_calc_invstdERKNS_6TensorES5_dENKUlvE_clEvENKUlvE_clEvEUldE_St5arrayIPcLm2EEEEviT0_T1_:
.text._ZN2at6native29vectorized_elementwise_kernelILi8EZZZNS0_49_GLOBAL__N__b919a28f_16_Normalization_cu_5c38458722batch_norm_calc_invstdERKNS_6TensorES5_dENKUlvE_clEvENKUlvE_clEvEUldE_St5arrayIPcLm2EEEEviT0_T1_:
        /* <DEDUP_REMOVED lines=85> */
[----:B------:R-:W-:Y:S05]  /*0550*/  CALL.REL.NOINC `($__internal_62_$__cuda_sm20_drsqrt_f64_slowpath_v2) ;  /* 0x0000001800ac7944 */ /* 0x000fea0003c00000 */
[----:B------:R-:W-:Y:S01]  /*0560*/  MOV R14, R2 ;  /* 0x00000002000e7202 */ /* 0x000fe20000000f00 */
[----:B------:R-:W-:-:S07]  /*0570*/  IMAD.MOV.U32 R15, RZ, RZ, R3 ;  /* 0x000000ffff0f7224 */ /* 0x000fce00078e0003 */
.L_x_4811:
[----:B------:R-:W-:Y:S05]  /*0580*/  BSYNC.RECONVERGENT B1 ;  /* 0x0000000000017941 */ /* 0x000fea0003800200 */
.L_x_4810:
        /* <DEDUP_REMOVED lines=24> */
.L_x_4813:
[----:B------:R-:W-:Y:S05]  /*0710*/  BSYNC.RECONVERGENT B1 ;  /* 0x0000000000017941 */ /* 0x000fea0003800200 */
.L_x_4812:
        /* <DEDUP_REMOVED lines=24> */
.L_x_4815:
[----:B------:R-:W-:Y:S05]  /*08a0*/  BSYNC.RECONVERGENT B1 ;  /* 0x0000000000017941 */ /* 0x000fea0003800200 */
.L_x_4814:
        /* <DEDUP_REMOVED lines=24> */
.L_x_4817:
[----:B------:R-:W-:Y:S05]  /*0a30*/  BSYNC.RECONVERGENT B1 ;  /* 0x0000000000017941 */ /* 0x000fea0003800200 */
.L_x_4816:
        /* <DEDUP_REMOVED lines=24> */
.L_x_4819:
[----:B------:R-:W-:Y:S05]  /*0bc0*/  BSYNC.RECONVERGENT B1 ;  /* 0x0000000000017941 */ /* 0x000fea0003800200 */
.L_x_4818:
        /* <DEDUP_REMOVED lines=24> */
.L_x_4821:
[----:B------:R-:W-:Y:S05]  /*0d50*/  BSYNC.RECONVERGENT B1 ;  /* 0x0000000000017941 */ /* 0x000fea0003800200 */
.L_x_4820:
        /* <DEDUP_REMOVED lines=24> */
.L_x_4823:
[----:B------:R-:W-:Y:S05]  /*0ee0*/  BSYNC.RECONVERGENT B1 ;  /* 0x0000000000017941 */ /* 0x000fea0003800200 */
.L_x_4822:
        /* <DEDUP_REMOVED lines=24> */
.L_x_4825:
[----:B------:R-:W-:Y:S05]  /*1070*/  BSYNC.RECONVERGENT B1 ;  /* 0x0000000000017941 */ /* 0x000fea0003800200 */
.L_x_4824:
        /* <DEDUP_REMOVED lines=16> */
.L_x_4828:
[----:B------:R-:W-:-:S13]  /*1180*/  ISETP.GE.U32.AND P0, PT, R4, R5, PT ;  /* 0x000000050400720c */ /* 0x000fda0003f06070 */
[----:B------:R-:W-:Y:S05]  /*1190*/  @P0 BRA `(.L_x_4830) ;  /* 0x0000000000300947 */ /* 0x000fea0003800000 */
[----:B0----5:R-:W0:Y:S01]  /*11a0*/  LDC.64 R2, c[0x0][0x398] ;  /* 0x0000e600ff027b82 */ /* 0x021e220000000a00 */
[----:B------:R-:W-:Y:S01]  /*11b0*/  IADD3 R15, PT, PT, R26, R4, RZ ;  /* 0x000000041a0f7210 */ /* 0x000fe20007ffe0ff */
[----:B------:R-:W-:-:S04]  /*11c0*/  VIADD R4, R4, 0x80 ;  /* 0x0000008004047836 */ /* 0x000fc80000000000 */
[----:B0-----:R-:W-:-:S05]  /*11d0*/  IMAD.WIDE.U32 R2, R15, 0x8, R2 ;  /* 0x000000080f027825 */ /* 0x001fca00078e0002 */
[----:B------:R1:W-:Y:S02]  /*11e0*/  STG.E.64 desc[UR4][R2.64], R18 ;  /* 0x0000001202007986 */ /* 0x0003e4000c101b04 */
.L_x_4829:
[----:B------:R-:W-:-:S13]  /*11f0*/  ISETP.GE.U32.AND P0, PT, R4, R5, PT ;  /* 0x000000050400720c */ /* 0x000fda0003f06070 */
[----:B------:R-:W-:Y:S05]  /*1200*/  @P0 BRA `(.L_x_4831) ;  /* 0x0000000000300947 */ /* 0x000fea0003800000 */
[----:B01----:R-:W0:Y:S01]  /*1210*/  LDC.64 R2, c[0x0][0x398] ;  /* 0x0000e600ff027b82 */ /* 0x003e220000000a00 */
[----:B------:R-:W-:Y:S01]  /*1220*/  IMAD.IADD R15, R26, 0x1, R4 ;  /* 0x000000011a0f7824 */ /* 0x000fe200078e0204 */
[----:B------:R-:W-:-:S03]  /*1230*/  IADD3 R4, PT, PT, R4, 0x80, RZ ;  /* 0x0000008004047810 */ /* 0x000fc60007ffe0ff */
[----:B0-----:R-:W-:-:S05]  /*1240*/  IMAD.WIDE.U32 R2, R15, 0x8, R2 ;  /* 0x000000080f027825 */ /* 0x001fca00078e0002 */
[----:B------:R1:W-:Y:S02]  /*1250*/  STG.E.64 desc[UR4][R2.64], R22 ;  /* 0x0000001602007986 */ /* 0x0003e4000c101b04 */
.L_x_4830:
[----:B------:R-:W-:-:S13]  /*1260*/  ISETP.GE.U32.AND P0, PT, R4, R5, PT ;  /* 0x000000050400720c */ /* 0x000fda0003f06070 */
[----:B------:R-:W-:Y:S05]  /*1270*/  @P0 BRA `(.L_x_4832) ;  /* 0x0000000000340947 */ /* 0x000fea0003800000 */
[----:B01---5:R-:W0:Y:S01]  /*1280*/  LDC.64 R2, c[0x0][0x398] ;  /* 0x0000e600ff027b82 */ /* 0x023e220000000a00 */
[----:B------:R-:W-:Y:S02]  /*1290*/  IMAD.IADD R15, R26, 0x1, R4 ;  /* 0x000000011a0f7824 */ /* 0x000fe400078e0204 */
[----:B------:R-:W-:Y:S02]  /*12a0*/  VIADD R4, R4, 0x80 ;  /* 0x0000008004047836 */ /* 0x000fe40000000000 */
[----:B0-----:R-:W-:-:S05]  /*12b0*/  IMAD.WIDE.U32 R2, R15, 0x8, R2 ;  /* 0x000000080f027825 */ /* 0x001fca00078e0002 */
[----:B------:R2:W-:Y:S02]  /*12c0*/  STG.E.64 desc[UR4][R2.64], R6 ;  /* 0x0000000602007986 */ /* 0x0005e4000c101b04 */
.L_x_4831:
        /* <DEDUP_REMOVED lines=8> */
.L_x_4832:
[----:B------:R-:W-:Y:S05]  /*1350*/  BSYNC.RELIABLE B1 ;  /* 0x0000000000017941 */ /* 0x000fea0003800100 */
.L_x_4827:
[----:B------:R-:W-:-:S13]  /*1360*/  ISETP.GE.U32.AND P0, PT, R4, R5, PT ;  /* 0x000000050400720c */ /* 0x000fda0003f06070 */
[----:B012--5:R-:W0:Y:S01]  /*1370*/  @!P0 LDC.64 R2, c[0x0][0x398] ;  /* 0x0000e600ff028b82 */ /* 0x027e220000000a00 */
[----:B------:R-:W-:Y:S01]  /*1380*/  @!P0 IMAD.IADD R7, R26, 0x1, R4 ;  /* 0x000000011a078824 */ /* 0x000fe200078e0204 */
[----:B------:R-:W-:-:S03]  /*1390*/  @!P0 IADD3 R4, PT, PT, R4, 0x80, RZ ;  /* 0x0000008004048810 */ /* 0x000fc60007ffe0ff */
[----:B0-----:R-:W-:-:S05]  /*13a0*/  @!P0 IMAD.WIDE.U32 R2, R7, 0x8, R2 ;  /* 0x0000000807028825 */ /* 0x001fca00078e0002 */
[----:B------:R3:W-:Y:S02]  /*13b0*/  @!P0 STG.E.64 desc[UR4][R2.64], R10 ;  /* 0x0000000a02008986 */ /* 0x0007e4000c101b04 */
.L_x_4833:
[----:B------:R-:W-:Y:S05]  /*13c0*/  BSYNC.RECONVERGENT B0 ;  /* 0x0000000000007941 */ /* 0x000fea0003800200 */
.L_x_4826:
        /* <DEDUP_REMOVED lines=8> */
.L_x_4809:
        /* <DEDUP_REMOVED lines=24> */
[----:B-----5:R-:W-:Y:S05]  /*15d0*/  CALL.REL.NOINC `($__internal_62_$__cuda_sm20_drsqrt_f64_slowpath_v2) ;  /* 0x00000008008c7944 */ /* 0x020fea0003c00000 */
[----:B------:R-:W-:Y:S01]  /*15e0*/  IMAD.MOV.U32 R12, RZ, RZ, R2 ;  /* 0x000000ffff0c7224 */ /* 0x000fe200078e0002 */
[----:B------:R-:W-:-:S07]  /*15f0*/  MOV R13, R3 ;  /* 0x00000003000d7202 */ /* 0x000fce0000000f00 */
.L_x_4835:
[----:B------:R-:W-:Y:S05]  /*1600*/  BSYNC.RECONVERGENT B1 ;  /* 0x0000000000017941 */ /* 0x000fea0003800200 */
.L_x_4834:
        /* <DEDUP_REMOVED lines=18> */
[----:B-----5:R-:W-:Y:S05]  /*1730*/  CALL.REL.NOINC `($__internal_62_$__cuda_sm20_drsqrt_f64_slowpath_v2) ;  /* 0x0000000800347944 */ /* 0x020fea0003c00000 */
[----:B------:R-:W-:Y:S02]  /*1740*/  IMAD.MOV.U32 R14, RZ, RZ, R2 ;  /* 0x000000ffff0e7224 */ /* 0x000fe400078e0002 */
[----:B------:R-:W-:-:S07]  /*1750*/  IMAD.MOV.U32 R15, RZ, RZ, R3 ;  /* 0x000000ffff0f7224 */ /* 0x000fce00078e0003 */
.L_x_4837:
[----:B------:R-:W-:Y:S05]  /*1760*/  BSYNC.RECONVERGENT B1 ;  /* 0x0000000000017941 */ /* 0x000fea0003800200 */
.L_x_4836:
        /* <DEDUP_REMOVED lines=18> */
[----:B-----5:R-:W-:Y:S05]  /*1890*/  CALL.REL.NOINC `($__internal_62_$__cuda_sm20_drsqrt_f64_slowpath_v2) ;  /* 0x0000000400dc7944 */ /* 0x020fea0003c00000 */
[----:B------:R-:W-:Y:S01]  /*18a0*/  MOV R16, R2 ;  /* 0x0000000200107202 */ /* 0x000fe20000000f00 */
[----:B------:R-:W-:-:S07]  /*18b0*/  IMAD.MOV.U32 R17, RZ, RZ, R3 ;  /* 0x000000ffff117224 */ /* 0x000fce00078e0003 */
.L_x_4839:
[----:B------:R-:W-:Y:S05]  /*18c0*/  BSYNC.RECONVERGENT B1 ;  /* 0x0000000000017941 */ /* 0x000fea0003800200 */
.L_x_4838:
        /* <DEDUP_REMOVED lines=18> */
[----:B-----5:R-:W-:Y:S05]  /*19f0*/  CALL.REL.NOINC `($__internal_62_$__cuda_sm20_drsqrt_f64_slowpath_v2) ;  /* 0x0000000400847944 */ /* 0x020fea0003c00000 */
[----:B------:R-:W-:Y:S01]  /*1a00*/  IMAD.MOV.U32 R18, RZ, RZ, R2 ;  /* 0x000000ffff127224 */ /* 0x000fe200078e0002 */
[----:B------:R-:W-:-:S07]  /*1a10*/  MOV R19, R3 ;  /* 0x0000000300137202 */ /* 0x000fce0000000f00 */
.L_x_4841:
[----:B------:R-:W-:Y:S05]  /*1a20*/  BSYNC.RECONVERGENT B1 ;  /* 0x0000000000017941 */ /* 0x000fea0003800200 */
.L_x_4840:
        /* <DEDUP_REMOVED lines=18> */
[----:B------:R-:W-:Y:S05]  /*1b50*/  CALL.REL.NOINC `($__internal_62_$__cuda_sm20_drsqrt_f64_slowpath_v2) ;  /* 0x00000004002c7944 */ /* 0x000fea0003c00000 */
[----:B------:R-:W-:Y:S01]  /*1b60*/  IMAD.MOV.U32 R4, RZ, RZ, R2 ;  /* 0x000000ffff047224 */ /* 0x000fe200078e0002 */
[----:B------:R-:W-:-:S07]  /*1b70*/  MOV R5, R3 ;  /* 0x0000000300057202 */ /* 0x000fce0000000f00 */
.L_x_4843:
[----:B------:R-:W-:Y:S05]  /*1b80*/  BSYNC.RECONVERGENT B1 ;  /* 0x0000000000017941 */ /* 0x000fea0003800200 */
.L_x_4842:
        /* <DEDUP_REMOVED lines=21> */
.L_x_4845:
[----:B------:R-:W-:Y:S05]  /*1ce0*/  BSYNC.RECONVERGENT B1 ;  /* 0x0000000000017941 */ /* 0x000fea0003800200 */
.L_x_4844:
        /* <DEDUP_REMOVED lines=21> */
.L_x_4847:
[----:B------:R-:W-:Y:S05]  /*1e40*/  BSYNC.RECONVERGENT B1 ;  /* 0x0000000000017941 */ /* 0x000fea0003800200 */
.L_x_4846:
        /* <DEDUP_REMOVED lines=21> */
.L_x_4849:
[----:B------:R-:W-:Y:S05]  /*1fa0*/  BSYNC.RECONVERGENT B1 ;  /* 0x0000000000017941 */ /* 0x000fea0003800200 */
.L_x_4848:
[----:B------:R-:W0:Y:S02]  /*1fb0*/  LDC.64 R2, c[0x0][0x398] ;  /* 0x0000e600ff027b82 */ /* 0x000e240000000a00 */
[----:B0-----:R-:W-:-:S04]  /*1fc0*/  IMAD.WIDE.U32 R26, R26, 0x8, R2 ;  /* 0x000000081a1a7825 */ /* 0x001fc800078e0002 */
[----:B------:R-:W-:-:S05]  /*1fd0*/  IMAD.WIDE.U32 R26, R22, 0x40, R26 ;  /* 0x00000040161a7825 */ /* 0x000fca00078e001a */
[----:B------:R-:W-:Y:S04]  /*1fe0*/  STG.E.ENL2.256 desc[UR4][R26.64], R12, R16 ;  /* 0xf800000c1a10797f */ /* 0x000fe8000f121804 */
[----:B------:R-:W-:Y:S01]  /*1ff0*/  STG.E.ENL2.256 desc[UR4][R26.64+0x20], R4, R8 ;  /* 0xf80001041a08797f */ /* 0x000fe2000f121804 */
[----:B------:R-:W-:Y:S05]  /*2000*/  EXIT ;  /* 0x000000000000794d */ /* 0x000fea0003800000 */
        .weak           $__internal_62_$__cuda_sm20_drsqrt_f64_slowpath_v2
        .type           $__internal_62_$__cuda_sm20_drsqrt_f64_slowpath_v2,@function
        .size           $__internal_62_$__cuda_sm20_drsqrt_f64_slowpath_v2,(.L_x_27321 - $__internal_62_$__cuda_sm20_drsqrt_f64_slowpath_v2)
$__internal_62_$__cuda_sm20_drsqrt_f64_slowpath_v2:
        /* <DEDUP_REMOVED lines=27> */
.L_x_4852:
[----:B------:R-:W-:Y:S01]  /*21c0*/  DADD R2, R20, R20 ;  /* 0x0000000014027229 */ /* 0x000fe20000000014 */
[----:B------:R-:W-:Y:S10]  /*21d0*/  BRA `(.L_x_4853) ;  /* 0x0000000000087947 */ /* 0x000ff40003800000 */
.L_x_4851:
[----:B------:R-:W-:Y:S02]  /*21e0*/  LOP3.LUT R3, R2, 0x7ff00000, RZ, 0xfc, !PT ;  /* 0x7ff0000002037812 */ /* 0x000fe400078efcff */
[----:B------:R-:W-:-:S07]  /*21f0*/  MOV R2, RZ ;  /* 0x000000ff00027202 */ /* 0x000fce0000000f00 */
.L_x_4853:
[----:B------:R-:W-:Y:S05]  /*2200*/  BSYNC.RECONVERGENT B0 ;  /* 0x0000000000007941 */ /* 0x000fea0003800200 */
.L_x_4850:
[----:B------:R-:W-:Y:S01]  /*2210*/  IMAD.MOV.U32 R20, RZ, RZ, R0 ;  /* 0x000000ffff147224 */ /* 0x000fe200078e0000 */
[----:B------:R-:W-:-:S04]  /*2220*/  MOV R21, 0x0 ;  /* 0x0000000000157802 */ /* 0x000fc80000000f00 */
[----:B------:R-:W-:Y:S05]  /*2230*/  RET.REL.NODEC R20 `(_ZN2at6native29vectorized_elementwise_kernelILi8EZZZNS0_49_GLOBAL__N__b919a28f_16_Normalization_cu_5c38458722batch_norm_calc_invstdERKNS_6TensorES5_dENKUlvE_clEvENKUlvE_clEvEUldE_St5arrayIPcLm2EEEEviT0_T1_) ;  /* 0xffffffdc14707950 */ /* 0x000fea0003c3ffff */
.L_x_4854:
        /* <DEDUP_REMOVED lines=12> */
.L_x_27321:


//--------------------- .text._ZN2at6native50batch_norm_collect_statistics_channels_last_kernelINS0_3VarEN3c108BFloat16EfLi4EEEvPKT0_PT1_S9_PVS8_PiiiS8_ --------------------------
	.section	.text._ZN2at6native50batch_norm_collect_statistics_channels_last_kernelINS0_3VarEN3c108BFloat16EfLi4EEEvPKT0_PT1_S9_PVS8_PiiiS8_,"ax",@progbits
	.align	128
        .global         _ZN2at6native50batch_norm_collect_statistics_channels_last_kernelINS0_3VarEN3c108BFloat16EfLi4EEEvPKT0_PT1_S9_PVS8_PiiiS8_
        .type           _ZN2at6native50batch_norm_collect_statistics_channels_last_kernelINS0_3VarEN3c108BFloat16EfLi4EEEvPKT0_PT1_S9_PVS8_PiiiS8_,@function
        .size           _ZN2at6native50batch_norm_collect_statistics_channels_last_kernelINS0_3VarEN3c108BFloat16EfLi4EEEvPKT0_PT1_S9_PVS8_PiiiS8_,(.L_x_27408 - _ZN2at6native50batch_norm_collect_statistics_channels_last_kernelINS0_3VarEN3c108BFloat16EfLi4EEEvPKT0_PT1_S9_PVS8_PiiiS8_)
        .other          _ZN2at6native50batch_norm_collect_statistics_channels_last_kernelINS0_3VarEN3c108BFloat16EfLi4EEEvPKT0_PT1_S9_PVS8_PiiiS8_,@"STO_CUDA_ENTRY STV_DEFAULT"
_ZN2at6native50batch_norm_collect_statistics_channels_last_kernelINS0_3VarEN3c108BFloat16EfLi4EEEvPKT0_PT1_S9_PVS8_PiiiS8_:
.text._ZN2at6native50batch_norm_collect_statistics_channels_last_kernelINS0_3VarEN3c108BFloat16EfLi4EEEvPKT0_PT1_S9_PVS8_PiiiS8_:
[----:B------:R-:W-:Y:S08]  /*0000*/  LDC R1, c[0x0][0x37c] ;  /* 0x0000df00ff017b82 */ /* 0x000ff00000000800 */
[----:B------:R-:W0:Y:S01]  /*0010*/  LDC R0, c[0x0][0x364] ;  /* 0x0000d900ff007b82 */ /* 0x000e220000000800 */
[----:B------:R-:W0:Y:S01]  /*0020*/  LDCU UR8, c[0x0][0x374] ;  /* 0x00006e80ff0877ac */ /* 0x000e220008000800 */
[----:B------:R-:W1:Y:S01]  /*0030*/  S2R R14, SR_TID.X ;  /* 0x00000000000e7919 */ /* 0x000e620000002100 */
[----:B------:R-:W-:Y:S01]  /*0040*/  HFMA2 R16, -RZ, RZ, 0, 0 ;  /* 0x00000000ff107431 */ /* 0x000fe200000001ff */
        /* <DEDUP_REMOVED lines=8> */
[----:B------:R-:W-:Y:S02]  /*00d0*/  SHF.L.U32 R6, R2, 0x2, RZ ;  /* 0x0000000202067819 */ /* 0x000fe400000006ff */
[----:B---3--:R-:W-:Y:S02]  /*00e0*/  IADD3 R3, PT, PT, R3, -0x1, RZ ;  /* 0xffffffff03037810 */ /* 0x008fe40007ffe0ff */
[-C--:B------:R-:W-:Y:S02]  /*00f0*/  IABS R9, R6.reuse ;  /* 0x0000000600097213 */ /* 0x080fe40000000000 */
[----:B------:R-:W-:Y:S02]  /*0100*/  IABS R10, R3 ;  /* 0x00000003000a7213 */ /* 0x000fe40000000000 */
[----:B------:R-:W0:Y:S01]  /*0110*/  I2F.RP R7, R9 ;  /* 0x0000000900077306 */ /* 0x000e220000209400 */
[----:B------:R-:W-:-:S07]  /*0120*/  IABS R12, R6 ;  /* 0x00000006000c7213 */ /* 0x000fce0000000000 */
[----:B0-----:R-:W0:Y:S02]  /*0130*/  MUFU.RCP R7, R7 ;  /* 0x0000000700077308 */ /* 0x001e240000001000 */
[----:B0-----:R-:W-:-:S06]  /*0140*/  IADD3 R4, PT, PT, R7, 0xffffffe, RZ ;  /* 0x0ffffffe07047810 */ /* 0x001fcc0007ffe0ff */
[----:B------:R0:W3:Y:S02]  /*0150*/  F2I.FTZ.U32.TRUNC.NTZ R5, R4 ;  /* 0x0000000400057305 */ /* 0x0000e4000021f000 */
[----:B0-----:R-:W-:Y:S02]  /*0160*/  IMAD.MOV.U32 R4, RZ, RZ, RZ ;  /* 0x000000ffff047224 */ /* 0x001fe400078e00ff */
[----:B---3--:R-:W-:-:S04]  /*0170*/  IMAD.MOV R8, RZ, RZ, -R5 ;  /* 0x000000ffff087224 */ /* 0x008fc800078e0a05 */
        /* <DEDUP_REMOVED lines=9> */
[-C--:B------:R-:W-:Y:S01]  /*0210*/  @!P1 IADD3 R4, PT, PT, R4, -R9.reuse, RZ ;  /* 0x8000000904049210 */ /* 0x080fe20007ffe0ff */
[----:B------:R-:W-:Y:S01]  /*0220*/  @!P1 VIADD R5, R5, 0x1 ;  /* 0x0000000105059836 */ /* 0x000fe20000000000 */
[----:B------:R-:W-:Y:S02]  /*0230*/  ISETP.NE.AND P1, PT, R6, RZ, PT ;  /* 0x000000ff0600720c */ /* 0x000fe40003f25270 */
[----:B------:R-:W-:Y:S02]  /*0240*/  ISETP.GE.U32.AND P0, PT, R4, R9, PT ;  /* 0x000000090400720c */ /* 0x000fe40003f06070 */
[----:B------:R-:W-:Y:S02]  /*0250*/  CS2R R8, SRZ ;  /* 0x0000000000087805 */ /* 0x000fe4000001ff00 */
[----:B------:R-:W-:Y:S02]  /*0260*/  LOP3.LUT R4, R3, R6, RZ, 0x3c, !PT ;  /* 0x0000000603047212 */ /* 0x000fe400078e3cff */
[----:B------:R-:W1:Y:S02]  /*0270*/  S2R R3, SR_CTAID.X ;  /* 0x0000000000037919 */ /* 0x000e640000002500 */
[----:B------:R-:W-:-:S05]  /*0280*/  ISETP.GE.AND P2, PT, R4, RZ, PT ;  /* 0x000000ff0400720c */ /* 0x000fca0003f46270 */
[----:B------:R-:W-:-:S04]  /*0290*/  @P0 IADD3 R5, PT, PT, R5, 0x1, RZ ;  /* 0x0000000105050810 */ /* 0x000fc80007ffe0ff */
        /* <DEDUP_REMOVED lines=25> */
.L_x_4856:
        /* <DEDUP_REMOVED lines=10> */
[----:B--2---:R-:W-:-:S04]  /*04d0*/  @!P1 SHF.L.U32 R25, R14, 0x10, RZ ;  /* 0x000000100e199819 */ /* 0x004fc800000006ff */
        /* <DEDUP_REMOVED lines=14> */
[----:B--2---:R-:W-:-:S05]  /*05c0*/  @!P2 SHF.L.U32 R24, R14, 0x10, RZ ;  /* 0x000000100e18a819 */ /* 0x004fca00000006ff */
[----:B------:R-:W-:-:S04]  /*05d0*/  FADD.FTZ R14, R24, -R5 ;  /* 0x80000005180e7221 */ /* 0x000fc80000010000 */
[----:B0-----:R-:W-:-:S04]  /*05e0*/  FFMA.FTZ R5, R14, R26, R5 ;  /* 0x0000001a0e057223 */ /* 0x001fc80000010005 */
[----:B------:R-:W-:-:S04]  /*05f0*/  FADD.FTZ R15, -R5, R24 ;  /* 0x00000018050f7221 */ /* 0x000fc80000010100 */
[----:B------:R-:W-:Y:S02]  /*0600*/  FMUL.FTZ R24, R14, R15 ;  /* 0x0000000f0e187220 */ /* 0x000fe40000410000 */
[----:B------:R-:W0:Y:S02]  /*0610*/  @!P3 LDC.64 R14, c[0x0][0x380] ;  /* 0x0000e000ff0ebb82 */ /* 0x000e240000000a00 */
[----:B0-----:R-:W-:-:S06]  /*0620*/  @!P3 IMAD.WIDE R14, R21, 0x2, R14 ;  /* 0x00000002150eb825 */ /* 0x001fcc00078e020e */
[----:B------:R-:W2:Y:S01]  /*0630*/  @!P3 LDG.E.U16.CONSTANT R14, desc[UR12][R14.64] ;  /* 0x0000000c0e0eb981 */ /* 0x000ea2000c1e9500 */
[----:B------:R-:W-:Y:S01]  /*0640*/  HFMA2 R28, -RZ, RZ, 0, 0 ;  /* 0x00000000ff1c7431 */ /* 0x000fe200000001ff */
[----:B------:R-:W-:Y:S01]  /*0650*/  @!P3 IADD3 R10, PT, PT, R10, 0x1, RZ ;  /* 0x000000010a0ab810 */ /* 0x000fe20007ffe0ff */
[----:B------:R-:W-:Y:S01]  /*0660*/  IMAD.IADD R27, R2, 0x1, R27 ;  /* 0x00000001021b7824 */ /* 0x000fe200078e021b */
[----:B------:R-:W-:Y:S02]  /*0670*/  MOV R26, RZ ;  /* 0x000000ff001a7202 */ /* 0x000fe40000000f00 */
[----:B------:R-:W-:Y:S02]  /*0680*/  @!P3 I2FP.F32.S32 R29, R10 ;  /* 0x0000000a001db245 */ /* 0x000fe40000201400 */
[----:B------:R-:W-:Y:S02]  /*0690*/  ISETP.GE.OR P4, PT, R27, UR11, P0 ;  /* 0x0000000b1b007c0c */ /* 0x000fe40008786670 */
        /* <DEDUP_REMOVED lines=8> */
[----:B------:R0:W2:Y:S01]  /*0720*/  @!P4 LDG.E.U16.CONSTANT R14, desc[UR12][R14.64] ;  /* 0x0000000c0e0ec981 */ /* 0x0000a2000c1e9500 */
[----:B------:R-:W-:Y:S02]  /*0730*/  HFMA2 R28, -RZ, RZ, 0, 0 ;  /* 0x00000000ff1c7431 */ /* 0x000fe400000001ff */
[----:B------:R-:W-:Y:S01]  /*0740*/  @!P4 VIADD R4, R4, 0x1 ;  /* 0x000000010404c836 */ /* 0x000fe20000000000 */
[----:B------:R-:W-:Y:S01]  /*0750*/  MOV R26, RZ ;  /* 0x000000ff001a7202 */ /* 0x000fe20000000f00 */
[----:B------:R-:W-:Y:S01]  /*0760*/  IMAD.IADD R27, R2, 0x1, R27 ;  /* 0x00000001021b7824 */ /* 0x000fe200078e021b */
[----:B------:R-:W-:Y:S01]  /*0770*/  IADD3 R7, PT, PT, R7, 0x1, RZ ;  /* 0x0000000107077810 */ /* 0x000fe20007ffe0ff */
[C---:B------:R-:W-:Y:S01]  /*0780*/  IMAD R19, R20.reuse, 0x4, R19 ;  /* 0x0000000414137824 */ /* 0x040fe200078e0213 */
[C---:B------:R-:W-:Y:S02]  /*0790*/  IADD3 R17, PT, PT, R20.reuse, R17, R20 ;  /* 0x0000001114117210 */ /* 0x040fe40007ffe014 */
[----:B------:R-:W-:-:S02]  /*07a0*/  LEA R23, R20, R23, 0x2 ;  /* 0x0000001714177211 */ /* 0x000fc400078e10ff */
[----:B0-----:R-:W-:Y:S02]  /*07b0*/  @!P4 I2FP.F32.S32 R15, R4 ;  /* 0x00000004000fc245 */ /* 0x001fe40000201400 */
[C---:B------:R-:W-:Y:S02]  /*07c0*/  IADD3 R17, PT, PT, R20.reuse, R17, R20 ;  /* 0x0000001114117210 */ /* 0x040fe40007ffe014 */
[----:B------:R-:W0:Y:S01]  /*07d0*/  @!P4 MUFU.RCP R28, R15 ;  /* 0x0000000f001cc308 */ /* 0x000e220000001000 */
[----:B------:R-:W-:Y:S02]  /*07e0*/  LEA R21, R20, R21, 0x2 ;  /* 0x0000001514157211 */ /* 0x000fe400078e10ff */
[----:B--2---:R-:W-:-:S05]  /*07f0*/  @!P4 SHF.L.U32 R26, R14, 0x10, RZ ;  /* 0x000000100e1ac819 */ /* 0x004fca00000006ff */
        /* <DEDUP_REMOVED lines=8> */
[----:B------:R-:W-:Y:S01]  /*0880*/  HFMA2 R14, -RZ, RZ, 0, 0 ;  /* 0x00000000ff0e7431 */ /* 0x000fe200000001ff */
[----:B------:R-:W-:-:S05]  /*0890*/  @!P2 MOV R14, 0x3f800000 ;  /* 0x3f800000000ea802 */ /* 0x000fca0000000f00 */
[----:B------:R-:W-:Y:S01]  /*08a0*/  FFMA.FTZ R9, R24, R14, R9 ;  /* 0x0000000e18097223 */ /* 0x000fe20000010009 */
[----:B------:R-:W-:Y:S02]  /*08b0*/  CS2R R14, SRZ ;  /* 0x00000000000e7805 */ /* 0x000fe4000001ff00 */
[----:B------:R-:W-:Y:S01]  /*08c0*/  @!P4 MOV R15, 0x3f800000 ;  /* 0x3f800000000fc802 */ /* 0x000fe20000000f00 */
[----:B------:R-:W-:-:S04]  /*08d0*/  @!P3 IMAD.MOV.U32 R14, RZ, RZ, 0x3f800000 ;  /* 0x3f800000ff0eb424 */ /* 0x000fc800078e00ff */
[----:B------:R-:W-:Y:S01]  /*08e0*/  FFMA.FTZ R8, R29, R14, R8 ;  /* 0x0000000e1d087223 */ /* 0x000fe20000010008 */
[----:B------:R-:W-:Y:S01]  /*08f0*/  FFMA.FTZ R18, R26, R15, R18 ;  /* 0x0000000f1a127223 */ /* 0x000fe20000010012 */
[----:B------:R-:W-:Y:S06]  /*0900*/  @P1 BRA `(.L_x_4856) ;  /* 0xfffffff800c81947 */ /* 0x000fec000383ffff */
.L_x_4855:
[-C--:B------:R-:W-:Y:S01]  /*0910*/  IADD3 R17, PT, PT, R12, R11.reuse, RZ ;  /* 0x0000000b0c117210 */ /* 0x080fe20007ffe0ff */
[----:B------:R-:W0:Y:S01]  /*0920*/  S2R R24, SR_TID.X ;  /* 0x0000000000187919 */ /* 0x000e220000002100 */
[----:B------:R-:W-:Y:S01]  /*0930*/  I2FP.F32.S32 R15, R12 ;  /* 0x0000000c000f7245 */ /* 0x000fe20000201400 */
[----:B------:R-:W1:Y:S01]  /*0940*/  S2UR UR6, SR_CgaCtaId ;  /* 0x00000000000679c3 */ /* 0x000e620000008800 */
[C---:B------:R-:W-:Y:S01]  /*0950*/  VIMNMX R2, PT, PT, R17.reuse, 0x1, !PT ;  /* 0x0000000111027848 */ /* 0x040fe20007fe0100 */
[----:B------:R-:W-:Y:S01]  /*0960*/  UMOV UR4, 0x400 ;  /* 0x0000040000047882 */ /* 0x000fe20000000000 */
[----:B------:R-:W-:Y:S01]  /*0970*/  IADD3 R7, PT, PT, R17, R10, RZ ;  /* 0x0000000a11077210 */ /* 0x000fe20007ffe0ff */
[----:B------:R-:W-:Y:S01]  /*0980*/  FMUL.FTZ R19, R15, R6 ;  /* 0x000000060f137220 */ /* 0x000fe20000410000 */
[----:B------:R-:W-:Y:S01]  /*0990*/  I2FP.F32.U32 R2, R2 ;  /* 0x0000000200027245 */ /* 0x000fe20000201000 */
[----:B------:R-:W-:Y:S01]  /*09a0*/  UIADD3 UR5, UPT, UPT, UR4, 0x800, URZ ;  /* 0x0000080004057890 */ /* 0x000fe2000fffe0ff */
[C---:B------:R-:W-:Y:S01]  /*09b0*/  VIMNMX R14, PT, PT, R7.reuse, 0x1, !PT ;  /* 0x00000001070e7848 */ /* 0x040fe20007fe0100 */
[----:B------:R-:W-:Y:S01]  /*09c0*/  IMAD.IADD R23, R7, 0x1, R4 ;  /* 0x0000000107177824 */ /* 0x000fe200078e0204 */
[----:B------:R-:W-:-:S02]  /*09d0*/  I2FP.F32.S32 R12, R11 ;  /* 0x0000000b000c7245 */ /* 0x000fc40000201400 */
[----:B------:R-:W2:Y:S01]  /*09e0*/  MUFU.RCP R2, R2 ;  /* 0x0000000200027308 */ /* 0x000ea20000001000 */
[----:B------:R-:W-:Y:S01]  /*09f0*/  I2FP.F32.U32 R11, R14 ;  /* 0x0000000e000b7245 */ /* 0x000fe20000201000 */
[----:B------:R-:W-:Y:S01]  /*0a00*/  FADD.FTZ R14, -R5, R6 ;  /* 0x00000006050e7221 */ /* 0x000fe20000010100 */
[----:B------:R-:W-:Y:S01]  /*0a10*/  FFMA.FTZ R19, R12, R5, R19 ;  /* 0x000000050c137223 */ /* 0x000fe20000010013 */
[----:B------:R-:W-:Y:S01]  /*0a20*/  I2FP.F32.S32 R6, R17 ;  /* 0x0000001100067245 */ /* 0x000fe20000201400 */
[----:B------:R-:W0:Y:S01]  /*0a30*/  S2R R5, SR_TID.Y ;  /* 0x0000000000057919 */ /* 0x000e220000002200 */
[----:B------:R-:W-:Y:S01]  /*0a40*/  I2FP.F32.S32 R10, R10 ;  /* 0x0000000a000a7245 */ /* 0x000fe20000201400 */
[----:B------:R-:W-:Y:S01]  /*0a50*/  FMUL.FTZ R17, R14, R14 ;  /* 0x0000000e0e117220 */ /* 0x000fe20000410000 */
[----:B------:R-:W3:Y:S01]  /*0a60*/  MUFU.RCP R11, R11 ;  /* 0x0000000b000b7308 */ /* 0x000ee20000001000 */
[----:B------:R-:W-:Y:S02]  /*0a70*/  VIMNMX R20, PT, PT, R23, 0x1, !PT ;  /* 0x0000000117147848 */ /* 0x000fe40007fe0100 */
[----:B------:R-:W-:Y:S01]  /*0a80*/  FMUL.FTZ R12, R12, R17 ;  /* 0x000000110c0c7220 */ /* 0x000fe20000410000 */
[----:B------:R-:W-:Y:S01]  /*0a90*/  ISETP.GE.U32.AND P0, PT, R0, 0x2, PT ;  /* 0x000000020000780c */ /* 0x000fe20003f06070 */
[----:B-1----:R-:W-:Y:S01]  /*0aa0*/  ULEA UR7, UR6, UR4, 0x18 ;  /* 0x0000000406077291 */ /* 0x002fe2000f8ec0ff */
[----:B------:R-:W-:Y:S01]  /*0ab0*/  I2FP.F32.U32 R20, R20 ;  /* 0x0000001400147245 */ /* 0x000fe20000201000 */
[----:B------:R-:W-:Y:S01]  /*0ac0*/  FMUL.FTZ R12, R15, R12 ;  /* 0x0000000c0f0c7220 */ /* 0x000fe20000410000 */
[----:B------:R-:W-:Y:S01]  /*0ad0*/  UIADD3 UR4, UPT, UPT, UR4, 0x1000, URZ ;  /* 0x0000100004047890 */ /* 0x000fe2000fffe0ff */
[C---:B--2---:R-:W-:Y:S01]  /*0ae0*/  FMUL.FTZ R19, R2.reuse, R19 ;  /* 0x0000001302137220 */ /* 0x044fe20000410000 */
[----:B------:R-:W1:Y:S01]  /*0af0*/  MUFU.RCP R25, R20 ;  /* 0x0000001400197308 */ /* 0x000e620000001000 */
[----:B------:R-:W-:Y:S01]  /*0b00*/  FFMA.FTZ R9, R2, R12, R9 ;  /* 0x0000000c02097223 */ /* 0x000fe20000010009 */
[----:B------:R-:W-:Y:S01]  /*0b10*/  ULEA UR5, UR6, UR5, 0x18 ;  /* 0x0000000506057291 */ /* 0x000fe2000f8ec0ff */
[C---:B------:R-:W-:Y:S01]  /*0b20*/  FMUL.FTZ R21, R19.reuse, R6 ;  /* 0x0000000613157220 */ /* 0x040fe20000410000 */
[----:B------:R-:W-:Y:S01]  /*0b30*/  FADD.FTZ R19, R19, -R13 ;  /* 0x8000000d13137221 */ /* 0x000fe20000010000 */
[----:B------:R-:W-:Y:S01]  /*0b40*/  ULEA UR4, UR6, UR4, 0x18 ;  /* 0x0000000406047291 */ /* 0x000fe2000f8ec0ff */
[----:B------:R-:W-:Y:S01]  /*0b50*/  FADD.FTZ R9, R9, R22 ;  /* 0x0000001609097221 */ /* 0x000fe20000010000 */
[----:B------:R-:W-:Y:S01]  /*0b60*/  FFMA.FTZ R14, R10, R13, R21 ;  /* 0x0000000d0a0e7223 */ /* 0x000fe20000010015 */
[----:B------:R-:W-:-:S03]  /*0b70*/  FMUL.FTZ R19, R19, R19 ;  /* 0x0000001313137220 */ /* 0x000fc60000410000 */
[----:B---3--:R-:W-:Y:S01]  /*0b80*/  FMUL.FTZ R13, R11, R14 ;  /* 0x0000000e0b0d7220 */ /* 0x008fe20000410000 */
[----:B------:R-:W-:Y:S01]  /*0b90*/  FMUL.FTZ R19, R10, R19 ;  /* 0x000000130a137220 */ /* 0x000fe20000410000 */
[----:B------:R-:W-:Y:S02]  /*0ba0*/  I2FP.F32.S32 R14, R7 ;  /* 0x00000007000e7245 */ /* 0x000fe40000201400 */
[C---:B------:R-:W-:Y:S01]  /*0bb0*/  FADD.FTZ R10, R13.reuse, -R16 ;  /* 0x800000100d0a7221 */ /* 0x040fe20000010000 */
[----:B------:R-:W-:Y:S01]  /*0bc0*/  I2FP.F32.S32 R7, R4 ;  /* 0x0000000400077245 */ /* 0x000fe20000201400 */
[----:B------:R-:W-:Y:S01]  /*0bd0*/  FMUL.FTZ R19, R6, R19 ;  /* 0x0000001306137220 */ /* 0x000fe20000410000 */
[----:B------:R-:W-:Y:S01]  /*0be0*/  FMUL.FTZ R2, R13, R14 ;  /* 0x0000000e0d027220 */ /* 0x000fe20000410000 */
[----:B------:R-:W-:Y:S01]  /*0bf0*/  FMUL.FTZ R10, R10, R10 ;  /* 0x0000000a0a0a7220 */ /* 0x000fe20000410000 */
[----:B0-----:R-:W-:Y:S02]  /*0c00*/  IMAD R6, R5, UR10, R24 ;  /* 0x0000000a05067c24 */ /* 0x001fe4000f8e0218 */
[----:B------:R-:W-:Y:S01]  /*0c10*/  FFMA.FTZ R8, R11, R19, R8 ;  /* 0x000000130b087223 */ /* 0x000fe20000010008 */
[C---:B------:R-:W-:Y:S01]  /*0c20*/  FFMA.FTZ R2, R7.reuse, R16, R2 ;  /* 0x0000001007027223 */ /* 0x040fe20000010002 */
[----:B------:R-:W-:-:S02]  /*0c30*/  FMUL.FTZ R13, R7, R10 ;  /* 0x0000000a070d7220 */ /* 0x000fc40000410000 */
[----:B------:R-:W-:Y:S01]  /*0c40*/  FADD.FTZ R9, R9, R8 ;  /* 0x0000000809097221 */ /* 0x000fe20000010000 */
[----:B------:R-:W-:Y:S01]  /*0c50*/  LEA R4, R6, UR5, 0x2 ;  /* 0x0000000506047c11 */ /* 0x000fe2000f8e10ff */
        /* <DEDUP_REMOVED lines=23> */
[----:B------:R-:W-:Y:S02]  /*0dd0*/  LEA R7, R7, R4, 0x2 ;  /* 0x0000000407077211 */ /* 0x000fe400078e10ff */
[----:B------:R-:W1:Y:S04]  /*0de0*/  LDS R12, [R11] ;  /* 0x000000000b0c7984 */ /* 0x000e680000000800 */
[----:B------:R-:W2:Y:S04]  /*0df0*/  LDS R10, [R10] ;  /* 0x000000000a0a7984 */ /* 0x000ea80000000800 */
[----:B------:R-:W3:Y:S01]  /*0e00*/  LDS R7, [R7] ;  /* 0x0000000007077984 */ /* 0x000ee20000000800 */
[----:B-1----:R-:W-:Y:S01]  /*0e10*/  FADD.FTZ R15, R25, -R12 ;  /* 0x8000000c190f7221 */ /* 0x002fe20000010000 */
[----:B--2---:R-:W-:-:S03]  /*0e20*/  IADD3 R13, PT, PT, R23, R10, RZ ;  /* 0x0000000a170d7210 */ /* 0x004fc60007ffe0ff */
[----:B------:R-:W-:Y:S01]  /*0e30*/  FMUL.FTZ R16, R15, R15 ;  /* 0x0000000f0f107220 */ /* 0x000fe20000410000 */
[----:B------:R-:W-:Y:S02]  /*0e40*/  I2FP.F32.S32 R17, R10 ;  /* 0x0000000a00117245 */ /* 0x000fe40000201400 */
[----:B------:R-:W-:Y:S02]  /*0e50*/  VIMNMX R14, PT, PT, R13, 0x1, !PT ;  /* 0x000000010d0e7848 */ /* 0x000fe40007fe0100 */
[----:B------:R-:W-:Y:S01]  /*0e60*/  I2FP.F32.S32 R10, R23 ;  /* 0x00000017000a7245 */ /* 0x000fe20000201400 */
[----:B------:R-:W-:Y:S01]  /*0e70*/  FMUL.FTZ R11, R17, R16 ;  /* 0x00000010110b7220 */ /* 0x000fe20000410000 */
[----:B------:R-:W-:Y:S01]  /*0e80*/  I2FP.F32.U32 R14, R14 ;  /* 0x0000000e000e7245 */ /* 0x000fe20000201000 */
[----:B------:R-:W-:Y:S01]  /*0e90*/  FMUL.FTZ R12, R12, R17 ;  /* 0x000000110c0c7220 */ /* 0x000fe20000410000 */
[----:B0-----:R-:W-:Y:S02]  /*0ea0*/  IMAD.MOV.U32 R23, RZ, RZ, R13 ;  /* 0x000000ffff177224 */ /* 0x001fe400078e000d */
[----:B------:R-:W-:Y:S01]  /*0eb0*/  FMUL.FTZ R11, R10, R11 ;  /* 0x0000000b0a0b7220 */ /* 0x000fe20000410000 */
[----:B------:R-:W-:Y:S01]  /*0ec0*/  FFMA.FTZ R25, R25, R10, R12 ;  /* 0x0000000a19197223 */ /* 0x000fe2000001000c */
[----:B------:R-:W3:Y:S02]  /*0ed0*/  MUFU.RCP R14, R14 ;  /* 0x0000000e000e7308 */ /* 0x000ee40000001000 */
[C---:B---3--:R-:W-:Y:S01]  /*0ee0*/  FFMA.FTZ R10, R14.reuse, R11, R7 ;  /* 0x0000000b0e0a7223 */ /* 0x048fe20000010007 */
[----:B------:R-:W-:-:S03]  /*0ef0*/  FMUL.FTZ R25, R14, R25 ;  /* 0x000000190e197220 */ /* 0x000fc60000410000 */
[----:B------:R-:W-:-:S07]  /*0f00*/  FADD.FTZ R9, R9, R10 ;  /* 0x0000000a09097221 */ /* 0x000fce0000010000 */
.L_x_4859:
[----:B------:R-:W-:Y:S05]  /*0f10*/  BSYNC.RECONVERGENT B0 ;  /* 0x0000000000007941 */ /* 0x000fea0003800200 */
.L_x_4858:
        /* <DEDUP_REMOVED lines=18> */
[----:B------:R-:W2:Y:S04]  /*1040*/  LDS R12, [R11] ;  /* 0x000000000b0c7984 */ /* 0x000ea80000000800 */
[----:B------:R-:W3:Y:S04]  /*1050*/  LDS R10, [R10] ;  /* 0x000000000a0a7984 */ /* 0x000ee80000000800 */
[----:B------:R-:W4:Y:S01]  /*1060*/  LDS R7, [R7] ;  /* 0x0000000007077984 */ /* 0x000f220000000800 */
[----:B--2---:R-:W-:Y:S01]  /*1070*/  FADD.FTZ R15, R25, -R12 ;  /* 0x8000000c190f7221 */ /* 0x004fe20000010000 */
[----:B---3--:R-:W-:-:S02]  /*1080*/  IADD3 R13, PT, PT, R23, R10, RZ ;  /* 0x0000000a170d7210 */ /* 0x008fc40007ffe0ff */
[----:B------:R-:W-:Y:S01]  /*1090*/  I2FP.F32.S32 R17, R10 ;  /* 0x0000000a00117245 */ /* 0x000fe20000201400 */
[----:B------:R-:W-:Y:S01]  /*10a0*/  FMUL.FTZ R10, R15, R15 ;  /* 0x0000000f0f0a7220 */ /* 0x000fe20000410000 */
[----:B------:R-:W-:Y:S02]  /*10b0*/  VIMNMX R14, PT, PT, R13, 0x1, !PT ;  /* 0x000000010d0e7848 */ /* 0x000fe40007fe0100 */
[----:B------:R-:W-:Y:S01]  /*10c0*/  I2FP.F32.S32 R15, R23 ;  /* 0x00000017000f7245 */ /* 0x000fe20000201400 */
[----:B------:R-:W-:Y:S01]  /*10d0*/  FMUL.FTZ R10, R17, R10 ;  /* 0x0000000a110a7220 */ /* 0x000fe20000410000 */
[----:B------:R-:W-:Y:S01]  /*10e0*/  I2FP.F32.U32 R14, R14 ;  /* 0x0000000e000e7245 */ /* 0x000fe20000201000 */
[----:B------:R-:W-:Y:S01]  /*10f0*/  FMUL.FTZ R12, R12, R17 ;  /* 0x000000110c0c7220 */ /* 0x000fe20000410000 */
[----:B01----:R-:W-:Y:S02]  /*1100*/  IMAD.MOV.U32 R23, RZ, RZ, R13 ;  /* 0x000000ffff177224 */ /* 0x003fe400078e000d */
[----:B------:R-:W-:Y:S01]  /*1110*/  FMUL.FTZ R10, R15, R10 ;  /* 0x0000000a0f0a7220 */ /* 0x000fe20000410000 */
[----:B------:R-:W-:Y:S01]  /*1120*/  FFMA.FTZ R25, R25, R15, R12 ;  /* 0x0000000f19197223 */ /* 0x000fe2000001000c */
[----:B------:R-:W4:Y:S02]  /*1130*/  MUFU.RCP R14, R14 ;  /* 0x0000000e000e7308 */ /* 0x000f240000001000 */
[C---:B----4-:R-:W-:Y:S01]  /*1140*/  FFMA.FTZ R10, R14.reuse, R10, R7 ;  /* 0x0000000a0e0a7223 */ /* 0x050fe20000010007 */
[----:B------:R-:W-:-:S03]  /*1150*/  FMUL.FTZ R25, R14, R25 ;  /* 0x000000190e197220 */ /* 0x000fc60000410000 */
[----:B------:R-:W-:-:S07]  /*1160*/  FADD.FTZ R9, R9, R10 ;  /* 0x0000000a09097221 */ /* 0x000fce0000010000 */
.L_x_4861:
[----:B------:R-:W-:Y:S05]  /*1170*/  BSYNC.RECONVERGENT B0 ;  /* 0x0000000000007941 */ /* 0x000fea0003800200 */
.L_x_4860:
        /* <DEDUP_REMOVED lines=18> */
[----:B------:R-:W3:Y:S04]  /*12a0*/  LDS R12, [R11] ;  /* 0x000000000b0c7984 */ /* 0x000ee80000000800 */
[----:B------:R-:W4:Y:S04]  /*12b0*/  LDS R10, [R10] ;  /* 0x000000000a0a7984 */ /* 0x000f280000000800 */
[----:B------:R-:W5:Y:S01]  /*12c0*/  LDS R7, [R7] ;  /* 0x0000000007077984 */ /* 0x000f620000000800 */
[----:B---3--:R-:W-:Y:S01]  /*12d0*/  FADD.FTZ R15, R25, -R12 ;  /* 0x8000000c190f7221 */ /* 0x008fe20000010000 */
[----:B----4-:R-:W-:-:S02]  /*12e0*/  IADD3 R13, PT, PT, R23, R10, RZ ;  /* 0x0000000a170d7210 */ /* 0x010fc40007ffe0ff */
[----:B------:R-:W-:Y:S01]  /*12f0*/  I2FP.F32.S32 R17, R10 ;  /* 0x0000000a00117245 */ /* 0x000fe20000201400 */
[----:B------:R-:W-:Y:S01]  /*1300*/  FMUL.FTZ R10, R15, R15 ;  /* 0x0000000f0f0a7220 */ /* 0x000fe20000410000 */
[----:B------:R-:W-:Y:S02]  /*1310*/  VIMNMX R14, PT, PT, R13, 0x1, !PT ;  /* 0x000000010d0e7848 */ /* 0x000fe40007fe0100 */
[----:B------:R-:W-:Y:S01]  /*1320*/  I2FP.F32.S32 R15, R23 ;  /* 0x00000017000f7245 */ /* 0x000fe20000201400 */
[----:B------:R-:W-:Y:S01]  /*1330*/  FMUL.FTZ R10, R17, R10 ;  /* 0x0000000a110a7220 */ /* 0x000fe20000410000 */
[----:B------:R-:W-:Y:S01]  /*1340*/  I2FP.F32.U32 R14, R14 ;  /* 0x0000000e000e7245 */ /* 0x000fe20000201000 */
[----:B------:R-:W-:Y:S01]  /*1350*/  FMUL.FTZ R12, R12, R17 ;  /* 0x000000110c0c7220 */ /* 0x000fe20000410000 */
[----:B012---:R-:W-:Y:S02]  /*1360*/  IMAD.MOV.U32 R23, RZ, RZ, R13 ;  /* 0x000000ffff177224 */ /* 0x007fe400078e000d */
[----:B------:R-:W-:Y:S01]  /*1370*/  FMUL.FTZ R10, R15, R10 ;  /* 0x0000000a0f0a7220 */ /* 0x000fe20000410000 */
[----:B------:R-:W-:Y:S01]  /*1380*/  FFMA.FTZ R25, R25, R15, R12 ;  /* 0x0000000f19197223 */ /* 0x000fe2000001000c */
[----:B------:R-:W5:Y:S02]  /*1390*/  MUFU.RCP R14, R14 ;  /* 0x0000000e000e7308 */ /* 0x000f640000001000 */
[C---:B-----5:R-:W-:Y:S01]  /*13a0*/  FFMA.FTZ R10, R14.reuse, R10, R7 ;  /* 0x0000000a0e0a7223 */ /* 0x060fe20000010007 */
[----:B------:R-:W-:-:S03]  /*13b0*/  FMUL.FTZ R25, R14, R25 ;  /* 0x000000190e197220 */ /* 0x000fc60000410000 */
[----:B------:R-:W-:-:S07]  /*13c0*/  FADD.FTZ R9, R9, R10 ;  /* 0x0000000a09097221 */ /* 0x000fce0000010000 */
.L_x_4863:
[----:B------:R-:W-:Y:S05]  /*13d0*/  BSYNC.RECONVERGENT B0 ;  /* 0x0000000000007941 */ /* 0x000fea0003800200 */
.L_x_4862:
        /* <DEDUP_REMOVED lines=18> */
[----:B------:R-:W4:Y:S04]  /*1500*/  LDS R12, [R11] ;  /* 0x000000000b0c7984 */ /* 0x000f280000000800 */
[----:B------:R-:W5:Y:S04]  /*1510*/  LDS R10, [R10] ;  /* 0x000000000a0a7984 */ /* 0x000f680000000800 */
[----:B------:R-:W0:Y:S01]  /*1520*/  LDS R7, [R7] ;  /* 0x0000000007077984 */ /* 0x000e220000000800 */
[----:B----4-:R-:W-:Y:S01]  /*1530*/  FADD.FTZ R15, R25, -R12 ;  /* 0x8000000c190f7221 */ /* 0x010fe20000010000 */
[----:B-----5:R-:W-:-:S02]  /*1540*/  IADD3 R13, PT, PT, R23, R10, RZ ;  /* 0x0000000a170d7210 */ /* 0x020fc40007ffe0ff */
[----:B------:R-:W-:Y:S01]  /*1550*/  I2FP.F32.S32 R17, R10 ;  /* 0x0000000a00117245 */ /* 0x000fe20000201400 */
[----:B------:R-:W-:Y:S01]  /*1560*/  FMUL.FTZ R10, R15, R15 ;  /* 0x0000000f0f0a7220 */ /* 0x000fe20000410000 */
[----:B------:R-:W-:Y:S02]  /*1570*/  VIMNMX R14, PT, PT, R13, 0x1, !PT ;  /* 0x000000010d0e7848 */ /* 0x000fe40007fe0100 */
[----:B------:R-:W-:Y:S01]  /*1580*/  I2FP.F32.S32 R15, R23 ;  /* 0x00000017000f7245 */ /* 0x000fe20000201400 */
[----:B------:R-:W-:Y:S01]  /*1590*/  FMUL.FTZ R10, R17, R10 ;  /* 0x0000000a110a7220 */ /* 0x000fe20000410000 */
[----:B------:R-:W-:Y:S01]  /*15a0*/  I2FP.F32.U32 R14, R14 ;  /* 0x0000000e000e7245 */ /* 0x000fe20000201000 */
[----:B------:R-:W-:Y:S01]  /*15b0*/  FMUL.FTZ R12, R12, R17 ;  /* 0x000000110c0c7220 */ /* 0x000fe20000410000 */
[----:B0123--:R-:W-:Y:S02]  /*15c0*/  IMAD.MOV.U32 R23, RZ, RZ, R13 ;  /* 0x000000ffff177224 */ /* 0x00ffe400078e000d */
[----:B------:R-:W-:Y:S01]  /*15d0*/  FMUL.FTZ R10, R15, R10 ;  /* 0x0000000a0f0a7220 */ /* 0x000fe20000410000 */
[----:B------:R-:W-:Y:S01]  /*15e0*/  FFMA.FTZ R25, R25, R15, R12 ;  /* 0x0000000f19197223 */ /* 0x000fe2000001000c */
[----:B------:R-:W0:Y:S02]  /*15f0*/  MUFU.RCP R14, R14 ;  /* 0x0000000e000e7308 */ /* 0x000e240000001000 */
[C---:B0-----:R-:W-:Y:S01]  /*1600*/  FFMA.FTZ R10, R14.reuse, R10, R7 ;  /* 0x0000000a0e0a7223 */ /* 0x041fe20000010007 */
[----:B------:R-:W-:-:S03]  /*1610*/  FMUL.FTZ R25, R14, R25 ;  /* 0x000000190e197220 */ /* 0x000fc60000410000 */
[----:B------:R-:W-:-:S07]  /*1620*/  FADD.FTZ R9, R9, R10 ;  /* 0x0000000a09097221 */ /* 0x000fce0000010000 */
.L_x_4865:
[----:B------:R-:W-:Y:S05]  /*1630*/  BSYNC.RECONVERGENT B0 ;  /* 0x0000000000007941 */ /* 0x000fea0003800200 */
.L_x_4864:
        /* <DEDUP_REMOVED lines=18> */
[----:B------:R-:W5:Y:S04]  /*1760*/  LDS R12, [R11] ;  /* 0x000000000b0c7984 */ /* 0x000f680000000800 */
[----:B------:R-:W0:Y:S04]  /*1770*/  LDS R10, [R10] ;  /* 0x000000000a0a7984 */ /* 0x000e280000000800 */
[----:B------:R-:W1:Y:S01]  /*1780*/  LDS R7, [R7] ;  /* 0x0000000007077984 */ /* 0x000e620000000800 */
[----:B-----5:R-:W-:Y:S01]  /*1790*/  FADD.FTZ R15, R25, -R12 ;  /* 0x8000000c190f7221 */ /* 0x020fe20000010000 */
[----:B0-----:R-:W-:-:S02]  /*17a0*/  IADD3 R13, PT, PT, R23, R10, RZ ;  /* 0x0000000a170d7210 */ /* 0x001fc40007ffe0ff */
[----:B------:R-:W-:Y:S01]  /*17b0*/  I2FP.F32.S32 R17, R10 ;  /* 0x0000000a00117245 */ /* 0x000fe20000201400 */
[----:B------:R-:W-:Y:S01]  /*17c0*/  FMUL.FTZ R10, R15, R15 ;  /* 0x0000000f0f0a7220 */ /* 0x000fe20000410000 */
[----:B------:R-:W-:Y:S02]  /*17d0*/  VIMNMX R14, PT, PT, R13, 0x1, !PT ;  /* 0x000000010d0e7848 */ /* 0x000fe40007fe0100 */
[----:B------:R-:W-:Y:S01]  /*17e0*/  I2FP.F32.S32 R15, R23 ;  /* 0x00000017000f7245 */ /* 0x000fe20000201400 */
[----:B------:R-:W-:Y:S01]  /*17f0*/  FMUL.FTZ R10, R17, R10 ;  /* 0x0000000a110a7220 */ /* 0x000fe20000410000 */
[----:B------:R-:W-:Y:S01]  /*1800*/  I2FP.F32.U32 R14, R14 ;  /* 0x0000000e000e7245 */ /* 0x000fe20000201000 */
[----:B------:R-:W-:Y:S01]  /*1810*/  FMUL.FTZ R12, R12, R17 ;  /* 0x000000110c0c7220 */ /* 0x000fe20000410000 */
[----:B-1234-:R-:W-:Y:S02]  /*1820*/  IMAD.MOV.U32 R23, RZ, RZ, R13 ;  /* 0x000000ffff177224 */ /* 0x01efe400078e000d */
[----:B------:R-:W-:Y:S01]  /*1830*/  FMUL.FTZ R10, R15, R10 ;  /* 0x0000000a0f0a7220 */ /* 0x000fe20000410000 */
[----:B------:R-:W-:Y:S01]  /*1840*/  FFMA.FTZ R25, R25, R15, R12 ;  /* 0x0000000f19197223 */ /* 0x000fe2000001000c */
[----:B------:R-:W0:Y:S02]  /*1850*/  MUFU.RCP R14, R14 ;  /* 0x0000000e000e7308 */ /* 0x000e240000001000 */
[C---:B0-----:R-:W-:Y:S01]  /*1860*/  FFMA.FTZ R10, R14.reuse, R10, R7 ;  /* 0x0000000a0e0a7223 */ /* 0x041fe20000010007 */
[----:B------:R-:W-:-:S03]  /*1870*/  FMUL.FTZ R25, R14, R25 ;  /* 0x000000190e197220 */ /* 0x000fc60000410000 */
[----:B------:R-:W-:-:S07]  /*1880*/  FADD.FTZ R9, R9, R10 ;  /* 0x0000000a09097221 */ /* 0x000fce0000010000 */
.L_x_4867:
[----:B------:R-:W-:Y:S05]  /*1890*/  BSYNC.RECONVERGENT B0 ;  /* 0x0000000000007941 */ /* 0x000fea0003800200 */
.L_x_4866:
        /* <DEDUP_REMOVED lines=37> */
.L_x_4869:
[----:B------:R-:W-:Y:S05]  /*1af0*/  BSYNC.RECONVERGENT B0 ;  /* 0x0000000000007941 */ /* 0x000fea0003800200 */
.L_x_4868:
        /* <DEDUP_REMOVED lines=37> */
.L_x_4871:
[----:B------:R-:W-:Y:S05]  /*1d50*/  BSYNC.RECONVERGENT B0 ;  /* 0x0000000000007941 */ /* 0x000fea0003800200 */
.L_x_4870:
        /* <DEDUP_REMOVED lines=37> */
.L_x_4873:
[----:B------:R-:W-:Y:S05]  /*1fb0*/  BSYNC.RECONVERGENT B0 ;  /* 0x0000000000007941 */ /* 0x000fea0003800200 */
.L_x_4872:
        /* <DEDUP_REMOVED lines=37> */
.L_x_4875:
[----:B------:R-:W-:Y:S05]  /*2210*/  BSYNC.RECONVERGENT B0 ;  /* 0x0000000000007941 */ /* 0x000fea0003800200 */
.L_x_4874:
        /* <DEDUP_REMOVED lines=17> */
[----:B------:R-:W0:Y:S04]  /*2330*/  LDS R10, [R10] ;  /* 0x000000000a0a7984 */ /* 0x000e280000000800 */
[----:B------:R-:W5:Y:S04]  /*2340*/  LDS R8, [R8] ;  /* 0x0000000008087984 */ /* 0x000f680000000800 */
[----:B------:R-:W1:Y:S01]  /*2350*/  LDS R7, [R7] ;  /* 0x0000000007077984 */ /* 0x000e620000000800 */
[----:B0-----:R-:W-:Y:S01]  /*2360*/  FADD.FTZ R13, R25, -R10 ;  /* 0x8000000a190d7221 */ /* 0x001fe20000010000 */
        /* <DEDUP_REMOVED lines=15> */
.L_x_4876:
[----:B------:R-:W-:Y:S05]  /*2460*/  BSYNC.RECONVERGENT B0 ;  /* 0x0000000000007941 */ /* 0x000fea0003800200 */
.L_x_4857:
        /* <DEDUP_REMOVED lines=28> */
[----:B------:R-:W0:Y:S08]  /*2630*/  FLO.U32 R18, UR4 ;  /* 0x0000000400127d00 */ /* 0x000e3000080e0000 */
[----:B-1234-:R-:W1:Y:S01]  /*2640*/  POPC R9, UR4 ;  /* 0x0000000400097d09 */ /* 0x01ee620008000000 */
[----:B-----5:R-:W-:Y:S01]  /*2650*/  IMAD.WIDE.U32 R12, R3, 0x4, R12 ;  /* 0x00000004030c7825 */ /* 0x020fe200078e000c */
[----:B0-----:R-:W-:-:S13]  /*2660*/  ISETP.EQ.U32.AND P1, PT, R18, R19, PT ;  /* 0x000000131200720c */ /* 0x001fda0003f22070 */
[----:B-1----:R-:W2:Y:S01]  /*2670*/  @P1 ATOMG.E.ADD.STRONG.GPU PT, R9, desc[UR12][R12.64], R9 ;  /* 0x800000090c0919a8 */ /* 0x002ea200081ef10c */
[----:B------:R-:W0:Y:S02]  /*2680*/  S2R R19, SR_LTMASK ;  /* 0x0000000000137919 */ /* 0x000e240000003900 */
[----:B0-----:R-:W-:Y:S01]  /*2690*/  LOP3.LUT R19, R19, UR4, RZ, 0xc0, !PT ;  /* 0x0000000413137c12 */ /* 0x001fe2000f8ec0ff */
[----:B------:R-:W-:-:S03]  /*26a0*/  UIADD3 UR4, UPT, UPT, UR8, -0x1, URZ ;  /* 0xffffffff08047890 */ /* 0x000fc6000fffe0ff */
[----:B------:R-:W0:Y:S01]  /*26b0*/  POPC R20, R19 ;  /* 0x0000001300147309 */ /* 0x000e220000000000 */
[----:B--2---:R-:W0:Y:S02]  /*26c0*/  SHFL.IDX PT, R3, R9, R18, 0x1f ;  /* 0x00001f1209037589 */ /* 0x004e2400000e0000 */
[----:B0-----:R-:W-:-:S04]  /*26d0*/  IADD3 R3, PT, PT, R3, R20, RZ ;  /* 0x0000001403037210 */ /* 0x001fc80007ffe0ff */
[----:B------:R-:W-:-:S04]  /*26e0*/  ISETP.NE.AND P1, PT, R3, UR4, PT ;  /* 0x0000000403007c0c */ /* 0x000fc8000bf25270 */
[----:B------:R-:W-:-:S05]  /*26f0*/  SEL R3, RZ, 0x1, P1 ;  /* 0x00000001ff037807 */ /* 0x000fca0000800000 */
[----:B------:R0:W-:Y:S04]  /*2700*/  STS.U8 [UR7+0x1800], R3 ;  /* 0x00180003ff007988 */ /* 0x0001e80008000007 */
.L_x_4879:
[----:B------:R-:W-:Y:S05]  /*2710*/  BSYNC.RECONVERGENT B0 ;  /* 0x0000000000007941 */ /* 0x000fea0003800200 */
.L_x_4878:
[----:B------:R-:W-:Y:S06]  /*2720*/  BAR.SYNC.DEFER_BLOCKING 0x0 ;  /* 0x0000000000007b1d */ /* 0x000fec0000010000 */
[----:B0-----:R-:W0:Y:S02]  /*2730*/  LDS.U8 R3, [UR7+0x1800] ;  /* 0x00180007ff037984 */ /* 0x001e240008000000 */
[----:B0-----:R-:W-:-:S13]  /*2740*/  ISETP.NE.AND P1, PT, R3, RZ, PT ;  /* 0x000000ff0300720c */ /* 0x001fda0003f25270 */
[----:B------:R-:W-:Y:S05]  /*2750*/  @!P1 EXIT ;  /* 0x000000000000994d */ /* 0x000fea0003800000 */
[----:B------:R-:W-:Y:S01]  /*2760*/  ISETP.GE.U32.AND P1, PT, R5, UR8, PT ;  /* 0x0000000805007c0c */ /* 0x000fe2000bf26070 */
[----:B------:R-:W0:Y:S01]  /*2770*/  LDCU UR5, c[0x0][0x3ac] ;  /* 0x00007580ff0577ac */ /* 0x000e220008000800 */
[----:B------:R-:W-:Y:S01]  /*2780*/  BSSY.RECONVERGENT B0, `(.L_x_4880) ;  /* 0x000012b000007945 */ /* 0x000fe20003800200 */
[----:B------:R-:W-:Y:S02]  /*2790*/  HFMA2 R19, -RZ, RZ, 0, 0 ;  /* 0x00000000ff137431 */ /* 0x000fe400000001ff */
[----:B------:R-:W-:Y:S01]  /*27a0*/  IMAD.MOV.U32 R27, RZ, RZ, RZ ;  /* 0x000000ffff1b7224 */ /* 0x000fe200078e00ff */
[----:B-1234-:R-:W-:-:S07]  /*27b0*/  MOV R9, RZ ;  /* 0x000000ff00097202 */ /* 0x01efce0000000f00 */
[----:B------:R-:W-:Y:S05]  /*27c0*/  @P1 BRA `(.L_x_4881) ;  /* 0x0000001000981947 */ /* 0x000fea0003800000 */
[----:B------:R-:W1:Y:S01]  /*27d0*/  I2F.U32.RP R18, R0 ;  /* 0x0000000000127306 */ /* 0x000e620000209000 */
[C---:B------:R-:W-:Y:S01]  /*27e0*/  IADD3 R22, PT, PT, R0.reuse, R5, RZ ;  /* 0x0000000500167210 */ /* 0x040fe20007ffe0ff */
[----:B------:R-:W-:Y:S01]  /*27f0*/  BSSY.RECONVERGENT B1, `(.L_x_4882) ;  /* 0x00000fd000017945 */ /* 0x000fe20003800200 */
[----:B------:R-:W-:Y:S02]  /*2800*/  ISETP.NE.U32.AND P3, PT, R0, RZ, PT ;  /* 0x000000ff0000720c */ /* 0x000fe40003f65070 */
[C---:B------:R-:W-:Y:S02]  /*2810*/  ISETP.GE.U32.AND P1, PT, R22.reuse, UR8, PT ;  /* 0x0000000816007c0c */ /* 0x040fe4000bf26070 */
[----:B------:R-:W-:Y:S02]  /*2820*/  VIMNMX.U32 R3, PT, PT, R22, UR8, !PT ;  /* 0x0000000816037c48 */ /* 0x000fe4000ffe0000 */
[----:B------:R-:W-:Y:S02]  /*2830*/  SEL R9, RZ, 0x1, P1 ;  /* 0x00000001ff097807 */ /* 0x000fe40000800000 */
[----:B------:R-:W-:-:S02]  /*2840*/  MOV R27, RZ ;  /* 0x000000ff001b7202 */ /* 0x000fc40000000f00 */
[----:B------:R-:W-:Y:S01]  /*2850*/  IADD3 R3, PT, PT, R3, -R22, -R9 ;  /* 0x8000001603037210 */ /* 0x000fe20007ffe809 */
[----:B-1----:R-:W1:Y:S02]  /*2860*/  MUFU.RCP R18, R18 ;  /* 0x0000001200127308 */ /* 0x002e640000001000 */
[----:B-1----:R-:W-:-:S06]  /*2870*/  IADD3 R12, PT, PT, R18, 0xffffffe, RZ ;  /* 0x0ffffffe120c7810 */ /* 0x002fcc0007ffe0ff */
[----:B------:R1:W2:Y:S02]  /*2880*/  F2I.FTZ.U32.TRUNC.NTZ R13, R12 ;  /* 0x0000000c000d7305 */ /* 0x0002a4000021f000 */
[----:B-1----:R-:W-:Y:S01]  /*2890*/  MOV R12, RZ ;  /* 0x000000ff000c7202 */ /* 0x002fe20000000f00 */
[----:B--2---:R-:W-:-:S04]  /*28a0*/  IMAD.MOV R19, RZ, RZ, -R13 ;  /* 0x000000ffff137224 */ /* 0x004fc800078e0a0d */
[----:B------:R-:W-:-:S04]  /*28b0*/  IMAD R19, R19, R0, RZ ;  /* 0x0000000013137224 */ /* 0x000fc800078e02ff */
[----:B------:R-:W-:-:S04]  /*28c0*/  IMAD.HI.U32 R18, R13, R19, R12 ;  /* 0x000000130d127227 */ /* 0x000fc800078e000c */
[----:B------:R-:W-:Y:S02]  /*28d0*/  IMAD.MOV.U32 R19, RZ, RZ, RZ ;  /* 0x000000ffff137224 */ /* 0x000fe400078e00ff */
[----:B------:R-:W-:-:S04]  /*28e0*/  IMAD.HI.U32 R18, R18, R3, RZ ;  /* 0x0000000312127227 */ /* 0x000fc800078e00ff */
[----:B------:R-:W-:-:S04]  /*28f0*/  IMAD.MOV R12, RZ, RZ, -R18 ;  /* 0x000000ffff0c7224 */ /* 0x000fc800078e0a12 */
[----:B------:R-:W-:-:S05]  /*2900*/  IMAD R3, R0, R12, R3 ;  /* 0x0000000c00037224 */ /* 0x000fca00078e0203 */
[----:B------:R-:W-:-:S13]  /*2910*/  ISETP.GE.U32.AND P1, PT, R3, R0, PT ;  /* 0x000000000300720c */ /* 0x000fda0003f26070 */
[-C--:B------:R-:W-:Y:S02]  /*2920*/  @P1 IADD3 R3, PT, PT, R3, -R0.reuse, RZ ;  /* 0x8000000003031210 */ /* 0x080fe40007ffe0ff */
[----:B------:R-:W-:Y:S02]  /*2930*/  @P1 IADD3 R18, PT, PT, R18, 0x1, RZ ;  /* 0x0000000112121810 */ /* 0x000fe40007ffe0ff */
[----:B------:R-:W-:Y:S02]  /*2940*/  ISETP.GE.U32.AND P2, PT, R3, R0, PT ;  /* 0x000000000300720c */ /* 0x000fe40003f46070 */
[----:B------:R-:W-:-:S11]  /*2950*/  MOV R3, R5 ;  /* 0x0000000500037202 */ /* 0x000fd60000000f00 */
[----:B------:R-:W-:Y:S01]  /*2960*/  @P2 VIADD R18, R18, 0x1 ;  /* 0x0000000112122836 */ /* 0x000fe20000000000 */
[----:B------:R-:W-:-:S04]  /*2970*/  @!P3 LOP3.LUT R18, RZ, R0, RZ, 0x33, !PT ;  /* 0x00000000ff12b212 */ /* 0x000fc800078e33ff */
[----:B------:R-:W-:-:S04]  /*2980*/  IADD3 R9, PT, PT, R9, R18, RZ ;  /* 0x0000001209097210 */ /* 0x000fc80007ffe0ff */
[C---:B------:R-:W-:Y:S01]  /*2990*/  ISETP.GE.U32.AND P1, PT, R9.reuse, 0x3, PT ;  /* 0x000000030900780c */ /* 0x040fe20003f26070 */
[----:B------:R-:W-:Y:S01]  /*29a0*/  VIADD R24, R9, 0x1 ;  /* 0x0000000109187836 */ /* 0x000fe20000000000 */
[----:B------:R-:W-:-:S04]  /*29b0*/  MOV R9, RZ ;  /* 0x000000ff00097202 */ /* 0x000fc80000000f00 */
[----:B------:R-:W-:-:S07]  /*29c0*/  LOP3.LUT R20, R24, 0x3, RZ, 0xc0, !PT ;  /* 0x0000000318147812 */ /* 0x000fce00078ec0ff */
[----:B------:R-:W-:Y:S05]  /*29d0*/  @!P1 BRA `(.L_x_4883) ;  /* 0x0000000c00789947 */ /* 0x000fea0003800000 */
[-C--:B------:R-:W-:Y:S01]  /*29e0*/  ISETP.GE.AND P2, PT, R8, R7.reuse, PT ;  /* 0x000000070800720c */ /* 0x080fe20003f46270 */
[----:B------:R-:W-:Y:S02]  /*29f0*/  HFMA2 R9, -RZ, RZ, 0, 0 ;  /* 0x00000000ff097431 */ /* 0x000fe400000001ff */
[----:B------:R-:W-:Y:S01]  /*2a00*/  IMAD R23, R5, R7, R8 ;  /* 0x0000000705177224 */ /* 0x000fe200078e0208 */
[----:B------:R-:W-:-:S09]  /*2a10*/  MOV R21, RZ ;  /* 0x000000ff00157202 */ /* 0x000fd20000000f00 */
[----:B------:R-:W-:-:S05]  /*2a20*/  @!P2 IMAD.WIDE R12, R23, 0x4, R14 ;  /* 0x00000004170ca825 */ /* 0x000fca00078e020e */
[----:B------:R1:W2:Y:S01]  /*2a30*/  @!P2 LDG.E.STRONG.SYS R9, desc[UR12][R12.64] ;  /* 0x0000000c0c09a981 */ /* 0x0002a2000c1f5900 */
[----:B------:R-:W-:-:S05]  /*2a40*/  @!P2 IMAD.WIDE R18, R23, 0x4, R16 ;  /* 0x000000041712a825 */ /* 0x000fca00078e0210 */
[----:B------:R-:W3:Y:S01]  /*2a50*/  @!P2 LDG.E.STRONG.SYS R21, desc[UR12][R18.64] ;  /* 0x0000000c1215a981 */ /* 0x000ee2000c1f5900 */
[----:B------:R-:W-:-:S04]  /*2a60*/  @!P2 IMAD.WIDE R26, R23, 0x4, R10 ;  /* 0x00000004171aa825 */ /* 0x000fc800078e020a */
[----:B-1----:R-:W-:-:S06]  /*2a70*/  IMAD.MOV.U32 R12, RZ, RZ, RZ ;  /* 0x000000ffff0c7224 */ /* 0x002fcc00078e00ff */
[----:B------:R1:W4:Y:S01]  /*2a80*/  @!P2 LDG.E.STRONG.SYS R12, desc[UR12][R26.64] ;  /* 0x0000000c1a0ca981 */ /* 0x000322000c1f5900 */
[----:B------:R-:W-:Y:S01]  /*2a90*/  HFMA2 R29, -RZ, RZ, 0, 0 ;  /* 0x00000000ff1d7431 */ /* 0x000fe200000001ff */
[----:B-1----:R-:W-:Y:S02]  /*2aa0*/  MOV R26, RZ ;  /* 0x000000ff001a7202 */ /* 0x002fe40000000f00 */
[----:B--2---:R-:W-:Y:S02]  /*2ab0*/  VIMNMX R3, PT, PT, R9, 0x1, !PT ;  /* 0x0000000109037848 */ /* 0x004fe40007fe0100 */
[----:B------:R-:W-:Y:S02]  /*2ac0*/  I2FP.F32.S32 R28, R9 ;  /* 0x00000009001c7245 */ /* 0x000fe40000201400 */
[----:B------:R-:W-:Y:S01]  /*2ad0*/  I2FP.F32.U32 R25, R3 ;  /* 0x0000000300197245 */ /* 0x000fe20000201000 */
[----:B---3--:R-:W-:-:S05]  /*2ae0*/  FADD.FTZ R3, RZ, -R21 ;  /* 0x80000015ff037221 */ /* 0x008fca0000010000 */
[----:B------:R-:W4:Y:S01]  /*2af0*/  MUFU.RCP R25, R25 ;  /* 0x0000001900197308 */ /* 0x000f220000001000 */
[----:B------:R-:W-:-:S04]  /*2b00*/  FMUL.FTZ R3, R3, R3 ;  /* 0x0000000303037220 */ /* 0x000fc80000410000 */
[----:B------:R-:W-:Y:S01]  /*2b10*/  FMUL.FTZ R13, R28, R3 ;  /* 0x000000031c0d7220 */ /* 0x000fe20000410000 */
[----:B------:R-:W-:-:S03]  /*2b20*/  IMAD R3, R22, R7, R8 ;  /* 0x0000000716037224 */ /* 0x000fc600078e0208 */
[----:B------:R-:W-:Y:S01]  /*2b30*/  FMUL.FTZ R13, RZ, R13 ;  /* 0x0000000dff0d7220 */ /* 0x000fe20000410000 */
[----:B------:R-:W-:-:S05]  /*2b40*/  @!P2 IMAD.WIDE R18, R3, 0x4, R14 ;  /* 0x000000040312a825 */ /* 0x000fca00078e020e */
[----:B------:R1:W2:Y:S01]  /*2b50*/  @!P2 LDG.E.STRONG.SYS R29, desc[UR12][R18.64] ;  /* 0x0000000c121da981 */ /* 0x0002a2000c1f5900 */
[----:B----4-:R-:W-:Y:S01]  /*2b60*/  FFMA.FTZ R22, R25, R13, R12 ;  /* 0x0000000d19167223 */ /* 0x010fe2000001000c */
[----:B------:R-:W-:-:S05]  /*2b70*/  @!P2 IMAD.WIDE R12, R3, 0x4, R16 ;  /* 0x00000004030ca825 */ /* 0x000fca00078e0210 */
[----:B------:R-:W3:Y:S01]  /*2b80*/  @!P2 LDG.E.STRONG.SYS R26, desc[UR12][R12.64] ;  /* 0x0000000c0c1aa981 */ /* 0x000ee2000c1f5900 */
[----:B------:R-:W-:-:S04]  /*2b90*/  FMUL.FTZ R21, R28, R21 ;  /* 0x000000151c157220 */ /* 0x000fc80000410000 */
[----:B------:R-:W-:-:S04]  /*2ba0*/  FFMA.FTZ R21, RZ, RZ, R21 ;  /* 0x000000ffff157223 */ /* 0x000fc80000010015 */
[----:B-1----:R-:W-:Y:S01]  /*2bb0*/  FMUL.FTZ R19, R25, R21 ;  /* 0x0000001519137220 */ /* 0x002fe20000410000 */
[----:B--2---:R-:W-:Y:S01]  /*2bc0*/  I2FP.F32.S32 R21, R29 ;  /* 0x0000001d00157245 */ /* 0x004fe20000201400 */
[----:B------:R-:W-:-:S04]  /*2bd0*/  IMAD.IADD R25, R29, 0x1, R9 ;  /* 0x000000011d197824 */ /* 0x000fc800078e0209 */
[----:B---3--:R-:W-:Y:S01]  /*2be0*/  FMUL.FTZ R13, R21, R26 ;  /* 0x0000001a150d7220 */ /* 0x008fe20000410000 */
[----:B------:R-:W-:Y:S01]  /*2bf0*/  FADD.FTZ R27, R19, -R26 ;  /* 0x8000001a131b7221 */ /* 0x000fe20000010000 */
[----:B------:R-:W-:Y:S02]  /*2c00*/  HFMA2 R26, -RZ, RZ, 0, 0 ;  /* 0x00000000ff1a7431 */ /* 0x000fe400000001ff */
[----:B------:R-:W-:Y:S01]  /*2c10*/  FFMA.FTZ R9, R28, R19, R13 ;  /* 0x000000131c097223 */ /* 0x000fe2000001000d */
[----:B------:R-:W-:-:S05]  /*2c20*/  @!P2 IMAD.WIDE R18, R3, 0x4, R10 ;  /* 0x000000040312a825 */ /* 0x000fca00078e020a */
[----:B------:R1:W2:Y:S01]  /*2c30*/  @!P2 LDG.E.STRONG.SYS R26, desc[UR12][R18.64] ;  /* 0x0000000c121aa981 */ /* 0x0002a2000c1f5900 */
[----:B------:R-:W-:Y:S02]  /*2c40*/  VIMNMX R12, PT, PT, R25, 0x1, !PT ;  /* 0x00000001190c7848 */ /* 0x000fe40007fe0100 */
[----:B------:R-:W-:Y:S02]  /*2c50*/  LEA R13, R0, R5, 0x1 ;  /* 0x00000005000d7211 */ /* 0x000fe400078e08ff */
[----:B------:R-:W-:Y:S01]  /*2c60*/  I2FP.F32.U32 R29, R12 ;  /* 0x0000000c001d7245 */ /* 0x000fe20000201000 */
[----:B------:R-:W-:Y:S02]  /*2c70*/  FMUL.FTZ R12, R27, R27 ;  /* 0x0000001b1b0c7220 */ /* 0x000fe40000410000 */
[----:B------:R-:W-:Y:S02]  /*2c80*/  IMAD R13, R13, R7, R8 ;  /* 0x000000070d0d7224 */ /* 0x000fe400078e0208 */
[----:B------:R-:W-:Y:S01]  /*2c90*/  FMUL.FTZ R21, R21, R12 ;  /* 0x0000000c15157220 */ /* 0x000fe20000410000 */
[----:B------:R-:W2:Y:S01]  /*2ca0*/  MUFU.RCP R29, R29 ;  /* 0x0000001d001d7308 */ /* 0x000ea20000001000 */
[----:B------:R-:W-:-:S02]  /*2cb0*/  IMAD.MOV.U32 R12, RZ, RZ, RZ ;  /* 0x000000ffff0c7224 */ /* 0x000fc400078e00ff */
[----:B------:R-:W-:Y:S01]  /*2cc0*/  FMUL.FTZ R21, R28, R21 ;  /* 0x000000151c157220 */ /* 0x000fe20000410000 */
[----:B------:R-:W-:Y:S01]  /*2cd0*/  MOV R28, RZ ;  /* 0x000000ff001c7202 */ /* 0x000fe20000000f00 */
[----:B-1----:R-:W-:-:S04]  /*2ce0*/  @!P2 IMAD.WIDE R18, R13, 0x4, R16 ;  /* 0x000000040d12a825 */ /* 0x002fc800078e0210 */
[----:B--2---:R-:W-:Y:S01]  /*2cf0*/  FFMA.FTZ R21, R29, R21, R26 ;  /* 0x000000151d157223 */ /* 0x004fe2000001001a */
[----:B------:R-:W-:-:S05]  /*2d00*/  @!P2 IMAD.WIDE R26, R13, 0x4, R14 ;  /* 0x000000040d1aa825 */ /* 0x000fca00078e020e */
[----:B------:R-:W2:Y:S01]  /*2d10*/  @!P2 LDG.E.STRONG.SYS R12, desc[UR12][R26.64] ;  /* 0x0000000c1a0ca981 */ /* 0x000ea2000c1f5900 */
[----:B------:R-:W-:Y:S01]  /*2d20*/  FADD.FTZ R22, RZ, R22 ;  /* 0x00000016ff167221 */ /* 0x000fe20000010000 */
[----:B------:R-:W-:Y:S02]  /*2d30*/  FMUL.FTZ R29, R29, R9 ;  /* 0x000000091d1d7220 */ /* 0x000fe40000410000 */
[----:B------:R-:W3:Y:S01]  /*2d40*/  @!P2 LDG.E.STRONG.SYS R28, desc[UR12][R18.64] ;  /* 0x0000000c121ca981 */ /* 0x000ee2000c1f5900 */
[----:B------:R-:W-:Y:S01]  /*2d50*/  FADD.FTZ R9, R22, R21 ;  /* 0x0000001516097221 */ /* 0x000fe20000010000 */
[-C--:B--2---:R-:W-:Y:S02]  /*2d60*/  I2FP.F32.S32 R22, R12.reuse ;  /* 0x0000000c00167245 */ /* 0x084fe40000201400 */
[----:B------:R-:W-:Y:S01]  /*2d70*/  IADD3 R21, PT, PT, R25, R12, RZ ;  /* 0x0000000c19157210 */ /* 0x000fe20007ffe0ff */
[----:B---3--:R-:W-:Y:S01]  /*2d80*/  FADD.FTZ R18, R29, -R28 ;  /* 0x8000001c1d127221 */ /* 0x008fe20000010000 */
[----:B------:R-:W-:Y:S01]  /*2d90*/  I2FP.F32.S32 R12, R25 ;  /* 0x00000019000c7245 */ /* 0x000fe20000201400 */
[----:B------:R-:W-:-:S02]  /*2da0*/  FMUL.FTZ R26, R22, R28 ;  /* 0x0000001c161a7220 */ /* 0x000fc40000410000 */
[----:B------:R-:W-:Y:S01]  /*2db0*/  FMUL.FTZ R25, R18, R18 ;  /* 0x0000001212197220 */ /* 0x000fe20000410000 */
[----:B------:R-:W-:Y:S02]  /*2dc0*/  IMAD.MOV.U32 R18, RZ, RZ, RZ ;  /* 0x000000ffff127224 */ /* 0x000fe400078e00ff */
[----:B------:R-:W-:Y:S01]  /*2dd0*/  FFMA.FTZ R26, R29, R12, R26 ;  /* 0x0000000c1d1a7223 */ /* 0x000fe2000001001a */
[----:B------:R-:W-:Y:S01]  /*2de0*/  @!P2 IMAD.WIDE R28, R13, 0x4, R10 ;  /* 0x000000040d1ca825 */ /* 0x000fe200078e020a */
[----:B------:R-:W-:-:S03]  /*2df0*/  VIMNMX R19, PT, PT, R21, 0x1, !PT ;  /* 0x0000000115137848 */ /* 0x000fc60007fe0100 */
[----:B------:R-:W-:Y:S01]  /*2e00*/  FMUL.FTZ R25, R22, R25 ;  /* 0x0000001916197220 */ /* 0x000fe20000410000 */
[----:B------:R1:W2:Y:S01]  /*2e10*/  @!P2 LDG.E.STRONG.SYS R18, desc[UR12][R28.64] ;  /* 0x0000000c1c12a981 */ /* 0x0002a2000c1f5900 */
[----:B------:R-:W-:Y:S02]  /*2e20*/  I2FP.F32.U32 R27, R19 ;  /* 0x00000013001b7245 */ /* 0x000fe40000201000 */
[----:B------:R-:W-:Y:S01]  /*2e30*/  FMUL.FTZ R12, R12, R25 ;  /* 0x000000190c0c7220 */ /* 0x000fe20000410000 */
[----:B------:R-:W-:Y:S02]  /*2e40*/  IMAD R25, R0, 0x3, R5 ;  /* 0x0000000300197824 */ /* 0x000fe400078e0205 */
[----:B------:R-:W-:Y:S01]  /*2e50*/  HFMA2 R22, -RZ, RZ, 0, 0 ;  /* 0x00000000ff167431 */ /* 0x000fe200000001ff */
[----:B------:R-:W3:Y:S01]  /*2e60*/  MUFU.RCP R27, R27 ;  /* 0x0000001b001b7308 */ /* 0x000ee20000001000 */
[----:B------:R-:W-:-:S04]  /*2e70*/  IMAD R25, R25, R7, R8 ;  /* 0x0000000719197224 */ /* 0x000fc800078e0208 */
[----:B-1----:R-:W-:-:S04]  /*2e80*/  @!P2 IMAD.WIDE R28, R25, 0x4, R16 ;  /* 0x00000004191ca825 */ /* 0x002fc800078e0210 */
[----:B------:R-:W-:-:S04]  /*2e90*/  @!P2 IMAD.WIDE R16, R25, 0x4, R10 ;  /* 0x000000041910a825 */ /* 0x000fc800078e020a */
[C---:B---3--:R-:W-:Y:S01]  /*2ea0*/  FMUL.FTZ R26, R27.reuse, R26 ;  /* 0x0000001a1b1a7220 */ /* 0x048fe20000410000 */
[----:B--2---:R-:W-:Y:S01]  /*2eb0*/  FFMA.FTZ R12, R27, R12, R18 ;  /* 0x0000000c1b0c7223 */ /* 0x004fe20000010012 */
[----:B------:R-:W-:-:S05]  /*2ec0*/  @!P2 IMAD.WIDE R18, R25, 0x4, R14 ;  /* 0x000000041912a825 */ /* 0x000fca00078e020e */
[----:B------:R1:W2:Y:S02]  /*2ed0*/  @!P2 LDG.E.STRONG.SYS R22, desc[UR12][R18.64] ;  /* 0x0000000c1216a981 */ /* 0x0002a4000c1f5900 */
[----:B-1----:R-:W-:-:S06]  /*2ee0*/  MOV R19, RZ ;  /* 0x000000ff00137202 */ /* 0x002fcc0000000f00 */
[----:B------:R-:W3:Y:S01]  /*2ef0*/  @!P2 LDG.E.STRONG.SYS R19, desc[UR12][R28.64] ;  /* 0x0000000c1c13a981 */ /* 0x000ee2000c1f5900 */
[----:B------:R-:W-:-:S06]  /*2f00*/  IMAD.MOV.U32 R18, RZ, RZ, RZ ;  /* 0x000000ffff127224 */ /* 0x000fcc00078e00ff */
[----:B------:R1:W4:Y:S01]  /*2f10*/  @!P2 LDG.E.STRONG.SYS R18, desc[UR12][R16.64] ;  /* 0x0000000c1012a981 */ /* 0x000322000c1f5900 */
[----:B------:R-:W-:Y:S01]  /*2f20*/  FADD.FTZ R12, R9, R12 ;  /* 0x0000000c090c7221 */ /* 0x000fe20000010000 */
[-C--:B--2---:R-:W-:Y:S02]  /*2f30*/  IADD3 R27, PT, PT, R21, R22.reuse, RZ ;  /* 0x00000016151b7210 */ /* 0x084fe40007ffe0ff */
[----:B------:R-:W-:Y:S02]  /*2f40*/  I2FP.F32.S32 R22, R22 ;  /* 0x0000001600167245 */ /* 0x000fe40000201400 */
[----:B-1----:R-:W-:Y:S02]  /*2f50*/  VIMNMX R16, PT, PT, R27, 0x1, !PT ;  /* 0x000000011b107848 */ /* 0x002fe40007fe0100 */
[----:B------:R-:W-:Y:S02]  /*2f60*/  I2FP.F32.S32 R21, R21 ;  /* 0x0000001500157245 */ /* 0x000fe40000201400 */
[----:B------:R-:W-:-:S04]  /*2f70*/  I2FP.F32.U32 R17, R16 ;  /* 0x0000001000117245 */ /* 0x000fc80000201000 */
[----:B------:R-:W4:Y:S01]  /*2f80*/  MUFU.RCP R9, R17 ;  /* 0x0000001100097308 */ /* 0x000f220000001000 */
[----:B---3--:R-:W-:Y:S01]  /*2f90*/  FADD.FTZ R16, R26, -R19 ;  /* 0x800000131a107221 */ /* 0x008fe20000010000 */
[----:B------:R-:W-:-:S03]  /*2fa0*/  FMUL.FTZ R19, R22, R19 ;  /* 0x0000001316137220 */ /* 0x000fc60000410000 */
[----:B------:R-:W-:Y:S01]  /*2fb0*/  FMUL.FTZ R29, R16, R16 ;  /* 0x00000010101d7220 */ /* 0x000fe20000410000 */
[----:B------:R-:W-:Y:S01]  /*2fc0*/  LOP3.LUT R16, R24, 0xfffffffc, RZ, 0xc0, !PT ;  /* 0xfffffffc18107812 */ /* 0x000fe200078ec0ff */
[----:B------:R-:W-:Y:S02]  /*2fd0*/  FFMA.FTZ R26, R26, R21, R19 ;  /* 0x000000151a1a7223 */ /* 0x000fe40000010013 */
[----:B------:R-:W-:Y:S01]  /*2fe0*/  FMUL.FTZ R28, R22, R29 ;  /* 0x0000001d161c7220 */ /* 0x000fe20000410000 */
[----:B------:R-:W-:-:S03]  /*2ff0*/  IADD3 R16, PT, PT, -R16, 0x4, RZ ;  /* 0x0000000410107810 */ /* 0x000fc60007ffe1ff */
[----:B------:R-:W-:Y:S01]  /*3000*/  FMUL.FTZ R28, R21, R28 ;  /* 0x0000001c151c7220 */ /* 0x000fe20000410000 */
[----:B------:R-:W-:-:S03]  /*3010*/  ISETP.NE.AND P1, PT, R16, RZ, PT ;  /* 0x000000ff1000720c */ /* 0x000fc60003f25270 */
[C---:B----4-:R-:W-:Y:S01]  /*3020*/  FFMA.FTZ R19, R9.reuse, R28, R18 ;  /* 0x0000001c09137223 */ /* 0x050fe20000010012 */
[C---:B------:R-:W-:Y:S01]  /*3030*/  IMAD R18, R0.reuse, R7, RZ ;  /* 0x0000000700127224 */ /* 0x040fe200078e02ff */
[--C-:B------:R-:W-:Y:S01]  /*3040*/  IADD3 R7, PT, PT, R0, R5, R0.reuse ;  /* 0x0000000500077210 */ /* 0x100fe20007ffe000 */
[----:B------:R-:W-:Y:S01]  /*3050*/  FMUL.FTZ R9, R9, R26 ;  /* 0x0000001a09097220 */ /* 0x000fe20000410000 */
[----:B------:R-:W-:Y:S01]  /*3060*/  FADD.FTZ R19, R12, R19 ;  /* 0x000000130c137221 */ /* 0x000fe20000010000 */
[C---:B------:R-:W-:Y:S01]  /*3070*/  IMAD R21, R18.reuse, 0x4, R23 ;  /* 0x0000000412157824 */ /* 0x040fe200078e0217 */
[----:B------:R-:W-:Y:S02]  /*3080*/  LEA R29, R18, R3, 0x2 ;  /* 0x00000003121d7211 */ /* 0x000fe400078e10ff */
[----:B------:R-:W-:Y:S02]  /*3090*/  IADD3 R3, PT, PT, R0, R7, R0 ;  /* 0x0000000700037210 */ /* 0x000fe40007ffe000 */
[----:B------:R-:W-:-:S02]  /*30a0*/  LEA R13, R18, R13, 0x2 ;  /* 0x0000000d120d7211 */ /* 0x000fc400078e10ff */
[----:B------:R-:W-:Y:S01]  /*30b0*/  LEA R23, R18, R25, 0x2 ;  /* 0x0000001912177211 */ /* 0x000fe200078e10ff */
[----:B------:R-:W-:Y:S06]  /*30c0*/  @!P1 BRA `(.L_x_4883) ;  /* 0x0000000400bc9947 */ /* 0x000fec0003800000 */
[----:B------:R-:W-:Y:S01]  /*30d0*/  IMAD.MOV.U32 R25, RZ, RZ, R13 ;  /* 0x000000ffff197224 */ /* 0x000fe200078e000d */
[----:B------:R-:W-:-:S07]  /*30e0*/  MOV R7, R16 ;  /* 0x0000001000077202 */ /* 0x000fce0000000f00 */
.L_x_4884:
[----:B------:R-:W1:Y:S01]  /*30f0*/  @!P2 LDC.64 R12, c[0x0][0x398] ;  /* 0x0000e600ff0cab82 */ /* 0x000e620000000a00 */
[----:B------:R-:W-:Y:S02]  /*3100*/  HFMA2 R24, -RZ, RZ, 0, 0 ;  /* 0x00000000ff187431 */ /* 0x000fe400000001ff */
[----:B------:R-:W-:-:S05]  /*3110*/  @!P2 IMAD.WIDE R16, R21, 0x4, R14 ;  /* 0x000000041510a825 */ /* 0x000fca00078e020e */
[----:B------:R2:W3:Y:S02]  /*3120*/  @!P2 LDG.E.STRONG.SYS R24, desc[UR12][R16.64] ;  /* 0x0000000c1018a981 */ /* 0x0004e4000c1f5900 */
[----:B--2---:R-:W-:Y:S02]  /*3130*/  IMAD.MOV.U32 R16, RZ, RZ, RZ ;  /* 0x000000ffff107224 */ /* 0x004fe400078e00ff */
[----:B-1----:R-:W-:-:S05]  /*3140*/  @!P2 IMAD.WIDE R12, R21, 0x4, R12 ;  /* 0x00000004150ca825 */ /* 0x002fca00078e020c */
[----:B------:R-:W2:Y:S01]  /*3150*/  @!P2 LDG.E.STRONG.SYS R16, desc[UR12][R12.64] ;  /* 0x0000000c0c10a981 */ /* 0x000ea2000c1f5900 */
[-C--:B------:R-:W-:Y:S02]  /*3160*/  I2FP.F32.S32 R22, R27.reuse ;  /* 0x0000001b00167245 */ /* 0x080fe40000201400 */
[----:B---3--:R-:W-:Y:S02]  /*3170*/  I2FP.F32.S32 R26, R24 ;  /* 0x00000018001a7245 */ /* 0x008fe40000201400 */
[----:B------:R-:W-:-:S03]  /*3180*/  IADD3 R24, PT, PT, R24, R27, RZ ;  /* 0x0000001b18187210 */ /* 0x000fc60007ffe0ff */
[----:B--2---:R-:W-:Y:S01]  /*3190*/  FMUL.FTZ R27, R26, R16 ;  /* 0x000000101a1b7220 */ /* 0x004fe20000410000 */
[----:B------:R-:W-:Y:S01]  /*31a0*/  FADD.FTZ R28, -R16, R9 ;  /* 0x00000009101c7221 */ /* 0x000fe20000010100 */
[----:B------:R-:W-:-:S04]  /*31b0*/  @!P2 IMAD.WIDE R16, R21, 0x4, R10 ;  /* 0x000000041510a825 */ /* 0x000fc800078e020a */
[----:B------:R-:W-:Y:S01]  /*31c0*/  FFMA.FTZ R9, R22, R9, R27 ;  /* 0x0000000916097223 */ /* 0x000fe2000001001b */
[----:B------:R-:W-:Y:S01]  /*31d0*/  MOV R27, RZ ;  /* 0x000000ff001b7202 */ /* 0x000fe20000000f00 */
[----:B------:R-:W-:Y:S01]  /*31e0*/  FMUL.FTZ R28, R28, R28 ;  /* 0x0000001c1c1c7220 */ /* 0x000fe20000410000 */
[----:B------:R-:W-:-:S03]  /*31f0*/  VIMNMX R12, PT, PT, R24, 0x1, !PT ;  /* 0x00000001180c7848 */ /* 0x000fc60007fe0100 */
[----:B------:R-:W-:Y:S01]  /*3200*/  FMUL.FTZ R26, R26, R28 ;  /* 0x0000001c1a1a7220 */ /* 0x000fe20000410000 */
[----:B------:R-:W2:Y:S01]  /*3210*/  @!P2 LDG.E.STRONG.SYS R27, desc[UR12][R16.64] ;  /* 0x0000000c101ba981 */ /* 0x000ea2000c1f5900 */
[----:B------:R-:W-:Y:S02]  /*3220*/  I2FP.F32.U32 R28, R12 ;  /* 0x0000000c001c7245 */ /* 0x000fe40000201000 */
[----:B------:R-:W1:Y:S01]  /*3230*/  @!P2 LDC.64 R12, c[0x0][0x398] ;  /* 0x0000e600ff0cab82 */ /* 0x000e620000000a00 */
[----:B------:R-:W-:Y:S01]  /*3240*/  FMUL.FTZ R26, R22, R26 ;  /* 0x0000001a161a7220 */ /* 0x000fe20000410000 */
[----:B------:R-:W-:Y:S02]  /*3250*/  IMAD.MOV.U32 R22, RZ, RZ, RZ ;  /* 0x000000ffff167224 */ /* 0x000fe400078e00ff */
[----:B------:R-:W2:Y:S01]  /*3260*/  MUFU.RCP R28, R28 ;  /* 0x0000001c001c7308 */ /* 0x000ea20000001000 */
[----:B-1----:R-:W-:-:S04]  /*3270*/  @!P2 IMAD.WIDE R12, R29, 0x4, R12 ;  /* 0x000000041d0ca825 */ /* 0x002fc800078e020c */
[----:B--2---:R-:W-:Y:S01]  /*3280*/  FFMA.FTZ R16, R28, R26, R27 ;  /* 0x0000001a1c107223 */ /* 0x004fe2000001001b */
[----:B------:R-:W-:-:S05]  /*3290*/  @!P2 IMAD.WIDE R26, R29, 0x4, R14 ;  /* 0x000000041d1aa825 */ /* 0x000fca00078e020e */
[----:B------:R1:W2:Y:S01]  /*32a0*/  @!P2 LDG.E.STRONG.SYS R22, desc[UR12][R26.64] ;  /* 0x0000000c1a16a981 */ /* 0x0002a2000c1f5900 */
[----:B------:R-:W-:Y:S01]  /*32b0*/  FMUL.FTZ R9, R28, R9 ;  /* 0x000000091c097220 */ /* 0x000fe20000410000 */
[----:B-1----:R-:W-:-:S06]  /*32c0*/  HFMA2 R26, -RZ, RZ, 0, 0 ;  /* 0x00000000ff1a7431 */ /* 0x002fcc00000001ff */
[----:B------:R-:W3:Y:S01]  /*32d0*/  @!P2 LDG.E.STRONG.SYS R26, desc[UR12][R12.64] ;  /* 0x0000000c0c1aa981 */ /* 0x000ee2000c1f5900 */
[-C--:B--2---:R-:W-:Y:S02]  /*32e0*/  I2FP.F32.S32 R28, R22.reuse ;  /* 0x00000016001c7245 */ /* 0x084fe40000201400 */
[----:B------:R-:W-:Y:S02]  /*32f0*/  IADD3 R22, PT, PT, R24, R22, RZ ;  /* 0x0000001618167210 */ /* 0x000fe40007ffe0ff */
[----:B------:R-:W-:Y:S01]  /*3300*/  I2FP.F32.S32 R24, R24 ;  /* 0x0000001800187245 */ /* 0x000fe20000201400 */
[----:B---3--:R-:W-:-:S04]  /*3310*/  FADD.FTZ R17, R9, -R26 ;  /* 0x8000001a09117221 */ /* 0x008fc80000010000 */
[----:B------:R-:W-:Y:S01]  /*3320*/  FMUL.FTZ R13, R17, R17 ;  /* 0x00000011110d7220 */ /* 0x000fe20000410000 */
[----:B------:R-:W-:-:S03]  /*3330*/  FMUL.FTZ R17, R28, R26 ;  /* 0x0000001a1c117220 */ /* 0x000fc60000410000 */
[----:B------:R-:W-:Y:S01]  /*3340*/  FMUL.FTZ R28, R28, R13 ;  /* 0x0000000d1c1c7220 */ /* 0x000fe20000410000 */
[----:B------:R-:W-:Y:S01]  /*3350*/  FFMA.FTZ R9, R24, R9, R17 ;  /* 0x0000000918097223 */ /* 0x000fe20000010011 */
[----:B------:R-:W-:Y:S02]  /*3360*/  IMAD.MOV.U32 R17, RZ, RZ, RZ ;  /* 0x000000ffff117224 */ /* 0x000fe400078e00ff */
[----:B------:R-:W-:Y:S01]  /*3370*/  @!P2 IMAD.WIDE R12, R29, 0x4, R10 ;  /* 0x000000041d0ca825 */ /* 0x000fe200078e020a */
[----:B------:R-:W-:-:S03]  /*3380*/  VIMNMX R26, PT, PT, R22, 0x1, !PT ;  /* 0x00000001161a7848 */ /* 0x000fc60007fe0100 */
[----:B------:R-:W-:Y:S01]  /*3390*/  FMUL.FTZ R24, R24, R28 ;  /* 0x0000001c18187220 */ /* 0x000fe20000410000 */
[----:B------:R1:W2:Y:S01]  /*33a0*/  @!P2 LDG.E.STRONG.SYS R17, desc[UR12][R12.64] ;  /* 0x0000000c0c11a981 */ /* 0x0002a2000c1f5900 */
[----:B------:R-:W-:Y:S01]  /*33b0*/  I2FP.F32.U32 R28, R26 ;  /* 0x0000001a001c7245 */ /* 0x000fe20000201000 */
[----:B------:R-:W-:Y:S01]  /*33c0*/  FADD.FTZ R27, R16, R19 ;  /* 0x00000013101b7221 */ /* 0x000fe20000010000 */
[----:B------:R-:W-:Y:S02]  /*33d0*/  MOV R19, RZ ;  /* 0x000000ff00137202 */ /* 0x000fe40000000f00 */
[----:B------:R-:W2:Y:S01]  /*33e0*/  MUFU.RCP R26, R28 ;  /* 0x0000001c001a7308 */ /* 0x000ea20000001000 */
[----:B-1----:R-:W1:Y:S02]  /*33f0*/  @!P2 LDC.64 R12, c[0x0][0x398] ;  /* 0x0000e600ff0cab82 */ /* 0x002e640000000a00 */
[----:B-1----:R-:W-:-:S04]  /*3400*/  @!P2 IMAD.WIDE R12, R25, 0x4, R12 ;  /* 0x00000004190ca825 */ /* 0x002fc800078e020c */
[----:B--2---:R-:W-:Y:S01]  /*3410*/  FFMA.FTZ R24, R26, R24, R17 ;  /* 0x000000181a187223 */ /* 0x004fe20000010011 */
[----:B------:R-:W-:-:S05]  /*3420*/  @!P2 IMAD.WIDE R16, R25, 0x4, R14 ;  /* 0x000000041910a825 */ /* 0x000fca00078e020e */
[----:B------:R1:W2:Y:S01]  /*3430*/  @!P2 LDG.E.STRONG.SYS R19, desc[UR12][R16.64] ;  /* 0x0000000c1013a981 */ /* 0x0002a2000c1f5900 */
[----:B------:R-:W-:Y:S01]  /*3440*/  FMUL.FTZ R26, R26, R9 ;  /* 0x000000091a1a7220 */ /* 0x000fe20000410000 */
[----:B-1----:R-:W-:-:S06]  /*3450*/  HFMA2 R17, -RZ, RZ, 0, 0 ;  /* 0x00000000ff117431 */ /* 0x002fcc00000001ff */
[----:B------:R-:W3:Y:S01]  /*3460*/  @!P2 LDG.E.STRONG.SYS R17, desc[UR12][R12.64] ;  /* 0x0000000c0c11a981 */ /* 0x000ee2000c1f5900 */
[----:B--2---:R-:W-:Y:S01]  /*3470*/  I2FP.F32.S32 R28, R19 ;  /* 0x00000013001c7245 */ /* 0x004fe20000201400 */
[----:B---3--:R-:W-:-:S04]  /*3480*/  FADD.FTZ R9, R26, -R17 ;  /* 0x800000111a097221 */ /* 0x008fc80000010000 */
[----:B------:R-:W-:Y:S01]  /*3490*/  FMUL.FTZ R13, R28, R17 ;  /* 0x000000111c0d7220 */ /* 0x000fe20000410000 */
[----:B------:R-:W-:-:S04]  /*34a0*/  @!P2 IMAD.WIDE R16, R25, 0x4, R10 ;  /* 0x000000041910a825 */ /* 0x000fc800078e020a */
[----:B------:R-:W-:-:S04]  /*34b0*/  FMUL.FTZ R9, R9, R9 ;  /* 0x0000000909097220 */ /* 0x000fc80000410000 */
[----:B------:R-:W-:Y:S01]  /*34c0*/  FMUL.FTZ R28, R28, R9 ;  /* 0x000000091c1c7220 */ /* 0x000fe20000410000 */
[----:B------:R-:W-:Y:S01]  /*34d0*/  IMAD.IADD R9, R22, 0x1, R19 ;  /* 0x0000000116097824 */ /* 0x000fe200078e0213 */
[----:B------:R-:W-:-:S05]  /*34e0*/  I2FP.F32.S32 R22, R22 ;  /* 0x0000001600167245 */ /* 0x000fca0000201400 */
[C---:B------:R-:W-:Y:S01]  /*34f0*/  FFMA.FTZ R19, R22.reuse, R26, R13 ;  /* 0x0000001a16137223 */ /* 0x040fe2000001000d */
[----:B------:R-:W-:Y:S01]  /*3500*/  FMUL.FTZ R28, R22, R28 ;  /* 0x0000001c161c7220 */ /* 0x000fe20000410000 */
[----:B------:R-:W-:-:S06]  /*3510*/  MOV R22, RZ ;  /* 0x000000ff00167202 */ /* 0x000fcc0000000f00 */
[----:B------:R1:W2:Y:S01]  /*3520*/  @!P2 LDG.E.STRONG.SYS R22, desc[UR12][R16.64] ;  /* 0x0000000c1016a981 */ /* 0x0002a2000c1f5900 */
[----:B------:R-:W-:Y:S01]  /*3530*/  VIMNMX R12, PT, PT, R9, 0x1, !PT ;  /* 0x00000001090c7848 */ /* 0x000fe20007fe0100 */
[----:B------:R-:W-:-:S03]  /*3540*/  FADD.FTZ R24, R24, R27 ;  /* 0x0000001b18187221 */ /* 0x000fc60000010000 */
[----:B------:R-:W-:-:S04]  /*3550*/  I2FP.F32.U32 R12, R12 ;  /* 0x0000000c000c7245 */ /* 0x000fc80000201000 */
[----:B------:R3:W4:Y:S01]  /*3560*/  MUFU.RCP R26, R12 ;  /* 0x0000000c001a7308 */ /* 0x0007220000001000 */
[C---:B-1----:R-:W-:Y:S01]  /*3570*/  @!P2 IMAD.WIDE R16, R23.reuse, 0x4, R14 ;  /* 0x000000041710a825 */ /* 0x042fe200078e020e */
[----:B---3--:R-:W1:Y:S03]  /*3580*/  @!P2 LDC.64 R12, c[0x0][0x398] ;  /* 0x0000e600ff0cab82 */ /* 0x008e660000000a00 */
[----:B----4-:R-:W-:Y:S01]  /*3590*/  FMUL.FTZ R19, R26, R19 ;  /* 0x000000131a137220 */ /* 0x010fe20000410000 */
[----:B-1----:R-:W-:-:S04]  /*35a0*/  @!P2 IMAD.WIDE R12, R23, 0x4, R12 ;  /* 0x00000004170ca825 */ /* 0x002fc800078e020c */
[----:B--2---:R-:W-:Y:S01]  /*35b0*/  FFMA.FTZ R27, R26, R28, R22 ;  /* 0x0000001c1a1b7223 */ /* 0x004fe20000010016 */
[----:B------:R-:W-:Y:S02]  /*35c0*/  HFMA2 R22, -RZ, RZ, 0, 0 ;  /* 0x00000000ff167431 */ /* 0x000fe400000001ff */
[----:B------:R-:W-:-:S04]  /*35d0*/  IMAD.MOV.U32 R26, RZ, RZ, RZ ;  /* 0x000000ffff1a7224 */ /* 0x000fc800078e00ff */
[----:B------:R-:W2:Y:S04]  /*35e0*/  @!P2 LDG.E.STRONG.SYS R22, desc[UR12][R16.64] ;  /* 0x0000000c1016a981 */ /* 0x000ea8000c1f5900 */
[----:B------:R1:W3:Y:S01]  /*35f0*/  @!P2 LDG.E.STRONG.SYS R26, desc[UR12][R12.64] ;  /* 0x0000000c0c1aa981 */ /* 0x0002e2000c1f5900 */
[----:B------:R-:W-:Y:S01]  /*3600*/  MOV R28, RZ ;  /* 0x000000ff001c7202 */ /* 0x000fe20000000f00 */
[----:B------:R-:W-:Y:S01]  /*3610*/  FADD.FTZ R24, R27, R24 ;  /* 0x000000181b187221 */ /* 0x000fe20000010000 */
[----:B-1----:R-:W-:-:S05]  /*3620*/  @!P2 IMAD.WIDE R12, R23, 0x4, R10 ;  /* 0x00000004170ca825 */ /* 0x002fca00078e020a */
[----:B------:R3:W4:Y:S01]  /*3630*/  @!P2 LDG.E.STRONG.SYS R28, desc[UR12][R12.64] ;  /* 0x0000000c0c1ca981 */ /* 0x000722000c1f5900 */
[----:B------:R-:W-:Y:S01]  /*3640*/  VIADD R7, R7, 0x4 ;  /* 0x0000000407077836 */ /* 0x000fe20000000000 */
[--C-:B------:R-:W-:Y:S01]  /*3650*/  IADD3 R3, PT, PT, R0, R3, R0.reuse ;  /* 0x0000000300037210 */ /* 0x100fe20007ffe000 */
[C---:B------:R-:W-:Y:S01]  /*3660*/  IMAD R25, R18.reuse, 0x4, R25 ;  /* 0x0000000412197824 */ /* 0x040fe200078e0219 */
[----:B------:R-:W-:Y:S02]  /*3670*/  LEA R21, R18, R21, 0x2 ;  /* 0x0000001512157211 */ /* 0x000fe400078e10ff */
[----:B------:R-:W-:Y:S02]  /*3680*/  ISETP.NE.AND P1, PT, R7, RZ, PT ;  /* 0x000000ff0700720c */ /* 0x000fe40003f25270 */
[----:B------:R-:W-:Y:S02]  /*3690*/  IADD3 R3, PT, PT, R0, R3, R0 ;  /* 0x0000000300037210 */ /* 0x000fe40007ffe000 */
[----:B------:R-:W-:-:S02]  /*36a0*/  LEA R29, R18, R29, 0x2 ;  /* 0x0000001d121d7211 */ /* 0x000fc400078e10ff */
[----:B------:R-:W-:Y:S02]  /*36b0*/  LEA R23, R18, R23, 0x2 ;  /* 0x0000001712177211 */ /* 0x000fe400078e10ff */
[-C--:B--2---:R-:W-:Y:S02]  /*36c0*/  IADD3 R27, PT, PT, R9, R22.reuse, RZ ;  /* 0x00000016091b7210 */ /* 0x084fe40007ffe0ff */
[----:B------:R-:W-:Y:S02]  /*36d0*/  I2FP.F32.S32 R17, R22 ;  /* 0x0000001600117245 */ /* 0x000fe40000201400 */
[----:B------:R-:W-:-:S03]  /*36e0*/  VIMNMX R16, PT, PT, R27, 0x1, !PT ;  /* 0x000000011b107848 */ /* 0x000fc60007fe0100 */
[----:B---3--:R-:W-:Y:S01]  /*36f0*/  FMUL.FTZ R13, R17, R26 ;  /* 0x0000001a110d7220 */ /* 0x008fe20000410000 */
[----:B------:R-:W-:Y:S01]  /*3700*/  I2FP.F32.U32 R22, R16 ;  /* 0x0000001000167245 */ /* 0x000fe20000201000 */
[----:B------:R-:W-:Y:S01]  /*3710*/  FADD.FTZ R26, R19, -R26 ;  /* 0x8000001a131a7221 */ /* 0x000fe20000010000 */
[----:B------:R-:W-:Y:S02]  /*3720*/  I2FP.F32.S32 R16, R9 ;  /* 0x0000000900107245 */ /* 0x000fe40000201400 */
[----:B------:R1:W4:Y:S01]  /*3730*/  MUFU.RCP R9, R22 ;  /* 0x0000001600097308 */ /* 0x0003220000001000 */
[----:B------:R-:W-:-:S04]  /*3740*/  FMUL.FTZ R26, R26, R26 ;  /* 0x0000001a1a1a7220 */ /* 0x000fc80000410000 */
[----:B------:R-:W-:-:S04]  /*3750*/  FMUL.FTZ R17, R17, R26 ;  /* 0x0000001a11117220 */ /* 0x000fc80000410000 */
[C---:B------:R-:W-:Y:S01]  /*3760*/  FMUL.FTZ R17, R16.reuse, R17 ;  /* 0x0000001110117220 */ /* 0x040fe20000410000 */
[----:B-1----:R-:W-:-:S03]  /*3770*/  FFMA.FTZ R22, R16, R19, R13 ;  /* 0x0000001310167223 */ /* 0x002fc6000001000d */
[C---:B----4-:R-:W-:Y:S01]  /*3780*/  FFMA.FTZ R17, R9.reuse, R17, R28 ;  /* 0x0000001109117223 */ /* 0x050fe2000001001c */
[----:B------:R-:W-:-:S03]  /*3790*/  FMUL.FTZ R9, R9, R22 ;  /* 0x0000001609097220 */ /* 0x000fc60000410000 */
[----:B------:R-:W-:Y:S01]  /*37a0*/  FADD.FTZ R19, R17, R24 ;  /* 0x0000001811137221 */ /* 0x000fe20000010000 */
[----:B------:R-:W-:Y:S06]  /*37b0*/  @P1 BRA `(.L_x_4884) ;  /* 0xfffffff8004c1947 */ /* 0x000fec000383ffff */
.L_x_4883:
[----:B0-----:R-:W-:Y:S05]  /*37c0*/  BSYNC.RECONVERGENT B1 ;  /* 0x0000000000017941 */ /* 0x001fea0003800200 */
.L_x_4882:
[----:B------:R-:W-:-:S13]  /*37d0*/  ISETP.NE.AND P1, PT, R20, RZ, PT ;  /* 0x000000ff1400720c */ /* 0x000fda0003f25270 */
[----:B------:R-:W-:Y:S05]  /*37e0*/  @!P1 BRA `(.L_x_4881) ;  /* 0x0000000000909947 */ /* 0x000fea0003800000 */
[----:B------:R-:W0:Y:S01]  /*37f0*/  LDCU UR4, c[0x0][0x3ac] ;  /* 0x00007580ff0477ac */ /* 0x000e220008000800 */
[----:B------:R-:W-:Y:S01]  /*3800*/  BSSY.RECONVERGENT B1, `(.L_x_4885) ;  /* 0x0000021000017945 */ /* 0x000fe20003800200 */
[----:B------:R-:W-:Y:S02]  /*3810*/  IADD3 R7, PT, PT, -R20, RZ, RZ ;  /* 0x000000ff14077210 */ /* 0x000fe40007ffe1ff */
[----:B0-----:R-:W-:Y:S01]  /*3820*/  ISETP.GE.AND P2, PT, R8, UR4, PT ;  /* 0x0000000408007c0c */ /* 0x001fe2000bf46270 */
[----:B------:R-:W-:-:S12]  /*3830*/  IMAD R3, R3, UR4, R8 ;  /* 0x0000000403037c24 */ /* 0x000fd8000f8e0208 */
.L_x_4886:
        /* <DEDUP_REMOVED lines=10> */
[----:B------:R-:W-:Y:S01]  /*38e0*/  IMAD R3, R0, UR5, R3 ;  /* 0x0000000500037c24 */ /* 0x000fe2000f8e0203 */
[-C--:B0-----:R-:W-:Y:S02]  /*38f0*/  I2FP.F32.S32 R13, R27.reuse ;  /* 0x0000001b000d7245 */ /* 0x081fe40000201400 */
[----:B------:R-:W-:Y:S02]  /*3900*/  ISETP.NE.AND P1, PT, R7, RZ, PT ;  /* 0x000000ff0700720c */ /* 0x000fe40003f25270 */
[----:B--2---:R-:W-:Y:S02]  /*3910*/  IADD3 R24, PT, PT, R18, R27, RZ ;  /* 0x0000001b12187210 */ /* 0x004fe40007ffe0ff */
[----:B------:R-:W-:Y:S02]  /*3920*/  I2FP.F32.S32 R17, R18 ;  /* 0x0000001200117245 */ /* 0x000fe40000201400 */
[----:B------:R-:W-:Y:S01]  /*3930*/  VIMNMX R25, PT, PT, R24, 0x1, !PT ;  /* 0x0000000118197848 */ /* 0x000fe20007fe0100 */
[----:B------:R-:W-:-:S03]  /*3940*/  IMAD.MOV.U32 R27, RZ, RZ, R24 ;  /* 0x000000ffff1b7224 */ /* 0x000fc600078e0018 */
[----:B------:R-:W-:-:S04]  /*3950*/  I2FP.F32.U32 R25, R25 ;  /* 0x0000001900197245 */ /* 0x000fc80000201000 */
        /* <DEDUP_REMOVED lines=11> */
[----:B------:R-:W-:Y:S05]  /*3a10*/  BSYNC.RECONVERGENT B1 ;  /* 0x0000000000017941 */ /* 0x000fea0003800200 */
.L_x_4885:
[----:B------:R-:W-:-:S07]  /*3a20*/  MOV R27, R24 ;  /* 0x00000018001b7202 */ /* 0x000fce0000000f00 */
.L_x_4881:
[----:B0-----:R-:W-:Y:S05]  /*3a30*/  BSYNC.RECONVERGENT B0 ;  /* 0x0000000000007941 */ /* 0x001fea0003800200 */
.L_x_4880:
[----:B------:R-:W-:-:S13]  /*3a40*/  ISETP.GE.U32.AND P1, PT, R0, 0x2, PT ;  /* 0x000000020000780c */ /* 0x000fda0003f26070 */
        /* <DEDUP_REMOVED lines=24> */
[----:B--2---:R-:W-:Y:S01]  /*3bd0*/  FADD.FTZ R13, R9, -R14 ;  /* 0x8000000e090d7221 */ /* 0x004fe20000010000 */
[----:B------:R-:W-:Y:S01]  /*3be0*/  VIMNMX R11, PT, PT, R7, 0x1, !PT ;  /* 0x00000001070b7848 */ /* 0x000fe20007fe0100 */
[----:B------:R-:W-:Y:S01]  /*3bf0*/  FMUL.FTZ R14, R14, R15 ;  /* 0x0000000f0e0e7220 */ /* 0x000fe20000410000 */
[----:B0-----:R-:W-:Y:S01]  /*3c00*/  MOV R27, R7 ;  /* 0x00000007001b7202 */ /* 0x001fe20000000f00 */
[----:B------:R-:W-:Y:S01]  /*3c10*/  FMUL.FTZ R18, R13, R13 ;  /* 0x0000000d0d127220 */ /* 0x000fe20000410000 */
[----:B------:R-:W-:Y:S01]  /*3c20*/  I2FP.F32.U32 R11, R11 ;  /* 0x0000000b000b7245 */ /* 0x000fe20000201000 */
[----:B------:R-:W-:Y:S02]  /*3c30*/  FFMA.FTZ R9, R9, R12, R14 ;  /* 0x0000000c09097223 */ /* 0x000fe4000001000e */
[----:B------:R-:W-:Y:S01]  /*3c40*/  FMUL.FTZ R13, R15, R18 ;  /* 0x000000120f0d7220 */ /* 0x000fe20000410000 */
[----:B------:R-:W3:Y:S03]  /*3c50*/  MUFU.RCP R16, R11 ;  /* 0x0000000b00107308 */ /* 0x000ee60000001000 */
[----:B------:R-:W-:-:S04]  /*3c60*/  FMUL.FTZ R13, R12, R13 ;  /* 0x0000000d0c0d7220 */ /* 0x000fc80000410000 */
[C---:B---3--:R-:W-:Y:S01]  /*3c70*/  FFMA.FTZ R12, R16.reuse, R13, R3 ;  /* 0x0000000d100c7223 */ /* 0x048fe20000010003 */
[----:B------:R-:W-:-:S03]  /*3c80*/  FMUL.FTZ R9, R16, R9 ;  /* 0x0000000910097220 */ /* 0x000fc60000410000 */
[----:B------:R-:W-:-:S07]  /*3c90*/  FADD.FTZ R19, R19, R12 ;  /* 0x0000000c13137221 */ /* 0x000fce0000010000 */
.L_x_4889:
[----:B------:R-:W-:Y:S05]  /*3ca0*/  BSYNC.RECONVERGENT B0 ;  /* 0x0000000000007941 */ /* 0x000fea0003800200 */
.L_x_4888:
        /* <DEDUP_REMOVED lines=30> */
[----:B01----:R-:W-:Y:S01]  /*3e90*/  MOV R27, R7 ;  /* 0x00000007001b7202 */ /* 0x003fe20000000f00 */
[----:B------:R-:W-:Y:S01]  /*3ea0*/  FMUL.FTZ R12, R13, R12 ;  /* 0x0000000c0d0c7220 */ /* 0x000fe20000410000 */
[----:B------:R-:W4:Y:S01]  /*3eb0*/  MUFU.RCP R16, R11 ;  /* 0x0000000b00107308 */ /* 0x000f220000001000 */
[----:B------:R-:W-:-:S02]  /*3ec0*/  FFMA.FTZ R9, R9, R13, R14 ;  /* 0x0000000d09097223 */ /* 0x000fc4000001000e */
[C---:B----4-:R-:W-:Y:S02]  /*3ed0*/  FFMA.FTZ R12, R16.reuse, R12, R3 ;  /* 0x0000000c100c7223 */ /* 0x050fe40000010003 */
[----:B------:R-:W-:Y:S02]  /*3ee0*/  FMUL.FTZ R9, R16, R9 ;  /* 0x0000000910097220 */ /* 0x000fe40000410000 */
[----:B------:R-:W-:-:S07]  /*3ef0*/  FADD.FTZ R19, R19, R12 ;  /* 0x0000000c13137221 */ /* 0x000fce0000010000 */
.L_x_4891:
[----:B------:R-:W-:Y:S05]  /*3f00*/  BSYNC.RECONVERGENT B0 ;  /* 0x0000000000007941 */ /* 0x000fea0003800200 */
.L_x_4890:
[----:B------:R-:W-:Y:S05]  /*3f10*/  @!P2 BRA `(.L_x_4887) ;  /* 0x0000001000b8a947 */ /* 0x000fea0003800000 */
[----:B------:R-:W-:Y:S01]  /*3f20*/  LOP3.LUT R10, R10, 0x1fe, RZ, 0xc0, !PT ;  /* 0x000001fe0a0a7812 */ /* 0x000fe200078ec0ff */
[----:B------:R-:W-:Y:S03]  /*3f30*/  BSSY.RECONVERGENT B0, `(.L_x_4892) ;  /* 0x0000023000007945 */ /* 0x000fe60003800200 */
[----:B------:R-:W-:Y:S02]  /*3f40*/  ISETP.GE.U32.AND P2, PT, R5, R10, PT ;  /* 0x0000000a0500720c */ /* 0x000fe40003f46070 */
[----:B------:R-:W-:-:S05]  /*3f50*/  SHF.R.U32.HI R10, RZ, 0x3, R0 ;  /* 0x00000003ff0a7819 */ /* 0x000fca0000011600 */
[----:B------:R-:W-:-:S05]  /*3f60*/  IMAD.IADD R3, R10, 0x1, R5 ;  /* 0x000000010a037824 */ /* 0x000fca00078e0205 */
[----:B------:R-:W-:Y:S01]  /*3f70*/  ISETP.GE.U32.AND P1, PT, R3, R0, PT ;  /* 0x000000000300720c */ /* 0x000fe20003f26070 */
[----:B------:R2:W-:Y:S03]  /*3f80*/  @!P2 STS [R2], R9 ;  /* 0x000000090200a388 */ /* 0x0005e60000000800 */
[----:B------:R-:W-:Y:S01]  /*3f90*/  ISETP.GE.U32.OR P1, PT, R5, R10, P1 ;  /* 0x0000000a0500720c */ /* 0x000fe20000f26470 */
[----:B------:R2:W-:Y:S04]  /*3fa0*/  @!P2 STS [R4], R19 ;  /* 0x000000130400a388 */ /* 0x0005e80000000800 */
[----:B------:R2:W-:Y:S01]  /*3fb0*/  @!P2 STS [R6], R27 ;  /* 0x0000001b0600a388 */ /* 0x0005e20000000800 */
[----:B------:R-:W-:Y:S01]  /*3fc0*/  BAR.SYNC.DEFER_BLOCKING 0x0 ;  /* 0x0000000000007b1d */ /* 0x000fe20000010000 */
[----:B------:R-:W-:-:S06]  /*3fd0*/  ISETP.GE.U32.AND P2, PT, R0, 0x10, PT ;  /* 0x000000100000780c */ /* 0x000fcc0003f46070 */
[----:B------:R-:W-:Y:S07]  /*3fe0*/  @P1 BRA `(.L_x_4893) ;  /* 0x00000000005c1947 */ /* 0x000fee0003800000 */
[----:B------:R-:W-:-:S05]  /*3ff0*/  IMAD R3, R10, UR10, RZ ;  /* 0x0000000a0a037c24 */ /* 0x000fca000f8e02ff */
[C---:B------:R-:W-:Y:S02]  /*4000*/  LEA R12, R3.reuse, R6, 0x2 ;  /* 0x00000006030c7211 */ /* 0x040fe400078e10ff */
[C---:B------:R-:W-:Y:S02]  /*4010*/  LEA R14, R3.reuse, R2, 0x2 ;  /* 0x00000002030e7211 */ /* 0x040fe400078e10ff */
[----:B------:R-:W-:Y:S02]  /*4020*/  LEA R3, R3, R4, 0x2 ;  /* 0x0000000403037211 */ /* 0x000fe400078e10ff */
        /* <DEDUP_REMOVED lines=8> */
[----:B------:R-:W-:Y:S02]  /*40b0*/  FMUL.FTZ R12, R13, R13 ;  /* 0x0000000d0d0c7220 */ /* 0x000fe40000410000 */
[----:B------:R-:W-:Y:S02]  /*40c0*/  I2FP.F32.U32 R11, R11 ;  /* 0x0000000b000b7245 */ /* 0x000fe40000201000 */
[----:B------:R-:W-:Y:S01]  /*40d0*/  I2FP.F32.S32 R13, R27 ;  /* 0x0000001b000d7245 */ /* 0x000fe20000201400 */
[----:B------:R-:W-:Y:S01]  /*40e0*/  FMUL.FTZ R12, R15, R12 ;  /* 0x0000000c0f0c7220 */ /* 0x000fe20000410000 */
[----:B------:R-:W5:Y:S01]  /*40f0*/  MUFU.RCP R16, R11 ;  /* 0x0000000b00107308 */ /* 0x000f620000001000 */
[----:B012---:R-:W-:Y:S02]  /*4100*/  MOV R27, R7 ;  /* 0x00000007001b7202 */ /* 0x007fe40000000f00 */
[----:B------:R-:W-:Y:S01]  /*4110*/  FMUL.FTZ R12, R13, R12 ;  /* 0x0000000c0d0c7220 */ /* 0x000fe20000410000 */
[----:B------:R-:W-:-:S03]  /*4120*/  FFMA.FTZ R9, R9, R13, R14 ;  /* 0x0000000d09097223 */ /* 0x000fc6000001000e */
[C---:B-----5:R-:W-:Y:S01]  /*4130*/  FFMA.FTZ R12, R16.reuse, R12, R3 ;  /* 0x0000000c100c7223 */ /* 0x060fe20000010003 */
[----:B------:R-:W-:-:S03]  /*4140*/  FMUL.FTZ R9, R16, R9 ;  /* 0x0000000910097220 */ /* 0x000fc60000410000 */
[----:B------:R-:W-:-:S07]  /*4150*/  FADD.FTZ R19, R19, R12 ;  /* 0x0000000c13137221 */ /* 0x000fce0000010000 */
.L_x_4893:
[----:B------:R-:W-:Y:S05]  /*4160*/  BSYNC.RECONVERGENT B0 ;  /* 0x0000000000007941 */ /* 0x000fea0003800200 */
.L_x_4892:
        /* <DEDUP_REMOVED lines=30> */
[----:B0123--:R-:W-:Y:S01]  /*4350*/  MOV R27, R7 ;  /* 0x00000007001b7202 */ /* 0x00ffe20000000f00 */
[----:B------:R-:W-:Y:S01]  /*4360*/  FMUL.FTZ R12, R13, R12 ;  /* 0x0000000c0d0c7220 */ /* 0x000fe20000410000 */
[----:B------:R-:W0:Y:S01]  /*4370*/  MUFU.RCP R16, R11 ;  /* 0x0000000b00107308 */ /* 0x000e220000001000 */
[----:B------:R-:W-:-:S02]  /*4380*/  FFMA.FTZ R9, R9, R13, R14 ;  /* 0x0000000d09097223 */ /* 0x000fc4000001000e */
[C---:B0-----:R-:W-:Y:S02]  /*4390*/  FFMA.FTZ R12, R16.reuse, R12, R3 ;  /* 0x0000000c100c7223 */ /* 0x041fe40000010003 */
[----:B------:R-:W-:Y:S02]  /*43a0*/  FMUL.FTZ R9, R16, R9 ;  /* 0x0000000910097220 */ /* 0x000fe40000410000 */
[----:B------:R-:W-:-:S07]  /*43b0*/  FADD.FTZ R19, R19, R12 ;  /* 0x0000000c13137221 */ /* 0x000fce0000010000 */
.L_x_4895:
[----:B------:R-:W-:Y:S05]  /*43c0*/  BSYNC.RECONVERGENT B0 ;  /* 0x0000000000007941 */ /* 0x000fea0003800200 */
.L_x_4894:
        /* <DEDUP_REMOVED lines=30> */
[----:B------:R-:W0:Y:S01]  /*45b0*/  MUFU.RCP R16, R11 ;  /* 0x0000000b00107308 */ /* 0x000e220000001000 */
[----:B-1234-:R-:W-:Y:S02]  /*45c0*/  MOV R27, R7 ;  /* 0x00000007001b7202 */ /* 0x01efe40000000f00 */
[----:B------:R-:W-:Y:S01]  /*45d0*/  FMUL.FTZ R12, R13, R12 ;  /* 0x0000000c0d0c7220 */ /* 0x000fe20000410000 */
[----:B------:R-:W-:-:S03]  /*45e0*/  FFMA.FTZ R9, R9, R13, R14 ;  /* 0x0000000d09097223 */ /* 0x000fc6000001000e */
[C---:B0-----:R-:W-:Y:S01]  /*45f0*/  FFMA.FTZ R12, R16.reuse, R12, R3 ;  /* 0x0000000c100c7223 */ /* 0x041fe20000010003 */
[----:B------:R-:W-:-:S03]  /*4600*/  FMUL.FTZ R9, R16, R9 ;  /* 0x0000000910097220 */ /* 0x000fc60000410000 */
[----:B------:R-:W-:-:S07]  /*4610*/  FADD.FTZ R19, R19, R12 ;  /* 0x0000000c13137221 */ /* 0x000fce0000010000 */
.L_x_4897:
[----:B------:R-:W-:Y:S05]  /*4620*/  BSYNC.RECONVERGENT B0 ;  /* 0x0000000000007941 */ /* 0x000fea0003800200 */
.L_x_4896:
        /* <DEDUP_REMOVED lines=30> */
[----:B-1234-:R-:W-:Y:S01]  /*4810*/  MOV R27, R7 ;  /* 0x00000007001b7202 */ /* 0x01efe20000000f00 */
[----:B------:R-:W-:Y:S01]  /*4820*/  FMUL.FTZ R12, R13, R12 ;  /* 0x0000000c0d0c7220 */ /* 0x000fe20000410000 */
[----:B------:R-:W0:Y:S01]  /*4830*/  MUFU.RCP R16, R11 ;  /* 0x0000000b00107308 */ /* 0x000e220000001000 */
[----:B------:R-:W-:-:S02]  /*4840*/  FFMA.FTZ R9, R9, R13, R14 ;  /* 0x0000000d09097223 */ /* 0x000fc4000001000e */
[C---:B0-----:R-:W-:Y:S02]  /*4850*/  FFMA.FTZ R12, R16.reuse, R12, R3 ;  /* 0x0000000c100c7223 */ /* 0x041fe40000010003 */
[----:B------:R-:W-:Y:S02]  /*4860*/  FMUL.FTZ R9, R16, R9 ;  /* 0x0000000910097220 */ /* 0x000fe40000410000 */
[----:B------:R-:W-:-:S07]  /*4870*/  FADD.FTZ R19, R19, R12 ;  /* 0x0000000c13137221 */ /* 0x000fce0000010000 */
.L_x_4899:
[----:B------:R-:W-:Y:S05]  /*4880*/  BSYNC.RECONVERGENT B0 ;  /* 0x0000000000007941 */ /* 0x000fea0003800200 */
.L_x_4898:
        /* <DEDUP_REMOVED lines=37> */
.L_x_4901:
[----:B------:R-:W-:Y:S05]  /*4ae0*/  BSYNC.RECONVERGENT B0 ;  /* 0x0000000000007941 */ /* 0x000fea0003800200 */
.L_x_4900:
        /* <DEDUP_REMOVED lines=37> */
.L_x_4903:
[----:B------:R-:W-:Y:S05]  /*4d40*/  BSYNC.RECONVERGENT B0 ;  /* 0x0000000000007941 */ /* 0x000fea0003800200 */
.L_x_4902:
        /* <DEDUP_REMOVED lines=37> */
.L_x_4905:
[----:B------:R-:W-:Y:S05]  /*4fa0*/  BSYNC.RECONVERGENT B0 ;  /* 0x0000000000007941 */ /* 0x000fea0003800200 */
.L_x_4904:
        /* <DEDUP_REMOVED lines=14> */
[C---:B-1234-:R-:W-:Y:S01]  /*5090*/  IMAD R2, R3.reuse, 0x4, R2 ;  /* 0x0000000403027824 */ /* 0x05efe200078e0202 */
[C---:B------:R-:W-:Y:S02]  /*50a0*/  LEA R0, R3.reuse, R6, 0x2 ;  /* 0x0000000603007211 */ /* 0x040fe400078e10ff */
[----:B------:R-:W-:-:S03]  /*50b0*/  LEA R3, R3, R4, 0x2 ;  /* 0x0000000403037211 */ /* 0x000fc600078e10ff */
[----:B------:R-:W0:Y:S04]  /*50c0*/  LDS R2, [R2] ;  /* 0x0000000002027984 */ /* 0x000e280000000800 */
[----:B------:R-:W1:Y:S04]  /*50d0*/  LDS R0, [R0] ;  /* 0x0000000000007984 */ /* 0x000e680000000800 */
[----:B------:R-:W2:Y:S01]  /*50e0*/  LDS R3, [R3] ;  /* 0x0000000003037984 */ /* 0x000ea20000000800 */
[----:B0-----:R-:W-:Y:S01]  /*50f0*/  FADD.FTZ R7, R9, -R2 ;  /* 0x8000000209077221 */ /* 0x001fe20000010000 */
[----:B-1----:R-:W-:-:S02]  /*5100*/  IADD3 R4, PT, PT, R27, R0, RZ ;  /* 0x000000001b047210 */ /* 0x002fc40007ffe0ff */
[----:B------:R-:W-:Y:S01]  /*5110*/  I2FP.F32.S32 R11, R0 ;  /* 0x00000000000b7245 */ /* 0x000fe20000201400 */
[----:B------:R-:W-:Y:S01]  /*5120*/  FMUL.FTZ R0, R7, R7 ;  /* 0x0000000707007220 */ /* 0x000fe20000410000 */
[----:B------:R-:W-:Y:S02]  /*5130*/  VIMNMX R5, PT, PT, R4, 0x1, !PT ;  /* 0x0000000104057848 */ /* 0x000fe40007fe0100 */
[----:B------:R-:W-:Y:S01]  /*5140*/  I2FP.F32.S32 R7, R27 ;  /* 0x0000001b00077245 */ /* 0x000fe20000201400 */
[----:B------:R-:W-:Y:S01]  /*5150*/  FMUL.FTZ R0, R11, R0 ;  /* 0x000000000b007220 */ /* 0x000fe20000410000 */
[----:B------:R-:W-:Y:S01]  /*5160*/  I2FP.F32.U32 R5, R5 ;  /* 0x0000000500057245 */ /* 0x000fe20000201000 */
[----:B------:R-:W-:Y:S01]  /*5170*/  FMUL.FTZ R2, R2, R11 ;  /* 0x0000000b02027220 */ /* 0x000fe20000410000 */
[----:B------:R-:W-:Y:S01]  /*5180*/  MOV R27, R4 ;  /* 0x00000004001b7202 */ /* 0x000fe20000000f00 */
[----:B------:R-:W-:Y:S01]  /*5190*/  FMUL.FTZ R0, R7, R0 ;  /* 0x0000000007007220 */ /* 0x000fe20000410000 */
[----:B------:R-:W2:Y:S01]  /*51a0*/  MUFU.RCP R6, R5 ;  /* 0x0000000500067308 */ /* 0x000ea20000001000 */
[----:B------:R-:W-:-:S02]  /*51b0*/  FFMA.FTZ R9, R9, R7, R2 ;  /* 0x0000000709097223 */ /* 0x000fc40000010002 */
[C---:B--2---:R-:W-:Y:S02]  /*51c0*/  FFMA.FTZ R0, R6.reuse, R0, R3 ;  /* 0x0000000006007223 */ /* 0x044fe40000010003 */
[----:B------:R-:W-:Y:S02]  /*51d0*/  FMUL.FTZ R9, R6, R9 ;  /* 0x0000000906097220 */ /* 0x000fe40000410000 */
[----:B------:R-:W-:-:S07]  /*51e0*/  FADD.FTZ R19, R19, R0 ;  /* 0x0000000013137221 */ /* 0x000fce0000010000 */
.L_x_4906:
[----:B------:R-:W-:Y:S05]  /*51f0*/  BSYNC.RECONVERGENT B0 ;  /* 0x0000000000007941 */ /* 0x000fea0003800200 */
.L_x_4887:
[----:B------:R-:W-:Y:S05]  /*5200*/  @!P0 EXIT ;  /* 0x000000000000894d */ /* 0x000fea0003800000 */
[----:B01234-:R-:W0:Y:S01]  /*5210*/  LDC.64 R2, c[0x0][0x388] ;  /* 0x0000e200ff027b82 */ /* 0x01fe220000000a00 */
[----:B------:R-:W-:-:S04]  /*5220*/  I2FP.F32.S32 R27, R27 ;  /* 0x0000001b001b7245 */ /* 0x000fc80000201400 */
[----:B------:R-:W1:Y:S03]  /*5230*/  MUFU.RCP R0, R27 ;  /* 0x0000001b00007308 */ /* 0x000e660000001000 */
[----:B------:R-:W2:Y:S01]  /*5240*/  LDC.64 R4, c[0x0][0x390] ;  /* 0x0000e400ff047b82 */ /* 0x000ea20000000a00 */
[----:B-1----:R-:W-:Y:S01]  /*5250*/  FMUL.FTZ R19, R0, R19 ;  /* 0x0000001300137220 */ /* 0x002fe20000410000 */
[----:B0-----:R-:W-:-:S05]  /*5260*/  IMAD.WIDE R2, R8, 0x4, R2 ;  /* 0x0000000408027825 */ /* 0x001fca00078e0202 */
[----:B------:R-:W-:Y:S01]  /*5270*/  STG.E desc[UR12][R2.64], R9 ;  /* 0x0000000902007986 */ /* 0x000fe2000c10190c */
[----:B--2---:R-:W-:-:S05]  /*5280*/  IMAD.WIDE R4, R8, 0x4, R4 ;  /* 0x0000000408047825 */ /* 0x004fca00078e0204 */
[----:B------:R-:W-:Y:S01]  /*5290*/  STG.E desc[UR12][R4.64], R19 ;  /* 0x0000001304007986 */ /* 0x000fe2000c10190c */
[----:B------:R-:W-:Y:S05]  /*52a0*/  EXIT ;  /* 0x000000000000794d */ /* 0x000fea0003800000 */
.L_x_4877:
[----:B------:R-:W5:Y:S01]  /*52b0*/  LDCU UR4, c[0x0][0x3ac] ;  /* 0x00007580ff0477ac */ /* 0x000f620008000800 */
[----:B------:R-:W-:-:S04]  /*52c0*/  LOP3.LUT P0, RZ, R5, UR9, RZ, 0xfc, !PT ;  /* 0x0000000905ff7c12 */ /* 0x000fc8000f80fcff */
[----:B-----5:R-:W-:-:S13]  /*52d0*/  ISETP.GE.OR P0, PT, R8, UR4, P0 ;  /* 0x0000000408007c0c */ /* 0x020fda0008706670 */
[----:B------:R-:W-:Y:S05]  /*52e0*/  @P0 EXIT ;  /* 0x000000000000094d */ /* 0x000fea0003800000 */
        /* <DEDUP_REMOVED lines=10> */
.L_x_4907:
        /* <DEDUP_REMOVED lines=15> */
.L_x_27408:


//--------------------- .text._ZN2at6native50batch_norm_collect_statistics_channels_last_kernelINS0_3VarEN3c104HalfEfLi4EEEvPKT0_PT1_S9_PVS8_PiiiS8_ --------------------------
	.section	.text._ZN2at6native50batch_norm_collect_statistics_channels_last_kernelINS0_3VarEN3c104HalfEfLi4EEEvPKT0_PT1_S9_PVS8_PiiiS8_,"ax",@progbits
	.align	128
        .global         _ZN2at6native50batch_norm_collect_statistics_channels_last_kernelINS0_3VarEN3c104HalfEfLi4EEEvPKT0_PT1_S9_PVS8_PiiiS8_
        .type           _ZN2at6native50batch_norm_collect_statistics_channels_last_kernelINS0_3VarEN3c104HalfEfLi4EEEvPKT0_PT1_S9_PVS8_PiiiS8_,@function
        .size           _ZN2at6native50batch_norm_collect_statistics_channels_last_kernelINS0_3VarEN3c104HalfEfLi4EEEvPKT0_PT1_S9_PVS8_PiiiS8_,(.L_x_27409 - _ZN2at6native50batch_norm_collect_statistics_channels_last_kernelINS0_3VarEN3c104HalfEfLi4EEEvPKT0_PT1_S9_PVS8_PiiiS8_)
        .other          _ZN2at6native50batch_norm_collect_statistics_channels_last_kernelINS0_3VarEN3c104HalfEfLi4EEEvPKT0_PT1_S9_PVS8_PiiiS8_,@"STO_CUDA_ENTRY STV_DEFAULT"
_ZN2at6native50batch_norm_collect_statistics_channels_last_kernelINS0_3VarEN3c104HalfEfLi4EEEvPKT0_PT1_S9_PVS8_PiiiS8_:
.text._ZN2at6native50batch_norm_collect_statistics_channels_last_kernelINS0_3VarEN3c104HalfEfLi4EEEvPKT0_PT1_S9_PVS8_PiiiS8_:
        /* <DEDUP_REMOVED lines=67> */
.L_x_4909:
        /* <DEDUP_REMOVED lines=17> */
[----:B------:R-:W-:Y:S01]  /*0540*/  @!P2 VIADD R11, R11, 0x1 ;  /* 0x000000010b0ba836 */ /* 0x000fe20000000000 */
[----:B------:R-:W-:Y:S02]  /*0550*/  MOV R24, RZ ;  /* 0x000000ff00187202 */ /* 0x000fe40000000f00 */
[----:B------:R-:W-:Y:S01]  /*0560*/  FMUL.FTZ R25, R29, R26 ;  /* 0x0000001a1d197220 */ /* 0x000fe20000410000 */
[----:B------:R-:W-:Y:S01]  /*0570*/  HFMA2 R26, -RZ, RZ, 0, 0 ;  /* 0x00000000ff1a7431 */ /* 0x000fe200000001ff */
[----:B------:R-:W-:Y:S02]  /*0580*/  @!P2 I2FP.F32.S32 R28, R11 ;  /* 0x0000000b001ca245 */ /* 0x000fe40000201400 */
[----:B------:R-:W-:-:S04]  /*0590*/  IADD3 R27, PT, PT, R2, R27, RZ ;  /* 0x0000001b021b7210 */ /* 0x000fc80007ffe0ff */
[----:B------:R-:W-:Y:S01]  /*05a0*/  ISETP.GE.OR P3, PT, R27, UR11, P0 ;  /* 0x0000000b1b007c0c */ /* 0x000fe20008766670 */
        /* <DEDUP_REMOVED lines=11> */
[----:B------:R-:W-:Y:S01]  /*0660*/  MOV R28, RZ ;  /* 0x000000ff001c7202 */ /* 0x000fe20000000f00 */
[----:B------:R-:W-:Y:S01]  /*0670*/  IMAD.IADD R27, R2, 0x1, R27 ;  /* 0x00000001021b7824 */ /* 0x000fe200078e021b */
[----:B------:R-:W-:-:S04]  /*0680*/  @!P3 I2FP.F32.S32 R29, R10 ;  /* 0x0000000a001db245 */ /* 0x000fc80000201400 */
[----:B------:R-:W0:Y:S01]  /*0690*/  @!P3 MUFU.RCP R28, R29 ;  /* 0x0000001d001cb308 */ /* 0x000e220000001000 */
[----:B------:R-:W-:Y:S01]  /*06a0*/  ISETP.GE.OR P4, PT, R27, UR11, P0 ;  /* 0x0000000b1b007c0c */ /* 0x000fe20008786670 */
        /* <DEDUP_REMOVED lines=12> */
[C-C-:B------:R-:W-:Y:S01]  /*0770*/  IADD3 R17, PT, PT, R20.reuse, R17, R20.reuse ;  /* 0x0000001114117210 */ /* 0x140fe20007ffe014 */
[----:B------:R-:W-:Y:S01]  /*0780*/  IMAD R23, R20, 0x4, R23 ;  /* 0x0000000414177824 */ /* 0x000fe200078e0217 */
[----:B------:R-:W-:Y:S02]  /*0790*/  IADD3 R27, PT, PT, R2, R27, RZ ;  /* 0x0000001b021b7210 */ /* 0x000fe40007ffe0ff */
[----:B------:R-:W-:-:S02]  /*07a0*/  IADD3 R17, PT, PT, R20, R17, R20 ;  /* 0x0000001114117210 */ /* 0x000fc40007ffe014 */
[----:B0-----:R-:W-:Y:S02]  /*07b0*/  @!P4 I2FP.F32.S32 R15, R4 ;  /* 0x00000004000fc245 */ /* 0x001fe40000201400 */
[C---:B------:R-:W-:Y:S02]  /*07c0*/  LEA R21, R20.reuse, R21, 0x2 ;  /* 0x0000001514157211 */ /* 0x040fe400078e10ff */
[----:B------:R-:W0:Y:S01]  /*07d0*/  @!P4 MUFU.RCP R28, R15 ;  /* 0x0000000f001cc308 */ /* 0x000e220000001000 */
[----:B------:R-:W-:Y:S01]  /*07e0*/  LEA R19, R20, R19, 0x2 ;  /* 0x0000001314137211 */ /* 0x000fe200078e10ff */
[----:B--2---:R-:W-:-:S05]  /*07f0*/  @!P4 HADD2.F32 R26, -RZ, R14.H0_H0 ;  /* 0x2000000eff1ac230 */ /* 0x004fca0000004100 */
[----:B------:R-:W-:-:S04]  /*0800*/  FADD.FTZ R14, R26, -R16 ;  /* 0x800000101a0e7221 */ /* 0x000fc80000010000 */
[----:B0-----:R-:W-:-:S04]  /*0810*/  FFMA.FTZ R16, R14, R28, R16 ;  /* 0x0000001c0e107223 */ /* 0x001fc80000010010 */
[----:B------:R-:W-:-:S04]  /*0820*/  FADD.FTZ R26, -R16, R26 ;  /* 0x0000001a101a7221 */ /* 0x000fc80000010100 */
[----:B------:R-:W-:Y:S01]  /*0830*/  FMUL.FTZ R26, R14, R26 ;  /* 0x0000001a0e1a7220 */ /* 0x000fe20000410000 */
[----:B------:R-:W-:Y:S02]  /*0840*/  MOV R14, RZ ;  /* 0x000000ff000e7202 */ /* 0x000fe40000000f00 */
[----:B------:R-:W-:Y:S02]  /*0850*/  @!P1 MOV R14, 0x3f800000 ;  /* 0x3f800000000e9802 */ /* 0x000fe40000000f00 */
[----:B------:R-:W-:-:S03]  /*0860*/  ISETP.NE.AND P1, PT, R7, 0x1, PT ;  /* 0x000000010700780c */ /* 0x000fc60003f25270 */
[----:B------:R-:W-:Y:S01]  /*0870*/  FFMA.FTZ R22, R25, R14, R22 ;  /* 0x0000000e19167223 */ /* 0x000fe20000010016 */
[----:B------:R-:W-:Y:S01]  /*0880*/  IMAD.MOV.U32 R14, RZ, RZ, RZ ;  /* 0x000000ffff0e7224 */ /* 0x000fe200078e00ff */
[----:B------:R-:W-:-:S05]  /*0890*/  @!P2 MOV R14, 0x3f800000 ;  /* 0x3f800000000ea802 */ /* 0x000fca0000000f00 */
[----:B------:R-:W-:Y:S01]  /*08a0*/  FFMA.FTZ R9, R24, R14, R9 ;  /* 0x0000000e18097223 */ /* 0x000fe20000010009 */
[----:B------:R-:W-:Y:S02]  /*08b0*/  CS2R R14, SRZ ;  /* 0x00000000000e7805 */ /* 0x000fe4000001ff00 */
[----:B------:R-:W-:Y:S02]  /*08c0*/  @!P3 MOV R14, 0x3f800000 ;  /* 0x3f800000000eb802 */ /* 0x000fe40000000f00 */
[----:B------:R-:W-:-:S03]  /*08d0*/  @!P4 MOV R15, 0x3f800000 ;  /* 0x3f800000000fc802 */ /* 0x000fc60000000f00 */
[----:B------:R-:W-:Y:S02]  /*08e0*/  FFMA.FTZ R8, R29, R14, R8 ;  /* 0x0000000e1d087223 */ /* 0x000fe40000010008 */
[----:B------:R-:W-:Y:S01]  /*08f0*/  FFMA.FTZ R18, R26, R15, R18 ;  /* 0x0000000f1a127223 */ /* 0x000fe20000010012 */
[----:B------:R-:W-:Y:S06]  /*0900*/  @P1 BRA `(.L_x_4909) ;  /* 0xfffffff800c81947 */ /* 0x000fec000383ffff */
.L_x_4908:
        /* <DEDUP_REMOVED lines=19> */
[----:B------:R-:W-:Y:S01]  /*0a40*/  IADD3 R23, PT, PT, R7, R4, RZ ;  /* 0x0000000407177210 */ /* 0x000fe20007ffe0ff */
[----:B------:R-:W-:Y:S01]  /*0a50*/  FMUL.FTZ R17, R14, R14 ;  /* 0x0000000e0e117220 */ /* 0x000fe20000410000 */
[----:B------:R-:W-:Y:S01]  /*0a60*/  ISETP.GE.U32.AND P0, PT, R0, 0x2, PT ;  /* 0x000000020000780c */ /* 0x000fe20003f06070 */
[----:B------:R-:W3:Y:S01]  /*0a70*/  MUFU.RCP R11, R11 ;  /* 0x0000000b000b7308 */ /* 0x000ee20000001000 */
[----:B------:R-:W-:Y:S01]  /*0a80*/  VIMNMX R20, PT, PT, R23, 0x1, !PT ;  /* 0x0000000117147848 */ /* 0x000fe20007fe0100 */
[----:B------:R-:W-:-:S03]  /*0a90*/  FMUL.FTZ R12, R12, R17 ;  /* 0x000000110c0c7220 */ /* 0x000fc60000410000 */
[----:B------:R-:W-:Y:S01]  /*0aa0*/  I2FP.F32.U32 R20, R20 ;  /* 0x0000001400147245 */ /* 0x000fe20000201000 */
[----:B------:R-:W-:Y:S01]  /*0ab0*/  FMUL.FTZ R12, R15, R12 ;  /* 0x0000000c0f0c7220 */ /* 0x000fe20000410000 */
[----:B-1----:R-:W-:Y:S01]  /*0ac0*/  ULEA UR7, UR6, UR4, 0x18 ;  /* 0x0000000406077291 */ /* 0x002fe2000f8ec0ff */
[C---:B--2---:R-:W-:Y:S01]  /*0ad0*/  FMUL.FTZ R19, R2.reuse, R19 ;  /* 0x0000001302137220 */ /* 0x044fe20000410000 */
[----:B------:R-:W1:Y:S01]  /*0ae0*/  MUFU.RCP R25, R20 ;  /* 0x0000001400197308 */ /* 0x000e620000001000 */
[----:B------:R-:W-:Y:S01]  /*0af0*/  FFMA.FTZ R9, R2, R12, R9 ;  /* 0x0000000c02097223 */ /* 0x000fe20000010009 */
[----:B------:R-:W-:Y:S01]  /*0b00*/  UIADD3 UR4, UPT, UPT, UR4, 0x1000, URZ ;  /* 0x0000100004047890 */ /* 0x000fe2000fffe0ff */
[C---:B------:R-:W-:Y:S01]  /*0b10*/  FMUL.FTZ R21, R19.reuse, R6 ;  /* 0x0000000613157220 */ /* 0x040fe20000410000 */
[----:B------:R-:W-:Y:S01]  /*0b20*/  FADD.FTZ R19, R19, -R13 ;  /* 0x8000000d13137221 */ /* 0x000fe20000010000 */
[----:B------:R-:W-:Y:S01]  /*0b30*/  ULEA UR5, UR6, UR5, 0x18 ;  /* 0x0000000506057291 */ /* 0x000fe2000f8ec0ff */
[----:B------:R-:W-:Y:S01]  /*0b40*/  FADD.FTZ R9, R9, R22 ;  /* 0x0000001609097221 */ /* 0x000fe20000010000 */
[----:B------:R-:W-:Y:S01]  /*0b50*/  FFMA.FTZ R14, R10, R13, R21 ;  /* 0x0000000d0a0e7223 */ /* 0x000fe20000010015 */
[----:B------:R-:W-:Y:S01]  /*0b60*/  FMUL.FTZ R19, R19, R19 ;  /* 0x0000001313137220 */ /* 0x000fe20000410000 */
[----:B------:R-:W-:-:S02]  /*0b70*/  ULEA UR4, UR6, UR4, 0x18 ;  /* 0x0000000406047291 */ /* 0x000fc4000f8ec0ff */
        /* <DEDUP_REMOVED lines=36> */
[C---:B------:R-:W-:Y:S01]  /*0dc0*/  LEA R11, R7.reuse, R2, 0x2 ;  /* 0x00000002070b7211 */ /* 0x040fe200078e10ff */
[----:B------:R-:W-:-:S03]  /*0dd0*/  IMAD R7, R7, 0x4, R4 ;  /* 0x0000000407077824 */ /* 0x000fc600078e0204 */
[----:B------:R-:W1:Y:S04]  /*0de0*/  LDS R10, [R10] ;  /* 0x000000000a0a7984 */ /* 0x000e680000000800 */
[----:B------:R-:W2:Y:S04]  /*0df0*/  LDS R12, [R11] ;  /* 0x000000000b0c7984 */ /* 0x000ea80000000800 */
[----:B------:R-:W3:Y:S01]  /*0e00*/  LDS R7, [R7] ;  /* 0x0000000007077984 */ /* 0x000ee20000000800 */
[-C--:B-1----:R-:W-:Y:S02]  /*0e10*/  IADD3 R13, PT, PT, R23, R10.reuse, RZ ;  /* 0x0000000a170d7210 */ /* 0x082fe40007ffe0ff */
[----:B------:R-:W-:-:S02]  /*0e20*/  I2FP.F32.S32 R17, R10 ;  /* 0x0000000a00117245 */ /* 0x000fc40000201400 */
[----:B------:R-:W-:Y:S01]  /*0e30*/  VIMNMX R14, PT, PT, R13, 0x1, !PT ;  /* 0x000000010d0e7848 */ /* 0x000fe20007fe0100 */
[----:B--2---:R-:W-:Y:S01]  /*0e40*/  FADD.FTZ R15, R25, -R12 ;  /* 0x8000000c190f7221 */ /* 0x004fe20000010000 */
[----:B------:R-:W-:Y:S01]  /*0e50*/  I2FP.F32.S32 R10, R23 ;  /* 0x00000017000a7245 */ /* 0x000fe20000201400 */
[----:B------:R-:W-:Y:S01]  /*0e60*/  FMUL.FTZ R12, R12, R17 ;  /* 0x000000110c0c7220 */ /* 0x000fe20000410000 */
[----:B------:R-:W-:Y:S01]  /*0e70*/  I2FP.F32.U32 R14, R14 ;  /* 0x0000000e000e7245 */ /* 0x000fe20000201000 */
[----:B------:R-:W-:Y:S01]  /*0e80*/  FMUL.FTZ R16, R15, R15 ;  /* 0x0000000f0f107220 */ /* 0x000fe20000410000 */
[----:B0-----:R-:W-:Y:S01]  /*0e90*/  MOV R23, R13 ;  /* 0x0000000d00177202 */ /* 0x001fe20000000f00 */
[----:B------:R-:W-:Y:S02]  /*0ea0*/  FFMA.FTZ R25, R25, R10, R12 ;  /* 0x0000000a19197223 */ /* 0x000fe4000001000c */
[----:B------:R-:W-:Y:S01]  /*0eb0*/  FMUL.FTZ R11, R17, R16 ;  /* 0x00000010110b7220 */ /* 0x000fe20000410000 */
[----:B------:R-:W3:Y:S03]  /*0ec0*/  MUFU.RCP R14, R14 ;  /* 0x0000000e000e7308 */ /* 0x000ee60000001000 */
[----:B------:R-:W-:-:S04]  /*0ed0*/  FMUL.FTZ R11, R10, R11 ;  /* 0x0000000b0a0b7220 */ /* 0x000fc80000410000 */
[C---:B---3--:R-:W-:Y:S01]  /*0ee0*/  FFMA.FTZ R10, R14.reuse, R11, R7 ;  /* 0x0000000b0e0a7223 */ /* 0x048fe20000010007 */
[----:B------:R-:W-:-:S03]  /*0ef0*/  FMUL.FTZ R25, R14, R25 ;  /* 0x000000190e197220 */ /* 0x000fc60000410000 */
[----:B------:R-:W-:-:S07]  /*0f00*/  FADD.FTZ R9, R9, R10 ;  /* 0x0000000a09097221 */ /* 0x000fce0000010000 */
.L_x_4912:
[----:B------:R-:W-:Y:S05]  /*0f10*/  BSYNC.RECONVERGENT B0 ;  /* 0x0000000000007941 */ /* 0x000fea0003800200 */
.L_x_4911:
        /* <DEDUP_REMOVED lines=18> */
[----:B------:R-:W2:Y:S04]  /*1040*/  LDS R10, [R10] ;  /* 0x000000000a0a7984 */ /* 0x000ea80000000800 */
[----:B------:R-:W3:Y:S04]  /*1050*/  LDS R12, [R11] ;  /* 0x000000000b0c7984 */ /* 0x000ee80000000800 */
[----:B------:R-:W4:Y:S01]  /*1060*/  LDS R7, [R7] ;  /* 0x0000000007077984 */ /* 0x000f220000000800 */
[-C--:B--2---:R-:W-:Y:S02]  /*1070*/  IADD3 R13, PT, PT, R23, R10.reuse, RZ ;  /* 0x0000000a170d7210 */ /* 0x084fe40007ffe0ff */
[----:B------:R-:W-:-:S02]  /*1080*/  I2FP.F32.S32 R17, R10 ;  /* 0x0000000a00117245 */ /* 0x000fc40000201400 */
[----:B------:R-:W-:Y:S01]  /*1090*/  VIMNMX R14, PT, PT, R13, 0x1, !PT ;  /* 0x000000010d0e7848 */ /* 0x000fe20007fe0100 */
[----:B---3--:R-:W-:Y:S02]  /*10a0*/  FADD.FTZ R15, R25, -R12 ;  /* 0x8000000c190f7221 */ /* 0x008fe40000010000 */
[----:B------:R-:W-:Y:S01]  /*10b0*/  FMUL.FTZ R12, R12, R17 ;  /* 0x000000110c0c7220 */ /* 0x000fe20000410000 */
[----:B------:R-:W-:Y:S01]  /*10c0*/  I2FP.F32.U32 R14, R14 ;  /* 0x0000000e000e7245 */ /* 0x000fe20000201000 */
[----:B------:R-:W-:Y:S01]  /*10d0*/  FMUL.FTZ R10, R15, R15 ;  /* 0x0000000f0f0a7220 */ /* 0x000fe20000410000 */
[----:B------:R-:W-:Y:S02]  /*10e0*/  I2FP.F32.S32 R15, R23 ;  /* 0x00000017000f7245 */ /* 0x000fe40000201400 */
[----:B01----:R-:W-:Y:S01]  /*10f0*/  MOV R23, R13 ;  /* 0x0000000d00177202 */ /* 0x003fe20000000f00 */
[----:B------:R-:W-:Y:S01]  /*1100*/  FMUL.FTZ R10, R17, R10 ;  /* 0x0000000a110a7220 */ /* 0x000fe20000410000 */
[----:B------:R-:W4:Y:S01]  /*1110*/  MUFU.RCP R14, R14 ;  /* 0x0000000e000e7308 */ /* 0x000f220000001000 */
[----:B------:R-:W-:-:S02]  /*1120*/  FFMA.FTZ R25, R25, R15, R12 ;  /* 0x0000000f19197223 */ /* 0x000fc4000001000c */
[----:B------:R-:W-:-:S04]  /*1130*/  FMUL.FTZ R10, R15, R10 ;  /* 0x0000000a0f0a7220 */ /* 0x000fc80000410000 */
[C---:B----4-:R-:W-:Y:S01]  /*1140*/  FFMA.FTZ R10, R14.reuse, R10, R7 ;  /* 0x0000000a0e0a7223 */ /* 0x050fe20000010007 */
[----:B------:R-:W-:-:S03]  /*1150*/  FMUL.FTZ R25, R14, R25 ;  /* 0x000000190e197220 */ /* 0x000fc60000410000 */
[----:B------:R-:W-:-:S07]  /*1160*/  FADD.FTZ R9, R9, R10 ;  /* 0x0000000a09097221 */ /* 0x000fce0000010000 */
.L_x_4914:
[----:B------:R-:W-:Y:S05]  /*1170*/  BSYNC.RECONVERGENT B0 ;  /* 0x0000000000007941 */ /* 0x000fea0003800200 */
.L_x_4913:
        /* <DEDUP_REMOVED lines=18> */
[----:B------:R-:W3:Y:S04]  /*12a0*/  LDS R10, [R10] ;  /* 0x000000000a0a7984 */ /* 0x000ee80000000800 */
[----:B------:R-:W4:Y:S04]  /*12b0*/  LDS R12, [R11] ;  /* 0x000000000b0c7984 */ /* 0x000f280000000800 */
[----:B------:R-:W5:Y:S01]  /*12c0*/  LDS R7, [R7] ;  /* 0x0000000007077984 */ /* 0x000f620000000800 */
[-C--:B---3--:R-:W-:Y:S02]  /*12d0*/  IADD3 R13, PT, PT, R23, R10.reuse, RZ ;  /* 0x0000000a170d7210 */ /* 0x088fe40007ffe0ff */
[----:B------:R-:W-:-:S02]  /*12e0*/  I2FP.F32.S32 R17, R10 ;  /* 0x0000000a00117245 */ /* 0x000fc40000201400 */
[----:B------:R-:W-:Y:S01]  /*12f0*/  VIMNMX R14, PT, PT, R13, 0x1, !PT ;  /* 0x000000010d0e7848 */ /* 0x000fe20007fe0100 */
[----:B----4-:R-:W-:Y:S02]  /*1300*/  FADD.FTZ R15, R25, -R12 ;  /* 0x8000000c190f7221 */ /* 0x010fe40000010000 */
[----:B------:R-:W-:Y:S01]  /*1310*/  FMUL.FTZ R12, R12, R17 ;  /* 0x000000110c0c7220 */ /* 0x000fe20000410000 */
[----:B------:R-:W-:Y:S01]  /*1320*/  I2FP.F32.U32 R14, R14 ;  /* 0x0000000e000e7245 */ /* 0x000fe20000201000 */
[----:B------:R-:W-:Y:S01]  /*1330*/  FMUL.FTZ R10, R15, R15 ;  /* 0x0000000f0f0a7220 */ /* 0x000fe20000410000 */
[----:B------:R-:W-:Y:S02]  /*1340*/  I2FP.F32.S32 R15, R23 ;  /* 0x00000017000f7245 */ /* 0x000fe40000201400 */
[----:B012---:R-:W-:Y:S01]  /*1350*/  MOV R23, R13 ;  /* 0x0000000d00177202 */ /* 0x007fe20000000f00 */
[----:B------:R-:W-:Y:S01]  /*1360*/  FMUL.FTZ R10, R17, R10 ;  /* 0x0000000a110a7220 */ /* 0x000fe20000410000 */
[----:B------:R-:W5:Y:S01]  /*1370*/  MUFU.RCP R14, R14 ;  /* 0x0000000e000e7308 */ /* 0x000f620000001000 */
[----:B------:R-:W-:-:S02]  /*1380*/  FFMA.FTZ R25, R25, R15, R12 ;  /* 0x0000000f19197223 */ /* 0x000fc4000001000c */
[----:B------:R-:W-:-:S04]  /*1390*/  FMUL.FTZ R10, R15, R10 ;  /* 0x0000000a0f0a7220 */ /* 0x000fc80000410000 */
[C---:B-----5:R-:W-:Y:S01]  /*13a0*/  FFMA.FTZ R10, R14.reuse, R10, R7 ;  /* 0x0000000a0e0a7223 */ /* 0x060fe20000010007 */
[----:B------:R-:W-:-:S03]  /*13b0*/  FMUL.FTZ R25, R14, R25 ;  /* 0x000000190e197220 */ /* 0x000fc60000410000 */
[----:B------:R-:W-:-:S07]  /*13c0*/  FADD.FTZ R9, R9, R10 ;  /* 0x0000000a09097221 */ /* 0x000fce0000010000 */
.L_x_4916:
[----:B------:R-:W-:Y:S05]  /*13d0*/  BSYNC.RECONVERGENT B0 ;  /* 0x0000000000007941 */ /* 0x000fea0003800200 */
.L_x_4915:
        /* <DEDUP_REMOVED lines=18> */
[----:B------:R-:W4:Y:S04]  /*1500*/  LDS R10, [R10] ;  /* 0x000000000a0a7984 */ /* 0x000f280000000800 */
[----:B------:R-:W5:Y:S04]  /*1510*/  LDS R12, [R11] ;  /* 0x000000000b0c7984 */ /* 0x000f680000000800 */
[----:B------:R-:W0:Y:S01]  /*1520*/  LDS R7, [R7] ;  /* 0x0000000007077984 */ /* 0x000e220000000800 */
[-C--:B----4-:R-:W-:Y:S02]  /*1530*/  IADD3 R13, PT, PT, R23, R10.reuse, RZ ;  /* 0x0000000a170d7210 */ /* 0x090fe40007ffe0ff */
[----:B------:R-:W-:-:S02]  /*1540*/  I2FP.F32.S32 R17, R10 ;  /* 0x0000000a00117245 */ /* 0x000fc40000201400 */
[----:B------:R-:W-:Y:S01]  /*1550*/  VIMNMX R14, PT, PT, R13, 0x1, !PT ;  /* 0x000000010d0e7848 */ /* 0x000fe20007fe0100 */
[----:B-----5:R-:W-:Y:S02]  /*1560*/  FADD.FTZ R15, R25, -R12 ;  /* 0x8000000c190f7221 */ /* 0x020fe40000010000 */
[----:B------:R-:W-:Y:S01]  /*1570*/  FMUL.FTZ R12, R12, R17 ;  /* 0x000000110c0c7220 */ /* 0x000fe20000410000 */
[----:B------:R-:W-:Y:S01]  /*1580*/  I2FP.F32.U32 R14, R14 ;  /* 0x0000000e000e7245 */ /* 0x000fe20000201000 */
[----:B------:R-:W-:Y:S01]  /*1590*/  FMUL.FTZ R10, R15, R15 ;  /* 0x0000000f0f0a7220 */ /* 0x000fe20000410000 */
[----:B------:R-:W-:Y:S02]  /*15a0*/  I2FP.F32.S32 R15, R23 ;  /* 0x00000017000f7245 */ /* 0x000fe40000201400 */
[----:B0123--:R-:W-:Y:S01]  /*15b0*/  MOV R23, R13 ;  /* 0x0000000d00177202 */ /* 0x00ffe20000000f00 */
[----:B------:R-:W-:Y:S01]  /*15c0*/  FMUL.FTZ R10, R17, R10 ;  /* 0x0000000a110a7220 */ /* 0x000fe20000410000 */
[----:B------:R-:W0:Y:S01]  /*15d0*/  MUFU.RCP R14, R14 ;  /* 0x0000000e000e7308 */ /* 0x000e220000001000 */
[----:B------:R-:W-:-:S02]  /*15e0*/  FFMA.FTZ R25, R25, R15, R12 ;  /* 0x0000000f19197223 */ /* 0x000fc4000001000c */
[----:B------:R-:W-:-:S04]  /*15f0*/  FMUL.FTZ R10, R15, R10 ;  /* 0x0000000a0f0a7220 */ /* 0x000fc80000410000 */
[C---:B0-----:R-:W-:Y:S01]  /*1600*/  FFMA.FTZ R10, R14.reuse, R10, R7 ;  /* 0x0000000a0e0a7223 */ /* 0x041fe20000010007 */
[----:B------:R-:W-:-:S03]  /*1610*/  FMUL.FTZ R25, R14, R25 ;  /* 0x000000190e197220 */ /* 0x000fc60000410000 */
[----:B------:R-:W-:-:S07]  /*1620*/  FADD.FTZ R9, R9, R10 ;  /* 0x0000000a09097221 */ /* 0x000fce0000010000 */
.L_x_4918:
[----:B------:R-:W-:Y:S05]  /*1630*/  BSYNC.RECONVERGENT B0 ;  /* 0x0000000000007941 */ /* 0x000fea0003800200 */
.L_x_4917:
        /* <DEDUP_REMOVED lines=18> */
[----:B------:R-:W5:Y:S04]  /*1760*/  LDS R10, [R10] ;  /* 0x000000000a0a7984 */ /* 0x000f680000000800 */
[----:B------:R-:W0:Y:S04]  /*1770*/  LDS R12, [R11] ;  /* 0x000000000b0c7984 */ /* 0x000e280000000800 */
[----:B------:R-:W1:Y:S01]  /*1780*/  LDS R7, [R7] ;  /* 0x0000000007077984 */ /* 0x000e620000000800 */
[-C--:B-----5:R-:W-:Y:S02]  /*1790*/  IADD3 R13, PT, PT, R23, R10.reuse, RZ ;  /* 0x0000000a170d7210 */ /* 0x0a0fe40007ffe0ff */
[----:B------:R-:W-:-:S02]  /*17a0*/  I2FP.F32.S32 R17, R10 ;  /* 0x0000000a00117245 */ /* 0x000fc40000201400 */
[----:B------:R-:W-:Y:S01]  /*17b0*/  VIMNMX R14, PT, PT, R13, 0x1, !PT ;  /* 0x000000010d0e7848 */ /* 0x000fe20007fe0100 */
[----:B0-----:R-:W-:Y:S02]  /*17c0*/  FADD.FTZ R15, R25, -R12 ;  /* 0x8000000c190f7221 */ /* 0x001fe40000010000 */
[----:B------:R-:W-:Y:S01]  /*17d0*/  FMUL.FTZ R12, R12, R17 ;  /* 0x000000110c0c7220 */ /* 0x000fe20000410000 */
[----:B------:R-:W-:Y:S01]  /*17e0*/  I2FP.F32.U32 R14, R14 ;  /* 0x0000000e000e7245 */ /* 0x000fe20000201000 */
[----:B------:R-:W-:Y:S01]  /*17f0*/  FMUL.FTZ R10, R15, R15 ;  /* 0x0000000f0f0a7220 */ /* 0x000fe20000410000 */
[----:B------:R-:W-:Y:S02]  /*1800*/  I2FP.F32.S32 R15, R23 ;  /* 0x00000017000f7245 */ /* 0x000fe40000201400 */
[----:B-1234-:R-:W-:Y:S01]  /*1810*/  MOV R23, R13 ;  /* 0x0000000d00177202 */ /* 0x01efe20000000f00 */
[----:B------:R-:W-:Y:S01]  /*1820*/  FMUL.FTZ R10, R17, R10 ;  /* 0x0000000a110a7220 */ /* 0x000fe20000410000 */
[----:B------:R-:W0:Y:S01]  /*1830*/  MUFU.RCP R14, R14 ;  /* 0x0000000e000e7308 */ /* 0x000e220000001000 */
[----:B------:R-:W-:-:S02]  /*1840*/  FFMA.FTZ R25, R25, R15, R12 ;  /* 0x0000000f19197223 */ /* 0x000fc4000001000c */
[----:B------:R-:W-:-:S04]  /*1850*/  FMUL.FTZ R10, R15, R10 ;  /* 0x0000000a0f0a7220 */ /* 0x000fc80000410000 */
[C---:B0-----:R-:W-:Y:S01]  /*1860*/  FFMA.FTZ R10, R14.reuse, R10, R7 ;  /* 0x0000000a0e0a7223 */ /* 0x041fe20000010007 */
[----:B------:R-:W-:-:S03]  /*1870*/  FMUL.FTZ R25, R14, R25 ;  /* 0x000000190e197220 */ /* 0x000fc60000410000 */
[----:B------:R-:W-:-:S07]  /*1880*/  FADD.FTZ R9, R9, R10 ;  /* 0x0000000a09097221 */ /* 0x000fce0000010000 */
.L_x_4920:
[----:B------:R-:W-:Y:S05]  /*1890*/  BSYNC.RECONVERGENT B0 ;  /* 0x0000000000007941 */ /* 0x000fea0003800200 */
.L_x_4919:
        /* <DEDUP_REMOVED lines=37> */
.L_x_4922:
[----:B------:R-:W-:Y:S05]  /*1af0*/  BSYNC.RECONVERGENT B0 ;  /* 0x0000000000007941 */ /* 0x000fea0003800200 */
.L_x_4921:
        /* <DEDUP_REMOVED lines=37> */
.L_x_4924:
[----:B------:R-:W-:Y:S05]  /*1d50*/  BSYNC.RECONVERGENT B0 ;  /* 0x0000000000007941 */ /* 0x000fea0003800200 */
.L_x_4923:
        /* <DEDUP_REMOVED lines=37> */
.L_x_4926:
[----:B------:R-:W-:Y:S05]  /*1fb0*/  BSYNC.RECONVERGENT B0 ;  /* 0x0000000000007941 */ /* 0x000fea0003800200 */
.L_x_4925:
        /* <DEDUP_REMOVED lines=37> */
.L_x_4928:
[----:B------:R-:W-:Y:S05]  /*2210*/  BSYNC.RECONVERGENT B0 ;  /* 0x0000000000007941 */ /* 0x000fea0003800200 */
.L_x_4927:
[----:B------:R-:W-:Y:S05]  /*2220*/  @!P1 BRA `(.L_x_4910) ;  /* 0x0000000000909947 */ /* 0x000fea0003800000 */
[----:B------:R-:W-:Y:S01]  /*2230*/  LOP3.LUT R8, R8, 0x2, RZ, 0xc0, !PT ;  /* 0x0000000208087812 */ /* 0x000fe200078ec0ff */
[----:B------:R-:W-:Y:S03]  /*2240*/  BSSY.RECONVERGENT B0, `(.L_x_4910) ;  /* 0x0000022000007945 */ /* 0x000fe60003800200 */
[----:B------:R-:W-:Y:S02]  /*2250*/  ISETP.GE.U32.AND P0, PT, R5, R8, PT ;  /* 0x000000080500720c */ /* 0x000fe40003f06070 */
[----:B------:R-:W-:-:S05]  /*2260*/  SHF.R.U32.HI R8, RZ, 0xa, R0 ;  /* 0x0000000aff087819 */ /* 0x000fca0000011600 */
[----:B------:R-:W-:-:S06]  /*2270*/  IMAD.IADD R7, R8, 0x1, R5 ;  /* 0x0000000108077824 */ /* 0x000fcc00078e0205 */
[----:B------:R0:W-:Y:S04]  /*2280*/  @!P0 STS [R2], R25 ;  /* 0x0000001902008388 */ /* 0x0001e80000000800 */
[----:B------:R0:W-:Y:S04]  /*2290*/  @!P0 STS [R4], R9 ;  /* 0x0000000904008388 */ /* 0x0001e80000000800 */
[----:B------:R0:W-:Y:S01]  /*22a0*/  @!P0 STS [R6], R23 ;  /* 0x0000001706008388 */ /* 0x0001e20000000800 */
[----:B------:R-:W-:Y:S01]  /*22b0*/  BAR.SYNC.DEFER_BLOCKING 0x0 ;  /* 0x0000000000007b1d */ /* 0x000fe20000010000 */
[----:B------:R-:W-:-:S04]  /*22c0*/  ISETP.GE.U32.AND P0, PT, R7, R0, PT ;  /* 0x000000000700720c */ /* 0x000fc80003f06070 */
[----:B------:R-:W-:-:S13]  /*22d0*/  ISETP.GE.U32.OR P0, PT, R5, R8, P0 ;  /* 0x000000080500720c */ /* 0x000fda0000706470 */
[----:B0-----:R-:W-:Y:S05]  /*22e0*/  @P0 BRA `(.L_x_4929) ;  /* 0x00000000005c0947 */ /* 0x001fea0003800000 */
[----:B------:R-:W-:-:S05]  /*22f0*/  IMAD R7, R8, UR10, RZ ;  /* 0x0000000a08077c24 */ /* 0x000fca000f8e02ff */
[C---:B------:R-:W-:Y:S02]  /*2300*/  LEA R8, R7.reuse, R6, 0x2 ;  /* 0x0000000607087211 */ /* 0x040fe400078e10ff */
[C---:B------:R-:W-:Y:S01]  /*2310*/  LEA R10, R7.reuse, R2, 0x2 ;  /* 0x00000002070a7211 */ /* 0x040fe200078e10ff */
[----:B------:R-:W-:-:S03]  /*2320*/  IMAD R7, R7, 0x4, R4 ;  /* 0x0000000407077824 */ /* 0x000fc600078e0204 */
[----:B------:R-:W0:Y:S04]  /*2330*/  LDS R8, [R8] ;  /* 0x0000000008087984 */ /* 0x000e280000000800 */
[----:B------:R-:W5:Y:S04]  /*2340*/  LDS R10, [R10] ;  /* 0x000000000a0a7984 */ /* 0x000f680000000800 */
[----:B------:R-:W1:Y:S01]  /*2350*/  LDS R7, [R7] ;  /* 0x0000000007077984 */ /* 0x000e620000000800 */
[-C--:B0-----:R-:W-:Y:S02]  /*2360*/  IADD3 R11, PT, PT, R23, R8.reuse, RZ ;  /* 0x00000008170b7210 */ /* 0x081fe40007ffe0ff */
[----:B------:R-:W-:-:S02]  /*2370*/  I2FP.F32.S32 R15, R8 ;  /* 0x00000008000f7245 */ /* 0x000fc40000201400 */
[----:B------:R-:W-:Y:S01]  /*2380*/  VIMNMX R12, PT, PT, R11, 0x1, !PT ;  /* 0x000000010b0c7848 */ /* 0x000fe20007fe0100 */
[----:B-----5:R-:W-:Y:S02]  /*2390*/  FADD.FTZ R13, R25, -R10 ;  /* 0x8000000a190d7221 */ /* 0x020fe40000010000 */
        /* <DEDUP_REMOVED lines=12> */
.L_x_4929:
[----:B------:R-:W-:Y:S05]  /*2460*/  BSYNC.RECONVERGENT B0 ;  /* 0x0000000000007941 */ /* 0x000fea0003800200 */
.L_x_4910:
        /* <DEDUP_REMOVED lines=38> */
[----:B0-----:R-:W-:-:S05]  /*26d0*/  IMAD.IADD R3, R3, 0x1, R20 ;  /* 0x0000000103037824 */ /* 0x001fca00078e0214 */
[----:B------:R-:W-:-:S04]  /*26e0*/  ISETP.NE.AND P1, PT, R3, UR4, PT ;  /* 0x0000000403007c0c */ /* 0x000fc8000bf25270 */
[----:B------:R-:W-:-:S05]  /*26f0*/  SEL R3, RZ, 0x1, P1 ;  /* 0x00000001ff037807 */ /* 0x000fca0000800000 */
[----:B------:R0:W-:Y:S04]  /*2700*/  STS.U8 [UR7+0x1800], R3 ;  /* 0x00180003ff007988 */ /* 0x0001e80008000007 */
.L_x_4932:
[----:B------:R-:W-:Y:S05]  /*2710*/  BSYNC.RECONVERGENT B0 ;  /* 0x0000000000007941 */ /* 0x000fea0003800200 */
.L_x_4931:
[----:B------:R-:W-:Y:S06]  /*2720*/  BAR.SYNC.DEFER_BLOCKING 0x0 ;  /* 0x0000000000007b1d */ /* 0x000fec0000010000 */
[----:B0-----:R-:W0:Y:S02]  /*2730*/  LDS.U8 R3, [UR7+0x1800] ;  /* 0x00180007ff037984 */ /* 0x001e240008000000 */
[----:B0-----:R-:W-:-:S13]  /*2740*/  ISETP.NE.AND P1, PT, R3, RZ, PT ;  /* 0x000000ff0300720c */ /* 0x001fda0003f25270 */
[----:B------:R-:W-:Y:S05]  /*2750*/  @!P1 EXIT ;  /* 0x000000000000994d */ /* 0x000fea0003800000 */
[----:B------:R-:W-:Y:S01]  /*2760*/  ISETP.GE.U32.AND P1, PT, R5, UR8, PT ;  /* 0x0000000805007c0c */ /* 0x000fe2000bf26070 */
[----:B------:R-:W0:Y:S01]  /*2770*/  LDCU UR5, c[0x0][0x3ac] ;  /* 0x00007580ff0577ac */ /* 0x000e220008000800 */
[----:B------:R-:W-:Y:S01]  /*2780*/  BSSY.RECONVERGENT B0, `(.L_x_4933) ;  /* 0x000012b000007945 */ /* 0x000fe20003800200 */
[----:B------:R-:W-:Y:S01]  /*2790*/  HFMA2 R19, -RZ, RZ, 0, 0 ;  /* 0x00000000ff137431 */ /* 0x000fe200000001ff */
[----:B------:R-:W-:Y:S01]  /*27a0*/  MOV R27, RZ ;  /* 0x000000ff001b7202 */ /* 0x000fe20000000f00 */
[----:B-1234-:R-:W-:-:S08]  /*27b0*/  IMAD.MOV.U32 R9, RZ, RZ, RZ ;  /* 0x000000ffff097224 */ /* 0x01efd000078e00ff */
[----:B------:R-:W-:Y:S05]  /*27c0*/  @P1 BRA `(.L_x_4934) ;  /* 0x0000001000981947 */ /* 0x000fea0003800000 */
[----:B------:R-:W1:Y:S01]  /*27d0*/  I2F.U32.RP R18, R0 ;  /* 0x0000000000127306 */ /* 0x000e620000209000 */
[C---:B------:R-:W-:Y:S01]  /*27e0*/  IMAD.IADD R22, R0.reuse, 0x1, R5 ;  /* 0x0000000100167824 */ /* 0x040fe200078e0205 */
[----:B------:R-:W-:Y:S01]  /*27f0*/  ISETP.NE.U32.AND P3, PT, R0, RZ, PT ;  /* 0x000000ff0000720c */ /* 0x000fe20003f65070 */
[----:B------:R-:W-:Y:S01]  /*2800*/  BSSY.RECONVERGENT B1, `(.L_x_4935) ;  /* 0x00000fc000017945 */ /* 0x000fe20003800200 */
[----:B------:R-:W-:Y:S02]  /*2810*/  MOV R27, RZ ;  /* 0x000000ff001b7202 */ /* 0x000fe40000000f00 */
[C---:B------:R-:W-:Y:S02]  /*2820*/  ISETP.GE.U32.AND P1, PT, R22.reuse, UR8, PT ;  /* 0x0000000816007c0c */ /* 0x040fe4000bf26070 */
[----:B------:R-:W-:Y:S02]  /*2830*/  VIMNMX.U32 R3, PT, PT, R22, UR8, !PT ;  /* 0x0000000816037c48 */ /* 0x000fe4000ffe0000 */
[----:B------:R-:W-:-:S04]  /*2840*/  SEL R9, RZ, 0x1, P1 ;  /* 0x00000001ff097807 */ /* 0x000fc80000800000 */
[----:B------:R-:W-:Y:S01]  /*2850*/  IADD3 R3, PT, PT, R3, -R22, -R9 ;  /* 0x8000001603037210 */ /* 0x000fe20007ffe809 */
[----:B-1----:R-:W1:Y:S02]  /*2860*/  MUFU.RCP R18, R18 ;  /* 0x0000001200127308 */ /* 0x002e640000001000 */
[----:B-1----:R-:W-:-:S06]  /*2870*/  IADD3 R12, PT, PT, R18, 0xffffffe, RZ ;  /* 0x0ffffffe120c7810 */ /* 0x002fcc0007ffe0ff */
[----:B------:R1:W2:Y:S02]  /*2880*/  F2I.FTZ.U32.TRUNC.NTZ R13, R12 ;  /* 0x0000000c000d7305 */ /* 0x0002a4000021f000 */
[----:B-1----:R-:W-:Y:S02]  /*2890*/  MOV R12, RZ ;  /* 0x000000ff000c7202 */ /* 0x002fe40000000f00 */
[----:B--2---:R-:W-:-:S05]  /*28a0*/  IADD3 R19, PT, PT, RZ, -R13, RZ ;  /* 0x8000000dff137210 */ /* 0x004fca0007ffe0ff */
[----:B------:R-:W-:-:S04]  /*28b0*/  IMAD R19, R19, R0, RZ ;  /* 0x0000000013137224 */ /* 0x000fc800078e02ff */
[----:B------:R-:W-:Y:S01]  /*28c0*/  IMAD.HI.U32 R18, R13, R19, R12 ;  /* 0x000000130d127227 */ /* 0x000fe200078e000c */
[----:B------:R-:W-:-:S05]  /*28d0*/  MOV R19, RZ ;  /* 0x000000ff00137202 */ /* 0x000fca0000000f00 */
[----:B------:R-:W-:-:S05]  /*28e0*/  IMAD.HI.U32 R18, R18, R3, RZ ;  /* 0x0000000312127227 */ /* 0x000fca00078e00ff */
[----:B------:R-:W-:-:S05]  /*28f0*/  IADD3 R12, PT, PT, -R18, RZ, RZ ;  /* 0x000000ff120c7210 */ /* 0x000fca0007ffe1ff */
[----:B------:R-:W-:-:S05]  /*2900*/  IMAD R3, R0, R12, R3 ;  /* 0x0000000c00037224 */ /* 0x000fca00078e0203 */
[----:B------:R-:W-:-:S13]  /*2910*/  ISETP.GE.U32.AND P1, PT, R3, R0, PT ;  /* 0x000000000300720c */ /* 0x000fda0003f26070 */
[----:B------:R-:W-:Y:S01]  /*2920*/  @P1 IMAD.IADD R3, R3, 0x1, -R0 ;  /* 0x0000000103031824 */ /* 0x000fe200078e0a00 */
[----:B------:R-:W-:-:S04]  /*2930*/  @P1 IADD3 R18, PT, PT, R18, 0x1, RZ ;  /* 0x0000000112121810 */ /* 0x000fc80007ffe0ff */
[----:B------:R-:W-:Y:S02]  /*2940*/  ISETP.GE.U32.AND P2, PT, R3, R0, PT ;  /* 0x000000000300720c */ /* 0x000fe40003f46070 */
[----:B------:R-:W-:-:S11]  /*2950*/  MOV R3, R5 ;  /* 0x0000000500037202 */ /* 0x000fd60000000f00 */
[----:B------:R-:W-:Y:S02]  /*2960*/  @P2 IADD3 R18, PT, PT, R18, 0x1, RZ ;  /* 0x0000000112122810 */ /* 0x000fe40007ffe0ff */
[----:B------:R-:W-:-:S05]  /*2970*/  @!P3 LOP3.LUT R18, RZ, R0, RZ, 0x33, !PT ;  /* 0x00000000ff12b212 */ /* 0x000fca00078e33ff */
[----:B------:R-:W-:-:S05]  /*2980*/  IMAD.IADD R9, R9, 0x1, R18 ;  /* 0x0000000109097824 */ /* 0x000fca00078e0212 */
[C---:B------:R-:W-:Y:S02]  /*2990*/  ISETP.GE.U32.AND P1, PT, R9.reuse, 0x3, PT ;  /* 0x000000030900780c */ /* 0x040fe40003f26070 */
[----:B------:R-:W-:Y:S01]  /*29a0*/  IADD3 R24, PT, PT, R9, 0x1, RZ ;  /* 0x0000000109187810 */ /* 0x000fe20007ffe0ff */
[----:B------:R-:W-:-:S03]  /*29b0*/  IMAD.MOV.U32 R9, RZ, RZ, RZ ;  /* 0x000000ffff097224 */ /* 0x000fc600078e00ff */
[----:B------:R-:W-:-:S07]  /*29c0*/  LOP3.LUT R20, R24, 0x3, RZ, 0xc0, !PT ;  /* 0x0000000318147812 */ /* 0x000fce00078ec0ff */
[----:B------:R-:W-:Y:S05]  /*29d0*/  @!P1 BRA `(.L_x_4936) ;  /* 0x0000000c00789947 */ /* 0x000fea0003800000 */
[-C--:B------:R-:W-:Y:S01]  /*29e0*/  ISETP.GE.AND P2, PT, R8, R7.reuse, PT ;  /* 0x000000070800720c */ /* 0x080fe20003f46270 */
[----:B------:R-:W-:Y:S02]  /*29f0*/  IMAD R23, R5, R7, R8 ;  /* 0x0000000705177224 */ /* 0x000fe400078e0208 */
[----:B------:R-:W-:Y:S02]  /*2a00*/  HFMA2 R21, -RZ, RZ, 0, 0 ;  /* 0x00000000ff157431 */ /* 0x000fe400000001ff */
[----:B------:R-:W-:-:S08]  /*2a10*/  IMAD.MOV.U32 R9, RZ, RZ, RZ ;  /* 0x000000ffff097224 */ /* 0x000fd000078e00ff */
[----:B------:R-:W-:-:S05]  /*2a20*/  @!P2 IMAD.WIDE R12, R23, 0x4, R14 ;  /* 0x00000004170ca825 */ /* 0x000fca00078e020e */
[----:B------:R1:W2:Y:S01]  /*2a30*/  @!P2 LDG.E.STRONG.SYS R9, desc[UR12][R12.64] ;  /* 0x0000000c0c09a981 */ /* 0x0002a2000c1f5900 */
[----:B------:R-:W-:-:S05]  /*2a40*/  @!P2 IMAD.WIDE R18, R23, 0x4, R16 ;  /* 0x000000041712a825 */ /* 0x000fca00078e0210 */
[----:B------:R-:W3:Y:S01]  /*2a50*/  @!P2 LDG.E.STRONG.SYS R21, desc[UR12][R18.64] ;  /* 0x0000000c1215a981 */ /* 0x000ee2000c1f5900 */
[----:B------:R-:W-:Y:S01]  /*2a60*/  @!P2 IMAD.WIDE R26, R23, 0x4, R10 ;  /* 0x00000004171aa825 */ /* 0x000fe200078e020a */
[----:B-1----:R-:W-:-:S06]  /*2a70*/  MOV R12, RZ ;  /* 0x000000ff000c7202 */ /* 0x002fcc0000000f00 */
[----:B------:R1:W4:Y:S01]  /*2a80*/  @!P2 LDG.E.STRONG.SYS R12, desc[UR12][R26.64] ;  /* 0x0000000c1a0ca981 */ /* 0x000322000c1f5900 */
[----:B------:R-:W-:Y:S02]  /*2a90*/  IMAD.MOV.U32 R29, RZ, RZ, RZ ;  /* 0x000000ffff1d7224 */ /* 0x000fe400078e00ff */
[----:B-1----:R-:W-:Y:S01]  /*2aa0*/  HFMA2 R26, -RZ, RZ, 0, 0 ;  /* 0x00000000ff1a7431 */ /* 0x002fe200000001ff */
        /* <DEDUP_REMOVED lines=17> */
[----:B--2---:R-:W-:Y:S02]  /*2bc0*/  I2FP.F32.S32 R21, R29 ;  /* 0x0000001d00157245 */ /* 0x004fe40000201400 */
[----:B------:R-:W-:-:S03]  /*2bd0*/  IADD3 R25, PT, PT, R29, R9, RZ ;  /* 0x000000091d197210 */ /* 0x000fc60007ffe0ff */
[----:B---3--:R-:W-:Y:S01]  /*2be0*/  FMUL.FTZ R13, R21, R26 ;  /* 0x0000001a150d7220 */ /* 0x008fe20000410000 */
[----:B------:R-:W-:Y:S01]  /*2bf0*/  FADD.FTZ R27, R19, -R26 ;  /* 0x8000001a131b7221 */ /* 0x000fe20000010000 */
[----:B------:R-:W-:Y:S02]  /*2c00*/  IMAD.MOV.U32 R26, RZ, RZ, RZ ;  /* 0x000000ffff1a7224 */ /* 0x000fe400078e00ff */
        /* <DEDUP_REMOVED lines=10> */
[----:B------:R-:W-:-:S02]  /*2cb0*/  MOV R12, RZ ;  /* 0x000000ff000c7202 */ /* 0x000fc40000000f00 */
[----:B------:R-:W-:Y:S01]  /*2cc0*/  FMUL.FTZ R21, R28, R21 ;  /* 0x000000151c157220 */ /* 0x000fe20000410000 */
[----:B------:R-:W-:Y:S02]  /*2cd0*/  IMAD.MOV.U32 R28, RZ, RZ, RZ ;  /* 0x000000ffff1c7224 */ /* 0x000fe400078e00ff */
        /* <DEDUP_REMOVED lines=14> */
[----:B------:R-:W-:Y:S02]  /*2dc0*/  HFMA2 R18, -RZ, RZ, 0, 0 ;  /* 0x00000000ff127431 */ /* 0x000fe400000001ff */
        /* <DEDUP_REMOVED lines=8> */
[----:B------:R-:W-:Y:S01]  /*2e50*/  IMAD.MOV.U32 R22, RZ, RZ, RZ ;  /* 0x000000ffff167224 */ /* 0x000fe200078e00ff */
        /* <DEDUP_REMOVED lines=10> */
[----:B------:R-:W-:-:S06]  /*2f00*/  HFMA2 R18, -RZ, RZ, 0, 0 ;  /* 0x00000000ff127431 */ /* 0x000fcc00000001ff */
[----:B------:R1:W4:Y:S01]  /*2f10*/  @!P2 LDG.E.STRONG.SYS R18, desc[UR12][R16.64] ;  /* 0x0000000c1012a981 */ /* 0x000322000c1f5900 */
[----:B------:R-:W-:Y:S01]  /*2f20*/  FADD.FTZ R12, R9, R12 ;  /* 0x0000000c090c7221 */ /* 0x000fe20000010000 */
[----:B--2---:R-:W-:Y:S01]  /*2f30*/  IMAD.IADD R27, R21, 0x1, R22 ;  /* 0x00000001151b7824 */ /* 0x004fe200078e0216 */
[----:B------:R-:W-:Y:S02]  /*2f40*/  I2FP.F32.S32 R22, R22 ;  /* 0x0000001600167245 */ /* 0x000fe40000201400 */
[----:B------:R-:W-:Y:S02]  /*2f50*/  I2FP.F32.S32 R21, R21 ;  /* 0x0000001500157245 */ /* 0x000fe40000201400 */
[----:B-1----:R-:W-:-:S04]  /*2f60*/  VIMNMX R16, PT, PT, R27, 0x1, !PT ;  /* 0x000000011b107848 */ /* 0x002fc80007fe0100 */
        /* <DEDUP_REMOVED lines=17> */
[C---:B------:R-:W-:Y:S02]  /*3080*/  LEA R29, R18.reuse, R3, 0x2 ;  /* 0x00000003121d7211 */ /* 0x040fe400078e10ff */
[----:B------:R-:W-:Y:S02]  /*3090*/  LEA R21, R18, R23, 0x2 ;  /* 0x0000001712157211 */ /* 0x000fe400078e10ff */
[----:B------:R-:W-:-:S02]  /*30a0*/  IADD3 R3, PT, PT, R0, R7, R0 ;  /* 0x0000000700037210 */ /* 0x000fc40007ffe000 */
[----:B------:R-:W-:Y:S01]  /*30b0*/  LEA R23, R18, R25, 0x2 ;  /* 0x0000001912177211 */ /* 0x000fe200078e10ff */
[----:B------:R-:W-:Y:S06]  /*30c0*/  @!P1 BRA `(.L_x_4936) ;  /* 0x0000000400bc9947 */ /* 0x000fec0003800000 */
[----:B------:R-:W-:Y:S01]  /*30d0*/  MOV R25, R13 ;  /* 0x0000000d00197202 */ /* 0x000fe20000000f00 */
[----:B------:R-:W-:-:S07]  /*30e0*/  IMAD.MOV.U32 R7, RZ, RZ, R16 ;  /* 0x000000ffff077224 */ /* 0x000fce00078e0010 */
.L_x_4937:
[----:B------:R-:W1:Y:S01]  /*30f0*/  @!P2 LDC.64 R12, c[0x0][0x398] ;  /* 0x0000e600ff0cab82 */ /* 0x000e620000000a00 */
[----:B------:R-:W-:Y:S01]  /*3100*/  MOV R24, RZ ;  /* 0x000000ff00187202 */ /* 0x000fe20000000f00 */
[----:B------:R-:W-:-:S05]  /*3110*/  @!P2 IMAD.WIDE R16, R21, 0x4, R14 ;  /* 0x000000041510a825 */ /* 0x000fca00078e020e */
[----:B------:R2:W3:Y:S02]  /*3120*/  @!P2 LDG.E.STRONG.SYS R24, desc[UR12][R16.64] ;  /* 0x0000000c1018a981 */ /* 0x0004e4000c1f5900 */
[----:B--2---:R-:W-:Y:S02]  /*3130*/  HFMA2 R16, -RZ, RZ, 0, 0 ;  /* 0x00000000ff107431 */ /* 0x004fe400000001ff */
        /* <DEDUP_REMOVED lines=9> */
[----:B------:R-:W-:Y:S01]  /*31d0*/  FMUL.FTZ R28, R28, R28 ;  /* 0x0000001c1c1c7220 */ /* 0x000fe20000410000 */
[----:B------:R-:W-:Y:S01]  /*31e0*/  IMAD.MOV.U32 R27, RZ, RZ, RZ ;  /* 0x000000ffff1b7224 */ /* 0x000fe200078e00ff */
[----:B------:R-:W-:Y:S02]  /*31f0*/  VIMNMX R12, PT, PT, R24, 0x1, !PT ;  /* 0x00000001180c7848 */ /* 0x000fe40007fe0100 */
[----:B------:R-:W-:-:S03]  /*3200*/  FMUL.FTZ R26, R26, R28 ;  /* 0x0000001c1a1a7220 */ /* 0x000fc60000410000 */
[----:B------:R-:W2:Y:S01]  /*3210*/  @!P2 LDG.E.STRONG.SYS R27, desc[UR12][R16.64] ;  /* 0x0000000c101ba981 */ /* 0x000ea2000c1f5900 */
[----:B------:R-:W-:Y:S01]  /*3220*/  I2FP.F32.U32 R28, R12 ;  /* 0x0000000c001c7245 */ /* 0x000fe20000201000 */
[----:B------:R-:W-:Y:S01]  /*3230*/  FMUL.FTZ R26, R22, R26 ;  /* 0x0000001a161a7220 */ /* 0x000fe20000410000 */
[----:B------:R-:W1:Y:S01]  /*3240*/  @!P2 LDC.64 R12, c[0x0][0x398] ;  /* 0x0000e600ff0cab82 */ /* 0x000e620000000a00 */
[----:B------:R-:W-:-:S03]  /*3250*/  MOV R22, RZ ;  /* 0x000000ff00167202 */ /* 0x000fc60000000f00 */
        /* <DEDUP_REMOVED lines=39> */
[----:B------:R-:W-:Y:S02]  /*34d0*/  IADD3 R9, PT, PT, R22, R19, RZ ;  /* 0x0000001316097210 */ /* 0x000fe40007ffe0ff */
[----:B------:R-:W-:-:S05]  /*34e0*/  I2FP.F32.S32 R22, R22 ;  /* 0x0000001600167245 */ /* 0x000fca0000201400 */
[C---:B------:R-:W-:Y:S01]  /*34f0*/  FFMA.FTZ R19, R22.reuse, R26, R13 ;  /* 0x0000001a16137223 */ /* 0x040fe2000001000d */
[----:B------:R-:W-:Y:S01]  /*3500*/  FMUL.FTZ R28, R22, R28 ;  /* 0x0000001c161c7220 */ /* 0x000fe20000410000 */
[----:B------:R-:W-:-:S06]  /*3510*/  IMAD.MOV.U32 R22, RZ, RZ, RZ ;  /* 0x000000ffff167224 */ /* 0x000fcc00078e00ff */
        /* <DEDUP_REMOVED lines=10> */
[----:B------:R-:W-:Y:S01]  /*35c0*/  MOV R22, RZ ;  /* 0x000000ff00167202 */ /* 0x000fe20000000f00 */
[----:B------:R-:W-:-:S05]  /*35d0*/  HFMA2 R26, -RZ, RZ, 0, 0 ;  /* 0x00000000ff1a7431 */ /* 0x000fca00000001ff */
[----:B------:R-:W2:Y:S04]  /*35e0*/  @!P2 LDG.E.STRONG.SYS R22, desc[UR12][R16.64] ;  /* 0x0000000c1016a981 */ /* 0x000ea8000c1f5900 */
[----:B------:R1:W3:Y:S01]  /*35f0*/  @!P2 LDG.E.STRONG.SYS R26, desc[UR12][R12.64] ;  /* 0x0000000c0c1aa981 */ /* 0x0002e2000c1f5900 */
[----:B------:R-:W-:Y:S01]  /*3600*/  MOV R28, RZ ;  /* 0x000000ff001c7202 */ /* 0x000fe20000000f00 */
[----:B------:R-:W-:Y:S01]  /*3610*/  FADD.FTZ R24, R27, R24 ;  /* 0x000000181b187221 */ /* 0x000fe20000010000 */
[----:B-1----:R-:W-:-:S05]  /*3620*/  @!P2 IMAD.WIDE R12, R23, 0x4, R10 ;  /* 0x00000004170ca825 */ /* 0x002fca00078e020a */
[----:B------:R3:W4:Y:S01]  /*3630*/  @!P2 LDG.E.STRONG.SYS R28, desc[UR12][R12.64] ;  /* 0x0000000c0c1ca981 */ /* 0x000722000c1f5900 */
[----:B------:R-:W-:Y:S01]  /*3640*/  IADD3 R7, PT, PT, R7, 0x4, RZ ;  /* 0x0000000407077810 */ /* 0x000fe20007ffe0ff */
[----:B------:R-:W-:Y:S01]  /*3650*/  IMAD R25, R18, 0x4, R25 ;  /* 0x0000000412197824 */ /* 0x000fe200078e0219 */
[C-C-:B------:R-:W-:Y:S02]  /*3660*/  IADD3 R3, PT, PT, R0.reuse, R3, R0.reuse ;  /* 0x0000000300037210 */ /* 0x140fe40007ffe000 */
[----:B------:R-:W-:Y:S02]  /*3670*/  ISETP.NE.AND P1, PT, R7, RZ, PT ;  /* 0x000000ff0700720c */ /* 0x000fe40003f25270 */
[----:B------:R-:W-:Y:S02]  /*3680*/  IADD3 R3, PT, PT, R0, R3, R0 ;  /* 0x0000000300037210 */ /* 0x000fe40007ffe000 */
[C---:B------:R-:W-:Y:S02]  /*3690*/  LEA R21, R18.reuse, R21, 0x2 ;  /* 0x0000001512157211 */ /* 0x040fe400078e10ff */
[----:B------:R-:W-:-:S02]  /*36a0*/  LEA R29, R18, R29, 0x2 ;  /* 0x0000001d121d7211 */ /* 0x000fc400078e10ff */
[----:B------:R-:W-:Y:S01]  /*36b0*/  LEA R23, R18, R23, 0x2 ;  /* 0x0000001712177211 */ /* 0x000fe200078e10ff */
[----:B--2---:R-:W-:Y:S01]  /*36c0*/  IMAD.IADD R27, R9, 0x1, R22 ;  /* 0x00000001091b7824 */ /* 0x004fe200078e0216 */
[----:B------:R-:W-:-:S04]  /*36d0*/  I2FP.F32.S32 R17, R22 ;  /* 0x0000001600117245 */ /* 0x000fc80000201400 */
[----:B------:R-:W-:Y:S01]  /*36e0*/  VIMNMX R16, PT, PT, R27, 0x1, !PT ;  /* 0x000000011b107848 */ /* 0x000fe20007fe0100 */
[----:B---3--:R-:W-:Y:S01]  /*36f0*/  FMUL.FTZ R13, R17, R26 ;  /* 0x0000001a110d7220 */ /* 0x008fe20000410000 */
[----:B------:R-:W-:Y:S02]  /*3700*/  FADD.FTZ R26, R19, -R26 ;  /* 0x8000001a131a7221 */ /* 0x000fe40000010000 */
[----:B------:R-:W-:Y:S02]  /*3710*/  I2FP.F32.U32 R22, R16 ;  /* 0x0000001000167245 */ /* 0x000fe40000201000 */
[----:B------:R-:W-:Y:S01]  /*3720*/  I2FP.F32.S32 R16, R9 ;  /* 0x0000000900107245 */ /* 0x000fe20000201400 */
[----:B------:R-:W-:Y:S01]  /*3730*/  FMUL.FTZ R26, R26, R26 ;  /* 0x0000001a1a1a7220 */ /* 0x000fe20000410000 */
[----:B------:R1:W4:Y:S03]  /*3740*/  MUFU.RCP R9, R22 ;  /* 0x0000001600097308 */ /* 0x0003260000001000 */
[----:B------:R-:W-:-:S04]  /*3750*/  FMUL.FTZ R17, R17, R26 ;  /* 0x0000001a11117220 */ /* 0x000fc80000410000 */
[C---:B------:R-:W-:Y:S01]  /*3760*/  FMUL.FTZ R17, R16.reuse, R17 ;  /* 0x0000001110117220 */ /* 0x040fe20000410000 */
[----:B-1----:R-:W-:-:S03]  /*3770*/  FFMA.FTZ R22, R16, R19, R13 ;  /* 0x0000001310167223 */ /* 0x002fc6000001000d */
[C---:B----4-:R-:W-:Y:S01]  /*3780*/  FFMA.FTZ R17, R9.reuse, R17, R28 ;  /* 0x0000001109117223 */ /* 0x050fe2000001001c */
[----:B------:R-:W-:-:S03]  /*3790*/  FMUL.FTZ R9, R9, R22 ;  /* 0x0000001609097220 */ /* 0x000fc60000410000 */
[----:B------:R-:W-:Y:S01]  /*37a0*/  FADD.FTZ R19, R17, R24 ;  /* 0x0000001811137221 */ /* 0x000fe20000010000 */
[----:B------:R-:W-:Y:S06]  /*37b0*/  @P1 BRA `(.L_x_4937) ;  /* 0xfffffff8004c1947 */ /* 0x000fec000383ffff */
.L_x_4936:
[----:B0-----:R-:W-:Y:S05]  /*37c0*/  BSYNC.RECONVERGENT B1 ;  /* 0x0000000000017941 */ /* 0x001fea0003800200 */
.L_x_4935:
[----:B------:R-:W-:-:S13]  /*37d0*/  ISETP.NE.AND P1, PT, R20, RZ, PT ;  /* 0x000000ff1400720c */ /* 0x000fda0003f25270 */
[----:B------:R-:W-:Y:S05]  /*37e0*/  @!P1 BRA `(.L_x_4934) ;  /* 0x0000000000909947 */ /* 0x000fea0003800000 */
[----:B------:R-:W0:Y:S01]  /*37f0*/  LDCU UR4, c[0x0][0x3ac] ;  /* 0x00007580ff0477ac */ /* 0x000e220008000800 */
[----:B------:R-:W-:Y:S01]  /*3800*/  BSSY.RECONVERGENT B1, `(.L_x_4938) ;  /* 0x0000021000017945 */ /* 0x000fe20003800200 */
[----:B------:R-:W-:Y:S02]  /*3810*/  IADD3 R7, PT, PT, -R20, RZ, RZ ;  /* 0x000000ff14077210 */ /* 0x000fe40007ffe1ff */
[----:B0-----:R-:W-:Y:S01]  /*3820*/  ISETP.GE.AND P2, PT, R8, UR4, PT ;  /* 0x0000000408007c0c */ /* 0x001fe2000bf46270 */
[----:B------:R-:W-:-:S12]  /*3830*/  IMAD R3, R3, UR4, R8 ;  /* 0x0000000403037c24 */ /* 0x000fd8000f8e0208 */
.L_x_4939:
[----:B------:R-:W0:Y:S01]  /*3840*/  @!P2 LDC.64 R12, c[0x0][0x398] ;  /* 0x0000e600ff0cab82 */ /* 0x000e220000000a00 */
[----:B------:R-:W-:Y:S02]  /*3850*/  HFMA2 R18, -RZ, RZ, 0, 0 ;  /* 0x00000000ff127431 */ /* 0x000fe400000001ff */
[----:B------:R-:W-:Y:S01]  /*3860*/  @!P2 IMAD.WIDE R16, R3, 0x4, R14 ;  /* 0x000000040310a825 */ /* 0x000fe200078e020e */
[----:B------:R-:W-:-:S04]  /*3870*/  CS2R R22, SRZ ;  /* 0x0000000000167805 */ /* 0x000fc8000001ff00 */
[----:B------:R-:W2:Y:S01]  /*3880*/  @!P2 LDG.E.STRONG.SYS R18, desc[UR12][R16.64] ;  /* 0x0000000c1012a981 */ /* 0x000ea2000c1f5900 */
[----:B0-----:R-:W-:-:S05]  /*3890*/  @!P2 IMAD.WIDE R12, R3, 0x4, R12 ;  /* 0x00000004030ca825 */ /* 0x001fca00078e020c */
[----:B------:R0:W3:Y:S01]  /*38a0*/  @!P2 LDG.E.STRONG.SYS R22, desc[UR12][R12.64] ;  /* 0x0000000c0c16a981 */ /* 0x0000e2000c1f5900 */
[----:B------:R-:W-:-:S05]  /*38b0*/  @!P2 IMAD.WIDE R20, R3, 0x4, R10 ;  /* 0x000000040314a825 */ /* 0x000fca00078e020a */
[----:B------:R-:W4:Y:S01]  /*38c0*/  @!P2 LDG.E.STRONG.SYS R23, desc[UR12][R20.64] ;  /* 0x0000000c1417a981 */ /* 0x000f22000c1f5900 */
[----:B------:R-:W-:Y:S01]  /*38d0*/  IADD3 R7, PT, PT, R7, 0x1, RZ ;  /* 0x0000000107077810 */ /* 0x000fe20007ffe0ff */
[----:B------:R-:W-:Y:S01]  /*38e0*/  IMAD R3, R0, UR5, R3 ;  /* 0x0000000500037c24 */ /* 0x000fe2000f8e0203 */
[----:B0-----:R-:W-:Y:S02]  /*38f0*/  I2FP.F32.S32 R13, R27 ;  /* 0x0000001b000d7245 */ /* 0x001fe40000201400 */
[----:B------:R-:W-:Y:S01]  /*3900*/  ISETP.NE.AND P1, PT, R7, RZ, PT ;  /* 0x000000ff0700720c */ /* 0x000fe20003f25270 */
[----:B--2---:R-:W-:Y:S01]  /*3910*/  IMAD.IADD R24, R18, 0x1, R27 ;  /* 0x0000000112187824 */ /* 0x004fe200078e021b */
[----:B------:R-:W-:-:S04]  /*3920*/  I2FP.F32.S32 R17, R18 ;  /* 0x0000001200117245 */ /* 0x000fc80000201400 */
[----:B------:R-:W-:Y:S02]  /*3930*/  VIMNMX R25, PT, PT, R24, 0x1, !PT ;  /* 0x0000000118197848 */ /* 0x000fe40007fe0100 */
[----:B------:R-:W-:Y:S02]  /*3940*/  MOV R27, R24 ;  /* 0x00000018001b7202 */ /* 0x000fe40000000f00 */
[----:B------:R-:W-:-:S04]  /*3950*/  I2FP.F32.U32 R25, R25 ;  /* 0x0000001900197245 */ /* 0x000fc80000201000 */
[----:B------:R-:W0:Y:S01]  /*3960*/  MUFU.RCP R26, R25 ;  /* 0x00000019001a7308 */ /* 0x000e220000001000 */
[----:B---3--:R-:W-:Y:S01]  /*3970*/  FADD.FTZ R16, -R22, R9 ;  /* 0x0000000916107221 */ /* 0x008fe20000010100 */
[----:B------:R-:W-:-:S03]  /*3980*/  FMUL.FTZ R22, R17, R22 ;  /* 0x0000001611167220 */ /* 0x000fc60000410000 */
[----:B------:R-:W-:Y:S01]  /*3990*/  FMUL.FTZ R16, R16, R16 ;  /* 0x0000001010107220 */ /* 0x000fe20000410000 */
[----:B------:R-:W-:-:S03]  /*39a0*/  FFMA.FTZ R9, R13, R9, R22 ;  /* 0x000000090d097223 */ /* 0x000fc60000010016 */
[----:B------:R-:W-:-:S04]  /*39b0*/  FMUL.FTZ R16, R17, R16 ;  /* 0x0000001011107220 */ /* 0x000fc80000410000 */
[----:B------:R-:W-:Y:S01]  /*39c0*/  FMUL.FTZ R16, R13, R16 ;  /* 0x000000100d107220 */ /* 0x000fe20000410000 */
[----:B0-----:R-:W-:-:S03]  /*39d0*/  FMUL.FTZ R9, R26, R9 ;  /* 0x000000091a097220 */ /* 0x001fc60000410000 */
[----:B----4-:R-:W-:-:S04]  /*39e0*/  FFMA.FTZ R16, R26, R16, R23 ;  /* 0x000000101a107223 */ /* 0x010fc80000010017 */
[----:B------:R-:W-:Y:S01]  /*39f0*/  FADD.FTZ R19, R16, R19 ;  /* 0x0000001310137221 */ /* 0x000fe20000010000 */
[----:B------:R-:W-:Y:S06]  /*3a00*/  @P1 BRA `(.L_x_4939) ;  /* 0xfffffffc008c1947 */ /* 0x000fec000383ffff */
[----:B------:R-:W-:Y:S05]  /*3a10*/  BSYNC.RECONVERGENT B1 ;  /* 0x0000000000017941 */ /* 0x000fea0003800200 */
.L_x_4938:
[----:B------:R-:W-:-:S07]  /*3a20*/  MOV R27, R24 ;  /* 0x00000018001b7202 */ /* 0x000fce0000000f00 */
.L_x_4934:
[----:B0-----:R-:W-:Y:S05]  /*3a30*/  BSYNC.RECONVERGENT B0 ;  /* 0x0000000000007941 */ /* 0x001fea0003800200 */
.L_x_4933:
[----:B------:R-:W-:-:S13]  /*3a40*/  ISETP.GE.U32.AND P1, PT, R0, 0x2, PT ;  /* 0x000000020000780c */ /* 0x000fda0003f26070 */
        /* <DEDUP_REMOVED lines=37> */
.L_x_4942:
[----:B------:R-:W-:Y:S05]  /*3ca0*/  BSYNC.RECONVERGENT B0 ;  /* 0x0000000000007941 */ /* 0x000fea0003800200 */
.L_x_4941:
        /* <DEDUP_REMOVED lines=37> */
.L_x_4944:
[----:B------:R-:W-:Y:S05]  /*3f00*/  BSYNC.RECONVERGENT B0 ;  /* 0x0000000000007941 */ /* 0x000fea0003800200 */
.L_x_4943:
        /* <DEDUP_REMOVED lines=37> */
.L_x_4946:
[----:B------:R-:W-:Y:S05]  /*4160*/  BSYNC.RECONVERGENT B0 ;  /* 0x0000000000007941 */ /* 0x000fea0003800200 */
.L_x_4945:
        /* <DEDUP_REMOVED lines=37> */
.L_x_4948:
[----:B------:R-:W-:Y:S05]  /*43c0*/  BSYNC.RECONVERGENT B0 ;  /* 0x0000000000007941 */ /* 0x000fea0003800200 */
.L_x_4947:
        /* <DEDUP_REMOVED lines=37> */
.L_x_4950:
[----:B------:R-:W-:Y:S05]  /*4620*/  BSYNC.RECONVERGENT B0 ;  /* 0x0000000000007941 */ /* 0x000fea0003800200 */
.L_x_4949:
        /* <DEDUP_REMOVED lines=37> */
.L_x_4952:
[----:B------:R-:W-:Y:S05]  /*4880*/  BSYNC.RECONVERGENT B0 ;  /* 0x0000000000007941 */ /* 0x000fea0003800200 */
.L_x_4951:
        /* <DEDUP_REMOVED lines=37> */
.L_x_4954:
[----:B------:R-:W-:Y:S05]  /*4ae0*/  BSYNC.RECONVERGENT B0 ;  /* 0x0000000000007941 */ /* 0x000fea0003800200 */
.L_x_4953:
        /* <DEDUP_REMOVED lines=37> */
.L_x_4956:
[----:B------:R-:W-:Y:S05]  /*4d40*/  BSYNC.RECONVERGENT B0 ;  /* 0x0000000000007941 */ /* 0x000fea0003800200 */
.L_x_4955:
        /* <DEDUP_REMOVED lines=37> */
.L_x_4958:
[----:B------:R-:W-:Y:S05]  /*4fa0*/  BSYNC.RECONVERGENT B0 ;  /* 0x0000000000007941 */ /* 0x000fea0003800200 */
.L_x_4957:
        /* <DEDUP_REMOVED lines=36> */
.L_x_4959:
[----:B------:R-:W-:Y:S05]  /*51f0*/  BSYNC.RECONVERGENT B0 ;  /* 0x0000000000007941 */ /* 0x000fea0003800200 */
.L_x_4940:
        /* <DEDUP_REMOVED lines=11> */
.L_x_4930:
        /* <DEDUP_REMOVED lines=14> */
.L_x_4960:
        /* <DEDUP_REMOVED lines=15> */
.L_x_27409:


//--------------------- .text._ZN2at6native50batch_norm_collect_statistics_channels_last_kernelINS0_3VarEffLi4EEEvPKT0_PT1_S7_PVS6_PiiiS6_ --------------------------
	.section	.text._ZN2at6native50batch_norm_collect_statistics_channels_last_kernelINS0_3VarEffLi4EEEvPKT0_PT1_S7_PVS6_PiiiS6_,"ax",@progbits
	.align	128
        .global         _ZN2at6native50batch_norm_collect_statistics_channels_last_kernelINS0_3VarEffLi4EEEvPKT0_PT1_S7_PVS6_PiiiS6_
        .type           _ZN2at6native50batch_norm_collect_statistics_channels_last_kernelINS0_3VarEffLi4EEEvPKT0_PT1_S7_PVS6_PiiiS6_,@function
        .size           _ZN2at6native50batch_norm_collect_statistics_channels_last_kernelINS0_3VarEffLi4EEEvPKT0_PT1_S7_PVS6_PiiiS6_,(.L_x_27410 - _ZN2at6native50batch_norm_collect_statistics_channels_last_kernelINS0_3VarEffLi4EEEvPKT0_PT1_S7_PVS6_PiiiS6_)
        .other          _ZN2at6native50batch_norm_collect_statistics_channels_last_kernelINS0_3VarEffLi4EEEvPKT0_PT1_S7_PVS6_PiiiS6_,@"STO_CUDA_ENTRY STV_DEFAULT"
_ZN2at6native50batch_norm_collect_statistics_channels_last_kernelINS0_3VarEffLi4EEEvPKT0_PT1_S7_PVS6_PiiiS6_:
.text._ZN2at6native50batch_norm_collect_statistics_channels_last_kernelINS0_3VarEffLi4EEEvPKT0_PT1_S7_PVS6_PiiiS6_:
        /* <DEDUP_REMOVED lines=67> */
.L_x_4962:
[----:B-1----:R-:W-:Y:S01]  /*0430*/  ISETP.GE.OR P1, PT, R25, UR11, P0 ;  /* 0x0000000b19007c0c */ /* 0x002fe20008726670 */
[----:B------:R-:W-:-:S12]  /*0440*/  IMAD.MOV.U32 R22, RZ, RZ, RZ ;  /* 0x000000ffff167224 */ /* 0x000fd800078e00ff */
[----:B------:R-:W0:Y:S02]  /*0450*/  @!P1 LDC.64 R14, c[0x0][0x380] ;  /* 0x0000e000ff0e9b82 */ /* 0x000e240000000a00 */
[----:B0-----:R-:W-:-:S05]  /*0460*/  @!P1 IMAD.WIDE R26, R16, 0x4, R14 ;  /* 0x00000004101a9825 */ /* 0x001fca00078e020e */
[----:B------:R-:W2:Y:S01]  /*0470*/  @!P1 LDG.E.CONSTANT R22, desc[UR12][R26.64] ;  /* 0x0000000c1a169981 */ /* 0x000ea2000c1e9900 */
[----:B------:R-:W-:Y:S01]  /*0480*/  @!P1 IADD3 R12, PT, PT, R12, 0x1, RZ ;  /* 0x000000010c0c9810 */ /* 0x000fe20007ffe0ff */
[----:B------:R-:W-:Y:S01]  /*0490*/  IMAD.IADD R29, R2, 0x1, R25 ;  /* 0x00000001021d7824 */ /* 0x000fe200078e0219 */
[----:B------:R-:W-:Y:S02]  /*04a0*/  MOV R15, RZ ;  /* 0x000000ff000f7202 */ /* 0x000fe40000000f00 */
        /* <DEDUP_REMOVED lines=8> */
[----:B------:R-:W-:Y:S02]  /*0530*/  HFMA2 R22, -RZ, RZ, 0, 0 ;  /* 0x00000000ff167431 */ /* 0x000fe400000001ff */
        /* <DEDUP_REMOVED lines=14> */
[----:B------:R-:W-:-:S06]  /*0620*/  MOV R29, RZ ;  /* 0x000000ff001d7202 */ /* 0x000fcc0000000f00 */
[----:B------:R-:W2:Y:S01]  /*0630*/  @!P3 LDG.E.CONSTANT R29, desc[UR12][R14.64] ;  /* 0x0000000c0e1db981 */ /* 0x000ea2000c1e9900 */
[----:B------:R-:W-:Y:S02]  /*0640*/  HFMA2 R26, -RZ, RZ, 0, 0 ;  /* 0x00000000ff1a7431 */ /* 0x000fe400000001ff */
[----:B------:R-:W-:Y:S01]  /*0650*/  @!P3 VIADD R10, R10, 0x1 ;  /* 0x000000010a0ab836 */ /* 0x000fe20000000000 */
[----:B------:R-:W-:-:S04]  /*0660*/  IADD3 R27, PT, PT, R2, R27, RZ ;  /* 0x0000001b021b7210 */ /* 0x000fc80007ffe0ff */
        /* <DEDUP_REMOVED lines=12> */
[C---:B------:R-:W-:Y:S01]  /*0730*/  IMAD R19, R18.reuse, 0x4, R19 ;  /* 0x0000000412137824 */ /* 0x040fe200078e0213 */
[----:B------:R-:W-:Y:S02]  /*0740*/  MOV R28, RZ ;  /* 0x000000ff001c7202 */ /* 0x000fe40000000f00 */
[----:B------:R-:W-:Y:S02]  /*0750*/  IADD3 R7, PT, PT, R7, 0x1, RZ ;  /* 0x0000000107077810 */ /* 0x000fe40007ffe0ff */
[C---:B------:R-:W-:Y:S02]  /*0760*/  LEA R23, R18.reuse, R23, 0x2 ;  /* 0x0000001712177211 */ /* 0x040fe400078e10ff */
[----:B------:R-:W-:Y:S02]  /*0770*/  LEA R21, R18, R21, 0x2 ;  /* 0x0000001512157211 */ /* 0x000fe400078e10ff */
[----:B0-----:R-:W-:-:S04]  /*0780*/  @!P4 I2FP.F32.S32 R15, R4 ;  /* 0x00000004000fc245 */ /* 0x001fc80000201400 */
[----:B------:R0:W1:Y:S02]  /*0790*/  @!P4 MUFU.RCP R28, R15 ;  /* 0x0000000f001cc308 */ /* 0x0000640000001000 */
[----:B0-----:R-:W-:-:S04]  /*07a0*/  IADD3 R15, PT, PT, R18, R16, R18 ;  /* 0x00000010120f7210 */ /* 0x001fc80007ffe012 */
[----:B------:R-:W-:Y:S01]  /*07b0*/  IADD3 R16, PT, PT, R18, R15, R18 ;  /* 0x0000000f12107210 */ /* 0x000fe20007ffe012 */
[----:B--2---:R-:W-:-:S04]  /*07c0*/  FADD.FTZ R14, R26, -R13 ;  /* 0x8000000d1a0e7221 */ /* 0x004fc80000010000 */
[C---:B-1----:R-:W-:Y:S01]  /*07d0*/  FFMA.FTZ R13, R14.reuse, R28, R13 ;  /* 0x0000001c0e0d7223 */ /* 0x042fe2000001000d */
[----:B------:R-:W-:Y:S01]  /*07e0*/  IMAD.MOV.U32 R28, RZ, RZ, RZ ;  /* 0x000000ffff1c7224 */ /* 0x000fe200078e00ff */
[----:B------:R-:W-:Y:S02]  /*07f0*/  @!P1 MOV R28, 0x3f800000 ;  /* 0x3f800000001c9802 */ /* 0x000fe40000000f00 */
[----:B------:R-:W-:Y:S01]  /*0800*/  FADD.FTZ R26, -R13, R26 ;  /* 0x0000001a0d1a7221 */ /* 0x000fe20000010100 */
[----:B------:R-:W-:Y:S02]  /*0810*/  ISETP.NE.AND P1, PT, R7, 0x1, PT ;  /* 0x000000010700780c */ /* 0x000fe40003f25270 */
[----:B------:R-:W-:Y:S01]  /*0820*/  FFMA.FTZ R20, R25, R28, R20 ;  /* 0x0000001c19147223 */ /* 0x000fe20000010014 */
[----:B------:R-:W-:Y:S01]  /*0830*/  FMUL.FTZ R26, R14, R26 ;  /* 0x0000001a0e1a7220 */ /* 0x000fe20000410000 */
[----:B------:R-:W-:Y:S02]  /*0840*/  HFMA2 R14, -RZ, RZ, 0, 0 ;  /* 0x00000000ff0e7431 */ /* 0x000fe400000001ff */
[----:B------:R-:W-:-:S02]  /*0850*/  IMAD.IADD R25, R2, 0x1, R27 ;  /* 0x0000000102197824 */ /* 0x000fc400078e021b */
[----:B------:R-:W-:-:S04]  /*0860*/  @!P2 IMAD.MOV.U32 R14, RZ, RZ, 0x3f800000 ;  /* 0x3f800000ff0ea424 */ /* 0x000fc800078e00ff */
[----:B------:R-:W-:Y:S01]  /*0870*/  FFMA.FTZ R9, R22, R14, R9 ;  /* 0x0000000e16097223 */ /* 0x000fe20000010009 */
[----:B------:R-:W-:Y:S02]  /*0880*/  MOV R14, RZ ;  /* 0x000000ff000e7202 */ /* 0x000fe40000000f00 */
[----:B------:R-:W-:-:S05]  /*0890*/  @!P3 MOV R14, 0x3f800000 ;  /* 0x3f800000000eb802 */ /* 0x000fca0000000f00 */
[----:B------:R-:W-:Y:S01]  /*08a0*/  FFMA.FTZ R8, R29, R14, R8 ;  /* 0x0000000e1d087223 */ /* 0x000fe20000010008 */
[----:B------:R-:W-:Y:S01]  /*08b0*/  IMAD.MOV.U32 R14, RZ, RZ, RZ ;  /* 0x000000ffff0e7224 */ /* 0x000fe200078e00ff */
[----:B------:R-:W-:-:S05]  /*08c0*/  @!P4 MOV R14, 0x3f800000 ;  /* 0x3f800000000ec802 */ /* 0x000fca0000000f00 */
[----:B------:R-:W-:Y:S01]  /*08d0*/  FFMA.FTZ R17, R26, R14, R17 ;  /* 0x0000000e1a117223 */ /* 0x000fe20000010011 */
[----:B------:R-:W-:Y:S06]  /*08e0*/  @P1 BRA `(.L_x_4962) ;  /* 0xfffffff800d01947 */ /* 0x000fec000383ffff */
.L_x_4961:
        /* <DEDUP_REMOVED lines=23> */
[----:B------:R-:W-:-:S02]  /*0a60*/  I2FP.F32.S32 R4, R4 ;  /* 0x0000000400047245 */ /* 0x000fc40000201400 */
[----:B------:R-:W-:Y:S01]  /*0a70*/  I2FP.F32.U32 R16, R16 ;  /* 0x0000001000107245 */ /* 0x000fe20000201000 */
[----:B-1----:R-:W-:Y:S01]  /*0a80*/  ULEA UR7, UR6, UR4, 0x18 ;  /* 0x0000000406077291 */ /* 0x002fe2000f8ec0ff */
[----:B------:R-:W-:Y:S01]  /*0a90*/  ISETP.GE.U32.AND P0, PT, R0, 0x2, PT ;  /* 0x000000020000780c */ /* 0x000fe20003f06070 */
[----:B------:R-:W-:Y:S01]  /*0aa0*/  UIADD3 UR4, UPT, UPT, UR4, 0x1000, URZ ;  /* 0x0000100004047890 */ /* 0x000fe2000fffe0ff */
[----:B--2---:R-:W-:Y:S01]  /*0ab0*/  FMUL.FTZ R21, R2, R21 ;  /* 0x0000001502157220 */ /* 0x004fe20000410000 */
[----:B------:R-:W-:Y:S01]  /*0ac0*/  I2FP.F32.S32 R7, R7 ;  /* 0x0000000700077245 */ /* 0x000fe20000201400 */
[----:B------:R-:W-:Y:S02]  /*0ad0*/  ULEA UR5, UR6, UR5, 0x18 ;  /* 0x0000000506057291 */ /* 0x000fe4000f8ec0ff */
[C---:B------:R-:W-:Y:S01]  /*0ae0*/  FMUL.FTZ R10, R21.reuse, R6 ;  /* 0x00000006150a7220 */ /* 0x040fe20000410000 */
[----:B------:R-:W-:Y:S01]  /*0af0*/  FADD.FTZ R21, R21, -R24 ;  /* 0x8000001815157221 */ /* 0x000fe20000010000 */
[----:B------:R-:W-:-:S02]  /*0b00*/  ULEA UR4, UR6, UR4, 0x18 ;  /* 0x0000000406047291 */ /* 0x000fc4000f8ec0ff */
[----:B------:R-:W-:Y:S01]  /*0b10*/  FFMA.FTZ R24, R19, R24, R10 ;  /* 0x0000001813187223 */ /* 0x000fe2000001000a */
[----:B------:R-:W-:Y:S01]  /*0b20*/  FMUL.FTZ R10, R12, R25 ;  /* 0x000000190c0a7220 */ /* 0x000fe20000410000 */
[----:B------:R-:W-:Y:S02]  /*0b30*/  FMUL.FTZ R14, R21, R21 ;  /* 0x00000015150e7220 */ /* 0x000fe40000410000 */
        /* <DEDUP_REMOVED lines=9> */
[----:B0-----:R-:W-:-:S02]  /*0bd0*/  IMAD R6, R5, UR10, R22 ;  /* 0x0000000a05067c24 */ /* 0x001fc4000f8e0216 */
        /* <DEDUP_REMOVED lines=49> */
.L_x_4965:
[----:B------:R-:W-:Y:S05]  /*0ef0*/  BSYNC.RECONVERGENT B0 ;  /* 0x0000000000007941 */ /* 0x000fea0003800200 */
.L_x_4964:
        /* <DEDUP_REMOVED lines=37> */
.L_x_4967:
[----:B------:R-:W-:Y:S05]  /*1150*/  BSYNC.RECONVERGENT B0 ;  /* 0x0000000000007941 */ /* 0x000fea0003800200 */
.L_x_4966:
        /* <DEDUP_REMOVED lines=37> */
.L_x_4969:
[----:B------:R-:W-:Y:S05]  /*13b0*/  BSYNC.RECONVERGENT B0 ;  /* 0x0000000000007941 */ /* 0x000fea0003800200 */
.L_x_4968:
        /* <DEDUP_REMOVED lines=37> */
.L_x_4971:
[----:B------:R-:W-:Y:S05]  /*1610*/  BSYNC.RECONVERGENT B0 ;  /* 0x0000000000007941 */ /* 0x000fea0003800200 */
.L_x_4970:
        /* <DEDUP_REMOVED lines=37> */
.L_x_4973:
[----:B------:R-:W-:Y:S05]  /*1870*/  BSYNC.RECONVERGENT B0 ;  /* 0x0000000000007941 */ /* 0x000fea0003800200 */
.L_x_4972:
        /* <DEDUP_REMOVED lines=37> */
.L_x_4975:
[----:B------:R-:W-:Y:S05]  /*1ad0*/  BSYNC.RECONVERGENT B0 ;  /* 0x0000000000007941 */ /* 0x000fea0003800200 */
.L_x_4974:
        /* <DEDUP_REMOVED lines=37> */
.L_x_4977:
[----:B------:R-:W-:Y:S05]  /*1d30*/  BSYNC.RECONVERGENT B0 ;  /* 0x0000000000007941 */ /* 0x000fea0003800200 */
.L_x_4976:
        /* <DEDUP_REMOVED lines=37> */
.L_x_4979:
[----:B------:R-:W-:Y:S05]  /*1f90*/  BSYNC.RECONVERGENT B0 ;  /* 0x0000000000007941 */ /* 0x000fea0003800200 */
.L_x_4978:
        /* <DEDUP_REMOVED lines=37> */
.L_x_4981:
[----:B------:R-:W-:Y:S05]  /*21f0*/  BSYNC.RECONVERGENT B0 ;  /* 0x0000000000007941 */ /* 0x000fea0003800200 */
.L_x_4980:
        /* <DEDUP_REMOVED lines=36> */
.L_x_4982:
[----:B------:R-:W-:Y:S05]  /*2440*/  BSYNC.RECONVERGENT B0 ;  /* 0x0000000000007941 */ /* 0x000fea0003800200 */
.L_x_4963:
        /* <DEDUP_REMOVED lines=42> */
.L_x_4985:
[----:B------:R-:W-:Y:S05]  /*26f0*/  BSYNC.RECONVERGENT B0 ;  /* 0x0000000000007941 */ /* 0x000fea0003800200 */
.L_x_4984:
        /* <DEDUP_REMOVED lines=157> */
.L_x_4990:
        /* <DEDUP_REMOVED lines=109> */
.L_x_4989:
[----:B0-----:R-:W-:Y:S05]  /*37a0*/  BSYNC.RECONVERGENT B1 ;  /* 0x0000000000017941 */ /* 0x001fea0003800200 */
.L_x_4988:
[----:B------:R-:W-:-:S13]  /*37b0*/  ISETP.NE.AND P1, PT, R20, RZ, PT ;  /* 0x000000ff1400720c */ /* 0x000fda0003f25270 */
[----:B------:R-:W-:Y:S05]  /*37c0*/  @!P1 BRA `(.L_x_4987) ;  /* 0x0000000000909947 */ /* 0x000fea0003800000 */
[----:B------:R-:W0:Y:S01]  /*37d0*/  LDCU UR4, c[0x0][0x3ac] ;  /* 0x00007580ff0477ac */ /* 0x000e220008000800 */
[----:B------:R-:W-:Y:S01]  /*37e0*/  BSSY.RECONVERGENT B1, `(.L_x_4991) ;  /* 0x0000021000017945 */ /* 0x000fe20003800200 */
[----:B------:R-:W-:Y:S02]  /*37f0*/  IADD3 R7, PT, PT, -R20, RZ, RZ ;  /* 0x000000ff14077210 */ /* 0x000fe40007ffe1ff */
[----:B0-----:R-:W-:Y:S01]  /*3800*/  ISETP.GE.AND P2, PT, R8, UR4, PT ;  /* 0x0000000408007c0c */ /* 0x001fe2000bf46270 */
[----:B------:R-:W-:-:S12]  /*3810*/  IMAD R3, R3, UR4, R8 ;  /* 0x0000000403037c24 */ /* 0x000fd8000f8e0208 */
.L_x_4992:
        /* <DEDUP_REMOVED lines=30> */
.L_x_4991:
[----:B------:R-:W-:-:S07]  /*3a00*/  MOV R27, R24 ;  /* 0x00000018001b7202 */ /* 0x000fce0000000f00 */
.L_x_4987:
[----:B0-----:R-:W-:Y:S05]  /*3a10*/  BSYNC.RECONVERGENT B0 ;  /* 0x0000000000007941 */ /* 0x001fea0003800200 */
.L_x_4986:
        /* <DEDUP_REMOVED lines=38> */
.L_x_4995:
[----:B------:R-:W-:Y:S05]  /*3c80*/  BSYNC.RECONVERGENT B0 ;  /* 0x0000000000007941 */ /* 0x000fea0003800200 */
.L_x_4994:
        /* <DEDUP_REMOVED lines=37> */
.L_x_4997:
[----:B------:R-:W-:Y:S05]  /*3ee0*/  BSYNC.RECONVERGENT B0 ;  /* 0x0000000000007941 */ /* 0x000fea0003800200 */
.L_x_4996:
        /* <DEDUP_REMOVED lines=37> */
.L_x_4999:
[----:B------:R-:W-:Y:S05]  /*4140*/  BSYNC.RECONVERGENT B0 ;  /* 0x0000000000007941 */ /* 0x000fea0003800200 */
.L_x_4998:
        /* <DEDUP_REMOVED lines=37> */
.L_x_5001:
[----:B------:R-:W-:Y:S05]  /*43a0*/  BSYNC.RECONVERGENT B0 ;  /* 0x0000000000007941 */ /* 0x000fea0003800200 */
.L_x_5000:
        /* <DEDUP_REMOVED lines=37> */
.L_x_5003:
[----:B------:R-:W-:Y:S05]  /*4600*/  BSYNC.RECONVERGENT B0 ;  /* 0x0000000000007941 */ /* 0x000fea0003800200 */
.L_x_5002:
        /* <DEDUP_REMOVED lines=37> */
.L_x_5005:
[----:B------:R-:W-:Y:S05]  /*4860*/  BSYNC.RECONVERGENT B0 ;  /* 0x0000000000007941 */ /* 0x000fea0003800200 */
.L_x_5004:
        /* <DEDUP_REMOVED lines=37> */
.L_x_5007:
[----:B------:R-:W-:Y:S05]  /*4ac0*/  BSYNC.RECONVERGENT B0 ;  /* 0x0000000000007941 */ /* 0x000fea0003800200 */
.L_x_5006:
        /* <DEDUP_REMOVED lines=37> */
.L_x_5009:
[----:B------:R-:W-:Y:S05]  /*4d20*/  BSYNC.RECONVERGENT B0 ;  /* 0x0000000000007941 */ /* 0x000fea0003800200 */
.L_x_5008:
        /* <DEDUP_REMOVED lines=37> */
.L_x_5011:
[----:B------:R-:W-:Y:S05]  /*4f80*/  BSYNC.RECONVERGENT B0 ;  /* 0x0000000000007941 */ /* 0x000fea0003800200 */
.L_x_5010:
        /* <DEDUP_REMOVED lines=36> */
.L_x_5012:
[----:B------:R-:W-:Y:S05]  /*51d0*/  BSYNC.RECONVERGENT B0 ;  /* 0x0000000000007941 */ /* 0x000fea0003800200 */
.L_x_4993:
        /* <DEDUP_REMOVED lines=11> */
.L_x_4983:
        /* <DEDUP_REMOVED lines=14> */
.L_x_5013:
        /* <DEDUP_REMOVED lines=9> */
.L_x_27410:


//--------------------- .text._ZN2at6native50batch_norm_collect_statistics_channels_last_kernelINS0_3VarEddLi4EEEvPKT0_PT1_S7_PVS6_PiiiS6_ --------------------------
	.section	.text._ZN2at6native50batch_norm_collect_statistics_channels_last_kernelINS0_3VarEddLi4EEEvPKT0_PT1_S7_PVS6_PiiiS6_,"ax",@progbits
	.align	128
        .global         _ZN2at6native50batch_norm_collect_statistics_channels_last_kernelINS0_3VarEddLi4EEEvPKT0_PT1_S7_PVS6_PiiiS6_
        .type           _ZN2at6native50batch_norm_collect_statistics_channels_last_kernelINS0_3VarEddLi4EEEvPKT0_PT1_S7_PVS6_PiiiS6_,@function
        .size           _ZN2at6native50batch_norm_collect_statistics_channels_last_kernelINS0_3VarEddLi4EEEvPKT0_PT1_S7_PVS6_PiiiS6_,(.L_x_27323 - _ZN2at6native50batch_norm_collect_statistics_channels_last_kernelINS0_3VarEddLi4EEEvPKT0_PT1_S7_PVS6_PiiiS6_)
        .other          _ZN2at6native50batch_norm_collect_statistics_channels_last_kernelINS0_3VarEddLi4EEEvPKT0_PT1_S7_PVS6_PiiiS6_,@"STO_CUDA_ENTRY STV_DEFAULT"
_ZN2at6native50batch_norm_collect_statistics_channels_last_kernelINS0_3VarEddLi4EEEvPKT0_PT1_S7_PVS6_PiiiS6_:
.text._ZN2at6native50batch_norm_collect_statistics_channels_last_kernelINS0_3VarEddLi4EEEvPKT0_PT1_S7_PVS6_PiiiS6_:
        /* <DEDUP_REMOVED lines=70> */
.L_x_5031:
        /* <DEDUP_REMOVED lines=26> */
[----:B-12--5:R-:W-:Y:S05]  /*0600*/  CALL.REL.NOINC `($__internal_63_$__cuda_sm20_dblrcp_rn_slowpath_v3) ;  /* 0x0000006c00a87944 */ /* 0x026fea0003c00000 */
[----:B------:R-:W-:Y:S01]  /*0610*/  IMAD.MOV.U32 R46, RZ, RZ, R23 ;  /* 0x000000ffff2e7224 */ /* 0x000fe200078e0017 */
[----:B------:R-:W-:-:S07]  /*0620*/  MOV R47, R26 ;  /* 0x0000001a002f7202 */ /* 0x000fce0000000f00 */
.L_x_5018:
[----:B-12---:R-:W-:Y:S05]  /*0630*/  BSYNC.RECONVERGENT B2 ;  /* 0x0000000000027941 */ /* 0x006fea0003800200 */
.L_x_5017:
[----:B------:R-:W-:Y:S02]  /*0640*/  IMAD.MOV.U32 R44, RZ, RZ, 0x0 ;  /* 0x00000000ff2c7424 */ /* 0x000fe400078e00ff */
[----:B------:R-:W-:-:S07]  /*0650*/  IMAD.MOV.U32 R45, RZ, RZ, 0x3ff00000 ;  /* 0x3ff00000ff2d7424 */ /* 0x000fce00078e00ff */
.L_x_5016:
[----:B-12---:R-:W-:Y:S05]  /*0660*/  BSYNC.RECONVERGENT B1 ;  /* 0x0000000000017941 */ /* 0x006fea0003800200 */
.L_x_5015:
        /* <DEDUP_REMOVED lines=26> */
[----:B-----5:R-:W-:Y:S05]  /*0810*/  CALL.REL.NOINC `($__internal_63_$__cuda_sm20_dblrcp_rn_slowpath_v3) ;  /* 0x0000006c00247944 */ /* 0x020fea0003c00000 */
[----:B------:R-:W-:Y:S02]  /*0820*/  IMAD.MOV.U32 R52, RZ, RZ, R23 ;  /* 0x000000ffff347224 */ /* 0x000fe400078e0017 */
[----:B------:R-:W-:-:S07]  /*0830*/  IMAD.MOV.U32 R53, RZ, RZ, R26 ;  /* 0x000000ffff357224 */ /* 0x000fce00078e001a */
.L_x_5022:
[----:B------:R-:W-:Y:S05]  /*0840*/  BSYNC.RECONVERGENT B2 ;  /* 0x0000000000027941 */ /* 0x000fea0003800200 */
.L_x_5021:
[----:B------:R-:W-:Y:S02]  /*0850*/  IMAD.MOV.U32 R50, RZ, RZ, 0x0 ;  /* 0x00000000ff327424 */ /* 0x000fe400078e00ff */
[----:B------:R-:W-:-:S07]  /*0860*/  IMAD.MOV.U32 R51, RZ, RZ, 0x3ff00000 ;  /* 0x3ff00000ff337424 */ /* 0x000fce00078e00ff */
.L_x_5020:
[----:B------:R-:W-:Y:S05]  /*0870*/  BSYNC.RECONVERGENT B1 ;  /* 0x0000000000017941 */ /* 0x000fea0003800200 */
.L_x_5019:
        /* <DEDUP_REMOVED lines=27> */
[----:B-----5:R-:W-:Y:S05]  /*0a30*/  CALL.REL.NOINC `($__internal_63_$__cuda_sm20_dblrcp_rn_slowpath_v3) ;  /* 0x00000068009c7944 */ /* 0x020fea0003c00000 */
[----:B------:R-:W-:Y:S02]  /*0a40*/  IMAD.MOV.U32 R27, RZ, RZ, R26 ;  /* 0x000000ffff1b7224 */ /* 0x000fe400078e001a */
[----:B------:R-:W-:-:S07]  /*0a50*/  IMAD.MOV.U32 R26, RZ, RZ, R23 ;  /* 0x000000ffff1a7224 */ /* 0x000fce00078e0017 */
.L_x_5026:
[----:B------:R-:W-:Y:S05]  /*0a60*/  BSYNC.RECONVERGENT B2 ;  /* 0x0000000000027941 */ /* 0x000fea0003800200 */
.L_x_5025:
[----:B------:R-:W-:Y:S01]  /*0a70*/  IMAD.MOV.U32 R58, RZ, RZ, R26 ;  /* 0x000000ffff3a7224 */ /* 0x000fe200078e001a */
[----:B------:R-:W-:Y:S01]  /*0a80*/  MOV R56, 0x0 ;  /* 0x0000000000387802 */ /* 0x000fe20000000f00 */
[----:B------:R-:W-:Y:S02]  /*0a90*/  IMAD.MOV.U32 R59, RZ, RZ, R27 ;  /* 0x000000ffff3b7224 */ /* 0x000fe400078e001b */
[----:B------:R-:W-:-:S07]  /*0aa0*/  IMAD.MOV.U32 R57, RZ, RZ, 0x3ff00000 ;  /* 0x3ff00000ff397424 */ /* 0x000fce00078e00ff */
.L_x_5024:
[----:B------:R-:W-:Y:S05]  /*0ab0*/  BSYNC.RECONVERGENT B1 ;  /* 0x0000000000017941 */ /* 0x000fea0003800200 */
.L_x_5023:
        /* <DEDUP_REMOVED lines=27> */
[----:B-----5:R-:W-:Y:S05]  /*0c70*/  CALL.REL.NOINC `($__internal_63_$__cuda_sm20_dblrcp_rn_slowpath_v3) ;  /* 0x00000068000c7944 */ /* 0x020fea0003c00000 */
[----:B------:R-:W-:Y:S01]  /*0c80*/  MOV R27, R26 ;  /* 0x0000001a001b7202 */ /* 0x000fe20000000f00 */
[----:B------:R-:W-:-:S07]  /*0c90*/  IMAD.MOV.U32 R26, RZ, RZ, R23 ;  /* 0x000000ffff1a7224 */ /* 0x000fce00078e0017 */
.L_x_5030:
[----:B------:R-:W-:Y:S05]  /*0ca0*/  BSYNC.RECONVERGENT B2 ;  /* 0x0000000000027941 */ /* 0x000fea0003800200 */
.L_x_5029:
[----:B------:R-:W-:Y:S02]  /*0cb0*/  IMAD.MOV.U32 R24, RZ, RZ, 0x0 ;  /* 0x00000000ff187424 */ /* 0x000fe400078e00ff */
[----:B------:R-:W-:-:S07]  /*0cc0*/  IMAD.MOV.U32 R25, RZ, RZ, 0x3ff00000 ;  /* 0x3ff00000ff197424 */ /* 0x000fce00078e00ff */
.L_x_5028:
[----:B------:R-:W-:Y:S05]  /*0cd0*/  BSYNC.RECONVERGENT B1 ;  /* 0x0000000000017941 */ /* 0x000fea0003800200 */
.L_x_5027:
        /* <DEDUP_REMOVED lines=29> */
.L_x_5014:
        /* <DEDUP_REMOVED lines=18> */
[----:B------:R-:W-:Y:S05]  /*0fd0*/  CALL.REL.NOINC `($__internal_63_$__cuda_sm20_dblrcp_rn_slowpath_v3) ;  /* 0x0000006400347944 */ /* 0x000fea0003c00000 */
[----:B------:R-:W-:Y:S01]  /*0fe0*/  MOV R16, R23 ;  /* 0x0000001700107202 */ /* 0x000fe20000000f00 */
[----:B------:R-:W-:-:S07]  /*0ff0*/  IMAD.MOV.U32 R17, RZ, RZ, R26 ;  /* 0x000000ffff117224 */ /* 0x000fce00078e001a */
.L_x_5033:
[----:B------:R-:W-:Y:S05]  /*1000*/  BSYNC.RECONVERGENT B1 ;  /* 0x0000000000017941 */ /* 0x000fea0003800200 */
.L_x_5032:
        /* <DEDUP_REMOVED lines=28> */
[----:B------:R-:W-:Y:S05]  /*11d0*/  CALL.REL.NOINC `($__internal_63_$__cuda_sm20_dblrcp_rn_slowpath_v3) ;  /* 0x0000006000b47944 */ /* 0x000fea0003c00000 */
[----:B------:R-:W-:Y:S01]  /*11e0*/  IMAD.MOV.U32 R27, RZ, RZ, R26 ;  /* 0x000000ffff1b7224 */ /* 0x000fe200078e001a */
[----:B------:R-:W-:-:S07]  /*11f0*/  MOV R26, R23 ;  /* 0x00000017001a7202 */ /* 0x000fce0000000f00 */
.L_x_5035:
[----:B------:R-:W-:Y:S05]  /*1200*/  BSYNC.RECONVERGENT B1 ;  /* 0x0000000000017941 */ /* 0x000fea0003800200 */
.L_x_5034:
        /* <DEDUP_REMOVED lines=29> */
[----:B------:R-:W-:Y:S02]  /*13e0*/  IMAD.MOV.U32 R16, RZ, RZ, R23 ;  /* 0x000000ffff107224 */ /* 0x000fe400078e0017 */
[----:B------:R-:W-:-:S07]  /*13f0*/  IMAD.MOV.U32 R17, RZ, RZ, R26 ;  /* 0x000000ffff117224 */ /* 0x000fce00078e001a */
.L_x_5037:
[----:B------:R-:W-:Y:S05]  /*1400*/  BSYNC.RECONVERGENT B1 ;  /* 0x0000000000017941 */ /* 0x000fea0003800200 */
.L_x_5036:
        /* <DEDUP_REMOVED lines=61> */
[----:B------:R-:W-:Y:S05]  /*17e0*/  CALL.REL.NOINC `($__internal_63_$__cuda_sm20_dblrcp_rn_slowpath_v3) ;  /* 0x0000005c00307944 */ /* 0x000fea0003c00000 */
[----:B------:R-:W-:Y:S02]  /*17f0*/  IMAD.MOV.U32 R27, RZ, RZ, R26 ;  /* 0x000000ffff1b7224 */ /* 0x000fe400078e001a */
[----:B------:R-:W-:-:S07]  /*1800*/  IMAD.MOV.U32 R26, RZ, RZ, R23 ;  /* 0x000000ffff1a7224 */ /* 0x000fce00078e0017 */
.L_x_5042:
[----:B------:R-:W-:Y:S05]  /*1810*/  BSYNC.RECONVERGENT B2 ;  /* 0x0000000000027941 */ /* 0x000fea0003800200 */
.L_x_5041:
        /* <DEDUP_REMOVED lines=12> */
.L_x_5040:
[----:B------:R-:W-:Y:S05]  /*18e0*/  BSYNC.RECONVERGENT B1 ;  /* 0x0000000000017941 */ /* 0x000fea0003800200 */
.L_x_5039:
        /* <DEDUP_REMOVED lines=39> */
[----:B------:R-:W-:Y:S05]  /*1b60*/  CALL.REL.NOINC `($__internal_63_$__cuda_sm20_dblrcp_rn_slowpath_v3) ;  /* 0x0000005800507944 */ /* 0x000fea0003c00000 */
[----:B------:R-:W-:Y:S01]  /*1b70*/  MOV R27, R26 ;  /* 0x0000001a001b7202 */ /* 0x000fe20000000f00 */
[----:B------:R-:W-:-:S07]  /*1b80*/  IMAD.MOV.U32 R26, RZ, RZ, R23 ;  /* 0x000000ffff1a7224 */ /* 0x000fce00078e0017 */
.L_x_5046:
[----:B------:R-:W-:Y:S05]  /*1b90*/  BSYNC.RECONVERGENT B2 ;  /* 0x0000000000027941 */ /* 0x000fea0003800200 */
.L_x_5045:
        /* <DEDUP_REMOVED lines=12> */
.L_x_5044:
[----:B------:R-:W-:Y:S05]  /*1c60*/  BSYNC.RECONVERGENT B1 ;  /* 0x0000000000017941 */ /* 0x000fea0003800200 */
.L_x_5043:
        /* <DEDUP_REMOVED lines=40> */
[----:B------:R-:W-:Y:S02]  /*1ef0*/  IMAD.MOV.U32 R27, RZ, RZ, R26 ;  /* 0x000000ffff1b7224 */ /* 0x000fe400078e001a */
[----:B------:R-:W-:-:S07]  /*1f00*/  IMAD.MOV.U32 R26, RZ, RZ, R23 ;  /* 0x000000ffff1a7224 */ /* 0x000fce00078e0017 */
.L_x_5050:
[----:B------:R-:W-:Y:S05]  /*1f10*/  BSYNC.RECONVERGENT B2 ;  /* 0x0000000000027941 */ /* 0x000fea0003800200 */
.L_x_5049:
        /* <DEDUP_REMOVED lines=12> */
.L_x_5048:
[----:B------:R-:W-:Y:S05]  /*1fe0*/  BSYNC.RECONVERGENT B1 ;  /* 0x0000000000017941 */ /* 0x000fea0003800200 */
.L_x_5047:
        /* <DEDUP_REMOVED lines=42> */
.L_x_5054:
[----:B------:R-:W-:Y:S05]  /*2290*/  BSYNC.RECONVERGENT B2 ;  /* 0x0000000000027941 */ /* 0x000fea0003800200 */
.L_x_5053:
        /* <DEDUP_REMOVED lines=12> */
.L_x_5052:
[----:B------:R-:W-:Y:S05]  /*2360*/  BSYNC.RECONVERGENT B1 ;  /* 0x0000000000017941 */ /* 0x000fea0003800200 */
.L_x_5051:
        /* <DEDUP_REMOVED lines=39> */
[----:B------:R-:W-:Y:S05]  /*25e0*/  CALL.REL.NOINC `($__internal_63_$__cuda_sm20_dblrcp_rn_slowpath_v3) ;  /* 0x0000004c00b07944 */ /* 0x000fea0003c00000 */
[----:B------:R-:W-:Y:S02]  /*25f0*/  IMAD.MOV.U32 R27, RZ, RZ, R26 ;  /* 0x000000ffff1b7224 */ /* 0x000fe400078e001a */
[----:B------:R-:W-:-:S07]  /*2600*/  IMAD.MOV.U32 R26, RZ, RZ, R23 ;  /* 0x000000ffff1a7224 */ /* 0x000fce00078e0017 */
.L_x_5058:
[----:B------:R-:W-:Y:S05]  /*2610*/  BSYNC.RECONVERGENT B2 ;  /* 0x0000000000027941 */ /* 0x000fea0003800200 */
.L_x_5057:
        /* <DEDUP_REMOVED lines=12> */
.L_x_5056:
[----:B------:R-:W-:Y:S05]  /*26e0*/  BSYNC.RECONVERGENT B1 ;  /* 0x0000000000017941 */ /* 0x000fea0003800200 */
.L_x_5055:
        /* <DEDUP_REMOVED lines=40> */
[----:B------:R-:W-:Y:S01]  /*2970*/  IMAD.MOV.U32 R27, RZ, RZ, R26 ;  /* 0x000000ffff1b7224 */ /* 0x000fe200078e001a */
[----:B------:R-:W-:-:S07]  /*2980*/  MOV R26, R23 ;  /* 0x00000017001a7202 */ /* 0x000fce0000000f00 */
.L_x_5062:
[----:B------:R-:W-:Y:S05]  /*2990*/  BSYNC.RECONVERGENT B2 ;  /* 0x0000000000027941 */ /* 0x000fea0003800200 */
.L_x_5061:
        /* <DEDUP_REMOVED lines=12> */
.L_x_5060:
[----:B------:R-:W-:Y:S05]  /*2a60*/  BSYNC.RECONVERGENT B1 ;  /* 0x0000000000017941 */ /* 0x000fea0003800200 */
.L_x_5059:
        /* <DEDUP_REMOVED lines=42> */
.L_x_5066:
[----:B------:R-:W-:Y:S05]  /*2d10*/  BSYNC.RECONVERGENT B2 ;  /* 0x0000000000027941 */ /* 0x000fea0003800200 */
.L_x_5065:
        /* <DEDUP_REMOVED lines=12> */
.L_x_5064:
[----:B------:R-:W-:Y:S05]  /*2de0*/  BSYNC.RECONVERGENT B1 ;  /* 0x0000000000017941 */ /* 0x000fea0003800200 */
.L_x_5063:
        /* <DEDUP_REMOVED lines=42> */
.L_x_5070:
[----:B------:R-:W-:Y:S05]  /*3090*/  BSYNC.RECONVERGENT B2 ;  /* 0x0000000000027941 */ /* 0x000fea0003800200 */
.L_x_5069:
        /* <DEDUP_REMOVED lines=12> */
.L_x_5068:
[----:B------:R-:W-:Y:S05]  /*3160*/  BSYNC.RECONVERGENT B1 ;  /* 0x0000000000017941 */ /* 0x000fea0003800200 */
.L_x_5067:
        /* <DEDUP_REMOVED lines=42> */
.L_x_5074:
[----:B------:R-:W-:Y:S05]  /*3410*/  BSYNC.RECONVERGENT B2 ;  /* 0x0000000000027941 */ /* 0x000fea0003800200 */
.L_x_5073:
        /* <DEDUP_REMOVED lines=12> */
.L_x_5072:
[----:B------:R-:W-:Y:S05]  /*34e0*/  BSYNC.RECONVERGENT B1 ;  /* 0x0000000000017941 */ /* 0x000fea0003800200 */
.L_x_5071:
        /* <DEDUP_REMOVED lines=42> */
.L_x_5077:
[----:B------:R-:W-:Y:S05]  /*3790*/  BSYNC.RECONVERGENT B2 ;  /* 0x0000000000027941 */ /* 0x000fea0003800200 */
.L_x_5076:
        /* <DEDUP_REMOVED lines=12> */
.L_x_5075:
[----:B------:R-:W-:Y:S05]  /*3860*/  BSYNC.RECONVERGENT B1 ;  /* 0x0000000000017941 */ /* 0x000fea0003800200 */
.L_x_5038:
        /* <DEDUP_REMOVED lines=45> */
.L_x_5080:
[----:B------:R-:W-:Y:S05]  /*3b40*/  BSYNC.RECONVERGENT B0 ;  /* 0x0000000000007941 */ /* 0x000fea0003800200 */
.L_x_5079:
        /* <DEDUP_REMOVED lines=16> */
[C---:B------:R-:W-:Y:S01]  /*3c50*/  IMAD.IADD R12, R2.reuse, 0x1, R3 ;  /* 0x00000001020c7824 */ /* 0x040fe200078e0203 */
[----:B------:R-:W-:Y:S01]  /*3c60*/  ISETP.NE.U32.AND P3, PT, R2, RZ, PT ;  /* 0x000000ff0200720c */ /* 0x000fe20003f65070 */
[----:B------:R-:W-:Y:S01]  /*3c70*/  BSSY B2, `(.L_x_5083) ;  /* 0x00000df000027945 */ /* 0x000fe20003800000 */
[----:B------:R-:W-:Y:S02]  /*3c80*/  CS2R R32, SRZ ;  /* 0x0000000000207805 */ /* 0x000fe4000001ff00 */
[----:B------:R-:W-:Y:S02]  /*3c90*/  CS2R R34, SRZ ;  /* 0x0000000000227805 */ /* 0x000fe4000001ff00 */
[C---:B------:R-:W-:Y:S02]  /*3ca0*/  ISETP.GE.U32.AND P1, PT, R12.reuse, UR8, PT ;  /* 0x000000080c007c0c */ /* 0x040fe4000bf26070 */
        /* <DEDUP_REMOVED lines=10> */
[----:B------:R-:W-:-:S05]  /*3d50*/  IMAD.HI.U32 R14, R14, R9, RZ ;  /* 0x000000090e0e7227 */ /* 0x000fca00078e00ff */
[----:B------:R-:W-:-:S05]  /*3d60*/  IADD3 R10, PT, PT, -R14, RZ, RZ ;  /* 0x000000ff0e0a7210 */ /* 0x000fca0007ffe1ff */
[----:B------:R-:W-:Y:S01]  /*3d70*/  IMAD R9, R2, R10, R9 ;  /* 0x0000000a02097224 */ /* 0x000fe200078e0209 */
[----:B------:R-:W-:-:S04]  /*3d80*/  MOV R10, R3 ;  /* 0x00000003000a7202 */ /* 0x000fc80000000f00 */
[----:B------:R-:W-:-:S13]  /*3d90*/  ISETP.GE.U32.AND P1, PT, R9, R2, PT ;  /* 0x000000020900720c */ /* 0x000fda0003f26070 */
[----:B------:R-:W-:Y:S02]  /*3da0*/  @P1 IMAD.IADD R9, R9, 0x1, -R2 ;  /* 0x0000000109091824 */ /* 0x000fe400078e0a02 */
[----:B------:R-:W-:-:S03]  /*3db0*/  @P1 VIADD R14, R14, 0x1 ;  /* 0x000000010e0e1836 */ /* 0x000fc60000000000 */
[----:B------:R-:W-:Y:S01]  /*3dc0*/  ISETP.GE.U32.AND P2, PT, R9, R2, PT ;  /* 0x000000020900720c */ /* 0x000fe20003f46070 */
[----:B------:R-:W-:-:S12]  /*3dd0*/  IMAD.MOV.U32 R9, RZ, RZ, RZ ;  /* 0x000000ffff097224 */ /* 0x000fd800078e00ff */
[----:B------:R-:W-:Y:S01]  /*3de0*/  @P2 VIADD R14, R14, 0x1 ;  /* 0x000000010e0e2836 */ /* 0x000fe20000000000 */
[----:B------:R-:W-:-:S05]  /*3df0*/  @!P3 LOP3.LUT R14, RZ, R2, RZ, 0x33, !PT ;  /* 0x00000002ff0eb212 */ /* 0x000fca00078e33ff */
[----:B------:R-:W-:-:S05]  /*3e00*/  IMAD.IADD R13, R13, 0x1, R14 ;  /* 0x000000010d0d7824 */ /* 0x000fca00078e020e */
[C---:B------:R-:W-:Y:S01]  /*3e10*/  ISETP.GE.U32.AND P1, PT, R13.reuse, 0x3, PT ;  /* 0x000000030d00780c */ /* 0x040fe20003f26070 */
[----:B------:R-:W-:-:S05]  /*3e20*/  VIADD R13, R13, 0x1 ;  /* 0x000000010d0d7836 */ /* 0x000fca0000000000 */
[----:B------:R-:W-:-:S07]  /*3e30*/  LOP3.LUT R11, R13, 0x3, RZ, 0xc0, !PT ;  /* 0x000000030d0b7812 */ /* 0x000fce00078ec0ff */
[----:B------:R-:W-:Y:S05]  /*3e40*/  @!P1 BRA `(.L_x_5084) ;  /* 0x0000000c00049947 */ /* 0x000fea0003800000 */
[----:B------:R-:W-:Y:S01]  /*3e50*/  LOP3.LUT R17, R13, 0xfffffffc, RZ, 0xc0, !PT ;  /* 0xfffffffc0d117812 */ /* 0x000fe200078ec0ff */
[C-C-:B------:R-:W-:Y:S01]  /*3e60*/  IMAD R14, R2.reuse, 0x2, R3.reuse ;  /* 0x00000002020e7824 */ /* 0x140fe200078e0203 */
[----:B------:R-:W-:Y:S01]  /*3e70*/  CS2R R32, SRZ ;  /* 0x0000000000207805 */ /* 0x000fe2000001ff00 */
[----:B------:R-:W-:Y:S02]  /*3e80*/  IMAD R15, R2, 0x3, R3 ;  /* 0x00000003020f7824 */ /* 0x000fe400078e0203 */
[-CC-:B------:R-:W-:Y:S02]  /*3e90*/  IMAD R12, R12, R0.reuse, R5.reuse ;  /* 0x000000000c0c7224 */ /* 0x180fe400078e0205 */
[-C--:B------:R-:W-:Y:S02]  /*3ea0*/  IMAD R13, R2, R0.reuse, RZ ;  /* 0x00000000020d7224 */ /* 0x080fe400078e02ff */
[-CC-:B------:R-:W-:Y:S02]  /*3eb0*/  IMAD R14, R14, R0.reuse, R5.reuse ;  /* 0x000000000e0e7224 */ /* 0x180fe400078e0205 */
[----:B------:R-:W-:-:S02]  /*3ec0*/  IMAD R15, R15, R0, R5 ;  /* 0x000000000f0f7224 */ /* 0x000fc400078e0205 */
[----:B------:R-:W-:Y:S02]  /*3ed0*/  IMAD R16, R3, R0, R5 ;  /* 0x0000000003107224 */ /* 0x000fe400078e0205 */
[----:B------:R-:W-:Y:S02]  /*3ee0*/  IMAD.MOV.U32 R9, RZ, RZ, RZ ;  /* 0x000000ffff097224 */ /* 0x000fe400078e00ff */
[----:B------:R-:W-:Y:S02]  /*3ef0*/  IMAD.MOV.U32 R10, RZ, RZ, R3 ;  /* 0x000000ffff0a7224 */ /* 0x000fe400078e0003 */
[----:B------:R-:W-:-:S07]  /*3f00*/  IMAD.MOV R17, RZ, RZ, -R17 ;  /* 0x000000ffff117224 */ /* 0x000fce00078e0a11 */
.L_x_5093:
        /* <DEDUP_REMOVED lines=17> */
[----:B------:R-:W-:-:S04]  /*4020*/  IADD3 R24, PT, PT, R23, 0x300402, RZ ;  /* 0x0030040217187810 */ /* 0x000fc80007ffe0ff */
[----:B------:R-:W-:Y:S02]  /*4030*/  FSETP.GEU.AND P1, PT, |R24|, 5.8789094863358348022e-39, PT ;  /* 0x004004021800780b */ /* 0x000fe40003f2e200 */
        /* <DEDUP_REMOVED lines=8> */
[----:B------:R-:W-:-:S03]  /*40c0*/  MOV R0, 0x40f0 ;  /* 0x000040f000007802 */ /* 0x000fc60000000f00 */
[----:B------:R-:W-:-:S07]  /*40d0*/  VIADD R28, R28, 0xfff00000 ;  /* 0xfff000001c1c7836 */ /* 0x000fce0000000000 */
[----:B--2--5:R-:W-:Y:S05]  /*40e0*/  CALL.REL.NOINC `($__internal_63_$__cuda_sm20_dblrcp_rn_slowpath_v3) ;  /* 0x0000003000f07944 */ /* 0x024fea0003c00000 */
[----:B------:R-:W-:Y:S02]  /*40f0*/  IMAD.MOV.U32 R27, RZ, RZ, R26 ;  /* 0x000000ffff1b7224 */ /* 0x000fe400078e001a */
[----:B------:R-:W-:-:S07]  /*4100*/  IMAD.MOV.U32 R26, RZ, RZ, R23 ;  /* 0x000000ffff1a7224 */ /* 0x000fce00078e0017 */
.L_x_5086:
[----:B--2---:R-:W-:Y:S05]  /*4110*/  BSYNC.RECONVERGENT B3 ;  /* 0x0000000000037941 */ /* 0x004fea0003800200 */
.L_x_5085:
        /* <DEDUP_REMOVED lines=37> */
[----:B------:R-:W-:-:S03]  /*4370*/  MOV R0, 0x43a0 ;  /* 0x000043a000007802 */ /* 0x000fc60000000f00 */
[----:B------:R-:W-:-:S07]  /*4380*/  VIADD R28, R28, 0xfff00000 ;  /* 0xfff000001c1c7836 */ /* 0x000fce0000000000 */
[----:B-----5:R-:W-:Y:S05]  /*4390*/  CALL.REL.NOINC `($__internal_63_$__cuda_sm20_dblrcp_rn_slowpath_v3) ;  /* 0x0000003000447944 */ /* 0x020fea0003c00000 */
[----:B------:R-:W-:Y:S02]  /*43a0*/  IMAD.MOV.U32 R28, RZ, RZ, R23 ;  /* 0x000000ffff1c7224 */ /* 0x000fe400078e0017 */
[----:B------:R-:W-:-:S07]  /*43b0*/  IMAD.MOV.U32 R29, RZ, RZ, R26 ;  /* 0x000000ffff1d7224 */ /* 0x000fce00078e001a */
.L_x_5088:
[----:B------:R-:W-:Y:S05]  /*43c0*/  BSYNC.RECONVERGENT B3 ;  /* 0x0000000000037941 */ /* 0x000fea0003800200 */
.L_x_5087:
        /* <DEDUP_REMOVED lines=40> */
[----:B------:R-:W-:Y:S02]  /*4650*/  IMAD.MOV.U32 R27, RZ, RZ, R26 ;  /* 0x000000ffff1b7224 */ /* 0x000fe400078e001a */
[----:B------:R-:W-:-:S07]  /*4660*/  IMAD.MOV.U32 R26, RZ, RZ, R23 ;  /* 0x000000ffff1a7224 */ /* 0x000fce00078e0017 */
.L_x_5090:
[----:B------:R-:W-:Y:S05]  /*4670*/  BSYNC.RECONVERGENT B3 ;  /* 0x0000000000037941 */ /* 0x000fea0003800200 */
.L_x_5089:
        /* <DEDUP_REMOVED lines=23> */
[----:B--2---:R-:W-:-:S05]  /*47f0*/  IMAD.IADD R9, R19, 0x1, R20 ;  /* 0x0000000113097824 */ /* 0x004fca00078e0214 */
[----:B------:R-:W-:-:S06]  /*4800*/  VIMNMX R24, PT, PT, R9, 0x1, !PT ;  /* 0x0000000109187848 */ /* 0x000fcc0007fe0100 */
[----:B------:R-:W1:Y:S08]  /*4810*/  I2F.F64.U32 R24, R24 ;  /* 0x0000001800187312 */ /* 0x000e700000201800 */
        /* <DEDUP_REMOVED lines=13> */
[----:B------:R-:W-:Y:S05]  /*48f0*/  CALL.REL.NOINC `($__internal_63_$__cuda_sm20_dblrcp_rn_slowpath_v3) ;  /* 0x0000002800ec7944 */ /* 0x000fea0003c00000 */
[----:B------:R-:W-:Y:S02]  /*4900*/  IMAD.MOV.U32 R27, RZ, RZ, R26 ;  /* 0x000000ffff1b7224 */ /* 0x000fe400078e001a */
[----:B------:R-:W-:-:S07]  /*4910*/  IMAD.MOV.U32 R26, RZ, RZ, R23 ;  /* 0x000000ffff1a7224 */ /* 0x000fce00078e0017 */
.L_x_5092:
[----:B------:R-:W-:Y:S05]  /*4920*/  BSYNC.RECONVERGENT B3 ;  /* 0x0000000000037941 */ /* 0x000fea0003800200 */
.L_x_5091:
[----:B------:R-:W-:Y:S01]  /*4930*/  DADD R22, R32, -R44 ;  /* 0x0000000020167229 */ /* 0x000fe2000000082c */
[----:B------:R-:W0:Y:S01]  /*4940*/  I2F.F64 R20, R20 ;  /* 0x0000001400147312 */ /* 0x000e220000201c00 */
[----:B------:R-:W-:Y:S01]  /*4950*/  VIADD R17, R17, 0x4 ;  /* 0x0000000411117836 */ /* 0x000fe20000000000 */
[----:B------:R-:W-:Y:S01]  /*4960*/  IADD3 R10, PT, PT, R2, R10, R2 ;  /* 0x0000000a020a7210 */ /* 0x000fe20007ffe002 */
[C---:B------:R-:W-:Y:S01]  /*4970*/  IMAD R14, R13.reuse, 0x4, R14 ;  /* 0x000000040d0e7824 */ /* 0x040fe200078e020e */
[C---:B------:R-:W-:Y:S01]  /*4980*/  LEA R15, R13.reuse, R15, 0x2 ;  /* 0x0000000f0d0f7211 */ /* 0x040fe200078e10ff */
[----:B------:R-:W-:Y:S01]  /*4990*/  IMAD R12, R13, 0x4, R12 ;  /* 0x000000040d0c7824 */ /* 0x000fe200078e020c */
[----:B------:R-:W-:Y:S01]  /*49a0*/  ISETP.NE.AND P1, PT, R17, RZ, PT ;  /* 0x000000ff1100720c */ /* 0x000fe20003f25270 */
        /* <DEDUP_REMOVED lines=11> */
.L_x_5084:
[----:B-12---:R-:W-:Y:S05]  /*4a60*/  BSYNC B2 ;  /* 0x0000000000027941 */ /* 0x006fea0003800000 */
.L_x_5083:
[----:B------:R-:W-:-:S13]  /*4a70*/  ISETP.NE.AND P1, PT, R11, RZ, PT ;  /* 0x000000ff0b00720c */ /* 0x000fda0003f25270 */
[----:B------:R-:W-:Y:S05]  /*4a80*/  @!P1 BRA `(.L_x_5082) ;  /* 0x0000000000d49947 */ /* 0x000fea0003800000 */
[----:B------:R-:W0:Y:S01]  /*4a90*/  LDCU UR5, c[0x0][0x3ac] ;  /* 0x00007580ff0577ac */ /* 0x000e220008000800 */
[----:B------:R-:W-:Y:S02]  /*4aa0*/  IMAD.MOV R12, RZ, RZ, -R11 ;  /* 0x000000ffff0c7224 */ /* 0x000fe400078e0a0b */
[----:B------:R-:W-:Y:S02]  /*4ab0*/  IMAD.MOV.U32 R11, RZ, RZ, R9 ;  /* 0x000000ffff0b7224 */ /* 0x000fe400078e0009 */
[----:B0-----:R-:W-:-:S07]  /*4ac0*/  IMAD R13, R10, UR5, R5 ;  /* 0x000000050a0d7c24 */ /* 0x001fce000f8e0205 */
.L_x_5096:
        /* <DEDUP_REMOVED lines=32> */
.L_x_5095:
[----:B------:R-:W-:Y:S05]  /*4cd0*/  BSYNC.RECONVERGENT B2 ;  /* 0x0000000000027941 */ /* 0x000fea0003800200 */
.L_x_5094:
        /* <DEDUP_REMOVED lines=16> */
.L_x_5082:
[----:B-12---:R-:W-:Y:S05]  /*4de0*/  BSYNC B1 ;  /* 0x0000000000017941 */ /* 0x006fea0003800000 */
.L_x_5081:
[----:B------:R-:W-:-:S13]  /*4df0*/  ISETP.GE.U32.AND P1, PT, R2, 0x2, PT ;  /* 0x000000020200780c */ /* 0x000fda0003f26070 */
[----:B------:R-:W-:Y:S05]  /*4e00*/  @!P1 BRA `(.L_x_5097) ;  /* 0x0000002000949947 */ /* 0x000fea0003800000 */
[----:B------:R-:W-:Y:S01]  /*4e10*/  LOP3.LUT R0, R2, 0x7fe, RZ, 0xc0, !PT ;  /* 0x000007fe02007812 */ /* 0x000fe200078ec0ff */
[----:B------:R-:W-:Y:S05]  /*4e20*/  WARPSYNC.ALL ;  /* 0x0000000000007948 */ /* 0x000fea0003800000 */
[----:B------:R-:W-:Y:S01]  /*4e30*/  ISETP.GE.U32.AND P1, PT, R3, R0, PT ;  /* 0x000000000300720c */ /* 0x000fe20003f26070 */
[----:B------:R-:W-:Y:S01]  /*4e40*/  BSSY.RECONVERGENT B1, `(.L_x_5098) ;  /* 0x0000032000017945 */ /* 0x000fe20003800200 */
[----:B0-----:R-:W-:-:S04]  /*4e50*/  SHF.R.U32.HI R10, RZ, 0x1, R2 ;  /* 0x00000001ff0a7819 */ /* 0x001fc80000011602 */
        /* <DEDUP_REMOVED lines=30> */
[----:B------:R-:W-:Y:S02]  /*5040*/  MOV R0, 0x5070 ;  /* 0x0000507000007802 */ /* 0x000fe40000000f00 */
[----:B------:R-:W-:-:S07]  /*5050*/  IADD3 R28, PT, PT, R28, -0x100000, RZ ;  /* 0xfff000001c1c7810 */ /* 0x000fce0007ffe0ff */
[----:B------:R-:W-:Y:S05]  /*5060*/  CALL.REL.NOINC `($__internal_63_$__cuda_sm20_dblrcp_rn_slowpath_v3) ;  /* 0x0000002400107944 */ /* 0x000fea0003c00000 */
[----:B------:R-:W-:Y:S02]  /*5070*/  IMAD.MOV.U32 R20, RZ, RZ, R23 ;  /* 0x000000ffff147224 */ /* 0x000fe400078e0017 */
[----:B------:R-:W-:-:S07]  /*5080*/  IMAD.MOV.U32 R21, RZ, RZ, R26 ;  /* 0x000000ffff157224 */ /* 0x000fce00078e001a */
.L_x_5101:
[----:B------:R-:W-:Y:S05]  /*5090*/  BSYNC.RECONVERGENT B2 ;  /* 0x0000000000027941 */ /* 0x000fea0003800200 */
.L_x_5100:
        /* <DEDUP_REMOVED lines=12> */
.L_x_5099:
[----:B------:R-:W-:Y:S05]  /*5160*/  BSYNC.RECONVERGENT B1 ;  /* 0x0000000000017941 */ /* 0x000fea0003800200 */
.L_x_5098:
        /* <DEDUP_REMOVED lines=38> */
[----:B------:R-:W-:Y:S05]  /*53d0*/  CALL.REL.NOINC `($__internal_63_$__cuda_sm20_dblrcp_rn_slowpath_v3) ;  /* 0x0000002000347944 */ /* 0x000fea0003c00000 */
[----:B------:R-:W-:Y:S02]  /*53e0*/  IMAD.MOV.U32 R20, RZ, RZ, R23 ;  /* 0x000000ffff147224 */ /* 0x000fe400078e0017 */
[----:B------:R-:W-:-:S07]  /*53f0*/  IMAD.MOV.U32 R21, RZ, RZ, R26 ;  /* 0x000000ffff157224 */ /* 0x000fce00078e001a */
.L_x_5105:
[----:B------:R-:W-:Y:S05]  /*5400*/  BSYNC.RECONVERGENT B2 ;  /* 0x0000000000027941 */ /* 0x000fea0003800200 */
.L_x_5104:
        /* <DEDUP_REMOVED lines=12> */
.L_x_5103:
[----:B------:R-:W-:Y:S05]  /*54d0*/  BSYNC.RECONVERGENT B1 ;  /* 0x0000000000017941 */ /* 0x000fea0003800200 */
.L_x_5102:
        /* <DEDUP_REMOVED lines=38> */
[----:B------:R-:W-:Y:S05]  /*5740*/  CALL.REL.NOINC `($__internal_63_$__cuda_sm20_dblrcp_rn_slowpath_v3) ;  /* 0x0000001c00587944 */ /* 0x000fea0003c00000 */
[----:B------:R-:W-:Y:S02]  /*5750*/  IMAD.MOV.U32 R20, RZ, RZ, R23 ;  /* 0x000000ffff147224 */ /* 0x000fe400078e0017 */
[----:B------:R-:W-:-:S07]  /*5760*/  IMAD.MOV.U32 R21, RZ, RZ, R26 ;  /* 0x000000ffff157224 */ /* 0x000fce00078e001a */
.L_x_5109:
[----:B------:R-:W-:Y:S05]  /*5770*/  BSYNC.RECONVERGENT B2 ;  /* 0x0000000000027941 */ /* 0x000fea0003800200 */
.L_x_5108:
        /* <DEDUP_REMOVED lines=12> */
.L_x_5107:
[----:B------:R-:W-:Y:S05]  /*5840*/  BSYNC.RECONVERGENT B1 ;  /* 0x0000000000017941 */ /* 0x000fea0003800200 */
.L_x_5106:
        /* <DEDUP_REMOVED lines=39> */
[----:B------:R-:W-:Y:S01]  /*5ac0*/  IMAD.MOV.U32 R20, RZ, RZ, R23 ;  /* 0x000000ffff147224 */ /* 0x000fe200078e0017 */
[----:B------:R-:W-:-:S07]  /*5ad0*/  MOV R21, R26 ;  /* 0x0000001a00157202 */ /* 0x000fce0000000f00 */
.L_x_5113:
[----:B------:R-:W-:Y:S05]  /*5ae0*/  BSYNC.RECONVERGENT B2 ;  /* 0x0000000000027941 */ /* 0x000fea0003800200 */
.L_x_5112:
        /* <DEDUP_REMOVED lines=12> */
.L_x_5111:
[----:B------:R-:W-:Y:S05]  /*5bb0*/  BSYNC.RECONVERGENT B1 ;  /* 0x0000000000017941 */ /* 0x000fea0003800200 */
.L_x_5110:
        /* <DEDUP_REMOVED lines=41> */
.L_x_5117:
[----:B------:R-:W-:Y:S05]  /*5e50*/  BSYNC.RECONVERGENT B2 ;  /* 0x0000000000027941 */ /* 0x000fea0003800200 */
.L_x_5116:
        /* <DEDUP_REMOVED lines=12> */
.L_x_5115:
[----:B------:R-:W-:Y:S05]  /*5f20*/  BSYNC.RECONVERGENT B1 ;  /* 0x0000000000017941 */ /* 0x000fea0003800200 */
.L_x_5114:
        /* <DEDUP_REMOVED lines=38> */
[----:B------:R-:W-:Y:S05]  /*6190*/  CALL.REL.NOINC `($__internal_63_$__cuda_sm20_dblrcp_rn_slowpath_v3) ;  /* 0x0000001000c47944 */ /* 0x000fea0003c00000 */
[----:B------:R-:W-:Y:S01]  /*61a0*/  MOV R20, R23 ;  /* 0x0000001700147202 */ /* 0x000fe20000000f00 */
[----:B------:R-:W-:-:S07]  /*61b0*/  IMAD.MOV.U32 R21, RZ, RZ, R26 ;  /* 0x000000ffff157224 */ /* 0x000fce00078e001a */
.L_x_5121:
[----:B------:R-:W-:Y:S05]  /*61c0*/  BSYNC.RECONVERGENT B2 ;  /* 0x0000000000027941 */ /* 0x000fea0003800200 */
.L_x_5120:
        /* <DEDUP_REMOVED lines=12> */
.L_x_5119:
[----:B------:R-:W-:Y:S05]  /*6290*/  BSYNC.RECONVERGENT B1 ;  /* 0x0000000000017941 */ /* 0x000fea0003800200 */
.L_x_5118:
        /* <DEDUP_REMOVED lines=41> */
.L_x_5125:
[----:B------:R-:W-:Y:S05]  /*6530*/  BSYNC.RECONVERGENT B2 ;  /* 0x0000000000027941 */ /* 0x000fea0003800200 */
.L_x_5124:
        /* <DEDUP_REMOVED lines=12> */
.L_x_5123:
[----:B------:R-:W-:Y:S05]  /*6600*/  BSYNC.RECONVERGENT B1 ;  /* 0x0000000000017941 */ /* 0x000fea0003800200 */
.L_x_5122:
        /* <DEDUP_REMOVED lines=41> */
.L_x_5129:
[----:B------:R-:W-:Y:S05]  /*68a0*/  BSYNC.RECONVERGENT B2 ;  /* 0x0000000000027941 */ /* 0x000fea0003800200 */
.L_x_5128:
        /* <DEDUP_REMOVED lines=12> */
.L_x_5127:
[----:B------:R-:W-:Y:S05]  /*6970*/  BSYNC.RECONVERGENT B1 ;  /* 0x0000000000017941 */ /* 0x000fea0003800200 */
.L_x_5126:
        /* <DEDUP_REMOVED lines=41> */
.L_x_5133:
[----:B------:R-:W-:Y:S05]  /*6c10*/  BSYNC.RECONVERGENT B2 ;  /* 0x0000000000027941 */ /* 0x000fea0003800200 */
.L_x_5132:
        /* <DEDUP_REMOVED lines=12> */
.L_x_5131:
[----:B------:R-:W-:Y:S05]  /*6ce0*/  BSYNC.RECONVERGENT B1 ;  /* 0x0000000000017941 */ /* 0x000fea0003800200 */
.L_x_5130:
        /* <DEDUP_REMOVED lines=41> */
.L_x_5136:
[----:B------:R-:W-:Y:S05]  /*6f80*/  BSYNC.RECONVERGENT B2 ;  /* 0x0000000000027941 */ /* 0x000fea0003800200 */
.L_x_5135:
        /* <DEDUP_REMOVED lines=12> */
.L_x_5134:
[----:B------:R-:W-:Y:S05]  /*7050*/  BSYNC.RECONVERGENT B1 ;  /* 0x0000000000017941 */ /* 0x000fea0003800200 */
.L_x_5097:
[----:B------:R-:W-:Y:S05]  /*7060*/  @!P0 EXIT ;  /* 0x000000000000894d */ /* 0x000fea0003800000 */
[----:B------:R-:W1:Y:S01]  /*7070*/  I2F.F64 R8, R9 ;  /* 0x0000000900087312 */ /* 0x000e620000201c00 */
[----:B------:R-:W-:Y:S01]  /*7080*/  IMAD.MOV.U32 R2, RZ, RZ, 0x1 ;  /* 0x00000001ff027424 */ /* 0x000fe200078e00ff */
        /* <DEDUP_REMOVED lines=22> */
[----:B------:R-:W-:Y:S05]  /*71f0*/  CALL.REL.NOINC `($__internal_64_$__cuda_sm20_div_rn_f64_full) ;  /* 0x0000000400587944 */ /* 0x000fea0003c00000 */
[----:B------:R-:W-:Y:S02]  /*7200*/  IMAD.MOV.U32 R2, RZ, RZ, R10 ;  /* 0x000000ffff027224 */ /* 0x000fe400078e000a */
[----:B------:R-:W-:-:S07]  /*7210*/  IMAD.MOV.U32 R3, RZ, RZ, R11 ;  /* 0x000000ffff037224 */ /* 0x000fce00078e000b */
.L_x_5138:
[----:B------:R-:W-:Y:S05]  /*7220*/  BSYNC.RECONVERGENT B0 ;  /* 0x0000000000007941 */ /* 0x000fea0003800200 */
.L_x_5137:
[----:B------:R-:W0:Y:S02]  /*7230*/  LDC.64 R6, c[0x0][0x390] ;  /* 0x0000e400ff067b82 */ /* 0x000e240000000a00 */
[----:B0-----:R-:W-:-:S05]  /*7240*/  IMAD.WIDE R4, R5, 0x8, R6 ;  /* 0x0000000805047825 */ /* 0x001fca00078e0206 */
[----:B------:R-:W-:Y:S01]  /*7250*/  STG.E.64 desc[UR10][R4.64], R2 ;  /* 0x0000000204007986 */ /* 0x000fe2000c101b0a */
[----:B------:R-:W-:Y:S05]  /*7260*/  EXIT ;  /* 0x000000000000794d */ /* 0x000fea0003800000 */
.L_x_5078:
[----:B------:R-:W0:Y:S01]  /*7270*/  LDCU UR4, c[0x0][0x3ac] ;  /* 0x00007580ff0477ac */ /* 0x000e220008000800 */
[----:B------:R-:W-:-:S04]  /*7280*/  LOP3.LUT P0, RZ, R3, UR9, RZ, 0xfc, !PT ;  /* 0x0000000903ff7c12 */ /* 0x000fc8000f80fcff */
[----:B0-----:R-:W-:-:S13]  /*7290*/  ISETP.GE.OR P0, PT, R5, UR4, P0 ;  /* 0x0000000405007c0c */ /* 0x001fda0008706670 */
[----:B------:R-:W-:Y:S05]  /*72a0*/  @P0 EXIT ;  /* 0x000000000000094d */ /* 0x000fea0003800000 */
[----:B------:R-:W0:Y:S01]  /*72b0*/  I2F.F64 R10, R10 ;  /* 0x0000000a000a7312 */ /* 0x000e220000201c00 */
[----:B------:R-:W-:Y:S01]  /*72c0*/  IMAD.MOV.U32 R2, RZ, RZ, 0x1 ;  /* 0x00000001ff027424 */ /* 0x000fe200078e00ff */
        /* <DEDUP_REMOVED lines=17> */
[----:B------:R-:W-:Y:S01]  /*73e0*/  MOV R16, R14 ;  /* 0x0000000e00107202 */ /* 0x000fe20000000f00 */
[----:B------:R-:W-:Y:S01]  /*73f0*/  IMAD.MOV.U32 R17, RZ, RZ, R15 ;  /* 0x000000ffff117224 */ /* 0x000fe200078e000f */
[----:B------:R-:W-:Y:S01]  /*7400*/  MOV R0, 0x7440 ;  /* 0x0000744000007802 */ /* 0x000fe20000000f00 */
[----:B------:R-:W-:Y:S02]  /*7410*/  IMAD.MOV.U32 R2, RZ, RZ, R10 ;  /* 0x000000ffff027224 */ /* 0x000fe400078e000a */
[----:B------:R-:W-:-:S07]  /*7420*/  IMAD.MOV.U32 R3, RZ, RZ, R11 ;  /* 0x000000ffff037224 */ /* 0x000fce00078e000b */
[----:B------:R-:W-:Y:S05]  /*7430*/  CALL.REL.NOINC `($__internal_64_$__cuda_sm20_div_rn_f64_full) ;  /* 0x0000000000c87944 */ /* 0x000fea0003c00000 */
[----:B------:R-:W-:Y:S02]  /*7440*/  IMAD.MOV.U32 R2, RZ, RZ, R10 ;  /* 0x000000ffff027224 */ /* 0x000fe400078e000a */
[----:B------:R-:W-:-:S07]  /*7450*/  IMAD.MOV.U32 R3, RZ, RZ, R11 ;  /* 0x000000ffff037224 */ /* 0x000fce00078e000b */
.L_x_5140:
[----:B------:R-:W-:Y:S05]  /*7460*/  BSYNC.RECONVERGENT B0 ;  /* 0x0000000000007941 */ /* 0x000fea0003800200 */
.L_x_5139:
[----:B------:R-:W0:Y:S02]  /*7470*/  LDC.64 R6, c[0x0][0x390] ;  /* 0x0000e400ff067b82 */ /* 0x000e240000000a00 */
[----:B0-----:R-:W-:-:S05]  /*7480*/  IMAD.WIDE R6, R5, 0x8, R6 ;  /* 0x0000000805067825 */ /* 0x001fca00078e0206 */
[----:B------:R-:W-:Y:S01]  /*7490*/  STG.E.64 desc[UR10][R6.64], R2 ;  /* 0x0000000206007986 */ /* 0x000fe2000c101b0a */
[----:B------:R-:W-:Y:S05]  /*74a0*/  EXIT ;  /* 0x000000000000794d */ /* 0x000fea0003800000 */
        .weak           $__internal_63_$__cuda_sm20_dblrcp_rn_slowpath_v3
        .type           $__internal_63_$__cuda_sm20_dblrcp_rn_slowpath_v3,@function
        .size           $__internal_63_$__cuda_sm20_dblrcp_rn_slowpath_v3,($__internal_64_$__cuda_sm20_div_rn_f64_full - $__internal_63_$__cuda_sm20_dblrcp_rn_slowpath_v3)
$__internal_63_$__cuda_sm20_dblrcp_rn_slowpath_v3:
        /* <DEDUP_REMOVED lines=25> */
.L_x_5144:
        /* <DEDUP_REMOVED lines=10> */
.L_x_5142:
[----:B------:R-:W-:Y:S02]  /*76e0*/  LOP3.LUT R27, R25, 0x80000, RZ, 0xfc, !PT ;  /* 0x00080000191b7812 */ /* 0x000fe400078efcff */
[----:B------:R-:W-:-:S07]  /*76f0*/  MOV R26, R24 ;  /* 0x00000018001a7202 */ /* 0x000fce0000000f00 */
.L_x_5143:
[----:B------:R-:W-:Y:S05]  /*7700*/  BSYNC.RECONVERGENT B0 ;  /* 0x0000000000007941 */ /* 0x000fea0003800200 */
.L_x_5141:
[----:B------:R-:W-:Y:S02]  /*7710*/  IMAD.MOV.U32 R24, RZ, RZ, R0 ;  /* 0x000000ffff187224 */ /* 0x000fe400078e0000 */
[----:B------:R-:W-:Y:S02]  /*7720*/  IMAD.MOV.U32 R25, RZ, RZ, 0x0 ;  /* 0x00000000ff197424 */ /* 0x000fe400078e00ff */
[----:B------:R-:W-:Y:S02]  /*7730*/  IMAD.MOV.U32 R23, RZ, RZ, R26 ;  /* 0x000000ffff177224 */ /* 0x000fe400078e001a */
[----:B------:R-:W-:Y:S01]  /*7740*/  IMAD.MOV.U32 R26, RZ, RZ, R27 ;  /* 0x000000ffff1a7224 */ /* 0x000fe200078e001b */
[----:B------:R-:W-:Y:S06]  /*7750*/  RET.REL.NODEC R24 `(_ZN2at6native50batch_norm_collect_statistics_channels_last_kernelINS0_3VarEddLi4EEEvPKT0_PT1_S7_PVS6_PiiiS6_) ;  /* 0xffffff8818287950 */ /* 0x000fec0003c3ffff */
        .weak           $__internal_64_$__cuda_sm20_div_rn_f64_full
        .type           $__internal_64_$__cuda_sm20_div_rn_f64_full,@function
        .size           $__internal_64_$__cuda_sm20_div_rn_f64_full,(.L_x_27323 - $__internal_64_$__cuda_sm20_div_rn_f64_full)
$__internal_64_$__cuda_sm20_div_rn_f64_full:
        /* <DEDUP_REMOVED lines=67> */
.L_x_5146:
        /* <DEDUP_REMOVED lines=16> */
.L_x_5149:
[----:B------:R-:W-:Y:S01]  /*7c90*/  LOP3.LUT R11, R3, 0x80000, RZ, 0xfc, !PT ;  /* 0x00080000030b7812 */ /* 0x000fe200078efcff */
[----:B------:R-:W-:Y:S01]  /*7ca0*/  IMAD.MOV.U32 R10, RZ, RZ, R2 ;  /* 0x000000ffff0a7224 */ /* 0x000fe200078e0002 */
[----:B------:R-:W-:Y:S06]  /*7cb0*/  BRA `(.L_x_5147) ;  /* 0x0000000000087947 */ /* 0x000fec0003800000 */
.L_x_5148:
[----:B------:R-:W-:Y:S01]  /*7cc0*/  LOP3.LUT R11, R17, 0x80000, RZ, 0xfc, !PT ;  /* 0x00080000110b7812 */ /* 0x000fe200078efcff */
[----:B------:R-:W-:-:S07]  /*7cd0*/  IMAD.MOV.U32 R10, RZ, RZ, R16 ;  /* 0x000000ffff0a7224 */ /* 0x000fce00078e0010 */
.L_x_5147:
[----:B------:R-:W-:Y:S05]  /*7ce0*/  BSYNC.RECONVERGENT B1 ;  /* 0x0000000000017941 */ /* 0x000fea0003800200 */
.L_x_5145:
[----:B------:R-:W-:Y:S02]  /*7cf0*/  IMAD.MOV.U32 R2, RZ, RZ, R0 ;  /* 0x000000ffff027224 */ /* 0x000fe400078e0000 */
[----:B------:R-:W-:-:S04]  /*7d00*/  IMAD.MOV.U32 R3, RZ, RZ, 0x0 ;  /* 0x00000000ff037424 */ /* 0x000fc800078e00ff */
[----:B------:R-:W-:Y:S05]  /*7d10*/  RET.REL.NODEC R2 `(_ZN2at6native50batch_norm_collect_statistics_channels_last_kernelINS0_3VarEddLi4EEEvPKT0_PT1_S7_PVS6_PiiiS6_) ;  /* 0xffffff8002b87950 */ /* 0x000fea0003c3ffff */
.L_x_5150:
        /* <DEDUP_REMOVED lines=14> */
.L_x_27323:


//--------------------- .text._ZN2at6native36batch_norm_collect_statistics_kernelINS0_3VarEN3c108BFloat16ES4_fiEEvNS_27GenericPackedTensorAccessorIKT0_Lm3ENS_17RestrictPtrTraitsET3_EET2_SB_NS5_ISB_Lm1ES8_S9_EESC_ --------------------------
	.section	.text._ZN2at6native36batch_norm_collect_statistics_kernelINS0_3VarEN3c108BFloat16ES4_fiEEvNS_27GenericPackedTensorAccessorIKT0_Lm3ENS_17RestrictPtrTraitsET3_EET2_SB_NS5_ISB_Lm1ES8_S9_EESC_,"ax",@progbits
	.align	128
        .global         _ZN2at6native36batch_norm_collect_statistics_kernelINS0_3VarEN3c108BFloat16ES4_fiEEvNS_27GenericPackedTensorAccessorIKT0_Lm3ENS_17RestrictPtrTraitsET3_EET2_SB_NS5_ISB_Lm1ES8_S9_EESC_
        .type           _ZN2at6native36batch_norm_collect_statistics_kernelINS0_3VarEN3c108BFloat16ES4_fiEEvNS_27GenericPackedTensorAccessorIKT0_Lm3ENS_17RestrictPtrTraitsET3_EET2_SB_NS5_ISB_Lm1ES8_S9_EESC_,@function
        .size           _ZN2at6native36batch_norm_collect_statistics_kernelINS0_3VarEN3c108BFloat16ES4_fiEEvNS_27GenericPackedTensorAccessorIKT0_Lm3ENS_17RestrictPtrTraitsET3_EET2_SB_NS5_ISB_Lm1ES8_S9_EESC_,(.L_x_27324 - _ZN2at6native36batch_norm_collect_statistics_kernelINS0_3VarEN3c108BFloat16ES4_fiEEvNS_27GenericPackedTensorAccessorIKT0_Lm3ENS_17RestrictPtrTraitsET3_EET2_SB_NS5_ISB_Lm1ES8_S9_EESC_)
        .other          _ZN2at6native36batch_norm_collect_statistics_kernelINS0_3VarEN3c108BFloat16ES4_fiEEvNS_27GenericPackedTensorAccessorIKT0_Lm3ENS_17RestrictPtrTraitsET3_EET2_SB_NS5_ISB_Lm1ES8_S9_EESC_,@"STO_CUDA_ENTRY STV_DEFAULT"
_ZN2at6native36batch_norm_collect_statistics_kernelINS0_3VarEN3c108BFloat16ES4_fiEEvNS_27GenericPackedTensorAccessorIKT0_Lm3ENS_17RestrictPtrTraitsET3_EET2_SB_NS5_ISB_Lm1ES8_S9_EESC_:
.text._ZN2at6native36batch_norm_collect_statistics_kernelINS0_3VarEN3c108BFloat16ES4_fiEEvNS_27GenericPackedTensorAccessorIKT0_Lm3ENS_17RestrictPtrTraitsET3_EET2_SB_NS5_ISB_Lm1ES8_S9_EESC_:
        /* <DEDUP_REMOVED lines=16> */
[----:B------:R-:W-:Y:S02]  /*0100*/  CS2R R8, SRZ ;  /* 0x0000000000087805 */ /* 0x000fe4000001ff00 */
[----:B------:R-:W-:-:S05]  /*0110*/  MOV R21, RZ ;  /* 0x000000ff00157202 */ /* 0x000fca0000000f00 */
[----:B------:R-:W1:Y:S01]  /*0120*/  LDC R15, c[0x0][0x364] ;  /* 0x0000d900ff0f7b82 */ /* 0x000e620000000800 */
[----:B0-----:R-:W-:-:S07]  /*0130*/  IMAD R3, R3, UR8, RZ ;  /* 0x0000000803037c24 */ /* 0x001fce000f8e02ff */
.L_x_5156:
        /* <DEDUP_REMOVED lines=10> */
.L_x_5155:
        /* <DEDUP_REMOVED lines=17> */
.L_x_5154:
[----:B------:R-:W-:Y:S05]  /*02f0*/  BSYNC.RECONVERGENT B1 ;  /* 0x0000000000017941 */ /* 0x000fea0003800200 */
.L_x_5153:
[----:B------:R-:W0:Y:S01]  /*0300*/  LDCU UR4, c[0x0][0x388] ;  /* 0x00007100ff0477ac */ /* 0x000e220008000800 */
[----:B-1----:R-:W-:-:S05]  /*0310*/  IMAD.IADD R0, R15, 0x1, R0 ;  /* 0x000000010f007824 */ /* 0x002fca00078e0200 */
[----:B0-----:R-:W-:-:S13]  /*0320*/  ISETP.GE.AND P0, PT, R0, UR4, PT ;  /* 0x0000000400007c0c */ /* 0x001fda000bf06270 */
[----:B------:R-:W-:Y:S05]  /*0330*/  @!P0 BRA `(.L_x_5156) ;  /* 0xfffffffc00808947 */ /* 0x000fea000383ffff */
.L_x_5152:
[----:B------:R-:W-:Y:S05]  /*0340*/  BSYNC.RECONVERGENT B0 ;  /* 0x0000000000007941 */ /* 0x000fea0003800200 */
.L_x_5151:
        /* <DEDUP_REMOVED lines=20> */
[----:B-1----:R-:W-:Y:S05]  /*0490*/  CALL.REL.NOINC `($__internal_65_$__cuda_sm20_dblrcp_rn_slowpath_v3) ;  /* 0x0000001800947944 */ /* 0x002fea0003c00000 */
[----:B------:R-:W-:Y:S02]  /*04a0*/  MOV R16, R14 ;  /* 0x0000000e00107202 */ /* 0x000fe40000000f00 */
[----:B------:R-:W-:-:S07]  /*04b0*/  MOV R17, R15 ;  /* 0x0000000f00117202 */ /* 0x000fce0000000f00 */
.L_x_5158:
[----:B------:R-:W-:Y:S05]  /*04c0*/  BSYNC.RECONVERGENT B0 ;  /* 0x0000000000007941 */ /* 0x000fea0003800200 */
.L_x_5157:
        /* <DEDUP_REMOVED lines=37> */
[----:B------:R-:W-:Y:S05]  /*0720*/  CALL.REL.NOINC `($__internal_65_$__cuda_sm20_dblrcp_rn_slowpath_v3) ;  /* 0x0000001400f07944 */ /* 0x000fea0003c00000 */
.L_x_5160:
[----:B------:R-:W-:Y:S05]  /*0730*/  BSYNC.RECONVERGENT B0 ;  /* 0x0000000000007941 */ /* 0x000fea0003800200 */
.L_x_5159:
        /* <DEDUP_REMOVED lines=36> */
[----:B------:R-:W-:Y:S05]  /*0980*/  CALL.REL.NOINC `($__internal_65_$__cuda_sm20_dblrcp_rn_slowpath_v3) ;  /* 0x0000001400587944 */ /* 0x000fea0003c00000 */
.L_x_5162:
[----:B------:R-:W-:Y:S05]  /*0990*/  BSYNC.RECONVERGENT B0 ;  /* 0x0000000000007941 */ /* 0x000fea0003800200 */
.L_x_5161:
        /* <DEDUP_REMOVED lines=23> */
[----:B------:R-:W-:Y:S02]  /*0b10*/  IADD3 R16, PT, PT, R13, 0x300402, RZ ;  /* 0x003004020d107810 */ /* 0x000fe40007ffe0ff */
[----:B------:R1:W2:Y:S01]  /*0b20*/  SHFL.BFLY PT, R6, R9, 0x8, 0x1f ;  /* 0x0d001f0009067f89 */ /* 0x0002a200000e0000 */
[----:B------:R-:W-:Y:S01]  /*0b30*/  FADD.FTZ R8, R8, R7 ;  /* 0x0000000708087221 */ /* 0x000fe20000010000 */
        /* <DEDUP_REMOVED lines=11> */
.L_x_5164:
[----:B------:R-:W-:Y:S05]  /*0bf0*/  BSYNC.RECONVERGENT B0 ;  /* 0x0000000000007941 */ /* 0x000fea0003800200 */
.L_x_5163:
        /* <DEDUP_REMOVED lines=37> */
.L_x_5166:
[----:B------:R-:W-:Y:S05]  /*0e50*/  BSYNC.RECONVERGENT B0 ;  /* 0x0000000000007941 */ /* 0x000fea0003800200 */
.L_x_5165:
        /* <DEDUP_REMOVED lines=43> */
.L_x_5168:
[----:B------:R-:W-:Y:S05]  /*1110*/  BSYNC.RECONVERGENT B0 ;  /* 0x0000000000007941 */ /* 0x000fea0003800200 */
.L_x_5167:
        /* <DEDUP_REMOVED lines=20> */
[----:B------:R-:W-:Y:S05]  /*1260*/  CALL.REL.NOINC `($__internal_65_$__cuda_sm20_dblrcp_rn_slowpath_v3) ;  /* 0x0000000c00207944 */ /* 0x000fea0003c00000 */
[----:B------:R-:W-:Y:S02]  /*1270*/  MOV R16, R14 ;  /* 0x0000000e00107202 */ /* 0x000fe40000000f00 */
[----:B------:R-:W-:-:S07]  /*1280*/  MOV R17, R15 ;  /* 0x0000000f00117202 */ /* 0x000fce0000000f00 */
.L_x_5170:
[----:B------:R-:W-:Y:S05]  /*1290*/  BSYNC.RECONVERGENT B0 ;  /* 0x0000000000007941 */ /* 0x000fea0003800200 */
.L_x_5169:
        /* <DEDUP_REMOVED lines=37> */
[----:B--2---:R-:W-:Y:S05]  /*14f0*/  CALL.REL.NOINC `($__internal_65_$__cuda_sm20_dblrcp_rn_slowpath_v3) ;  /* 0x00000008007c7944 */ /* 0x004fea0003c00000 */
.L_x_5172:
[----:B------:R-:W-:Y:S05]  /*1500*/  BSYNC.RECONVERGENT B0 ;  /* 0x0000000000007941 */ /* 0x000fea0003800200 */
.L_x_5171:
        /* <DEDUP_REMOVED lines=37> */
.L_x_5174:
[----:B------:R-:W-:Y:S05]  /*1760*/  BSYNC.RECONVERGENT B0 ;  /* 0x0000000000007941 */ /* 0x000fea0003800200 */
.L_x_5173:
        /* <DEDUP_REMOVED lines=36> */
[----:B------:R-:W-:Y:S05]  /*19b0*/  CALL.REL.NOINC `($__internal_65_$__cuda_sm20_dblrcp_rn_slowpath_v3) ;  /* 0x00000004004c7944 */ /* 0x000fea0003c00000 */
[----:B------:R-:W-:Y:S01]  /*19c0*/  IMAD.MOV.U32 R18, RZ, RZ, R14 ;  /* 0x000000ffff127224 */ /* 0x000fe200078e000e */
[----:B------:R-:W-:-:S07]  /*19d0*/  MOV R19, R15 ;  /* 0x0000000f00137202 */ /* 0x000fce0000000f00 */
.L_x_5176:
[----:B------:R-:W-:Y:S05]  /*19e0*/  BSYNC.RECONVERGENT B0 ;  /* 0x0000000000007941 */ /* 0x000fea0003800200 */
.L_x_5175:
        /* <DEDUP_REMOVED lines=36> */
[----:B--2---:R-:W-:Y:S05]  /*1c30*/  CALL.REL.NOINC `($__internal_65_$__cuda_sm20_dblrcp_rn_slowpath_v3) ;  /* 0x0000000000ac7944 */ /* 0x004fea0003c00000 */
.L_x_5178:
[----:B------:R-:W-:Y:S05]  /*1c40*/  BSYNC.RECONVERGENT B0 ;  /* 0x0000000000007941 */ /* 0x000fea0003800200 */
.L_x_5177:
        /* <DEDUP_REMOVED lines=25> */
[----:B0-----:R-:W0:Y:S01]  /*1de0*/  LDC R7, c[0x0][0x3c4] ;  /* 0x0000f100ff077b82 */ /* 0x001e220000000800 */
[----:B------:R-:W-:Y:S01]  /*1df0*/  FADD.FTZ R0, R3, -R0 ;  /* 0x8000000003007221 */ /* 0x000fe20000010000 */
[----:B------:R-:W2:Y:S03]  /*1e00*/  LDCU UR5, c[0x0][0x390] ;  /* 0x00007200ff0577ac */ /* 0x000ea60008000800 */
[----:B------:R-:W-:-:S03]  /*1e10*/  FMUL.FTZ R3, R0, R0 ;  /* 0x0000000000037220 */ /* 0x000fc60000410000 */
[----:B------:R-:W3:Y:S01]  /*1e20*/  LDC.64 R4, c[0x0][0x3b8] ;  /* 0x0000ee00ff047b82 */ /* 0x000ee20000000a00 */
[----:B------:R-:W-:-:S04]  /*1e30*/  FMUL.FTZ R3, R10, R3 ;  /* 0x000000030a037220 */ /* 0x000fc80000410000 */
[----:B------:R-:W-:-:S04]  /*1e40*/  FMUL.FTZ R3, R3, R11 ;  /* 0x0000000b03037220 */ /* 0x000fc80000410000 */
[----:B-1----:R-:W-:Y:S01]  /*1e50*/  FFMA.FTZ R3, R2, R3, R9 ;  /* 0x0000000302037223 */ /* 0x002fe20000010009 */
[----:B--2---:R-:W-:-:S03]  /*1e60*/  UIMAD UR4, UR4, UR5, URZ ;  /* 0x00000005040472a4 */ /* 0x004fc6000f8e02ff */
[----:B------:R-:W-:Y:S01]  /*1e70*/  FADD.FTZ R3, R8, R3 ;  /* 0x0000000308037221 */ /* 0x000fe20000010000 */
[----:B0-----:R-:W-:Y:S02]  /*1e80*/  IMAD R7, R7, UR8, RZ ;  /* 0x0000000807077c24 */ /* 0x001fe4000f8e02ff */
[----:B------:R-:W-:Y:S02]  /*1e90*/  I2FP.F32.S32 R6, UR4 ;  /* 0x0000000400067c45 */ /* 0x000fe40008201400 */
[----:B---3--:R-:W-:-:S04]  /*1ea0*/  IMAD.WIDE R4, R7, 0x4, R4 ;  /* 0x0000000407047825 */ /* 0x008fc800078e0204 */
[----:B------:R-:W0:Y:S02]  /*1eb0*/  MUFU.RCP R6, R6 ;  /* 0x0000000600067308 */ /* 0x000e240000001000 */
[----:B0-----:R-:W-:-:S05]  /*1ec0*/  FMUL.FTZ R3, R3, R6 ;  /* 0x0000000603037220 */ /* 0x001fca0000410000 */
[----:B------:R-:W-:Y:S01]  /*1ed0*/  STG.E desc[UR6][R4.64], R3 ;  /* 0x0000000304007986 */ /* 0x000fe2000c101906 */
[----:B------:R-:W-:Y:S05]  /*1ee0*/  EXIT ;  /* 0x000000000000794d */ /* 0x000fea0003800000 */
        .weak           $__internal_65_$__cuda_sm20_dblrcp_rn_slowpath_v3
        .type           $__internal_65_$__cuda_sm20_dblrcp_rn_slowpath_v3,@function
        .size           $__internal_65_$__cuda_sm20_dblrcp_rn_slowpath_v3,(.L_x_27324 - $__internal_65_$__cuda_sm20_dblrcp_rn_slowpath_v3)
$__internal_65_$__cuda_sm20_dblrcp_rn_slowpath_v3:
        /* <DEDUP_REMOVED lines=24> */
.L_x_5182:
        /* <DEDUP_REMOVED lines=9> */
.L_x_5180:
[----:B------:R-:W-:Y:S02]  /*2100*/  LOP3.LUT R15, R13, 0x80000, RZ, 0xfc, !PT ;  /* 0x000800000d0f7812 */ /* 0x000fe400078efcff */
[----:B------:R-:W-:-:S07]  /*2110*/  MOV R14, R12 ;  /* 0x0000000c000e7202 */ /* 0x000fce0000000f00 */
.L_x_5181:
[----:B------:R-:W-:Y:S05]  /*2120*/  BSYNC.RECONVERGENT B1 ;  /* 0x0000000000017941 */ /* 0x000fea0003800200 */
.L_x_5179:
[----:B------:R-:W-:Y:S01]  /*2130*/  HFMA2 R13, -RZ, RZ, 0, 0 ;  /* 0x00000000ff0d7431 */ /* 0x000fe200000001ff */
[----:B------:R-:W-:-:S04]  /*2140*/  MOV R12, R4 ;  /* 0x00000004000c7202 */ /* 0x000fc80000000f00 */
[----:B------:R-:W-:Y:S05]  /*2150*/  RET.REL.NODEC R12 `(_ZN2at6native36batch_norm_collect_statistics_kernelINS0_3VarEN3c108BFloat16ES4_fiEEvNS_27GenericPackedTensorAccessorIKT0_Lm3ENS_17RestrictPtrTraitsET3_EET2_SB_NS5_ISB_Lm1ES8_S9_EESC_) ;  /* 0xffffffdc0ca87950 */ /* 0x000fea0003c3ffff */
.L_x_5183:
        /* <DEDUP_REMOVED lines=10> */
.L_x_27324:


//--------------------- .text._ZN2at6native36batch_norm_collect_statistics_kernelINS0_3VarEN3c104HalfES4_fiEEvNS_27GenericPackedTensorAccessorIKT0_Lm3ENS_17RestrictPtrTraitsET3_EET2_SB_NS5_ISB_Lm1ES8_S9_EESC_ --------------------------
	.section	.text._ZN2at6native36batch_norm_collect_statistics_kernelINS0_3VarEN3c104HalfES4_fiEEvNS_27GenericPackedTensorAccessorIKT0_Lm3ENS_17RestrictPtrTraitsET3_EET2_SB_NS5_ISB_Lm1ES8_S9_EESC_,"ax",@progbits
	.align	128
        .global         _ZN2at6native36batch_norm_collect_statistics_kernelINS0_3VarEN3c104HalfES4_fiEEvNS_27GenericPackedTensorAccessorIKT0_Lm3ENS_17RestrictPtrTraitsET3_EET2_SB_NS5_ISB_Lm1ES8_S9_EESC_
        .type           _ZN2at6native36batch_norm_collect_statistics_kernelINS0_3VarEN3c104HalfES4_fiEEvNS_27GenericPackedTensorAccessorIKT0_Lm3ENS_17RestrictPtrTraitsET3_EET2_SB_NS5_ISB_Lm1ES8_S9_EESC_,@function
        .size           _ZN2at6native36batch_norm_collect_statistics_kernelINS0_3VarEN3c104HalfES4_fiEEvNS_27GenericPackedTensorAccessorIKT0_Lm3ENS_17RestrictPtrTraitsET3_EET2_SB_NS5_ISB_Lm1ES8_S9_EESC_,(.L_x_27325 - _ZN2at6native36batch_norm_collect_statistics_kernelINS0_3VarEN3c104HalfES4_fiEEvNS_27GenericPackedTensorAccessorIKT0_Lm3ENS_17RestrictPtrTraitsET3_EET2_SB_NS5_ISB_Lm1ES8_S9_EESC_)
        .other          _ZN2at6native36batch_norm_collect_statistics_kernelINS0_3VarEN3c104HalfES4_fiEEvNS_27GenericPackedTensorAccessorIKT0_Lm3ENS_17RestrictPtrTraitsET3_EET2_SB_NS5_ISB_Lm1ES8_S9_EESC_,@"STO_CUDA_ENTRY STV_DEFAULT"
_ZN2at6native36batch_norm_collect_statistics_kernelINS0_3VarEN3c104HalfES4_fiEEvNS_27GenericPackedTensorAccessorIKT0_Lm3ENS_17RestrictPtrTraitsET3_EET2_SB_NS5_ISB_Lm1ES8_S9_EESC_:
.text._ZN2at6native36batch_norm_collect_statistics_kernelINS0_3VarEN3c104HalfES4_fiEEvNS_27GenericPackedTensorAccessorIKT0_Lm3ENS_17RestrictPtrTraitsET3_EET2_SB_NS5_ISB_Lm1ES8_S9_EESC_:
        /* <DEDUP_REMOVED lines=20> */
.L_x_5189:
        /* <DEDUP_REMOVED lines=10> */
.L_x_5188:
        /* <DEDUP_REMOVED lines=17> */
.L_x_5187:
[----:B------:R-:W-:Y:S05]  /*02f0*/  BSYNC.RECONVERGENT B1 ;  /* 0x0000000000017941 */ /* 0x000fea0003800200 */
.L_x_5186:
[----:B------:R-:W0:Y:S01]  /*0300*/  LDCU UR4, c[0x0][0x388] ;  /* 0x00007100ff0477ac */ /* 0x000e220008000800 */
[----:B-1----:R-:W-:-:S04]  /*0310*/  IADD3 R0, PT, PT, R15, R0, RZ ;  /* 0x000000000f007210 */ /* 0x002fc80007ffe0ff */
[----:B0-----:R-:W-:-:S13]  /*0320*/  ISETP.GE.AND P0, PT, R0, UR4, PT ;  /* 0x0000000400007c0c */ /* 0x001fda000bf06270 */
[----:B------:R-:W-:Y:S05]  /*0330*/  @!P0 BRA `(.L_x_5189) ;  /* 0xfffffffc00808947 */ /* 0x000fea000383ffff */
.L_x_5185:
[----:B------:R-:W-:Y:S05]  /*0340*/  BSYNC.RECONVERGENT B0 ;  /* 0x0000000000007941 */ /* 0x000fea0003800200 */
.L_x_5184:
        /* <DEDUP_REMOVED lines=20> */
[----:B-1----:R-:W-:Y:S05]  /*0490*/  CALL.REL.NOINC `($__internal_66_$__cuda_sm20_dblrcp_rn_slowpath_v3) ;  /* 0x0000001800947944 */ /* 0x002fea0003c00000 */
[----:B------:R-:W-:Y:S02]  /*04a0*/  MOV R16, R14 ;  /* 0x0000000e00107202 */ /* 0x000fe40000000f00 */
[----:B------:R-:W-:-:S07]  /*04b0*/  MOV R17, R15 ;  /* 0x0000000f00117202 */ /* 0x000fce0000000f00 */
.L_x_5191:
[----:B------:R-:W-:Y:S05]  /*04c0*/  BSYNC.RECONVERGENT B0 ;  /* 0x0000000000007941 */ /* 0x000fea0003800200 */
.L_x_5190:
        /* <DEDUP_REMOVED lines=37> */
[----:B------:R-:W-:Y:S05]  /*0720*/  CALL.REL.NOINC `($__internal_66_$__cuda_sm20_dblrcp_rn_slowpath_v3) ;  /* 0x0000001400f07944 */ /* 0x000fea0003c00000 */
.L_x_5193:
[----:B------:R-:W-:Y:S05]  /*0730*/  BSYNC.RECONVERGENT B0 ;  /* 0x0000000000007941 */ /* 0x000fea0003800200 */
.L_x_5192:
        /* <DEDUP_REMOVED lines=37> */
.L_x_5195:
[----:B------:R-:W-:Y:S05]  /*0990*/  BSYNC.RECONVERGENT B0 ;  /* 0x0000000000007941 */ /* 0x000fea0003800200 */
.L_x_5194:
        /* <DEDUP_REMOVED lines=36> */
[----:B------:R-:W-:Y:S05]  /*0be0*/  CALL.REL.NOINC `($__internal_66_$__cuda_sm20_dblrcp_rn_slowpath_v3) ;  /* 0x0000001000c07944 */ /* 0x000fea0003c00000 */
.L_x_5197:
[----:B------:R-:W-:Y:S05]  /*0bf0*/  BSYNC.RECONVERGENT B0 ;  /* 0x0000000000007941 */ /* 0x000fea0003800200 */
.L_x_5196:
        /* <DEDUP_REMOVED lines=37> */
.L_x_5199:
[----:B------:R-:W-:Y:S05]  /*0e50*/  BSYNC.RECONVERGENT B0 ;  /* 0x0000000000007941 */ /* 0x000fea0003800200 */
.L_x_5198:
        /* <DEDUP_REMOVED lines=39> */
[CC--:B------:R-:W-:Y:S02]  /*10d0*/  @!P0 LEA R0, R2.reuse, R3.reuse, 0x2 ;  /* 0x0000000302008211 */ /* 0x0c0fe400078e10ff */
[----:B------:R-:W-:-:S03]  /*10e0*/  @!P0 LEA R3, R2, R3, 0x3 ;  /* 0x0000000302038211 */ /* 0x000fc600078e18ff */
[----:B------:R1:W2:Y:S04]  /*10f0*/  @!P0 LDS R7, [R0] ;  /* 0x0000000000078984 */ /* 0x0002a80000000800 */
[----:B------:R1:W3:Y:S02]  /*1100*/  @!P0 LDS.64 R10, [R3+0x80] ;  /* 0x00008000030a8984 */ /* 0x0002e40000000a00 */
.L_x_5201:
[----:B------:R-:W-:Y:S05]  /*1110*/  BSYNC.RECONVERGENT B0 ;  /* 0x0000000000007941 */ /* 0x000fea0003800200 */
.L_x_5200:
        /* <DEDUP_REMOVED lines=20> */
[----:B------:R-:W-:Y:S05]  /*1260*/  CALL.REL.NOINC `($__internal_66_$__cuda_sm20_dblrcp_rn_slowpath_v3) ;  /* 0x0000000c00207944 */ /* 0x000fea0003c00000 */
[----:B------:R-:W-:Y:S02]  /*1270*/  MOV R16, R14 ;  /* 0x0000000e00107202 */ /* 0x000fe40000000f00 */
[----:B------:R-:W-:-:S07]  /*1280*/  MOV R17, R15 ;  /* 0x0000000f00117202 */ /* 0x000fce0000000f00 */
.L_x_5203:
[----:B------:R-:W-:Y:S05]  /*1290*/  BSYNC.RECONVERGENT B0 ;  /* 0x0000000000007941 */ /* 0x000fea0003800200 */
.L_x_5202:
[----:B------:R-:W0:Y:S01]  /*12a0*/  SHFL.BFLY PT, R3, R20, 0x2, 0x1f ;  /* 0x0c401f0014037f89 */ /* 0x000e2200000e0000 */
[----:B------:R-:W-:Y:S01]  /*12b0*/  UMOV UR4, 0xf0000000 ;  /* 0xf000000000047882 */ /* 0x000fe20000000000 */
[----:B------:R-:W-:Y:S01]  /*12c0*/  UMOV UR5, 0x380fffff ;  /* 0x380fffff00057882 */ /* 0x000fe20000000000 */
[----:B------:R-:W-:Y:S01]  /*12d0*/  I2FP.F32.S32 R8, R8 ;  /* 0x0000000800087245 */ /* 0x000fe20000201400 */
[----:B------:R-:W-:Y:S01]  /*12e0*/  DSETP.GEU.AND P0, PT, |R16|, UR4, PT ;  /* 0x0000000410007e2a */ /* 0x000fe2000bf0e200 */
[----:B------:R-:W-:Y:S03]  /*12f0*/  BSSY.RECONVERGENT B0, `(.L_x_5204) ;  /* 0x0000021000007945 */ /* 0x000fe60003800200 */
[----:B------:R-:W-:Y:S01]  /*1300*/  FMUL.FTZ R21, R9, R8 ;  /* 0x0000000809157220 */ /* 0x000fe20000410000 */
[----:B0-----:R-:W-:Y:S01]  /*1310*/  IMAD.IADD R6, R20, 0x1, R3 ;  /* 0x0000000114067824 */ /* 0x001fe200078e0203 */
[----:B------:R-:W-:-:S02]  /*1320*/  I2FP.F32.S32 R20, R7 ;  /* 0x0000000700147245 */ /* 0x000fc40000201400 */
[----:B------:R-:W0:Y:S02]  /*1330*/  SHFL.BFLY PT, R7, R11, 0x1, 0x1f ;  /* 0x0c201f000b077f89 */ /* 0x000e2400000e0000 */
[----:B------:R-:W-:Y:S01]  /*1340*/  I2FP.F32.S32 R5, R6 ;  /* 0x0000000600057245 */ /* 0x000fe20000201400 */
[----:B------:R-:W-:Y:S01]  /*1350*/  FFMA.FTZ R21, R20, R10, R21 ;  /* 0x0000000a14157223 */ /* 0x000fe20000010015 */
[----:B------:R-:W-:Y:S02]  /*1360*/  FADD.FTZ R10, -R9, R10 ;  /* 0x0000000a090a7221 */ /* 0x000fe40000010100 */
[----:B------:R-:W-:-:S05]  /*1370*/  FMNMX.FTZ R4, R5, 1, !PT ;  /* 0x3f80000005047809 */ /* 0x000fca0007810000 */
        /* <DEDUP_REMOVED lines=23> */
[----:B--2---:R-:W-:Y:S05]  /*14f0*/  CALL.REL.NOINC `($__internal_66_$__cuda_sm20_dblrcp_rn_slowpath_v3) ;  /* 0x00000008007c7944 */ /* 0x004fea0003c00000 */
.L_x_5205:
[----:B------:R-:W-:Y:S05]  /*1500*/  BSYNC.RECONVERGENT B0 ;  /* 0x0000000000007941 */ /* 0x000fea0003800200 */
.L_x_5204:
        /* <DEDUP_REMOVED lines=37> */
.L_x_5207:
[----:B------:R-:W-:Y:S05]  /*1760*/  BSYNC.RECONVERGENT B0 ;  /* 0x0000000000007941 */ /* 0x000fea0003800200 */
.L_x_5206:
        /* <DEDUP_REMOVED lines=36> */
[----:B------:R-:W-:Y:S05]  /*19b0*/  CALL.REL.NOINC `($__internal_66_$__cuda_sm20_dblrcp_rn_slowpath_v3) ;  /* 0x00000004004c7944 */ /* 0x000fea0003c00000 */
[----:B------:R-:W-:Y:S02]  /*19c0*/  MOV R18, R14 ;  /* 0x0000000e00127202 */ /* 0x000fe40000000f00 */
[----:B------:R-:W-:-:S07]  /*19d0*/  MOV R19, R15 ;  /* 0x0000000f00137202 */ /* 0x000fce0000000f00 */
.L_x_5209:
[----:B------:R-:W-:Y:S05]  /*19e0*/  BSYNC.RECONVERGENT B0 ;  /* 0x0000000000007941 */ /* 0x000fea0003800200 */
.L_x_5208:
        /* <DEDUP_REMOVED lines=19> */
[----:B------:R-:W-:-:S05]  /*1b20*/  VIADD R14, R13, 0x300402 ;  /* 0x003004020d0e7836 */ /* 0x000fca0000000000 */
[----:B------:R-:W-:Y:S01]  /*1b30*/  FSETP.GEU.AND P0, PT, |R14|, 5.8789094863358348022e-39, PT ;  /* 0x004004020e00780b */ /* 0x000fe20003f0e200 */
        /* <DEDUP_REMOVED lines=15> */
[----:B--2---:R-:W-:Y:S05]  /*1c30*/  CALL.REL.NOINC `($__internal_66_$__cuda_sm20_dblrcp_rn_slowpath_v3) ;  /* 0x0000000000ac7944 */ /* 0x004fea0003c00000 */
.L_x_5211:
[----:B------:R-:W-:Y:S05]  /*1c40*/  BSYNC.RECONVERGENT B0 ;  /* 0x0000000000007941 */ /* 0x000fea0003800200 */
.L_x_5210:
        /* <DEDUP_REMOVED lines=42> */
        .weak           $__internal_66_$__cuda_sm20_dblrcp_rn_slowpath_v3
        .type           $__internal_66_$__cuda_sm20_dblrcp_rn_slowpath_v3,@function
        .size           $__internal_66_$__cuda_sm20_dblrcp_rn_slowpath_v3,(.L_x_27325 - $__internal_66_$__cuda_sm20_dblrcp_rn_slowpath_v3)
$__internal_66_$__cuda_sm20_dblrcp_rn_slowpath_v3:
        /* <DEDUP_REMOVED lines=24> */
.L_x_5215:
        /* <DEDUP_REMOVED lines=9> */
.L_x_5213:
[----:B------:R-:W-:Y:S02]  /*2100*/  LOP3.LUT R15, R13, 0x80000, RZ, 0xfc, !PT ;  /* 0x000800000d0f7812 */ /* 0x000fe400078efcff */
[----:B------:R-:W-:-:S07]  /*2110*/  MOV R14, R12 ;  /* 0x0000000c000e7202 */ /* 0x000fce0000000f00 */
.L_x_5214:
[----:B------:R-:W-:Y:S05]  /*2120*/  BSYNC.RECONVERGENT B1 ;  /* 0x0000000000017941 */ /* 0x000fea0003800200 */
.L_x_5212:
[----:B------:R-:W-:Y:S01]  /*2130*/  HFMA2 R13, -RZ, RZ, 0, 0 ;  /* 0x00000000ff0d7431 */ /* 0x000fe200000001ff */
[----:B------:R-:W-:-:S04]  /*2140*/  MOV R12, R4 ;  /* 0x00000004000c7202 */ /* 0x000fc80000000f00 */
[----:B------:R-:W-:Y:S05]  /*2150*/  RET.REL.NODEC R12 `(_ZN2at6native36batch_norm_collect_statistics_kernelINS0_3VarEN3c104HalfES4_fiEEvNS_27GenericPackedTensorAccessorIKT0_Lm3ENS_17RestrictPtrTraitsET3_EET2_SB_NS5_ISB_Lm1ES8_S9_EESC_) ;  /* 0xffffffdc0ca87950 */ /* 0x000fea0003c3ffff */
.L_x_5216:
        /* <DEDUP_REMOVED lines=10> */
.L_x_27325:


//--------------------- .text._ZN2at6native36batch_norm_collect_statistics_kernelINS0_3VarEfffiEEvNS_27GenericPackedTensorAccessorIKT0_Lm3ENS_17RestrictPtrTraitsET3_EET2_S9_NS3_IS9_Lm1ES6_S7_EESA_ --------------------------
	.section	.text._ZN2at6native36batch_norm_collect_statistics_kernelINS0_3VarEfffiEEvNS_27GenericPackedTensorAccessorIKT0_Lm3ENS_17RestrictPtrTraitsET3_EET2_S9_NS3_IS9_Lm1ES6_S7_EESA_,"ax",@progbits
	.align	128
        .global         _ZN2at6native36batch_norm_collect_statistics_kernelINS0_3VarEfffiEEvNS_27GenericPackedTensorAccessorIKT0_Lm3ENS_17RestrictPtrTraitsET3_EET2_S9_NS3_IS9_Lm1ES6_S7_EESA_
        .type           _ZN2at6native36batch_norm_collect_statistics_kernelINS0_3VarEfffiEEvNS_27GenericPackedTensorAccessorIKT0_Lm3ENS_17RestrictPtrTraitsET3_EET2_S9_NS3_IS9_Lm1ES6_S7_EESA_,@function
        .size           _ZN2at6native36batch_norm_collect_statistics_kernelINS0_3VarEfffiEEvNS_27GenericPackedTensorAccessorIKT0_Lm3ENS_17RestrictPtrTraitsET3_EET2_S9_NS3_IS9_Lm1ES6_S7_EESA_,(.L_x_27326 - _ZN2at6native36batch_norm_collect_statistics_kernelINS0_3VarEfffiEEvNS_27GenericPackedTensorAccessorIKT0_Lm3ENS_17RestrictPtrTraitsET3_EET2_S9_NS3_IS9_Lm1ES6_S7_EESA_)
        .other          _ZN2at6native36batch_norm_collect_statistics_kernelINS0_3VarEfffiEEvNS_27GenericPackedTensorAccessorIKT0_Lm3ENS_17RestrictPtrTraitsET3_EET2_S9_NS3_IS9_Lm1ES6_S7_EESA_,@"STO_CUDA_ENTRY STV_DEFAULT"
_ZN2at6native36batch_norm_collect_statistics_kernelINS0_3VarEfffiEEvNS_27GenericPackedTensorAccessorIKT0_Lm3ENS_17RestrictPtrTraitsET3_EET2_S9_NS3_IS9_Lm1ES6_S7_EESA_:
.text._ZN2at6native36batch_norm_collect_statistics_kernelINS0_3VarEfffiEEvNS_27GenericPackedTensorAccessorIKT0_Lm3ENS_17RestrictPtrTraitsET3_EET2_S9_NS3_IS9_Lm1ES6_S7_EESA_:
        /* <DEDUP_REMOVED lines=20> */
.L_x_5222:
        /* <DEDUP_REMOVED lines=10> */
.L_x_5221:
        /* <DEDUP_REMOVED lines=16> */
.L_x_5220:
[----:B------:R-:W-:Y:S05]  /*02e0*/  BSYNC.RECONVERGENT B1 ;  /* 0x0000000000017941 */ /* 0x000fea0003800200 */
.L_x_5219:
[----:B------:R-:W0:Y:S01]  /*02f0*/  LDCU UR4, c[0x0][0x388] ;  /* 0x00007100ff0477ac */ /* 0x000e220008000800 */
[----:B-1----:R-:W-:-:S04]  /*0300*/  IADD3 R0, PT, PT, R13, R0, RZ ;  /* 0x000000000d007210 */ /* 0x002fc80007ffe0ff */
[----:B0-----:R-:W-:-:S13]  /*0310*/  ISETP.GE.AND P0, PT, R0, UR4, PT ;  /* 0x0000000400007c0c */ /* 0x001fda000bf06270 */
[----:B------:R-:W-:Y:S05]  /*0320*/  @!P0 BRA `(.L_x_5222) ;  /* 0xfffffffc00848947 */ /* 0x000fea000383ffff */
.L_x_5218:
[----:B------:R-:W-:Y:S05]  /*0330*/  BSYNC.RECONVERGENT B0 ;  /* 0x0000000000007941 */ /* 0x000fea0003800200 */
.L_x_5217:
        /* <DEDUP_REMOVED lines=20> */
[----:B-1----:R-:W-:Y:S05]  /*0480*/  CALL.REL.NOINC `($__internal_67_$__cuda_sm20_dblrcp_rn_slowpath_v3) ;  /* 0x0000001800947944 */ /* 0x002fea0003c00000 */
[----:B------:R-:W-:Y:S01]  /*0490*/  IMAD.MOV.U32 R16, RZ, RZ, R14 ;  /* 0x000000ffff107224 */ /* 0x000fe200078e000e */
[----:B------:R-:W-:-:S07]  /*04a0*/  MOV R17, R15 ;  /* 0x0000000f00117202 */ /* 0x000fce0000000f00 */
.L_x_5224:
[----:B------:R-:W-:Y:S05]  /*04b0*/  BSYNC.RECONVERGENT B0 ;  /* 0x0000000000007941 */ /* 0x000fea0003800200 */
.L_x_5223:
        /* <DEDUP_REMOVED lines=37> */
[----:B------:R-:W-:Y:S05]  /*0710*/  CALL.REL.NOINC `($__internal_67_$__cuda_sm20_dblrcp_rn_slowpath_v3) ;  /* 0x0000001400f07944 */ /* 0x000fea0003c00000 */
.L_x_5226:
[----:B------:R-:W-:Y:S05]  /*0720*/  BSYNC.RECONVERGENT B0 ;  /* 0x0000000000007941 */ /* 0x000fea0003800200 */
.L_x_5225:
        /* <DEDUP_REMOVED lines=36> */
[----:B------:R-:W-:Y:S05]  /*0970*/  CALL.REL.NOINC `($__internal_67_$__cuda_sm20_dblrcp_rn_slowpath_v3) ;  /* 0x0000001400587944 */ /* 0x000fea0003c00000 */
.L_x_5228:
[----:B------:R-:W-:Y:S05]  /*0980*/  BSYNC.RECONVERGENT B0 ;  /* 0x0000000000007941 */ /* 0x000fea0003800200 */
.L_x_5227:
        /* <DEDUP_REMOVED lines=37> */
.L_x_5230:
[----:B------:R-:W-:Y:S05]  /*0be0*/  BSYNC.RECONVERGENT B0 ;  /* 0x0000000000007941 */ /* 0x000fea0003800200 */
.L_x_5229:
        /* <DEDUP_REMOVED lines=37> */
.L_x_5232:
[----:B------:R-:W-:Y:S05]  /*0e40*/  BSYNC.RECONVERGENT B0 ;  /* 0x0000000000007941 */ /* 0x000fea0003800200 */
.L_x_5231:
        /* <DEDUP_REMOVED lines=43> */
.L_x_5234:
[----:B------:R-:W-:Y:S05]  /*1100*/  BSYNC.RECONVERGENT B0 ;  /* 0x0000000000007941 */ /* 0x000fea0003800200 */
.L_x_5233:
        /* <DEDUP_REMOVED lines=20> */
[----:B------:R-:W-:Y:S05]  /*1250*/  CALL.REL.NOINC `($__internal_67_$__cuda_sm20_dblrcp_rn_slowpath_v3) ;  /* 0x0000000c00207944 */ /* 0x000fea0003c00000 */
[----:B------:R-:W-:Y:S02]  /*1260*/  MOV R16, R14 ;  /* 0x0000000e00107202 */ /* 0x000fe40000000f00 */
[----:B------:R-:W-:-:S07]  /*1270*/  MOV R17, R15 ;  /* 0x0000000f00117202 */ /* 0x000fce0000000f00 */
.L_x_5236:
[----:B------:R-:W-:Y:S05]  /*1280*/  BSYNC.RECONVERGENT B0 ;  /* 0x0000000000007941 */ /* 0x000fea0003800200 */
.L_x_5235:
        /* <DEDUP_REMOVED lines=37> */
[----:B--2---:R-:W-:Y:S05]  /*14e0*/  CALL.REL.NOINC `($__internal_67_$__cuda_sm20_dblrcp_rn_slowpath_v3) ;  /* 0x00000008007c7944 */ /* 0x004fea0003c00000 */
.L_x_5238:
[----:B------:R-:W-:Y:S05]  /*14f0*/  BSYNC.RECONVERGENT B0 ;  /* 0x0000000000007941 */ /* 0x000fea0003800200 */
.L_x_5237:
        /* <DEDUP_REMOVED lines=37> */
.L_x_5240:
[----:B------:R-:W-:Y:S05]  /*1750*/  BSYNC.RECONVERGENT B0 ;  /* 0x0000000000007941 */ /* 0x000fea0003800200 */
.L_x_5239:
        /* <DEDUP_REMOVED lines=36> */
[----:B------:R-:W-:Y:S05]  /*19a0*/  CALL.REL.NOINC `($__internal_67_$__cuda_sm20_dblrcp_rn_slowpath_v3) ;  /* 0x00000004004c7944 */ /* 0x000fea0003c00000 */
[----:B------:R-:W-:Y:S01]  /*19b0*/  IMAD.MOV.U32 R18, RZ, RZ, R14 ;  /* 0x000000ffff127224 */ /* 0x000fe200078e000e */
[----:B------:R-:W-:-:S07]  /*19c0*/  MOV R19, R15 ;  /* 0x0000000f00137202 */ /* 0x000fce0000000f00 */
.L_x_5242:
[----:B------:R-:W-:Y:S05]  /*19d0*/  BSYNC.RECONVERGENT B0 ;  /* 0x0000000000007941 */ /* 0x000fea0003800200 */
.L_x_5241:
        /* <DEDUP_REMOVED lines=36> */
[----:B--2---:R-:W-:Y:S05]  /*1c20*/  CALL.REL.NOINC `($__internal_67_$__cuda_sm20_dblrcp_rn_slowpath_v3) ;  /* 0x0000000000ac7944 */ /* 0x004fea0003c00000 */
.L_x_5244:
[----:B------:R-:W-:Y:S05]  /*1c30*/  BSYNC.RECONVERGENT B0 ;  /* 0x0000000000007941 */ /* 0x000fea0003800200 */
.L_x_5243:
        /* <DEDUP_REMOVED lines=42> */
        .weak           $__internal_67_$__cuda_sm20_dblrcp_rn_slowpath_v3
        .type           $__internal_67_$__cuda_sm20_dblrcp_rn_slowpath_v3,@function
        .size           $__internal_67_$__cuda_sm20_dblrcp_rn_slowpath_v3,(.L_x_27326 - $__internal_67_$__cuda_sm20_dblrcp_rn_slowpath_v3)
$__internal_67_$__cuda_sm20_dblrcp_rn_slowpath_v3:
        /* <DEDUP_REMOVED lines=24> */
.L_x_5248:
        /* <DEDUP_REMOVED lines=9> */
.L_x_5246:
[----:B------:R-:W-:Y:S02]  /*20f0*/  LOP3.LUT R15, R13, 0x80000, RZ, 0xfc, !PT ;  /* 0x000800000d0f7812 */ /* 0x000fe400078efcff */
[----:B------:R-:W-:-:S07]  /*2100*/  MOV R14, R12 ;  /* 0x0000000c000e7202 */ /* 0x000fce0000000f00 */
.L_x_5247:
[----:B------:R-:W-:Y:S05]  /*2110*/  BSYNC.RECONVERGENT B1 ;  /* 0x0000000000017941 */ /* 0x000fea0003800200 */
.L_x_5245:
[----:B------:R-:W-:Y:S01]  /*2120*/  HFMA2 R13, -RZ, RZ, 0, 0 ;  /* 0x00000000ff0d7431 */ /* 0x000fe200000001ff */
[----:B------:R-:W-:-:S04]  /*2130*/  MOV R12, R4 ;  /* 0x00000004000c7202 */ /* 0x000fc80000000f00 */
[----:B------:R-:W-:Y:S05]  /*2140*/  RET.REL.NODEC R12 `(_ZN2at6native36batch_norm_collect_statistics_kernelINS0_3VarEfffiEEvNS_27GenericPackedTensorAccessorIKT0_Lm3ENS_17RestrictPtrTraitsET3_EET2_S9_NS3_IS9_Lm1ES6_S7_EESA_) ;  /* 0xffffffdc0cac7950 */ /* 0x000fea0003c3ffff */
.L_x_5249:
        /* <DEDUP_REMOVED lines=11> */
.L_x_27326:


//--------------------- .text._ZN2at6native36batch_norm_collect_statistics_kernelINS0_3VarEdddiEEvNS_27GenericPackedTensorAccessorIKT0_Lm3ENS_17RestrictPtrTraitsET3_EET2_S9_NS3_IS9_Lm1ES6_S7_EESA_ --------------------------
	.section	.text._ZN2at6native36batch_norm_collect_statistics_kernelINS0_3VarEdddiEEvNS_27GenericPackedTensorAccessorIKT0_Lm3ENS_17RestrictPtrTraitsET3_EET2_S9_NS3_IS9_Lm1ES6_S7_EESA_,"ax",@progbits
	.align	128
        .global         _ZN2at6native36batch_norm_collect_statistics_kernelINS0_3VarEdddiEEvNS_27GenericPackedTensorAccessorIKT0_Lm3ENS_17RestrictPtrTraitsET3_EET2_S9_NS3_IS9_Lm1ES6_S7_EESA_
        .type           _ZN2at6native36batch_norm_collect_statistics_kernelINS0_3VarEdddiEEvNS_27GenericPackedTensorAccessorIKT0_Lm3ENS_17RestrictPtrTraitsET3_EET2_S9_NS3_IS9_Lm1ES6_S7_EESA_,@function
        .size           _ZN2at6native36batch_norm_collect_statistics_kernelINS0_3VarEdddiEEvNS_27GenericPackedTensorAccessorIKT0_Lm3ENS_17RestrictPtrTraitsET3_EET2_S9_NS3_IS9_Lm1ES6_S7_EESA_,(.L_x_27328 - _ZN2at6native36batch_norm_collect_statistics_kernelINS0_3VarEdddiEEvNS_27GenericPackedTensorAccessorIKT0_Lm3ENS_17RestrictPtrTraitsET3_EET2_S9_NS3_IS9_Lm1ES6_S7_EESA_)
        .other          _ZN2at6native36batch_norm_collect_statistics_kernelINS0_3VarEdddiEEvNS_27GenericPackedTensorAccessorIKT0_Lm3ENS_17RestrictPtrTraitsET3_EET2_S9_NS3_IS9_Lm1ES6_S7_EESA_,@"STO_CUDA_ENTRY STV_DEFAULT"
_ZN2at6native36batch_norm_collect_statistics_kernelINS0_3VarEdddiEEvNS_27GenericPackedTensorAccessorIKT0_Lm3ENS_17RestrictPtrTraitsET3_EET2_S9_NS3_IS9_Lm1ES6_S7_EESA_:
.text._ZN2at6native36batch_norm_collect_statistics_kernelINS0_3VarEdddiEEvNS_27GenericPackedTensorAccessorIKT0_Lm3ENS_17RestrictPtrTraitsET3_EET2_S9_NS3_IS9_Lm1ES6_S7_EESA_:
        /* <DEDUP_REMOVED lines=23> */
.L_x_5257:
        /* <DEDUP_REMOVED lines=10> */
.L_x_5256:
        /* <DEDUP_REMOVED lines=29> */
[----:B-1----:R-:W-:Y:S05]  /*03e0*/  CALL.REL.NOINC `($__internal_69_$__cuda_sm20_div_rn_f64_full) ;  /* 0x0000001c00ac7944 */ /* 0x002fea0003c00000 */
[----:B------:R-:W-:Y:S02]  /*03f0*/  IMAD.MOV.U32 R16, RZ, RZ, R24 ;  /* 0x000000ffff107224 */ /* 0x000fe400078e0018 */
[----:B------:R-:W-:-:S07]  /*0400*/  IMAD.MOV.U32 R17, RZ, RZ, R25 ;  /* 0x000000ffff117224 */ /* 0x000fce00078e0019 */
.L_x_5255:
[----:B------:R-:W-:Y:S05]  /*0410*/  BSYNC.RECONVERGENT B2 ;  /* 0x0000000000027941 */ /* 0x000fea0003800200 */
.L_x_5254:
[----:B------:R-:W-:-:S08]  /*0420*/  DADD R12, R16, R12 ;  /* 0x00000000100c7229 */ /* 0x000fd0000000000c */
[----:B------:R-:W-:-:S08]  /*0430*/  DADD R8, R8, -R12 ;  /* 0x0000000008087229 */ /* 0x000fd0000000080c */
[----:B------:R-:W-:Y:S01]  /*0440*/  DFMA R14, R10, R8, R14 ;  /* 0x000000080a0e722b */ /* 0x000fe2000000000e */
[----:B------:R-:W-:Y:S10]  /*0450*/  @!P1 BRA `(.L_x_5256) ;  /* 0xfffffffc006c9947 */ /* 0x000ff4000383ffff */
.L_x_5253:
[----:B------:R-:W-:Y:S05]  /*0460*/  BSYNC.RECONVERGENT B1 ;  /* 0x0000000000017941 */ /* 0x000fea0003800200 */
.L_x_5252:
[----:B------:R-:W0:Y:S01]  /*0470*/  LDCU UR4, c[0x0][0x388] ;  /* 0x00007100ff0477ac */ /* 0x000e220008000800 */
[----:B-1----:R-:W-:-:S05]  /*0480*/  IMAD.IADD R6, R3, 0x1, R6 ;  /* 0x0000000103067824 */ /* 0x002fca00078e0206 */
[----:B0-----:R-:W-:-:S13]  /*0490*/  ISETP.GE.AND P0, PT, R6, UR4, PT ;  /* 0x0000000406007c0c */ /* 0x001fda000bf06270 */
[----:B------:R-:W-:Y:S05]  /*04a0*/  @!P0 BRA `(.L_x_5257) ;  /* 0xfffffffc00308947 */ /* 0x000fea000383ffff */
.L_x_5251:
[----:B------:R-:W-:Y:S05]  /*04b0*/  BSYNC.RECONVERGENT B0 ;  /* 0x0000000000007941 */ /* 0x000fea0003800200 */
.L_x_5250:
        /* <DEDUP_REMOVED lines=23> */
[----:B-12---:R-:W-:Y:S05]  /*0630*/  CALL.REL.NOINC `($__internal_68_$__cuda_sm20_dblrcp_rn_slowpath_v3) ;  /* 0x00000018007c7944 */ /* 0x006fea0003c00000 */
.L_x_5259:
[----:B------:R-:W-:Y:S05]  /*0640*/  BSYNC.RECONVERGENT B0 ;  /* 0x0000000000007941 */ /* 0x000fea0003800200 */
.L_x_5258:
        /* <DEDUP_REMOVED lines=34> */
[----:B-12---:R-:W-:Y:S05]  /*0870*/  CALL.REL.NOINC `($__internal_68_$__cuda_sm20_dblrcp_rn_slowpath_v3) ;  /* 0x0000001400ec7944 */ /* 0x006fea0003c00000 */
.L_x_5261:
[----:B------:R-:W-:Y:S05]  /*0880*/  BSYNC.RECONVERGENT B0 ;  /* 0x0000000000007941 */ /* 0x000fea0003800200 */
.L_x_5260:
        /* <DEDUP_REMOVED lines=35> */
.L_x_5263:
[----:B------:R-:W-:Y:S05]  /*0ac0*/  BSYNC.RECONVERGENT B0 ;  /* 0x0000000000007941 */ /* 0x000fea0003800200 */
.L_x_5262:
        /* <DEDUP_REMOVED lines=34> */
[----:B------:R-:W-:Y:S05]  /*0cf0*/  CALL.REL.NOINC `($__internal_68_$__cuda_sm20_dblrcp_rn_slowpath_v3) ;  /* 0x0000001000cc7944 */ /* 0x000fea0003c00000 */
.L_x_5265:
[----:B------:R-:W-:Y:S05]  /*0d00*/  BSYNC.RECONVERGENT B0 ;  /* 0x0000000000007941 */ /* 0x000fea0003800200 */
.L_x_5264:
        /* <DEDUP_REMOVED lines=35> */
.L_x_5267:
[----:B------:R-:W-:Y:S05]  /*0f40*/  BSYNC.RECONVERGENT B0 ;  /* 0x0000000000007941 */ /* 0x000fea0003800200 */
.L_x_5266:
        /* <DEDUP_REMOVED lines=41> */
.L_x_5269:
[----:B------:R-:W-:Y:S05]  /*11e0*/  BSYNC.RECONVERGENT B0 ;  /* 0x0000000000007941 */ /* 0x000fea0003800200 */
.L_x_5268:
        /* <DEDUP_REMOVED lines=21> */
[----:B------:R-:W-:Y:S05]  /*1340*/  CALL.REL.NOINC `($__internal_68_$__cuda_sm20_dblrcp_rn_slowpath_v3) ;  /* 0x0000000c00387944 */ /* 0x000fea0003c00000 */
.L_x_5271:
[----:B------:R-:W-:Y:S05]  /*1350*/  BSYNC.RECONVERGENT B0 ;  /* 0x0000000000007941 */ /* 0x000fea0003800200 */
.L_x_5270:
        /* <DEDUP_REMOVED lines=35> */
.L_x_5273:
[----:B------:R-:W-:Y:S05]  /*1590*/  BSYNC.RECONVERGENT B0 ;  /* 0x0000000000007941 */ /* 0x000fea0003800200 */
.L_x_5272:
        /* <DEDUP_REMOVED lines=35> */
.L_x_5275:
[----:B------:R-:W-:Y:S05]  /*17d0*/  BSYNC.RECONVERGENT B0 ;  /* 0x0000000000007941 */ /* 0x000fea0003800200 */
.L_x_5274:
        /* <DEDUP_REMOVED lines=35> */
.L_x_5277:
[----:B------:R-:W-:Y:S05]  /*1a10*/  BSYNC.RECONVERGENT B0 ;  /* 0x0000000000007941 */ /* 0x000fea0003800200 */
.L_x_5276:
        /* <DEDUP_REMOVED lines=35> */
.L_x_5279:
[----:B------:R-:W-:Y:S05]  /*1c50*/  BSYNC.RECONVERGENT B0 ;  /* 0x0000000000007941 */ /* 0x000fea0003800200 */
.L_x_5278:
        /* <DEDUP_REMOVED lines=51> */
[----:B------:R-:W-:Y:S05]  /*1f90*/  CALL.REL.NOINC `($__internal_69_$__cuda_sm20_div_rn_f64_full) ;  /* 0x0000000000c07944 */ /* 0x000fea0003c00000 */
[----:B------:R-:W-:Y:S02]  /*1fa0*/  IMAD.MOV.U32 R2, RZ, RZ, R24 ;  /* 0x000000ffff027224 */ /* 0x000fe400078e0018 */
[----:B------:R-:W-:-:S07]  /*1fb0*/  IMAD.MOV.U32 R3, RZ, RZ, R25 ;  /* 0x000000ffff037224 */ /* 0x000fce00078e0019 */
.L_x_5281:
[----:B------:R-:W-:Y:S05]  /*1fc0*/  BSYNC.RECONVERGENT B0 ;  /* 0x0000000000007941 */ /* 0x000fea0003800200 */
.L_x_5280:
[----:B------:R-:W0:Y:S08]  /*1fd0*/  LDC R7, c[0x0][0x3cc] ;  /* 0x0000f300ff077b82 */ /* 0x000e300000000800 */
[----:B------:R-:W1:Y:S01]  /*1fe0*/  LDC.64 R4, c[0x0][0x3c0] ;  /* 0x0000f000ff047b82 */ /* 0x000e620000000a00 */
[----:B0-----:R-:W-:-:S04]  /*1ff0*/  IMAD R7, R7, UR8, RZ ;  /* 0x0000000807077c24 */ /* 0x001fc8000f8e02ff */
[----:B-1----:R-:W-:-:S05]  /*2000*/  IMAD.WIDE R4, R7, 0x8, R4 ;  /* 0x0000000807047825 */ /* 0x002fca00078e0204 */
[----:B------:R-:W-:Y:S01]  /*2010*/  STG.E.64 desc[UR6][R4.64], R2 ;  /* 0x0000000204007986 */ /* 0x000fe2000c101b06 */
[----:B------:R-:W-:Y:S05]  /*2020*/  EXIT ;  /* 0x000000000000794d */ /* 0x000fea0003800000 */
        .weak           $__internal_68_$__cuda_sm20_dblrcp_rn_slowpath_v3
        .type           $__internal_68_$__cuda_sm20_dblrcp_rn_slowpath_v3,@function
        .size           $__internal_68_$__cuda_sm20_dblrcp_rn_slowpath_v3,($__internal_69_$__cuda_sm20_div_rn_f64_full - $__internal_68_$__cuda_sm20_dblrcp_rn_slowpath_v3)
$__internal_68_$__cuda_sm20_dblrcp_rn_slowpath_v3:
        /* <DEDUP_REMOVED lines=24> */
.L_x_5285:
        /* <DEDUP_REMOVED lines=9> */
.L_x_5283:
[----:B------:R-:W-:Y:S01]  /*2240*/  LOP3.LUT R19, R17, 0x80000, RZ, 0xfc, !PT ;  /* 0x0008000011137812 */ /* 0x000fe200078efcff */
[----:B------:R-:W-:-:S07]  /*2250*/  IMAD.MOV.U32 R18, RZ, RZ, R16 ;  /* 0x000000ffff127224 */ /* 0x000fce00078e0010 */
.L_x_5284:
[----:B------:R-:W-:Y:S05]  /*2260*/  BSYNC.RECONVERGENT B1 ;  /* 0x0000000000017941 */ /* 0x000fea0003800200 */
.L_x_5282:
[----:B------:R-:W-:Y:S02]  /*2270*/  IMAD.MOV.U32 R10, RZ, RZ, R6 ;  /* 0x000000ffff0a7224 */ /* 0x000fe400078e0006 */
[----:B------:R-:W-:-:S04]  /*2280*/  IMAD.MOV.U32 R11, RZ, RZ, 0x0 ;  /* 0x00000000ff0b7424 */ /* 0x000fc800078e00ff */
[----:B------:R-:W-:Y:S05]  /*2290*/  RET.REL.NODEC R10 `(_ZN2at6native36batch_norm_collect_statistics_kernelINS0_3VarEdddiEEvNS_27GenericPackedTensorAccessorIKT0_Lm3ENS_17RestrictPtrTraitsET3_EET2_S9_NS3_IS9_Lm1ES6_S7_EESA_) ;  /* 0xffffffdc0a587950 */ /* 0x000fea0003c3ffff */
        .weak           $__internal_69_$__cuda_sm20_div_rn_f64_full
        .type           $__internal_69_$__cuda_sm20_div_rn_f64_full,@function
        .size           $__internal_69_$__cuda_sm20_div_rn_f64_full,(.L_x_27328 - $__internal_69_$__cuda_sm20_div_rn_f64_full)
$__internal_69_$__cuda_sm20_div_rn_f64_full:
        /* <DEDUP_REMOVED lines=66> */
.L_x_5287:
        /* <DEDUP_REMOVED lines=16> */
.L_x_5290:
[----:B------:R-:W-:Y:S01]  /*27c0*/  LOP3.LUT R25, R19, 0x80000, RZ, 0xfc, !PT ;  /* 0x0008000013197812 */ /* 0x000fe200078efcff */
[----:B------:R-:W-:Y:S01]  /*27d0*/  IMAD.MOV.U32 R24, RZ, RZ, R18 ;  /* 0x000000ffff187224 */ /* 0x000fe200078e0012 */
[----:B------:R-:W-:Y:S06]  /*27e0*/  BRA `(.L_x_5288) ;  /* 0x0000000000087947 */ /* 0x000fec0003800000 */
.L_x_5289:
[----:B------:R-:W-:Y:S01]  /*27f0*/  LOP3.LUT R25, R21, 0x80000, RZ, 0xfc, !PT ;  /* 0x0008000015197812 */ /* 0x000fe200078efcff */
[----:B------:R-:W-:-:S07]  /*2800*/  IMAD.MOV.U32 R24, RZ, RZ, R20 ;  /* 0x000000ffff187224 */ /* 0x000fce00078e0014 */
.L_x_5288:
[----:B------:R-:W-:Y:S05]  /*2810*/  BSYNC.RECONVERGENT B3 ;  /* 0x0000000000037941 */ /* 0x000fea0003800200 */
.L_x_5286:
[----:B------:R-:W-:Y:S02]  /*2820*/  IMAD.MOV.U32 R16, RZ, RZ, R0 ;  /* 0x000000ffff107224 */ /* 0x000fe400078e0000 */
[----:B------:R-:W-:-:S04]  /*2830*/  IMAD.MOV.U32 R17, RZ, RZ, 0x0 ;  /* 0x00000000ff117424 */ /* 0x000fc800078e00ff */
[----:B------:R-:W-:Y:S05]  /*2840*/  RET.REL.NODEC R16 `(_ZN2at6native36batch_norm_collect_statistics_kernelINS0_3VarEdddiEEvNS_27GenericPackedTensorAccessorIKT0_Lm3ENS_17RestrictPtrTraitsET3_EET2_S9_NS3_IS9_Lm1ES6_S7_EESA_) ;  /* 0xffffffd410ec7950 */ /* 0x000fea0003c3ffff */
.L_x_5291:
        /* <DEDUP_REMOVED lines=11> */
.L_x_27328:


//--------------------- .text._ZN2at6native18elementwise_kernelILi128ELi4EZNS0_15gpu_kernel_implIZZZNS0_49_GLOBAL__N__b919a28f_16_Normalization_cu_5c38458736batch_norm_elementwise_backward_evalERKNS_6TensorES6_S6_S6_ENKUlvE0_clEvENKUlvE2_clEvEUlN3c108BFloat16EfE_EEvRNS_18TensorIteratorBaseERKT_EUliE_EEviT1_ --------------------------
	.section	.text._ZN2at6native18elementwise_kernelILi128ELi4EZNS0_15gpu_kernel_implIZZZNS0_49_GLOBAL__N__b919a28f_16_Normalization_cu_5c38458736batch_norm_elementwise_backward_evalERKNS_6TensorES6_S6_S6_ENKUlvE0_clEvENKUlvE2_clEvEUlN3c108BFloat16EfE_EEvRNS_18TensorIteratorBaseERKT_EUliE_EEviT1_,"ax",@progbits
	.align	128
        .global         _ZN2at6native18elementwise_kernelILi128ELi4EZNS0_15gpu_kernel_implIZZZNS0_49_GLOBAL__N__b919a28f_16_Normalization_cu_5c38458736batch_norm_elementwise_backward_evalERKNS_6TensorES6_S6_S6_ENKUlvE0_clEvENKUlvE2_clEvEUlN3c108BFloat16EfE_EEvRNS_18TensorIteratorBaseERKT_EUliE_EEviT1_
        .type           _ZN2at6native18elementwise_kernelILi128ELi4EZNS0_15gpu_kernel_implIZZZNS0_49_GLOBAL__N__b919a28f_16_Normalization_cu_5c38458736batch_norm_elementwise_backward_evalERKNS_6TensorES6_S6_S6_ENKUlvE0_clEvENKUlvE2_clEvEUlN3c108BFloat16EfE_EEvRNS_18TensorIteratorBaseERKT_EUliE_EEviT1_,@function
        .size           _ZN2at6native18elementwise_kernelILi128ELi4EZNS0_15gpu_kernel_implIZZZNS0_49_GLOBAL__N__b919a28f_16_Normalization_cu_5c38458736batch_norm_elementwise_backward_evalERKNS_6TensorES6_S6_S6_ENKUlvE0_clEvENKUlvE2_clEvEUlN3c108BFloat16EfE_EEvRNS_18TensorIteratorBaseERKT_EUliE_EEviT1_,(.L_x_27416 - _ZN2at6native18elementwise_kernelILi128ELi4EZNS0_15gpu_kernel_implIZZZNS0_49_GLOBAL__N__b919a28f_16_Normalization_cu_5c38458736batch_norm_elementwise_backward_evalERKNS_6TensorES6_S6_S6_ENKUlvE0_clEvENKUlvE2_clEvEUlN3c108BFloat16EfE_EEvRNS_18TensorIteratorBaseERKT_EUliE_EEviT1_)
        .other          _ZN2at6native18elementwise_kernelILi128ELi4EZNS0_15gpu_kernel_implIZZZNS0_49_GLOBAL__N__b919a28f_16_Normalization_cu_5c38458736batch_norm_elementwise_backward_evalERKNS_6TensorES6_S6_S6_ENKUlvE0_clEvENKUlvE2_clEvEUlN3c108BFloat16EfE_EEvRNS_18TensorIteratorBaseERKT_EUliE_EEviT1_,@"STO_CUDA_ENTRY STV_DEFAULT"
_ZN2at6native18elementwise_kernelILi128ELi4EZNS0_15gpu_kernel_implIZZZNS0_49_GLOBAL__N__b919a28f_16_Normalization_cu_5c38458736batch_norm_elementwise_backward_evalERKNS_6TensorES6_S6_S6_ENKUlvE0_clEvENKUlvE2_clEvEUlN3c108BFloat16EfE_EEvRNS_18TensorIteratorBaseERKT_EUliE_EEviT1_:
.text._ZN2at6native18elementwise_kernelILi128ELi4EZNS0_15gpu_kernel_implIZZZNS0_49_GLOBAL__N__b919a28f_16_Normalization_cu_5c38458736batch_norm_elementwise_backward_evalERKNS_6TensorES6_S6_S6_ENKUlvE0_clEvENKUlvE2_clEvEUlN3c108BFloat16EfE_EEvRNS_18TensorIteratorBaseERKT_EUliE_EEviT1_:
        /* <DEDUP_REMOVED lines=9> */
[----:B---3--:R-:W-:Y:S01]  /*0090*/  UIADD3 UR41, UPT, UPT, UR40, -0x1, URZ ;  /* 0xffffffff28297890 */ /* 0x008fe2000fffe0ff */
[----:B------:R-:W3:Y:S01]  /*00a0*/  LDCU.U8 UR43, c[0x0][0x601] ;  /* 0x0000c020ff2b77ac */ /* 0x000ee20008000000 */
[----:B--2---:R-:W-:-:S02]  /*00b0*/  USHF.L.U32 UR4, UR4, 0x9, URZ ;  /* 0x0000000904047899 */ /* 0x004fc400080006ff */
[----:B------:R-:W-:-:S04]  /*00c0*/  UISETP.LT.U32.AND UP0, UPT, UR41, 0x18, UPT ;  /* 0x000000182900788c */ /* 0x000fc8000bf01070 */
[----:B-1----:R-:W-:Y:S01]  /*00d0*/  LOP3.LUT R17, R17, UR4, RZ, 0xfc, !PT ;  /* 0x0000000411117c12 */ /* 0x002fe2000f8efcff */
[----:B------:R-:W-:-:S03]  /*00e0*/  USEL UR38, UR41, 0x18, UP0 ;  /* 0x0000001829267887 */ /* 0x000fc60008000000 */
[----:B----4-:R-:W-:Y:S01]  /*00f0*/  ISETP.GE.AND P0, PT, R17, UR5, PT ;  /* 0x0000000511007c0c */ /* 0x010fe2000bf06270 */
[----:B------:R-:W-:-:S12]  /*0100*/  UIADD3 UR38, UPT, UPT, UR38, 0x1, URZ ;  /* 0x0000000126267890 */ /* 0x000fd8000fffe0ff */
[----:B0--3--:R-:W-:Y:S05]  /*0110*/  @P0 BRA `(.L_x_5293) ;  /* 0x0000004000f80947 */ /* 0x009fea0003800000 */
[----:B------:R-:W-:Y:S01]  /*0120*/  UISETP.NE.AND UP0, UPT, UR40, URZ, UPT ;  /* 0x000000ff2800728c */ /* 0x000fe2000bf05270 */
[----:B------:R-:W-:Y:S02]  /*0130*/  IMAD.MOV.U32 R18, RZ, RZ, RZ ;  /* 0x000000ffff127224 */ /* 0x000fe400078e00ff */
[----:B------:R-:W-:Y:S02]  /*0140*/  IMAD.MOV.U32 R0, RZ, RZ, RZ ;  /* 0x000000ffff007224 */ /* 0x000fe400078e00ff */
[----:B------:R-:W-:-:S04]  /*0150*/  IMAD.MOV.U32 R16, RZ, RZ, RZ ;  /* 0x000000ffff107224 */ /* 0x000fc800078e00ff */
[----:B------:R-:W-:Y:S05]  /*0160*/  BRA.U !UP0, `(.L_x_5294) ;  /* 0x0000001508707547 */ /* 0x000fea000b800000 */
[----:B------:R-:W0:Y:S01]  /*0170*/  LDCU.64 UR4, c[0x0][0x390] ;  /* 0x00007200ff0477ac */ /* 0x000e220008000a00 */
[----:B------:R-:W-:Y:S01]  /*0180*/  IMAD.MOV.U32 R16, RZ, RZ, RZ ;  /* 0x000000ffff107224 */ /* 0x000fe200078e00ff */
[----:B------:R-:W1:Y:S01]  /*0190*/  LDCU UR6, c[0x0][0x38c] ;  /* 0x00007180ff0677ac */ /* 0x000e620008000800 */
[----:B------:R-:W2:Y:S01]  /*01a0*/  LDCU.64 UR8, c[0x0][0x4b8] ;  /* 0x00009700ff0877ac */ /* 0x000ea20008000a00 */
[----:B------:R-:W-:Y:S01]  /*01b0*/  UISETP.NE.AND UP0, UPT, UR41, URZ, UPT ;  /* 0x000000ff2900728c */ /* 0x000fe2000bf05270 */
        /* <DEDUP_REMOVED lines=10> */
[----:B------:R-:W-:Y:S01]  /*0260*/  IMAD.MOV.U32 R2, RZ, RZ, RZ ;  /* 0x000000ffff027224 */ /* 0x000fe200078e00ff */
[----:B------:R-:W1:Y:S01]  /*0270*/  LDCU UR4, c[0x0][0x3a0] ;  /* 0x00007400ff0477ac */ /* 0x000e620008000800 */
[----:B------:R-:W2:Y:S01]  /*0280*/  LDCU UR5, c[0x0][0x4c4] ;  /* 0x00009880ff0577ac */ /* 0x000ea20008000800 */
[----:B------:R-:W3:Y:S01]  /*0290*/  LDCU.64 UR8, c[0x0][0x4c8] ;  /* 0x00009900ff0877ac */ /* 0x000ee20008000a00 */
[----:B------:R-:W-:Y:S01]  /*02a0*/  UISETP.NE.AND UP0, UPT, UR38, 0x2, UPT ;  /* 0x000000022600788c */ /* 0x000fe2000bf05270 */
[----:B0-----:R-:W-:-:S05]  /*02b0*/  IMAD.HI.U32 R4, R3, UR7, R2 ;  /* 0x0000000703047c27 */ /* 0x001fca000f8e0002 */
[----:B-1----:R-:W-:-:S05]  /*02c0*/  SHF.R.U32.HI R5, RZ, UR4, R4 ;  /* 0x00000004ff057c19 */ /* 0x002fca0008011604 */
[----:B------:R-:W-:-:S04]  /*02d0*/  IMAD.MOV R2, RZ, RZ, -R5 ;  /* 0x000000ffff027224 */ /* 0x000fc800078e0a05 */
[----:B------:R-:W-:-:S04]  /*02e0*/  IMAD R3, R2, UR6, R3 ;  /* 0x0000000602037c24 */ /* 0x000fc8000f8e0203 */
[C---:B--2---:R-:W-:Y:S02]  /*02f0*/  IMAD R16, R3.reuse, UR5, R16 ;  /* 0x0000000503107c24 */ /* 0x044fe4000f8e0210 */
[C---:B---3--:R-:W-:Y:S02]  /*0300*/  IMAD R0, R3.reuse, UR8, R0 ;  /* 0x0000000803007c24 */ /* 0x048fe4000f8e0200 */
[----:B------:R-:W-:Y:S01]  /*0310*/  IMAD R18, R3, UR9, R18 ;  /* 0x0000000903127c24 */ /* 0x000fe2000f8e0212 */
[----:B------:R-:W-:Y:S06]  /*0320*/  BRA.U !UP0, `(.L_x_5294) ;  /* 0x0000001508007547 */ /* 0x000fec000b800000 */
[----:B------:R-:W0:Y:S01]  /*0330*/  LDCU.64 UR4, c[0x0][0x3a8] ;  /* 0x00007500ff0477ac */ /* 0x000e220008000a00 */
[----:B------:R-:W-:Y:S01]  /*0340*/  IMAD.MOV.U32 R4, RZ, RZ, RZ ;  /* 0x000000ffff047224 */ /* 0x000fe200078e00ff */
[----:B------:R-:W1:Y:S01]  /*0350*/  LDCU UR6, c[0x0][0x3a4] ;  /* 0x00007480ff0677ac */ /* 0x000e620008000800 */
[----:B------:R-:W2:Y:S01]  /*0360*/  LDCU.64 UR8, c[0x0][0x4d0] ;  /* 0x00009a00ff0877ac */ /* 0x000ea20008000a00 */
[----:B------:R-:W-:Y:S01]  /*0370*/  UISETP.NE.AND UP0, UPT, UR38, 0x3, UPT ;  /* 0x000000032600788c */ /* 0x000fe2000bf05270 */
[----:B0-----:R-:W-:Y:S01]  /*0380*/  IMAD.HI.U32 R2, R5, UR4, R4 ;  /* 0x0000000405027c27 */ /* 0x001fe2000f8e0004 */
[----:B------:R-:W0:Y:S04]  /*0390*/  LDCU UR4, c[0x0][0x4d8] ;  /* 0x00009b00ff0477ac */ /* 0x000e280008000800 */
[----:B------:R-:W-:-:S05]  /*03a0*/  SHF.R.U32.HI R3, RZ, UR5, R2 ;  /* 0x00000005ff037c19 */ /* 0x000fca0008011602 */
[----:B------:R-:W-:-:S04]  /*03b0*/  IMAD.MOV R4, RZ, RZ, -R3 ;  /* 0x000000ffff047224 */ /* 0x000fc800078e0a03 */
        /* <DEDUP_REMOVED lines=302> */
[----:B------:R-:W2:Y:S02]  /*16a0*/  LDCU.64 UR8, c[0x0][0x5d8] ;  /* 0x0000bb00ff0877ac */ /* 0x000ea40008000a00 */
[----:B0-----:R-:W-:Y:S01]  /*16b0*/  IMAD.HI.U32 R2, R5, UR4, R4 ;  /* 0x0000000405027c27 */ /* 0x001fe2000f8e0004 */
[----:B------:R-:W0:Y:S04]  /*16c0*/  LDCU UR4, c[0x0][0x5e0] ;  /* 0x0000bc00ff0477ac */ /* 0x000e280008000800 */
[----:B------:R-:W-:-:S05]  /*16d0*/  SHF.R.U32.HI R2, RZ, UR5, R2 ;  /* 0x00000005ff027c19 */ /* 0x000fca0008011602 */
[----:B------:R-:W-:-:S04]  /*16e0*/  IMAD.MOV R3, RZ, RZ, -R2 ;  /* 0x000000ffff037224 */ /* 0x000fc800078e0a02 */
[----:B-1----:R-:W-:-:S04]  /*16f0*/  IMAD R5, R3, UR6, R5 ;  /* 0x0000000603057c24 */ /* 0x002fc8000f8e0205 */
[C---:B--2---:R-:W-:Y:S02]  /*1700*/  IMAD R16, R5.reuse, UR8, R16 ;  /* 0x0000000805107c24 */ /* 0x044fe4000f8e0210 */
[C---:B------:R-:W-:Y:S02]  /*1710*/  IMAD R0, R5.reuse, UR9, R0 ;  /* 0x0000000905007c24 */ /* 0x040fe4000f8e0200 */
[----:B0-----:R-:W-:-:S07]  /*1720*/  IMAD R18, R5, UR4, R18 ;  /* 0x0000000405127c24 */ /* 0x001fce000f8e0212 */
.L_x_5294:
        /* <DEDUP_REMOVED lines=19> */
.L_x_5298:
[----:B------:R-:W2:Y:S02]  /*1860*/  LDG.E.U8 R2, desc[UR36][R2.64] ;  /* 0x0000002402027981 */ /* 0x000ea4000c1e1100 */
[----:B--2---:R-:W-:-:S04]  /*1870*/  I2FP.F32.U32 R0, R2 ;  /* 0x0000000200007245 */ /* 0x004fc80000201000 */
[----:B------:R-:W-:-:S04]  /*1880*/  F2FP.BF16.F32.PACK_AB R0, RZ, R0 ;  /* 0x00000000ff00723e */ /* 0x000fc800000010ff */
[----:B------:R-:W-:Y:S01]  /*1890*/  PRMT R19, R0, 0x7610, R19 ;  /* 0x0000761000137816 */ /* 0x000fe20000000013 */
[----:B------:R-:W-:Y:S06]  /*18a0*/  BRA `(.L_x_5300) ;  /* 0x0000000c00c07947 */ /* 0x000fec0003800000 */
.L_x_5297:
        /* <DEDUP_REMOVED lines=11> */
.L_x_5302:
[----:B------:R-:W2:Y:S02]  /*1960*/  LDG.E R2, desc[UR36][R2.64] ;  /* 0x0000002402027981 */ /* 0x000ea4000c1e1900 */
[----:B--2---:R-:W-:-:S04]  /*1970*/  I2FP.F32.S32 R0, R2 ;  /* 0x0000000200007245 */ /* 0x004fc80000201400 */
[----:B------:R-:W-:-:S04]  /*1980*/  F2FP.BF16.F32.PACK_AB R0, RZ, R0 ;  /* 0x00000000ff00723e */ /* 0x000fc800000010ff */
[----:B------:R-:W-:Y:S01]  /*1990*/  PRMT R19, R0, 0x7610, R19 ;  /* 0x0000761000137816 */ /* 0x000fe20000000013 */
[----:B------:R-:W-:Y:S06]  /*19a0*/  BRA `(.L_x_5300) ;  /* 0x0000000c00807947 */ /* 0x000fec0003800000 */
.L_x_5301:
[----:B------:R-:W2:Y:S02]  /*19b0*/  LDG.E.U16 R2, desc[UR36][R2.64] ;  /* 0x0000002402027981 */ /* 0x000ea4000c1e1500 */
[----:B--2---:R-:W0:Y:S02]  /*19c0*/  I2F.S16 R0, R2 ;  /* 0x0000000200007306 */ /* 0x004e240000101400 */
[----:B0-----:R-:W-:-:S04]  /*19d0*/  F2FP.BF16.F32.PACK_AB R0, RZ, R0 ;  /* 0x00000000ff00723e */ /* 0x001fc800000010ff */
[----:B------:R-:W-:Y:S01]  /*19e0*/  PRMT R19, R0, 0x7610, R19 ;  /* 0x0000761000137816 */ /* 0x000fe20000000013 */
[----:B------:R-:W-:Y:S06]  /*19f0*/  BRA `(.L_x_5300) ;  /* 0x0000000c006c7947 */ /* 0x000fec0003800000 */
.L_x_5296:
        /* <DEDUP_REMOVED lines=9> */
.L_x_5304:
[----:B------:R-:W2:Y:S02]  /*1a90*/  LDG.E.U16 R0, desc[UR36][R2.64] ;  /* 0x0000002402007981 */ /* 0x000ea4000c1e1500 */
[----:B--2---:R-:W-:-:S05]  /*1aa0*/  HADD2.F32 R0, -RZ, R0.H0_H0 ;  /* 0x20000000ff007230 */ /* 0x004fca0000004100 */
[----:B------:R-:W-:-:S04]  /*1ab0*/  F2FP.BF16.F32.PACK_AB R0, RZ, R0 ;  /* 0x00000000ff00723e */ /* 0x000fc800000010ff */
[----:B------:R-:W-:Y:S01]  /*1ac0*/  PRMT R19, R0, 0x7610, R19 ;  /* 0x0000761000137816 */ /* 0x000fe20000000013 */
[----:B------:R-:W-:Y:S06]  /*1ad0*/  BRA `(.L_x_5300) ;  /* 0x0000000c00347947 */ /* 0x000fec0003800000 */
.L_x_5303:
        /* <DEDUP_REMOVED lines=9> */
.L_x_5306:
[----:B------:R-:W2:Y:S02]  /*1b70*/  LDG.E.U16 R2, desc[UR36][R2.64] ;  /* 0x0000002402027981 */ /* 0x000ea4000c1e1500 */
[----:B--2---:R-:W-:-:S05]  /*1b80*/  HADD2.F32 R0, -RZ, R2.H0_H0 ;  /* 0x20000002ff007230 */ /* 0x004fca0000004100 */
[----:B------:R-:W-:-:S04]  /*1b90*/  F2FP.BF16.F32.PACK_AB R0, RZ, R0 ;  /* 0x00000000ff00723e */ /* 0x000fc800000010ff */
[----:B------:R-:W-:Y:S01]  /*1ba0*/  PRMT R19, R0, 0x7610, R19 ;  /* 0x0000761000137816 */ /* 0x000fe20000000013 */
[----:B------:R-:W-:Y:S06]  /*1bb0*/  BRA `(.L_x_5300) ;  /* 0x0000000800fc7947 */ /* 0x000fec0003800000 */
.L_x_5305:
        /* <DEDUP_REMOVED lines=9> */
.L_x_5295:
        /* <DEDUP_REMOVED lines=14> */
.L_x_5309:
        /* <DEDUP_REMOVED lines=9> */
.L_x_5308:
        /* <DEDUP_REMOVED lines=27> */
.L_x_5311:
        /* <DEDUP_REMOVED lines=11> */
[----:B------:R-:W-:-:S04]  /*2020*/  F2FP.BF16.F32.PACK_AB R0, RZ, R0 ;  /* 0x00000000ff00723e */ /* 0x000fc800000010ff */
[----:B------:R-:W-:Y:S01]  /*2030*/  PRMT R19, R0, 0x7610, R19 ;  /* 0x0000761000137816 */ /* 0x000fe20000000013 */
[----:B------:R-:W-:Y:S06]  /*2040*/  BRA `(.L_x_5300) ;  /* 0x0000000400d87947 */ /* 0x000fec0003800000 */
.L_x_5310:
[----:B------:R0:W5:Y:S01]  /*2050*/  LDG.E.U16 R19, desc[UR36][R2.64] ;  /* 0x0000002402137981 */ /* 0x000162000c1e1500 */
[----:B------:R-:W-:Y:S05]  /*2060*/  BRA `(.L_x_5300) ;  /* 0x0000000400d07947 */ /* 0x000fea0003800000 */
.L_x_5307:
        /* <DEDUP_REMOVED lines=13> */
.L_x_5314:
        /* <DEDUP_REMOVED lines=21> */
.L_x_5318:
[----:B------:R-:W-:Y:S05]  /*2290*/  BSYNC.RECONVERGENT B1 ;  /* 0x0000000000017941 */ /* 0x000fea0003800200 */
.L_x_5317:
[----:B------:R-:W-:Y:S01]  /*22a0*/  IMAD.SHL.U32 R0, R0, 0x100000, RZ ;  /* 0x0010000000007824 */ /* 0x000fe200078e00ff */
[----:B------:R-:W-:-:S04]  /*22b0*/  LEA R2, R2, 0x3b800000, 0x17 ;  /* 0x3b80000002027811 */ /* 0x000fc800078eb8ff */
[----:B------:R-:W-:-:S07]  /*22c0*/  LOP3.LUT R0, R2, R0, R7, 0xfe, !PT ;  /* 0x0000000002007212 */ /* 0x000fce00078efe07 */
.L_x_5316:
[----:B------:R-:W-:Y:S05]  /*22d0*/  BSYNC.RECONVERGENT B0 ;  /* 0x0000000000007941 */ /* 0x000fea0003800200 */
.L_x_5315:
[----:B------:R-:W-:-:S04]  /*22e0*/  F2FP.BF16.F32.PACK_AB R0, RZ, R0 ;  /* 0x00000000ff00723e */ /* 0x000fc800000010ff */
[----:B------:R-:W-:Y:S01]  /*22f0*/  PRMT R19, R0, 0x7610, R19 ;  /* 0x0000761000137816 */ /* 0x000fe20000000013 */
[----:B------:R-:W-:Y:S06]  /*2300*/  BRA `(.L_x_5300) ;  /* 0x0000000400287947 */ /* 0x000fec0003800000 */
.L_x_5313:
        /* <DEDUP_REMOVED lines=21> */
.L_x_5322:
[----:B------:R-:W-:Y:S05]  /*2460*/  BSYNC.RECONVERGENT B1 ;  /* 0x0000000000017941 */ /* 0x000fea0003800200 */
.L_x_5321:
[----:B------:R-:W-:Y:S01]  /*2470*/  IMAD.SHL.U32 R0, R0, 0x200000, RZ ;  /* 0x0020000000007824 */ /* 0x000fe200078e00ff */
[----:B------:R-:W-:-:S04]  /*2480*/  LEA R2, R2, 0x37800000, 0x17 ;  /* 0x3780000002027811 */ /* 0x000fc800078eb8ff */
[----:B------:R-:W-:-:S07]  /*2490*/  LOP3.LUT R0, R2, R0, R7, 0xfe, !PT ;  /* 0x0000000002007212 */ /* 0x000fce00078efe07 */
.L_x_5320:
[----:B------:R-:W-:Y:S05]  /*24a0*/  BSYNC.RECONVERGENT B0 ;  /* 0x0000000000007941 */ /* 0x000fea0003800200 */
.L_x_5319:
[----:B------:R-:W-:-:S04]  /*24b0*/  F2FP.BF16.F32.PACK_AB R0, RZ, R0 ;  /* 0x00000000ff00723e */ /* 0x000fc800000010ff */
[----:B------:R-:W-:Y:S01]  /*24c0*/  PRMT R19, R0, 0x7610, R19 ;  /* 0x0000761000137816 */ /* 0x000fe20000000013 */
[----:B------:R-:W-:Y:S06]  /*24d0*/  BRA `(.L_x_5300) ;  /* 0x0000000000b47947 */ /* 0x000fec0003800000 */
.L_x_5312:
[----:B------:R-:W-:-:S09]  /*24e0*/  UISETP.NE.AND UP0, UPT, UR4, 0x1c, UPT ;  /* 0x0000001c0400788c */ /* 0x000fd2000bf05270 */
[----:B------:R-:W-:Y:S05]  /*24f0*/  BRA.U !UP0, `(.L_x_5323) ;  /* 0x00000001089c7547 */ /* 0x000fea000b800000 */
[----:B------:R-:W-:-:S09]  /*2500*/  UISETP.NE.AND UP0, UPT, UR4, 0x1d, UPT ;  /* 0x0000001d0400788c */ /* 0x000fd2000bf05270 */
[----:B------:R-:W-:Y:S05]  /*2510*/  BRA.U !UP0, `(.L_x_5324) ;  /* 0x0000000108807547 */ /* 0x000fea000b800000 */
[----:B------:R-:W-:-:S09]  /*2520*/  UISETP.NE.AND UP0, UPT, UR4, 0x2c, UPT ;  /* 0x0000002c0400788c */ /* 0x000fd2000bf05270 */
[----:B------:R-:W-:Y:S05]  /*2530*/  BRA.U !UP0, `(.L_x_5325) ;  /* 0x0000000108487547 */ /* 0x000fea000b800000 */
.L_x_5299:
        /* <DEDUP_REMOVED lines=12> */
[----:B---3--:R-:W-:Y:S02]  /*2600*/  IMAD.U32 R10, RZ, RZ, UR8 ;  /* 0x00000008ff0a7e24 */ /* 0x008fe4000f8e00ff */
[----:B------:R-:W-:-:S07]  /*2610*/  IMAD.U32 R11, RZ, RZ, UR9 ;  /* 0x00000009ff0b7e24 */ /* 0x000fce000f8e00ff */
[----:B------:R-:W-:-:S07]  /*2620*/  LEPC R20, `(.L_x_5326) ;  /* 0x000000001014794e */ /* 0x000fce0000000000 */
[----:B--2---:R-:W-:Y:S05]  /*2630*/  CALL.ABS.NOINC R2 ;  /* 0x0000000002007343 */ /* 0x004fea0003c00000 */
.L_x_5326:
[----:B------:R-:W-:Y:S01]  /*2640*/  PRMT R19, RZ, 0x7610, R19 ;  /* 0x00007610ff137816 */ /* 0x000fe20000000013 */
[----:B------:R-:W-:Y:S06]  /*2650*/  BRA `(.L_x_5300) ;  /* 0x0000000000547947 */ /* 0x000fec0003800000 */
.L_x_5325:
        /* <DEDUP_REMOVED lines=8> */
.L_x_5328:
[----:B------:R-:W-:Y:S05]  /*26e0*/  BSYNC.RECONVERGENT B0 ;  /* 0x0000000000007941 */ /* 0x000fea0003800200 */
.L_x_5327:
[----:B------:R-:W-:-:S04]  /*26f0*/  F2FP.BF16.F32.PACK_AB R0, RZ, R0 ;  /* 0x00000000ff00723e */ /* 0x000fc800000010ff */
[----:B------:R-:W-:Y:S01]  /*2700*/  PRMT R19, R0, 0x7610, R19 ;  /* 0x0000761000137816 */ /* 0x000fe20000000013 */
[----:B------:R-:W-:Y:S06]  /*2710*/  BRA `(.L_x_5300) ;  /* 0x0000000000247947 */ /* 0x000fec0003800000 */
.L_x_5324:
[----:B------:R-:W2:Y:S02]  /*2720*/  LDG.E.64 R2, desc[UR36][R2.64] ;  /* 0x0000002402027981 */ /* 0x000ea4000c1e1b00 */
[----:B--2---:R-:W0:Y:S02]  /*2730*/  I2F.U64 R0, R2 ;  /* 0x0000000200007312 */ /* 0x004e240000301000 */
[----:B0-----:R-:W-:-:S04]  /*2740*/  F2FP.BF16.F32.PACK_AB R0, RZ, R0 ;  /* 0x00000000ff00723e */ /* 0x001fc800000010ff */
[----:B------:R-:W-:Y:S01]  /*2750*/  PRMT R19, R0, 0x7610, R19 ;  /* 0x0000761000137816 */ /* 0x000fe20000000013 */
[----:B------:R-:W-:Y:S06]  /*2760*/  BRA `(.L_x_5300) ;  /* 0x0000000000107947 */ /* 0x000fec0003800000 */
.L_x_5323:
[----:B------:R-:W2:Y:S02]  /*2770*/  LDG.E R2, desc[UR36][R2.64] ;  /* 0x0000002402027981 */ /* 0x000ea4000c1e1900 */
[----:B--2---:R-:W-:-:S04]  /*2780*/  I2FP.F32.U32 R0, R2 ;  /* 0x0000000200007245 */ /* 0x004fc80000201000 */
[----:B------:R-:W-:-:S04]  /*2790*/  F2FP.BF16.F32.PACK_AB R0, RZ, R0 ;  /* 0x00000000ff00723e */ /* 0x000fc800000010ff */
[----:B------:R-:W-:-:S07]  /*27a0*/  PRMT R19, R0, 0x7610, R19 ;  /* 0x0000761000137816 */ /* 0x000fce0000000013 */
.L_x_5300:
        /* <DEDUP_REMOVED lines=16> */
[----:B--2---:R3:W4:Y:S01]  /*28b0*/  I2F.S16 R0, R2 ;  /* 0x0000000200007306 */ /* 0x0047220000101400 */
[----:B------:R-:W-:Y:S05]  /*28c0*/  BRA `(.L_x_5335) ;  /* 0x0000000c00307947 */ /* 0x000fea0003800000 */
.L_x_5333:
[----:B------:R-:W2:Y:S02]  /*28d0*/  LDG.E.U8 R0, desc[UR36][R2.64] ;  /* 0x0000002402007981 */ /* 0x000ea4000c1e1100 */
[----:B--2---:R-:W-:Y:S01]  /*28e0*/  I2FP.F32.U32 R0, R0 ;  /* 0x0000000000007245 */ /* 0x004fe20000201000 */
[----:B------:R-:W-:Y:S06]  /*28f0*/  BRA `(.L_x_5335) ;  /* 0x0000000c00247947 */ /* 0x000fec0003800000 */
.L_x_5332:
        /* <DEDUP_REMOVED lines=9> */
.L_x_5337:
[----:B------:R-:W2:Y:S02]  /*2990*/  LDG.E R0, desc[UR36][R2.64] ;  /* 0x0000002402007981 */ /* 0x000ea4000c1e1900 */
[----:B--2---:R-:W-:Y:S01]  /*29a0*/  I2FP.F32.S32 R0, R0 ;  /* 0x0000000000007245 */ /* 0x004fe20000201400 */
[----:B------:R-:W-:Y:S06]  /*29b0*/  BRA `(.L_x_5335) ;  /* 0x0000000800f47947 */ /* 0x000fec0003800000 */
.L_x_5336:
[----:B------:R-:W2:Y:S02]  /*29c0*/  LDG.E.U16 R0, desc[UR36][R2.64] ;  /* 0x0000002402007981 */ /* 0x000ea4000c1e1500 */
[----:B--2---:R-:W2:Y:S01]  /*29d0*/  I2F.S16 R0, R0 ;  /* 0x0000000000007306 */ /* 0x004ea20000101400 */
[----:B------:R-:W-:Y:S05]  /*29e0*/  BRA `(.L_x_5335) ;  /* 0x0000000800e87947 */ /* 0x000fea0003800000 */
.L_x_5331:
        /* <DEDUP_REMOVED lines=8> */
.L_x_5339:
[----:B------:R-:W2:Y:S02]  /*2a70*/  LDG.E.U16 R0, desc[UR36][R2.64] ;  /* 0x0000002402007981 */ /* 0x000ea4000c1e1500 */
[----:B--2---:R-:W-:Y:S01]  /*2a80*/  HADD2.F32 R0, -RZ, R0.H0_H0 ;  /* 0x20000000ff007230 */ /* 0x004fe20000004100 */
[----:B------:R-:W-:Y:S06]  /*2a90*/  BRA `(.L_x_5335) ;  /* 0x0000000800bc7947 */ /* 0x000fec0003800000 */
.L_x_5338:
        /* <DEDUP_REMOVED lines=8> */
.L_x_5341:
[----:B------:R-:W2:Y:S02]  /*2b20*/  LDG.E.U16 R0, desc[UR36][R2.64] ;  /* 0x0000002402007981 */ /* 0x000ea4000c1e1500 */
[----:B--2---:R-:W-:Y:S01]  /*2b30*/  HADD2.F32 R0, -RZ, R0.H0_H0 ;  /* 0x20000000ff007230 */ /* 0x004fe20000004100 */
[----:B------:R-:W-:Y:S06]  /*2b40*/  BRA `(.L_x_5335) ;  /* 0x0000000800907947 */ /* 0x000fec0003800000 */
.L_x_5340:
[----:B------:R-:W2:Y:S01]  /*2b50*/  LDG.E.64 R2, desc[UR36][R2.64] ;  /* 0x0000002402027981 */ /* 0x000ea2000c1e1b00 */
[----:B------:R-:W-:Y:S01]  /*2b60*/  UMOV UR4, 0xf0000000 ;  /* 0xf000000000047882 */ /* 0x000fe20000000000 */
[----:B------:R-:W-:Y:S01]  /*2b70*/  UMOV UR5, 0x380fffff ;  /* 0x380fffff00057882 */ /* 0x000fe20000000000 */
[----:B--2---:R-:W0:Y:S01]  /*2b80*/  F2F.F32.F64 R0, R2 ;  /* 0x0000000200007310 */ /* 0x004e220000301000 */
[----:B------:R-:W-:-:S14]  /*2b90*/  DSETP.GEU.AND P0, PT, |R2|, UR4, PT ;  /* 0x0000000402007e2a */ /* 0x000fdc000bf0e200 */
[----:B0-----:R-:W-:Y:S01]  /*2ba0*/  @!P0 FMUL R0, R0, 1.175494350822287508e-38 ;  /* 0x0080000000008820 */ /* 0x001fe20000400000 */
[----:B------:R-:W-:Y:S06]  /*2bb0*/  BRA `(.L_x_5335) ;  /* 0x0000000800747947 */ /* 0x000fec0003800000 */
.L_x_5330:
        /* <DEDUP_REMOVED lines=12> */
.L_x_5344:
[----:B------:R-:W2:Y:S01]  /*2c80*/  LDG.E.64 R2, desc[UR36][R2.64] ;  /* 0x0000002402027981 */ /* 0x000ea2000c1e1b00 */
[----:B------:R-:W-:Y:S01]  /*2c90*/  UMOV UR4, 0xf0000000 ;  /* 0xf000000000047882 */ /* 0x000fe20000000000 */
[----:B------:R-:W-:Y:S01]  /*2ca0*/  UMOV UR5, 0x380fffff ;  /* 0x380fffff00057882 */ /* 0x000fe20000000000 */
[----:B--2---:R-:W0:Y:S01]  /*2cb0*/  F2F.F32.F64 R0, R2 ;  /* 0x0000000200007310 */ /* 0x004e220000301000 */
[----:B------:R-:W-:-:S14]  /*2cc0*/  DSETP.GEU.AND P0, PT, |R2|, UR4, PT ;  /* 0x0000000402007e2a */ /* 0x000fdc000bf0e200 */
[----:B0-----:R-:W-:Y:S01]  /*2cd0*/  @!P0 FMUL R0, R0, 1.175494350822287508e-38 ;  /* 0x0080000000008820 */ /* 0x001fe20000400000 */
[----:B------:R-:W-:Y:S06]  /*2ce0*/  BRA `(.L_x_5335) ;  /* 0x0000000800287947 */ /* 0x000fec0003800000 */
.L_x_5343:
        /* <DEDUP_REMOVED lines=25> */
.L_x_5346:
        /* <DEDUP_REMOVED lines=12> */
.L_x_5345:
[----:B------:R-:W2:Y:S02]  /*2f40*/  LDG.E.U16 R0, desc[UR36][R2.64] ;  /* 0x0000002402007981 */ /* 0x000ea4000c1e1500 */
[----:B--2---:R-:W-:Y:S01]  /*2f50*/  IMAD.U32 R0, R0, 0x10000, RZ ;  /* 0x0001000000007824 */ /* 0x004fe200078e00ff */
[----:B------:R-:W-:Y:S06]  /*2f60*/  BRA `(.L_x_5335) ;  /* 0x0000000400887947 */ /* 0x000fec0003800000 */
.L_x_5342:
        /* <DEDUP_REMOVED lines=11> */
.L_x_5349:
        /* <DEDUP_REMOVED lines=20> */
.L_x_5351:
[----:B------:R-:W-:Y:S05]  /*3160*/  BSYNC.RECONVERGENT B0 ;  /* 0x0000000000007941 */ /* 0x000fea0003800200 */
.L_x_5350:
[----:B------:R-:W-:Y:S01]  /*3170*/  IMAD.SHL.U32 R0, R0, 0x100000, RZ ;  /* 0x0010000000007824 */ /* 0x000fe200078e00ff */
[----:B------:R-:W-:-:S04]  /*3180*/  LEA R2, R2, 0x3b800000, 0x17 ;  /* 0x3b80000002027811 */ /* 0x000fc800078eb8ff */
[----:B------:R-:W-:Y:S01]  /*3190*/  LOP3.LUT R0, R2, R0, R7, 0xfe, !PT ;  /* 0x0000000002007212 */ /* 0x000fe200078efe07 */
[----:B------:R-:W-:Y:S06]  /*31a0*/  BRA `(.L_x_5335) ;  /* 0x0000000000f87947 */ /* 0x000fec0003800000 */
.L_x_5348:
        /* <DEDUP_REMOVED lines=20> */
.L_x_5353:
[----:B------:R-:W-:Y:S05]  /*32f0*/  BSYNC.RECONVERGENT B0 ;  /* 0x0000000000007941 */ /* 0x000fea0003800200 */
.L_x_5352:
[----:B------:R-:W-:Y:S01]  /*3300*/  IMAD.SHL.U32 R0, R0, 0x200000, RZ ;  /* 0x0020000000007824 */ /* 0x000fe200078e00ff */
[----:B------:R-:W-:-:S04]  /*3310*/  LEA R2, R2, 0x37800000, 0x17 ;  /* 0x3780000002027811 */ /* 0x000fc800078eb8ff */
[----:B------:R-:W-:Y:S01]  /*3320*/  LOP3.LUT R0, R2, R0, R7, 0xfe, !PT ;  /* 0x0000000002007212 */ /* 0x000fe200078efe07 */
[----:B------:R-:W-:Y:S06]  /*3330*/  BRA `(.L_x_5335) ;  /* 0x0000000000947947 */ /* 0x000fec0003800000 */
.L_x_5347:
[----:B------:R-:W-:-:S09]  /*3340*/  UISETP.NE.AND UP0, UPT, UR4, 0x1c, UPT ;  /* 0x0000001c0400788c */ /* 0x000fd2000bf05270 */
[----:B------:R-:W-:Y:S05]  /*3350*/  BRA.U !UP0, `(.L_x_5354) ;  /* 0x0000000108847547 */ /* 0x000fea000b800000 */
[----:B------:R-:W-:-:S09]  /*3360*/  UISETP.NE.AND UP0, UPT, UR4, 0x1d, UPT ;  /* 0x0000001d0400788c */ /* 0x000fd2000bf05270 */
[----:B------:R-:W-:Y:S05]  /*3370*/  BRA.U !UP0, `(.L_x_5355) ;  /* 0x0000000108707547 */ /* 0x000fea000b800000 */
[----:B------:R-:W-:-:S09]  /*3380*/  UISETP.NE.AND UP0, UPT, UR4, 0x2c, UPT ;  /* 0x0000002c0400788c */ /* 0x000fd2000bf05270 */
[----:B------:R-:W-:Y:S05]  /*3390*/  BRA.U !UP0, `(.L_x_5356) ;  /* 0x0000000108487547 */ /* 0x000fea000b800000 */
.L_x_5334:
        /* <DEDUP_REMOVED lines=15> */
[----:B--2--5:R-:W-:Y:S05]  /*3490*/  CALL.ABS.NOINC R2 ;  /* 0x0000000002007343 */ /* 0x024fea0003c00000 */
.L_x_5357:
[----:B------:R-:W-:Y:S01]  /*34a0*/  IMAD.MOV.U32 R0, RZ, RZ, RZ ;  /* 0x000000ffff007224 */ /* 0x000fe200078e00ff */
[----:B------:R-:W-:Y:S06]  /*34b0*/  BRA `(.L_x_5335) ;  /* 0x0000000000347947 */ /* 0x000fec0003800000 */
.L_x_5356:
        /* <DEDUP_REMOVED lines=8> */
.L_x_5355:
[----:B------:R-:W2:Y:S02]  /*3540*/  LDG.E.64 R2, desc[UR36][R2.64] ;  /* 0x0000002402027981 */ /* 0x000ea4000c1e1b00 */
[----:B--2---:R0:W1:Y:S01]  /*3550*/  I2F.U64 R0, R2 ;  /* 0x0000000200007312 */ /* 0x0040620000301000 */
[----:B------:R-:W-:Y:S05]  /*3560*/  BRA `(.L_x_5335) ;  /* 0x0000000000087947 */ /* 0x000fea0003800000 */
.L_x_5354:
[----:B------:R-:W2:Y:S02]  /*3570*/  LDG.E R0, desc[UR36][R2.64] ;  /* 0x0000002402007981 */ /* 0x000ea4000c1e1900 */
[----:B--2---:R-:W-:-:S07]  /*3580*/  I2FP.F32.U32 R0, R0 ;  /* 0x0000000000007245 */ /* 0x004fce0000201000 */
.L_x_5335:
[----:B------:R-:W-:Y:S05]  /*3590*/  BSYNC.RECONVERGENT B6 ;  /* 0x0000000000067941 */ /* 0x000fea0003800200 */
.L_x_5329:
[----:B------:R-:W0:Y:S01]  /*35a0*/  LDCU.64 UR6, c[0x0][0x5e8] ;  /* 0x0000bd00ff0677ac */ /* 0x000e220008000a00 */
[----:B-----5:R-:W-:Y:S01]  /*35b0*/  SHF.L.U32 R19, R19, 0x10, RZ ;  /* 0x0000001013137819 */ /* 0x020fe200000006ff */
[----:B------:R-:W-:-:S04]  /*35c0*/  UPRMT UR4, UR43, 0x9910, URZ ;  /* 0x000099102b047896 */ /* 0x000fc800080000ff */
[----:B-12-4-:R-:W-:Y:S01]  /*35d0*/  FMUL.FTZ R19, R19, R0 ;  /* 0x0000000013137220 */ /* 0x016fe20000410000 */
[----:B------:R-:W-:-:S05]  /*35e0*/  UISETP.GT.AND UP0, UPT, UR4, 0x9, UPT ;  /* 0x000000090400788c */ /* 0x000fca000bf04270 */
[----:B------:R-:W1:Y:S01]  /*35f0*/  F2F.BF16.F32 R19, R19 ;  /* 0x0000001300137304 */ /* 0x000e620000202000 */
[----:B0--3--:R-:W-:-:S05]  /*3600*/  IADD3 R2, P0, PT, R16, UR6, RZ ;  /* 0x0000000610027c10 */ /* 0x009fca000ff1e0ff */
[----:B------:R-:W-:Y:S01]  /*3610*/  IMAD.X R3, RZ, RZ, UR7, P0 ;  /* 0x00000007ff037e24 */ /* 0x000fe200080e06ff */
        /* <DEDUP_REMOVED lines=9> */
[----:B-1----:R-:W-:-:S04]  /*36b0*/  IMAD.U32 R0, R19, 0x10000, RZ ;  /* 0x0001000013007824 */ /* 0x002fc800078e00ff */
[----:B------:R-:W0:Y:S02]  /*36c0*/  F2I.FTZ.TRUNC.NTZ R5, R0 ;  /* 0x0000000000057305 */ /* 0x000e24000021f100 */
[----:B0-----:R0:W-:Y:S01]  /*36d0*/  STG.E.U8 desc[UR36][R2.64], R5 ;  /* 0x0000000502007986 */ /* 0x0011e2000c101124 */
[----:B------:R-:W-:Y:S05]  /*36e0*/  BRA `(.L_x_5363) ;  /* 0x0000000c00807947 */ /* 0x000fea0003800000 */
.L_x_5361:
[----:B-1----:R-:W-:-:S06]  /*36f0*/  IMAD.U32 R5, R19, 0x10000, RZ ;  /* 0x0001000013057824 */ /* 0x002fcc00078e00ff */
[----:B------:R-:W0:Y:S02]  /*3700*/  F2I.S64.TRUNC R4, R5 ;  /* 0x0000000500047311 */ /* 0x000e24000020d900 */
[----:B0-----:R0:W-:Y:S01]  /*3710*/  STG.E.U8 desc[UR36][R2.64], R4 ;  /* 0x0000000402007986 */ /* 0x0011e2000c101124 */
[----:B------:R-:W-:Y:S05]  /*3720*/  BRA `(.L_x_5363) ;  /* 0x0000000c00707947 */ /* 0x000fea0003800000 */
.L_x_5360:
[----:B------:R-:W-:-:S09]  /*3730*/  UISETP.NE.AND UP0, UPT, UR4, 0x2, UPT ;  /* 0x000000020400788c */ /* 0x000fd2000bf05270 */
[----:B------:R-:W-:Y:S05]  /*3740*/  BRA.U !UP0, `(.L_x_5364) ;  /* 0x0000000108307547 */ /* 0x000fea000b800000 */
[----:B------:R-:W-:-:S09]  /*3750*/  UISETP.NE.AND UP0, UPT, UR4, 0x3, UPT ;  /* 0x000000030400788c */ /* 0x000fd2000bf05270 */
[----:B------:R-:W-:Y:S05]  /*3760*/  BRA.U !UP0, `(.L_x_5365) ;  /* 0x0000000108187547 */ /* 0x000fea000b800000 */
[----:B------:R-:W-:-:S09]  /*3770*/  UISETP.NE.AND UP0, UPT, UR4, 0x4, UPT ;  /* 0x000000040400788c */ /* 0x000fd2000bf05270 */
[----:B------:R-:W-:Y:S05]  /*3780*/  BRA.U UP0, `(.L_x_5362) ;  /* 0x0000000900b87547 */ /* 0x000fea000b800000 */
[----:B-1----:R-:W-:-:S06]  /*3790*/  IMAD.U32 R4, R19, 0x10000, RZ ;  /* 0x0001000013047824 */ /* 0x002fcc00078e00ff */
[----:B------:R-:W0:Y:S02]  /*37a0*/  F2I.S64.TRUNC R4, R4 ;  /* 0x0000000400047311 */ /* 0x000e24000020d900 */
[----:B0-----:R0:W-:Y:S01]  /*37b0*/  STG.E.64 desc[UR36][R2.64], R4 ;  /* 0x0000000402007986 */ /* 0x0011e2000c101b24 */
[----:B------:R-:W-:Y:S05]  /*37c0*/  BRA `(.L_x_5363) ;  /* 0x0000000c00487947 */ /* 0x000fea0003800000 */
.L_x_5365:
[----:B-1----:R-:W-:-:S06]  /*37d0*/  SHF.L.U32 R19, R19, 0x10, RZ ;  /* 0x0000001013137819 */ /* 0x002fcc00000006ff */
[----:B------:R-:W0:Y:S02]  /*37e0*/  F2I.FTZ.TRUNC.NTZ R19, R19 ;  /* 0x0000001300137305 */ /* 0x000e24000021f100 */
[----:B0-----:R0:W-:Y:S01]  /*37f0*/  STG.E desc[UR36][R2.64], R19 ;  /* 0x0000001302007986 */ /* 0x0011e2000c101924 */
[----:B------:R-:W-:Y:S05]  /*3800*/  BRA `(.L_x_5363) ;  /* 0x0000000c00387947 */ /* 0x000fea0003800000 */
.L_x_5364:
[----:B-1----:R-:W-:-:S06]  /*3810*/  IMAD.U32 R19, R19, 0x10000, RZ ;  /* 0x0001000013137824 */ /* 0x002fcc00078e00ff */
[----:B------:R-:W0:Y:S02]  /*3820*/  F2I.FTZ.TRUNC.NTZ R19, R19 ;  /* 0x0000001300137305 */ /* 0x000e24000021f100 */
[----:B0-----:R0:W-:Y:S01]  /*3830*/  STG.E.U16 desc[UR36][R2.64], R19 ;  /* 0x0000001302007986 */ /* 0x0011e2000c101524 */
[----:B------:R-:W-:Y:S05]  /*3840*/  BRA `(.L_x_5363) ;  /* 0x0000000c00287947 */ /* 0x000fea0003800000 */
.L_x_5359:
[----:B------:R-:W-:-:S09]  /*3850*/  UISETP.GT.AND UP0, UPT, UR4, 0x6, UPT ;  /* 0x000000060400788c */ /* 0x000fd2000bf04270 */
[----:B------:R-:W-:Y:S05]  /*3860*/  BRA.U UP0, `(.L_x_5366) ;  /* 0x00000001002c7547 */ /* 0x000fea000b800000 */
[----:B------:R-:W-:-:S09]  /*3870*/  UISETP.NE.AND UP0, UPT, UR4, 0x5, UPT ;  /* 0x000000050400788c */ /* 0x000fd2000bf05270 */
[----:B------:R-:W-:Y:S05]  /*3880*/  BRA.U !UP0, `(.L_x_5367) ;  /* 0x0000000108147547 */ /* 0x000fea000b800000 */
[----:B------:R-:W-:-:S09]  /*3890*/  UISETP.NE.AND UP0, UPT, UR4, 0x6, UPT ;  /* 0x000000060400788c */ /* 0x000fd2000bf05270 */
[----:B------:R-:W-:Y:S05]  /*38a0*/  BRA.U UP0, `(.L_x_5362) ;  /* 0x0000000900707547 */ /* 0x000fea000b800000 */
[----:B-1----:R-:W-:-:S05]  /*38b0*/  IMAD.U32 R19, R19, 0x10000, RZ ;  /* 0x0001000013137824 */ /* 0x002fca00078e00ff */
[----:B------:R0:W-:Y:S01]  /*38c0*/  STG.E desc[UR36][R2.64], R19 ;  /* 0x0000001302007986 */ /* 0x0001e2000c101924 */
[----:B------:R-:W-:Y:S05]  /*38d0*/  BRA `(.L_x_5363) ;  /* 0x0000000c00047947 */ /* 0x000fea0003800000 */
.L_x_5367:
[----:B-1----:R-:W-:-:S05]  /*38e0*/  IMAD.U32 R0, R19, 0x10000, RZ ;  /* 0x0001000013007824 */ /* 0x002fca00078e00ff */
[----:B------:R-:W-:-:S05]  /*38f0*/  F2FP.F16.F32.PACK_AB R0, RZ, R0 ;  /* 0x00000000ff00723e */ /* 0x000fca00000000ff */
[----:B------:R0:W-:Y:S01]  /*3900*/  STG.E.U16 desc[UR36][R2.64], R0 ;  /* 0x0000000002007986 */ /* 0x0001e2000c101524 */
[----:B------:R-:W-:Y:S05]  /*3910*/  BRA `(.L_x_5363) ;  /* 0x0000000800f47947 */ /* 0x000fea0003800000 */
.L_x_5366:
[----:B------:R-:W-:-:S09]  /*3920*/  UISETP.NE.AND UP0, UPT, UR4, 0x7, UPT ;  /* 0x000000070400788c */ /* 0x000fd2000bf05270 */
[----:B------:R-:W-:Y:S05]  /*3930*/  BRA.U !UP0, `(.L_x_5368) ;  /* 0x0000000108347547 */ /* 0x000fea000b800000 */
[----:B------:R-:W-:-:S09]  /*3940*/  UISETP.NE.AND UP0, UPT, UR4, 0x8, UPT ;  /* 0x000000080400788c */ /* 0x000fd2000bf05270 */
[----:B------:R-:W-:Y:S05]  /*3950*/  BRA.U !UP0, `(.L_x_5369) ;  /* 0x0000000108187547 */ /* 0x000fea000b800000 */
[----:B------:R-:W-:-:S09]  /*3960*/  UISETP.NE.AND UP0, UPT, UR4, 0x9, UPT ;  /* 0x000000090400788c */ /* 0x000fd2000bf05270 */
[----:B------:R-:W-:Y:S05]  /*3970*/  BRA.U UP0, `(.L_x_5362) ;  /* 0x00000009003c7547 */ /* 0x000fea000b800000 */
[----:B-1----:R-:W-:Y:S01]  /*3980*/  SHF.L.U32 R4, R19, 0x10, RZ ;  /* 0x0000001013047819 */ /* 0x002fe200000006ff */
[----:B------:R-:W-:-:S05]  /*3990*/  IMAD.MOV.U32 R5, RZ, RZ, RZ ;  /* 0x000000ffff057224 */ /* 0x000fca00078e00ff */
[----:B------:R0:W-:Y:S01]  /*39a0*/  STG.E.64 desc[UR36][R2.64], R4 ;  /* 0x0000000402007986 */ /* 0x0001e2000c101b24 */
[----:B------:R-:W-:Y:S05]  /*39b0*/  BRA `(.L_x_5363) ;  /* 0x0000000800cc7947 */ /* 0x000fea0003800000 */
.L_x_5369:
[----:B-1----:R-:W-:-:S05]  /*39c0*/  IMAD.U32 R19, R19, 0x10000, RZ ;  /* 0x0001000013137824 */ /* 0x002fca00078e00ff */
[----:B------:R-:W-:-:S04]  /*39d0*/  F2FP.F16.F32.PACK_AB R5, RZ, R19 ;  /* 0x00000013ff05723e */ /* 0x000fc800000000ff */
[----:B------:R-:W-:-:S05]  /*39e0*/  PRMT R5, R5, 0x5410, RZ ;  /* 0x0000541005057816 */ /* 0x000fca00000000ff */
[----:B------:R0:W-:Y:S01]  /*39f0*/  STG.E desc[UR36][R2.64], R5 ;  /* 0x0000000502007986 */ /* 0x0001e2000c101924 */
[----:B------:R-:W-:Y:S05]  /*3a00*/  BRA `(.L_x_5363) ;  /* 0x0000000800b87947 */ /* 0x000fea0003800000 */
.L_x_5368:
[----:B-1----:R-:W-:-:S04]  /*3a10*/  IMAD.U32 R4, R19, 0x10000, RZ ;  /* 0x0001000013047824 */ /* 0x002fc800078e00ff */
[----:B------:R-:W-:-:S06]  /*3a20*/  FMUL.FTZ R4, R4, 1 ;  /* 0x3f80000004047820 */ /* 0x000fcc0000410000 */
[----:B------:R-:W0:Y:S02]  /*3a30*/  F2F.F64.F32 R4, R4 ;  /* 0x0000000400047310 */ /* 0x000e240000201800 */
[----:B0-----:R0:W-:Y:S01]  /*3a40*/  STG.E.64 desc[UR36][R2.64], R4 ;  /* 0x0000000402007986 */ /* 0x0011e2000c101b24 */
[----:B------:R-:W-:Y:S05]  /*3a50*/  BRA `(.L_x_5363) ;  /* 0x0000000800a47947 */ /* 0x000fea0003800000 */
.L_x_5358:
        /* <DEDUP_REMOVED lines=8> */
[----:B-1----:R-:W-:-:S04]  /*3ae0*/  SHF.L.U32 R19, R19, 0x10, RZ ;  /* 0x0000001013137819 */ /* 0x002fc800000006ff */
[----:B------:R-:W-:-:S04]  /*3af0*/  FSETP.NEU.FTZ.AND P0, PT, R19, RZ, PT ;  /* 0x000000ff1300720b */ /* 0x000fc80003f1d000 */
[----:B------:R-:W-:-:S05]  /*3b00*/  SEL R5, RZ, 0x1, !P0 ;  /* 0x00000001ff057807 */ /* 0x000fca0004000000 */
[----:B------:R4:W-:Y:S01]  /*3b10*/  STG.E.U8 desc[UR36][R2.64], R5 ;  /* 0x0000000502007986 */ /* 0x0009e2000c101124 */
[----:B------:R-:W-:Y:S05]  /*3b20*/  BRA `(.L_x_5363) ;  /* 0x0000000800707947 */ /* 0x000fea0003800000 */
.L_x_5372:
[----:B-1----:R-:W-:Y:S01]  /*3b30*/  IMAD.U32 R19, R19, 0x10000, RZ ;  /* 0x0001000013137824 */ /* 0x002fe200078e00ff */
[----:B------:R-:W-:-:S03]  /*3b40*/  CS2R R6, SRZ ;  /* 0x0000000000067805 */ /* 0x000fc6000001ff00 */
[----:B------:R-:W-:-:S06]  /*3b50*/  FMUL.FTZ R4, R19, 1 ;  /* 0x3f80000013047820 */ /* 0x000fcc0000410000 */
[----:B------:R-:W0:Y:S02]  /*3b60*/  F2F.F64.F32 R4, R4 ;  /* 0x0000000400047310 */ /* 0x000e240000201800 */
[----:B0-----:R3:W-:Y:S01]  /*3b70*/  STG.E.128 desc[UR36][R2.64], R4 ;  /* 0x0000000402007986 */ /* 0x0017e2000c101d24 */
[----:B------:R-:W-:Y:S05]  /*3b80*/  BRA `(.L_x_5363) ;  /* 0x0000000800587947 */ /* 0x000fea0003800000 */
.L_x_5371:
[----:B------:R-:W-:-:S09]  /*3b90*/  UISETP.NE.AND UP0, UPT, UR4, 0xf, UPT ;  /* 0x0000000f0400788c */ /* 0x000fd2000bf05270 */
[----:B------:R-:W-:Y:S05]  /*3ba0*/  BRA.U !UP0, `(.L_x_5373) ;  /* 0x0000000108a07547 */ /* 0x000fea000b800000 */
[----:B------:R-:W-:-:S09]  /*3bb0*/  UISETP.NE.AND UP0, UPT, UR4, 0x17, UPT ;  /* 0x000000170400788c */ /* 0x000fd2000bf05270 */
[----:B------:R-:W-:Y:S05]  /*3bc0*/  BRA.U !UP0, `(.L_x_5374) ;  /* 0x00000001084c7547 */ /* 0x000fea000b800000 */
[----:B------:R-:W-:-:S09]  /*3bd0*/  UISETP.NE.AND UP0, UPT, UR4, 0x18, UPT ;  /* 0x000000180400788c */ /* 0x000fd2000bf05270 */
[----:B------:R-:W-:Y:S05]  /*3be0*/  BRA.U UP0, `(.L_x_5362) ;  /* 0x0000000500a07547 */ /* 0x000fea000b800000 */
[----:B-1----:R-:W-:Y:S01]  /*3bf0*/  IMAD.U32 R19, R19, 0x10000, RZ ;  /* 0x0001000013137824 */ /* 0x002fe200078e00ff */
[----:B------:R-:W-:Y:S01]  /*3c00*/  BSSY.RECONVERGENT B0, `(.L_x_5375) ;  /* 0x000000c000007945 */ /* 0x000fe20003800200 */
[----:B------:R-:W-:-:S03]  /*3c10*/  IMAD.MOV.U32 R0, RZ, RZ, 0x7f ;  /* 0x0000007fff007424 */ /* 0x000fc600078e00ff */
        /* <DEDUP_REMOVED lines=10> */
.L_x_5376:
[----:B------:R-:W-:Y:S05]  /*3cc0*/  BSYNC.RECONVERGENT B0 ;  /* 0x0000000000007941 */ /* 0x000fea0003800200 */
.L_x_5375:
[----:B------:R-:W-:-:S05]  /*3cd0*/  LOP3.LUT R5, R0, 0x80, R5, 0xf8, !PT ;  /* 0x0000008000057812 */ /* 0x000fca00078ef805 */
[----:B------:R1:W-:Y:S01]  /*3ce0*/  STG.E.U8 desc[UR36][R2.64], R5 ;  /* 0x0000000502007986 */ /* 0x0003e2000c101124 */
[----:B------:R-:W-:Y:S05]  /*3cf0*/  BRA `(.L_x_5363) ;  /* 0x0000000400fc7947 */ /* 0x000fea0003800000 */
.L_x_5374:
[----:B-1----:R-:W-:Y:S01]  /*3d00*/  SHF.L.U32 R19, R19, 0x10, RZ ;  /* 0x0000001013137819 */ /* 0x002fe200000006ff */
[----:B------:R-:W-:Y:S03]  /*3d10*/  BSSY.RECONVERGENT B0, `(.L_x_5377) ;  /* 0x000000e000007945 */ /* 0x000fe60003800200 */
        /* <DEDUP_REMOVED lines=13> */
.L_x_5378:
[----:B------:R-:W-:Y:S05]  /*3df0*/  BSYNC.RECONVERGENT B0 ;  /* 0x0000000000007941 */ /* 0x000fea0003800200 */
.L_x_5377:
[----:B------:R-:W-:-:S05]  /*3e00*/  LOP3.LUT R5, R0, 0x80, R5, 0xf8, !PT ;  /* 0x0000008000057812 */ /* 0x000fca00078ef805 */
[----:B------:R2:W-:Y:S01]  /*3e10*/  STG.E.U8 desc[UR36][R2.64], R5 ;  /* 0x0000000502007986 */ /* 0x0005e2000c101124 */
[----:B------:R-:W-:Y:S05]  /*3e20*/  BRA `(.L_x_5363) ;  /* 0x0000000400b07947 */ /* 0x000fea0003800000 */
.L_x_5373:
[----:B-1----:R0:W-:Y:S01]  /*3e30*/  STG.E.U16 desc[UR36][R2.64], R19 ;  /* 0x0000001302007986 */ /* 0x0021e2000c101524 */
[----:B------:R-:W-:Y:S05]  /*3e40*/  BRA `(.L_x_5363) ;  /* 0x0000000400a87947 */ /* 0x000fea0003800000 */
.L_x_5370:
        /* <DEDUP_REMOVED lines=8> */
[----:B-1----:R-:W-:-:S06]  /*3ed0*/  IMAD.U32 R5, R19, 0x10000, RZ ;  /* 0x0001000013057824 */ /* 0x002fcc00078e00ff */
[----:B------:R-:W0:Y:S02]  /*3ee0*/  F2I.FTZ.U32.TRUNC.NTZ R5, R5 ;  /* 0x0000000500057305 */ /* 0x000e24000021f000 */
[----:B0-----:R0:W-:Y:S01]  /*3ef0*/  STG.E.U16 desc[UR36][R2.64], R5 ;  /* 0x0000000502007986 */ /* 0x0011e2000c101524 */
[----:B------:R-:W-:Y:S05]  /*3f00*/  BRA `(.L_x_5363) ;  /* 0x0000000400787947 */ /* 0x000fea0003800000 */
.L_x_5381:
[----:B-1----:R-:W-:Y:S01]  /*3f10*/  IMAD.U32 R5, R19, 0x10000, RZ ;  /* 0x0001000013057824 */ /* 0x002fe200078e00ff */
[----:B------:R-:W-:Y:S01]  /*3f20*/  BSSY.RECONVERGENT B0, `(.L_x_5382) ;  /* 0x0000014000007945 */ /* 0x000fe20003800200 */
[----:B------:R-:W-:-:S03]  /*3f30*/  MOV R0, 0x80 ;  /* 0x0000008000007802 */ /* 0x000fc60000000f00 */
        /* <DEDUP_REMOVED lines=10> */
.L_x_5384:
[----:B------:R-:W-:-:S04]  /*3fe0*/  SHF.R.U32.HI R0, RZ, 0x14, R5 ;  /* 0x00000014ff007819 */ /* 0x000fc80000011605 */
[----:B------:R-:W-:-:S04]  /*3ff0*/  LOP3.LUT R0, R0, 0x1, RZ, 0xc0, !PT ;  /* 0x0000000100007812 */ /* 0x000fc800078ec0ff */
[----:B------:R-:W-:-:S04]  /*4000*/  IADD3 R0, PT, PT, R5, 0x487ffff, R0 ;  /* 0x0487ffff05007810 */ /* 0x000fc80007ffe000 */
[----:B------:R-:W-:-:S04]  /*4010*/  SHF.R.U32.HI R0, RZ, 0x14, R0 ;  /* 0x00000014ff007819 */ /* 0x000fc80000011600 */
[----:B------:R-:W-:-:S07]  /*4020*/  LOP3.LUT R4, R0, 0xff, RZ, 0xc0, !PT ;  /* 0x000000ff00047812 */ /* 0x000fce00078ec0ff */
.L_x_5385:
[----:B------:R-:W-:-:S04]  /*4030*/  SHF.R.U32.HI R5, RZ, 0x18, R5 ;  /* 0x00000018ff057819 */ /* 0x000fc80000011605 */
[----:B------:R-:W-:-:S04]  /*4040*/  LOP3.LUT R4, R4, 0x80, R5, 0xf8, !PT ;  /* 0x0000008004047812 */ /* 0x000fc800078ef805 */
[----:B------:R-:W-:-:S07]  /*4050*/  PRMT R0, R4, 0x7610, R0 ;  /* 0x0000761004007816 */ /* 0x000fce0000000000 */
.L_x_5383:
[----:B------:R-:W-:Y:S05]  /*4060*/  BSYNC.RECONVERGENT B0 ;  /* 0x0000000000007941 */ /* 0x000fea0003800200 */
.L_x_5382:
[----:B------:R0:W-:Y:S01]  /*4070*/  STG.E.U8 desc[UR36][R2.64], R0 ;  /* 0x0000000002007986 */ /* 0x0001e2000c101124 */
[----:B------:R-:W-:Y:S05]  /*4080*/  BRA `(.L_x_5363) ;  /* 0x0000000400187947 */ /* 0x000fea0003800000 */
.L_x_5380:
[----:B-1----:R-:W-:Y:S01]  /*4090*/  IMAD.U32 R5, R19, 0x10000, RZ ;  /* 0x0001000013057824 */ /* 0x002fe200078e00ff */
[----:B------:R-:W-:Y:S01]  /*40a0*/  BSSY.RECONVERGENT B0, `(.L_x_5386) ;  /* 0x0000014000007945 */ /* 0x000fe20003800200 */
[----:B------:R-:W-:-:S03]  /*40b0*/  IMAD.MOV.U32 R0, RZ, RZ, 0x80 ;  /* 0x00000080ff007424 */ /* 0x000fc600078e00ff */
        /* <DEDUP_REMOVED lines=10> */
.L_x_5388:
[----:B------:R-:W-:-:S04]  /*4160*/  SHF.R.U32.HI R0, RZ, 0x15, R5 ;  /* 0x00000015ff007819 */ /* 0x000fc80000011605 */
[----:B------:R-:W-:-:S04]  /*4170*/  LOP3.LUT R0, R0, 0x1, RZ, 0xc0, !PT ;  /* 0x0000000100007812 */ /* 0x000fc800078ec0ff */
[----:B------:R-:W-:-:S04]  /*4180*/  IADD3 R0, PT, PT, R5, 0x88fffff, R0 ;  /* 0x088fffff05007810 */ /* 0x000fc80007ffe000 */
[----:B------:R-:W-:-:S04]  /*4190*/  SHF.R.U32.HI R0, RZ, 0x15, R0 ;  /* 0x00000015ff007819 */ /* 0x000fc80000011600 */
[----:B------:R-:W-:-:S07]  /*41a0*/  LOP3.LUT R4, R0, 0xff, RZ, 0xc0, !PT ;  /* 0x000000ff00047812 */ /* 0x000fce00078ec0ff */
.L_x_5389:
[----:B------:R-:W-:-:S04]  /*41b0*/  SHF.R.U32.HI R5, RZ, 0x18, R5 ;  /* 0x00000018ff057819 */ /* 0x000fc80000011605 */
[----:B------:R-:W-:-:S04]  /*41c0*/  LOP3.LUT R4, R4, 0x80, R5, 0xf8, !PT ;  /* 0x0000008004047812 */ /* 0x000fc800078ef805 */
[----:B------:R-:W-:-:S07]  /*41d0*/  PRMT R0, R4, 0x7610, R0 ;  /* 0x0000761004007816 */ /* 0x000fce0000000000 */
.L_x_5387:
[----:B------:R-:W-:Y:S05]  /*41e0*/  BSYNC.RECONVERGENT B0 ;  /* 0x0000000000007941 */ /* 0x000fea0003800200 */
.L_x_5386:
[----:B------:R0:W-:Y:S01]  /*41f0*/  STG.E.U8 desc[UR36][R2.64], R0 ;  /* 0x0000000002007986 */ /* 0x0001e2000c101124 */
[----:B------:R-:W-:Y:S05]  /*4200*/  BRA `(.L_x_5363) ;  /* 0x0000000000b87947 */ /* 0x000fea0003800000 */
.L_x_5379:
[----:B------:R-:W-:-:S09]  /*4210*/  UISETP.NE.AND UP0, UPT, UR4, 0x1c, UPT ;  /* 0x0000001c0400788c */ /* 0x000fd2000bf05270 */
[----:B------:R-:W-:Y:S05]  /*4220*/  BRA.U !UP0, `(.L_x_5390) ;  /* 0x0000000108a47547 */ /* 0x000fea000b800000 */
[----:B------:R-:W-:-:S09]  /*4230*/  UISETP.NE.AND UP0, UPT, UR4, 0x1d, UPT ;  /* 0x0000001d0400788c */ /* 0x000fd2000bf05270 */
[----:B------:R-:W-:Y:S05]  /*4240*/  BRA.U !UP0, `(.L_x_5391) ;  /* 0x00000001088c7547 */ /* 0x000fea000b800000 */
[----:B------:R-:W-:-:S09]  /*4250*/  UISETP.NE.AND UP0, UPT, UR4, 0x2c, UPT ;  /* 0x0000002c0400788c */ /* 0x000fd2000bf05270 */
[----:B------:R-:W-:Y:S05]  /*4260*/  BRA.U !UP0, `(.L_x_5392) ;  /* 0x0000000108447547 */ /* 0x000fea000b800000 */
.L_x_5362:
[----:B------:R-:W-:Y:S01]  /*4270*/  MOV R0, 0x130 ;  /* 0x0000013000007802 */ /* 0x000fe20000000f00 */
[----:B------:R-:W0:Y:S01]  /*4280*/  LDCU.64 UR6, c[0x4][0x120] ;  /* 0x01002400ff0677ac */ /* 0x000e220008000a00 */
[----:B------:R-:W-:Y:S02]  /*4290*/  IMAD.MOV.U32 R8, RZ, RZ, 0x65 ;  /* 0x00000065ff087424 */ /* 0x000fe400078e00ff */
[----:B------:R2:W3:Y:S01]  /*42a0*/  LDC.64 R2, c[0x4][R0] ;  /* 0x0100000000027b82 */ /* 0x0004e20000000a00 */
[----:B------:R-:W4:Y:S01]  /*42b0*/  LDCU.64 UR8, c[0x4][0x128] ;  /* 0x01002500ff0877ac */ /* 0x000f220008000a00 */
[----:B------:R-:W-:Y:S02]  /*42c0*/  IMAD.MOV.U32 R12, RZ, RZ, 0x1 ;  /* 0x00000001ff0c7424 */ /* 0x000fe400078e00ff */
[----:B------:R-:W-:Y:S01]  /*42d0*/  IMAD.MOV.U32 R13, RZ, RZ, RZ ;  /* 0x000000ffff0d7224 */ /* 0x000fe200078e00ff */
[----:B------:R-:W5:Y:S01]  /*42e0*/  LDCU.64 UR4, c[0x4][0x28] ;  /* 0x01000500ff0477ac */ /* 0x000f620008000a00 */
[----:B0-----:R-:W-:Y:S01]  /*42f0*/  IMAD.U32 R4, RZ, RZ, UR6 ;  /* 0x00000006ff047e24 */ /* 0x001fe2000f8e00ff */
[----:B------:R-:W-:Y:S01]  /*4300*/  MOV R5, UR7 ;  /* 0x0000000700057c02 */ /* 0x000fe20008000f00 */
[----:B----4-:R-:W-:-:S02]  /*4310*/  IMAD.U32 R6, RZ, RZ, UR8 ;  /* 0x00000008ff067e24 */ /* 0x010fc4000f8e00ff */
[----:B------:R-:W-:Y:S02]  /*4320*/  IMAD.U32 R7, RZ, RZ, UR9 ;  /* 0x00000009ff077e24 */ /* 0x000fe4000f8e00ff */
[----:B-----5:R-:W-:Y:S01]  /*4330*/  IMAD.U32 R10, RZ, RZ, UR4 ;  /* 0x00000004ff0a7e24 */ /* 0x020fe2000f8e00ff */
[----:B--2---:R-:W-:-:S07]  /*4340*/  MOV R11, UR5 ;  /* 0x00000005000b7c02 */ /* 0x004fce0008000f00 */
[----:B------:R-:W-:-:S07]  /*4350*/  LEPC R20, `(.L_x_5393) ;  /* 0x000000001014794e */ /* 0x000fce0000000000 */
[----:B-1-3--:R-:W-:Y:S05]  /*4360*/  CALL.ABS.NOINC R2 ;  /* 0x0000000002007343 */ /* 0x00afea0003c00000 */
.L_x_5393:
[----:B------:R-:W-:Y:S05]  /*4370*/  BRA `(.L_x_5363) ;  /* 0x00000000005c7947 */ /* 0x000fea0003800000 */
.L_x_5392:
[----:B-1----:R-:W-:Y:S01]  /*4380*/  SHF.L.U32 R19, R19, 0x10, RZ ;  /* 0x0000001013137819 */ /* 0x002fe200000006ff */
[----:B------:R-:W-:-:S03]  /*4390*/  IMAD.MOV.U32 R5, RZ, RZ, 0xff ;  /* 0x000000ffff057424 */ /* 0x000fc600078e00ff */
        /* <DEDUP_REMOVED lines=14> */
.L_x_5391:
[----:B-1----:R-:W-:-:S06]  /*4480*/  IMAD.U32 R4, R19, 0x10000, RZ ;  /* 0x0001000013047824 */ /* 0x002fcc00078e00ff */
[----:B------:R-:W0:Y:S02]  /*4490*/  F2I.U64.TRUNC R4, R4 ;  /* 0x0000000400047311 */ /* 0x000e24000020d800 */
[----:B0-----:R0:W-:Y:S01]  /*44a0*/  STG.E.64 desc[UR36][R2.64], R4 ;  /* 0x0000000402007986 */ /* 0x0011e2000c101b24 */
[----:B------:R-:W-:Y:S05]  /*44b0*/  BRA `(.L_x_5363) ;  /* 0x00000000000c7947 */ /* 0x000fea0003800000 */
.L_x_5390:
[----:B-1----:R-:W-:-:S06]  /*44c0*/  IMAD.U32 R19, R19, 0x10000, RZ ;  /* 0x0001000013137824 */ /* 0x002fcc00078e00ff */
[----:B------:R-:W0:Y:S02]  /*44d0*/  F2I.FTZ.U32.TRUNC.NTZ R19, R19 ;  /* 0x0000001300137305 */ /* 0x000e24000021f000 */
[----:B0-----:R0:W-:Y:S02]  /*44e0*/  STG.E desc[UR36][R2.64], R19 ;  /* 0x0000001302007986 */ /* 0x0011e4000c101924 */
.L_x_5363:
[----:B------:R-:W-:-:S07]  /*44f0*/  VIADD R17, R17, 0x80 ;  /* 0x0000008011117836 */ /* 0x000fce0000000000 */
.L_x_5293:
[----:B------:R-:W-:Y:S05]  /*4500*/  BSYNC.RECONVERGENT B7 ;  /* 0x0000000000077941 */ /* 0x000fea0003800200 */
.L_x_5292:
[----:B------:R-:W5:Y:S01]  /*4510*/  LDCU UR4, c[0x0][0x380] ;  /* 0x00007000ff0477ac */ /* 0x000f620008000800 */
[----:B------:R-:W-:Y:S01]  /*4520*/  BSSY.RECONVERGENT B7, `(.L_x_5394) ;  /* 0x0000441000077945 */ /* 0x000fe20003800200 */
[----:B-----5:R-:W-:-:S13]  /*4530*/  ISETP.GE.AND P0, PT, R17, UR4, PT ;  /* 0x0000000411007c0c */ /* 0x020fda000bf06270 */
[----:B------:R-:W-:Y:S05]  /*4540*/  @P0 BRA `(.L_x_5395) ;  /* 0x0000004000f80947 */ /* 0x000fea0003800000 */
[----:B------:R-:W5:Y:S01]  /*4550*/  LDCU UR4, c[0x0][0x388] ;  /* 0x00007100ff0477ac */ /* 0x000f620008000800 */
[----:B------:R-:W-:Y:S02]  /*4560*/  HFMA2 R18, -RZ, RZ, 0, 0 ;  /* 0x00000000ff127431 */ /* 0x000fe400000001ff */
        /* <DEDUP_REMOVED lines=9> */
[----:B-1234-:R-:W-:Y:S01]  /*4600*/  IMAD.HI.U32 R2, R17, UR4, R16 ;  /* 0x0000000411027c27 */ /* 0x01efe2000f8e0010 */
[----:B------:R-:W1:Y:S04]  /*4610*/  LDCU UR4, c[0x0][0x4c0] ;  /* 0x00009800ff0477ac */ /* 0x000e680008000800 */
[----:B------:R-:W-:-:S04]  /*4620*/  SHF.R.U32.HI R3, RZ, UR5, R2 ;  /* 0x00000005ff037c19 */ /* 0x000fc80008011602 */
[----:B------:R-:W-:-:S05]  /*4630*/  IADD3 R18, PT, PT, -R3, RZ, RZ ;  /* 0x000000ff03127210 */ /* 0x000fca0007ffe1ff */
[----:B0-----:R-:W-:-:S04]  /*4640*/  IMAD R18, R18, UR6, R17 ;  /* 0x0000000612127c24 */ /* 0x001fc8000f8e0211 */
[C---:B-----5:R-:W-:Y:S02]  /*4650*/  IMAD R16, R18.reuse, UR8, RZ ;  /* 0x0000000812107c24 */ /* 0x060fe4000f8e02ff */
[C---:B------:R-:W-:Y:S02]  /*4660*/  IMAD R0, R18.reuse, UR9, RZ ;  /* 0x0000000912007c24 */ /* 0x040fe4000f8e02ff */
[----:B-1----:R-:W-:Y:S01]  /*4670*/  IMAD R18, R18, UR4, RZ ;  /* 0x0000000412127c24 */ /* 0x002fe2000f8e02ff */
        /* <DEDUP_REMOVED lines=335> */
.L_x_5396:
        /* <DEDUP_REMOVED lines=19> */
.L_x_5400:
[----:B------:R-:W2:Y:S02]  /*5ca0*/  LDG.E.U8 R2, desc[UR36][R2.64] ;  /* 0x0000002402027981 */ /* 0x000ea4000c1e1100 */
[----:B--2---:R-:W-:-:S04]  /*5cb0*/  I2FP.F32.U32 R0, R2 ;  /* 0x0000000200007245 */ /* 0x004fc80000201000 */
[----:B------:R-:W-:-:S04]  /*5cc0*/  F2FP.BF16.F32.PACK_AB R0, RZ, R0 ;  /* 0x00000000ff00723e */ /* 0x000fc800000010ff */
[----:B------:R-:W-:Y:S01]  /*5cd0*/  PRMT R19, R0, 0x7610, R19 ;  /* 0x0000761000137816 */ /* 0x000fe20000000013 */
[----:B------:R-:W-:Y:S06]  /*5ce0*/  BRA `(.L_x_5402) ;  /* 0x0000000c00c07947 */ /* 0x000fec0003800000 */
.L_x_5399:
        /* <DEDUP_REMOVED lines=11> */
.L_x_5404:
[----:B------:R-:W2:Y:S02]  /*5da0*/  LDG.E R2, desc[UR36][R2.64] ;  /* 0x0000002402027981 */ /* 0x000ea4000c1e1900 */
[----:B--2---:R-:W-:-:S04]  /*5db0*/  I2FP.F32.S32 R0, R2 ;  /* 0x0000000200007245 */ /* 0x004fc80000201400 */
[----:B------:R-:W-:-:S04]  /*5dc0*/  F2FP.BF16.F32.PACK_AB R0, RZ, R0 ;  /* 0x00000000ff00723e */ /* 0x000fc800000010ff */
[----:B------:R-:W-:Y:S01]  /*5dd0*/  PRMT R19, R0, 0x7610, R19 ;  /* 0x0000761000137816 */ /* 0x000fe20000000013 */
[----:B------:R-:W-:Y:S06]  /*5de0*/  BRA `(.L_x_5402) ;  /* 0x0000000c00807947 */ /* 0x000fec0003800000 */
.L_x_5403:
[----:B------:R-:W2:Y:S02]  /*5df0*/  LDG.E.U16 R2, desc[UR36][R2.64] ;  /* 0x0000002402027981 */ /* 0x000ea4000c1e1500 */
[----:B--2---:R-:W0:Y:S02]  /*5e00*/  I2F.S16 R0, R2 ;  /* 0x0000000200007306 */ /* 0x004e240000101400 */
[----:B0-----:R-:W-:-:S04]  /*5e10*/  F2FP.BF16.F32.PACK_AB R0, RZ, R0 ;  /* 0x00000000ff00723e */ /* 0x001fc800000010ff */
[----:B------:R-:W-:Y:S01]  /*5e20*/  PRMT R19, R0, 0x7610, R19 ;  /* 0x0000761000137816 */ /* 0x000fe20000000013 */
[----:B------:R-:W-:Y:S06]  /*5e30*/  BRA `(.L_x_5402) ;  /* 0x0000000c006c7947 */ /* 0x000fec0003800000 */
.L_x_5398:
        /* <DEDUP_REMOVED lines=9> */
.L_x_5406:
[----:B------:R-:W2:Y:S02]  /*5ed0*/  LDG.E.U16 R0, desc[UR36][R2.64] ;  /* 0x0000002402007981 */ /* 0x000ea4000c1e1500 */
[----:B--2---:R-:W-:-:S05]  /*5ee0*/  HADD2.F32 R0, -RZ, R0.H0_H0 ;  /* 0x20000000ff007230 */ /* 0x004fca0000004100 */
[----:B------:R-:W-:-:S04]  /*5ef0*/  F2FP.BF16.F32.PACK_AB R0, RZ, R0 ;  /* 0x00000000ff00723e */ /* 0x000fc800000010ff */
[----:B------:R-:W-:Y:S01]  /*5f00*/  PRMT R19, R0, 0x7610, R19 ;  /* 0x0000761000137816 */ /* 0x000fe20000000013 */
[----:B------:R-:W-:Y:S06]  /*5f10*/  BRA `(.L_x_5402) ;  /* 0x0000000c00347947 */ /* 0x000fec0003800000 */
.L_x_5405:
        /* <DEDUP_REMOVED lines=9> */
.L_x_5408:
[----:B------:R-:W2:Y:S02]  /*5fb0*/  LDG.E.U16 R2, desc[UR36][R2.64] ;  /* 0x0000002402027981 */ /* 0x000ea4000c1e1500 */
[----:B--2---:R-:W-:-:S05]  /*5fc0*/  HADD2.F32 R0, -RZ, R2.H0_H0 ;  /* 0x20000002ff007230 */ /* 0x004fca0000004100 */
[----:B------:R-:W-:-:S04]  /*5fd0*/  F2FP.BF16.F32.PACK_AB R0, RZ, R0 ;  /* 0x00000000ff00723e */ /* 0x000fc800000010ff */
[----:B------:R-:W-:Y:S01]  /*5fe0*/  PRMT R19, R0, 0x7610, R19 ;  /* 0x0000761000137816 */ /* 0x000fe20000000013 */
[----:B------:R-:W-:Y:S06]  /*5ff0*/  BRA `(.L_x_5402) ;  /* 0x0000000800fc7947 */ /* 0x000fec0003800000 */
.L_x_5407:
        /* <DEDUP_REMOVED lines=9> */
.L_x_5397:
        /* <DEDUP_REMOVED lines=14> */
.L_x_5411:
        /* <DEDUP_REMOVED lines=9> */
.L_x_5410:
        /* <DEDUP_REMOVED lines=27> */
.L_x_5413:
        /* <DEDUP_REMOVED lines=11> */
[----:B------:R-:W-:-:S04]  /*6460*/  F2FP.BF16.F32.PACK_AB R0, RZ, R0 ;  /* 0x00000000ff00723e */ /* 0x000fc800000010ff */
[----:B------:R-:W-:Y:S01]  /*6470*/  PRMT R19, R0, 0x7610, R19 ;  /* 0x0000761000137816 */ /* 0x000fe20000000013 */
[----:B------:R-:W-:Y:S06]  /*6480*/  BRA `(.L_x_5402) ;  /* 0x0000000400d87947 */ /* 0x000fec0003800000 */
.L_x_5412:
[----:B------:R0:W5:Y:S01]  /*6490*/  LDG.E.U16 R19, desc[UR36][R2.64] ;  /* 0x0000002402137981 */ /* 0x000162000c1e1500 */
[----:B------:R-:W-:Y:S05]  /*64a0*/  BRA `(.L_x_5402) ;  /* 0x0000000400d07947 */ /* 0x000fea0003800000 */
.L_x_5409:
        /* <DEDUP_REMOVED lines=13> */
.L_x_5416:
        /* <DEDUP_REMOVED lines=21> */
.L_x_5420:
[----:B------:R-:W-:Y:S05]  /*66d0*/  BSYNC.RECONVERGENT B1 ;  /* 0x0000000000017941 */ /* 0x000fea0003800200 */
.L_x_5419:
[----:B------:R-:W-:Y:S01]  /*66e0*/  IMAD.SHL.U32 R0, R0, 0x100000, RZ ;  /* 0x0010000000007824 */ /* 0x000fe200078e00ff */
[----:B------:R-:W-:-:S04]  /*66f0*/  LEA R2, R2, 0x3b800000, 0x17 ;  /* 0x3b80000002027811 */ /* 0x000fc800078eb8ff */
[----:B------:R-:W-:-:S07]  /*6700*/  LOP3.LUT R0, R2, R0, R7, 0xfe, !PT ;  /* 0x0000000002007212 */ /* 0x000fce00078efe07 */
.L_x_5418:
[----:B------:R-:W-:Y:S05]  /*6710*/  BSYNC.RECONVERGENT B0 ;  /* 0x0000000000007941 */ /* 0x000fea0003800200 */
.L_x_5417:
[----:B------:R-:W-:-:S04]  /*6720*/  F2FP.BF16.F32.PACK_AB R0, RZ, R0 ;  /* 0x00000000ff00723e */ /* 0x000fc800000010ff */
[----:B------:R-:W-:Y:S01]  /*6730*/  PRMT R19, R0, 0x7610, R19 ;  /* 0x0000761000137816 */ /* 0x000fe20000000013 */
[----:B------:R-:W-:Y:S06]  /*6740*/  BRA `(.L_x_5402) ;  /* 0x0000000400287947 */ /* 0x000fec0003800000 */
.L_x_5415:
        /* <DEDUP_REMOVED lines=21> */
.L_x_5424:
[----:B------:R-:W-:Y:S05]  /*68a0*/  BSYNC.RECONVERGENT B1 ;  /* 0x0000000000017941 */ /* 0x000fea0003800200 */
.L_x_5423:
[----:B------:R-:W-:Y:S02]  /*68b0*/  SHF.L.U32 R0, R0, 0x15, RZ ;  /* 0x0000001500007819 */ /* 0x000fe400000006ff */
[----:B------:R-:W-:-:S04]  /*68c0*/  LEA R2, R2, 0x37800000, 0x17 ;  /* 0x3780000002027811 */ /* 0x000fc800078eb8ff */
[----:B------:R-:W-:-:S07]  /*68d0*/  LOP3.LUT R0, R2, R0, R7, 0xfe, !PT ;  /* 0x0000000002007212 */ /* 0x000fce00078efe07 */
.L_x_5422:
[----:B------:R-:W-:Y:S05]  /*68e0*/  BSYNC.RECONVERGENT B0 ;  /* 0x0000000000007941 */ /* 0x000fea0003800200 */
.L_x_5421:
[----:B------:R-:W-:-:S04]  /*68f0*/  F2FP.BF16.F32.PACK_AB R0, RZ, R0 ;  /* 0x00000000ff00723e */ /* 0x000fc800000010ff */
[----:B------:R-:W-:Y:S01]  /*6900*/  PRMT R19, R0, 0x7610, R19 ;  /* 0x0000761000137816 */ /* 0x000fe20000000013 */
[----:B------:R-:W-:Y:S06]  /*6910*/  BRA `(.L_x_5402) ;  /* 0x0000000000b47947 */ /* 0x000fec0003800000 */
.L_x_5414:
        /* <DEDUP_REMOVED lines=14> */
.L_x_5428:
[----:B------:R-:W-:Y:S05]  /*6a00*/  BSYNC.RECONVERGENT B0 ;  /* 0x0000000000007941 */ /* 0x000fea0003800200 */
.L_x_5427:
[----:B------:R-:W-:-:S04]  /*6a10*/  F2FP.BF16.F32.PACK_AB R0, RZ, R0 ;  /* 0x00000000ff00723e */ /* 0x000fc800000010ff */
[----:B------:R-:W-:Y:S01]  /*6a20*/  PRMT R19, R0, 0x7610, R19 ;  /* 0x0000761000137816 */ /* 0x000fe20000000013 */
[----:B------:R-:W-:Y:S06]  /*6a30*/  BRA `(.L_x_5402) ;  /* 0x00000000006c7947 */ /* 0x000fec0003800000 */
.L_x_5401:
        /* <DEDUP_REMOVED lines=16> */
.L_x_5429:
[----:B------:R-:W-:Y:S01]  /*6b40*/  PRMT R19, RZ, 0x7610, R19 ;  /* 0x00007610ff137816 */ /* 0x000fe20000000013 */
[----:B------:R-:W-:Y:S06]  /*6b50*/  BRA `(.L_x_5402) ;  /* 0x0000000000247947 */ /* 0x000fec0003800000 */
.L_x_5426:
[----:B------:R-:W2:Y:S02]  /*6b60*/  LDG.E.64 R2, desc[UR36][R2.64] ;  /* 0x0000002402027981 */ /* 0x000ea4000c1e1b00 */
[----:B--2---:R-:W0:Y:S02]  /*6b70*/  I2F.U64 R0, R2 ;  /* 0x0000000200007312 */ /* 0x004e240000301000 */
[----:B0-----:R-:W-:-:S04]  /*6b80*/  F2FP.BF16.F32.PACK_AB R0, RZ, R0 ;  /* 0x00000000ff00723e */ /* 0x001fc800000010ff */
[----:B------:R-:W-:Y:S01]  /*6b90*/  PRMT R19, R0, 0x7610, R19 ;  /* 0x0000761000137816 */ /* 0x000fe20000000013 */
[----:B------:R-:W-:Y:S06]  /*6ba0*/  BRA `(.L_x_5402) ;  /* 0x0000000000107947 */ /* 0x000fec0003800000 */
.L_x_5425:
[----:B------:R-:W2:Y:S02]  /*6bb0*/  LDG.E R2, desc[UR36][R2.64] ;  /* 0x0000002402027981 */ /* 0x000ea4000c1e1900 */
[----:B--2---:R-:W-:-:S04]  /*6bc0*/  I2FP.F32.U32 R0, R2 ;  /* 0x0000000200007245 */ /* 0x004fc80000201000 */
[----:B------:R-:W-:-:S04]  /*6bd0*/  F2FP.BF16.F32.PACK_AB R0, RZ, R0 ;  /* 0x00000000ff00723e */ /* 0x000fc800000010ff */
[----:B------:R-:W-:-:S07]  /*6be0*/  PRMT R19, R0, 0x7610, R19 ;  /* 0x0000761000137816 */ /* 0x000fce0000000013 */
.L_x_5402:
        /* <DEDUP_REMOVED lines=18> */
.L_x_5434:
[----:B------:R-:W2:Y:S02]  /*6d10*/  LDG.E.U8 R0, desc[UR36][R2.64] ;  /* 0x0000002402007981 */ /* 0x000ea4000c1e1100 */
[----:B--2---:R-:W-:Y:S01]  /*6d20*/  I2FP.F32.U32 R0, R0 ;  /* 0x0000000000007245 */ /* 0x004fe20000201000 */
[----:B------:R-:W-:Y:S06]  /*6d30*/  BRA `(.L_x_5436) ;  /* 0x0000000c00247947 */ /* 0x000fec0003800000 */
.L_x_5433:
        /* <DEDUP_REMOVED lines=9> */
.L_x_5438:
[----:B------:R-:W2:Y:S02]  /*6dd0*/  LDG.E R0, desc[UR36][R2.64] ;  /* 0x0000002402007981 */ /* 0x000ea4000c1e1900 */
[----:B--2---:R-:W-:Y:S01]  /*6de0*/  I2FP.F32.S32 R0, R0 ;  /* 0x0000000000007245 */ /* 0x004fe20000201400 */
[----:B------:R-:W-:Y:S06]  /*6df0*/  BRA `(.L_x_5436) ;  /* 0x0000000800f47947 */ /* 0x000fec0003800000 */
.L_x_5437:
[----:B------:R-:W2:Y:S02]  /*6e00*/  LDG.E.U16 R0, desc[UR36][R2.64] ;  /* 0x0000002402007981 */ /* 0x000ea4000c1e1500 */
[----:B--2---:R-:W2:Y:S01]  /*6e10*/  I2F.S16 R0, R0 ;  /* 0x0000000000007306 */ /* 0x004ea20000101400 */
[----:B------:R-:W-:Y:S05]  /*6e20*/  BRA `(.L_x_5436) ;  /* 0x0000000800e87947 */ /* 0x000fea0003800000 */
.L_x_5432:
        /* <DEDUP_REMOVED lines=8> */
.L_x_5440:
[----:B------:R-:W2:Y:S02]  /*6eb0*/  LDG.E.U16 R0, desc[UR36][R2.64] ;  /* 0x0000002402007981 */ /* 0x000ea4000c1e1500 */
[----:B--2---:R-:W-:Y:S01]  /*6ec0*/  HADD2.F32 R0, -RZ, R0.H0_H0 ;  /* 0x20000000ff007230 */ /* 0x004fe20000004100 */
[----:B------:R-:W-:Y:S06]  /*6ed0*/  BRA `(.L_x_5436) ;  /* 0x0000000800bc7947 */ /* 0x000fec0003800000 */
.L_x_5439:
        /* <DEDUP_REMOVED lines=8> */
.L_x_5442:
[----:B------:R-:W2:Y:S02]  /*6f60*/  LDG.E.U16 R0, desc[UR36][R2.64] ;  /* 0x0000002402007981 */ /* 0x000ea4000c1e1500 */
[----:B--2---:R-:W-:Y:S01]  /*6f70*/  HADD2.F32 R0, -RZ, R0.H0_H0 ;  /* 0x20000000ff007230 */ /* 0x004fe20000004100 */
[----:B------:R-:W-:Y:S06]  /*6f80*/  BRA `(.L_x_5436) ;  /* 0x0000000800907947 */ /* 0x000fec0003800000 */
.L_x_5441:
[----:B------:R-:W2:Y:S01]  /*6f90*/  LDG.E.64 R2, desc[UR36][R2.64] ;  /* 0x0000002402027981 */ /* 0x000ea2000c1e1b00 */
[----:B------:R-:W-:Y:S01]  /*6fa0*/  UMOV UR4, 0xf0000000 ;  /* 0xf000000000047882 */ /* 0x000fe20000000000 */
[----:B------:R-:W-:Y:S01]  /*6fb0*/  UMOV UR5, 0x380fffff ;  /* 0x380fffff00057882 */ /* 0x000fe20000000000 */
[----:B--2---:R-:W0:Y:S01]  /*6fc0*/  F2F.F32.F64 R0, R2 ;  /* 0x0000000200007310 */ /* 0x004e220000301000 */
[----:B------:R-:W-:-:S14]  /*6fd0*/  DSETP.GEU.AND P0, PT, |R2|, UR4, PT ;  /* 0x0000000402007e2a */ /* 0x000fdc000bf0e200 */
[----:B0-----:R-:W-:Y:S01]  /*6fe0*/  @!P0 FMUL R0, R0, 1.175494350822287508e-38 ;  /* 0x0080000000008820 */ /* 0x001fe20000400000 */
[----:B------:R-:W-:Y:S06]  /*6ff0*/  BRA `(.L_x_5436) ;  /* 0x0000000800747947 */ /* 0x000fec0003800000 */
.L_x_5431:
        /* <DEDUP_REMOVED lines=12> */
.L_x_5445:
[----:B------:R-:W2:Y:S01]  /*70c0*/  LDG.E.64 R2, desc[UR36][R2.64] ;  /* 0x0000002402027981 */ /* 0x000ea2000c1e1b00 */
[----:B------:R-:W-:Y:S01]  /*70d0*/  UMOV UR4, 0xf0000000 ;  /* 0xf000000000047882 */ /* 0x000fe20000000000 */
[----:B------:R-:W-:Y:S01]  /*70e0*/  UMOV UR5, 0x380fffff ;  /* 0x380fffff00057882 */ /* 0x000fe20000000000 */
[----:B--2---:R-:W0:Y:S01]  /*70f0*/  F2F.F32.F64 R0, R2 ;  /* 0x0000000200007310 */ /* 0x004e220000301000 */
[----:B------:R-:W-:-:S14]  /*7100*/  DSETP.GEU.AND P0, PT, |R2|, UR4, PT ;  /* 0x0000000402007e2a */ /* 0x000fdc000bf0e200 */
[----:B0-----:R-:W-:Y:S01]  /*7110*/  @!P0 FMUL R0, R0, 1.175494350822287508e-38 ;  /* 0x0080000000008820 */ /* 0x001fe20000400000 */
[----:B------:R-:W-:Y:S06]  /*7120*/  BRA `(.L_x_5436) ;  /* 0x0000000800287947 */ /* 0x000fec0003800000 */
.L_x_5444:
        /* <DEDUP_REMOVED lines=25> */
.L_x_5447:
        /* <DEDUP_REMOVED lines=12> */
.L_x_5446:
[----:B------:R-:W2:Y:S02]  /*7380*/  LDG.E.U16 R0, desc[UR36][R2.64] ;  /* 0x0000002402007981 */ /* 0x000ea4000c1e1500 */
[----:B--2---:R-:W-:Y:S01]  /*7390*/  IMAD.U32 R0, R0, 0x10000, RZ ;  /* 0x0001000000007824 */ /* 0x004fe200078e00ff */
[----:B------:R-:W-:Y:S06]  /*73a0*/  BRA `(.L_x_5436) ;  /* 0x0000000400887947 */ /* 0x000fec0003800000 */
.L_x_5443:
        /* <DEDUP_REMOVED lines=11> */
.L_x_5450:
        /* <DEDUP_REMOVED lines=20> */
.L_x_5452:
[----:B------:R-:W-:Y:S05]  /*75a0*/  BSYNC.RECONVERGENT B0 ;  /* 0x0000000000007941 */ /* 0x000fea0003800200 */
.L_x_5451:
[----:B------:R-:W-:Y:S02]  /*75b0*/  SHF.L.U32 R0, R0, 0x14, RZ ;  /* 0x0000001400007819 */ /* 0x000fe400000006ff */
[----:B------:R-:W-:-:S04]  /*75c0*/  LEA R2, R2, 0x3b800000, 0x17 ;  /* 0x3b80000002027811 */ /* 0x000fc800078eb8ff */
[----:B------:R-:W-:Y:S01]  /*75d0*/  LOP3.LUT R0, R2, R0, R7, 0xfe, !PT ;  /* 0x0000000002007212 */ /* 0x000fe200078efe07 */
[----:B------:R-:W-:Y:S06]  /*75e0*/  BRA `(.L_x_5436) ;  /* 0x0000000000f87947 */ /* 0x000fec0003800000 */
.L_x_5449:
        /* <DEDUP_REMOVED lines=20> */
.L_x_5454:
[----:B------:R-:W-:Y:S05]  /*7730*/  BSYNC.RECONVERGENT B0 ;  /* 0x0000000000007941 */ /* 0x000fea0003800200 */
.L_x_5453:
[----:B------:R-:W-:Y:S01]  /*7740*/  IMAD.SHL.U32 R0, R0, 0x200000, RZ ;  /* 0x0020000000007824 */ /* 0x000fe200078e00ff */
[----:B------:R-:W-:-:S04]  /*7750*/  LEA R2, R2, 0x37800000, 0x17 ;  /* 0x3780000002027811 */ /* 0x000fc800078eb8ff */
[----:B------:R-:W-:Y:S01]  /*7760*/  LOP3.LUT R0, R2, R0, R7, 0xfe, !PT ;  /* 0x0000000002007212 */ /* 0x000fe200078efe07 */
[----:B------:R-:W-:Y:S06]  /*7770*/  BRA `(.L_x_5436) ;  /* 0x0000000000947947 */ /* 0x000fec0003800000 */
.L_x_5448:
        /* <DEDUP_REMOVED lines=14> */
.L_x_5435:
        /* <DEDUP_REMOVED lines=16> */
.L_x_5457:
[----:B------:R-:W-:Y:S01]  /*7960*/  IMAD.MOV.U32 R0, RZ, RZ, RZ ;  /* 0x000000ffff007224 */ /* 0x000fe200078e00ff */
[----:B------:R-:W-:Y:S06]  /*7970*/  BRA `(.L_x_5436) ;  /* 0x0000000000147947 */ /* 0x000fec0003800000 */
.L_x_5456:
[----:B------:R-:W2:Y:S02]  /*7980*/  LDG.E.64 R2, desc[UR36][R2.64] ;  /* 0x0000002402027981 */ /* 0x000ea4000c1e1b00 */
[----:B--2---:R0:W1:Y:S01]  /*7990*/  I2F.U64 R0, R2 ;  /* 0x0000000200007312 */ /* 0x0040620000301000 */
[----:B------:R-:W-:Y:S05]  /*79a0*/  BRA `(.L_x_5436) ;  /* 0x0000000000087947 */ /* 0x000fea0003800000 */
.L_x_5455:
[----:B------:R-:W2:Y:S02]  /*79b0*/  LDG.E R0, desc[UR36][R2.64] ;  /* 0x0000002402007981 */ /* 0x000ea4000c1e1900 */
[----:B--2---:R-:W-:-:S07]  /*79c0*/  I2FP.F32.U32 R0, R0 ;  /* 0x0000000000007245 */ /* 0x004fce0000201000 */
.L_x_5436:
[----:B------:R-:W-:Y:S05]  /*79d0*/  BSYNC.RECONVERGENT B6 ;  /* 0x0000000000067941 */ /* 0x000fea0003800200 */
.L_x_5430:
[----:B------:R-:W0:Y:S01]  /*79e0*/  LDCU.64 UR6, c[0x0][0x5e8] ;  /* 0x0000bd00ff0677ac */ /* 0x000e220008000a00 */
[----:B-----5:R-:W-:Y:S01]  /*79f0*/  IMAD.U32 R19, R19, 0x10000, RZ ;  /* 0x0001000013137824 */ /* 0x020fe200078e00ff */
[----:B------:R-:W-:-:S03]  /*7a00*/  UPRMT UR4, UR43, 0x9910, URZ ;  /* 0x000099102b047896 */ /* 0x000fc600080000ff */
[----:B-12-4-:R-:W-:Y:S01]  /*7a10*/  FMUL.FTZ R19, R19, R0 ;  /* 0x0000000013137220 */ /* 0x016fe20000410000 */
[----:B------:R-:W-:-:S05]  /*7a20*/  UISETP.GT.AND UP0, UPT, UR4, 0x9, UPT ;  /* 0x000000090400788c */ /* 0x000fca000bf04270 */
[----:B------:R-:W1:Y:S01]  /*7a30*/  F2F.BF16.F32 R19, R19 ;  /* 0x0000001300137304 */ /* 0x000e620000202000 */
[----:B0--3--:R-:W-:-:S04]  /*7a40*/  IADD3 R2, P0, PT, R16, UR6, RZ ;  /* 0x0000000610027c10 */ /* 0x009fc8000ff1e0ff */
[----:B------:R-:W-:Y:S01]  /*7a50*/  IADD3.X R3, PT, PT, RZ, UR7, RZ, P0, !PT ;  /* 0x00000007ff037c10 */ /* 0x000fe200087fe4ff */
[----:B------:R-:W-:Y:S08]  /*7a60*/  BRA.U UP0, `(.L_x_5458) ;  /* 0x00000005000c7547 */ /* 0x000ff0000b800000 */
        /* <DEDUP_REMOVED lines=12> */
.L_x_5461:
[----:B-1----:R-:W-:-:S06]  /*7b30*/  IMAD.U32 R5, R19, 0x10000, RZ ;  /* 0x0001000013057824 */ /* 0x002fcc00078e00ff */
[----:B------:R-:W0:Y:S02]  /*7b40*/  F2I.S64.TRUNC R4, R5 ;  /* 0x0000000500047311 */ /* 0x000e24000020d900 */
[----:B0-----:R0:W-:Y:S01]  /*7b50*/  STG.E.U8 desc[UR36][R2.64], R4 ;  /* 0x0000000402007986 */ /* 0x0011e2000c101124 */
[----:B------:R-:W-:Y:S05]  /*7b60*/  BRA `(.L_x_5463) ;  /* 0x0000000c006c7947 */ /* 0x000fea0003800000 */
.L_x_5460:
        /* <DEDUP_REMOVED lines=10> */
.L_x_5465:
[----:B-1----:R-:W-:-:S06]  /*7c10*/  SHF.L.U32 R19, R19, 0x10, RZ ;  /* 0x0000001013137819 */ /* 0x002fcc00000006ff */
[----:B------:R-:W0:Y:S02]  /*7c20*/  F2I.FTZ.TRUNC.NTZ R19, R19 ;  /* 0x0000001300137305 */ /* 0x000e24000021f100 */
[----:B0-----:R0:W-:Y:S01]  /*7c30*/  STG.E desc[UR36][R2.64], R19 ;  /* 0x0000001302007986 */ /* 0x0011e2000c101924 */
[----:B------:R-:W-:Y:S05]  /*7c40*/  BRA `(.L_x_5463) ;  /* 0x0000000c00347947 */ /* 0x000fea0003800000 */
.L_x_5464:
[----:B-1----:R-:W-:-:S06]  /*7c50*/  IMAD.U32 R19, R19, 0x10000, RZ ;  /* 0x0001000013137824 */ /* 0x002fcc00078e00ff */
[----:B------:R-:W0:Y:S02]  /*7c60*/  F2I.FTZ.TRUNC.NTZ R19, R19 ;  /* 0x0000001300137305 */ /* 0x000e24000021f100 */
[----:B0-----:R0:W-:Y:S01]  /*7c70*/  STG.E.U16 desc[UR36][R2.64], R19 ;  /* 0x0000001302007986 */ /* 0x0011e2000c101524 */
[----:B------:R-:W-:Y:S05]  /*7c80*/  BRA `(.L_x_5463) ;  /* 0x0000000c00247947 */ /* 0x000fea0003800000 */
.L_x_5459:
        /* <DEDUP_REMOVED lines=9> */
.L_x_5467:
[----:B-1----:R-:W-:-:S05]  /*7d20*/  IMAD.U32 R0, R19, 0x10000, RZ ;  /* 0x0001000013007824 */ /* 0x002fca00078e00ff */
[----:B------:R-:W-:-:S05]  /*7d30*/  F2FP.F16.F32.PACK_AB R0, RZ, R0 ;  /* 0x00000000ff00723e */ /* 0x000fca00000000ff */
[----:B------:R0:W-:Y:S01]  /*7d40*/  STG.E.U16 desc[UR36][R2.64], R0 ;  /* 0x0000000002007986 */ /* 0x0001e2000c101524 */
[----:B------:R-:W-:Y:S05]  /*7d50*/  BRA `(.L_x_5463) ;  /* 0x0000000800f07947 */ /* 0x000fea0003800000 */
.L_x_5466:
        /* <DEDUP_REMOVED lines=10> */
.L_x_5469:
[----:B-1----:R-:W-:-:S05]  /*7e00*/  IMAD.U32 R19, R19, 0x10000, RZ ;  /* 0x0001000013137824 */ /* 0x002fca00078e00ff */
[----:B------:R-:W-:-:S04]  /*7e10*/  F2FP.F16.F32.PACK_AB R5, RZ, R19 ;  /* 0x00000013ff05723e */ /* 0x000fc800000000ff */
[----:B------:R-:W-:-:S05]  /*7e20*/  PRMT R5, R5, 0x5410, RZ ;  /* 0x0000541005057816 */ /* 0x000fca00000000ff */
[----:B------:R0:W-:Y:S01]  /*7e30*/  STG.E desc[UR36][R2.64], R5 ;  /* 0x0000000502007986 */ /* 0x0001e2000c101924 */
[----:B------:R-:W-:Y:S05]  /*7e40*/  BRA `(.L_x_5463) ;  /* 0x0000000800b47947 */ /* 0x000fea0003800000 */
.L_x_5468:
[----:B-1----:R-:W-:-:S04]  /*7e50*/  IMAD.U32 R4, R19, 0x10000, RZ ;  /* 0x0001000013047824 */ /* 0x002fc800078e00ff */
[----:B------:R-:W-:-:S06]  /*7e60*/  FMUL.FTZ R4, R4, 1 ;  /* 0x3f80000004047820 */ /* 0x000fcc0000410000 */
[----:B------:R-:W0:Y:S02]  /*7e70*/  F2F.F64.F32 R4, R4 ;  /* 0x0000000400047310 */ /* 0x000e240000201800 */
[----:B0-----:R0:W-:Y:S01]  /*7e80*/  STG.E.64 desc[UR36][R2.64], R4 ;  /* 0x0000000402007986 */ /* 0x0011e2000c101b24 */
[----:B------:R-:W-:Y:S05]  /*7e90*/  BRA `(.L_x_5463) ;  /* 0x0000000800a07947 */ /* 0x000fea0003800000 */
.L_x_5458:
        /* <DEDUP_REMOVED lines=10> */
[----:B-1----:R-:W-:-:S06]  /*7f40*/  SHF.L.U32 R5, R19, 0x10, RZ ;  /* 0x0000001013057819 */ /* 0x002fcc00000006ff */
[----:B------:R-:W0:Y:S02]  /*7f50*/  F2I.FTZ.U32.TRUNC.NTZ R5, R5 ;  /* 0x0000000500057305 */ /* 0x000e24000021f000 */
[----:B0-----:R0:W-:Y:S01]  /*7f60*/  STG.E.U16 desc[UR36][R2.64], R5 ;  /* 0x0000000502007986 */ /* 0x0011e2000c101524 */
[----:B------:R-:W-:Y:S05]  /*7f70*/  BRA `(.L_x_5463) ;  /* 0x0000000800687947 */ /* 0x000fea0003800000 */
.L_x_5473:
[----:B-1----:R-:W-:Y:S01]  /*7f80*/  IMAD.U32 R5, R19, 0x10000, RZ ;  /* 0x0001000013057824 */ /* 0x002fe200078e00ff */
[----:B------:R-:W-:Y:S01]  /*7f90*/  BSSY.RECONVERGENT B0, `(.L_x_5474) ;  /* 0x0000013000007945 */ /* 0x000fe20003800200 */
[----:B------:R-:W-:-:S03]  /*7fa0*/  IMAD.MOV.U32 R0, RZ, RZ, 0x80 ;  /* 0x00000080ff007424 */ /* 0x000fc600078e00ff */
        /* <DEDUP_REMOVED lines=15> */
.L_x_5476:
[----:B------:R-:W-:-:S04]  /*80a0*/  SHF.R.U32.HI R5, RZ, 0x18, R5 ;  /* 0x00000018ff057819 */ /* 0x000fc80000011605 */
[----:B------:R-:W-:-:S07]  /*80b0*/  LOP3.LUT R0, R0, 0x80, R5, 0xf8, !PT ;  /* 0x0000008000007812 */ /* 0x000fce00078ef805 */
.L_x_5475:
[----:B------:R-:W-:Y:S05]  /*80c0*/  BSYNC.RECONVERGENT B0 ;  /* 0x0000000000007941 */ /* 0x000fea0003800200 */
.L_x_5474:
[----:B------:R0:W-:Y:S01]  /*80d0*/  STG.E.U8 desc[UR36][R2.64], R0 ;  /* 0x0000000002007986 */ /* 0x0001e2000c101124 */
[----:B------:R-:W-:Y:S05]  /*80e0*/  BRA `(.L_x_5463) ;  /* 0x00000008000c7947 */ /* 0x000fea0003800000 */
.L_x_5472:
[----:B-1----:R-:W-:Y:S01]  /*80f0*/  SHF.L.U32 R5, R19, 0x10, RZ ;  /* 0x0000001013057819 */ /* 0x002fe200000006ff */
[----:B------:R-:W-:Y:S01]  /*8100*/  BSSY.RECONVERGENT B0, `(.L_x_5477) ;  /* 0x0000013000007945 */ /* 0x000fe20003800200 */
[----:B------:R-:W-:Y:S02]  /*8110*/  IMAD.MOV.U32 R0, RZ, RZ, 0x80 ;  /* 0x00000080ff007424 */ /* 0x000fe400078e00ff */
        /* <DEDUP_REMOVED lines=15> */
.L_x_5479:
[----:B------:R-:W-:-:S04]  /*8210*/  SHF.R.U32.HI R5, RZ, 0x18, R5 ;  /* 0x00000018ff057819 */ /* 0x000fc80000011605 */
[----:B------:R-:W-:-:S07]  /*8220*/  LOP3.LUT R0, R0, 0x80, R5, 0xf8, !PT ;  /* 0x0000008000007812 */ /* 0x000fce00078ef805 */
.L_x_5478:
[----:B------:R-:W-:Y:S05]  /*8230*/  BSYNC.RECONVERGENT B0 ;  /* 0x0000000000007941 */ /* 0x000fea0003800200 */
.L_x_5477:
[----:B------:R0:W-:Y:S01]  /*8240*/  STG.E.U8 desc[UR36][R2.64], R0 ;  /* 0x0000000002007986 */ /* 0x0001e2000c101124 */
[----:B------:R-:W-:Y:S05]  /*8250*/  BRA `(.L_x_5463) ;  /* 0x0000000400b07947 */ /* 0x000fea0003800000 */
.L_x_5471:
[----:B------:R-:W-:-:S09]  /*8260*/  UISETP.NE.AND UP0, UPT, UR4, 0x1c, UPT ;  /* 0x0000001c0400788c */ /* 0x000fd2000bf05270 */
[----:B------:R-:W-:Y:S05]  /*8270*/  BRA.U !UP0, `(.L_x_5480) ;  /* 0x0000000108607547 */ /* 0x000fea000b800000 */
[----:B------:R-:W-:-:S09]  /*8280*/  UISETP.NE.AND UP0, UPT, UR4, 0x1d, UPT ;  /* 0x0000001d0400788c */ /* 0x000fd2000bf05270 */
[----:B------:R-:W-:Y:S05]  /*8290*/  BRA.U !UP0, `(.L_x_5481) ;  /* 0x0000000108487547 */ /* 0x000fea000b800000 */
[----:B------:R-:W-:-:S09]  /*82a0*/  UISETP.NE.AND UP0, UPT, UR4, 0x2c, UPT ;  /* 0x0000002c0400788c */ /* 0x000fd2000bf05270 */
[----:B------:R-:W-:Y:S05]  /*82b0*/  BRA.U UP0, `(.L_x_5462) ;  /* 0x0000000100bc7547 */ /* 0x000fea000b800000 */
[----:B-1----:R-:W-:Y:S02]  /*82c0*/  IMAD.U32 R19, R19, 0x10000, RZ ;  /* 0x0001000013137824 */ /* 0x002fe400078e00ff */
[----:B------:R-:W-:-:S03]  /*82d0*/  HFMA2 R5, -RZ, RZ, 0, 1.5199184417724609375e-05 ;  /* 0x000000ffff057431 */ /* 0x000fc600000001ff */
        /* <DEDUP_REMOVED lines=14> */
.L_x_5481:
[----:B-1----:R-:W-:-:S06]  /*83c0*/  SHF.L.U32 R4, R19, 0x10, RZ ;  /* 0x0000001013047819 */ /* 0x002fcc00000006ff */
[----:B------:R-:W0:Y:S02]  /*83d0*/  F2I.U64.TRUNC R4, R4 ;  /* 0x0000000400047311 */ /* 0x000e24000020d800 */
[----:B0-----:R0:W-:Y:S01]  /*83e0*/  STG.E.64 desc[UR36][R2.64], R4 ;  /* 0x0000000402007986 */ /* 0x0011e2000c101b24 */
[----:B------:R-:W-:Y:S05]  /*83f0*/  BRA `(.L_x_5463) ;  /* 0x0000000400487947 */ /* 0x000fea0003800000 */
.L_x_5480:
[----:B-1----:R-:W-:-:S06]  /*8400*/  IMAD.U32 R19, R19, 0x10000, RZ ;  /* 0x0001000013137824 */ /* 0x002fcc00078e00ff */
[----:B------:R-:W0:Y:S02]  /*8410*/  F2I.FTZ.U32.TRUNC.NTZ R19, R19 ;  /* 0x0000001300137305 */ /* 0x000e24000021f000 */
[----:B0-----:R0:W-:Y:S01]  /*8420*/  STG.E desc[UR36][R2.64], R19 ;  /* 0x0000001302007986 */ /* 0x0011e2000c101924 */
[----:B------:R-:W-:Y:S05]  /*8430*/  BRA `(.L_x_5463) ;  /* 0x0000000400387947 */ /* 0x000fea0003800000 */
.L_x_5470:
[----:B------:R-:W-:-:S09]  /*8440*/  UISETP.GT.AND UP0, UPT, UR4, 0xe, UPT ;  /* 0x0000000e0400788c */ /* 0x000fd2000bf04270 */
[----:B------:R-:W-:Y:S05]  /*8450*/  BRA.U UP0, `(.L_x_5482) ;  /* 0x00000001003c7547 */ /* 0x000fea000b800000 */
[----:B------:R-:W-:-:S09]  /*8460*/  UISETP.NE.AND UP0, UPT, UR4, 0xa, UPT ;  /* 0x0000000a0400788c */ /* 0x000fd2000bf05270 */
[----:B------:R-:W-:Y:S05]  /*8470*/  BRA.U !UP0, `(.L_x_5483) ;  /* 0x00000001081c7547 */ /* 0x000fea000b800000 */
[----:B------:R-:W-:-:S09]  /*8480*/  UISETP.NE.AND UP0, UPT, UR4, 0xb, UPT ;  /* 0x0000000b0400788c */ /* 0x000fd2000bf05270 */
[----:B------:R-:W-:Y:S05]  /*8490*/  BRA.U UP0, `(.L_x_5462) ;  /* 0x0000000100447547 */ /* 0x000fea000b800000 */
[----:B-1----:R-:W-:-:S05]  /*84a0*/  IMAD.U32 R19, R19, 0x10000, RZ ;  /* 0x0001000013137824 */ /* 0x002fca00078e00ff */
[----:B------:R-:W-:-:S04]  /*84b0*/  FSETP.NEU.FTZ.AND P0, PT, R19, RZ, PT ;  /* 0x000000ff1300720b */ /* 0x000fc80003f1d000 */
[----:B------:R-:W-:-:S05]  /*84c0*/  SEL R5, RZ, 0x1, !P0 ;  /* 0x00000001ff057807 */ /* 0x000fca0004000000 */
[----:B------:R1:W-:Y:S01]  /*84d0*/  STG.E.U8 desc[UR36][R2.64], R5 ;  /* 0x0000000502007986 */ /* 0x0003e2000c101124 */
[----:B------:R-:W-:Y:S05]  /*84e0*/  BRA `(.L_x_5463) ;  /* 0x00000004000c7947 */ /* 0x000fea0003800000 */
.L_x_5483:
[----:B-1----:R-:W-:Y:S01]  /*84f0*/  IMAD.U32 R19, R19, 0x10000, RZ ;  /* 0x0001000013137824 */ /* 0x002fe200078e00ff */
[----:B------:R-:W-:-:S03]  /*8500*/  CS2R R6, SRZ ;  /* 0x0000000000067805 */ /* 0x000fc6000001ff00 */
[----:B------:R-:W-:-:S06]  /*8510*/  FMUL.FTZ R4, R19, 1 ;  /* 0x3f80000013047820 */ /* 0x000fcc0000410000 */
[----:B------:R-:W0:Y:S02]  /*8520*/  F2F.F64.F32 R4, R4 ;  /* 0x0000000400047310 */ /* 0x000e240000201800 */
[----:B0-----:R0:W-:Y:S01]  /*8530*/  STG.E.128 desc[UR36][R2.64], R4 ;  /* 0x0000000402007986 */ /* 0x0011e2000c101d24 */
[----:B------:R-:W-:Y:S05]  /*8540*/  BRA `(.L_x_5463) ;  /* 0x0000000000f47947 */ /* 0x000fea0003800000 */
.L_x_5482:
[----:B------:R-:W-:-:S09]  /*8550*/  UISETP.NE.AND UP0, UPT, UR4, 0xf, UPT ;  /* 0x0000000f0400788c */ /* 0x000fd2000bf05270 */
[----:B------:R-:W-:Y:S05]  /*8560*/  BRA.U !UP0, `(.L_x_5484) ;  /* 0x0000000108e87547 */ /* 0x000fea000b800000 */
[----:B------:R-:W-:-:S09]  /*8570*/  UISETP.NE.AND UP0, UPT, UR4, 0x17, UPT ;  /* 0x000000170400788c */ /* 0x000fd2000bf05270 */
[----:B------:R-:W-:Y:S05]  /*8580*/  BRA.U !UP0, `(.L_x_5485) ;  /* 0x0000000108907547 */ /* 0x000fea000b800000 */
[----:B------:R-:W-:-:S09]  /*8590*/  UISETP.NE.AND UP0, UPT, UR4, 0x18, UPT ;  /* 0x000000180400788c */ /* 0x000fd2000bf05270 */
[----:B------:R-:W-:Y:S05]  /*85a0*/  BRA.U !UP0, `(.L_x_5486) ;  /* 0x0000000108447547 */ /* 0x000fea000b800000 */
.L_x_5462:
[----:B------:R-:W-:Y:S01]  /*85b0*/  MOV R0, 0x130 ;  /* 0x0000013000007802 */ /* 0x000fe20000000f00 */
[----:B------:R-:W0:Y:S01]  /*85c0*/  LDCU.64 UR4, c[0x4][0x120] ;  /* 0x01002400ff0477ac */ /* 0x000e220008000a00 */
[----:B------:R-:W-:Y:S02]  /*85d0*/  HFMA2 R13, -RZ, RZ, 0, 0 ;  /* 0x00000000ff0d7431 */ /* 0x000fe400000001ff */
[----:B------:R-:W-:Y:S01]  /*85e0*/  IMAD.MOV.U32 R8, RZ, RZ, 0x65 ;  /* 0x00000065ff087424 */ /* 0x000fe200078e00ff */
[----:B------:R2:W3:Y:S01]  /*85f0*/  LDC.64 R2, c[0x4][R0] ;  /* 0x0100000000027b82 */ /* 0x0004e20000000a00 */
[----:B------:R-:W4:Y:S01]  /*8600*/  LDCU.64 UR6, c[0x4][0x128] ;  /* 0x01002500ff0677ac */ /* 0x000f220008000a00 */
[----:B------:R-:W-:Y:S01]  /*8610*/  IMAD.MOV.U32 R12, RZ, RZ, 0x1 ;  /* 0x00000001ff0c7424 */ /* 0x000fe200078e00ff */
[----:B------:R-:W5:Y:S01]  /*8620*/  LDCU.64 UR8, c[0x4][0x28] ;  /* 0x01000500ff0877ac */ /* 0x000f620008000a00 */
[----:B0-----:R-:W-:Y:S01]  /*8630*/  MOV R4, UR4 ;  /* 0x0000000400047c02 */ /* 0x001fe20008000f00 */
[----:B------:R-:W-:-:S02]  /*8640*/  IMAD.U32 R5, RZ, RZ, UR5 ;  /* 0x00000005ff057e24 */ /* 0x000fc4000f8e00ff */
[----:B----4-:R-:W-:Y:S02]  /*8650*/  IMAD.U32 R6, RZ, RZ, UR6 ;  /* 0x00000006ff067e24 */ /* 0x010fe4000f8e00ff */
[----:B------:R-:W-:Y:S01]  /*8660*/  IMAD.U32 R7, RZ, RZ, UR7 ;  /* 0x00000007ff077e24 */ /* 0x000fe2000f8e00ff */
[----:B-----5:R-:W-:Y:S01]  /*8670*/  MOV R10, UR8 ;  /* 0x00000008000a7c02 */ /* 0x020fe20008000f00 */
[----:B--2---:R-:W-:-:S07]  /*8680*/  IMAD.U32 R11, RZ, RZ, UR9 ;  /* 0x00000009ff0b7e24 */ /* 0x004fce000f8e00ff */
[----:B------:R-:W-:-:S07]  /*8690*/  LEPC R20, `(.L_x_5487) ;  /* 0x000000001014794e */ /* 0x000fce0000000000 */
[----:B-1-3--:R-:W-:Y:S05]  /*86a0*/  CALL.ABS.NOINC R2 ;  /* 0x0000000002007343 */ /* 0x00afea0003c00000 */
.L_x_5487:
[----:B------:R-:W-:Y:S05]  /*86b0*/  BRA `(.L_x_5463) ;  /* 0x0000000000987947 */ /* 0x000fea0003800000 */
.L_x_5486:
[----:B-1----:R-:W-:Y:S01]  /*86c0*/  IMAD.U32 R19, R19, 0x10000, RZ ;  /* 0x0001000013137824 */ /* 0x002fe200078e00ff */
[----:B------:R-:W-:Y:S01]  /*86d0*/  BSSY.RECONVERGENT B0, `(.L_x_5488) ;  /* 0x000000c000007945 */ /* 0x000fe20003800200 */
[----:B------:R-:W-:-:S03]  /*86e0*/  IMAD.MOV.U32 R0, RZ, RZ, 0x7f ;  /* 0x0000007fff007424 */ /* 0x000fc600078e00ff */
        /* <DEDUP_REMOVED lines=10> */
.L_x_5489:
[----:B------:R-:W-:Y:S05]  /*8790*/  BSYNC.RECONVERGENT B0 ;  /* 0x0000000000007941 */ /* 0x000fea0003800200 */
.L_x_5488:
[----:B------:R-:W-:-:S05]  /*87a0*/  LOP3.LUT R5, R0, 0x80, R5, 0xf8, !PT ;  /* 0x0000008000057812 */ /* 0x000fca00078ef805 */
[----:B------:R3:W-:Y:S01]  /*87b0*/  STG.E.U8 desc[UR36][R2.64], R5 ;  /* 0x0000000502007986 */ /* 0x0007e2000c101124 */
[----:B------:R-:W-:Y:S05]  /*87c0*/  BRA `(.L_x_5463) ;  /* 0x0000000000547947 */ /* 0x000fea0003800000 */
.L_x_5485:
[----:B-1----:R-:W-:Y:S01]  /*87d0*/  IMAD.U32 R5, R19, 0x10000, RZ ;  /* 0x0001000013057824 */ /* 0x002fe200078e00ff */
[----:B------:R-:W-:Y:S04]  /*87e0*/  BSSY.RECONVERGENT B0, `(.L_x_5490) ;  /* 0x000000e000007945 */ /* 0x000fe80003800200 */
        /* <DEDUP_REMOVED lines=10> */
.L_x_5491:
[----:B------:R-:W-:Y:S02]  /*8890*/  ISETP.GT.U32.AND P0, PT, R4, 0x7f800000, PT ;  /* 0x7f8000000400780c */ /* 0x000fe40003f04070 */
[----:B------:R-:W-:-:S04]  /*88a0*/  MOV R0, 0x7f ;  /* 0x0000007f00007802 */ /* 0x000fc80000000f00 */
[----:B------:R-:W-:-:S07]  /*88b0*/  SEL R0, R0, 0x7c, P0 ;  /* 0x0000007c00007807 */ /* 0x000fce0000000000 */
.L_x_5492:
[----:B------:R-:W-:Y:S05]  /*88c0*/  BSYNC.RECONVERGENT B0 ;  /* 0x0000000000007941 */ /* 0x000fea0003800200 */
.L_x_5490:
[----:B------:R-:W-:-:S04]  /*88d0*/  SHF.R.U32.HI R5, RZ, 0x18, R5 ;  /* 0x00000018ff057819 */ /* 0x000fc80000011605 */
[----:B------:R-:W-:-:S05]  /*88e0*/  LOP3.LUT R5, R0, 0x80, R5, 0xf8, !PT ;  /* 0x0000008000057812 */ /* 0x000fca00078ef805 */
[----:B------:R2:W-:Y:S01]  /*88f0*/  STG.E.U8 desc[UR36][R2.64], R5 ;  /* 0x0000000502007986 */ /* 0x0005e2000c101124 */
[----:B------:R-:W-:Y:S05]  /*8900*/  BRA `(.L_x_5463) ;  /* 0x0000000000047947 */ /* 0x000fea0003800000 */
.L_x_5484:
[----:B-1----:R4:W-:Y:S02]  /*8910*/  STG.E.U16 desc[UR36][R2.64], R19 ;  /* 0x0000001302007986 */ /* 0x0029e4000c101524 */
.L_x_5463:
[----:B------:R-:W-:-:S07]  /*8920*/  VIADD R17, R17, 0x80 ;  /* 0x0000008011117836 */ /* 0x000fce0000000000 */
.L_x_5395:
[----:B------:R-:W-:Y:S05]  /*8930*/  BSYNC.RECONVERGENT B7 ;  /* 0x0000000000077941 */ /* 0x000fea0003800200 */
.L_x_5394:
[----:B------:R-:W5:Y:S01]  /*8940*/  LDCU UR4, c[0x0][0x380] ;  /* 0x00007000ff0477ac */ /* 0x000f620008000800 */
[----:B------:R-:W-:Y:S01]  /*8950*/  BSSY.RECONVERGENT B7, `(.L_x_5493) ;  /* 0x0000441000077945 */ /* 0x000fe20003800200 */
[----:B-----5:R-:W-:-:S13]  /*8960*/  ISETP.GE.AND P0, PT, R17, UR4, PT ;  /* 0x0000000411007c0c */ /* 0x020fda000bf06270 */
[----:B------:R-:W-:Y:S05]  /*8970*/  @P0 BRA `(.L_x_5494) ;  /* 0x0000004000f80947 */ /* 0x000fea0003800000 */
[----:B------:R-:W5:Y:S01]  /*8980*/  LDCU UR4, c[0x0][0x388] ;  /* 0x00007100ff0477ac */ /* 0x000f620008000800 */
[----:B------:R-:W-:Y:S02]  /*8990*/  HFMA2 R16, -RZ, RZ, 0, 0 ;  /* 0x00000000ff107431 */ /* 0x000fe400000001ff */
[----:B------:R-:W-:Y:S02]  /*89a0*/  IMAD.MOV.U32 R18, RZ, RZ, RZ ;  /* 0x000000ffff127224 */ /* 0x000fe400078e00ff */
        /* <DEDUP_REMOVED lines=10> */
[----:B------:R-:W-:-:S05]  /*8a50*/  SHF.R.U32.HI R3, RZ, UR5, R2 ;  /* 0x00000005ff037c19 */ /* 0x000fca0008011602 */
[----:B------:R-:W-:-:S04]  /*8a60*/  IMAD.MOV R18, RZ, RZ, -R3 ;  /* 0x000000ffff127224 */ /* 0x000fc800078e0a03 */
        /* <DEDUP_REMOVED lines=339> */
.L_x_5495:
        /* <DEDUP_REMOVED lines=19> */
.L_x_5499:
[----:B------:R-:W2:Y:S02]  /*a0d0*/  LDG.E.U8 R2, desc[UR36][R2.64] ;  /* 0x0000002402027981 */ /* 0x000ea4000c1e1100 */
[----:B--2---:R-:W-:-:S04]  /*a0e0*/  I2FP.F32.U32 R0, R2 ;  /* 0x0000000200007245 */ /* 0x004fc80000201000 */
[----:B------:R-:W-:-:S04]  /*a0f0*/  F2FP.BF16.F32.PACK_AB R0, RZ, R0 ;  /* 0x00000000ff00723e */ /* 0x000fc800000010ff */
[----:B------:R-:W-:Y:S01]  /*a100*/  PRMT R19, R0, 0x7610, R19 ;  /* 0x0000761000137816 */ /* 0x000fe20000000013 */
[----:B------:R-:W-:Y:S06]  /*a110*/  BRA `(.L_x_5501) ;  /* 0x0000000c00c07947 */ /* 0x000fec0003800000 */
.L_x_5498:
        /* <DEDUP_REMOVED lines=11> */
.L_x_5503:
[----:B------:R-:W2:Y:S02]  /*a1d0*/  LDG.E R2, desc[UR36][R2.64] ;  /* 0x0000002402027981 */ /* 0x000ea4000c1e1900 */
[----:B--2---:R-:W-:-:S04]  /*a1e0*/  I2FP.F32.S32 R0, R2 ;  /* 0x0000000200007245 */ /* 0x004fc80000201400 */
[----:B------:R-:W-:-:S04]  /*a1f0*/  F2FP.BF16.F32.PACK_AB R0, RZ, R0 ;  /* 0x00000000ff00723e */ /* 0x000fc800000010ff */
[----:B------:R-:W-:Y:S01]  /*a200*/  PRMT R19, R0, 0x7610, R19 ;  /* 0x0000761000137816 */ /* 0x000fe20000000013 */
[----:B------:R-:W-:Y:S06]  /*a210*/  BRA `(.L_x_5501) ;  /* 0x0000000c00807947 */ /* 0x000fec0003800000 */
.L_x_5502:
[----:B------:R-:W2:Y:S02]  /*a220*/  LDG.E.U16 R2, desc[UR36][R2.64] ;  /* 0x0000002402027981 */ /* 0x000ea4000c1e1500 */
[----:B--2---:R-:W0:Y:S02]  /*a230*/  I2F.S16 R0, R2 ;  /* 0x0000000200007306 */ /* 0x004e240000101400 */
[----:B0-----:R-:W-:-:S04]  /*a240*/  F2FP.BF16.F32.PACK_AB R0, RZ, R0 ;  /* 0x00000000ff00723e */ /* 0x001fc800000010ff */
[----:B------:R-:W-:Y:S01]  /*a250*/  PRMT R19, R0, 0x7610, R19 ;  /* 0x0000761000137816 */ /* 0x000fe20000000013 */
[----:B------:R-:W-:Y:S06]  /*a260*/  BRA `(.L_x_5501) ;  /* 0x0000000c006c7947 */ /* 0x000fec0003800000 */
.L_x_5497:
        /* <DEDUP_REMOVED lines=9> */
.L_x_5505:
[----:B------:R-:W2:Y:S02]  /*a300*/  LDG.E.U16 R0, desc[UR36][R2.64] ;  /* 0x0000002402007981 */ /* 0x000ea4000c1e1500 */
[----:B--2---:R-:W-:-:S05]  /*a310*/  HADD2.F32 R0, -RZ, R0.H0_H0 ;  /* 0x20000000ff007230 */ /* 0x004fca0000004100 */
[----:B------:R-:W-:-:S04]  /*a320*/  F2FP.BF16.F32.PACK_AB R0, RZ, R0 ;  /* 0x00000000ff00723e */ /* 0x000fc800000010ff */
[----:B------:R-:W-:Y:S01]  /*a330*/  PRMT R19, R0, 0x7610, R19 ;  /* 0x0000761000137816 */ /* 0x000fe20000000013 */
[----:B------:R-:W-:Y:S06]  /*a340*/  BRA `(.L_x_5501) ;  /* 0x0000000c00347947 */ /* 0x000fec0003800000 */
.L_x_5504:
        /* <DEDUP_REMOVED lines=9> */
.L_x_5507:
[----:B------:R-:W2:Y:S02]  /*a3e0*/  LDG.E.U16 R2, desc[UR36][R2.64] ;  /* 0x0000002402027981 */ /* 0x000ea4000c1e1500 */
[----:B--2---:R-:W-:-:S05]  /*a3f0*/  HADD2.F32 R0, -RZ, R2.H0_H0 ;  /* 0x20000002ff007230 */ /* 0x004fca0000004100 */
[----:B------:R-:W-:-:S04]  /*a400*/  F2FP.BF16.F32.PACK_AB R0, RZ, R0 ;  /* 0x00000000ff00723e */ /* 0x000fc800000010ff */
[----:B------:R-:W-:Y:S01]  /*a410*/  PRMT R19, R0, 0x7610, R19 ;  /* 0x0000761000137816 */ /* 0x000fe20000000013 */
[----:B------:R-:W-:Y:S06]  /*a420*/  BRA `(.L_x_5501) ;  /* 0x0000000800fc7947 */ /* 0x000fec0003800000 */
.L_x_5506:
        /* <DEDUP_REMOVED lines=9> */
.L_x_5496:
        /* <DEDUP_REMOVED lines=14> */
.L_x_5510:
        /* <DEDUP_REMOVED lines=9> */
.L_x_5509:
        /* <DEDUP_REMOVED lines=27> */
.L_x_5512:
        /* <DEDUP_REMOVED lines=14> */
.L_x_5511:
[----:B------:R0:W5:Y:S01]  /*a8c0*/  LDG.E.U16 R19, desc[UR36][R2.64] ;  /* 0x0000002402137981 */ /* 0x000162000c1e1500 */
[----:B------:R-:W-:Y:S05]  /*a8d0*/  BRA `(.L_x_5501) ;  /* 0x0000000400d07947 */ /* 0x000fea0003800000 */
.L_x_5508:
        /* <DEDUP_REMOVED lines=13> */
.L_x_5515:
        /* <DEDUP_REMOVED lines=21> */
.L_x_5519:
[----:B------:R-:W-:Y:S05]  /*ab00*/  BSYNC.RECONVERGENT B1 ;  /* 0x0000000000017941 */ /* 0x000fea0003800200 */
.L_x_5518:
[----:B------:R-:W-:Y:S01]  /*ab10*/  IMAD.SHL.U32 R0, R0, 0x100000, RZ ;  /* 0x0010000000007824 */ /* 0x000fe200078e00ff */
[----:B------:R-:W-:-:S04]  /*ab20*/  LEA R2, R2, 0x3b800000, 0x17 ;  /* 0x3b80000002027811 */ /* 0x000fc800078eb8ff */
[----:B------:R-:W-:-:S07]  /*ab30*/  LOP3.LUT R0, R2, R0, R7, 0xfe, !PT ;  /* 0x0000000002007212 */ /* 0x000fce00078efe07 */
.L_x_5517:
[----:B------:R-:W-:Y:S05]  /*ab40*/  BSYNC.RECONVERGENT B0 ;  /* 0x0000000000007941 */ /* 0x000fea0003800200 */
.L_x_5516:
[----:B------:R-:W-:-:S04]  /*ab50*/  F2FP.BF16.F32.PACK_AB R0, RZ, R0 ;  /* 0x00000000ff00723e */ /* 0x000fc800000010ff */
[----:B------:R-:W-:Y:S01]  /*ab60*/  PRMT R19, R0, 0x7610, R19 ;  /* 0x0000761000137816 */ /* 0x000fe20000000013 */
[----:B------:R-:W-:Y:S06]  /*ab70*/  BRA `(.L_x_5501) ;  /* 0x0000000400287947 */ /* 0x000fec0003800000 */
.L_x_5514:
        /* <DEDUP_REMOVED lines=21> */
.L_x_5523:
[----:B------:R-:W-:Y:S05]  /*acd0*/  BSYNC.RECONVERGENT B1 ;  /* 0x0000000000017941 */ /* 0x000fea0003800200 */
.L_x_5522:
[----:B------:R-:W-:Y:S01]  /*ace0*/  IMAD.SHL.U32 R0, R0, 0x200000, RZ ;  /* 0x0020000000007824 */ /* 0x000fe200078e00ff */
[----:B------:R-:W-:-:S04]  /*acf0*/  LEA R2, R2, 0x37800000, 0x17 ;  /* 0x3780000002027811 */ /* 0x000fc800078eb8ff */
[----:B------:R-:W-:-:S07]  /*ad00*/  LOP3.LUT R0, R2, R0, R7, 0xfe, !PT ;  /* 0x0000000002007212 */ /* 0x000fce00078efe07 */
.L_x_5521:
[----:B------:R-:W-:Y:S05]  /*ad10*/  BSYNC.RECONVERGENT B0 ;  /* 0x0000000000007941 */ /* 0x000fea0003800200 */
.L_x_5520:
[----:B------:R-:W-:-:S04]  /*ad20*/  F2FP.BF16.F32.PACK_AB R0, RZ, R0 ;  /* 0x00000000ff00723e */ /* 0x000fc800000010ff */
[----:B------:R-:W-:Y:S01]  /*ad30*/  PRMT R19, R0, 0x7610, R19 ;  /* 0x0000761000137816 */ /* 0x000fe20000000013 */
[----:B------:R-:W-:Y:S06]  /*ad40*/  BRA `(.L_x_5501) ;  /* 0x0000000000b47947 */ /* 0x000fec0003800000 */
.L_x_5513:
        /* <DEDUP_REMOVED lines=14> */
.L_x_5527:
[----:B------:R-:W-:Y:S05]  /*ae30*/  BSYNC.RECONVERGENT B0 ;  /* 0x0000000000007941 */ /* 0x000fea0003800200 */
.L_x_5526:
[----:B------:R-:W-:-:S04]  /*ae40*/  F2FP.BF16.F32.PACK_AB R0, RZ, R0 ;  /* 0x00000000ff00723e */ /* 0x000fc800000010ff */
[----:B------:R-:W-:Y:S01]  /*ae50*/  PRMT R19, R0, 0x7610, R19 ;  /* 0x0000761000137816 */ /* 0x000fe20000000013 */
[----:B------:R-:W-:Y:S06]  /*ae60*/  BRA `(.L_x_5501) ;  /* 0x00000000006c7947 */ /* 0x000fec0003800000 */
.L_x_5500:
        /* <DEDUP_REMOVED lines=16> */
.L_x_5528:
[----:B------:R-:W-:Y:S01]  /*af70*/  PRMT R19, RZ, 0x7610, R19 ;  /* 0x00007610ff137816 */ /* 0x000fe20000000013 */
[----:B------:R-:W-:Y:S06]  /*af80*/  BRA `(.L_x_5501) ;  /* 0x0000000000247947 */ /* 0x000fec0003800000 */
.L_x_5525:
[----:B------:R-:W2:Y:S02]  /*af90*/  LDG.E.64 R2, desc[UR36][R2.64] ;  /* 0x0000002402027981 */ /* 0x000ea4000c1e1b00 */
[----:B--2---:R-:W0:Y:S02]  /*afa0*/  I2F.U64 R0, R2 ;  /* 0x0000000200007312 */ /* 0x004e240000301000 */
[----:B0-----:R-:W-:-:S04]  /*afb0*/  F2FP.BF16.F32.PACK_AB R0, RZ, R0 ;  /* 0x00000000ff00723e */ /* 0x001fc800000010ff */
[----:B------:R-:W-:Y:S01]  /*afc0*/  PRMT R19, R0, 0x7610, R19 ;  /* 0x0000761000137816 */ /* 0x000fe20000000013 */
[----:B------:R-:W-:Y:S06]  /*afd0*/  BRA `(.L_x_5501) ;  /* 0x0000000000107947 */ /* 0x000fec0003800000 */
.L_x_5524:
[----:B------:R-:W2:Y:S02]  /*afe0*/  LDG.E R2, desc[UR36][R2.64] ;  /* 0x0000002402027981 */ /* 0x000ea4000c1e1900 */
[----:B--2---:R-:W-:-:S04]  /*aff0*/  I2FP.F32.U32 R0, R2 ;  /* 0x0000000200007245 */ /* 0x004fc80000201000 */
[----:B------:R-:W-:-:S04]  /*b000*/  F2FP.BF16.F32.PACK_AB R0, RZ, R0 ;  /* 0x00000000ff00723e */ /* 0x000fc800000010ff */
[----:B------:R-:W-:-:S07]  /*b010*/  PRMT R19, R0, 0x7610, R19 ;  /* 0x0000761000137816 */ /* 0x000fce0000000013 */
.L_x_5501:
        /* <DEDUP_REMOVED lines=18> */
.L_x_5533:
[----:B------:R-:W2:Y:S02]  /*b140*/  LDG.E.U8 R0, desc[UR36][R2.64] ;  /* 0x0000002402007981 */ /* 0x000ea4000c1e1100 */
[----:B--2---:R-:W-:Y:S01]  /*b150*/  I2FP.F32.U32 R0, R0 ;  /* 0x0000000000007245 */ /* 0x004fe20000201000 */
[----:B------:R-:W-:Y:S06]  /*b160*/  BRA `(.L_x_5535) ;  /* 0x0000000c00247947 */ /* 0x000fec0003800000 */
.L_x_5532:
        /* <DEDUP_REMOVED lines=9> */
.L_x_5537:
[----:B------:R-:W2:Y:S02]  /*b200*/  LDG.E R0, desc[UR36][R2.64] ;  /* 0x0000002402007981 */ /* 0x000ea4000c1e1900 */
[----:B--2---:R-:W-:Y:S01]  /*b210*/  I2FP.F32.S32 R0, R0 ;  /* 0x0000000000007245 */ /* 0x004fe20000201400 */
[----:B------:R-:W-:Y:S06]  /*b220*/  BRA `(.L_x_5535) ;  /* 0x0000000800f47947 */ /* 0x000fec0003800000 */
.L_x_5536:
[----:B------:R-:W2:Y:S02]  /*b230*/  LDG.E.U16 R0, desc[UR36][R2.64] ;  /* 0x0000002402007981 */ /* 0x000ea4000c1e1500 */
[----:B--2---:R-:W0:Y:S01]  /*b240*/  I2F.S16 R0, R0 ;  /* 0x0000000000007306 */ /* 0x004e220000101400 */
[----:B------:R-:W-:Y:S05]  /*b250*/  BRA `(.L_x_5535) ;  /* 0x0000000800e87947 */ /* 0x000fea0003800000 */
.L_x_5531:
        /* <DEDUP_REMOVED lines=8> */
.L_x_5539:
[----:B------:R-:W2:Y:S02]  /*b2e0*/  LDG.E.U16 R0, desc[UR36][R2.64] ;  /* 0x0000002402007981 */ /* 0x000ea4000c1e1500 */
[----:B--2---:R-:W-:Y:S01]  /*b2f0*/  HADD2.F32 R0, -RZ, R0.H0_H0 ;  /* 0x20000000ff007230 */ /* 0x004fe20000004100 */
[----:B------:R-:W-:Y:S06]  /*b300*/  BRA `(.L_x_5535) ;  /* 0x0000000800bc7947 */ /* 0x000fec0003800000 */
.L_x_5538:
        /* <DEDUP_REMOVED lines=8> */
.L_x_5541:
[----:B------:R-:W2:Y:S02]  /*b390*/  LDG.E.U16 R0, desc[UR36][R2.64] ;  /* 0x0000002402007981 */ /* 0x000ea4000c1e1500 */
[----:B--2---:R-:W-:Y:S01]  /*b3a0*/  HADD2.F32 R0, -RZ, R0.H0_H0 ;  /* 0x20000000ff007230 */ /* 0x004fe20000004100 */
[----:B------:R-:W-:Y:S06]  /*b3b0*/  BRA `(.L_x_5535) ;  /* 0x0000000800907947 */ /* 0x000fec0003800000 */
.L_x_5540:
[----:B------:R-:W2:Y:S01]  /*b3c0*/  LDG.E.64 R2, desc[UR36][R2.64] ;  /* 0x0000002402027981 */ /* 0x000ea2000c1e1b00 */
[----:B------:R-:W-:Y:S01]  /*b3d0*/  UMOV UR4, 0xf0000000 ;  /* 0xf000000000047882 */ /* 0x000fe20000000000 */
[----:B------:R-:W-:Y:S01]  /*b3e0*/  UMOV UR5, 0x380fffff ;  /* 0x380fffff00057882 */ /* 0x000fe20000000000 */
[----:B--2---:R-:W0:Y:S01]  /*b3f0*/  F2F.F32.F64 R0, R2 ;  /* 0x0000000200007310 */ /* 0x004e220000301000 */
[----:B------:R-:W-:-:S14]  /*b400*/  DSETP.GEU.AND P0, PT, |R2|, UR4, PT ;  /* 0x0000000402007e2a */ /* 0x000fdc000bf0e200 */
[----:B0-----:R-:W-:Y:S01]  /*b410*/  @!P0 FMUL R0, R0, 1.175494350822287508e-38 ;  /* 0x0080000000008820 */ /* 0x001fe20000400000 */
[----:B------:R-:W-:Y:S06]  /*b420*/  BRA `(.L_x_5535) ;  /* 0x0000000800747947 */ /* 0x000fec0003800000 */
.L_x_5530:
        /* <DEDUP_REMOVED lines=12> */
.L_x_5544:
[----:B------:R-:W2:Y:S01]  /*b4f0*/  LDG.E.64 R2, desc[UR36][R2.64] ;  /* 0x0000002402027981 */ /* 0x000ea2000c1e1b00 */
[----:B------:R-:W-:Y:S01]  /*b500*/  UMOV UR4, 0xf0000000 ;  /* 0xf000000000047882 */ /* 0x000fe20000000000 */
[----:B------:R-:W-:Y:S01]  /*b510*/  UMOV UR5, 0x380fffff ;  /* 0x380fffff00057882 */ /* 0x000fe20000000000 */
[----:B--2---:R-:W0:Y:S01]  /*b520*/  F2F.F32.F64 R0, R2 ;  /* 0x0000000200007310 */ /* 0x004e220000301000 */
[----:B------:R-:W-:-:S14]  /*b530*/  DSETP.GEU.AND P0, PT, |R2|, UR4, PT ;  /* 0x0000000402007e2a */ /* 0x000fdc000bf0e200 */
[----:B0-----:R-:W-:Y:S01]  /*b540*/  @!P0 FMUL R0, R0, 1.175494350822287508e-38 ;  /* 0x0080000000008820 */ /* 0x001fe20000400000 */
[----:B------:R-:W-:Y:S06]  /*b550*/  BRA `(.L_x_5535) ;  /* 0x0000000800287947 */ /* 0x000fec0003800000 */
.L_x_5543:
        /* <DEDUP_REMOVED lines=25> */
.L_x_5546:
        /* <DEDUP_REMOVED lines=12> */
.L_x_5545:
[----:B------:R-:W2:Y:S02]  /*b7b0*/  LDG.E.U16 R0, desc[UR36][R2.64] ;  /* 0x0000002402007981 */ /* 0x000ea4000c1e1500 */
[----:B--2---:R-:W-:Y:S01]  /*b7c0*/  IMAD.U32 R0, R0, 0x10000, RZ ;  /* 0x0001000000007824 */ /* 0x004fe200078e00ff */
[----:B------:R-:W-:Y:S06]  /*b7d0*/  BRA `(.L_x_5535) ;  /* 0x0000000400887947 */ /* 0x000fec0003800000 */
.L_x_5542:
        /* <DEDUP_REMOVED lines=11> */
.L_x_5549:
        /* <DEDUP_REMOVED lines=20> */
.L_x_5551:
[----:B------:R-:W-:Y:S05]  /*b9d0*/  BSYNC.RECONVERGENT B0 ;  /* 0x0000000000007941 */ /* 0x000fea0003800200 */
.L_x_5550:
[----:B------:R-:W-:Y:S01]  /*b9e0*/  IMAD.SHL.U32 R0, R0, 0x100000, RZ ;  /* 0x0010000000007824 */ /* 0x000fe200078e00ff */
[----:B------:R-:W-:-:S04]  /*b9f0*/  LEA R2, R2, 0x3b800000, 0x17 ;  /* 0x3b80000002027811 */ /* 0x000fc800078eb8ff */
[----:B------:R-:W-:Y:S01]  /*ba00*/  LOP3.LUT R0, R2, R0, R7, 0xfe, !PT ;  /* 0x0000000002007212 */ /* 0x000fe200078efe07 */
[----:B------:R-:W-:Y:S06]  /*ba10*/  BRA `(.L_x_5535) ;  /* 0x0000000000f87947 */ /* 0x000fec0003800000 */
.L_x_5548:
        /* <DEDUP_REMOVED lines=20> */
.L_x_5553:
[----:B------:R-:W-:Y:S05]  /*bb60*/  BSYNC.RECONVERGENT B0 ;  /* 0x0000000000007941 */ /* 0x000fea0003800200 */
.L_x_5552:
[----:B------:R-:W-:Y:S01]  /*bb70*/  IMAD.SHL.U32 R0, R0, 0x200000, RZ ;  /* 0x0020000000007824 */ /* 0x000fe200078e00ff */
[----:B------:R-:W-:-:S04]  /*bb80*/  LEA R2, R2, 0x37800000, 0x17 ;  /* 0x3780000002027811 */ /* 0x000fc800078eb8ff */
[----:B------:R-:W-:Y:S01]  /*bb90*/  LOP3.LUT R0, R2, R0, R7, 0xfe, !PT ;  /* 0x0000000002007212 */ /* 0x000fe200078efe07 */
[----:B------:R-:W-:Y:S06]  /*bba0*/  BRA `(.L_x_5535) ;  /* 0x0000000000947947 */ /* 0x000fec0003800000 */
.L_x_5547:
        /* <DEDUP_REMOVED lines=14> */
.L_x_5534:
        /* <DEDUP_REMOVED lines=15> */
[----:B--2--5:R-:W-:Y:S05]  /*bd80*/  CALL.ABS.NOINC R2 ;  /* 0x0000000002007343 */ /* 0x024fea0003c00000 */
.L_x_5556:
[----:B------:R-:W-:Y:S01]  /*bd90*/  HFMA2 R0, -RZ, RZ, 0, 0 ;  /* 0x00000000ff007431 */ /* 0x000fe200000001ff */
[----:B------:R-:W-:Y:S06]  /*bda0*/  BRA `(.L_x_5535) ;  /* 0x0000000000147947 */ /* 0x000fec0003800000 */
.L_x_5555:
[----:B------:R-:W2:Y:S02]  /*bdb0*/  LDG.E.64 R2, desc[UR36][R2.64] ;  /* 0x0000002402027981 */ /* 0x000ea4000c1e1b00 */
[----:B--2---:R0:W1:Y:S01]  /*bdc0*/  I2F.U64 R0, R2 ;  /* 0x0000000200007312 */ /* 0x0040620000301000 */
[----:B------:R-:W-:Y:S05]  /*bdd0*/  BRA `(.L_x_5535) ;  /* 0x0000000000087947 */ /* 0x000fea0003800000 */
.L_x_5554:
[----:B------:R-:W2:Y:S02]  /*bde0*/  LDG.E R0, desc[UR36][R2.64] ;  /* 0x0000002402007981 */ /* 0x000ea4000c1e1900 */
[----:B--2---:R-:W-:-:S07]  /*bdf0*/  I2FP.F32.U32 R0, R0 ;  /* 0x0000000000007245 */ /* 0x004fce0000201000 */
.L_x_5535:
[----:B------:R-:W-:Y:S05]  /*be00*/  BSYNC.RECONVERGENT B6 ;  /* 0x0000000000067941 */ /* 0x000fea0003800200 */
.L_x_5529:
[----:B------:R-:W2:Y:S01]  /*be10*/  LDCU.64 UR6, c[0x0][0x5e8] ;  /* 0x0000bd00ff0677ac */ /* 0x000ea20008000a00 */
[----:B-----5:R-:W-:Y:S01]  /*be20*/  IMAD.U32 R19, R19, 0x10000, RZ ;  /* 0x0001000013137824 */ /* 0x020fe200078e00ff */
[----:B------:R-:W-:-:S03]  /*be30*/  UPRMT UR4, UR43, 0x9910, URZ ;  /* 0x000099102b047896 */ /* 0x000fc600080000ff */
[----:B01----:R-:W-:Y:S01]  /*be40*/  FMUL.FTZ R19, R19, R0 ;  /* 0x0000000013137220 */ /* 0x003fe20000410000 */
[----:B------:R-:W-:-:S05]  /*be50*/  UISETP.GT.AND UP0, UPT, UR4, 0x9, UPT ;  /* 0x000000090400788c */ /* 0x000fca000bf04270 */
[----:B------:R-:W0:Y:S01]  /*be60*/  F2F.BF16.F32 R19, R19 ;  /* 0x0000001300137304 */ /* 0x000e220000202000 */
[----:B--234-:R-:W-:-:S05]  /*be70*/  IADD3 R2, P0, PT, R16, UR6, RZ ;  /* 0x0000000610027c10 */ /* 0x01cfca000ff1e0ff */
        /* <DEDUP_REMOVED lines=10> */
[----:B0-----:R-:W-:-:S04]  /*bf20*/  IMAD.U32 R0, R19, 0x10000, RZ ;  /* 0x0001000013007824 */ /* 0x001fc800078e00ff */
[----:B------:R-:W0:Y:S02]  /*bf30*/  F2I.FTZ.TRUNC.NTZ R5, R0 ;  /* 0x0000000000057305 */ /* 0x000e24000021f100 */
[----:B0-----:R0:W-:Y:S01]  /*bf40*/  STG.E.U8 desc[UR36][R2.64], R5 ;  /* 0x0000000502007986 */ /* 0x0011e2000c101124 */
[----:B------:R-:W-:Y:S05]  /*bf50*/  BRA `(.L_x_5562) ;  /* 0x0000000c007c7947 */ /* 0x000fea0003800000 */
.L_x_5560:
[----:B0-----:R-:W-:-:S06]  /*bf60*/  SHF.L.U32 R5, R19, 0x10, RZ ;  /* 0x0000001013057819 */ /* 0x001fcc00000006ff */
[----:B------:R-:W0:Y:S02]  /*bf70*/  F2I.S64.TRUNC R4, R5 ;  /* 0x0000000500047311 */ /* 0x000e24000020d900 */
[----:B0-----:R0:W-:Y:S01]  /*bf80*/  STG.E.U8 desc[UR36][R2.64], R4 ;  /* 0x0000000402007986 */ /* 0x0011e2000c101124 */
[----:B------:R-:W-:Y:S05]  /*bf90*/  BRA `(.L_x_5562) ;  /* 0x0000000c006c7947 */ /* 0x000fea0003800000 */
.L_x_5559:
[----:B------:R-:W-:-:S09]  /*bfa0*/  UISETP.NE.AND UP0, UPT, UR4, 0x2, UPT ;  /* 0x000000020400788c */ /* 0x000fd2000bf05270 */
[----:B------:R-:W-:Y:S05]  /*bfb0*/  BRA.U !UP0, `(.L_x_5563) ;  /* 0x0000000108307547 */ /* 0x000fea000b800000 */
[----:B------:R-:W-:-:S09]  /*bfc0*/  UISETP.NE.AND UP0, UPT, UR4, 0x3, UPT ;  /* 0x000000030400788c */ /* 0x000fd2000bf05270 */
[----:B------:R-:W-:Y:S05]  /*bfd0*/  BRA.U !UP0, `(.L_x_5564) ;  /* 0x0000000108187547 */ /* 0x000fea000b800000 */
[----:B------:R-:W-:-:S09]  /*bfe0*/  UISETP.NE.AND UP0, UPT, UR4, 0x4, UPT ;  /* 0x000000040400788c */ /* 0x000fd2000bf05270 */
[----:B------:R-:W-:Y:S05]  /*bff0*/  BRA.U UP0, `(.L_x_5561) ;  /* 0x0000000900787547 */ /* 0x000fea000b800000 */
[----:B0-----:R-:W-:-:S06]  /*c000*/  IMAD.U32 R4, R19, 0x10000, RZ ;  /* 0x0001000013047824 */ /* 0x001fcc00078e00ff */
[----:B------:R-:W0:Y:S02]  /*c010*/  F2I.S64.TRUNC R4, R4 ;  /* 0x0000000400047311 */ /* 0x000e24000020d900 */
[----:B0-----:R0:W-:Y:S01]  /*c020*/  STG.E.64 desc[UR36][R2.64], R4 ;  /* 0x0000000402007986 */ /* 0x0011e2000c101b24 */
[----:B------:R-:W-:Y:S05]  /*c030*/  BRA `(.L_x_5562) ;  /* 0x0000000c00447947 */ /* 0x000fea0003800000 */
.L_x_5564:
[----:B0-----:R-:W-:-:S06]  /*c040*/  IMAD.U32 R19, R19, 0x10000, RZ ;  /* 0x0001000013137824 */ /* 0x001fcc00078e00ff */
[----:B------:R-:W0:Y:S02]  /*c050*/  F2I.FTZ.TRUNC.NTZ R19, R19 ;  /* 0x0000001300137305 */ /* 0x000e24000021f100 */
[----:B0-----:R0:W-:Y:S01]  /*c060*/  STG.E desc[UR36][R2.64], R19 ;  /* 0x0000001302007986 */ /* 0x0011e2000c101924 */
[----:B------:R-:W-:Y:S05]  /*c070*/  BRA `(.L_x_5562) ;  /* 0x0000000c00347947 */ /* 0x000fea0003800000 */
.L_x_5563:
[----:B0-----:R-:W-:-:S06]  /*c080*/  IMAD.U32 R19, R19, 0x10000, RZ ;  /* 0x0001000013137824 */ /* 0x001fcc00078e00ff */
[----:B------:R-:W0:Y:S02]  /*c090*/  F2I.FTZ.TRUNC.NTZ R19, R19 ;  /* 0x0000001300137305 */ /* 0x000e24000021f100 */
[----:B0-----:R0:W-:Y:S01]  /*c0a0*/  STG.E.U16 desc[UR36][R2.64], R19 ;  /* 0x0000001302007986 */ /* 0x0011e2000c101524 */
[----:B------:R-:W-:Y:S05]  /*c0b0*/  BRA `(.L_x_5562) ;  /* 0x0000000c00247947 */ /* 0x000fea0003800000 */
.L_x_5558:
[----:B------:R-:W-:-:S09]  /*c0c0*/  UISETP.GT.AND UP0, UPT, UR4, 0x6, UPT ;  /* 0x000000060400788c */ /* 0x000fd2000bf04270 */
[----:B------:R-:W-:Y:S05]  /*c0d0*/  BRA.U UP0, `(.L_x_5565) ;  /* 0x00000001002c7547 */ /* 0x000fea000b800000 */
[----:B------:R-:W-:-:S09]  /*c0e0*/  UISETP.NE.AND UP0, UPT, UR4, 0x5, UPT ;  /* 0x000000050400788c */ /* 0x000fd2000bf05270 */
[----:B------:R-:W-:Y:S05]  /*c0f0*/  BRA.U !UP0, `(.L_x_5566) ;  /* 0x0000000108147547 */ /* 0x000fea000b800000 */
[----:B------:R-:W-:-:S09]  /*c100*/  UISETP.NE.AND UP0, UPT, UR4, 0x6, UPT ;  /* 0x000000060400788c */ /* 0x000fd2000bf05270 */
[----:B------:R-:W-:Y:S05]  /*c110*/  BRA.U UP0, `(.L_x_5561) ;  /* 0x0000000900307547 */ /* 0x000fea000b800000 */
[----:B0-----:R-:W-:-:S05]  /*c120*/  SHF.L.U32 R19, R19, 0x10, RZ ;  /* 0x0000001013137819 */ /* 0x001fca00000006ff */
[----:B------:R3:W-:Y:S01]  /*c130*/  STG.E desc[UR36][R2.64], R19 ;  /* 0x0000001302007986 */ /* 0x0007e2000c101924 */
[----:B------:R-:W-:Y:S05]  /*c140*/  BRA `(.L_x_5562) ;  /* 0x0000000c00007947 */ /* 0x000fea0003800000 */
.L_x_5566:
[----:B0-----:R-:W-:-:S05]  /*c150*/  IMAD.U32 R0, R19, 0x10000, RZ ;  /* 0x0001000013007824 */ /* 0x001fca00078e00ff */
[----:B------:R-:W-:-:S05]  /*c160*/  F2FP.F16.F32.PACK_AB R0, RZ, R0 ;  /* 0x00000000ff00723e */ /* 0x000fca00000000ff */
[----:B------:R4:W-:Y:S01]  /*c170*/  STG.E.U16 desc[UR36][R2.64], R0 ;  /* 0x0000000002007986 */ /* 0x0009e2000c101524 */
[----:B------:R-:W-:Y:S05]  /*c180*/  BRA `(.L_x_5562) ;  /* 0x0000000800f07947 */ /* 0x000fea0003800000 */
.L_x_5565:
[----:B------:R-:W-:-:S09]  /*c190*/  UISETP.NE.AND UP0, UPT, UR4, 0x7, UPT ;  /* 0x000000070400788c */ /* 0x000fd2000bf05270 */
[----:B------:R-:W-:Y:S05]  /*c1a0*/  BRA.U !UP0, `(.L_x_5567) ;  /* 0x0000000108347547 */ /* 0x000fea000b800000 */
[----:B------:R-:W-:-:S09]  /*c1b0*/  UISETP.NE.AND UP0, UPT, UR4, 0x8, UPT ;  /* 0x000000080400788c */ /* 0x000fd2000bf05270 */
[----:B------:R-:W-:Y:S05]  /*c1c0*/  BRA.U !UP0, `(.L_x_5568) ;  /* 0x0000000108187547 */ /* 0x000fea000b800000 */
[----:B------:R-:W-:-:S09]  /*c1d0*/  UISETP.NE.AND UP0, UPT, UR4, 0x9, UPT ;  /* 0x000000090400788c */ /* 0x000fd2000bf05270 */
[----:B------:R-:W-:Y:S05]  /*c1e0*/  BRA.U UP0, `(.L_x_5561) ;  /* 0x0000000500fc7547 */ /* 0x000fea000b800000 */
[----:B0-----:R-:W-:Y:S02]  /*c1f0*/  IMAD.U32 R4, R19, 0x10000, RZ ;  /* 0x0001000013047824 */ /* 0x001fe400078e00ff */
[----:B------:R-:W-:-:S05]  /*c200*/  IMAD.MOV.U32 R5, RZ, RZ, RZ ;  /* 0x000000ffff057224 */ /* 0x000fca00078e00ff */
[----:B------:R1:W-:Y:S01]  /*c210*/  STG.E.64 desc[UR36][R2.64], R4 ;  /* 0x0000000402007986 */ /* 0x0003e2000c101b24 */
[----:B------:R-:W-:Y:S05]  /*c220*/  BRA `(.L_x_5562) ;  /* 0x0000000800c87947 */ /* 0x000fea0003800000 */
.L_x_5568:
[----:B0-----:R-:W-:-:S04]  /*c230*/  SHF.L.U32 R19, R19, 0x10, RZ ;  /* 0x0000001013137819 */ /* 0x001fc800000006ff */
[----:B------:R-:W-:-:S04]  /*c240*/  F2FP.F16.F32.PACK_AB R5, RZ, R19 ;  /* 0x00000013ff05723e */ /* 0x000fc800000000ff */
[----:B------:R-:W-:-:S05]  /*c250*/  PRMT R5, R5, 0x5410, RZ ;  /* 0x0000541005057816 */ /* 0x000fca00000000ff */
[----:B------:R2:W-:Y:S01]  /*c260*/  STG.E desc[UR36][R2.64], R5 ;  /* 0x0000000502007986 */ /* 0x0005e2000c101924 */
[----:B------:R-:W-:Y:S05]  /*c270*/  BRA `(.L_x_5562) ;  /* 0x0000000800b47947 */ /* 0x000fea0003800000 */
.L_x_5567:
[----:B0-----:R-:W-:-:S04]  /*c280*/  IMAD.U32 R4, R19, 0x10000, RZ ;  /* 0x0001000013047824 */ /* 0x001fc800078e00ff */
[----:B------:R-:W-:-:S06]  /*c290*/  FMUL.FTZ R4, R4, 1 ;  /* 0x3f80000004047820 */ /* 0x000fcc0000410000 */
[----:B------:R-:W0:Y:S02]  /*c2a0*/  F2F.F64.F32 R4, R4 ;  /* 0x0000000400047310 */ /* 0x000e240000201800 */
[----:B0-----:R0:W-:Y:S01]  /*c2b0*/  STG.E.64 desc[UR36][R2.64], R4 ;  /* 0x0000000402007986 */ /* 0x0011e2000c101b24 */
[----:B------:R-:W-:Y:S05]  /*c2c0*/  BRA `(.L_x_5562) ;  /* 0x0000000800a07947 */ /* 0x000fea0003800000 */
.L_x_5557:
        /* <DEDUP_REMOVED lines=10> */
[----:B0-----:R-:W-:-:S06]  /*c370*/  IMAD.U32 R5, R19, 0x10000, RZ ;  /* 0x0001000013057824 */ /* 0x001fcc00078e00ff */
[----:B------:R-:W0:Y:S02]  /*c380*/  F2I.FTZ.U32.TRUNC.NTZ R5, R5 ;  /* 0x0000000500057305 */ /* 0x000e24000021f000 */
[----:B0-----:R0:W-:Y:S01]  /*c390*/  STG.E.U16 desc[UR36][R2.64], R5 ;  /* 0x0000000502007986 */ /* 0x0011e2000c101524 */
[----:B------:R-:W-:Y:S05]  /*c3a0*/  BRA `(.L_x_5562) ;  /* 0x0000000800687947 */ /* 0x000fea0003800000 */
.L_x_5572:
[----:B0-----:R-:W-:Y:S01]  /*c3b0*/  IMAD.U32 R5, R19, 0x10000, RZ ;  /* 0x0001000013057824 */ /* 0x001fe200078e00ff */
[----:B------:R-:W-:Y:S01]  /*c3c0*/  BSSY.RECONVERGENT B0, `(.L_x_5573) ;  /* 0x0000013000007945 */ /* 0x000fe20003800200 */
[----:B------:R-:W-:-:S03]  /*c3d0*/  MOV R0, 0x80 ;  /* 0x0000008000007802 */ /* 0x000fc60000000f00 */
        /* <DEDUP_REMOVED lines=15> */
.L_x_5575:
[----:B------:R-:W-:-:S04]  /*c4d0*/  SHF.R.U32.HI R5, RZ, 0x18, R5 ;  /* 0x00000018ff057819 */ /* 0x000fc80000011605 */
[----:B------:R-:W-:-:S07]  /*c4e0*/  LOP3.LUT R0, R0, 0x80, R5, 0xf8, !PT ;  /* 0x0000008000007812 */ /* 0x000fce00078ef805 */
.L_x_5574:
[----:B------:R-:W-:Y:S05]  /*c4f0*/  BSYNC.RECONVERGENT B0 ;  /* 0x0000000000007941 */ /* 0x000fea0003800200 */
.L_x_5573:
[----:B------:R0:W-:Y:S01]  /*c500*/  STG.E.U8 desc[UR36][R2.64], R0 ;  /* 0x0000000002007986 */ /* 0x0001e2000c101124 */
[----:B------:R-:W-:Y:S05]  /*c510*/  BRA `(.L_x_5562) ;  /* 0x00000008000c7947 */ /* 0x000fea0003800000 */
.L_x_5571:
[----:B0-----:R-:W-:Y:S01]  /*c520*/  IMAD.U32 R5, R19, 0x10000, RZ ;  /* 0x0001000013057824 */ /* 0x001fe200078e00ff */
        /* <DEDUP_REMOVED lines=17> */
.L_x_5578:
[----:B------:R-:W-:-:S04]  /*c640*/  SHF.R.U32.HI R5, RZ, 0x18, R5 ;  /* 0x00000018ff057819 */ /* 0x000fc80000011605 */
[----:B------:R-:W-:-:S07]  /*c650*/  LOP3.LUT R0, R0, 0x80, R5, 0xf8, !PT ;  /* 0x0000008000007812 */ /* 0x000fce00078ef805 */
.L_x_5577:
[----:B------:R-:W-:Y:S05]  /*c660*/  BSYNC.RECONVERGENT B0 ;  /* 0x0000000000007941 */ /* 0x000fea0003800200 */
.L_x_5576:
[----:B------:R0:W-:Y:S01]  /*c670*/  STG.E.U8 desc[UR36][R2.64], R0 ;  /* 0x0000000002007986 */ /* 0x0001e2000c101124 */
[----:B------:R-:W-:Y:S05]  /*c680*/  BRA `(.L_x_5562) ;  /* 0x0000000400b07947 */ /* 0x000fea0003800000 */
.L_x_5570:
[----:B------:R-:W-:-:S09]  /*c690*/  UISETP.NE.AND UP0, UPT, UR4, 0x1c, UPT ;  /* 0x0000001c0400788c */ /* 0x000fd2000bf05270 */
[----:B------:R-:W-:Y:S05]  /*c6a0*/  BRA.U !UP0, `(.L_x_5579) ;  /* 0x0000000108607547 */ /* 0x000fea000b800000 */
[----:B------:R-:W-:-:S09]  /*c6b0*/  UISETP.NE.AND UP0, UPT, UR4, 0x1d, UPT ;  /* 0x0000001d0400788c */ /* 0x000fd2000bf05270 */
[----:B------:R-:W-:Y:S05]  /*c6c0*/  BRA.U !UP0, `(.L_x_5580) ;  /* 0x0000000108487547 */ /* 0x000fea000b800000 */
[----:B------:R-:W-:-:S09]  /*c6d0*/  UISETP.NE.AND UP0, UPT, UR4, 0x2c, UPT ;  /* 0x0000002c0400788c */ /* 0x000fd2000bf05270 */
[----:B------:R-:W-:Y:S05]  /*c6e0*/  BRA.U UP0, `(.L_x_5561) ;  /* 0x0000000100bc7547 */ /* 0x000fea000b800000 */
[----:B0-----:R-:W-:Y:S02]  /*c6f0*/  IMAD.U32 R19, R19, 0x10000, RZ ;  /* 0x0001000013137824 */ /* 0x001fe400078e00ff */
        /* <DEDUP_REMOVED lines=15> */
.L_x_5580:
[----:B0-----:R-:W-:-:S06]  /*c7f0*/  IMAD.U32 R4, R19, 0x10000, RZ ;  /* 0x0001000013047824 */ /* 0x001fcc00078e00ff */
[----:B------:R-:W0:Y:S02]  /*c800*/  F2I.U64.TRUNC R4, R4 ;  /* 0x0000000400047311 */ /* 0x000e24000020d800 */
[----:B0-----:R0:W-:Y:S01]  /*c810*/  STG.E.64 desc[UR36][R2.64], R4 ;  /* 0x0000000402007986 */ /* 0x0011e2000c101b24 */
[----:B------:R-:W-:Y:S05]  /*c820*/  BRA `(.L_x_5562) ;  /* 0x0000000400487947 */ /* 0x000fea0003800000 */
.L_x_5579:
[----:B0-----:R-:W-:-:S06]  /*c830*/  IMAD.U32 R19, R19, 0x10000, RZ ;  /* 0x0001000013137824 */ /* 0x001fcc00078e00ff */
[----:B------:R-:W0:Y:S02]  /*c840*/  F2I.FTZ.U32.TRUNC.NTZ R19, R19 ;  /* 0x0000001300137305 */ /* 0x000e24000021f000 */
[----:B0-----:R0:W-:Y:S01]  /*c850*/  STG.E desc[UR36][R2.64], R19 ;  /* 0x0000001302007986 */ /* 0x0011e2000c101924 */
[----:B------:R-:W-:Y:S05]  /*c860*/  BRA `(.L_x_5562) ;  /* 0x0000000400387947 */ /* 0x000fea0003800000 */
.L_x_5569:
[----:B------:R-:W-:-:S09]  /*c870*/  UISETP.GT.AND UP0, UPT, UR4, 0xe, UPT ;  /* 0x0000000e0400788c */ /* 0x000fd2000bf04270 */
[----:B------:R-:W-:Y:S05]  /*c880*/  BRA.U UP0, `(.L_x_5581) ;  /* 0x00000001003c7547 */ /* 0x000fea000b800000 */
[----:B------:R-:W-:-:S09]  /*c890*/  UISETP.NE.AND UP0, UPT, UR4, 0xa, UPT ;  /* 0x0000000a0400788c */ /* 0x000fd2000bf05270 */
[----:B------:R-:W-:Y:S05]  /*c8a0*/  BRA.U !UP0, `(.L_x_5582) ;  /* 0x00000001081c7547 */ /* 0x000fea000b800000 */
[----:B------:R-:W-:-:S09]  /*c8b0*/  UISETP.NE.AND UP0, UPT, UR4, 0xb, UPT ;  /* 0x0000000b0400788c */ /* 0x000fd2000bf05270 */
[----:B------:R-:W-:Y:S05]  /*c8c0*/  BRA.U UP0, `(.L_x_5561) ;  /* 0x0000000100447547 */ /* 0x000fea000b800000 */
[----:B0-----:R-:W-:-:S04]  /*c8d0*/  SHF.L.U32 R19, R19, 0x10, RZ ;  /* 0x0000001013137819 */ /* 0x001fc800000006ff */
[----:B------:R-:W-:-:S04]  /*c8e0*/  FSETP.NEU.FTZ.AND P0, PT, R19, RZ, PT ;  /* 0x000000ff1300720b */ /* 0x000fc80003f1d000 */
[----:B------:R-:W-:-:S05]  /*c8f0*/  SEL R5, RZ, 0x1, !P0 ;  /* 0x00000001ff057807 */ /* 0x000fca0004000000 */
[----:B------:R0:W-:Y:S01]  /*c900*/  STG.E.U8 desc[UR36][R2.64], R5 ;  /* 0x0000000502007986 */ /* 0x0001e2000c101124 */
[----:B------:R-:W-:Y:S05]  /*c910*/  BRA `(.L_x_5562) ;  /* 0x00000004000c7947 */ /* 0x000fea0003800000 */
.L_x_5582:
[----:B0-----:R-:W-:Y:S01]  /*c920*/  IMAD.U32 R19, R19, 0x10000, RZ ;  /* 0x0001000013137824 */ /* 0x001fe200078e00ff */
[----:B------:R-:W-:-:S03]  /*c930*/  CS2R R6, SRZ ;  /* 0x0000000000067805 */ /* 0x000fc6000001ff00 */
[----:B------:R-:W-:-:S06]  /*c940*/  FMUL.FTZ R4, R19, 1 ;  /* 0x3f80000013047820 */ /* 0x000fcc0000410000 */
[----:B------:R-:W0:Y:S02]  /*c950*/  F2F.F64.F32 R4, R4 ;  /* 0x0000000400047310 */ /* 0x000e240000201800 */
[----:B0-----:R0:W-:Y:S01]  /*c960*/  STG.E.128 desc[UR36][R2.64], R4 ;  /* 0x0000000402007986 */ /* 0x0011e2000c101d24 */
[----:B------:R-:W-:Y:S05]  /*c970*/  BRA `(.L_x_5562) ;  /* 0x0000000000f47947 */ /* 0x000fea0003800000 */
.L_x_5581:
[----:B------:R-:W-:-:S09]  /*c980*/  UISETP.NE.AND UP0, UPT, UR4, 0xf, UPT ;  /* 0x0000000f0400788c */ /* 0x000fd2000bf05270 */
[----:B------:R-:W-:Y:S05]  /*c990*/  BRA.U !UP0, `(.L_x_5583) ;  /* 0x0000000108e87547 */ /* 0x000fea000b800000 */
[----:B------:R-:W-:-:S09]  /*c9a0*/  UISETP.NE.AND UP0, UPT, UR4, 0x17, UPT ;  /* 0x000000170400788c */ /* 0x000fd2000bf05270 */
[----:B------:R-:W-:Y:S05]  /*c9b0*/  BRA.U !UP0, `(.L_x_5584) ;  /* 0x0000000108907547 */ /* 0x000fea000b800000 */
[----:B------:R-:W-:-:S09]  /*c9c0*/  UISETP.NE.AND UP0, UPT, UR4, 0x18, UPT ;  /* 0x000000180400788c */ /* 0x000fd2000bf05270 */
[----:B------:R-:W-:Y:S05]  /*c9d0*/  BRA.U !UP0, `(.L_x_5585) ;  /* 0x0000000108447547 */ /* 0x000fea000b800000 */
.L_x_5561:
[----:B------:R-:W-:Y:S01]  /*c9e0*/  MOV R0, 0x130 ;  /* 0x0000013000007802 */ /* 0x000fe20000000f00 */
[----:B------:R-:W1:Y:S01]  /*c9f0*/  LDCU.64 UR4, c[0x4][0x120] ;  /* 0x01002400ff0477ac */ /* 0x000e620008000a00 */
[----:B------:R-:W-:Y:S02]  /*ca00*/  HFMA2 R8, -RZ, RZ, 0, 6.020069122314453125e-06 ;  /* 0x00000065ff087431 */ /* 0x000fe400000001ff */
[----:B------:R-:W-:Y:S01]  /*ca10*/  IMAD.MOV.U32 R12, RZ, RZ, 0x1 ;  /* 0x00000001ff0c7424 */ /* 0x000fe200078e00ff */
[----:B------:R2:W3:Y:S01]  /*ca20*/  LDC.64 R2, c[0x4][R0] ;  /* 0x0100000000027b82 */ /* 0x0004e20000000a00 */
[----:B------:R-:W4:Y:S01]  /*ca30*/  LDCU.64 UR6, c[0x4][0x128] ;  /* 0x01002500ff0677ac */ /* 0x000f220008000a00 */
[----:B------:R-:W-:Y:S01]  /*ca40*/  IMAD.MOV.U32 R13, RZ, RZ, RZ ;  /* 0x000000ffff0d7224 */ /* 0x000fe200078e00ff */
[----:B------:R-:W5:Y:S01]  /*ca50*/  LDCU.64 UR8, c[0x4][0x28] ;  /* 0x01000500ff0877ac */ /* 0x000f620008000a00 */
[----:B-1----:R-:W-:Y:S02]  /*ca60*/  IMAD.U32 R4, RZ, RZ, UR4 ;  /* 0x00000004ff047e24 */ /* 0x002fe4000f8e00ff */
[----:B------:R-:W-:Y:S01]  /*ca70*/  IMAD.U32 R5, RZ, RZ, UR5 ;  /* 0x00000005ff057e24 */ /* 0x000fe2000f8e00ff */
[----:B----4-:R-:W-:Y:S01]  /*ca80*/  MOV R6, UR6 ;  /* 0x0000000600067c02 */ /* 0x010fe20008000f00 */
[----:B------:R-:W-:-:S02]  /*ca90*/  IMAD.U32 R7, RZ, RZ, UR7 ;  /* 0x00000007ff077e24 */ /* 0x000fc4000f8e00ff */
[----:B-----5:R-:W-:Y:S02]  /*caa0*/  IMAD.U32 R10, RZ, RZ, UR8 ;  /* 0x00000008ff0a7e24 */ /* 0x020fe4000f8e00ff */
[----:B--2---:R-:W-:-:S07]  /*cab0*/  IMAD.U32 R11, RZ, RZ, UR9 ;  /* 0x00000009ff0b7e24 */ /* 0x004fce000f8e00ff */
[----:B------:R-:W-:-:S07]  /*cac0*/  LEPC R20, `(.L_x_5586) ;  /* 0x000000001014794e */ /* 0x000fce0000000000 */
[----:B0--3--:R-:W-:Y:S05]  /*cad0*/  CALL.ABS.NOINC R2 ;  /* 0x0000000002007343 */ /* 0x009fea0003c00000 */
.L_x_5586:
[----:B------:R-:W-:Y:S05]  /*cae0*/  BRA `(.L_x_5562) ;  /* 0x0000000000987947 */ /* 0x000fea0003800000 */
.L_x_5585:
[----:B0-----:R-:W-:Y:S01]  /*caf0*/  IMAD.U32 R19, R19, 0x10000, RZ ;  /* 0x0001000013137824 */ /* 0x001fe200078e00ff */
[----:B------:R-:W-:Y:S01]  /*cb00*/  BSSY.RECONVERGENT B0, `(.L_x_5587) ;  /* 0x000000c000007945 */ /* 0x000fe20003800200 */
[----:B------:R-:W-:-:S03]  /*cb10*/  MOV R0, 0x7f ;  /* 0x0000007f00007802 */ /* 0x000fc60000000f00 */
        /* <DEDUP_REMOVED lines=10> */
.L_x_5588:
[----:B------:R-:W-:Y:S05]  /*cbc0*/  BSYNC.RECONVERGENT B0 ;  /* 0x0000000000007941 */ /* 0x000fea0003800200 */
.L_x_5587:
[----:B------:R-:W-:-:S05]  /*cbd0*/  LOP3.LUT R5, R0, 0x80, R5, 0xf8, !PT ;  /* 0x0000008000057812 */ /* 0x000fca00078ef805 */
[----:B------:R0:W-:Y:S01]  /*cbe0*/  STG.E.U8 desc[UR36][R2.64], R5 ;  /* 0x0000000502007986 */ /* 0x0001e2000c101124 */
[----:B------:R-:W-:Y:S05]  /*cbf0*/  BRA `(.L_x_5562) ;  /* 0x0000000000547947 */ /* 0x000fea0003800000 */
.L_x_5584:
[----:B0-----:R-:W-:Y:S01]  /*cc00*/  IMAD.U32 R5, R19, 0x10000, RZ ;  /* 0x0001000013057824 */ /* 0x001fe200078e00ff */
        /* <DEDUP_REMOVED lines=11> */
.L_x_5590:
[----:B------:R-:W-:Y:S01]  /*ccc0*/  IMAD.MOV.U32 R0, RZ, RZ, 0x7f ;  /* 0x0000007fff007424 */ /* 0x000fe200078e00ff */
[----:B------:R-:W-:-:S04]  /*ccd0*/  ISETP.GT.U32.AND P0, PT, R4, 0x7f800000, PT ;  /* 0x7f8000000400780c */ /* 0x000fc80003f04070 */
[----:B------:R-:W-:-:S09]  /*cce0*/  SEL R0, R0, 0x7c, P0 ;  /* 0x0000007c00007807 */ /* 0x000fd20000000000 */
.L_x_5591:
[----:B------:R-:W-:Y:S05]  /*ccf0*/  BSYNC.RECONVERGENT B0 ;  /* 0x0000000000007941 */ /* 0x000fea0003800200 */
.L_x_5589:
[----:B------:R-:W-:-:S04]  /*cd00*/  SHF.R.U32.HI R5, RZ, 0x18, R5 ;  /* 0x00000018ff057819 */ /* 0x000fc80000011605 */
[----:B------:R-:W-:-:S05]  /*cd10*/  LOP3.LUT R5, R0, 0x80, R5, 0xf8, !PT ;  /* 0x0000008000057812 */ /* 0x000fca00078ef805 */
[----:B------:R0:W-:Y:S01]  /*cd20*/  STG.E.U8 desc[UR36][R2.64], R5 ;  /* 0x0000000502007986 */ /* 0x0001e2000c101124 */
[----:B------:R-:W-:Y:S05]  /*cd30*/  BRA `(.L_x_5562) ;  /* 0x0000000000047947 */ /* 0x000fea0003800000 */
.L_x_5583:
[----:B0-----:R0:W-:Y:S02]  /*cd40*/  STG.E.U16 desc[UR36][R2.64], R19 ;  /* 0x0000001302007986 */ /* 0x0011e4000c101524 */
.L_x_5562:
[----:B------:R-:W-:-:S07]  /*cd50*/  VIADD R17, R17, 0x80 ;  /* 0x0000008011117836 */ /* 0x000fce0000000000 */
.L_x_5494:
[----:B------:R-:W-:Y:S05]  /*cd60*/  BSYNC.RECONVERGENT B7 ;  /* 0x0000000000077941 */ /* 0x000fea0003800200 */
.L_x_5493:
[----:B------:R-:W5:Y:S02]  /*cd70*/  LDCU UR4, c[0x0][0x380] ;  /* 0x00007000ff0477ac */ /* 0x000f640008000800 */
[----:B-----5:R-:W-:-:S13]  /*cd80*/  ISETP.GE.AND P0, PT, R17, UR4, PT ;  /* 0x0000000411007c0c */ /* 0x020fda000bf06270 */
[----:B------:R-:W-:Y:S05]  /*cd90*/  @P0 EXIT ;  /* 0x000000000000094d */ /* 0x000fea0003800000 */
[----:B------:R-:W5:Y:S01]  /*cda0*/  LDCU UR4, c[0x0][0x388] ;  /* 0x00007100ff0477ac */ /* 0x000f620008000800 */
[----:B------:R-:W-:Y:S02]  /*cdb0*/  HFMA2 R18, -RZ, RZ, 0, 0 ;  /* 0x00000000ff127431 */ /* 0x000fe400000001ff */
[----:B0---4-:R-:W-:Y:S02]  /*cdc0*/  IMAD.MOV.U32 R0, RZ, RZ, RZ ;  /* 0x000000ffff007224 */ /* 0x011fe400078e00ff */
[----:B------:R-:W-:Y:S01]  /*cdd0*/  IMAD.MOV.U32 R16, RZ, RZ, RZ ;  /* 0x000000ffff107224 */ /* 0x000fe200078e00ff */
[----:B-----5:R-:W-:-:S09]  /*cde0*/  UISETP.NE.AND UP0, UPT, UR4, URZ, UPT ;  /* 0x000000ff0400728c */ /* 0x020fd2000bf05270 */
[----:B------:R-:W-:Y:S05]  /*cdf0*/  BRA.U !UP0, `(.L_x_5592) ;  /* 0x0000001508707547 */ /* 0x000fea000b800000 */
[----:B------:R-:W1:Y:S01]  /*ce00*/  LDCU.64 UR4, c[0x0][0x390] ;  /* 0x00007200ff0477ac */ /* 0x000e620008000a00 */
[----:B------:R-:W-:Y:S01]  /*ce10*/  IMAD.MOV.U32 R16, RZ, RZ, RZ ;  /* 0x000000ffff107224 */ /* 0x000fe200078e00ff */
[----:B------:R-:W0:Y:S01]  /*ce20*/  LDCU UR6, c[0x0][0x38c] ;  /* 0x00007180ff0677ac */ /* 0x000e220008000800 */
[----:B------:R-:W4:Y:S01]  /*ce30*/  LDCU.64 UR8, c[0x0][0x4b8] ;  /* 0x00009700ff0877ac */ /* 0x000f220008000a00 */
[----:B------:R-:W-:Y:S01]  /*ce40*/  UISETP.NE.AND UP0, UPT, UR41, URZ, UPT ;  /* 0x000000ff2900728c */ /* 0x000fe2000bf05270 */
[----:B-123--:R-:W-:Y:S01]  /*ce50*/  IMAD.HI.U32 R2, R17, UR4, R16 ;  /* 0x0000000411027c27 */ /* 0x00efe2000f8e0010 */
[----:B------:R-:W1:Y:S04]  /*ce60*/  LDCU UR4, c[0x0][0x4c0] ;  /* 0x00009800ff0477ac */ /* 0x000e680008000800 */
[----:B------:R-:W-:-:S04]  /*ce70*/  SHF.R.U32.HI R3, RZ, UR5, R2 ;  /* 0x00000005ff037c19 */ /* 0x000fc80008011602 */
[----:B------:R-:W-:-:S05]  /*ce80*/  IADD3 R0, PT, PT, -R3, RZ, RZ ;  /* 0x000000ff03007210 */ /* 0x000fca0007ffe1ff */
[----:B0-----:R-:W-:-:S04]  /*ce90*/  IMAD R17, R0, UR6, R17 ;  /* 0x0000000600117c24 */ /* 0x001fc8000f8e0211 */
[C---:B----4-:R-:W-:Y:S02]  /*cea0*/  IMAD R16, R17.reuse, UR8, RZ ;  /* 0x0000000811107c24 */ /* 0x050fe4000f8e02ff */
        /* <DEDUP_REMOVED lines=337> */
.L_x_5592:
[----:B------:R-:W0:Y:S01]  /*e3c0*/  LDCU.64 UR6, c[0x0][0x5e8] ;  /* 0x0000bd00ff0677ac */ /* 0x000e220008000a00 */
[----:B------:R-:W1:Y:S01]  /*e3d0*/  LDCU.64 UR8, c[0x0][0x5f0] ;  /* 0x0000be00ff0877ac */ /* 0x000e620008000a00 */
[----:B------:R-:W-:-:S04]  /*e3e0*/  UPRMT UR4, UR39, 0x9910, URZ ;  /* 0x0000991027047896 */ /* 0x000fc800080000ff */
[----:B------:R-:W-:Y:S01]  /*e3f0*/  UISETP.GT.AND UP0, UPT, UR4, 0x9, UPT ;  /* 0x000000090400788c */ /* 0x000fe2000bf04270 */
[----:B0-----:R-:W-:Y:S02]  /*e400*/  IADD3 R16, P0, PT, R16, UR6, RZ ;  /* 0x0000000610107c10 */ /* 0x001fe4000ff1e0ff */
[----:B-123--:R-:W-:-:S03]  /*e410*/  IADD3 R2, P1, PT, R0, UR8, RZ ;  /* 0x0000000800027c10 */ /* 0x00efc6000ff3e0ff */
[----:B------:R-:W-:Y:S02]  /*e420*/  IMAD.X R17, RZ, RZ, UR7, P0 ;  /* 0x00000007ff117e24 */ /* 0x000fe400080e06ff */
        /* <DEDUP_REMOVED lines=15> */
.L_x_5596:
[----:B------:R-:W2:Y:S02]  /*e520*/  LDG.E.U8 R2, desc[UR36][R2.64] ;  /* 0x0000002402027981 */ /* 0x000ea4000c1e1100 */
[----:B--2---:R-:W-:-:S04]  /*e530*/  I2FP.F32.U32 R0, R2 ;  /* 0x0000000200007245 */ /* 0x004fc80000201000 */
[----:B------:R-:W-:-:S04]  /*e540*/  F2FP.BF16.F32.PACK_AB R0, RZ, R0 ;  /* 0x00000000ff00723e */ /* 0x000fc800000010ff */
[----:B------:R-:W-:Y:S01]  /*e550*/  PRMT R19, R0, 0x7610, R19 ;  /* 0x0000761000137816 */ /* 0x000fe20000000013 */
[----:B------:R-:W-:Y:S06]  /*e560*/  BRA `(.L_x_5598) ;  /* 0x0000000c00c07947 */ /* 0x000fec0003800000 */
.L_x_5595:
        /* <DEDUP_REMOVED lines=11> */
.L_x_5600:
[----:B------:R-:W2:Y:S02]  /*e620*/  LDG.E R2, desc[UR36][R2.64] ;  /* 0x0000002402027981 */ /* 0x000ea4000c1e1900 */
[----:B--2---:R-:W-:-:S04]  /*e630*/  I2FP.F32.S32 R0, R2 ;  /* 0x0000000200007245 */ /* 0x004fc80000201400 */
[----:B------:R-:W-:-:S04]  /*e640*/  F2FP.BF16.F32.PACK_AB R0, RZ, R0 ;  /* 0x00000000ff00723e */ /* 0x000fc800000010ff */
[----:B------:R-:W-:Y:S01]  /*e650*/  PRMT R19, R0, 0x7610, R19 ;  /* 0x0000761000137816 */ /* 0x000fe20000000013 */
[----:B------:R-:W-:Y:S06]  /*e660*/  BRA `(.L_x_5598) ;  /* 0x0000000c00807947 */ /* 0x000fec0003800000 */
.L_x_5599:
[----:B------:R-:W2:Y:S02]  /*e670*/  LDG.E.U16 R2, desc[UR36][R2.64] ;  /* 0x0000002402027981 */ /* 0x000ea4000c1e1500 */
[----:B--2---:R-:W0:Y:S02]  /*e680*/  I2F.S16 R0, R2 ;  /* 0x0000000200007306 */ /* 0x004e240000101400 */
[----:B0-----:R-:W-:-:S04]  /*e690*/  F2FP.BF16.F32.PACK_AB R0, RZ, R0 ;  /* 0x00000000ff00723e */ /* 0x001fc800000010ff */
[----:B------:R-:W-:Y:S01]  /*e6a0*/  PRMT R19, R0, 0x7610, R19 ;  /* 0x0000761000137816 */ /* 0x000fe20000000013 */
[----:B------:R-:W-:Y:S06]  /*e6b0*/  BRA `(.L_x_5598) ;  /* 0x0000000c006c7947 */ /* 0x000fec0003800000 */
.L_x_5594:
        /* <DEDUP_REMOVED lines=9> */
.L_x_5602:
[----:B------:R-:W2:Y:S02]  /*e750*/  LDG.E.U16 R0, desc[UR36][R2.64] ;  /* 0x0000002402007981 */ /* 0x000ea4000c1e1500 */
[----:B--2---:R-:W-:-:S05]  /*e760*/  HADD2.F32 R0, -RZ, R0.H0_H0 ;  /* 0x20000000ff007230 */ /* 0x004fca0000004100 */
[----:B------:R-:W-:-:S04]  /*e770*/  F2FP.BF16.F32.PACK_AB R0, RZ, R0 ;  /* 0x00000000ff00723e */ /* 0x000fc800000010ff */
[----:B------:R-:W-:Y:S01]  /*e780*/  PRMT R19, R0, 0x7610, R19 ;  /* 0x0000761000137816 */ /* 0x000fe20000000013 */
[----:B------:R-:W-:Y:S06]  /*e790*/  BRA `(.L_x_5598) ;  /* 0x0000000c00347947 */ /* 0x000fec0003800000 */
.L_x_5601:
        /* <DEDUP_REMOVED lines=9> */
.L_x_5604:
[----:B------:R-:W2:Y:S02]  /*e830*/  LDG.E.U16 R2, desc[UR36][R2.64] ;  /* 0x0000002402027981 */ /* 0x000ea4000c1e1500 */
[----:B--2---:R-:W-:-:S05]  /*e840*/  HADD2.F32 R0, -RZ, R2.H0_H0 ;  /* 0x20000002ff007230 */ /* 0x004fca0000004100 */
[----:B------:R-:W-:-:S04]  /*e850*/  F2FP.BF16.F32.PACK_AB R0, RZ, R0 ;  /* 0x00000000ff00723e */ /* 0x000fc800000010ff */
[----:B------:R-:W-:Y:S01]  /*e860*/  PRMT R19, R0, 0x7610, R19 ;  /* 0x0000761000137816 */ /* 0x000fe20000000013 */
[----:B------:R-:W-:Y:S06]  /*e870*/  BRA `(.L_x_5598) ;  /* 0x0000000800fc7947 */ /* 0x000fec0003800000 */
.L_x_5603:
        /* <DEDUP_REMOVED lines=9> */
.L_x_5593:
        /* <DEDUP_REMOVED lines=14> */
.L_x_5607:
        /* <DEDUP_REMOVED lines=9> */
.L_x_5606:
        /* <DEDUP_REMOVED lines=27> */
.L_x_5609:
        /* <DEDUP_REMOVED lines=14> */
.L_x_5608:
[----:B------:R0:W5:Y:S01]  /*ed10*/  LDG.E.U16 R19, desc[UR36][R2.64] ;  /* 0x0000002402137981 */ /* 0x000162000c1e1500 */
[----:B------:R-:W-:Y:S05]  /*ed20*/  BRA `(.L_x_5598) ;  /* 0x0000000400d07947 */ /* 0x000fea0003800000 */
.L_x_5605:
        /* <DEDUP_REMOVED lines=13> */
.L_x_5612:
        /* <DEDUP_REMOVED lines=21> */
.L_x_5616:
[----:B------:R-:W-:Y:S05]  /*ef50*/  BSYNC.RECONVERGENT B1 ;  /* 0x0000000000017941 */ /* 0x000fea0003800200 */
.L_x_5615:
[----:B------:R-:W-:Y:S02]  /*ef60*/  SHF.L.U32 R0, R0, 0x14, RZ ;  /* 0x0000001400007819 */ /* 0x000fe400000006ff */
[----:B------:R-:W-:-:S04]  /*ef70*/  LEA R2, R2, 0x3b800000, 0x17 ;  /* 0x3b80000002027811 */ /* 0x000fc800078eb8ff */
[----:B------:R-:W-:-:S07]  /*ef80*/  LOP3.LUT R0, R2, R0, R7, 0xfe, !PT ;  /* 0x0000000002007212 */ /* 0x000fce00078efe07 */
.L_x_5614:
[----:B------:R-:W-:Y:S05]  /*ef90*/  BSYNC.RECONVERGENT B0 ;  /* 0x0000000000007941 */ /* 0x000fea0003800200 */
.L_x_5613:
[----:B------:R-:W-:-:S04]  /*efa0*/  F2FP.BF16.F32.PACK_AB R0, RZ, R0 ;  /* 0x00000000ff00723e */ /* 0x000fc800000010ff */
[----:B------:R-:W-:Y:S01]  /*efb0*/  PRMT R19, R0, 0x7610, R19 ;  /* 0x0000761000137816 */ /* 0x000fe20000000013 */
[----:B------:R-:W-:Y:S06]  /*efc0*/  BRA `(.L_x_5598) ;  /* 0x0000000400287947 */ /* 0x000fec0003800000 */
.L_x_5611:
        /* <DEDUP_REMOVED lines=21> */
.L_x_5620:
[----:B------:R-:W-:Y:S05]  /*f120*/  BSYNC.RECONVERGENT B1 ;  /* 0x0000000000017941 */ /* 0x000fea0003800200 */
.L_x_5619:
[----:B------:R-:W-:Y:S01]  /*f130*/  IMAD.SHL.U32 R0, R0, 0x200000, RZ ;  /* 0x0020000000007824 */ /* 0x000fe200078e00ff */
[----:B------:R-:W-:-:S04]  /*f140*/  LEA R2, R2, 0x37800000, 0x17 ;  /* 0x3780000002027811 */ /* 0x000fc800078eb8ff */
[----:B------:R-:W-:-:S07]  /*f150*/  LOP3.LUT R0, R2, R0, R7, 0xfe, !PT ;  /* 0x0000000002007212 */ /* 0x000fce00078efe07 */
.L_x_5618:
[----:B------:R-:W-:Y:S05]  /*f160*/  BSYNC.RECONVERGENT B0 ;  /* 0x0000000000007941 */ /* 0x000fea0003800200 */
.L_x_5617:
[----:B------:R-:W-:-:S04]  /*f170*/  F2FP.BF16.F32.PACK_AB R0, RZ, R0 ;  /* 0x00000000ff00723e */ /* 0x000fc800000010ff */
[----:B------:R-:W-:Y:S01]  /*f180*/  PRMT R19, R0, 0x7610, R19 ;  /* 0x0000761000137816 */ /* 0x000fe20000000013 */
[----:B------:R-:W-:Y:S06]  /*f190*/  BRA `(.L_x_5598) ;  /* 0x0000000000b47947 */ /* 0x000fec0003800000 */
.L_x_5610:
        /* <DEDUP_REMOVED lines=14> */
.L_x_5624:
[----:B------:R-:W-:Y:S05]  /*f280*/  BSYNC.RECONVERGENT B0 ;  /* 0x0000000000007941 */ /* 0x000fea0003800200 */
.L_x_5623:
[----:B------:R-:W-:-:S04]  /*f290*/  F2FP.BF16.F32.PACK_AB R0, RZ, R0 ;  /* 0x00000000ff00723e */ /* 0x000fc800000010ff */
[----:B------:R-:W-:Y:S01]  /*f2a0*/  PRMT R19, R0, 0x7610, R19 ;  /* 0x0000761000137816 */ /* 0x000fe20000000013 */
[----:B------:R-:W-:Y:S06]  /*f2b0*/  BRA `(.L_x_5598) ;  /* 0x00000000006c7947 */ /* 0x000fec0003800000 */
.L_x_5597:
        /* <DEDUP_REMOVED lines=16> */
.L_x_5625:
[----:B------:R-:W-:Y:S01]  /*f3c0*/  PRMT R19, RZ, 0x7610, R19 ;  /* 0x00007610ff137816 */ /* 0x000fe20000000013 */
[----:B------:R-:W-:Y:S06]  /*f3d0*/  BRA `(.L_x_5598) ;  /* 0x0000000000247947 */ /* 0x000fec0003800000 */
.L_x_5622:
[----:B------:R-:W2:Y:S02]  /*f3e0*/  LDG.E.64 R2, desc[UR36][R2.64] ;  /* 0x0000002402027981 */ /* 0x000ea4000c1e1b00 */
[----:B--2---:R-:W0:Y:S02]  /*f3f0*/  I2F.U64 R0, R2 ;  /* 0x0000000200007312 */ /* 0x004e240000301000 */
[----:B0-----:R-:W-:-:S04]  /*f400*/  F2FP.BF16.F32.PACK_AB R0, RZ, R0 ;  /* 0x00000000ff00723e */ /* 0x001fc800000010ff */
[----:B------:R-:W-:Y:S01]  /*f410*/  PRMT R19, R0, 0x7610, R19 ;  /* 0x0000761000137816 */ /* 0x000fe20000000013 */
[----:B------:R-:W-:Y:S06]  /*f420*/  BRA `(.L_x_5598) ;  /* 0x0000000000107947 */ /* 0x000fec0003800000 */
.L_x_5621:
[----:B------:R-:W2:Y:S02]  /*f430*/  LDG.E R2, desc[UR36][R2.64] ;  /* 0x0000002402027981 */ /* 0x000ea4000c1e1900 */
[----:B--2---:R-:W-:-:S04]  /*f440*/  I2FP.F32.U32 R0, R2 ;  /* 0x0000000200007245 */ /* 0x004fc80000201000 */
[----:B------:R-:W-:-:S04]  /*f450*/  F2FP.BF16.F32.PACK_AB R0, RZ, R0 ;  /* 0x00000000ff00723e */ /* 0x000fc800000010ff */
[----:B------:R-:W-:-:S07]  /*f460*/  PRMT R19, R0, 0x7610, R19 ;  /* 0x0000761000137816 */ /* 0x000fce0000000013 */
.L_x_5598:
        /* <DEDUP_REMOVED lines=18> */
.L_x_5630:
[----:B------:R-:W2:Y:S02]  /*f590*/  LDG.E.U8 R0, desc[UR36][R2.64] ;  /* 0x0000002402007981 */ /* 0x000ea4000c1e1100 */
[----:B--2---:R-:W-:Y:S01]  /*f5a0*/  I2FP.F32.U32 R0, R0 ;  /* 0x0000000000007245 */ /* 0x004fe20000201000 */
[----:B------:R-:W-:Y:S06]  /*f5b0*/  BRA `(.L_x_5632) ;  /* 0x0000000c00247947 */ /* 0x000fec0003800000 */
.L_x_5629:
[----:B------:R-:W-:-:S09]  /*f5c0*/  UISETP.NE.AND UP0, UPT, UR4, 0x2, UPT ;  /* 0x000000020400788c */ /* 0x000fd2000bf05270 */
[----:B------:R-:W-:Y:S05]  /*f5d0*/  BRA.U !UP0, `(.L_x_5633) ;  /* 0x0000000108287547 */ /* 0x000fea000b800000 */
[----:B------:R-:W-:-:S09]  /*f5e0*/  UISETP.NE.AND UP0, UPT, UR4, 0x3, UPT ;  /* 0x000000030400788c */ /* 0x000fd2000bf05270 */
[----:B------:R-:W-:Y:S05]  /*f5f0*/  BRA.U !UP0, `(.L_x_5634) ;  /* 0x0000000108147547 */ /* 0x000fea000b800000 */
[----:B------:R-:W-:-:S09]  /*f600*/  UISETP.NE.AND UP0, UPT, UR4, 0x4, UPT ;  /* 0x000000040400788c */ /* 0x000fd2000bf05270 */
[----:B------:R-:W-:Y:S05]  /*f610*/  BRA.U UP0, `(.L_x_5631) ;  /* 0x0000000900b07547 */ /* 0x000fea000b800000 */
[----:B------:R-:W2:Y:S02]  /*f620*/  LDG.E.64 R2, desc[UR36][R2.64] ;  /* 0x0000002402027981 */ /* 0x000ea4000c1e1b00 */
[----:B--2---:R2:W3:Y:S01]  /*f630*/  I2F.S64 R0, R2 ;  /* 0x0000000200007312 */ /* 0x0044e20000301400 */
[----:B------:R-:W-:Y:S05]  /*f640*/  BRA `(.L_x_5632) ;  /* 0x0000000c00007947 */ /* 0x000fea0003800000 */
.L_x_5634:
[----:B------:R-:W2:Y:S02]  /*f650*/  LDG.E R0, desc[UR36][R2.64] ;  /* 0x0000002402007981 */ /* 0x000ea4000c1e1900 */
[----:B--2---:R-:W-:Y:S01]  /*f660*/  I2FP.F32.S32 R0, R0 ;  /* 0x0000000000007245 */ /* 0x004fe20000201400 */
[----:B------:R-:W-:Y:S06]  /*f670*/  BRA `(.L_x_5632) ;  /* 0x0000000800f47947 */ /* 0x000fec0003800000 */
.L_x_5633:
[----:B------:R-:W2:Y:S02]  /*f680*/  LDG.E.U16 R0, desc[UR36][R2.64] ;  /* 0x0000002402007981 */ /* 0x000ea4000c1e1500 */
[----:B--2---:R-:W4:Y:S01]  /*f690*/  I2F.S16 R0, R0 ;  /* 0x0000000000007306 */ /* 0x004f220000101400 */
[----:B------:R-:W-:Y:S05]  /*f6a0*/  BRA `(.L_x_5632) ;  /* 0x0000000800e87947 */ /* 0x000fea0003800000 */
.L_x_5628:
        /* <DEDUP_REMOVED lines=8> */
.L_x_5636:
[----:B------:R-:W2:Y:S02]  /*f730*/  LDG.E.U16 R0, desc[UR36][R2.64] ;  /* 0x0000002402007981 */ /* 0x000ea4000c1e1500 */
[----:B--2---:R-:W-:Y:S01]  /*f740*/  HADD2.F32 R0, -RZ, R0.H0_H0 ;  /* 0x20000000ff007230 */ /* 0x004fe20000004100 */
[----:B------:R-:W-:Y:S06]  /*f750*/  BRA `(.L_x_5632) ;  /* 0x0000000800bc7947 */ /* 0x000fec0003800000 */
.L_x_5635:
        /* <DEDUP_REMOVED lines=8> */
.L_x_5638:
[----:B------:R-:W2:Y:S02]  /*f7e0*/  LDG.E.U16 R0, desc[UR36][R2.64] ;  /* 0x0000002402007981 */ /* 0x000ea4000c1e1500 */
[----:B--2---:R-:W-:Y:S01]  /*f7f0*/  HADD2.F32 R0, -RZ, R0.H0_H0 ;  /* 0x20000000ff007230 */ /* 0x004fe20000004100 */
[----:B------:R-:W-:Y:S06]  /*f800*/  BRA `(.L_x_5632) ;  /* 0x0000000800907947 */ /* 0x000fec0003800000 */
.L_x_5637:
[----:B------:R-:W2:Y:S01]  /*f810*/  LDG.E.64 R2, desc[UR36][R2.64] ;  /* 0x0000002402027981 */ /* 0x000ea2000c1e1b00 */
[----:B------:R-:W-:Y:S01]  /*f820*/  UMOV UR4, 0xf0000000 ;  /* 0xf000000000047882 */ /* 0x000fe20000000000 */
[----:B------:R-:W-:Y:S01]  /*f830*/  UMOV UR5, 0x380fffff ;  /* 0x380fffff00057882 */ /* 0x000fe20000000000 */
[----:B--2---:R-:W0:Y:S01]  /*f840*/  F2F.F32.F64 R0, R2 ;  /* 0x0000000200007310 */ /* 0x004e220000301000 */
[----:B------:R-:W-:-:S14]  /*f850*/  DSETP.GEU.AND P0, PT, |R2|, UR4, PT ;  /* 0x0000000402007e2a */ /* 0x000fdc000bf0e200 */
[----:B0-----:R-:W-:Y:S01]  /*f860*/  @!P0 FMUL R0, R0, 1.175494350822287508e-38 ;  /* 0x0080000000008820 */ /* 0x001fe20000400000 */
[----:B------:R-:W-:Y:S06]  /*f870*/  BRA `(.L_x_5632) ;  /* 0x0000000800747947 */ /* 0x000fec0003800000 */
.L_x_5627:
        /* <DEDUP_REMOVED lines=12> */
.L_x_5641:
[----:B------:R-:W2:Y:S01]  /*f940*/  LDG.E.64 R2, desc[UR36][R2.64] ;  /* 0x0000002402027981 */ /* 0x000ea2000c1e1b00 */
[----:B------:R-:W-:Y:S01]  /*f950*/  UMOV UR4, 0xf0000000 ;  /* 0xf000000000047882 */ /* 0x000fe20000000000 */
[----:B------:R-:W-:Y:S01]  /*f960*/  UMOV UR5, 0x380fffff ;  /* 0x380fffff00057882 */ /* 0x000fe20000000000 */
[----:B--2---:R-:W0:Y:S01]  /*f970*/  F2F.F32.F64 R0, R2 ;  /* 0x0000000200007310 */ /* 0x004e220000301000 */
[----:B------:R-:W-:-:S14]  /*f980*/  DSETP.GEU.AND P0, PT, |R2|, UR4, PT ;  /* 0x0000000402007e2a */ /* 0x000fdc000bf0e200 */
[----:B0-----:R-:W-:Y:S01]  /*f990*/  @!P0 FMUL R0, R0, 1.175494350822287508e-38 ;  /* 0x0080000000008820 */ /* 0x001fe20000400000 */
[----:B------:R-:W-:Y:S06]  /*f9a0*/  BRA `(.L_x_5632) ;  /* 0x0000000800287947 */ /* 0x000fec0003800000 */
.L_x_5640:
        /* <DEDUP_REMOVED lines=25> */
.L_x_5643:
        /* <DEDUP_REMOVED lines=12> */
.L_x_5642:
[----:B------:R-:W2:Y:S02]  /*fc00*/  LDG.E.U16 R0, desc[UR36][R2.64] ;  /* 0x0000002402007981 */ /* 0x000ea4000c1e1500 */
[----:B--2---:R-:W-:Y:S01]  /*fc10*/  SHF.L.U32 R0, R0, 0x10, RZ ;  /* 0x0000001000007819 */ /* 0x004fe200000006ff */
[----:B------:R-:W-:Y:S06]  /*fc20*/  BRA `(.L_x_5632) ;  /* 0x0000000400887947 */ /* 0x000fec0003800000 */
.L_x_5639:
        /* <DEDUP_REMOVED lines=11> */
.L_x_5646:
        /* <DEDUP_REMOVED lines=20> */
.L_x_5648:
[----:B------:R-:W-:Y:S05]  /*fe20*/  BSYNC.RECONVERGENT B0 ;  /* 0x0000000000007941 */ /* 0x000fea0003800200 */
.L_x_5647:
[----:B------:R-:W-:Y:S01]  /*fe30*/  IMAD.SHL.U32 R0, R0, 0x100000, RZ ;  /* 0x0010000000007824 */ /* 0x000fe200078e00ff */
[----:B------:R-:W-:-:S04]  /*fe40*/  LEA R2, R2, 0x3b800000, 0x17 ;  /* 0x3b80000002027811 */ /* 0x000fc800078eb8ff */
[----:B------:R-:W-:Y:S01]  /*fe50*/  LOP3.LUT R0, R2, R0, R7, 0xfe, !PT ;  /* 0x0000000002007212 */ /* 0x000fe200078efe07 */
[----:B------:R-:W-:Y:S06]  /*fe60*/  BRA `(.L_x_5632) ;  /* 0x0000000000f87947 */ /* 0x000fec0003800000 */
.L_x_5645:
        /* <DEDUP_REMOVED lines=20> */
.L_x_5650:
[----:B------:R-:W-:Y:S05]  /*ffb0*/  BSYNC.RECONVERGENT B0 ;  /* 0x0000000000007941 */ /* 0x000fea0003800200 */
.L_x_5649:
[----:B------:R-:W-:Y:S01]  /*ffc0*/  IMAD.SHL.U32 R0, R0, 0x200000, RZ ;  /* 0x0020000000007824 */ /* 0x000fe200078e00ff */
[----:B------:R-:W-:-:S04]  /*ffd0*/  LEA R2, R2, 0x37800000, 0x17 ;  /* 0x3780000002027811 */ /* 0x000fc800078eb8ff */
[----:B------:R-:W-:Y:S01]  /*ffe0*/  LOP3.LUT R0, R2, R0, R7, 0xfe, !PT ;  /* 0x0000000002007212 */ /* 0x000fe200078efe07 */
[----:B------:R-:W-:Y:S06]  /*fff0*/  BRA `(.L_x_5632) ;  /* 0x0000000000947947 */ /* 0x000fec0003800000 */
.L_x_5644:
        /* <DEDUP_REMOVED lines=14> */
.L_x_5631:
        /* <DEDUP_REMOVED lines=15> */
[----:B--2--5:R-:W-:Y:S05]  /*101d0*/  CALL.ABS.NOINC R2 ;  /* 0x0000000002007343 */ /* 0x024fea0003c00000 */
.L_x_5653:
[----:B------:R-:W-:Y:S01]  /*101e0*/  IMAD.MOV.U32 R0, RZ, RZ, RZ ;  /* 0x000000ffff007224 */ /* 0x000fe200078e00ff */
[----:B------:R-:W-:Y:S06]  /*101f0*/  BRA `(.L_x_5632) ;  /* 0x0000000000147947 */ /* 0x000fec0003800000 */
.L_x_5652:
[----:B------:R-:W2:Y:S02]  /*10200*/  LDG.E.64 R2, desc[UR36][R2.64] ;  /* 0x0000002402027981 */ /* 0x000ea4000c1e1b00 */
[----:B--2---:R0:W1:Y:S01]  /*10210*/  I2F.U64 R0, R2 ;  /* 0x0000000200007312 */ /* 0x0040620000301000 */
[----:B------:R-:W-:Y:S05]  /*10220*/  BRA `(.L_x_5632) ;  /* 0x0000000000087947 */ /* 0x000fea0003800000 */
.L_x_5651:
[----:B------:R-:W2:Y:S02]  /*10230*/  LDG.E R0, desc[UR36][R2.64] ;  /* 0x0000002402007981 */ /* 0x000ea4000c1e1900 */
[----:B--2---:R-:W-:-:S07]  /*10240*/  I2FP.F32.U32 R0, R0 ;  /* 0x0000000000007245 */ /* 0x004fce0000201000 */
.L_x_5632:
[----:B------:R-:W-:Y:S05]  /*10250*/  BSYNC.RECONVERGENT B6 ;  /* 0x0000000000067941 */ /* 0x000fea0003800200 */
.L_x_5626:
[----:B-----5:R-:W-:Y:S01]  /*10260*/  SHF.L.U32 R19, R19, 0x10, RZ ;  /* 0x0000001013137819 */ /* 0x020fe200000006ff */
[----:B------:R-:W-:-:S04]  /*10270*/  UPRMT UR4, UR43, 0x9910, URZ ;  /* 0x000099102b047896 */ /* 0x000fc800080000ff */
[----:B-1-34-:R-:W-:Y:S01]  /*10280*/  FMUL.FTZ R19, R19, R0 ;  /* 0x0000000013137220 */ /* 0x01afe20000410000 */
[----:B------:R-:W-:-:S05]  /*10290*/  UISETP.GT.AND UP0, UPT, UR4, 0x9, UPT ;  /* 0x000000090400788c */ /* 0x000fca000bf04270 */
[----:B------:R-:W1:Y:S04]  /*102a0*/  F2F.BF16.F32 R19, R19 ;  /* 0x0000001300137304 */ /* 0x000e680000202000 */
        /* <DEDUP_REMOVED lines=10> */
[----:B0-2---:R-:W0:Y:S02]  /*10350*/  F2I.FTZ.TRUNC.NTZ R3, R0 ;  /* 0x0000000000037305 */ /* 0x005e24000021f100 */
[----:B0-----:R-:W-:Y:S01]  /*10360*/  STG.E.U8 desc[UR36][R16.64], R3 ;  /* 0x0000000310007986 */ /* 0x001fe2000c101124 */
[----:B------:R-:W-:Y:S05]  /*10370*/  EXIT ;  /* 0x000000000000794d */ /* 0x000fea0003800000 */
.L_x_5657:
[----:B012---:R-:W-:-:S06]  /*10380*/  IMAD.U32 R3, R19, 0x10000, RZ ;  /* 0x0001000013037824 */ /* 0x007fcc00078e00ff */
[----:B------:R-:W0:Y:S02]  /*10390*/  F2I.S64.TRUNC R2, R3 ;  /* 0x0000000300027311 */ /* 0x000e24000020d900 */
[----:B0-----:R-:W-:Y:S01]  /*103a0*/  STG.E.U8 desc[UR36][R16.64], R2 ;  /* 0x0000000210007986 */ /* 0x001fe2000c101124 */
[----:B------:R-:W-:Y:S05]  /*103b0*/  EXIT ;  /* 0x000000000000794d */ /* 0x000fea0003800000 */
.L_x_5656:
[----:B------:R-:W-:-:S09]  /*103c0*/  UISETP.NE.AND UP0, UPT, UR4, 0x2, UPT ;  /* 0x000000020400788c */ /* 0x000fd2000bf05270 */
[----:B------:R-:W-:Y:S05]  /*103d0*/  BRA.U !UP0, `(.L_x_5659) ;  /* 0x0000000108307547 */ /* 0x000fea000b800000 */
[----:B------:R-:W-:-:S09]  /*103e0*/  UISETP.NE.AND UP0, UPT, UR4, 0x3, UPT ;  /* 0x000000030400788c */ /* 0x000fd2000bf05270 */
[----:B------:R-:W-:Y:S05]  /*103f0*/  BRA.U !UP0, `(.L_x_5660) ;  /* 0x0000000108187547 */ /* 0x000fea000b800000 */
[----:B------:R-:W-:-:S09]  /*10400*/  UISETP.NE.AND UP0, UPT, UR4, 0x4, UPT ;  /* 0x000000040400788c */ /* 0x000fd2000bf05270 */
[----:B------:R-:W-:Y:S05]  /*10410*/  BRA.U UP0, `(.L_x_5658) ;  /* 0x0000000900787547 */ /* 0x000fea000b800000 */
[----:B012---:R-:W-:-:S06]  /*10420*/  IMAD.U32 R2, R19, 0x10000, RZ ;  /* 0x0001000013027824 */ /* 0x007fcc00078e00ff */
[----:B------:R-:W0:Y:S02]  /*10430*/  F2I.S64.TRUNC R2, R2 ;  /* 0x0000000200027311 */ /* 0x000e24000020d900 */
[----:B0-----:R-:W-:Y:S01]  /*10440*/  STG.E.64 desc[UR36][R16.64], R2 ;  /* 0x0000000210007986 */ /* 0x001fe2000c101b24 */
[----:B------:R-:W-:Y:S05]  /*10450*/  EXIT ;  /* 0x000000000000794d */ /* 0x000fea0003800000 */
.L_x_5660:
[----:B-1----:R-:W-:-:S06]  /*10460*/  SHF.L.U32 R19, R19, 0x10, RZ ;  /* 0x0000001013137819 */ /* 0x002fcc00000006ff */
[----:B------:R-:W1:Y:S02]  /*10470*/  F2I.FTZ.TRUNC.NTZ R19, R19 ;  /* 0x0000001300137305 */ /* 0x000e64000021f100 */
[----:B-1----:R-:W-:Y:S01]  /*10480*/  STG.E desc[UR36][R16.64], R19 ;  /* 0x0000001310007986 */ /* 0x002fe2000c101924 */
[----:B------:R-:W-:Y:S05]  /*10490*/  EXIT ;  /* 0x000000000000794d */ /* 0x000fea0003800000 */
.L_x_5659:
[----:B-1----:R-:W-:-:S06]  /*104a0*/  IMAD.U32 R19, R19, 0x10000, RZ ;  /* 0x0001000013137824 */ /* 0x002fcc00078e00ff */
[----:B------:R-:W1:Y:S02]  /*104b0*/  F2I.FTZ.TRUNC.NTZ R19, R19 ;  /* 0x0000001300137305 */ /* 0x000e64000021f100 */
[----:B-1----:R-:W-:Y:S01]  /*104c0*/  STG.E.U16 desc[UR36][R16.64], R19 ;  /* 0x0000001310007986 */ /* 0x002fe2000c101524 */
[----:B------:R-:W-:Y:S05]  /*104d0*/  EXIT ;  /* 0x000000000000794d */ /* 0x000fea0003800000 */
.L_x_5655:
[----:B------:R-:W-:-:S09]  /*104e0*/  UISETP.GT.AND UP0, UPT, UR4, 0x6, UPT ;  /* 0x000000060400788c */ /* 0x000fd2000bf04270 */
[----:B------:R-:W-:Y:S05]  /*104f0*/  BRA.U UP0, `(.L_x_5661) ;  /* 0x00000001002c7547 */ /* 0x000fea000b800000 */
[----:B------:R-:W-:-:S09]  /*10500*/  UISETP.NE.AND UP0, UPT, UR4, 0x5, UPT ;  /* 0x000000050400788c */ /* 0x000fd2000bf05270 */
[----:B------:R-:W-:Y:S05]  /*10510*/  BRA.U !UP0, `(.L_x_5662) ;  /* 0x0000000108147547 */ /* 0x000fea000b800000 */
[----:B------:R-:W-:-:S09]  /*10520*/  UISETP.NE.AND UP0, UPT, UR4, 0x6, UPT ;  /* 0x000000060400788c */ /* 0x000fd2000bf05270 */
[----:B------:R-:W-:Y:S05]  /*10530*/  BRA.U UP0, `(.L_x_5658) ;  /* 0x0000000900307547 */ /* 0x000fea000b800000 */
[----:B-1----:R-:W-:-:S05]  /*10540*/  IMAD.U32 R19, R19, 0x10000, RZ ;  /* 0x0001000013137824 */ /* 0x002fca00078e00ff */
[----:B------:R-:W-:Y:S01]  /*10550*/  STG.E desc[UR36][R16.64], R19 ;  /* 0x0000001310007986 */ /* 0x000fe2000c101924 */
[----:B------:R-:W-:Y:S05]  /*10560*/  EXIT ;  /* 0x000000000000794d */ /* 0x000fea0003800000 */
.L_x_5662:
[----:B-1----:R-:W-:-:S05]  /*10570*/  IMAD.U32 R0, R19, 0x10000, RZ ;  /* 0x0001000013007824 */ /* 0x002fca00078e00ff */
[----:B------:R-:W-:-:S05]  /*10580*/  F2FP.F16.F32.PACK_AB R0, RZ, R0 ;  /* 0x00000000ff00723e */ /* 0x000fca00000000ff */
[----:B------:R-:W-:Y:S01]  /*10590*/  STG.E.U16 desc[UR36][R16.64], R0 ;  /* 0x0000000010007986 */ /* 0x000fe2000c101524 */
[----:B------:R-:W-:Y:S05]  /*105a0*/  EXIT ;  /* 0x000000000000794d */ /* 0x000fea0003800000 */
.L_x_5661:
[----:B------:R-:W-:-:S09]  /*105b0*/  UISETP.NE.AND UP0, UPT, UR4, 0x7, UPT ;  /* 0x000000070400788c */ /* 0x000fd2000bf05270 */
[----:B------:R-:W-:Y:S05]  /*105c0*/  BRA.U !UP0, `(.L_x_5663) ;  /* 0x0000000108347547 */ /* 0x000fea000b800000 */
[----:B------:R-:W-:-:S09]  /*105d0*/  UISETP.NE.AND UP0, UPT, UR4, 0x8, UPT ;  /* 0x000000080400788c */ /* 0x000fd2000bf05270 */
[----:B------:R-:W-:Y:S05]  /*105e0*/  BRA.U !UP0, `(.L_x_5664) ;  /* 0x0000000108187547 */ /* 0x000fea000b800000 */
[----:B------:R-:W-:-:S09]  /*105f0*/  UISETP.NE.AND UP0, UPT, UR4, 0x9, UPT ;  /* 0x000000090400788c */ /* 0x000fd2000bf05270 */
[----:B------:R-:W-:Y:S05]  /*10600*/  BRA.U UP0, `(.L_x_5658) ;  /* 0x0000000500fc7547 */ /* 0x000fea000b800000 */
[----:B012---:R-:W-:Y:S01]  /*10610*/  SHF.L.U32 R2, R19, 0x10, RZ ;  /* 0x0000001013027819 */ /* 0x007fe200000006ff */
[----:B------:R-:W-:-:S05]  /*10620*/  IMAD.MOV.U32 R3, RZ, RZ, RZ ;  /* 0x000000ffff037224 */ /* 0x000fca00078e00ff */
[----:B------:R-:W-:Y:S01]  /*10630*/  STG.E.64 desc[UR36][R16.64], R2 ;  /* 0x0000000210007986 */ /* 0x000fe2000c101b24 */
[----:B------:R-:W-:Y:S05]  /*10640*/  EXIT ;  /* 0x000000000000794d */ /* 0x000fea0003800000 */
.L_x_5664:
[----:B-1----:R-:W-:-:S05]  /*10650*/  IMAD.U32 R19, R19, 0x10000, RZ ;  /* 0x0001000013137824 */ /* 0x002fca00078e00ff */
[----:B0-2---:R-:W-:-:S04]  /*10660*/  F2FP.F16.F32.PACK_AB R3, RZ, R19 ;  /* 0x00000013ff03723e */ /* 0x005fc800000000ff */
[----:B------:R-:W-:-:S05]  /*10670*/  PRMT R3, R3, 0x5410, RZ ;  /* 0x0000541003037816 */ /* 0x000fca00000000ff */
[----:B------:R-:W-:Y:S01]  /*10680*/  STG.E desc[UR36][R16.64], R3 ;  /* 0x0000000310007986 */ /* 0x000fe2000c101924 */
[----:B------:R-:W-:Y:S05]  /*10690*/  EXIT ;  /* 0x000000000000794d */ /* 0x000fea0003800000 */
.L_x_5663:
[----:B012---:R-:W-:-:S04]  /*106a0*/  IMAD.U32 R2, R19, 0x10000, RZ ;  /* 0x0001000013027824 */ /* 0x007fc800078e00ff */
[----:B------:R-:W-:-:S06]  /*106b0*/  FMUL.FTZ R2, R2, 1 ;  /* 0x3f80000002027820 */ /* 0x000fcc0000410000 */
[----:B------:R-:W0:Y:S02]  /*106c0*/  F2F.F64.F32 R2, R2 ;  /* 0x0000000200027310 */ /* 0x000e240000201800 */
[----:B0-----:R-:W-:Y:S01]  /*106d0*/  STG.E.64 desc[UR36][R16.64], R2 ;  /* 0x0000000210007986 */ /* 0x001fe2000c101b24 */
[----:B------:R-:W-:Y:S05]  /*106e0*/  EXIT ;  /* 0x000000000000794d */ /* 0x000fea0003800000 */
.L_x_5654:
        /* <DEDUP_REMOVED lines=10> */
[----:B012---:R-:W-:-:S06]  /*10790*/  SHF.L.U32 R3, R19, 0x10, RZ ;  /* 0x0000001013037819 */ /* 0x007fcc00000006ff */
[----:B------:R-:W0:Y:S02]  /*107a0*/  F2I.FTZ.U32.TRUNC.NTZ R3, R3 ;  /* 0x0000000300037305 */ /* 0x000e24000021f000 */
[----:B0-----:R-:W-:Y:S01]  /*107b0*/  STG.E.U16 desc[UR36][R16.64], R3 ;  /* 0x0000000310007986 */ /* 0x001fe2000c101524 */
[----:B------:R-:W-:Y:S05]  /*107c0*/  EXIT ;  /* 0x000000000000794d */ /* 0x000fea0003800000 */
.L_x_5668:
[----:B012---:R-:W-:Y:S01]  /*107d0*/  IMAD.U32 R3, R19, 0x10000, RZ ;  /* 0x0001000013037824 */ /* 0x007fe200078e00ff */
        /* <DEDUP_REMOVED lines=16> */
.L_x_5671:
[----:B------:R-:W-:-:S04]  /*108e0*/  SHF.R.U32.HI R3, RZ, 0x18, R3 ;  /* 0x00000018ff037819 */ /* 0x000fc80000011603 */
[----:B------:R-:W-:-:S04]  /*108f0*/  LOP3.LUT R0, R0, 0x80, R3, 0xf8, !PT ;  /* 0x0000008000007812 */ /* 0x000fc800078ef803 */
[----:B------:R-:W-:-:S07]  /*10900*/  PRMT R8, R0, 0x7610, R8 ;  /* 0x0000761000087816 */ /* 0x000fce0000000008 */
.L_x_5670:
[----:B------:R-:W-:Y:S05]  /*10910*/  BSYNC.RECONVERGENT B0 ;  /* 0x0000000000007941 */ /* 0x000fea0003800200 */
.L_x_5669:
[----:B------:R-:W-:Y:S01]  /*10920*/  STG.E.U8 desc[UR36][R16.64], R8 ;  /* 0x0000000810007986 */ /* 0x000fe2000c101124 */
[----:B------:R-:W-:Y:S05]  /*10930*/  EXIT ;  /* 0x000000000000794d */ /* 0x000fea0003800000 */
.L_x_5667:
[----:B012---:R-:W-:Y:S01]  /*10940*/  IMAD.U32 R3, R19, 0x10000, RZ ;  /* 0x0001000013037824 */ /* 0x007fe200078e00ff */
        /* <DEDUP_REMOVED lines=16> */
.L_x_5674:
[----:B------:R-:W-:-:S04]  /*10a50*/  SHF.R.U32.HI R3, RZ, 0x18, R3 ;  /* 0x00000018ff037819 */ /* 0x000fc80000011603 */
[----:B------:R-:W-:-:S04]  /*10a60*/  LOP3.LUT R0, R0, 0x80, R3, 0xf8, !PT ;  /* 0x0000008000007812 */ /* 0x000fc800078ef803 */
[----:B------:R-:W-:-:S07]  /*10a70*/  PRMT R8, R0, 0x7610, R8 ;  /* 0x0000761000087816 */ /* 0x000fce0000000008 */
.L_x_5673:
[----:B------:R-:W-:Y:S05]  /*10a80*/  BSYNC.RECONVERGENT B0 ;  /* 0x0000000000007941 */ /* 0x000fea0003800200 */
.L_x_5672:
[----:B------:R-:W-:Y:S01]  /*10a90*/  STG.E.U8 desc[UR36][R16.64], R8 ;  /* 0x0000000810007986 */ /* 0x000fe2000c101124 */
[----:B------:R-:W-:Y:S05]  /*10aa0*/  EXIT ;  /* 0x000000000000794d */ /* 0x000fea0003800000 */
.L_x_5666:
[----:B------:R-:W-:-:S09]  /*10ab0*/  UISETP.NE.AND UP0, UPT, UR4, 0x1c, UPT ;  /* 0x0000001c0400788c */ /* 0x000fd2000bf05270 */
[----:B------:R-:W-:Y:S05]  /*10ac0*/  BRA.U !UP0, `(.L_x_5675) ;  /* 0x0000000108607547 */ /* 0x000fea000b800000 */
[----:B------:R-:W-:-:S09]  /*10ad0*/  UISETP.NE.AND UP0, UPT, UR4, 0x1d, UPT ;  /* 0x0000001d0400788c */ /* 0x000fd2000bf05270 */
[----:B------:R-:W-:Y:S05]  /*10ae0*/  BRA.U !UP0, `(.L_x_5676) ;  /* 0x0000000108487547 */ /* 0x000fea000b800000 */
[----:B------:R-:W-:-:S09]  /*10af0*/  UISETP.NE.AND UP0, UPT, UR4, 0x2c, UPT ;  /* 0x0000002c0400788c */ /* 0x000fd2000bf05270 */
[----:B------:R-:W-:Y:S05]  /*10b00*/  BRA.U UP0, `(.L_x_5658) ;  /* 0x0000000100bc7547 */ /* 0x000fea000b800000 */
[----:B-1----:R-:W-:Y:S02]  /*10b10*/  IMAD.U32 R19, R19, 0x10000, RZ ;  /* 0x0001000013137824 */ /* 0x002fe400078e00ff */
[----:B0-2---:R-:W-:-:S03]  /*10b20*/  IMAD.MOV.U32 R3, RZ, RZ, 0xff ;  /* 0x000000ffff037424 */ /* 0x005fc600078e00ff */
        /* <DEDUP_REMOVED lines=14> */
.L_x_5676:
[----:B012---:R-:W-:-:S06]  /*10c10*/  IMAD.U32 R2, R19, 0x10000, RZ ;  /* 0x0001000013027824 */ /* 0x007fcc00078e00ff */
[----:B------:R-:W0:Y:S02]  /*10c20*/  F2I.U64.TRUNC R2, R2 ;  /* 0x0000000200027311 */ /* 0x000e24000020d800 */
[----:B0-----:R-:W-:Y:S01]  /*10c30*/  STG.E.64 desc[UR36][R16.64], R2 ;  /* 0x0000000210007986 */ /* 0x001fe2000c101b24 */
[----:B------:R-:W-:Y:S05]  /*10c40*/  EXIT ;  /* 0x000000000000794d */ /* 0x000fea0003800000 */
.L_x_5675:
[----:B-1----:R-:W-:-:S06]  /*10c50*/  IMAD.U32 R19, R19, 0x10000, RZ ;  /* 0x0001000013137824 */ /* 0x002fcc00078e00ff */
[----:B------:R-:W1:Y:S02]  /*10c60*/  F2I.FTZ.U32.TRUNC.NTZ R19, R19 ;  /* 0x0000001300137305 */ /* 0x000e64000021f000 */
[----:B-1----:R-:W-:Y:S01]  /*10c70*/  STG.E desc[UR36][R16.64], R19 ;  /* 0x0000001310007986 */ /* 0x002fe2000c101924 */
[----:B------:R-:W-:Y:S05]  /*10c80*/  EXIT ;  /* 0x000000000000794d */ /* 0x000fea0003800000 */
.L_x_5665:
        /* <DEDUP_REMOVED lines=8> */
[----:B0-2---:R-:W-:-:S05]  /*10d10*/  SEL R3, RZ, 0x1, !P0 ;  /* 0x00000001ff037807 */ /* 0x005fca0004000000 */
[----:B------:R-:W-:Y:S01]  /*10d20*/  STG.E.U8 desc[UR36][R16.64], R3 ;  /* 0x0000000310007986 */ /* 0x000fe2000c101124 */
[----:B------:R-:W-:Y:S05]  /*10d30*/  EXIT ;  /* 0x000000000000794d */ /* 0x000fea0003800000 */
.L_x_5678:
[----:B-1----:R-:W-:Y:S01]  /*10d40*/  IMAD.U32 R19, R19, 0x10000, RZ ;  /* 0x0001000013137824 */ /* 0x002fe200078e00ff */
[----:B------:R-:W-:-:S03]  /*10d50*/  CS2R R6, SRZ ;  /* 0x0000000000067805 */ /* 0x000fc6000001ff00 */
[----:B------:R-:W-:-:S06]  /*10d60*/  FMUL.FTZ R4, R19, 1 ;  /* 0x3f80000013047820 */ /* 0x000fcc0000410000 */
[----:B------:R-:W1:Y:S02]  /*10d70*/  F2F.F64.F32 R4, R4 ;  /* 0x0000000400047310 */ /* 0x000e640000201800 */
[----:B-1----:R-:W-:Y:S01]  /*10d80*/  STG.E.128 desc[UR36][R16.64], R4 ;  /* 0x0000000410007986 */ /* 0x002fe2000c101d24 */
[----:B------:R-:W-:Y:S05]  /*10d90*/  EXIT ;  /* 0x000000000000794d */ /* 0x000fea0003800000 */
.L_x_5677:
[----:B------:R-:W-:-:S09]  /*10da0*/  UISETP.NE.AND UP0, UPT, UR4, 0xf, UPT ;  /* 0x0000000f0400788c */ /* 0x000fd2000bf05270 */
[----:B------:R-:W-:Y:S05]  /*10db0*/  BRA.U !UP0, `(.L_x_5679) ;  /* 0x0000000108e87547 */ /* 0x000fea000b800000 */
[----:B------:R-:W-:-:S09]  /*10dc0*/  UISETP.NE.AND UP0, UPT, UR4, 0x17, UPT ;  /* 0x000000170400788c */ /* 0x000fd2000bf05270 */
[----:B------:R-:W-:Y:S05]  /*10dd0*/  BRA.U !UP0, `(.L_x_5680) ;  /* 0x0000000108907547 */ /* 0x000fea000b800000 */
[----:B------:R-:W-:-:S09]  /*10de0*/  UISETP.NE.AND UP0, UPT, UR4, 0x18, UPT ;  /* 0x000000180400788c */ /* 0x000fd2000bf05270 */
[----:B------:R-:W-:Y:S05]  /*10df0*/  BRA.U !UP0, `(.L_x_5681) ;  /* 0x0000000108447547 */ /* 0x000fea000b800000 */
.L_x_5658:
[----:B------:R-:W-:Y:S01]  /*10e00*/  MOV R0, 0x130 ;  /* 0x0000013000007802 */ /* 0x000fe20000000f00 */
[----:B------:R-:W3:Y:S01]  /*10e10*/  LDCU.64 UR4, c[0x4][0x120] ;  /* 0x01002400ff0477ac */ /* 0x000ee20008000a00 */
[----:B------:R-:W-:Y:S02]  /*10e20*/  HFMA2 R8, -RZ, RZ, 0, 6.020069122314453125e-06 ;  /* 0x00000065ff087431 */ /* 0x000fe400000001ff */
[----:B------:R-:W-:Y:S01]  /*10e30*/  IMAD.MOV.U32 R12, RZ, RZ, 0x1 ;  /* 0x00000001ff0c7424 */ /* 0x000fe200078e00ff */
[----:B0-2---:R0:W2:Y:S01]  /*10e40*/  LDC.64 R2, c[0x4][R0] ;  /* 0x0100000000027b82 */ /* 0x0050a20000000a00 */
[----:B------:R-:W4:Y:S01]  /*10e50*/  LDCU.64 UR6, c[0x4][0x128] ;  /* 0x01002500ff0677ac */ /* 0x000f220008000a00 */
[----:B------:R-:W-:Y:S01]  /*10e60*/  IMAD.MOV.U32 R13, RZ, RZ, RZ ;  /* 0x000000ffff0d7224 */ /* 0x000fe200078e00ff */
[----:B------:R-:W5:Y:S01]  /*10e70*/  LDCU.64 UR8, c[0x4][0x28] ;  /* 0x01000500ff0877ac */ /* 0x000f620008000a00 */
[----:B---3--:R-:W-:Y:S02]  /*10e80*/  IMAD.U32 R4, RZ, RZ, UR4 ;  /* 0x00000004ff047e24 */ /* 0x008fe4000f8e00ff */
[----:B------:R-:W-:Y:S01]  /*10e90*/  IMAD.U32 R5, RZ, RZ, UR5 ;  /* 0x00000005ff057e24 */ /* 0x000fe2000f8e00ff */
[----:B----4-:R-:W-:Y:S01]  /*10ea0*/  MOV R6, UR6 ;  /* 0x0000000600067c02 */ /* 0x010fe20008000f00 */
[----:B------:R-:W-:-:S02]  /*10eb0*/  IMAD.U32 R7, RZ, RZ, UR7 ;  /* 0x00000007ff077e24 */ /* 0x000fc4000f8e00ff */
[----:B-----5:R-:W-:Y:S02]  /*10ec0*/  IMAD.U32 R10, RZ, RZ, UR8 ;  /* 0x00000008ff0a7e24 */ /* 0x020fe4000f8e00ff */
[----:B0-----:R-:W-:-:S07]  /*10ed0*/  IMAD.U32 R11, RZ, RZ, UR9 ;  /* 0x00000009ff0b7e24 */ /* 0x001fce000f8e00ff */
[----:B------:R-:W-:-:S07]  /*10ee0*/  LEPC R20, `(.L_x_5682) ;  /* 0x000000001014794e */ /* 0x000fce0000000000 */
[----:B-12---:R-:W-:Y:S05]  /*10ef0*/  CALL.ABS.NOINC R2 ;  /* 0x0000000002007343 */ /* 0x006fea0003c00000 */
.L_x_5682:
[----:B------:R-:W-:Y:S05]  /*10f00*/  EXIT ;  /* 0x000000000000794d */ /* 0x000fea0003800000 */
.L_x_5681:
[----:B-1----:R-:W-:Y:S01]  /*10f10*/  IMAD.U32 R19, R19, 0x10000, RZ ;  /* 0x0001000013137824 */ /* 0x002fe200078e00ff */
[----:B------:R-:W-:Y:S01]  /*10f20*/  BSSY.RECONVERGENT B0, `(.L_x_5683) ;  /* 0x000000c000007945 */ /* 0x000fe20003800200 */
[----:B------:R-:W-:-:S03]  /*10f30*/  MOV R0, 0x7f ;  /* 0x0000007f00007802 */ /* 0x000fc60000000f00 */
[----:B0-2---:R-:W-:Y:S02]  /*10f40*/  LOP3.LUT R2, R19, 0x7fffffff, RZ, 0xc0, !PT ;  /* 0x7fffffff13027812 */ /* 0x005fe400078ec0ff */
        /* <DEDUP_REMOVED lines=9> */
.L_x_5684:
[----:B------:R-:W-:Y:S05]  /*10fe0*/  BSYNC.RECONVERGENT B0 ;  /* 0x0000000000007941 */ /* 0x000fea0003800200 */
.L_x_5683:
[----:B------:R-:W-:-:S05]  /*10ff0*/  LOP3.LUT R3, R0, 0x80, R3, 0xf8, !PT ;  /* 0x0000008000037812 */ /* 0x000fca00078ef803 */
[----:B------:R-:W-:Y:S01]  /*11000*/  STG.E.U8 desc[UR36][R16.64], R3 ;  /* 0x0000000310007986 */ /* 0x000fe2000c101124 */
[----:B------:R-:W-:Y:S05]  /*11010*/  EXIT ;  /* 0x000000000000794d */ /* 0x000fea0003800000 */
.L_x_5680:
[----:B012---:R-:W-:Y:S01]  /*11020*/  IMAD.U32 R3, R19, 0x10000, RZ ;  /* 0x0001000013037824 */ /* 0x007fe200078e00ff */
        /* <DEDUP_REMOVED lines=11> */
.L_x_5686:
[----:B------:R-:W-:Y:S01]  /*110e0*/  IMAD.MOV.U32 R0, RZ, RZ, 0x7f ;  /* 0x0000007fff007424 */ /* 0x000fe200078e00ff */
[----:B------:R-:W-:-:S04]  /*110f0*/  ISETP.GT.U32.AND P0, PT, R2, 0x7f800000, PT ;  /* 0x7f8000000200780c */ /* 0x000fc80003f04070 */
[----:B------:R-:W-:-:S09]  /*11100*/  SEL R0, R0, 0x7c, P0 ;  /* 0x0000007c00007807 */ /* 0x000fd20000000000 */
.L_x_5687:
[----:B------:R-:W-:Y:S05]  /*11110*/  BSYNC.RECONVERGENT B0 ;  /* 0x0000000000007941 */ /* 0x000fea0003800200 */
.L_x_5685:
[----:B------:R-:W-:-:S04]  /*11120*/  SHF.R.U32.HI R3, RZ, 0x18, R3 ;  /* 0x00000018ff037819 */ /* 0x000fc80000011603 */
[----:B------:R-:W-:-:S05]  /*11130*/  LOP3.LUT R3, R0, 0x80, R3, 0xf8, !PT ;  /* 0x0000008000037812 */ /* 0x000fca00078ef803 */
[----:B------:R-:W-:Y:S01]  /*11140*/  STG.E.U8 desc[UR36][R16.64], R3 ;  /* 0x0000000310007986 */ /* 0x000fe2000c101124 */
[----:B------:R-:W-:Y:S05]  /*11150*/  EXIT ;  /* 0x000000000000794d */ /* 0x000fea0003800000 */
.L_x_5679:
[----:B-1----:R-:W-:Y:S01]  /*11160*/  STG.E.U16 desc[UR36][R16.64], R19 ;  /* 0x0000001310007986 */ /* 0x002fe2000c101524 */
[----:B------:R-:W-:Y:S05]  /*11170*/  EXIT ;  /* 0x000000000000794d */ /* 0x000fea0003800000 */
.L_x_5688:
        /* <DEDUP_REMOVED lines=16> */
.L_x_27416:


//--------------------- .text._ZN2at6native27unrolled_elementwise_kernelIZZZNS0_49_GLOBAL__N__b919a28f_16_Normalization_cu_5c38458736batch_norm_elementwise_backward_evalERKNS_6TensorES5_S5_S5_ENKUlvE0_clEvENKUlvE2_clEvEUlN3c108BFloat16EfE_St5arrayIPcLm3EELi4E23TrivialOffsetCalculatorILi2EjESE_ILi1EjENS0_6memory12LoadWithCastILi2EEENSH_13StoreWithCastILi1EEEEEviT_T0_T2_T3_T4_T5_ --------------------------
	.section	.text._ZN2at6native27unrolled_elementwise_kernelIZZZNS0_49_GLOBAL__N__b919a28f_16_Normalization_cu_5c38458736batch_norm_elementwise_backward_evalERKNS_6TensorES5_S5_S5_ENKUlvE0_clEvENKUlvE2_clEvEUlN3c108BFloat16EfE_St5arrayIPcLm3EELi4E23TrivialOffsetCalculatorILi2EjESE_ILi1EjENS0_6memory12LoadWithCastILi2EEENSH_13StoreWithCastILi1EEEEEviT_T0_T2_T3_T4_T5_,"ax",@progbits
	.align	128
        .global         _ZN2at6native27unrolled_elementwise_kernelIZZZNS0_49_GLOBAL__N__b919a28f_16_Normalization_cu_5c38458736batch_norm_elementwise_backward_evalERKNS_6TensorES5_S5_S5_ENKUlvE0_clEvENKUlvE2_clEvEUlN3c108BFloat16EfE_St5arrayIPcLm3EELi4E23TrivialOffsetCalculatorILi2EjESE_ILi1EjENS0_6memory12LoadWithCastILi2EEENSH_13StoreWithCastILi1EEEEEviT_T0_T2_T3_T4_T5_
        .type           _ZN2at6native27unrolled_elementwise_kernelIZZZNS0_49_GLOBAL__N__b919a28f_16_Normalization_cu_5c38458736batch_norm_elementwise_backward_evalERKNS_6TensorES5_S5_S5_ENKUlvE0_clEvENKUlvE2_clEvEUlN3c108BFloat16EfE_St5arrayIPcLm3EELi4E23TrivialOffsetCalculatorILi2EjESE_ILi1EjENS0_6memory12LoadWithCastILi2EEENSH_13StoreWithCastILi1EEEEEviT_T0_T2_T3_T4_T5_,@function
        .size           _ZN2at6native27unrolled_elementwise_kernelIZZZNS0_49_GLOBAL__N__b919a28f_16_Normalization_cu_5c38458736batch_norm_elementwise_backward_evalERKNS_6TensorES5_S5_S5_ENKUlvE0_clEvENKUlvE2_clEvEUlN3c108BFloat16EfE_St5arrayIPcLm3EELi4E23TrivialOffsetCalculatorILi2EjESE_ILi1EjENS0_6memory12LoadWithCastILi2EEENSH_13StoreWithCastILi1EEEEEviT_T0_T2_T3_T4_T5_,(.L_x_27417 - _ZN2at6native27unrolled_elementwise_kernelIZZZNS0_49_GLOBAL__N__b919a28f_16_Normalization_cu_5c38458736batch_norm_elementwise_backward_evalERKNS_6TensorES5_S5_S5_ENKUlvE0_clEvENKUlvE2_clEvEUlN3c108BFloat16EfE_St5arrayIPcLm3EELi4E23TrivialOffsetCalculatorILi2EjESE_ILi1EjENS0_6memory12LoadWithCastILi2EEENSH_13StoreWithCastILi1EEEEEviT_T0_T2_T3_T4_T5_)
        .other          _ZN2at6native27unrolled_elementwise_kernelIZZZNS0_49_GLOBAL__N__b919a28f_16_Normalization_cu_5c38458736batch_norm_elementwise_backward_evalERKNS_6TensorES5_S5_S5_ENKUlvE0_clEvENKUlvE2_clEvEUlN3c108BFloat16EfE_St5arrayIPcLm3EELi4E23TrivialOffsetCalculatorILi2EjESE_ILi1EjENS0_6memory12LoadWithCastILi2EEENSH_13StoreWithCastILi1EEEEEviT_T0_T2_T3_T4_T5_,@"STO_CUDA_ENTRY STV_DEFAULT"
_ZN2at6native27unrolled_elementwise_kernelIZZZNS0_49_GLOBAL__N__b919a28f_16_Normalization_cu_5c38458736batch_norm_elementwise_backward_evalERKNS_6TensorES5_S5_S5_ENKUlvE0_clEvENKUlvE2_clEvEUlN3c108BFloat16EfE_St5arrayIPcLm3EELi4E23TrivialOffsetCalculatorILi2EjESE_ILi1EjENS0_6memory12LoadWithCastILi2EEENSH_13StoreWithCastILi1EEEEEviT_T0_T2_T3_T4_T5_:
.text._ZN2at6native27unrolled_elementwise_kernelIZZZNS0_49_GLOBAL__N__b919a28f_16_Normalization_cu_5c38458736batch_norm_elementwise_backward_evalERKNS_6TensorES5_S5_S5_ENKUlvE0_clEvENKUlvE2_clEvEUlN3c108BFloat16EfE_St5arrayIPcLm3EELi4E23TrivialOffsetCalculatorILi2EjESE_ILi1EjENS0_6memory12LoadWithCastILi2EEENSH_13StoreWithCastILi1EEEEEviT_T0_T2_T3_T4_T5_:
        /* <DEDUP_REMOVED lines=8> */
[----:B------:R-:W-:Y:S01]  /*0080*/  PRMT R22, RZ, 0x7610, R22 ;  /* 0x00007610ff167816 */ /* 0x000fe20000000016 */
[----:B------:R-:W0:Y:S01]  /*0090*/  LDCU.U8 UR39, c[0x0][0x3a5] ;  /* 0x000074a0ff2777ac */ /* 0x000e220008000000 */
        /* <DEDUP_REMOVED lines=26> */
.L_x_5694:
[----:B------:R-:W2:Y:S02]  /*0240*/  LDG.E.U8 R4, desc[UR36][R4.64] ;  /* 0x0000002404047981 */ /* 0x000ea4000c1e1100 */
[----:B--2---:R-:W-:-:S04]  /*0250*/  I2FP.F32.U32 R0, R4 ;  /* 0x0000000400007245 */ /* 0x004fc80000201000 */
[----:B------:R-:W-:-:S04]  /*0260*/  F2FP.BF16.F32.PACK_AB R0, RZ, R0 ;  /* 0x00000000ff00723e */ /* 0x000fc800000010ff */
[----:B------:R-:W-:Y:S01]  /*0270*/  PRMT R22, R0, 0x7610, R22 ;  /* 0x0000761000167816 */ /* 0x000fe20000000016 */
[----:B------:R-:W-:Y:S06]  /*0280*/  BRA `(.L_x_5696) ;  /* 0x0000000c00c47947 */ /* 0x000fec0003800000 */
.L_x_5693:
        /* <DEDUP_REMOVED lines=11> */
.L_x_5698:
[----:B------:R-:W2:Y:S02]  /*0340*/  LDG.E R4, desc[UR36][R4.64] ;  /* 0x0000002404047981 */ /* 0x000ea4000c1e1900 */
[----:B--2---:R-:W-:-:S04]  /*0350*/  I2FP.F32.S32 R0, R4 ;  /* 0x0000000400007245 */ /* 0x004fc80000201400 */
[----:B------:R-:W-:-:S04]  /*0360*/  F2FP.BF16.F32.PACK_AB R0, RZ, R0 ;  /* 0x00000000ff00723e */ /* 0x000fc800000010ff */
[----:B------:R-:W-:Y:S01]  /*0370*/  PRMT R22, R0, 0x7610, R22 ;  /* 0x0000761000167816 */ /* 0x000fe20000000016 */
[----:B------:R-:W-:Y:S06]  /*0380*/  BRA `(.L_x_5696) ;  /* 0x0000000c00847947 */ /* 0x000fec0003800000 */
.L_x_5697:
[----:B------:R-:W2:Y:S02]  /*0390*/  LDG.E.U16 R4, desc[UR36][R4.64] ;  /* 0x0000002404047981 */ /* 0x000ea4000c1e1500 */
[----:B--2---:R-:W0:Y:S02]  /*03a0*/  I2F.S16 R0, R4 ;  /* 0x0000000400007306 */ /* 0x004e240000101400 */
[----:B0-----:R-:W-:-:S04]  /*03b0*/  F2FP.BF16.F32.PACK_AB R0, RZ, R0 ;  /* 0x00000000ff00723e */ /* 0x001fc800000010ff */
[----:B------:R-:W-:Y:S01]  /*03c0*/  PRMT R22, R0, 0x7610, R22 ;  /* 0x0000761000167816 */ /* 0x000fe20000000016 */
[----:B------:R-:W-:Y:S06]  /*03d0*/  BRA `(.L_x_5696) ;  /* 0x0000000c00707947 */ /* 0x000fec0003800000 */
.L_x_5692:
        /* <DEDUP_REMOVED lines=9> */
.L_x_5700:
[----:B------:R-:W2:Y:S02]  /*0470*/  LDG.E.U16 R0, desc[UR36][R4.64] ;  /* 0x0000002404007981 */ /* 0x000ea4000c1e1500 */
[----:B--2---:R-:W-:-:S05]  /*0480*/  HADD2.F32 R0, -RZ, R0.H0_H0 ;  /* 0x20000000ff007230 */ /* 0x004fca0000004100 */
[----:B------:R-:W-:-:S04]  /*0490*/  F2FP.BF16.F32.PACK_AB R0, RZ, R0 ;  /* 0x00000000ff00723e */ /* 0x000fc800000010ff */
[----:B------:R-:W-:Y:S01]  /*04a0*/  PRMT R22, R0, 0x7610, R22 ;  /* 0x0000761000167816 */ /* 0x000fe20000000016 */
[----:B------:R-:W-:Y:S06]  /*04b0*/  BRA `(.L_x_5696) ;  /* 0x0000000c00387947 */ /* 0x000fec0003800000 */
.L_x_5699:
        /* <DEDUP_REMOVED lines=9> */
.L_x_5702:
[----:B------:R-:W2:Y:S02]  /*0550*/  LDG.E.U16 R4, desc[UR36][R4.64] ;  /* 0x0000002404047981 */ /* 0x000ea4000c1e1500 */
[----:B--2---:R-:W-:-:S05]  /*0560*/  HADD2.F32 R0, -RZ, R4.H0_H0 ;  /* 0x20000004ff007230 */ /* 0x004fca0000004100 */
[----:B------:R-:W-:-:S04]  /*0570*/  F2FP.BF16.F32.PACK_AB R0, RZ, R0 ;  /* 0x00000000ff00723e */ /* 0x000fc800000010ff */
[----:B------:R-:W-:Y:S01]  /*0580*/  PRMT R22, R0, 0x7610, R22 ;  /* 0x0000761000167816 */ /* 0x000fe20000000016 */
[----:B------:R-:W-:Y:S06]  /*0590*/  BRA `(.L_x_5696) ;  /* 0x0000000c00007947 */ /* 0x000fec0003800000 */
.L_x_5701:
        /* <DEDUP_REMOVED lines=9> */
.L_x_5691:
        /* <DEDUP_REMOVED lines=14> */
.L_x_5705:
        /* <DEDUP_REMOVED lines=9> */
.L_x_5704:
        /* <DEDUP_REMOVED lines=27> */
.L_x_5707:
        /* <DEDUP_REMOVED lines=15> */
.L_x_5706:
[----:B------:R0:W5:Y:S01]  /*0a40*/  LDG.E.U16 R22, desc[UR36][R4.64] ;  /* 0x0000002404167981 */ /* 0x000162000c1e1500 */
[----:B------:R-:W-:Y:S05]  /*0a50*/  BRA `(.L_x_5696) ;  /* 0x0000000400d07947 */ /* 0x000fea0003800000 */
.L_x_5703:
        /* <DEDUP_REMOVED lines=13> */
.L_x_5710:
        /* <DEDUP_REMOVED lines=21> */
.L_x_5714:
[----:B------:R-:W-:Y:S05]  /*0c80*/  BSYNC.RECONVERGENT B1 ;  /* 0x0000000000017941 */ /* 0x000fea0003800200 */
.L_x_5713:
[----:B------:R-:W-:Y:S01]  /*0c90*/  IMAD.SHL.U32 R0, R0, 0x100000, RZ ;  /* 0x0010000000007824 */ /* 0x000fe200078e00ff */
[----:B------:R-:W-:-:S04]  /*0ca0*/  LEA R3, R3, 0x3b800000, 0x17 ;  /* 0x3b80000003037811 */ /* 0x000fc800078eb8ff */
[----:B------:R-:W-:-:S07]  /*0cb0*/  LOP3.LUT R0, R3, R0, R7, 0xfe, !PT ;  /* 0x0000000003007212 */ /* 0x000fce00078efe07 */
.L_x_5712:
[----:B------:R-:W-:Y:S05]  /*0cc0*/  BSYNC.RECONVERGENT B0 ;  /* 0x0000000000007941 */ /* 0x000fea0003800200 */
.L_x_5711:
[----:B------:R-:W-:-:S04]  /*0cd0*/  F2FP.BF16.F32.PACK_AB R0, RZ, R0 ;  /* 0x00000000ff00723e */ /* 0x000fc800000010ff */
[----:B------:R-:W-:Y:S01]  /*0ce0*/  PRMT R22, R0, 0x7610, R22 ;  /* 0x0000761000167816 */ /* 0x000fe20000000016 */
[----:B------:R-:W-:Y:S06]  /*0cf0*/  BRA `(.L_x_5696) ;  /* 0x0000000400287947 */ /* 0x000fec0003800000 */
.L_x_5709:
        /* <DEDUP_REMOVED lines=21> */
.L_x_5718:
[----:B------:R-:W-:Y:S05]  /*0e50*/  BSYNC.RECONVERGENT B1 ;  /* 0x0000000000017941 */ /* 0x000fea0003800200 */
.L_x_5717:
[----:B------:R-:W-:Y:S01]  /*0e60*/  IMAD.SHL.U32 R0, R0, 0x200000, RZ ;  /* 0x0020000000007824 */ /* 0x000fe200078e00ff */
[----:B------:R-:W-:-:S04]  /*0e70*/  LEA R3, R3, 0x37800000, 0x17 ;  /* 0x3780000003037811 */ /* 0x000fc800078eb8ff */
[----:B------:R-:W-:-:S07]  /*0e80*/  LOP3.LUT R0, R3, R0, R7, 0xfe, !PT ;  /* 0x0000000003007212 */ /* 0x000fce00078efe07 */
.L_x_5716:
[----:B------:R-:W-:Y:S05]  /*0e90*/  BSYNC.RECONVERGENT B0 ;  /* 0x0000000000007941 */ /* 0x000fea0003800200 */
.L_x_5715:
[----:B------:R-:W-:-:S04]  /*0ea0*/  F2FP.BF16.F32.PACK_AB R0, RZ, R0 ;  /* 0x00000000ff00723e */ /* 0x000fc800000010ff */
[----:B------:R-:W-:Y:S01]  /*0eb0*/  PRMT R22, R0, 0x7610, R22 ;  /* 0x0000761000167816 */ /* 0x000fe20000000016 */
[----:B------:R-:W-:Y:S06]  /*0ec0*/  BRA `(.L_x_5696) ;  /* 0x0000000000b47947 */ /* 0x000fec0003800000 */
.L_x_5708:
[----:B------:R-:W-:-:S09]  /*0ed0*/  UISETP.NE.AND UP0, UPT, UR4, 0x1c, UPT ;  /* 0x0000001c0400788c */ /* 0x000fd2000bf05270 */
[----:B------:R-:W-:Y:S05]  /*0ee0*/  BRA.U !UP0, `(.L_x_5719) ;  /* 0x00000001089c7547 */ /* 0x000fea000b800000 */
[----:B------:R-:W-:-:S09]  /*0ef0*/  UISETP.NE.AND UP0, UPT, UR4, 0x1d, UPT ;  /* 0x0000001d0400788c */ /* 0x000fd2000bf05270 */
[----:B------:R-:W-:Y:S05]  /*0f00*/  BRA.U !UP0, `(.L_x_5720) ;  /* 0x0000000108807547 */ /* 0x000fea000b800000 */
[----:B------:R-:W-:-:S09]  /*0f10*/  UISETP.NE.AND UP0, UPT, UR4, 0x2c, UPT ;  /* 0x0000002c0400788c */ /* 0x000fd2000bf05270 */
[----:B------:R-:W-:Y:S05]  /*0f20*/  BRA.U !UP0, `(.L_x_5721) ;  /* 0x0000000108487547 */ /* 0x000fea000b800000 */
.L_x_5695:
        /* <DEDUP_REMOVED lines=16> */
.L_x_5722:
[----:B------:R-:W-:Y:S01]  /*1030*/  PRMT R22, RZ, 0x7610, R22 ;  /* 0x00007610ff167816 */ /* 0x000fe20000000016 */
[----:B------:R-:W-:Y:S06]  /*1040*/  BRA `(.L_x_5696) ;  /* 0x0000000000547947 */ /* 0x000fec0003800000 */
.L_x_5721:
        /* <DEDUP_REMOVED lines=8> */
.L_x_5724:
[----:B------:R-:W-:Y:S05]  /*10d0*/  BSYNC.RECONVERGENT B0 ;  /* 0x0000000000007941 */ /* 0x000fea0003800200 */
.L_x_5723:
[----:B------:R-:W-:-:S04]  /*10e0*/  F2FP.BF16.F32.PACK_AB R0, RZ, R0 ;  /* 0x00000000ff00723e */ /* 0x000fc800000010ff */
[----:B------:R-:W-:Y:S01]  /*10f0*/  PRMT R22, R0, 0x7610, R22 ;  /* 0x0000761000167816 */ /* 0x000fe20000000016 */
[----:B------:R-:W-:Y:S06]  /*1100*/  BRA `(.L_x_5696) ;  /* 0x0000000000247947 */ /* 0x000fec0003800000 */
.L_x_5720:
[----:B------:R-:W2:Y:S02]  /*1110*/  LDG.E.64 R4, desc[UR36][R4.64] ;  /* 0x0000002404047981 */ /* 0x000ea4000c1e1b00 */
[----:B--2---:R-:W0:Y:S02]  /*1120*/  I2F.U64 R0, R4 ;  /* 0x0000000400007312 */ /* 0x004e240000301000 */
[----:B0-----:R-:W-:-:S04]  /*1130*/  F2FP.BF16.F32.PACK_AB R0, RZ, R0 ;  /* 0x00000000ff00723e */ /* 0x001fc800000010ff */
[----:B------:R-:W-:Y:S01]  /*1140*/  PRMT R22, R0, 0x7610, R22 ;  /* 0x0000761000167816 */ /* 0x000fe20000000016 */
[----:B------:R-:W-:Y:S06]  /*1150*/  BRA `(.L_x_5696) ;  /* 0x0000000000107947 */ /* 0x000fec0003800000 */
.L_x_5719:
[----:B------:R-:W2:Y:S02]  /*1160*/  LDG.E R4, desc[UR36][R4.64] ;  /* 0x0000002404047981 */ /* 0x000ea4000c1e1900 */
[----:B--2---:R-:W-:-:S04]  /*1170*/  I2FP.F32.U32 R0, R4 ;  /* 0x0000000400007245 */ /* 0x004fc80000201000 */
[----:B------:R-:W-:-:S04]  /*1180*/  F2FP.BF16.F32.PACK_AB R0, RZ, R0 ;  /* 0x00000000ff00723e */ /* 0x000fc800000010ff */
[----:B------:R-:W-:-:S07]  /*1190*/  PRMT R22, R0, 0x7610, R22 ;  /* 0x0000761000167816 */ /* 0x000fce0000000016 */
.L_x_5696:
[----:B0-----:R-:W0:Y:S01]  /*11a0*/  LDC.64 R4, c[0x0][0x398] ;  /* 0x0000e600ff047b82 */ /* 0x001e220000000a00 */
[----:B------:R-:W1:Y:S01]  /*11b0*/  LDCU UR5, c[0x0][0x3ac] ;  /* 0x00007580ff0577ac */ /* 0x000e620008000800 */
        /* <DEDUP_REMOVED lines=18> */
.L_x_5729:
[----:B------:R-:W2:Y:S02]  /*12e0*/  LDG.E.U8 R4, desc[UR36][R4.64] ;  /* 0x0000002404047981 */ /* 0x000ea4000c1e1100 */
[----:B--2---:R-:W-:Y:S01]  /*12f0*/  I2FP.F32.U32 R28, R4 ;  /* 0x00000004001c7245 */ /* 0x004fe20000201000 */
[----:B------:R-:W-:Y:S06]  /*1300*/  BRA `(.L_x_5731) ;  /* 0x0000000c00287947 */ /* 0x000fec0003800000 */
.L_x_5728:
        /* <DEDUP_REMOVED lines=9> */
.L_x_5733:
[----:B------:R-:W2:Y:S02]  /*13a0*/  LDG.E R4, desc[UR36][R4.64] ;  /* 0x0000002404047981 */ /* 0x000ea4000c1e1900 */
[----:B--2---:R-:W-:Y:S01]  /*13b0*/  I2FP.F32.S32 R28, R4 ;  /* 0x00000004001c7245 */ /* 0x004fe20000201400 */
[----:B------:R-:W-:Y:S06]  /*13c0*/  BRA `(.L_x_5731) ;  /* 0x0000000800f87947 */ /* 0x000fec0003800000 */
.L_x_5732:
[----:B------:R-:W2:Y:S02]  /*13d0*/  LDG.E.U16 R4, desc[UR36][R4.64] ;  /* 0x0000002404047981 */ /* 0x000ea4000c1e1500 */
[----:B--2---:R2:W3:Y:S01]  /*13e0*/  I2F.S16 R28, R4 ;  /* 0x00000004001c7306 */ /* 0x0044e20000101400 */
[----:B------:R-:W-:Y:S05]  /*13f0*/  BRA `(.L_x_5731) ;  /* 0x0000000800ec7947 */ /* 0x000fea0003800000 */
.L_x_5727:
        /* <DEDUP_REMOVED lines=8> */
.L_x_5735:
[----:B------:R-:W2:Y:S02]  /*1480*/  LDG.E.U16 R4, desc[UR36][R4.64] ;  /* 0x0000002404047981 */ /* 0x000ea4000c1e1500 */
[----:B--2---:R-:W-:Y:S01]  /*1490*/  HADD2.F32 R28, -RZ, R4.H0_H0 ;  /* 0x20000004ff1c7230 */ /* 0x004fe20000004100 */
[----:B------:R-:W-:Y:S06]  /*14a0*/  BRA `(.L_x_5731) ;  /* 0x0000000800c07947 */ /* 0x000fec0003800000 */
.L_x_5734:
        /* <DEDUP_REMOVED lines=8> */
.L_x_5737:
[----:B------:R-:W2:Y:S02]  /*1530*/  LDG.E.U16 R4, desc[UR36][R4.64] ;  /* 0x0000002404047981 */ /* 0x000ea4000c1e1500 */
[----:B--2---:R-:W-:Y:S01]  /*1540*/  HADD2.F32 R28, -RZ, R4.H0_H0 ;  /* 0x20000004ff1c7230 */ /* 0x004fe20000004100 */
[----:B------:R-:W-:Y:S06]  /*1550*/  BRA `(.L_x_5731) ;  /* 0x0000000800947947 */ /* 0x000fec0003800000 */
.L_x_5736:
[----:B------:R-:W2:Y:S01]  /*1560*/  LDG.E.64 R4, desc[UR36][R4.64] ;  /* 0x0000002404047981 */ /* 0x000ea2000c1e1b00 */
[----:B------:R-:W-:Y:S01]  /*1570*/  UMOV UR4, 0xf0000000 ;  /* 0xf000000000047882 */ /* 0x000fe20000000000 */
[----:B------:R-:W-:Y:S01]  /*1580*/  UMOV UR5, 0x380fffff ;  /* 0x380fffff00057882 */ /* 0x000fe20000000000 */
[----:B--2---:R-:W0:Y:S01]  /*1590*/  F2F.F32.F64 R28, R4 ;  /* 0x00000004001c7310 */ /* 0x004e220000301000 */
[----:B------:R-:W-:-:S14]  /*15a0*/  DSETP.GEU.AND P0, PT, |R4|, UR4, PT ;  /* 0x0000000404007e2a */ /* 0x000fdc000bf0e200 */
[----:B0-----:R-:W-:Y:S01]  /*15b0*/  @!P0 FMUL R28, R28, 1.175494350822287508e-38 ;  /* 0x008000001c1c8820 */ /* 0x001fe20000400000 */
[----:B------:R-:W-:Y:S06]  /*15c0*/  BRA `(.L_x_5731) ;  /* 0x0000000800787947 */ /* 0x000fec0003800000 */
.L_x_5726:
        /* <DEDUP_REMOVED lines=12> */
.L_x_5740:
[----:B------:R-:W2:Y:S01]  /*1690*/  LDG.E.64 R4, desc[UR36][R4.64] ;  /* 0x0000002404047981 */ /* 0x000ea2000c1e1b00 */
[----:B------:R-:W-:Y:S01]  /*16a0*/  UMOV UR4, 0xf0000000 ;  /* 0xf000000000047882 */ /* 0x000fe20000000000 */
[----:B------:R-:W-:Y:S01]  /*16b0*/  UMOV UR5, 0x380fffff ;  /* 0x380fffff00057882 */ /* 0x000fe20000000000 */
[----:B--2---:R-:W0:Y:S01]  /*16c0*/  F2F.F32.F64 R28, R4 ;  /* 0x00000004001c7310 */ /* 0x004e220000301000 */
[----:B------:R-:W-:-:S14]  /*16d0*/  DSETP.GEU.AND P0, PT, |R4|, UR4, PT ;  /* 0x0000000404007e2a */ /* 0x000fdc000bf0e200 */
[----:B0-----:R-:W-:Y:S01]  /*16e0*/  @!P0 FMUL R28, R28, 1.175494350822287508e-38 ;  /* 0x008000001c1c8820 */ /* 0x001fe20000400000 */
[----:B------:R-:W-:Y:S06]  /*16f0*/  BRA `(.L_x_5731) ;  /* 0x00000008002c7947 */ /* 0x000fec0003800000 */
.L_x_5739:
        /* <DEDUP_REMOVED lines=25> */
.L_x_5742:
        /* <DEDUP_REMOVED lines=11> */
[----:B------:R-:W-:Y:S01]  /*1940*/  LOP3.LUT R28, R0, 0x80000000, R3, 0xf8, !PT ;  /* 0x80000000001c7812 */ /* 0x000fe200078ef803 */
[----:B------:R-:W-:Y:S06]  /*1950*/  BRA `(.L_x_5731) ;  /* 0x0000000400947947 */ /* 0x000fec0003800000 */
.L_x_5741:
[----:B------:R-:W2:Y:S02]  /*1960*/  LDG.E.U16 R4, desc[UR36][R4.64] ;  /* 0x0000002404047981 */ /* 0x000ea4000c1e1500 */
[----:B--2---:R-:W-:Y:S01]  /*1970*/  IMAD.U32 R28, R4, 0x10000, RZ ;  /* 0x00010000041c7824 */ /* 0x004fe200078e00ff */
[----:B------:R-:W-:Y:S06]  /*1980*/  BRA `(.L_x_5731) ;  /* 0x0000000400887947 */ /* 0x000fec0003800000 */
.L_x_5738:
        /* <DEDUP_REMOVED lines=11> */
.L_x_5745:
        /* <DEDUP_REMOVED lines=20> */
.L_x_5747:
[----:B------:R-:W-:Y:S05]  /*1b80*/  BSYNC.RECONVERGENT B0 ;  /* 0x0000000000007941 */ /* 0x000fea0003800200 */
.L_x_5746:
[----:B------:R-:W-:Y:S01]  /*1b90*/  IMAD.SHL.U32 R0, R0, 0x100000, RZ ;  /* 0x0010000000007824 */ /* 0x000fe200078e00ff */
[----:B------:R-:W-:-:S04]  /*1ba0*/  LEA R3, R3, 0x3b800000, 0x17 ;  /* 0x3b80000003037811 */ /* 0x000fc800078eb8ff */
[----:B------:R-:W-:Y:S01]  /*1bb0*/  LOP3.LUT R28, R3, R0, R7, 0xfe, !PT ;  /* 0x00000000031c7212 */ /* 0x000fe200078efe07 */
[----:B------:R-:W-:Y:S06]  /*1bc0*/  BRA `(.L_x_5731) ;  /* 0x0000000000f87947 */ /* 0x000fec0003800000 */
.L_x_5744:
        /* <DEDUP_REMOVED lines=20> */
.L_x_5749:
[----:B------:R-:W-:Y:S05]  /*1d10*/  BSYNC.RECONVERGENT B0 ;  /* 0x0000000000007941 */ /* 0x000fea0003800200 */
.L_x_5748:
[----:B------:R-:W-:Y:S01]  /*1d20*/  IMAD.SHL.U32 R0, R0, 0x200000, RZ ;  /* 0x0020000000007824 */ /* 0x000fe200078e00ff */
[----:B------:R-:W-:-:S04]  /*1d30*/  LEA R3, R3, 0x37800000, 0x17 ;  /* 0x3780000003037811 */ /* 0x000fc800078eb8ff */
[----:B------:R-:W-:Y:S01]  /*1d40*/  LOP3.LUT R28, R3, R0, R7, 0xfe, !PT ;  /* 0x00000000031c7212 */ /* 0x000fe200078efe07 */
[----:B------:R-:W-:Y:S06]  /*1d50*/  BRA `(.L_x_5731) ;  /* 0x0000000000947947 */ /* 0x000fec0003800000 */
.L_x_5743:
[----:B------:R-:W-:-:S09]  /*1d60*/  UISETP.NE.AND UP0, UPT, UR4, 0x1c, UPT ;  /* 0x0000001c0400788c */ /* 0x000fd2000bf05270 */
[----:B------:R-:W-:Y:S05]  /*1d70*/  BRA.U !UP0, `(.L_x_5750) ;  /* 0x0000000108847547 */ /* 0x000fea000b800000 */
[----:B------:R-:W-:-:S09]  /*1d80*/  UISETP.NE.AND UP0, UPT, UR4, 0x1d, UPT ;  /* 0x0000001d0400788c */ /* 0x000fd2000bf05270 */
[----:B------:R-:W-:Y:S05]  /*1d90*/  BRA.U !UP0, `(.L_x_5751) ;  /* 0x0000000108707547 */ /* 0x000fea000b800000 */
[----:B------:R-:W-:-:S09]  /*1da0*/  UISETP.NE.AND UP0, UPT, UR4, 0x2c, UPT ;  /* 0x0000002c0400788c */ /* 0x000fd2000bf05270 */
[----:B------:R-:W-:Y:S05]  /*1db0*/  BRA.U !UP0, `(.L_x_5752) ;  /* 0x0000000108487547 */ /* 0x000fea000b800000 */
.L_x_5730:
        /* <DEDUP_REMOVED lines=16> */
.L_x_5753:
[----:B------:R-:W-:Y:S01]  /*1ec0*/  IMAD.MOV.U32 R28, RZ, RZ, RZ ;  /* 0x000000ffff1c7224 */ /* 0x000fe200078e00ff */
[----:B------:R-:W-:Y:S06]  /*1ed0*/  BRA `(.L_x_5731) ;  /* 0x0000000000347947 */ /* 0x000fec0003800000 */
.L_x_5752:
        /* <DEDUP_REMOVED lines=8> */
.L_x_5751:
[----:B------:R-:W2:Y:S02]  /*1f60*/  LDG.E.64 R28, desc[UR36][R4.64] ;  /* 0x00000024041c7981 */ /* 0x000ea4000c1e1b00 */
[----:B--2---:R0:W1:Y:S01]  /*1f70*/  I2F.U64 R28, R28 ;  /* 0x0000001c001c7312 */ /* 0x0040620000301000 */
[----:B------:R-:W-:Y:S05]  /*1f80*/  BRA `(.L_x_5731) ;  /* 0x0000000000087947 */ /* 0x000fea0003800000 */
.L_x_5750:
[----:B------:R-:W2:Y:S02]  /*1f90*/  LDG.E R4, desc[UR36][R4.64] ;  /* 0x0000002404047981 */ /* 0x000ea4000c1e1900 */
[----:B--2---:R-:W-:-:S07]  /*1fa0*/  I2FP.F32.U32 R28, R4 ;  /* 0x00000004001c7245 */ /* 0x004fce0000201000 */
.L_x_5731:
[----:B------:R-:W-:Y:S05]  /*1fb0*/  BSYNC.RECONVERGENT B6 ;  /* 0x0000000000067941 */ /* 0x000fea0003800200 */
.L_x_5725:
[----:B------:R-:W-:-:S07]  /*1fc0*/  VIADD R23, R25, 0x80 ;  /* 0x0000008019177836 */ /* 0x000fce0000000000 */
.L_x_5690:
[----:B------:R-:W-:Y:S05]  /*1fd0*/  BSYNC.RECONVERGENT B7 ;  /* 0x0000000000077941 */ /* 0x000fea0003800200 */
.L_x_5689:
[----:B------:R-:W-:Y:S01]  /*1fe0*/  ISETP.GE.AND P0, PT, R23, R16, PT ;  /* 0x000000101700720c */ /* 0x000fe20003f06270 */
[----:B------:R-:W-:Y:S01]  /*1ff0*/  BSSY.RECONVERGENT B7, `(.L_x_5754) ;  /* 0x00001f3000077945 */ /* 0x000fe20003800200 */
[----:B------:R-:W-:Y:S01]  /*2000*/  IMAD.MOV.U32 R24, RZ, RZ, RZ ;  /* 0x000000ffff187224 */ /* 0x000fe200078e00ff */
[----:B------:R-:W-:-:S10]  /*2010*/  PRMT R26, RZ, 0x7610, R26 ;  /* 0x00007610ff1a7816 */ /* 0x000fd4000000001a */
[----:B------:R-:W-:Y:S05]  /*2020*/  @P0 BRA `(.L_x_5755) ;  /* 0x0000001c00bc0947 */ /* 0x000fea0003800000 */
[----:B0-2---:R-:W0:Y:S01]  /*2030*/  LDC.64 R4, c[0x0][0x390] ;  /* 0x0000e400ff047b82 */ /* 0x005e220000000a00 */
        /* <DEDUP_REMOVED lines=21> */
.L_x_5759:
[----:B------:R-:W2:Y:S02]  /*2190*/  LDG.E.U8 R4, desc[UR36][R4.64] ;  /* 0x0000002404047981 */ /* 0x000ea4000c1e1100 */
[----:B--2---:R-:W-:-:S04]  /*21a0*/  I2FP.F32.U32 R0, R4 ;  /* 0x0000000400007245 */ /* 0x004fc80000201000 */
[----:B------:R-:W-:-:S04]  /*21b0*/  F2FP.BF16.F32.PACK_AB R0, RZ, R0 ;  /* 0x00000000ff00723e */ /* 0x000fc800000010ff */
[----:B------:R-:W-:Y:S01]  /*21c0*/  PRMT R26, R0, 0x7610, R26 ;  /* 0x00007610001a7816 */ /* 0x000fe2000000001a */
[----:B------:R-:W-:Y:S06]  /*21d0*/  BRA `(.L_x_5761) ;  /* 0x0000000c00c47947 */ /* 0x000fec0003800000 */
.L_x_5758:
        /* <DEDUP_REMOVED lines=11> */
.L_x_5763:
[----:B------:R-:W2:Y:S02]  /*2290*/  LDG.E R4, desc[UR36][R4.64] ;  /* 0x0000002404047981 */ /* 0x000ea4000c1e1900 */
[----:B--2---:R-:W-:-:S04]  /*22a0*/  I2FP.F32.S32 R0, R4 ;  /* 0x0000000400007245 */ /* 0x004fc80000201400 */
[----:B------:R-:W-:-:S04]  /*22b0*/  F2FP.BF16.F32.PACK_AB R0, RZ, R0 ;  /* 0x00000000ff00723e */ /* 0x000fc800000010ff */
[----:B------:R-:W-:Y:S01]  /*22c0*/  PRMT R26, R0, 0x7610, R26 ;  /* 0x00007610001a7816 */ /* 0x000fe2000000001a */
[----:B------:R-:W-:Y:S06]  /*22d0*/  BRA `(.L_x_5761) ;  /* 0x0000000c00847947 */ /* 0x000fec0003800000 */
.L_x_5762:
[----:B------:R-:W2:Y:S02]  /*22e0*/  LDG.E.U16 R4, desc[UR36][R4.64] ;  /* 0x0000002404047981 */ /* 0x000ea4000c1e1500 */
[----:B--2---:R-:W0:Y:S02]  /*22f0*/  I2F.S16 R0, R4 ;  /* 0x0000000400007306 */ /* 0x004e240000101400 */
[----:B0-----:R-:W-:-:S04]  /*2300*/  F2FP.BF16.F32.PACK_AB R0, RZ, R0 ;  /* 0x00000000ff00723e */ /* 0x001fc800000010ff */
[----:B------:R-:W-:Y:S01]  /*2310*/  PRMT R26, R0, 0x7610, R26 ;  /* 0x00007610001a7816 */ /* 0x000fe2000000001a */
[----:B------:R-:W-:Y:S06]  /*2320*/  BRA `(.L_x_5761) ;  /* 0x0000000c00707947 */ /* 0x000fec0003800000 */
.L_x_5757:
        /* <DEDUP_REMOVED lines=9> */
.L_x_5765:
[----:B------:R-:W2:Y:S02]  /*23c0*/  LDG.E.U16 R0, desc[UR36][R4.64] ;  /* 0x0000002404007981 */ /* 0x000ea4000c1e1500 */
[----:B--2---:R-:W-:-:S05]  /*23d0*/  HADD2.F32 R0, -RZ, R0.H0_H0 ;  /* 0x20000000ff007230 */ /* 0x004fca0000004100 */
[----:B------:R-:W-:-:S04]  /*23e0*/  F2FP.BF16.F32.PACK_AB R0, RZ, R0 ;  /* 0x00000000ff00723e */ /* 0x000fc800000010ff */
[----:B------:R-:W-:Y:S01]  /*23f0*/  PRMT R26, R0, 0x7610, R26 ;  /* 0x00007610001a7816 */ /* 0x000fe2000000001a */
[----:B------:R-:W-:Y:S06]  /*2400*/  BRA `(.L_x_5761) ;  /* 0x0000000c00387947 */ /* 0x000fec0003800000 */
.L_x_5764:
        /* <DEDUP_REMOVED lines=9> */
.L_x_5767:
[----:B------:R-:W2:Y:S02]  /*24a0*/  LDG.E.U16 R4, desc[UR36][R4.64] ;  /* 0x0000002404047981 */ /* 0x000ea4000c1e1500 */
[----:B--2---:R-:W-:-:S05]  /*24b0*/  HADD2.F32 R0, -RZ, R4.H0_H0 ;  /* 0x20000004ff007230 */ /* 0x004fca0000004100 */
[----:B------:R-:W-:-:S04]  /*24c0*/  F2FP.BF16.F32.PACK_AB R0, RZ, R0 ;  /* 0x00000000ff00723e */ /* 0x000fc800000010ff */
[----:B------:R-:W-:Y:S01]  /*24d0*/  PRMT R26, R0, 0x7610, R26 ;  /* 0x00007610001a7816 */ /* 0x000fe2000000001a */
[----:B------:R-:W-:Y:S06]  /*24e0*/  BRA `(.L_x_5761) ;  /* 0x0000000c00007947 */ /* 0x000fec0003800000 */
.L_x_5766:
        /* <DEDUP_REMOVED lines=9> */
.L_x_5756:
        /* <DEDUP_REMOVED lines=14> */
.L_x_5770:
        /* <DEDUP_REMOVED lines=9> */
.L_x_5769:
        /* <DEDUP_REMOVED lines=27> */
.L_x_5772:
        /* <DEDUP_REMOVED lines=15> */
.L_x_5771:
[----:B------:R0:W5:Y:S01]  /*2990*/  LDG.E.U16 R26, desc[UR36][R4.64] ;  /* 0x00000024041a7981 */ /* 0x000162000c1e1500 */
[----:B------:R-:W-:Y:S05]  /*29a0*/  BRA `(.L_x_5761) ;  /* 0x0000000400d07947 */ /* 0x000fea0003800000 */
.L_x_5768:
        /* <DEDUP_REMOVED lines=13> */
.L_x_5775:
        /* <DEDUP_REMOVED lines=21> */
.L_x_5779:
[----:B------:R-:W-:Y:S05]  /*2bd0*/  BSYNC.RECONVERGENT B1 ;  /* 0x0000000000017941 */ /* 0x000fea0003800200 */
.L_x_5778:
[----:B------:R-:W-:Y:S01]  /*2be0*/  IMAD.SHL.U32 R0, R0, 0x100000, RZ ;  /* 0x0010000000007824 */ /* 0x000fe200078e00ff */
[----:B------:R-:W-:-:S04]  /*2bf0*/  LEA R3, R3, 0x3b800000, 0x17 ;  /* 0x3b80000003037811 */ /* 0x000fc800078eb8ff */
[----:B------:R-:W-:-:S07]  /*2c00*/  LOP3.LUT R0, R3, R0, R7, 0xfe, !PT ;  /* 0x0000000003007212 */ /* 0x000fce00078efe07 */
.L_x_5777:
[----:B------:R-:W-:Y:S05]  /*2c10*/  BSYNC.RECONVERGENT B0 ;  /* 0x0000000000007941 */ /* 0x000fea0003800200 */
.L_x_5776:
[----:B------:R-:W-:-:S04]  /*2c20*/  F2FP.BF16.F32.PACK_AB R0, RZ, R0 ;  /* 0x00000000ff00723e */ /* 0x000fc800000010ff */
[----:B------:R-:W-:Y:S01]  /*2c30*/  PRMT R26, R0, 0x7610, R26 ;  /* 0x00007610001a7816 */ /* 0x000fe2000000001a */
[----:B------:R-:W-:Y:S06]  /*2c40*/  BRA `(.L_x_5761) ;  /* 0x0000000400287947 */ /* 0x000fec0003800000 */
.L_x_5774:
        /* <DEDUP_REMOVED lines=21> */
.L_x_5783:
[----:B------:R-:W-:Y:S05]  /*2da0*/  BSYNC.RECONVERGENT B1 ;  /* 0x0000000000017941 */ /* 0x000fea0003800200 */
.L_x_5782:
[----:B------:R-:W-:Y:S01]  /*2db0*/  IMAD.SHL.U32 R0, R0, 0x200000, RZ ;  /* 0x0020000000007824 */ /* 0x000fe200078e00ff */
[----:B------:R-:W-:-:S04]  /*2dc0*/  LEA R3, R3, 0x37800000, 0x17 ;  /* 0x3780000003037811 */ /* 0x000fc800078eb8ff */
[----:B------:R-:W-:-:S07]  /*2dd0*/  LOP3.LUT R0, R3, R0, R7, 0xfe, !PT ;  /* 0x0000000003007212 */ /* 0x000fce00078efe07 */
.L_x_5781:
[----:B------:R-:W-:Y:S05]  /*2de0*/  BSYNC.RECONVERGENT B0 ;  /* 0x0000000000007941 */ /* 0x000fea0003800200 */
.L_x_5780:
[----:B------:R-:W-:-:S04]  /*2df0*/  F2FP.BF16.F32.PACK_AB R0, RZ, R0 ;  /* 0x00000000ff00723e */ /* 0x000fc800000010ff */
[----:B------:R-:W-:Y:S01]  /*2e00*/  PRMT R26, R0, 0x7610, R26 ;  /* 0x00007610001a7816 */ /* 0x000fe2000000001a */
[----:B------:R-:W-:Y:S06]  /*2e10*/  BRA `(.L_x_5761) ;  /* 0x0000000000b47947 */ /* 0x000fec0003800000 */
.L_x_5773:
        /* <DEDUP_REMOVED lines=14> */
.L_x_5787:
[----:B------:R-:W-:Y:S05]  /*2f00*/  BSYNC.RECONVERGENT B0 ;  /* 0x0000000000007941 */ /* 0x000fea0003800200 */
.L_x_5786:
[----:B------:R-:W-:-:S04]  /*2f10*/  F2FP.BF16.F32.PACK_AB R0, RZ, R0 ;  /* 0x00000000ff00723e */ /* 0x000fc800000010ff */
[----:B------:R-:W-:Y:S01]  /*2f20*/  PRMT R26, R0, 0x7610, R26 ;  /* 0x00007610001a7816 */ /* 0x000fe2000000001a */
[----:B------:R-:W-:Y:S06]  /*2f30*/  BRA `(.L_x_5761) ;  /* 0x00000000006c7947 */ /* 0x000fec0003800000 */
.L_x_5760:
[----:B------:R-:W-:Y:S01]  /*2f40*/  MOV R14, 0x130 ;  /* 0x00000130000e7802 */ /* 0x000fe20000000f00 */
[----:B------:R-:W0:Y:S01]  /*2f50*/  LDCU.64 UR4, c[0x4][0x120] ;  /* 0x01002400ff0477ac */ /* 0x000e220008000a00 */
[----:B------:R-:W-:Y:S02]  /*2f60*/  IMAD.MOV.U32 R8, RZ, RZ, 0x4e ;  /* 0x0000004eff087424 */ /* 0x000fe400078e00ff */
[----:B------:R-:W-:Y:S01]  /*2f70*/  IMAD.MOV.U32 R12, RZ, RZ, 0x1 ;  /* 0x00000001ff0c7424 */ /* 0x000fe200078e00ff */
[----:B------:R-:W2:Y:S01]  /*2f80*/  LDCU.64 UR6, c[0x4][0x128] ;  /* 0x01002500ff0677ac */ /* 0x000ea20008000a00 */
[----:B------:R-:W1:Y:S01]  /*2f90*/  LDC.64 R14, c[0x4][R14] ;  /* 0x010000000e0e7b82 */ /* 0x000e620000000a00 */
[----:B------:R-:W-:Y:S01]  /*2fa0*/  IMAD.MOV.U32 R13, RZ, RZ, RZ ;  /* 0x000000ffff0d7224 */ /* 0x000fe200078e00ff */
[----:B------:R-:W3:Y:S01]  /*2fb0*/  LDCU.64 UR8, c[0x4][0x20] ;  /* 0x01000400ff0877ac */ /* 0x000ee20008000a00 */
[----:B0-----:R-:W-:Y:S02]  /*2fc0*/  IMAD.U32 R4, RZ, RZ, UR4 ;  /* 0x00000004ff047e24 */ /* 0x001fe4000f8e00ff */
[----:B------:R-:W-:-:S02]  /*2fd0*/  IMAD.U32 R5, RZ, RZ, UR5 ;  /* 0x00000005ff057e24 */ /* 0x000fc4000f8e00ff */
[----:B--2---:R-:W-:Y:S02]  /*2fe0*/  IMAD.U32 R6, RZ, RZ, UR6 ;  /* 0x00000006ff067e24 */ /* 0x004fe4000f8e00ff */
[----:B------:R-:W-:Y:S02]  /*2ff0*/  IMAD.U32 R7, RZ, RZ, UR7 ;  /* 0x00000007ff077e24 */ /* 0x000fe4000f8e00ff */
[----:B---3--:R-:W-:Y:S02]  /*3000*/  IMAD.U32 R10, RZ, RZ, UR8 ;  /* 0x00000008ff0a7e24 */ /* 0x008fe4000f8e00ff */
[----:B------:R-:W-:-:S07]  /*3010*/  IMAD.U32 R11, RZ, RZ, UR9 ;  /* 0x00000009ff0b7e24 */ /* 0x000fce000f8e00ff */
[----:B------:R-:W-:-:S07]  /*3020*/  LEPC R20, `(.L_x_5788) ;  /* 0x000000001014794e */ /* 0x000fce0000000000 */
[----:B-1--45:R-:W-:Y:S05]  /*3030*/  CALL.ABS.NOINC R14 ;  /* 0x000000000e007343 */ /* 0x032fea0003c00000 */
.L_x_5788:
[----:B------:R-:W-:Y:S01]  /*3040*/  PRMT R26, RZ, 0x7610, R26 ;  /* 0x00007610ff1a7816 */ /* 0x000fe2000000001a */
[----:B------:R-:W-:Y:S06]  /*3050*/  BRA `(.L_x_5761) ;  /* 0x0000000000247947 */ /* 0x000fec0003800000 */
.L_x_5785:
[----:B------:R-:W2:Y:S02]  /*3060*/  LDG.E.64 R4, desc[UR36][R4.64] ;  /* 0x0000002404047981 */ /* 0x000ea4000c1e1b00 */
[----:B--2---:R-:W0:Y:S02]  /*3070*/  I2F.U64 R0, R4 ;  /* 0x0000000400007312 */ /* 0x004e240000301000 */
[----:B0-----:R-:W-:-:S04]  /*3080*/  F2FP.BF16.F32.PACK_AB R0, RZ, R0 ;  /* 0x00000000ff00723e */ /* 0x001fc800000010ff */
[----:B------:R-:W-:Y:S01]  /*3090*/  PRMT R26, R0, 0x7610, R26 ;  /* 0x00007610001a7816 */ /* 0x000fe2000000001a */
[----:B------:R-:W-:Y:S06]  /*30a0*/  BRA `(.L_x_5761) ;  /* 0x0000000000107947 */ /* 0x000fec0003800000 */
.L_x_5784:
[----:B------:R-:W2:Y:S02]  /*30b0*/  LDG.E R4, desc[UR36][R4.64] ;  /* 0x0000002404047981 */ /* 0x000ea4000c1e1900 */
[----:B--2---:R-:W-:-:S04]  /*30c0*/  I2FP.F32.U32 R0, R4 ;  /* 0x0000000400007245 */ /* 0x004fc80000201000 */
[----:B------:R-:W-:-:S04]  /*30d0*/  F2FP.BF16.F32.PACK_AB R0, RZ, R0 ;  /* 0x00000000ff00723e */ /* 0x000fc800000010ff */
[----:B------:R-:W-:-:S07]  /*30e0*/  PRMT R26, R0, 0x7610, R26 ;  /* 0x00007610001a7816 */ /* 0x000fce000000001a */
.L_x_5761:
[----:B0-----:R-:W0:Y:S01]  /*30f0*/  LDC.64 R4, c[0x0][0x398] ;  /* 0x0000e600ff047b82 */ /* 0x001e220000000a00 */
[----:B------:R-:W2:Y:S01]  /*3100*/  LDCU UR5, c[0x0][0x3ac] ;  /* 0x00007580ff0577ac */ /* 0x000ea20008000800 */
        /* <DEDUP_REMOVED lines=18> */
.L_x_5793:
[----:B------:R-:W2:Y:S02]  /*3230*/  LDG.E.U8 R4, desc[UR36][R4.64] ;  /* 0x0000002404047981 */ /* 0x000ea4000c1e1100 */
[----:B--2---:R-:W-:Y:S01]  /*3240*/  I2FP.F32.U32 R24, R4 ;  /* 0x0000000400187245 */ /* 0x004fe20000201000 */
[----:B------:R-:W-:Y:S06]  /*3250*/  BRA `(.L_x_5795) ;  /* 0x0000000c00287947 */ /* 0x000fec0003800000 */
.L_x_5792:
        /* <DEDUP_REMOVED lines=9> */
.L_x_5797:
[----:B------:R-:W2:Y:S02]  /*32f0*/  LDG.E R4, desc[UR36][R4.64] ;  /* 0x0000002404047981 */ /* 0x000ea4000c1e1900 */
[----:B--2---:R-:W-:Y:S01]  /*3300*/  I2FP.F32.S32 R24, R4 ;  /* 0x0000000400187245 */ /* 0x004fe20000201400 */
[----:B------:R-:W-:Y:S06]  /*3310*/  BRA `(.L_x_5795) ;  /* 0x0000000800f87947 */ /* 0x000fec0003800000 */
.L_x_5796:
[----:B------:R-:W2:Y:S02]  /*3320*/  LDG.E.U16 R4, desc[UR36][R4.64] ;  /* 0x0000002404047981 */ /* 0x000ea4000c1e1500 */
[----:B--2---:R0:W2:Y:S01]  /*3330*/  I2F.S16 R24, R4 ;  /* 0x0000000400187306 */ /* 0x0040a20000101400 */
[----:B------:R-:W-:Y:S05]  /*3340*/  BRA `(.L_x_5795) ;  /* 0x0000000800ec7947 */ /* 0x000fea0003800000 */
.L_x_5791:
        /* <DEDUP_REMOVED lines=8> */
.L_x_5799:
[----:B------:R-:W2:Y:S02]  /*33d0*/  LDG.E.U16 R4, desc[UR36][R4.64] ;  /* 0x0000002404047981 */ /* 0x000ea4000c1e1500 */
[----:B--2---:R-:W-:Y:S01]  /*33e0*/  HADD2.F32 R24, -RZ, R4.H0_H0 ;  /* 0x20000004ff187230 */ /* 0x004fe20000004100 */
[----:B------:R-:W-:Y:S06]  /*33f0*/  BRA `(.L_x_5795) ;  /* 0x0000000800c07947 */ /* 0x000fec0003800000 */
.L_x_5798:
        /* <DEDUP_REMOVED lines=8> */
.L_x_5801:
[----:B------:R-:W2:Y:S02]  /*3480*/  LDG.E.U16 R4, desc[UR36][R4.64] ;  /* 0x0000002404047981 */ /* 0x000ea4000c1e1500 */
[----:B--2---:R-:W-:Y:S01]  /*3490*/  HADD2.F32 R24, -RZ, R4.H0_H0 ;  /* 0x20000004ff187230 */ /* 0x004fe20000004100 */
[----:B------:R-:W-:Y:S06]  /*34a0*/  BRA `(.L_x_5795) ;  /* 0x0000000800947947 */ /* 0x000fec0003800000 */
.L_x_5800:
[----:B------:R-:W2:Y:S01]  /*34b0*/  LDG.E.64 R4, desc[UR36][R4.64] ;  /* 0x0000002404047981 */ /* 0x000ea2000c1e1b00 */
[----:B------:R-:W-:Y:S01]  /*34c0*/  UMOV UR4, 0xf0000000 ;  /* 0xf000000000047882 */ /* 0x000fe20000000000 */
[----:B------:R-:W-:Y:S01]  /*34d0*/  UMOV UR5, 0x380fffff ;  /* 0x380fffff00057882 */ /* 0x000fe20000000000 */
[----:B--2---:R-:W0:Y:S01]  /*34e0*/  F2F.F32.F64 R24, R4 ;  /* 0x0000000400187310 */ /* 0x004e220000301000 */
[----:B------:R-:W-:-:S14]  /*34f0*/  DSETP.GEU.AND P0, PT, |R4|, UR4, PT ;  /* 0x0000000404007e2a */ /* 0x000fdc000bf0e200 */
[----:B0-----:R-:W-:Y:S01]  /*3500*/  @!P0 FMUL R24, R24, 1.175494350822287508e-38 ;  /* 0x0080000018188820 */ /* 0x001fe20000400000 */
[----:B------:R-:W-:Y:S06]  /*3510*/  BRA `(.L_x_5795) ;  /* 0x0000000800787947 */ /* 0x000fec0003800000 */
.L_x_5790:
        /* <DEDUP_REMOVED lines=12> */
.L_x_5804:
[----:B------:R-:W2:Y:S01]  /*35e0*/  LDG.E.64 R4, desc[UR36][R4.64] ;  /* 0x0000002404047981 */ /* 0x000ea2000c1e1b00 */
[----:B------:R-:W-:Y:S01]  /*35f0*/  UMOV UR4, 0xf0000000 ;  /* 0xf000000000047882 */ /* 0x000fe20000000000 */
[----:B------:R-:W-:Y:S01]  /*3600*/  UMOV UR5, 0x380fffff ;  /* 0x380fffff00057882 */ /* 0x000fe20000000000 */
[----:B--2---:R-:W0:Y:S01]  /*3610*/  F2F.F32.F64 R24, R4 ;  /* 0x0000000400187310 */ /* 0x004e220000301000 */
[----:B------:R-:W-:-:S14]  /*3620*/  DSETP.GEU.AND P0, PT, |R4|, UR4, PT ;  /* 0x0000000404007e2a */ /* 0x000fdc000bf0e200 */
[----:B0-----:R-:W-:Y:S01]  /*3630*/  @!P0 FMUL R24, R24, 1.175494350822287508e-38 ;  /* 0x0080000018188820 */ /* 0x001fe20000400000 */
[----:B------:R-:W-:Y:S06]  /*3640*/  BRA `(.L_x_5795) ;  /* 0x00000008002c7947 */ /* 0x000fec0003800000 */
.L_x_5803:
        /* <DEDUP_REMOVED lines=25> */
.L_x_5806:
        /* <DEDUP_REMOVED lines=13> */
.L_x_5805:
[----:B------:R-:W2:Y:S02]  /*38b0*/  LDG.E.U16 R4, desc[UR36][R4.64] ;  /* 0x0000002404047981 */ /* 0x000ea4000c1e1500 */
[----:B--2---:R-:W-:Y:S01]  /*38c0*/  IMAD.U32 R24, R4, 0x10000, RZ ;  /* 0x0001000004187824 */ /* 0x004fe200078e00ff */
[----:B------:R-:W-:Y:S06]  /*38d0*/  BRA `(.L_x_5795) ;  /* 0x0000000400887947 */ /* 0x000fec0003800000 */
.L_x_5802:
        /* <DEDUP_REMOVED lines=11> */
.L_x_5809:
        /* <DEDUP_REMOVED lines=20> */
.L_x_5811:
[----:B------:R-:W-:Y:S05]  /*3ad0*/  BSYNC.RECONVERGENT B0 ;  /* 0x0000000000007941 */ /* 0x000fea0003800200 */
.L_x_5810:
[----:B------:R-:W-:Y:S01]  /*3ae0*/  IMAD.SHL.U32 R0, R0, 0x100000, RZ ;  /* 0x0010000000007824 */ /* 0x000fe200078e00ff */
[----:B------:R-:W-:-:S04]  /*3af0*/  LEA R3, R3, 0x3b800000, 0x17 ;  /* 0x3b80000003037811 */ /* 0x000fc800078eb8ff */
[----:B------:R-:W-:Y:S01]  /*3b00*/  LOP3.LUT R24, R3, R0, R7, 0xfe, !PT ;  /* 0x0000000003187212 */ /* 0x000fe200078efe07 */
[----:B------:R-:W-:Y:S06]  /*3b10*/  BRA `(.L_x_5795) ;  /* 0x0000000000f87947 */ /* 0x000fec0003800000 */
.L_x_5808:
        /* <DEDUP_REMOVED lines=20> */
.L_x_5813:
[----:B------:R-:W-:Y:S05]  /*3c60*/  BSYNC.RECONVERGENT B0 ;  /* 0x0000000000007941 */ /* 0x000fea0003800200 */
.L_x_5812:
[----:B------:R-:W-:Y:S01]  /*3c70*/  IMAD.SHL.U32 R0, R0, 0x200000, RZ ;  /* 0x0020000000007824 */ /* 0x000fe200078e00ff */
[----:B------:R-:W-:-:S04]  /*3c80*/  LEA R3, R3, 0x37800000, 0x17 ;  /* 0x3780000003037811 */ /* 0x000fc800078eb8ff */
[----:B------:R-:W-:Y:S01]  /*3c90*/  LOP3.LUT R24, R3, R0, R7, 0xfe, !PT ;  /* 0x0000000003187212 */ /* 0x000fe200078efe07 */
[----:B------:R-:W-:Y:S06]  /*3ca0*/  BRA `(.L_x_5795) ;  /* 0x0000000000947947 */ /* 0x000fec0003800000 */
.L_x_5807:
        /* <DEDUP_REMOVED lines=14> */
.L_x_5794:
        /* <DEDUP_REMOVED lines=16> */
.L_x_5816:
[----:B------:R-:W-:Y:S01]  /*3e90*/  IMAD.MOV.U32 R24, RZ, RZ, RZ ;  /* 0x000000ffff187224 */ /* 0x000fe200078e00ff */
[----:B------:R-:W-:Y:S06]  /*3ea0*/  BRA `(.L_x_5795) ;  /* 0x0000000000147947 */ /* 0x000fec0003800000 */
.L_x_5815:
[----:B------:R-:W2:Y:S02]  /*3eb0*/  LDG.E.64 R4, desc[UR36][R4.64] ;  /* 0x0000002404047981 */ /* 0x000ea4000c1e1b00 */
[----:B--2---:R0:W2:Y:S01]  /*3ec0*/  I2F.U64 R24, R4 ;  /* 0x0000000400187312 */ /* 0x0040a20000301000 */
[----:B------:R-:W-:Y:S05]  /*3ed0*/  BRA `(.L_x_5795) ;  /* 0x0000000000087947 */ /* 0x000fea0003800000 */
.L_x_5814:
[----:B------:R-:W2:Y:S02]  /*3ee0*/  LDG.E R4, desc[UR36][R4.64] ;  /* 0x0000002404047981 */ /* 0x000ea4000c1e1900 */
[----:B--2---:R-:W-:-:S07]  /*3ef0*/  I2FP.F32.U32 R24, R4 ;  /* 0x0000000400187245 */ /* 0x004fce0000201000 */
.L_x_5795:
[----:B------:R-:W-:Y:S05]  /*3f00*/  BSYNC.RECONVERGENT B6 ;  /* 0x0000000000067941 */ /* 0x000fea0003800200 */
.L_x_5789:
[----:B------:R-:W-:-:S07]  /*3f10*/  VIADD R23, R23, 0x80 ;  /* 0x0000008017177836 */ /* 0x000fce0000000000 */
.L_x_5755:
[----:B------:R-:W-:Y:S05]  /*3f20*/  BSYNC.RECONVERGENT B7 ;  /* 0x0000000000077941 */ /* 0x000fea0003800200 */
.L_x_5754:
        /* <DEDUP_REMOVED lines=27> */
.L_x_5822:
[----:B------:R-:W2:Y:S02]  /*40e0*/  LDG.E.U8 R4, desc[UR36][R4.64] ;  /* 0x0000002404047981 */ /* 0x000ea4000c1e1100 */
[----:B--2---:R-:W-:-:S04]  /*40f0*/  I2FP.F32.U32 R0, R4 ;  /* 0x0000000400007245 */ /* 0x004fc80000201000 */
[----:B------:R-:W-:-:S04]  /*4100*/  F2FP.BF16.F32.PACK_AB R0, RZ, R0 ;  /* 0x00000000ff00723e */ /* 0x000fc800000010ff */
[----:B------:R-:W-:Y:S01]  /*4110*/  PRMT R27, R0, 0x7610, R27 ;  /* 0x00007610001b7816 */ /* 0x000fe2000000001b */
[----:B------:R-:W-:Y:S06]  /*4120*/  BRA `(.L_x_5824) ;  /* 0x0000000c00c47947 */ /* 0x000fec0003800000 */
.L_x_5821:
        /* <DEDUP_REMOVED lines=11> */
.L_x_5826:
[----:B------:R-:W2:Y:S02]  /*41e0*/  LDG.E R4, desc[UR36][R4.64] ;  /* 0x0000002404047981 */ /* 0x000ea4000c1e1900 */
[----:B--2---:R-:W-:-:S04]  /*41f0*/  I2FP.F32.S32 R0, R4 ;  /* 0x0000000400007245 */ /* 0x004fc80000201400 */
[----:B------:R-:W-:-:S04]  /*4200*/  F2FP.BF16.F32.PACK_AB R0, RZ, R0 ;  /* 0x00000000ff00723e */ /* 0x000fc800000010ff */
[----:B------:R-:W-:Y:S01]  /*4210*/  PRMT R27, R0, 0x7610, R27 ;  /* 0x00007610001b7816 */ /* 0x000fe2000000001b */
[----:B------:R-:W-:Y:S06]  /*4220*/  BRA `(.L_x_5824) ;  /* 0x0000000c00847947 */ /* 0x000fec0003800000 */
.L_x_5825:
[----:B------:R-:W2:Y:S02]  /*4230*/  LDG.E.U16 R4, desc[UR36][R4.64] ;  /* 0x0000002404047981 */ /* 0x000ea4000c1e1500 */
[----:B--2---:R-:W0:Y:S02]  /*4240*/  I2F.S16 R0, R4 ;  /* 0x0000000400007306 */ /* 0x004e240000101400 */
[----:B0-----:R-:W-:-:S04]  /*4250*/  F2FP.BF16.F32.PACK_AB R0, RZ, R0 ;  /* 0x00000000ff00723e */ /* 0x001fc800000010ff */
[----:B------:R-:W-:Y:S01]  /*4260*/  PRMT R27, R0, 0x7610, R27 ;  /* 0x00007610001b7816 */ /* 0x000fe2000000001b */
[----:B------:R-:W-:Y:S06]  /*4270*/  BRA `(.L_x_5824) ;  /* 0x0000000c00707947 */ /* 0x000fec0003800000 */
.L_x_5820:
        /* <DEDUP_REMOVED lines=9> */
.L_x_5828:
[----:B------:R-:W2:Y:S02]  /*4310*/  LDG.E.U16 R0, desc[UR36][R4.64] ;  /* 0x0000002404007981 */ /* 0x000ea4000c1e1500 */
[----:B--2---:R-:W-:-:S05]  /*4320*/  HADD2.F32 R0, -RZ, R0.H0_H0 ;  /* 0x20000000ff007230 */ /* 0x004fca0000004100 */
[----:B------:R-:W-:-:S04]  /*4330*/  F2FP.BF16.F32.PACK_AB R0, RZ, R0 ;  /* 0x00000000ff00723e */ /* 0x000fc800000010ff */
[----:B------:R-:W-:Y:S01]  /*4340*/  PRMT R27, R0, 0x7610, R27 ;  /* 0x00007610001b7816 */ /* 0x000fe2000000001b */
[----:B------:R-:W-:Y:S06]  /*4350*/  BRA `(.L_x_5824) ;  /* 0x0000000c00387947 */ /* 0x000fec0003800000 */
.L_x_5827:
        /* <DEDUP_REMOVED lines=9> */
.L_x_5830:
[----:B------:R-:W2:Y:S02]  /*43f0*/  LDG.E.U16 R4, desc[UR36][R4.64] ;  /* 0x0000002404047981 */ /* 0x000ea4000c1e1500 */
[----:B--2---:R-:W-:-:S05]  /*4400*/  HADD2.F32 R0, -RZ, R4.H0_H0 ;  /* 0x20000004ff007230 */ /* 0x004fca0000004100 */
[----:B------:R-:W-:-:S04]  /*4410*/  F2FP.BF16.F32.PACK_AB R0, RZ, R0 ;  /* 0x00000000ff00723e */ /* 0x000fc800000010ff */
[----:B------:R-:W-:Y:S01]  /*4420*/  PRMT R27, R0, 0x7610, R27 ;  /* 0x00007610001b7816 */ /* 0x000fe2000000001b */
[----:B------:R-:W-:Y:S06]  /*4430*/  BRA `(.L_x_5824) ;  /* 0x0000000c00007947 */ /* 0x000fec0003800000 */
.L_x_5829:
        /* <DEDUP_REMOVED lines=9> */
.L_x_5819:
        /* <DEDUP_REMOVED lines=14> */
.L_x_5833:
        /* <DEDUP_REMOVED lines=9> */
.L_x_5832:
        /* <DEDUP_REMOVED lines=27> */
.L_x_5835:
        /* <DEDUP_REMOVED lines=15> */
.L_x_5834:
[----:B------:R0:W5:Y:S01]  /*48e0*/  LDG.E.U16 R27, desc[UR36][R4.64] ;  /* 0x00000024041b7981 */ /* 0x000162000c1e1500 */
[----:B------:R-:W-:Y:S05]  /*48f0*/  BRA `(.L_x_5824) ;  /* 0x0000000400d07947 */ /* 0x000fea0003800000 */
.L_x_5831:
        /* <DEDUP_REMOVED lines=13> */
.L_x_5838:
        /* <DEDUP_REMOVED lines=21> */
.L_x_5842:
[----:B------:R-:W-:Y:S05]  /*4b20*/  BSYNC.RECONVERGENT B1 ;  /* 0x0000000000017941 */ /* 0x000fea0003800200 */
.L_x_5841:
[----:B------:R-:W-:Y:S01]  /*4b30*/  IMAD.SHL.U32 R0, R0, 0x100000, RZ ;  /* 0x0010000000007824 */ /* 0x000fe200078e00ff */
[----:B------:R-:W-:-:S04]  /*4b40*/  LEA R3, R3, 0x3b800000, 0x17 ;  /* 0x3b80000003037811 */ /* 0x000fc800078eb8ff */
[----:B------:R-:W-:-:S07]  /*4b50*/  LOP3.LUT R0, R3, R0, R7, 0xfe, !PT ;  /* 0x0000000003007212 */ /* 0x000fce00078efe07 */
.L_x_5840:
[----:B------:R-:W-:Y:S05]  /*4b60*/  BSYNC.RECONVERGENT B0 ;  /* 0x0000000000007941 */ /* 0x000fea0003800200 */
.L_x_5839:
[----:B------:R-:W-:-:S04]  /*4b70*/  F2FP.BF16.F32.PACK_AB R0, RZ, R0 ;  /* 0x00000000ff00723e */ /* 0x000fc800000010ff */
[----:B------:R-:W-:Y:S01]  /*4b80*/  PRMT R27, R0, 0x7610, R27 ;  /* 0x00007610001b7816 */ /* 0x000fe2000000001b */
[----:B------:R-:W-:Y:S06]  /*4b90*/  BRA `(.L_x_5824) ;  /* 0x0000000400287947 */ /* 0x000fec0003800000 */
.L_x_5837:
        /* <DEDUP_REMOVED lines=21> */
.L_x_5846:
[----:B------:R-:W-:Y:S05]  /*4cf0*/  BSYNC.RECONVERGENT B1 ;  /* 0x0000000000017941 */ /* 0x000fea0003800200 */
.L_x_5845:
[----:B------:R-:W-:Y:S01]  /*4d00*/  IMAD.SHL.U32 R0, R0, 0x200000, RZ ;  /* 0x0020000000007824 */ /* 0x000fe200078e00ff */
[----:B------:R-:W-:-:S04]  /*4d10*/  LEA R3, R3, 0x37800000, 0x17 ;  /* 0x3780000003037811 */ /* 0x000fc800078eb8ff */
[----:B------:R-:W-:-:S07]  /*4d20*/  LOP3.LUT R0, R3, R0, R7, 0xfe, !PT ;  /* 0x0000000003007212 */ /* 0x000fce00078efe07 */
.L_x_5844:
[----:B------:R-:W-:Y:S05]  /*4d30*/  BSYNC.RECONVERGENT B0 ;  /* 0x0000000000007941 */ /* 0x000fea0003800200 */
.L_x_5843:
[----:B------:R-:W-:-:S04]  /*4d40*/  F2FP.BF16.F32.PACK_AB R0, RZ, R0 ;  /* 0x00000000ff00723e */ /* 0x000fc800000010ff */
[----:B------:R-:W-:Y:S01]  /*4d50*/  PRMT R27, R0, 0x7610, R27 ;  /* 0x00007610001b7816 */ /* 0x000fe2000000001b */
[----:B------:R-:W-:Y:S06]  /*4d60*/  BRA `(.L_x_5824) ;  /* 0x0000000000b47947 */ /* 0x000fec0003800000 */
.L_x_5836:
        /* <DEDUP_REMOVED lines=14> */
.L_x_5850:
[----:B------:R-:W-:Y:S05]  /*4e50*/  BSYNC.RECONVERGENT B0 ;  /* 0x0000000000007941 */ /* 0x000fea0003800200 */
.L_x_5849:
[----:B------:R-:W-:-:S04]  /*4e60*/  F2FP.BF16.F32.PACK_AB R0, RZ, R0 ;  /* 0x00000000ff00723e */ /* 0x000fc800000010ff */
[----:B------:R-:W-:Y:S01]  /*4e70*/  PRMT R27, R0, 0x7610, R27 ;  /* 0x00007610001b7816 */ /* 0x000fe2000000001b */
[----:B------:R-:W-:Y:S06]  /*4e80*/  BRA `(.L_x_5824) ;  /* 0x00000000006c7947 */ /* 0x000fec0003800000 */
.L_x_5823:
        /* <DEDUP_REMOVED lines=16> */
.L_x_5851:
[----:B------:R-:W-:Y:S01]  /*4f90*/  PRMT R27, RZ, 0x7610, R27 ;  /* 0x00007610ff1b7816 */ /* 0x000fe2000000001b */
[----:B------:R-:W-:Y:S06]  /*4fa0*/  BRA `(.L_x_5824) ;  /* 0x0000000000247947 */ /* 0x000fec0003800000 */
.L_x_5848:
[----:B------:R-:W2:Y:S02]  /*4fb0*/  LDG.E.64 R4, desc[UR36][R4.64] ;  /* 0x0000002404047981 */ /* 0x000ea4000c1e1b00 */
[----:B--2---:R-:W0:Y:S02]  /*4fc0*/  I2F.U64 R0, R4 ;  /* 0x0000000400007312 */ /* 0x004e240000301000 */
[----:B0-----:R-:W-:-:S04]  /*4fd0*/  F2FP.BF16.F32.PACK_AB R0, RZ, R0 ;  /* 0x00000000ff00723e */ /* 0x001fc800000010ff */
[----:B------:R-:W-:Y:S01]  /*4fe0*/  PRMT R27, R0, 0x7610, R27 ;  /* 0x00007610001b7816 */ /* 0x000fe2000000001b */
[----:B------:R-:W-:Y:S06]  /*4ff0*/  BRA `(.L_x_5824) ;  /* 0x0000000000107947 */ /* 0x000fec0003800000 */
.L_x_5847:
[----:B------:R-:W2:Y:S02]  /*5000*/  LDG.E R4, desc[UR36][R4.64] ;  /* 0x0000002404047981 */ /* 0x000ea4000c1e1900 */
[----:B--2---:R-:W-:-:S04]  /*5010*/  I2FP.F32.U32 R0, R4 ;  /* 0x0000000400007245 */ /* 0x004fc80000201000 */
[----:B------:R-:W-:-:S04]  /*5020*/  F2FP.BF16.F32.PACK_AB R0, RZ, R0 ;  /* 0x00000000ff00723e */ /* 0x000fc800000010ff */
[----:B------:R-:W-:-:S07]  /*5030*/  PRMT R27, R0, 0x7610, R27 ;  /* 0x00007610001b7816 */ /* 0x000fce000000001b */
.L_x_5824:
        /* <DEDUP_REMOVED lines=20> */
.L_x_5856:
[----:B------:R-:W2:Y:S02]  /*5180*/  LDG.E.U8 R4, desc[UR36][R4.64] ;  /* 0x0000002404047981 */ /* 0x000ea4000c1e1100 */
[----:B--2---:R-:W-:Y:S01]  /*5190*/  I2FP.F32.U32 R17, R4 ;  /* 0x0000000400117245 */ /* 0x004fe20000201000 */
[----:B------:R-:W-:Y:S06]  /*51a0*/  BRA `(.L_x_5858) ;  /* 0x0000000c00247947 */ /* 0x000fec0003800000 */
.L_x_5855:
        /* <DEDUP_REMOVED lines=9> */
.L_x_5860:
[----:B------:R-:W2:Y:S02]  /*5240*/  LDG.E R4, desc[UR36][R4.64] ;  /* 0x0000002404047981 */ /* 0x000ea4000c1e1900 */
[----:B--2---:R-:W-:Y:S01]  /*5250*/  I2FP.F32.S32 R17, R4 ;  /* 0x0000000400117245 */ /* 0x004fe20000201400 */
[----:B------:R-:W-:Y:S06]  /*5260*/  BRA `(.L_x_5858) ;  /* 0x0000000800f47947 */ /* 0x000fec0003800000 */
.L_x_5859:
[----:B------:R-:W2:Y:S02]  /*5270*/  LDG.E.U16 R4, desc[UR36][R4.64] ;  /* 0x0000002404047981 */ /* 0x000ea4000c1e1500 */
[----:B--2---:R0:W2:Y:S01]  /*5280*/  I2F.S16 R17, R4 ;  /* 0x0000000400117306 */ /* 0x0040a20000101400 */
[----:B------:R-:W-:Y:S05]  /*5290*/  BRA `(.L_x_5858) ;  /* 0x0000000800e87947 */ /* 0x000fea0003800000 */
.L_x_5854:
        /* <DEDUP_REMOVED lines=8> */
.L_x_5862:
[----:B------:R-:W2:Y:S02]  /*5320*/  LDG.E.U16 R4, desc[UR36][R4.64] ;  /* 0x0000002404047981 */ /* 0x000ea4000c1e1500 */
[----:B--2---:R-:W-:Y:S01]  /*5330*/  HADD2.F32 R17, -RZ, R4.H0_H0 ;  /* 0x20000004ff117230 */ /* 0x004fe20000004100 */
[----:B------:R-:W-:Y:S06]  /*5340*/  BRA `(.L_x_5858) ;  /* 0x0000000800bc7947 */ /* 0x000fec0003800000 */
.L_x_5861:
        /* <DEDUP_REMOVED lines=8> */
.L_x_5864:
[----:B------:R-:W2:Y:S02]  /*53d0*/  LDG.E.U16 R4, desc[UR36][R4.64] ;  /* 0x0000002404047981 */ /* 0x000ea4000c1e1500 */
[----:B--2---:R-:W-:Y:S01]  /*53e0*/  HADD2.F32 R17, -RZ, R4.H0_H0 ;  /* 0x20000004ff117230 */ /* 0x004fe20000004100 */
[----:B------:R-:W-:Y:S06]  /*53f0*/  BRA `(.L_x_5858) ;  /* 0x0000000800907947 */ /* 0x000fec0003800000 */
.L_x_5863:
[----:B------:R-:W2:Y:S01]  /*5400*/  LDG.E.64 R4, desc[UR36][R4.64] ;  /* 0x0000002404047981 */ /* 0x000ea2000c1e1b00 */
[----:B------:R-:W-:Y:S01]  /*5410*/  UMOV UR4, 0xf0000000 ;  /* 0xf000000000047882 */ /* 0x000fe20000000000 */
[----:B------:R-:W-:Y:S01]  /*5420*/  UMOV UR5, 0x380fffff ;  /* 0x380fffff00057882 */ /* 0x000fe20000000000 */
[----:B--2---:R-:W0:Y:S01]  /*5430*/  F2F.F32.F64 R17, R4 ;  /* 0x0000000400117310 */ /* 0x004e220000301000 */
[----:B------:R-:W-:-:S14]  /*5440*/  DSETP.GEU.AND P0, PT, |R4|, UR4, PT ;  /* 0x0000000404007e2a */ /* 0x000fdc000bf0e200 */
[----:B0-----:R-:W-:Y:S01]  /*5450*/  @!P0 FMUL R17, R17, 1.175494350822287508e-38 ;  /* 0x0080000011118820 */ /* 0x001fe20000400000 */
[----:B------:R-:W-:Y:S06]  /*5460*/  BRA `(.L_x_5858) ;  /* 0x0000000800747947 */ /* 0x000fec0003800000 */
.L_x_5853:
        /* <DEDUP_REMOVED lines=12> */
.L_x_5867:
[----:B------:R-:W2:Y:S01]  /*5530*/  LDG.E.64 R4, desc[UR36][R4.64] ;  /* 0x0000002404047981 */ /* 0x000ea2000c1e1b00 */
[----:B------:R-:W-:Y:S01]  /*5540*/  UMOV UR4, 0xf0000000 ;  /* 0xf000000000047882 */ /* 0x000fe20000000000 */
[----:B------:R-:W-:Y:S01]  /*5550*/  UMOV UR5, 0x380fffff ;  /* 0x380fffff00057882 */ /* 0x000fe20000000000 */
[----:B--2---:R-:W0:Y:S01]  /*5560*/  F2F.F32.F64 R17, R4 ;  /* 0x0000000400117310 */ /* 0x004e220000301000 */
[----:B------:R-:W-:-:S14]  /*5570*/  DSETP.GEU.AND P0, PT, |R4|, UR4, PT ;  /* 0x0000000404007e2a */ /* 0x000fdc000bf0e200 */
[----:B0-----:R-:W-:Y:S01]  /*5580*/  @!P0 FMUL R17, R17, 1.175494350822287508e-38 ;  /* 0x0080000011118820 */ /* 0x001fe20000400000 */
[----:B------:R-:W-:Y:S06]  /*5590*/  BRA `(.L_x_5858) ;  /* 0x0000000800287947 */ /* 0x000fec0003800000 */
.L_x_5866:
        /* <DEDUP_REMOVED lines=25> */
.L_x_5869:
[----:B------:R-:W2:Y:S02]  /*5730*/  LDG.E.U8 R4, desc[UR36][R4.64] ;  /* 0x0000002404047981 */ /* 0x000ea4000c1e1100 */
[C---:B--2---:R-:W-:Y:S02]  /*5740*/  IMAD.SHL.U32 R0, R4.reuse, 0x2000000, RZ ;  /* 0x0200000004007824 */ /* 0x044fe400078e00ff */
[----:B------:R-:W-:-:S03]  /*5750*/  IMAD.SHL.U32 R6, R4, 0x100, RZ ;  /* 0x0000010004067824 */ /* 0x000fc600078e00ff */
[----:B------:R-:W-:Y:S02]  /*5760*/  ISETP.GE.U32.AND P0, PT, R0, 0x8000000, PT ;  /* 0x080000000000780c */ /* 0x000fe40003f06070 */
[----:B------:R-:W-:-:S11]  /*5770*/  PRMT R17, R6, 0x9910, RZ ;  /* 0x0000991006117816 */ /* 0x000fd600000000ff */
[----:B------:R-:W-:Y:S02]  /*5780*/  @!P0 LOP3.LUT R3, R6, 0x7f00, RZ, 0xc0, !PT ;  /* 0x00007f0006038812 */ /* 0x000fe400078ec0ff */
[----:B------:R-:W-:Y:S02]  /*5790*/  @P0 LEA.HI R0, R0, 0x70000000, RZ, 0x1c ;  /* 0x7000000000000811 */ /* 0x000fe400078fe0ff */
[----:B------:R-:W-:-:S03]  /*57a0*/  @!P0 LOP3.LUT R3, R3, 0x3f000000, RZ, 0xfc, !PT ;  /* 0x3f00000003038812 */ /* 0x000fc600078efcff */
[----:B------:R-:W-:Y:S02]  /*57b0*/  @P0 FMUL.FTZ R0, R0, 1.9259299443872358531e-34 ;  /* 0x0780000000000820 */ /* 0x000fe40000410000 */
[----:B------:R-:W-:-:S05]  /*57c0*/  @!P0 FADD.FTZ R0, R3, -0.5 ;  /* 0xbf00000003008421 */ /* 0x000fca0000010000 */
[----:B------:R-:W-:Y:S01]  /*57d0*/  LOP3.LUT R17, R0, 0x80000000, R17, 0xf8, !PT ;  /* 0x8000000000117812 */ /* 0x000fe200078ef811 */
[----:B------:R-:W-:Y:S06]  /*57e0*/  BRA `(.L_x_5858) ;  /* 0x0000000400947947 */ /* 0x000fec0003800000 */
.L_x_5868:
[----:B------:R-:W2:Y:S02]  /*57f0*/  LDG.E.U16 R4, desc[UR36][R4.64] ;  /* 0x0000002404047981 */ /* 0x000ea4000c1e1500 */
[----:B--2---:R-:W-:Y:S01]  /*5800*/  IMAD.U32 R17, R4, 0x10000, RZ ;  /* 0x0001000004117824 */ /* 0x004fe200078e00ff */
[----:B------:R-:W-:Y:S06]  /*5810*/  BRA `(.L_x_5858) ;  /* 0x0000000400887947 */ /* 0x000fec0003800000 */
.L_x_5865:
        /* <DEDUP_REMOVED lines=11> */
.L_x_5872:
        /* <DEDUP_REMOVED lines=20> */
.L_x_5874:
[----:B------:R-:W-:Y:S05]  /*5a10*/  BSYNC.RECONVERGENT B0 ;  /* 0x0000000000007941 */ /* 0x000fea0003800200 */
.L_x_5873:
[----:B------:R-:W-:Y:S01]  /*5a20*/  IMAD.SHL.U32 R0, R0, 0x100000, RZ ;  /* 0x0010000000007824 */ /* 0x000fe200078e00ff */
[----:B------:R-:W-:-:S04]  /*5a30*/  LEA R3, R3, 0x3b800000, 0x17 ;  /* 0x3b80000003037811 */ /* 0x000fc800078eb8ff */
[----:B------:R-:W-:Y:S01]  /*5a40*/  LOP3.LUT R17, R3, R0, R17, 0xfe, !PT ;  /* 0x0000000003117212 */ /* 0x000fe200078efe11 */
[----:B------:R-:W-:Y:S06]  /*5a50*/  BRA `(.L_x_5858) ;  /* 0x0000000000f87947 */ /* 0x000fec0003800000 */
.L_x_5871:
        /* <DEDUP_REMOVED lines=20> */
.L_x_5876:
[----:B------:R-:W-:Y:S05]  /*5ba0*/  BSYNC.RECONVERGENT B0 ;  /* 0x0000000000007941 */ /* 0x000fea0003800200 */
.L_x_5875:
[----:B------:R-:W-:Y:S01]  /*5bb0*/  IMAD.SHL.U32 R0, R0, 0x200000, RZ ;  /* 0x0020000000007824 */ /* 0x000fe200078e00ff */
[----:B------:R-:W-:-:S04]  /*5bc0*/  LEA R3, R3, 0x37800000, 0x17 ;  /* 0x3780000003037811 */ /* 0x000fc800078eb8ff */
[----:B------:R-:W-:Y:S01]  /*5bd0*/  LOP3.LUT R17, R3, R0, R17, 0xfe, !PT ;  /* 0x0000000003117212 */ /* 0x000fe200078efe11 */
[----:B------:R-:W-:Y:S06]  /*5be0*/  BRA `(.L_x_5858) ;  /* 0x0000000000947947 */ /* 0x000fec0003800000 */
.L_x_5870:
        /* <DEDUP_REMOVED lines=14> */
.L_x_5857:
        /* <DEDUP_REMOVED lines=16> */
.L_x_5879:
[----:B------:R-:W-:Y:S01]  /*5dd0*/  IMAD.MOV.U32 R17, RZ, RZ, RZ ;  /* 0x000000ffff117224 */ /* 0x000fe200078e00ff */
[----:B------:R-:W-:Y:S06]  /*5de0*/  BRA `(.L_x_5858) ;  /* 0x0000000000147947 */ /* 0x000fec0003800000 */
.L_x_5878:
[----:B------:R-:W2:Y:S02]  /*5df0*/  LDG.E.64 R4, desc[UR36][R4.64] ;  /* 0x0000002404047981 */ /* 0x000ea4000c1e1b00 */
[----:B--2---:R0:W2:Y:S01]  /*5e00*/  I2F.U64 R17, R4 ;  /* 0x0000000400117312 */ /* 0x0040a20000301000 */
[----:B------:R-:W-:Y:S05]  /*5e10*/  BRA `(.L_x_5858) ;  /* 0x0000000000087947 */ /* 0x000fea0003800000 */
.L_x_5877:
[----:B------:R-:W2:Y:S02]  /*5e20*/  LDG.E R4, desc[UR36][R4.64] ;  /* 0x0000002404047981 */ /* 0x000ea4000c1e1900 */
[----:B--2---:R-:W-:-:S07]  /*5e30*/  I2FP.F32.U32 R17, R4 ;  /* 0x0000000400117245 */ /* 0x004fce0000201000 */
.L_x_5858:
[----:B------:R-:W-:Y:S05]  /*5e40*/  BSYNC.RECONVERGENT B6 ;  /* 0x0000000000067941 */ /* 0x000fea0003800200 */
.L_x_5852:
[----:B------:R-:W-:-:S07]  /*5e50*/  VIADD R23, R23, 0x80 ;  /* 0x0000008017177836 */ /* 0x000fce0000000000 */
.L_x_5818:
[----:B------:R-:W-:Y:S05]  /*5e60*/  BSYNC.RECONVERGENT B7 ;  /* 0x0000000000077941 */ /* 0x000fea0003800200 */
.L_x_5817:
        /* <DEDUP_REMOVED lines=27> */
.L_x_5885:
[----:B------:R-:W2:Y:S02]  /*6020*/  LDG.E.U8 R4, desc[UR36][R4.64] ;  /* 0x0000002404047981 */ /* 0x000ea4000c1e1100 */
[----:B--2---:R-:W-:-:S04]  /*6030*/  I2FP.F32.U32 R0, R4 ;  /* 0x0000000400007245 */ /* 0x004fc80000201000 */
[----:B------:R-:W-:-:S04]  /*6040*/  F2FP.BF16.F32.PACK_AB R0, RZ, R0 ;  /* 0x00000000ff00723e */ /* 0x000fc800000010ff */
[----:B------:R-:W-:Y:S01]  /*6050*/  PRMT R18, R0, 0x7610, R18 ;  /* 0x0000761000127816 */ /* 0x000fe20000000012 */
[----:B------:R-:W-:Y:S06]  /*6060*/  BRA `(.L_x_5887) ;  /* 0x0000000c00c47947 */ /* 0x000fec0003800000 */
.L_x_5884:
        /* <DEDUP_REMOVED lines=11> */
.L_x_5889:
[----:B------:R-:W2:Y:S02]  /*6120*/  LDG.E R4, desc[UR36][R4.64] ;  /* 0x0000002404047981 */ /* 0x000ea4000c1e1900 */
[----:B--2---:R-:W-:-:S04]  /*6130*/  I2FP.F32.S32 R0, R4 ;  /* 0x0000000400007245 */ /* 0x004fc80000201400 */
[----:B------:R-:W-:-:S04]  /*6140*/  F2FP.BF16.F32.PACK_AB R0, RZ, R0 ;  /* 0x00000000ff00723e */ /* 0x000fc800000010ff */
[----:B------:R-:W-:Y:S01]  /*6150*/  PRMT R18, R0, 0x7610, R18 ;  /* 0x0000761000127816 */ /* 0x000fe20000000012 */
[----:B------:R-:W-:Y:S06]  /*6160*/  BRA `(.L_x_5887) ;  /* 0x0000000c00847947 */ /* 0x000fec0003800000 */
.L_x_5888:
[----:B------:R-:W2:Y:S02]  /*6170*/  LDG.E.U16 R4, desc[UR36][R4.64] ;  /* 0x0000002404047981 */ /* 0x000ea4000c1e1500 */
[----:B--2---:R-:W0:Y:S02]  /*6180*/  I2F.S16 R0, R4 ;  /* 0x0000000400007306 */ /* 0x004e240000101400 */
[----:B0-----:R-:W-:-:S04]  /*6190*/  F2FP.BF16.F32.PACK_AB R0, RZ, R0 ;  /* 0x00000000ff00723e */ /* 0x001fc800000010ff */
[----:B------:R-:W-:Y:S01]  /*61a0*/  PRMT R18, R0, 0x7610, R18 ;  /* 0x0000761000127816 */ /* 0x000fe20000000012 */
[----:B------:R-:W-:Y:S06]  /*61b0*/  BRA `(.L_x_5887) ;  /* 0x0000000c00707947 */ /* 0x000fec0003800000 */
.L_x_5883:
        /* <DEDUP_REMOVED lines=9> */
.L_x_5891:
[----:B------:R-:W2:Y:S02]  /*6250*/  LDG.E.U16 R0, desc[UR36][R4.64] ;  /* 0x0000002404007981 */ /* 0x000ea4000c1e1500 */
[----:B--2---:R-:W-:-:S05]  /*6260*/  HADD2.F32 R0, -RZ, R0.H0_H0 ;  /* 0x20000000ff007230 */ /* 0x004fca0000004100 */
[----:B------:R-:W-:-:S04]  /*6270*/  F2FP.BF16.F32.PACK_AB R0, RZ, R0 ;  /* 0x00000000ff00723e */ /* 0x000fc800000010ff */
[----:B------:R-:W-:Y:S01]  /*6280*/  PRMT R18, R0, 0x7610, R18 ;  /* 0x0000761000127816 */ /* 0x000fe20000000012 */
[----:B------:R-:W-:Y:S06]  /*6290*/  BRA `(.L_x_5887) ;  /* 0x0000000c00387947 */ /* 0x000fec0003800000 */
.L_x_5890:
        /* <DEDUP_REMOVED lines=9> */
.L_x_5893:
[----:B------:R-:W2:Y:S02]  /*6330*/  LDG.E.U16 R4, desc[UR36][R4.64] ;  /* 0x0000002404047981 */ /* 0x000ea4000c1e1500 */
[----:B--2---:R-:W-:-:S05]  /*6340*/  HADD2.F32 R0, -RZ, R4.H0_H0 ;  /* 0x20000004ff007230 */ /* 0x004fca0000004100 */
[----:B------:R-:W-:-:S04]  /*6350*/  F2FP.BF16.F32.PACK_AB R0, RZ, R0 ;  /* 0x00000000ff00723e */ /* 0x000fc800000010ff */
[----:B------:R-:W-:Y:S01]  /*6360*/  PRMT R18, R0, 0x7610, R18 ;  /* 0x0000761000127816 */ /* 0x000fe20000000012 */
[----:B------:R-:W-:Y:S06]  /*6370*/  BRA `(.L_x_5887) ;  /* 0x0000000c00007947 */ /* 0x000fec0003800000 */
.L_x_5892:
        /* <DEDUP_REMOVED lines=9> */
.L_x_5882:
        /* <DEDUP_REMOVED lines=14> */
.L_x_5896:
        /* <DEDUP_REMOVED lines=9> */
.L_x_5895:
        /* <DEDUP_REMOVED lines=27> */
.L_x_5898:
        /* <DEDUP_REMOVED lines=15> */
.L_x_5897:
[----:B------:R0:W5:Y:S01]  /*6820*/  LDG.E.U16 R18, desc[UR36][R4.64] ;  /* 0x0000002404127981 */ /* 0x000162000c1e1500 */
[----:B------:R-:W-:Y:S05]  /*6830*/  BRA `(.L_x_5887) ;  /* 0x0000000400d07947 */ /* 0x000fea0003800000 */
.L_x_5894:
        /* <DEDUP_REMOVED lines=13> */
.L_x_5901:
        /* <DEDUP_REMOVED lines=21> */
.L_x_5905:
[----:B------:R-:W-:Y:S05]  /*6a60*/  BSYNC.RECONVERGENT B1 ;  /* 0x0000000000017941 */ /* 0x000fea0003800200 */
.L_x_5904:
[----:B------:R-:W-:Y:S01]  /*6a70*/  IMAD.SHL.U32 R0, R0, 0x100000, RZ ;  /* 0x0010000000007824 */ /* 0x000fe200078e00ff */
[----:B------:R-:W-:-:S04]  /*6a80*/  LEA R3, R3, 0x3b800000, 0x17 ;  /* 0x3b80000003037811 */ /* 0x000fc800078eb8ff */
[----:B------:R-:W-:-:S07]  /*6a90*/  LOP3.LUT R0, R3, R0, R7, 0xfe, !PT ;  /* 0x0000000003007212 */ /* 0x000fce00078efe07 */
.L_x_5903:
[----:B------:R-:W-:Y:S05]  /*6aa0*/  BSYNC.RECONVERGENT B0 ;  /* 0x0000000000007941 */ /* 0x000fea0003800200 */
.L_x_5902:
[----:B------:R-:W-:-:S04]  /*6ab0*/  F2FP.BF16.F32.PACK_AB R0, RZ, R0 ;  /* 0x00000000ff00723e */ /* 0x000fc800000010ff */
[----:B------:R-:W-:Y:S01]  /*6ac0*/  PRMT R18, R0, 0x7610, R18 ;  /* 0x0000761000127816 */ /* 0x000fe20000000012 */
[----:B------:R-:W-:Y:S06]  /*6ad0*/  BRA `(.L_x_5887) ;  /* 0x0000000400287947 */ /* 0x000fec0003800000 */
.L_x_5900:
        /* <DEDUP_REMOVED lines=21> */
.L_x_5909:
[----:B------:R-:W-:Y:S05]  /*6c30*/  BSYNC.RECONVERGENT B1 ;  /* 0x0000000000017941 */ /* 0x000fea0003800200 */
.L_x_5908:
[----:B------:R-:W-:Y:S01]  /*6c40*/  IMAD.SHL.U32 R0, R0, 0x200000, RZ ;  /* 0x0020000000007824 */ /* 0x000fe200078e00ff */
[----:B------:R-:W-:-:S04]  /*6c50*/  LEA R3, R3, 0x37800000, 0x17 ;  /* 0x3780000003037811 */ /* 0x000fc800078eb8ff */
[----:B------:R-:W-:-:S07]  /*6c60*/  LOP3.LUT R0, R3, R0, R7, 0xfe, !PT ;  /* 0x0000000003007212 */ /* 0x000fce00078efe07 */
.L_x_5907:
[----:B------:R-:W-:Y:S05]  /*6c70*/  BSYNC.RECONVERGENT B0 ;  /* 0x0000000000007941 */ /* 0x000fea0003800200 */
.L_x_5906:
[----:B------:R-:W-:-:S04]  /*6c80*/  F2FP.BF16.F32.PACK_AB R0, RZ, R0 ;  /* 0x00000000ff00723e */ /* 0x000fc800000010ff */
[----:B------:R-:W-:Y:S01]  /*6c90*/  PRMT R18, R0, 0x7610, R18 ;  /* 0x0000761000127816 */ /* 0x000fe20000000012 */
[----:B------:R-:W-:Y:S06]  /*6ca0*/  BRA `(.L_x_5887) ;  /* 0x0000000000b47947 */ /* 0x000fec0003800000 */
.L_x_5899:
        /* <DEDUP_REMOVED lines=14> */
.L_x_5913:
[----:B------:R-:W-:Y:S05]  /*6d90*/  BSYNC.RECONVERGENT B0 ;  /* 0x0000000000007941 */ /* 0x000fea0003800200 */
.L_x_5912:
[----:B------:R-:W-:-:S04]  /*6da0*/  F2FP.BF16.F32.PACK_AB R0, RZ, R0 ;  /* 0x00000000ff00723e */ /* 0x000fc800000010ff */
[----:B------:R-:W-:Y:S01]  /*6db0*/  PRMT R18, R0, 0x7610, R18 ;  /* 0x0000761000127816 */ /* 0x000fe20000000012 */
[----:B------:R-:W-:Y:S06]  /*6dc0*/  BRA `(.L_x_5887) ;  /* 0x00000000006c7947 */ /* 0x000fec0003800000 */
.L_x_5886:
        /* <DEDUP_REMOVED lines=16> */
.L_x_5914:
[----:B------:R-:W-:Y:S01]  /*6ed0*/  PRMT R18, RZ, 0x7610, R18 ;  /* 0x00007610ff127816 */ /* 0x000fe20000000012 */
[----:B------:R-:W-:Y:S06]  /*6ee0*/  BRA `(.L_x_5887) ;  /* 0x0000000000247947 */ /* 0x000fec0003800000 */
.L_x_5911:
[----:B------:R-:W2:Y:S02]  /*6ef0*/  LDG.E.64 R4, desc[UR36][R4.64] ;  /* 0x0000002404047981 */ /* 0x000ea4000c1e1b00 */
[----:B--2---:R-:W0:Y:S02]  /*6f00*/  I2F.U64 R0, R4 ;  /* 0x0000000400007312 */ /* 0x004e240000301000 */
[----:B0-----:R-:W-:-:S04]  /*6f10*/  F2FP.BF16.F32.PACK_AB R0, RZ, R0 ;  /* 0x00000000ff00723e */ /* 0x001fc800000010ff */
[----:B------:R-:W-:Y:S01]  /*6f20*/  PRMT R18, R0, 0x7610, R18 ;  /* 0x0000761000127816 */ /* 0x000fe20000000012 */
[----:B------:R-:W-:Y:S06]  /*6f30*/  BRA `(.L_x_5887) ;  /* 0x0000000000107947 */ /* 0x000fec0003800000 */
.L_x_5910:
[----:B------:R-:W2:Y:S02]  /*6f40*/  LDG.E R4, desc[UR36][R4.64] ;  /* 0x0000002404047981 */ /* 0x000ea4000c1e1900 */
[----:B--2---:R-:W-:-:S04]  /*6f50*/  I2FP.F32.U32 R0, R4 ;  /* 0x0000000400007245 */ /* 0x004fc80000201000 */
[----:B------:R-:W-:-:S04]  /*6f60*/  F2FP.BF16.F32.PACK_AB R0, RZ, R0 ;  /* 0x00000000ff00723e */ /* 0x000fc800000010ff */
[----:B------:R-:W-:-:S07]  /*6f70*/  PRMT R18, R0, 0x7610, R18 ;  /* 0x0000761000127816 */ /* 0x000fce0000000012 */
.L_x_5887:
[----:B------:R-:W2:Y:S01]  /*6f80*/  LDCU.U8 UR6, c[0x0][0x3a5] ;  /* 0x000074a0ff0677ac */ /* 0x000ea20008000000 */
[----:B0-----:R-:W0:Y:S01]  /*6f90*/  LDC.64 R4, c[0x0][0x398] ;  /* 0x0000e600ff047b82 */ /* 0x001e220000000a00 */
[----:B------:R-:W1:Y:S01]  /*6fa0*/  LDCU UR5, c[0x0][0x3ac] ;  /* 0x00007580ff0577ac */ /* 0x000e620008000800 */
[----:B--2---:R-:W-:-:S04]  /*6fb0*/  UPRMT UR4, UR6, 0x9910, URZ ;  /* 0x0000991006047896 */ /* 0x004fc800080000ff */
        /* <DEDUP_REMOVED lines=16> */
.L_x_5918:
[----:B------:R-:W2:Y:S02]  /*70c0*/  LDG.E.U8 R4, desc[UR36][R4.64] ;  /* 0x0000002404047981 */ /* 0x000ea4000c1e1100 */
[----:B--2---:R-:W-:Y:S01]  /*70d0*/  I2FP.F32.U32 R19, R4 ;  /* 0x0000000400137245 */ /* 0x004fe20000201000 */
[----:B------:R-:W-:Y:S06]  /*70e0*/  BRA `(.L_x_5881) ;  /* 0x0000000c00187947 */ /* 0x000fec0003800000 */
.L_x_5917:
        /* <DEDUP_REMOVED lines=9> */
.L_x_5921:
[----:B------:R-:W2:Y:S02]  /*7180*/  LDG.E R4, desc[UR36][R4.64] ;  /* 0x0000002404047981 */ /* 0x000ea4000c1e1900 */
[----:B--2---:R-:W-:Y:S01]  /*7190*/  I2FP.F32.S32 R19, R4 ;  /* 0x0000000400137245 */ /* 0x004fe20000201400 */
[----:B------:R-:W-:Y:S06]  /*71a0*/  BRA `(.L_x_5881) ;  /* 0x0000000800e87947 */ /* 0x000fec0003800000 */
.L_x_5920:
[----:B------:R-:W2:Y:S02]  /*71b0*/  LDG.E.U16 R4, desc[UR36][R4.64] ;  /* 0x0000002404047981 */ /* 0x000ea4000c1e1500 */
[----:B--2---:R0:W1:Y:S01]  /*71c0*/  I2F.S16 R19, R4 ;  /* 0x0000000400137306 */ /* 0x0040620000101400 */
[----:B------:R-:W-:Y:S05]  /*71d0*/  BRA `(.L_x_5881) ;  /* 0x0000000800dc7947 */ /* 0x000fea0003800000 */
.L_x_5916:
        /* <DEDUP_REMOVED lines=8> */
.L_x_5923:
[----:B------:R-:W2:Y:S02]  /*7260*/  LDG.E.U16 R4, desc[UR36][R4.64] ;  /* 0x0000002404047981 */ /* 0x000ea4000c1e1500 */
[----:B--2---:R-:W-:Y:S01]  /*7270*/  HADD2.F32 R19, -RZ, R4.H0_H0 ;  /* 0x20000004ff137230 */ /* 0x004fe20000004100 */
[----:B------:R-:W-:Y:S06]  /*7280*/  BRA `(.L_x_5881) ;  /* 0x0000000800b07947 */ /* 0x000fec0003800000 */
.L_x_5922:
        /* <DEDUP_REMOVED lines=8> */
.L_x_5925:
[----:B------:R-:W2:Y:S02]  /*7310*/  LDG.E.U16 R4, desc[UR36][R4.64] ;  /* 0x0000002404047981 */ /* 0x000ea4000c1e1500 */
[----:B--2---:R-:W-:Y:S01]  /*7320*/  HADD2.F32 R19, -RZ, R4.H0_H0 ;  /* 0x20000004ff137230 */ /* 0x004fe20000004100 */
[----:B------:R-:W-:Y:S06]  /*7330*/  BRA `(.L_x_5881) ;  /* 0x0000000800847947 */ /* 0x000fec0003800000 */
.L_x_5924:
[----:B------:R-:W2:Y:S01]  /*7340*/  LDG.E.64 R4, desc[UR36][R4.64] ;  /* 0x0000002404047981 */ /* 0x000ea2000c1e1b00 */
[----:B------:R-:W-:Y:S01]  /*7350*/  UMOV UR4, 0xf0000000 ;  /* 0xf000000000047882 */ /* 0x000fe20000000000 */
[----:B------:R-:W-:Y:S01]  /*7360*/  UMOV UR5, 0x380fffff ;  /* 0x380fffff00057882 */ /* 0x000fe20000000000 */
[----:B--2---:R-:W0:Y:S01]  /*7370*/  F2F.F32.F64 R19, R4 ;  /* 0x0000000400137310 */ /* 0x004e220000301000 */
[----:B------:R-:W-:-:S14]  /*7380*/  DSETP.GEU.AND P0, PT, |R4|, UR4, PT ;  /* 0x0000000404007e2a */ /* 0x000fdc000bf0e200 */
[----:B0-----:R-:W-:Y:S01]  /*7390*/  @!P0 FMUL R19, R19, 1.175494350822287508e-38 ;  /* 0x0080000013138820 */ /* 0x001fe20000400000 */
[----:B------:R-:W-:Y:S06]  /*73a0*/  BRA `(.L_x_5881) ;  /* 0x0000000800687947 */ /* 0x000fec0003800000 */
.L_x_5915:
        /* <DEDUP_REMOVED lines=12> */
.L_x_5928:
[----:B------:R-:W2:Y:S01]  /*7470*/  LDG.E.64 R4, desc[UR36][R4.64] ;  /* 0x0000002404047981 */ /* 0x000ea2000c1e1b00 */
[----:B------:R-:W-:Y:S01]  /*7480*/  UMOV UR4, 0xf0000000 ;  /* 0xf000000000047882 */ /* 0x000fe20000000000 */
[----:B------:R-:W-:Y:S01]  /*7490*/  UMOV UR5, 0x380fffff ;  /* 0x380fffff00057882 */ /* 0x000fe20000000000 */
[----:B--2---:R-:W0:Y:S01]  /*74a0*/  F2F.F32.F64 R19, R4 ;  /* 0x0000000400137310 */ /* 0x004e220000301000 */
[----:B------:R-:W-:-:S14]  /*74b0*/  DSETP.GEU.AND P0, PT, |R4|, UR4, PT ;  /* 0x0000000404007e2a */ /* 0x000fdc000bf0e200 */
[----:B0-----:R-:W-:Y:S01]  /*74c0*/  @!P0 FMUL R19, R19, 1.175494350822287508e-38 ;  /* 0x0080000013138820 */ /* 0x001fe20000400000 */
[----:B------:R-:W-:Y:S06]  /*74d0*/  BRA `(.L_x_5881) ;  /* 0x00000008001c7947 */ /* 0x000fec0003800000 */
.L_x_5927:
        /* <DEDUP_REMOVED lines=25> */
.L_x_5930:
        /* <DEDUP_REMOVED lines=12> */
.L_x_5929:
[----:B------:R-:W2:Y:S02]  /*7730*/  LDG.E.U16 R4, desc[UR36][R4.64] ;  /* 0x0000002404047981 */ /* 0x000ea4000c1e1500 */
[----:B--2---:R-:W-:Y:S01]  /*7740*/  IMAD.U32 R19, R4, 0x10000, RZ ;  /* 0x0001000004137824 */ /* 0x004fe200078e00ff */
[----:B------:R-:W-:Y:S06]  /*7750*/  BRA `(.L_x_5881) ;  /* 0x00000004007c7947 */ /* 0x000fec0003800000 */
.L_x_5926:
        /* <DEDUP_REMOVED lines=11> */
.L_x_5933:
        /* <DEDUP_REMOVED lines=19> */
.L_x_5935:
[----:B------:R-:W-:Y:S05]  /*7940*/  BSYNC.RECONVERGENT B0 ;  /* 0x0000000000007941 */ /* 0x000fea0003800200 */
.L_x_5934:
[----:B------:R-:W-:Y:S01]  /*7950*/  IMAD.SHL.U32 R0, R0, 0x100000, RZ ;  /* 0x0010000000007824 */ /* 0x000fe200078e00ff */
[----:B------:R-:W-:-:S04]  /*7960*/  LEA R3, R3, 0x3b800000, 0x17 ;  /* 0x3b80000003037811 */ /* 0x000fc800078eb8ff */
[----:B------:R-:W-:Y:S01]  /*7970*/  LOP3.LUT R19, R3, R0, R19, 0xfe, !PT ;  /* 0x0000000003137212 */ /* 0x000fe200078efe13 */
[----:B------:R-:W-:Y:S06]  /*7980*/  BRA `(.L_x_5881) ;  /* 0x0000000000f07947 */ /* 0x000fec0003800000 */
.L_x_5932:
        /* <DEDUP_REMOVED lines=19> */
.L_x_5937:
[----:B------:R-:W-:Y:S05]  /*7ac0*/  BSYNC.RECONVERGENT B0 ;  /* 0x0000000000007941 */ /* 0x000fea0003800200 */
.L_x_5936:
[----:B------:R-:W-:Y:S01]  /*7ad0*/  IMAD.SHL.U32 R0, R0, 0x200000, RZ ;  /* 0x0020000000007824 */ /* 0x000fe200078e00ff */
[----:B------:R-:W-:-:S04]  /*7ae0*/  LEA R3, R3, 0x37800000, 0x17 ;  /* 0x3780000003037811 */ /* 0x000fc800078eb8ff */
[----:B------:R-:W-:Y:S01]  /*7af0*/  LOP3.LUT R19, R3, R0, R19, 0xfe, !PT ;  /* 0x0000000003137212 */ /* 0x000fe200078efe13 */
[----:B------:R-:W-:Y:S06]  /*7b00*/  BRA `(.L_x_5881) ;  /* 0x0000000000907947 */ /* 0x000fec0003800000 */
.L_x_5931:
        /* <DEDUP_REMOVED lines=14> */
.L_x_5919:
        /* <DEDUP_REMOVED lines=16> */
.L_x_5940:
[----:B------:R-:W-:Y:S05]  /*7cf0*/  BRA `(.L_x_5881) ;  /* 0x0000000000147947 */ /* 0x000fea0003800000 */
.L_x_5939:
[----:B------:R-:W2:Y:S02]  /*7d00*/  LDG.E.64 R4, desc[UR36][R4.64] ;  /* 0x0000002404047981 */ /* 0x000ea4000c1e1b00 */
[----:B--2---:R0:W1:Y:S01]  /*7d10*/  I2F.U64 R19, R4 ;  /* 0x0000000400137312 */ /* 0x0040620000301000 */
[----:B------:R-:W-:Y:S05]  /*7d20*/  BRA `(.L_x_5881) ;  /* 0x0000000000087947 */ /* 0x000fea0003800000 */
.L_x_5938:
[----:B------:R-:W2:Y:S02]  /*7d30*/  LDG.E R4, desc[UR36][R4.64] ;  /* 0x0000002404047981 */ /* 0x000ea4000c1e1900 */
[----:B--2---:R-:W-:-:S07]  /*7d40*/  I2FP.F32.U32 R19, R4 ;  /* 0x0000000400137245 */ /* 0x004fce0000201000 */
.L_x_5881:
[----:B------:R-:W-:Y:S05]  /*7d50*/  BSYNC.RECONVERGENT B6 ;  /* 0x0000000000067941 */ /* 0x000fea0003800200 */
.L_x_5880:
[C---:B0-----:R-:W-:Y:S01]  /*7d60*/  VIADD R5, R25.reuse, 0x100 ;  /* 0x0000010019057836 */ /* 0x041fe20000000000 */
[CC--:B------:R-:W-:Y:S01]  /*7d70*/  ISETP.GE.AND P0, PT, R25.reuse, R16.reuse, PT ;  /* 0x000000101900720c */ /* 0x0c0fe20003f06270 */
[C---:B------:R-:W-:Y:S01]  /*7d80*/  VIADD R23, R25.reuse, 0x80 ;  /* 0x0000008019177836 */ /* 0x040fe20000000000 */
[----:B------:R-:W-:Y:S01]  /*7d90*/  BSSY.RECONVERGENT B6, `(.L_x_5941) ;  /* 0x000011f000067945 */ /* 0x000fe20003800200 */
[----:B------:R-:W-:Y:S01]  /*7da0*/  VIADD R7, R25, 0x180 ;  /* 0x0000018019077836 */ /* 0x000fe20000000000 */
[-C--:B------:R-:W-:Y:S02]  /*7db0*/  ISETP.GE.AND P2, PT, R5, R16.reuse, PT ;  /* 0x000000100500720c */ /* 0x080fe40003f46270 */
[-C--:B------:R-:W-:Y:S02]  /*7dc0*/  ISETP.GE.AND P1, PT, R23, R16.reuse, PT ;  /* 0x000000101700720c */ /* 0x080fe40003f26270 */
[----:B------:R-:W-:-:S05]  /*7dd0*/  ISETP.GE.AND P3, PT, R7, R16, PT ;  /* 0x000000100700720c */ /* 0x000fca0003f66270 */
[----:B-----5:R-:W-:-:S04]  /*7de0*/  @!P0 IMAD.U32 R5, R22, 0x10000, RZ ;  /* 0x0001000016058824 */ /* 0x020fc800078e00ff */
[----:B------:R-:W-:Y:S02]  /*7df0*/  @!P2 IMAD.U32 R0, R27, 0x10000, RZ ;  /* 0x000100001b00a824 */ /* 0x000fe400078e00ff */
[----:B-1-3--:R-:W-:Y:S01]  /*7e00*/  @!P0 FMUL.FTZ R5, R5, R28 ;  /* 0x0000001c05058220 */ /* 0x00afe20000410000 */
[----:B------:R-:W-:Y:S02]  /*7e10*/  @!P1 IMAD.U32 R7, R26, 0x10000, RZ ;  /* 0x000100001a079824 */ /* 0x000fe400078e00ff */
[----:B--2---:R-:W-:Y:S01]  /*7e20*/  @!P2 FMUL.FTZ R0, R0, R17 ;  /* 0x000000110000a220 */ /* 0x004fe20000410000 */
[----:B------:R-:W-:Y:S01]  /*7e30*/  @!P3 IMAD.U32 R4, R18, 0x10000, RZ ;  /* 0x000100001204b824 */ /* 0x000fe200078e00ff */
[----:B------:R-:W0:Y:S01]  /*7e40*/  LDC.U8 R17, c[0x0][0x3b0] ;  /* 0x0000ec00ff117b82 */ /* 0x000e220000000000 */
[----:B------:R-:W-:Y:S01]  /*7e50*/  @!P1 FMUL.FTZ R7, R7, R24 ;  /* 0x0000001807079220 */ /* 0x000fe20000410000 */
[----:B------:R1:W2:Y:S01]  /*7e60*/  @!P0 F2F.BF16.F32 R3, R5 ;  /* 0x0000000500038304 */ /* 0x0002a20000202000 */
[----:B------:R-:W-:-:S07]  /*7e70*/  @!P3 FMUL.FTZ R4, R4, R19 ;  /* 0x000000130404b220 */ /* 0x000fce0000410000 */
[----:B------:R1:W3:Y:S08]  /*7e80*/  @!P1 F2F.BF16.F32 R22, R7 ;  /* 0x0000000700169304 */ /* 0x0002f00000202000 */
[----:B------:R1:W0:Y:S08]  /*7e90*/  @!P2 F2F.BF16.F32 R18, R0 ;  /* 0x000000000012a304 */ /* 0x0002300000202000 */
[----:B------:R1:W0:Y:S01]  /*7ea0*/  @!P3 F2F.BF16.F32 R19, R4 ;  /* 0x000000040013b304 */ /* 0x0002220000202000 */
[----:B--23--:R-:W-:Y:S05]  /*7eb0*/  @P0 BRA `(.L_x_5942) ;  /* 0x0000001000300947 */ /* 0x00cfea0003800000 */
[----:B------:R-:W2:Y:S01]  /*7ec0*/  LDCU UR4, c[0x0][0x3b4] ;  /* 0x00007680ff0477ac */ /* 0x000ea20008000800 */
[----:B------:R-:W3:Y:S01]  /*7ed0*/  LDC.64 R8, c[0x0][0x388] ;  /* 0x0000e200ff087b82 */ /* 0x000ee20000000a00 */
[----:B-1----:R-:W-:Y:S01]  /*7ee0*/  IMAD R0, R2, 0x200, R25 ;  /* 0x0000020002007824 */ /* 0x002fe200078e0219 */
[----:B0-----:R-:W-:-:S03]  /*7ef0*/  PRMT R4, R17, 0x9910, RZ ;  /* 0x0000991011047816 */ /* 0x001fc600000000ff */
        /* <DEDUP_REMOVED lines=14> */
[----:B------:R-:W-:Y:S02]  /*7fe0*/  IMAD.U32 R3, R3, 0x10000, RZ ;  /* 0x0001000003037824 */ /* 0x000fe400078e00ff */
[----:B------:R-:W-:-:S04]  /*7ff0*/  IMAD.MOV.U32 R25, RZ, RZ, R23 ;  /* 0x000000ffff197224 */ /* 0x000fc800078e0017 */
[----:B------:R-:W0:Y:S02]  /*8000*/  F2I.FTZ.TRUNC.NTZ R3, R3 ;  /* 0x0000000300037305 */ /* 0x000e24000021f100 */
[----:B0-----:R0:W-:Y:S01]  /*8010*/  STG.E.U8 desc[UR36][R8.64], R3 ;  /* 0x0000000308007986 */ /* 0x0011e2000c101124 */
[----:B------:R-:W-:Y:S05]  /*8020*/  BRA `(.L_x_5942) ;  /* 0x0000000c00d47947 */ /* 0x000fea0003800000 */
.L_x_5946:
[----:B------:R-:W-:Y:S02]  /*8030*/  IMAD.U32 R5, R3, 0x10000, RZ ;  /* 0x0001000003057824 */ /* 0x000fe400078e00ff */
[----:B------:R-:W-:-:S04]  /*8040*/  IMAD.MOV.U32 R25, RZ, RZ, R23 ;  /* 0x000000ffff197224 */ /* 0x000fc800078e0017 */
[----:B------:R-:W0:Y:S02]  /*8050*/  F2I.S64.TRUNC R4, R5 ;  /* 0x0000000500047311 */ /* 0x000e24000020d900 */
[----:B0-----:R0:W-:Y:S01]  /*8060*/  STG.E.U8 desc[UR36][R8.64], R4 ;  /* 0x0000000408007986 */ /* 0x0011e2000c101124 */
[----:B------:R-:W-:Y:S05]  /*8070*/  BRA `(.L_x_5942) ;  /* 0x0000000c00c07947 */ /* 0x000fea0003800000 */
.L_x_5945:
[----:B------:R-:W-:-:S13]  /*8080*/  ISETP.NE.AND P0, PT, R0, 0x2, PT ;  /* 0x000000020000780c */ /* 0x000fda0003f05270 */
[----:B------:R-:W-:Y:S05]  /*8090*/  @!P0 BRA `(.L_x_5948) ;  /* 0x0000000000388947 */ /* 0x000fea0003800000 */
[----:B------:R-:W-:-:S13]  /*80a0*/  ISETP.NE.AND P0, PT, R0, 0x3, PT ;  /* 0x000000030000780c */ /* 0x000fda0003f05270 */
[----:B------:R-:W-:Y:S05]  /*80b0*/  @!P0 BRA `(.L_x_5949) ;  /* 0x00000000001c8947 */ /* 0x000fea0003800000 */
[----:B------:R-:W-:-:S13]  /*80c0*/  ISETP.NE.AND P0, PT, R0, 0x4, PT ;  /* 0x000000040000780c */ /* 0x000fda0003f05270 */
[----:B------:R-:W-:Y:S05]  /*80d0*/  @P0 BRA `(.L_x_5947) ;  /* 0x0000000800f80947 */ /* 0x000fea0003800000 */
[----:B------:R-:W-:Y:S02]  /*80e0*/  IMAD.U32 R4, R3, 0x10000, RZ ;  /* 0x0001000003047824 */ /* 0x000fe400078e00ff */
[----:B------:R-:W-:-:S04]  /*80f0*/  IMAD.MOV.U32 R25, RZ, RZ, R23 ;  /* 0x000000ffff197224 */ /* 0x000fc800078e0017 */
[----:B------:R-:W0:Y:S02]  /*8100*/  F2I.S64.TRUNC R4, R4 ;  /* 0x0000000400047311 */ /* 0x000e24000020d900 */
[----:B0-----:R0:W-:Y:S01]  /*8110*/  STG.E.64 desc[UR36][R8.64], R4 ;  /* 0x0000000408007986 */ /* 0x0011e2000c101b24 */
[----:B------:R-:W-:Y:S05]  /*8120*/  BRA `(.L_x_5942) ;  /* 0x0000000c00947947 */ /* 0x000fea0003800000 */
.L_x_5949:
[----:B------:R-:W-:Y:S02]  /*8130*/  IMAD.U32 R3, R3, 0x10000, RZ ;  /* 0x0001000003037824 */ /* 0x000fe400078e00ff */
[----:B------:R-:W-:-:S04]  /*8140*/  IMAD.MOV.U32 R25, RZ, RZ, R23 ;  /* 0x000000ffff197224 */ /* 0x000fc800078e0017 */
[----:B------:R-:W0:Y:S02]  /*8150*/  F2I.FTZ.TRUNC.NTZ R3, R3 ;  /* 0x0000000300037305 */ /* 0x000e24000021f100 */
[----:B0-----:R0:W-:Y:S01]  /*8160*/  STG.E desc[UR36][R8.64], R3 ;  /* 0x0000000308007986 */ /* 0x0011e2000c101924 */
[----:B------:R-:W-:Y:S05]  /*8170*/  BRA `(.L_x_5942) ;  /* 0x0000000c00807947 */ /* 0x000fea0003800000 */
.L_x_5948:
[----:B------:R-:W-:Y:S02]  /*8180*/  IMAD.U32 R3, R3, 0x10000, RZ ;  /* 0x0001000003037824 */ /* 0x000fe400078e00ff */
[----:B------:R-:W-:-:S04]  /*8190*/  IMAD.MOV.U32 R25, RZ, RZ, R23 ;  /* 0x000000ffff197224 */ /* 0x000fc800078e0017 */
[----:B------:R-:W0:Y:S02]  /*81a0*/  F2I.FTZ.TRUNC.NTZ R3, R3 ;  /* 0x0000000300037305 */ /* 0x000e24000021f100 */
[----:B0-----:R0:W-:Y:S01]  /*81b0*/  STG.E.U16 desc[UR36][R8.64], R3 ;  /* 0x0000000308007986 */ /* 0x0011e2000c101524 */
[----:B------:R-:W-:Y:S05]  /*81c0*/  BRA `(.L_x_5942) ;  /* 0x0000000c006c7947 */ /* 0x000fea0003800000 */
.L_x_5944:
[----:B------:R-:W-:-:S13]  /*81d0*/  ISETP.GT.AND P0, PT, R0, 0x6, PT ;  /* 0x000000060000780c */ /* 0x000fda0003f04270 */
[----:B------:R-:W-:Y:S05]  /*81e0*/  @P0 BRA `(.L_x_5950) ;  /* 0x0000000000340947 */ /* 0x000fea0003800000 */
[----:B------:R-:W-:-:S13]  /*81f0*/  ISETP.NE.AND P0, PT, R0, 0x5, PT ;  /* 0x000000050000780c */ /* 0x000fda0003f05270 */
[----:B------:R-:W-:Y:S05]  /*8200*/  @!P0 BRA `(.L_x_5951) ;  /* 0x0000000000188947 */ /* 0x000fea0003800000 */
[----:B------:R-:W-:-:S13]  /*8210*/  ISETP.NE.AND P0, PT, R0, 0x6, PT ;  /* 0x000000060000780c */ /* 0x000fda0003f05270 */
[----:B------:R-:W-:Y:S05]  /*8220*/  @P0 BRA `(.L_x_5947) ;  /* 0x0000000800a40947 */ /* 0x000fea0003800000 */
[----:B------:R-:W-:Y:S02]  /*8230*/  IMAD.U32 R3, R3, 0x10000, RZ ;  /* 0x0001000003037824 */ /* 0x000fe400078e00ff */
[----:B------:R-:W-:-:S03]  /*8240*/  IMAD.MOV.U32 R25, RZ, RZ, R23 ;  /* 0x000000ffff197224 */ /* 0x000fc600078e0017 */
[----:B------:R3:W-:Y:S01]  /*8250*/  STG.E desc[UR36][R8.64], R3 ;  /* 0x0000000308007986 */ /* 0x0007e2000c101924 */
[----:B------:R-:W-:Y:S05]  /*8260*/  BRA `(.L_x_5942) ;  /* 0x0000000c00447947 */ /* 0x000fea0003800000 */
.L_x_5951:
[----:B------:R-:W-:Y:S02]  /*8270*/  IMAD.U32 R0, R3, 0x10000, RZ ;  /* 0x0001000003007824 */ /* 0x000fe400078e00ff */
[----:B------:R-:W-:-:S03]  /*8280*/  IMAD.MOV.U32 R25, RZ, RZ, R23 ;  /* 0x000000ffff197224 */ /* 0x000fc600078e0017 */
[----:B------:R-:W-:-:S05]  /*8290*/  F2FP.F16.F32.PACK_AB R0, RZ, R0 ;  /* 0x00000000ff00723e */ /* 0x000fca00000000ff */
[----:B------:R2:W-:Y:S01]  /*82a0*/  STG.E.U16 desc[UR36][R8.64], R0 ;  /* 0x0000000008007986 */ /* 0x0005e2000c101524 */
[----:B------:R-:W-:Y:S05]  /*82b0*/  BRA `(.L_x_5942) ;  /* 0x0000000c00307947 */ /* 0x000fea0003800000 */
.L_x_5950:
[----:B------:R-:W-:-:S13]  /*82c0*/  ISETP.NE.AND P0, PT, R0, 0x7, PT ;  /* 0x000000070000780c */ /* 0x000fda0003f05270 */
[----:B------:R-:W-:Y:S05]  /*82d0*/  @!P0 BRA `(.L_x_5952) ;  /* 0x00000000003c8947 */ /* 0x000fea0003800000 */
[----:B------:R-:W-:-:S13]  /*82e0*/  ISETP.NE.AND P0, PT, R0, 0x8, PT ;  /* 0x000000080000780c */ /* 0x000fda0003f05270 */
[----:B------:R-:W-:Y:S05]  /*82f0*/  @!P0 BRA `(.L_x_5953) ;  /* 0x00000000001c8947 */ /* 0x000fea0003800000 */
[----:B------:R-:W-:-:S13]  /*8300*/  ISETP.NE.AND P0, PT, R0, 0x9, PT ;  /* 0x000000090000780c */ /* 0x000fda0003f05270 */
[----:B------:R-:W-:Y:S05]  /*8310*/  @P0 BRA `(.L_x_5947) ;  /* 0x0000000800680947 */ /* 0x000fea0003800000 */
[----:B------:R-:W-:Y:S02]  /*8320*/  IMAD.U32 R4, R3, 0x10000, RZ ;  /* 0x0001000003047824 */ /* 0x000fe400078e00ff */
[----:B------:R-:W-:Y:S02]  /*8330*/  IMAD.MOV.U32 R5, RZ, RZ, RZ ;  /* 0x000000ffff057224 */ /* 0x000fe400078e00ff */
[----:B------:R-:W-:-:S03]  /*8340*/  IMAD.MOV.U32 R25, RZ, RZ, R23 ;  /* 0x000000ffff197224 */ /* 0x000fc600078e0017 */
[----:B------:R0:W-:Y:S01]  /*8350*/  STG.E.64 desc[UR36][R8.64], R4 ;  /* 0x0000000408007986 */ /* 0x0001e2000c101b24 */
[----:B------:R-:W-:Y:S05]  /*8360*/  BRA `(.L_x_5942) ;  /* 0x0000000c00047947 */ /* 0x000fea0003800000 */
.L_x_5953:
[----:B------:R-:W-:Y:S02]  /*8370*/  IMAD.U32 R3, R3, 0x10000, RZ ;  /* 0x0001000003037824 */ /* 0x000fe400078e00ff */
[----:B------:R-:W-:-:S03]  /*8380*/  IMAD.MOV.U32 R25, RZ, RZ, R23 ;  /* 0x000000ffff197224 */ /* 0x000fc600078e0017 */
[----:B------:R-:W-:-:S04]  /*8390*/  F2FP.F16.F32.PACK_AB R3, RZ, R3 ;  /* 0x00000003ff03723e */ /* 0x000fc800000000ff */
[----:B------:R-:W-:-:S05]  /*83a0*/  PRMT R3, R3, 0x5410, RZ ;  /* 0x0000541003037816 */ /* 0x000fca00000000ff */
[----:B------:R0:W-:Y:S01]  /*83b0*/  STG.E desc[UR36][R8.64], R3 ;  /* 0x0000000308007986 */ /* 0x0001e2000c101924 */
[----:B------:R-:W-:Y:S05]  /*83c0*/  BRA `(.L_x_5942) ;  /* 0x0000000800ec7947 */ /* 0x000fea0003800000 */
.L_x_5952:
[----:B------:R-:W-:Y:S02]  /*83d0*/  IMAD.U32 R4, R3, 0x10000, RZ ;  /* 0x0001000003047824 */ /* 0x000fe400078e00ff */
[----:B------:R-:W-:Y:S02]  /*83e0*/  IMAD.MOV.U32 R25, RZ, RZ, R23 ;  /* 0x000000ffff197224 */ /* 0x000fe400078e0017 */
[----:B------:R-:W-:-:S06]  /*83f0*/  FMUL.FTZ R4, R4, 1 ;  /* 0x3f80000004047820 */ /* 0x000fcc0000410000 */
[----:B------:R-:W0:Y:S02]  /*8400*/  F2F.F64.F32 R4, R4 ;  /* 0x0000000400047310 */ /* 0x000e240000201800 */
[----:B0-----:R0:W-:Y:S01]  /*8410*/  STG.E.64 desc[UR36][R8.64], R4 ;  /* 0x0000000408007986 */ /* 0x0011e2000c101b24 */
[----:B------:R-:W-:Y:S05]  /*8420*/  BRA `(.L_x_5942) ;  /* 0x0000000800d47947 */ /* 0x000fea0003800000 */
.L_x_5943:
        /* <DEDUP_REMOVED lines=10> */
[----:B------:R-:W-:-:S04]  /*84d0*/  FSETP.NEU.FTZ.AND P0, PT, R3, RZ, PT ;  /* 0x000000ff0300720b */ /* 0x000fc80003f1d000 */
[----:B------:R-:W-:-:S05]  /*84e0*/  SEL R3, RZ, 0x1, !P0 ;  /* 0x00000001ff037807 */ /* 0x000fca0004000000 */
[----:B------:R0:W-:Y:S01]  /*84f0*/  STG.E.U8 desc[UR36][R8.64], R3 ;  /* 0x0000000308007986 */ /* 0x0001e2000c101124 */
[----:B------:R-:W-:Y:S05]  /*8500*/  BRA `(.L_x_5942) ;  /* 0x00000008009c7947 */ /* 0x000fea0003800000 */
.L_x_5956:
[----:B------:R-:W-:Y:S01]  /*8510*/  IMAD.U32 R3, R3, 0x10000, RZ ;  /* 0x0001000003037824 */ /* 0x000fe200078e00ff */
[----:B------:R-:W-:Y:S01]  /*8520*/  CS2R R6, SRZ ;  /* 0x0000000000067805 */ /* 0x000fe2000001ff00 */
[----:B------:R-:W-:Y:S02]  /*8530*/  IMAD.MOV.U32 R25, RZ, RZ, R23 ;  /* 0x000000ffff197224 */ /* 0x000fe400078e0017 */
[----:B------:R-:W-:-:S04]  /*8540*/  FMUL.FTZ R3, R3, 1 ;  /* 0x3f80000003037820 */ /* 0x000fc80000410000 */
[----:B------:R-:W0:Y:S02]  /*8550*/  F2F.F64.F32 R4, R3 ;  /* 0x0000000300047310 */ /* 0x000e240000201800 */
[----:B0-----:R0:W-:Y:S01]  /*8560*/  STG.E.128 desc[UR36][R8.64], R4 ;  /* 0x0000000408007986 */ /* 0x0011e2000c101d24 */
[----:B------:R-:W-:Y:S05]  /*8570*/  BRA `(.L_x_5942) ;  /* 0x0000000800807947 */ /* 0x000fea0003800000 */
.L_x_5955:
[----:B------:R-:W-:-:S13]  /*8580*/  ISETP.NE.AND P0, PT, R0, 0xf, PT ;  /* 0x0000000f0000780c */ /* 0x000fda0003f05270 */
[----:B------:R-:W-:Y:S05]  /*8590*/  @!P0 BRA `(.L_x_5957) ;  /* 0x0000000000a88947 */ /* 0x000fea0003800000 */
[----:B------:R-:W-:-:S13]  /*85a0*/  ISETP.NE.AND P0, PT, R0, 0x17, PT ;  /* 0x000000170000780c */ /* 0x000fda0003f05270 */
[----:B------:R-:W-:Y:S05]  /*85b0*/  @!P0 BRA `(.L_x_5958) ;  /* 0x0000000000508947 */ /* 0x000fea0003800000 */
[----:B------:R-:W-:-:S13]  /*85c0*/  ISETP.NE.AND P0, PT, R0, 0x18, PT ;  /* 0x000000180000780c */ /* 0x000fda0003f05270 */
[----:B------:R-:W-:Y:S05]  /*85d0*/  @P0 BRA `(.L_x_5947) ;  /* 0x0000000400b80947 */ /* 0x000fea0003800000 */
[----:B------:R-:W-:Y:S01]  /*85e0*/  IMAD.U32 R6, R3, 0x10000, RZ ;  /* 0x0001000003067824 */ /* 0x000fe200078e00ff */
        /* <DEDUP_REMOVED lines=12> */
.L_x_5960:
[----:B------:R-:W-:Y:S05]  /*86b0*/  BSYNC.RECONVERGENT B0 ;  /* 0x0000000000007941 */ /* 0x000fea0003800200 */
.L_x_5959:
[----:B------:R-:W-:Y:S01]  /*86c0*/  LOP3.LUT R5, R0, 0x80, R5, 0xf8, !PT ;  /* 0x0000008000057812 */ /* 0x000fe200078ef805 */
[----:B------:R-:W-:-:S04]  /*86d0*/  IMAD.MOV.U32 R25, RZ, RZ, R23 ;  /* 0x000000ffff197224 */ /* 0x000fc800078e0017 */
[----:B------:R0:W-:Y:S01]  /*86e0*/  STG.E.U8 desc[UR36][R8.64], R5 ;  /* 0x0000000508007986 */ /* 0x0001e2000c101124 */
[----:B------:R-:W-:Y:S05]  /*86f0*/  BRA `(.L_x_5942) ;  /* 0x0000000800207947 */ /* 0x000fea0003800000 */
.L_x_5958:
[----:B------:R-:W-:Y:S01]  /*8700*/  IMAD.U32 R6, R3, 0x10000, RZ ;  /* 0x0001000003067824 */ /* 0x000fe200078e00ff */
[----:B------:R-:W-:Y:S04]  /*8710*/  BSSY.RECONVERGENT B0, `(.L_x_5961) ;  /* 0x000000e000007945 */ /* 0x000fe80003800200 */
        /* <DEDUP_REMOVED lines=13> */
.L_x_5962:
[----:B------:R-:W-:Y:S05]  /*87f0*/  BSYNC.RECONVERGENT B0 ;  /* 0x0000000000007941 */ /* 0x000fea0003800200 */
.L_x_5961:
[----:B------:R-:W-:Y:S01]  /*8800*/  LOP3.LUT R5, R0, 0x80, R5, 0xf8, !PT ;  /* 0x0000008000057812 */ /* 0x000fe200078ef805 */
[----:B------:R-:W-:-:S04]  /*8810*/  IMAD.MOV.U32 R25, RZ, RZ, R23 ;  /* 0x000000ffff197224 */ /* 0x000fc800078e0017 */
[----:B------:R0:W-:Y:S01]  /*8820*/  STG.E.U8 desc[UR36][R8.64], R5 ;  /* 0x0000000508007986 */ /* 0x0001e2000c101124 */
[----:B------:R-:W-:Y:S05]  /*8830*/  BRA `(.L_x_5942) ;  /* 0x0000000400d07947 */ /* 0x000fea0003800000 */
.L_x_5957:
[----:B------:R0:W-:Y:S01]  /*8840*/  STG.E.U16 desc[UR36][R8.64], R3 ;  /* 0x0000000308007986 */ /* 0x0001e2000c101524 */
[----:B------:R-:W-:Y:S01]  /*8850*/  IMAD.MOV.U32 R25, RZ, RZ, R23 ;  /* 0x000000ffff197224 */ /* 0x000fe200078e0017 */
[----:B------:R-:W-:Y:S06]  /*8860*/  BRA `(.L_x_5942) ;  /* 0x0000000400c47947 */ /* 0x000fec0003800000 */
.L_x_5954:
        /* <DEDUP_REMOVED lines=10> */
[----:B------:R-:W0:Y:S02]  /*8910*/  F2I.FTZ.U32.TRUNC.NTZ R3, R3 ;  /* 0x0000000300037305 */ /* 0x000e24000021f000 */
[----:B0-----:R0:W-:Y:S01]  /*8920*/  STG.E.U16 desc[UR36][R8.64], R3 ;  /* 0x0000000308007986 */ /* 0x0011e2000c101524 */
[----:B------:R-:W-:Y:S05]  /*8930*/  BRA `(.L_x_5942) ;  /* 0x0000000400907947 */ /* 0x000fea0003800000 */
.L_x_5965:
[----:B------:R-:W-:Y:S01]  /*8940*/  IMAD.U32 R3, R3, 0x10000, RZ ;  /* 0x0001000003037824 */ /* 0x000fe200078e00ff */
[----:B------:R-:W-:Y:S01]  /*8950*/  BSSY.RECONVERGENT B0, `(.L_x_5966) ;  /* 0x0000014000007945 */ /* 0x000fe20003800200 */
[----:B------:R-:W-:-:S03]  /*8960*/  IMAD.MOV.U32 R4, RZ, RZ, 0x80 ;  /* 0x00000080ff047424 */ /* 0x000fc600078e00ff */
[----:B------:R-:W-:-:S04]  /*8970*/  LOP3.LUT R0, R3, 0x7fffffff, RZ, 0xc0, !PT ;  /* 0x7fffffff03007812 */ /* 0x000fc800078ec0ff */
[----:B------:R-:W-:-:S13]  /*8980*/  ISETP.GT.U32.AND P0, PT, R0, 0x437fffff, PT ;  /* 0x437fffff0000780c */ /* 0x000fda0003f04070 */
[----:B------:R-:W-:Y:S05]  /*8990*/  @P0 BRA `(.L_x_5967) ;  /* 0x00000000003c0947 */ /* 0x000fea0003800000 */
[----:B------:R-:W-:-:S13]  /*89a0*/  ISETP.GT.U32.AND P0, PT, R0, 0x3bffffff, PT ;  /* 0x3bffffff0000780c */ /* 0x000fda0003f04070 */
[----:B------:R-:W-:Y:S05]  /*89b0*/  @P0 BRA `(.L_x_5968) ;  /* 0x0000000000140947 */ /* 0x000fea0003800000 */
[----:B------:R-:W-:Y:S01]  /*89c0*/  FADD.FTZ R0, R0, 8192 ;  /* 0x4600000000007421 */ /* 0x000fe20000010000 */
[----:B------:R-:W-:-:S04]  /*89d0*/  PRMT R4, RZ, 0x7610, R4 ;  /* 0x00007610ff047816 */ /* 0x000fc80000000004 */
[----:B------:R-:W-:-:S13]  /*89e0*/  LOP3.LUT P0, R0, R0, 0xff, RZ, 0xc0, !PT ;  /* 0x000000ff00007812 */ /* 0x000fda000780c0ff */
[----:B------:R-:W-:Y:S05]  /*89f0*/  @!P0 BRA `(.L_x_5967) ;  /* 0x0000000000248947 */ /* 0x000fea0003800000 */
[----:B------:R-:W-:Y:S05]  /*8a00*/  BRA `(.L_x_5969) ;  /* 0x0000000000147947 */ /* 0x000fea0003800000 */
.L_x_5968:
[----:B------:R-:W-:-:S04]  /*8a10*/  SHF.R.U32.HI R0, RZ, 0x14, R3 ;  /* 0x00000014ff007819 */ /* 0x000fc80000011603 */
[----:B------:R-:W-:-:S04]  /*8a20*/  LOP3.LUT R0, R0, 0x1, RZ, 0xc0, !PT ;  /* 0x0000000100007812 */ /* 0x000fc800078ec0ff */
[----:B------:R-:W-:-:S04]  /*8a30*/  IADD3 R0, PT, PT, R3, 0x487ffff, R0 ;  /* 0x0487ffff03007810 */ /* 0x000fc80007ffe000 */
[----:B------:R-:W-:-:S04]  /*8a40*/  SHF.R.U32.HI R0, RZ, 0x14, R0 ;  /* 0x00000014ff007819 */ /* 0x000fc80000011600 */
[----:B------:R-:W-:-:S07]  /*8a50*/  LOP3.LUT R0, R0, 0xff, RZ, 0xc0, !PT ;  /* 0x000000ff00007812 */ /* 0x000fce00078ec0ff */
.L_x_5969:
[----:B------:R-:W-:-:S04]  /*8a60*/  SHF.R.U32.HI R3, RZ, 0x18, R3 ;  /* 0x00000018ff037819 */ /* 0x000fc80000011603 */
[----:B------:R-:W-:-:S04]  /*8a70*/  LOP3.LUT R0, R0, 0x80, R3, 0xf8, !PT ;  /* 0x0000008000007812 */ /* 0x000fc800078ef803 */
[----:B------:R-:W-:-:S07]  /*8a80*/  PRMT R4, R0, 0x7610, R4 ;  /* 0x0000761000047816 */ /* 0x000fce0000000004 */
.L_x_5967:
[----:B------:R-:W-:Y:S05]  /*8a90*/  BSYNC.RECONVERGENT B0 ;  /* 0x0000000000007941 */ /* 0x000fea0003800200 */
.L_x_5966:
[----:B------:R0:W-:Y:S01]  /*8aa0*/  STG.E.U8 desc[UR36][R8.64], R4 ;  /* 0x0000000408007986 */ /* 0x0001e2000c101124 */
[----:B------:R-:W-:Y:S01]  /*8ab0*/  IMAD.MOV.U32 R25, RZ, RZ, R23 ;  /* 0x000000ffff197224 */ /* 0x000fe200078e0017 */
[----:B------:R-:W-:Y:S06]  /*8ac0*/  BRA `(.L_x_5942) ;  /* 0x00000004002c7947 */ /* 0x000fec0003800000 */
.L_x_5964:
        /* <DEDUP_REMOVED lines=13> */
.L_x_5972:
[----:B------:R-:W-:-:S04]  /*8ba0*/  SHF.R.U32.HI R0, RZ, 0x15, R3 ;  /* 0x00000015ff007819 */ /* 0x000fc80000011603 */
[----:B------:R-:W-:-:S04]  /*8bb0*/  LOP3.LUT R0, R0, 0x1, RZ, 0xc0, !PT ;  /* 0x0000000100007812 */ /* 0x000fc800078ec0ff */
[----:B------:R-:W-:-:S04]  /*8bc0*/  IADD3 R0, PT, PT, R3, 0x88fffff, R0 ;  /* 0x088fffff03007810 */ /* 0x000fc80007ffe000 */
[----:B------:R-:W-:-:S04]  /*8bd0*/  SHF.R.U32.HI R0, RZ, 0x15, R0 ;  /* 0x00000015ff007819 */ /* 0x000fc80000011600 */
[----:B------:R-:W-:-:S07]  /*8be0*/  LOP3.LUT R0, R0, 0xff, RZ, 0xc0, !PT ;  /* 0x000000ff00007812 */ /* 0x000fce00078ec0ff */
.L_x_5973:
[----:B------:R-:W-:-:S04]  /*8bf0*/  SHF.R.U32.HI R3, RZ, 0x18, R3 ;  /* 0x00000018ff037819 */ /* 0x000fc80000011603 */
[----:B------:R-:W-:-:S04]  /*8c00*/  LOP3.LUT R0, R0, 0x80, R3, 0xf8, !PT ;  /* 0x0000008000007812 */ /* 0x000fc800078ef803 */
[----:B------:R-:W-:-:S07]  /*8c10*/  PRMT R4, R0, 0x7610, R4 ;  /* 0x0000761000047816 */ /* 0x000fce0000000004 */
.L_x_5971:
[----:B------:R-:W-:Y:S05]  /*8c20*/  BSYNC.RECONVERGENT B0 ;  /* 0x0000000000007941 */ /* 0x000fea0003800200 */
.L_x_5970:
[----:B------:R0:W-:Y:S01]  /*8c30*/  STG.E.U8 desc[UR36][R8.64], R4 ;  /* 0x0000000408007986 */ /* 0x0001e2000c101124 */
[----:B------:R-:W-:Y:S01]  /*8c40*/  IMAD.MOV.U32 R25, RZ, RZ, R23 ;  /* 0x000000ffff197224 */ /* 0x000fe200078e0017 */
[----:B------:R-:W-:Y:S06]  /*8c50*/  BRA `(.L_x_5942) ;  /* 0x0000000000c87947 */ /* 0x000fec0003800000 */
.L_x_5963:
[----:B------:R-:W-:-:S13]  /*8c60*/  ISETP.NE.AND P0, PT, R0, 0x1c, PT ;  /* 0x0000001c0000780c */ /* 0x000fda0003f05270 */
[----:B------:R-:W-:Y:S05]  /*8c70*/  @!P0 BRA `(.L_x_5974) ;  /* 0x0000000000b08947 */ /* 0x000fea0003800000 */
[----:B------:R-:W-:-:S13]  /*8c80*/  ISETP.NE.AND P0, PT, R0, 0x1d, PT ;  /* 0x0000001d0000780c */ /* 0x000fda0003f05270 */
[----:B------:R-:W-:Y:S05]  /*8c90*/  @!P0 BRA `(.L_x_5975) ;  /* 0x0000000000948947 */ /* 0x000fea0003800000 */
[----:B------:R-:W-:-:S13]  /*8ca0*/  ISETP.NE.AND P0, PT, R0, 0x2c, PT ;  /* 0x0000002c0000780c */ /* 0x000fda0003f05270 */
[----:B------:R-:W-:Y:S05]  /*8cb0*/  @!P0 BRA `(.L_x_5976) ;  /* 0x0000000000488947 */ /* 0x000fea0003800000 */
.L_x_5947:
        /* <DEDUP_REMOVED lines=15> */
[----:B--2-4-:R-:W-:Y:S05]  /*8db0*/  CALL.ABS.NOINC R14 ;  /* 0x000000000e007343 */ /* 0x014fea0003c00000 */
.L_x_5977:
[----:B------:R-:W-:Y:S01]  /*8dc0*/  IMAD.MOV.U32 R25, RZ, RZ, R23 ;  /* 0x000000ffff197224 */ /* 0x000fe200078e0017 */
[----:B------:R-:W-:Y:S06]  /*8dd0*/  BRA `(.L_x_5942) ;  /* 0x0000000000687947 */ /* 0x000fec0003800000 */
.L_x_5976:
[----:B------:R-:W-:Y:S02]  /*8de0*/  IMAD.U32 R4, R3, 0x10000, RZ ;  /* 0x0001000003047824 */ /* 0x000fe400078e00ff */
[----:B------:R-:W-:-:S03]  /*8df0*/  IMAD.MOV.U32 R25, RZ, RZ, R23 ;  /* 0x000000ffff197224 */ /* 0x000fc600078e0017 */
        /* <DEDUP_REMOVED lines=15> */
.L_x_5975:
[----:B------:R-:W-:Y:S02]  /*8ef0*/  IMAD.U32 R4, R3, 0x10000, RZ ;  /* 0x0001000003047824 */ /* 0x000fe400078e00ff */
[----:B------:R-:W-:-:S04]  /*8f00*/  IMAD.MOV.U32 R25, RZ, RZ, R23 ;  /* 0x000000ffff197224 */ /* 0x000fc800078e0017 */
[----:B------:R-:W0:Y:S02]  /*8f10*/  F2I.U64.TRUNC R4, R4 ;  /* 0x0000000400047311 */ /* 0x000e24000020d800 */
[----:B0-----:R0:W-:Y:S01]  /*8f20*/  STG.E.64 desc[UR36][R8.64], R4 ;  /* 0x0000000408007986 */ /* 0x0011e2000c101b24 */
[----:B------:R-:W-:Y:S05]  /*8f30*/  BRA `(.L_x_5942) ;  /* 0x0000000000107947 */ /* 0x000fea0003800000 */
.L_x_5974:
[----:B------:R-:W-:Y:S02]  /*8f40*/  IMAD.U32 R3, R3, 0x10000, RZ ;  /* 0x0001000003037824 */ /* 0x000fe400078e00ff */
[----:B------:R-:W-:-:S04]  /*8f50*/  IMAD.MOV.U32 R25, RZ, RZ, R23 ;  /* 0x000000ffff197224 */ /* 0x000fc800078e0017 */
[----:B------:R-:W0:Y:S02]  /*8f60*/  F2I.FTZ.U32.TRUNC.NTZ R3, R3 ;  /* 0x0000000300037305 */ /* 0x000e24000021f000 */
[----:B0-----:R0:W-:Y:S02]  /*8f70*/  STG.E desc[UR36][R8.64], R3 ;  /* 0x0000000308007986 */ /* 0x0011e4000c101924 */
.L_x_5942:
[----:B------:R-:W-:Y:S05]  /*8f80*/  BSYNC.RECONVERGENT B6 ;  /* 0x0000000000067941 */ /* 0x000fea0003800200 */
.L_x_5941:
[----:B------:R-:W-:Y:S01]  /*8f90*/  ISETP.GE.AND P0, PT, R25, R16, PT ;  /* 0x000000101900720c */ /* 0x000fe20003f06270 */
[----:B------:R-:W-:-:S12]  /*8fa0*/  BSSY.RECONVERGENT B6, `(.L_x_5978) ;  /* 0x00001f0000067945 */ /* 0x000fd80003800200 */
[----:B------:R-:W-:Y:S05]  /*8fb0*/  @P0 BRA `(.L_x_5979) ;  /* 0x0000001c00b80947 */ /* 0x000fea0003800000 */
[----:B------:R-:W5:Y:S01]  /*8fc0*/  LDCU UR4, c[0x0][0x3b4] ;  /* 0x00007680ff0477ac */ /* 0x000f620008000800 */
[----:B0-23--:R-:W0:Y:S01]  /*8fd0*/  LDC.64 R8, c[0x0][0x388] ;  /* 0x0000e200ff087b82 */ /* 0x00de220000000a00 */
        /* <DEDUP_REMOVED lines=16> */
[----:B------:R-:W-:-:S04]  /*90e0*/  IMAD.U32 R22, R22, 0x10000, RZ ;  /* 0x0001000016167824 */ /* 0x000fc800078e00ff */
[----:B------:R-:W0:Y:S02]  /*90f0*/  F2I.FTZ.TRUNC.NTZ R3, R22 ;  /* 0x0000001600037305 */ /* 0x000e24000021f100 */
[----:B0-----:R0:W-:Y:S01]  /*9100*/  STG.E.U8 desc[UR36][R8.64], R3 ;  /* 0x0000000308007986 */ /* 0x0011e2000c101124 */
[----:B------:R-:W-:Y:S05]  /*9110*/  BRA `(.L_x_5985) ;  /* 0x0000000c007c7947 */ /* 0x000fea0003800000 */
.L_x_5983:
[----:B------:R-:W-:-:S06]  /*9120*/  IMAD.U32 R5, R22, 0x10000, RZ ;  /* 0x0001000016057824 */ /* 0x000fcc00078e00ff */
[----:B------:R-:W0:Y:S02]  /*9130*/  F2I.S64.TRUNC R4, R5 ;  /* 0x0000000500047311 */ /* 0x000e24000020d900 */
[----:B0-----:R0:W-:Y:S01]  /*9140*/  STG.E.U8 desc[UR36][R8.64], R4 ;  /* 0x0000000408007986 */ /* 0x0011e2000c101124 */
[----:B------:R-:W-:Y:S05]  /*9150*/  BRA `(.L_x_5985) ;  /* 0x0000000c006c7947 */ /* 0x000fea0003800000 */
.L_x_5982:
[----:B------:R-:W-:-:S13]  /*9160*/  ISETP.NE.AND P0, PT, R0, 0x2, PT ;  /* 0x000000020000780c */ /* 0x000fda0003f05270 */
[----:B------:R-:W-:Y:S05]  /*9170*/  @!P0 BRA `(.L_x_5986) ;  /* 0x0000000000308947 */ /* 0x000fea0003800000 */
[----:B------:R-:W-:-:S13]  /*9180*/  ISETP.NE.AND P0, PT, R0, 0x3, PT ;  /* 0x000000030000780c */ /* 0x000fda0003f05270 */
[----:B------:R-:W-:Y:S05]  /*9190*/  @!P0 BRA `(.L_x_5987) ;  /* 0x0000000000188947 */ /* 0x000fea0003800000 */
[----:B------:R-:W-:-:S13]  /*91a0*/  ISETP.NE.AND P0, PT, R0, 0x4, PT ;  /* 0x000000040000780c */ /* 0x000fda0003f05270 */
[----:B------:R-:W-:Y:S05]  /*91b0*/  @P0 BRA `(.L_x_5984) ;  /* 0x0000000800780947 */ /* 0x000fea0003800000 */
[----:B------:R-:W-:-:S06]  /*91c0*/  IMAD.U32 R4, R22, 0x10000, RZ ;  /* 0x0001000016047824 */ /* 0x000fcc00078e00ff */
[----:B------:R-:W0:Y:S02]  /*91d0*/  F2I.S64.TRUNC R4, R4 ;  /* 0x0000000400047311 */ /* 0x000e24000020d900 */
[----:B0-----:R0:W-:Y:S01]  /*91e0*/  STG.E.64 desc[UR36][R8.64], R4 ;  /* 0x0000000408007986 */ /* 0x0011e2000c101b24 */
[----:B------:R-:W-:Y:S05]  /*91f0*/  BRA `(.L_x_5985) ;  /* 0x0000000c00447947 */ /* 0x000fea0003800000 */
.L_x_5987:
[----:B------:R-:W-:-:S04]  /*9200*/  IMAD.U32 R22, R22, 0x10000, RZ ;  /* 0x0001000016167824 */ /* 0x000fc800078e00ff */
[----:B------:R-:W0:Y:S02]  /*9210*/  F2I.FTZ.TRUNC.NTZ R3, R22 ;  /* 0x0000001600037305 */ /* 0x000e24000021f100 */
[----:B0-----:R0:W-:Y:S01]  /*9220*/  STG.E desc[UR36][R8.64], R3 ;  /* 0x0000000308007986 */ /* 0x0011e2000c101924 */
[----:B------:R-:W-:Y:S05]  /*9230*/  BRA `(.L_x_5985) ;  /* 0x0000000c00347947 */ /* 0x000fea0003800000 */
.L_x_5986:
[----:B------:R-:W-:-:S04]  /*9240*/  IMAD.U32 R22, R22, 0x10000, RZ ;  /* 0x0001000016167824 */ /* 0x000fc800078e00ff */
[----:B------:R-:W0:Y:S02]  /*9250*/  F2I.FTZ.TRUNC.NTZ R3, R22 ;  /* 0x0000001600037305 */ /* 0x000e24000021f100 */
[----:B0-----:R0:W-:Y:S01]  /*9260*/  STG.E.U16 desc[UR36][R8.64], R3 ;  /* 0x0000000308007986 */ /* 0x0011e2000c101524 */
[----:B------:R-:W-:Y:S05]  /*9270*/  BRA `(.L_x_5985) ;  /* 0x0000000c00247947 */ /* 0x000fea0003800000 */
.L_x_5981:
[----:B------:R-:W-:-:S13]  /*9280*/  ISETP.GT.AND P0, PT, R0, 0x6, PT ;  /* 0x000000060000780c */ /* 0x000fda0003f04270 */
[----:B------:R-:W-:Y:S05]  /*9290*/  @P0 BRA `(.L_x_5988) ;  /* 0x00000000002c0947 */ /* 0x000fea0003800000 */
[----:B------:R-:W-:-:S13]  /*92a0*/  ISETP.NE.AND P0, PT, R0, 0x5, PT ;  /* 0x000000050000780c */ /* 0x000fda0003f05270 */
[----:B------:R-:W-:Y:S05]  /*92b0*/  @!P0 BRA `(.L_x_5989) ;  /* 0x0000000000148947 */ /* 0x000fea0003800000 */
[----:B------:R-:W-:-:S13]  /*92c0*/  ISETP.NE.AND P0, PT, R0, 0x6, PT ;  /* 0x000000060000780c */ /* 0x000fda0003f05270 */
[----:B------:R-:W-:Y:S05]  /*92d0*/  @P0 BRA `(.L_x_5984) ;  /* 0x0000000800300947 */ /* 0x000fea0003800000 */
[----:B------:R-:W-:-:S05]  /*92e0*/  IMAD.U32 R3, R22, 0x10000, RZ ;  /* 0x0001000016037824 */ /* 0x000fca00078e00ff */
[----:B------:R0:W-:Y:S01]  /*92f0*/  STG.E desc[UR36][R8.64], R3 ;  /* 0x0000000308007986 */ /* 0x0001e2000c101924 */
[----:B------:R-:W-:Y:S05]  /*9300*/  BRA `(.L_x_5985) ;  /* 0x0000000c00007947 */ /* 0x000fea0003800000 */
.L_x_5989:
[----:B------:R-:W-:-:S05]  /*9310*/  IMAD.U32 R0, R22, 0x10000, RZ ;  /* 0x0001000016007824 */ /* 0x000fca00078e00ff */
[----:B------:R-:W-:-:S05]  /*9320*/  F2FP.F16.F32.PACK_AB R0, RZ, R0 ;  /* 0x00000000ff00723e */ /* 0x000fca00000000ff */
[----:B------:R0:W-:Y:S01]  /*9330*/  STG.E.U16 desc[UR36][R8.64], R0 ;  /* 0x0000000008007986 */ /* 0x0001e2000c101524 */
[----:B------:R-:W-:Y:S05]  /*9340*/  BRA `(.L_x_5985) ;  /* 0x0000000800f07947 */ /* 0x000fea0003800000 */
.L_x_5988:
[----:B------:R-:W-:-:S13]  /*9350*/  ISETP.NE.AND P0, PT, R0, 0x7, PT ;  /* 0x000000070000780c */ /* 0x000fda0003f05270 */
[----:B------:R-:W-:Y:S05]  /*9360*/  @!P0 BRA `(.L_x_5990) ;  /* 0x0000000000348947 */ /* 0x000fea0003800000 */
[----:B------:R-:W-:-:S13]  /*9370*/  ISETP.NE.AND P0, PT, R0, 0x8, PT ;  /* 0x000000080000780c */ /* 0x000fda0003f05270 */
[----:B------:R-:W-:Y:S05]  /*9380*/  @!P0 BRA `(.L_x_5991) ;  /* 0x0000000000188947 */ /* 0x000fea0003800000 */
[----:B------:R-:W-:-:S13]  /*9390*/  ISETP.NE.AND P0, PT, R0, 0x9, PT ;  /* 0x000000090000780c */ /* 0x000fda0003f05270 */
[----:B------:R-:W-:Y:S05]  /*93a0*/  @P0 BRA `(.L_x_5984) ;  /* 0x0000000400fc0947 */ /* 0x000fea0003800000 */
[----:B------:R-:W-:Y:S02]  /*93b0*/  IMAD.U32 R22, R22, 0x10000, RZ ;  /* 0x0001000016167824 */ /* 0x000fe400078e00ff */
[----:B------:R-:W-:-:S05]  /*93c0*/  IMAD.MOV.U32 R23, RZ, RZ, RZ ;  /* 0x000000ffff177224 */ /* 0x000fca00078e00ff */
[----:B------:R0:W-:Y:S01]  /*93d0*/  STG.E.64 desc[UR36][R8.64], R22 ;  /* 0x0000001608007986 */ /* 0x0001e2000c101b24 */
[----:B------:R-:W-:Y:S05]  /*93e0*/  BRA `(.L_x_5985) ;  /* 0x0000000800c87947 */ /* 0x000fea0003800000 */
.L_x_5991:
[----:B------:R-:W-:-:S05]  /*93f0*/  IMAD.U32 R22, R22, 0x10000, RZ ;  /* 0x0001000016167824 */ /* 0x000fca00078e00ff */
[----:B------:R-:W-:-:S04]  /*9400*/  F2FP.F16.F32.PACK_AB R3, RZ, R22 ;  /* 0x00000016ff03723e */ /* 0x000fc800000000ff */
[----:B------:R-:W-:-:S05]  /*9410*/  PRMT R3, R3, 0x5410, RZ ;  /* 0x0000541003037816 */ /* 0x000fca00000000ff */
[----:B------:R0:W-:Y:S01]  /*9420*/  STG.E desc[UR36][R8.64], R3 ;  /* 0x0000000308007986 */ /* 0x0001e2000c101924 */
[----:B------:R-:W-:Y:S05]  /*9430*/  BRA `(.L_x_5985) ;  /* 0x0000000800b47947 */ /* 0x000fea0003800000 */
.L_x_5990:
[----:B------:R-:W-:-:S04]  /*9440*/  IMAD.U32 R4, R22, 0x10000, RZ ;  /* 0x0001000016047824 */ /* 0x000fc800078e00ff */
[----:B------:R-:W-:-:S06]  /*9450*/  FMUL.FTZ R4, R4, 1 ;  /* 0x3f80000004047820 */ /* 0x000fcc0000410000 */
[----:B------:R-:W0:Y:S02]  /*9460*/  F2F.F64.F32 R4, R4 ;  /* 0x0000000400047310 */ /* 0x000e240000201800 */
[----:B0-----:R0:W-:Y:S01]  /*9470*/  STG.E.64 desc[UR36][R8.64], R4 ;  /* 0x0000000408007986 */ /* 0x0011e2000c101b24 */
[----:B------:R-:W-:Y:S05]  /*9480*/  BRA `(.L_x_5985) ;  /* 0x0000000800a07947 */ /* 0x000fea0003800000 */
.L_x_5980:
        /* <DEDUP_REMOVED lines=10> */
[----:B------:R-:W-:-:S06]  /*9530*/  IMAD.U32 R3, R22, 0x10000, RZ ;  /* 0x0001000016037824 */ /* 0x000fcc00078e00ff */
[----:B------:R-:W0:Y:S02]  /*9540*/  F2I.FTZ.U32.TRUNC.NTZ R3, R3 ;  /* 0x0000000300037305 */ /* 0x000e24000021f000 */
[----:B0-----:R0:W-:Y:S01]  /*9550*/  STG.E.U16 desc[UR36][R8.64], R3 ;  /* 0x0000000308007986 */ /* 0x0011e2000c101524 */
[----:B------:R-:W-:Y:S05]  /*9560*/  BRA `(.L_x_5985) ;  /* 0x0000000800687947 */ /* 0x000fea0003800000 */
.L_x_5995:
[----:B------:R-:W-:Y:S01]  /*9570*/  IMAD.U32 R5, R22, 0x10000, RZ ;  /* 0x0001000016057824 */ /* 0x000fe200078e00ff */
        /* <DEDUP_REMOVED lines=16> */
.L_x_5998:
[----:B------:R-:W-:-:S04]  /*9680*/  SHF.R.U32.HI R3, RZ, 0x18, R5 ;  /* 0x00000018ff037819 */ /* 0x000fc80000011605 */
[----:B------:R-:W-:-:S04]  /*9690*/  LOP3.LUT R0, R0, 0x80, R3, 0xf8, !PT ;  /* 0x0000008000007812 */ /* 0x000fc800078ef803 */
[----:B------:R-:W-:-:S07]  /*96a0*/  PRMT R4, R0, 0x7610, R4 ;  /* 0x0000761000047816 */ /* 0x000fce0000000004 */
.L_x_5997:
[----:B------:R-:W-:Y:S05]  /*96b0*/  BSYNC.RECONVERGENT B0 ;  /* 0x0000000000007941 */ /* 0x000fea0003800200 */
.L_x_5996:
[----:B------:R0:W-:Y:S01]  /*96c0*/  STG.E.U8 desc[UR36][R8.64], R4 ;  /* 0x0000000408007986 */ /* 0x0001e2000c101124 */
[----:B------:R-:W-:Y:S05]  /*96d0*/  BRA `(.L_x_5985) ;  /* 0x00000008000c7947 */ /* 0x000fea0003800000 */
.L_x_5994:
        /* <DEDUP_REMOVED lines=17> */
.L_x_6001:
[----:B------:R-:W-:-:S04]  /*97f0*/  SHF.R.U32.HI R3, RZ, 0x18, R5 ;  /* 0x00000018ff037819 */ /* 0x000fc80000011605 */
[----:B------:R-:W-:-:S04]  /*9800*/  LOP3.LUT R0, R0, 0x80, R3, 0xf8, !PT ;  /* 0x0000008000007812 */ /* 0x000fc800078ef803 */
[----:B------:R-:W-:-:S07]  /*9810*/  PRMT R4, R0, 0x7610, R4 ;  /* 0x0000761000047816 */ /* 0x000fce0000000004 */
.L_x_6000:
[----:B------:R-:W-:Y:S05]  /*9820*/  BSYNC.RECONVERGENT B0 ;  /* 0x0000000000007941 */ /* 0x000fea0003800200 */
.L_x_5999:
[----:B------:R0:W-:Y:S01]  /*9830*/  STG.E.U8 desc[UR36][R8.64], R4 ;  /* 0x0000000408007986 */ /* 0x0001e2000c101124 */
[----:B------:R-:W-:Y:S05]  /*9840*/  BRA `(.L_x_5985) ;  /* 0x0000000400b07947 */ /* 0x000fea0003800000 */
.L_x_5993:
[----:B------:R-:W-:-:S13]  /*9850*/  ISETP.NE.AND P0, PT, R0, 0x1c, PT ;  /* 0x0000001c0000780c */ /* 0x000fda0003f05270 */
[----:B------:R-:W-:Y:S05]  /*9860*/  @!P0 BRA `(.L_x_6002) ;  /* 0x0000000000608947 */ /* 0x000fea0003800000 */
[----:B------:R-:W-:-:S13]  /*9870*/  ISETP.NE.AND P0, PT, R0, 0x1d, PT ;  /* 0x0000001d0000780c */ /* 0x000fda0003f05270 */
[----:B------:R-:W-:Y:S05]  /*9880*/  @!P0 BRA `(.L_x_6003) ;  /* 0x0000000000488947 */ /* 0x000fea0003800000 */
[----:B------:R-:W-:-:S13]  /*9890*/  ISETP.NE.AND P0, PT, R0, 0x2c, PT ;  /* 0x0000002c0000780c */ /* 0x000fda0003f05270 */
[----:B------:R-:W-:Y:S05]  /*98a0*/  @P0 BRA `(.L_x_5984) ;  /* 0x0000000000bc0947 */ /* 0x000fea0003800000 */
[----:B------:R-:W-:-:S05]  /*98b0*/  IMAD.U32 R22, R22, 0x10000, RZ ;  /* 0x0001000016167824 */ /* 0x000fca00078e00ff */
        /* <DEDUP_REMOVED lines=15> */
.L_x_6003:
[----:B------:R-:W-:-:S06]  /*99b0*/  IMAD.U32 R4, R22, 0x10000, RZ ;  /* 0x0001000016047824 */ /* 0x000fcc00078e00ff */
[----:B------:R-:W0:Y:S02]  /*99c0*/  F2I.U64.TRUNC R4, R4 ;  /* 0x0000000400047311 */ /* 0x000e24000020d800 */
[----:B0-----:R0:W-:Y:S01]  /*99d0*/  STG.E.64 desc[UR36][R8.64], R4 ;  /* 0x0000000408007986 */ /* 0x0011e2000c101b24 */
[----:B------:R-:W-:Y:S05]  /*99e0*/  BRA `(.L_x_5985) ;  /* 0x0000000400487947 */ /* 0x000fea0003800000 */
.L_x_6002:
[----:B------:R-:W-:-:S04]  /*99f0*/  IMAD.U32 R22, R22, 0x10000, RZ ;  /* 0x0001000016167824 */ /* 0x000fc800078e00ff */
[----:B------:R-:W0:Y:S02]  /*9a00*/  F2I.FTZ.U32.TRUNC.NTZ R3, R22 ;  /* 0x0000001600037305 */ /* 0x000e24000021f000 */
[----:B0-----:R0:W-:Y:S01]  /*9a10*/  STG.E desc[UR36][R8.64], R3 ;  /* 0x0000000308007986 */ /* 0x0011e2000c101924 */
[----:B------:R-:W-:Y:S05]  /*9a20*/  BRA `(.L_x_5985) ;  /* 0x0000000400387947 */ /* 0x000fea0003800000 */
.L_x_5992:
[----:B------:R-:W-:-:S13]  /*9a30*/  ISETP.GT.AND P0, PT, R0, 0xe, PT ;  /* 0x0000000e0000780c */ /* 0x000fda0003f04270 */
[----:B------:R-:W-:Y:S05]  /*9a40*/  @P0 BRA `(.L_x_6004) ;  /* 0x00000000003c0947 */ /* 0x000fea0003800000 */
[----:B------:R-:W-:-:S13]  /*9a50*/  ISETP.NE.AND P0, PT, R0, 0xa, PT ;  /* 0x0000000a0000780c */ /* 0x000fda0003f05270 */
[----:B------:R-:W-:Y:S05]  /*9a60*/  @!P0 BRA `(.L_x_6005) ;  /* 0x00000000001c8947 */ /* 0x000fea0003800000 */
[----:B------:R-:W-:-:S13]  /*9a70*/  ISETP.NE.AND P0, PT, R0, 0xb, PT ;  /* 0x0000000b0000780c */ /* 0x000fda0003f05270 */
[----:B------:R-:W-:Y:S05]  /*9a80*/  @P0 BRA `(.L_x_5984) ;  /* 0x0000000000440947 */ /* 0x000fea0003800000 */
[----:B------:R-:W-:-:S05]  /*9a90*/  IMAD.U32 R22, R22, 0x10000, RZ ;  /* 0x0001000016167824 */ /* 0x000fca00078e00ff */
[----:B------:R-:W-:-:S04]  /*9aa0*/  FSETP.NEU.FTZ.AND P0, PT, R22, RZ, PT ;  /* 0x000000ff1600720b */ /* 0x000fc80003f1d000 */
[----:B------:R-:W-:-:S05]  /*9ab0*/  SEL R3, RZ, 0x1, !P0 ;  /* 0x00000001ff037807 */ /* 0x000fca0004000000 */
[----:B------:R3:W-:Y:S01]  /*9ac0*/  STG.E.U8 desc[UR36][R8.64], R3 ;  /* 0x0000000308007986 */ /* 0x0007e2000c101124 */
[----:B------:R-:W-:Y:S05]  /*9ad0*/  BRA `(.L_x_5985) ;  /* 0x00000004000c7947 */ /* 0x000fea0003800000 */
.L_x_6005:
[----:B------:R-:W-:Y:S01]  /*9ae0*/  IMAD.U32 R22, R22, 0x10000, RZ ;  /* 0x0001000016167824 */ /* 0x000fe200078e00ff */
[----:B------:R-:W-:-:S03]  /*9af0*/  CS2R R6, SRZ ;  /* 0x0000000000067805 */ /* 0x000fc6000001ff00 */
[----:B------:R-:W-:-:S06]  /*9b00*/  FMUL.FTZ R4, R22, 1 ;  /* 0x3f80000016047820 */ /* 0x000fcc0000410000 */
[----:B------:R-:W0:Y:S02]  /*9b10*/  F2F.F64.F32 R4, R4 ;  /* 0x0000000400047310 */ /* 0x000e240000201800 */
[----:B0-----:R0:W-:Y:S01]  /*9b20*/  STG.E.128 desc[UR36][R8.64], R4 ;  /* 0x0000000408007986 */ /* 0x0011e2000c101d24 */
[----:B------:R-:W-:Y:S05]  /*9b30*/  BRA `(.L_x_5985) ;  /* 0x0000000000f47947 */ /* 0x000fea0003800000 */
.L_x_6004:
[----:B------:R-:W-:-:S13]  /*9b40*/  ISETP.NE.AND P0, PT, R0, 0xf, PT ;  /* 0x0000000f0000780c */ /* 0x000fda0003f05270 */
[----:B------:R-:W-:Y:S05]  /*9b50*/  @!P0 BRA `(.L_x_6006) ;  /* 0x0000000000e88947 */ /* 0x000fea0003800000 */
[----:B------:R-:W-:-:S13]  /*9b60*/  ISETP.NE.AND P0, PT, R0, 0x17, PT ;  /* 0x000000170000780c */ /* 0x000fda0003f05270 */
[----:B------:R-:W-:Y:S05]  /*9b70*/  @!P0 BRA `(.L_x_6007) ;  /* 0x0000000000908947 */ /* 0x000fea0003800000 */
[----:B------:R-:W-:-:S13]  /*9b80*/  ISETP.NE.AND P0, PT, R0, 0x18, PT ;  /* 0x000000180000780c */ /* 0x000fda0003f05270 */
[----:B------:R-:W-:Y:S05]  /*9b90*/  @!P0 BRA `(.L_x_6008) ;  /* 0x0000000000448947 */ /* 0x000fea0003800000 */
.L_x_5984:
        /* <DEDUP_REMOVED lines=16> */
.L_x_6009:
[----:B------:R-:W-:Y:S05]  /*9ca0*/  BRA `(.L_x_5985) ;  /* 0x0000000000987947 */ /* 0x000fea0003800000 */
.L_x_6008:
[----:B------:R-:W-:Y:S01]  /*9cb0*/  IMAD.U32 R5, R22, 0x10000, RZ ;  /* 0x0001000016057824 */ /* 0x000fe200078e00ff */
        /* <DEDUP_REMOVED lines=12> */
.L_x_6011:
[----:B------:R-:W-:Y:S05]  /*9d80*/  BSYNC.RECONVERGENT B0 ;  /* 0x0000000000007941 */ /* 0x000fea0003800200 */
.L_x_6010:
[----:B------:R-:W-:-:S05]  /*9d90*/  LOP3.LUT R3, R0, 0x80, R3, 0xf8, !PT ;  /* 0x0000008000037812 */ /* 0x000fca00078ef803 */
[----:B------:R1:W-:Y:S01]  /*9da0*/  STG.E.U8 desc[UR36][R8.64], R3 ;  /* 0x0000000308007986 */ /* 0x0003e2000c101124 */
[----:B------:R-:W-:Y:S05]  /*9db0*/  BRA `(.L_x_5985) ;  /* 0x0000000000547947 */ /* 0x000fea0003800000 */
.L_x_6007:
[----:B------:R-:W-:Y:S01]  /*9dc0*/  IMAD.U32 R3, R22, 0x10000, RZ ;  /* 0x0001000016037824 */ /* 0x000fe200078e00ff */
        /* <DEDUP_REMOVED lines=11> */
.L_x_6013:
[----:B------:R-:W-:Y:S01]  /*9e80*/  IMAD.MOV.U32 R0, RZ, RZ, 0x7f ;  /* 0x0000007fff007424 */ /* 0x000fe200078e00ff */
[----:B------:R-:W-:-:S04]  /*9e90*/  ISETP.GT.U32.AND P0, PT, R4, 0x7f800000, PT ;  /* 0x7f8000000400780c */ /* 0x000fc80003f04070 */
[----:B------:R-:W-:-:S09]  /*9ea0*/  SEL R0, R0, 0x7c, P0 ;  /* 0x0000007c00007807 */ /* 0x000fd20000000000 */
.L_x_6014:
[----:B------:R-:W-:Y:S05]  /*9eb0*/  BSYNC.RECONVERGENT B0 ;  /* 0x0000000000007941 */ /* 0x000fea0003800200 */
.L_x_6012:
[----:B------:R-:W-:-:S04]  /*9ec0*/  SHF.R.U32.HI R3, RZ, 0x18, R3 ;  /* 0x00000018ff037819 */ /* 0x000fc80000011603 */
[----:B------:R-:W-:-:S05]  /*9ed0*/  LOP3.LUT R3, R0, 0x80, R3, 0xf8, !PT ;  /* 0x0000008000037812 */ /* 0x000fca00078ef803 */
[----:B------:R0:W-:Y:S01]  /*9ee0*/  STG.E.U8 desc[UR36][R8.64], R3 ;  /* 0x0000000308007986 */ /* 0x0001e2000c101124 */
[----:B------:R-:W-:Y:S05]  /*9ef0*/  BRA `(.L_x_5985) ;  /* 0x0000000000047947 */ /* 0x000fea0003800000 */
.L_x_6006:
[----:B------:R2:W-:Y:S02]  /*9f00*/  STG.E.U16 desc[UR36][R8.64], R22 ;  /* 0x0000001608007986 */ /* 0x0005e4000c101524 */
.L_x_5985:
[----:B------:R-:W-:-:S05]  /*9f10*/  VIADD R25, R25, 0x80 ;  /* 0x0000008019197836 */ /* 0x000fca0000000000 */
[----:B------:R-:W-:-:S13]  /*9f20*/  ISETP.GE.AND P0, PT, R25, R16, PT ;  /* 0x000000101900720c */ /* 0x000fda0003f06270 */
[----:B------:R-:W-:Y:S05]  /*9f30*/  @P0 BRA `(.L_x_5979) ;  /* 0x0000000c00d80947 */ /* 0x000fea0003800000 */
[----:B------:R-:W5:Y:S01]  /*9f40*/  LDCU UR4, c[0x0][0x3b4] ;  /* 0x00007680ff0477ac */ /* 0x000f620008000800 */
[----:B0123--:R-:W0:Y:S01]  /*9f50*/  LDC.64 R8, c[0x0][0x388] ;  /* 0x0000e200ff087b82 */ /* 0x00fe220000000a00 */
        /* <DEDUP_REMOVED lines=20> */
.L_x_6018:
[----:B------:R-:W-:-:S06]  /*a0a0*/  IMAD.U32 R5, R18, 0x10000, RZ ;  /* 0x0001000012057824 */ /* 0x000fcc00078e00ff */
[----:B------:R-:W0:Y:S02]  /*a0b0*/  F2I.S64.TRUNC R4, R5 ;  /* 0x0000000500047311 */ /* 0x000e24000020d900 */
[----:B0-----:R0:W-:Y:S01]  /*a0c0*/  STG.E.U8 desc[UR36][R8.64], R4 ;  /* 0x0000000408007986 */ /* 0x0011e2000c101124 */
[----:B------:R-:W-:Y:S05]  /*a0d0*/  BRA `(.L_x_6020) ;  /* 0x0000000c006c7947 */ /* 0x000fea0003800000 */
.L_x_6017:
        /* <DEDUP_REMOVED lines=10> */
.L_x_6022:
[----:B------:R-:W-:-:S04]  /*a180*/  IMAD.U32 R18, R18, 0x10000, RZ ;  /* 0x0001000012127824 */ /* 0x000fc800078e00ff */
[----:B------:R-:W0:Y:S02]  /*a190*/  F2I.FTZ.TRUNC.NTZ R3, R18 ;  /* 0x0000001200037305 */ /* 0x000e24000021f100 */
[----:B0-----:R0:W-:Y:S01]  /*a1a0*/  STG.E desc[UR36][R8.64], R3 ;  /* 0x0000000308007986 */ /* 0x0011e2000c101924 */
[----:B------:R-:W-:Y:S05]  /*a1b0*/  BRA `(.L_x_6020) ;  /* 0x0000000c00347947 */ /* 0x000fea0003800000 */
.L_x_6021:
[----:B------:R-:W-:-:S04]  /*a1c0*/  IMAD.U32 R18, R18, 0x10000, RZ ;  /* 0x0001000012127824 */ /* 0x000fc800078e00ff */
[----:B------:R-:W0:Y:S02]  /*a1d0*/  F2I.FTZ.TRUNC.NTZ R3, R18 ;  /* 0x0000001200037305 */ /* 0x000e24000021f100 */
[----:B0-----:R0:W-:Y:S01]  /*a1e0*/  STG.E.U16 desc[UR36][R8.64], R3 ;  /* 0x0000000308007986 */ /* 0x0011e2000c101524 */
[----:B------:R-:W-:Y:S05]  /*a1f0*/  BRA `(.L_x_6020) ;  /* 0x0000000c00247947 */ /* 0x000fea0003800000 */
.L_x_6016:
        /* <DEDUP_REMOVED lines=9> */
.L_x_6024:
[----:B------:R-:W-:-:S05]  /*a290*/  IMAD.U32 R0, R18, 0x10000, RZ ;  /* 0x0001000012007824 */ /* 0x000fca00078e00ff */
[----:B------:R-:W-:-:S05]  /*a2a0*/  F2FP.F16.F32.PACK_AB R0, RZ, R0 ;  /* 0x00000000ff00723e */ /* 0x000fca00000000ff */
[----:B------:R1:W-:Y:S01]  /*a2b0*/  STG.E.U16 desc[UR36][R8.64], R0 ;  /* 0x0000000008007986 */ /* 0x0003e2000c101524 */
[----:B------:R-:W-:Y:S05]  /*a2c0*/  BRA `(.L_x_6020) ;  /* 0x0000000800f07947 */ /* 0x000fea0003800000 */
.L_x_6023:
        /* <DEDUP_REMOVED lines=10> */
.L_x_6026:
[----:B------:R-:W-:-:S05]  /*a370*/  IMAD.U32 R18, R18, 0x10000, RZ ;  /* 0x0001000012127824 */ /* 0x000fca00078e00ff */
[----:B------:R-:W-:-:S04]  /*a380*/  F2FP.F16.F32.PACK_AB R3, RZ, R18 ;  /* 0x00000012ff03723e */ /* 0x000fc800000000ff */
[----:B------:R-:W-:-:S05]  /*a390*/  PRMT R3, R3, 0x5410, RZ ;  /* 0x0000541003037816 */ /* 0x000fca00000000ff */
[----:B------:R0:W-:Y:S01]  /*a3a0*/  STG.E desc[UR36][R8.64], R3 ;  /* 0x0000000308007986 */ /* 0x0001e2000c101924 */
[----:B------:R-:W-:Y:S05]  /*a3b0*/  BRA `(.L_x_6020) ;  /* 0x0000000800b47947 */ /* 0x000fea0003800000 */
.L_x_6025:
[----:B------:R-:W-:-:S04]  /*a3c0*/  IMAD.U32 R4, R18, 0x10000, RZ ;  /* 0x0001000012047824 */ /* 0x000fc800078e00ff */
[----:B------:R-:W-:-:S06]  /*a3d0*/  FMUL.FTZ R4, R4, 1 ;  /* 0x3f80000004047820 */ /* 0x000fcc0000410000 */
[----:B------:R-:W0:Y:S02]  /*a3e0*/  F2F.F64.F32 R4, R4 ;  /* 0x0000000400047310 */ /* 0x000e240000201800 */
[----:B0-----:R2:W-:Y:S01]  /*a3f0*/  STG.E.64 desc[UR36][R8.64], R4 ;  /* 0x0000000408007986 */ /* 0x0015e2000c101b24 */
[----:B------:R-:W-:Y:S05]  /*a400*/  BRA `(.L_x_6020) ;  /* 0x0000000800a07947 */ /* 0x000fea0003800000 */
.L_x_6015:
        /* <DEDUP_REMOVED lines=14> */
.L_x_6030:
        /* <DEDUP_REMOVED lines=17> */
.L_x_6033:
[----:B------:R-:W-:-:S04]  /*a600*/  SHF.R.U32.HI R3, RZ, 0x18, R5 ;  /* 0x00000018ff037819 */ /* 0x000fc80000011605 */
[----:B------:R-:W-:-:S04]  /*a610*/  LOP3.LUT R0, R0, 0x80, R3, 0xf8, !PT ;  /* 0x0000008000007812 */ /* 0x000fc800078ef803 */
[----:B------:R-:W-:-:S07]  /*a620*/  PRMT R4, R0, 0x7610, R4 ;  /* 0x0000761000047816 */ /* 0x000fce0000000004 */
.L_x_6032:
[----:B------:R-:W-:Y:S05]  /*a630*/  BSYNC.RECONVERGENT B0 ;  /* 0x0000000000007941 */ /* 0x000fea0003800200 */
.L_x_6031:
[----:B------:R0:W-:Y:S01]  /*a640*/  STG.E.U8 desc[UR36][R8.64], R4 ;  /* 0x0000000408007986 */ /* 0x0001e2000c101124 */
[----:B------:R-:W-:Y:S05]  /*a650*/  BRA `(.L_x_6020) ;  /* 0x00000008000c7947 */ /* 0x000fea0003800000 */
.L_x_6029:
        /* <DEDUP_REMOVED lines=17> */
.L_x_6036:
[----:B------:R-:W-:-:S04]  /*a770*/  SHF.R.U32.HI R3, RZ, 0x18, R5 ;  /* 0x00000018ff037819 */ /* 0x000fc80000011605 */
[----:B------:R-:W-:-:S04]  /*a780*/  LOP3.LUT R0, R0, 0x80, R3, 0xf8, !PT ;  /* 0x0000008000007812 */ /* 0x000fc800078ef803 */
[----:B------:R-:W-:-:S07]  /*a790*/  PRMT R4, R0, 0x7610, R4 ;  /* 0x0000761000047816 */ /* 0x000fce0000000004 */
.L_x_6035:
[----:B------:R-:W-:Y:S05]  /*a7a0*/  BSYNC.RECONVERGENT B0 ;  /* 0x0000000000007941 */ /* 0x000fea0003800200 */
.L_x_6034:
[----:B------:R0:W-:Y:S01]  /*a7b0*/  STG.E.U8 desc[UR36][R8.64], R4 ;  /* 0x0000000408007986 */ /* 0x0001e2000c101124 */
[----:B------:R-:W-:Y:S05]  /*a7c0*/  BRA `(.L_x_6020) ;  /* 0x0000000400b07947 */ /* 0x000fea0003800000 */
.L_x_6028:
        /* <DEDUP_REMOVED lines=22> */
.L_x_6038:
[----:B------:R-:W-:-:S06]  /*a930*/  IMAD.U32 R4, R18, 0x10000, RZ ;  /* 0x0001000012047824 */ /* 0x000fcc00078e00ff */
[----:B------:R-:W0:Y:S02]  /*a940*/  F2I.U64.TRUNC R4, R4 ;  /* 0x0000000400047311 */ /* 0x000e24000020d800 */
[----:B0-----:R0:W-:Y:S01]  /*a950*/  STG.E.64 desc[UR36][R8.64], R4 ;  /* 0x0000000408007986 */ /* 0x0011e2000c101b24 */
[----:B------:R-:W-:Y:S05]  /*a960*/  BRA `(.L_x_6020) ;  /* 0x0000000400487947 */ /* 0x000fea0003800000 */
.L_x_6037:
[----:B------:R-:W-:-:S04]  /*a970*/  IMAD.U32 R18, R18, 0x10000, RZ ;  /* 0x0001000012127824 */ /* 0x000fc800078e00ff */
[----:B------:R-:W0:Y:S02]  /*a980*/  F2I.FTZ.U32.TRUNC.NTZ R3, R18 ;  /* 0x0000001200037305 */ /* 0x000e24000021f000 */
[----:B0-----:R0:W-:Y:S01]  /*a990*/  STG.E desc[UR36][R8.64], R3 ;  /* 0x0000000308007986 */ /* 0x0011e2000c101924 */
[----:B------:R-:W-:Y:S05]  /*a9a0*/  BRA `(.L_x_6020) ;  /* 0x0000000400387947 */ /* 0x000fea0003800000 */
.L_x_6027:
        /* <DEDUP_REMOVED lines=11> */
.L_x_6040:
[----:B------:R-:W-:Y:S01]  /*aa60*/  IMAD.U32 R18, R18, 0x10000, RZ ;  /* 0x0001000012127824 */ /* 0x000fe200078e00ff */
[----:B------:R-:W-:-:S03]  /*aa70*/  CS2R R6, SRZ ;  /* 0x0000000000067805 */ /* 0x000fc6000001ff00 */
[----:B------:R-:W-:-:S06]  /*aa80*/  FMUL.FTZ R4, R18, 1 ;  /* 0x3f80000012047820 */ /* 0x000fcc0000410000 */
[----:B------:R-:W0:Y:S02]  /*aa90*/  F2F.F64.F32 R4, R4 ;  /* 0x0000000400047310 */ /* 0x000e240000201800 */
[----:B0-----:R0:W-:Y:S01]  /*aaa0*/  STG.E.128 desc[UR36][R8.64], R4 ;  /* 0x0000000408007986 */ /* 0x0011e2000c101d24 */
[----:B------:R-:W-:Y:S05]  /*aab0*/  BRA `(.L_x_6020) ;  /* 0x0000000000f47947 */ /* 0x000fea0003800000 */
.L_x_6039:
[----:B------:R-:W-:-:S13]  /*aac0*/  ISETP.NE.AND P0, PT, R0, 0xf, PT ;  /* 0x0000000f0000780c */ /* 0x000fda0003f05270 */
[----:B------:R-:W-:Y:S05]  /*aad0*/  @!P0 BRA `(.L_x_6041) ;  /* 0x0000000000e88947 */ /* 0x000fea0003800000 */
[----:B------:R-:W-:-:S13]  /*aae0*/  ISETP.NE.AND P0, PT, R0, 0x17, PT ;  /* 0x000000170000780c */ /* 0x000fda0003f05270 */
[----:B------:R-:W-:Y:S05]  /*aaf0*/  @!P0 BRA `(.L_x_6042) ;  /* 0x0000000000908947 */ /* 0x000fea0003800000 */
[----:B------:R-:W-:-:S13]  /*ab00*/  ISETP.NE.AND P0, PT, R0, 0x18, PT ;  /* 0x000000180000780c */ /* 0x000fda0003f05270 */
[----:B------:R-:W-:Y:S05]  /*ab10*/  @!P0 BRA `(.L_x_6043) ;  /* 0x0000000000448947 */ /* 0x000fea0003800000 */
.L_x_6019:
        /* <DEDUP_REMOVED lines=16> */
.L_x_6044:
[----:B------:R-:W-:Y:S05]  /*ac20*/  BRA `(.L_x_6020) ;  /* 0x0000000000987947 */ /* 0x000fea0003800000 */
.L_x_6043:
        /* <DEDUP_REMOVED lines=13> */
.L_x_6046:
[----:B------:R-:W-:Y:S05]  /*ad00*/  BSYNC.RECONVERGENT B0 ;  /* 0x0000000000007941 */ /* 0x000fea0003800200 */
.L_x_6045:
[----:B------:R-:W-:-:S05]  /*ad10*/  LOP3.LUT R3, R0, 0x80, R3, 0xf8, !PT ;  /* 0x0000008000037812 */ /* 0x000fca00078ef803 */
[----:B------:R0:W-:Y:S01]  /*ad20*/  STG.E.U8 desc[UR36][R8.64], R3 ;  /* 0x0000000308007986 */ /* 0x0001e2000c101124 */
[----:B------:R-:W-:Y:S05]  /*ad30*/  BRA `(.L_x_6020) ;  /* 0x0000000000547947 */ /* 0x000fea0003800000 */
.L_x_6042:
        /* <DEDUP_REMOVED lines=12> */
.L_x_6048:
[----:B------:R-:W-:Y:S01]  /*ae00*/  IMAD.MOV.U32 R0, RZ, RZ, 0x7f ;  /* 0x0000007fff007424 */ /* 0x000fe200078e00ff */
[----:B------:R-:W-:-:S04]  /*ae10*/  ISETP.GT.U32.AND P0, PT, R4, 0x7f800000, PT ;  /* 0x7f8000000400780c */ /* 0x000fc80003f04070 */
[----:B------:R-:W-:-:S09]  /*ae20*/  SEL R0, R0, 0x7c, P0 ;  /* 0x0000007c00007807 */ /* 0x000fd20000000000 */
.L_x_6049:
[----:B------:R-:W-:Y:S05]  /*ae30*/  BSYNC.RECONVERGENT B0 ;  /* 0x0000000000007941 */ /* 0x000fea0003800200 */
.L_x_6047:
[----:B------:R-:W-:-:S04]  /*ae40*/  SHF.R.U32.HI R3, RZ, 0x18, R3 ;  /* 0x00000018ff037819 */ /* 0x000fc80000011603 */
[----:B------:R-:W-:-:S05]  /*ae50*/  LOP3.LUT R3, R0, 0x80, R3, 0xf8, !PT ;  /* 0x0000008000037812 */ /* 0x000fca00078ef803 */
[----:B------:R0:W-:Y:S01]  /*ae60*/  STG.E.U8 desc[UR36][R8.64], R3 ;  /* 0x0000000308007986 */ /* 0x0001e2000c101124 */
[----:B------:R-:W-:Y:S05]  /*ae70*/  BRA `(.L_x_6020) ;  /* 0x0000000000047947 */ /* 0x000fea0003800000 */
.L_x_6041:
[----:B------:R0:W-:Y:S02]  /*ae80*/  STG.E.U16 desc[UR36][R8.64], R18 ;  /* 0x0000001208007986 */ /* 0x0001e4000c101524 */
.L_x_6020:
[----:B------:R-:W-:-:S07]  /*ae90*/  VIADD R25, R25, 0x80 ;  /* 0x0000008019197836 */ /* 0x000fce0000000000 */
.L_x_5979:
[----:B------:R-:W-:Y:S05]  /*aea0*/  BSYNC.RECONVERGENT B6 ;  /* 0x0000000000067941 */ /* 0x000fea0003800200 */
.L_x_5978:
[----:B------:R-:W-:-:S13]  /*aeb0*/  ISETP.GE.AND P0, PT, R25, R16, PT ;  /* 0x000000101900720c */ /* 0x000fda0003f06270 */
[----:B------:R-:W-:Y:S05]  /*aec0*/  @P0 EXIT ;  /* 0x000000000000094d */ /* 0x000fea0003800000 */
[----:B0123--:R-:W0:Y:S01]  /*aed0*/  LDC.64 R4, c[0x0][0x388] ;  /* 0x0000e200ff047b82 */ /* 0x00fe220000000a00 */
        /* <DEDUP_REMOVED lines=16> */
[----:B------:R-:W-:-:S06]  /*afe0*/  IMAD.U32 R19, R19, 0x10000, RZ ;  /* 0x0001000013137824 */ /* 0x000fcc00078e00ff */
[----:B------:R-:W0:Y:S02]  /*aff0*/  F2I.FTZ.TRUNC.NTZ R19, R19 ;  /* 0x0000001300137305 */ /* 0x000e24000021f100 */
[----:B0-----:R-:W-:Y:S01]  /*b000*/  STG.E.U8 desc[UR36][R2.64], R19 ;  /* 0x0000001302007986 */ /* 0x001fe2000c101124 */
[----:B------:R-:W-:Y:S05]  /*b010*/  EXIT ;  /* 0x000000000000794d */ /* 0x000fea0003800000 */
.L_x_6053:
[----:B------:R-:W-:-:S06]  /*b020*/  IMAD.U32 R5, R19, 0x10000, RZ ;  /* 0x0001000013057824 */ /* 0x000fcc00078e00ff */
[----:B------:R-:W0:Y:S02]  /*b030*/  F2I.S64.TRUNC R4, R5 ;  /* 0x0000000500047311 */ /* 0x000e24000020d900 */
[----:B0-----:R-:W-:Y:S01]  /*b040*/  STG.E.U8 desc[UR36][R2.64], R4 ;  /* 0x0000000402007986 */ /* 0x001fe2000c101124 */
[----:B------:R-:W-:Y:S05]  /*b050*/  EXIT ;  /* 0x000000000000794d */ /* 0x000fea0003800000 */
.L_x_6052:
        /* <DEDUP_REMOVED lines=8> */
[----:B0-----:R-:W-:Y:S01]  /*b0e0*/  STG.E.64 desc[UR36][R2.64], R4 ;  /* 0x0000000402007986 */ /* 0x001fe2000c101b24 */
[----:B------:R-:W-:Y:S05]  /*b0f0*/  EXIT ;  /* 0x000000000000794d */ /* 0x000fea0003800000 */
.L_x_6056:
[----:B------:R-:W-:-:S06]  /*b100*/  IMAD.U32 R19, R19, 0x10000, RZ ;  /* 0x0001000013137824 */ /* 0x000fcc00078e00ff */
[----:B------:R-:W0:Y:S02]  /*b110*/  F2I.FTZ.TRUNC.NTZ R19, R19 ;  /* 0x0000001300137305 */ /* 0x000e24000021f100 */
[----:B0-----:R-:W-:Y:S01]  /*b120*/  STG.E desc[UR36][R2.64], R19 ;  /* 0x0000001302007986 */ /* 0x001fe2000c101924 */
[----:B------:R-:W-:Y:S05]  /*b130*/  EXIT ;  /* 0x000000000000794d */ /* 0x000fea0003800000 */
.L_x_6055:
[----:B------:R-:W-:-:S06]  /*b140*/  IMAD.U32 R19, R19, 0x10000, RZ ;  /* 0x0001000013137824 */ /* 0x000fcc00078e00ff */
[----:B------:R-:W0:Y:S02]  /*b150*/  F2I.FTZ.TRUNC.NTZ R19, R19 ;  /* 0x0000001300137305 */ /* 0x000e24000021f100 */
[----:B0-----:R-:W-:Y:S01]  /*b160*/  STG.E.U16 desc[UR36][R2.64], R19 ;  /* 0x0000001302007986 */ /* 0x001fe2000c101524 */
[----:B------:R-:W-:Y:S05]  /*b170*/  EXIT ;  /* 0x000000000000794d */ /* 0x000fea0003800000 */
.L_x_6051:
[----:B------:R-:W-:-:S13]  /*b180*/  ISETP.GT.AND P0, PT, R0, 0x6, PT ;  /* 0x000000060000780c */ /* 0x000fda0003f04270 */
[----:B------:R-:W-:Y:S05]  /*b190*/  @P0 BRA `(.L_x_6057) ;  /* 0x00000000002c0947 */ /* 0x000fea0003800000 */
[----:B------:R-:W-:-:S13]  /*b1a0*/  ISETP.NE.AND P0, PT, R0, 0x5, PT ;  /* 0x000000050000780c */ /* 0x000fda0003f05270 */
[----:B------:R-:W-:Y:S05]  /*b1b0*/  @!P0 BRA `(.L_x_6058) ;  /* 0x0000000000148947 */ /* 0x000fea0003800000 */
[----:B------:R-:W-:-:S13]  /*b1c0*/  ISETP.NE.AND P0, PT, R0, 0x6, PT ;  /* 0x000000060000780c */ /* 0x000fda0003f05270 */
[----:B------:R-:W-:Y:S05]  /*b1d0*/  @P0 BRA `(.L_x_6054) ;  /* 0x0000000800300947 */ /* 0x000fea0003800000 */
[----:B------:R-:W-:-:S05]  /*b1e0*/  IMAD.U32 R19, R19, 0x10000, RZ ;  /* 0x0001000013137824 */ /* 0x000fca00078e00ff */
[----:B------:R-:W-:Y:S01]  /*b1f0*/  STG.E desc[UR36][R2.64], R19 ;  /* 0x0000001302007986 */ /* 0x000fe2000c101924 */
[----:B------:R-:W-:Y:S05]  /*b200*/  EXIT ;  /* 0x000000000000794d */ /* 0x000fea0003800000 */
.L_x_6058:
[----:B------:R-:W-:-:S05]  /*b210*/  IMAD.U32 R0, R19, 0x10000, RZ ;  /* 0x0001000013007824 */ /* 0x000fca00078e00ff */
[----:B------:R-:W-:-:S05]  /*b220*/  F2FP.F16.F32.PACK_AB R0, RZ, R0 ;  /* 0x00000000ff00723e */ /* 0x000fca00000000ff */
[----:B------:R-:W-:Y:S01]  /*b230*/  STG.E.U16 desc[UR36][R2.64], R0 ;  /* 0x0000000002007986 */ /* 0x000fe2000c101524 */
[----:B------:R-:W-:Y:S05]  /*b240*/  EXIT ;  /* 0x000000000000794d */ /* 0x000fea0003800000 */
.L_x_6057:
        /* <DEDUP_REMOVED lines=8> */
[----:B------:R-:W-:Y:S01]  /*b2d0*/  STG.E.64 desc[UR36][R2.64], R4 ;  /* 0x0000000402007986 */ /* 0x000fe2000c101b24 */
[----:B------:R-:W-:Y:S05]  /*b2e0*/  EXIT ;  /* 0x000000000000794d */ /* 0x000fea0003800000 */
.L_x_6060:
[----:B------:R-:W-:-:S05]  /*b2f0*/  IMAD.U32 R19, R19, 0x10000, RZ ;  /* 0x0001000013137824 */ /* 0x000fca00078e00ff */
[----:B------:R-:W-:-:S04]  /*b300*/  F2FP.F16.F32.PACK_AB R5, RZ, R19 ;  /* 0x00000013ff05723e */ /* 0x000fc800000000ff */
[----:B------:R-:W-:-:S05]  /*b310*/  PRMT R5, R5, 0x5410, RZ ;  /* 0x0000541005057816 */ /* 0x000fca00000000ff */
[----:B------:R-:W-:Y:S01]  /*b320*/  STG.E desc[UR36][R2.64], R5 ;  /* 0x0000000502007986 */ /* 0x000fe2000c101924 */
[----:B------:R-:W-:Y:S05]  /*b330*/  EXIT ;  /* 0x000000000000794d */ /* 0x000fea0003800000 */
.L_x_6059:
[----:B------:R-:W-:-:S04]  /*b340*/  IMAD.U32 R4, R19, 0x10000, RZ ;  /* 0x0001000013047824 */ /* 0x000fc800078e00ff */
[----:B------:R-:W-:-:S06]  /*b350*/  FMUL.FTZ R4, R4, 1 ;  /* 0x3f80000004047820 */ /* 0x000fcc0000410000 */
[----:B------:R-:W0:Y:S02]  /*b360*/  F2F.F64.F32 R4, R4 ;  /* 0x0000000400047310 */ /* 0x000e240000201800 */
[----:B0-----:R-:W-:Y:S01]  /*b370*/  STG.E.64 desc[UR36][R2.64], R4 ;  /* 0x0000000402007986 */ /* 0x001fe2000c101b24 */
[----:B------:R-:W-:Y:S05]  /*b380*/  EXIT ;  /* 0x000000000000794d */ /* 0x000fea0003800000 */
.L_x_6050:
        /* <DEDUP_REMOVED lines=12> */
[----:B0-----:R-:W-:Y:S01]  /*b450*/  STG.E.U16 desc[UR36][R2.64], R5 ;  /* 0x0000000502007986 */ /* 0x001fe2000c101524 */
[----:B------:R-:W-:Y:S05]  /*b460*/  EXIT ;  /* 0x000000000000794d */ /* 0x000fea0003800000 */
.L_x_6064:
        /* <DEDUP_REMOVED lines=18> */
.L_x_6067:
[----:B------:R-:W-:-:S04]  /*b590*/  SHF.R.U32.HI R5, RZ, 0x18, R5 ;  /* 0x00000018ff057819 */ /* 0x000fc80000011605 */
[----:B------:R-:W-:-:S07]  /*b5a0*/  LOP3.LUT R0, R0, 0x80, R5, 0xf8, !PT ;  /* 0x0000008000007812 */ /* 0x000fce00078ef805 */
.L_x_6066:
[----:B------:R-:W-:Y:S05]  /*b5b0*/  BSYNC.RECONVERGENT B0 ;  /* 0x0000000000007941 */ /* 0x000fea0003800200 */
.L_x_6065:
[----:B------:R-:W-:Y:S01]  /*b5c0*/  STG.E.U8 desc[UR36][R2.64], R0 ;  /* 0x0000000002007986 */ /* 0x000fe2000c101124 */
[----:B------:R-:W-:Y:S05]  /*b5d0*/  EXIT ;  /* 0x000000000000794d */ /* 0x000fea0003800000 */
.L_x_6063:
        /* <DEDUP_REMOVED lines=18> */
.L_x_6070:
[----:B------:R-:W-:-:S04]  /*b700*/  SHF.R.U32.HI R5, RZ, 0x18, R5 ;  /* 0x00000018ff057819 */ /* 0x000fc80000011605 */
[----:B------:R-:W-:-:S07]  /*b710*/  LOP3.LUT R0, R0, 0x80, R5, 0xf8, !PT ;  /* 0x0000008000007812 */ /* 0x000fce00078ef805 */
.L_x_6069:
[----:B------:R-:W-:Y:S05]  /*b720*/  BSYNC.RECONVERGENT B0 ;  /* 0x0000000000007941 */ /* 0x000fea0003800200 */
.L_x_6068:
[----:B------:R-:W-:Y:S01]  /*b730*/  STG.E.U8 desc[UR36][R2.64], R0 ;  /* 0x0000000002007986 */ /* 0x000fe2000c101124 */
[----:B------:R-:W-:Y:S05]  /*b740*/  EXIT ;  /* 0x000000000000794d */ /* 0x000fea0003800000 */
.L_x_6062:
[----:B------:R-:W-:-:S13]  /*b750*/  ISETP.NE.AND P0, PT, R0, 0x1c, PT ;  /* 0x0000001c0000780c */ /* 0x000fda0003f05270 */
[----:B------:R-:W-:Y:S05]  /*b760*/  @!P0 BRA `(.L_x_6071) ;  /* 0x0000000000608947 */ /* 0x000fea0003800000 */
[----:B------:R-:W-:-:S13]  /*b770*/  ISETP.NE.AND P0, PT, R0, 0x1d, PT ;  /* 0x0000001d0000780c */ /* 0x000fda0003f05270 */
[----:B------:R-:W-:Y:S05]  /*b780*/  @!P0 BRA `(.L_x_6072) ;  /* 0x0000000000488947 */ /* 0x000fea0003800000 */
[----:B------:R-:W-:-:S13]  /*b790*/  ISETP.NE.AND P0, PT, R0, 0x2c, PT ;  /* 0x0000002c0000780c */ /* 0x000fda0003f05270 */
[----:B------:R-:W-:Y:S05]  /*b7a0*/  @P0 BRA `(.L_x_6054) ;  /* 0x0000000000bc0947 */ /* 0x000fea0003800000 */
[----:B------:R-:W-:Y:S02]  /*b7b0*/  IMAD.U32 R19, R19, 0x10000, RZ ;  /* 0x0001000013137824 */ /* 0x000fe400078e00ff */
        /* <DEDUP_REMOVED lines=15> */
.L_x_6072:
[----:B------:R-:W-:-:S06]  /*b8b0*/  IMAD.U32 R4, R19, 0x10000, RZ ;  /* 0x0001000013047824 */ /* 0x000fcc00078e00ff */
[----:B------:R-:W0:Y:S02]  /*b8c0*/  F2I.U64.TRUNC R4, R4 ;  /* 0x0000000400047311 */ /* 0x000e24000020d800 */
[----:B0-----:R-:W-:Y:S01]  /*b8d0*/  STG.E.64 desc[UR36][R2.64], R4 ;  /* 0x0000000402007986 */ /* 0x001fe2000c101b24 */
[----:B------:R-:W-:Y:S05]  /*b8e0*/  EXIT ;  /* 0x000000000000794d */ /* 0x000fea0003800000 */
.L_x_6071:
[----:B------:R-:W-:-:S06]  /*b8f0*/  IMAD.U32 R19, R19, 0x10000, RZ ;  /* 0x0001000013137824 */ /* 0x000fcc00078e00ff */
[----:B------:R-:W0:Y:S02]  /*b900*/  F2I.FTZ.U32.TRUNC.NTZ R19, R19 ;  /* 0x0000001300137305 */ /* 0x000e24000021f000 */
[----:B0-----:R-:W-:Y:S01]  /*b910*/  STG.E desc[UR36][R2.64], R19 ;  /* 0x0000001302007986 */ /* 0x001fe2000c101924 */
[----:B------:R-:W-:Y:S05]  /*b920*/  EXIT ;  /* 0x000000000000794d */ /* 0x000fea0003800000 */
.L_x_6061:
        /* <DEDUP_REMOVED lines=9> */
[----:B------:R-:W-:Y:S01]  /*b9c0*/  STG.E.U8 desc[UR36][R2.64], R5 ;  /* 0x0000000502007986 */ /* 0x000fe2000c101124 */
[----:B------:R-:W-:Y:S05]  /*b9d0*/  EXIT ;  /* 0x000000000000794d */ /* 0x000fea0003800000 */
.L_x_6074:
[----:B------:R-:W-:Y:S01]  /*b9e0*/  IMAD.U32 R19, R19, 0x10000, RZ ;  /* 0x0001000013137824 */ /* 0x000fe200078e00ff */
[----:B------:R-:W-:-:S03]  /*b9f0*/  CS2R R6, SRZ ;  /* 0x0000000000067805 */ /* 0x000fc6000001ff00 */
[----:B------:R-:W-:-:S06]  /*ba00*/  FMUL.FTZ R4, R19, 1 ;  /* 0x3f80000013047820 */ /* 0x000fcc0000410000 */
[----:B------:R-:W0:Y:S02]  /*ba10*/  F2F.F64.F32 R4, R4 ;  /* 0x0000000400047310 */ /* 0x000e240000201800 */
[----:B0-----:R-:W-:Y:S01]  /*ba20*/  STG.E.128 desc[UR36][R2.64], R4 ;  /* 0x0000000402007986 */ /* 0x001fe2000c101d24 */
[----:B------:R-:W-:Y:S05]  /*ba30*/  EXIT ;  /* 0x000000000000794d */ /* 0x000fea0003800000 */
.L_x_6073:
[----:B------:R-:W-:-:S13]  /*ba40*/  ISETP.NE.AND P0, PT, R0, 0xf, PT ;  /* 0x0000000f0000780c */ /* 0x000fda0003f05270 */
[----:B------:R-:W-:Y:S05]  /*ba50*/  @!P0 BRA `(.L_x_6075) ;  /* 0x0000000000e88947 */ /* 0x000fea0003800000 */
[----:B------:R-:W-:-:S13]  /*ba60*/  ISETP.NE.AND P0, PT, R0, 0x17, PT ;  /* 0x000000170000780c */ /* 0x000fda0003f05270 */
[----:B------:R-:W-:Y:S05]  /*ba70*/  @!P0 BRA `(.L_x_6076) ;  /* 0x0000000000908947 */ /* 0x000fea0003800000 */
[----:B------:R-:W-:-:S13]  /*ba80*/  ISETP.NE.AND P0, PT, R0, 0x18, PT ;  /* 0x000000180000780c */ /* 0x000fda0003f05270 */
[----:B------:R-:W-:Y:S05]  /*ba90*/  @!P0 BRA `(.L_x_6077) ;  /* 0x0000000000448947 */ /* 0x000fea0003800000 */
.L_x_6054:
[----:B------:R-:W-:Y:S01]  /*baa0*/  MOV R0, 0x130 ;  /* 0x0000013000007802 */ /* 0x000fe20000000f00 */
[----:B------:R-:W0:Y:S01]  /*bab0*/  LDCU.64 UR4, c[0x4][0x120] ;  /* 0x01002400ff0477ac */ /* 0x000e220008000a00 */
[----:B------:R-:W-:Y:S02]  /*bac0*/  IMAD.MOV.U32 R8, RZ, RZ, 0x65 ;  /* 0x00000065ff087424 */ /* 0x000fe400078e00ff */
[----:B------:R1:W2:Y:S01]  /*bad0*/  LDC.64 R2, c[0x4][R0] ;  /* 0x0100000000027b82 */ /* 0x0002a20000000a00 */
[----:B------:R-:W3:Y:S01]  /*bae0*/  LDCU.64 UR6, c[0x4][0x128] ;  /* 0x01002500ff0677ac */ /* 0x000ee20008000a00 */
[----:B------:R-:W-:Y:S02]  /*baf0*/  IMAD.MOV.U32 R12, RZ, RZ, 0x1 ;  /* 0x00000001ff0c7424 */ /* 0x000fe400078e00ff */
[----:B------:R-:W-:Y:S01]  /*bb00*/  IMAD.MOV.U32 R13, RZ, RZ, RZ ;  /* 0x000000ffff0d7224 */ /* 0x000fe200078e00ff */
[----:B------:R-:W5:Y:S01]  /*bb10*/  LDCU.64 UR8, c[0x4][0x28] ;  /* 0x01000500ff0877ac */ /* 0x000f620008000a00 */
[----:B0-----:R-:W-:-:S02]  /*bb20*/  IMAD.U32 R4, RZ, RZ, UR4 ;  /* 0x00000004ff047e24 */ /* 0x001fc4000f8e00ff */
[----:B------:R-:W-:Y:S02]  /*bb30*/  IMAD.U32 R5, RZ, RZ, UR5 ;  /* 0x00000005ff057e24 */ /* 0x000fe4000f8e00ff */
[----:B---3--:R-:W-:Y:S02]  /*bb40*/  IMAD.U32 R6, RZ, RZ, UR6 ;  /* 0x00000006ff067e24 */ /* 0x008fe4000f8e00ff */
[----:B------:R-:W-:Y:S02]  /*bb50*/  IMAD.U32 R7, RZ, RZ, UR7 ;  /* 0x00000007ff077e24 */ /* 0x000fe4000f8e00ff */
[----:B-----5:R-:W-:Y:S02]  /*bb60*/  IMAD.U32 R10, RZ, RZ, UR8 ;  /* 0x00000008ff0a7e24 */ /* 0x020fe4000f8e00ff */
[----:B-1----:R-:W-:-:S07]  /*bb70*/  IMAD.U32 R11, RZ, RZ, UR9 ;  /* 0x00000009ff0b7e24 */ /* 0x002fce000f8e00ff */
[----:B------:R-:W-:-:S07]  /*bb80*/  LEPC R20, `(.L_x_6078) ;  /* 0x000000001014794e */ /* 0x000fce0000000000 */
[----:B--2-4-:R-:W-:Y:S05]  /*bb90*/  CALL.ABS.NOINC R2 ;  /* 0x0000000002007343 */ /* 0x014fea0003c00000 */
.L_x_6078:
[----:B------:R-:W-:Y:S05]  /*bba0*/  EXIT ;  /* 0x000000000000794d */ /* 0x000fea0003800000 */
.L_x_6077:
        /* <DEDUP_REMOVED lines=13> */
.L_x_6080:
[----:B------:R-:W-:Y:S05]  /*bc80*/  BSYNC.RECONVERGENT B0 ;  /* 0x0000000000007941 */ /* 0x000fea0003800200 */
.L_x_6079:
[----:B------:R-:W-:-:S05]  /*bc90*/  LOP3.LUT R5, R0, 0x80, R5, 0xf8, !PT ;  /* 0x0000008000057812 */ /* 0x000fca00078ef805 */
[----:B------:R-:W-:Y:S01]  /*bca0*/  STG.E.U8 desc[UR36][R2.64], R5 ;  /* 0x0000000502007986 */ /* 0x000fe2000c101124 */
[----:B------:R-:W-:Y:S05]  /*bcb0*/  EXIT ;  /* 0x000000000000794d */ /* 0x000fea0003800000 */
.L_x_6076:
        /* <DEDUP_REMOVED lines=12> */
.L_x_6082:
[----:B------:R-:W-:Y:S01]  /*bd80*/  IMAD.MOV.U32 R0, RZ, RZ, 0x7f ;  /* 0x0000007fff007424 */ /* 0x000fe200078e00ff */
[----:B------:R-:W-:-:S04]  /*bd90*/  ISETP.GT.U32.AND P0, PT, R4, 0x7f800000, PT ;  /* 0x7f8000000400780c */ /* 0x000fc80003f04070 */
[----:B------:R-:W-:-:S09]  /*bda0*/  SEL R0, R0, 0x7c, P0 ;  /* 0x0000007c00007807 */ /* 0x000fd20000000000 */
.L_x_6083:
[----:B------:R-:W-:Y:S05]  /*bdb0*/  BSYNC.RECONVERGENT B0 ;  /* 0x0000000000007941 */ /* 0x000fea0003800200 */
.L_x_6081:
[----:B------:R-:W-:-:S04]  /*bdc0*/  SHF.R.U32.HI R5, RZ, 0x18, R5 ;  /* 0x00000018ff057819 */ /* 0x000fc80000011605 */
[----:B------:R-:W-:-:S05]  /*bdd0*/  LOP3.LUT R5, R0, 0x80, R5, 0xf8, !PT ;  /* 0x0000008000057812 */ /* 0x000fca00078ef805 */
[----:B------:R-:W-:Y:S01]  /*bde0*/  STG.E.U8 desc[UR36][R2.64], R5 ;  /* 0x0000000502007986 */ /* 0x000fe2000c101124 */
[----:B------:R-:W-:Y:S05]  /*bdf0*/  EXIT ;  /* 0x000000000000794d */ /* 0x000fea0003800000 */
.L_x_6075:
[----:B------:R-:W-:Y:S01]  /*be00*/  STG.E.U16 desc[UR36][R2.64], R19 ;  /* 0x0000001302007986 */ /* 0x000fe2000c101524 */
[----:B------:R-:W-:Y:S05]  /*be10*/  EXIT ;  /* 0x000000000000794d */ /* 0x000fea0003800000 */
.L_x_6084:
        /* <DEDUP_REMOVED lines=14> */
.L_x_27417:


//--------------------- .text._ZN2at6native18elementwise_kernelILi128ELi4EZNS0_22gpu_kernel_impl_nocastIZZZNS0_49_GLOBAL__N__b919a28f_16_Normalization_cu_5c38458736batch_norm_elementwise_backward_evalERKNS_6TensorES6_S6_S6_ENKUlvE0_clEvENKUlvE2_clEvEUlN3c108BFloat16EfE_EEvRNS_18TensorIteratorBaseERKT_EUliE_EEviT1_ --------------------------
	.section	.text._ZN2at6native18elementwise_kernelILi128ELi4EZNS0_22gpu_kernel_impl_nocastIZZZNS0_49_GLOBAL__N__b919a28f_16_Normalization_cu_5c38458736batch_norm_elementwise_backward_evalERKNS_6TensorES6_S6_S6_ENKUlvE0_clEvENKUlvE2_clEvEUlN3c108BFloat16EfE_EEvRNS_18TensorIteratorBaseERKT_EUliE_EEviT1_,"ax",@progbits
	.align	128
        .global         _ZN2at6native18elementwise_kernelILi128ELi4EZNS0_22gpu_kernel_impl_nocastIZZZNS0_49_GLOBAL__N__b919a28f_16_Normalization_cu_5c38458736batch_norm_elementwise_backward_evalERKNS_6TensorES6_S6_S6_ENKUlvE0_clEvENKUlvE2_clEvEUlN3c108BFloat16EfE_EEvRNS_18TensorIteratorBaseERKT_EUliE_EEviT1_
        .type           _ZN2at6native18elementwise_kernelILi128ELi4EZNS0_22gpu_kernel_impl_nocastIZZZNS0_49_GLOBAL__N__b919a28f_16_Normalization_cu_5c38458736batch_norm_elementwise_backward_evalERKNS_6TensorES6_S6_S6_ENKUlvE0_clEvENKUlvE2_clEvEUlN3c108BFloat16EfE_EEvRNS_18TensorIteratorBaseERKT_EUliE_EEviT1_,@function
        .size           _ZN2at6native18elementwise_kernelILi128ELi4EZNS0_22gpu_kernel_impl_nocastIZZZNS0_49_GLOBAL__N__b919a28f_16_Normalization_cu_5c38458736batch_norm_elementwise_backward_evalERKNS_6TensorES6_S6_S6_ENKUlvE0_clEvENKUlvE2_clEvEUlN3c108BFloat16EfE_EEvRNS_18TensorIteratorBaseERKT_EUliE_EEviT1_,(.L_x_27418 - _ZN2at6native18elementwise_kernelILi128ELi4EZNS0_22gpu_kernel_impl_nocastIZZZNS0_49_GLOBAL__N__b919a28f_16_Normalization_cu_5c38458736batch_norm_elementwise_backward_evalERKNS_6TensorES6_S6_S6_ENKUlvE0_clEvENKUlvE2_clEvEUlN3c108BFloat16EfE_EEvRNS_18TensorIteratorBaseERKT_EUliE_EEviT1_)
        .other          _ZN2at6native18elementwise_kernelILi128ELi4EZNS0_22gpu_kernel_impl_nocastIZZZNS0_49_GLOBAL__N__b919a28f_16_Normalization_cu_5c38458736batch_norm_elementwise_backward_evalERKNS_6TensorES6_S6_S6_ENKUlvE0_clEvENKUlvE2_clEvEUlN3c108BFloat16EfE_EEvRNS_18TensorIteratorBaseERKT_EUliE_EEviT1_,@"STO_CUDA_ENTRY STV_DEFAULT"
_ZN2at6native18elementwise_kernelILi128ELi4EZNS0_22gpu_kernel_impl_nocastIZZZNS0_49_GLOBAL__N__b919a28f_16_Normalization_cu_5c38458736batch_norm_elementwise_backward_evalERKNS_6TensorES6_S6_S6_ENKUlvE0_clEvENKUlvE2_clEvEUlN3c108BFloat16EfE_EEvRNS_18TensorIteratorBaseERKT_EUliE_EEviT1_:
.text._ZN2at6native18elementwise_kernelILi128ELi4EZNS0_22gpu_kernel_impl_nocastIZZZNS0_49_GLOBAL__N__b919a28f_16_Normalization_cu_5c38458736batch_norm_elementwise_backward_evalERKNS_6TensorES6_S6_S6_ENKUlvE0_clEvENKUlvE2_clEvEUlN3c108BFloat16EfE_EEvRNS_18TensorIteratorBaseERKT_EUliE_EEviT1_:
        /* <DEDUP_REMOVED lines=10> */
[----:B------:R-:W-:Y:S04]  /*00a0*/  BSSY.RECONVERGENT B0, `(.L_x_6086) ;  /* 0x0000029000007945 */ /* 0x000fe80003800200 */
[----:B------:R-:W-:Y:S01]  /*00b0*/  BSSY.RELIABLE B1, `(.L_x_6087) ;  /* 0x000001d000017945 */ /* 0x000fe20003800100 */
[----:B0-----:R-:W-:-:S13]  /*00c0*/  ISETP.GE.AND P0, PT, R3, UR4, PT ;  /* 0x0000000403007c0c */ /* 0x001fda000bf06270 */
[----:B------:R-:W-:Y:S05]  /*00d0*/  @P0 BRA `(.L_x_6088) ;  /* 0x00000000005c0947 */ /* 0x000fea0003800000 */
[----:B------:R-:W0:Y:S08]  /*00e0*/  LDC.64 R4, c[0x0][0x5f0] ;  /* 0x00017c00ff047b82 */ /* 0x000e300000000a00 */
[----:B------:R-:W1:Y:S01]  /*00f0*/  LDC.64 R6, c[0x0][0x5f8] ;  /* 0x00017e00ff067b82 */ /* 0x000e620000000a00 */
[----:B0-----:R-:W2:Y:S04]  /*0100*/  LDG.E.U16 R4, desc[UR6][R4.64] ;  /* 0x0000000604047981 */ /* 0x001ea8000c1e1500 */
[----:B-1----:R-:W3:Y:S03]  /*0110*/  LDG.E R6, desc[UR6][R6.64] ;  /* 0x0000000606067981 */ /* 0x002ee6000c1e1900 */
[----:B------:R-:W0:Y:S01]  /*0120*/  LDC.64 R8, c[0x0][0x5e8] ;  /* 0x00017a00ff087b82 */ /* 0x000e220000000a00 */
[----:B------:R-:W-:-:S04]  /*0130*/  IADD3 R3, PT, PT, R3, 0x80, RZ ;  /* 0x0000008003037810 */ /* 0x000fc80007ffe0ff */
[----:B------:R-:W-:-:S13]  /*0140*/  ISETP.GE.AND P0, PT, R3, UR4, PT ;  /* 0x0000000403007c0c */ /* 0x000fda000bf06270 */
[----:B------:R-:W-:Y:S05]  /*0150*/  @P0 BREAK.RELIABLE B1 ;  /* 0x0000000000010942 */ /* 0x000fea0003800100 */
[----:B--2---:R-:W-:-:S05]  /*0160*/  SHF.L.U32 R11, R4, 0x10, RZ ;  /* 0x00000010040b7819 */ /* 0x004fca00000006ff */
[----:B---3--:R-:W-:-:S05]  /*0170*/  FMUL.FTZ R11, R6, R11 ;  /* 0x0000000b060b7220 */ /* 0x008fca0000410000 */
[----:B------:R-:W-:-:S05]  /*0180*/  F2FP.BF16.F32.PACK_AB R11, RZ, R11 ;  /* 0x0000000bff0b723e */ /* 0x000fca00000010ff */
[----:B0-----:R0:W-:Y:S01]  /*0190*/  STG.E.U16 desc[UR6][R8.64], R11 ;  /* 0x0000000b08007986 */ /* 0x0011e2000c101506 */
[----:B------:R-:W-:Y:S05]  /*01a0*/  @P0 BRA `(.L_x_6089) ;  /* 0x0000000000600947 */ /* 0x000fea0003800000 */
[----:B------:R-:W1:Y:S08]  /*01b0*/  LDC.64 R4, c[0x0][0x5f0] ;  /* 0x00017c00ff047b82 */ /* 0x000e700000000a00 */
[----:B------:R-:W2:Y:S01]  /*01c0*/  LDC.64 R6, c[0x0][0x5f8] ;  /* 0x00017e00ff067b82 */ /* 0x000ea20000000a00 */
[----:B-1----:R-:W3:Y:S04]  /*01d0*/  LDG.E.U16 R4, desc[UR6][R4.64] ;  /* 0x0000000604047981 */ /* 0x002ee8000c1e1500 */
[----:B--2---:R-:W2:Y:S03]  /*01e0*/  LDG.E R6, desc[UR6][R6.64] ;  /* 0x0000000606067981 */ /* 0x004ea6000c1e1900 */
[----:B0-----:R-:W0:Y:S01]  /*01f0*/  LDC.64 R8, c[0x0][0x5e8] ;  /* 0x00017a00ff087b82 */ /* 0x001e220000000a00 */
[----:B------:R-:W-:-:S02]  /*0200*/  IADD3 R3, PT, PT, R3, 0x80, RZ ;  /* 0x0000008003037810 */ /* 0x000fc40007ffe0ff */
[----:B---3--:R-:W-:-:S05]  /*0210*/  SHF.L.U32 R11, R4, 0x10, RZ ;  /* 0x00000010040b7819 */ /* 0x008fca00000006ff */
[----:B--2---:R-:W-:-:S05]  /*0220*/  FMUL.FTZ R11, R6, R11 ;  /* 0x0000000b060b7220 */ /* 0x004fca0000410000 */
[----:B------:R-:W-:-:S05]  /*0230*/  F2FP.BF16.F32.PACK_AB R11, RZ, R11 ;  /* 0x0000000bff0b723e */ /* 0x000fca00000010ff */
[----:B0-----:R0:W-:Y:S02]  /*0240*/  STG.E.U16 desc[UR6][R8.64], R11 ;  /* 0x0000000b08007986 */ /* 0x0011e4000c101506 */
.L_x_6088:
[----:B------:R-:W-:-:S13]  /*0250*/  ISETP.GE.AND P0, PT, R3, UR4, PT ;  /* 0x0000000403007c0c */ /* 0x000fda000bf06270 */
[----:B------:R-:W-:Y:S05]  /*0260*/  @P0 BREAK.RELIABLE B1 ;  /* 0x0000000000010942 */ /* 0x000fea0003800100 */
[----:B------:R-:W-:Y:S05]  /*0270*/  @P0 BRA `(.L_x_6089) ;  /* 0x00000000002c0947 */ /* 0x000fea0003800000 */
[----:B------:R-:W-:Y:S05]  /*0280*/  BSYNC.RELIABLE B1 ;  /* 0x0000000000017941 */ /* 0x000fea0003800100 */
.L_x_6087:
        /* <DEDUP_REMOVED lines=10> */
.L_x_6089:
[----:B------:R-:W-:Y:S05]  /*0330*/  BSYNC.RECONVERGENT B0 ;  /* 0x0000000000007941 */ /* 0x000fea0003800200 */
.L_x_6086:
[----:B------:R-:W-:Y:S05]  /*0340*/  WARPSYNC.ALL ;  /* 0x0000000000007948 */ /* 0x000fea0003800000 */
[----:B------:R-:W-:-:S13]  /*0350*/  ISETP.GE.AND P0, PT, R3, UR4, PT ;  /* 0x0000000403007c0c */ /* 0x000fda000bf06270 */
[----:B------:R-:W-:Y:S05]  /*0360*/  @P0 EXIT ;  /* 0x000000000000094d */ /* 0x000fea0003800000 */
[----:B------:R-:W2:Y:S08]  /*0370*/  LDC.64 R2, c[0x0][0x5f0] ;  /* 0x00017c00ff027b82 */ /* 0x000eb00000000a00 */
[----:B------:R-:W3:Y:S01]  /*0380*/  LDC.64 R4, c[0x0][0x5f8] ;  /* 0x00017e00ff047b82 */ /* 0x000ee20000000a00 */
[----:B--2---:R-:W0:Y:S04]  /*0390*/  LDG.E.U16 R2, desc[UR6][R2.64] ;  /* 0x0000000602027981 */ /* 0x004e28000c1e1500 */
[----:B---3--:R-:W2:Y:S03]  /*03a0*/  LDG.E R4, desc[UR6][R4.64] ;  /* 0x0000000604047981 */ /* 0x008ea6000c1e1900 */
[----:B------:R-:W3:Y:S01]  /*03b0*/  LDC.64 R6, c[0x0][0x5e8] ;  /* 0x00017a00ff067b82 */ /* 0x000ee20000000a00 */
[----:B01----:R-:W-:-:S05]  /*03c0*/  SHF.L.U32 R9, R2, 0x10, RZ ;  /* 0x0000001002097819 */ /* 0x003fca00000006ff */
[----:B--2---:R-:W-:-:S05]  /*03d0*/  FMUL.FTZ R9, R4, R9 ;  /* 0x0000000904097220 */ /* 0x004fca0000410000 */
[----:B------:R-:W-:-:S05]  /*03e0*/  F2FP.BF16.F32.PACK_AB R9, RZ, R9 ;  /* 0x00000009ff09723e */ /* 0x000fca00000010ff */
[----:B---3--:R-:W-:Y:S01]  /*03f0*/  STG.E.U16 desc[UR6][R6.64], R9 ;  /* 0x0000000906007986 */ /* 0x008fe2000c101506 */
[----:B------:R-:W-:Y:S05]  /*0400*/  EXIT ;  /* 0x000000000000794d */ /* 0x000fea0003800000 */
.L_x_6085:
[----:B------:R-:W0:Y:S01]  /*0410*/  LDCU UR4, c[0x0][0x380] ;  /* 0x00007000ff0477ac */ /* 0x000e220008000800 */
[----:B------:R-:W-:Y:S01]  /*0420*/  IADD3 R2, PT, PT, R2, -0x1, RZ ;  /* 0xffffffff02027810 */ /* 0x000fe20007ffe0ff */
[----:B------:R-:W-:Y:S04]  /*0430*/  BSSY.RECONVERGENT B0, `(.L_x_6090) ;  /* 0x000044e000007945 */ /* 0x000fe80003800200 */
[----:B------:R-:W-:Y:S01]  /*0440*/  BSSY.RELIABLE B1, `(.L_x_6091) ;  /* 0x00002e1000017945 */ /* 0x000fe20003800100 */
        /* <DEDUP_REMOVED lines=18> */
[----:B------:R-:W-:Y:S06]  /*0570*/  @!P0 BRA `(.L_x_6093) ;  /* 0x0000001400348947 */ /* 0x000fec0003800000 */
[----:B------:R-:W0:Y:S01]  /*0580*/  LDCU.64 UR8, c[0x0][0x398] ;  /* 0x00007300ff0877ac */ /* 0x000e220008000a00 */
[----:B------:R-:W-:Y:S02]  /*0590*/  MOV R8, RZ ;  /* 0x000000ff00087202 */ /* 0x000fe40000000f00 */
[----:B------:R-:W-:Y:S01]  /*05a0*/  ISETP.NE.AND P0, PT, R0, 0x2, PT ;  /* 0x000000020000780c */ /* 0x000fe20003f05270 */
[----:B------:R-:W1:Y:S01]  /*05b0*/  LDCU UR5, c[0x0][0x3a0] ;  /* 0x00007400ff0577ac */ /* 0x000e620008000800 */
[----:B------:R-:W2:Y:S01]  /*05c0*/  LDCU UR10, c[0x0][0x4c4] ;  /* 0x00009880ff0a77ac */ /* 0x000ea20008000800 */
[----:B------:R-:W3:Y:S01]  /*05d0*/  LDCU.64 UR12, c[0x0][0x4c8] ;  /* 0x00009900ff0c77ac */ /* 0x000ee20008000a00 */
[----:B0-----:R-:W-:-:S05]  /*05e0*/  IMAD.HI.U32 R10, R9, UR9, R8 ;  /* 0x00000009090a7c27 */ /* 0x001fca000f8e0008 */
[----:B-1----:R-:W-:-:S04]  /*05f0*/  SHF.R.U32.HI R11, RZ, UR5, R10 ;  /* 0x00000005ff0b7c19 */ /* 0x002fc8000801160a */
[----:B------:R-:W-:-:S05]  /*0600*/  IADD3 R7, PT, PT, -R11, RZ, RZ ;  /* 0x000000ff0b077210 */ /* 0x000fca0007ffe1ff */
[----:B------:R-:W-:-:S04]  /*0610*/  IMAD R9, R7, UR8, R9 ;  /* 0x0000000807097c24 */ /* 0x000fc8000f8e0209 */
[C---:B--2---:R-:W-:Y:S02]  /*0620*/  IMAD R5, R9.reuse, UR10, R5 ;  /* 0x0000000a09057c24 */ /* 0x044fe4000f8e0205 */
[C---:B---3--:R-:W-:Y:S02]  /*0630*/  IMAD R6, R9.reuse, UR12, R6 ;  /* 0x0000000c09067c24 */ /* 0x048fe4000f8e0206 */
[----:B------:R-:W-:Y:S01]  /*0640*/  IMAD R4, R9, UR13, R4 ;  /* 0x0000000d09047c24 */ /* 0x000fe2000f8e0204 */
[----:B------:R-:W-:Y:S06]  /*0650*/  @!P0 BRA `(.L_x_6093) ;  /* 0x0000001000fc8947 */ /* 0x000fec0003800000 */
[----:B------:R-:W0:Y:S01]  /*0660*/  LDCU.64 UR8, c[0x0][0x3a8] ;  /* 0x00007500ff0877ac */ /* 0x000e220008000a00 */
[----:B------:R-:W-:Y:S01]  /*0670*/  HFMA2 R10, -RZ, RZ, 0, 0 ;  /* 0x00000000ff0a7431 */ /* 0x000fe200000001ff */
[----:B------:R-:W-:Y:S01]  /*0680*/  ISETP.NE.AND P0, PT, R0, 0x3, PT ;  /* 0x000000030000780c */ /* 0x000fe20003f05270 */
        /* <DEDUP_REMOVED lines=40> */
[----:B------:R-:W-:Y:S01]  /*0910*/  HFMA2 R8, -RZ, RZ, 0, 0 ;  /* 0x00000000ff087431 */ /* 0x000fe200000001ff */
        /* <DEDUP_REMOVED lines=250> */
[----:B------:R-:W-:Y:S01]  /*18c0*/  ISETP.NE.AND P0, PT, R0, 0x18, PT ;  /* 0x000000180000780c */ /* 0x000fe20003f05270 */
[----:B------:R-:W0:Y:S01]  /*18d0*/  LDCU.64 UR8, c[0x0][0x4a0] ;  /* 0x00009400ff0877ac */ /* 0x000e220008000a00 */
[----:B------:R-:W-:Y:S01]  /*18e0*/  HFMA2 R8, -RZ, RZ, 0, 0 ;  /* 0x00000000ff087431 */ /* 0x000fe200000001ff */
[----:B------:R-:W1:Y:S01]  /*18f0*/  LDCU UR5, c[0x0][0x4a8] ;  /* 0x00009500ff0577ac */ /* 0x000e620008000800 */
[----:B------:R-:W2:Y:S09]  /*1900*/  LDCU.64 UR10, c[0x0][0x5d0] ;  /* 0x0000ba00ff0a77ac */ /* 0x000eb20008000a00 */
[----:B------:R-:W3:Y:S01]  /*1910*/  @P0 LDC.64 R14, c[0x0][0x4b0] ;  /* 0x00012c00ff0e0b82 */ /* 0x000ee20000000a00 */
[----:B0-----:R-:W-:Y:S01]  /*1920*/  IMAD.HI.U32 R12, R9, UR9, R8 ;  /* 0x00000009090c7c27 */ /* 0x001fe2000f8e0008 */
[----:B------:R-:W0:Y:S06]  /*1930*/  LDCU UR9, c[0x0][0x5cc] ;  /* 0x0000b980ff0977ac */ /* 0x000e2c0008000800 */
[----:B------:R-:W4:Y:S01]  /*1940*/  @P0 LDC R17, c[0x0][0x4ac] ;  /* 0x00012b00ff110b82 */ /* 0x000f220000000800 */
[----:B-1----:R-:W-:-:S02]  /*1950*/  SHF.R.U32.HI R13, RZ, UR5, R12 ;  /* 0x00000005ff0d7c19 */ /* 0x002fc4000801160c */
[----:B------:R-:W-:Y:S02]  /*1960*/  @P0 MOV R12, RZ ;  /* 0x000000ff000c0202 */ /* 0x000fe40000000f00 */
[----:B------:R-:W-:-:S03]  /*1970*/  IADD3 R7, PT, PT, -R13, RZ, RZ ;  /* 0x000000ff0d077210 */ /* 0x000fc60007ffe1ff */
[----:B------:R-:W1:Y:S02]  /*1980*/  @P0 LDC.64 R10, c[0x0][0x5d8] ;  /* 0x00017600ff0a0b82 */ /* 0x000e640000000a00 */
[----:B------:R-:W-:-:S06]  /*1990*/  IMAD R9, R7, UR8, R9 ;  /* 0x0000000807097c24 */ /* 0x000fcc000f8e0209 */
[----:B------:R-:W5:Y:S01]  /*19a0*/  @P0 LDC R16, c[0x0][0x5e0] ;  /* 0x00017800ff100b82 */ /* 0x000f620000000800 */
[----:B---3--:R-:W-:-:S04]  /*19b0*/  @P0 IMAD.HI.U32 R8, R13, R14, R12 ;  /* 0x0000000e0d080227 */ /* 0x008fc800078e000c */
[C---:B0-----:R-:W-:Y:S01]  /*19c0*/  IMAD R5, R9.reuse, UR9, R5 ;  /* 0x0000000909057c24 */ /* 0x041fe2000f8e0205 */
[----:B------:R-:W-:Y:S01]  /*19d0*/  @P0 SHF.R.U32.HI R8, RZ, R15, R8 ;  /* 0x0000000fff080219 */ /* 0x000fe20000011608 */
[C---:B--2---:R-:W-:Y:S02]  /*19e0*/  IMAD R6, R9.reuse, UR10, R6 ;  /* 0x0000000a09067c24 */ /* 0x044fe4000f8e0206 */
[----:B------:R-:W-:Y:S01]  /*19f0*/  IMAD R4, R9, UR11, R4 ;  /* 0x0000000b09047c24 */ /* 0x000fe2000f8e0204 */
[----:B------:R-:W-:-:S05]  /*1a00*/  @P0 IADD3 R12, PT, PT, -R8, RZ, RZ ;  /* 0x000000ff080c0210 */ /* 0x000fca0007ffe1ff */
[----:B----4-:R-:W-:-:S04]  /*1a10*/  @P0 IMAD R13, R12, R17, R13 ;  /* 0x000000110c0d0224 */ /* 0x010fc800078e020d */
[C---:B-1----:R-:W-:Y:S02]  /*1a20*/  @P0 IMAD R5, R13.reuse, R10, R5 ;  /* 0x0000000a0d050224 */ /* 0x042fe400078e0205 */
[C---:B------:R-:W-:Y:S02]  /*1a30*/  @P0 IMAD R6, R13.reuse, R11, R6 ;  /* 0x0000000b0d060224 */ /* 0x040fe400078e0206 */
[----:B-----5:R-:W-:-:S07]  /*1a40*/  @P0 IMAD R4, R13, R16, R4 ;  /* 0x000000100d040224 */ /* 0x020fce00078e0204 */
.L_x_6093:
[----:B------:R-:W0:Y:S02]  /*1a50*/  LDCU.128 UR8, c[0x0][0x5f0] ;  /* 0x0000be00ff0877ac */ /* 0x000e240008000c00 */
[----:B0-----:R-:W-:Y:S02]  /*1a60*/  IADD3 R6, P0, PT, R6, UR8, RZ ;  /* 0x0000000806067c10 */ /* 0x001fe4000ff1e0ff */
[----:B------:R-:W-:Y:S02]  /*1a70*/  IADD3 R8, P1, PT, R4, UR10, RZ ;  /* 0x0000000a04087c10 */ /* 0x000fe4000ff3e0ff */
[----:B------:R-:W-:Y:S01]  /*1a80*/  IADD3.X R7, PT, PT, RZ, UR9, RZ, P0, !PT ;  /* 0x00000009ff077c10 */ /* 0x000fe200087fe4ff */
[----:B------:R-:W0:Y:S01]  /*1a90*/  LDCU.64 UR8, c[0x0][0x5e8] ;  /* 0x0000bd00ff0877ac */ /* 0x000e220008000a00 */
[----:B------:R-:W-:-:S03]  /*1aa0*/  IADD3.X R9, PT, PT, RZ, UR11, RZ, P1, !PT ;  /* 0x0000000bff097c10 */ /* 0x000fc60008ffe4ff */
[----:B------:R-:W2:Y:S04]  /*1ab0*/  LDG.E.U16 R6, desc[UR6][R6.64] ;  /* 0x0000000606067981 */ /* 0x000ea8000c1e1500 */
[----:B------:R-:W3:Y:S01]  /*1ac0*/  LDG.E R8, desc[UR6][R8.64] ;  /* 0x0000000608087981 */ /* 0x000ee2000c1e1900 */
[----:B------:R-:W-:Y:S02]  /*1ad0*/  IADD3 R3, PT, PT, R3, 0x80, RZ ;  /* 0x0000008003037810 */ /* 0x000fe40007ffe0ff */
[----:B0-----:R-:W-:-:S04]  /*1ae0*/  IADD3 R4, P0, PT, R5, UR8, RZ ;  /* 0x0000000805047c10 */ /* 0x001fc8000ff1e0ff */
[----:B------:R-:W-:Y:S02]  /*1af0*/  IADD3.X R5, PT, PT, RZ, UR9, RZ, P0, !PT ;  /* 0x00000009ff057c10 */ /* 0x000fe400087fe4ff */
[----:B------:R-:W-:-:S13]  /*1b00*/  ISETP.GE.AND P0, PT, R3, UR4, PT ;  /* 0x0000000403007c0c */ /* 0x000fda000bf06270 */
[----:B------:R-:W-:Y:S05]  /*1b10*/  @P0 BREAK.RELIABLE B1 ;  /* 0x0000000000010942 */ /* 0x000fea0003800100 */
[----:B--2---:R-:W-:-:S05]  /*1b20*/  SHF.L.U32 R11, R6, 0x10, RZ ;  /* 0x00000010060b7819 */ /* 0x004fca00000006ff */
[----:B---3--:R-:W-:-:S05]  /*1b30*/  FMUL.FTZ R11, R8, R11 ;  /* 0x0000000b080b7220 */ /* 0x008fca0000410000 */
[----:B------:R-:W-:-:S05]  /*1b40*/  F2FP.BF16.F32.PACK_AB R11, RZ, R11 ;  /* 0x0000000bff0b723e */ /* 0x000fca00000010ff */
[----:B------:R0:W-:Y:S01]  /*1b50*/  STG.E.U16 desc[UR6][R4.64], R11 ;  /* 0x0000000b04007986 */ /* 0x0001e2000c101506 */
[----:B------:R-:W-:Y:S05]  /*1b60*/  @P0 BRA `(.L_x_6094) ;  /* 0x0000002c00680947 */ /* 0x000fea0003800000 */
[----:B------:R-:W1:Y:S01]  /*1b70*/  LDCU.64 UR8, c[0x0][0x390] ;  /* 0x00007200ff0877ac */ /* 0x000e620008000a00 */
[----:B0-----:R-:W-:Y:S01]  /*1b80*/  HFMA2 R4, -RZ, RZ, 0, 0 ;  /* 0x00000000ff047431 */ /* 0x001fe200000001ff */
[----:B------:R-:W-:Y:S01]  /*1b90*/  MOV R5, R3 ;  /* 0x0000000300057202 */ /* 0x000fe20000000f00 */
[----:B------:R-:W0:Y:S01]  /*1ba0*/  LDCU UR5, c[0x0][0x38c] ;  /* 0x00007180ff0577ac */ /* 0x000e220008000800 */
[----:B------:R-:W-:Y:S01]  /*1bb0*/  ISETP.NE.AND P0, PT, R2, RZ, PT ;  /* 0x000000ff0200720c */ /* 0x000fe20003f05270 */
[----:B------:R-:W2:Y:S01]  /*1bc0*/  LDCU.64 UR10, c[0x0][0x4b8] ;  /* 0x00009700ff0a77ac */ /* 0x000ea20008000a00 */
        /* <DEDUP_REMOVED lines=342> */
.L_x_6095:
        /* <DEDUP_REMOVED lines=11> */
[----:B--2---:R-:W-:-:S05]  /*31e0*/  SHF.L.U32 R11, R6, 0x10, RZ ;  /* 0x00000010060b7819 */ /* 0x004fca00000006ff */
[----:B---3--:R-:W-:-:S05]  /*31f0*/  FMUL.FTZ R11, R8, R11 ;  /* 0x0000000b080b7220 */ /* 0x008fca0000410000 */
[----:B------:R-:W-:-:S05]  /*3200*/  F2FP.BF16.F32.PACK_AB R11, RZ, R11 ;  /* 0x0000000bff0b723e */ /* 0x000fca00000010ff */
[----:B------:R0:W-:Y:S02]  /*3210*/  STG.E.U16 desc[UR6][R4.64], R11 ;  /* 0x0000000b04007986 */ /* 0x0001e4000c101506 */
.L_x_6092:
[----:B------:R-:W-:-:S13]  /*3220*/  ISETP.GE.AND P0, PT, R3, UR4, PT ;  /* 0x0000000403007c0c */ /* 0x000fda000bf06270 */
[----:B------:R-:W-:Y:S05]  /*3230*/  @P0 BREAK.RELIABLE B1 ;  /* 0x0000000000010942 */ /* 0x000fea0003800100 */
[----:B------:R-:W-:Y:S05]  /*3240*/  @P0 BRA `(.L_x_6094) ;  /* 0x0000001400b00947 */ /* 0x000fea0003800000 */
[----:B------:R-:W-:Y:S05]  /*3250*/  BSYNC.RELIABLE B1 ;  /* 0x0000000000017941 */ /* 0x000fea0003800100 */
.L_x_6091:
        /* <DEDUP_REMOVED lines=348> */
.L_x_6096:
        /* <DEDUP_REMOVED lines=15> */
.L_x_6094:
[----:B------:R-:W-:Y:S05]  /*4910*/  BSYNC.RECONVERGENT B0 ;  /* 0x0000000000007941 */ /* 0x000fea0003800200 */
.L_x_6090:
[----:B------:R-:W-:Y:S05]  /*4920*/  WARPSYNC.ALL ;  /* 0x0000000000007948 */ /* 0x000fea0003800000 */
[----:B------:R-:W-:-:S13]  /*4930*/  ISETP.GE.AND P0, PT, R3, UR4, PT ;  /* 0x0000000403007c0c */ /* 0x000fda000bf06270 */
[----:B------:R-:W-:Y:S05]  /*4940*/  @P0 EXIT ;  /* 0x000000000000094d */ /* 0x000fea0003800000 */
[----:B------:R-:W2:Y:S01]  /*4950*/  LDCU.64 UR4, c[0x0][0x390] ;  /* 0x00007200ff0477ac */ /* 0x000ea20008000a00 */
[----:B01----:R-:W-:Y:S01]  /*4960*/  HFMA2 R4, -RZ, RZ, 0, 0 ;  /* 0x00000000ff047431 */ /* 0x003fe200000001ff */
[----:B------:R-:W-:Y:S01]  /*4970*/  MOV R5, R3 ;  /* 0x0000000300057202 */ /* 0x000fe20000000f00 */
[----:B------:R-:W0:Y:S01]  /*4980*/  LDCU UR8, c[0x0][0x38c] ;  /* 0x00007180ff0877ac */ /* 0x000e220008000800 */
[----:B------:R-:W-:Y:S01]  /*4990*/  ISETP.NE.AND P0, PT, R2, RZ, PT ;  /* 0x000000ff0200720c */ /* 0x000fe20003f05270 */
[----:B------:R-:W1:Y:S01]  /*49a0*/  LDCU.64 UR10, c[0x0][0x4b8] ;  /* 0x00009700ff0a77ac */ /* 0x000e620008000a00 */
[----:B--2---:R-:W-:Y:S01]  /*49b0*/  IMAD.HI.U32 R6, R3, UR4, R4 ;  /* 0x0000000403067c27 */ /* 0x004fe2000f8e0004 */
[----:B------:R-:W2:Y:S04]  /*49c0*/  LDCU UR4, c[0x0][0x4c0] ;  /* 0x00009800ff0477ac */ /* 0x000ea80008000800 */
[----:B------:R-:W-:-:S04]  /*49d0*/  SHF.R.U32.HI R7, RZ, UR5, R6 ;  /* 0x00000005ff077c19 */ /* 0x000fc80008011606 */
[----:B------:R-:W-:-:S05]  /*49e0*/  IADD3 R4, PT, PT, -R7, RZ, RZ ;  /* 0x000000ff07047210 */ /* 0x000fca0007ffe1ff */
[----:B0-----:R-:W-:-:S04]  /*49f0*/  IMAD R2, R4, UR8, R3 ;  /* 0x0000000804027c24 */ /* 0x001fc8000f8e0203 */
[C---:B-1----:R-:W-:Y:S02]  /*4a00*/  IMAD R3, R2.reuse, UR10, RZ ;  /* 0x0000000a02037c24 */ /* 0x042fe4000f8e02ff */
[C---:B------:R-:W-:Y:S02]  /*4a10*/  IMAD R4, R2.reuse, UR11, RZ ;  /* 0x0000000b02047c24 */ /* 0x040fe4000f8e02ff */
[----:B--2---:R-:W-:Y:S01]  /*4a20*/  IMAD R2, R2, UR4, RZ ;  /* 0x0000000402027c24 */ /* 0x004fe2000f8e02ff */
        /* <DEDUP_REMOVED lines=313> */
[----:B------:R-:W2:Y:S09]  /*5dc0*/  LDCU UR5, c[0x0][0x5cc] ;  /* 0x0000b980ff0577ac */ /* 0x000eb20008000800 */
[----:B------:R-:W3:Y:S01]  /*5dd0*/  @P0 LDC.64 R12, c[0x0][0x4b0] ;  /* 0x00012c00ff0c0b82 */ /* 0x000ee20000000a00 */
[----:B------:R-:W4:Y:S01]  /*5de0*/  LDCU.64 UR10, c[0x0][0x5d0] ;  /* 0x0000ba00ff0a77ac */ /* 0x000f220008000a00 */
[----:B0-----:R-:W-:-:S06]  /*5df0*/  IMAD.HI.U32 R10, R7, UR9, R6 ;  /* 0x00000009070a7c27 */ /* 0x001fcc000f8e0006 */
[----:B------:R-:W0:Y:S01]  /*5e00*/  @P0 LDC R15, c[0x0][0x4ac] ;  /* 0x00012b00ff0f0b82 */ /* 0x000e220000000800 */
[----:B-1----:R-:W-:Y:S02]  /*5e10*/  SHF.R.U32.HI R11, RZ, UR4, R10 ;  /* 0x00000004ff0b7c19 */ /* 0x002fe4000801160a */
[----:B------:R-:W-:Y:S02]  /*5e20*/  @P0 MOV R10, RZ ;  /* 0x000000ff000a0202 */ /* 0x000fe40000000f00 */
[----:B------:R-:W-:-:S03]  /*5e30*/  IADD3 R5, PT, PT, -R11, RZ, RZ ;  /* 0x000000ff0b057210 */ /* 0x000fc60007ffe1ff */
[----:B------:R-:W1:Y:S02]  /*5e40*/  @P0 LDC.64 R8, c[0x0][0x5d8] ;  /* 0x00017600ff080b82 */ /* 0x000e640000000a00 */
[----:B------:R-:W-:-:S06]  /*5e50*/  IMAD R7, R5, UR8, R7 ;  /* 0x0000000805077c24 */ /* 0x000fcc000f8e0207 */
[----:B------:R-:W5:Y:S01]  /*5e60*/  @P0 LDC R6, c[0x0][0x5e0] ;  /* 0x00017800ff060b82 */ /* 0x000f620000000800 */
[----:B---3--:R-:W-:-:S04]  /*5e70*/  @P0 IMAD.HI.U32 R0, R11, R12, R10 ;  /* 0x0000000c0b000227 */ /* 0x008fc800078e000a */
[C---:B--2---:R-:W-:Y:S01]  /*5e80*/  IMAD R3, R7.reuse, UR5, R3 ;  /* 0x0000000507037c24 */ /* 0x044fe2000f8e0203 */
[----:B------:R-:W-:Y:S01]  /*5e90*/  @P0 SHF.R.U32.HI R0, RZ, R13, R0 ;  /* 0x0000000dff000219 */ /* 0x000fe20000011600 */
[C---:B----4-:R-:W-:Y:S02]  /*5ea0*/  IMAD R4, R7.reuse, UR10, R4 ;  /* 0x0000000a07047c24 */ /* 0x050fe4000f8e0204 */
[----:B------:R-:W-:Y:S01]  /*5eb0*/  IMAD R2, R7, UR11, R2 ;  /* 0x0000000b07027c24 */ /* 0x000fe2000f8e0202 */
[----:B------:R-:W-:-:S05]  /*5ec0*/  @P0 IADD3 R10, PT, PT, -R0, RZ, RZ ;  /* 0x000000ff000a0210 */ /* 0x000fca0007ffe1ff */
[----:B0-----:R-:W-:-:S04]  /*5ed0*/  @P0 IMAD R11, R15, R10, R11 ;  /* 0x0000000a0f0b0224 */ /* 0x001fc800078e020b */
[C---:B-1----:R-:W-:Y:S02]  /*5ee0*/  @P0 IMAD R3, R11.reuse, R8, R3 ;  /* 0x000000080b030224 */ /* 0x042fe400078e0203 */
[C---:B------:R-:W-:Y:S02]  /*5ef0*/  @P0 IMAD R4, R11.reuse, R9, R4 ;  /* 0x000000090b040224 */ /* 0x040fe400078e0204 */
[----:B-----5:R-:W-:-:S07]  /*5f00*/  @P0 IMAD R2, R11, R6, R2 ;  /* 0x000000060b020224 */ /* 0x020fce00078e0202 */
.L_x_6097:
[----:B------:R-:W0:Y:S01]  /*5f10*/  LDCU.128 UR8, c[0x0][0x5f0] ;  /* 0x0000be00ff0877ac */ /* 0x000e220008000c00 */
[----:B------:R-:W1:Y:S01]  /*5f20*/  LDCU.64 UR4, c[0x0][0x5e8] ;  /* 0x0000bd00ff0477ac */ /* 0x000e620008000a00 */
[----:B0-----:R-:W-:Y:S02]  /*5f30*/  IADD3 R4, P0, PT, R4, UR8, RZ ;  /* 0x0000000804047c10 */ /* 0x001fe4000ff1e0ff */
[----:B------:R-:W-:Y:S02]  /*5f40*/  IADD3 R6, P1, PT, R2, UR10, RZ ;  /* 0x0000000a02067c10 */ /* 0x000fe4000ff3e0ff */
[----:B------:R-:W-:Y:S02]  /*5f50*/  IADD3.X R5, PT, PT, RZ, UR9, RZ, P0, !PT ;  /* 0x00000009ff057c10 */ /* 0x000fe400087fe4ff */
[----:B------:R-:W-:-:S03]  /*5f60*/  IADD3.X R7, PT, PT, RZ, UR11, RZ, P1, !PT ;  /* 0x0000000bff077c10 */ /* 0x000fc60008ffe4ff */
[----:B------:R-:W2:Y:S04]  /*5f70*/  LDG.E.U16 R4, desc[UR6][R4.64] ;  /* 0x0000000604047981 */ /* 0x000ea8000c1e1500 */
[----:B------:R-:W3:Y:S01]  /*5f80*/  LDG.E R6, desc[UR6][R6.64] ;  /* 0x0000000606067981 */ /* 0x000ee2000c1e1900 */
[----:B-1----:R-:W-:-:S04]  /*5f90*/  IADD3 R2, P0, PT, R3, UR4, RZ ;  /* 0x0000000403027c10 */ /* 0x002fc8000ff1e0ff */
[----:B------:R-:W-:Y:S02]  /*5fa0*/  IADD3.X R3, PT, PT, RZ, UR5, RZ, P0, !PT ;  /* 0x00000005ff037c10 */ /* 0x000fe400087fe4ff */
[----:B--2---:R-:W-:-:S05]  /*5fb0*/  SHF.L.U32 R9, R4, 0x10, RZ ;  /* 0x0000001004097819 */ /* 0x004fca00000006ff */
[----:B---3--:R-:W-:-:S05]  /*5fc0*/  FMUL.FTZ R9, R6, R9 ;  /* 0x0000000906097220 */ /* 0x008fca0000410000 */
[----:B------:R-:W-:-:S05]  /*5fd0*/  F2FP.BF16.F32.PACK_AB R9, RZ, R9 ;  /* 0x00000009ff09723e */ /* 0x000fca00000010ff */
[----:B------:R-:W-:Y:S01]  /*5fe0*/  STG.E.U16 desc[UR6][R2.64], R9 ;  /* 0x0000000902007986 */ /* 0x000fe2000c101506 */
[----:B------:R-:W-:Y:S05]  /*5ff0*/  EXIT ;  /* 0x000000000000794d */ /* 0x000fea0003800000 */
.L_x_6098:
        /* <DEDUP_REMOVED lines=16> */
.L_x_27418:


//--------------------- .text._ZN2at6native27unrolled_elementwise_kernelIZZZNS0_49_GLOBAL__N__b919a28f_16_Normalization_cu_5c38458736batch_norm_elementwise_backward_evalERKNS_6TensorES5_S5_S5_ENKUlvE0_clEvENKUlvE2_clEvEUlN3c108BFloat16EfE_St5arrayIPcLm3EELi4E23TrivialOffsetCalculatorILi2EjESE_ILi1EjENS0_6memory15LoadWithoutCastENSH_16StoreWithoutCastEEEviT_T0_T2_T3_T4_T5_ --------------------------
	.section	.text._ZN2at6native27unrolled_elementwise_kernelIZZZNS0_49_GLOBAL__N__b919a28f_16_Normalization_cu_5c38458736batch_norm_elementwise_backward_evalERKNS_6TensorES5_S5_S5_ENKUlvE0_clEvENKUlvE2_clEvEUlN3c108BFloat16EfE_St5arrayIPcLm3EELi4E23TrivialOffsetCalculatorILi2EjESE_ILi1EjENS0_6memory15LoadWithoutCastENSH_16StoreWithoutCastEEEviT_T0_T2_T3_T4_T5_,"ax",@progbits
	.align	128
        .global         _ZN2at6native27unrolled_elementwise_kernelIZZZNS0_49_GLOBAL__N__b919a28f_16_Normalization_cu_5c38458736batch_norm_elementwise_backward_evalERKNS_6TensorES5_S5_S5_ENKUlvE0_clEvENKUlvE2_clEvEUlN3c108BFloat16EfE_St5arrayIPcLm3EELi4E23TrivialOffsetCalculatorILi2EjESE_ILi1EjENS0_6memory15LoadWithoutCastENSH_16StoreWithoutCastEEEviT_T0_T2_T3_T4_T5_
        .type           _ZN2at6native27unrolled_elementwise_kernelIZZZNS0_49_GLOBAL__N__b919a28f_16_Normalization_cu_5c38458736batch_norm_elementwise_backward_evalERKNS_6TensorES5_S5_S5_ENKUlvE0_clEvENKUlvE2_clEvEUlN3c108BFloat16EfE_St5arrayIPcLm3EELi4E23TrivialOffsetCalculatorILi2EjESE_ILi1EjENS0_6memory15LoadWithoutCastENSH_16StoreWithoutCastEEEviT_T0_T2_T3_T4_T5_,@function
        .size           _ZN2at6native27unrolled_elementwise_kernelIZZZNS0_49_GLOBAL__N__b919a28f_16_Normalization_cu_5c38458736batch_norm_elementwise_backward_evalERKNS_6TensorES5_S5_S5_ENKUlvE0_clEvENKUlvE2_clEvEUlN3c108BFloat16EfE_St5arrayIPcLm3EELi4E23TrivialOffsetCalculatorILi2EjESE_ILi1EjENS0_6memory15LoadWithoutCastENSH_16StoreWithoutCastEEEviT_T0_T2_T3_T4_T5_,(.L_x_27419 - _ZN2at6native27unrolled_elementwise_kernelIZZZNS0_49_GLOBAL__N__b919a28f_16_Normalization_cu_5c38458736batch_norm_elementwise_backward_evalERKNS_6TensorES5_S5_S5_ENKUlvE0_clEvENKUlvE2_clEvEUlN3c108BFloat16EfE_St5arrayIPcLm3EELi4E23TrivialOffsetCalculatorILi2EjESE_ILi1EjENS0_6memory15LoadWithoutCastENSH_16StoreWithoutCastEEEviT_T0_T2_T3_T4_T5_)
        .other          _ZN2at6native27unrolled_elementwise_kernelIZZZNS0_49_GLOBAL__N__b919a28f_16_Normalization_cu_5c38458736batch_norm_elementwise_backward_evalERKNS_6TensorES5_S5_S5_ENKUlvE0_clEvENKUlvE2_clEvEUlN3c108BFloat16EfE_St5arrayIPcLm3EELi4E23TrivialOffsetCalculatorILi2EjESE_ILi1EjENS0_6memory15LoadWithoutCastENSH_16StoreWithoutCastEEEviT_T0_T2_T3_T4_T5_,@"STO_CUDA_ENTRY STV_DEFAULT"
_ZN2at6native27unrolled_elementwise_kernelIZZZNS0_49_GLOBAL__N__b919a28f_16_Normalization_cu_5c38458736batch_norm_elementwise_backward_evalERKNS_6TensorES5_S5_S5_ENKUlvE0_clEvENKUlvE2_clEvEUlN3c108BFloat16EfE_St5arrayIPcLm3EELi4E23TrivialOffsetCalculatorILi2EjESE_ILi1EjENS0_6memory15LoadWithoutCastENSH_16StoreWithoutCastEEEviT_T0_T2_T3_T4_T5_:
.text._ZN2at6native27unrolled_elementwise_kernelIZZZNS0_49_GLOBAL__N__b919a28f_16_Normalization_cu_5c38458736batch_norm_elementwise_backward_evalERKNS_6TensorES5_S5_S5_ENKUlvE0_clEvENKUlvE2_clEvEUlN3c108BFloat16EfE_St5arrayIPcLm3EELi4E23TrivialOffsetCalculatorILi2EjESE_ILi1EjENS0_6memory15LoadWithoutCastENSH_16StoreWithoutCastEEEviT_T0_T2_T3_T4_T5_:
[----:B------:R-:W-:Y:S01]  /*0000*/  LDC R1, c[0x0][0x37c] ;  /* 0x0000df00ff017b82 */ /* 0x000fe20000000800 */
[----:B------:R-:W0:Y:S07]  /*0010*/  S2R R15, SR_CTAID.X ;  /* 0x00000000000f7919 */ /* 0x000e2e0000002500 */
[----:B------:R-:W0:Y:S01]  /*0020*/  LDC R0, c[0x0][0x380] ;  /* 0x0000e000ff007b82 */ /* 0x000e220000000800 */
[----:B------:R-:W1:Y:S01]  /*0030*/  LDCU.64 UR4, c[0x0][0x358] ;  /* 0x00006b00ff0477ac */ /* 0x000e620008000a00 */
[----:B------:R-:W-:Y:S01]  /*0040*/  PRMT R16, RZ, 0x7610, R16 ;  /* 0x00007610ff107816 */ /* 0x000fe20000000010 */
[----:B------:R-:W2:Y:S05]  /*0050*/  S2R R14, SR_TID.X ;  /* 0x00000000000e7919 */ /* 0x000eaa0000002100 */
[----:B------:R-:W3:Y:S08]  /*0060*/  LDC.64 R12, c[0x0][0x390] ;  /* 0x0000e400ff0c7b82 */ /* 0x000ef00000000a00 */
[----:B------:R-:W4:Y:S08]  /*0070*/  LDC.64 R10, c[0x0][0x398] ;  /* 0x0000e600ff0a7b82 */ /* 0x000f300000000a00 */
[----:B------:R-:W1:Y:S01]  /*0080*/  LDC.64 R8, c[0x0][0x390] ;  /* 0x0000e400ff087b82 */ /* 0x000e620000000a00 */
[----:B0-----:R-:W-:-:S07]  /*0090*/  IMAD R17, R15, -0x200, R0 ;  /* 0xfffffe000f117824 */ /* 0x001fce00078e0200 */
[----:B------:R-:W0:Y:S01]  /*00a0*/  LDC.64 R2, c[0x0][0x390] ;  /* 0x0000e400ff027b82 */ /* 0x000e220000000a00 */
[----:B--2---:R-:W-:Y:S01]  /*00b0*/  IMAD.MOV.U32 R0, RZ, RZ, R14 ;  /* 0x000000ffff007224 */ /* 0x004fe200078e000e */
[----:B------:R-:W-:-:S06]  /*00c0*/  ISETP.GE.AND P0, PT, R14, R17, PT ;  /* 0x000000110e00720c */ /* 0x000fcc0003f06270 */
[----:B------:R-:W2:Y:S08]  /*00d0*/  LDC.64 R4, c[0x0][0x398] ;  /* 0x0000e600ff047b82 */ /* 0x000eb00000000a00 */
[----:B------:R-:W0:Y:S01]  /*00e0*/  LDC.64 R6, c[0x0][0x398] ;  /* 0x0000e600ff067b82 */ /* 0x000e220000000a00 */
[----:B------:R-:W-:Y:S01]  /*00f0*/  @!P0 VIADD R14, R0, 0x80 ;  /* 0x00000080000e8836 */ /* 0x000fe20000000000 */
[----:B------:R-:W-:-:S04]  /*0100*/  @!P0 LEA R23, R15, R0, 0x9 ;  /* 0x000000000f178211 */ /* 0x000fc800078e48ff */
[----:B------:R-:W-:Y:S01]  /*0110*/  ISETP.GE.AND P1, PT, R14, R17, PT ;  /* 0x000000110e00720c */ /* 0x000fe20003f26270 */
[C---:B---3--:R-:W-:Y:S01]  /*0120*/  @!P0 IMAD.WIDE.U32 R12, R23.reuse, 0x2, R12 ;  /* 0x00000002170c8825 */ /* 0x048fe200078e000c */
[----:B------:R-:W-:Y:S01]  /*0130*/  PRMT R22, RZ, 0x7610, R22 ;  /* 0x00007610ff167816 */ /* 0x000fe20000000016 */
[----:B------:R-:W3:Y:S02]  /*0140*/  LDC.64 R26, c[0x0][0x390] ;  /* 0x0000e400ff1a7b82 */ /* 0x000ee40000000a00 */
[----:B----4-:R-:W-:-:S04]  /*0150*/  @!P0 IMAD.WIDE.U32 R10, R23, 0x4, R10 ;  /* 0x00000004170a8825 */ /* 0x010fc800078e000a */
[----:B------:R-:W-:Y:S01]  /*0160*/  HFMA2 R23, -RZ, RZ, 0, 0 ;  /* 0x00000000ff177431 */ /* 0x000fe200000001ff */
[----:B-1----:R1:W4:Y:S03]  /*0170*/  @!P0 LDG.E.U16 R16, desc[UR4][R12.64] ;  /* 0x000000040c108981 */ /* 0x002326000c1e1500 */
[----:B------:R-:W-:Y:S01]  /*0180*/  @!P1 LEA R21, R15, R14, 0x9 ;  /* 0x0000000e0f159211 */ /* 0x000fe200078e48ff */
[----:B------:R-:W-:Y:S01]  /*0190*/  @!P1 VIADD R14, R14, 0x80 ;  /* 0x000000800e0e9836 */ /* 0x000fe20000000000 */
[----:B------:R-:W4:Y:S04]  /*01a0*/  @!P0 LDG.E R23, desc[UR4][R10.64] ;  /* 0x000000040a178981 */ /* 0x000f28000c1e1900 */
[----:B------:R-:W-:Y:S01]  /*01b0*/  ISETP.GE.AND P2, PT, R14, R17, PT ;  /* 0x000000110e00720c */ /* 0x000fe20003f46270 */
[----:B------:R-:W-:Y:S01]  /*01c0*/  @!P1 IMAD.WIDE.U32 R8, R21, 0x2, R8 ;  /* 0x0000000215089825 */ /* 0x000fe200078e0008 */
[----:B------:R-:W-:-:S03]  /*01d0*/  PRMT R24, RZ, 0x7610, R24 ;  /* 0x00007610ff187816 */ /* 0x000fc60000000018 */
[----:B--2---:R-:W-:Y:S01]  /*01e0*/  @!P1 IMAD.WIDE.U32 R4, R21, 0x4, R4 ;  /* 0x0000000415049825 */ /* 0x004fe200078e0004 */
[----:B------:R-:W-:Y:S01]  /*01f0*/  MOV R21, RZ ;  /* 0x000000ff00157202 */ /* 0x000fe20000000f00 */
[----:B------:R2:W4:Y:S06]  /*0200*/  @!P1 LDG.E.U16 R22, desc[UR4][R8.64] ;  /* 0x0000000408169981 */ /* 0x00052c000c1e1500 */
[----:B------:R-:W-:-:S04]  /*0210*/  @!P2 IMAD R25, R15, 0x200, R14 ;  /* 0x000002000f19a824 */ /* 0x000fc800078e020e */
[----:B0-----:R-:W-:-:S04]  /*0220*/  @!P2 IMAD.WIDE.U32 R2, R25, 0x2, R2 ;  /* 0x000000021902a825 */ /* 0x001fc800078e0002 */
[----:B-1----:R-:W-:Y:S01]  /*0230*/  @!P2 IMAD.WIDE.U32 R12, R25, 0x4, R6 ;  /* 0x00000004190ca825 */ /* 0x002fe200078e0006 */
[----:B------:R-:W4:Y:S01]  /*0240*/  @!P2 LDG.E.U16 R24, desc[UR4][R2.64] ;  /* 0x000000040218a981 */ /* 0x000f22000c1e1500 */
[----:B------:R-:W0:Y:S02]  /*0250*/  LDC.64 R6, c[0x0][0x398] ;  /* 0x0000e600ff067b82 */ /* 0x000e240000000a00 */
[----:B------:R-:W-:Y:S01]  /*0260*/  IMAD.MOV.U32 R25, RZ, RZ, RZ ;  /* 0x000000ffff197224 */ /* 0x000fe200078e00ff */
[----:B------:R-:W4:Y:S05]  /*0270*/  @!P2 LDG.E R21, desc[UR4][R12.64] ;  /* 0x000000040c15a981 */ /* 0x000f2a000c1e1900 */
[----:B------:R1:W4:Y:S01]  /*0280*/  @!P1 LDG.E R25, desc[UR4][R4.64] ;  /* 0x0000000404199981 */ /* 0x000322000c1e1900 */
[----:B------:R-:W-:-:S05]  /*0290*/  @!P2 VIADD R14, R14, 0x80 ;  /* 0x000000800e0ea836 */ /* 0x000fca0000000000 */
[----:B------:R-:W-:Y:S02]  /*02a0*/  ISETP.GE.AND P0, PT, R14, R17, PT ;  /* 0x000000110e00720c */ /* 0x000fe40003f06270 */
[----:B--2---:R-:W-:Y:S01]  /*02b0*/  PRMT R8, RZ, 0x7610, R8 ;  /* 0x00007610ff087816 */ /* 0x004fe20000000008 */
[----:B-1----:R-:W-:-:S10]  /*02c0*/  IMAD.MOV.U32 R4, RZ, RZ, RZ ;  /* 0x000000ffff047224 */ /* 0x002fd400078e00ff */
[----:B------:R-:W-:-:S05]  /*02d0*/  @!P0 LEA R9, R15, R14, 0x9 ;  /* 0x0000000e0f098211 */ /* 0x000fca00078e48ff */
[----:B---3--:R-:W-:-:S04]  /*02e0*/  @!P0 IMAD.WIDE.U32 R26, R9, 0x2, R26 ;  /* 0x00000002091a8825 */ /* 0x008fc800078e001a */
[----:B0-----:R-:W-:Y:S01]  /*02f0*/  @!P0 IMAD.WIDE.U32 R6, R9, 0x4, R6 ;  /* 0x0000000409068825 */ /* 0x001fe200078e0006 */
[----:B------:R0:W5:Y:S04]  /*0300*/  @!P0 LDG.E.U16 R8, desc[UR4][R26.64] ;  /* 0x000000041a088981 */ /* 0x000168000c1e1500 */
[----:B------:R0:W5:Y:S01]  /*0310*/  @!P0 LDG.E R4, desc[UR4][R6.64] ;  /* 0x0000000406048981 */ /* 0x000162000c1e1900 */
[----:B------:R-:W-:-:S13]  /*0320*/  ISETP.GE.AND P0, PT, R0, R17, PT ;  /* 0x000000110000720c */ /* 0x000fda0003f06270 */
[----:B------:R-:W1:Y:S01]  /*0330*/  @!P0 LDC.64 R2, c[0x0][0x388] ;  /* 0x0000e200ff028b82 */ /* 0x000e620000000a00 */
[----:B------:R-:W-:Y:S01]  /*0340*/  @!P0 LEA R5, R15, R0, 0x9 ;  /* 0x000000000f058211 */ /* 0x000fe200078e48ff */
[C---:B------:R-:W-:Y:S01]  /*0350*/  VIADD R10, R0.reuse, 0x100 ;  /* 0x00000100000a7836 */ /* 0x040fe20000000000 */
[----:B------:R-:W-:-:S04]  /*0360*/  IADD3 R12, PT, PT, R0, 0x80, RZ ;  /* 0x00000080000c7810 */ /* 0x000fc80007ffe0ff */
[-C--:B------:R-:W-:Y:S02]  /*0370*/  ISETP.GE.AND P1, PT, R12, R17.reuse, PT ;  /* 0x000000110c00720c */ /* 0x080fe40003f26270 */
[----:B------:R-:W-:Y:S01]  /*0380*/  ISETP.GE.AND P2, PT, R10, R17, PT ;  /* 0x000000110a00720c */ /* 0x000fe20003f46270 */
[----:B------:R-:W-:Y:S02]  /*0390*/  VIADD R10, R0, 0x180 ;  /* 0x00000180000a7836 */ /* 0x000fe40000000000 */
[----:B------:R-:W-:Y:S02]  /*03a0*/  @!P0 IMAD.MOV.U32 R0, RZ, RZ, R12 ;  /* 0x000000ffff008224 */ /* 0x000fe400078e000c */
[----:B-1----:R-:W-:-:S03]  /*03b0*/  @!P0 IMAD.WIDE.U32 R2, R5, 0x2, R2 ;  /* 0x0000000205028825 */ /* 0x002fc600078e0002 */
[----:B------:R-:W-:Y:S01]  /*03c0*/  ISETP.GE.AND P3, PT, R0, R17, PT ;  /* 0x000000110000720c */ /* 0x000fe20003f66270 */
[----:B------:R-:W-:Y:S01]  /*03d0*/  BSSY.RECONVERGENT B0, `(.L_x_6099) ;  /* 0x0000016000007945 */ /* 0x000fe20003800200 */
[----:B----4-:R-:W-:-:S05]  /*03e0*/  @!P0 SHF.L.U32 R16, R16, 0x10, RZ ;  /* 0x0000001010108819 */ /* 0x010fca00000006ff */
[----:B------:R-:W-:-:S05]  /*03f0*/  @!P0 FMUL.FTZ R16, R16, R23 ;  /* 0x0000001710108220 */ /* 0x000fca0000410000 */
[----:B------:R-:W-:-:S05]  /*0400*/  @!P0 F2FP.BF16.F32.PACK_AB R20, RZ, R16 ;  /* 0x00000010ff14823e */ /* 0x000fca00000010ff */
[----:B------:R0:W-:Y:S01]  /*0410*/  @!P0 STG.E.U16 desc[UR4][R2.64], R20 ;  /* 0x0000001402008986 */ /* 0x0001e2000c101504 */
[----:B------:R-:W-:Y:S01]  /*0420*/  @!P1 SHF.L.U32 R22, R22, 0x10, RZ ;  /* 0x0000001016169819 */ /* 0x000fe200000006ff */
[----:B------:R-:W-:-:S04]  /*0430*/  @!P2 IMAD.U32 R24, R24, 0x10000, RZ ;  /* 0x000100001818a824 */ /* 0x000fc800078e00ff */
[----:B------:R-:W-:Y:S01]  /*0440*/  @!P2 FMUL.FTZ R21, R24, R21 ;  /* 0x000000151815a220 */ /* 0x000fe20000410000 */
[----:B------:R-:W-:-:S04]  /*0450*/  @!P1 FMUL.FTZ R22, R22, R25 ;  /* 0x0000001916169220 */ /* 0x000fc80000410000 */
[----:B------:R-:W-:Y:S02]  /*0460*/  @!P2 F2FP.BF16.F32.PACK_AB R19, RZ, R21 ;  /* 0x00000015ff13a23e */ /* 0x000fe400000010ff */
[----:B------:R-:W-:Y:S01]  /*0470*/  @!P1 F2FP.BF16.F32.PACK_AB R18, RZ, R22 ;  /* 0x00000016ff12923e */ /* 0x000fe200000010ff */
[----:B0-----:R-:W-:Y:S06]  /*0480*/  @P3 BRA `(.L_x_6100) ;  /* 0x0000000000283947 */ /* 0x001fec0003800000 */
[----:B------:R-:W0:Y:S01]  /*0490*/  LDC.64 R2, c[0x0][0x388] ;  /* 0x0000e200ff027b82 */ /* 0x000e220000000a00 */
[----:B------:R-:W-:Y:S01]  /*04a0*/  LEA R7, R15, R0, 0x9 ;  /* 0x000000000f077211 */ /* 0x000fe200078e48ff */
[----:B------:R-:W-:-:S05]  /*04b0*/  VIADD R0, R0, 0x80 ;  /* 0x0000008000007836 */ /* 0x000fca0000000000 */
[----:B------:R-:W-:-:S13]  /*04c0*/  ISETP.GE.AND P0, PT, R0, R17, PT ;  /* 0x000000110000720c */ /* 0x000fda0003f06270 */
[----:B------:R-:W-:Y:S01]  /*04d0*/  @!P0 LEA R5, R15, R0, 0x9 ;  /* 0x000000000f058211 */ /* 0x000fe200078e48ff */
[----:B------:R-:W-:Y:S02]  /*04e0*/  @!P0 VIADD R0, R0, 0x80 ;  /* 0x0000008000008836 */ /* 0x000fe40000000000 */
[----:B0-----:R-:W-:-:S04]  /*04f0*/  IMAD.WIDE.U32 R6, R7, 0x2, R2 ;  /* 0x0000000207067825 */ /* 0x001fc800078e0002 */
[----:B------:R-:W-:Y:S01]  /*0500*/  @!P0 IMAD.WIDE.U32 R2, R5, 0x2, R2 ;  /* 0x0000000205028825 */ /* 0x000fe200078e0002 */
[----:B------:R0:W-:Y:S04]  /*0510*/  STG.E.U16 desc[UR4][R6.64], R18 ;  /* 0x0000001206007986 */ /* 0x0001e8000c101504 */
[----:B------:R0:W-:Y:S02]  /*0520*/  @!P0 STG.E.U16 desc[UR4][R2.64], R19 ;  /* 0x0000001302008986 */ /* 0x0001e4000c101504 */
.L_x_6100:
[----:B------:R-:W-:Y:S05]  /*0530*/  BSYNC.RECONVERGENT B0 ;  /* 0x0000000000007941 */ /* 0x000fea0003800200 */
.L_x_6099:
[-C--:B------:R-:W-:Y:S02]  /*0540*/  ISETP.GE.AND P1, PT, R0, R17.reuse, PT ;  /* 0x000000110000720c */ /* 0x080fe40003f26270 */
[----:B------:R-:W-:-:S11]  /*0550*/  ISETP.GE.AND P0, PT, R10, R17, PT ;  /* 0x000000110a00720c */ /* 0x000fd60003f06270 */
[----:B------:R-:W-:Y:S05]  /*0560*/  @P1 EXIT ;  /* 0x000000000000194d */ /* 0x000fea0003800000 */
[----:B0-----:R-:W0:Y:S01]  /*0570*/  LDC.64 R2, c[0x0][0x388] ;  /* 0x0000e200ff027b82 */ /* 0x001e220000000a00 */
[----:B-----5:R-:W-:Y:S01]  /*0580*/  @!P0 SHF.L.U32 R5, R8, 0x10, RZ ;  /* 0x0000001008058819 */ /* 0x020fe200000006ff */
[----:B------:R-:W-:-:S04]  /*0590*/  IMAD R15, R15, 0x200, R0 ;  /* 0x000002000f0f7824 */ /* 0x000fc800078e0200 */
[----:B------:R-:W-:-:S05]  /*05a0*/  @!P0 FMUL.FTZ R4, R5, R4 ;  /* 0x0000000405048220 */ /* 0x000fca0000410000 */
[----:B------:R-:W-:Y:S01]  /*05b0*/  @!P0 F2FP.BF16.F32.PACK_AB R6, RZ, R4 ;  /* 0x00000004ff06823e */ /* 0x000fe200000010ff */
[----:B0-----:R-:W-:-:S05]  /*05c0*/  IMAD.WIDE.U32 R2, R15, 0x2, R2 ;  /* 0x000000020f027825 */ /* 0x001fca00078e0002 */
[----:B------:R-:W-:Y:S01]  /*05d0*/  STG.E.U16 desc[UR4][R2.64], R6 ;  /* 0x0000000602007986 */ /* 0x000fe2000c101504 */
[----:B------:R-:W-:Y:S05]  /*05e0*/  EXIT ;  /* 0x000000000000794d */ /* 0x000fea0003800000 */
.L_x_6101:
        /* <DEDUP_REMOVED lines=9> */
.L_x_27419:


//--------------------- .text._ZN2at6native29vectorized_elementwise_kernelILi2EZZZNS0_49_GLOBAL__N__b919a28f_16_Normalization_cu_5c38458736batch_norm_elementwise_backward_evalERKNS_6TensorES5_S5_S5_ENKUlvE0_clEvENKUlvE2_clEvEUlN3c108BFloat16EfE_St5arrayIPcLm3EEEEviT0_T1_ --------------------------
	.section	.text._ZN2at6native29vectorized_elementwise_kernelILi2EZZZNS0_49_GLOBAL__N__b919a28f_16_Normalization_cu_5c38458736batch_norm_elementwise_backward_evalERKNS_6TensorES5_S5_S5_ENKUlvE0_clEvENKUlvE2_clEvEUlN3c108BFloat16EfE_St5arrayIPcLm3EEEEviT0_T1_,"ax",@progbits
	.align	128
        .global         _ZN2at6native29vectorized_elementwise_kernelILi2EZZZNS0_49_GLOBAL__N__b919a28f_16_Normalization_cu_5c38458736batch_norm_elementwise_backward_evalERKNS_6TensorES5_S5_S5_ENKUlvE0_clEvENKUlvE2_clEvEUlN3c108BFloat16EfE_St5arrayIPcLm3EEEEviT0_T1_
        .type           _ZN2at6native29vectorized_elementwise_kernelILi2EZZZNS0_49_GLOBAL__N__b919a28f_16_Normalization_cu_5c38458736batch_norm_elementwise_backward_evalERKNS_6TensorES5_S5_S5_ENKUlvE0_clEvENKUlvE2_clEvEUlN3c108BFloat16EfE_St5arrayIPcLm3EEEEviT0_T1_,@function
        .size           _ZN2at6native29vectorized_elementwise_kernelILi2EZZZNS0_49_GLOBAL__N__b919a28f_16_Normalization_cu_5c38458736batch_norm_elementwise_backward_evalERKNS_6TensorES5_S5_S5_ENKUlvE0_clEvENKUlvE2_clEvEUlN3c108BFloat16EfE_St5arrayIPcLm3EEEEviT0_T1_,(.L_x_27420 - _ZN2at6native29vectorized_elementwise_kernelILi2EZZZNS0_49_GLOBAL__N__b919a28f_16_Normalization_cu_5c38458736batch_norm_elementwise_backward_evalERKNS_6TensorES5_S5_S5_ENKUlvE0_clEvENKUlvE2_clEvEUlN3c108BFloat16EfE_St5arrayIPcLm3EEEEviT0_T1_)
        .other          _ZN2at6native29vectorized_elementwise_kernelILi2EZZZNS0_49_GLOBAL__N__b919a28f_16_Normalization_cu_5c38458736batch_norm_elementwise_backward_evalERKNS_6TensorES5_S5_S5_ENKUlvE0_clEvENKUlvE2_clEvEUlN3c108BFloat16EfE_St5arrayIPcLm3EEEEviT0_T1_,@"STO_CUDA_ENTRY STV_DEFAULT"
_ZN2at6native29vectorized_elementwise_kernelILi2EZZZNS0_49_GLOBAL__N__b919a28f_16_Normalization_cu_5c38458736batch_norm_elementwise_backward_evalERKNS_6TensorES5_S5_S5_ENKUlvE0_clEvENKUlvE2_clEvEUlN3c108BFloat16EfE_St5arrayIPcLm3EEEEviT0_T1_:
.text._ZN2at6native29vectorized_elementwise_kernelILi2EZZZNS0_49_GLOBAL__N__b919a28f_16_Normalization_cu_5c38458736batch_norm_elementwise_backward_evalERKNS_6TensorES5_S5_S5_ENKUlvE0_clEvENKUlvE2_clEvEUlN3c108BFloat16EfE_St5arrayIPcLm3EEEEviT0_T1_:
        /* <DEDUP_REMOVED lines=9> */
[----:B------:R-:W1:Y:S01]  /*0090*/  LDC.64 R36, c[0x0][0x390] ;  /* 0x0000e400ff247b82 */ /* 0x000e620000000a00 */
[----:B------:R-:W-:Y:S01]  /*00a0*/  HFMA2 R23, -RZ, RZ, 0, 0 ;  /* 0x00000000ff177431 */ /* 0x000fe200000001ff */
[----:B------:R-:W-:Y:S02]  /*00b0*/  PRMT R27, RZ, 0x7610, R27 ;  /* 0x00007610ff1b7816 */ /* 0x000fe4000000001b */
[----:B------:R-:W-:-:S04]  /*00c0*/  PRMT R25, RZ, 0x7610, R25 ;  /* 0x00007610ff197816 */ /* 0x000fc80000000019 */
[----:B------:R-:W2:Y:S08]  /*00d0*/  LDC.64 R34, c[0x0][0x398] ;  /* 0x0000e600ff227b82 */ /* 0x000eb00000000a00 */
[----:B------:R-:W3:Y:S08]  /*00e0*/  LDC.64 R18, c[0x0][0x390] ;  /* 0x0000e400ff127b82 */ /* 0x000ef00000000a00 */
[----:B------:R-:W4:Y:S01]  /*00f0*/  LDC.64 R20, c[0x0][0x398] ;  /* 0x0000e600ff147b82 */ /* 0x000f220000000a00 */
[----:B0-----:R-:W-:Y:S01]  /*0100*/  ISETP.GE.U32.AND P0, PT, R13, R2, PT ;  /* 0x000000020d00720c */ /* 0x001fe20003f06070 */
[----:B------:R-:W-:-:S06]  /*0110*/  IMAD.MOV.U32 R3, RZ, RZ, R13 ;  /* 0x000000ffff037224 */ /* 0x000fcc00078e000d */
[----:B------:R-:W0:Y:S08]  /*0120*/  LDC.64 R10, c[0x0][0x390] ;  /* 0x0000e400ff0a7b82 */ /* 0x000e300000000a00 */
[----:B------:R-:W5:Y:S01]  /*0130*/  LDC.64 R30, c[0x0][0x390] ;  /* 0x0000e400ff1e7b82 */ /* 0x000f620000000a00 */
[----:B------:R-:W-:Y:S01]  /*0140*/  @!P0 IADD3 R13, PT, PT, R3, 0x80, RZ ;  /* 0x00000080030d8810 */ /* 0x000fe20007ffe0ff */
[----:B------:R-:W-:-:S03]  /*0150*/  @!P0 IMAD.IADD R17, R0, 0x1, R3 ;  /* 0x0000000100118824 */ /* 0x000fc600078e0203 */
[----:B------:R-:W-:Y:S01]  /*0160*/  ISETP.GE.U32.AND P1, PT, R13, R2, PT ;  /* 0x000000020d00720c */ /* 0x000fe20003f26070 */
[C---:B-1----:R-:W-:Y:S02]  /*0170*/  @!P0 IMAD.WIDE.U32 R36, R17.reuse, 0x2, R36 ;  /* 0x0000000211248825 */ /* 0x042fe400078e0024 */
[----:B------:R-:W1:Y:S02]  /*0180*/  LDC.64 R32, c[0x0][0x398] ;  /* 0x0000e600ff207b82 */ /* 0x000e640000000a00 */
[----:B--2---:R-:W-:Y:S01]  /*0190*/  @!P0 IMAD.WIDE.U32 R34, R17, 0x4, R34 ;  /* 0x0000000411228825 */ /* 0x004fe200078e0022 */
[----:B------:R2:W5:Y:S04]  /*01a0*/  @!P0 LDG.E.U16 R27, desc[UR4][R36.64] ;  /* 0x00000004241b8981 */ /* 0x000568000c1e1500 */
[----:B------:R4:W5:Y:S03]  /*01b0*/  @!P0 LDG.E R23, desc[UR4][R34.64] ;  /* 0x0000000422178981 */ /* 0x000966000c1e1900 */
[----:B------:R-:W-:Y:S01]  /*01c0*/  @!P1 IMAD.IADD R15, R0, 0x1, R13 ;  /* 0x00000001000f9824 */ /* 0x000fe200078e020d */
[----:B------:R-:W-:-:S02]  /*01d0*/  @!P1 IADD3 R13, PT, PT, R13, 0x80, RZ ;  /* 0x000000800d0d9810 */ /* 0x000fc40007ffe0ff */
[----:B------:R-:W-:Y:S01]  /*01e0*/  PRMT R22, RZ, 0x7610, R22 ;  /* 0x00007610ff167816 */ /* 0x000fe20000000016 */
[----:B---3--:R-:W-:Y:S01]  /*01f0*/  @!P1 IMAD.WIDE.U32 R18, R15, 0x2, R18 ;  /* 0x000000020f129825 */ /* 0x008fe200078e0012 */
[----:B------:R-:W-:Y:S01]  /*0200*/  ISETP.GE.U32.AND P2, PT, R13, R2, PT ;  /* 0x000000020d00720c */ /* 0x000fe20003f46070 */
[----:B--2---:R-:W2:Y:S02]  /*0210*/  LDC.64 R36, c[0x0][0x390] ;  /* 0x0000e400ff247b82 */ /* 0x004ea40000000a00 */
[----:B----4-:R-:W-:Y:S01]  /*0220*/  @!P1 IMAD.WIDE.U32 R20, R15, 0x4, R20 ;  /* 0x000000040f149825 */ /* 0x010fe200078e0014 */
[----:B------:R-:W3:Y:S05]  /*0230*/  @!P1 LDG.E.U16 R25, desc[UR4][R18.64] ;  /* 0x0000000412199981 */ /* 0x000eea000c1e1500 */
[----:B------:R-:W4:Y:S04]  /*0240*/  LDC.64 R14, c[0x0][0x398] ;  /* 0x0000e600ff0e7b82 */ /* 0x000f280000000a00 */
[----:B------:R-:W-:Y:S01]  /*0250*/  @!P2 IMAD.IADD R17, R0, 0x1, R13 ;  /* 0x000000010011a824 */ /* 0x000fe200078e020d */
[----:B------:R-:W-:Y:S01]  /*0260*/  @!P2 IADD3 R13, PT, PT, R13, 0x80, RZ ;  /* 0x000000800d0da810 */ /* 0x000fe20007ffe0ff */
[----:B------:R-:W-:-:S02]  /*0270*/  IMAD.MOV.U32 R24, RZ, RZ, RZ ;  /* 0x000000ffff187224 */ /* 0x000fc400078e00ff */
[----:B------:R-:W2:Y:S01]  /*0280*/  LDC.64 R34, c[0x0][0x398] ;  /* 0x0000e600ff227b82 */ /* 0x000ea20000000a00 */
[----:B------:R-:W-:Y:S01]  /*0290*/  ISETP.GE.U32.AND P0, PT, R13, R2, PT ;  /* 0x000000020d00720c */ /* 0x000fe20003f06070 */
[----:B0-----:R-:W-:Y:S02]  /*02a0*/  @!P2 IMAD.WIDE.U32 R10, R17, 0x2, R10 ;  /* 0x00000002110aa825 */ /* 0x001fe400078e000a */
[----:B------:R-:W3:Y:S04]  /*02b0*/  @!P1 LDG.E R24, desc[UR4][R20.64] ;  /* 0x0000000414189981 */ /* 0x000ee8000c1e1900 */
[----:B------:R0:W3:Y:S06]  /*02c0*/  @!P2 LDG.E.U16 R22, desc[UR4][R10.64] ;  /* 0x000000040a16a981 */ /* 0x0000ec000c1e1500 */
[----:B0-----:R-:W-:Y:S01]  /*02d0*/  @!P0 IADD3 R11, PT, PT, R0, R13, RZ ;  /* 0x0000000d000b8210 */ /* 0x001fe20007ffe0ff */
[----:B------:R-:W-:-:S05]  /*02e0*/  @!P0 VIADD R13, R13, 0x80 ;  /* 0x000000800d0d8836 */ /* 0x000fca0000000000 */
[----:B------:R-:W-:Y:S01]  /*02f0*/  ISETP.GE.U32.AND P1, PT, R13, R2, PT ;  /* 0x000000020d00720c */ /* 0x000fe20003f26070 */
[C---:B-----5:R-:W-:Y:S01]  /*0300*/  @!P0 IMAD.WIDE.U32 R30, R11.reuse, 0x2, R30 ;  /* 0x000000020b1e8825 */ /* 0x060fe200078e001e */
[----:B------:R-:W-:Y:S02]  /*0310*/  PRMT R20, RZ, 0x7610, R20 ;  /* 0x00007610ff147816 */ /* 0x000fe40000000014 */
[----:B------:R-:W-:Y:S01]  /*0320*/  MOV R18, RZ ;  /* 0x000000ff00127202 */ /* 0x000fe20000000f00 */
[----:B----4-:R-:W-:-:S03]  /*0330*/  @!P0 IMAD.WIDE.U32 R14, R11, 0x4, R14 ;  /* 0x000000040b0e8825 */ /* 0x010fc600078e000e */
[----:B------:R0:W4:Y:S01]  /*0340*/  @!P0 LDG.E.U16 R20, desc[UR4][R30.64] ;  /* 0x000000041e148981 */ /* 0x000122000c1e1500 */
[----:B------:R-:W-:Y:S02]  /*0350*/  IMAD.MOV.U32 R16, RZ, RZ, RZ ;  /* 0x000000ffff107224 */ /* 0x000fe400078e00ff */
[----:B-1----:R-:W-:Y:S02]  /*0360*/  @!P2 IMAD.WIDE.U32 R32, R17, 0x4, R32 ;  /* 0x000000041120a825 */ /* 0x002fe400078e0020 */
[----:B------:R-:W-:Y:S02]  /*0370*/  @!P1 IADD3 R11, PT, PT, R0, R13, RZ ;  /* 0x0000000d000b9210 */ /* 0x000fe40007ffe0ff */
[----:B------:R-:W-:Y:S01]  /*0380*/  @!P1 VIADD R13, R13, 0x80 ;  /* 0x000000800d0d9836 */ /* 0x000fe20000000000 */
[----:B------:R-:W5:Y:S01]  /*0390*/  @!P0 LDG.E R16, desc[UR4][R14.64] ;  /* 0x000000040e108981 */ /* 0x000f62000c1e1900 */
[----:B0-----:R-:W0:Y:S03]  /*03a0*/  LDC.64 R30, c[0x0][0x398] ;  /* 0x0000e600ff1e7b82 */ /* 0x001e260000000a00 */
[----:B------:R1:W5:Y:S01]  /*03b0*/  @!P2 LDG.E R18, desc[UR4][R32.64] ;  /* 0x000000042012a981 */ /* 0x000362000c1e1900 */
[----:B------:R-:W-:Y:S01]  /*03c0*/  ISETP.GE.U32.AND P0, PT, R13, R2, PT ;  /* 0x000000020d00720c */ /* 0x000fe20003f06070 */
[----:B------:R-:W-:-:S03]  /*03d0*/  HFMA2 R10, -RZ, RZ, 0, 0 ;  /* 0x00000000ff0a7431 */ /* 0x000fc600000001ff */
[----:B-1----:R-:W1:Y:S01]  /*03e0*/  LDC.64 R32, c[0x0][0x390] ;  /* 0x0000e400ff207b82 */ /* 0x002e620000000a00 */
[----:B------:R-:W-:Y:S01]  /*03f0*/  PRMT R19, RZ, 0x7610, R19 ;  /* 0x00007610ff137816 */ /* 0x000fe20000000013 */
[----:B--2---:R-:W-:-:S04]  /*0400*/  @!P1 IMAD.WIDE.U32 R36, R11, 0x2, R36 ;  /* 0x000000020b249825 */ /* 0x004fc800078e0024 */
[----:B------:R-:W-:Y:S01]  /*0410*/  @!P1 IMAD.WIDE.U32 R34, R11, 0x4, R34 ;  /* 0x000000040b229825 */ /* 0x000fe200078e0022 */
[----:B------:R2:W5:Y:S03]  /*0420*/  @!P1 LDG.E.U16 R19, desc[UR4][R36.64] ;  /* 0x0000000424139981 */ /* 0x000566000c1e1500 */
[----:B------:R-:W-:Y:S01]  /*0430*/  @!P0 IMAD.IADD R15, R0, 0x1, R13 ;  /* 0x00000001000f8824 */ /* 0x000fe200078e020d */
[----:B------:R-:W-:Y:S01]  /*0440*/  @!P0 IADD3 R13, PT, PT, R13, 0x80, RZ ;  /* 0x000000800d0d8810 */ /* 0x000fe20007ffe0ff */
[----:B------:R1:W5:Y:S03]  /*0450*/  @!P1 LDG.E R10, desc[UR4][R34.64] ;  /* 0x00000004220a9981 */ /* 0x000366000c1e1900 */
[----:B------:R-:W-:Y:S01]  /*0460*/  ISETP.GE.U32.AND P1, PT, R13, R2, PT ;  /* 0x000000020d00720c */ /* 0x000fe20003f26070 */
[----:B------:R-:W-:Y:S01]  /*0470*/  IMAD.MOV.U32 R14, RZ, RZ, RZ ;  /* 0x000000ffff0e7224 */ /* 0x000fe200078e00ff */
[----:B------:R-:W-:Y:S01]  /*0480*/  PRMT R11, RZ, 0x7610, R11 ;  /* 0x00007610ff0b7816 */ /* 0x000fe2000000000b */
[C---:B0-----:R-:W-:Y:S01]  /*0490*/  @!P0 IMAD.WIDE.U32 R30, R15.reuse, 0x4, R30 ;  /* 0x000000040f1e8825 */ /* 0x041fe200078e001e */
[----:B--2---:R-:W0:Y:S04]  /*04a0*/  LDC.64 R36, c[0x0][0x390] ;  /* 0x0000e400ff247b82 */ /* 0x004e280000000a00 */
[----:B------:R2:W5:Y:S01]  /*04b0*/  @!P0 LDG.E R14, desc[UR4][R30.64] ;  /* 0x000000041e0e8981 */ /* 0x000562000c1e1900 */
[----:B-1----:R-:W-:-:S03]  /*04c0*/  @!P0 IMAD.WIDE.U32 R32, R15, 0x2, R32 ;  /* 0x000000020f208825 */ /* 0x002fc600078e0020 */
[----:B------:R-:W1:Y:S02]  /*04d0*/  LDC.64 R34, c[0x0][0x398] ;  /* 0x0000e600ff227b82 */ /* 0x000e640000000a00 */
[----:B------:R2:W5:Y:S06]  /*04e0*/  @!P0 LDG.E.U16 R11, desc[UR4][R32.64] ;  /* 0x00000004200b8981 */ /* 0x00056c000c1e1500 */
[----:B--2---:R-:W2:Y:S01]  /*04f0*/  LDC.64 R30, c[0x0][0x390] ;  /* 0x0000e400ff1e7b82 */ /* 0x004ea20000000a00 */
[----:B------:R-:W-:Y:S01]  /*0500*/  @!P1 IADD3 R32, PT, PT, R0, R13, RZ ;  /* 0x0000000d00209210 */ /* 0x000fe20007ffe0ff */
[----:B------:R-:W-:-:S05]  /*0510*/  @!P1 VIADD R13, R13, 0x80 ;  /* 0x000000800d0d9836 */ /* 0x000fca0000000000 */
[----:B------:R-:W-:-:S13]  /*0520*/  ISETP.GE.U32.AND P0, PT, R13, R2, PT ;  /* 0x000000020d00720c */ /* 0x000fda0003f06070 */
[----:B------:R-:W-:Y:S02]  /*0530*/  @!P0 IADD3 R15, PT, PT, R0, R13, RZ ;  /* 0x0000000d000f8210 */ /* 0x000fe40007ffe0ff */
[----:B------:R-:W-:-:S03]  /*0540*/  PRMT R13, RZ, 0x7610, R13 ;  /* 0x00007610ff0d7816 */ /* 0x000fc6000000000d */
[----:B--2---:R-:W-:-:S05]  /*0550*/  @!P0 IMAD.WIDE.U32 R30, R15, 0x2, R30 ;  /* 0x000000020f1e8825 */ /* 0x004fca00078e001e */
[----:B------:R2:W5:Y:S02]  /*0560*/  @!P0 LDG.E.U16 R13, desc[UR4][R30.64] ;  /* 0x000000041e0d8981 */ /* 0x000564000c1e1500 */
[----:B--2---:R-:W2:Y:S01]  /*0570*/  LDC.64 R30, c[0x0][0x398] ;  /* 0x0000e600ff1e7b82 */ /* 0x004ea20000000a00 */
[----:B------:R-:W-:Y:S01]  /*0580*/  PRMT R17, RZ, 0x7610, R17 ;  /* 0x00007610ff117816 */ /* 0x000fe20000000011 */
[----:B0-----:R-:W-:-:S04]  /*0590*/  @!P1 IMAD.WIDE.U32 R36, R32, 0x2, R36 ;  /* 0x0000000220249825 */ /* 0x001fc800078e0024 */
[----:B-1----:R-:W-:Y:S01]  /*05a0*/  @!P1 IMAD.WIDE.U32 R32, R32, 0x4, R34 ;  /* 0x0000000420209825 */ /* 0x002fe200078e0022 */
[----:B------:R-:W5:Y:S03]  /*05b0*/  @!P1 LDG.E.U16 R17, desc[UR4][R36.64] ;  /* 0x0000000424119981 */ /* 0x000f66000c1e1500 */
[----:B------:R-:W-:-:S06]  /*05c0*/  IMAD.MOV.U32 R12, RZ, RZ, RZ ;  /* 0x000000ffff0c7224 */ /* 0x000fcc00078e00ff */
[----:B------:R0:W5:Y:S01]  /*05d0*/  @!P1 LDG.E R12, desc[UR4][R32.64] ;  /* 0x00000004200c9981 */ /* 0x000162000c1e1900 */
[----:B--2---:R-:W-:Y:S01]  /*05e0*/  @!P0 IMAD.WIDE.U32 R34, R15, 0x4, R30 ;  /* 0x000000040f228825 */ /* 0x004fe200078e001e */
[----:B------:R-:W-:-:S06]  /*05f0*/  MOV R15, RZ ;  /* 0x000000ff000f7202 */ /* 0x000fcc0000000f00 */
[----:B------:R-:W2:Y:S01]  /*0600*/  @!P0 LDG.E R15, desc[UR4][R34.64] ;  /* 0x00000004220f8981 */ /* 0x000ea2000c1e1900 */
[C---:B------:R-:W-:Y:S01]  /*0610*/  VIADD R21, R3.reuse, 0x80 ;  /* 0x0000008003157836 */ /* 0x040fe20000000000 */
[----:B------:R-:W-:-:S04]  /*0620*/  ISETP.GE.U32.AND P0, PT, R3, R2, PT ;  /* 0x000000020300720c */ /* 0x000fc80003f06070 */
[----:B------:R-:W-:-:S09]  /*0630*/  ISETP.GE.U32.AND P4, PT, R21, R2, PT ;  /* 0x000000021500720c */ /* 0x000fd20003f86070 */
[----:B------:R-:W1:Y:S01]  /*0640*/  @!P0 LDC.64 R30, c[0x0][0x388] ;  /* 0x0000e200ff1e8b82 */ /* 0x000e620000000a00 */
[----:B------:R-:W-:Y:S04]  /*0650*/  BSSY.RECONVERGENT B0, `(.L_x_6103) ;  /* 0x0000055000007945 */ /* 0x000fe80003800200 */
[----:B------:R-:W-:Y:S01]  /*0660*/  BSSY.RELIABLE B1, `(.L_x_6104) ;  /* 0x000004d000017945 */ /* 0x000fe20003800100 */
[----:B0-----:R-:W-:-:S05]  /*0670*/  @!P0 SHF.L.U32 R32, R27, 0x10, RZ ;  /* 0x000000101b208819 */ /* 0x001fca00000006ff */
[----:B------:R-:W-:Y:S01]  /*0680*/  @!P0 FMUL.FTZ R23, R32, R23 ;  /* 0x0000001720178220 */ /* 0x000fe20000410000 */
[----:B---3--:R-:W-:-:S04]  /*0690*/  @!P4 IMAD.U32 R25, R25, 0x10000, RZ ;  /* 0x000100001919c824 */ /* 0x008fc800078e00ff */
[----:B------:R-:W-:Y:S01]  /*06a0*/  @!P0 F2FP.BF16.F32.PACK_AB R26, RZ, R23 ;  /* 0x00000017ff1a823e */ /* 0x000fe200000010ff */
[C---:B------:R-:W-:Y:S01]  /*06b0*/  VIADD R23, R3.reuse, 0x280 ;  /* 0x0000028003177836 */ /* 0x040fe20000000000 */
[----:B------:R-:W-:Y:S01]  /*06c0*/  IADD3 R27, PT, PT, R3, 0x200, RZ ;  /* 0x00000200031b7810 */ /* 0x000fe20007ffe0ff */
[----:B------:R-:W-:Y:S01]  /*06d0*/  @!P4 FMUL.FTZ R24, R25, R24 ;  /* 0x000000181918c220 */ /* 0x000fe20000410000 */
[----:B------:R-:W-:-:S04]  /*06e0*/  IADD3 R25, PT, PT, R3, 0x100, RZ ;  /* 0x0000010003197810 */ /* 0x000fc80007ffe0ff */
[-C--:B------:R-:W-:Y:S01]  /*06f0*/  ISETP.GE.U32.AND P1, PT, R25, R2.reuse, PT ;  /* 0x000000021900720c */ /* 0x080fe20003f26070 */
[----:B------:R-:W-:Y:S01]  /*0700*/  VIADD R25, R3, 0x180 ;  /* 0x0000018003197836 */ /* 0x000fe20000000000 */
[-C--:B------:R-:W-:Y:S02]  /*0710*/  ISETP.GE.U32.AND P6, PT, R23, R2.reuse, PT ;  /* 0x000000021700720c */ /* 0x080fe40003fc6070 */
[-C--:B------:R-:W-:Y:S02]  /*0720*/  ISETP.GE.U32.AND P3, PT, R27, R2.reuse, PT ;  /* 0x000000021b00720c */ /* 0x080fe40003f66070 */
[----:B------:R-:W-:Y:S02]  /*0730*/  ISETP.GE.U32.AND P2, PT, R25, R2, PT ;  /* 0x000000021900720c */ /* 0x000fe40003f46070 */
[C---:B------:R-:W-:Y:S01]  /*0740*/  IADD3 R25, PT, PT, R3.reuse, 0x300, RZ ;  /* 0x0000030003197810 */ /* 0x040fe20007ffe0ff */
[----:B------:R-:W-:Y:S01]  /*0750*/  @!P0 IMAD.IADD R27, R0, 0x1, R3 ;  /* 0x00000001001b8824 */ /* 0x000fe200078e0203 */
[----:B------:R-:W-:-:S02]  /*0760*/  IADD3 R23, PT, PT, R3, 0x380, RZ ;  /* 0x0000038003177810 */ /* 0x000fc40007ffe0ff */
[----:B------:R-:W-:Y:S02]  /*0770*/  @!P4 F2FP.BF16.F32.PACK_AB R28, RZ, R24 ;  /* 0x00000018ff1cc23e */ /* 0x000fe400000010ff */
[-C--:B------:R-:W-:Y:S01]  /*0780*/  ISETP.GE.U32.AND P5, PT, R25, R2.reuse, PT ;  /* 0x000000021900720c */ /* 0x080fe20003fa6070 */
[----:B-1----:R-:W-:Y:S01]  /*0790*/  @!P0 IMAD.WIDE.U32 R30, R27, 0x2, R30 ;  /* 0x000000021b1e8825 */ /* 0x002fe200078e001e */
[-C--:B------:R-:W-:Y:S02]  /*07a0*/  ISETP.GE.U32.AND P4, PT, R23, R2.reuse, PT ;  /* 0x000000021700720c */ /* 0x080fe40003f86070 */
[----:B------:R-:W-:Y:S02]  /*07b0*/  @!P0 MOV R3, R21 ;  /* 0x0000001500038202 */ /* 0x000fe40000000f00 */
[----:B------:R0:W-:Y:S02]  /*07c0*/  @!P0 STG.E.U16 desc[UR4][R30.64], R26 ;  /* 0x0000001a1e008986 */ /* 0x0001e4000c101504 */
[----:B------:R-:W-:Y:S01]  /*07d0*/  ISETP.GE.U32.AND P0, PT, R3, R2, PT ;  /* 0x000000020300720c */ /* 0x000fe20003f06070 */
[----:B----4-:R-:W-:-:S02]  /*07e0*/  @!P2 IMAD.U32 R21, R20, 0x10000, RZ ;  /* 0x000100001415a824 */ /* 0x010fc400078e00ff */
[----:B------:R-:W-:Y:S02]  /*07f0*/  @!P1 IMAD.U32 R23, R22, 0x10000, RZ ;  /* 0x0001000016179824 */ /* 0x000fe400078e00ff */
[----:B-----5:R-:W-:Y:S02]  /*0800*/  @!P2 FMUL.FTZ R16, R21, R16 ;  /* 0x000000101510a220 */ /* 0x020fe40000410000 */
[----:B------:R-:W-:-:S03]  /*0810*/  @!P1 FMUL.FTZ R18, R23, R18 ;  /* 0x0000001217129220 */ /* 0x000fc60000410000 */
[----:B------:R-:W-:Y:S02]  /*0820*/  @!P2 F2FP.BF16.F32.PACK_AB R5, RZ, R16 ;  /* 0x00000010ff05a23e */ /* 0x000fe400000010ff */
[----:B------:R-:W-:Y:S02]  /*0830*/  @!P1 F2FP.BF16.F32.PACK_AB R4, RZ, R18 ;  /* 0x00000012ff04923e */ /* 0x000fe400000010ff */
[----:B------:R-:W-:-:S05]  /*0840*/  @!P3 SHF.L.U32 R19, R19, 0x10, RZ ;  /* 0x000000101313b819 */ /* 0x000fca00000006ff */
[----:B------:R-:W-:-:S05]  /*0850*/  @!P3 FMUL.FTZ R10, R19, R10 ;  /* 0x0000000a130ab220 */ /* 0x000fca0000410000 */
[----:B------:R-:W-:Y:S01]  /*0860*/  @!P3 F2FP.BF16.F32.PACK_AB R6, RZ, R10 ;  /* 0x0000000aff06b23e */ /* 0x000fe200000010ff */
[----:B------:R-:W-:-:S04]  /*0870*/  @!P6 IMAD.U32 R11, R11, 0x10000, RZ ;  /* 0x000100000b0be824 */ /* 0x000fc800078e00ff */
[----:B------:R-:W-:-:S05]  /*0880*/  @!P6 FMUL.FTZ R11, R11, R14 ;  /* 0x0000000e0b0be220 */ /* 0x000fca0000410000 */
[----:B------:R-:W-:Y:S01]  /*0890*/  @!P6 F2FP.BF16.F32.PACK_AB R7, RZ, R11 ;  /* 0x0000000bff07e23e */ /* 0x000fe200000010ff */
[----:B------:R-:W-:Y:S01]  /*08a0*/  @!P4 IMAD.U32 R20, R13, 0x10000, RZ ;  /* 0x000100000d14c824 */ /* 0x000fe200078e00ff */
[----:B------:R-:W-:-:S05]  /*08b0*/  @!P5 SHF.L.U32 R17, R17, 0x10, RZ ;  /* 0x000000101111d819 */ /* 0x000fca00000006ff */
[----:B------:R-:W-:-:S05]  /*08c0*/  @!P5 FMUL.FTZ R12, R17, R12 ;  /* 0x0000000c110cd220 */ /* 0x000fca0000410000 */
[----:B------:R-:W-:Y:S01]  /*08d0*/  @!P5 F2FP.BF16.F32.PACK_AB R8, RZ, R12 ;  /* 0x0000000cff08d23e */ /* 0x000fe200000010ff */
[----:B--2---:R-:W-:-:S05]  /*08e0*/  @!P4 FMUL.FTZ R15, R20, R15 ;  /* 0x0000000f140fc220 */ /* 0x004fca0000410000 */
[----:B------:R-:W-:Y:S01]  /*08f0*/  @!P4 F2FP.BF16.F32.PACK_AB R9, RZ, R15 ;  /* 0x0000000fff09c23e */ /* 0x000fe200000010ff */
[----:B0-----:R-:W-:Y:S06]  /*0900*/  @P0 BRA `(.L_x_6105) ;  /* 0x0000000000300947 */ /* 0x001fec0003800000 */
[----:B------:R-:W0:Y:S01]  /*0910*/  LDC.64 R10, c[0x0][0x388] ;  /* 0x0000e200ff0a7b82 */ /* 0x000e220000000a00 */
[----:B------:R-:W-:Y:S01]  /*0920*/  IADD3 R13, PT, PT, R0, R3, RZ ;  /* 0x00000003000d7210 */ /* 0x000fe20007ffe0ff */
[----:B------:R-:W-:-:S05]  /*0930*/  VIADD R3, R3, 0x80 ;  /* 0x0000008003037836 */ /* 0x000fca0000000000 */
[----:B------:R-:W-:Y:S01]  /*0940*/  ISETP.GE.U32.AND P0, PT, R3, R2, PT ;  /* 0x000000020300720c */ /* 0x000fe20003f06070 */
[----:B0-----:R-:W-:-:S05]  /*0950*/  IMAD.WIDE.U32 R10, R13, 0x2, R10 ;  /* 0x000000020d0a7825 */ /* 0x001fca00078e000a */
[----:B------:R0:W-:Y:S07]  /*0960*/  STG.E.U16 desc[UR4][R10.64], R28 ;  /* 0x0000001c0a007986 */ /* 0x0001ee000c101504 */
[----:B------:R-:W-:Y:S05]  /*0970*/  @P0 BRA `(.L_x_6106) ;  /* 0x0000000000300947 */ /* 0x000fea0003800000 */
[----:B0-----:R-:W0:Y:S01]  /*0980*/  LDC.64 R10, c[0x0][0x388] ;  /* 0x0000e200ff0a7b82 */ /* 0x001e220000000a00 */
[----:B------:R-:W-:Y:S01]  /*0990*/  IADD3 R13, PT, PT, R0, R3, RZ ;  /* 0x00000003000d7210 */ /* 0x000fe20007ffe0ff */
[----:B------:R-:W-:-:S04]  /*09a0*/  VIADD R3, R3, 0x80 ;  /* 0x0000008003037836 */ /* 0x000fc80000000000 */
[----:B0-----:R-:W-:-:S05]  /*09b0*/  IMAD.WIDE.U32 R10, R13, 0x2, R10 ;  /* 0x000000020d0a7825 */ /* 0x001fca00078e000a */
[----:B------:R0:W-:Y:S02]  /*09c0*/  STG.E.U16 desc[UR4][R10.64], R4 ;  /* 0x000000040a007986 */ /* 0x0001e4000c101504 */
.L_x_6105:
[----:B------:R-:W-:-:S13]  /*09d0*/  ISETP.GE.U32.AND P0, PT, R3, R2, PT ;  /* 0x000000020300720c */ /* 0x000fda0003f06070 */
[----:B------:R-:W-:Y:S05]  /*09e0*/  @P0 BRA `(.L_x_6107) ;  /* 0x0000000000300947 */ /* 0x000fea0003800000 */
[----:B0-----:R-:W0:Y:S01]  /*09f0*/  LDC.64 R10, c[0x0][0x388] ;  /* 0x0000e200ff0a7b82 */ /* 0x001e220000000a00 */
[----:B------:R-:W-:Y:S01]  /*0a00*/  IADD3 R13, PT, PT, R0, R3, RZ ;  /* 0x00000003000d7210 */ /* 0x000fe20007ffe0ff */
[----:B------:R-:W-:-:S04]  /*0a10*/  VIADD R3, R3, 0x80 ;  /* 0x0000008003037836 */ /* 0x000fc80000000000 */
[----:B0-----:R-:W-:-:S05]  /*0a20*/  IMAD.WIDE.U32 R10, R13, 0x2, R10 ;  /* 0x000000020d0a7825 */ /* 0x001fca00078e000a */
[----:B------:R1:W-:Y:S02]  /*0a30*/  STG.E.U16 desc[UR4][R10.64], R5 ;  /* 0x000000050a007986 */ /* 0x0003e4000c101504 */
.L_x_6106:
[----:B------:R-:W-:-:S13]  /*0a40*/  ISETP.GE.U32.AND P0, PT, R3, R2, PT ;  /* 0x000000020300720c */ /* 0x000fda0003f06070 */
[----:B------:R-:W-:Y:S05]  /*0a50*/  @P0 BRA `(.L_x_6108) ;  /* 0x0000000000340947 */ /* 0x000fea0003800000 */
[----:B-1----:R-:W1:Y:S01]  /*0a60*/  LDC.64 R4, c[0x0][0x388] ;  /* 0x0000e200ff047b82 */ /* 0x002e620000000a00 */
[----:B0-----:R-:W-:Y:S01]  /*0a70*/  IADD3 R11, PT, PT, R0, R3, RZ ;  /* 0x00000003000b7210 */ /* 0x001fe20007ffe0ff */
[----:B------:R-:W-:-:S04]  /*0a80*/  VIADD R3, R3, 0x80 ;  /* 0x0000008003037836 */ /* 0x000fc80000000000 */
[----:B-1----:R-:W-:-:S05]  /*0a90*/  IMAD.WIDE.U32 R4, R11, 0x2, R4 ;  /* 0x000000020b047825 */ /* 0x002fca00078e0004 */
[----:B------:R1:W-:Y:S02]  /*0aa0*/  STG.E.U16 desc[UR4][R4.64], R6 ;  /* 0x0000000604007986 */ /* 0x0003e4000c101504 */
.L_x_6107:
[----:B------:R-:W-:-:S13]  /*0ab0*/  ISETP.GE.U32.AND P0, PT, R3, R2, PT ;  /* 0x000000020300720c */ /* 0x000fda0003f06070 */
[----:B------:R-:W-:Y:S05]  /*0ac0*/  @P0 BREAK.RELIABLE B1 ;  /* 0x0000000000010942 */ /* 0x000fea0003800100 */
[----:B------:R-:W-:Y:S05]  /*0ad0*/  @P0 BRA `(.L_x_6109) ;  /* 0x0000000000300947 */ /* 0x000fea0003800000 */
[----:B01----:R-:W0:Y:S01]  /*0ae0*/  LDC.64 R4, c[0x0][0x388] ;  /* 0x0000e200ff047b82 */ /* 0x003e220000000a00 */
[----:B------:R-:W-:Y:S01]  /*0af0*/  IADD3 R11, PT, PT, R0, R3, RZ ;  /* 0x00000003000b7210 */ /* 0x000fe20007ffe0ff */
[----:B------:R-:W-:-:S04]  /*0b00*/  VIADD R3, R3, 0x80 ;  /* 0x0000008003037836 */ /* 0x000fc80000000000 */
[----:B0-----:R-:W-:-:S05]  /*0b10*/  IMAD.WIDE.U32 R4, R11, 0x2, R4 ;  /* 0x000000020b047825 */ /* 0x001fca00078e0004 */
[----:B------:R2:W-:Y:S02]  /*0b20*/  STG.E.U16 desc[UR4][R4.64], R7 ;  /* 0x0000000704007986 */ /* 0x0005e4000c101504 */
.L_x_6108:
[----:B------:R-:W-:Y:S05]  /*0b30*/  BSYNC.RELIABLE B1 ;  /* 0x0000000000017941 */ /* 0x000fea0003800100 */
.L_x_6104:
[----:B------:R-:W-:-:S13]  /*0b40*/  ISETP.GE.U32.AND P0, PT, R3, R2, PT ;  /* 0x000000020300720c */ /* 0x000fda0003f06070 */
[----:B-12---:R-:W1:Y:S01]  /*0b50*/  @!P0 LDC.64 R4, c[0x0][0x388] ;  /* 0x0000e200ff048b82 */ /* 0x006e620000000a00 */
[----:B------:R-:W-:Y:S01]  /*0b60*/  @!P0 IADD3 R7, PT, PT, R0, R3, RZ ;  /* 0x0000000300078210 */ /* 0x000fe20007ffe0ff */
[----:B------:R-:W-:-:S04]  /*0b70*/  @!P0 VIADD R3, R3, 0x80 ;  /* 0x0000008003038836 */ /* 0x000fc80000000000 */
[----:B-1----:R-:W-:-:S05]  /*0b80*/  @!P0 IMAD.WIDE.U32 R4, R7, 0x2, R4 ;  /* 0x0000000207048825 */ /* 0x002fca00078e0004 */
[----:B------:R2:W-:Y:S02]  /*0b90*/  @!P0 STG.E.U16 desc[UR4][R4.64], R8 ;  /* 0x0000000804008986 */ /* 0x0005e4000c101504 */
.L_x_6109:
[----:B------:R-:W-:Y:S05]  /*0ba0*/  BSYNC.RECONVERGENT B0 ;  /* 0x0000000000007941 */ /* 0x000fea0003800200 */
.L_x_6103:
[----:B------:R-:W-:Y:S05]  /*0bb0*/  WARPSYNC.ALL ;  /* 0x0000000000007948 */ /* 0x000fea0003800000 */
[----:B------:R-:W-:-:S13]  /*0bc0*/  ISETP.GE.U32.AND P0, PT, R3, R2, PT ;  /* 0x000000020300720c */ /* 0x000fda0003f06070 */
[----:B------:R-:W-:Y:S05]  /*0bd0*/  @P0 EXIT ;  /* 0x000000000000094d */ /* 0x000fea0003800000 */
[----:B012---:R-:W0:Y:S01]  /*0be0*/  LDC.64 R4, c[0x0][0x388] ;  /* 0x0000e200ff047b82 */ /* 0x007e220000000a00 */
[----:B------:R-:W-:-:S05]  /*0bf0*/  IADD3 R3, PT, PT, R0, R3, RZ ;  /* 0x0000000300037210 */ /* 0x000fca0007ffe0ff */
[----:B0-----:R-:W-:-:S05]  /*0c00*/  IMAD.WIDE.U32 R2, R3, 0x2, R4 ;  /* 0x0000000203027825 */ /* 0x001fca00078e0004 */
[----:B------:R-:W-:Y:S01]  /*0c10*/  STG.E.U16 desc[UR4][R2.64], R9 ;  /* 0x0000000902007986 */ /* 0x000fe2000c101504 */
[----:B------:R-:W-:Y:S05]  /*0c20*/  EXIT ;  /* 0x000000000000794d */ /* 0x000fea0003800000 */
.L_x_6102:
[----:B------:R-:W0:Y:S01]  /*0c30*/  S2R R2, SR_TID.X ;  /* 0x0000000000027919 */ /* 0x000e220000002100 */
[----:B------:R-:W1:Y:S08]  /*0c40*/  LDC.64 R4, c[0x0][0x390] ;  /* 0x0000e400ff047b82 */ /* 0x000e700000000a00 */
[----:B------:R-:W2:Y:S08]  /*0c50*/  LDC.64 R6, c[0x0][0x398] ;  /* 0x0000e600ff067b82 */ /* 0x000eb00000000a00 */
[----:B------:R-:W3:Y:S01]  /*0c60*/  LDC.64 R12, c[0x0][0x388] ;  /* 0x0000e200ff0c7b82 */ /* 0x000ee20000000a00 */
[----:B-1----:R-:W-:-:S04]  /*0c70*/  IMAD.WIDE.U32 R4, R0, 0x2, R4 ;  /* 0x0000000200047825 */ /* 0x002fc800078e0004 */
[----:B0-----:R-:W-:-:S04]  /*0c80*/  IMAD.WIDE.U32 R16, R2, 0x4, R4 ;  /* 0x0000000402107825 */ /* 0x001fc800078e0004 */
[----:B--2---:R-:W-:Y:S01]  /*0c90*/  IMAD.WIDE.U32 R4, R0, 0x4, R6 ;  /* 0x0000000400047825 */ /* 0x004fe200078e0006 */
[----:B------:R-:W2:Y:S04]  /*0ca0*/  LDG.E R15, desc[UR4][R16.64] ;  /* 0x00000004100f7981 */ /* 0x000ea8000c1e1900 */
[----:B------:R-:W4:Y:S01]  /*0cb0*/  LDG.E R21, desc[UR4][R16.64+0x200] ;  /* 0x0002000410157981 */ /* 0x000f22000c1e1900 */
[----:B------:R-:W-:-:S03]  /*0cc0*/  IMAD.WIDE.U32 R18, R2, 0x8, R4 ;  /* 0x0000000802127825 */ /* 0x000fc600078e0004 */
[----:B------:R-:W5:Y:S04]  /*0cd0*/  LDG.E R3, desc[UR4][R16.64+0x400] ;  /* 0x0004000410037981 */ /* 0x000f68000c1e1900 */
[----:B------:R-:W5:Y:S04]  /*0ce0*/  LDG.E.64 R4, desc[UR4][R18.64+0x400] ;  /* 0x0004000412047981 */ /* 0x000f68000c1e1b00 */
[----:B------:R0:W5:Y:S04]  /*0cf0*/  LDG.E R14, desc[UR4][R16.64+0x600] ;  /* 0x00060004100e7981 */ /* 0x000168000c1e1900 */
[----:B------:R-:W5:Y:S04]  /*0d00*/  LDG.E.64 R10, desc[UR4][R18.64] ;  /* 0x00000004120a7981 */ /* 0x000f68000c1e1b00 */
[----:B------:R-:W5:Y:S04]  /*0d10*/  LDG.E.64 R6, desc[UR4][R18.64+0x800] ;  /* 0x0008000412067981 */ /* 0x000f68000c1e1b00 */
[----:B------:R-:W5:Y:S01]  /*0d20*/  LDG.E.64 R8, desc[UR4][R18.64+0xc00] ;  /* 0x000c000412087981 */ /* 0x000f62000c1e1b00 */
[----:B---3--:R-:W-:-:S04]  /*0d30*/  IMAD.WIDE.U32 R12, R0, 0x2, R12 ;  /* 0x00000002000c7825 */ /* 0x008fc800078e000c */
[----:B------:R-:W-:Y:S01]  /*0d40*/  IMAD.WIDE.U32 R12, R2, 0x4, R12 ;  /* 0x00000004020c7825 */ /* 0x000fe200078e000c */
[----:B--2---:R-:W-:-:S03]  /*0d50*/  PRMT R20, R15, 0x7632, R20 ;  /* 0x000076320f147816 */ /* 0x004fc60000000014 */
[----:B------:R-:W-:Y:S01]  /*0d60*/  IMAD.U32 R23, R15, 0x10000, RZ ;  /* 0x000100000f177824 */ /* 0x000fe200078e00ff */
[----:B----4-:R-:W-:-:S04]  /*0d70*/  PRMT R15, R21, 0x7632, R15 ;  /* 0x00007632150f7816 */ /* 0x010fc8000000000f */
[----:B------:R-:W-:Y:S02]  /*0d80*/  SHF.L.U32 R22, R15, 0x10, RZ ;  /* 0x000000100f167819 */ /* 0x000fe400000006ff */
[----:B-----5:R-:W-:-:S03]  /*0d90*/  PRMT R15, R3, 0x7632, R15 ;  /* 0x00007632030f7816 */ /* 0x020fc6000000000f */
[----:B0-----:R-:W-:Y:S01]  /*0da0*/  FMUL.FTZ R17, R5, R22 ;  /* 0x0000001605117220 */ /* 0x001fe20000410000 */
[----:B------:R-:W-:Y:S02]  /*0db0*/  SHF.L.U32 R16, R15, 0x10, RZ ;  /* 0x000000100f107819 */ /* 0x000fe400000006ff */
[C---:B------:R-:W-:Y:S01]  /*0dc0*/  PRMT R5, R14.reuse, 0x7632, R5 ;  /* 0x000076320e057816 */ /* 0x040fe20000000005 */
[----:B------:R-:W-:Y:S01]  /*0dd0*/  IMAD.U32 R15, R14, 0x10000, RZ ;  /* 0x000100000e0f7824 */ /* 0x000fe200078e00ff */
[----:B------:R-:W-:Y:S01]  /*0de0*/  SHF.L.U32 R20, R20, 0x10, RZ ;  /* 0x0000001014147819 */ /* 0x000fe200000006ff */
[----:B------:R-:W-:Y:S01]  /*0df0*/  IMAD.U32 R21, R21, 0x10000, RZ ;  /* 0x0001000015157824 */ /* 0x000fe200078e00ff */
[----:B------:R-:W-:Y:S01]  /*0e00*/  SHF.L.U32 R14, R5, 0x10, RZ ;  /* 0x00000010050e7819 */ /* 0x000fe200000006ff */
[----:B------:R-:W-:Y:S02]  /*0e10*/  IMAD.U32 R3, R3, 0x10000, RZ ;  /* 0x0001000003037824 */ /* 0x000fe400078e00ff */
[----:B------:R-:W-:Y:S01]  /*0e20*/  FMUL.FTZ R10, R10, R23 ;  /* 0x000000170a0a7220 */ /* 0x000fe20000410000 */
[----:B------:R-:W-:Y:S01]  /*0e30*/  FMUL.FTZ R11, R11, R20 ;  /* 0x000000140b0b7220 */ /* 0x000fe20000410000 */
[----:B------:R-:W-:Y:S01]  /*0e40*/  FMUL.FTZ R4, R4, R21 ;  /* 0x0000001504047220 */ /* 0x000fe20000410000 */
[----:B------:R-:W-:Y:S01]  /*0e50*/  FMUL.FTZ R3, R6, R3 ;  /* 0x0000000306037220 */ /* 0x000fe20000410000 */
[----:B------:R-:W-:Y:S01]  /*0e60*/  FMUL.FTZ R16, R7, R16 ;  /* 0x0000001007107220 */ /* 0x000fe20000410000 */
[----:B------:R-:W-:Y:S01]  /*0e70*/  FMUL.FTZ R8, R8, R15 ;  /* 0x0000000f08087220 */ /* 0x000fe20000410000 */
[----:B------:R-:W-:Y:S01]  /*0e80*/  FMUL.FTZ R9, R9, R14 ;  /* 0x0000000e09097220 */ /* 0x000fe20000410000 */
[----:B------:R-:W-:-:S02]  /*0e90*/  F2FP.BF16.F32.PACK_AB R11, R11, R10 ;  /* 0x0000000a0b0b723e */ /* 0x000fc400000010ff */
[----:B------:R-:W-:Y:S02]  /*0ea0*/  F2FP.BF16.F32.PACK_AB R17, R17, R4 ;  /* 0x000000041111723e */ /* 0x000fe400000010ff */
[----:B------:R-:W-:Y:S02]  /*0eb0*/  F2FP.BF16.F32.PACK_AB R3, R16, R3 ;  /* 0x000000031003723e */ /* 0x000fe400000010ff */
[----:B------:R-:W-:Y:S01]  /*0ec0*/  F2FP.BF16.F32.PACK_AB R9, R9, R8 ;  /* 0x000000080909723e */ /* 0x000fe200000010ff */
[----:B------:R-:W-:Y:S04]  /*0ed0*/  STG.E desc[UR4][R12.64], R11 ;  /* 0x0000000b0c007986 */ /* 0x000fe8000c101904 */
[----:B------:R-:W-:Y:S04]  /*0ee0*/  STG.E desc[UR4][R12.64+0x200], R17 ;  /* 0x000200110c007986 */ /* 0x000fe8000c101904 */
[----:B------:R-:W-:Y:S04]  /*0ef0*/  STG.E desc[UR4][R12.64+0x400], R3 ;  /* 0x000400030c007986 */ /* 0x000fe8000c101904 */
[----:B------:R-:W-:Y:S01]  /*0f00*/  STG.E desc[UR4][R12.64+0x600], R9 ;  /* 0x000600090c007986 */ /* 0x000fe2000c101904 */
[----:B------:R-:W-:Y:S05]  /*0f10*/  EXIT ;  /* 0x000000000000794d */ /* 0x000fea0003800000 */
.L_x_6110:
        /* <DEDUP_REMOVED lines=14> */
.L_x_27420:


//--------------------- .text._ZN2at6native29vectorized_elementwise_kernelILi4EZZZNS0_49_GLOBAL__N__b919a28f_16_Normalization_cu_5c38458736batch_norm_elementwise_backward_evalERKNS_6TensorES5_S5_S5_ENKUlvE0_clEvENKUlvE2_clEvEUlN3c108BFloat16EfE_St5arrayIPcLm3EEEEviT0_T1_ --------------------------
	.section	.text._ZN2at6native29vectorized_elementwise_kernelILi4EZZZNS0_49_GLOBAL__N__b919a28f_16_Normalization_cu_5c38458736batch_norm_elementwise_backward_evalERKNS_6TensorES5_S5_S5_ENKUlvE0_clEvENKUlvE2_clEvEUlN3c108BFloat16EfE_St5arrayIPcLm3EEEEviT0_T1_,"ax",@progbits
	.align	128
        .global         _ZN2at6native29vectorized_elementwise_kernelILi4EZZZNS0_49_GLOBAL__N__b919a28f_16_Normalization_cu_5c38458736batch_norm_elementwise_backward_evalERKNS_6TensorES5_S5_S5_ENKUlvE0_clEvENKUlvE2_clEvEUlN3c108BFloat16EfE_St5arrayIPcLm3EEEEviT0_T1_
        .type           _ZN2at6native29vectorized_elementwise_kernelILi4EZZZNS0_49_GLOBAL__N__b919a28f_16_Normalization_cu_5c38458736batch_norm_elementwise_backward_evalERKNS_6TensorES5_S5_S5_ENKUlvE0_clEvENKUlvE2_clEvEUlN3c108BFloat16EfE_St5arrayIPcLm3EEEEviT0_T1_,@function
        .size           _ZN2at6native29vectorized_elementwise_kernelILi4EZZZNS0_49_GLOBAL__N__b919a28f_16_Normalization_cu_5c38458736batch_norm_elementwise_backward_evalERKNS_6TensorES5_S5_S5_ENKUlvE0_clEvENKUlvE2_clEvEUlN3c108BFloat16EfE_St5arrayIPcLm3EEEEviT0_T1_,(.L_x_27421 - _ZN2at6native29vectorized_elementwise_kernelILi4EZZZNS0_49_GLOBAL__N__b919a28f_16_Normalization_cu_5c38458736batch_norm_elementwise_backward_evalERKNS_6TensorES5_S5_S5_ENKUlvE0_clEvENKUlvE2_clEvEUlN3c108BFloat16EfE_St5arrayIPcLm3EEEEviT0_T1_)
        .other          _ZN2at6native29vectorized_elementwise_kernelILi4EZZZNS0_49_GLOBAL__N__b919a28f_16_Normalization_cu_5c38458736batch_norm_elementwise_backward_evalERKNS_6TensorES5_S5_S5_ENKUlvE0_clEvENKUlvE2_clEvEUlN3c108BFloat16EfE_St5arrayIPcLm3EEEEviT0_T1_,@"STO_CUDA_ENTRY STV_DEFAULT"
_ZN2at6native29vectorized_elementwise_kernelILi4EZZZNS0_49_GLOBAL__N__b919a28f_16_Normalization_cu_5c38458736batch_norm_elementwise_backward_evalERKNS_6TensorES5_S5_S5_ENKUlvE0_clEvENKUlvE2_clEvEUlN3c108BFloat16EfE_St5arrayIPcLm3EEEEviT0_T1_:
.text._ZN2at6native29vectorized_elementwise_kernelILi4EZZZNS0_49_GLOBAL__N__b919a28f_16_Normalization_cu_5c38458736batch_norm_elementwise_backward_evalERKNS_6TensorES5_S5_S5_ENKUlvE0_clEvENKUlvE2_clEvEUlN3c108BFloat16EfE_St5arrayIPcLm3EEEEviT0_T1_:
        /* <DEDUP_REMOVED lines=157> */
.L_x_6114:
[----:B------:R-:W-:-:S13]  /*09d0*/  ISETP.GE.U32.AND P0, PT, R3, R2, PT ;  /* 0x000000020300720c */ /* 0x000fda0003f06070 */
[----:B------:R-:W-:Y:S05]  /*09e0*/  @P0 BRA `(.L_x_6116) ;  /* 0x0000000000300947 */ /* 0x000fea0003800000 */
[----:B0-----:R-:W0:Y:S01]  /*09f0*/  LDC.64 R10, c[0x0][0x388] ;  /* 0x0000e200ff0a7b82 */ /* 0x001e220000000a00 */
[----:B------:R-:W-:Y:S01]  /*0a00*/  IADD3 R13, PT, PT, R0, R3, RZ ;  /* 0x00000003000d7210 */ /* 0x000fe20007ffe0ff */
[----:B------:R-:W-:-:S04]  /*0a10*/  VIADD R3, R3, 0x80 ;  /* 0x0000008003037836 */ /* 0x000fc80000000000 */
[----:B0-----:R-:W-:-:S05]  /*0a20*/  IMAD.WIDE.U32 R10, R13, 0x2, R10 ;  /* 0x000000020d0a7825 */ /* 0x001fca00078e000a */
[----:B------:R1:W-:Y:S02]  /*0a30*/  STG.E.U16 desc[UR4][R10.64], R5 ;  /* 0x000000050a007986 */ /* 0x0003e4000c101504 */
.L_x_6115:
[----:B------:R-:W-:-:S13]  /*0a40*/  ISETP.GE.U32.AND P0, PT, R3, R2, PT ;  /* 0x000000020300720c */ /* 0x000fda0003f06070 */
[----:B------:R-:W-:Y:S05]  /*0a50*/  @P0 BRA `(.L_x_6117) ;  /* 0x0000000000340947 */ /* 0x000fea0003800000 */
[----:B-1----:R-:W1:Y:S01]  /*0a60*/  LDC.64 R4, c[0x0][0x388] ;  /* 0x0000e200ff047b82 */ /* 0x002e620000000a00 */
[----:B0-----:R-:W-:Y:S01]  /*0a70*/  IADD3 R11, PT, PT, R0, R3, RZ ;  /* 0x00000003000b7210 */ /* 0x001fe20007ffe0ff */
[----:B------:R-:W-:-:S04]  /*0a80*/  VIADD R3, R3, 0x80 ;  /* 0x0000008003037836 */ /* 0x000fc80000000000 */
[----:B-1----:R-:W-:-:S05]  /*0a90*/  IMAD.WIDE.U32 R4, R11, 0x2, R4 ;  /* 0x000000020b047825 */ /* 0x002fca00078e0004 */
[----:B------:R1:W-:Y:S02]  /*0aa0*/  STG.E.U16 desc[UR4][R4.64], R6 ;  /* 0x0000000604007986 */ /* 0x0003e4000c101504 */
.L_x_6116:
        /* <DEDUP_REMOVED lines=8> */
.L_x_6117:
[----:B------:R-:W-:Y:S05]  /*0b30*/  BSYNC.RELIABLE B1 ;  /* 0x0000000000017941 */ /* 0x000fea0003800100 */
.L_x_6113:
[----:B------:R-:W-:-:S13]  /*0b40*/  ISETP.GE.U32.AND P0, PT, R3, R2, PT ;  /* 0x000000020300720c */ /* 0x000fda0003f06070 */
[----:B-12---:R-:W1:Y:S01]  /*0b50*/  @!P0 LDC.64 R4, c[0x0][0x388] ;  /* 0x0000e200ff048b82 */ /* 0x006e620000000a00 */
[----:B------:R-:W-:Y:S01]  /*0b60*/  @!P0 IADD3 R7, PT, PT, R0, R3, RZ ;  /* 0x0000000300078210 */ /* 0x000fe20007ffe0ff */
[----:B------:R-:W-:-:S04]  /*0b70*/  @!P0 VIADD R3, R3, 0x80 ;  /* 0x0000008003038836 */ /* 0x000fc80000000000 */
[----:B-1----:R-:W-:-:S05]  /*0b80*/  @!P0 IMAD.WIDE.U32 R4, R7, 0x2, R4 ;  /* 0x0000000207048825 */ /* 0x002fca00078e0004 */
[----:B------:R2:W-:Y:S02]  /*0b90*/  @!P0 STG.E.U16 desc[UR4][R4.64], R8 ;  /* 0x0000000804008986 */ /* 0x0005e4000c101504 */
.L_x_6118:
[----:B------:R-:W-:Y:S05]  /*0ba0*/  BSYNC.RECONVERGENT B0 ;  /* 0x0000000000007941 */ /* 0x000fea0003800200 */
.L_x_6112:
        /* <DEDUP_REMOVED lines=8> */
.L_x_6111:
[----:B------:R-:W0:Y:S01]  /*0c30*/  S2R R12, SR_TID.X ;  /* 0x00000000000c7919 */ /* 0x000e220000002100 */
[----:B------:R-:W1:Y:S08]  /*0c40*/  LDC.64 R2, c[0x0][0x390] ;  /* 0x0000e400ff027b82 */ /* 0x000e700000000a00 */
[----:B------:R-:W2:Y:S08]  /*0c50*/  LDC.64 R4, c[0x0][0x398] ;  /* 0x0000e600ff047b82 */ /* 0x000eb00000000a00 */
[----:B------:R-:W3:Y:S01]  /*0c60*/  LDC.64 R16, c[0x0][0x388] ;  /* 0x0000e200ff107b82 */ /* 0x000ee20000000a00 */
[----:B-1----:R-:W-:-:S04]  /*0c70*/  IMAD.WIDE.U32 R2, R0, 0x2, R2 ;  /* 0x0000000200027825 */ /* 0x002fc800078e0002 */
[----:B0-----:R-:W-:-:S04]  /*0c80*/  IMAD.WIDE.U32 R18, R12, 0x8, R2 ;  /* 0x000000080c127825 */ /* 0x001fc800078e0002 */
[----:B--2---:R-:W-:Y:S01]  /*0c90*/  IMAD.WIDE.U32 R4, R0, 0x4, R4 ;  /* 0x0000000400047825 */ /* 0x004fe200078e0004 */
[----:B------:R-:W2:Y:S04]  /*0ca0*/  LDG.E.64 R2, desc[UR4][R18.64] ;  /* 0x0000000412027981 */ /* 0x000ea8000c1e1b00 */
[----:B------:R-:W4:Y:S01]  /*0cb0*/  LDG.E.64 R14, desc[UR4][R18.64+0x400] ;  /* 0x00040004120e7981 */ /* 0x000f22000c1e1b00 */
[----:B------:R-:W-:-:S05]  /*0cc0*/  IMAD.WIDE.U32 R20, R12, 0x10, R4 ;  /* 0x000000100c147825 */ /* 0x000fca00078e0004 */
[----:B------:R-:W5:Y:S04]  /*0cd0*/  LDG.E.128 R8, desc[UR4][R20.64] ;  /* 0x0000000414087981 */ /* 0x000f68000c1e1d00 */
[----:B------:R-:W5:Y:S01]  /*0ce0*/  LDG.E.128 R4, desc[UR4][R20.64+0x800] ;  /* 0x0008000414047981 */ /* 0x000f62000c1e1d00 */
[----:B---3--:R-:W-:-:S04]  /*0cf0*/  IMAD.WIDE.U32 R16, R0, 0x2, R16 ;  /* 0x0000000200107825 */ /* 0x008fc800078e0010 */
[----:B------:R-:W-:Y:S01]  /*0d00*/  IMAD.WIDE.U32 R16, R12, 0x8, R16 ;  /* 0x000000080c107825 */ /* 0x000fe200078e0010 */
[----:B--2---:R-:W-:-:S03]  /*0d10*/  PRMT R13, R2, 0x7632, R13 ;  /* 0x00007632020d7816 */ /* 0x004fc6000000000d */
[----:B------:R-:W-:Y:S01]  /*0d20*/  IMAD.U32 R23, R2, 0x10000, RZ ;  /* 0x0001000002177824 */ /* 0x000fe200078e00ff */
[----:B------:R-:W-:Y:S01]  /*0d30*/  SHF.L.U32 R25, R3, 0x10, RZ ;  /* 0x0000001003197819 */ /* 0x000fe200000006ff */
[----:B------:R-:W-:Y:S01]  /*0d40*/  IMAD.U32 R2, R13, 0x10000, RZ ;  /* 0x000100000d027824 */ /* 0x000fe200078e00ff */
[----:B------:R-:W-:Y:S02]  /*0d50*/  PRMT R3, R3, 0x7632, R3 ;  /* 0x0000763203037816 */ /* 0x000fe40000000003 */
[C---:B----4-:R-:W-:Y:S01]  /*0d60*/  PRMT R0, R14.reuse, 0x7632, R0 ;  /* 0x000076320e007816 */ /* 0x050fe20000000000 */
[----:B-----5:R-:W-:Y:S01]  /*0d70*/  FMUL.FTZ R9, R9, R2 ;  /* 0x0000000209097220 */ /* 0x020fe20000410000 */
[----:B------:R-:W-:Y:S02]  /*0d80*/  PRMT R2, R15, 0x7632, R2 ;  /* 0x000076320f027816 */ /* 0x000fe40000000002 */
[----:B------:R-:W-:Y:S01]  /*0d90*/  SHF.L.U32 R18, R3, 0x10, RZ ;  /* 0x0000001003127819 */ /* 0x000fe200000006ff */
[----:B------:R-:W-:Y:S01]  /*0da0*/  IMAD.U32 R3, R14, 0x10000, RZ ;  /* 0x000100000e037824 */ /* 0x000fe200078e00ff */
[----:B------:R-:W-:Y:S01]  /*0db0*/  SHF.L.U32 R15, R15, 0x10, RZ ;  /* 0x000000100f0f7819 */ /* 0x000fe200000006ff */
[----:B------:R-:W-:Y:S01]  /*0dc0*/  IMAD.U32 R0, R0, 0x10000, RZ ;  /* 0x0001000000007824 */ /* 0x000fe200078e00ff */
[----:B------:R-:W-:Y:S01]  /*0dd0*/  SHF.L.U32 R2, R2, 0x10, RZ ;  /* 0x0000001002027819 */ /* 0x000fe200000006ff */
        /* <DEDUP_REMOVED lines=10> */
[----:B------:R-:W-:-:S03]  /*0e80*/  F2FP.BF16.F32.PACK_AB R3, R7, R6 ;  /* 0x000000060703723e */ /* 0x000fc600000010ff */
[----:B------:R-:W-:Y:S04]  /*0e90*/  STG.E.64 desc[UR4][R16.64], R8 ;  /* 0x0000000810007986 */ /* 0x000fe8000c101b04 */
[----:B------:R-:W-:Y:S01]  /*0ea0*/  STG.E.64 desc[UR4][R16.64+0x400], R2 ;  /* 0x0004000210007986 */ /* 0x000fe2000c101b04 */
[----:B------:R-:W-:Y:S05]  /*0eb0*/  EXIT ;  /* 0x000000000000794d */ /* 0x000fea0003800000 */
.L_x_6119:
        /* <DEDUP_REMOVED lines=12> */
.L_x_27421:


//--------------------- .text._ZN2at6native29vectorized_elementwise_kernelILi8EZZZNS0_49_GLOBAL__N__b919a28f_16_Normalization_cu_5c38458736batch_norm_elementwise_backward_evalERKNS_6TensorES5_S5_S5_ENKUlvE0_clEvENKUlvE2_clEvEUlN3c108BFloat16EfE_St5arrayIPcLm3EEEEviT0_T1_ --------------------------
	.section	.text._ZN2at6native29vectorized_elementwise_kernelILi8EZZZNS0_49_GLOBAL__N__b919a28f_16_Normalization_cu_5c38458736batch_norm_elementwise_backward_evalERKNS_6TensorES5_S5_S5_ENKUlvE0_clEvENKUlvE2_clEvEUlN3c108BFloat16EfE_St5arrayIPcLm3EEEEviT0_T1_,"ax",@progbits
	.align	128
        .global         _ZN2at6native29vectorized_elementwise_kernelILi8EZZZNS0_49_GLOBAL__N__b919a28f_16_Normalization_cu_5c38458736batch_norm_elementwise_backward_evalERKNS_6TensorES5_S5_S5_ENKUlvE0_clEvENKUlvE2_clEvEUlN3c108BFloat16EfE_St5arrayIPcLm3EEEEviT0_T1_
        .type           _ZN2at6native29vectorized_elementwise_kernelILi8EZZZNS0_49_GLOBAL__N__b919a28f_16_Normalization_cu_5c38458736batch_norm_elementwise_backward_evalERKNS_6TensorES5_S5_S5_ENKUlvE0_clEvENKUlvE2_clEvEUlN3c108BFloat16EfE_St5arrayIPcLm3EEEEviT0_T1_,@function
        .size           _ZN2at6native29vectorized_elementwise_kernelILi8EZZZNS0_49_GLOBAL__N__b919a28f_16_Normalization_cu_5c38458736batch_norm_elementwise_backward_evalERKNS_6TensorES5_S5_S5_ENKUlvE0_clEvENKUlvE2_clEvEUlN3c108BFloat16EfE_St5arrayIPcLm3EEEEviT0_T1_,(.L_x_27422 - _ZN2at6native29vectorized_elementwise_kernelILi8EZZZNS0_49_GLOBAL__N__b919a28f_16_Normalization_cu_5c38458736batch_norm_elementwise_backward_evalERKNS_6TensorES5_S5_S5_ENKUlvE0_clEvENKUlvE2_clEvEUlN3c108BFloat16EfE_St5arrayIPcLm3EEEEviT0_T1_)
        .other          _ZN2at6native29vectorized_elementwise_kernelILi8EZZZNS0_49_GLOBAL__N__b919a28f_16_Normalization_cu_5c38458736batch_norm_elementwise_backward_evalERKNS_6TensorES5_S5_S5_ENKUlvE0_clEvENKUlvE2_clEvEUlN3c108BFloat16EfE_St5arrayIPcLm3EEEEviT0_T1_,@"STO_CUDA_ENTRY STV_DEFAULT"
_ZN2at6native29vectorized_elementwise_kernelILi8EZZZNS0_49_GLOBAL__N__b919a28f_16_Normalization_cu_5c38458736batch_norm_elementwise_backward_evalERKNS_6TensorES5_S5_S5_ENKUlvE0_clEvENKUlvE2_clEvEUlN3c108BFloat16EfE_St5arrayIPcLm3EEEEviT0_T1_:
.text._ZN2at6native29vectorized_elementwise_kernelILi8EZZZNS0_49_GLOBAL__N__b919a28f_16_Normalization_cu_5c38458736batch_norm_elementwise_backward_evalERKNS_6TensorES5_S5_S5_ENKUlvE0_clEvENKUlvE2_clEvEUlN3c108BFloat16EfE_St5arrayIPcLm3EEEEviT0_T1_:
        /* <DEDUP_REMOVED lines=157> */
.L_x_6123:
[----:B------:R-:W-:-:S13]  /*09d0*/  ISETP.GE.U32.AND P0, PT, R3, R2, PT ;  /* 0x000000020300720c */ /* 0x000fda0003f06070 */
[----:B------:R-:W-:Y:S05]  /*09e0*/  @P0 BRA `(.L_x_6125) ;  /* 0x0000000000300947 */ /* 0x000fea0003800000 */
[----:B0-----:R-:W0:Y:S01]  /*09f0*/  LDC.64 R10, c[0x0][0x388] ;  /* 0x0000e200ff0a7b82 */ /* 0x001e220000000a00 */
[----:B------:R-:W-:Y:S01]  /*0a00*/  IADD3 R13, PT, PT, R0, R3, RZ ;  /* 0x00000003000d7210 */ /* 0x000fe20007ffe0ff */
[----:B------:R-:W-:-:S04]  /*0a10*/  VIADD R3, R3, 0x80 ;  /* 0x0000008003037836 */ /* 0x000fc80000000000 */
[----:B0-----:R-:W-:-:S05]  /*0a20*/  IMAD.WIDE.U32 R10, R13, 0x2, R10 ;  /* 0x000000020d0a7825 */ /* 0x001fca00078e000a */
[----:B------:R1:W-:Y:S02]  /*0a30*/  STG.E.U16 desc[UR4][R10.64], R5 ;  /* 0x000000050a007986 */ /* 0x0003e4000c101504 */
.L_x_6124:
[----:B------:R-:W-:-:S13]  /*0a40*/  ISETP.GE.U32.AND P0, PT, R3, R2, PT ;  /* 0x000000020300720c */ /* 0x000fda0003f06070 */
[----:B------:R-:W-:Y:S05]  /*0a50*/  @P0 BRA `(.L_x_6126) ;  /* 0x0000000000340947 */ /* 0x000fea0003800000 */
[----:B-1----:R-:W1:Y:S01]  /*0a60*/  LDC.64 R4, c[0x0][0x388] ;  /* 0x0000e200ff047b82 */ /* 0x002e620000000a00 */
[----:B0-----:R-:W-:Y:S01]  /*0a70*/  IADD3 R11, PT, PT, R0, R3, RZ ;  /* 0x00000003000b7210 */ /* 0x001fe20007ffe0ff */
[----:B------:R-:W-:-:S04]  /*0a80*/  VIADD R3, R3, 0x80 ;  /* 0x0000008003037836 */ /* 0x000fc80000000000 */
[----:B-1----:R-:W-:-:S05]  /*0a90*/  IMAD.WIDE.U32 R4, R11, 0x2, R4 ;  /* 0x000000020b047825 */ /* 0x002fca00078e0004 */
[----:B------:R1:W-:Y:S02]  /*0aa0*/  STG.E.U16 desc[UR4][R4.64], R6 ;  /* 0x0000000604007986 */ /* 0x0003e4000c101504 */
.L_x_6125:
        /* <DEDUP_REMOVED lines=8> */
.L_x_6126:
[----:B------:R-:W-:Y:S05]  /*0b30*/  BSYNC.RELIABLE B1 ;  /* 0x0000000000017941 */ /* 0x000fea0003800100 */
.L_x_6122:
[----:B------:R-:W-:-:S13]  /*0b40*/  ISETP.GE.U32.AND P0, PT, R3, R2, PT ;  /* 0x000000020300720c */ /* 0x000fda0003f06070 */
[----:B-12---:R-:W1:Y:S01]  /*0b50*/  @!P0 LDC.64 R4, c[0x0][0x388] ;  /* 0x0000e200ff048b82 */ /* 0x006e620000000a00 */
[----:B------:R-:W-:Y:S01]  /*0b60*/  @!P0 IADD3 R7, PT, PT, R0, R3, RZ ;  /* 0x0000000300078210 */ /* 0x000fe20007ffe0ff */
[----:B------:R-:W-:-:S04]  /*0b70*/  @!P0 VIADD R3, R3, 0x80 ;  /* 0x0000008003038836 */ /* 0x000fc80000000000 */
[----:B-1----:R-:W-:-:S05]  /*0b80*/  @!P0 IMAD.WIDE.U32 R4, R7, 0x2, R4 ;  /* 0x0000000207048825 */ /* 0x002fca00078e0004 */
[----:B------:R2:W-:Y:S02]  /*0b90*/  @!P0 STG.E.U16 desc[UR4][R4.64], R8 ;  /* 0x0000000804008986 */ /* 0x0005e4000c101504 */
.L_x_6127:
[----:B------:R-:W-:Y:S05]  /*0ba0*/  BSYNC.RECONVERGENT B0 ;  /* 0x0000000000007941 */ /* 0x000fea0003800200 */
.L_x_6121:
        /* <DEDUP_REMOVED lines=8> */
.L_x_6120:
[----:B------:R-:W0:Y:S01]  /*0c30*/  S2R R2, SR_TID.X ;  /* 0x0000000000027919 */ /* 0x000e220000002100 */
[----:B------:R-:W1:Y:S08]  /*0c40*/  LDC.64 R4, c[0x0][0x390] ;  /* 0x0000e400ff047b82 */ /* 0x000e700000000a00 */
[----:B------:R-:W2:Y:S08]  /*0c50*/  LDC.64 R6, c[0x0][0x398] ;  /* 0x0000e600ff067b82 */ /* 0x000eb00000000a00 */
[----:B------:R-:W3:Y:S01]  /*0c60*/  LDC.64 R16, c[0x0][0x388] ;  /* 0x0000e200ff107b82 */ /* 0x000ee20000000a00 */
[----:B-1----:R-:W-:-:S04]  /*0c70*/  IMAD.WIDE.U32 R4, R0, 0x2, R4 ;  /* 0x0000000200047825 */ /* 0x002fc800078e0004 */
[----:B0-----:R-:W-:-:S04]  /*0c80*/  IMAD.WIDE.U32 R12, R2, 0x10, R4 ;  /* 0x00000010020c7825 */ /* 0x001fc800078e0004 */
[----:B--2---:R-:W-:Y:S02]  /*0c90*/  IMAD.WIDE.U32 R4, R0, 0x4, R6 ;  /* 0x0000000400047825 */ /* 0x004fe400078e0006 */
[----:B------:R-:W2:Y:S02]  /*0ca0*/  LDG.E.128 R12, desc[UR4][R12.64] ;  /* 0x000000040c0c7981 */ /* 0x000ea4000c1e1d00 */
[----:B------:R-:W-:-:S06]  /*0cb0*/  IMAD.WIDE.U32 R6, R2, 0x20, R4 ;  /* 0x0000002002067825 */ /* 0x000fcc00078e0004 */
[----:B------:R-:W4:Y:S01]  /*0cc0*/  LDG.E.ENL2.256 R4, R8, desc[UR4][R6.64] ;  /* 0xfe0000040608797e */ /* 0x000f220008121904 */
[----:B---3--:R-:W-:-:S04]  /*0cd0*/  IMAD.WIDE.U32 R16, R0, 0x2, R16 ;  /* 0x0000000200107825 */ /* 0x008fc800078e0010 */
[----:B------:R-:W-:Y:S01]  /*0ce0*/  IMAD.WIDE.U32 R16, R2, 0x10, R16 ;  /* 0x0000001002107825 */ /* 0x000fe200078e0010 */
[----:B--2---:R-:W-:-:S03]  /*0cf0*/  PRMT R3, R15, 0x7632, R3 ;  /* 0x000076320f037816 */ /* 0x004fc60000000003 */
[----:B------:R-:W-:Y:S01]  /*0d00*/  IMAD.U32 R23, R15, 0x10000, RZ ;  /* 0x000100000f177824 */ /* 0x000fe200078e00ff */
[C---:B------:R-:W-:Y:S01]  /*0d10*/  PRMT R15, R14.reuse, 0x7632, R15 ;  /* 0x000076320e0f7816 */ /* 0x040fe2000000000f */
[C---:B------:R-:W-:Y:S01]  /*0d20*/  IMAD.U32 R19, R13.reuse, 0x10000, RZ ;  /* 0x000100000d137824 */ /* 0x040fe200078e00ff */
[----:B------:R-:W-:Y:S02]  /*0d30*/  SHF.L.U32 R21, R14, 0x10, RZ ;  /* 0x000000100e157819 */ /* 0x000fe400000006ff */
[----:B------:R-:W-:Y:S02]  /*0d40*/  PRMT R14, R13, 0x7632, R14 ;  /* 0x000076320d0e7816 */ /* 0x000fe4000000000e */
[C---:B------:R-:W-:Y:S02]  /*0d50*/  PRMT R18, R12.reuse, 0x7632, R18 ;  /* 0x000076320c127816 */ /* 0x040fe40000000012 */
[----:B------:R-:W-:Y:S01]  /*0d60*/  SHF.L.U32 R13, R12, 0x10, RZ ;  /* 0x000000100c0d7819 */ /* 0x000fe200000006ff */
[----:B------:R-:W-:Y:S01]  /*0d70*/  IMAD.U32 R12, R3, 0x10000, RZ ;  /* 0x00010000030c7824 */ /* 0x000fe200078e00ff */
[----:B------:R-:W-:Y:S01]  /*0d80*/  SHF.L.U32 R0, R15, 0x10, RZ ;  /* 0x000000100f007819 */ /* 0x000fe200000006ff */
[----:B------:R-:W-:Y:S01]  /*0d90*/  IMAD.U32 R14, R14, 0x10000, RZ ;  /* 0x000100000e0e7824 */ /* 0x000fe200078e00ff */
[----:B------:R-:W-:Y:S01]  /*0da0*/  SHF.L.U32 R18, R18, 0x10, RZ ;  /* 0x0000001012127819 */ /* 0x000fe200000006ff */
[----:B----4-:R-:W-:Y:S01]  /*0db0*/  FMUL.FTZ R6, R6, R23 ;  /* 0x0000001706067220 */ /* 0x010fe20000410000 */
        /* <DEDUP_REMOVED lines=10> */
[----:B------:R-:W-:-:S05]  /*0e60*/  F2FP.BF16.F32.PACK_AB R4, R9, R8 ;  /* 0x000000080904723e */ /* 0x000fca00000010ff */
[----:B------:R-:W-:Y:S01]  /*0e70*/  STG.E.128 desc[UR4][R16.64], R4 ;  /* 0x0000000410007986 */ /* 0x000fe2000c101d04 */
[----:B------:R-:W-:Y:S05]  /*0e80*/  EXIT ;  /* 0x000000000000794d */ /* 0x000fea0003800000 */
.L_x_6128:
        /* <DEDUP_REMOVED lines=15> */
.L_x_27422:


//--------------------- .text._ZN2at6native18elementwise_kernelILi128ELi4EZNS0_15gpu_kernel_implIZZZNS0_49_GLOBAL__N__b919a28f_16_Normalization_cu_5c38458736batch_norm_elementwise_backward_evalERKNS_6TensorES6_S6_S6_ENKUlvE0_clEvENKUlvE1_clEvEUlN3c104HalfEfE_EEvRNS_18TensorIteratorBaseERKT_EUliE_EEviT1_ --------------------------
	.section	.text._ZN2at6native18elementwise_kernelILi128ELi4EZNS0_15gpu_kernel_implIZZZNS0_49_GLOBAL__N__b919a28f_16_Normalization_cu_5c38458736batch_norm_elementwise_backward_evalERKNS_6TensorES6_S6_S6_ENKUlvE0_clEvENKUlvE1_clEvEUlN3c104HalfEfE_EEvRNS_18TensorIteratorBaseERKT_EUliE_EEviT1_,"ax",@progbits
	.align	128
        .global         _ZN2at6native18elementwise_kernelILi128ELi4EZNS0_15gpu_kernel_implIZZZNS0_49_GLOBAL__N__b919a28f_16_Normalization_cu_5c38458736batch_norm_elementwise_backward_evalERKNS_6TensorES6_S6_S6_ENKUlvE0_clEvENKUlvE1_clEvEUlN3c104HalfEfE_EEvRNS_18TensorIteratorBaseERKT_EUliE_EEviT1_
        .type           _ZN2at6native18elementwise_kernelILi128ELi4EZNS0_15gpu_kernel_implIZZZNS0_49_GLOBAL__N__b919a28f_16_Normalization_cu_5c38458736batch_norm_elementwise_backward_evalERKNS_6TensorES6_S6_S6_ENKUlvE0_clEvENKUlvE1_clEvEUlN3c104HalfEfE_EEvRNS_18TensorIteratorBaseERKT_EUliE_EEviT1_,@function
        .size           _ZN2at6native18elementwise_kernelILi128ELi4EZNS0_15gpu_kernel_implIZZZNS0_49_GLOBAL__N__b919a28f_16_Normalization_cu_5c38458736batch_norm_elementwise_backward_evalERKNS_6TensorES6_S6_S6_ENKUlvE0_clEvENKUlvE1_clEvEUlN3c104HalfEfE_EEvRNS_18TensorIteratorBaseERKT_EUliE_EEviT1_,(.L_x_27423 - _ZN2at6native18elementwise_kernelILi128ELi4EZNS0_15gpu_kernel_implIZZZNS0_49_GLOBAL__N__b919a28f_16_Normalization_cu_5c38458736batch_norm_elementwise_backward_evalERKNS_6TensorES6_S6_S6_ENKUlvE0_clEvENKUlvE1_clEvEUlN3c104HalfEfE_EEvRNS_18TensorIteratorBaseERKT_EUliE_EEviT1_)
        .other          _ZN2at6native18elementwise_kernelILi128ELi4EZNS0_15gpu_kernel_implIZZZNS0_49_GLOBAL__N__b919a28f_16_Normalization_cu_5c38458736batch_norm_elementwise_backward_evalERKNS_6TensorES6_S6_S6_ENKUlvE0_clEvENKUlvE1_clEvEUlN3c104HalfEfE_EEvRNS_18TensorIteratorBaseERKT_EUliE_EEviT1_,@"STO_CUDA_ENTRY STV_DEFAULT"
_ZN2at6native18elementwise_kernelILi128ELi4EZNS0_15gpu_kernel_implIZZZNS0_49_GLOBAL__N__b919a28f_16_Normalization_cu_5c38458736batch_norm_elementwise_backward_evalERKNS_6TensorES6_S6_S6_ENKUlvE0_clEvENKUlvE1_clEvEUlN3c104HalfEfE_EEvRNS_18TensorIteratorBaseERKT_EUliE_EEviT1_:
.text._ZN2at6native18elementwise_kernelILi128ELi4EZNS0_15gpu_kernel_implIZZZNS0_49_GLOBAL__N__b919a28f_16_Normalization_cu_5c38458736batch_norm_elementwise_backward_evalERKNS_6TensorES6_S6_S6_ENKUlvE0_clEvENKUlvE1_clEvEUlN3c104HalfEfE_EEvRNS_18TensorIteratorBaseERKT_EUliE_EEviT1_:
        /* <DEDUP_REMOVED lines=24> */
[----:B------:R-:W-:Y:S01]  /*0180*/  HFMA2 R16, -RZ, RZ, 0, 0 ;  /* 0x00000000ff107431 */ /* 0x000fe200000001ff */
[----:B------:R-:W1:Y:S01]  /*0190*/  LDCU UR6, c[0x0][0x38c] ;  /* 0x00007180ff0677ac */ /* 0x000e620008000800 */
[----:B------:R-:W2:Y:S01]  /*01a0*/  LDCU.64 UR8, c[0x0][0x4b8] ;  /* 0x00009700ff0877ac */ /* 0x000ea20008000a00 */
[----:B------:R-:W-:Y:S02]  /*01b0*/  UISETP.NE.AND UP0, UPT, UR41, URZ, UPT ;  /* 0x000000ff2900728c */ /* 0x000fe4000bf05270 */
[----:B0-----:R-:W-:Y:S01]  /*01c0*/  IMAD.HI.U32 R2, R17, UR4, R16 ;  /* 0x0000000411027c27 */ /* 0x001fe2000f8e0010 */
[----:B------:R-:W0:Y:S04]  /*01d0*/  LDCU UR4, c[0x0][0x4c0] ;  /* 0x00009800ff0477ac */ /* 0x000e280008000800 */
[----:B------:R-:W-:-:S05]  /*01e0*/  SHF.R.U32.HI R3, RZ, UR5, R2 ;  /* 0x00000005ff037c19 */ /* 0x000fca0008011602 */
[----:B------:R-:W-:-:S04]  /*01f0*/  IMAD.MOV R18, RZ, RZ, -R3 ;  /* 0x000000ffff127224 */ /* 0x000fc800078e0a03 */
        /* <DEDUP_REMOVED lines=330> */
[----:B------:R-:W2:Y:S03]  /*16a0*/  LDCU.64 UR8, c[0x0][0x5d8] ;  /* 0x0000bb00ff0877ac */ /* 0x000ea60008000a00 */
        /* <DEDUP_REMOVED lines=8> */
.L_x_6131:
        /* <DEDUP_REMOVED lines=19> */
.L_x_6135:
[----:B------:R-:W2:Y:S02]  /*1860*/  LDG.E.U8 R2, desc[UR36][R2.64] ;  /* 0x0000002402027981 */ /* 0x000ea4000c1e1100 */
[----:B--2---:R-:W-:-:S04]  /*1870*/  I2FP.F32.U32 R0, R2 ;  /* 0x0000000200007245 */ /* 0x004fc80000201000 */
[----:B------:R-:W-:-:S04]  /*1880*/  F2FP.F16.F32.PACK_AB R0, RZ, R0 ;  /* 0x00000000ff00723e */ /* 0x000fc800000000ff */
[----:B------:R-:W-:Y:S01]  /*1890*/  PRMT R19, R0, 0x7610, R19 ;  /* 0x0000761000137816 */ /* 0x000fe20000000013 */
[----:B------:R-:W-:Y:S06]  /*18a0*/  BRA `(.L_x_6137) ;  /* 0x0000000c00b47947 */ /* 0x000fec0003800000 */
.L_x_6134:
        /* <DEDUP_REMOVED lines=11> */
.L_x_6139:
[----:B------:R-:W2:Y:S02]  /*1960*/  LDG.E R2, desc[UR36][R2.64] ;  /* 0x0000002402027981 */ /* 0x000ea4000c1e1900 */
[----:B--2---:R-:W-:-:S04]  /*1970*/  I2FP.F32.S32 R0, R2 ;  /* 0x0000000200007245 */ /* 0x004fc80000201400 */
[----:B------:R-:W-:-:S04]  /*1980*/  F2FP.F16.F32.PACK_AB R0, RZ, R0 ;  /* 0x00000000ff00723e */ /* 0x000fc800000000ff */
[----:B------:R-:W-:Y:S01]  /*1990*/  PRMT R19, R0, 0x7610, R19 ;  /* 0x0000761000137816 */ /* 0x000fe20000000013 */
[----:B------:R-:W-:Y:S06]  /*19a0*/  BRA `(.L_x_6137) ;  /* 0x0000000c00747947 */ /* 0x000fec0003800000 */
.L_x_6138:
[----:B------:R-:W2:Y:S02]  /*19b0*/  LDG.E.U16 R2, desc[UR36][R2.64] ;  /* 0x0000002402027981 */ /* 0x000ea4000c1e1500 */
[----:B--2---:R-:W0:Y:S02]  /*19c0*/  I2F.S16 R0, R2 ;  /* 0x0000000200007306 */ /* 0x004e240000101400 */
[----:B0-----:R-:W-:-:S04]  /*19d0*/  F2FP.F16.F32.PACK_AB R0, RZ, R0 ;  /* 0x00000000ff00723e */ /* 0x001fc800000000ff */
[----:B------:R-:W-:Y:S01]  /*19e0*/  PRMT R19, R0, 0x7610, R19 ;  /* 0x0000761000137816 */ /* 0x000fe20000000013 */
[----:B------:R-:W-:Y:S06]  /*19f0*/  BRA `(.L_x_6137) ;  /* 0x0000000c00607947 */ /* 0x000fec0003800000 */
.L_x_6133:
        /* <DEDUP_REMOVED lines=9> */
.L_x_6141:
[----:B------:R0:W5:Y:S01]  /*1a90*/  LDG.E.U16 R19, desc[UR36][R2.64] ;  /* 0x0000002402137981 */ /* 0x000162000c1e1500 */
[----:B------:R-:W-:Y:S05]  /*1aa0*/  BRA `(.L_x_6137) ;  /* 0x0000000c00347947 */ /* 0x000fea0003800000 */
.L_x_6140:
        /* <DEDUP_REMOVED lines=9> */
.L_x_6143:
[----:B------:R1:W5:Y:S01]  /*1b40*/  LDG.E.U16 R19, desc[UR36][R2.64] ;  /* 0x0000002402137981 */ /* 0x000362000c1e1500 */
[----:B------:R-:W-:Y:S05]  /*1b50*/  BRA `(.L_x_6137) ;  /* 0x0000000c00087947 */ /* 0x000fea0003800000 */
.L_x_6142:
        /* <DEDUP_REMOVED lines=9> */
.L_x_6132:
        /* <DEDUP_REMOVED lines=14> */
.L_x_6146:
        /* <DEDUP_REMOVED lines=9> */
.L_x_6145:
        /* <DEDUP_REMOVED lines=27> */
.L_x_6148:
        /* <DEDUP_REMOVED lines=11> */
[----:B------:R-:W-:-:S04]  /*1fc0*/  F2FP.F16.F32.PACK_AB R0, RZ, R0 ;  /* 0x00000000ff00723e */ /* 0x000fc800000000ff */
[----:B------:R-:W-:Y:S01]  /*1fd0*/  PRMT R19, R0, 0x7610, R19 ;  /* 0x0000761000137816 */ /* 0x000fe20000000013 */
[----:B------:R-:W-:Y:S06]  /*1fe0*/  BRA `(.L_x_6137) ;  /* 0x0000000400e47947 */ /* 0x000fec0003800000 */
.L_x_6147:
[----:B------:R-:W2:Y:S02]  /*1ff0*/  LDG.E.U16 R0, desc[UR36][R2.64] ;  /* 0x0000002402007981 */ /* 0x000ea4000c1e1500 */
[----:B--2---:R-:W-:-:S04]  /*2000*/  SHF.L.U32 R0, R0, 0x10, RZ ;  /* 0x0000001000007819 */ /* 0x004fc800000006ff */
[----:B------:R-:W-:-:S04]  /*2010*/  F2FP.F16.F32.PACK_AB R0, RZ, R0 ;  /* 0x00000000ff00723e */ /* 0x000fc800000000ff */
[----:B------:R-:W-:Y:S01]  /*2020*/  PRMT R19, R0, 0x7610, R19 ;  /* 0x0000761000137816 */ /* 0x000fe20000000013 */
[----:B------:R-:W-:Y:S06]  /*2030*/  BRA `(.L_x_6137) ;  /* 0x0000000400d07947 */ /* 0x000fec0003800000 */
.L_x_6144:
        /* <DEDUP_REMOVED lines=13> */
.L_x_6151:
        /* <DEDUP_REMOVED lines=21> */
.L_x_6155:
[----:B------:R-:W-:Y:S05]  /*2260*/  BSYNC.RECONVERGENT B1 ;  /* 0x0000000000017941 */ /* 0x000fea0003800200 */
.L_x_6154:
[----:B------:R-:W-:Y:S01]  /*2270*/  IMAD.SHL.U32 R0, R0, 0x100000, RZ ;  /* 0x0010000000007824 */ /* 0x000fe200078e00ff */
[----:B------:R-:W-:-:S04]  /*2280*/  LEA R2, R2, 0x3b800000, 0x17 ;  /* 0x3b80000002027811 */ /* 0x000fc800078eb8ff */
[----:B------:R-:W-:-:S07]  /*2290*/  LOP3.LUT R0, R2, R0, R7, 0xfe, !PT ;  /* 0x0000000002007212 */ /* 0x000fce00078efe07 */
.L_x_6153:
[----:B------:R-:W-:Y:S05]  /*22a0*/  BSYNC.RECONVERGENT B0 ;  /* 0x0000000000007941 */ /* 0x000fea0003800200 */
.L_x_6152:
[----:B------:R-:W-:-:S04]  /*22b0*/  F2FP.F16.F32.PACK_AB R0, RZ, R0 ;  /* 0x00000000ff00723e */ /* 0x000fc800000000ff */
[----:B------:R-:W-:Y:S01]  /*22c0*/  PRMT R19, R0, 0x7610, R19 ;  /* 0x0000761000137816 */ /* 0x000fe20000000013 */
[----:B------:R-:W-:Y:S06]  /*22d0*/  BRA `(.L_x_6137) ;  /* 0x0000000400287947 */ /* 0x000fec0003800000 */
.L_x_6150:
        /* <DEDUP_REMOVED lines=21> */
.L_x_6159:
[----:B------:R-:W-:Y:S05]  /*2430*/  BSYNC.RECONVERGENT B1 ;  /* 0x0000000000017941 */ /* 0x000fea0003800200 */
.L_x_6158:
[----:B------:R-:W-:Y:S01]  /*2440*/  IMAD.SHL.U32 R0, R0, 0x200000, RZ ;  /* 0x0020000000007824 */ /* 0x000fe200078e00ff */
[----:B------:R-:W-:-:S04]  /*2450*/  LEA R2, R2, 0x37800000, 0x17 ;  /* 0x3780000002027811 */ /* 0x000fc800078eb8ff */
[----:B------:R-:W-:-:S07]  /*2460*/  LOP3.LUT R0, R2, R0, R7, 0xfe, !PT ;  /* 0x0000000002007212 */ /* 0x000fce00078efe07 */
.L_x_6157:
[----:B------:R-:W-:Y:S05]  /*2470*/  BSYNC.RECONVERGENT B0 ;  /* 0x0000000000007941 */ /* 0x000fea0003800200 */
.L_x_6156:
[----:B------:R-:W-:-:S04]  /*2480*/  F2FP.F16.F32.PACK_AB R0, RZ, R0 ;  /* 0x00000000ff00723e */ /* 0x000fc800000000ff */
[----:B------:R-:W-:Y:S01]  /*2490*/  PRMT R19, R0, 0x7610, R19 ;  /* 0x0000761000137816 */ /* 0x000fe20000000013 */
[----:B------:R-:W-:Y:S06]  /*24a0*/  BRA `(.L_x_6137) ;  /* 0x0000000000b47947 */ /* 0x000fec0003800000 */
.L_x_6149:
[----:B------:R-:W-:-:S09]  /*24b0*/  UISETP.NE.AND UP0, UPT, UR4, 0x1c, UPT ;  /* 0x0000001c0400788c */ /* 0x000fd2000bf05270 */
[----:B------:R-:W-:Y:S05]  /*24c0*/  BRA.U !UP0, `(.L_x_6160) ;  /* 0x00000001089c7547 */ /* 0x000fea000b800000 */
[----:B------:R-:W-:-:S09]  /*24d0*/  UISETP.NE.AND UP0, UPT, UR4, 0x1d, UPT ;  /* 0x0000001d0400788c */ /* 0x000fd2000bf05270 */
[----:B------:R-:W-:Y:S05]  /*24e0*/  BRA.U !UP0, `(.L_x_6161) ;  /* 0x0000000108807547 */ /* 0x000fea000b800000 */
[----:B------:R-:W-:-:S09]  /*24f0*/  UISETP.NE.AND UP0, UPT, UR4, 0x2c, UPT ;  /* 0x0000002c0400788c */ /* 0x000fd2000bf05270 */
[----:B------:R-:W-:Y:S05]  /*2500*/  BRA.U !UP0, `(.L_x_6162) ;  /* 0x0000000108487547 */ /* 0x000fea000b800000 */
.L_x_6136:
        /* <DEDUP_REMOVED lines=16> */
.L_x_6163:
[----:B------:R-:W-:Y:S01]  /*2610*/  PRMT R19, RZ, 0x7610, R19 ;  /* 0x00007610ff137816 */ /* 0x000fe20000000013 */
[----:B------:R-:W-:Y:S06]  /*2620*/  BRA `(.L_x_6137) ;  /* 0x0000000000547947 */ /* 0x000fec0003800000 */
.L_x_6162:
        /* <DEDUP_REMOVED lines=8> */
.L_x_6165:
[----:B------:R-:W-:Y:S05]  /*26b0*/  BSYNC.RECONVERGENT B0 ;  /* 0x0000000000007941 */ /* 0x000fea0003800200 */
.L_x_6164:
[----:B------:R-:W-:-:S04]  /*26c0*/  F2FP.F16.F32.PACK_AB R0, RZ, R0 ;  /* 0x00000000ff00723e */ /* 0x000fc800000000ff */
[----:B------:R-:W-:Y:S01]  /*26d0*/  PRMT R19, R0, 0x7610, R19 ;  /* 0x0000761000137816 */ /* 0x000fe20000000013 */
[----:B------:R-:W-:Y:S06]  /*26e0*/  BRA `(.L_x_6137) ;  /* 0x0000000000247947 */ /* 0x000fec0003800000 */
.L_x_6161:
[----:B------:R-:W2:Y:S02]  /*26f0*/  LDG.E.64 R2, desc[UR36][R2.64] ;  /* 0x0000002402027981 */ /* 0x000ea4000c1e1b00 */
[----:B--2---:R-:W0:Y:S02]  /*2700*/  I2F.U64 R0, R2 ;  /* 0x0000000200007312 */ /* 0x004e240000301000 */
[----:B0-----:R-:W-:-:S04]  /*2710*/  F2FP.F16.F32.PACK_AB R0, RZ, R0 ;  /* 0x00000000ff00723e */ /* 0x001fc800000000ff */
[----:B------:R-:W-:Y:S01]  /*2720*/  PRMT R19, R0, 0x7610, R19 ;  /* 0x0000761000137816 */ /* 0x000fe20000000013 */
[----:B------:R-:W-:Y:S06]  /*2730*/  BRA `(.L_x_6137) ;  /* 0x0000000000107947 */ /* 0x000fec0003800000 */
.L_x_6160:
[----:B------:R-:W2:Y:S02]  /*2740*/  LDG.E R2, desc[UR36][R2.64] ;  /* 0x0000002402027981 */ /* 0x000ea4000c1e1900 */
[----:B--2---:R-:W-:-:S04]  /*2750*/  I2FP.F32.U32 R0, R2 ;  /* 0x0000000200007245 */ /* 0x004fc80000201000 */
[----:B------:R-:W-:-:S04]  /*2760*/  F2FP.F16.F32.PACK_AB R0, RZ, R0 ;  /* 0x00000000ff00723e */ /* 0x000fc800000000ff */
[----:B------:R-:W-:-:S07]  /*2770*/  PRMT R19, R0, 0x7610, R19 ;  /* 0x0000761000137816 */ /* 0x000fce0000000013 */
.L_x_6137:
[----:B------:R-:W0:Y:S01]  /*2780*/  LDCU.64 UR6, c[0x0][0x5f8] ;  /* 0x0000bf00ff0677ac */ /* 0x000e220008000a00 */
[----:B------:R-:W-:Y:S01]  /*2790*/  BSSY.RECONVERGENT B6, `(.L_x_6166) ;  /* 0x00000dd000067945 */ /* 0x000fe20003800200 */
[----:B------:R-:W-:-:S04]  /*27a0*/  UPRMT UR4, UR42, 0x9910, URZ ;  /* 0x000099102a047896 */ /* 0x000fc800080000ff */
[----:B------:R-:W-:Y:S01]  /*27b0*/  UISETP.GT.AND UP0, UPT, UR4, 0x9, UPT ;  /* 0x000000090400788c */ /* 0x000fe2000bf04270 */
[----:B01----:R-:W-:-:S05]  /*27c0*/  IADD3 R2, P0, PT, R18, UR6, RZ ;  /* 0x0000000612027c10 */ /* 0x003fca000ff1e0ff */
        /* <DEDUP_REMOVED lines=13> */
.L_x_6170:
[----:B------:R-:W2:Y:S02]  /*28a0*/  LDG.E.U8 R0, desc[UR36][R2.64] ;  /* 0x0000002402007981 */ /* 0x000ea4000c1e1100 */
[----:B--2---:R-:W-:Y:S01]  /*28b0*/  I2FP.F32.U32 R0, R0 ;  /* 0x0000000000007245 */ /* 0x004fe20000201000 */
[----:B------:R-:W-:Y:S06]  /*28c0*/  BRA `(.L_x_6172) ;  /* 0x0000000c00247947 */ /* 0x000fec0003800000 */
.L_x_6169:
        /* <DEDUP_REMOVED lines=9> */
.L_x_6174:
[----:B------:R-:W2:Y:S02]  /*2960*/  LDG.E R0, desc[UR36][R2.64] ;  /* 0x0000002402007981 */ /* 0x000ea4000c1e1900 */
[----:B--2---:R-:W-:Y:S01]  /*2970*/  I2FP.F32.S32 R0, R0 ;  /* 0x0000000000007245 */ /* 0x004fe20000201400 */
[----:B------:R-:W-:Y:S06]  /*2980*/  BRA `(.L_x_6172) ;  /* 0x0000000800f47947 */ /* 0x000fec0003800000 */
.L_x_6173:
[----:B------:R-:W2:Y:S02]  /*2990*/  LDG.E.U16 R0, desc[UR36][R2.64] ;  /* 0x0000002402007981 */ /* 0x000ea4000c1e1500 */
[----:B--2---:R-:W2:Y:S01]  /*29a0*/  I2F.S16 R0, R0 ;  /* 0x0000000000007306 */ /* 0x004ea20000101400 */
[----:B------:R-:W-:Y:S05]  /*29b0*/  BRA `(.L_x_6172) ;  /* 0x0000000800e87947 */ /* 0x000fea0003800000 */
.L_x_6168:
        /* <DEDUP_REMOVED lines=8> */
.L_x_6176:
[----:B------:R-:W2:Y:S02]  /*2a40*/  LDG.E.U16 R0, desc[UR36][R2.64] ;  /* 0x0000002402007981 */ /* 0x000ea4000c1e1500 */
[----:B--2---:R-:W-:Y:S01]  /*2a50*/  HADD2.F32 R0, -RZ, R0.H0_H0 ;  /* 0x20000000ff007230 */ /* 0x004fe20000004100 */
[----:B------:R-:W-:Y:S06]  /*2a60*/  BRA `(.L_x_6172) ;  /* 0x0000000800bc7947 */ /* 0x000fec0003800000 */
.L_x_6175:
        /* <DEDUP_REMOVED lines=8> */
.L_x_6178:
[----:B------:R-:W2:Y:S02]  /*2af0*/  LDG.E.U16 R0, desc[UR36][R2.64] ;  /* 0x0000002402007981 */ /* 0x000ea4000c1e1500 */
[----:B--2---:R-:W-:Y:S01]  /*2b00*/  HADD2.F32 R0, -RZ, R0.H0_H0 ;  /* 0x20000000ff007230 */ /* 0x004fe20000004100 */
[----:B------:R-:W-:Y:S06]  /*2b10*/  BRA `(.L_x_6172) ;  /* 0x0000000800907947 */ /* 0x000fec0003800000 */
.L_x_6177:
[----:B------:R-:W2:Y:S01]  /*2b20*/  LDG.E.64 R2, desc[UR36][R2.64] ;  /* 0x0000002402027981 */ /* 0x000ea2000c1e1b00 */
[----:B------:R-:W-:Y:S01]  /*2b30*/  UMOV UR4, 0xf0000000 ;  /* 0xf000000000047882 */ /* 0x000fe20000000000 */
[----:B------:R-:W-:Y:S01]  /*2b40*/  UMOV UR5, 0x380fffff ;  /* 0x380fffff00057882 */ /* 0x000fe20000000000 */
[----:B--2---:R-:W0:Y:S01]  /*2b50*/  F2F.F32.F64 R0, R2 ;  /* 0x0000000200007310 */ /* 0x004e220000301000 */
[----:B------:R-:W-:-:S14]  /*2b60*/  DSETP.GEU.AND P0, PT, |R2|, UR4, PT ;  /* 0x0000000402007e2a */ /* 0x000fdc000bf0e200 */
[----:B0-----:R-:W-:Y:S01]  /*2b70*/  @!P0 FMUL R0, R0, 1.175494350822287508e-38 ;  /* 0x0080000000008820 */ /* 0x001fe20000400000 */
[----:B------:R-:W-:Y:S06]  /*2b80*/  BRA `(.L_x_6172) ;  /* 0x0000000800747947 */ /* 0x000fec0003800000 */
.L_x_6167:
        /* <DEDUP_REMOVED lines=12> */
.L_x_6181:
[----:B------:R-:W2:Y:S01]  /*2c50*/  LDG.E.64 R2, desc[UR36][R2.64] ;  /* 0x0000002402027981 */ /* 0x000ea2000c1e1b00 */
[----:B------:R-:W-:Y:S01]  /*2c60*/  UMOV UR4, 0xf0000000 ;  /* 0xf000000000047882 */ /* 0x000fe20000000000 */
[----:B------:R-:W-:Y:S01]  /*2c70*/  UMOV UR5, 0x380fffff ;  /* 0x380fffff00057882 */ /* 0x000fe20000000000 */
[----:B--2---:R-:W0:Y:S01]  /*2c80*/  F2F.F32.F64 R0, R2 ;  /* 0x0000000200007310 */ /* 0x004e220000301000 */
[----:B------:R-:W-:-:S14]  /*2c90*/  DSETP.GEU.AND P0, PT, |R2|, UR4, PT ;  /* 0x0000000402007e2a */ /* 0x000fdc000bf0e200 */
[----:B0-----:R-:W-:Y:S01]  /*2ca0*/  @!P0 FMUL R0, R0, 1.175494350822287508e-38 ;  /* 0x0080000000008820 */ /* 0x001fe20000400000 */
[----:B------:R-:W-:Y:S06]  /*2cb0*/  BRA `(.L_x_6172) ;  /* 0x0000000800287947 */ /* 0x000fec0003800000 */
.L_x_6180:
        /* <DEDUP_REMOVED lines=25> */
.L_x_6183:
        /* <DEDUP_REMOVED lines=12> */
.L_x_6182:
[----:B------:R-:W2:Y:S02]  /*2f10*/  LDG.E.U16 R0, desc[UR36][R2.64] ;  /* 0x0000002402007981 */ /* 0x000ea4000c1e1500 */
[----:B--2---:R-:W-:Y:S01]  /*2f20*/  IMAD.U32 R0, R0, 0x10000, RZ ;  /* 0x0001000000007824 */ /* 0x004fe200078e00ff */
[----:B------:R-:W-:Y:S06]  /*2f30*/  BRA `(.L_x_6172) ;  /* 0x0000000400887947 */ /* 0x000fec0003800000 */
.L_x_6179:
        /* <DEDUP_REMOVED lines=11> */
.L_x_6186:
        /* <DEDUP_REMOVED lines=20> */
.L_x_6188:
[----:B------:R-:W-:Y:S05]  /*3130*/  BSYNC.RECONVERGENT B0 ;  /* 0x0000000000007941 */ /* 0x000fea0003800200 */
.L_x_6187:
[----:B------:R-:W-:Y:S01]  /*3140*/  IMAD.SHL.U32 R0, R0, 0x100000, RZ ;  /* 0x0010000000007824 */ /* 0x000fe200078e00ff */
[----:B------:R-:W-:-:S04]  /*3150*/  LEA R2, R2, 0x3b800000, 0x17 ;  /* 0x3b80000002027811 */ /* 0x000fc800078eb8ff */
[----:B------:R-:W-:Y:S01]  /*3160*/  LOP3.LUT R0, R2, R0, R7, 0xfe, !PT ;  /* 0x0000000002007212 */ /* 0x000fe200078efe07 */
[----:B------:R-:W-:Y:S06]  /*3170*/  BRA `(.L_x_6172) ;  /* 0x0000000000f87947 */ /* 0x000fec0003800000 */
.L_x_6185:
        /* <DEDUP_REMOVED lines=20> */
.L_x_6190:
[----:B------:R-:W-:Y:S05]  /*32c0*/  BSYNC.RECONVERGENT B0 ;  /* 0x0000000000007941 */ /* 0x000fea0003800200 */
.L_x_6189:
[----:B------:R-:W-:Y:S01]  /*32d0*/  IMAD.SHL.U32 R0, R0, 0x200000, RZ ;  /* 0x0020000000007824 */ /* 0x000fe200078e00ff */
[----:B------:R-:W-:-:S04]  /*32e0*/  LEA R2, R2, 0x37800000, 0x17 ;  /* 0x3780000002027811 */ /* 0x000fc800078eb8ff */
[----:B------:R-:W-:Y:S01]  /*32f0*/  LOP3.LUT R0, R2, R0, R7, 0xfe, !PT ;  /* 0x0000000002007212 */ /* 0x000fe200078efe07 */
[----:B------:R-:W-:Y:S06]  /*3300*/  BRA `(.L_x_6172) ;  /* 0x0000000000947947 */ /* 0x000fec0003800000 */
.L_x_6184:
[----:B------:R-:W-:-:S09]  /*3310*/  UISETP.NE.AND UP0, UPT, UR4, 0x1c, UPT ;  /* 0x0000001c0400788c */ /* 0x000fd2000bf05270 */
[----:B------:R-:W-:Y:S05]  /*3320*/  BRA.U !UP0, `(.L_x_6191) ;  /* 0x0000000108847547 */ /* 0x000fea000b800000 */
[----:B------:R-:W-:-:S09]  /*3330*/  UISETP.NE.AND UP0, UPT, UR4, 0x1d, UPT ;  /* 0x0000001d0400788c */ /* 0x000fd2000bf05270 */
[----:B------:R-:W-:Y:S05]  /*3340*/  BRA.U !UP0, `(.L_x_6192) ;  /* 0x0000000108707547 */ /* 0x000fea000b800000 */
[----:B------:R-:W-:-:S09]  /*3350*/  UISETP.NE.AND UP0, UPT, UR4, 0x2c, UPT ;  /* 0x0000002c0400788c */ /* 0x000fd2000bf05270 */
[----:B------:R-:W-:Y:S05]  /*3360*/  BRA.U !UP0, `(.L_x_6193) ;  /* 0x0000000108487547 */ /* 0x000fea000b800000 */
.L_x_6171:
        /* <DEDUP_REMOVED lines=15> */
[----:B--2--5:R-:W-:Y:S05]  /*3460*/  CALL.ABS.NOINC R2 ;  /* 0x0000000002007343 */ /* 0x024fea0003c00000 */
.L_x_6194:
[----:B------:R-:W-:Y:S01]  /*3470*/  IMAD.MOV.U32 R0, RZ, RZ, RZ ;  /* 0x000000ffff007224 */ /* 0x000fe200078e00ff */
[----:B------:R-:W-:Y:S06]  /*3480*/  BRA `(.L_x_6172) ;  /* 0x0000000000347947 */ /* 0x000fec0003800000 */
.L_x_6193:
        /* <DEDUP_REMOVED lines=8> */
.L_x_6192:
[----:B------:R-:W2:Y:S02]  /*3510*/  LDG.E.64 R2, desc[UR36][R2.64] ;  /* 0x0000002402027981 */ /* 0x000ea4000c1e1b00 */
[----:B--2---:R0:W1:Y:S01]  /*3520*/  I2F.U64 R0, R2 ;  /* 0x0000000200007312 */ /* 0x0040620000301000 */
[----:B------:R-:W-:Y:S05]  /*3530*/  BRA `(.L_x_6172) ;  /* 0x0000000000087947 */ /* 0x000fea0003800000 */
.L_x_6191:
[----:B------:R-:W2:Y:S02]  /*3540*/  LDG.E R0, desc[UR36][R2.64] ;  /* 0x0000002402007981 */ /* 0x000ea4000c1e1900 */
[----:B--2---:R-:W-:-:S07]  /*3550*/  I2FP.F32.U32 R0, R0 ;  /* 0x0000000000007245 */ /* 0x004fce0000201000 */
.L_x_6172:
[----:B------:R-:W-:Y:S05]  /*3560*/  BSYNC.RECONVERGENT B6 ;  /* 0x0000000000067941 */ /* 0x000fea0003800200 */
.L_x_6166:
[----:B------:R-:W0:Y:S01]  /*3570*/  LDCU.64 UR6, c[0x0][0x5e8] ;  /* 0x0000bd00ff0677ac */ /* 0x000e220008000a00 */
[----:B-----5:R-:W-:Y:S01]  /*3580*/  HADD2.F32 R19, -RZ, R19.H0_H0 ;  /* 0x20000013ff137230 */ /* 0x020fe20000004100 */
[----:B------:R-:W-:-:S04]  /*3590*/  UPRMT UR4, UR43, 0x9910, URZ ;  /* 0x000099102b047896 */ /* 0x000fc800080000ff */
[----:B-12-4-:R-:W-:Y:S01]  /*35a0*/  FMUL.FTZ R19, R19, R0 ;  /* 0x0000000013137220 */ /* 0x016fe20000410000 */
[----:B------:R-:W-:-:S04]  /*35b0*/  UISETP.GT.AND UP0, UPT, UR4, 0x9, UPT ;  /* 0x000000090400788c */ /* 0x000fc8000bf04270 */
[----:B------:R-:W-:Y:S02]  /*35c0*/  F2FP.F16.F32.PACK_AB R19, RZ, R19 ;  /* 0x00000013ff13723e */ /* 0x000fe400000000ff */
        /* <DEDUP_REMOVED lines=11> */
[----:B------:R-:W-:-:S04]  /*3680*/  HADD2.F32 R0, -RZ, R19.H0_H0 ;  /* 0x20000013ff007230 */ /* 0x000fc80000004100 */
[----:B------:R-:W0:Y:S02]  /*3690*/  F2I.FTZ.TRUNC.NTZ R5, R0 ;  /* 0x0000000000057305 */ /* 0x000e24000021f100 */
[----:B0-----:R0:W-:Y:S01]  /*36a0*/  STG.E.U8 desc[UR36][R2.64], R5 ;  /* 0x0000000502007986 */ /* 0x0011e2000c101124 */
[----:B------:R-:W-:Y:S05]  /*36b0*/  BRA `(.L_x_6200) ;  /* 0x0000000c00807947 */ /* 0x000fea0003800000 */
.L_x_6198:
[----:B------:R-:W-:-:S06]  /*36c0*/  HADD2.F32 R5, -RZ, R19.H0_H0 ;  /* 0x20000013ff057230 */ /* 0x000fcc0000004100 */
[----:B------:R-:W0:Y:S02]  /*36d0*/  F2I.S64.TRUNC R4, R5 ;  /* 0x0000000500047311 */ /* 0x000e24000020d900 */
[----:B0-----:R0:W-:Y:S01]  /*36e0*/  STG.E.U8 desc[UR36][R2.64], R4 ;  /* 0x0000000402007986 */ /* 0x0011e2000c101124 */
[----:B------:R-:W-:Y:S05]  /*36f0*/  BRA `(.L_x_6200) ;  /* 0x0000000c00707947 */ /* 0x000fea0003800000 */
.L_x_6197:
[----:B------:R-:W-:-:S09]  /*3700*/  UISETP.NE.AND UP0, UPT, UR4, 0x2, UPT ;  /* 0x000000020400788c */ /* 0x000fd2000bf05270 */
[----:B------:R-:W-:Y:S05]  /*3710*/  BRA.U !UP0, `(.L_x_6201) ;  /* 0x0000000108307547 */ /* 0x000fea000b800000 */
[----:B------:R-:W-:-:S09]  /*3720*/  UISETP.NE.AND UP0, UPT, UR4, 0x3, UPT ;  /* 0x000000030400788c */ /* 0x000fd2000bf05270 */
[----:B------:R-:W-:Y:S05]  /*3730*/  BRA.U !UP0, `(.L_x_6202) ;  /* 0x0000000108187547 */ /* 0x000fea000b800000 */
[----:B------:R-:W-:-:S09]  /*3740*/  UISETP.NE.AND UP0, UPT, UR4, 0x4, UPT ;  /* 0x000000040400788c */ /* 0x000fd2000bf05270 */
[----:B------:R-:W-:Y:S05]  /*3750*/  BRA.U UP0, `(.L_x_6199) ;  /* 0x0000000900b87547 */ /* 0x000fea000b800000 */
[----:B------:R-:W-:-:S06]  /*3760*/  HADD2.F32 R4, -RZ, R19.H0_H0 ;  /* 0x20000013ff047230 */ /* 0x000fcc0000004100 */
[----:B------:R-:W0:Y:S02]  /*3770*/  F2I.S64.TRUNC R4, R4 ;  /* 0x0000000400047311 */ /* 0x000e24000020d900 */
[----:B0-----:R0:W-:Y:S01]  /*3780*/  STG.E.64 desc[UR36][R2.64], R4 ;  /* 0x0000000402007986 */ /* 0x0011e2000c101b24 */
[----:B------:R-:W-:Y:S05]  /*3790*/  BRA `(.L_x_6200) ;  /* 0x0000000c00487947 */ /* 0x000fea0003800000 */
.L_x_6202:
[----:B------:R-:W-:-:S06]  /*37a0*/  HADD2.F32 R19, -RZ, R19.H0_H0 ;  /* 0x20000013ff137230 */ /* 0x000fcc0000004100 */
[----:B------:R-:W0:Y:S02]  /*37b0*/  F2I.FTZ.TRUNC.NTZ R19, R19 ;  /* 0x0000001300137305 */ /* 0x000e24000021f100 */
[----:B0-----:R0:W-:Y:S01]  /*37c0*/  STG.E desc[UR36][R2.64], R19 ;  /* 0x0000001302007986 */ /* 0x0011e2000c101924 */
[----:B------:R-:W-:Y:S05]  /*37d0*/  BRA `(.L_x_6200) ;  /* 0x0000000c00387947 */ /* 0x000fea0003800000 */
.L_x_6201:
[----:B------:R-:W-:-:S06]  /*37e0*/  HADD2.F32 R19, -RZ, R19.H0_H0 ;  /* 0x20000013ff137230 */ /* 0x000fcc0000004100 */
[----:B------:R-:W0:Y:S02]  /*37f0*/  F2I.FTZ.TRUNC.NTZ R19, R19 ;  /* 0x0000001300137305 */ /* 0x000e24000021f100 */
[----:B0-----:R0:W-:Y:S01]  /*3800*/  STG.E.U16 desc[UR36][R2.64], R19 ;  /* 0x0000001302007986 */ /* 0x0011e2000c101524 */
[----:B------:R-:W-:Y:S05]  /*3810*/  BRA `(.L_x_6200) ;  /* 0x0000000c00287947 */ /* 0x000fea0003800000 */
.L_x_6196:
[----:B------:R-:W-:-:S09]  /*3820*/  UISETP.GT.AND UP0, UPT, UR4, 0x6, UPT ;  /* 0x000000060400788c */ /* 0x000fd2000bf04270 */
[----:B------:R-:W-:Y:S05]  /*3830*/  BRA.U UP0, `(.L_x_6203) ;  /* 0x0000000100247547 */ /* 0x000fea000b800000 */
[----:B------:R-:W-:-:S09]  /*3840*/  UISETP.NE.AND UP0, UPT, UR4, 0x5, UPT ;  /* 0x000000050400788c */ /* 0x000fd2000bf05270 */
[----:B------:R-:W-:Y:S05]  /*3850*/  BRA.U !UP0, `(.L_x_6204) ;  /* 0x0000000108147547 */ /* 0x000fea000b800000 */
[----:B------:R-:W-:-:S09]  /*3860*/  UISETP.NE.AND UP0, UPT, UR4, 0x6, UPT ;  /* 0x000000060400788c */ /* 0x000fd2000bf05270 */
[----:B------:R-:W-:Y:S05]  /*3870*/  BRA.U UP0, `(.L_x_6199) ;  /* 0x0000000900707547 */ /* 0x000fea000b800000 */
[----:B------:R-:W-:-:S05]  /*3880*/  HADD2.F32 R19, -RZ, R19.H0_H0 ;  /* 0x20000013ff137230 */ /* 0x000fca0000004100 */
[----:B------:R0:W-:Y:S01]  /*3890*/  STG.E desc[UR36][R2.64], R19 ;  /* 0x0000001302007986 */ /* 0x0001e2000c101924 */
[----:B------:R-:W-:Y:S05]  /*38a0*/  BRA `(.L_x_6200) ;  /* 0x0000000c00047947 */ /* 0x000fea0003800000 */
.L_x_6204:
[----:B------:R0:W-:Y:S01]  /*38b0*/  STG.E.U16 desc[UR36][R2.64], R19 ;  /* 0x0000001302007986 */ /* 0x0001e2000c101524 */
[----:B------:R-:W-:Y:S05]  /*38c0*/  BRA `(.L_x_6200) ;  /* 0x0000000800fc7947 */ /* 0x000fea0003800000 */
.L_x_6203:
[----:B------:R-:W-:-:S09]  /*38d0*/  UISETP.NE.AND UP0, UPT, UR4, 0x7, UPT ;  /* 0x000000070400788c */ /* 0x000fd2000bf05270 */
[----:B------:R-:W-:Y:S05]  /*38e0*/  BRA.U !UP0, `(.L_x_6205) ;  /* 0x0000000108347547 */ /* 0x000fea000b800000 */
[----:B------:R-:W-:-:S09]  /*38f0*/  UISETP.NE.AND UP0, UPT, UR4, 0x8, UPT ;  /* 0x000000080400788c */ /* 0x000fd2000bf05270 */
[----:B------:R-:W-:Y:S05]  /*3900*/  BRA.U !UP0, `(.L_x_6206) ;  /* 0x0000000108187547 */ /* 0x000fea000b800000 */
[----:B------:R-:W-:-:S09]  /*3910*/  UISETP.NE.AND UP0, UPT, UR4, 0x9, UPT ;  /* 0x000000090400788c */ /* 0x000fd2000bf05270 */
[----:B------:R-:W-:Y:S05]  /*3920*/  BRA.U UP0, `(.L_x_6199) ;  /* 0x0000000900447547 */ /* 0x000fea000b800000 */
[----:B------:R-:W-:Y:S02]  /*3930*/  HADD2.F32 R4, -RZ, R19.H0_H0 ;  /* 0x20000013ff047230 */ /* 0x000fe40000004100 */
[----:B------:R-:W-:-:S05]  /*3940*/  IMAD.MOV.U32 R5, RZ, RZ, RZ ;  /* 0x000000ffff057224 */ /* 0x000fca00078e00ff */
[----:B------:R0:W-:Y:S01]  /*3950*/  STG.E.64 desc[UR36][R2.64], R4 ;  /* 0x0000000402007986 */ /* 0x0001e2000c101b24 */
[----:B------:R-:W-:Y:S05]  /*3960*/  BRA `(.L_x_6200) ;  /* 0x0000000800d47947 */ /* 0x000fea0003800000 */
.L_x_6206:
[----:B------:R-:W-:-:S05]  /*3970*/  HADD2.F32 R0, -RZ, R19.H0_H0 ;  /* 0x20000013ff007230 */ /* 0x000fca0000004100 */
[----:B------:R-:W-:-:S04]  /*3980*/  F2FP.F16.F32.PACK_AB R0, RZ, R0 ;  /* 0x00000000ff00723e */ /* 0x000fc800000000ff */
[----:B------:R-:W-:-:S05]  /*3990*/  PRMT R0, R0, 0x5410, RZ ;  /* 0x0000541000007816 */ /* 0x000fca00000000ff */
[----:B------:R0:W-:Y:S01]  /*39a0*/  STG.E desc[UR36][R2.64], R0 ;  /* 0x0000000002007986 */ /* 0x0001e2000c101924 */
[----:B------:R-:W-:Y:S05]  /*39b0*/  BRA `(.L_x_6200) ;  /* 0x0000000800c07947 */ /* 0x000fea0003800000 */
.L_x_6205:
[----:B------:R-:W-:-:S05]  /*39c0*/  HADD2.F32 R4, -RZ, R19.H0_H0 ;  /* 0x20000013ff047230 */ /* 0x000fca0000004100 */
[----:B------:R-:W-:-:S06]  /*39d0*/  FMUL.FTZ R4, R4, 1 ;  /* 0x3f80000004047820 */ /* 0x000fcc0000410000 */
[----:B------:R-:W0:Y:S02]  /*39e0*/  F2F.F64.F32 R4, R4 ;  /* 0x0000000400047310 */ /* 0x000e240000201800 */
[----:B0-----:R0:W-:Y:S01]  /*39f0*/  STG.E.64 desc[UR36][R2.64], R4 ;  /* 0x0000000402007986 */ /* 0x0011e2000c101b24 */
[----:B------:R-:W-:Y:S05]  /*3a00*/  BRA `(.L_x_6200) ;  /* 0x0000000800ac7947 */ /* 0x000fea0003800000 */
.L_x_6195:
        /* <DEDUP_REMOVED lines=8> */
[----:B------:R-:W-:-:S05]  /*3a90*/  HADD2.F32 R19, -RZ, R19.H0_H0 ;  /* 0x20000013ff137230 */ /* 0x000fca0000004100 */
[----:B------:R-:W-:-:S04]  /*3aa0*/  FSETP.NEU.FTZ.AND P0, PT, R19, RZ, PT ;  /* 0x000000ff1300720b */ /* 0x000fc80003f1d000 */
[----:B------:R-:W-:-:S05]  /*3ab0*/  SEL R5, RZ, 0x1, !P0 ;  /* 0x00000001ff057807 */ /* 0x000fca0004000000 */
[----:B------:R4:W-:Y:S01]  /*3ac0*/  STG.E.U8 desc[UR36][R2.64], R5 ;  /* 0x0000000502007986 */ /* 0x0009e2000c101124 */
[----:B------:R-:W-:Y:S05]  /*3ad0*/  BRA `(.L_x_6200) ;  /* 0x0000000800787947 */ /* 0x000fea0003800000 */
.L_x_6209:
[----:B------:R-:W-:Y:S01]  /*3ae0*/  HADD2.F32 R19, -RZ, R19.H0_H0 ;  /* 0x20000013ff137230 */ /* 0x000fe20000004100 */
[----:B------:R-:W-:-:S04]  /*3af0*/  CS2R R6, SRZ ;  /* 0x0000000000067805 */ /* 0x000fc8000001ff00 */
[----:B------:R-:W-:-:S06]  /*3b00*/  FMUL.FTZ R4, R19, 1 ;  /* 0x3f80000013047820 */ /* 0x000fcc0000410000 */
[----:B------:R-:W0:Y:S02]  /*3b10*/  F2F.F64.F32 R4, R4 ;  /* 0x0000000400047310 */ /* 0x000e240000201800 */
[----:B0-----:R3:W-:Y:S01]  /*3b20*/  STG.E.128 desc[UR36][R2.64], R4 ;  /* 0x0000000402007986 */ /* 0x0017e2000c101d24 */
[----:B------:R-:W-:Y:S05]  /*3b30*/  BRA `(.L_x_6200) ;  /* 0x0000000800607947 */ /* 0x000fea0003800000 */
.L_x_6208:
[----:B------:R-:W-:-:S09]  /*3b40*/  UISETP.NE.AND UP0, UPT, UR4, 0xf, UPT ;  /* 0x0000000f0400788c */ /* 0x000fd2000bf05270 */
[----:B------:R-:W-:Y:S05]  /*3b50*/  BRA.U !UP0, `(.L_x_6210) ;  /* 0x0000000108a07547 */ /* 0x000fea000b800000 */
[----:B------:R-:W-:-:S09]  /*3b60*/  UISETP.NE.AND UP0, UPT, UR4, 0x17, UPT ;  /* 0x000000170400788c */ /* 0x000fd2000bf05270 */
[----:B------:R-:W-:Y:S05]  /*3b70*/  BRA.U !UP0, `(.L_x_6211) ;  /* 0x00000001084c7547 */ /* 0x000fea000b800000 */
[----:B------:R-:W-:-:S09]  /*3b80*/  UISETP.NE.AND UP0, UPT, UR4, 0x18, UPT ;  /* 0x000000180400788c */ /* 0x000fd2000bf05270 */
[----:B------:R-:W-:Y:S05]  /*3b90*/  BRA.U UP0, `(.L_x_6199) ;  /* 0x0000000500a87547 */ /* 0x000fea000b800000 */
[----:B------:R-:W-:Y:S01]  /*3ba0*/  HADD2.F32 R19, -RZ, R19.H0_H0 ;  /* 0x20000013ff137230 */ /* 0x000fe20000004100 */
        /* <DEDUP_REMOVED lines=12> */
.L_x_6213:
[----:B------:R-:W-:Y:S05]  /*3c70*/  BSYNC.RECONVERGENT B0 ;  /* 0x0000000000007941 */ /* 0x000fea0003800200 */
.L_x_6212:
[----:B------:R-:W-:-:S05]  /*3c80*/  LOP3.LUT R5, R0, 0x80, R5, 0xf8, !PT ;  /* 0x0000008000057812 */ /* 0x000fca00078ef805 */
[----:B------:R1:W-:Y:S01]  /*3c90*/  STG.E.U8 desc[UR36][R2.64], R5 ;  /* 0x0000000502007986 */ /* 0x0003e2000c101124 */
[----:B------:R-:W-:Y:S05]  /*3ca0*/  BRA `(.L_x_6200) ;  /* 0x0000000800047947 */ /* 0x000fea0003800000 */
.L_x_6211:
[----:B------:R-:W-:Y:S01]  /*3cb0*/  HADD2.F32 R19, -RZ, R19.H0_H0 ;  /* 0x20000013ff137230 */ /* 0x000fe20000004100 */
[----:B------:R-:W-:Y:S04]  /*3cc0*/  BSSY.RECONVERGENT B0, `(.L_x_6214) ;  /* 0x000000e000007945 */ /* 0x000fe80003800200 */
        /* <DEDUP_REMOVED lines=13> */
.L_x_6215:
[----:B------:R-:W-:Y:S05]  /*3da0*/  BSYNC.RECONVERGENT B0 ;  /* 0x0000000000007941 */ /* 0x000fea0003800200 */
.L_x_6214:
[----:B------:R-:W-:-:S05]  /*3db0*/  LOP3.LUT R5, R0, 0x80, R5, 0xf8, !PT ;  /* 0x0000008000057812 */ /* 0x000fca00078ef805 */
[----:B------:R2:W-:Y:S01]  /*3dc0*/  STG.E.U8 desc[UR36][R2.64], R5 ;  /* 0x0000000502007986 */ /* 0x0005e2000c101124 */
[----:B------:R-:W-:Y:S05]  /*3dd0*/  BRA `(.L_x_6200) ;  /* 0x0000000400b87947 */ /* 0x000fea0003800000 */
.L_x_6210:
[----:B------:R-:W-:-:S05]  /*3de0*/  HADD2.F32 R0, -RZ, R19.H0_H0 ;  /* 0x20000013ff007230 */ /* 0x000fca0000004100 */
[----:B------:R-:W-:-:S05]  /*3df0*/  F2FP.BF16.F32.PACK_AB R0, RZ, R0 ;  /* 0x00000000ff00723e */ /* 0x000fca00000010ff */
[----:B------:R0:W-:Y:S01]  /*3e00*/  STG.E.U16 desc[UR36][R2.64], R0 ;  /* 0x0000000002007986 */ /* 0x0001e2000c101524 */
[----:B------:R-:W-:Y:S05]  /*3e10*/  BRA `(.L_x_6200) ;  /* 0x0000000400a87947 */ /* 0x000fea0003800000 */
.L_x_6207:
        /* <DEDUP_REMOVED lines=8> */
[----:B------:R-:W-:-:S06]  /*3ea0*/  HADD2.F32 R5, -RZ, R19.H0_H0 ;  /* 0x20000013ff057230 */ /* 0x000fcc0000004100 */
[----:B------:R-:W0:Y:S02]  /*3eb0*/  F2I.FTZ.U32.TRUNC.NTZ R5, R5 ;  /* 0x0000000500057305 */ /* 0x000e24000021f000 */
[----:B0-----:R0:W-:Y:S01]  /*3ec0*/  STG.E.U16 desc[UR36][R2.64], R5 ;  /* 0x0000000502007986 */ /* 0x0011e2000c101524 */
[----:B------:R-:W-:Y:S05]  /*3ed0*/  BRA `(.L_x_6200) ;  /* 0x0000000400787947 */ /* 0x000fea0003800000 */
.L_x_6218:
[----:B------:R-:W-:Y:S01]  /*3ee0*/  HADD2.F32 R5, -RZ, R19.H0_H0 ;  /* 0x20000013ff057230 */ /* 0x000fe20000004100 */
        /* <DEDUP_REMOVED lines=12> */
.L_x_6221:
[----:B------:R-:W-:-:S04]  /*3fb0*/  SHF.R.U32.HI R0, RZ, 0x14, R5 ;  /* 0x00000014ff007819 */ /* 0x000fc80000011605 */
[----:B------:R-:W-:-:S04]  /*3fc0*/  LOP3.LUT R0, R0, 0x1, RZ, 0xc0, !PT ;  /* 0x0000000100007812 */ /* 0x000fc800078ec0ff */
[----:B------:R-:W-:-:S04]  /*3fd0*/  IADD3 R0, PT, PT, R5, 0x487ffff, R0 ;  /* 0x0487ffff05007810 */ /* 0x000fc80007ffe000 */
[----:B------:R-:W-:-:S04]  /*3fe0*/  SHF.R.U32.HI R0, RZ, 0x14, R0 ;  /* 0x00000014ff007819 */ /* 0x000fc80000011600 */
[----:B------:R-:W-:-:S07]  /*3ff0*/  LOP3.LUT R4, R0, 0xff, RZ, 0xc0, !PT ;  /* 0x000000ff00047812 */ /* 0x000fce00078ec0ff */
.L_x_6222:
[----:B------:R-:W-:-:S04]  /*4000*/  SHF.R.U32.HI R5, RZ, 0x18, R5 ;  /* 0x00000018ff057819 */ /* 0x000fc80000011605 */
[----:B------:R-:W-:-:S04]  /*4010*/  LOP3.LUT R4, R4, 0x80, R5, 0xf8, !PT ;  /* 0x0000008004047812 */ /* 0x000fc800078ef805 */
[----:B------:R-:W-:-:S07]  /*4020*/  PRMT R0, R4, 0x7610, R0 ;  /* 0x0000761004007816 */ /* 0x000fce0000000000 */
.L_x_6220:
[----:B------:R-:W-:Y:S05]  /*4030*/  BSYNC.RECONVERGENT B0 ;  /* 0x0000000000007941 */ /* 0x000fea0003800200 */
.L_x_6219:
[----:B------:R0:W-:Y:S01]  /*4040*/  STG.E.U8 desc[UR36][R2.64], R0 ;  /* 0x0000000002007986 */ /* 0x0001e2000c101124 */
[----:B------:R-:W-:Y:S05]  /*4050*/  BRA `(.L_x_6200) ;  /* 0x0000000400187947 */ /* 0x000fea0003800000 */
.L_x_6217:
        /* <DEDUP_REMOVED lines=13> */
.L_x_6225:
[----:B------:R-:W-:-:S04]  /*4130*/  SHF.R.U32.HI R0, RZ, 0x15, R5 ;  /* 0x00000015ff007819 */ /* 0x000fc80000011605 */
[----:B------:R-:W-:-:S04]  /*4140*/  LOP3.LUT R0, R0, 0x1, RZ, 0xc0, !PT ;  /* 0x0000000100007812 */ /* 0x000fc800078ec0ff */
[----:B------:R-:W-:-:S04]  /*4150*/  IADD3 R0, PT, PT, R5, 0x88fffff, R0 ;  /* 0x088fffff05007810 */ /* 0x000fc80007ffe000 */
[----:B------:R-:W-:-:S04]  /*4160*/  SHF.R.U32.HI R0, RZ, 0x15, R0 ;  /* 0x00000015ff007819 */ /* 0x000fc80000011600 */
[----:B------:R-:W-:-:S07]  /*4170*/  LOP3.LUT R4, R0, 0xff, RZ, 0xc0, !PT ;  /* 0x000000ff00047812 */ /* 0x000fce00078ec0ff */
.L_x_6226:
[----:B------:R-:W-:-:S04]  /*4180*/  SHF.R.U32.HI R5, RZ, 0x18, R5 ;  /* 0x00000018ff057819 */ /* 0x000fc80000011605 */
[----:B------:R-:W-:-:S04]  /*4190*/  LOP3.LUT R4, R4, 0x80, R5, 0xf8, !PT ;  /* 0x0000008004047812 */ /* 0x000fc800078ef805 */
[----:B------:R-:W-:-:S07]  /*41a0*/  PRMT R0, R4, 0x7610, R0 ;  /* 0x0000761004007816 */ /* 0x000fce0000000000 */
.L_x_6224:
[----:B------:R-:W-:Y:S05]  /*41b0*/  BSYNC.RECONVERGENT B0 ;  /* 0x0000000000007941 */ /* 0x000fea0003800200 */
.L_x_6223:
[----:B------:R0:W-:Y:S01]  /*41c0*/  STG.E.U8 desc[UR36][R2.64], R0 ;  /* 0x0000000002007986 */ /* 0x0001e2000c101124 */
[----:B------:R-:W-:Y:S05]  /*41d0*/  BRA `(.L_x_6200) ;  /* 0x0000000000b87947 */ /* 0x000fea0003800000 */
.L_x_6216:
[----:B------:R-:W-:-:S09]  /*41e0*/  UISETP.NE.AND UP0, UPT, UR4, 0x1c, UPT ;  /* 0x0000001c0400788c */ /* 0x000fd2000bf05270 */
[----:B------:R-:W-:Y:S05]  /*41f0*/  BRA.U !UP0, `(.L_x_6227) ;  /* 0x0000000108a47547 */ /* 0x000fea000b800000 */
[----:B------:R-:W-:-:S09]  /*4200*/  UISETP.NE.AND UP0, UPT, UR4, 0x1d, UPT ;  /* 0x0000001d0400788c */ /* 0x000fd2000bf05270 */
[----:B------:R-:W-:Y:S05]  /*4210*/  BRA.U !UP0, `(.L_x_6228) ;  /* 0x00000001088c7547 */ /* 0x000fea000b800000 */
[----:B------:R-:W-:-:S09]  /*4220*/  UISETP.NE.AND UP0, UPT, UR4, 0x2c, UPT ;  /* 0x0000002c0400788c */ /* 0x000fd2000bf05270 */
[----:B------:R-:W-:Y:S05]  /*4230*/  BRA.U !UP0, `(.L_x_6229) ;  /* 0x0000000108447547 */ /* 0x000fea000b800000 */
.L_x_6199:
        /* <DEDUP_REMOVED lines=8> */
[----:B0-----:R-:W-:Y:S01]  /*42c0*/  IMAD.U32 R4, RZ, RZ, UR6 ;  /* 0x00000006ff047e24 */ /* 0x001fe2000f8e00ff */
[----:B------:R-:W-:Y:S01]  /*42d0*/  MOV R5, UR7 ;  /* 0x0000000700057c02 */ /* 0x000fe20008000f00 */
[----:B---3--:R-:W-:-:S02]  /*42e0*/  IMAD.U32 R6, RZ, RZ, UR8 ;  /* 0x00000008ff067e24 */ /* 0x008fc4000f8e00ff */
[----:B------:R-:W-:Y:S02]  /*42f0*/  IMAD.U32 R7, RZ, RZ, UR9 ;  /* 0x00000009ff077e24 */ /* 0x000fe4000f8e00ff */
[----:B----4-:R-:W-:Y:S01]  /*4300*/  IMAD.U32 R10, RZ, RZ, UR4 ;  /* 0x00000004ff0a7e24 */ /* 0x010fe2000f8e00ff */
[----:B-1----:R-:W-:-:S07]  /*4310*/  MOV R11, UR5 ;  /* 0x00000005000b7c02 */ /* 0x002fce0008000f00 */
[----:B------:R-:W-:-:S07]  /*4320*/  LEPC R20, `(.L_x_6230) ;  /* 0x000000001014794e */ /* 0x000fce0000000000 */
[----:B--2---:R-:W-:Y:S05]  /*4330*/  CALL.ABS.NOINC R2 ;  /* 0x0000000002007343 */ /* 0x004fea0003c00000 */
.L_x_6230:
[----:B------:R-:W-:Y:S05]  /*4340*/  BRA `(.L_x_6200) ;  /* 0x00000000005c7947 */ /* 0x000fea0003800000 */
.L_x_6229:
[----:B------:R-:W-:Y:S02]  /*4350*/  HADD2.F32 R19, -RZ, R19.H0_H0 ;  /* 0x20000013ff137230 */ /* 0x000fe40000004100 */
        /* <DEDUP_REMOVED lines=15> */
.L_x_6228:
[----:B------:R-:W-:-:S06]  /*4450*/  HADD2.F32 R4, -RZ, R19.H0_H0 ;  /* 0x20000013ff047230 */ /* 0x000fcc0000004100 */
[----:B------:R-:W0:Y:S02]  /*4460*/  F2I.U64.TRUNC R4, R4 ;  /* 0x0000000400047311 */ /* 0x000e24000020d800 */
[----:B0-----:R0:W-:Y:S01]  /*4470*/  STG.E.64 desc[UR36][R2.64], R4 ;  /* 0x0000000402007986 */ /* 0x0011e2000c101b24 */
[----:B------:R-:W-:Y:S05]  /*4480*/  BRA `(.L_x_6200) ;  /* 0x00000000000c7947 */ /* 0x000fea0003800000 */
.L_x_6227:
[----:B------:R-:W-:-:S06]  /*4490*/  HADD2.F32 R19, -RZ, R19.H0_H0 ;  /* 0x20000013ff137230 */ /* 0x000fcc0000004100 */
[----:B------:R-:W0:Y:S02]  /*44a0*/  F2I.FTZ.U32.TRUNC.NTZ R19, R19 ;  /* 0x0000001300137305 */ /* 0x000e24000021f000 */
[----:B0-----:R0:W-:Y:S02]  /*44b0*/  STG.E desc[UR36][R2.64], R19 ;  /* 0x0000001302007986 */ /* 0x0011e4000c101924 */
.L_x_6200:
[----:B------:R-:W-:-:S07]  /*44c0*/  IADD3 R17, PT, PT, R17, 0x80, RZ ;  /* 0x0000008011117810 */ /* 0x000fce0007ffe0ff */
.L_x_6130:
[----:B------:R-:W-:Y:S05]  /*44d0*/  BSYNC.RECONVERGENT B7 ;  /* 0x0000000000077941 */ /* 0x000fea0003800200 */
.L_x_6129:
[----:B------:R-:W5:Y:S01]  /*44e0*/  LDCU UR4, c[0x0][0x380] ;  /* 0x00007000ff0477ac */ /* 0x000f620008000800 */
[----:B------:R-:W-:Y:S01]  /*44f0*/  BSSY.RECONVERGENT B7, `(.L_x_6231) ;  /* 0x000043e000077945 */ /* 0x000fe20003800200 */
[----:B-----5:R-:W-:-:S13]  /*4500*/  ISETP.GE.AND P0, PT, R17, UR4, PT ;  /* 0x0000000411007c0c */ /* 0x020fda000bf06270 */
[----:B------:R-:W-:Y:S05]  /*4510*/  @P0 BRA `(.L_x_6232) ;  /* 0x0000004000ec0947 */ /* 0x000fea0003800000 */
[----:B------:R-:W5:Y:S01]  /*4520*/  LDCU UR4, c[0x0][0x388] ;  /* 0x00007100ff0477ac */ /* 0x000f620008000800 */
[----:B------:R-:W-:Y:S02]  /*4530*/  IMAD.MOV.U32 R18, RZ, RZ, RZ ;  /* 0x000000ffff127224 */ /* 0x000fe400078e00ff */
[----:B0-----:R-:W-:Y:S02]  /*4540*/  IMAD.MOV.U32 R0, RZ, RZ, RZ ;  /* 0x000000ffff007224 */ /* 0x001fe400078e00ff */
[----:B------:R-:W-:Y:S01]  /*4550*/  IMAD.MOV.U32 R16, RZ, RZ, RZ ;  /* 0x000000ffff107224 */ /* 0x000fe200078e00ff */
[----:B-----5:R-:W-:-:S09]  /*4560*/  UISETP.NE.AND UP0, UPT, UR4, URZ, UPT ;  /* 0x000000ff0400728c */ /* 0x020fd2000bf05270 */
[----:B------:R-:W-:Y:S05]  /*4570*/  BRA.U !UP0, `(.L_x_6233) ;  /* 0x0000001508707547 */ /* 0x000fea000b800000 */
[----:B------:R-:W1:Y:S01]  /*4580*/  LDCU.64 UR4, c[0x0][0x390] ;  /* 0x00007200ff0477ac */ /* 0x000e620008000a00 */
[----:B------:R-:W-:Y:S01]  /*4590*/  MOV R16, RZ ;  /* 0x000000ff00107202 */ /* 0x000fe20000000f00 */
[----:B------:R-:W0:Y:S01]  /*45a0*/  LDCU UR6, c[0x0][0x38c] ;  /* 0x00007180ff0677ac */ /* 0x000e220008000800 */
[----:B------:R-:W5:Y:S01]  /*45b0*/  LDCU.64 UR8, c[0x0][0x4b8] ;  /* 0x00009700ff0877ac */ /* 0x000f620008000a00 */
[----:B------:R-:W-:Y:S02]  /*45c0*/  UISETP.NE.AND UP0, UPT, UR41, URZ, UPT ;  /* 0x000000ff2900728c */ /* 0x000fe4000bf05270 */
        /* <DEDUP_REMOVED lines=343> */
.L_x_6233:
        /* <DEDUP_REMOVED lines=19> */
.L_x_6237:
[----:B------:R-:W2:Y:S02]  /*5c70*/  LDG.E.U8 R2, desc[UR36][R2.64] ;  /* 0x0000002402027981 */ /* 0x000ea4000c1e1100 */
[----:B--2---:R-:W-:-:S04]  /*5c80*/  I2FP.F32.U32 R0, R2 ;  /* 0x0000000200007245 */ /* 0x004fc80000201000 */
[----:B------:R-:W-:-:S04]  /*5c90*/  F2FP.F16.F32.PACK_AB R0, RZ, R0 ;  /* 0x00000000ff00723e */ /* 0x000fc800000000ff */
[----:B------:R-:W-:Y:S01]  /*5ca0*/  PRMT R19, R0, 0x7610, R19 ;  /* 0x0000761000137816 */ /* 0x000fe20000000013 */
[----:B------:R-:W-:Y:S06]  /*5cb0*/  BRA `(.L_x_6239) ;  /* 0x0000000c00b47947 */ /* 0x000fec0003800000 */
.L_x_6236:
        /* <DEDUP_REMOVED lines=11> */
.L_x_6241:
[----:B------:R-:W2:Y:S02]  /*5d70*/  LDG.E R2, desc[UR36][R2.64] ;  /* 0x0000002402027981 */ /* 0x000ea4000c1e1900 */
[----:B--2---:R-:W-:-:S04]  /*5d80*/  I2FP.F32.S32 R0, R2 ;  /* 0x0000000200007245 */ /* 0x004fc80000201400 */
[----:B------:R-:W-:-:S04]  /*5d90*/  F2FP.F16.F32.PACK_AB R0, RZ, R0 ;  /* 0x00000000ff00723e */ /* 0x000fc800000000ff */
[----:B------:R-:W-:Y:S01]  /*5da0*/  PRMT R19, R0, 0x7610, R19 ;  /* 0x0000761000137816 */ /* 0x000fe20000000013 */
[----:B------:R-:W-:Y:S06]  /*5db0*/  BRA `(.L_x_6239) ;  /* 0x0000000c00747947 */ /* 0x000fec0003800000 */
.L_x_6240:
[----:B------:R-:W2:Y:S02]  /*5dc0*/  LDG.E.U16 R2, desc[UR36][R2.64] ;  /* 0x0000002402027981 */ /* 0x000ea4000c1e1500 */
[----:B--2---:R-:W0:Y:S02]  /*5dd0*/  I2F.S16 R0, R2 ;  /* 0x0000000200007306 */ /* 0x004e240000101400 */
[----:B0-----:R-:W-:-:S04]  /*5de0*/  F2FP.F16.F32.PACK_AB R0, RZ, R0 ;  /* 0x00000000ff00723e */ /* 0x001fc800000000ff */
[----:B------:R-:W-:Y:S01]  /*5df0*/  PRMT R19, R0, 0x7610, R19 ;  /* 0x0000761000137816 */ /* 0x000fe20000000013 */
[----:B------:R-:W-:Y:S06]  /*5e00*/  BRA `(.L_x_6239) ;  /* 0x0000000c00607947 */ /* 0x000fec0003800000 */
.L_x_6235:
        /* <DEDUP_REMOVED lines=9> */
.L_x_6243:
[----:B------:R1:W5:Y:S01]  /*5ea0*/  LDG.E.U16 R19, desc[UR36][R2.64] ;  /* 0x0000002402137981 */ /* 0x000362000c1e1500 */
[----:B------:R-:W-:Y:S05]  /*5eb0*/  BRA `(.L_x_6239) ;  /* 0x0000000c00347947 */ /* 0x000fea0003800000 */
.L_x_6242:
        /* <DEDUP_REMOVED lines=9> */
.L_x_6245:
[----:B------:R0:W5:Y:S01]  /*5f50*/  LDG.E.U16 R19, desc[UR36][R2.64] ;  /* 0x0000002402137981 */ /* 0x000162000c1e1500 */
[----:B------:R-:W-:Y:S05]  /*5f60*/  BRA `(.L_x_6239) ;  /* 0x0000000c00087947 */ /* 0x000fea0003800000 */
.L_x_6244:
        /* <DEDUP_REMOVED lines=9> */
.L_x_6234:
        /* <DEDUP_REMOVED lines=14> */
.L_x_6248:
        /* <DEDUP_REMOVED lines=9> */
.L_x_6247:
        /* <DEDUP_REMOVED lines=27> */
.L_x_6250:
        /* <DEDUP_REMOVED lines=11> */
[----:B------:R-:W-:-:S04]  /*63d0*/  F2FP.F16.F32.PACK_AB R0, RZ, R0 ;  /* 0x00000000ff00723e */ /* 0x000fc800000000ff */
[----:B------:R-:W-:Y:S01]  /*63e0*/  PRMT R19, R0, 0x7610, R19 ;  /* 0x0000761000137816 */ /* 0x000fe20000000013 */
[----:B------:R-:W-:Y:S06]  /*63f0*/  BRA `(.L_x_6239) ;  /* 0x0000000400e47947 */ /* 0x000fec0003800000 */
.L_x_6249:
[----:B------:R-:W2:Y:S02]  /*6400*/  LDG.E.U16 R0, desc[UR36][R2.64] ;  /* 0x0000002402007981 */ /* 0x000ea4000c1e1500 */
[----:B--2---:R-:W-:-:S04]  /*6410*/  SHF.L.U32 R0, R0, 0x10, RZ ;  /* 0x0000001000007819 */ /* 0x004fc800000006ff */
[----:B------:R-:W-:-:S04]  /*6420*/  F2FP.F16.F32.PACK_AB R0, RZ, R0 ;  /* 0x00000000ff00723e */ /* 0x000fc800000000ff */
[----:B------:R-:W-:Y:S01]  /*6430*/  PRMT R19, R0, 0x7610, R19 ;  /* 0x0000761000137816 */ /* 0x000fe20000000013 */
[----:B------:R-:W-:Y:S06]  /*6440*/  BRA `(.L_x_6239) ;  /* 0x0000000400d07947 */ /* 0x000fec0003800000 */
.L_x_6246:
        /* <DEDUP_REMOVED lines=13> */
.L_x_6253:
        /* <DEDUP_REMOVED lines=21> */
.L_x_6257:
[----:B------:R-:W-:Y:S05]  /*6670*/  BSYNC.RECONVERGENT B1 ;  /* 0x0000000000017941 */ /* 0x000fea0003800200 */
.L_x_6256:
[----:B------:R-:W-:Y:S01]  /*6680*/  IMAD.SHL.U32 R0, R0, 0x100000, RZ ;  /* 0x0010000000007824 */ /* 0x000fe200078e00ff */
[----:B------:R-:W-:-:S04]  /*6690*/  LEA R2, R2, 0x3b800000, 0x17 ;  /* 0x3b80000002027811 */ /* 0x000fc800078eb8ff */
[----:B------:R-:W-:-:S07]  /*66a0*/  LOP3.LUT R0, R2, R0, R7, 0xfe, !PT ;  /* 0x0000000002007212 */ /* 0x000fce00078efe07 */
.L_x_6255:
[----:B------:R-:W-:Y:S05]  /*66b0*/  BSYNC.RECONVERGENT B0 ;  /* 0x0000000000007941 */ /* 0x000fea0003800200 */
.L_x_6254:
[----:B------:R-:W-:-:S04]  /*66c0*/  F2FP.F16.F32.PACK_AB R0, RZ, R0 ;  /* 0x00000000ff00723e */ /* 0x000fc800000000ff */
[----:B------:R-:W-:Y:S01]  /*66d0*/  PRMT R19, R0, 0x7610, R19 ;  /* 0x0000761000137816 */ /* 0x000fe20000000013 */
[----:B------:R-:W-:Y:S06]  /*66e0*/  BRA `(.L_x_6239) ;  /* 0x0000000400287947 */ /* 0x000fec0003800000 */
.L_x_6252:
        /* <DEDUP_REMOVED lines=21> */
.L_x_6261:
[----:B------:R-:W-:Y:S05]  /*6840*/  BSYNC.RECONVERGENT B1 ;  /* 0x0000000000017941 */ /* 0x000fea0003800200 */
.L_x_6260:
[----:B------:R-:W-:Y:S01]  /*6850*/  IMAD.SHL.U32 R0, R0, 0x200000, RZ ;  /* 0x0020000000007824 */ /* 0x000fe200078e00ff */
[----:B------:R-:W-:-:S04]  /*6860*/  LEA R2, R2, 0x37800000, 0x17 ;  /* 0x3780000002027811 */ /* 0x000fc800078eb8ff */
[----:B------:R-:W-:-:S07]  /*6870*/  LOP3.LUT R0, R2, R0, R7, 0xfe, !PT ;  /* 0x0000000002007212 */ /* 0x000fce00078efe07 */
.L_x_6259:
[----:B------:R-:W-:Y:S05]  /*6880*/  BSYNC.RECONVERGENT B0 ;  /* 0x0000000000007941 */ /* 0x000fea0003800200 */
.L_x_6258:
[----:B------:R-:W-:-:S04]  /*6890*/  F2FP.F16.F32.PACK_AB R0, RZ, R0 ;  /* 0x00000000ff00723e */ /* 0x000fc800000000ff */
[----:B------:R-:W-:Y:S01]  /*68a0*/  PRMT R19, R0, 0x7610, R19 ;  /* 0x0000761000137816 */ /* 0x000fe20000000013 */
[----:B------:R-:W-:Y:S06]  /*68b0*/  BRA `(.L_x_6239) ;  /* 0x0000000000b47947 */ /* 0x000fec0003800000 */
.L_x_6251:
        /* <DEDUP_REMOVED lines=14> */
.L_x_6265:
[----:B------:R-:W-:Y:S05]  /*69a0*/  BSYNC.RECONVERGENT B0 ;  /* 0x0000000000007941 */ /* 0x000fea0003800200 */
.L_x_6264:
[----:B------:R-:W-:-:S04]  /*69b0*/  F2FP.F16.F32.PACK_AB R0, RZ, R0 ;  /* 0x00000000ff00723e */ /* 0x000fc800000000ff */
[----:B------:R-:W-:Y:S01]  /*69c0*/  PRMT R19, R0, 0x7610, R19 ;  /* 0x0000761000137816 */ /* 0x000fe20000000013 */
[----:B------:R-:W-:Y:S06]  /*69d0*/  BRA `(.L_x_6239) ;  /* 0x00000000006c7947 */ /* 0x000fec0003800000 */
.L_x_6238:
        /* <DEDUP_REMOVED lines=16> */
.L_x_6266:
[----:B------:R-:W-:Y:S01]  /*6ae0*/  PRMT R19, RZ, 0x7610, R19 ;  /* 0x00007610ff137816 */ /* 0x000fe20000000013 */
[----:B------:R-:W-:Y:S06]  /*6af0*/  BRA `(.L_x_6239) ;  /* 0x0000000000247947 */ /* 0x000fec0003800000 */
.L_x_6263:
[----:B------:R-:W2:Y:S02]  /*6b00*/  LDG.E.64 R2, desc[UR36][R2.64] ;  /* 0x0000002402027981 */ /* 0x000ea4000c1e1b00 */
[----:B--2---:R-:W0:Y:S02]  /*6b10*/  I2F.U64 R0, R2 ;  /* 0x0000000200007312 */ /* 0x004e240000301000 */
[----:B0-----:R-:W-:-:S04]  /*6b20*/  F2FP.F16.F32.PACK_AB R0, RZ, R0 ;  /* 0x00000000ff00723e */ /* 0x001fc800000000ff */
[----:B------:R-:W-:Y:S01]  /*6b30*/  PRMT R19, R0, 0x7610, R19 ;  /* 0x0000761000137816 */ /* 0x000fe20000000013 */
[----:B------:R-:W-:Y:S06]  /*6b40*/  BRA `(.L_x_6239) ;  /* 0x0000000000107947 */ /* 0x000fec0003800000 */
.L_x_6262:
[----:B------:R-:W2:Y:S02]  /*6b50*/  LDG.E R2, desc[UR36][R2.64] ;  /* 0x0000002402027981 */ /* 0x000ea4000c1e1900 */
[----:B--2---:R-:W-:-:S04]  /*6b60*/  I2FP.F32.U32 R0, R2 ;  /* 0x0000000200007245 */ /* 0x004fc80000201000 */
[----:B------:R-:W-:-:S04]  /*6b70*/  F2FP.F16.F32.PACK_AB R0, RZ, R0 ;  /* 0x00000000ff00723e */ /* 0x000fc800000000ff */
[----:B------:R-:W-:-:S07]  /*6b80*/  PRMT R19, R0, 0x7610, R19 ;  /* 0x0000761000137816 */ /* 0x000fce0000000013 */
.L_x_6239:
        /* <DEDUP_REMOVED lines=18> */
.L_x_6271:
[----:B------:R-:W2:Y:S02]  /*6cb0*/  LDG.E.U8 R0, desc[UR36][R2.64] ;  /* 0x0000002402007981 */ /* 0x000ea4000c1e1100 */
[----:B--2---:R-:W-:Y:S01]  /*6cc0*/  I2FP.F32.U32 R0, R0 ;  /* 0x0000000000007245 */ /* 0x004fe20000201000 */
[----:B------:R-:W-:Y:S06]  /*6cd0*/  BRA `(.L_x_6273) ;  /* 0x0000000c00247947 */ /* 0x000fec0003800000 */
.L_x_6270:
        /* <DEDUP_REMOVED lines=9> */
.L_x_6275:
[----:B------:R-:W2:Y:S02]  /*6d70*/  LDG.E R0, desc[UR36][R2.64] ;  /* 0x0000002402007981 */ /* 0x000ea4000c1e1900 */
[----:B--2---:R-:W-:Y:S01]  /*6d80*/  I2FP.F32.S32 R0, R0 ;  /* 0x0000000000007245 */ /* 0x004fe20000201400 */
[----:B------:R-:W-:Y:S06]  /*6d90*/  BRA `(.L_x_6273) ;  /* 0x0000000800f47947 */ /* 0x000fec0003800000 */
.L_x_6274:
[----:B------:R-:W2:Y:S02]  /*6da0*/  LDG.E.U16 R0, desc[UR36][R2.64] ;  /* 0x0000002402007981 */ /* 0x000ea4000c1e1500 */
[----:B--2---:R-:W2:Y:S01]  /*6db0*/  I2F.S16 R0, R0 ;  /* 0x0000000000007306 */ /* 0x004ea20000101400 */
[----:B------:R-:W-:Y:S05]  /*6dc0*/  BRA `(.L_x_6273) ;  /* 0x0000000800e87947 */ /* 0x000fea0003800000 */
.L_x_6269:
        /* <DEDUP_REMOVED lines=8> */
.L_x_6277:
[----:B------:R-:W2:Y:S02]  /*6e50*/  LDG.E.U16 R0, desc[UR36][R2.64] ;  /* 0x0000002402007981 */ /* 0x000ea4000c1e1500 */
[----:B--2---:R-:W-:Y:S01]  /*6e60*/  HADD2.F32 R0, -RZ, R0.H0_H0 ;  /* 0x20000000ff007230 */ /* 0x004fe20000004100 */
[----:B------:R-:W-:Y:S06]  /*6e70*/  BRA `(.L_x_6273) ;  /* 0x0000000800bc7947 */ /* 0x000fec0003800000 */
.L_x_6276:
        /* <DEDUP_REMOVED lines=8> */
.L_x_6279:
[----:B------:R-:W2:Y:S02]  /*6f00*/  LDG.E.U16 R0, desc[UR36][R2.64] ;  /* 0x0000002402007981 */ /* 0x000ea4000c1e1500 */
[----:B--2---:R-:W-:Y:S01]  /*6f10*/  HADD2.F32 R0, -RZ, R0.H0_H0 ;  /* 0x20000000ff007230 */ /* 0x004fe20000004100 */
[----:B------:R-:W-:Y:S06]  /*6f20*/  BRA `(.L_x_6273) ;  /* 0x0000000800907947 */ /* 0x000fec0003800000 */
.L_x_6278:
[----:B------:R-:W2:Y:S01]  /*6f30*/  LDG.E.64 R2, desc[UR36][R2.64] ;  /* 0x0000002402027981 */ /* 0x000ea2000c1e1b00 */
[----:B------:R-:W-:Y:S01]  /*6f40*/  UMOV UR4, 0xf0000000 ;  /* 0xf000000000047882 */ /* 0x000fe20000000000 */
[----:B------:R-:W-:Y:S01]  /*6f50*/  UMOV UR5, 0x380fffff ;  /* 0x380fffff00057882 */ /* 0x000fe20000000000 */
[----:B--2---:R-:W0:Y:S01]  /*6f60*/  F2F.F32.F64 R0, R2 ;  /* 0x0000000200007310 */ /* 0x004e220000301000 */
[----:B------:R-:W-:-:S14]  /*6f70*/  DSETP.GEU.AND P0, PT, |R2|, UR4, PT ;  /* 0x0000000402007e2a */ /* 0x000fdc000bf0e200 */
[----:B0-----:R-:W-:Y:S01]  /*6f80*/  @!P0 FMUL R0, R0, 1.175494350822287508e-38 ;  /* 0x0080000000008820 */ /* 0x001fe20000400000 */
[----:B------:R-:W-:Y:S06]  /*6f90*/  BRA `(.L_x_6273) ;  /* 0x0000000800747947 */ /* 0x000fec0003800000 */
.L_x_6268:
        /* <DEDUP_REMOVED lines=12> */
.L_x_6282:
[----:B------:R-:W2:Y:S01]  /*7060*/  LDG.E.64 R2, desc[UR36][R2.64] ;  /* 0x0000002402027981 */ /* 0x000ea2000c1e1b00 */
[----:B------:R-:W-:Y:S01]  /*7070*/  UMOV UR4, 0xf0000000 ;  /* 0xf000000000047882 */ /* 0x000fe20000000000 */
[----:B------:R-:W-:Y:S01]  /*7080*/  UMOV UR5, 0x380fffff ;  /* 0x380fffff00057882 */ /* 0x000fe20000000000 */
[----:B--2---:R-:W0:Y:S01]  /*7090*/  F2F.F32.F64 R0, R2 ;  /* 0x0000000200007310 */ /* 0x004e220000301000 */
[----:B------:R-:W-:-:S14]  /*70a0*/  DSETP.GEU.AND P0, PT, |R2|, UR4, PT ;  /* 0x0000000402007e2a */ /* 0x000fdc000bf0e200 */
[----:B0-----:R-:W-:Y:S01]  /*70b0*/  @!P0 FMUL R0, R0, 1.175494350822287508e-38 ;  /* 0x0080000000008820 */ /* 0x001fe20000400000 */
[----:B------:R-:W-:Y:S06]  /*70c0*/  BRA `(.L_x_6273) ;  /* 0x0000000800287947 */ /* 0x000fec0003800000 */
.L_x_6281:
        /* <DEDUP_REMOVED lines=25> */
.L_x_6284:
        /* <DEDUP_REMOVED lines=12> */
.L_x_6283:
[----:B------:R-:W2:Y:S02]  /*7320*/  LDG.E.U16 R0, desc[UR36][R2.64] ;  /* 0x0000002402007981 */ /* 0x000ea4000c1e1500 */
[----:B--2---:R-:W-:Y:S01]  /*7330*/  IMAD.U32 R0, R0, 0x10000, RZ ;  /* 0x0001000000007824 */ /* 0x004fe200078e00ff */
[----:B------:R-:W-:Y:S06]  /*7340*/  BRA `(.L_x_6273) ;  /* 0x0000000400887947 */ /* 0x000fec0003800000 */
.L_x_6280:
        /* <DEDUP_REMOVED lines=11> */
.L_x_6287:
        /* <DEDUP_REMOVED lines=20> */
.L_x_6289:
[----:B------:R-:W-:Y:S05]  /*7540*/  BSYNC.RECONVERGENT B0 ;  /* 0x0000000000007941 */ /* 0x000fea0003800200 */
.L_x_6288:
[----:B------:R-:W-:Y:S01]  /*7550*/  IMAD.SHL.U32 R0, R0, 0x100000, RZ ;  /* 0x0010000000007824 */ /* 0x000fe200078e00ff */
[----:B------:R-:W-:-:S04]  /*7560*/  LEA R2, R2, 0x3b800000, 0x17 ;  /* 0x3b80000002027811 */ /* 0x000fc800078eb8ff */
[----:B------:R-:W-:Y:S01]  /*7570*/  LOP3.LUT R0, R2, R0, R7, 0xfe, !PT ;  /* 0x0000000002007212 */ /* 0x000fe200078efe07 */
[----:B------:R-:W-:Y:S06]  /*7580*/  BRA `(.L_x_6273) ;  /* 0x0000000000f87947 */ /* 0x000fec0003800000 */
.L_x_6286:
        /* <DEDUP_REMOVED lines=20> */
.L_x_6291:
[----:B------:R-:W-:Y:S05]  /*76d0*/  BSYNC.RECONVERGENT B0 ;  /* 0x0000000000007941 */ /* 0x000fea0003800200 */
.L_x_6290:
[----:B------:R-:W-:Y:S01]  /*76e0*/  IMAD.SHL.U32 R0, R0, 0x200000, RZ ;  /* 0x0020000000007824 */ /* 0x000fe200078e00ff */
[----:B------:R-:W-:-:S04]  /*76f0*/  LEA R2, R2, 0x37800000, 0x17 ;  /* 0x3780000002027811 */ /* 0x000fc800078eb8ff */
[----:B------:R-:W-:Y:S01]  /*7700*/  LOP3.LUT R0, R2, R0, R7, 0xfe, !PT ;  /* 0x0000000002007212 */ /* 0x000fe200078efe07 */
[----:B------:R-:W-:Y:S06]  /*7710*/  BRA `(.L_x_6273) ;  /* 0x0000000000947947 */ /* 0x000fec0003800000 */
.L_x_6285:
        /* <DEDUP_REMOVED lines=14> */
.L_x_6272:
        /* <DEDUP_REMOVED lines=16> */
.L_x_6294:
[----:B------:R-:W-:Y:S01]  /*7900*/  HFMA2 R0, -RZ, RZ, 0, 0 ;  /* 0x00000000ff007431 */ /* 0x000fe200000001ff */
[----:B------:R-:W-:Y:S06]  /*7910*/  BRA `(.L_x_6273) ;  /* 0x0000000000147947 */ /* 0x000fec0003800000 */
.L_x_6293:
[----:B------:R-:W2:Y:S02]  /*7920*/  LDG.E.64 R2, desc[UR36][R2.64] ;  /* 0x0000002402027981 */ /* 0x000ea4000c1e1b00 */
[----:B--2---:R0:W1:Y:S01]  /*7930*/  I2F.U64 R0, R2 ;  /* 0x0000000200007312 */ /* 0x0040620000301000 */
[----:B------:R-:W-:Y:S05]  /*7940*/  BRA `(.L_x_6273) ;  /* 0x0000000000087947 */ /* 0x000fea0003800000 */
.L_x_6292:
[----:B------:R-:W2:Y:S02]  /*7950*/  LDG.E R0, desc[UR36][R2.64] ;  /* 0x0000002402007981 */ /* 0x000ea4000c1e1900 */
[----:B--2---:R-:W-:-:S07]  /*7960*/  I2FP.F32.U32 R0, R0 ;  /* 0x0000000000007245 */ /* 0x004fce0000201000 */
.L_x_6273:
[----:B------:R-:W-:Y:S05]  /*7970*/  BSYNC.RECONVERGENT B6 ;  /* 0x0000000000067941 */ /* 0x000fea0003800200 */
.L_x_6267:
        /* <DEDUP_REMOVED lines=21> */
.L_x_6298:
[----:B------:R-:W-:-:S06]  /*7ad0*/  HADD2.F32 R5, -RZ, R19.H0_H0 ;  /* 0x20000013ff057230 */ /* 0x000fcc0000004100 */
[----:B------:R-:W0:Y:S02]  /*7ae0*/  F2I.S64.TRUNC R4, R5 ;  /* 0x0000000500047311 */ /* 0x000e24000020d900 */
[----:B0-----:R0:W-:Y:S01]  /*7af0*/  STG.E.U8 desc[UR36][R2.64], R4 ;  /* 0x0000000402007986 */ /* 0x0011e2000c101124 */
[----:B------:R-:W-:Y:S05]  /*7b00*/  BRA `(.L_x_6300) ;  /* 0x0000000c006c7947 */ /* 0x000fea0003800000 */
.L_x_6297:
        /* <DEDUP_REMOVED lines=10> */
.L_x_6302:
[----:B------:R-:W-:-:S06]  /*7bb0*/  HADD2.F32 R19, -RZ, R19.H0_H0 ;  /* 0x20000013ff137230 */ /* 0x000fcc0000004100 */
[----:B------:R-:W0:Y:S02]  /*7bc0*/  F2I.FTZ.TRUNC.NTZ R19, R19 ;  /* 0x0000001300137305 */ /* 0x000e24000021f100 */
[----:B0-----:R0:W-:Y:S01]  /*7bd0*/  STG.E desc[UR36][R2.64], R19 ;  /* 0x0000001302007986 */ /* 0x0011e2000c101924 */
[----:B------:R-:W-:Y:S05]  /*7be0*/  BRA `(.L_x_6300) ;  /* 0x0000000c00347947 */ /* 0x000fea0003800000 */
.L_x_6301:
[----:B------:R-:W-:-:S06]  /*7bf0*/  HADD2.F32 R19, -RZ, R19.H0_H0 ;  /* 0x20000013ff137230 */ /* 0x000fcc0000004100 */
[----:B------:R-:W0:Y:S02]  /*7c00*/  F2I.FTZ.TRUNC.NTZ R19, R19 ;  /* 0x0000001300137305 */ /* 0x000e24000021f100 */
[----:B0-----:R0:W-:Y:S01]  /*7c10*/  STG.E.U16 desc[UR36][R2.64], R19 ;  /* 0x0000001302007986 */ /* 0x0011e2000c101524 */
[----:B------:R-:W-:Y:S05]  /*7c20*/  BRA `(.L_x_6300) ;  /* 0x0000000c00247947 */ /* 0x000fea0003800000 */
.L_x_6296:
        /* <DEDUP_REMOVED lines=9> */
.L_x_6304:
[----:B------:R0:W-:Y:S01]  /*7cc0*/  STG.E.U16 desc[UR36][R2.64], R19 ;  /* 0x0000001302007986 */ /* 0x0001e2000c101524 */
[----:B------:R-:W-:Y:S05]  /*7cd0*/  BRA `(.L_x_6300) ;  /* 0x0000000800f87947 */ /* 0x000fea0003800000 */
.L_x_6303:
        /* <DEDUP_REMOVED lines=10> */
.L_x_6306:
[----:B------:R-:W-:-:S05]  /*7d80*/  HADD2.F32 R0, -RZ, R19.H0_H0 ;  /* 0x20000013ff007230 */ /* 0x000fca0000004100 */
[----:B------:R-:W-:-:S04]  /*7d90*/  F2FP.F16.F32.PACK_AB R0, RZ, R0 ;  /* 0x00000000ff00723e */ /* 0x000fc800000000ff */
[----:B------:R-:W-:-:S05]  /*7da0*/  PRMT R0, R0, 0x5410, RZ ;  /* 0x0000541000007816 */ /* 0x000fca00000000ff */
[----:B------:R0:W-:Y:S01]  /*7db0*/  STG.E desc[UR36][R2.64], R0 ;  /* 0x0000000002007986 */ /* 0x0001e2000c101924 */
[----:B------:R-:W-:Y:S05]  /*7dc0*/  BRA `(.L_x_6300) ;  /* 0x0000000800bc7947 */ /* 0x000fea0003800000 */
.L_x_6305:
[----:B------:R-:W-:-:S05]  /*7dd0*/  HADD2.F32 R4, -RZ, R19.H0_H0 ;  /* 0x20000013ff047230 */ /* 0x000fca0000004100 */
[----:B------:R-:W-:-:S06]  /*7de0*/  FMUL.FTZ R4, R4, 1 ;  /* 0x3f80000004047820 */ /* 0x000fcc0000410000 */
[----:B------:R-:W0:Y:S02]  /*7df0*/  F2F.F64.F32 R4, R4 ;  /* 0x0000000400047310 */ /* 0x000e240000201800 */
[----:B0-----:R0:W-:Y:S01]  /*7e00*/  STG.E.64 desc[UR36][R2.64], R4 ;  /* 0x0000000402007986 */ /* 0x0011e2000c101b24 */
[----:B------:R-:W-:Y:S05]  /*7e10*/  BRA `(.L_x_6300) ;  /* 0x0000000800a87947 */ /* 0x000fea0003800000 */
.L_x_6295:
        /* <DEDUP_REMOVED lines=14> */
.L_x_6310:
[----:B------:R-:W-:Y:S01]  /*7f00*/  HADD2.F32 R5, -RZ, R19.H0_H0 ;  /* 0x20000013ff057230 */ /* 0x000fe20000004100 */
        /* <DEDUP_REMOVED lines=17> */
.L_x_6313:
[----:B------:R-:W-:-:S04]  /*8020*/  SHF.R.U32.HI R5, RZ, 0x18, R5 ;  /* 0x00000018ff057819 */ /* 0x000fc80000011605 */
[----:B------:R-:W-:-:S07]  /*8030*/  LOP3.LUT R0, R0, 0x80, R5, 0xf8, !PT ;  /* 0x0000008000007812 */ /* 0x000fce00078ef805 */
.L_x_6312:
[----:B------:R-:W-:Y:S05]  /*8040*/  BSYNC.RECONVERGENT B0 ;  /* 0x0000000000007941 */ /* 0x000fea0003800200 */
.L_x_6311:
[----:B------:R0:W-:Y:S01]  /*8050*/  STG.E.U8 desc[UR36][R2.64], R0 ;  /* 0x0000000002007986 */ /* 0x0001e2000c101124 */
[----:B------:R-:W-:Y:S05]  /*8060*/  BRA `(.L_x_6300) ;  /* 0x0000000800147947 */ /* 0x000fea0003800000 */
.L_x_6309:
        /* <DEDUP_REMOVED lines=18> */
.L_x_6316:
[----:B------:R-:W-:-:S04]  /*8190*/  SHF.R.U32.HI R5, RZ, 0x18, R5 ;  /* 0x00000018ff057819 */ /* 0x000fc80000011605 */
[----:B------:R-:W-:-:S07]  /*81a0*/  LOP3.LUT R0, R0, 0x80, R5, 0xf8, !PT ;  /* 0x0000008000007812 */ /* 0x000fce00078ef805 */
.L_x_6315:
[----:B------:R-:W-:Y:S05]  /*81b0*/  BSYNC.RECONVERGENT B0 ;  /* 0x0000000000007941 */ /* 0x000fea0003800200 */
.L_x_6314:
[----:B------:R0:W-:Y:S01]  /*81c0*/  STG.E.U8 desc[UR36][R2.64], R0 ;  /* 0x0000000002007986 */ /* 0x0001e2000c101124 */
[----:B------:R-:W-:Y:S05]  /*81d0*/  BRA `(.L_x_6300) ;  /* 0x0000000400b87947 */ /* 0x000fea0003800000 */
.L_x_6308:
[----:B------:R-:W-:-:S09]  /*81e0*/  UISETP.NE.AND UP0, UPT, UR4, 0x1c, UPT ;  /* 0x0000001c0400788c */ /* 0x000fd2000bf05270 */
[----:B------:R-:W-:Y:S05]  /*81f0*/  BRA.U !UP0, `(.L_x_6317) ;  /* 0x0000000108607547 */ /* 0x000fea000b800000 */
[----:B------:R-:W-:-:S09]  /*8200*/  UISETP.NE.AND UP0, UPT, UR4, 0x1d, UPT ;  /* 0x0000001d0400788c */ /* 0x000fd2000bf05270 */
[----:B------:R-:W-:Y:S05]  /*8210*/  BRA.U !UP0, `(.L_x_6318) ;  /* 0x0000000108487547 */ /* 0x000fea000b800000 */
[----:B------:R-:W-:-:S09]  /*8220*/  UISETP.NE.AND UP0, UPT, UR4, 0x2c, UPT ;  /* 0x0000002c0400788c */ /* 0x000fd2000bf05270 */
[----:B------:R-:W-:Y:S05]  /*8230*/  BRA.U UP0, `(.L_x_6299) ;  /* 0x0000000100bc7547 */ /* 0x000fea000b800000 */
[----:B------:R-:W-:Y:S02]  /*8240*/  HADD2.F32 R19, -RZ, R19.H0_H0 ;  /* 0x20000013ff137230 */ /* 0x000fe40000004100 */
[----:B------:R-:W-:-:S03]  /*8250*/  IMAD.MOV.U32 R5, RZ, RZ, 0xff ;  /* 0x000000ffff057424 */ /* 0x000fc600078e00ff */
        /* <DEDUP_REMOVED lines=14> */
.L_x_6318:
[----:B------:R-:W-:-:S06]  /*8340*/  HADD2.F32 R4, -RZ, R19.H0_H0 ;  /* 0x20000013ff047230 */ /* 0x000fcc0000004100 */
[----:B------:R-:W0:Y:S02]  /*8350*/  F2I.U64.TRUNC R4, R4 ;  /* 0x0000000400047311 */ /* 0x000e24000020d800 */
[----:B0-----:R0:W-:Y:S01]  /*8360*/  STG.E.64 desc[UR36][R2.64], R4 ;  /* 0x0000000402007986 */ /* 0x0011e2000c101b24 */
[----:B------:R-:W-:Y:S05]  /*8370*/  BRA `(.L_x_6300) ;  /* 0x0000000400507947 */ /* 0x000fea0003800000 */
.L_x_6317:
[----:B------:R-:W-:-:S06]  /*8380*/  HADD2.F32 R19, -RZ, R19.H0_H0 ;  /* 0x20000013ff137230 */ /* 0x000fcc0000004100 */
[----:B------:R-:W0:Y:S02]  /*8390*/  F2I.FTZ.U32.TRUNC.NTZ R19, R19 ;  /* 0x0000001300137305 */ /* 0x000e24000021f000 */
[----:B0-----:R0:W-:Y:S01]  /*83a0*/  STG.E desc[UR36][R2.64], R19 ;  /* 0x0000001302007986 */ /* 0x0011e2000c101924 */
[----:B------:R-:W-:Y:S05]  /*83b0*/  BRA `(.L_x_6300) ;  /* 0x0000000400407947 */ /* 0x000fea0003800000 */
.L_x_6307:
        /* <DEDUP_REMOVED lines=11> */
.L_x_6320:
[----:B------:R-:W-:Y:S01]  /*8470*/  HADD2.F32 R19, -RZ, R19.H0_H0 ;  /* 0x20000013ff137230 */ /* 0x000fe20000004100 */
[----:B------:R-:W-:-:S04]  /*8480*/  CS2R R6, SRZ ;  /* 0x0000000000067805 */ /* 0x000fc8000001ff00 */
[----:B------:R-:W-:-:S06]  /*8490*/  FMUL.FTZ R4, R19, 1 ;  /* 0x3f80000013047820 */ /* 0x000fcc0000410000 */
[----:B------:R-:W0:Y:S02]  /*84a0*/  F2F.F64.F32 R4, R4 ;  /* 0x0000000400047310 */ /* 0x000e240000201800 */
[----:B0-----:R0:W-:Y:S01]  /*84b0*/  STG.E.128 desc[UR36][R2.64], R4 ;  /* 0x0000000402007986 */ /* 0x0011e2000c101d24 */
[----:B------:R-:W-:Y:S05]  /*84c0*/  BRA `(.L_x_6300) ;  /* 0x0000000000fc7947 */ /* 0x000fea0003800000 */
.L_x_6319:
[----:B------:R-:W-:-:S09]  /*84d0*/  UISETP.NE.AND UP0, UPT, UR4, 0xf, UPT ;  /* 0x0000000f0400788c */ /* 0x000fd2000bf05270 */
[----:B------:R-:W-:Y:S05]  /*84e0*/  BRA.U !UP0, `(.L_x_6321) ;  /* 0x0000000108e87547 */ /* 0x000fea000b800000 */
[----:B------:R-:W-:-:S09]  /*84f0*/  UISETP.NE.AND UP0, UPT, UR4, 0x17, UPT ;  /* 0x000000170400788c */ /* 0x000fd2000bf05270 */
[----:B------:R-:W-:Y:S05]  /*8500*/  BRA.U !UP0, `(.L_x_6322) ;  /* 0x0000000108907547 */ /* 0x000fea000b800000 */
[----:B------:R-:W-:-:S09]  /*8510*/  UISETP.NE.AND UP0, UPT, UR4, 0x18, UPT ;  /* 0x000000180400788c */ /* 0x000fd2000bf05270 */
[----:B------:R-:W-:Y:S05]  /*8520*/  BRA.U !UP0, `(.L_x_6323) ;  /* 0x0000000108447547 */ /* 0x000fea000b800000 */
.L_x_6299:
        /* <DEDUP_REMOVED lines=16> */
.L_x_6324:
[----:B------:R-:W-:Y:S05]  /*8630*/  BRA `(.L_x_6300) ;  /* 0x0000000000a07947 */ /* 0x000fea0003800000 */
.L_x_6323:
[----:B------:R-:W-:Y:S01]  /*8640*/  HADD2.F32 R19, -RZ, R19.H0_H0 ;  /* 0x20000013ff137230 */ /* 0x000fe20000004100 */
[----:B------:R-:W-:Y:S01]  /*8650*/  BSSY.RECONVERGENT B0, `(.L_x_6325) ;  /* 0x000000c000007945 */ /* 0x000fe20003800200 */
[----:B------:R-:W-:-:S03]  /*8660*/  HFMA2 R0, -RZ, RZ, 0, 7.569789886474609375e-06 ;  /* 0x0000007fff007431 */ /* 0x000fc600000001ff */
        /* <DEDUP_REMOVED lines=10> */
.L_x_6326:
[----:B------:R-:W-:Y:S05]  /*8710*/  BSYNC.RECONVERGENT B0 ;  /* 0x0000000000007941 */ /* 0x000fea0003800200 */
.L_x_6325:
[----:B------:R-:W-:-:S05]  /*8720*/  LOP3.LUT R5, R0, 0x80, R5, 0xf8, !PT ;  /* 0x0000008000057812 */ /* 0x000fca00078ef805 */
[----:B------:R3:W-:Y:S01]  /*8730*/  STG.E.U8 desc[UR36][R2.64], R5 ;  /* 0x0000000502007986 */ /* 0x0007e2000c101124 */
[----:B------:R-:W-:Y:S05]  /*8740*/  BRA `(.L_x_6300) ;  /* 0x00000000005c7947 */ /* 0x000fea0003800000 */
.L_x_6322:
[----:B------:R-:W-:Y:S01]  /*8750*/  HADD2.F32 R5, -RZ, R19.H0_H0 ;  /* 0x20000013ff057230 */ /* 0x000fe20000004100 */
        /* <DEDUP_REMOVED lines=11> */
.L_x_6328:
[----:B------:R-:W-:Y:S01]  /*8810*/  IMAD.MOV.U32 R0, RZ, RZ, 0x7f ;  /* 0x0000007fff007424 */ /* 0x000fe200078e00ff */
[----:B------:R-:W-:-:S04]  /*8820*/  ISETP.GT.U32.AND P0, PT, R4, 0x7f800000, PT ;  /* 0x7f8000000400780c */ /* 0x000fc80003f04070 */
[----:B------:R-:W-:-:S09]  /*8830*/  SEL R0, R0, 0x7c, P0 ;  /* 0x0000007c00007807 */ /* 0x000fd20000000000 */
.L_x_6329:
[----:B------:R-:W-:Y:S05]  /*8840*/  BSYNC.RECONVERGENT B0 ;  /* 0x0000000000007941 */ /* 0x000fea0003800200 */
.L_x_6327:
[----:B------:R-:W-:-:S04]  /*8850*/  SHF.R.U32.HI R5, RZ, 0x18, R5 ;  /* 0x00000018ff057819 */ /* 0x000fc80000011605 */
[----:B------:R-:W-:-:S05]  /*8860*/  LOP3.LUT R5, R0, 0x80, R5, 0xf8, !PT ;  /* 0x0000008000057812 */ /* 0x000fca00078ef805 */
[----:B------:R2:W-:Y:S01]  /*8870*/  STG.E.U8 desc[UR36][R2.64], R5 ;  /* 0x0000000502007986 */ /* 0x0005e2000c101124 */
[----:B------:R-:W-:Y:S05]  /*8880*/  BRA `(.L_x_6300) ;  /* 0x00000000000c7947 */ /* 0x000fea0003800000 */
.L_x_6321:
[----:B------:R-:W-:-:S05]  /*8890*/  HADD2.F32 R0, -RZ, R19.H0_H0 ;  /* 0x20000013ff007230 */ /* 0x000fca0000004100 */
[----:B------:R-:W-:-:S05]  /*88a0*/  F2FP.BF16.F32.PACK_AB R0, RZ, R0 ;  /* 0x00000000ff00723e */ /* 0x000fca00000010ff */
[----:B------:R4:W-:Y:S02]  /*88b0*/  STG.E.U16 desc[UR36][R2.64], R0 ;  /* 0x0000000002007986 */ /* 0x0009e4000c101524 */
.L_x_6300:
[----:B------:R-:W-:-:S07]  /*88c0*/  VIADD R17, R17, 0x80 ;  /* 0x0000008011117836 */ /* 0x000fce0000000000 */
.L_x_6232:
[----:B------:R-:W-:Y:S05]  /*88d0*/  BSYNC.RECONVERGENT B7 ;  /* 0x0000000000077941 */ /* 0x000fea0003800200 */
.L_x_6231:
[----:B------:R-:W5:Y:S01]  /*88e0*/  LDCU UR4, c[0x0][0x380] ;  /* 0x00007000ff0477ac */ /* 0x000f620008000800 */
[----:B------:R-:W-:Y:S01]  /*88f0*/  BSSY.RECONVERGENT B7, `(.L_x_6330) ;  /* 0x000043e000077945 */ /* 0x000fe20003800200 */
[----:B-----5:R-:W-:-:S13]  /*8900*/  ISETP.GE.AND P0, PT, R17, UR4, PT ;  /* 0x0000000411007c0c */ /* 0x020fda000bf06270 */
[----:B------:R-:W-:Y:S05]  /*8910*/  @P0 BRA `(.L_x_6331) ;  /* 0x0000004000ec0947 */ /* 0x000fea0003800000 */
[----:B------:R-:W5:Y:S01]  /*8920*/  LDCU UR4, c[0x0][0x388] ;  /* 0x00007100ff0477ac */ /* 0x000f620008000800 */
[----:B------:R-:W-:Y:S01]  /*8930*/  IMAD.MOV.U32 R18, RZ, RZ, RZ ;  /* 0x000000ffff127224 */ /* 0x000fe200078e00ff */
[----:B0---4-:R-:W-:Y:S01]  /*8940*/  MOV R0, RZ ;  /* 0x000000ff00007202 */ /* 0x011fe20000000f00 */
        /* <DEDUP_REMOVED lines=10> */
[----:B------:R-:W-:-:S05]  /*89f0*/  SHF.R.U32.HI R3, RZ, UR5, R2 ;  /* 0x00000005ff037c19 */ /* 0x000fca0008011602 */
[----:B------:R-:W-:-:S04]  /*8a00*/  IMAD.MOV R18, RZ, RZ, -R3 ;  /* 0x000000ffff127224 */ /* 0x000fc800078e0a03 */
[----:B0-----:R-:W-:-:S04]  /*8a10*/  IMAD R18, R18, UR6, R17 ;  /* 0x0000000612127c24 */ /* 0x001fc8000f8e0211 */
[C---:B----4-:R-:W-:Y:S02]  /*8a20*/  IMAD R16, R18.reuse, UR8, RZ ;  /* 0x0000000812107c24 */ /* 0x050fe4000f8e02ff */
        /* <DEDUP_REMOVED lines=337> */
.L_x_6332:
[----:B------:R-:W1:Y:S01]  /*9f40*/  LDCU.64 UR6, c[0x0][0x5f0] ;  /* 0x0000be00ff0677ac */ /* 0x000e620008000a00 */
[----:B------:R-:W-:-:S04]  /*9f50*/  UPRMT UR4, UR39, 0x9910, URZ ;  /* 0x0000991027047896 */ /* 0x000fc800080000ff */
[----:B------:R-:W-:Y:S01]  /*9f60*/  UISETP.GT.AND UP0, UPT, UR4, 0x9, UPT ;  /* 0x000000090400788c */ /* 0x000fe2000bf04270 */
[----:B-123--:R-:W-:-:S04]  /*9f70*/  IADD3 R2, P0, PT, R0, UR6, RZ ;  /* 0x0000000600027c10 */ /* 0x00efc8000ff1e0ff */
        /* <DEDUP_REMOVED lines=15> */
.L_x_6336:
[----:B------:R-:W2:Y:S02]  /*a070*/  LDG.E.U8 R2, desc[UR36][R2.64] ;  /* 0x0000002402027981 */ /* 0x000ea4000c1e1100 */
[----:B--2---:R-:W-:-:S04]  /*a080*/  I2FP.F32.U32 R0, R2 ;  /* 0x0000000200007245 */ /* 0x004fc80000201000 */
[----:B------:R-:W-:-:S04]  /*a090*/  F2FP.F16.F32.PACK_AB R0, RZ, R0 ;  /* 0x00000000ff00723e */ /* 0x000fc800000000ff */
[----:B------:R-:W-:Y:S01]  /*a0a0*/  PRMT R19, R0, 0x7610, R19 ;  /* 0x0000761000137816 */ /* 0x000fe20000000013 */
[----:B------:R-:W-:Y:S06]  /*a0b0*/  BRA `(.L_x_6338) ;  /* 0x0000000c00b47947 */ /* 0x000fec0003800000 */
.L_x_6335:
        /* <DEDUP_REMOVED lines=11> */
.L_x_6340:
[----:B------:R-:W2:Y:S02]  /*a170*/  LDG.E R2, desc[UR36][R2.64] ;  /* 0x0000002402027981 */ /* 0x000ea4000c1e1900 */
[----:B--2---:R-:W-:-:S04]  /*a180*/  I2FP.F32.S32 R0, R2 ;  /* 0x0000000200007245 */ /* 0x004fc80000201400 */
[----:B------:R-:W-:-:S04]  /*a190*/  F2FP.F16.F32.PACK_AB R0, RZ, R0 ;  /* 0x00000000ff00723e */ /* 0x000fc800000000ff */
[----:B------:R-:W-:Y:S01]  /*a1a0*/  PRMT R19, R0, 0x7610, R19 ;  /* 0x0000761000137816 */ /* 0x000fe20000000013 */
[----:B------:R-:W-:Y:S06]  /*a1b0*/  BRA `(.L_x_6338) ;  /* 0x0000000c00747947 */ /* 0x000fec0003800000 */
.L_x_6339:
[----:B------:R-:W2:Y:S02]  /*a1c0*/  LDG.E.U16 R2, desc[UR36][R2.64] ;  /* 0x0000002402027981 */ /* 0x000ea4000c1e1500 */
[----:B--2---:R-:W0:Y:S02]  /*a1d0*/  I2F.S16 R0, R2 ;  /* 0x0000000200007306 */ /* 0x004e240000101400 */
[----:B0-----:R-:W-:-:S04]  /*a1e0*/  F2FP.F16.F32.PACK_AB R0, RZ, R0 ;  /* 0x00000000ff00723e */ /* 0x001fc800000000ff */
[----:B------:R-:W-:Y:S01]  /*a1f0*/  PRMT R19, R0, 0x7610, R19 ;  /* 0x0000761000137816 */ /* 0x000fe20000000013 */
[----:B------:R-:W-:Y:S06]  /*a200*/  BRA `(.L_x_6338) ;  /* 0x0000000c00607947 */ /* 0x000fec0003800000 */
.L_x_6334:
        /* <DEDUP_REMOVED lines=9> */
.L_x_6342:
[----:B------:R0:W5:Y:S01]  /*a2a0*/  LDG.E.U16 R19, desc[UR36][R2.64] ;  /* 0x0000002402137981 */ /* 0x000162000c1e1500 */
[----:B------:R-:W-:Y:S05]  /*a2b0*/  BRA `(.L_x_6338) ;  /* 0x0000000c00347947 */ /* 0x000fea0003800000 */
.L_x_6341:
        /* <DEDUP_REMOVED lines=9> */
.L_x_6344:
[----:B------:R1:W5:Y:S01]  /*a350*/  LDG.E.U16 R19, desc[UR36][R2.64] ;  /* 0x0000002402137981 */ /* 0x000362000c1e1500 */
[----:B------:R-:W-:Y:S05]  /*a360*/  BRA `(.L_x_6338) ;  /* 0x0000000c00087947 */ /* 0x000fea0003800000 */
.L_x_6343:
        /* <DEDUP_REMOVED lines=9> */
.L_x_6333:
        /* <DEDUP_REMOVED lines=14> */
.L_x_6347:
        /* <DEDUP_REMOVED lines=9> */
.L_x_6346:
        /* <DEDUP_REMOVED lines=27> */
.L_x_6349:
        /* <DEDUP_REMOVED lines=14> */
.L_x_6348:
[----:B------:R-:W2:Y:S02]  /*a800*/  LDG.E.U16 R0, desc[UR36][R2.64] ;  /* 0x0000002402007981 */ /* 0x000ea4000c1e1500 */
[----:B--2---:R-:W-:-:S05]  /*a810*/  IMAD.U32 R0, R0, 0x10000, RZ ;  /* 0x0001000000007824 */ /* 0x004fca00078e00ff */
[----:B------:R-:W-:-:S04]  /*a820*/  F2FP.F16.F32.PACK_AB R0, RZ, R0 ;  /* 0x00000000ff00723e */ /* 0x000fc800000000ff */
[----:B------:R-:W-:Y:S01]  /*a830*/  PRMT R19, R0, 0x7610, R19 ;  /* 0x0000761000137816 */ /* 0x000fe20000000013 */
[----:B------:R-:W-:Y:S06]  /*a840*/  BRA `(.L_x_6338) ;  /* 0x0000000400d07947 */ /* 0x000fec0003800000 */
.L_x_6345:
        /* <DEDUP_REMOVED lines=13> */
.L_x_6352:
        /* <DEDUP_REMOVED lines=21> */
.L_x_6356:
[----:B------:R-:W-:Y:S05]  /*aa70*/  BSYNC.RECONVERGENT B1 ;  /* 0x0000000000017941 */ /* 0x000fea0003800200 */
.L_x_6355:
[----:B------:R-:W-:Y:S01]  /*aa80*/  IMAD.SHL.U32 R0, R0, 0x100000, RZ ;  /* 0x0010000000007824 */ /* 0x000fe200078e00ff */
[----:B------:R-:W-:-:S04]  /*aa90*/  LEA R2, R2, 0x3b800000, 0x17 ;  /* 0x3b80000002027811 */ /* 0x000fc800078eb8ff */
[----:B------:R-:W-:-:S07]  /*aaa0*/  LOP3.LUT R0, R2, R0, R7, 0xfe, !PT ;  /* 0x0000000002007212 */ /* 0x000fce00078efe07 */
.L_x_6354:
[----:B------:R-:W-:Y:S05]  /*aab0*/  BSYNC.RECONVERGENT B0 ;  /* 0x0000000000007941 */ /* 0x000fea0003800200 */
.L_x_6353:
[----:B------:R-:W-:-:S04]  /*aac0*/  F2FP.F16.F32.PACK_AB R0, RZ, R0 ;  /* 0x00000000ff00723e */ /* 0x000fc800000000ff */
[----:B------:R-:W-:Y:S01]  /*aad0*/  PRMT R19, R0, 0x7610, R19 ;  /* 0x0000761000137816 */ /* 0x000fe20000000013 */
[----:B------:R-:W-:Y:S06]  /*aae0*/  BRA `(.L_x_6338) ;  /* 0x0000000400287947 */ /* 0x000fec0003800000 */
.L_x_6351:
        /* <DEDUP_REMOVED lines=21> */
.L_x_6360:
[----:B------:R-:W-:Y:S05]  /*ac40*/  BSYNC.RECONVERGENT B1 ;  /* 0x0000000000017941 */ /* 0x000fea0003800200 */
.L_x_6359:
[----:B------:R-:W-:Y:S02]  /*ac50*/  SHF.L.U32 R0, R0, 0x15, RZ ;  /* 0x0000001500007819 */ /* 0x000fe400000006ff */
[----:B------:R-:W-:-:S04]  /*ac60*/  LEA R2, R2, 0x37800000, 0x17 ;  /* 0x3780000002027811 */ /* 0x000fc800078eb8ff */
[----:B------:R-:W-:-:S07]  /*ac70*/  LOP3.LUT R0, R2, R0, R7, 0xfe, !PT ;  /* 0x0000000002007212 */ /* 0x000fce00078efe07 */
.L_x_6358:
[----:B------:R-:W-:Y:S05]  /*ac80*/  BSYNC.RECONVERGENT B0 ;  /* 0x0000000000007941 */ /* 0x000fea0003800200 */
.L_x_6357:
[----:B------:R-:W-:-:S04]  /*ac90*/  F2FP.F16.F32.PACK_AB R0, RZ, R0 ;  /* 0x00000000ff00723e */ /* 0x000fc800000000ff */
[----:B------:R-:W-:Y:S01]  /*aca0*/  PRMT R19, R0, 0x7610, R19 ;  /* 0x0000761000137816 */ /* 0x000fe20000000013 */
[----:B------:R-:W-:Y:S06]  /*acb0*/  BRA `(.L_x_6338) ;  /* 0x0000000000b47947 */ /* 0x000fec0003800000 */
.L_x_6350:
        /* <DEDUP_REMOVED lines=14> */
.L_x_6364:
[----:B------:R-:W-:Y:S05]  /*ada0*/  BSYNC.RECONVERGENT B0 ;  /* 0x0000000000007941 */ /* 0x000fea0003800200 */
.L_x_6363:
[----:B------:R-:W-:-:S04]  /*adb0*/  F2FP.F16.F32.PACK_AB R0, RZ, R0 ;  /* 0x00000000ff00723e */ /* 0x000fc800000000ff */
[----:B------:R-:W-:Y:S01]  /*adc0*/  PRMT R19, R0, 0x7610, R19 ;  /* 0x0000761000137816 */ /* 0x000fe20000000013 */
[----:B------:R-:W-:Y:S06]  /*add0*/  BRA `(.L_x_6338) ;  /* 0x00000000006c7947 */ /* 0x000fec0003800000 */
.L_x_6337:
        /* <DEDUP_REMOVED lines=16> */
.L_x_6365:
[----:B------:R-:W-:Y:S01]  /*aee0*/  PRMT R19, RZ, 0x7610, R19 ;  /* 0x00007610ff137816 */ /* 0x000fe20000000013 */
[----:B------:R-:W-:Y:S06]  /*aef0*/  BRA `(.L_x_6338) ;  /* 0x0000000000247947 */ /* 0x000fec0003800000 */
.L_x_6362:
[----:B------:R-:W2:Y:S02]  /*af00*/  LDG.E.64 R2, desc[UR36][R2.64] ;  /* 0x0000002402027981 */ /* 0x000ea4000c1e1b00 */
[----:B--2---:R-:W0:Y:S02]  /*af10*/  I2F.U64 R0, R2 ;  /* 0x0000000200007312 */ /* 0x004e240000301000 */
[----:B0-----:R-:W-:-:S04]  /*af20*/  F2FP.F16.F32.PACK_AB R0, RZ, R0 ;  /* 0x00000000ff00723e */ /* 0x001fc800000000ff */
[----:B------:R-:W-:Y:S01]  /*af30*/  PRMT R19, R0, 0x7610, R19 ;  /* 0x0000761000137816 */ /* 0x000fe20000000013 */
[----:B------:R-:W-:Y:S06]  /*af40*/  BRA `(.L_x_6338) ;  /* 0x0000000000107947 */ /* 0x000fec0003800000 */
.L_x_6361:
[----:B------:R-:W2:Y:S02]  /*af50*/  LDG.E R2, desc[UR36][R2.64] ;  /* 0x0000002402027981 */ /* 0x000ea4000c1e1900 */
[----:B--2---:R-:W-:-:S04]  /*af60*/  I2FP.F32.U32 R0, R2 ;  /* 0x0000000200007245 */ /* 0x004fc80000201000 */
[----:B------:R-:W-:-:S04]  /*af70*/  F2FP.F16.F32.PACK_AB R0, RZ, R0 ;  /* 0x00000000ff00723e */ /* 0x000fc800000000ff */
[----:B------:R-:W-:-:S07]  /*af80*/  PRMT R19, R0, 0x7610, R19 ;  /* 0x0000761000137816 */ /* 0x000fce0000000013 */
.L_x_6338:
        /* <DEDUP_REMOVED lines=18> */
.L_x_6370:
[----:B------:R-:W2:Y:S02]  /*b0b0*/  LDG.E.U8 R0, desc[UR36][R2.64] ;  /* 0x0000002402007981 */ /* 0x000ea4000c1e1100 */
[----:B--2---:R-:W-:Y:S01]  /*b0c0*/  I2FP.F32.U32 R0, R0 ;  /* 0x0000000000007245 */ /* 0x004fe20000201000 */
[----:B------:R-:W-:Y:S06]  /*b0d0*/  BRA `(.L_x_6372) ;  /* 0x0000000c00247947 */ /* 0x000fec0003800000 */
.L_x_6369:
        /* <DEDUP_REMOVED lines=9> */
.L_x_6374:
[----:B------:R-:W2:Y:S02]  /*b170*/  LDG.E R0, desc[UR36][R2.64] ;  /* 0x0000002402007981 */ /* 0x000ea4000c1e1900 */
[----:B--2---:R-:W-:Y:S01]  /*b180*/  I2FP.F32.S32 R0, R0 ;  /* 0x0000000000007245 */ /* 0x004fe20000201400 */
[----:B------:R-:W-:Y:S06]  /*b190*/  BRA `(.L_x_6372) ;  /* 0x0000000800f47947 */ /* 0x000fec0003800000 */
.L_x_6373:
[----:B------:R-:W2:Y:S02]  /*b1a0*/  LDG.E.U16 R0, desc[UR36][R2.64] ;  /* 0x0000002402007981 */ /* 0x000ea4000c1e1500 */
[----:B--2---:R-:W0:Y:S01]  /*b1b0*/  I2F.S16 R0, R0 ;  /* 0x0000000000007306 */ /* 0x004e220000101400 */
[----:B------:R-:W-:Y:S05]  /*b1c0*/  BRA `(.L_x_6372) ;  /* 0x0000000800e87947 */ /* 0x000fea0003800000 */
.L_x_6368:
        /* <DEDUP_REMOVED lines=8> */
.L_x_6376:
[----:B------:R-:W2:Y:S02]  /*b250*/  LDG.E.U16 R0, desc[UR36][R2.64] ;  /* 0x0000002402007981 */ /* 0x000ea4000c1e1500 */
[----:B--2---:R-:W-:Y:S01]  /*b260*/  HADD2.F32 R0, -RZ, R0.H0_H0 ;  /* 0x20000000ff007230 */ /* 0x004fe20000004100 */
[----:B------:R-:W-:Y:S06]  /*b270*/  BRA `(.L_x_6372) ;  /* 0x0000000800bc7947 */ /* 0x000fec0003800000 */
.L_x_6375:
        /* <DEDUP_REMOVED lines=8> */
.L_x_6378:
[----:B------:R-:W2:Y:S02]  /*b300*/  LDG.E.U16 R0, desc[UR36][R2.64] ;  /* 0x0000002402007981 */ /* 0x000ea4000c1e1500 */
[----:B--2---:R-:W-:Y:S01]  /*b310*/  HADD2.F32 R0, -RZ, R0.H0_H0 ;  /* 0x20000000ff007230 */ /* 0x004fe20000004100 */
[----:B------:R-:W-:Y:S06]  /*b320*/  BRA `(.L_x_6372) ;  /* 0x0000000800907947 */ /* 0x000fec0003800000 */
.L_x_6377:
[----:B------:R-:W2:Y:S01]  /*b330*/  LDG.E.64 R2, desc[UR36][R2.64] ;  /* 0x0000002402027981 */ /* 0x000ea2000c1e1b00 */
[----:B------:R-:W-:Y:S01]  /*b340*/  UMOV UR4, 0xf0000000 ;  /* 0xf000000000047882 */ /* 0x000fe20000000000 */
[----:B------:R-:W-:Y:S01]  /*b350*/  UMOV UR5, 0x380fffff ;  /* 0x380fffff00057882 */ /* 0x000fe20000000000 */
[----:B--2---:R-:W0:Y:S01]  /*b360*/  F2F.F32.F64 R0, R2 ;  /* 0x0000000200007310 */ /* 0x004e220000301000 */
[----:B------:R-:W-:-:S14]  /*b370*/  DSETP.GEU.AND P0, PT, |R2|, UR4, PT ;  /* 0x0000000402007e2a */ /* 0x000fdc000bf0e200 */
[----:B0-----:R-:W-:Y:S01]  /*b380*/  @!P0 FMUL R0, R0, 1.175494350822287508e-38 ;  /* 0x0080000000008820 */ /* 0x001fe20000400000 */
[----:B------:R-:W-:Y:S06]  /*b390*/  BRA `(.L_x_6372) ;  /* 0x0000000800747947 */ /* 0x000fec0003800000 */
.L_x_6367:
        /* <DEDUP_REMOVED lines=12> */
.L_x_6381:
[----:B------:R-:W2:Y:S01]  /*b460*/  LDG.E.64 R2, desc[UR36][R2.64] ;  /* 0x0000002402027981 */ /* 0x000ea2000c1e1b00 */
[----:B------:R-:W-:Y:S01]  /*b470*/  UMOV UR4, 0xf0000000 ;  /* 0xf000000000047882 */ /* 0x000fe20000000000 */
[----:B------:R-:W-:Y:S01]  /*b480*/  UMOV UR5, 0x380fffff ;  /* 0x380fffff00057882 */ /* 0x000fe20000000000 */
[----:B--2---:R-:W0:Y:S01]  /*b490*/  F2F.F32.F64 R0, R2 ;  /* 0x0000000200007310 */ /* 0x004e220000301000 */
[----:B------:R-:W-:-:S14]  /*b4a0*/  DSETP.GEU.AND P0, PT, |R2|, UR4, PT ;  /* 0x0000000402007e2a */ /* 0x000fdc000bf0e200 */
[----:B0-----:R-:W-:Y:S01]  /*b4b0*/  @!P0 FMUL R0, R0, 1.175494350822287508e-38 ;  /* 0x0080000000008820 */ /* 0x001fe20000400000 */
[----:B------:R-:W-:Y:S06]  /*b4c0*/  BRA `(.L_x_6372) ;  /* 0x0000000800287947 */ /* 0x000fec0003800000 */
.L_x_6380:
        /* <DEDUP_REMOVED lines=25> */
.L_x_6383:
        /* <DEDUP_REMOVED lines=12> */
.L_x_6382:
[----:B------:R-:W2:Y:S02]  /*b720*/  LDG.E.U16 R0, desc[UR36][R2.64] ;  /* 0x0000002402007981 */ /* 0x000ea4000c1e1500 */
[----:B--2---:R-:W-:Y:S01]  /*b730*/  IMAD.U32 R0, R0, 0x10000, RZ ;  /* 0x0001000000007824 */ /* 0x004fe200078e00ff */
[----:B------:R-:W-:Y:S06]  /*b740*/  BRA `(.L_x_6372) ;  /* 0x0000000400887947 */ /* 0x000fec0003800000 */
.L_x_6379:
        /* <DEDUP_REMOVED lines=11> */
.L_x_6386:
        /* <DEDUP_REMOVED lines=20> */
.L_x_6388:
[----:B------:R-:W-:Y:S05]  /*b940*/  BSYNC.RECONVERGENT B0 ;  /* 0x0000000000007941 */ /* 0x000fea0003800200 */
.L_x_6387:
[----:B------:R-:W-:Y:S02]  /*b950*/  SHF.L.U32 R0, R0, 0x14, RZ ;  /* 0x0000001400007819 */ /* 0x000fe400000006ff */
[----:B------:R-:W-:-:S04]  /*b960*/  LEA R2, R2, 0x3b800000, 0x17 ;  /* 0x3b80000002027811 */ /* 0x000fc800078eb8ff */
[----:B------:R-:W-:Y:S01]  /*b970*/  LOP3.LUT R0, R2, R0, R7, 0xfe, !PT ;  /* 0x0000000002007212 */ /* 0x000fe200078efe07 */
[----:B------:R-:W-:Y:S06]  /*b980*/  BRA `(.L_x_6372) ;  /* 0x0000000000f87947 */ /* 0x000fec0003800000 */
.L_x_6385:
        /* <DEDUP_REMOVED lines=20> */
.L_x_6390:
[----:B------:R-:W-:Y:S05]  /*bad0*/  BSYNC.RECONVERGENT B0 ;  /* 0x0000000000007941 */ /* 0x000fea0003800200 */
.L_x_6389:
[----:B------:R-:W-:Y:S01]  /*bae0*/  IMAD.SHL.U32 R0, R0, 0x200000, RZ ;  /* 0x0020000000007824 */ /* 0x000fe200078e00ff */
[----:B------:R-:W-:-:S04]  /*baf0*/  LEA R2, R2, 0x37800000, 0x17 ;  /* 0x3780000002027811 */ /* 0x000fc800078eb8ff */
[----:B------:R-:W-:Y:S01]  /*bb00*/  LOP3.LUT R0, R2, R0, R7, 0xfe, !PT ;  /* 0x0000000002007212 */ /* 0x000fe200078efe07 */
[----:B------:R-:W-:Y:S06]  /*bb10*/  BRA `(.L_x_6372) ;  /* 0x0000000000947947 */ /* 0x000fec0003800000 */
.L_x_6384:
        /* <DEDUP_REMOVED lines=14> */
.L_x_6371:
        /* <DEDUP_REMOVED lines=16> */
.L_x_6393:
[----:B------:R-:W-:Y:S01]  /*bd00*/  IMAD.MOV.U32 R0, RZ, RZ, RZ ;  /* 0x000000ffff007224 */ /* 0x000fe200078e00ff */
[----:B------:R-:W-:Y:S06]  /*bd10*/  BRA `(.L_x_6372) ;  /* 0x0000000000147947 */ /* 0x000fec0003800000 */
.L_x_6392:
[----:B------:R-:W2:Y:S02]  /*bd20*/  LDG.E.64 R2, desc[UR36][R2.64] ;  /* 0x0000002402027981 */ /* 0x000ea4000c1e1b00 */
[----:B--2---:R0:W1:Y:S01]  /*bd30*/  I2F.U64 R0, R2 ;  /* 0x0000000200007312 */ /* 0x0040620000301000 */
[----:B------:R-:W-:Y:S05]  /*bd40*/  BRA `(.L_x_6372) ;  /* 0x0000000000087947 */ /* 0x000fea0003800000 */
.L_x_6391:
[----:B------:R-:W2:Y:S02]  /*bd50*/  LDG.E R0, desc[UR36][R2.64] ;  /* 0x0000002402007981 */ /* 0x000ea4000c1e1900 */
[----:B--2---:R-:W-:-:S07]  /*bd60*/  I2FP.F32.U32 R0, R0 ;  /* 0x0000000000007245 */ /* 0x004fce0000201000 */
.L_x_6372:
[----:B------:R-:W-:Y:S05]  /*bd70*/  BSYNC.RECONVERGENT B6 ;  /* 0x0000000000067941 */ /* 0x000fea0003800200 */
.L_x_6366:
[----:B------:R-:W2:Y:S01]  /*bd80*/  LDCU.64 UR6, c[0x0][0x5e8] ;  /* 0x0000bd00ff0677ac */ /* 0x000ea20008000a00 */
[----:B-----5:R-:W-:Y:S01]  /*bd90*/  HADD2.F32 R19, -RZ, R19.H0_H0 ;  /* 0x20000013ff137230 */ /* 0x020fe20000004100 */
[----:B------:R-:W-:-:S04]  /*bda0*/  UPRMT UR4, UR43, 0x9910, URZ ;  /* 0x000099102b047896 */ /* 0x000fc800080000ff */
[----:B01----:R-:W-:Y:S01]  /*bdb0*/  FMUL.FTZ R19, R19, R0 ;  /* 0x0000000013137220 */ /* 0x003fe20000410000 */
[----:B------:R-:W-:-:S04]  /*bdc0*/  UISETP.GT.AND UP0, UPT, UR4, 0x9, UPT ;  /* 0x000000090400788c */ /* 0x000fc8000bf04270 */
[----:B------:R-:W-:Y:S02]  /*bdd0*/  F2FP.F16.F32.PACK_AB R19, RZ, R19 ;  /* 0x00000013ff13723e */ /* 0x000fe400000000ff */
[----:B--234-:R-:W-:-:S04]  /*bde0*/  IADD3 R2, P0, PT, R16, UR6, RZ ;  /* 0x0000000610027c10 */ /* 0x01cfc8000ff1e0ff */
        /* <DEDUP_REMOVED lines=14> */
.L_x_6397:
[----:B------:R-:W-:-:S06]  /*bed0*/  HADD2.F32 R5, -RZ, R19.H0_H0 ;  /* 0x20000013ff057230 */ /* 0x000fcc0000004100 */
[----:B------:R-:W0:Y:S02]  /*bee0*/  F2I.S64.TRUNC R4, R5 ;  /* 0x0000000500047311 */ /* 0x000e24000020d900 */
[----:B0-----:R0:W-:Y:S01]  /*bef0*/  STG.E.U8 desc[UR36][R2.64], R4 ;  /* 0x0000000402007986 */ /* 0x0011e2000c101124 */
[----:B------:R-:W-:Y:S05]  /*bf00*/  BRA `(.L_x_6399) ;  /* 0x0000000c006c7947 */ /* 0x000fea0003800000 */
.L_x_6396:
        /* <DEDUP_REMOVED lines=10> */
.L_x_6401:
[----:B------:R-:W-:-:S06]  /*bfb0*/  HADD2.F32 R19, -RZ, R19.H0_H0 ;  /* 0x20000013ff137230 */ /* 0x000fcc0000004100 */
[----:B------:R-:W0:Y:S02]  /*bfc0*/  F2I.FTZ.TRUNC.NTZ R19, R19 ;  /* 0x0000001300137305 */ /* 0x000e24000021f100 */
[----:B0-----:R0:W-:Y:S01]  /*bfd0*/  STG.E desc[UR36][R2.64], R19 ;  /* 0x0000001302007986 */ /* 0x0011e2000c101924 */
[----:B------:R-:W-:Y:S05]  /*bfe0*/  BRA `(.L_x_6399) ;  /* 0x0000000c00347947 */ /* 0x000fea0003800000 */
.L_x_6400:
[----:B------:R-:W-:-:S06]  /*bff0*/  HADD2.F32 R19, -RZ, R19.H0_H0 ;  /* 0x20000013ff137230 */ /* 0x000fcc0000004100 */
[----:B------:R-:W0:Y:S02]  /*c000*/  F2I.FTZ.TRUNC.NTZ R19, R19 ;  /* 0x0000001300137305 */ /* 0x000e24000021f100 */
[----:B0-----:R0:W-:Y:S01]  /*c010*/  STG.E.U16 desc[UR36][R2.64], R19 ;  /* 0x0000001302007986 */ /* 0x0011e2000c101524 */
[----:B------:R-:W-:Y:S05]  /*c020*/  BRA `(.L_x_6399) ;  /* 0x0000000c00247947 */ /* 0x000fea0003800000 */
.L_x_6395:
        /* <DEDUP_REMOVED lines=9> */
.L_x_6403:
[----:B------:R4:W-:Y:S01]  /*c0c0*/  STG.E.U16 desc[UR36][R2.64], R19 ;  /* 0x0000001302007986 */ /* 0x0009e2000c101524 */
[----:B------:R-:W-:Y:S05]  /*c0d0*/  BRA `(.L_x_6399) ;  /* 0x0000000800f87947 */ /* 0x000fea0003800000 */
.L_x_6402:
        /* <DEDUP_REMOVED lines=10> */
.L_x_6405:
[----:B------:R-:W-:-:S05]  /*c180*/  HADD2.F32 R0, -RZ, R19.H0_H0 ;  /* 0x20000013ff007230 */ /* 0x000fca0000004100 */
[----:B------:R-:W-:-:S04]  /*c190*/  F2FP.F16.F32.PACK_AB R0, RZ, R0 ;  /* 0x00000000ff00723e */ /* 0x000fc800000000ff */
[----:B------:R-:W-:-:S05]  /*c1a0*/  PRMT R0, R0, 0x5410, RZ ;  /* 0x0000541000007816 */ /* 0x000fca00000000ff */
[----:B------:R2:W-:Y:S01]  /*c1b0*/  STG.E desc[UR36][R2.64], R0 ;  /* 0x0000000002007986 */ /* 0x0005e2000c101924 */
[----:B------:R-:W-:Y:S05]  /*c1c0*/  BRA `(.L_x_6399) ;  /* 0x0000000800bc7947 */ /* 0x000fea0003800000 */
.L_x_6404:
[----:B------:R-:W-:-:S05]  /*c1d0*/  HADD2.F32 R4, -RZ, R19.H0_H0 ;  /* 0x20000013ff047230 */ /* 0x000fca0000004100 */
[----:B------:R-:W-:-:S06]  /*c1e0*/  FMUL.FTZ R4, R4, 1 ;  /* 0x3f80000004047820 */ /* 0x000fcc0000410000 */
[----:B------:R-:W0:Y:S02]  /*c1f0*/  F2F.F64.F32 R4, R4 ;  /* 0x0000000400047310 */ /* 0x000e240000201800 */
[----:B0-----:R0:W-:Y:S01]  /*c200*/  STG.E.64 desc[UR36][R2.64], R4 ;  /* 0x0000000402007986 */ /* 0x0011e2000c101b24 */
[----:B------:R-:W-:Y:S05]  /*c210*/  BRA `(.L_x_6399) ;  /* 0x0000000800a87947 */ /* 0x000fea0003800000 */
.L_x_6394:
        /* <DEDUP_REMOVED lines=14> */
.L_x_6409:
        /* <DEDUP_REMOVED lines=18> */
.L_x_6412:
[----:B------:R-:W-:-:S04]  /*c420*/  SHF.R.U32.HI R5, RZ, 0x18, R5 ;  /* 0x00000018ff057819 */ /* 0x000fc80000011605 */
[----:B------:R-:W-:-:S07]  /*c430*/  LOP3.LUT R0, R0, 0x80, R5, 0xf8, !PT ;  /* 0x0000008000007812 */ /* 0x000fce00078ef805 */
.L_x_6411:
[----:B------:R-:W-:Y:S05]  /*c440*/  BSYNC.RECONVERGENT B0 ;  /* 0x0000000000007941 */ /* 0x000fea0003800200 */
.L_x_6410:
[----:B------:R0:W-:Y:S01]  /*c450*/  STG.E.U8 desc[UR36][R2.64], R0 ;  /* 0x0000000002007986 */ /* 0x0001e2000c101124 */
[----:B------:R-:W-:Y:S05]  /*c460*/  BRA `(.L_x_6399) ;  /* 0x0000000800147947 */ /* 0x000fea0003800000 */
.L_x_6408:
        /* <DEDUP_REMOVED lines=18> */
.L_x_6415:
[----:B------:R-:W-:-:S04]  /*c590*/  SHF.R.U32.HI R5, RZ, 0x18, R5 ;  /* 0x00000018ff057819 */ /* 0x000fc80000011605 */
[----:B------:R-:W-:-:S07]  /*c5a0*/  LOP3.LUT R0, R0, 0x80, R5, 0xf8, !PT ;  /* 0x0000008000007812 */ /* 0x000fce00078ef805 */
.L_x_6414:
[----:B------:R-:W-:Y:S05]  /*c5b0*/  BSYNC.RECONVERGENT B0 ;  /* 0x0000000000007941 */ /* 0x000fea0003800200 */
.L_x_6413:
[----:B------:R0:W-:Y:S01]  /*c5c0*/  STG.E.U8 desc[UR36][R2.64], R0 ;  /* 0x0000000002007986 */ /* 0x0001e2000c101124 */
[----:B------:R-:W-:Y:S05]  /*c5d0*/  BRA `(.L_x_6399) ;  /* 0x0000000400b87947 */ /* 0x000fea0003800000 */
.L_x_6407:
[----:B------:R-:W-:-:S09]  /*c5e0*/  UISETP.NE.AND UP0, UPT, UR4, 0x1c, UPT ;  /* 0x0000001c0400788c */ /* 0x000fd2000bf05270 */
[----:B------:R-:W-:Y:S05]  /*c5f0*/  BRA.U !UP0, `(.L_x_6416) ;  /* 0x0000000108607547 */ /* 0x000fea000b800000 */
[----:B------:R-:W-:-:S09]  /*c600*/  UISETP.NE.AND UP0, UPT, UR4, 0x1d, UPT ;  /* 0x0000001d0400788c */ /* 0x000fd2000bf05270 */
[----:B------:R-:W-:Y:S05]  /*c610*/  BRA.U !UP0, `(.L_x_6417) ;  /* 0x0000000108487547 */ /* 0x000fea000b800000 */
[----:B------:R-:W-:-:S09]  /*c620*/  UISETP.NE.AND UP0, UPT, UR4, 0x2c, UPT ;  /* 0x0000002c0400788c */ /* 0x000fd2000bf05270 */
[----:B------:R-:W-:Y:S05]  /*c630*/  BRA.U UP0, `(.L_x_6398) ;  /* 0x0000000100bc7547 */ /* 0x000fea000b800000 */
        /* <DEDUP_REMOVED lines=16> */
.L_x_6417:
[----:B------:R-:W-:-:S06]  /*c740*/  HADD2.F32 R4, -RZ, R19.H0_H0 ;  /* 0x20000013ff047230 */ /* 0x000fcc0000004100 */
[----:B------:R-:W0:Y:S02]  /*c750*/  F2I.U64.TRUNC R4, R4 ;  /* 0x0000000400047311 */ /* 0x000e24000020d800 */
[----:B0-----:R0:W-:Y:S01]  /*c760*/  STG.E.64 desc[UR36][R2.64], R4 ;  /* 0x0000000402007986 */ /* 0x0011e2000c101b24 */
[----:B------:R-:W-:Y:S05]  /*c770*/  BRA `(.L_x_6399) ;  /* 0x0000000400507947 */ /* 0x000fea0003800000 */
.L_x_6416:
[----:B------:R-:W-:-:S06]  /*c780*/  HADD2.F32 R19, -RZ, R19.H0_H0 ;  /* 0x20000013ff137230 */ /* 0x000fcc0000004100 */
[----:B------:R-:W0:Y:S02]  /*c790*/  F2I.FTZ.U32.TRUNC.NTZ R19, R19 ;  /* 0x0000001300137305 */ /* 0x000e24000021f000 */
[----:B0-----:R0:W-:Y:S01]  /*c7a0*/  STG.E desc[UR36][R2.64], R19 ;  /* 0x0000001302007986 */ /* 0x0011e2000c101924 */
[----:B------:R-:W-:Y:S05]  /*c7b0*/  BRA `(.L_x_6399) ;  /* 0x0000000400407947 */ /* 0x000fea0003800000 */
.L_x_6406:
        /* <DEDUP_REMOVED lines=11> */
.L_x_6419:
[----:B------:R-:W-:Y:S01]  /*c870*/  HADD2.F32 R19, -RZ, R19.H0_H0 ;  /* 0x20000013ff137230 */ /* 0x000fe20000004100 */
[----:B------:R-:W-:-:S04]  /*c880*/  CS2R R6, SRZ ;  /* 0x0000000000067805 */ /* 0x000fc8000001ff00 */
[----:B------:R-:W-:-:S06]  /*c890*/  FMUL.FTZ R4, R19, 1 ;  /* 0x3f80000013047820 */ /* 0x000fcc0000410000 */
[----:B------:R-:W0:Y:S02]  /*c8a0*/  F2F.F64.F32 R4, R4 ;  /* 0x0000000400047310 */ /* 0x000e240000201800 */
[----:B0-----:R0:W-:Y:S01]  /*c8b0*/  STG.E.128 desc[UR36][R2.64], R4 ;  /* 0x0000000402007986 */ /* 0x0011e2000c101d24 */
[----:B------:R-:W-:Y:S05]  /*c8c0*/  BRA `(.L_x_6399) ;  /* 0x0000000000fc7947 */ /* 0x000fea0003800000 */
.L_x_6418:
[----:B------:R-:W-:-:S09]  /*c8d0*/  UISETP.NE.AND UP0, UPT, UR4, 0xf, UPT ;  /* 0x0000000f0400788c */ /* 0x000fd2000bf05270 */
[----:B------:R-:W-:Y:S05]  /*c8e0*/  BRA.U !UP0, `(.L_x_6420) ;  /* 0x0000000108e87547 */ /* 0x000fea000b800000 */
[----:B------:R-:W-:-:S09]  /*c8f0*/  UISETP.NE.AND UP0, UPT, UR4, 0x17, UPT ;  /* 0x000000170400788c */ /* 0x000fd2000bf05270 */
[----:B------:R-:W-:Y:S05]  /*c900*/  BRA.U !UP0, `(.L_x_6421) ;  /* 0x0000000108907547 */ /* 0x000fea000b800000 */
[----:B------:R-:W-:-:S09]  /*c910*/  UISETP.NE.AND UP0, UPT, UR4, 0x18, UPT ;  /* 0x000000180400788c */ /* 0x000fd2000bf05270 */
[----:B------:R-:W-:Y:S05]  /*c920*/  BRA.U !UP0, `(.L_x_6422) ;  /* 0x0000000108447547 */ /* 0x000fea000b800000 */
.L_x_6398:
        /* <DEDUP_REMOVED lines=16> */
.L_x_6423:
[----:B------:R-:W-:Y:S05]  /*ca30*/  BRA `(.L_x_6399) ;  /* 0x0000000000a07947 */ /* 0x000fea0003800000 */
.L_x_6422:
[----:B------:R-:W-:Y:S01]  /*ca40*/  HADD2.F32 R19, -RZ, R19.H0_H0 ;  /* 0x20000013ff137230 */ /* 0x000fe20000004100 */
        /* <DEDUP_REMOVED lines=12> */
.L_x_6425:
[----:B------:R-:W-:Y:S05]  /*cb10*/  BSYNC.RECONVERGENT B0 ;  /* 0x0000000000007941 */ /* 0x000fea0003800200 */
.L_x_6424:
[----:B------:R-:W-:-:S05]  /*cb20*/  LOP3.LUT R5, R0, 0x80, R5, 0xf8, !PT ;  /* 0x0000008000057812 */ /* 0x000fca00078ef805 */
[----:B------:R0:W-:Y:S01]  /*cb30*/  STG.E.U8 desc[UR36][R2.64], R5 ;  /* 0x0000000502007986 */ /* 0x0001e2000c101124 */
[----:B------:R-:W-:Y:S05]  /*cb40*/  BRA `(.L_x_6399) ;  /* 0x00000000005c7947 */ /* 0x000fea0003800000 */
.L_x_6421:
        /* <DEDUP_REMOVED lines=12> */
.L_x_6427:
[----:B------:R-:W-:Y:S01]  /*cc10*/  IMAD.MOV.U32 R0, RZ, RZ, 0x7f ;  /* 0x0000007fff007424 */ /* 0x000fe200078e00ff */
[----:B------:R-:W-:-:S04]  /*cc20*/  ISETP.GT.U32.AND P0, PT, R4, 0x7f800000, PT ;  /* 0x7f8000000400780c */ /* 0x000fc80003f04070 */
[----:B------:R-:W-:-:S09]  /*cc30*/  SEL R0, R0, 0x7c, P0 ;  /* 0x0000007c00007807 */ /* 0x000fd20000000000 */
.L_x_6428:
[----:B------:R-:W-:Y:S05]  /*cc40*/  BSYNC.RECONVERGENT B0 ;  /* 0x0000000000007941 */ /* 0x000fea0003800200 */
.L_x_6426:
[----:B------:R-:W-:-:S04]  /*cc50*/  SHF.R.U32.HI R5, RZ, 0x18, R5 ;  /* 0x00000018ff057819 */ /* 0x000fc80000011605 */
[----:B------:R-:W-:-:S05]  /*cc60*/  LOP3.LUT R5, R0, 0x80, R5, 0xf8, !PT ;  /* 0x0000008000057812 */ /* 0x000fca00078ef805 */
[----:B------:R0:W-:Y:S01]  /*cc70*/  STG.E.U8 desc[UR36][R2.64], R5 ;  /* 0x0000000502007986 */ /* 0x0001e2000c101124 */
[----:B------:R-:W-:Y:S05]  /*cc80*/  BRA `(.L_x_6399) ;  /* 0x00000000000c7947 */ /* 0x000fea0003800000 */
.L_x_6420:
[----:B------:R-:W-:-:S05]  /*cc90*/  HADD2.F32 R0, -RZ, R19.H0_H0 ;  /* 0x20000013ff007230 */ /* 0x000fca0000004100 */
[----:B------:R-:W-:-:S05]  /*cca0*/  F2FP.BF16.F32.PACK_AB R0, RZ, R0 ;  /* 0x00000000ff00723e */ /* 0x000fca00000010ff */
[----:B------:R0:W-:Y:S02]  /*ccb0*/  STG.E.U16 desc[UR36][R2.64], R0 ;  /* 0x0000000002007986 */ /* 0x0001e4000c101524 */
.L_x_6399:
[----:B------:R-:W-:-:S07]  /*ccc0*/  IADD3 R17, PT, PT, R17, 0x80, RZ ;  /* 0x0000008011117810 */ /* 0x000fce0007ffe0ff */
.L_x_6331:
[----:B------:R-:W-:Y:S05]  /*ccd0*/  BSYNC.RECONVERGENT B7 ;  /* 0x0000000000077941 */ /* 0x000fea0003800200 */
.L_x_6330:
[----:B------:R-:W5:Y:S02]  /*cce0*/  LDCU UR4, c[0x0][0x380] ;  /* 0x00007000ff0477ac */ /* 0x000f640008000800 */
[----:B-----5:R-:W-:-:S13]  /*ccf0*/  ISETP.GE.AND P0, PT, R17, UR4, PT ;  /* 0x0000000411007c0c */ /* 0x020fda000bf06270 */
[----:B------:R-:W-:Y:S05]  /*cd00*/  @P0 EXIT ;  /* 0x000000000000094d */ /* 0x000fea0003800000 */
[----:B------:R-:W5:Y:S01]  /*cd10*/  LDCU UR4, c[0x0][0x388] ;  /* 0x00007100ff0477ac */ /* 0x000f620008000800 */
[----:B------:R-:W-:Y:S01]  /*cd20*/  IMAD.MOV.U32 R18, RZ, RZ, RZ ;  /* 0x000000ffff127224 */ /* 0x000fe200078e00ff */
[----:B------:R-:W-:Y:S01]  /*cd30*/  MOV R16, RZ ;  /* 0x000000ff00107202 */ /* 0x000fe20000000f00 */
[----:B0-2-4-:R-:W-:Y:S01]  /*cd40*/  IMAD.MOV.U32 R0, RZ, RZ, RZ ;  /* 0x000000ffff007224 */ /* 0x015fe200078e00ff */
[----:B-----5:R-:W-:-:S09]  /*cd50*/  UISETP.NE.AND UP0, UPT, UR4, URZ, UPT ;  /* 0x000000ff0400728c */ /* 0x020fd2000bf05270 */
[----:B------:R-:W-:Y:S05]  /*cd60*/  BRA.U !UP0, `(.L_x_6429) ;  /* 0x0000001508707547 */ /* 0x000fea000b800000 */
[----:B------:R-:W1:Y:S01]  /*cd70*/  LDCU.64 UR4, c[0x0][0x390] ;  /* 0x00007200ff0477ac */ /* 0x000e620008000a00 */
[----:B------:R-:W-:Y:S01]  /*cd80*/  IMAD.MOV.U32 R16, RZ, RZ, RZ ;  /* 0x000000ffff107224 */ /* 0x000fe200078e00ff */
[----:B------:R-:W0:Y:S01]  /*cd90*/  LDCU UR6, c[0x0][0x38c] ;  /* 0x00007180ff0677ac */ /* 0x000e220008000800 */
[----:B------:R-:W2:Y:S01]  /*cda0*/  LDCU.64 UR8, c[0x0][0x4b8] ;  /* 0x00009700ff0877ac */ /* 0x000ea20008000a00 */
[----:B------:R-:W-:Y:S01]  /*cdb0*/  UISETP.NE.AND UP0, UPT, UR41, URZ, UPT ;  /* 0x000000ff2900728c */ /* 0x000fe2000bf05270 */
[----:B-1-3--:R-:W-:Y:S01]  /*cdc0*/  IMAD.HI.U32 R2, R17, UR4, R16 ;  /* 0x0000000411027c27 */ /* 0x00afe2000f8e0010 */
[----:B------:R-:W1:Y:S04]  /*cdd0*/  LDCU UR4, c[0x0][0x4c0] ;  /* 0x00009800ff0477ac */ /* 0x000e680008000800 */
[----:B------:R-:W-:-:S05]  /*cde0*/  SHF.R.U32.HI R3, RZ, UR5, R2 ;  /* 0x00000005ff037c19 */ /* 0x000fca0008011602 */
[----:B------:R-:W-:-:S04]  /*cdf0*/  IMAD.MOV R0, RZ, RZ, -R3 ;  /* 0x000000ffff007224 */ /* 0x000fc800078e0a03 */
        /* <DEDUP_REMOVED lines=339> */
.L_x_6429:
[----:B------:R-:W1:Y:S01]  /*e330*/  LDCU.64 UR8, c[0x0][0x5f0] ;  /* 0x0000be00ff0877ac */ /* 0x000e620008000a00 */
[----:B------:R-:W0:Y:S01]  /*e340*/  LDCU.64 UR6, c[0x0][0x5e8] ;  /* 0x0000bd00ff0677ac */ /* 0x000e220008000a00 */
[----:B------:R-:W-:-:S04]  /*e350*/  UPRMT UR4, UR39, 0x9910, URZ ;  /* 0x0000991027047896 */ /* 0x000fc800080000ff */
[----:B------:R-:W-:Y:S01]  /*e360*/  UISETP.GT.AND UP0, UPT, UR4, 0x9, UPT ;  /* 0x000000090400788c */ /* 0x000fe2000bf04270 */
[----:B-1-3--:R-:W-:Y:S02]  /*e370*/  IADD3 R2, P1, PT, R0, UR8, RZ ;  /* 0x0000000800027c10 */ /* 0x00afe4000ff3e0ff */
[----:B0-----:R-:W-:-:S03]  /*e380*/  IADD3 R16, P0, PT, R16, UR6, RZ ;  /* 0x0000000610107c10 */ /* 0x001fc6000ff1e0ff */
        /* <DEDUP_REMOVED lines=16> */
.L_x_6433:
[----:B------:R-:W2:Y:S02]  /*e490*/  LDG.E.U8 R2, desc[UR36][R2.64] ;  /* 0x0000002402027981 */ /* 0x000ea4000c1e1100 */
[----:B--2---:R-:W-:-:S04]  /*e4a0*/  I2FP.F32.U32 R0, R2 ;  /* 0x0000000200007245 */ /* 0x004fc80000201000 */
[----:B------:R-:W-:-:S04]  /*e4b0*/  F2FP.F16.F32.PACK_AB R0, RZ, R0 ;  /* 0x00000000ff00723e */ /* 0x000fc800000000ff */
[----:B------:R-:W-:Y:S01]  /*e4c0*/  PRMT R19, R0, 0x7610, R19 ;  /* 0x0000761000137816 */ /* 0x000fe20000000013 */
[----:B------:R-:W-:Y:S06]  /*e4d0*/  BRA `(.L_x_6435) ;  /* 0x0000000c00b47947 */ /* 0x000fec0003800000 */
.L_x_6432:
        /* <DEDUP_REMOVED lines=11> */
.L_x_6437:
[----:B------:R-:W2:Y:S02]  /*e590*/  LDG.E R2, desc[UR36][R2.64] ;  /* 0x0000002402027981 */ /* 0x000ea4000c1e1900 */
[----:B--2---:R-:W-:-:S04]  /*e5a0*/  I2FP.F32.S32 R0, R2 ;  /* 0x0000000200007245 */ /* 0x004fc80000201400 */
[----:B------:R-:W-:-:S04]  /*e5b0*/  F2FP.F16.F32.PACK_AB R0, RZ, R0 ;  /* 0x00000000ff00723e */ /* 0x000fc800000000ff */
[----:B------:R-:W-:Y:S01]  /*e5c0*/  PRMT R19, R0, 0x7610, R19 ;  /* 0x0000761000137816 */ /* 0x000fe20000000013 */
[----:B------:R-:W-:Y:S06]  /*e5d0*/  BRA `(.L_x_6435) ;  /* 0x0000000c00747947 */ /* 0x000fec0003800000 */
.L_x_6436:
[----:B------:R-:W2:Y:S02]  /*e5e0*/  LDG.E.U16 R2, desc[UR36][R2.64] ;  /* 0x0000002402027981 */ /* 0x000ea4000c1e1500 */
[----:B--2---:R-:W0:Y:S02]  /*e5f0*/  I2F.S16 R0, R2 ;  /* 0x0000000200007306 */ /* 0x004e240000101400 */
[----:B0-----:R-:W-:-:S04]  /*e600*/  F2FP.F16.F32.PACK_AB R0, RZ, R0 ;  /* 0x00000000ff00723e */ /* 0x001fc800000000ff */
[----:B------:R-:W-:Y:S01]  /*e610*/  PRMT R19, R0, 0x7610, R19 ;  /* 0x0000761000137816 */ /* 0x000fe20000000013 */
[----:B------:R-:W-:Y:S06]  /*e620*/  BRA `(.L_x_6435) ;  /* 0x0000000c00607947 */ /* 0x000fec0003800000 */
.L_x_6431:
        /* <DEDUP_REMOVED lines=9> */
.L_x_6439:
[----:B------:R1:W5:Y:S01]  /*e6c0*/  LDG.E.U16 R19, desc[UR36][R2.64] ;  /* 0x0000002402137981 */ /* 0x000362000c1e1500 */
[----:B------:R-:W-:Y:S05]  /*e6d0*/  BRA `(.L_x_6435) ;  /* 0x0000000c00347947 */ /* 0x000fea0003800000 */
.L_x_6438:
        /* <DEDUP_REMOVED lines=9> */
.L_x_6441:
[----:B------:R0:W5:Y:S01]  /*e770*/  LDG.E.U16 R19, desc[UR36][R2.64] ;  /* 0x0000002402137981 */ /* 0x000162000c1e1500 */
[----:B------:R-:W-:Y:S05]  /*e780*/  BRA `(.L_x_6435) ;  /* 0x0000000c00087947 */ /* 0x000fea0003800000 */
.L_x_6440:
        /* <DEDUP_REMOVED lines=9> */
.L_x_6430:
        /* <DEDUP_REMOVED lines=14> */
.L_x_6444:
        /* <DEDUP_REMOVED lines=9> */
.L_x_6443:
        /* <DEDUP_REMOVED lines=27> */
.L_x_6446:
        /* <DEDUP_REMOVED lines=14> */
.L_x_6445:
[----:B------:R-:W2:Y:S02]  /*ec20*/  LDG.E.U16 R0, desc[UR36][R2.64] ;  /* 0x0000002402007981 */ /* 0x000ea4000c1e1500 */
[----:B--2---:R-:W-:-:S05]  /*ec30*/  IMAD.U32 R0, R0, 0x10000, RZ ;  /* 0x0001000000007824 */ /* 0x004fca00078e00ff */
[----:B------:R-:W-:-:S04]  /*ec40*/  F2FP.F16.F32.PACK_AB R0, RZ, R0 ;  /* 0x00000000ff00723e */ /* 0x000fc800000000ff */
[----:B------:R-:W-:Y:S01]  /*ec50*/  PRMT R19, R0, 0x7610, R19 ;  /* 0x0000761000137816 */ /* 0x000fe20000000013 */
[----:B------:R-:W-:Y:S06]  /*ec60*/  BRA `(.L_x_6435) ;  /* 0x0000000400d07947 */ /* 0x000fec0003800000 */
.L_x_6442:
        /* <DEDUP_REMOVED lines=13> */
.L_x_6449:
        /* <DEDUP_REMOVED lines=21> */
.L_x_6453:
[----:B------:R-:W-:Y:S05]  /*ee90*/  BSYNC.RECONVERGENT B1 ;  /* 0x0000000000017941 */ /* 0x000fea0003800200 */
.L_x_6452:
[----:B------:R-:W-:Y:S01]  /*eea0*/  IMAD.SHL.U32 R0, R0, 0x100000, RZ ;  /* 0x0010000000007824 */ /* 0x000fe200078e00ff */
[----:B------:R-:W-:-:S04]  /*eeb0*/  LEA R2, R2, 0x3b800000, 0x17 ;  /* 0x3b80000002027811 */ /* 0x000fc800078eb8ff */
[----:B------:R-:W-:-:S07]  /*eec0*/  LOP3.LUT R0, R2, R0, R7, 0xfe, !PT ;  /* 0x0000000002007212 */ /* 0x000fce00078efe07 */
.L_x_6451:
[----:B------:R-:W-:Y:S05]  /*eed0*/  BSYNC.RECONVERGENT B0 ;  /* 0x0000000000007941 */ /* 0x000fea0003800200 */
.L_x_6450:
[----:B------:R-:W-:-:S04]  /*eee0*/  F2FP.F16.F32.PACK_AB R0, RZ, R0 ;  /* 0x00000000ff00723e */ /* 0x000fc800000000ff */
[----:B------:R-:W-:Y:S01]  /*eef0*/  PRMT R19, R0, 0x7610, R19 ;  /* 0x0000761000137816 */ /* 0x000fe20000000013 */
[----:B------:R-:W-:Y:S06]  /*ef00*/  BRA `(.L_x_6435) ;  /* 0x0000000400287947 */ /* 0x000fec0003800000 */
.L_x_6448:
        /* <DEDUP_REMOVED lines=21> */
.L_x_6457:
[----:B------:R-:W-:Y:S05]  /*f060*/  BSYNC.RECONVERGENT B1 ;  /* 0x0000000000017941 */ /* 0x000fea0003800200 */
.L_x_6456:
[----:B------:R-:W-:Y:S02]  /*f070*/  SHF.L.U32 R0, R0, 0x15, RZ ;  /* 0x0000001500007819 */ /* 0x000fe400000006ff */
[----:B------:R-:W-:-:S04]  /*f080*/  LEA R2, R2, 0x37800000, 0x17 ;  /* 0x3780000002027811 */ /* 0x000fc800078eb8ff */
[----:B------:R-:W-:-:S07]  /*f090*/  LOP3.LUT R0, R2, R0, R7, 0xfe, !PT ;  /* 0x0000000002007212 */ /* 0x000fce00078efe07 */
.L_x_6455:
[----:B------:R-:W-:Y:S05]  /*f0a0*/  BSYNC.RECONVERGENT B0 ;  /* 0x0000000000007941 */ /* 0x000fea0003800200 */
.L_x_6454:
[----:B------:R-:W-:-:S04]  /*f0b0*/  F2FP.F16.F32.PACK_AB R0, RZ, R0 ;  /* 0x00000000ff00723e */ /* 0x000fc800000000ff */
[----:B------:R-:W-:Y:S01]  /*f0c0*/  PRMT R19, R0, 0x7610, R19 ;  /* 0x0000761000137816 */ /* 0x000fe20000000013 */
[----:B------:R-:W-:Y:S06]  /*f0d0*/  BRA `(.L_x_6435) ;  /* 0x0000000000b47947 */ /* 0x000fec0003800000 */
.L_x_6447:
        /* <DEDUP_REMOVED lines=14> */
.L_x_6461:
[----:B------:R-:W-:Y:S05]  /*f1c0*/  BSYNC.RECONVERGENT B0 ;  /* 0x0000000000007941 */ /* 0x000fea0003800200 */
.L_x_6460:
[----:B------:R-:W-:-:S04]  /*f1d0*/  F2FP.F16.F32.PACK_AB R0, RZ, R0 ;  /* 0x00000000ff00723e */ /* 0x000fc800000000ff */
[----:B------:R-:W-:Y:S01]  /*f1e0*/  PRMT R19, R0, 0x7610, R19 ;  /* 0x0000761000137816 */ /* 0x000fe20000000013 */
[----:B------:R-:W-:Y:S06]  /*f1f0*/  BRA `(.L_x_6435) ;  /* 0x00000000006c7947 */ /* 0x000fec0003800000 */
.L_x_6434:
        /* <DEDUP_REMOVED lines=16> */
.L_x_6462:
[----:B------:R-:W-:Y:S01]  /*f300*/  PRMT R19, RZ, 0x7610, R19 ;  /* 0x00007610ff137816 */ /* 0x000fe20000000013 */
[----:B------:R-:W-:Y:S06]  /*f310*/  BRA `(.L_x_6435) ;  /* 0x0000000000247947 */ /* 0x000fec0003800000 */
.L_x_6459:
[----:B------:R-:W2:Y:S02]  /*f320*/  LDG.E.64 R2, desc[UR36][R2.64] ;  /* 0x0000002402027981 */ /* 0x000ea4000c1e1b00 */
[----:B--2---:R-:W0:Y:S02]  /*f330*/  I2F.U64 R0, R2 ;  /* 0x0000000200007312 */ /* 0x004e240000301000 */
[----:B0-----:R-:W-:-:S04]  /*f340*/  F2FP.F16.F32.PACK_AB R0, RZ, R0 ;  /* 0x00000000ff00723e */ /* 0x001fc800000000ff */
[----:B------:R-:W-:Y:S01]  /*f350*/  PRMT R19, R0, 0x7610, R19 ;  /* 0x0000761000137816 */ /* 0x000fe20000000013 */
[----:B------:R-:W-:Y:S06]  /*f360*/  BRA `(.L_x_6435) ;  /* 0x0000000000107947 */ /* 0x000fec0003800000 */
.L_x_6458:
[----:B------:R-:W2:Y:S02]  /*f370*/  LDG.E R2, desc[UR36][R2.64] ;  /* 0x0000002402027981 */ /* 0x000ea4000c1e1900 */
[----:B--2---:R-:W-:-:S04]  /*f380*/  I2FP.F32.U32 R0, R2 ;  /* 0x0000000200007245 */ /* 0x004fc80000201000 */
[----:B------:R-:W-:-:S04]  /*f390*/  F2FP.F16.F32.PACK_AB R0, RZ, R0 ;  /* 0x00000000ff00723e */ /* 0x000fc800000000ff */
[----:B------:R-:W-:-:S07]  /*f3a0*/  PRMT R19, R0, 0x7610, R19 ;  /* 0x0000761000137816 */ /* 0x000fce0000000013 */
.L_x_6435:
        /* <DEDUP_REMOVED lines=18> */
.L_x_6467:
[----:B------:R-:W2:Y:S02]  /*f4d0*/  LDG.E.U8 R0, desc[UR36][R2.64] ;  /* 0x0000002402007981 */ /* 0x000ea4000c1e1100 */
[----:B--2---:R-:W-:Y:S01]  /*f4e0*/  I2FP.F32.U32 R0, R0 ;  /* 0x0000000000007245 */ /* 0x004fe20000201000 */
[----:B------:R-:W-:Y:S06]  /*f4f0*/  BRA `(.L_x_6469) ;  /* 0x0000000c00247947 */ /* 0x000fec0003800000 */
.L_x_6466:
        /* <DEDUP_REMOVED lines=9> */
.L_x_6471:
[----:B------:R-:W2:Y:S02]  /*f590*/  LDG.E R0, desc[UR36][R2.64] ;  /* 0x0000002402007981 */ /* 0x000ea4000c1e1900 */
[----:B--2---:R-:W-:Y:S01]  /*f5a0*/  I2FP.F32.S32 R0, R0 ;  /* 0x0000000000007245 */ /* 0x004fe20000201400 */
[----:B------:R-:W-:Y:S06]  /*f5b0*/  BRA `(.L_x_6469) ;  /* 0x0000000800f47947 */ /* 0x000fec0003800000 */
.L_x_6470:
[----:B------:R-:W2:Y:S02]  /*f5c0*/  LDG.E.U16 R0, desc[UR36][R2.64] ;  /* 0x0000002402007981 */ /* 0x000ea4000c1e1500 */
[----:B--2---:R-:W4:Y:S01]  /*f5d0*/  I2F.S16 R0, R0 ;  /* 0x0000000000007306 */ /* 0x004f220000101400 */
[----:B------:R-:W-:Y:S05]  /*f5e0*/  BRA `(.L_x_6469) ;  /* 0x0000000800e87947 */ /* 0x000fea0003800000 */
.L_x_6465:
        /* <DEDUP_REMOVED lines=8> */
.L_x_6473:
[----:B------:R-:W2:Y:S02]  /*f670*/  LDG.E.U16 R0, desc[UR36][R2.64] ;  /* 0x0000002402007981 */ /* 0x000ea4000c1e1500 */
[----:B--2---:R-:W-:Y:S01]  /*f680*/  HADD2.F32 R0, -RZ, R0.H0_H0 ;  /* 0x20000000ff007230 */ /* 0x004fe20000004100 */
[----:B------:R-:W-:Y:S06]  /*f690*/  BRA `(.L_x_6469) ;  /* 0x0000000800bc7947 */ /* 0x000fec0003800000 */
.L_x_6472:
        /* <DEDUP_REMOVED lines=8> */
.L_x_6475:
[----:B------:R-:W2:Y:S02]  /*f720*/  LDG.E.U16 R0, desc[UR36][R2.64] ;  /* 0x0000002402007981 */ /* 0x000ea4000c1e1500 */
[----:B--2---:R-:W-:Y:S01]  /*f730*/  HADD2.F32 R0, -RZ, R0.H0_H0 ;  /* 0x20000000ff007230 */ /* 0x004fe20000004100 */
[----:B------:R-:W-:Y:S06]  /*f740*/  BRA `(.L_x_6469) ;  /* 0x0000000800907947 */ /* 0x000fec0003800000 */
.L_x_6474:
[----:B------:R-:W2:Y:S01]  /*f750*/  LDG.E.64 R2, desc[UR36][R2.64] ;  /* 0x0000002402027981 */ /* 0x000ea2000c1e1b00 */
[----:B------:R-:W-:Y:S01]  /*f760*/  UMOV UR4, 0xf0000000 ;  /* 0xf000000000047882 */ /* 0x000fe20000000000 */
[----:B------:R-:W-:Y:S01]  /*f770*/  UMOV UR5, 0x380fffff ;  /* 0x380fffff00057882 */ /* 0x000fe20000000000 */
[----:B--2---:R-:W0:Y:S01]  /*f780*/  F2F.F32.F64 R0, R2 ;  /* 0x0000000200007310 */ /* 0x004e220000301000 */
[----:B------:R-:W-:-:S14]  /*f790*/  DSETP.GEU.AND P0, PT, |R2|, UR4, PT ;  /* 0x0000000402007e2a */ /* 0x000fdc000bf0e200 */
[----:B0-----:R-:W-:Y:S01]  /*f7a0*/  @!P0 FMUL R0, R0, 1.175494350822287508e-38 ;  /* 0x0080000000008820 */ /* 0x001fe20000400000 */
[----:B------:R-:W-:Y:S06]  /*f7b0*/  BRA `(.L_x_6469) ;  /* 0x0000000800747947 */ /* 0x000fec0003800000 */
.L_x_6464:
        /* <DEDUP_REMOVED lines=12> */
.L_x_6478:
[----:B------:R-:W2:Y:S01]  /*f880*/  LDG.E.64 R2, desc[UR36][R2.64] ;  /* 0x0000002402027981 */ /* 0x000ea2000c1e1b00 */
[----:B------:R-:W-:Y:S01]  /*f890*/  UMOV UR4, 0xf0000000 ;  /* 0xf000000000047882 */ /* 0x000fe20000000000 */
[----:B------:R-:W-:Y:S01]  /*f8a0*/  UMOV UR5, 0x380fffff ;  /* 0x380fffff00057882 */ /* 0x000fe20000000000 */
[----:B--2---:R-:W0:Y:S01]  /*f8b0*/  F2F.F32.F64 R0, R2 ;  /* 0x0000000200007310 */ /* 0x004e220000301000 */
[----:B------:R-:W-:-:S14]  /*f8c0*/  DSETP.GEU.AND P0, PT, |R2|, UR4, PT ;  /* 0x0000000402007e2a */ /* 0x000fdc000bf0e200 */
[----:B0-----:R-:W-:Y:S01]  /*f8d0*/  @!P0 FMUL R0, R0, 1.175494350822287508e-38 ;  /* 0x0080000000008820 */ /* 0x001fe20000400000 */
[----:B------:R-:W-:Y:S06]  /*f8e0*/  BRA `(.L_x_6469) ;  /* 0x0000000800287947 */ /* 0x000fec0003800000 */
.L_x_6477:
        /* <DEDUP_REMOVED lines=25> */
.L_x_6480:
        /* <DEDUP_REMOVED lines=12> */
.L_x_6479:
[----:B------:R-:W2:Y:S02]  /*fb40*/  LDG.E.U16 R0, desc[UR36][R2.64] ;  /* 0x0000002402007981 */ /* 0x000ea4000c1e1500 */
[----:B--2---:R-:W-:Y:S01]  /*fb50*/  IMAD.U32 R0, R0, 0x10000, RZ ;  /* 0x0001000000007824 */ /* 0x004fe200078e00ff */
[----:B------:R-:W-:Y:S06]  /*fb60*/  BRA `(.L_x_6469) ;  /* 0x0000000400887947 */ /* 0x000fec0003800000 */
.L_x_6476:
        /* <DEDUP_REMOVED lines=11> */
.L_x_6483:
        /* <DEDUP_REMOVED lines=20> */
.L_x_6485:
[----:B------:R-:W-:Y:S05]  /*fd60*/  BSYNC.RECONVERGENT B0 ;  /* 0x0000000000007941 */ /* 0x000fea0003800200 */
.L_x_6484:
[----:B------:R-:W-:Y:S01]  /*fd70*/  IMAD.SHL.U32 R0, R0, 0x100000, RZ ;  /* 0x0010000000007824 */ /* 0x000fe200078e00ff */
[----:B------:R-:W-:-:S04]  /*fd80*/  LEA R2, R2, 0x3b800000, 0x17 ;  /* 0x3b80000002027811 */ /* 0x000fc800078eb8ff */
[----:B------:R-:W-:Y:S01]  /*fd90*/  LOP3.LUT R0, R2, R0, R7, 0xfe, !PT ;  /* 0x0000000002007212 */ /* 0x000fe200078efe07 */
[----:B------:R-:W-:Y:S06]  /*fda0*/  BRA `(.L_x_6469) ;  /* 0x0000000000f87947 */ /* 0x000fec0003800000 */
.L_x_6482:
        /* <DEDUP_REMOVED lines=20> */
.L_x_6487:
[----:B------:R-:W-:Y:S05]  /*fef0*/  BSYNC.RECONVERGENT B0 ;  /* 0x0000000000007941 */ /* 0x000fea0003800200 */
.L_x_6486:
[----:B------:R-:W-:Y:S02]  /*ff00*/  SHF.L.U32 R0, R0, 0x15, RZ ;  /* 0x0000001500007819 */ /* 0x000fe400000006ff */
[----:B------:R-:W-:-:S04]  /*ff10*/  LEA R2, R2, 0x37800000, 0x17 ;  /* 0x3780000002027811 */ /* 0x000fc800078eb8ff */
[----:B------:R-:W-:Y:S01]  /*ff20*/  LOP3.LUT R0, R2, R0, R7, 0xfe, !PT ;  /* 0x0000000002007212 */ /* 0x000fe200078efe07 */
[----:B------:R-:W-:Y:S06]  /*ff30*/  BRA `(.L_x_6469) ;  /* 0x0000000000947947 */ /* 0x000fec0003800000 */
.L_x_6481:
        /* <DEDUP_REMOVED lines=14> */
.L_x_6468:
        /* <DEDUP_REMOVED lines=15> */
[----:B--2--5:R-:W-:Y:S05]  /*10110*/  CALL.ABS.NOINC R2 ;  /* 0x0000000002007343 */ /* 0x024fea0003c00000 */
.L_x_6490:
[----:B------:R-:W-:Y:S01]  /*10120*/  IMAD.MOV.U32 R0, RZ, RZ, RZ ;  /* 0x000000ffff007224 */ /* 0x000fe200078e00ff */
[----:B------:R-:W-:Y:S06]  /*10130*/  BRA `(.L_x_6469) ;  /* 0x0000000000147947 */ /* 0x000fec0003800000 */
.L_x_6489:
[----:B------:R-:W2:Y:S02]  /*10140*/  LDG.E.64 R2, desc[UR36][R2.64] ;  /* 0x0000002402027981 */ /* 0x000ea4000c1e1b00 */
[----:B--2---:R0:W1:Y:S01]  /*10150*/  I2F.U64 R0, R2 ;  /* 0x0000000200007312 */ /* 0x0040620000301000 */
[----:B------:R-:W-:Y:S05]  /*10160*/  BRA `(.L_x_6469) ;  /* 0x0000000000087947 */ /* 0x000fea0003800000 */
.L_x_6488:
[----:B------:R-:W2:Y:S02]  /*10170*/  LDG.E R0, desc[UR36][R2.64] ;  /* 0x0000002402007981 */ /* 0x000ea4000c1e1900 */
[----:B--2---:R-:W-:-:S07]  /*10180*/  I2FP.F32.U32 R0, R0 ;  /* 0x0000000000007245 */ /* 0x004fce0000201000 */
.L_x_6469:
[----:B------:R-:W-:Y:S05]  /*10190*/  BSYNC.RECONVERGENT B6 ;  /* 0x0000000000067941 */ /* 0x000fea0003800200 */
.L_x_6463:
[----:B------:R-:W-:Y:S01]  /*101a0*/  UPRMT UR4, UR43, 0x9910, URZ ;  /* 0x000099102b047896 */ /* 0x000fe200080000ff */
[----:B-----5:R-:W-:-:S03]  /*101b0*/  HADD2.F32 R19, -RZ, R19.H0_H0 ;  /* 0x20000013ff137230 */ /* 0x020fc60000004100 */
[----:B------:R-:W-:Y:S02]  /*101c0*/  UISETP.GT.AND UP0, UPT, UR4, 0x9, UPT ;  /* 0x000000090400788c */ /* 0x000fe4000bf04270 */
[----:B-1-34-:R-:W-:-:S05]  /*101d0*/  FMUL.FTZ R19, R19, R0 ;  /* 0x0000000013137220 */ /* 0x01afca0000410000 */
[----:B------:R-:W-:Y:S02]  /*101e0*/  F2FP.F16.F32.PACK_AB R19, RZ, R19 ;  /* 0x00000013ff13723e */ /* 0x000fe400000000ff */
        /* <DEDUP_REMOVED lines=10> */
[----:B0-2---:R-:W0:Y:S02]  /*10290*/  F2I.FTZ.TRUNC.NTZ R3, R0 ;  /* 0x0000000000037305 */ /* 0x005e24000021f100 */
[----:B0-----:R-:W-:Y:S01]  /*102a0*/  STG.E.U8 desc[UR36][R16.64], R3 ;  /* 0x0000000310007986 */ /* 0x001fe2000c101124 */
[----:B------:R-:W-:Y:S05]  /*102b0*/  EXIT ;  /* 0x000000000000794d */ /* 0x000fea0003800000 */
.L_x_6494:
[----:B0-2---:R-:W-:-:S06]  /*102c0*/  HADD2.F32 R3, -RZ, R19.H0_H0 ;  /* 0x20000013ff037230 */ /* 0x005fcc0000004100 */
[----:B------:R-:W0:Y:S02]  /*102d0*/  F2I.S64.TRUNC R2, R3 ;  /* 0x0000000300027311 */ /* 0x000e24000020d900 */
[----:B0-----:R-:W-:Y:S01]  /*102e0*/  STG.E.U8 desc[UR36][R16.64], R2 ;  /* 0x0000000210007986 */ /* 0x001fe2000c101124 */
[----:B------:R-:W-:Y:S05]  /*102f0*/  EXIT ;  /* 0x000000000000794d */ /* 0x000fea0003800000 */
.L_x_6493:
[----:B------:R-:W-:-:S09]  /*10300*/  UISETP.NE.AND UP0, UPT, UR4, 0x2, UPT ;  /* 0x000000020400788c */ /* 0x000fd2000bf05270 */
[----:B------:R-:W-:Y:S05]  /*10310*/  BRA.U !UP0, `(.L_x_6496) ;  /* 0x0000000108307547 */ /* 0x000fea000b800000 */
[----:B------:R-:W-:-:S09]  /*10320*/  UISETP.NE.AND UP0, UPT, UR4, 0x3, UPT ;  /* 0x000000030400788c */ /* 0x000fd2000bf05270 */
[----:B------:R-:W-:Y:S05]  /*10330*/  BRA.U !UP0, `(.L_x_6497) ;  /* 0x0000000108187547 */ /* 0x000fea000b800000 */
[----:B------:R-:W-:-:S09]  /*10340*/  UISETP.NE.AND UP0, UPT, UR4, 0x4, UPT ;  /* 0x000000040400788c */ /* 0x000fd2000bf05270 */
[----:B------:R-:W-:Y:S05]  /*10350*/  BRA.U UP0, `(.L_x_6495) ;  /* 0x0000000900707547 */ /* 0x000fea000b800000 */
[----:B0-2---:R-:W-:-:S06]  /*10360*/  HADD2.F32 R2, -RZ, R19.H0_H0 ;  /* 0x20000013ff027230 */ /* 0x005fcc0000004100 */
[----:B------:R-:W0:Y:S02]  /*10370*/  F2I.S64.TRUNC R2, R2 ;  /* 0x0000000200027311 */ /* 0x000e24000020d900 */
[----:B0-----:R-:W-:Y:S01]  /*10380*/  STG.E.64 desc[UR36][R16.64], R2 ;  /* 0x0000000210007986 */ /* 0x001fe2000c101b24 */
[----:B------:R-:W-:Y:S05]  /*10390*/  EXIT ;  /* 0x000000000000794d */ /* 0x000fea0003800000 */
.L_x_6497:
[----:B------:R-:W-:-:S06]  /*103a0*/  HADD2.F32 R19, -RZ, R19.H0_H0 ;  /* 0x20000013ff137230 */ /* 0x000fcc0000004100 */
[----:B------:R-:W1:Y:S02]  /*103b0*/  F2I.FTZ.TRUNC.NTZ R19, R19 ;  /* 0x0000001300137305 */ /* 0x000e64000021f100 */
[----:B-1----:R-:W-:Y:S01]  /*103c0*/  STG.E desc[UR36][R16.64], R19 ;  /* 0x0000001310007986 */ /* 0x002fe2000c101924 */
[----:B------:R-:W-:Y:S05]  /*103d0*/  EXIT ;  /* 0x000000000000794d */ /* 0x000fea0003800000 */
.L_x_6496:
[----:B------:R-:W-:-:S06]  /*103e0*/  HADD2.F32 R19, -RZ, R19.H0_H0 ;  /* 0x20000013ff137230 */ /* 0x000fcc0000004100 */
[----:B------:R-:W1:Y:S02]  /*103f0*/  F2I.FTZ.TRUNC.NTZ R19, R19 ;  /* 0x0000001300137305 */ /* 0x000e64000021f100 */
[----:B-1----:R-:W-:Y:S01]  /*10400*/  STG.E.U16 desc[UR36][R16.64], R19 ;  /* 0x0000001310007986 */ /* 0x002fe2000c101524 */
[----:B------:R-:W-:Y:S05]  /*10410*/  EXIT ;  /* 0x000000000000794d */ /* 0x000fea0003800000 */
.L_x_6492:
[----:B------:R-:W-:-:S09]  /*10420*/  UISETP.GT.AND UP0, UPT, UR4, 0x6, UPT ;  /* 0x000000060400788c */ /* 0x000fd2000bf04270 */
[----:B------:R-:W-:Y:S05]  /*10430*/  BRA.U UP0, `(.L_x_6498) ;  /* 0x0000000100247547 */ /* 0x000fea000b800000 */
[----:B------:R-:W-:-:S09]  /*10440*/  UISETP.NE.AND UP0, UPT, UR4, 0x5, UPT ;  /* 0x000000050400788c */ /* 0x000fd2000bf05270 */
[----:B------:R-:W-:Y:S05]  /*10450*/  BRA.U !UP0, `(.L_x_6499) ;  /* 0x0000000108147547 */ /* 0x000fea000b800000 */
[----:B------:R-:W-:-:S09]  /*10460*/  UISETP.NE.AND UP0, UPT, UR4, 0x6, UPT ;  /* 0x000000060400788c */ /* 0x000fd2000bf05270 */
[----:B------:R-:W-:Y:S05]  /*10470*/  BRA.U UP0, `(.L_x_6495) ;  /* 0x0000000900287547 */ /* 0x000fea000b800000 */
[----:B------:R-:W-:-:S05]  /*10480*/  HADD2.F32 R19, -RZ, R19.H0_H0 ;  /* 0x20000013ff137230 */ /* 0x000fca0000004100 */
[----:B------:R-:W-:Y:S01]  /*10490*/  STG.E desc[UR36][R16.64], R19 ;  /* 0x0000001310007986 */ /* 0x000fe2000c101924 */
[----:B------:R-:W-:Y:S05]  /*104a0*/  EXIT ;  /* 0x000000000000794d */ /* 0x000fea0003800000 */
.L_x_6499:
[----:B------:R-:W-:Y:S01]  /*104b0*/  STG.E.U16 desc[UR36][R16.64], R19 ;  /* 0x0000001310007986 */ /* 0x000fe2000c101524 */
[----:B------:R-:W-:Y:S05]  /*104c0*/  EXIT ;  /* 0x000000000000794d */ /* 0x000fea0003800000 */
.L_x_6498:
[----:B------:R-:W-:-:S09]  /*104d0*/  UISETP.NE.AND UP0, UPT, UR4, 0x7, UPT ;  /* 0x000000070400788c */ /* 0x000fd2000bf05270 */
[----:B------:R-:W-:Y:S05]  /*104e0*/  BRA.U !UP0, `(.L_x_6500) ;  /* 0x0000000108347547 */ /* 0x000fea000b800000 */
[----:B------:R-:W-:-:S09]  /*104f0*/  UISETP.NE.AND UP0, UPT, UR4, 0x8, UPT ;  /* 0x000000080400788c */ /* 0x000fd2000bf05270 */
[----:B------:R-:W-:Y:S05]  /*10500*/  BRA.U !UP0, `(.L_x_6501) ;  /* 0x0000000108187547 */ /* 0x000fea000b800000 */
[----:B------:R-:W-:-:S09]  /*10510*/  UISETP.NE.AND UP0, UPT, UR4, 0x9, UPT ;  /* 0x000000090400788c */ /* 0x000fd2000bf05270 */
[----:B------:R-:W-:Y:S05]  /*10520*/  BRA.U UP0, `(.L_x_6495) ;  /* 0x0000000500fc7547 */ /* 0x000fea000b800000 */
[----:B0-2---:R-:W-:Y:S02]  /*10530*/  HADD2.F32 R2, -RZ, R19.H0_H0 ;  /* 0x20000013ff027230 */ /* 0x005fe40000004100 */
[----:B------:R-:W-:-:S05]  /*10540*/  IMAD.MOV.U32 R3, RZ, RZ, RZ ;  /* 0x000000ffff037224 */ /* 0x000fca00078e00ff */
[----:B------:R-:W-:Y:S01]  /*10550*/  STG.E.64 desc[UR36][R16.64], R2 ;  /* 0x0000000210007986 */ /* 0x000fe2000c101b24 */
[----:B------:R-:W-:Y:S05]  /*10560*/  EXIT ;  /* 0x000000000000794d */ /* 0x000fea0003800000 */
.L_x_6501:
[----:B------:R-:W-:-:S05]  /*10570*/  HADD2.F32 R0, -RZ, R19.H0_H0 ;  /* 0x20000013ff007230 */ /* 0x000fca0000004100 */
[----:B------:R-:W-:-:S04]  /*10580*/  F2FP.F16.F32.PACK_AB R0, RZ, R0 ;  /* 0x00000000ff00723e */ /* 0x000fc800000000ff */
[----:B------:R-:W-:-:S05]  /*10590*/  PRMT R0, R0, 0x5410, RZ ;  /* 0x0000541000007816 */ /* 0x000fca00000000ff */
[----:B------:R-:W-:Y:S01]  /*105a0*/  STG.E desc[UR36][R16.64], R0 ;  /* 0x0000000010007986 */ /* 0x000fe2000c101924 */
[----:B------:R-:W-:Y:S05]  /*105b0*/  EXIT ;  /* 0x000000000000794d */ /* 0x000fea0003800000 */
.L_x_6500:
[----:B0-2---:R-:W-:-:S05]  /*105c0*/  HADD2.F32 R2, -RZ, R19.H0_H0 ;  /* 0x20000013ff027230 */ /* 0x005fca0000004100 */
[----:B------:R-:W-:-:S06]  /*105d0*/  FMUL.FTZ R2, R2, 1 ;  /* 0x3f80000002027820 */ /* 0x000fcc0000410000 */
[----:B------:R-:W0:Y:S02]  /*105e0*/  F2F.F64.F32 R2, R2 ;  /* 0x0000000200027310 */ /* 0x000e240000201800 */
[----:B0-----:R-:W-:Y:S01]  /*105f0*/  STG.E.64 desc[UR36][R16.64], R2 ;  /* 0x0000000210007986 */ /* 0x001fe2000c101b24 */
[----:B------:R-:W-:Y:S05]  /*10600*/  EXIT ;  /* 0x000000000000794d */ /* 0x000fea0003800000 */
.L_x_6491:
        /* <DEDUP_REMOVED lines=10> */
[----:B0-2---:R-:W-:-:S06]  /*106b0*/  HADD2.F32 R3, -RZ, R19.H0_H0 ;  /* 0x20000013ff037230 */ /* 0x005fcc0000004100 */
[----:B------:R-:W0:Y:S02]  /*106c0*/  F2I.FTZ.U32.TRUNC.NTZ R3, R3 ;  /* 0x0000000300037305 */ /* 0x000e24000021f000 */
[----:B0-----:R-:W-:Y:S01]  /*106d0*/  STG.E.U16 desc[UR36][R16.64], R3 ;  /* 0x0000000310007986 */ /* 0x001fe2000c101524 */
[----:B------:R-:W-:Y:S05]  /*106e0*/  EXIT ;  /* 0x000000000000794d */ /* 0x000fea0003800000 */
.L_x_6505:
[----:B0-2---:R-:W-:Y:S01]  /*106f0*/  HADD2.F32 R3, -RZ, R19.H0_H0 ;  /* 0x20000013ff037230 */ /* 0x005fe20000004100 */
        /* <DEDUP_REMOVED lines=16> */
.L_x_6508:
[----:B------:R-:W-:-:S04]  /*10800*/  SHF.R.U32.HI R3, RZ, 0x18, R3 ;  /* 0x00000018ff037819 */ /* 0x000fc80000011603 */
[----:B------:R-:W-:-:S04]  /*10810*/  LOP3.LUT R0, R0, 0x80, R3, 0xf8, !PT ;  /* 0x0000008000007812 */ /* 0x000fc800078ef803 */
[----:B------:R-:W-:-:S07]  /*10820*/  PRMT R8, R0, 0x7610, R8 ;  /* 0x0000761000087816 */ /* 0x000fce0000000008 */
.L_x_6507:
[----:B------:R-:W-:Y:S05]  /*10830*/  BSYNC.RECONVERGENT B0 ;  /* 0x0000000000007941 */ /* 0x000fea0003800200 */
.L_x_6506:
[----:B------:R-:W-:Y:S01]  /*10840*/  STG.E.U8 desc[UR36][R16.64], R8 ;  /* 0x0000000810007986 */ /* 0x000fe2000c101124 */
[----:B------:R-:W-:Y:S05]  /*10850*/  EXIT ;  /* 0x000000000000794d */ /* 0x000fea0003800000 */
.L_x_6504:
[----:B0-2---:R-:W-:Y:S01]  /*10860*/  HADD2.F32 R3, -RZ, R19.H0_H0 ;  /* 0x20000013ff037230 */ /* 0x005fe20000004100 */
        /* <DEDUP_REMOVED lines=16> */
.L_x_6511:
[----:B------:R-:W-:-:S04]  /*10970*/  SHF.R.U32.HI R3, RZ, 0x18, R3 ;  /* 0x00000018ff037819 */ /* 0x000fc80000011603 */
[----:B------:R-:W-:-:S04]  /*10980*/  LOP3.LUT R0, R0, 0x80, R3, 0xf8, !PT ;  /* 0x0000008000007812 */ /* 0x000fc800078ef803 */
[----:B------:R-:W-:-:S07]  /*10990*/  PRMT R8, R0, 0x7610, R8 ;  /* 0x0000761000087816 */ /* 0x000fce0000000008 */
.L_x_6510:
[----:B------:R-:W-:Y:S05]  /*109a0*/  BSYNC.RECONVERGENT B0 ;  /* 0x0000000000007941 */ /* 0x000fea0003800200 */
.L_x_6509:
[----:B------:R-:W-:Y:S01]  /*109b0*/  STG.E.U8 desc[UR36][R16.64], R8 ;  /* 0x0000000810007986 */ /* 0x000fe2000c101124 */
[----:B------:R-:W-:Y:S05]  /*109c0*/  EXIT ;  /* 0x000000000000794d */ /* 0x000fea0003800000 */
.L_x_6503:
[----:B------:R-:W-:-:S09]  /*109d0*/  UISETP.NE.AND UP0, UPT, UR4, 0x1c, UPT ;  /* 0x0000001c0400788c */ /* 0x000fd2000bf05270 */
[----:B------:R-:W-:Y:S05]  /*109e0*/  BRA.U !UP0, `(.L_x_6512) ;  /* 0x0000000108607547 */ /* 0x000fea000b800000 */
[----:B------:R-:W-:-:S09]  /*109f0*/  UISETP.NE.AND UP0, UPT, UR4, 0x1d, UPT ;  /* 0x0000001d0400788c */ /* 0x000fd2000bf05270 */
[----:B------:R-:W-:Y:S05]  /*10a00*/  BRA.U !UP0, `(.L_x_6513) ;  /* 0x0000000108487547 */ /* 0x000fea000b800000 */
[----:B------:R-:W-:-:S09]  /*10a10*/  UISETP.NE.AND UP0, UPT, UR4, 0x2c, UPT ;  /* 0x0000002c0400788c */ /* 0x000fd2000bf05270 */
[----:B------:R-:W-:Y:S05]  /*10a20*/  BRA.U UP0, `(.L_x_6495) ;  /* 0x0000000100bc7547 */ /* 0x000fea000b800000 */
[----:B------:R-:W-:Y:S02]  /*10a30*/  HADD2.F32 R19, -RZ, R19.H0_H0 ;  /* 0x20000013ff137230 */ /* 0x000fe40000004100 */
[----:B0-2---:R-:W-:-:S03]  /*10a40*/  IMAD.MOV.U32 R3, RZ, RZ, 0xff ;  /* 0x000000ffff037424 */ /* 0x005fc600078e00ff */
        /* <DEDUP_REMOVED lines=14> */
.L_x_6513:
[----:B0-2---:R-:W-:-:S06]  /*10b30*/  HADD2.F32 R2, -RZ, R19.H0_H0 ;  /* 0x20000013ff027230 */ /* 0x005fcc0000004100 */
[----:B------:R-:W0:Y:S02]  /*10b40*/  F2I.U64.TRUNC R2, R2 ;  /* 0x0000000200027311 */ /* 0x000e24000020d800 */
[----:B0-----:R-:W-:Y:S01]  /*10b50*/  STG.E.64 desc[UR36][R16.64], R2 ;  /* 0x0000000210007986 */ /* 0x001fe2000c101b24 */
[----:B------:R-:W-:Y:S05]  /*10b60*/  EXIT ;  /* 0x000000000000794d */ /* 0x000fea0003800000 */
.L_x_6512:
[----:B------:R-:W-:-:S06]  /*10b70*/  HADD2.F32 R19, -RZ, R19.H0_H0 ;  /* 0x20000013ff137230 */ /* 0x000fcc0000004100 */
[----:B------:R-:W1:Y:S02]  /*10b80*/  F2I.FTZ.U32.TRUNC.NTZ R19, R19 ;  /* 0x0000001300137305 */ /* 0x000e64000021f000 */
[----:B-1----:R-:W-:Y:S01]  /*10b90*/  STG.E desc[UR36][R16.64], R19 ;  /* 0x0000001310007986 */ /* 0x002fe2000c101924 */
[----:B------:R-:W-:Y:S05]  /*10ba0*/  EXIT ;  /* 0x000000000000794d */ /* 0x000fea0003800000 */
.L_x_6502:
        /* <DEDUP_REMOVED lines=8> */
[----:B0-2---:R-:W-:-:S05]  /*10c30*/  SEL R3, RZ, 0x1, !P0 ;  /* 0x00000001ff037807 */ /* 0x005fca0004000000 */
[----:B------:R-:W-:Y:S01]  /*10c40*/  STG.E.U8 desc[UR36][R16.64], R3 ;  /* 0x0000000310007986 */ /* 0x000fe2000c101124 */
[----:B------:R-:W-:Y:S05]  /*10c50*/  EXIT ;  /* 0x000000000000794d */ /* 0x000fea0003800000 */
.L_x_6515:
[----:B------:R-:W-:Y:S01]  /*10c60*/  HADD2.F32 R19, -RZ, R19.H0_H0 ;  /* 0x20000013ff137230 */ /* 0x000fe20000004100 */
[----:B------:R-:W-:-:S04]  /*10c70*/  CS2R R6, SRZ ;  /* 0x0000000000067805 */ /* 0x000fc8000001ff00 */
[----:B------:R-:W-:-:S06]  /*10c80*/  FMUL.FTZ R4, R19, 1 ;  /* 0x3f80000013047820 */ /* 0x000fcc0000410000 */
[----:B------:R-:W1:Y:S02]  /*10c90*/  F2F.F64.F32 R4, R4 ;  /* 0x0000000400047310 */ /* 0x000e640000201800 */
[----:B-1----:R-:W-:Y:S01]  /*10ca0*/  STG.E.128 desc[UR36][R16.64], R4 ;  /* 0x0000000410007986 */ /* 0x002fe2000c101d24 */
[----:B------:R-:W-:Y:S05]  /*10cb0*/  EXIT ;  /* 0x000000000000794d */ /* 0x000fea0003800000 */
.L_x_6514:
[----:B------:R-:W-:-:S09]  /*10cc0*/  UISETP.NE.AND UP0, UPT, UR4, 0xf, UPT ;  /* 0x0000000f0400788c */ /* 0x000fd2000bf05270 */
[----:B------:R-:W-:Y:S05]  /*10cd0*/  BRA.U !UP0, `(.L_x_6516) ;  /* 0x0000000108e87547 */ /* 0x000fea000b800000 */
[----:B------:R-:W-:-:S09]  /*10ce0*/  UISETP.NE.AND UP0, UPT, UR4, 0x17, UPT ;  /* 0x000000170400788c */ /* 0x000fd2000bf05270 */
[----:B------:R-:W-:Y:S05]  /*10cf0*/  BRA.U !UP0, `(.L_x_6517) ;  /* 0x0000000108907547 */ /* 0x000fea000b800000 */
[----:B------:R-:W-:-:S09]  /*10d00*/  UISETP.NE.AND UP0, UPT, UR4, 0x18, UPT ;  /* 0x000000180400788c */ /* 0x000fd2000bf05270 */
[----:B------:R-:W-:Y:S05]  /*10d10*/  BRA.U !UP0, `(.L_x_6518) ;  /* 0x0000000108447547 */ /* 0x000fea000b800000 */
.L_x_6495:
[----:B------:R-:W-:Y:S01]  /*10d20*/  MOV R0, 0x130 ;  /* 0x0000013000007802 */ /* 0x000fe20000000f00 */
[----:B------:R-:W1:Y:S01]  /*10d30*/  LDCU.64 UR4, c[0x4][0x120] ;  /* 0x01002400ff0477ac */ /* 0x000e620008000a00 */
[----:B------:R-:W-:Y:S02]  /*10d40*/  HFMA2 R8, -RZ, RZ, 0, 6.020069122314453125e-06 ;  /* 0x00000065ff087431 */ /* 0x000fe400000001ff */
[----:B------:R-:W-:Y:S01]  /*10d50*/  IMAD.MOV.U32 R12, RZ, RZ, 0x1 ;  /* 0x00000001ff0c7424 */ /* 0x000fe200078e00ff */
[----:B0-2---:R0:W2:Y:S01]  /*10d60*/  LDC.64 R2, c[0x4][R0] ;  /* 0x0100000000027b82 */ /* 0x0050a20000000a00 */
[----:B------:R-:W3:Y:S01]  /*10d70*/  LDCU.64 UR6, c[0x4][0x128] ;  /* 0x01002500ff0677ac */ /* 0x000ee20008000a00 */
[----:B------:R-:W-:Y:S01]  /*10d80*/  IMAD.MOV.U32 R13, RZ, RZ, RZ ;  /* 0x000000ffff0d7224 */ /* 0x000fe200078e00ff */
[----:B------:R-:W4:Y:S01]  /*10d90*/  LDCU.64 UR8, c[0x4][0x38] ;  /* 0x01000700ff0877ac */ /* 0x000f220008000a00 */
[----:B-1----:R-:W-:Y:S01]  /*10da0*/  MOV R4, UR4 ;  /* 0x0000000400047c02 */ /* 0x002fe20008000f00 */
[----:B------:R-:W-:-:S02]  /*10db0*/  IMAD.U32 R5, RZ, RZ, UR5 ;  /* 0x00000005ff057e24 */ /* 0x000fc4000f8e00ff */
[----:B---3--:R-:W-:Y:S01]  /*10dc0*/  IMAD.U32 R6, RZ, RZ, UR6 ;  /* 0x00000006ff067e24 */ /* 0x008fe2000f8e00ff */
[----:B------:R-:W-:Y:S01]  /*10dd0*/  MOV R7, UR7 ;  /* 0x0000000700077c02 */ /* 0x000fe20008000f00 */
[----:B----4-:R-:W-:Y:S02]  /*10de0*/  IMAD.U32 R10, RZ, RZ, UR8 ;  /* 0x00000008ff0a7e24 */ /* 0x010fe4000f8e00ff */
[----:B0-----:R-:W-:-:S07]  /*10df0*/  IMAD.U32 R11, RZ, RZ, UR9 ;  /* 0x00000009ff0b7e24 */ /* 0x001fce000f8e00ff */
[----:B------:R-:W-:-:S07]  /*10e00*/  LEPC R20, `(.L_x_6519) ;  /* 0x000000001014794e */ /* 0x000fce0000000000 */
[----:B--2---:R-:W-:Y:S05]  /*10e10*/  CALL.ABS.NOINC R2 ;  /* 0x0000000002007343 */ /* 0x004fea0003c00000 */
.L_x_6519:
[----:B------:R-:W-:Y:S05]  /*10e20*/  EXIT ;  /* 0x000000000000794d */ /* 0x000fea0003800000 */
.L_x_6518:
[----:B------:R-:W-:Y:S01]  /*10e30*/  HADD2.F32 R19, -RZ, R19.H0_H0 ;  /* 0x20000013ff137230 */ /* 0x000fe20000004100 */
        /* <DEDUP_REMOVED lines=12> */
.L_x_6521:
[----:B------:R-:W-:Y:S05]  /*10f00*/  BSYNC.RECONVERGENT B0 ;  /* 0x0000000000007941 */ /* 0x000fea0003800200 */
.L_x_6520:
[----:B------:R-:W-:-:S05]  /*10f10*/  LOP3.LUT R3, R0, 0x80, R3, 0xf8, !PT ;  /* 0x0000008000037812 */ /* 0x000fca00078ef803 */
[----:B------:R-:W-:Y:S01]  /*10f20*/  STG.E.U8 desc[UR36][R16.64], R3 ;  /* 0x0000000310007986 */ /* 0x000fe2000c101124 */
[----:B------:R-:W-:Y:S05]  /*10f30*/  EXIT ;  /* 0x000000000000794d */ /* 0x000fea0003800000 */
.L_x_6517:
[----:B0-2---:R-:W-:Y:S01]  /*10f40*/  HADD2.F32 R3, -RZ, R19.H0_H0 ;  /* 0x20000013ff037230 */ /* 0x005fe20000004100 */
        /* <DEDUP_REMOVED lines=11> */
.L_x_6523:
[----:B------:R-:W-:Y:S01]  /*11000*/  IMAD.MOV.U32 R0, RZ, RZ, 0x7f ;  /* 0x0000007fff007424 */ /* 0x000fe200078e00ff */
[----:B------:R-:W-:-:S04]  /*11010*/  ISETP.GT.U32.AND P0, PT, R2, 0x7f800000, PT ;  /* 0x7f8000000200780c */ /* 0x000fc80003f04070 */
[----:B------:R-:W-:-:S09]  /*11020*/  SEL R0, R0, 0x7c, P0 ;  /* 0x0000007c00007807 */ /* 0x000fd20000000000 */
.L_x_6524:
[----:B------:R-:W-:Y:S05]  /*11030*/  BSYNC.RECONVERGENT B0 ;  /* 0x0000000000007941 */ /* 0x000fea0003800200 */
.L_x_6522:
[----:B------:R-:W-:-:S04]  /*11040*/  SHF.R.U32.HI R3, RZ, 0x18, R3 ;  /* 0x00000018ff037819 */ /* 0x000fc80000011603 */
[----:B------:R-:W-:-:S05]  /*11050*/  LOP3.LUT R3, R0, 0x80, R3, 0xf8, !PT ;  /* 0x0000008000037812 */ /* 0x000fca00078ef803 */
[----:B------:R-:W-:Y:S01]  /*11060*/  STG.E.U8 desc[UR36][R16.64], R3 ;  /* 0x0000000310007986 */ /* 0x000fe2000c101124 */
[----:B------:R-:W-:Y:S05]  /*11070*/  EXIT ;  /* 0x000000000000794d */ /* 0x000fea0003800000 */
.L_x_6516:
[----:B------:R-:W-:-:S05]  /*11080*/  HADD2.F32 R0, -RZ, R19.H0_H0 ;  /* 0x20000013ff007230 */ /* 0x000fca0000004100 */
[----:B------:R-:W-:-:S05]  /*11090*/  F2FP.BF16.F32.PACK_AB R0, RZ, R0 ;  /* 0x00000000ff00723e */ /* 0x000fca00000010ff */
[----:B------:R-:W-:Y:S01]  /*110a0*/  STG.E.U16 desc[UR36][R16.64], R0 ;  /* 0x0000000010007986 */ /* 0x000fe2000c101524 */
[----:B------:R-:W-:Y:S05]  /*110b0*/  EXIT ;  /* 0x000000000000794d */ /* 0x000fea0003800000 */
.L_x_6525:
        /* <DEDUP_REMOVED lines=12> */
.L_x_27423:


//--------------------- .text._ZN2at6native27unrolled_elementwise_kernelIZZZNS0_49_GLOBAL__N__b919a28f_16_Normalization_cu_5c38458736batch_norm_elementwise_backward_evalERKNS_6TensorES5_S5_S5_ENKUlvE0_clEvENKUlvE1_clEvEUlN3c104HalfEfE_St5arrayIPcLm3EELi4E23TrivialOffsetCalculatorILi2EjESE_ILi1EjENS0_6memory12LoadWithCastILi2EEENSH_13StoreWithCastILi1EEEEEviT_T0_T2_T3_T4_T5_ --------------------------
	.section	.text._ZN2at6native27unrolled_elementwise_kernelIZZZNS0_49_GLOBAL__N__b919a28f_16_Normalization_cu_5c38458736batch_norm_elementwise_backward_evalERKNS_6TensorES5_S5_S5_ENKUlvE0_clEvENKUlvE1_clEvEUlN3c104HalfEfE_St5arrayIPcLm3EELi4E23TrivialOffsetCalculatorILi2EjESE_ILi1EjENS0_6memory12LoadWithCastILi2EEENSH_13StoreWithCastILi1EEEEEviT_T0_T2_T3_T4_T5_,"ax",@progbits
	.align	128
        .global         _ZN2at6native27unrolled_elementwise_kernelIZZZNS0_49_GLOBAL__N__b919a28f_16_Normalization_cu_5c38458736batch_norm_elementwise_backward_evalERKNS_6TensorES5_S5_S5_ENKUlvE0_clEvENKUlvE1_clEvEUlN3c104HalfEfE_St5arrayIPcLm3EELi4E23TrivialOffsetCalculatorILi2EjESE_ILi1EjENS0_6memory12LoadWithCastILi2EEENSH_13StoreWithCastILi1EEEEEviT_T0_T2_T3_T4_T5_
        .type           _ZN2at6native27unrolled_elementwise_kernelIZZZNS0_49_GLOBAL__N__b919a28f_16_Normalization_cu_5c38458736batch_norm_elementwise_backward_evalERKNS_6TensorES5_S5_S5_ENKUlvE0_clEvENKUlvE1_clEvEUlN3c104HalfEfE_St5arrayIPcLm3EELi4E23TrivialOffsetCalculatorILi2EjESE_ILi1EjENS0_6memory12LoadWithCastILi2EEENSH_13StoreWithCastILi1EEEEEviT_T0_T2_T3_T4_T5_,@function
        .size           _ZN2at6native27unrolled_elementwise_kernelIZZZNS0_49_GLOBAL__N__b919a28f_16_Normalization_cu_5c38458736batch_norm_elementwise_backward_evalERKNS_6TensorES5_S5_S5_ENKUlvE0_clEvENKUlvE1_clEvEUlN3c104HalfEfE_St5arrayIPcLm3EELi4E23TrivialOffsetCalculatorILi2EjESE_ILi1EjENS0_6memory12LoadWithCastILi2EEENSH_13StoreWithCastILi1EEEEEviT_T0_T2_T3_T4_T5_,(.L_x_27424 - _ZN2at6native27unrolled_elementwise_kernelIZZZNS0_49_GLOBAL__N__b919a28f_16_Normalization_cu_5c38458736batch_norm_elementwise_backward_evalERKNS_6TensorES5_S5_S5_ENKUlvE0_clEvENKUlvE1_clEvEUlN3c104HalfEfE_St5arrayIPcLm3EELi4E23TrivialOffsetCalculatorILi2EjESE_ILi1EjENS0_6memory12LoadWithCastILi2EEENSH_13StoreWithCastILi1EEEEEviT_T0_T2_T3_T4_T5_)
        .other          _ZN2at6native27unrolled_elementwise_kernelIZZZNS0_49_GLOBAL__N__b919a28f_16_Normalization_cu_5c38458736batch_norm_elementwise_backward_evalERKNS_6TensorES5_S5_S5_ENKUlvE0_clEvENKUlvE1_clEvEUlN3c104HalfEfE_St5arrayIPcLm3EELi4E23TrivialOffsetCalculatorILi2EjESE_ILi1EjENS0_6memory12LoadWithCastILi2EEENSH_13StoreWithCastILi1EEEEEviT_T0_T2_T3_T4_T5_,@"STO_CUDA_ENTRY STV_DEFAULT"
_ZN2at6native27unrolled_elementwise_kernelIZZZNS0_49_GLOBAL__N__b919a28f_16_Normalization_cu_5c38458736batch_norm_elementwise_backward_evalERKNS_6TensorES5_S5_S5_ENKUlvE0_clEvENKUlvE1_clEvEUlN3c104HalfEfE_St5arrayIPcLm3EELi4E23TrivialOffsetCalculatorILi2EjESE_ILi1EjENS0_6memory12LoadWithCastILi2EEENSH_13StoreWithCastILi1EEEEEviT_T0_T2_T3_T4_T5_:
.text._ZN2at6native27unrolled_elementwise_kernelIZZZNS0_49_GLOBAL__N__b919a28f_16_Normalization_cu_5c38458736batch_norm_elementwise_backward_evalERKNS_6TensorES5_S5_S5_ENKUlvE0_clEvENKUlvE1_clEvEUlN3c104HalfEfE_St5arrayIPcLm3EELi4E23TrivialOffsetCalculatorILi2EjESE_ILi1EjENS0_6memory12LoadWithCastILi2EEENSH_13StoreWithCastILi1EEEEEviT_T0_T2_T3_T4_T5_:
        /* <DEDUP_REMOVED lines=36> */
.L_x_6531:
[----:B------:R-:W2:Y:S02]  /*0240*/  LDG.E.U8 R4, desc[UR36][R4.64] ;  /* 0x0000002404047981 */ /* 0x000ea4000c1e1100 */
[----:B--2---:R-:W-:-:S04]  /*0250*/  I2FP.F32.U32 R0, R4 ;  /* 0x0000000400007245 */ /* 0x004fc80000201000 */
[----:B------:R-:W-:-:S04]  /*0260*/  F2FP.F16.F32.PACK_AB R0, RZ, R0 ;  /* 0x00000000ff00723e */ /* 0x000fc800000000ff */
[----:B------:R-:W-:Y:S01]  /*0270*/  PRMT R2, R0, 0x7610, R2 ;  /* 0x0000761000027816 */ /* 0x000fe20000000002 */
[----:B------:R-:W-:Y:S06]  /*0280*/  BRA `(.L_x_6533) ;  /* 0x0000000c00b47947 */ /* 0x000fec0003800000 */
.L_x_6530:
        /* <DEDUP_REMOVED lines=11> */
.L_x_6535:
[----:B------:R-:W2:Y:S02]  /*0340*/  LDG.E R4, desc[UR36][R4.64] ;  /* 0x0000002404047981 */ /* 0x000ea4000c1e1900 */
[----:B--2---:R-:W-:-:S04]  /*0350*/  I2FP.F32.S32 R0, R4 ;  /* 0x0000000400007245 */ /* 0x004fc80000201400 */
[----:B------:R-:W-:-:S04]  /*0360*/  F2FP.F16.F32.PACK_AB R0, RZ, R0 ;  /* 0x00000000ff00723e */ /* 0x000fc800000000ff */
[----:B------:R-:W-:Y:S01]  /*0370*/  PRMT R2, R0, 0x7610, R2 ;  /* 0x0000761000027816 */ /* 0x000fe20000000002 */
[----:B------:R-:W-:Y:S06]  /*0380*/  BRA `(.L_x_6533) ;  /* 0x0000000c00747947 */ /* 0x000fec0003800000 */
.L_x_6534:
[----:B------:R-:W2:Y:S02]  /*0390*/  LDG.E.U16 R4, desc[UR36][R4.64] ;  /* 0x0000002404047981 */ /* 0x000ea4000c1e1500 */
[----:B--2---:R-:W0:Y:S02]  /*03a0*/  I2F.S16 R0, R4 ;  /* 0x0000000400007306 */ /* 0x004e240000101400 */
[----:B0-----:R-:W-:-:S04]  /*03b0*/  F2FP.F16.F32.PACK_AB R0, RZ, R0 ;  /* 0x00000000ff00723e */ /* 0x001fc800000000ff */
[----:B------:R-:W-:Y:S01]  /*03c0*/  PRMT R2, R0, 0x7610, R2 ;  /* 0x0000761000027816 */ /* 0x000fe20000000002 */
[----:B------:R-:W-:Y:S06]  /*03d0*/  BRA `(.L_x_6533) ;  /* 0x0000000c00607947 */ /* 0x000fec0003800000 */
.L_x_6529:
        /* <DEDUP_REMOVED lines=9> */
.L_x_6537:
[----:B------:R1:W5:Y:S01]  /*0470*/  LDG.E.U16 R2, desc[UR36][R4.64] ;  /* 0x0000002404027981 */ /* 0x000362000c1e1500 */
[----:B------:R-:W-:Y:S05]  /*0480*/  BRA `(.L_x_6533) ;  /* 0x0000000c00347947 */ /* 0x000fea0003800000 */
.L_x_6536:
        /* <DEDUP_REMOVED lines=9> */
.L_x_6539:
[----:B------:R0:W5:Y:S01]  /*0520*/  LDG.E.U16 R2, desc[UR36][R4.64] ;  /* 0x0000002404027981 */ /* 0x000162000c1e1500 */
[----:B------:R-:W-:Y:S05]  /*0530*/  BRA `(.L_x_6533) ;  /* 0x0000000c00087947 */ /* 0x000fea0003800000 */
.L_x_6538:
        /* <DEDUP_REMOVED lines=9> */
.L_x_6528:
        /* <DEDUP_REMOVED lines=14> */
.L_x_6542:
        /* <DEDUP_REMOVED lines=9> */
.L_x_6541:
        /* <DEDUP_REMOVED lines=27> */
.L_x_6544:
        /* <DEDUP_REMOVED lines=14> */
.L_x_6543:
[----:B------:R-:W2:Y:S02]  /*09d0*/  LDG.E.U16 R0, desc[UR36][R4.64] ;  /* 0x0000002404007981 */ /* 0x000ea4000c1e1500 */
[----:B--2---:R-:W-:-:S05]  /*09e0*/  IMAD.U32 R0, R0, 0x10000, RZ ;  /* 0x0001000000007824 */ /* 0x004fca00078e00ff */
[----:B------:R-:W-:-:S04]  /*09f0*/  F2FP.F16.F32.PACK_AB R0, RZ, R0 ;  /* 0x00000000ff00723e */ /* 0x000fc800000000ff */
[----:B------:R-:W-:Y:S01]  /*0a00*/  PRMT R2, R0, 0x7610, R2 ;  /* 0x0000761000027816 */ /* 0x000fe20000000002 */
[----:B------:R-:W-:Y:S06]  /*0a10*/  BRA `(.L_x_6533) ;  /* 0x0000000400d07947 */ /* 0x000fec0003800000 */
.L_x_6540:
        /* <DEDUP_REMOVED lines=13> */
.L_x_6547:
        /* <DEDUP_REMOVED lines=21> */
.L_x_6551:
[----:B------:R-:W-:Y:S05]  /*0c40*/  BSYNC.RECONVERGENT B1 ;  /* 0x0000000000017941 */ /* 0x000fea0003800200 */
.L_x_6550:
[----:B------:R-:W-:Y:S01]  /*0c50*/  IMAD.SHL.U32 R0, R0, 0x100000, RZ ;  /* 0x0010000000007824 */ /* 0x000fe200078e00ff */
[----:B------:R-:W-:-:S04]  /*0c60*/  LEA R2, R2, 0x3b800000, 0x17 ;  /* 0x3b80000002027811 */ /* 0x000fc800078eb8ff */
[----:B------:R-:W-:-:S07]  /*0c70*/  LOP3.LUT R0, R2, R0, R7, 0xfe, !PT ;  /* 0x0000000002007212 */ /* 0x000fce00078efe07 */
.L_x_6549:
[----:B------:R-:W-:Y:S05]  /*0c80*/  BSYNC.RECONVERGENT B0 ;  /* 0x0000000000007941 */ /* 0x000fea0003800200 */
.L_x_6548:
[----:B------:R-:W-:-:S04]  /*0c90*/  F2FP.F16.F32.PACK_AB R0, RZ, R0 ;  /* 0x00000000ff00723e */ /* 0x000fc800000000ff */
[----:B------:R-:W-:Y:S01]  /*0ca0*/  PRMT R2, R0, 0x7610, R2 ;  /* 0x0000761000027816 */ /* 0x000fe20000000002 */
[----:B------:R-:W-:Y:S06]  /*0cb0*/  BRA `(.L_x_6533) ;  /* 0x0000000400287947 */ /* 0x000fec0003800000 */
.L_x_6546:
        /* <DEDUP_REMOVED lines=21> */
.L_x_6555:
[----:B------:R-:W-:Y:S05]  /*0e10*/  BSYNC.RECONVERGENT B1 ;  /* 0x0000000000017941 */ /* 0x000fea0003800200 */
.L_x_6554:
[----:B------:R-:W-:Y:S01]  /*0e20*/  IMAD.SHL.U32 R0, R0, 0x200000, RZ ;  /* 0x0020000000007824 */ /* 0x000fe200078e00ff */
[----:B------:R-:W-:-:S04]  /*0e30*/  LEA R2, R2, 0x37800000, 0x17 ;  /* 0x3780000002027811 */ /* 0x000fc800078eb8ff */
[----:B------:R-:W-:-:S07]  /*0e40*/  LOP3.LUT R0, R2, R0, R7, 0xfe, !PT ;  /* 0x0000000002007212 */ /* 0x000fce00078efe07 */
.L_x_6553:
[----:B------:R-:W-:Y:S05]  /*0e50*/  BSYNC.RECONVERGENT B0 ;  /* 0x0000000000007941 */ /* 0x000fea0003800200 */
.L_x_6552:
[----:B------:R-:W-:-:S04]  /*0e60*/  F2FP.F16.F32.PACK_AB R0, RZ, R0 ;  /* 0x00000000ff00723e */ /* 0x000fc800000000ff */
[----:B------:R-:W-:Y:S01]  /*0e70*/  PRMT R2, R0, 0x7610, R2 ;  /* 0x0000761000027816 */ /* 0x000fe20000000002 */
[----:B------:R-:W-:Y:S06]  /*0e80*/  BRA `(.L_x_6533) ;  /* 0x0000000000b47947 */ /* 0x000fec0003800000 */
.L_x_6545:
[----:B------:R-:W-:-:S09]  /*0e90*/  UISETP.NE.AND UP0, UPT, UR4, 0x1c, UPT ;  /* 0x0000001c0400788c */ /* 0x000fd2000bf05270 */
[----:B------:R-:W-:Y:S05]  /*0ea0*/  BRA.U !UP0, `(.L_x_6556) ;  /* 0x00000001089c7547 */ /* 0x000fea000b800000 */
[----:B------:R-:W-:-:S09]  /*0eb0*/  UISETP.NE.AND UP0, UPT, UR4, 0x1d, UPT ;  /* 0x0000001d0400788c */ /* 0x000fd2000bf05270 */
[----:B------:R-:W-:Y:S05]  /*0ec0*/  BRA.U !UP0, `(.L_x_6557) ;  /* 0x0000000108807547 */ /* 0x000fea000b800000 */
[----:B------:R-:W-:-:S09]  /*0ed0*/  UISETP.NE.AND UP0, UPT, UR4, 0x2c, UPT ;  /* 0x0000002c0400788c */ /* 0x000fd2000bf05270 */
[----:B------:R-:W-:Y:S05]  /*0ee0*/  BRA.U !UP0, `(.L_x_6558) ;  /* 0x0000000108487547 */ /* 0x000fea000b800000 */
.L_x_6532:
        /* <DEDUP_REMOVED lines=16> */
.L_x_6559:
[----:B------:R-:W-:Y:S01]  /*0ff0*/  PRMT R2, RZ, 0x7610, R2 ;  /* 0x00007610ff027816 */ /* 0x000fe20000000002 */
[----:B------:R-:W-:Y:S06]  /*1000*/  BRA `(.L_x_6533) ;  /* 0x0000000000547947 */ /* 0x000fec0003800000 */
.L_x_6558:
        /* <DEDUP_REMOVED lines=8> */
.L_x_6561:
[----:B------:R-:W-:Y:S05]  /*1090*/  BSYNC.RECONVERGENT B0 ;  /* 0x0000000000007941 */ /* 0x000fea0003800200 */
.L_x_6560:
[----:B------:R-:W-:-:S04]  /*10a0*/  F2FP.F16.F32.PACK_AB R0, RZ, R0 ;  /* 0x00000000ff00723e */ /* 0x000fc800000000ff */
[----:B------:R-:W-:Y:S01]  /*10b0*/  PRMT R2, R0, 0x7610, R2 ;  /* 0x0000761000027816 */ /* 0x000fe20000000002 */
[----:B------:R-:W-:Y:S06]  /*10c0*/  BRA `(.L_x_6533) ;  /* 0x0000000000247947 */ /* 0x000fec0003800000 */
.L_x_6557:
[----:B------:R-:W2:Y:S02]  /*10d0*/  LDG.E.64 R4, desc[UR36][R4.64] ;  /* 0x0000002404047981 */ /* 0x000ea4000c1e1b00 */
[----:B--2---:R-:W0:Y:S02]  /*10e0*/  I2F.U64 R0, R4 ;  /* 0x0000000400007312 */ /* 0x004e240000301000 */
[----:B0-----:R-:W-:-:S04]  /*10f0*/  F2FP.F16.F32.PACK_AB R0, RZ, R0 ;  /* 0x00000000ff00723e */ /* 0x001fc800000000ff */
[----:B------:R-:W-:Y:S01]  /*1100*/  PRMT R2, R0, 0x7610, R2 ;  /* 0x0000761000027816 */ /* 0x000fe20000000002 */
[----:B------:R-:W-:Y:S06]  /*1110*/  BRA `(.L_x_6533) ;  /* 0x0000000000107947 */ /* 0x000fec0003800000 */
.L_x_6556:
[----:B------:R-:W2:Y:S02]  /*1120*/  LDG.E R4, desc[UR36][R4.64] ;  /* 0x0000002404047981 */ /* 0x000ea4000c1e1900 */
[----:B--2---:R-:W-:-:S04]  /*1130*/  I2FP.F32.U32 R0, R4 ;  /* 0x0000000400007245 */ /* 0x004fc80000201000 */
[----:B------:R-:W-:-:S04]  /*1140*/  F2FP.F16.F32.PACK_AB R0, RZ, R0 ;  /* 0x00000000ff00723e */ /* 0x000fc800000000ff */
[----:B------:R-:W-:-:S07]  /*1150*/  PRMT R2, R0, 0x7610, R2 ;  /* 0x0000761000027816 */ /* 0x000fce0000000002 */
.L_x_6533:
[----:B01----:R-:W0:Y:S01]  /*1160*/  LDC.64 R4, c[0x0][0x398] ;  /* 0x0000e600ff047b82 */ /* 0x003e220000000a00 */
        /* <DEDUP_REMOVED lines=19> */
.L_x_6566:
[----:B------:R-:W2:Y:S02]  /*12a0*/  LDG.E.U8 R4, desc[UR36][R4.64] ;  /* 0x0000002404047981 */ /* 0x000ea4000c1e1100 */
[----:B--2---:R-:W-:Y:S01]  /*12b0*/  I2FP.F32.U32 R16, R4 ;  /* 0x0000000400107245 */ /* 0x004fe20000201000 */
[----:B------:R-:W-:Y:S06]  /*12c0*/  BRA `(.L_x_6568) ;  /* 0x0000000c00287947 */ /* 0x000fec0003800000 */
.L_x_6565:
        /* <DEDUP_REMOVED lines=9> */
.L_x_6570:
[----:B------:R-:W2:Y:S02]  /*1360*/  LDG.E R4, desc[UR36][R4.64] ;  /* 0x0000002404047981 */ /* 0x000ea4000c1e1900 */
[----:B--2---:R-:W-:Y:S01]  /*1370*/  I2FP.F32.S32 R16, R4 ;  /* 0x0000000400107245 */ /* 0x004fe20000201400 */
[----:B------:R-:W-:Y:S06]  /*1380*/  BRA `(.L_x_6568) ;  /* 0x0000000800f87947 */ /* 0x000fec0003800000 */
.L_x_6569:
[----:B------:R-:W2:Y:S02]  /*1390*/  LDG.E.U16 R4, desc[UR36][R4.64] ;  /* 0x0000002404047981 */ /* 0x000ea4000c1e1500 */
[----:B--2---:R2:W3:Y:S01]  /*13a0*/  I2F.S16 R16, R4 ;  /* 0x0000000400107306 */ /* 0x0044e20000101400 */
[----:B------:R-:W-:Y:S05]  /*13b0*/  BRA `(.L_x_6568) ;  /* 0x0000000800ec7947 */ /* 0x000fea0003800000 */
.L_x_6564:
        /* <DEDUP_REMOVED lines=8> */
.L_x_6572:
[----:B------:R-:W2:Y:S02]  /*1440*/  LDG.E.U16 R4, desc[UR36][R4.64] ;  /* 0x0000002404047981 */ /* 0x000ea4000c1e1500 */
[----:B--2---:R-:W-:Y:S01]  /*1450*/  HADD2.F32 R16, -RZ, R4.H0_H0 ;  /* 0x20000004ff107230 */ /* 0x004fe20000004100 */
[----:B------:R-:W-:Y:S06]  /*1460*/  BRA `(.L_x_6568) ;  /* 0x0000000800c07947 */ /* 0x000fec0003800000 */
.L_x_6571:
        /* <DEDUP_REMOVED lines=8> */
.L_x_6574:
[----:B------:R-:W2:Y:S02]  /*14f0*/  LDG.E.U16 R4, desc[UR36][R4.64] ;  /* 0x0000002404047981 */ /* 0x000ea4000c1e1500 */
[----:B--2---:R-:W-:Y:S01]  /*1500*/  HADD2.F32 R16, -RZ, R4.H0_H0 ;  /* 0x20000004ff107230 */ /* 0x004fe20000004100 */
[----:B------:R-:W-:Y:S06]  /*1510*/  BRA `(.L_x_6568) ;  /* 0x0000000800947947 */ /* 0x000fec0003800000 */
.L_x_6573:
[----:B------:R-:W2:Y:S01]  /*1520*/  LDG.E.64 R4, desc[UR36][R4.64] ;  /* 0x0000002404047981 */ /* 0x000ea2000c1e1b00 */
[----:B------:R-:W-:Y:S01]  /*1530*/  UMOV UR4, 0xf0000000 ;  /* 0xf000000000047882 */ /* 0x000fe20000000000 */
[----:B------:R-:W-:Y:S01]  /*1540*/  UMOV UR5, 0x380fffff ;  /* 0x380fffff00057882 */ /* 0x000fe20000000000 */
[----:B--2---:R-:W0:Y:S01]  /*1550*/  F2F.F32.F64 R16, R4 ;  /* 0x0000000400107310 */ /* 0x004e220000301000 */
[----:B------:R-:W-:-:S14]  /*1560*/  DSETP.GEU.AND P0, PT, |R4|, UR4, PT ;  /* 0x0000000404007e2a */ /* 0x000fdc000bf0e200 */
[----:B0-----:R-:W-:Y:S01]  /*1570*/  @!P0 FMUL R16, R16, 1.175494350822287508e-38 ;  /* 0x0080000010108820 */ /* 0x001fe20000400000 */
[----:B------:R-:W-:Y:S06]  /*1580*/  BRA `(.L_x_6568) ;  /* 0x0000000800787947 */ /* 0x000fec0003800000 */
.L_x_6563:
        /* <DEDUP_REMOVED lines=12> */
.L_x_6577:
[----:B------:R-:W2:Y:S01]  /*1650*/  LDG.E.64 R4, desc[UR36][R4.64] ;  /* 0x0000002404047981 */ /* 0x000ea2000c1e1b00 */
[----:B------:R-:W-:Y:S01]  /*1660*/  UMOV UR4, 0xf0000000 ;  /* 0xf000000000047882 */ /* 0x000fe20000000000 */
[----:B------:R-:W-:Y:S01]  /*1670*/  UMOV UR5, 0x380fffff ;  /* 0x380fffff00057882 */ /* 0x000fe20000000000 */
[----:B--2---:R-:W0:Y:S01]  /*1680*/  F2F.F32.F64 R16, R4 ;  /* 0x0000000400107310 */ /* 0x004e220000301000 */
[----:B------:R-:W-:-:S14]  /*1690*/  DSETP.GEU.AND P0, PT, |R4|, UR4, PT ;  /* 0x0000000404007e2a */ /* 0x000fdc000bf0e200 */
[----:B0-----:R-:W-:Y:S01]  /*16a0*/  @!P0 FMUL R16, R16, 1.175494350822287508e-38 ;  /* 0x0080000010108820 */ /* 0x001fe20000400000 */
[----:B------:R-:W-:Y:S06]  /*16b0*/  BRA `(.L_x_6568) ;  /* 0x00000008002c7947 */ /* 0x000fec0003800000 */
.L_x_6576:
        /* <DEDUP_REMOVED lines=25> */
.L_x_6579:
        /* <DEDUP_REMOVED lines=13> */
.L_x_6578:
[----:B------:R-:W2:Y:S02]  /*1920*/  LDG.E.U16 R4, desc[UR36][R4.64] ;  /* 0x0000002404047981 */ /* 0x000ea4000c1e1500 */
[----:B--2---:R-:W-:Y:S01]  /*1930*/  IMAD.U32 R16, R4, 0x10000, RZ ;  /* 0x0001000004107824 */ /* 0x004fe200078e00ff */
[----:B------:R-:W-:Y:S06]  /*1940*/  BRA `(.L_x_6568) ;  /* 0x0000000400887947 */ /* 0x000fec0003800000 */
.L_x_6575:
        /* <DEDUP_REMOVED lines=11> */
.L_x_6582:
        /* <DEDUP_REMOVED lines=20> */
.L_x_6584:
[----:B------:R-:W-:Y:S05]  /*1b40*/  BSYNC.RECONVERGENT B0 ;  /* 0x0000000000007941 */ /* 0x000fea0003800200 */
.L_x_6583:
[----:B------:R-:W-:Y:S01]  /*1b50*/  IMAD.SHL.U32 R0, R0, 0x100000, RZ ;  /* 0x0010000000007824 */ /* 0x000fe200078e00ff */
[----:B------:R-:W-:-:S04]  /*1b60*/  LEA R3, R3, 0x3b800000, 0x17 ;  /* 0x3b80000003037811 */ /* 0x000fc800078eb8ff */
[----:B------:R-:W-:Y:S01]  /*1b70*/  LOP3.LUT R16, R3, R0, R7, 0xfe, !PT ;  /* 0x0000000003107212 */ /* 0x000fe200078efe07 */
[----:B------:R-:W-:Y:S06]  /*1b80*/  BRA `(.L_x_6568) ;  /* 0x0000000000f87947 */ /* 0x000fec0003800000 */
.L_x_6581:
        /* <DEDUP_REMOVED lines=20> */
.L_x_6586:
[----:B------:R-:W-:Y:S05]  /*1cd0*/  BSYNC.RECONVERGENT B0 ;  /* 0x0000000000007941 */ /* 0x000fea0003800200 */
.L_x_6585:
[----:B------:R-:W-:Y:S01]  /*1ce0*/  IMAD.SHL.U32 R0, R0, 0x200000, RZ ;  /* 0x0020000000007824 */ /* 0x000fe200078e00ff */
[----:B------:R-:W-:-:S04]  /*1cf0*/  LEA R3, R3, 0x37800000, 0x17 ;  /* 0x3780000003037811 */ /* 0x000fc800078eb8ff */
[----:B------:R-:W-:Y:S01]  /*1d00*/  LOP3.LUT R16, R3, R0, R7, 0xfe, !PT ;  /* 0x0000000003107212 */ /* 0x000fe200078efe07 */
[----:B------:R-:W-:Y:S06]  /*1d10*/  BRA `(.L_x_6568) ;  /* 0x0000000000947947 */ /* 0x000fec0003800000 */
.L_x_6580:
[----:B------:R-:W-:-:S09]  /*1d20*/  UISETP.NE.AND UP0, UPT, UR4, 0x1c, UPT ;  /* 0x0000001c0400788c */ /* 0x000fd2000bf05270 */
[----:B------:R-:W-:Y:S05]  /*1d30*/  BRA.U !UP0, `(.L_x_6587) ;  /* 0x0000000108847547 */ /* 0x000fea000b800000 */
[----:B------:R-:W-:-:S09]  /*1d40*/  UISETP.NE.AND UP0, UPT, UR4, 0x1d, UPT ;  /* 0x0000001d0400788c */ /* 0x000fd2000bf05270 */
[----:B------:R-:W-:Y:S05]  /*1d50*/  BRA.U !UP0, `(.L_x_6588) ;  /* 0x0000000108707547 */ /* 0x000fea000b800000 */
[----:B------:R-:W-:-:S09]  /*1d60*/  UISETP.NE.AND UP0, UPT, UR4, 0x2c, UPT ;  /* 0x0000002c0400788c */ /* 0x000fd2000bf05270 */
[----:B------:R-:W-:Y:S05]  /*1d70*/  BRA.U !UP0, `(.L_x_6589) ;  /* 0x0000000108487547 */ /* 0x000fea000b800000 */
.L_x_6567:
        /* <DEDUP_REMOVED lines=16> */
.L_x_6590:
[----:B------:R-:W-:Y:S01]  /*1e80*/  IMAD.MOV.U32 R16, RZ, RZ, RZ ;  /* 0x000000ffff107224 */ /* 0x000fe200078e00ff */
[----:B------:R-:W-:Y:S06]  /*1e90*/  BRA `(.L_x_6568) ;  /* 0x0000000000347947 */ /* 0x000fec0003800000 */
.L_x_6589:
        /* <DEDUP_REMOVED lines=8> */
.L_x_6588:
[----:B------:R-:W2:Y:S02]  /*1f20*/  LDG.E.64 R4, desc[UR36][R4.64] ;  /* 0x0000002404047981 */ /* 0x000ea4000c1e1b00 */
[----:B--2---:R0:W1:Y:S01]  /*1f30*/  I2F.U64 R16, R4 ;  /* 0x0000000400107312 */ /* 0x0040620000301000 */
[----:B------:R-:W-:Y:S05]  /*1f40*/  BRA `(.L_x_6568) ;  /* 0x0000000000087947 */ /* 0x000fea0003800000 */
.L_x_6587:
[----:B------:R-:W2:Y:S02]  /*1f50*/  LDG.E R4, desc[UR36][R4.64] ;  /* 0x0000002404047981 */ /* 0x000ea4000c1e1900 */
[----:B--2---:R-:W-:-:S07]  /*1f60*/  I2FP.F32.U32 R16, R4 ;  /* 0x0000000400107245 */ /* 0x004fce0000201000 */
.L_x_6568:
[----:B------:R-:W-:Y:S05]  /*1f70*/  BSYNC.RECONVERGENT B6 ;  /* 0x0000000000067941 */ /* 0x000fea0003800200 */
.L_x_6562:
[----:B------:R-:W-:-:S07]  /*1f80*/  VIADD R26, R28, 0x80 ;  /* 0x000000801c1a7836 */ /* 0x000fce0000000000 */
.L_x_6527:
[----:B------:R-:W-:Y:S05]  /*1f90*/  BSYNC.RECONVERGENT B7 ;  /* 0x0000000000077941 */ /* 0x000fea0003800200 */
.L_x_6526:
[----:B------:R-:W-:Y:S01]  /*1fa0*/  ISETP.GE.AND P0, PT, R26, R29, PT ;  /* 0x0000001d1a00720c */ /* 0x000fe20003f06270 */
[----:B------:R-:W-:Y:S01]  /*1fb0*/  BSSY.RECONVERGENT B7, `(.L_x_6591) ;  /* 0x00001f0000077945 */ /* 0x000fe20003800200 */
[----:B------:R-:W-:Y:S01]  /*1fc0*/  IMAD.MOV.U32 R18, RZ, RZ, RZ ;  /* 0x000000ffff127224 */ /* 0x000fe200078e00ff */
[----:B------:R-:W-:-:S10]  /*1fd0*/  PRMT R19, RZ, 0x7610, R19 ;  /* 0x00007610ff137816 */ /* 0x000fd40000000013 */
        /* <DEDUP_REMOVED lines=23> */
.L_x_6596:
[----:B------:R-:W2:Y:S02]  /*2150*/  LDG.E.U8 R4, desc[UR36][R4.64] ;  /* 0x0000002404047981 */ /* 0x000ea4000c1e1100 */
[----:B--2---:R-:W-:-:S04]  /*2160*/  I2FP.F32.U32 R0, R4 ;  /* 0x0000000400007245 */ /* 0x004fc80000201000 */
[----:B------:R-:W-:-:S04]  /*2170*/  F2FP.F16.F32.PACK_AB R0, RZ, R0 ;  /* 0x00000000ff00723e */ /* 0x000fc800000000ff */
[----:B------:R-:W-:Y:S01]  /*2180*/  PRMT R19, R0, 0x7610, R19 ;  /* 0x0000761000137816 */ /* 0x000fe20000000013 */
[----:B------:R-:W-:Y:S06]  /*2190*/  BRA `(.L_x_6598) ;  /* 0x0000000c00b87947 */ /* 0x000fec0003800000 */
.L_x_6595:
        /* <DEDUP_REMOVED lines=11> */
.L_x_6600:
[----:B------:R-:W2:Y:S02]  /*2250*/  LDG.E R4, desc[UR36][R4.64] ;  /* 0x0000002404047981 */ /* 0x000ea4000c1e1900 */
[----:B--2---:R-:W-:-:S04]  /*2260*/  I2FP.F32.S32 R0, R4 ;  /* 0x0000000400007245 */ /* 0x004fc80000201400 */
[----:B------:R-:W-:-:S04]  /*2270*/  F2FP.F16.F32.PACK_AB R0, RZ, R0 ;  /* 0x00000000ff00723e */ /* 0x000fc800000000ff */
[----:B------:R-:W-:Y:S01]  /*2280*/  PRMT R19, R0, 0x7610, R19 ;  /* 0x0000761000137816 */ /* 0x000fe20000000013 */
[----:B------:R-:W-:Y:S06]  /*2290*/  BRA `(.L_x_6598) ;  /* 0x0000000c00787947 */ /* 0x000fec0003800000 */
.L_x_6599:
[----:B------:R-:W2:Y:S02]  /*22a0*/  LDG.E.U16 R4, desc[UR36][R4.64] ;  /* 0x0000002404047981 */ /* 0x000ea4000c1e1500 */
[----:B--2---:R-:W0:Y:S02]  /*22b0*/  I2F.S16 R0, R4 ;  /* 0x0000000400007306 */ /* 0x004e240000101400 */
[----:B0-----:R-:W-:-:S04]  /*22c0*/  F2FP.F16.F32.PACK_AB R0, RZ, R0 ;  /* 0x00000000ff00723e */ /* 0x001fc800000000ff */
[----:B------:R-:W-:Y:S01]  /*22d0*/  PRMT R19, R0, 0x7610, R19 ;  /* 0x0000761000137816 */ /* 0x000fe20000000013 */
[----:B------:R-:W-:Y:S06]  /*22e0*/  BRA `(.L_x_6598) ;  /* 0x0000000c00647947 */ /* 0x000fec0003800000 */
.L_x_6594:
        /* <DEDUP_REMOVED lines=9> */
.L_x_6602:
[----:B------:R0:W5:Y:S01]  /*2380*/  LDG.E.U16 R19, desc[UR36][R4.64] ;  /* 0x0000002404137981 */ /* 0x000162000c1e1500 */
[----:B------:R-:W-:Y:S05]  /*2390*/  BRA `(.L_x_6598) ;  /* 0x0000000c00387947 */ /* 0x000fea0003800000 */
.L_x_6601:
        /* <DEDUP_REMOVED lines=9> */
.L_x_6604:
[----:B------:R2:W5:Y:S01]  /*2430*/  LDG.E.U16 R19, desc[UR36][R4.64] ;  /* 0x0000002404137981 */ /* 0x000562000c1e1500 */
[----:B------:R-:W-:Y:S05]  /*2440*/  BRA `(.L_x_6598) ;  /* 0x0000000c000c7947 */ /* 0x000fea0003800000 */
.L_x_6603:
        /* <DEDUP_REMOVED lines=9> */
.L_x_6593:
        /* <DEDUP_REMOVED lines=14> */
.L_x_6607:
        /* <DEDUP_REMOVED lines=9> */
.L_x_6606:
        /* <DEDUP_REMOVED lines=27> */
.L_x_6609:
        /* <DEDUP_REMOVED lines=15> */
.L_x_6608:
[----:B------:R-:W2:Y:S02]  /*28f0*/  LDG.E.U16 R0, desc[UR36][R4.64] ;  /* 0x0000002404007981 */ /* 0x000ea4000c1e1500 */
[----:B--2---:R-:W-:-:S05]  /*2900*/  IMAD.U32 R0, R0, 0x10000, RZ ;  /* 0x0001000000007824 */ /* 0x004fca00078e00ff */
[----:B------:R-:W-:-:S04]  /*2910*/  F2FP.F16.F32.PACK_AB R0, RZ, R0 ;  /* 0x00000000ff00723e */ /* 0x000fc800000000ff */
[----:B------:R-:W-:Y:S01]  /*2920*/  PRMT R19, R0, 0x7610, R19 ;  /* 0x0000761000137816 */ /* 0x000fe20000000013 */
[----:B------:R-:W-:Y:S06]  /*2930*/  BRA `(.L_x_6598) ;  /* 0x0000000400d07947 */ /* 0x000fec0003800000 */
.L_x_6605:
        /* <DEDUP_REMOVED lines=13> */
.L_x_6612:
        /* <DEDUP_REMOVED lines=21> */
.L_x_6616:
[----:B------:R-:W-:Y:S05]  /*2b60*/  BSYNC.RECONVERGENT B1 ;  /* 0x0000000000017941 */ /* 0x000fea0003800200 */
.L_x_6615:
[----:B------:R-:W-:Y:S01]  /*2b70*/  IMAD.SHL.U32 R0, R0, 0x100000, RZ ;  /* 0x0010000000007824 */ /* 0x000fe200078e00ff */
[----:B------:R-:W-:-:S04]  /*2b80*/  LEA R3, R3, 0x3b800000, 0x17 ;  /* 0x3b80000003037811 */ /* 0x000fc800078eb8ff */
[----:B------:R-:W-:-:S07]  /*2b90*/  LOP3.LUT R0, R3, R0, R7, 0xfe, !PT ;  /* 0x0000000003007212 */ /* 0x000fce00078efe07 */
.L_x_6614:
[----:B------:R-:W-:Y:S05]  /*2ba0*/  BSYNC.RECONVERGENT B0 ;  /* 0x0000000000007941 */ /* 0x000fea0003800200 */
.L_x_6613:
[----:B------:R-:W-:-:S04]  /*2bb0*/  F2FP.F16.F32.PACK_AB R0, RZ, R0 ;  /* 0x00000000ff00723e */ /* 0x000fc800000000ff */
[----:B------:R-:W-:Y:S01]  /*2bc0*/  PRMT R19, R0, 0x7610, R19 ;  /* 0x0000761000137816 */ /* 0x000fe20000000013 */
[----:B------:R-:W-:Y:S06]  /*2bd0*/  BRA `(.L_x_6598) ;  /* 0x0000000400287947 */ /* 0x000fec0003800000 */
.L_x_6611:
        /* <DEDUP_REMOVED lines=21> */
.L_x_6620:
[----:B------:R-:W-:Y:S05]  /*2d30*/  BSYNC.RECONVERGENT B1 ;  /* 0x0000000000017941 */ /* 0x000fea0003800200 */
.L_x_6619:
[----:B------:R-:W-:Y:S01]  /*2d40*/  IMAD.SHL.U32 R0, R0, 0x200000, RZ ;  /* 0x0020000000007824 */ /* 0x000fe200078e00ff */
[----:B------:R-:W-:-:S04]  /*2d50*/  LEA R3, R3, 0x37800000, 0x17 ;  /* 0x3780000003037811 */ /* 0x000fc800078eb8ff */
[----:B------:R-:W-:-:S07]  /*2d60*/  LOP3.LUT R0, R3, R0, R7, 0xfe, !PT ;  /* 0x0000000003007212 */ /* 0x000fce00078efe07 */
.L_x_6618:
[----:B------:R-:W-:Y:S05]  /*2d70*/  BSYNC.RECONVERGENT B0 ;  /* 0x0000000000007941 */ /* 0x000fea0003800200 */
.L_x_6617:
[----:B------:R-:W-:-:S04]  /*2d80*/  F2FP.F16.F32.PACK_AB R0, RZ, R0 ;  /* 0x00000000ff00723e */ /* 0x000fc800000000ff */
[----:B------:R-:W-:Y:S01]  /*2d90*/  PRMT R19, R0, 0x7610, R19 ;  /* 0x0000761000137816 */ /* 0x000fe20000000013 */
[----:B------:R-:W-:Y:S06]  /*2da0*/  BRA `(.L_x_6598) ;  /* 0x0000000000b47947 */ /* 0x000fec0003800000 */
.L_x_6610:
        /* <DEDUP_REMOVED lines=14> */
.L_x_6624:
[----:B------:R-:W-:Y:S05]  /*2e90*/  BSYNC.RECONVERGENT B0 ;  /* 0x0000000000007941 */ /* 0x000fea0003800200 */
.L_x_6623:
[----:B------:R-:W-:-:S04]  /*2ea0*/  F2FP.F16.F32.PACK_AB R0, RZ, R0 ;  /* 0x00000000ff00723e */ /* 0x000fc800000000ff */
[----:B------:R-:W-:Y:S01]  /*2eb0*/  PRMT R19, R0, 0x7610, R19 ;  /* 0x0000761000137816 */ /* 0x000fe20000000013 */
[----:B------:R-:W-:Y:S06]  /*2ec0*/  BRA `(.L_x_6598) ;  /* 0x00000000006c7947 */ /* 0x000fec0003800000 */
.L_x_6597:
        /* <DEDUP_REMOVED lines=16> */
.L_x_6625:
[----:B------:R-:W-:Y:S01]  /*2fd0*/  PRMT R19, RZ, 0x7610, R19 ;  /* 0x00007610ff137816 */ /* 0x000fe20000000013 */
[----:B------:R-:W-:Y:S06]  /*2fe0*/  BRA `(.L_x_6598) ;  /* 0x0000000000247947 */ /* 0x000fec0003800000 */
.L_x_6622:
[----:B------:R-:W2:Y:S02]  /*2ff0*/  LDG.E.64 R4, desc[UR36][R4.64] ;  /* 0x0000002404047981 */ /* 0x000ea4000c1e1b00 */
[----:B--2---:R-:W0:Y:S02]  /*3000*/  I2F.U64 R0, R4 ;  /* 0x0000000400007312 */ /* 0x004e240000301000 */
[----:B0-----:R-:W-:-:S04]  /*3010*/  F2FP.F16.F32.PACK_AB R0, RZ, R0 ;  /* 0x00000000ff00723e */ /* 0x001fc800000000ff */
[----:B------:R-:W-:Y:S01]  /*3020*/  PRMT R19, R0, 0x7610, R19 ;  /* 0x0000761000137816 */ /* 0x000fe20000000013 */
[----:B------:R-:W-:Y:S06]  /*3030*/  BRA `(.L_x_6598) ;  /* 0x0000000000107947 */ /* 0x000fec0003800000 */
.L_x_6621:
[----:B------:R-:W2:Y:S02]  /*3040*/  LDG.E R4, desc[UR36][R4.64] ;  /* 0x0000002404047981 */ /* 0x000ea4000c1e1900 */
[----:B--2---:R-:W-:-:S04]  /*3050*/  I2FP.F32.U32 R0, R4 ;  /* 0x0000000400007245 */ /* 0x004fc80000201000 */
[----:B------:R-:W-:-:S04]  /*3060*/  F2FP.F16.F32.PACK_AB R0, RZ, R0 ;  /* 0x00000000ff00723e */ /* 0x000fc800000000ff */
[----:B------:R-:W-:-:S07]  /*3070*/  PRMT R19, R0, 0x7610, R19 ;  /* 0x0000761000137816 */ /* 0x000fce0000000013 */
.L_x_6598:
[----:B0-2---:R-:W0:Y:S01]  /*3080*/  LDC.64 R4, c[0x0][0x398] ;  /* 0x0000e600ff047b82 */ /* 0x005e220000000a00 */
        /* <DEDUP_REMOVED lines=19> */
.L_x_6630:
[----:B------:R-:W2:Y:S02]  /*31c0*/  LDG.E.U8 R4, desc[UR36][R4.64] ;  /* 0x0000002404047981 */ /* 0x000ea4000c1e1100 */
[----:B--2---:R-:W-:Y:S01]  /*31d0*/  I2FP.F32.U32 R18, R4 ;  /* 0x0000000400127245 */ /* 0x004fe20000201000 */
[----:B------:R-:W-:Y:S06]  /*31e0*/  BRA `(.L_x_6632) ;  /* 0x0000000c00287947 */ /* 0x000fec0003800000 */
.L_x_6629:
        /* <DEDUP_REMOVED lines=9> */
.L_x_6634:
[----:B------:R-:W2:Y:S02]  /*3280*/  LDG.E R4, desc[UR36][R4.64] ;  /* 0x0000002404047981 */ /* 0x000ea4000c1e1900 */
[----:B--2---:R-:W-:Y:S01]  /*3290*/  I2FP.F32.S32 R18, R4 ;  /* 0x0000000400127245 */ /* 0x004fe20000201400 */
[----:B------:R-:W-:Y:S06]  /*32a0*/  BRA `(.L_x_6632) ;  /* 0x0000000800f87947 */ /* 0x000fec0003800000 */
.L_x_6633:
[----:B------:R-:W2:Y:S02]  /*32b0*/  LDG.E.U16 R4, desc[UR36][R4.64] ;  /* 0x0000002404047981 */ /* 0x000ea4000c1e1500 */
[----:B--2---:R4:W0:Y:S01]  /*32c0*/  I2F.S16 R18, R4 ;  /* 0x0000000400127306 */ /* 0x0048220000101400 */
[----:B------:R-:W-:Y:S05]  /*32d0*/  BRA `(.L_x_6632) ;  /* 0x0000000800ec7947 */ /* 0x000fea0003800000 */
.L_x_6628:
        /* <DEDUP_REMOVED lines=8> */
.L_x_6636:
[----:B------:R-:W2:Y:S02]  /*3360*/  LDG.E.U16 R4, desc[UR36][R4.64] ;  /* 0x0000002404047981 */ /* 0x000ea4000c1e1500 */
[----:B--2---:R-:W-:Y:S01]  /*3370*/  HADD2.F32 R18, -RZ, R4.H0_H0 ;  /* 0x20000004ff127230 */ /* 0x004fe20000004100 */
[----:B------:R-:W-:Y:S06]  /*3380*/  BRA `(.L_x_6632) ;  /* 0x0000000800c07947 */ /* 0x000fec0003800000 */
.L_x_6635:
        /* <DEDUP_REMOVED lines=8> */
.L_x_6638:
[----:B------:R-:W2:Y:S02]  /*3410*/  LDG.E.U16 R4, desc[UR36][R4.64] ;  /* 0x0000002404047981 */ /* 0x000ea4000c1e1500 */
[----:B--2---:R-:W-:Y:S01]  /*3420*/  HADD2.F32 R18, -RZ, R4.H0_H0 ;  /* 0x20000004ff127230 */ /* 0x004fe20000004100 */
[----:B------:R-:W-:Y:S06]  /*3430*/  BRA `(.L_x_6632) ;  /* 0x0000000800947947 */ /* 0x000fec0003800000 */
.L_x_6637:
[----:B------:R-:W2:Y:S01]  /*3440*/  LDG.E.64 R4, desc[UR36][R4.64] ;  /* 0x0000002404047981 */ /* 0x000ea2000c1e1b00 */
[----:B------:R-:W-:Y:S01]  /*3450*/  UMOV UR4, 0xf0000000 ;  /* 0xf000000000047882 */ /* 0x000fe20000000000 */
[----:B------:R-:W-:Y:S01]  /*3460*/  UMOV UR5, 0x380fffff ;  /* 0x380fffff00057882 */ /* 0x000fe20000000000 */
[----:B--2---:R-:W0:Y:S01]  /*3470*/  F2F.F32.F64 R18, R4 ;  /* 0x0000000400127310 */ /* 0x004e220000301000 */
[----:B------:R-:W-:-:S14]  /*3480*/  DSETP.GEU.AND P0, PT, |R4|, UR4, PT ;  /* 0x0000000404007e2a */ /* 0x000fdc000bf0e200 */
[----:B0-----:R-:W-:Y:S01]  /*3490*/  @!P0 FMUL R18, R18, 1.175494350822287508e-38 ;  /* 0x0080000012128820 */ /* 0x001fe20000400000 */
[----:B------:R-:W-:Y:S06]  /*34a0*/  BRA `(.L_x_6632) ;  /* 0x0000000800787947 */ /* 0x000fec0003800000 */
.L_x_6627:
        /* <DEDUP_REMOVED lines=12> */
.L_x_6641:
[----:B------:R-:W2:Y:S01]  /*3570*/  LDG.E.64 R4, desc[UR36][R4.64] ;  /* 0x0000002404047981 */ /* 0x000ea2000c1e1b00 */
[----:B------:R-:W-:Y:S01]  /*3580*/  UMOV UR4, 0xf0000000 ;  /* 0xf000000000047882 */ /* 0x000fe20000000000 */
[----:B------:R-:W-:Y:S01]  /*3590*/  UMOV UR5, 0x380fffff ;  /* 0x380fffff00057882 */ /* 0x000fe20000000000 */
[----:B--2---:R-:W0:Y:S01]  /*35a0*/  F2F.F32.F64 R18, R4 ;  /* 0x0000000400127310 */ /* 0x004e220000301000 */
[----:B------:R-:W-:-:S14]  /*35b0*/  DSETP.GEU.AND P0, PT, |R4|, UR4, PT ;  /* 0x0000000404007e2a */ /* 0x000fdc000bf0e200 */
[----:B0-----:R-:W-:Y:S01]  /*35c0*/  @!P0 FMUL R18, R18, 1.175494350822287508e-38 ;  /* 0x0080000012128820 */ /* 0x001fe20000400000 */
[----:B------:R-:W-:Y:S06]  /*35d0*/  BRA `(.L_x_6632) ;  /* 0x00000008002c7947 */ /* 0x000fec0003800000 */
.L_x_6640:
        /* <DEDUP_REMOVED lines=25> */
.L_x_6643:
        /* <DEDUP_REMOVED lines=13> */
.L_x_6642:
[----:B------:R-:W2:Y:S02]  /*3840*/  LDG.E.U16 R4, desc[UR36][R4.64] ;  /* 0x0000002404047981 */ /* 0x000ea4000c1e1500 */
[----:B--2---:R-:W-:Y:S01]  /*3850*/  IMAD.U32 R18, R4, 0x10000, RZ ;  /* 0x0001000004127824 */ /* 0x004fe200078e00ff */
[----:B------:R-:W-:Y:S06]  /*3860*/  BRA `(.L_x_6632) ;  /* 0x0000000400887947 */ /* 0x000fec0003800000 */
.L_x_6639:
        /* <DEDUP_REMOVED lines=11> */
.L_x_6646:
        /* <DEDUP_REMOVED lines=20> */
.L_x_6648:
[----:B------:R-:W-:Y:S05]  /*3a60*/  BSYNC.RECONVERGENT B0 ;  /* 0x0000000000007941 */ /* 0x000fea0003800200 */
.L_x_6647:
[----:B------:R-:W-:Y:S01]  /*3a70*/  IMAD.SHL.U32 R0, R0, 0x100000, RZ ;  /* 0x0010000000007824 */ /* 0x000fe200078e00ff */
[----:B------:R-:W-:-:S04]  /*3a80*/  LEA R3, R3, 0x3b800000, 0x17 ;  /* 0x3b80000003037811 */ /* 0x000fc800078eb8ff */
[----:B------:R-:W-:Y:S01]  /*3a90*/  LOP3.LUT R18, R3, R0, R7, 0xfe, !PT ;  /* 0x0000000003127212 */ /* 0x000fe200078efe07 */
[----:B------:R-:W-:Y:S06]  /*3aa0*/  BRA `(.L_x_6632) ;  /* 0x0000000000f87947 */ /* 0x000fec0003800000 */
.L_x_6645:
        /* <DEDUP_REMOVED lines=20> */
.L_x_6650:
[----:B------:R-:W-:Y:S05]  /*3bf0*/  BSYNC.RECONVERGENT B0 ;  /* 0x0000000000007941 */ /* 0x000fea0003800200 */
.L_x_6649:
[----:B------:R-:W-:Y:S01]  /*3c00*/  IMAD.SHL.U32 R0, R0, 0x200000, RZ ;  /* 0x0020000000007824 */ /* 0x000fe200078e00ff */
[----:B------:R-:W-:-:S04]  /*3c10*/  LEA R3, R3, 0x37800000, 0x17 ;  /* 0x3780000003037811 */ /* 0x000fc800078eb8ff */
[----:B------:R-:W-:Y:S01]  /*3c20*/  LOP3.LUT R18, R3, R0, R7, 0xfe, !PT ;  /* 0x0000000003127212 */ /* 0x000fe200078efe07 */
[----:B------:R-:W-:Y:S06]  /*3c30*/  BRA `(.L_x_6632) ;  /* 0x0000000000947947 */ /* 0x000fec0003800000 */
.L_x_6644:
        /* <DEDUP_REMOVED lines=14> */
.L_x_6631:
        /* <DEDUP_REMOVED lines=16> */
.L_x_6653:
[----:B------:R-:W-:Y:S01]  /*3e20*/  IMAD.MOV.U32 R18, RZ, RZ, RZ ;  /* 0x000000ffff127224 */ /* 0x000fe200078e00ff */
[----:B------:R-:W-:Y:S06]  /*3e30*/  BRA `(.L_x_6632) ;  /* 0x0000000000147947 */ /* 0x000fec0003800000 */
.L_x_6652:
[----:B------:R-:W2:Y:S02]  /*3e40*/  LDG.E.64 R4, desc[UR36][R4.64] ;  /* 0x0000002404047981 */ /* 0x000ea4000c1e1b00 */
[----:B--2---:R0:W2:Y:S01]  /*3e50*/  I2F.U64 R18, R4 ;  /* 0x0000000400127312 */ /* 0x0040a20000301000 */
[----:B------:R-:W-:Y:S05]  /*3e60*/  BRA `(.L_x_6632) ;  /* 0x0000000000087947 */ /* 0x000fea0003800000 */
.L_x_6651:
[----:B------:R-:W2:Y:S02]  /*3e70*/  LDG.E R4, desc[UR36][R4.64] ;  /* 0x0000002404047981 */ /* 0x000ea4000c1e1900 */
[----:B--2---:R-:W-:-:S07]  /*3e80*/  I2FP.F32.U32 R18, R4 ;  /* 0x0000000400127245 */ /* 0x004fce0000201000 */
.L_x_6632:
[----:B------:R-:W-:Y:S05]  /*3e90*/  BSYNC.RECONVERGENT B6 ;  /* 0x0000000000067941 */ /* 0x000fea0003800200 */
.L_x_6626:
[----:B------:R-:W-:-:S07]  /*3ea0*/  VIADD R26, R26, 0x80 ;  /* 0x000000801a1a7836 */ /* 0x000fce0000000000 */
.L_x_6592:
[----:B------:R-:W-:Y:S05]  /*3eb0*/  BSYNC.RECONVERGENT B7 ;  /* 0x0000000000077941 */ /* 0x000fea0003800200 */
.L_x_6591:
        /* <DEDUP_REMOVED lines=27> */
.L_x_6659:
[----:B------:R-:W2:Y:S02]  /*4070*/  LDG.E.U8 R4, desc[UR36][R4.64] ;  /* 0x0000002404047981 */ /* 0x000ea4000c1e1100 */
[----:B--2---:R-:W-:-:S04]  /*4080*/  I2FP.F32.U32 R0, R4 ;  /* 0x0000000400007245 */ /* 0x004fc80000201000 */
[----:B------:R-:W-:-:S04]  /*4090*/  F2FP.F16.F32.PACK_AB R0, RZ, R0 ;  /* 0x00000000ff00723e */ /* 0x000fc800000000ff */
[----:B------:R-:W-:Y:S01]  /*40a0*/  PRMT R23, R0, 0x7610, R23 ;  /* 0x0000761000177816 */ /* 0x000fe20000000017 */
[----:B------:R-:W-:Y:S06]  /*40b0*/  BRA `(.L_x_6661) ;  /* 0x0000000c00b87947 */ /* 0x000fec0003800000 */
.L_x_6658:
        /* <DEDUP_REMOVED lines=11> */
.L_x_6663:
[----:B------:R-:W2:Y:S02]  /*4170*/  LDG.E R4, desc[UR36][R4.64] ;  /* 0x0000002404047981 */ /* 0x000ea4000c1e1900 */
[----:B--2---:R-:W-:-:S04]  /*4180*/  I2FP.F32.S32 R0, R4 ;  /* 0x0000000400007245 */ /* 0x004fc80000201400 */
[----:B------:R-:W-:-:S04]  /*4190*/  F2FP.F16.F32.PACK_AB R0, RZ, R0 ;  /* 0x00000000ff00723e */ /* 0x000fc800000000ff */
[----:B------:R-:W-:Y:S01]  /*41a0*/  PRMT R23, R0, 0x7610, R23 ;  /* 0x0000761000177816 */ /* 0x000fe20000000017 */
[----:B------:R-:W-:Y:S06]  /*41b0*/  BRA `(.L_x_6661) ;  /* 0x0000000c00787947 */ /* 0x000fec0003800000 */
.L_x_6662:
[----:B------:R-:W2:Y:S02]  /*41c0*/  LDG.E.U16 R4, desc[UR36][R4.64] ;  /* 0x0000002404047981 */ /* 0x000ea4000c1e1500 */
[----:B--2---:R-:W0:Y:S02]  /*41d0*/  I2F.S16 R0, R4 ;  /* 0x0000000400007306 */ /* 0x004e240000101400 */
[----:B0-----:R-:W-:-:S04]  /*41e0*/  F2FP.F16.F32.PACK_AB R0, RZ, R0 ;  /* 0x00000000ff00723e */ /* 0x001fc800000000ff */
[----:B------:R-:W-:Y:S01]  /*41f0*/  PRMT R23, R0, 0x7610, R23 ;  /* 0x0000761000177816 */ /* 0x000fe20000000017 */
[----:B------:R-:W-:Y:S06]  /*4200*/  BRA `(.L_x_6661) ;  /* 0x0000000c00647947 */ /* 0x000fec0003800000 */
.L_x_6657:
        /* <DEDUP_REMOVED lines=9> */
.L_x_6665:
[----:B------:R2:W5:Y:S01]  /*42a0*/  LDG.E.U16 R23, desc[UR36][R4.64] ;  /* 0x0000002404177981 */ /* 0x000562000c1e1500 */
[----:B------:R-:W-:Y:S05]  /*42b0*/  BRA `(.L_x_6661) ;  /* 0x0000000c00387947 */ /* 0x000fea0003800000 */
.L_x_6664:
        /* <DEDUP_REMOVED lines=9> */
.L_x_6667:
[----:B------:R0:W5:Y:S01]  /*4350*/  LDG.E.U16 R23, desc[UR36][R4.64] ;  /* 0x0000002404177981 */ /* 0x000162000c1e1500 */
[----:B------:R-:W-:Y:S05]  /*4360*/  BRA `(.L_x_6661) ;  /* 0x0000000c000c7947 */ /* 0x000fea0003800000 */
.L_x_6666:
        /* <DEDUP_REMOVED lines=9> */
.L_x_6656:
        /* <DEDUP_REMOVED lines=14> */
.L_x_6670:
        /* <DEDUP_REMOVED lines=9> */
.L_x_6669:
        /* <DEDUP_REMOVED lines=27> */
.L_x_6672:
        /* <DEDUP_REMOVED lines=15> */
.L_x_6671:
[----:B------:R-:W2:Y:S02]  /*4810*/  LDG.E.U16 R0, desc[UR36][R4.64] ;  /* 0x0000002404007981 */ /* 0x000ea4000c1e1500 */
[----:B--2---:R-:W-:-:S05]  /*4820*/  IMAD.U32 R0, R0, 0x10000, RZ ;  /* 0x0001000000007824 */ /* 0x004fca00078e00ff */
[----:B------:R-:W-:-:S04]  /*4830*/  F2FP.F16.F32.PACK_AB R0, RZ, R0 ;  /* 0x00000000ff00723e */ /* 0x000fc800000000ff */
[----:B------:R-:W-:Y:S01]  /*4840*/  PRMT R23, R0, 0x7610, R23 ;  /* 0x0000761000177816 */ /* 0x000fe20000000017 */
[----:B------:R-:W-:Y:S06]  /*4850*/  BRA `(.L_x_6661) ;  /* 0x0000000400d07947 */ /* 0x000fec0003800000 */
.L_x_6668:
        /* <DEDUP_REMOVED lines=13> */
.L_x_6675:
        /* <DEDUP_REMOVED lines=21> */
.L_x_6679:
[----:B------:R-:W-:Y:S05]  /*4a80*/  BSYNC.RECONVERGENT B1 ;  /* 0x0000000000017941 */ /* 0x000fea0003800200 */
.L_x_6678:
[----:B------:R-:W-:Y:S01]  /*4a90*/  IMAD.SHL.U32 R0, R0, 0x100000, RZ ;  /* 0x0010000000007824 */ /* 0x000fe200078e00ff */
[----:B------:R-:W-:-:S04]  /*4aa0*/  LEA R3, R3, 0x3b800000, 0x17 ;  /* 0x3b80000003037811 */ /* 0x000fc800078eb8ff */
[----:B------:R-:W-:-:S07]  /*4ab0*/  LOP3.LUT R0, R3, R0, R7, 0xfe, !PT ;  /* 0x0000000003007212 */ /* 0x000fce00078efe07 */
.L_x_6677:
[----:B------:R-:W-:Y:S05]  /*4ac0*/  BSYNC.RECONVERGENT B0 ;  /* 0x0000000000007941 */ /* 0x000fea0003800200 */
.L_x_6676:
[----:B------:R-:W-:-:S04]  /*4ad0*/  F2FP.F16.F32.PACK_AB R0, RZ, R0 ;  /* 0x00000000ff00723e */ /* 0x000fc800000000ff */
[----:B------:R-:W-:Y:S01]  /*4ae0*/  PRMT R23, R0, 0x7610, R23 ;  /* 0x0000761000177816 */ /* 0x000fe20000000017 */
[----:B------:R-:W-:Y:S06]  /*4af0*/  BRA `(.L_x_6661) ;  /* 0x0000000400287947 */ /* 0x000fec0003800000 */
.L_x_6674:
        /* <DEDUP_REMOVED lines=21> */
.L_x_6683:
[----:B------:R-:W-:Y:S05]  /*4c50*/  BSYNC.RECONVERGENT B1 ;  /* 0x0000000000017941 */ /* 0x000fea0003800200 */
.L_x_6682:
[----:B------:R-:W-:Y:S01]  /*4c60*/  IMAD.SHL.U32 R0, R0, 0x200000, RZ ;  /* 0x0020000000007824 */ /* 0x000fe200078e00ff */
[----:B------:R-:W-:-:S04]  /*4c70*/  LEA R3, R3, 0x37800000, 0x17 ;  /* 0x3780000003037811 */ /* 0x000fc800078eb8ff */
[----:B------:R-:W-:-:S07]  /*4c80*/  LOP3.LUT R0, R3, R0, R7, 0xfe, !PT ;  /* 0x0000000003007212 */ /* 0x000fce00078efe07 */
.L_x_6681:
[----:B------:R-:W-:Y:S05]  /*4c90*/  BSYNC.RECONVERGENT B0 ;  /* 0x0000000000007941 */ /* 0x000fea0003800200 */
.L_x_6680:
[----:B------:R-:W-:-:S04]  /*4ca0*/  F2FP.F16.F32.PACK_AB R0, RZ, R0 ;  /* 0x00000000ff00723e */ /* 0x000fc800000000ff */
[----:B------:R-:W-:Y:S01]  /*4cb0*/  PRMT R23, R0, 0x7610, R23 ;  /* 0x0000761000177816 */ /* 0x000fe20000000017 */
[----:B------:R-:W-:Y:S06]  /*4cc0*/  BRA `(.L_x_6661) ;  /* 0x0000000000b47947 */ /* 0x000fec0003800000 */
.L_x_6673:
        /* <DEDUP_REMOVED lines=14> */
.L_x_6687:
[----:B------:R-:W-:Y:S05]  /*4db0*/  BSYNC.RECONVERGENT B0 ;  /* 0x0000000000007941 */ /* 0x000fea0003800200 */
.L_x_6686:
[----:B------:R-:W-:-:S04]  /*4dc0*/  F2FP.F16.F32.PACK_AB R0, RZ, R0 ;  /* 0x00000000ff00723e */ /* 0x000fc800000000ff */
[----:B------:R-:W-:Y:S01]  /*4dd0*/  PRMT R23, R0, 0x7610, R23 ;  /* 0x0000761000177816 */ /* 0x000fe20000000017 */
[----:B------:R-:W-:Y:S06]  /*4de0*/  BRA `(.L_x_6661) ;  /* 0x00000000006c7947 */ /* 0x000fec0003800000 */
.L_x_6660:
        /* <DEDUP_REMOVED lines=16> */
.L_x_6688:
[----:B------:R-:W-:Y:S01]  /*4ef0*/  PRMT R23, RZ, 0x7610, R23 ;  /* 0x00007610ff177816 */ /* 0x000fe20000000017 */
[----:B------:R-:W-:Y:S06]  /*4f00*/  BRA `(.L_x_6661) ;  /* 0x0000000000247947 */ /* 0x000fec0003800000 */
.L_x_6685:
[----:B------:R-:W2:Y:S02]  /*4f10*/  LDG.E.64 R4, desc[UR36][R4.64] ;  /* 0x0000002404047981 */ /* 0x000ea4000c1e1b00 */
[----:B--2---:R-:W0:Y:S02]  /*4f20*/  I2F.U64 R0, R4 ;  /* 0x0000000400007312 */ /* 0x004e240000301000 */
[----:B0-----:R-:W-:-:S04]  /*4f30*/  F2FP.F16.F32.PACK_AB R0, RZ, R0 ;  /* 0x00000000ff00723e */ /* 0x001fc800000000ff */
[----:B------:R-:W-:Y:S01]  /*4f40*/  PRMT R23, R0, 0x7610, R23 ;  /* 0x0000761000177816 */ /* 0x000fe20000000017 */
[----:B------:R-:W-:Y:S06]  /*4f50*/  BRA `(.L_x_6661) ;  /* 0x0000000000107947 */ /* 0x000fec0003800000 */
.L_x_6684:
[----:B------:R-:W2:Y:S02]  /*4f60*/  LDG.E R4, desc[UR36][R4.64] ;  /* 0x0000002404047981 */ /* 0x000ea4000c1e1900 */
[----:B--2---:R-:W-:-:S04]  /*4f70*/  I2FP.F32.U32 R0, R4 ;  /* 0x0000000400007245 */ /* 0x004fc80000201000 */
[----:B------:R-:W-:-:S04]  /*4f80*/  F2FP.F16.F32.PACK_AB R0, RZ, R0 ;  /* 0x00000000ff00723e */ /* 0x000fc800000000ff */
[----:B------:R-:W-:-:S07]  /*4f90*/  PRMT R23, R0, 0x7610, R23 ;  /* 0x0000761000177816 */ /* 0x000fce0000000017 */
.L_x_6661:
        /* <DEDUP_REMOVED lines=20> */
.L_x_6693:
[----:B------:R-:W2:Y:S02]  /*50e0*/  LDG.E.U8 R4, desc[UR36][R4.64] ;  /* 0x0000002404047981 */ /* 0x000ea4000c1e1100 */
[----:B--2---:R-:W-:Y:S01]  /*50f0*/  I2FP.F32.U32 R22, R4 ;  /* 0x0000000400167245 */ /* 0x004fe20000201000 */
[----:B------:R-:W-:Y:S06]  /*5100*/  BRA `(.L_x_6695) ;  /* 0x0000000c00287947 */ /* 0x000fec0003800000 */
.L_x_6692:
        /* <DEDUP_REMOVED lines=9> */
.L_x_6697:
[----:B------:R-:W2:Y:S02]  /*51a0*/  LDG.E R4, desc[UR36][R4.64] ;  /* 0x0000002404047981 */ /* 0x000ea4000c1e1900 */
[----:B--2---:R-:W-:Y:S01]  /*51b0*/  I2FP.F32.S32 R22, R4 ;  /* 0x0000000400167245 */ /* 0x004fe20000201400 */
[----:B------:R-:W-:Y:S06]  /*51c0*/  BRA `(.L_x_6695) ;  /* 0x0000000800f87947 */ /* 0x000fec0003800000 */
.L_x_6696:
[----:B------:R-:W2:Y:S02]  /*51d0*/  LDG.E.U16 R4, desc[UR36][R4.64] ;  /* 0x0000002404047981 */ /* 0x000ea4000c1e1500 */
[----:B--2---:R0:W2:Y:S01]  /*51e0*/  I2F.S16 R22, R4 ;  /* 0x0000000400167306 */ /* 0x0040a20000101400 */
[----:B------:R-:W-:Y:S05]  /*51f0*/  BRA `(.L_x_6695) ;  /* 0x0000000800ec7947 */ /* 0x000fea0003800000 */
.L_x_6691:
        /* <DEDUP_REMOVED lines=8> */
.L_x_6699:
[----:B------:R-:W2:Y:S02]  /*5280*/  LDG.E.U16 R4, desc[UR36][R4.64] ;  /* 0x0000002404047981 */ /* 0x000ea4000c1e1500 */
[----:B--2---:R-:W-:Y:S01]  /*5290*/  HADD2.F32 R22, -RZ, R4.H0_H0 ;  /* 0x20000004ff167230 */ /* 0x004fe20000004100 */
[----:B------:R-:W-:Y:S06]  /*52a0*/  BRA `(.L_x_6695) ;  /* 0x0000000800c07947 */ /* 0x000fec0003800000 */
.L_x_6698:
        /* <DEDUP_REMOVED lines=8> */
.L_x_6701:
[----:B------:R-:W2:Y:S02]  /*5330*/  LDG.E.U16 R4, desc[UR36][R4.64] ;  /* 0x0000002404047981 */ /* 0x000ea4000c1e1500 */
[----:B--2---:R-:W-:Y:S01]  /*5340*/  HADD2.F32 R22, -RZ, R4.H0_H0 ;  /* 0x20000004ff167230 */ /* 0x004fe20000004100 */
[----:B------:R-:W-:Y:S06]  /*5350*/  BRA `(.L_x_6695) ;  /* 0x0000000800947947 */ /* 0x000fec0003800000 */
.L_x_6700:
[----:B------:R-:W2:Y:S01]  /*5360*/  LDG.E.64 R4, desc[UR36][R4.64] ;  /* 0x0000002404047981 */ /* 0x000ea2000c1e1b00 */
[----:B------:R-:W-:Y:S01]  /*5370*/  UMOV UR4, 0xf0000000 ;  /* 0xf000000000047882 */ /* 0x000fe20000000000 */
[----:B------:R-:W-:Y:S01]  /*5380*/  UMOV UR5, 0x380fffff ;  /* 0x380fffff00057882 */ /* 0x000fe20000000000 */
[----:B--2---:R-:W0:Y:S01]  /*5390*/  F2F.F32.F64 R22, R4 ;  /* 0x0000000400167310 */ /* 0x004e220000301000 */
[----:B------:R-:W-:-:S14]  /*53a0*/  DSETP.GEU.AND P0, PT, |R4|, UR4, PT ;  /* 0x0000000404007e2a */ /* 0x000fdc000bf0e200 */
[----:B0-----:R-:W-:Y:S01]  /*53b0*/  @!P0 FMUL R22, R22, 1.175494350822287508e-38 ;  /* 0x0080000016168820 */ /* 0x001fe20000400000 */
[----:B------:R-:W-:Y:S06]  /*53c0*/  BRA `(.L_x_6695) ;  /* 0x0000000800787947 */ /* 0x000fec0003800000 */
.L_x_6690:
        /* <DEDUP_REMOVED lines=12> */
.L_x_6704:
[----:B------:R-:W2:Y:S01]  /*5490*/  LDG.E.64 R4, desc[UR36][R4.64] ;  /* 0x0000002404047981 */ /* 0x000ea2000c1e1b00 */
[----:B------:R-:W-:Y:S01]  /*54a0*/  UMOV UR4, 0xf0000000 ;  /* 0xf000000000047882 */ /* 0x000fe20000000000 */
[----:B------:R-:W-:Y:S01]  /*54b0*/  UMOV UR5, 0x380fffff ;  /* 0x380fffff00057882 */ /* 0x000fe20000000000 */
[----:B--2---:R-:W0:Y:S01]  /*54c0*/  F2F.F32.F64 R22, R4 ;  /* 0x0000000400167310 */ /* 0x004e220000301000 */
[----:B------:R-:W-:-:S14]  /*54d0*/  DSETP.GEU.AND P0, PT, |R4|, UR4, PT ;  /* 0x0000000404007e2a */ /* 0x000fdc000bf0e200 */
[----:B0-----:R-:W-:Y:S01]  /*54e0*/  @!P0 FMUL R22, R22, 1.175494350822287508e-38 ;  /* 0x0080000016168820 */ /* 0x001fe20000400000 */
[----:B------:R-:W-:Y:S06]  /*54f0*/  BRA `(.L_x_6695) ;  /* 0x00000008002c7947 */ /* 0x000fec0003800000 */
.L_x_6703:
        /* <DEDUP_REMOVED lines=25> */
.L_x_6706:
        /* <DEDUP_REMOVED lines=13> */
.L_x_6705:
[----:B------:R-:W2:Y:S02]  /*5760*/  LDG.E.U16 R4, desc[UR36][R4.64] ;  /* 0x0000002404047981 */ /* 0x000ea4000c1e1500 */
[----:B--2---:R-:W-:Y:S01]  /*5770*/  IMAD.U32 R22, R4, 0x10000, RZ ;  /* 0x0001000004167824 */ /* 0x004fe200078e00ff */
[----:B------:R-:W-:Y:S06]  /*5780*/  BRA `(.L_x_6695) ;  /* 0x0000000400887947 */ /* 0x000fec0003800000 */
.L_x_6702:
        /* <DEDUP_REMOVED lines=11> */
.L_x_6709:
        /* <DEDUP_REMOVED lines=20> */
.L_x_6711:
[----:B------:R-:W-:Y:S05]  /*5980*/  BSYNC.RECONVERGENT B0 ;  /* 0x0000000000007941 */ /* 0x000fea0003800200 */
.L_x_6710:
[----:B------:R-:W-:Y:S01]  /*5990*/  IMAD.SHL.U32 R0, R0, 0x100000, RZ ;  /* 0x0010000000007824 */ /* 0x000fe200078e00ff */
[----:B------:R-:W-:-:S04]  /*59a0*/  LEA R3, R3, 0x3b800000, 0x17 ;  /* 0x3b80000003037811 */ /* 0x000fc800078eb8ff */
[----:B------:R-:W-:Y:S01]  /*59b0*/  LOP3.LUT R22, R3, R0, R7, 0xfe, !PT ;  /* 0x0000000003167212 */ /* 0x000fe200078efe07 */
[----:B------:R-:W-:Y:S06]  /*59c0*/  BRA `(.L_x_6695) ;  /* 0x0000000000f87947 */ /* 0x000fec0003800000 */
.L_x_6708:
        /* <DEDUP_REMOVED lines=20> */
.L_x_6713:
[----:B------:R-:W-:Y:S05]  /*5b10*/  BSYNC.RECONVERGENT B0 ;  /* 0x0000000000007941 */ /* 0x000fea0003800200 */
.L_x_6712:
[----:B------:R-:W-:Y:S01]  /*5b20*/  IMAD.SHL.U32 R0, R0, 0x200000, RZ ;  /* 0x0020000000007824 */ /* 0x000fe200078e00ff */
[----:B------:R-:W-:-:S04]  /*5b30*/  LEA R3, R3, 0x37800000, 0x17 ;  /* 0x3780000003037811 */ /* 0x000fc800078eb8ff */
[----:B------:R-:W-:Y:S01]  /*5b40*/  LOP3.LUT R22, R3, R0, R7, 0xfe, !PT ;  /* 0x0000000003167212 */ /* 0x000fe200078efe07 */
[----:B------:R-:W-:Y:S06]  /*5b50*/  BRA `(.L_x_6695) ;  /* 0x0000000000947947 */ /* 0x000fec0003800000 */
.L_x_6707:
        /* <DEDUP_REMOVED lines=14> */
.L_x_6694:
        /* <DEDUP_REMOVED lines=16> */
.L_x_6716:
[----:B------:R-:W-:Y:S01]  /*5d40*/  IMAD.MOV.U32 R22, RZ, RZ, RZ ;  /* 0x000000ffff167224 */ /* 0x000fe200078e00ff */
[----:B------:R-:W-:Y:S06]  /*5d50*/  BRA `(.L_x_6695) ;  /* 0x0000000000147947 */ /* 0x000fec0003800000 */
.L_x_6715:
[----:B------:R-:W2:Y:S02]  /*5d60*/  LDG.E.64 R4, desc[UR36][R4.64] ;  /* 0x0000002404047981 */ /* 0x000ea4000c1e1b00 */
[----:B--2---:R0:W2:Y:S01]  /*5d70*/  I2F.U64 R22, R4 ;  /* 0x0000000400167312 */ /* 0x0040a20000301000 */
[----:B------:R-:W-:Y:S05]  /*5d80*/  BRA `(.L_x_6695) ;  /* 0x0000000000087947 */ /* 0x000fea0003800000 */
.L_x_6714:
[----:B------:R-:W2:Y:S02]  /*5d90*/  LDG.E R4, desc[UR36][R4.64] ;  /* 0x0000002404047981 */ /* 0x000ea4000c1e1900 */
[----:B--2---:R-:W-:-:S07]  /*5da0*/  I2FP.F32.U32 R22, R4 ;  /* 0x0000000400167245 */ /* 0x004fce0000201000 */
.L_x_6695:
[----:B------:R-:W-:Y:S05]  /*5db0*/  BSYNC.RECONVERGENT B6 ;  /* 0x0000000000067941 */ /* 0x000fea0003800200 */
.L_x_6689:
[----:B------:R-:W-:-:S07]  /*5dc0*/  VIADD R26, R26, 0x80 ;  /* 0x000000801a1a7836 */ /* 0x000fce0000000000 */
.L_x_6655:
[----:B------:R-:W-:Y:S05]  /*5dd0*/  BSYNC.RECONVERGENT B7 ;  /* 0x0000000000077941 */ /* 0x000fea0003800200 */
.L_x_6654:
        /* <DEDUP_REMOVED lines=27> */
.L_x_6722:
[----:B------:R-:W2:Y:S02]  /*5f90*/  LDG.E.U8 R4, desc[UR36][R4.64] ;  /* 0x0000002404047981 */ /* 0x000ea4000c1e1100 */
[----:B--2---:R-:W-:-:S04]  /*5fa0*/  I2FP.F32.U32 R0, R4 ;  /* 0x0000000400007245 */ /* 0x004fc80000201000 */
[----:B------:R-:W-:-:S04]  /*5fb0*/  F2FP.F16.F32.PACK_AB R0, RZ, R0 ;  /* 0x00000000ff00723e */ /* 0x000fc800000000ff */
[----:B------:R-:W-:Y:S01]  /*5fc0*/  PRMT R25, R0, 0x7610, R25 ;  /* 0x0000761000197816 */ /* 0x000fe20000000019 */
[----:B------:R-:W-:Y:S06]  /*5fd0*/  BRA `(.L_x_6724) ;  /* 0x0000000c00b87947 */ /* 0x000fec0003800000 */
.L_x_6721:
        /* <DEDUP_REMOVED lines=11> */
.L_x_6726:
[----:B------:R-:W2:Y:S02]  /*6090*/  LDG.E R4, desc[UR36][R4.64] ;  /* 0x0000002404047981 */ /* 0x000ea4000c1e1900 */
[----:B--2---:R-:W-:-:S04]  /*60a0*/  I2FP.F32.S32 R0, R4 ;  /* 0x0000000400007245 */ /* 0x004fc80000201400 */
[----:B------:R-:W-:-:S04]  /*60b0*/  F2FP.F16.F32.PACK_AB R0, RZ, R0 ;  /* 0x00000000ff00723e */ /* 0x000fc800000000ff */
[----:B------:R-:W-:Y:S01]  /*60c0*/  PRMT R25, R0, 0x7610, R25 ;  /* 0x0000761000197816 */ /* 0x000fe20000000019 */
[----:B------:R-:W-:Y:S06]  /*60d0*/  BRA `(.L_x_6724) ;  /* 0x0000000c00787947 */ /* 0x000fec0003800000 */
.L_x_6725:
[----:B------:R-:W2:Y:S02]  /*60e0*/  LDG.E.U16 R4, desc[UR36][R4.64] ;  /* 0x0000002404047981 */ /* 0x000ea4000c1e1500 */
[----:B--2---:R-:W0:Y:S02]  /*60f0*/  I2F.S16 R0, R4 ;  /* 0x0000000400007306 */ /* 0x004e240000101400 */
[----:B0-----:R-:W-:-:S04]  /*6100*/  F2FP.F16.F32.PACK_AB R0, RZ, R0 ;  /* 0x00000000ff00723e */ /* 0x001fc800000000ff */
[----:B------:R-:W-:Y:S01]  /*6110*/  PRMT R25, R0, 0x7610, R25 ;  /* 0x0000761000197816 */ /* 0x000fe20000000019 */
[----:B------:R-:W-:Y:S06]  /*6120*/  BRA `(.L_x_6724) ;  /* 0x0000000c00647947 */ /* 0x000fec0003800000 */
.L_x_6720:
        /* <DEDUP_REMOVED lines=9> */
.L_x_6728:
[----:B------:R2:W5:Y:S01]  /*61c0*/  LDG.E.U16 R25, desc[UR36][R4.64] ;  /* 0x0000002404197981 */ /* 0x000562000c1e1500 */
[----:B------:R-:W-:Y:S05]  /*61d0*/  BRA `(.L_x_6724) ;  /* 0x0000000c00387947 */ /* 0x000fea0003800000 */
.L_x_6727:
        /* <DEDUP_REMOVED lines=9> */
.L_x_6730:
[----:B------:R0:W5:Y:S01]  /*6270*/  LDG.E.U16 R25, desc[UR36][R4.64] ;  /* 0x0000002404197981 */ /* 0x000162000c1e1500 */
[----:B------:R-:W-:Y:S05]  /*6280*/  BRA `(.L_x_6724) ;  /* 0x0000000c000c7947 */ /* 0x000fea0003800000 */
.L_x_6729:
        /* <DEDUP_REMOVED lines=9> */
.L_x_6719:
        /* <DEDUP_REMOVED lines=14> */
.L_x_6733:
        /* <DEDUP_REMOVED lines=9> */
.L_x_6732:
        /* <DEDUP_REMOVED lines=27> */
.L_x_6735:
        /* <DEDUP_REMOVED lines=15> */
.L_x_6734:
[----:B------:R-:W2:Y:S02]  /*6730*/  LDG.E.U16 R0, desc[UR36][R4.64] ;  /* 0x0000002404007981 */ /* 0x000ea4000c1e1500 */
[----:B--2---:R-:W-:-:S05]  /*6740*/  IMAD.U32 R0, R0, 0x10000, RZ ;  /* 0x0001000000007824 */ /* 0x004fca00078e00ff */
[----:B------:R-:W-:-:S04]  /*6750*/  F2FP.F16.F32.PACK_AB R0, RZ, R0 ;  /* 0x00000000ff00723e */ /* 0x000fc800000000ff */
[----:B------:R-:W-:Y:S01]  /*6760*/  PRMT R25, R0, 0x7610, R25 ;  /* 0x0000761000197816 */ /* 0x000fe20000000019 */
[----:B------:R-:W-:Y:S06]  /*6770*/  BRA `(.L_x_6724) ;  /* 0x0000000400d07947 */ /* 0x000fec0003800000 */
.L_x_6731:
        /* <DEDUP_REMOVED lines=13> */
.L_x_6738:
        /* <DEDUP_REMOVED lines=21> */
.L_x_6742:
[----:B------:R-:W-:Y:S05]  /*69a0*/  BSYNC.RECONVERGENT B1 ;  /* 0x0000000000017941 */ /* 0x000fea0003800200 */
.L_x_6741:
[----:B------:R-:W-:Y:S01]  /*69b0*/  IMAD.SHL.U32 R0, R0, 0x100000, RZ ;  /* 0x0010000000007824 */ /* 0x000fe200078e00ff */
[----:B------:R-:W-:-:S04]  /*69c0*/  LEA R3, R3, 0x3b800000, 0x17 ;  /* 0x3b80000003037811 */ /* 0x000fc800078eb8ff */
[----:B------:R-:W-:-:S07]  /*69d0*/  LOP3.LUT R0, R3, R0, R7, 0xfe, !PT ;  /* 0x0000000003007212 */ /* 0x000fce00078efe07 */
.L_x_6740:
[----:B------:R-:W-:Y:S05]  /*69e0*/  BSYNC.RECONVERGENT B0 ;  /* 0x0000000000007941 */ /* 0x000fea0003800200 */
.L_x_6739:
[----:B------:R-:W-:-:S04]  /*69f0*/  F2FP.F16.F32.PACK_AB R0, RZ, R0 ;  /* 0x00000000ff00723e */ /* 0x000fc800000000ff */
[----:B------:R-:W-:Y:S01]  /*6a00*/  PRMT R25, R0, 0x7610, R25 ;  /* 0x0000761000197816 */ /* 0x000fe20000000019 */
[----:B------:R-:W-:Y:S06]  /*6a10*/  BRA `(.L_x_6724) ;  /* 0x0000000400287947 */ /* 0x000fec0003800000 */
.L_x_6737:
        /* <DEDUP_REMOVED lines=21> */
.L_x_6746:
[----:B------:R-:W-:Y:S05]  /*6b70*/  BSYNC.RECONVERGENT B1 ;  /* 0x0000000000017941 */ /* 0x000fea0003800200 */
.L_x_6745:
[----:B------:R-:W-:Y:S01]  /*6b80*/  IMAD.SHL.U32 R0, R0, 0x200000, RZ ;  /* 0x0020000000007824 */ /* 0x000fe200078e00ff */
[----:B------:R-:W-:-:S04]  /*6b90*/  LEA R3, R3, 0x37800000, 0x17 ;  /* 0x3780000003037811 */ /* 0x000fc800078eb8ff */
[----:B------:R-:W-:-:S07]  /*6ba0*/  LOP3.LUT R0, R3, R0, R7, 0xfe, !PT ;  /* 0x0000000003007212 */ /* 0x000fce00078efe07 */
.L_x_6744:
[----:B------:R-:W-:Y:S05]  /*6bb0*/  BSYNC.RECONVERGENT B0 ;  /* 0x0000000000007941 */ /* 0x000fea0003800200 */
.L_x_6743:
[----:B------:R-:W-:-:S04]  /*6bc0*/  F2FP.F16.F32.PACK_AB R0, RZ, R0 ;  /* 0x00000000ff00723e */ /* 0x000fc800000000ff */
[----:B------:R-:W-:Y:S01]  /*6bd0*/  PRMT R25, R0, 0x7610, R25 ;  /* 0x0000761000197816 */ /* 0x000fe20000000019 */
[----:B------:R-:W-:Y:S06]  /*6be0*/  BRA `(.L_x_6724) ;  /* 0x0000000000b47947 */ /* 0x000fec0003800000 */
.L_x_6736:
        /* <DEDUP_REMOVED lines=14> */
.L_x_6750:
[----:B------:R-:W-:Y:S05]  /*6cd0*/  BSYNC.RECONVERGENT B0 ;  /* 0x0000000000007941 */ /* 0x000fea0003800200 */
.L_x_6749:
[----:B------:R-:W-:-:S04]  /*6ce0*/  F2FP.F16.F32.PACK_AB R0, RZ, R0 ;  /* 0x00000000ff00723e */ /* 0x000fc800000000ff */
[----:B------:R-:W-:Y:S01]  /*6cf0*/  PRMT R25, R0, 0x7610, R25 ;  /* 0x0000761000197816 */ /* 0x000fe20000000019 */
[----:B------:R-:W-:Y:S06]  /*6d00*/  BRA `(.L_x_6724) ;  /* 0x00000000006c7947 */ /* 0x000fec0003800000 */
.L_x_6723:
        /* <DEDUP_REMOVED lines=16> */
.L_x_6751:
[----:B------:R-:W-:Y:S01]  /*6e10*/  PRMT R25, RZ, 0x7610, R25 ;  /* 0x00007610ff197816 */ /* 0x000fe20000000019 */
[----:B------:R-:W-:Y:S06]  /*6e20*/  BRA `(.L_x_6724) ;  /* 0x0000000000247947 */ /* 0x000fec0003800000 */
.L_x_6748:
[----:B------:R-:W2:Y:S02]  /*6e30*/  LDG.E.64 R4, desc[UR36][R4.64] ;  /* 0x0000002404047981 */ /* 0x000ea4000c1e1b00 */
[----:B--2---:R-:W0:Y:S02]  /*6e40*/  I2F.U64 R0, R4 ;  /* 0x0000000400007312 */ /* 0x004e240000301000 */
[----:B0-----:R-:W-:-:S04]  /*6e50*/  F2FP.F16.F32.PACK_AB R0, RZ, R0 ;  /* 0x00000000ff00723e */ /* 0x001fc800000000ff */
[----:B------:R-:W-:Y:S01]  /*6e60*/  PRMT R25, R0, 0x7610, R25 ;  /* 0x0000761000197816 */ /* 0x000fe20000000019 */
[----:B------:R-:W-:Y:S06]  /*6e70*/  BRA `(.L_x_6724) ;  /* 0x0000000000107947 */ /* 0x000fec0003800000 */
.L_x_6747:
[----:B------:R-:W2:Y:S02]  /*6e80*/  LDG.E R4, desc[UR36][R4.64] ;  /* 0x0000002404047981 */ /* 0x000ea4000c1e1900 */
[----:B--2---:R-:W-:-:S04]  /*6e90*/  I2FP.F32.U32 R0, R4 ;  /* 0x0000000400007245 */ /* 0x004fc80000201000 */
[----:B------:R-:W-:-:S04]  /*6ea0*/  F2FP.F16.F32.PACK_AB R0, RZ, R0 ;  /* 0x00000000ff00723e */ /* 0x000fc800000000ff */
[----:B------:R-:W-:-:S07]  /*6eb0*/  PRMT R25, R0, 0x7610, R25 ;  /* 0x0000761000197816 */ /* 0x000fce0000000019 */
.L_x_6724:
[----:B------:R-:W4:Y:S01]  /*6ec0*/  LDCU.U8 UR6, c[0x0][0x3a5] ;  /* 0x000074a0ff0677ac */ /* 0x000f220008000000 */
[----:B0-2---:R-:W0:Y:S01]  /*6ed0*/  LDC.64 R4, c[0x0][0x398] ;  /* 0x0000e600ff047b82 */ /* 0x005e220000000a00 */
[----:B------:R-:W2:Y:S01]  /*6ee0*/  LDCU UR5, c[0x0][0x3ac] ;  /* 0x00007580ff0577ac */ /* 0x000ea20008000800 */
[----:B----4-:R-:W-:-:S04]  /*6ef0*/  UPRMT UR4, UR6, 0x9910, URZ ;  /* 0x0000991006047896 */ /* 0x010fc800080000ff */
        /* <DEDUP_REMOVED lines=16> */
.L_x_6755:
[----:B------:R-:W2:Y:S02]  /*7000*/  LDG.E.U8 R4, desc[UR36][R4.64] ;  /* 0x0000002404047981 */ /* 0x000ea4000c1e1100 */
[----:B--2---:R-:W-:Y:S01]  /*7010*/  I2FP.F32.U32 R24, R4 ;  /* 0x0000000400187245 */ /* 0x004fe20000201000 */
[----:B------:R-:W-:Y:S06]  /*7020*/  BRA `(.L_x_6718) ;  /* 0x0000000c001c7947 */ /* 0x000fec0003800000 */
.L_x_6754:
        /* <DEDUP_REMOVED lines=9> */
.L_x_6758:
[----:B------:R-:W2:Y:S02]  /*70c0*/  LDG.E R4, desc[UR36][R4.64] ;  /* 0x0000002404047981 */ /* 0x000ea4000c1e1900 */
[----:B--2---:R-:W-:Y:S01]  /*70d0*/  I2FP.F32.S32 R24, R4 ;  /* 0x0000000400187245 */ /* 0x004fe20000201400 */
[----:B------:R-:W-:Y:S06]  /*70e0*/  BRA `(.L_x_6718) ;  /* 0x0000000800ec7947 */ /* 0x000fec0003800000 */
.L_x_6757:
[----:B------:R-:W2:Y:S02]  /*70f0*/  LDG.E.U16 R4, desc[UR36][R4.64] ;  /* 0x0000002404047981 */ /* 0x000ea4000c1e1500 */
[----:B--2---:R0:W2:Y:S01]  /*7100*/  I2F.S16 R24, R4 ;  /* 0x0000000400187306 */ /* 0x0040a20000101400 */
[----:B------:R-:W-:Y:S05]  /*7110*/  BRA `(.L_x_6718) ;  /* 0x0000000800e07947 */ /* 0x000fea0003800000 */
.L_x_6753:
        /* <DEDUP_REMOVED lines=8> */
.L_x_6760:
[----:B------:R-:W2:Y:S02]  /*71a0*/  LDG.E.U16 R4, desc[UR36][R4.64] ;  /* 0x0000002404047981 */ /* 0x000ea4000c1e1500 */
[----:B--2---:R-:W-:Y:S01]  /*71b0*/  HADD2.F32 R24, -RZ, R4.H0_H0 ;  /* 0x20000004ff187230 */ /* 0x004fe20000004100 */
[----:B------:R-:W-:Y:S06]  /*71c0*/  BRA `(.L_x_6718) ;  /* 0x0000000800b47947 */ /* 0x000fec0003800000 */
.L_x_6759:
        /* <DEDUP_REMOVED lines=8> */
.L_x_6762:
[----:B------:R-:W2:Y:S02]  /*7250*/  LDG.E.U16 R4, desc[UR36][R4.64] ;  /* 0x0000002404047981 */ /* 0x000ea4000c1e1500 */
[----:B--2---:R-:W-:Y:S01]  /*7260*/  HADD2.F32 R24, -RZ, R4.H0_H0 ;  /* 0x20000004ff187230 */ /* 0x004fe20000004100 */
[----:B------:R-:W-:Y:S06]  /*7270*/  BRA `(.L_x_6718) ;  /* 0x0000000800887947 */ /* 0x000fec0003800000 */
.L_x_6761:
[----:B------:R-:W2:Y:S01]  /*7280*/  LDG.E.64 R4, desc[UR36][R4.64] ;  /* 0x0000002404047981 */ /* 0x000ea2000c1e1b00 */
[----:B------:R-:W-:Y:S01]  /*7290*/  UMOV UR4, 0xf0000000 ;  /* 0xf000000000047882 */ /* 0x000fe20000000000 */
[----:B------:R-:W-:Y:S01]  /*72a0*/  UMOV UR5, 0x380fffff ;  /* 0x380fffff00057882 */ /* 0x000fe20000000000 */
[----:B--2---:R-:W0:Y:S01]  /*72b0*/  F2F.F32.F64 R24, R4 ;  /* 0x0000000400187310 */ /* 0x004e220000301000 */
[----:B------:R-:W-:-:S14]  /*72c0*/  DSETP.GEU.AND P0, PT, |R4|, UR4, PT ;  /* 0x0000000404007e2a */ /* 0x000fdc000bf0e200 */
[----:B0-----:R-:W-:Y:S01]  /*72d0*/  @!P0 FMUL R24, R24, 1.175494350822287508e-38 ;  /* 0x0080000018188820 */ /* 0x001fe20000400000 */
[----:B------:R-:W-:Y:S06]  /*72e0*/  BRA `(.L_x_6718) ;  /* 0x00000008006c7947 */ /* 0x000fec0003800000 */
.L_x_6752:
        /* <DEDUP_REMOVED lines=12> */
.L_x_6765:
[----:B------:R-:W2:Y:S01]  /*73b0*/  LDG.E.64 R4, desc[UR36][R4.64] ;  /* 0x0000002404047981 */ /* 0x000ea2000c1e1b00 */
[----:B------:R-:W-:Y:S01]  /*73c0*/  UMOV UR4, 0xf0000000 ;  /* 0xf000000000047882 */ /* 0x000fe20000000000 */
[----:B------:R-:W-:Y:S01]  /*73d0*/  UMOV UR5, 0x380fffff ;  /* 0x380fffff00057882 */ /* 0x000fe20000000000 */
[----:B--2---:R-:W0:Y:S01]  /*73e0*/  F2F.F32.F64 R24, R4 ;  /* 0x0000000400187310 */ /* 0x004e220000301000 */
[----:B------:R-:W-:-:S14]  /*73f0*/  DSETP.GEU.AND P0, PT, |R4|, UR4, PT ;  /* 0x0000000404007e2a */ /* 0x000fdc000bf0e200 */
[----:B0-----:R-:W-:Y:S01]  /*7400*/  @!P0 FMUL R24, R24, 1.175494350822287508e-38 ;  /* 0x0080000018188820 */ /* 0x001fe20000400000 */
[----:B------:R-:W-:Y:S06]  /*7410*/  BRA `(.L_x_6718) ;  /* 0x0000000800207947 */ /* 0x000fec0003800000 */
.L_x_6764:
        /* <DEDUP_REMOVED lines=25> */
.L_x_6767:
        /* <DEDUP_REMOVED lines=13> */
.L_x_6766:
[----:B------:R-:W2:Y:S02]  /*7680*/  LDG.E.U16 R4, desc[UR36][R4.64] ;  /* 0x0000002404047981 */ /* 0x000ea4000c1e1500 */
[----:B--2---:R-:W-:Y:S01]  /*7690*/  IMAD.U32 R24, R4, 0x10000, RZ ;  /* 0x0001000004187824 */ /* 0x004fe200078e00ff */
[----:B------:R-:W-:Y:S06]  /*76a0*/  BRA `(.L_x_6718) ;  /* 0x00000004007c7947 */ /* 0x000fec0003800000 */
.L_x_6763:
        /* <DEDUP_REMOVED lines=11> */
.L_x_6770:
        /* <DEDUP_REMOVED lines=19> */
.L_x_6772:
[----:B------:R-:W-:Y:S05]  /*7890*/  BSYNC.RECONVERGENT B0 ;  /* 0x0000000000007941 */ /* 0x000fea0003800200 */
.L_x_6771:
[----:B------:R-:W-:Y:S01]  /*78a0*/  IMAD.SHL.U32 R0, R0, 0x100000, RZ ;  /* 0x0010000000007824 */ /* 0x000fe200078e00ff */
[----:B------:R-:W-:-:S04]  /*78b0*/  LEA R3, R3, 0x3b800000, 0x17 ;  /* 0x3b80000003037811 */ /* 0x000fc800078eb8ff */
[----:B------:R-:W-:Y:S01]  /*78c0*/  LOP3.LUT R24, R3, R0, R7, 0xfe, !PT ;  /* 0x0000000003187212 */ /* 0x000fe200078efe07 */
[----:B------:R-:W-:Y:S06]  /*78d0*/  BRA `(.L_x_6718) ;  /* 0x0000000000f07947 */ /* 0x000fec0003800000 */
.L_x_6769:
        /* <DEDUP_REMOVED lines=19> */
.L_x_6774:
[----:B------:R-:W-:Y:S05]  /*7a10*/  BSYNC.RECONVERGENT B0 ;  /* 0x0000000000007941 */ /* 0x000fea0003800200 */
.L_x_6773:
[----:B------:R-:W-:Y:S01]  /*7a20*/  IMAD.SHL.U32 R0, R0, 0x200000, RZ ;  /* 0x0020000000007824 */ /* 0x000fe200078e00ff */
[----:B------:R-:W-:-:S04]  /*7a30*/  LEA R3, R3, 0x37800000, 0x17 ;  /* 0x3780000003037811 */ /* 0x000fc800078eb8ff */
[----:B------:R-:W-:Y:S01]  /*7a40*/  LOP3.LUT R24, R3, R0, R7, 0xfe, !PT ;  /* 0x0000000003187212 */ /* 0x000fe200078efe07 */
[----:B------:R-:W-:Y:S06]  /*7a50*/  BRA `(.L_x_6718) ;  /* 0x0000000000907947 */ /* 0x000fec0003800000 */
.L_x_6768:
        /* <DEDUP_REMOVED lines=14> */
.L_x_6756:
        /* <DEDUP_REMOVED lines=16> */
.L_x_6777:
[----:B------:R-:W-:Y:S05]  /*7c40*/  BRA `(.L_x_6718) ;  /* 0x0000000000147947 */ /* 0x000fea0003800000 */
.L_x_6776:
[----:B------:R-:W2:Y:S02]  /*7c50*/  LDG.E.64 R4, desc[UR36][R4.64] ;  /* 0x0000002404047981 */ /* 0x000ea4000c1e1b00 */
[----:B--2---:R0:W2:Y:S01]  /*7c60*/  I2F.U64 R24, R4 ;  /* 0x0000000400187312 */ /* 0x0040a20000301000 */
[----:B------:R-:W-:Y:S05]  /*7c70*/  BRA `(.L_x_6718) ;  /* 0x0000000000087947 */ /* 0x000fea0003800000 */
.L_x_6775:
[----:B------:R-:W2:Y:S02]  /*7c80*/  LDG.E R4, desc[UR36][R4.64] ;  /* 0x0000002404047981 */ /* 0x000ea4000c1e1900 */
[----:B--2---:R-:W-:-:S07]  /*7c90*/  I2FP.F32.U32 R24, R4 ;  /* 0x0000000400187245 */ /* 0x004fce0000201000 */
.L_x_6718:
[----:B------:R-:W-:Y:S05]  /*7ca0*/  BSYNC.RECONVERGENT B6 ;  /* 0x0000000000067941 */ /* 0x000fea0003800200 */
.L_x_6717:
[C---:B------:R-:W-:Y:S01]  /*7cb0*/  VIADD R26, R28.reuse, 0x80 ;  /* 0x000000801c1a7836 */ /* 0x040fe20000000000 */
[CC--:B------:R-:W-:Y:S01]  /*7cc0*/  ISETP.GE.AND P0, PT, R28.reuse, R29.reuse, PT ;  /* 0x0000001d1c00720c */ /* 0x0c0fe20003f06270 */
[C---:B0-2-4-:R-:W-:Y:S01]  /*7cd0*/  VIADD R4, R28.reuse, 0x100 ;  /* 0x000001001c047836 */ /* 0x055fe20000000000 */
[----:B------:R-:W0:Y:S01]  /*7ce0*/  LDC.U8 R27, c[0x0][0x3b0] ;  /* 0x0000ec00ff1b7b82 */ /* 0x000e220000000000 */
[----:B------:R-:W-:Y:S01]  /*7cf0*/  VIADD R6, R28, 0x180 ;  /* 0x000001801c067836 */ /* 0x000fe20000000000 */
[-C--:B------:R-:W-:Y:S01]  /*7d00*/  ISETP.GE.AND P1, PT, R26, R29.reuse, PT ;  /* 0x0000001d1a00720c */ /* 0x080fe20003f26270 */
[----:B------:R-:W-:Y:S01]  /*7d10*/  BSSY.RECONVERGENT B6, `(.L_x_6778) ;  /* 0x000011c000067945 */ /* 0x000fe20003800200 */
[-C--:B------:R-:W-:Y:S02]  /*7d20*/  ISETP.GE.AND P2, PT, R4, R29.reuse, PT ;  /* 0x0000001d0400720c */ /* 0x080fe40003f46270 */
[----:B------:R-:W-:-:S05]  /*7d30*/  ISETP.GE.AND P3, PT, R6, R29, PT ;  /* 0x0000001d0600720c */ /* 0x000fca0003f66270 */
[----:B-----5:R-:W-:-:S04]  /*7d40*/  @!P0 HADD2.F32 R3, -RZ, R2.H0_H0 ;  /* 0x20000002ff038230 */ /* 0x020fc80000004100 */
[----:B------:R-:W-:Y:S02]  /*7d50*/  @!P1 HADD2.F32 R5, -RZ, R19.H0_H0 ;  /* 0x20000013ff059230 */ /* 0x000fe40000004100 */
[----:B-1-3--:R-:W-:Y:S01]  /*7d60*/  @!P0 FMUL.FTZ R3, R3, R16 ;  /* 0x0000001003038220 */ /* 0x00afe20000410000 */
[----:B------:R-:W-:Y:S02]  /*7d70*/  @!P2 HADD2.F32 R23, -RZ, R23.H0_H0 ;  /* 0x20000017ff17a230 */ /* 0x000fe40000004100 */
[----:B------:R-:W-:Y:S02]  /*7d80*/  @!P3 HADD2.F32 R25, -RZ, R25.H0_H0 ;  /* 0x20000019ff19b230 */ /* 0x000fe40000004100 */
[----:B------:R-:W-:Y:S01]  /*7d90*/  @!P1 FMUL.FTZ R5, R5, R18 ;  /* 0x0000001205059220 */ /* 0x000fe20000410000 */
[----:B------:R-:W-:Y:S01]  /*7da0*/  @!P0 F2FP.F16.F32.PACK_AB R0, RZ, R3 ;  /* 0x00000003ff00823e */ /* 0x000fe200000000ff */
[----:B------:R-:W-:Y:S01]  /*7db0*/  @!P2 FMUL.FTZ R23, R23, R22 ;  /* 0x000000161717a220 */ /* 0x000fe20000410000 */
[----:B------:R-:W-:-:S02]  /*7dc0*/  @!P3 FMUL.FTZ R25, R25, R24 ;  /* 0x000000181919b220 */ /* 0x000fc40000410000 */
[----:B------:R-:W-:Y:S02]  /*7dd0*/  @!P1 F2FP.F16.F32.PACK_AB R19, RZ, R5 ;  /* 0x00000005ff13923e */ /* 0x000fe400000000ff */
[----:B------:R-:W-:Y:S02]  /*7de0*/  @!P2 F2FP.F16.F32.PACK_AB R18, RZ, R23 ;  /* 0x00000017ff12a23e */ /* 0x000fe400000000ff */
[----:B------:R-:W-:Y:S01]  /*7df0*/  @!P3 F2FP.F16.F32.PACK_AB R16, RZ, R25 ;  /* 0x00000019ff10b23e */ /* 0x000fe200000000ff */
[----:B------:R-:W-:Y:S06]  /*7e00*/  @P0 BRA `(.L_x_6779) ;  /* 0x0000001000300947 */ /* 0x000fec0003800000 */
[----:B------:R-:W1:Y:S01]  /*7e10*/  LDCU UR4, c[0x0][0x3b4] ;  /* 0x00007680ff0477ac */ /* 0x000e620008000800 */
[----:B------:R-:W2:Y:S01]  /*7e20*/  LDC.64 R2, c[0x0][0x388] ;  /* 0x0000e200ff027b82 */ /* 0x000ea20000000a00 */
[----:B------:R-:W-:Y:S01]  /*7e30*/  IMAD R4, R17, 0x200, R28 ;  /* 0x0000020011047824 */ /* 0x000fe200078e021c */
[----:B0-----:R-:W-:-:S03]  /*7e40*/  PRMT R6, R27, 0x9910, RZ ;  /* 0x000099101b067816 */ /* 0x001fc600000000ff */
[----:B-1----:R-:W-:Y:S02]  /*7e50*/  IMAD R5, R4, UR4, RZ ;  /* 0x0000000404057c24 */ /* 0x002fe4000f8e02ff */
        /* <DEDUP_REMOVED lines=13> */
[----:B------:R-:W-:Y:S02]  /*7f30*/  HADD2.F32 R0, -RZ, R0.H0_H0 ;  /* 0x20000000ff007230 */ /* 0x000fe40000004100 */
[----:B------:R-:W-:Y:S02]  /*7f40*/  IMAD.MOV.U32 R28, RZ, RZ, R26 ;  /* 0x000000ffff1c7224 */ /* 0x000fe400078e001a */
[----:B------:R-:W0:Y:S02]  /*7f50*/  F2I.FTZ.TRUNC.NTZ R5, R0 ;  /* 0x0000000000057305 */ /* 0x000e24000021f100 */
[----:B0-----:R0:W-:Y:S01]  /*7f60*/  STG.E.U8 desc[UR36][R2.64], R5 ;  /* 0x0000000502007986 */ /* 0x0011e2000c101124 */
[----:B------:R-:W-:Y:S05]  /*7f70*/  BRA `(.L_x_6779) ;  /* 0x0000000c00d47947 */ /* 0x000fea0003800000 */
.L_x_6783:
[----:B------:R-:W-:Y:S02]  /*7f80*/  HADD2.F32 R5, -RZ, R0.H0_H0 ;  /* 0x20000000ff057230 */ /* 0x000fe40000004100 */
[----:B------:R-:W-:-:S04]  /*7f90*/  IMAD.MOV.U32 R28, RZ, RZ, R26 ;  /* 0x000000ffff1c7224 */ /* 0x000fc800078e001a */
[----:B------:R-:W0:Y:S02]  /*7fa0*/  F2I.S64.TRUNC R4, R5 ;  /* 0x0000000500047311 */ /* 0x000e24000020d900 */
[----:B0-----:R0:W-:Y:S01]  /*7fb0*/  STG.E.U8 desc[UR36][R2.64], R4 ;  /* 0x0000000402007986 */ /* 0x0011e2000c101124 */
[----:B------:R-:W-:Y:S05]  /*7fc0*/  BRA `(.L_x_6779) ;  /* 0x0000000c00c07947 */ /* 0x000fea0003800000 */
.L_x_6782:
[----:B------:R-:W-:-:S13]  /*7fd0*/  ISETP.NE.AND P0, PT, R4, 0x2, PT ;  /* 0x000000020400780c */ /* 0x000fda0003f05270 */
[----:B------:R-:W-:Y:S05]  /*7fe0*/  @!P0 BRA `(.L_x_6785) ;  /* 0x0000000000388947 */ /* 0x000fea0003800000 */
[----:B------:R-:W-:-:S13]  /*7ff0*/  ISETP.NE.AND P0, PT, R4, 0x3, PT ;  /* 0x000000030400780c */ /* 0x000fda0003f05270 */
[----:B------:R-:W-:Y:S05]  /*8000*/  @!P0 BRA `(.L_x_6786) ;  /* 0x00000000001c8947 */ /* 0x000fea0003800000 */
[----:B------:R-:W-:-:S13]  /*8010*/  ISETP.NE.AND P0, PT, R4, 0x4, PT ;  /* 0x000000040400780c */ /* 0x000fda0003f05270 */
[----:B------:R-:W-:Y:S05]  /*8020*/  @P0 BRA `(.L_x_6784) ;  /* 0x0000000800f80947 */ /* 0x000fea0003800000 */
[----:B------:R-:W-:Y:S02]  /*8030*/  HADD2.F32 R4, -RZ, R0.H0_H0 ;  /* 0x20000000ff047230 */ /* 0x000fe40000004100 */
[----:B------:R-:W-:-:S04]  /*8040*/  IMAD.MOV.U32 R28, RZ, RZ, R26 ;  /* 0x000000ffff1c7224 */ /* 0x000fc800078e001a */
[----:B------:R-:W0:Y:S02]  /*8050*/  F2I.S64.TRUNC R4, R4 ;  /* 0x0000000400047311 */ /* 0x000e24000020d900 */
[----:B0-----:R0:W-:Y:S01]  /*8060*/  STG.E.64 desc[UR36][R2.64], R4 ;  /* 0x0000000402007986 */ /* 0x0011e2000c101b24 */
[----:B------:R-:W-:Y:S05]  /*8070*/  BRA `(.L_x_6779) ;  /* 0x0000000c00947947 */ /* 0x000fea0003800000 */
.L_x_6786:
[----:B------:R-:W-:Y:S02]  /*8080*/  HADD2.F32 R0, -RZ, R0.H0_H0 ;  /* 0x20000000ff007230 */ /* 0x000fe40000004100 */
[----:B------:R-:W-:Y:S02]  /*8090*/  IMAD.MOV.U32 R28, RZ, RZ, R26 ;  /* 0x000000ffff1c7224 */ /* 0x000fe400078e001a */
[----:B------:R-:W0:Y:S02]  /*80a0*/  F2I.FTZ.TRUNC.NTZ R5, R0 ;  /* 0x0000000000057305 */ /* 0x000e24000021f100 */
[----:B0-----:R0:W-:Y:S01]  /*80b0*/  STG.E desc[UR36][R2.64], R5 ;  /* 0x0000000502007986 */ /* 0x0011e2000c101924 */
[----:B------:R-:W-:Y:S05]  /*80c0*/  BRA `(.L_x_6779) ;  /* 0x0000000c00807947 */ /* 0x000fea0003800000 */
.L_x_6785:
[----:B------:R-:W-:Y:S02]  /*80d0*/  HADD2.F32 R0, -RZ, R0.H0_H0 ;  /* 0x20000000ff007230 */ /* 0x000fe40000004100 */
[----:B------:R-:W-:Y:S02]  /*80e0*/  IMAD.MOV.U32 R28, RZ, RZ, R26 ;  /* 0x000000ffff1c7224 */ /* 0x000fe400078e001a */
[----:B------:R-:W0:Y:S02]  /*80f0*/  F2I.FTZ.TRUNC.NTZ R5, R0 ;  /* 0x0000000000057305 */ /* 0x000e24000021f100 */
[----:B0-----:R0:W-:Y:S01]  /*8100*/  STG.E.U16 desc[UR36][R2.64], R5 ;  /* 0x0000000502007986 */ /* 0x0011e2000c101524 */
[----:B------:R-:W-:Y:S05]  /*8110*/  BRA `(.L_x_6779) ;  /* 0x0000000c006c7947 */ /* 0x000fea0003800000 */
.L_x_6781:
[----:B------:R-:W-:-:S13]  /*8120*/  ISETP.GT.AND P0, PT, R4, 0x6, PT ;  /* 0x000000060400780c */ /* 0x000fda0003f04270 */
[----:B------:R-:W-:Y:S05]  /*8130*/  @P0 BRA `(.L_x_6787) ;  /* 0x00000000002c0947 */ /* 0x000fea0003800000 */
[----:B------:R-:W-:-:S13]  /*8140*/  ISETP.NE.AND P0, PT, R4, 0x5, PT ;  /* 0x000000050400780c */ /* 0x000fda0003f05270 */
[----:B------:R-:W-:Y:S05]  /*8150*/  @!P0 BRA `(.L_x_6788) ;  /* 0x0000000000188947 */ /* 0x000fea0003800000 */
[----:B------:R-:W-:-:S13]  /*8160*/  ISETP.NE.AND P0, PT, R4, 0x6, PT ;  /* 0x000000060400780c */ /* 0x000fda0003f05270 */
[----:B------:R-:W-:Y:S05]  /*8170*/  @P0 BRA `(.L_x_6784) ;  /* 0x0000000800a40947 */ /* 0x000fea0003800000 */
[----:B------:R-:W-:Y:S02]  /*8180*/  HADD2.F32 R5, -RZ, R0.H0_H0 ;  /* 0x20000000ff057230 */ /* 0x000fe40000004100 */
[----:B------:R-:W-:-:S03]  /*8190*/  IMAD.MOV.U32 R28, RZ, RZ, R26 ;  /* 0x000000ffff1c7224 */ /* 0x000fc600078e001a */
[----:B------:R2:W-:Y:S01]  /*81a0*/  STG.E desc[UR36][R2.64], R5 ;  /* 0x0000000502007986 */ /* 0x0005e2000c101924 */
[----:B------:R-:W-:Y:S05]  /*81b0*/  BRA `(.L_x_6779) ;  /* 0x0000000c00447947 */ /* 0x000fea0003800000 */
.L_x_6788:
[----:B------:R1:W-:Y:S01]  /*81c0*/  STG.E.U16 desc[UR36][R2.64], R0 ;  /* 0x0000000002007986 */ /* 0x0003e2000c101524 */
[----:B------:R-:W-:Y:S01]  /*81d0*/  IMAD.MOV.U32 R28, RZ, RZ, R26 ;  /* 0x000000ffff1c7224 */ /* 0x000fe200078e001a */
[----:B------:R-:W-:Y:S06]  /*81e0*/  BRA `(.L_x_6779) ;  /* 0x0000000c00387947 */ /* 0x000fec0003800000 */
.L_x_6787:
[----:B------:R-:W-:-:S13]  /*81f0*/  ISETP.NE.AND P0, PT, R4, 0x7, PT ;  /* 0x000000070400780c */ /* 0x000fda0003f05270 */
[----:B------:R-:W-:Y:S05]  /*8200*/  @!P0 BRA `(.L_x_6789) ;  /* 0x00000000003c8947 */ /* 0x000fea0003800000 */
[----:B------:R-:W-:-:S13]  /*8210*/  ISETP.NE.AND P0, PT, R4, 0x8, PT ;  /* 0x000000080400780c */ /* 0x000fda0003f05270 */
[----:B------:R-:W-:Y:S05]  /*8220*/  @!P0 BRA `(.L_x_6790) ;  /* 0x00000000001c8947 */ /* 0x000fea0003800000 */
[----:B------:R-:W-:-:S13]  /*8230*/  ISETP.NE.AND P0, PT, R4, 0x9, PT ;  /* 0x000000090400780c */ /* 0x000fda0003f05270 */
[----:B------:R-:W-:Y:S05]  /*8240*/  @P0 BRA `(.L_x_6784) ;  /* 0x0000000800700947 */ /* 0x000fea0003800000 */
[----:B------:R-:W-:Y:S02]  /*8250*/  HADD2.F32 R4, -RZ, R0.H0_H0 ;  /* 0x20000000ff047230 */ /* 0x000fe40000004100 */
[----:B------:R-:W-:Y:S02]  /*8260*/  IMAD.MOV.U32 R5, RZ, RZ, RZ ;  /* 0x000000ffff057224 */ /* 0x000fe400078e00ff */
[----:B------:R-:W-:-:S03]  /*8270*/  IMAD.MOV.U32 R28, RZ, RZ, R26 ;  /* 0x000000ffff1c7224 */ /* 0x000fc600078e001a */
[----:B------:R4:W-:Y:S01]  /*8280*/  STG.E.64 desc[UR36][R2.64], R4 ;  /* 0x0000000402007986 */ /* 0x0009e2000c101b24 */
[----:B------:R-:W-:Y:S05]  /*8290*/  BRA `(.L_x_6779) ;  /* 0x0000000c000c7947 */ /* 0x000fea0003800000 */
.L_x_6790:
[----:B------:R-:W-:Y:S02]  /*82a0*/  HADD2.F32 R0, -RZ, R0.H0_H0 ;  /* 0x20000000ff007230 */ /* 0x000fe40000004100 */
[----:B------:R-:W-:-:S03]  /*82b0*/  IMAD.MOV.U32 R28, RZ, RZ, R26 ;  /* 0x000000ffff1c7224 */ /* 0x000fc600078e001a */
[----:B------:R-:W-:-:S04]  /*82c0*/  F2FP.F16.F32.PACK_AB R0, RZ, R0 ;  /* 0x00000000ff00723e */ /* 0x000fc800000000ff */
[----:B------:R-:W-:-:S05]  /*82d0*/  PRMT R0, R0, 0x5410, RZ ;  /* 0x0000541000007816 */ /* 0x000fca00000000ff */
[----:B------:R3:W-:Y:S01]  /*82e0*/  STG.E desc[UR36][R2.64], R0 ;  /* 0x0000000002007986 */ /* 0x0007e2000c101924 */
[----:B------:R-:W-:Y:S05]  /*82f0*/  BRA `(.L_x_6779) ;  /* 0x0000000800f47947 */ /* 0x000fea0003800000 */
.L_x_6789:
[----:B------:R-:W-:Y:S02]  /*8300*/  HADD2.F32 R4, -RZ, R0.H0_H0 ;  /* 0x20000000ff047230 */ /* 0x000fe40000004100 */
[----:B------:R-:W-:-:S03]  /*8310*/  IMAD.MOV.U32 R28, RZ, RZ, R26 ;  /* 0x000000ffff1c7224 */ /* 0x000fc600078e001a */
[----:B------:R-:W-:-:S06]  /*8320*/  FMUL.FTZ R4, R4, 1 ;  /* 0x3f80000004047820 */ /* 0x000fcc0000410000 */
[----:B------:R-:W0:Y:S02]  /*8330*/  F2F.F64.F32 R4, R4 ;  /* 0x0000000400047310 */ /* 0x000e240000201800 */
[----:B0-----:R0:W-:Y:S01]  /*8340*/  STG.E.64 desc[UR36][R2.64], R4 ;  /* 0x0000000402007986 */ /* 0x0011e2000c101b24 */
[----:B------:R-:W-:Y:S05]  /*8350*/  BRA `(.L_x_6779) ;  /* 0x0000000800dc7947 */ /* 0x000fea0003800000 */
.L_x_6780:
        /* <DEDUP_REMOVED lines=10> */
[----:B------:R-:W-:-:S04]  /*8400*/  FSETP.NEU.FTZ.AND P0, PT, R0, RZ, PT ;  /* 0x000000ff0000720b */ /* 0x000fc80003f1d000 */
[----:B------:R-:W-:-:S05]  /*8410*/  SEL R5, RZ, 0x1, !P0 ;  /* 0x00000001ff057807 */ /* 0x000fca0004000000 */
[----:B------:R0:W-:Y:S01]  /*8420*/  STG.E.U8 desc[UR36][R2.64], R5 ;  /* 0x0000000502007986 */ /* 0x0001e2000c101124 */
[----:B------:R-:W-:Y:S05]  /*8430*/  BRA `(.L_x_6779) ;  /* 0x0000000800a47947 */ /* 0x000fea0003800000 */
.L_x_6793:
[----:B------:R-:W-:Y:S01]  /*8440*/  HADD2.F32 R0, -RZ, R0.H0_H0 ;  /* 0x20000000ff007230 */ /* 0x000fe20000004100 */
[----:B------:R-:W-:Y:S01]  /*8450*/  CS2R R6, SRZ ;  /* 0x0000000000067805 */ /* 0x000fe2000001ff00 */
[----:B------:R-:W-:-:S03]  /*8460*/  IMAD.MOV.U32 R28, RZ, RZ, R26 ;  /* 0x000000ffff1c7224 */ /* 0x000fc600078e001a */
[----:B------:R-:W-:-:S04]  /*8470*/  FMUL.FTZ R0, R0, 1 ;  /* 0x3f80000000007820 */ /* 0x000fc80000410000 */
[----:B------:R-:W0:Y:S02]  /*8480*/  F2F.F64.F32 R4, R0 ;  /* 0x0000000000047310 */ /* 0x000e240000201800 */
[----:B0-----:R0:W-:Y:S01]  /*8490*/  STG.E.128 desc[UR36][R2.64], R4 ;  /* 0x0000000402007986 */ /* 0x0011e2000c101d24 */
[----:B------:R-:W-:Y:S05]  /*84a0*/  BRA `(.L_x_6779) ;  /* 0x0000000800887947 */ /* 0x000fea0003800000 */
.L_x_6792:
[----:B------:R-:W-:-:S13]  /*84b0*/  ISETP.NE.AND P0, PT, R4, 0xf, PT ;  /* 0x0000000f0400780c */ /* 0x000fda0003f05270 */
[----:B------:R-:W-:Y:S05]  /*84c0*/  @!P0 BRA `(.L_x_6794) ;  /* 0x0000000000a88947 */ /* 0x000fea0003800000 */
[----:B------:R-:W-:-:S13]  /*84d0*/  ISETP.NE.AND P0, PT, R4, 0x17, PT ;  /* 0x000000170400780c */ /* 0x000fda0003f05270 */
[----:B------:R-:W-:Y:S05]  /*84e0*/  @!P0 BRA `(.L_x_6795) ;  /* 0x0000000000508947 */ /* 0x000fea0003800000 */
[----:B------:R-:W-:-:S13]  /*84f0*/  ISETP.NE.AND P0, PT, R4, 0x18, PT ;  /* 0x000000180400780c */ /* 0x000fda0003f05270 */
[----:B------:R-:W-:Y:S05]  /*8500*/  @P0 BRA `(.L_x_6784) ;  /* 0x0000000400c00947 */ /* 0x000fea0003800000 */
        /* <DEDUP_REMOVED lines=13> */
.L_x_6797:
[----:B------:R-:W-:Y:S05]  /*85e0*/  BSYNC.RECONVERGENT B0 ;  /* 0x0000000000007941 */ /* 0x000fea0003800200 */
.L_x_6796:
[----:B------:R-:W-:Y:S01]  /*85f0*/  LOP3.LUT R5, R0, 0x80, R5, 0xf8, !PT ;  /* 0x0000008000057812 */ /* 0x000fe200078ef805 */
[----:B------:R-:W-:-:S04]  /*8600*/  IMAD.MOV.U32 R28, RZ, RZ, R26 ;  /* 0x000000ffff1c7224 */ /* 0x000fc800078e001a */
[----:B------:R0:W-:Y:S01]  /*8610*/  STG.E.U8 desc[UR36][R2.64], R5 ;  /* 0x0000000502007986 */ /* 0x0001e2000c101124 */
[----:B------:R-:W-:Y:S05]  /*8620*/  BRA `(.L_x_6779) ;  /* 0x0000000800287947 */ /* 0x000fea0003800000 */
.L_x_6795:
[----:B------:R-:W-:Y:S01]  /*8630*/  HADD2.F32 R7, -RZ, R0.H0_H0 ;  /* 0x20000000ff077230 */ /* 0x000fe20000004100 */
        /* <DEDUP_REMOVED lines=14> */
.L_x_6799:
[----:B------:R-:W-:Y:S05]  /*8720*/  BSYNC.RECONVERGENT B0 ;  /* 0x0000000000007941 */ /* 0x000fea0003800200 */
.L_x_6798:
[----:B------:R-:W-:Y:S01]  /*8730*/  LOP3.LUT R5, R0, 0x80, R5, 0xf8, !PT ;  /* 0x0000008000057812 */ /* 0x000fe200078ef805 */
[----:B------:R-:W-:-:S04]  /*8740*/  IMAD.MOV.U32 R28, RZ, RZ, R26 ;  /* 0x000000ffff1c7224 */ /* 0x000fc800078e001a */
[----:B------:R0:W-:Y:S01]  /*8750*/  STG.E.U8 desc[UR36][R2.64], R5 ;  /* 0x0000000502007986 */ /* 0x0001e2000c101124 */
[----:B------:R-:W-:Y:S05]  /*8760*/  BRA `(.L_x_6779) ;  /* 0x0000000400d87947 */ /* 0x000fea0003800000 */
.L_x_6794:
[----:B------:R-:W-:Y:S02]  /*8770*/  HADD2.F32 R0, -RZ, R0.H0_H0 ;  /* 0x20000000ff007230 */ /* 0x000fe40000004100 */
[----:B------:R-:W-:-:S03]  /*8780*/  IMAD.MOV.U32 R28, RZ, RZ, R26 ;  /* 0x000000ffff1c7224 */ /* 0x000fc600078e001a */
[----:B------:R-:W-:-:S05]  /*8790*/  F2FP.BF16.F32.PACK_AB R0, RZ, R0 ;  /* 0x00000000ff00723e */ /* 0x000fca00000010ff */
[----:B------:R0:W-:Y:S01]  /*87a0*/  STG.E.U16 desc[UR36][R2.64], R0 ;  /* 0x0000000002007986 */ /* 0x0001e2000c101524 */
[----:B------:R-:W-:Y:S05]  /*87b0*/  BRA `(.L_x_6779) ;  /* 0x0000000400c47947 */ /* 0x000fea0003800000 */
.L_x_6791:
        /* <DEDUP_REMOVED lines=10> */
[----:B------:R-:W0:Y:S02]  /*8860*/  F2I.FTZ.U32.TRUNC.NTZ R5, R5 ;  /* 0x0000000500057305 */ /* 0x000e24000021f000 */
[----:B0-----:R0:W-:Y:S01]  /*8870*/  STG.E.U16 desc[UR36][R2.64], R5 ;  /* 0x0000000502007986 */ /* 0x0011e2000c101524 */
[----:B------:R-:W-:Y:S05]  /*8880*/  BRA `(.L_x_6779) ;  /* 0x0000000400907947 */ /* 0x000fea0003800000 */
.L_x_6802:
        /* <DEDUP_REMOVED lines=13> */
.L_x_6805:
[----:B------:R-:W-:-:S04]  /*8960*/  SHF.R.U32.HI R0, RZ, 0x14, R5 ;  /* 0x00000014ff007819 */ /* 0x000fc80000011605 */
[----:B------:R-:W-:-:S04]  /*8970*/  LOP3.LUT R0, R0, 0x1, RZ, 0xc0, !PT ;  /* 0x0000000100007812 */ /* 0x000fc800078ec0ff */
[----:B------:R-:W-:-:S04]  /*8980*/  IADD3 R0, PT, PT, R5, 0x487ffff, R0 ;  /* 0x0487ffff05007810 */ /* 0x000fc80007ffe000 */
[----:B------:R-:W-:-:S04]  /*8990*/  SHF.R.U32.HI R0, RZ, 0x14, R0 ;  /* 0x00000014ff007819 */ /* 0x000fc80000011600 */
[----:B------:R-:W-:-:S07]  /*89a0*/  LOP3.LUT R4, R0, 0xff, RZ, 0xc0, !PT ;  /* 0x000000ff00047812 */ /* 0x000fce00078ec0ff */
.L_x_6806:
[----:B------:R-:W-:-:S04]  /*89b0*/  SHF.R.U32.HI R5, RZ, 0x18, R5 ;  /* 0x00000018ff057819 */ /* 0x000fc80000011605 */
[----:B------:R-:W-:-:S04]  /*89c0*/  LOP3.LUT R4, R4, 0x80, R5, 0xf8, !PT ;  /* 0x0000008004047812 */ /* 0x000fc800078ef805 */
[----:B------:R-:W-:-:S07]  /*89d0*/  PRMT R0, R4, 0x7610, R0 ;  /* 0x0000761004007816 */ /* 0x000fce0000000000 */
.L_x_6804:
[----:B------:R-:W-:Y:S05]  /*89e0*/  BSYNC.RECONVERGENT B0 ;  /* 0x0000000000007941 */ /* 0x000fea0003800200 */
.L_x_6803:
[----:B------:R0:W-:Y:S01]  /*89f0*/  STG.E.U8 desc[UR36][R2.64], R0 ;  /* 0x0000000002007986 */ /* 0x0001e2000c101124 */
[----:B------:R-:W-:Y:S01]  /*8a00*/  IMAD.MOV.U32 R28, RZ, RZ, R26 ;  /* 0x000000ffff1c7224 */ /* 0x000fe200078e001a */
[----:B------:R-:W-:Y:S06]  /*8a10*/  BRA `(.L_x_6779) ;  /* 0x00000004002c7947 */ /* 0x000fec0003800000 */
.L_x_6801:
        /* <DEDUP_REMOVED lines=13> */
.L_x_6809:
[----:B------:R-:W-:-:S04]  /*8af0*/  SHF.R.U32.HI R0, RZ, 0x15, R5 ;  /* 0x00000015ff007819 */ /* 0x000fc80000011605 */
[----:B------:R-:W-:-:S04]  /*8b00*/  LOP3.LUT R0, R0, 0x1, RZ, 0xc0, !PT ;  /* 0x0000000100007812 */ /* 0x000fc800078ec0ff */
[----:B------:R-:W-:-:S04]  /*8b10*/  IADD3 R0, PT, PT, R5, 0x88fffff, R0 ;  /* 0x088fffff05007810 */ /* 0x000fc80007ffe000 */
[----:B------:R-:W-:-:S04]  /*8b20*/  SHF.R.U32.HI R0, RZ, 0x15, R0 ;  /* 0x00000015ff007819 */ /* 0x000fc80000011600 */
[----:B------:R-:W-:-:S07]  /*8b30*/  LOP3.LUT R4, R0, 0xff, RZ, 0xc0, !PT ;  /* 0x000000ff00047812 */ /* 0x000fce00078ec0ff */
.L_x_6810:
[----:B------:R-:W-:-:S04]  /*8b40*/  SHF.R.U32.HI R5, RZ, 0x18, R5 ;  /* 0x00000018ff057819 */ /* 0x000fc80000011605 */
[----:B------:R-:W-:-:S04]  /*8b50*/  LOP3.LUT R4, R4, 0x80, R5, 0xf8, !PT ;  /* 0x0000008004047812 */ /* 0x000fc800078ef805 */
[----:B------:R-:W-:-:S07]  /*8b60*/  PRMT R0, R4, 0x7610, R0 ;  /* 0x0000761004007816 */ /* 0x000fce0000000000 */
.L_x_6808:
[----:B------:R-:W-:Y:S05]  /*8b70*/  BSYNC.RECONVERGENT B0 ;  /* 0x0000000000007941 */ /* 0x000fea0003800200 */
.L_x_6807:
[----:B------:R0:W-:Y:S01]  /*8b80*/  STG.E.U8 desc[UR36][R2.64], R0 ;  /* 0x0000000002007986 */ /* 0x0001e2000c101124 */
[----:B------:R-:W-:Y:S01]  /*8b90*/  IMAD.MOV.U32 R28, RZ, RZ, R26 ;  /* 0x000000ffff1c7224 */ /* 0x000fe200078e001a */
[----:B------:R-:W-:Y:S06]  /*8ba0*/  BRA `(.L_x_6779) ;  /* 0x0000000000c87947 */ /* 0x000fec0003800000 */
.L_x_6800:
[----:B------:R-:W-:-:S13]  /*8bb0*/  ISETP.NE.AND P0, PT, R4, 0x1c, PT ;  /* 0x0000001c0400780c */ /* 0x000fda0003f05270 */
[----:B------:R-:W-:Y:S05]  /*8bc0*/  @!P0 BRA `(.L_x_6811) ;  /* 0x0000000000b08947 */ /* 0x000fea0003800000 */
[----:B------:R-:W-:-:S13]  /*8bd0*/  ISETP.NE.AND P0, PT, R4, 0x1d, PT ;  /* 0x0000001d0400780c */ /* 0x000fda0003f05270 */
[----:B------:R-:W-:Y:S05]  /*8be0*/  @!P0 BRA `(.L_x_6812) ;  /* 0x0000000000948947 */ /* 0x000fea0003800000 */
[----:B------:R-:W-:-:S13]  /*8bf0*/  ISETP.NE.AND P0, PT, R4, 0x2c, PT ;  /* 0x0000002c0400780c */ /* 0x000fda0003f05270 */
[----:B------:R-:W-:Y:S05]  /*8c00*/  @!P0 BRA `(.L_x_6813) ;  /* 0x0000000000488947 */ /* 0x000fea0003800000 */
.L_x_6784:
        /* <DEDUP_REMOVED lines=16> */
.L_x_6814:
[----:B------:R-:W-:Y:S01]  /*8d10*/  IMAD.MOV.U32 R28, RZ, RZ, R26 ;  /* 0x000000ffff1c7224 */ /* 0x000fe200078e001a */
[----:B------:R-:W-:Y:S06]  /*8d20*/  BRA `(.L_x_6779) ;  /* 0x0000000000687947 */ /* 0x000fec0003800000 */
.L_x_6813:
[----:B------:R-:W-:Y:S02]  /*8d30*/  HADD2.F32 R5, -RZ, R0.H0_H0 ;  /* 0x20000000ff057230 */ /* 0x000fe40000004100 */
        /* <DEDUP_REMOVED lines=16> */
.L_x_6812:
[----:B------:R-:W-:Y:S02]  /*8e40*/  HADD2.F32 R4, -RZ, R0.H0_H0 ;  /* 0x20000000ff047230 */ /* 0x000fe40000004100 */
[----:B------:R-:W-:-:S04]  /*8e50*/  IMAD.MOV.U32 R28, RZ, RZ, R26 ;  /* 0x000000ffff1c7224 */ /* 0x000fc800078e001a */
[----:B------:R-:W0:Y:S02]  /*8e60*/  F2I.U64.TRUNC R4, R4 ;  /* 0x0000000400047311 */ /* 0x000e24000020d800 */
[----:B0-----:R0:W-:Y:S01]  /*8e70*/  STG.E.64 desc[UR36][R2.64], R4 ;  /* 0x0000000402007986 */ /* 0x0011e2000c101b24 */
[----:B------:R-:W-:Y:S05]  /*8e80*/  BRA `(.L_x_6779) ;  /* 0x0000000000107947 */ /* 0x000fea0003800000 */
.L_x_6811:
[----:B------:R-:W-:Y:S02]  /*8e90*/  HADD2.F32 R0, -RZ, R0.H0_H0 ;  /* 0x20000000ff007230 */ /* 0x000fe40000004100 */
[----:B------:R-:W-:Y:S02]  /*8ea0*/  IMAD.MOV.U32 R28, RZ, RZ, R26 ;  /* 0x000000ffff1c7224 */ /* 0x000fe400078e001a */
[----:B------:R-:W0:Y:S02]  /*8eb0*/  F2I.FTZ.U32.TRUNC.NTZ R5, R0 ;  /* 0x0000000000057305 */ /* 0x000e24000021f000 */
[----:B0-----:R0:W-:Y:S03]  /*8ec0*/  STG.E desc[UR36][R2.64], R5 ;  /* 0x0000000502007986 */ /* 0x0011e6000c101924 */
.L_x_6779:
[----:B------:R-:W-:Y:S05]  /*8ed0*/  BSYNC.RECONVERGENT B6 ;  /* 0x0000000000067941 */ /* 0x000fea0003800200 */
.L_x_6778:
[----:B------:R-:W-:Y:S01]  /*8ee0*/  ISETP.GE.AND P0, PT, R28, R29, PT ;  /* 0x0000001d1c00720c */ /* 0x000fe20003f06270 */
[----:B------:R-:W-:-:S12]  /*8ef0*/  BSSY.RECONVERGENT B6, `(.L_x_6815) ;  /* 0x00001f0000067945 */ /* 0x000fd80003800200 */
        /* <DEDUP_REMOVED lines=19> */
[----:B------:R-:W-:-:S06]  /*9030*/  HADD2.F32 R19, -RZ, R19.H0_H0 ;  /* 0x20000013ff137230 */ /* 0x000fcc0000004100 */
[----:B------:R-:W0:Y:S02]  /*9040*/  F2I.FTZ.TRUNC.NTZ R19, R19 ;  /* 0x0000001300137305 */ /* 0x000e24000021f100 */
[----:B0-----:R0:W-:Y:S01]  /*9050*/  STG.E.U8 desc[UR36][R2.64], R19 ;  /* 0x0000001302007986 */ /* 0x0011e2000c101124 */
[----:B------:R-:W-:Y:S05]  /*9060*/  BRA `(.L_x_6822) ;  /* 0x0000000c007c7947 */ /* 0x000fea0003800000 */
.L_x_6820:
[----:B------:R-:W-:-:S06]  /*9070*/  HADD2.F32 R5, -RZ, R19.H0_H0 ;  /* 0x20000013ff057230 */ /* 0x000fcc0000004100 */
[----:B------:R-:W0:Y:S02]  /*9080*/  F2I.S64.TRUNC R4, R5 ;  /* 0x0000000500047311 */ /* 0x000e24000020d900 */
[----:B0-----:R0:W-:Y:S01]  /*9090*/  STG.E.U8 desc[UR36][R2.64], R4 ;  /* 0x0000000402007986 */ /* 0x0011e2000c101124 */
[----:B------:R-:W-:Y:S05]  /*90a0*/  BRA `(.L_x_6822) ;  /* 0x0000000c006c7947 */ /* 0x000fea0003800000 */
.L_x_6819:
[----:B------:R-:W-:-:S13]  /*90b0*/  ISETP.NE.AND P0, PT, R0, 0x2, PT ;  /* 0x000000020000780c */ /* 0x000fda0003f05270 */
[----:B------:R-:W-:Y:S05]  /*90c0*/  @!P0 BRA `(.L_x_6823) ;  /* 0x0000000000308947 */ /* 0x000fea0003800000 */
[----:B------:R-:W-:-:S13]  /*90d0*/  ISETP.NE.AND P0, PT, R0, 0x3, PT ;  /* 0x000000030000780c */ /* 0x000fda0003f05270 */
[----:B------:R-:W-:Y:S05]  /*90e0*/  @!P0 BRA `(.L_x_6824) ;  /* 0x0000000000188947 */ /* 0x000fea0003800000 */
[----:B------:R-:W-:-:S13]  /*90f0*/  ISETP.NE.AND P0, PT, R0, 0x4, PT ;  /* 0x000000040000780c */ /* 0x000fda0003f05270 */
[----:B------:R-:W-:Y:S05]  /*9100*/  @P0 BRA `(.L_x_6821) ;  /* 0x0000000800700947 */ /* 0x000fea0003800000 */
[----:B------:R-:W-:-:S06]  /*9110*/  HADD2.F32 R4, -RZ, R19.H0_H0 ;  /* 0x20000013ff047230 */ /* 0x000fcc0000004100 */
[----:B------:R-:W0:Y:S02]  /*9120*/  F2I.S64.TRUNC R4, R4 ;  /* 0x0000000400047311 */ /* 0x000e24000020d900 */
[----:B0-----:R0:W-:Y:S01]  /*9130*/  STG.E.64 desc[UR36][R2.64], R4 ;  /* 0x0000000402007986 */ /* 0x0011e2000c101b24 */
[----:B------:R-:W-:Y:S05]  /*9140*/  BRA `(.L_x_6822) ;  /* 0x0000000c00447947 */ /* 0x000fea0003800000 */
.L_x_6824:
[----:B------:R-:W-:-:S06]  /*9150*/  HADD2.F32 R19, -RZ, R19.H0_H0 ;  /* 0x20000013ff137230 */ /* 0x000fcc0000004100 */
[----:B------:R-:W0:Y:S02]  /*9160*/  F2I.FTZ.TRUNC.NTZ R19, R19 ;  /* 0x0000001300137305 */ /* 0x000e24000021f100 */
[----:B0-----:R0:W-:Y:S01]  /*9170*/  STG.E desc[UR36][R2.64], R19 ;  /* 0x0000001302007986 */ /* 0x0011e2000c101924 */
[----:B------:R-:W-:Y:S05]  /*9180*/  BRA `(.L_x_6822) ;  /* 0x0000000c00347947 */ /* 0x000fea0003800000 */
.L_x_6823:
[----:B------:R-:W-:-:S06]  /*9190*/  HADD2.F32 R19, -RZ, R19.H0_H0 ;  /* 0x20000013ff137230 */ /* 0x000fcc0000004100 */
[----:B------:R-:W0:Y:S02]  /*91a0*/  F2I.FTZ.TRUNC.NTZ R19, R19 ;  /* 0x0000001300137305 */ /* 0x000e24000021f100 */
[----:B0-----:R0:W-:Y:S01]  /*91b0*/  STG.E.U16 desc[UR36][R2.64], R19 ;  /* 0x0000001302007986 */ /* 0x0011e2000c101524 */
[----:B------:R-:W-:Y:S05]  /*91c0*/  BRA `(.L_x_6822) ;  /* 0x0000000c00247947 */ /* 0x000fea0003800000 */
.L_x_6818:
[----:B------:R-:W-:-:S13]  /*91d0*/  ISETP.GT.AND P0, PT, R0, 0x6, PT ;  /* 0x000000060000780c */ /* 0x000fda0003f04270 */
[----:B------:R-:W-:Y:S05]  /*91e0*/  @P0 BRA `(.L_x_6825) ;  /* 0x0000000000240947 */ /* 0x000fea0003800000 */
[----:B------:R-:W-:-:S13]  /*91f0*/  ISETP.NE.AND P0, PT, R0, 0x5, PT ;  /* 0x000000050000780c */ /* 0x000fda0003f05270 */
[----:B------:R-:W-:Y:S05]  /*9200*/  @!P0 BRA `(.L_x_6826) ;  /* 0x0000000000148947 */ /* 0x000fea0003800000 */
[----:B------:R-:W-:-:S13]  /*9210*/  ISETP.NE.AND P0, PT, R0, 0x6, PT ;  /* 0x000000060000780c */ /* 0x000fda0003f05270 */
[----:B------:R-:W-:Y:S05]  /*9220*/  @P0 BRA `(.L_x_6821) ;  /* 0x0000000800280947 */ /* 0x000fea0003800000 */
[----:B------:R-:W-:-:S05]  /*9230*/  HADD2.F32 R19, -RZ, R19.H0_H0 ;  /* 0x20000013ff137230 */ /* 0x000fca0000004100 */
[----:B------:R0:W-:Y:S01]  /*9240*/  STG.E desc[UR36][R2.64], R19 ;  /* 0x0000001302007986 */ /* 0x0001e2000c101924 */
[----:B------:R-:W-:Y:S05]  /*9250*/  BRA `(.L_x_6822) ;  /* 0x0000000c00007947 */ /* 0x000fea0003800000 */
.L_x_6826:
[----:B------:R0:W-:Y:S01]  /*9260*/  STG.E.U16 desc[UR36][R2.64], R19 ;  /* 0x0000001302007986 */ /* 0x0001e2000c101524 */
[----:B------:R-:W-:Y:S05]  /*9270*/  BRA `(.L_x_6822) ;  /* 0x0000000800f87947 */ /* 0x000fea0003800000 */
.L_x_6825:
[----:B------:R-:W-:-:S13]  /*9280*/  ISETP.NE.AND P0, PT, R0, 0x7, PT ;  /* 0x000000070000780c */ /* 0x000fda0003f05270 */
[----:B------:R-:W-:Y:S05]  /*9290*/  @!P0 BRA `(.L_x_6827) ;  /* 0x0000000000348947 */ /* 0x000fea0003800000 */
[----:B------:R-:W-:-:S13]  /*92a0*/  ISETP.NE.AND P0, PT, R0, 0x8, PT ;  /* 0x000000080000780c */ /* 0x000fda0003f05270 */
[----:B------:R-:W-:Y:S05]  /*92b0*/  @!P0 BRA `(.L_x_6828) ;  /* 0x0000000000188947 */ /* 0x000fea0003800000 */
[----:B------:R-:W-:-:S13]  /*92c0*/  ISETP.NE.AND P0, PT, R0, 0x9, PT ;  /* 0x000000090000780c */ /* 0x000fda0003f05270 */
[----:B------:R-:W-:Y:S05]  /*92d0*/  @P0 BRA `(.L_x_6821) ;  /* 0x0000000400fc0947 */ /* 0x000fea0003800000 */
[----:B------:R-:W-:Y:S02]  /*92e0*/  HADD2.F32 R4, -RZ, R19.H0_H0 ;  /* 0x20000013ff047230 */ /* 0x000fe40000004100 */
[----:B------:R-:W-:-:S05]  /*92f0*/  IMAD.MOV.U32 R5, RZ, RZ, RZ ;  /* 0x000000ffff057224 */ /* 0x000fca00078e00ff */
[----:B------:R0:W-:Y:S01]  /*9300*/  STG.E.64 desc[UR36][R2.64], R4 ;  /* 0x0000000402007986 */ /* 0x0001e2000c101b24 */
[----:B------:R-:W-:Y:S05]  /*9310*/  BRA `(.L_x_6822) ;  /* 0x0000000800d07947 */ /* 0x000fea0003800000 */
.L_x_6828:
[----:B------:R-:W-:-:S05]  /*9320*/  HADD2.F32 R0, -RZ, R19.H0_H0 ;  /* 0x20000013ff007230 */ /* 0x000fca0000004100 */
[----:B------:R-:W-:-:S04]  /*9330*/  F2FP.F16.F32.PACK_AB R0, RZ, R0 ;  /* 0x00000000ff00723e */ /* 0x000fc800000000ff */
[----:B------:R-:W-:-:S05]  /*9340*/  PRMT R0, R0, 0x5410, RZ ;  /* 0x0000541000007816 */ /* 0x000fca00000000ff */
[----:B------:R0:W-:Y:S01]  /*9350*/  STG.E desc[UR36][R2.64], R0 ;  /* 0x0000000002007986 */ /* 0x0001e2000c101924 */
[----:B------:R-:W-:Y:S05]  /*9360*/  BRA `(.L_x_6822) ;  /* 0x0000000800bc7947 */ /* 0x000fea0003800000 */
.L_x_6827:
[----:B------:R-:W-:-:S05]  /*9370*/  HADD2.F32 R4, -RZ, R19.H0_H0 ;  /* 0x20000013ff047230 */ /* 0x000fca0000004100 */
[----:B------:R-:W-:-:S06]  /*9380*/  FMUL.FTZ R4, R4, 1 ;  /* 0x3f80000004047820 */ /* 0x000fcc0000410000 */
[----:B------:R-:W0:Y:S02]  /*9390*/  F2F.F64.F32 R4, R4 ;  /* 0x0000000400047310 */ /* 0x000e240000201800 */
[----:B0-----:R0:W-:Y:S01]  /*93a0*/  STG.E.64 desc[UR36][R2.64], R4 ;  /* 0x0000000402007986 */ /* 0x0011e2000c101b24 */
[----:B------:R-:W-:Y:S05]  /*93b0*/  BRA `(.L_x_6822) ;  /* 0x0000000800a87947 */ /* 0x000fea0003800000 */
.L_x_6817:
        /* <DEDUP_REMOVED lines=10> */
[----:B------:R-:W-:-:S06]  /*9460*/  HADD2.F32 R5, -RZ, R19.H0_H0 ;  /* 0x20000013ff057230 */ /* 0x000fcc0000004100 */
[----:B------:R-:W0:Y:S02]  /*9470*/  F2I.FTZ.U32.TRUNC.NTZ R5, R5 ;  /* 0x0000000500057305 */ /* 0x000e24000021f000 */
[----:B0-----:R0:W-:Y:S01]  /*9480*/  STG.E.U16 desc[UR36][R2.64], R5 ;  /* 0x0000000502007986 */ /* 0x0011e2000c101524 */
[----:B------:R-:W-:Y:S05]  /*9490*/  BRA `(.L_x_6822) ;  /* 0x0000000800707947 */ /* 0x000fea0003800000 */
.L_x_6832:
        /* <DEDUP_REMOVED lines=18> */
.L_x_6835:
[----:B------:R-:W-:-:S04]  /*95c0*/  SHF.R.U32.HI R5, RZ, 0x18, R5 ;  /* 0x00000018ff057819 */ /* 0x000fc80000011605 */
[----:B------:R-:W-:-:S07]  /*95d0*/  LOP3.LUT R0, R0, 0x80, R5, 0xf8, !PT ;  /* 0x0000008000007812 */ /* 0x000fce00078ef805 */
.L_x_6834:
[----:B------:R-:W-:Y:S05]  /*95e0*/  BSYNC.RECONVERGENT B0 ;  /* 0x0000000000007941 */ /* 0x000fea0003800200 */
.L_x_6833:
[----:B------:R0:W-:Y:S01]  /*95f0*/  STG.E.U8 desc[UR36][R2.64], R0 ;  /* 0x0000000002007986 */ /* 0x0001e2000c101124 */
[----:B------:R-:W-:Y:S05]  /*9600*/  BRA `(.L_x_6822) ;  /* 0x0000000800147947 */ /* 0x000fea0003800000 */
.L_x_6831:
        /* <DEDUP_REMOVED lines=18> */
.L_x_6838:
[----:B------:R-:W-:-:S04]  /*9730*/  SHF.R.U32.HI R5, RZ, 0x18, R5 ;  /* 0x00000018ff057819 */ /* 0x000fc80000011605 */
[----:B------:R-:W-:-:S07]  /*9740*/  LOP3.LUT R0, R0, 0x80, R5, 0xf8, !PT ;  /* 0x0000008000007812 */ /* 0x000fce00078ef805 */
.L_x_6837:
[----:B------:R-:W-:Y:S05]  /*9750*/  BSYNC.RECONVERGENT B0 ;  /* 0x0000000000007941 */ /* 0x000fea0003800200 */
.L_x_6836:
[----:B------:R0:W-:Y:S01]  /*9760*/  STG.E.U8 desc[UR36][R2.64], R0 ;  /* 0x0000000002007986 */ /* 0x0001e2000c101124 */
[----:B------:R-:W-:Y:S05]  /*9770*/  BRA `(.L_x_6822) ;  /* 0x0000000400b87947 */ /* 0x000fea0003800000 */
.L_x_6830:
[----:B------:R-:W-:-:S13]  /*9780*/  ISETP.NE.AND P0, PT, R0, 0x1c, PT ;  /* 0x0000001c0000780c */ /* 0x000fda0003f05270 */
[----:B------:R-:W-:Y:S05]  /*9790*/  @!P0 BRA `(.L_x_6839) ;  /* 0x0000000000608947 */ /* 0x000fea0003800000 */
[----:B------:R-:W-:-:S13]  /*97a0*/  ISETP.NE.AND P0, PT, R0, 0x1d, PT ;  /* 0x0000001d0000780c */ /* 0x000fda0003f05270 */
[----:B------:R-:W-:Y:S05]  /*97b0*/  @!P0 BRA `(.L_x_6840) ;  /* 0x0000000000488947 */ /* 0x000fea0003800000 */
[----:B------:R-:W-:-:S13]  /*97c0*/  ISETP.NE.AND P0, PT, R0, 0x2c, PT ;  /* 0x0000002c0000780c */ /* 0x000fda0003f05270 */
[----:B------:R-:W-:Y:S05]  /*97d0*/  @P0 BRA `(.L_x_6821) ;  /* 0x0000000000bc0947 */ /* 0x000fea0003800000 */
        /* <DEDUP_REMOVED lines=16> */
.L_x_6840:
[----:B------:R-:W-:-:S06]  /*98e0*/  HADD2.F32 R4, -RZ, R19.H0_H0 ;  /* 0x20000013ff047230 */ /* 0x000fcc0000004100 */
[----:B------:R-:W0:Y:S02]  /*98f0*/  F2I.U64.TRUNC R4, R4 ;  /* 0x0000000400047311 */ /* 0x000e24000020d800 */
[----:B0-----:R0:W-:Y:S01]  /*9900*/  STG.E.64 desc[UR36][R2.64], R4 ;  /* 0x0000000402007986 */ /* 0x0011e2000c101b24 */
[----:B------:R-:W-:Y:S05]  /*9910*/  BRA `(.L_x_6822) ;  /* 0x0000000400507947 */ /* 0x000fea0003800000 */
.L_x_6839:
[----:B------:R-:W-:-:S06]  /*9920*/  HADD2.F32 R19, -RZ, R19.H0_H0 ;  /* 0x20000013ff137230 */ /* 0x000fcc0000004100 */
[----:B------:R-:W0:Y:S02]  /*9930*/  F2I.FTZ.U32.TRUNC.NTZ R19, R19 ;  /* 0x0000001300137305 */ /* 0x000e24000021f000 */
[----:B0-----:R0:W-:Y:S01]  /*9940*/  STG.E desc[UR36][R2.64], R19 ;  /* 0x0000001302007986 */ /* 0x0011e2000c101924 */
[----:B------:R-:W-:Y:S05]  /*9950*/  BRA `(.L_x_6822) ;  /* 0x0000000400407947 */ /* 0x000fea0003800000 */
.L_x_6829:
[----:B------:R-:W-:-:S13]  /*9960*/  ISETP.GT.AND P0, PT, R0, 0xe, PT ;  /* 0x0000000e0000780c */ /* 0x000fda0003f04270 */
[----:B------:R-:W-:Y:S05]  /*9970*/  @P0 BRA `(.L_x_6841) ;  /* 0x00000000003c0947 */ /* 0x000fea0003800000 */
[----:B------:R-:W-:-:S13]  /*9980*/  ISETP.NE.AND P0, PT, R0, 0xa, PT ;  /* 0x0000000a0000780c */ /* 0x000fda0003f05270 */
[----:B------:R-:W-:Y:S05]  /*9990*/  @!P0 BRA `(.L_x_6842) ;  /* 0x00000000001c8947 */ /* 0x000fea0003800000 */
[----:B------:R-:W-:-:S13]  /*99a0*/  ISETP.NE.AND P0, PT, R0, 0xb, PT ;  /* 0x0000000b0000780c */ /* 0x000fda0003f05270 */
[----:B------:R-:W-:Y:S05]  /*99b0*/  @P0 BRA `(.L_x_6821) ;  /* 0x0000000000440947 */ /* 0x000fea0003800000 */
[----:B------:R-:W-:-:S05]  /*99c0*/  HADD2.F32 R19, -RZ, R19.H0_H0 ;  /* 0x20000013ff137230 */ /* 0x000fca0000004100 */
[----:B------:R-:W-:-:S04]  /*99d0*/  FSETP.NEU.FTZ.AND P0, PT, R19, RZ, PT ;  /* 0x000000ff1300720b */ /* 0x000fc80003f1d000 */
[----:B------:R-:W-:-:S05]  /*99e0*/  SEL R5, RZ, 0x1, !P0 ;  /* 0x00000001ff057807 */ /* 0x000fca0004000000 */
[----:B------:R1:W-:Y:S01]  /*99f0*/  STG.E.U8 desc[UR36][R2.64], R5 ;  /* 0x0000000502007986 */ /* 0x0003e2000c101124 */
[----:B------:R-:W-:Y:S05]  /*9a00*/  BRA `(.L_x_6822) ;  /* 0x0000000400147947 */ /* 0x000fea0003800000 */
.L_x_6842:
[----:B------:R-:W-:Y:S01]  /*9a10*/  HADD2.F32 R19, -RZ, R19.H0_H0 ;  /* 0x20000013ff137230 */ /* 0x000fe20000004100 */
[----:B------:R-:W-:-:S04]  /*9a20*/  CS2R R6, SRZ ;  /* 0x0000000000067805 */ /* 0x000fc8000001ff00 */
[----:B------:R-:W-:-:S06]  /*9a30*/  FMUL.FTZ R4, R19, 1 ;  /* 0x3f80000013047820 */ /* 0x000fcc0000410000 */
[----:B------:R-:W0:Y:S02]  /*9a40*/  F2F.F64.F32 R4, R4 ;  /* 0x0000000400047310 */ /* 0x000e240000201800 */
[----:B0-----:R0:W-:Y:S01]  /*9a50*/  STG.E.128 desc[UR36][R2.64], R4 ;  /* 0x0000000402007986 */ /* 0x0011e2000c101d24 */
[----:B------:R-:W-:Y:S05]  /*9a60*/  BRA `(.L_x_6822) ;  /* 0x0000000000fc7947 */ /* 0x000fea0003800000 */
.L_x_6841:
[----:B------:R-:W-:-:S13]  /*9a70*/  ISETP.NE.AND P0, PT, R0, 0xf, PT ;  /* 0x0000000f0000780c */ /* 0x000fda0003f05270 */
[----:B------:R-:W-:Y:S05]  /*9a80*/  @!P0 BRA `(.L_x_6843) ;  /* 0x0000000000e88947 */ /* 0x000fea0003800000 */
[----:B------:R-:W-:-:S13]  /*9a90*/  ISETP.NE.AND P0, PT, R0, 0x17, PT ;  /* 0x000000170000780c */ /* 0x000fda0003f05270 */
[----:B------:R-:W-:Y:S05]  /*9aa0*/  @!P0 BRA `(.L_x_6844) ;  /* 0x0000000000908947 */ /* 0x000fea0003800000 */
[----:B------:R-:W-:-:S13]  /*9ab0*/  ISETP.NE.AND P0, PT, R0, 0x18, PT ;  /* 0x000000180000780c */ /* 0x000fda0003f05270 */
[----:B------:R-:W-:Y:S05]  /*9ac0*/  @!P0 BRA `(.L_x_6845) ;  /* 0x0000000000448947 */ /* 0x000fea0003800000 */
.L_x_6821:
        /* <DEDUP_REMOVED lines=16> */
.L_x_6846:
[----:B------:R-:W-:Y:S05]  /*9bd0*/  BRA `(.L_x_6822) ;  /* 0x0000000000a07947 */ /* 0x000fea0003800000 */
.L_x_6845:
        /* <DEDUP_REMOVED lines=13> */
.L_x_6848:
[----:B------:R-:W-:Y:S05]  /*9cb0*/  BSYNC.RECONVERGENT B0 ;  /* 0x0000000000007941 */ /* 0x000fea0003800200 */
.L_x_6847:
[----:B------:R-:W-:-:S05]  /*9cc0*/  LOP3.LUT R5, R0, 0x80, R5, 0xf8, !PT ;  /* 0x0000008000057812 */ /* 0x000fca00078ef805 */
[----:B------:R3:W-:Y:S01]  /*9cd0*/  STG.E.U8 desc[UR36][R2.64], R5 ;  /* 0x0000000502007986 */ /* 0x0007e2000c101124 */
[----:B------:R-:W-:Y:S05]  /*9ce0*/  BRA `(.L_x_6822) ;  /* 0x00000000005c7947 */ /* 0x000fea0003800000 */
.L_x_6844:
        /* <DEDUP_REMOVED lines=12> */
.L_x_6850:
[----:B------:R-:W-:Y:S01]  /*9db0*/  IMAD.MOV.U32 R0, RZ, RZ, 0x7f ;  /* 0x0000007fff007424 */ /* 0x000fe200078e00ff */
[----:B------:R-:W-:-:S04]  /*9dc0*/  ISETP.GT.U32.AND P0, PT, R4, 0x7f800000, PT ;  /* 0x7f8000000400780c */ /* 0x000fc80003f04070 */
[----:B------:R-:W-:-:S09]  /*9dd0*/  SEL R0, R0, 0x7c, P0 ;  /* 0x0000007c00007807 */ /* 0x000fd20000000000 */
.L_x_6851:
[----:B------:R-:W-:Y:S05]  /*9de0*/  BSYNC.RECONVERGENT B0 ;  /* 0x0000000000007941 */ /* 0x000fea0003800200 */
.L_x_6849:
[----:B------:R-:W-:-:S04]  /*9df0*/  SHF.R.U32.HI R5, RZ, 0x18, R5 ;  /* 0x00000018ff057819 */ /* 0x000fc80000011605 */
[----:B------:R-:W-:-:S05]  /*9e00*/  LOP3.LUT R5, R0, 0x80, R5, 0xf8, !PT ;  /* 0x0000008000057812 */ /* 0x000fca00078ef805 */
[----:B------:R2:W-:Y:S01]  /*9e10*/  STG.E.U8 desc[UR36][R2.64], R5 ;  /* 0x0000000502007986 */ /* 0x0005e2000c101124 */
[----:B------:R-:W-:Y:S05]  /*9e20*/  BRA `(.L_x_6822) ;  /* 0x00000000000c7947 */ /* 0x000fea0003800000 */
.L_x_6843:
[----:B------:R-:W-:-:S05]  /*9e30*/  HADD2.F32 R0, -RZ, R19.H0_H0 ;  /* 0x20000013ff007230 */ /* 0x000fca0000004100 */
[----:B------:R-:W-:-:S05]  /*9e40*/  F2FP.BF16.F32.PACK_AB R0, RZ, R0 ;  /* 0x00000000ff00723e */ /* 0x000fca00000010ff */
[----:B------:R4:W-:Y:S02]  /*9e50*/  STG.E.U16 desc[UR36][R2.64], R0 ;  /* 0x0000000002007986 */ /* 0x0009e4000c101524 */
.L_x_6822:
        /* <DEDUP_REMOVED lines=21> */
[----:B------:R-:W-:-:S04]  /*9fb0*/  HADD2.F32 R18, -RZ, R18.H0_H0 ;  /* 0x20000012ff127230 */ /* 0x000fc80000004100 */
[----:B------:R-:W0:Y:S02]  /*9fc0*/  F2I.FTZ.TRUNC.NTZ R5, R18 ;  /* 0x0000001200057305 */ /* 0x000e24000021f100 */
[----:B0-----:R0:W-:Y:S01]  /*9fd0*/  STG.E.U8 desc[UR36][R2.64], R5 ;  /* 0x0000000502007986 */ /* 0x0011e2000c101124 */
[----:B------:R-:W-:Y:S05]  /*9fe0*/  BRA `(.L_x_6857) ;  /* 0x0000000c007c7947 */ /* 0x000fea0003800000 */
.L_x_6855:
[----:B------:R-:W-:-:S06]  /*9ff0*/  HADD2.F32 R5, -RZ, R18.H0_H0 ;  /* 0x20000012ff057230 */ /* 0x000fcc0000004100 */
[----:B------:R-:W0:Y:S02]  /*a000*/  F2I.S64.TRUNC R4, R5 ;  /* 0x0000000500047311 */ /* 0x000e24000020d900 */
[----:B0-----:R0:W-:Y:S01]  /*a010*/  STG.E.U8 desc[UR36][R2.64], R4 ;  /* 0x0000000402007986 */ /* 0x0011e2000c101124 */
[----:B------:R-:W-:Y:S05]  /*a020*/  BRA `(.L_x_6857) ;  /* 0x0000000c006c7947 */ /* 0x000fea0003800000 */
.L_x_6854:
        /* <DEDUP_REMOVED lines=10> */
.L_x_6859:
[----:B------:R-:W-:-:S04]  /*a0d0*/  HADD2.F32 R18, -RZ, R18.H0_H0 ;  /* 0x20000012ff127230 */ /* 0x000fc80000004100 */
[----:B------:R-:W0:Y:S02]  /*a0e0*/  F2I.FTZ.TRUNC.NTZ R5, R18 ;  /* 0x0000001200057305 */ /* 0x000e24000021f100 */
[----:B0-----:R0:W-:Y:S01]  /*a0f0*/  STG.E desc[UR36][R2.64], R5 ;  /* 0x0000000502007986 */ /* 0x0011e2000c101924 */
[----:B------:R-:W-:Y:S05]  /*a100*/  BRA `(.L_x_6857) ;  /* 0x0000000c00347947 */ /* 0x000fea0003800000 */
.L_x_6858:
[----:B------:R-:W-:-:S04]  /*a110*/  HADD2.F32 R18, -RZ, R18.H0_H0 ;  /* 0x20000012ff127230 */ /* 0x000fc80000004100 */
[----:B------:R-:W0:Y:S02]  /*a120*/  F2I.FTZ.TRUNC.NTZ R5, R18 ;  /* 0x0000001200057305 */ /* 0x000e24000021f100 */
[----:B0-----:R0:W-:Y:S01]  /*a130*/  STG.E.U16 desc[UR36][R2.64], R5 ;  /* 0x0000000502007986 */ /* 0x0011e2000c101524 */
[----:B------:R-:W-:Y:S05]  /*a140*/  BRA `(.L_x_6857) ;  /* 0x0000000c00247947 */ /* 0x000fea0003800000 */
.L_x_6853:
        /* <DEDUP_REMOVED lines=9> */
.L_x_6861:
[----:B------:R4:W-:Y:S01]  /*a1e0*/  STG.E.U16 desc[UR36][R2.64], R18 ;  /* 0x0000001202007986 */ /* 0x0009e2000c101524 */
[----:B------:R-:W-:Y:S05]  /*a1f0*/  BRA `(.L_x_6857) ;  /* 0x0000000800f87947 */ /* 0x000fea0003800000 */
.L_x_6860:
        /* <DEDUP_REMOVED lines=10> */
.L_x_6863:
[----:B------:R-:W-:-:S05]  /*a2a0*/  HADD2.F32 R0, -RZ, R18.H0_H0 ;  /* 0x20000012ff007230 */ /* 0x000fca0000004100 */
[----:B------:R-:W-:-:S04]  /*a2b0*/  F2FP.F16.F32.PACK_AB R0, RZ, R0 ;  /* 0x00000000ff00723e */ /* 0x000fc800000000ff */
[----:B------:R-:W-:-:S05]  /*a2c0*/  PRMT R0, R0, 0x5410, RZ ;  /* 0x0000541000007816 */ /* 0x000fca00000000ff */
[----:B------:R2:W-:Y:S01]  /*a2d0*/  STG.E desc[UR36][R2.64], R0 ;  /* 0x0000000002007986 */ /* 0x0005e2000c101924 */
[----:B------:R-:W-:Y:S05]  /*a2e0*/  BRA `(.L_x_6857) ;  /* 0x0000000800bc7947 */ /* 0x000fea0003800000 */
.L_x_6862:
[----:B------:R-:W-:-:S05]  /*a2f0*/  HADD2.F32 R4, -RZ, R18.H0_H0 ;  /* 0x20000012ff047230 */ /* 0x000fca0000004100 */
[----:B------:R-:W-:-:S06]  /*a300*/  FMUL.FTZ R4, R4, 1 ;  /* 0x3f80000004047820 */ /* 0x000fcc0000410000 */
[----:B------:R-:W0:Y:S02]  /*a310*/  F2F.F64.F32 R4, R4 ;  /* 0x0000000400047310 */ /* 0x000e240000201800 */
[----:B0-----:R0:W-:Y:S01]  /*a320*/  STG.E.64 desc[UR36][R2.64], R4 ;  /* 0x0000000402007986 */ /* 0x0011e2000c101b24 */
[----:B------:R-:W-:Y:S05]  /*a330*/  BRA `(.L_x_6857) ;  /* 0x0000000800a87947 */ /* 0x000fea0003800000 */
.L_x_6852:
        /* <DEDUP_REMOVED lines=14> */
.L_x_6867:
        /* <DEDUP_REMOVED lines=18> */
.L_x_6870:
[----:B------:R-:W-:-:S04]  /*a540*/  SHF.R.U32.HI R5, RZ, 0x18, R5 ;  /* 0x00000018ff057819 */ /* 0x000fc80000011605 */
[----:B------:R-:W-:-:S07]  /*a550*/  LOP3.LUT R0, R0, 0x80, R5, 0xf8, !PT ;  /* 0x0000008000007812 */ /* 0x000fce00078ef805 */
.L_x_6869:
[----:B------:R-:W-:Y:S05]  /*a560*/  BSYNC.RECONVERGENT B0 ;  /* 0x0000000000007941 */ /* 0x000fea0003800200 */
.L_x_6868:
[----:B------:R0:W-:Y:S01]  /*a570*/  STG.E.U8 desc[UR36][R2.64], R0 ;  /* 0x0000000002007986 */ /* 0x0001e2000c101124 */
[----:B------:R-:W-:Y:S05]  /*a580*/  BRA `(.L_x_6857) ;  /* 0x0000000800147947 */ /* 0x000fea0003800000 */
.L_x_6866:
        /* <DEDUP_REMOVED lines=18> */
.L_x_6873:
[----:B------:R-:W-:-:S04]  /*a6b0*/  SHF.R.U32.HI R5, RZ, 0x18, R5 ;  /* 0x00000018ff057819 */ /* 0x000fc80000011605 */
[----:B------:R-:W-:-:S07]  /*a6c0*/  LOP3.LUT R0, R0, 0x80, R5, 0xf8, !PT ;  /* 0x0000008000007812 */ /* 0x000fce00078ef805 */
.L_x_6872:
[----:B------:R-:W-:Y:S05]  /*a6d0*/  BSYNC.RECONVERGENT B0 ;  /* 0x0000000000007941 */ /* 0x000fea0003800200 */
.L_x_6871:
[----:B------:R0:W-:Y:S01]  /*a6e0*/  STG.E.U8 desc[UR36][R2.64], R0 ;  /* 0x0000000002007986 */ /* 0x0001e2000c101124 */
[----:B------:R-:W-:Y:S05]  /*a6f0*/  BRA `(.L_x_6857) ;  /* 0x0000000400b87947 */ /* 0x000fea0003800000 */
.L_x_6865:
[----:B------:R-:W-:-:S13]  /*a700*/  ISETP.NE.AND P0, PT, R0, 0x1c, PT ;  /* 0x0000001c0000780c */ /* 0x000fda0003f05270 */
[----:B------:R-:W-:Y:S05]  /*a710*/  @!P0 BRA `(.L_x_6874) ;  /* 0x0000000000608947 */ /* 0x000fea0003800000 */
[----:B------:R-:W-:-:S13]  /*a720*/  ISETP.NE.AND P0, PT, R0, 0x1d, PT ;  /* 0x0000001d0000780c */ /* 0x000fda0003f05270 */
[----:B------:R-:W-:Y:S05]  /*a730*/  @!P0 BRA `(.L_x_6875) ;  /* 0x0000000000488947 */ /* 0x000fea0003800000 */
[----:B------:R-:W-:-:S13]  /*a740*/  ISETP.NE.AND P0, PT, R0, 0x2c, PT ;  /* 0x0000002c0000780c */ /* 0x000fda0003f05270 */
[----:B------:R-:W-:Y:S05]  /*a750*/  @P0 BRA `(.L_x_6856) ;  /* 0x0000000000bc0947 */ /* 0x000fea0003800000 */
[----:B------:R-:W-:-:S05]  /*a760*/  HADD2.F32 R5, -RZ, R18.H0_H0 ;  /* 0x20000012ff057230 */ /* 0x000fca0000004100 */
        /* <DEDUP_REMOVED lines=15> */
.L_x_6875:
[----:B------:R-:W-:-:S06]  /*a860*/  HADD2.F32 R4, -RZ, R18.H0_H0 ;  /* 0x20000012ff047230 */ /* 0x000fcc0000004100 */
[----:B------:R-:W0:Y:S02]  /*a870*/  F2I.U64.TRUNC R4, R4 ;  /* 0x0000000400047311 */ /* 0x000e24000020d800 */
[----:B0-----:R0:W-:Y:S01]  /*a880*/  STG.E.64 desc[UR36][R2.64], R4 ;  /* 0x0000000402007986 */ /* 0x0011e2000c101b24 */
[----:B------:R-:W-:Y:S05]  /*a890*/  BRA `(.L_x_6857) ;  /* 0x0000000400507947 */ /* 0x000fea0003800000 */
.L_x_6874:
[----:B------:R-:W-:-:S04]  /*a8a0*/  HADD2.F32 R18, -RZ, R18.H0_H0 ;  /* 0x20000012ff127230 */ /* 0x000fc80000004100 */
[----:B------:R-:W0:Y:S02]  /*a8b0*/  F2I.FTZ.U32.TRUNC.NTZ R5, R18 ;  /* 0x0000001200057305 */ /* 0x000e24000021f000 */
[----:B0-----:R0:W-:Y:S01]  /*a8c0*/  STG.E desc[UR36][R2.64], R5 ;  /* 0x0000000502007986 */ /* 0x0011e2000c101924 */
[----:B------:R-:W-:Y:S05]  /*a8d0*/  BRA `(.L_x_6857) ;  /* 0x0000000400407947 */ /* 0x000fea0003800000 */
.L_x_6864:
        /* <DEDUP_REMOVED lines=11> */
.L_x_6877:
[----:B------:R-:W-:Y:S01]  /*a990*/  HADD2.F32 R18, -RZ, R18.H0_H0 ;  /* 0x20000012ff127230 */ /* 0x000fe20000004100 */
[----:B------:R-:W-:-:S04]  /*a9a0*/  CS2R R6, SRZ ;  /* 0x0000000000067805 */ /* 0x000fc8000001ff00 */
[----:B------:R-:W-:-:S06]  /*a9b0*/  FMUL.FTZ R4, R18, 1 ;  /* 0x3f80000012047820 */ /* 0x000fcc0000410000 */
[----:B------:R-:W0:Y:S02]  /*a9c0*/  F2F.F64.F32 R4, R4 ;  /* 0x0000000400047310 */ /* 0x000e240000201800 */
[----:B0-----:R0:W-:Y:S01]  /*a9d0*/  STG.E.128 desc[UR36][R2.64], R4 ;  /* 0x0000000402007986 */ /* 0x0011e2000c101d24 */
[----:B------:R-:W-:Y:S05]  /*a9e0*/  BRA `(.L_x_6857) ;  /* 0x0000000000fc7947 */ /* 0x000fea0003800000 */
.L_x_6876:
[----:B------:R-:W-:-:S13]  /*a9f0*/  ISETP.NE.AND P0, PT, R0, 0xf, PT ;  /* 0x0000000f0000780c */ /* 0x000fda0003f05270 */
[----:B------:R-:W-:Y:S05]  /*aa00*/  @!P0 BRA `(.L_x_6878) ;  /* 0x0000000000e88947 */ /* 0x000fea0003800000 */
[----:B------:R-:W-:-:S13]  /*aa10*/  ISETP.NE.AND P0, PT, R0, 0x17, PT ;  /* 0x000000170000780c */ /* 0x000fda0003f05270 */
[----:B------:R-:W-:Y:S05]  /*aa20*/  @!P0 BRA `(.L_x_6879) ;  /* 0x0000000000908947 */ /* 0x000fea0003800000 */
[----:B------:R-:W-:-:S13]  /*aa30*/  ISETP.NE.AND P0, PT, R0, 0x18, PT ;  /* 0x000000180000780c */ /* 0x000fda0003f05270 */
[----:B------:R-:W-:Y:S05]  /*aa40*/  @!P0 BRA `(.L_x_6880) ;  /* 0x0000000000448947 */ /* 0x000fea0003800000 */
.L_x_6856:
        /* <DEDUP_REMOVED lines=16> */
.L_x_6881:
[----:B------:R-:W-:Y:S05]  /*ab50*/  BRA `(.L_x_6857) ;  /* 0x0000000000a07947 */ /* 0x000fea0003800000 */
.L_x_6880:
        /* <DEDUP_REMOVED lines=13> */
.L_x_6883:
[----:B------:R-:W-:Y:S05]  /*ac30*/  BSYNC.RECONVERGENT B0 ;  /* 0x0000000000007941 */ /* 0x000fea0003800200 */
.L_x_6882:
[----:B------:R-:W-:-:S05]  /*ac40*/  LOP3.LUT R5, R0, 0x80, R5, 0xf8, !PT ;  /* 0x0000008000057812 */ /* 0x000fca00078ef805 */
[----:B------:R0:W-:Y:S01]  /*ac50*/  STG.E.U8 desc[UR36][R2.64], R5 ;  /* 0x0000000502007986 */ /* 0x0001e2000c101124 */
[----:B------:R-:W-:Y:S05]  /*ac60*/  BRA `(.L_x_6857) ;  /* 0x00000000005c7947 */ /* 0x000fea0003800000 */
.L_x_6879:
        /* <DEDUP_REMOVED lines=12> */
.L_x_6885:
[----:B------:R-:W-:Y:S01]  /*ad30*/  IMAD.MOV.U32 R0, RZ, RZ, 0x7f ;  /* 0x0000007fff007424 */ /* 0x000fe200078e00ff */
[----:B------:R-:W-:-:S04]  /*ad40*/  ISETP.GT.U32.AND P0, PT, R4, 0x7f800000, PT ;  /* 0x7f8000000400780c */ /* 0x000fc80003f04070 */
[----:B------:R-:W-:-:S09]  /*ad50*/  SEL R0, R0, 0x7c, P0 ;  /* 0x0000007c00007807 */ /* 0x000fd20000000000 */
.L_x_6886:
[----:B------:R-:W-:Y:S05]  /*ad60*/  BSYNC.RECONVERGENT B0 ;  /* 0x0000000000007941 */ /* 0x000fea0003800200 */
.L_x_6884:
[----:B------:R-:W-:-:S04]  /*ad70*/  SHF.R.U32.HI R5, RZ, 0x18, R5 ;  /* 0x00000018ff057819 */ /* 0x000fc80000011605 */
[----:B------:R-:W-:-:S05]  /*ad80*/  LOP3.LUT R5, R0, 0x80, R5, 0xf8, !PT ;  /* 0x0000008000057812 */ /* 0x000fca00078ef805 */
[----:B------:R0:W-:Y:S01]  /*ad90*/  STG.E.U8 desc[UR36][R2.64], R5 ;  /* 0x0000000502007986 */ /* 0x0001e2000c101124 */
[----:B------:R-:W-:Y:S05]  /*ada0*/  BRA `(.L_x_6857) ;  /* 0x00000000000c7947 */ /* 0x000fea0003800000 */
.L_x_6878:
[----:B------:R-:W-:-:S05]  /*adb0*/  HADD2.F32 R0, -RZ, R18.H0_H0 ;  /* 0x20000012ff007230 */ /* 0x000fca0000004100 */
[----:B------:R-:W-:-:S05]  /*adc0*/  F2FP.BF16.F32.PACK_AB R0, RZ, R0 ;  /* 0x00000000ff00723e */ /* 0x000fca00000010ff */
[----:B------:R0:W-:Y:S02]  /*add0*/  STG.E.U16 desc[UR36][R2.64], R0 ;  /* 0x0000000002007986 */ /* 0x0001e4000c101524 */
.L_x_6857:
[----:B------:R-:W-:-:S07]  /*ade0*/  VIADD R28, R28, 0x80 ;  /* 0x000000801c1c7836 */ /* 0x000fce0000000000 */
.L_x_6816:
[----:B------:R-:W-:Y:S05]  /*adf0*/  BSYNC.RECONVERGENT B6 ;  /* 0x0000000000067941 */ /* 0x000fea0003800200 */
.L_x_6815:
        /* <DEDUP_REMOVED lines=21> */
[----:B0-----:R-:W-:Y:S01]  /*af50*/  STG.E.U8 desc[UR36][R2.64], R5 ;  /* 0x0000000502007986 */ /* 0x001fe2000c101124 */
[----:B------:R-:W-:Y:S05]  /*af60*/  EXIT ;  /* 0x000000000000794d */ /* 0x000fea0003800000 */
.L_x_6890:
[----:B------:R-:W-:-:S06]  /*af70*/  HADD2.F32 R5, -RZ, R16.H0_H0 ;  /* 0x20000010ff057230 */ /* 0x000fcc0000004100 */
[----:B------:R-:W0:Y:S02]  /*af80*/  F2I.S64.TRUNC R4, R5 ;  /* 0x0000000500047311 */ /* 0x000e24000020d900 */
[----:B0-----:R-:W-:Y:S01]  /*af90*/  STG.E.U8 desc[UR36][R2.64], R4 ;  /* 0x0000000402007986 */ /* 0x001fe2000c101124 */
[----:B------:R-:W-:Y:S05]  /*afa0*/  EXIT ;  /* 0x000000000000794d */ /* 0x000fea0003800000 */
.L_x_6889:
        /* <DEDUP_REMOVED lines=8> */
[----:B0-----:R-:W-:Y:S01]  /*b030*/  STG.E.64 desc[UR36][R2.64], R4 ;  /* 0x0000000402007986 */ /* 0x001fe2000c101b24 */
[----:B------:R-:W-:Y:S05]  /*b040*/  EXIT ;  /* 0x000000000000794d */ /* 0x000fea0003800000 */
.L_x_6893:
[----:B------:R-:W-:-:S04]  /*b050*/  HADD2.F32 R16, -RZ, R16.H0_H0 ;  /* 0x20000010ff107230 */ /* 0x000fc80000004100 */
[----:B------:R-:W0:Y:S02]  /*b060*/  F2I.FTZ.TRUNC.NTZ R5, R16 ;  /* 0x0000001000057305 */ /* 0x000e24000021f100 */
[----:B0-----:R-:W-:Y:S01]  /*b070*/  STG.E desc[UR36][R2.64], R5 ;  /* 0x0000000502007986 */ /* 0x001fe2000c101924 */
[----:B------:R-:W-:Y:S05]  /*b080*/  EXIT ;  /* 0x000000000000794d */ /* 0x000fea0003800000 */
.L_x_6892:
[----:B------:R-:W-:-:S04]  /*b090*/  HADD2.F32 R16, -RZ, R16.H0_H0 ;  /* 0x20000010ff107230 */ /* 0x000fc80000004100 */
[----:B------:R-:W0:Y:S02]  /*b0a0*/  F2I.FTZ.TRUNC.NTZ R5, R16 ;  /* 0x0000001000057305 */ /* 0x000e24000021f100 */
[----:B0-----:R-:W-:Y:S01]  /*b0b0*/  STG.E.U16 desc[UR36][R2.64], R5 ;  /* 0x0000000502007986 */ /* 0x001fe2000c101524 */
[----:B------:R-:W-:Y:S05]  /*b0c0*/  EXIT ;  /* 0x000000000000794d */ /* 0x000fea0003800000 */
.L_x_6888:
[----:B------:R-:W-:-:S13]  /*b0d0*/  ISETP.GT.AND P0, PT, R0, 0x6, PT ;  /* 0x000000060000780c */ /* 0x000fda0003f04270 */
[----:B------:R-:W-:Y:S05]  /*b0e0*/  @P0 BRA `(.L_x_6894) ;  /* 0x0000000000240947 */ /* 0x000fea0003800000 */
[----:B------:R-:W-:-:S13]  /*b0f0*/  ISETP.NE.AND P0, PT, R0, 0x5, PT ;  /* 0x000000050000780c */ /* 0x000fda0003f05270 */
[----:B------:R-:W-:Y:S05]  /*b100*/  @!P0 BRA `(.L_x_6895) ;  /* 0x0000000000148947 */ /* 0x000fea0003800000 */
[----:B------:R-:W-:-:S13]  /*b110*/  ISETP.NE.AND P0, PT, R0, 0x6, PT ;  /* 0x000000060000780c */ /* 0x000fda0003f05270 */
[----:B------:R-:W-:Y:S05]  /*b120*/  @P0 BRA `(.L_x_6891) ;  /* 0x0000000800280947 */ /* 0x000fea0003800000 */
[----:B------:R-:W-:-:S05]  /*b130*/  HADD2.F32 R5, -RZ, R16.H0_H0 ;  /* 0x20000010ff057230 */ /* 0x000fca0000004100 */
[----:B------:R-:W-:Y:S01]  /*b140*/  STG.E desc[UR36][R2.64], R5 ;  /* 0x0000000502007986 */ /* 0x000fe2000c101924 */
[----:B------:R-:W-:Y:S05]  /*b150*/  EXIT ;  /* 0x000000000000794d */ /* 0x000fea0003800000 */
.L_x_6895:
[----:B------:R-:W-:Y:S01]  /*b160*/  STG.E.U16 desc[UR36][R2.64], R16 ;  /* 0x0000001002007986 */ /* 0x000fe2000c101524 */
[----:B------:R-:W-:Y:S05]  /*b170*/  EXIT ;  /* 0x000000000000794d */ /* 0x000fea0003800000 */
.L_x_6894:
        /* <DEDUP_REMOVED lines=8> */
[----:B------:R-:W-:Y:S01]  /*b200*/  STG.E.64 desc[UR36][R2.64], R16 ;  /* 0x0000001002007986 */ /* 0x000fe2000c101b24 */
[----:B------:R-:W-:Y:S05]  /*b210*/  EXIT ;  /* 0x000000000000794d */ /* 0x000fea0003800000 */
.L_x_6897:
[----:B------:R-:W-:-:S05]  /*b220*/  HADD2.F32 R0, -RZ, R16.H0_H0 ;  /* 0x20000010ff007230 */ /* 0x000fca0000004100 */
[----:B------:R-:W-:-:S04]  /*b230*/  F2FP.F16.F32.PACK_AB R0, RZ, R0 ;  /* 0x00000000ff00723e */ /* 0x000fc800000000ff */
[----:B------:R-:W-:-:S05]  /*b240*/  PRMT R0, R0, 0x5410, RZ ;  /* 0x0000541000007816 */ /* 0x000fca00000000ff */
[----:B------:R-:W-:Y:S01]  /*b250*/  STG.E desc[UR36][R2.64], R0 ;  /* 0x0000000002007986 */ /* 0x000fe2000c101924 */
[----:B------:R-:W-:Y:S05]  /*b260*/  EXIT ;  /* 0x000000000000794d */ /* 0x000fea0003800000 */
.L_x_6896:
[----:B------:R-:W-:-:S05]  /*b270*/  HADD2.F32 R4, -RZ, R16.H0_H0 ;  /* 0x20000010ff047230 */ /* 0x000fca0000004100 */
[----:B------:R-:W-:-:S06]  /*b280*/  FMUL.FTZ R4, R4, 1 ;  /* 0x3f80000004047820 */ /* 0x000fcc0000410000 */
[----:B------:R-:W0:Y:S02]  /*b290*/  F2F.F64.F32 R4, R4 ;  /* 0x0000000400047310 */ /* 0x000e240000201800 */
[----:B0-----:R-:W-:Y:S01]  /*b2a0*/  STG.E.64 desc[UR36][R2.64], R4 ;  /* 0x0000000402007986 */ /* 0x001fe2000c101b24 */
[----:B------:R-:W-:Y:S05]  /*b2b0*/  EXIT ;  /* 0x000000000000794d */ /* 0x000fea0003800000 */
.L_x_6887:
        /* <DEDUP_REMOVED lines=12> */
[----:B0-----:R-:W-:Y:S01]  /*b380*/  STG.E.U16 desc[UR36][R2.64], R5 ;  /* 0x0000000502007986 */ /* 0x001fe2000c101524 */
[----:B------:R-:W-:Y:S05]  /*b390*/  EXIT ;  /* 0x000000000000794d */ /* 0x000fea0003800000 */
.L_x_6901:
        /* <DEDUP_REMOVED lines=18> */
.L_x_6904:
[----:B------:R-:W-:-:S04]  /*b4c0*/  SHF.R.U32.HI R5, RZ, 0x18, R5 ;  /* 0x00000018ff057819 */ /* 0x000fc80000011605 */
[----:B------:R-:W-:-:S07]  /*b4d0*/  LOP3.LUT R0, R0, 0x80, R5, 0xf8, !PT ;  /* 0x0000008000007812 */ /* 0x000fce00078ef805 */
.L_x_6903:
[----:B------:R-:W-:Y:S05]  /*b4e0*/  BSYNC.RECONVERGENT B0 ;  /* 0x0000000000007941 */ /* 0x000fea0003800200 */
.L_x_6902:
[----:B------:R-:W-:Y:S01]  /*b4f0*/  STG.E.U8 desc[UR36][R2.64], R0 ;  /* 0x0000000002007986 */ /* 0x000fe2000c101124 */
[----:B------:R-:W-:Y:S05]  /*b500*/  EXIT ;  /* 0x000000000000794d */ /* 0x000fea0003800000 */
.L_x_6900:
        /* <DEDUP_REMOVED lines=18> */
.L_x_6907:
[----:B------:R-:W-:-:S04]  /*b630*/  SHF.R.U32.HI R5, RZ, 0x18, R5 ;  /* 0x00000018ff057819 */ /* 0x000fc80000011605 */
[----:B------:R-:W-:-:S07]  /*b640*/  LOP3.LUT R0, R0, 0x80, R5, 0xf8, !PT ;  /* 0x0000008000007812 */ /* 0x000fce00078ef805 */
.L_x_6906:
[----:B------:R-:W-:Y:S05]  /*b650*/  BSYNC.RECONVERGENT B0 ;  /* 0x0000000000007941 */ /* 0x000fea0003800200 */
.L_x_6905:
[----:B------:R-:W-:Y:S01]  /*b660*/  STG.E.U8 desc[UR36][R2.64], R0 ;  /* 0x0000000002007986 */ /* 0x000fe2000c101124 */
[----:B------:R-:W-:Y:S05]  /*b670*/  EXIT ;  /* 0x000000000000794d */ /* 0x000fea0003800000 */
.L_x_6899:
        /* <DEDUP_REMOVED lines=22> */
.L_x_6909:
[----:B------:R-:W-:-:S06]  /*b7e0*/  HADD2.F32 R4, -RZ, R16.H0_H0 ;  /* 0x20000010ff047230 */ /* 0x000fcc0000004100 */
[----:B------:R-:W0:Y:S02]  /*b7f0*/  F2I.U64.TRUNC R4, R4 ;  /* 0x0000000400047311 */ /* 0x000e24000020d800 */
[----:B0-----:R-:W-:Y:S01]  /*b800*/  STG.E.64 desc[UR36][R2.64], R4 ;  /* 0x0000000402007986 */ /* 0x001fe2000c101b24 */
[----:B------:R-:W-:Y:S05]  /*b810*/  EXIT ;  /* 0x000000000000794d */ /* 0x000fea0003800000 */
.L_x_6908:
[----:B------:R-:W-:-:S04]  /*b820*/  HADD2.F32 R16, -RZ, R16.H0_H0 ;  /* 0x20000010ff107230 */ /* 0x000fc80000004100 */
[----:B------:R-:W0:Y:S02]  /*b830*/  F2I.FTZ.U32.TRUNC.NTZ R5, R16 ;  /* 0x0000001000057305 */ /* 0x000e24000021f000 */
[----:B0-----:R-:W-:Y:S01]  /*b840*/  STG.E desc[UR36][R2.64], R5 ;  /* 0x0000000502007986 */ /* 0x001fe2000c101924 */
[----:B------:R-:W-:Y:S05]  /*b850*/  EXIT ;  /* 0x000000000000794d */ /* 0x000fea0003800000 */
.L_x_6898:
        /* <DEDUP_REMOVED lines=9> */
[----:B------:R-:W-:Y:S01]  /*b8f0*/  STG.E.U8 desc[UR36][R2.64], R5 ;  /* 0x0000000502007986 */ /* 0x000fe2000c101124 */
[----:B------:R-:W-:Y:S05]  /*b900*/  EXIT ;  /* 0x000000000000794d */ /* 0x000fea0003800000 */
.L_x_6911:
[----:B------:R-:W-:Y:S01]  /*b910*/  HADD2.F32 R16, -RZ, R16.H0_H0 ;  /* 0x20000010ff107230 */ /* 0x000fe20000004100 */
[----:B------:R-:W-:-:S04]  /*b920*/  CS2R R6, SRZ ;  /* 0x0000000000067805 */ /* 0x000fc8000001ff00 */
[----:B------:R-:W-:-:S06]  /*b930*/  FMUL.FTZ R4, R16, 1 ;  /* 0x3f80000010047820 */ /* 0x000fcc0000410000 */
[----:B------:R-:W0:Y:S02]  /*b940*/  F2F.F64.F32 R4, R4 ;  /* 0x0000000400047310 */ /* 0x000e240000201800 */
[----:B0-----:R-:W-:Y:S01]  /*b950*/  STG.E.128 desc[UR36][R2.64], R4 ;  /* 0x0000000402007986 */ /* 0x001fe2000c101d24 */
[----:B------:R-:W-:Y:S05]  /*b960*/  EXIT ;  /* 0x000000000000794d */ /* 0x000fea0003800000 */
.L_x_6910:
[----:B------:R-:W-:-:S13]  /*b970*/  ISETP.NE.AND P0, PT, R0, 0xf, PT ;  /* 0x0000000f0000780c */ /* 0x000fda0003f05270 */
[----:B------:R-:W-:Y:S05]  /*b980*/  @!P0 BRA `(.L_x_6912) ;  /* 0x0000000000e88947 */ /* 0x000fea0003800000 */
[----:B------:R-:W-:-:S13]  /*b990*/  ISETP.NE.AND P0, PT, R0, 0x17, PT ;  /* 0x000000170000780c */ /* 0x000fda0003f05270 */
[----:B------:R-:W-:Y:S05]  /*b9a0*/  @!P0 BRA `(.L_x_6913) ;  /* 0x0000000000908947 */ /* 0x000fea0003800000 */
[----:B------:R-:W-:-:S13]  /*b9b0*/  ISETP.NE.AND P0, PT, R0, 0x18, PT ;  /* 0x000000180000780c */ /* 0x000fda0003f05270 */
[----:B------:R-:W-:Y:S05]  /*b9c0*/  @!P0 BRA `(.L_x_6914) ;  /* 0x0000000000448947 */ /* 0x000fea0003800000 */
.L_x_6891:
        /* <DEDUP_REMOVED lines=16> */
.L_x_6915:
[----:B------:R-:W-:Y:S05]  /*bad0*/  EXIT ;  /* 0x000000000000794d */ /* 0x000fea0003800000 */
.L_x_6914:
        /* <DEDUP_REMOVED lines=13> */
.L_x_6917:
[----:B------:R-:W-:Y:S05]  /*bbb0*/  BSYNC.RECONVERGENT B0 ;  /* 0x0000000000007941 */ /* 0x000fea0003800200 */
.L_x_6916:
[----:B------:R-:W-:-:S05]  /*bbc0*/  LOP3.LUT R5, R0, 0x80, R5, 0xf8, !PT ;  /* 0x0000008000057812 */ /* 0x000fca00078ef805 */
[----:B------:R-:W-:Y:S01]  /*bbd0*/  STG.E.U8 desc[UR36][R2.64], R5 ;  /* 0x0000000502007986 */ /* 0x000fe2000c101124 */
[----:B------:R-:W-:Y:S05]  /*bbe0*/  EXIT ;  /* 0x000000000000794d */ /* 0x000fea0003800000 */
.L_x_6913:
        /* <DEDUP_REMOVED lines=12> */
.L_x_6919:
[----:B------:R-:W-:Y:S01]  /*bcb0*/  IMAD.MOV.U32 R0, RZ, RZ, 0x7f ;  /* 0x0000007fff007424 */ /* 0x000fe200078e00ff */
[----:B------:R-:W-:-:S04]  /*bcc0*/  ISETP.GT.U32.AND P0, PT, R4, 0x7f800000, PT ;  /* 0x7f8000000400780c */ /* 0x000fc80003f04070 */
[----:B------:R-:W-:-:S09]  /*bcd0*/  SEL R0, R0, 0x7c, P0 ;  /* 0x0000007c00007807 */ /* 0x000fd20000000000 */
.L_x_6920:
[----:B------:R-:W-:Y:S05]  /*bce0*/  BSYNC.RECONVERGENT B0 ;  /* 0x0000000000007941 */ /* 0x000fea0003800200 */
.L_x_6918:
[----:B------:R-:W-:-:S04]  /*bcf0*/  SHF.R.U32.HI R5, RZ, 0x18, R5 ;  /* 0x00000018ff057819 */ /* 0x000fc80000011605 */
[----:B------:R-:W-:-:S05]  /*bd00*/  LOP3.LUT R5, R0, 0x80, R5, 0xf8, !PT ;  /* 0x0000008000057812 */ /* 0x000fca00078ef805 */
[----:B------:R-:W-:Y:S01]  /*bd10*/  STG.E.U8 desc[UR36][R2.64], R5 ;  /* 0x0000000502007986 */ /* 0x000fe2000c101124 */
[----:B------:R-:W-:Y:S05]  /*bd20*/  EXIT ;  /* 0x000000000000794d */ /* 0x000fea0003800000 */
.L_x_6912:
[----:B------:R-:W-:-:S05]  /*bd30*/  HADD2.F32 R0, -RZ, R16.H0_H0 ;  /* 0x20000010ff007230 */ /* 0x000fca0000004100 */
[----:B------:R-:W-:-:S05]  /*bd40*/  F2FP.BF16.F32.PACK_AB R0, RZ, R0 ;  /* 0x00000000ff00723e */ /* 0x000fca00000010ff */
[----:B------:R-:W-:Y:S01]  /*bd50*/  STG.E.U16 desc[UR36][R2.64], R0 ;  /* 0x0000000002007986 */ /* 0x000fe2000c101524 */
[----:B------:R-:W-:Y:S05]  /*bd60*/  EXIT ;  /* 0x000000000000794d */ /* 0x000fea0003800000 */
.L_x_6921:
        /* <DEDUP_REMOVED lines=9> */
.L_x_27424:


//--------------------- .text._ZN2at6native18elementwise_kernelILi128ELi4EZNS0_22gpu_kernel_impl_nocastIZZZNS0_49_GLOBAL__N__b919a28f_16_Normalization_cu_5c38458736batch_norm_elementwise_backward_evalERKNS_6TensorES6_S6_S6_ENKUlvE0_clEvENKUlvE1_clEvEUlN3c104HalfEfE_EEvRNS_18TensorIteratorBaseERKT_EUliE_EEviT1_ --------------------------
	.section	.text._ZN2at6native18elementwise_kernelILi128ELi4EZNS0_22gpu_kernel_impl_nocastIZZZNS0_49_GLOBAL__N__b919a28f_16_Normalization_cu_5c38458736batch_norm_elementwise_backward_evalERKNS_6TensorES6_S6_S6_ENKUlvE0_clEvENKUlvE1_clEvEUlN3c104HalfEfE_EEvRNS_18TensorIteratorBaseERKT_EUliE_EEviT1_,"ax",@progbits
	.align	128
        .global         _ZN2at6native18elementwise_kernelILi128ELi4EZNS0_22gpu_kernel_impl_nocastIZZZNS0_49_GLOBAL__N__b919a28f_16_Normalization_cu_5c38458736batch_norm_elementwise_backward_evalERKNS_6TensorES6_S6_S6_ENKUlvE0_clEvENKUlvE1_clEvEUlN3c104HalfEfE_EEvRNS_18TensorIteratorBaseERKT_EUliE_EEviT1_
        .type           _ZN2at6native18elementwise_kernelILi128ELi4EZNS0_22gpu_kernel_impl_nocastIZZZNS0_49_GLOBAL__N__b919a28f_16_Normalization_cu_5c38458736batch_norm_elementwise_backward_evalERKNS_6TensorES6_S6_S6_ENKUlvE0_clEvENKUlvE1_clEvEUlN3c104HalfEfE_EEvRNS_18TensorIteratorBaseERKT_EUliE_EEviT1_,@function
        .size           _ZN2at6native18elementwise_kernelILi128ELi4EZNS0_22gpu_kernel_impl_nocastIZZZNS0_49_GLOBAL__N__b919a28f_16_Normalization_cu_5c38458736batch_norm_elementwise_backward_evalERKNS_6TensorES6_S6_S6_ENKUlvE0_clEvENKUlvE1_clEvEUlN3c104HalfEfE_EEvRNS_18TensorIteratorBaseERKT_EUliE_EEviT1_,(.L_x_27425 - _ZN2at6native18elementwise_kernelILi128ELi4EZNS0_22gpu_kernel_impl_nocastIZZZNS0_49_GLOBAL__N__b919a28f_16_Normalization_cu_5c38458736batch_norm_elementwise_backward_evalERKNS_6TensorES6_S6_S6_ENKUlvE0_clEvENKUlvE1_clEvEUlN3c104HalfEfE_EEvRNS_18TensorIteratorBaseERKT_EUliE_EEviT1_)
        .other          _ZN2at6native18elementwise_kernelILi128ELi4EZNS0_22gpu_kernel_impl_nocastIZZZNS0_49_GLOBAL__N__b919a28f_16_Normalization_cu_5c38458736batch_norm_elementwise_backward_evalERKNS_6TensorES6_S6_S6_ENKUlvE0_clEvENKUlvE1_clEvEUlN3c104HalfEfE_EEvRNS_18TensorIteratorBaseERKT_EUliE_EEviT1_,@"STO_CUDA_ENTRY STV_DEFAULT"
_ZN2at6native18elementwise_kernelILi128ELi4EZNS0_22gpu_kernel_impl_nocastIZZZNS0_49_GLOBAL__N__b919a28f_16_Normalization_cu_5c38458736batch_norm_elementwise_backward_evalERKNS_6TensorES6_S6_S6_ENKUlvE0_clEvENKUlvE1_clEvEUlN3c104HalfEfE_EEvRNS_18TensorIteratorBaseERKT_EUliE_EEviT1_:
.text._ZN2at6native18elementwise_kernelILi128ELi4EZNS0_22gpu_kernel_impl_nocastIZZZNS0_49_GLOBAL__N__b919a28f_16_Normalization_cu_5c38458736batch_norm_elementwise_backward_evalERKNS_6TensorES6_S6_S6_ENKUlvE0_clEvENKUlvE1_clEvEUlN3c104HalfEfE_EEvRNS_18TensorIteratorBaseERKT_EUliE_EEviT1_:
        /* <DEDUP_REMOVED lines=22> */
[----:B--2---:R-:W-:-:S05]  /*0160*/  HADD2.F32 R11, -RZ, R4.H0_H0 ;  /* 0x20000004ff0b7230 */ /* 0x004fca0000004100 */
[----:B---3--:R-:W-:-:S05]  /*0170*/  FMUL.FTZ R11, R6, R11 ;  /* 0x0000000b060b7220 */ /* 0x008fca0000410000 */
[----:B------:R-:W-:-:S05]  /*0180*/  F2FP.F16.F32.PACK_AB R11, RZ, R11 ;  /* 0x0000000bff0b723e */ /* 0x000fca00000000ff */
[----:B0-----:R0:W-:Y:S01]  /*0190*/  STG.E.U16 desc[UR6][R8.64], R11 ;  /* 0x0000000b08007986 */ /* 0x0011e2000c101506 */
[----:B------:R-:W-:Y:S05]  /*01a0*/  @P0 BRA `(.L_x_6926) ;  /* 0x0000000000600947 */ /* 0x000fea0003800000 */
[----:B------:R-:W1:Y:S08]  /*01b0*/  LDC.64 R4, c[0x0][0x5f0] ;  /* 0x00017c00ff047b82 */ /* 0x000e700000000a00 */
[----:B------:R-:W2:Y:S01]  /*01c0*/  LDC.64 R6, c[0x0][0x5f8] ;  /* 0x00017e00ff067b82 */ /* 0x000ea20000000a00 */
[----:B-1----:R-:W3:Y:S04]  /*01d0*/  LDG.E.U16 R4, desc[UR6][R4.64] ;  /* 0x0000000604047981 */ /* 0x002ee8000c1e1500 */
[----:B--2---:R-:W2:Y:S03]  /*01e0*/  LDG.E R6, desc[UR6][R6.64] ;  /* 0x0000000606067981 */ /* 0x004ea6000c1e1900 */
[----:B0-----:R-:W0:Y:S01]  /*01f0*/  LDC.64 R8, c[0x0][0x5e8] ;  /* 0x00017a00ff087b82 */ /* 0x001e220000000a00 */
[----:B------:R-:W-:Y:S01]  /*0200*/  IADD3 R3, PT, PT, R3, 0x80, RZ ;  /* 0x0000008003037810 */ /* 0x000fe20007ffe0ff */
[----:B---3--:R-:W-:-:S05]  /*0210*/  HADD2.F32 R11, -RZ, R4.H0_H0 ;  /* 0x20000004ff0b7230 */ /* 0x008fca0000004100 */
[----:B--2---:R-:W-:-:S05]  /*0220*/  FMUL.FTZ R11, R6, R11 ;  /* 0x0000000b060b7220 */ /* 0x004fca0000410000 */
[----:B------:R-:W-:-:S05]  /*0230*/  F2FP.F16.F32.PACK_AB R11, RZ, R11 ;  /* 0x0000000bff0b723e */ /* 0x000fca00000000ff */
[----:B0-----:R0:W-:Y:S02]  /*0240*/  STG.E.U16 desc[UR6][R8.64], R11 ;  /* 0x0000000b08007986 */ /* 0x0011e4000c101506 */
.L_x_6925:
[----:B------:R-:W-:-:S13]  /*0250*/  ISETP.GE.AND P0, PT, R3, UR4, PT ;  /* 0x0000000403007c0c */ /* 0x000fda000bf06270 */
[----:B------:R-:W-:Y:S05]  /*0260*/  @P0 BREAK.RELIABLE B1 ;  /* 0x0000000000010942 */ /* 0x000fea0003800100 */
[----:B------:R-:W-:Y:S05]  /*0270*/  @P0 BRA `(.L_x_6926) ;  /* 0x00000000002c0947 */ /* 0x000fea0003800000 */
[----:B------:R-:W-:Y:S05]  /*0280*/  BSYNC.RELIABLE B1 ;  /* 0x0000000000017941 */ /* 0x000fea0003800100 */
.L_x_6924:
        /* <DEDUP_REMOVED lines=10> */
.L_x_6926:
[----:B------:R-:W-:Y:S05]  /*0330*/  BSYNC.RECONVERGENT B0 ;  /* 0x0000000000007941 */ /* 0x000fea0003800200 */
.L_x_6923:
        /* <DEDUP_REMOVED lines=8> */
[----:B01----:R-:W-:-:S05]  /*03c0*/  HADD2.F32 R9, -RZ, R2.H0_H0 ;  /* 0x20000002ff097230 */ /* 0x003fca0000004100 */
[----:B--2---:R-:W-:-:S05]  /*03d0*/  FMUL.FTZ R9, R4, R9 ;  /* 0x0000000904097220 */ /* 0x004fca0000410000 */
[----:B------:R-:W-:-:S05]  /*03e0*/  F2FP.F16.F32.PACK_AB R9, RZ, R9 ;  /* 0x00000009ff09723e */ /* 0x000fca00000000ff */
[----:B---3--:R-:W-:Y:S01]  /*03f0*/  STG.E.U16 desc[UR6][R6.64], R9 ;  /* 0x0000000906007986 */ /* 0x008fe2000c101506 */
[----:B------:R-:W-:Y:S05]  /*0400*/  EXIT ;  /* 0x000000000000794d */ /* 0x000fea0003800000 */
.L_x_6922:
        /* <DEDUP_REMOVED lines=356> */
.L_x_6930:
        /* <DEDUP_REMOVED lines=13> */
[----:B--2---:R-:W-:-:S05]  /*1b20*/  HADD2.F32 R11, -RZ, R6.H0_H0 ;  /* 0x20000006ff0b7230 */ /* 0x004fca0000004100 */
[----:B---3--:R-:W-:-:S05]  /*1b30*/  FMUL.FTZ R11, R8, R11 ;  /* 0x0000000b080b7220 */ /* 0x008fca0000410000 */
[----:B------:R-:W-:-:S05]  /*1b40*/  F2FP.F16.F32.PACK_AB R11, RZ, R11 ;  /* 0x0000000bff0b723e */ /* 0x000fca00000000ff */
        /* <DEDUP_REMOVED lines=350> */
.L_x_6932:
        /* <DEDUP_REMOVED lines=10> */
[----:B------:R-:W-:Y:S01]  /*31d0*/  IADD3.X R5, PT, PT, RZ, UR9, RZ, P0, !PT ;  /* 0x00000009ff057c10 */ /* 0x000fe200087fe4ff */
[----:B--2---:R-:W-:-:S05]  /*31e0*/  HADD2.F32 R11, -RZ, R6.H0_H0 ;  /* 0x20000006ff0b7230 */ /* 0x004fca0000004100 */
[----:B---3--:R-:W-:-:S05]  /*31f0*/  FMUL.FTZ R11, R8, R11 ;  /* 0x0000000b080b7220 */ /* 0x008fca0000410000 */
[----:B------:R-:W-:-:S05]  /*3200*/  F2FP.F16.F32.PACK_AB R11, RZ, R11 ;  /* 0x0000000bff0b723e */ /* 0x000fca00000000ff */
[----:B------:R0:W-:Y:S02]  /*3210*/  STG.E.U16 desc[UR6][R4.64], R11 ;  /* 0x0000000b04007986 */ /* 0x0001e4000c101506 */
.L_x_6929:
[----:B------:R-:W-:-:S13]  /*3220*/  ISETP.GE.AND P0, PT, R3, UR4, PT ;  /* 0x0000000403007c0c */ /* 0x000fda000bf06270 */
[----:B------:R-:W-:Y:S05]  /*3230*/  @P0 BREAK.RELIABLE B1 ;  /* 0x0000000000010942 */ /* 0x000fea0003800100 */
[----:B------:R-:W-:Y:S05]  /*3240*/  @P0 BRA `(.L_x_6931) ;  /* 0x0000001400b00947 */ /* 0x000fea0003800000 */
[----:B------:R-:W-:Y:S05]  /*3250*/  BSYNC.RELIABLE B1 ;  /* 0x0000000000017941 */ /* 0x000fea0003800100 */
.L_x_6928:
        /* <DEDUP_REMOVED lines=348> */
.L_x_6933:
        /* <DEDUP_REMOVED lines=15> */
.L_x_6931:
[----:B------:R-:W-:Y:S05]  /*4910*/  BSYNC.RECONVERGENT B0 ;  /* 0x0000000000007941 */ /* 0x000fea0003800200 */
.L_x_6927:
        /* <DEDUP_REMOVED lines=351> */
.L_x_6934:
        /* <DEDUP_REMOVED lines=9> */
[----:B------:R-:W-:Y:S01]  /*5fa0*/  IADD3.X R3, PT, PT, RZ, UR5, RZ, P0, !PT ;  /* 0x00000005ff037c10 */ /* 0x000fe200087fe4ff */
[----:B--2---:R-:W-:-:S05]  /*5fb0*/  HADD2.F32 R9, -RZ, R4.H0_H0 ;  /* 0x20000004ff097230 */ /* 0x004fca0000004100 */
[----:B---3--:R-:W-:-:S05]  /*5fc0*/  FMUL.FTZ R9, R6, R9 ;  /* 0x0000000906097220 */ /* 0x008fca0000410000 */
[----:B------:R-:W-:-:S05]  /*5fd0*/  F2FP.F16.F32.PACK_AB R9, RZ, R9 ;  /* 0x00000009ff09723e */ /* 0x000fca00000000ff */
[----:B------:R-:W-:Y:S01]  /*5fe0*/  STG.E.U16 desc[UR6][R2.64], R9 ;  /* 0x0000000902007986 */ /* 0x000fe2000c101506 */
[----:B------:R-:W-:Y:S05]  /*5ff0*/  EXIT ;  /* 0x000000000000794d */ /* 0x000fea0003800000 */
.L_x_6935:
        /* <DEDUP_REMOVED lines=16> */
.L_x_27425:


//--------------------- .text._ZN2at6native27unrolled_elementwise_kernelIZZZNS0_49_GLOBAL__N__b919a28f_16_Normalization_cu_5c38458736batch_norm_elementwise_backward_evalERKNS_6TensorES5_S5_S5_ENKUlvE0_clEvENKUlvE1_clEvEUlN3c104HalfEfE_St5arrayIPcLm3EELi4E23TrivialOffsetCalculatorILi2EjESE_ILi1EjENS0_6memory15LoadWithoutCastENSH_16StoreWithoutCastEEEviT_T0_T2_T3_T4_T5_ --------------------------
	.section	.text._ZN2at6native27unrolled_elementwise_kernelIZZZNS0_49_GLOBAL__N__b919a28f_16_Normalization_cu_5c38458736batch_norm_elementwise_backward_evalERKNS_6TensorES5_S5_S5_ENKUlvE0_clEvENKUlvE1_clEvEUlN3c104HalfEfE_St5arrayIPcLm3EELi4E23TrivialOffsetCalculatorILi2EjESE_ILi1EjENS0_6memory15LoadWithoutCastENSH_16StoreWithoutCastEEEviT_T0_T2_T3_T4_T5_,"ax",@progbits
	.align	128
        .global         _ZN2at6native27unrolled_elementwise_kernelIZZZNS0_49_GLOBAL__N__b919a28f_16_Normalization_cu_5c38458736batch_norm_elementwise_backward_evalERKNS_6TensorES5_S5_S5_ENKUlvE0_clEvENKUlvE1_clEvEUlN3c104HalfEfE_St5arrayIPcLm3EELi4E23TrivialOffsetCalculatorILi2EjESE_ILi1EjENS0_6memory15LoadWithoutCastENSH_16StoreWithoutCastEEEviT_T0_T2_T3_T4_T5_
        .type           _ZN2at6native27unrolled_elementwise_kernelIZZZNS0_49_GLOBAL__N__b919a28f_16_Normalization_cu_5c38458736batch_norm_elementwise_backward_evalERKNS_6TensorES5_S5_S5_ENKUlvE0_clEvENKUlvE1_clEvEUlN3c104HalfEfE_St5arrayIPcLm3EELi4E23TrivialOffsetCalculatorILi2EjESE_ILi1EjENS0_6memory15LoadWithoutCastENSH_16StoreWithoutCastEEEviT_T0_T2_T3_T4_T5_,@function
        .size           _ZN2at6native27unrolled_elementwise_kernelIZZZNS0_49_GLOBAL__N__b919a28f_16_Normalization_cu_5c38458736batch_norm_elementwise_backward_evalERKNS_6TensorES5_S5_S5_ENKUlvE0_clEvENKUlvE1_clEvEUlN3c104HalfEfE_St5arrayIPcLm3EELi4E23TrivialOffsetCalculatorILi2EjESE_ILi1EjENS0_6memory15LoadWithoutCastENSH_16StoreWithoutCastEEEviT_T0_T2_T3_T4_T5_,(.L_x_27426 - _ZN2at6native27unrolled_elementwise_kernelIZZZNS0_49_GLOBAL__N__b919a28f_16_Normalization_cu_5c38458736batch_norm_elementwise_backward_evalERKNS_6TensorES5_S5_S5_ENKUlvE0_clEvENKUlvE1_clEvEUlN3c104HalfEfE_St5arrayIPcLm3EELi4E23TrivialOffsetCalculatorILi2EjESE_ILi1EjENS0_6memory15LoadWithoutCastENSH_16StoreWithoutCastEEEviT_T0_T2_T3_T4_T5_)
        .other          _ZN2at6native27unrolled_elementwise_kernelIZZZNS0_49_GLOBAL__N__b919a28f_16_Normalization_cu_5c38458736batch_norm_elementwise_backward_evalERKNS_6TensorES5_S5_S5_ENKUlvE0_clEvENKUlvE1_clEvEUlN3c104HalfEfE_St5arrayIPcLm3EELi4E23TrivialOffsetCalculatorILi2EjESE_ILi1EjENS0_6memory15LoadWithoutCastENSH_16StoreWithoutCastEEEviT_T0_T2_T3_T4_T5_,@"STO_CUDA_ENTRY STV_DEFAULT"
_ZN2at6native27unrolled_elementwise_kernelIZZZNS0_49_GLOBAL__N__b919a28f_16_Normalization_cu_5c38458736batch_norm_elementwise_backward_evalERKNS_6TensorES5_S5_S5_ENKUlvE0_clEvENKUlvE1_clEvEUlN3c104HalfEfE_St5arrayIPcLm3EELi4E23TrivialOffsetCalculatorILi2EjESE_ILi1EjENS0_6memory15LoadWithoutCastENSH_16StoreWithoutCastEEEviT_T0_T2_T3_T4_T5_:
.text._ZN2at6native27unrolled_elementwise_kernelIZZZNS0_49_GLOBAL__N__b919a28f_16_Normalization_cu_5c38458736batch_norm_elementwise_backward_evalERKNS_6TensorES5_S5_S5_ENKUlvE0_clEvENKUlvE1_clEvEUlN3c104HalfEfE_St5arrayIPcLm3EELi4E23TrivialOffsetCalculatorILi2EjESE_ILi1EjENS0_6memory15LoadWithoutCastENSH_16StoreWithoutCastEEEviT_T0_T2_T3_T4_T5_:
        /* <DEDUP_REMOVED lines=11> */
[----:B--2---:R-:W-:Y:S02]  /*00b0*/  MOV R0, R14 ;  /* 0x0000000e00007202 */ /* 0x004fe40000000f00 */
[----:B------:R-:W-:-:S05]  /*00c0*/  ISETP.GE.AND P0, PT, R14, R17, PT ;  /* 0x000000110e00720c */ /* 0x000fca0003f06270 */
        /* <DEDUP_REMOVED lines=17> */
[----:B--2---:R-:W-:-:S08]  /*01e0*/  @!P1 IMAD.WIDE.U32 R4, R21, 0x4, R4 ;  /* 0x0000000415049825 */ /* 0x004fd000078e0004 */
[----:B------:R-:W-:Y:S01]  /*01f0*/  @!P2 IMAD R25, R15, 0x200, R14 ;  /* 0x000002000f19a824 */ /* 0x000fe200078e020e */
[----:B------:R2:W4:Y:S03]  /*0200*/  @!P1 LDG.E.U16 R22, desc[UR4][R8.64] ;  /* 0x0000000408169981 */ /* 0x000526000c1e1500 */
[----:B0-----:R-:W-:Y:S01]  /*0210*/  @!P2 IMAD.WIDE.U32 R2, R25, 0x2, R2 ;  /* 0x000000021902a825 */ /* 0x001fe200078e0002 */
[----:B------:R-:W-:-:S03]  /*0220*/  MOV R21, RZ ;  /* 0x000000ff00157202 */ /* 0x000fc60000000f00 */
        /* <DEDUP_REMOVED lines=17> */
[----:B------:R-:W-:Y:S01]  /*0340*/  @!P0 IMAD R5, R15, 0x200, R0 ;  /* 0x000002000f058824 */ /* 0x000fe200078e0200 */
[C---:B------:R-:W-:Y:S01]  /*0350*/  IADD3 R12, PT, PT, R0.reuse, 0x80, RZ ;  /* 0x00000080000c7810 */ /* 0x040fe20007ffe0ff */
[----:B------:R-:W-:-:S03]  /*0360*/  VIADD R10, R0, 0x100 ;  /* 0x00000100000a7836 */ /* 0x000fc60000000000 */
[-C--:B------:R-:W-:Y:S02]  /*0370*/  ISETP.GE.AND P1, PT, R12, R17.reuse, PT ;  /* 0x000000110c00720c */ /* 0x080fe40003f26270 */
[----:B------:R-:W-:Y:S02]  /*0380*/  ISETP.GE.AND P2, PT, R10, R17, PT ;  /* 0x000000110a00720c */ /* 0x000fe40003f46270 */
[----:B------:R-:W-:Y:S02]  /*0390*/  IADD3 R10, PT, PT, R0, 0x180, RZ ;  /* 0x00000180000a7810 */ /* 0x000fe40007ffe0ff */
[----:B------:R-:W-:Y:S01]  /*03a0*/  @!P0 MOV R0, R12 ;  /* 0x0000000c00008202 */ /* 0x000fe20000000f00 */
[----:B-1----:R-:W-:-:S03]  /*03b0*/  @!P0 IMAD.WIDE.U32 R2, R5, 0x2, R2 ;  /* 0x0000000205028825 */ /* 0x002fc600078e0002 */
[----:B------:R-:W-:Y:S01]  /*03c0*/  ISETP.GE.AND P3, PT, R0, R17, PT ;  /* 0x000000110000720c */ /* 0x000fe20003f66270 */
[----:B------:R-:W-:Y:S01]  /*03d0*/  BSSY.RECONVERGENT B0, `(.L_x_6936) ;  /* 0x0000016000007945 */ /* 0x000fe20003800200 */
[----:B----4-:R-:W-:-:S05]  /*03e0*/  @!P0 HADD2.F32 R16, -RZ, R16.H0_H0 ;  /* 0x20000010ff108230 */ /* 0x010fca0000004100 */
[----:B------:R-:W-:-:S05]  /*03f0*/  @!P0 FMUL.FTZ R16, R16, R23 ;  /* 0x0000001710108220 */ /* 0x000fca0000410000 */
[----:B------:R-:W-:-:S05]  /*0400*/  @!P0 F2FP.F16.F32.PACK_AB R20, RZ, R16 ;  /* 0x00000010ff14823e */ /* 0x000fca00000000ff */
[----:B------:R0:W-:Y:S01]  /*0410*/  @!P0 STG.E.U16 desc[UR4][R2.64], R20 ;  /* 0x0000001402008986 */ /* 0x0001e2000c101504 */
[----:B------:R-:W-:Y:S02]  /*0420*/  @!P1 HADD2.F32 R22, -RZ, R22.H0_H0 ;  /* 0x20000016ff169230 */ /* 0x000fe40000004100 */
[----:B------:R-:W-:-:S05]  /*0430*/  @!P2 HADD2.F32 R24, -RZ, R24.H0_H0 ;  /* 0x20000018ff18a230 */ /* 0x000fca0000004100 */
[----:B------:R-:W-:Y:S01]  /*0440*/  @!P2 FMUL.FTZ R21, R24, R21 ;  /* 0x000000151815a220 */ /* 0x000fe20000410000 */
[----:B------:R-:W-:-:S04]  /*0450*/  @!P1 FMUL.FTZ R22, R22, R25 ;  /* 0x0000001916169220 */ /* 0x000fc80000410000 */
[----:B------:R-:W-:Y:S02]  /*0460*/  @!P2 F2FP.F16.F32.PACK_AB R19, RZ, R21 ;  /* 0x00000015ff13a23e */ /* 0x000fe400000000ff */
[----:B------:R-:W-:Y:S01]  /*0470*/  @!P1 F2FP.F16.F32.PACK_AB R18, RZ, R22 ;  /* 0x00000016ff12923e */ /* 0x000fe200000000ff */
[----:B0-----:R-:W-:Y:S06]  /*0480*/  @P3 BRA `(.L_x_6937) ;  /* 0x0000000000283947 */ /* 0x001fec0003800000 */
[----:B------:R-:W0:Y:S01]  /*0490*/  LDC.64 R2, c[0x0][0x388] ;  /* 0x0000e200ff027b82 */ /* 0x000e220000000a00 */
[----:B------:R-:W-:Y:S01]  /*04a0*/  IMAD R7, R15, 0x200, R0 ;  /* 0x000002000f077824 */ /* 0x000fe200078e0200 */
[----:B------:R-:W-:-:S04]  /*04b0*/  IADD3 R0, PT, PT, R0, 0x80, RZ ;  /* 0x0000008000007810 */ /* 0x000fc80007ffe0ff */
[----:B------:R-:W-:-:S13]  /*04c0*/  ISETP.GE.AND P0, PT, R0, R17, PT ;  /* 0x000000110000720c */ /* 0x000fda0003f06270 */
[----:B------:R-:W-:Y:S01]  /*04d0*/  @!P0 IMAD R5, R15, 0x200, R0 ;  /* 0x000002000f058824 */ /* 0x000fe200078e0200 */
[----:B------:R-:W-:Y:S01]  /*04e0*/  @!P0 IADD3 R0, PT, PT, R0, 0x80, RZ ;  /* 0x0000008000008810 */ /* 0x000fe20007ffe0ff */
[----:B0-----:R-:W-:-:S04]  /*04f0*/  IMAD.WIDE.U32 R6, R7, 0x2, R2 ;  /* 0x0000000207067825 */ /* 0x001fc800078e0002 */
[----:B------:R-:W-:Y:S01]  /*0500*/  @!P0 IMAD.WIDE.U32 R2, R5, 0x2, R2 ;  /* 0x0000000205028825 */ /* 0x000fe200078e0002 */
[----:B------:R0:W-:Y:S04]  /*0510*/  STG.E.U16 desc[UR4][R6.64], R18 ;  /* 0x0000001206007986 */ /* 0x0001e8000c101504 */
[----:B------:R0:W-:Y:S02]  /*0520*/  @!P0 STG.E.U16 desc[UR4][R2.64], R19 ;  /* 0x0000001302008986 */ /* 0x0001e4000c101504 */
.L_x_6937:
[----:B------:R-:W-:Y:S05]  /*0530*/  BSYNC.RECONVERGENT B0 ;  /* 0x0000000000007941 */ /* 0x000fea0003800200 */
.L_x_6936:
[-C--:B------:R-:W-:Y:S02]  /*0540*/  ISETP.GE.AND P1, PT, R0, R17.reuse, PT ;  /* 0x000000110000720c */ /* 0x080fe40003f26270 */
[----:B------:R-:W-:-:S11]  /*0550*/  ISETP.GE.AND P0, PT, R10, R17, PT ;  /* 0x000000110a00720c */ /* 0x000fd60003f06270 */
[----:B------:R-:W-:Y:S05]  /*0560*/  @P1 EXIT ;  /* 0x000000000000194d */ /* 0x000fea0003800000 */
[----:B0-----:R-:W0:Y:S01]  /*0570*/  LDC.64 R2, c[0x0][0x388] ;  /* 0x0000e200ff027b82 */ /* 0x001e220000000a00 */
[----:B-----5:R-:W-:Y:S01]  /*0580*/  @!P0 HADD2.F32 R5, -RZ, R8.H0_H0 ;  /* 0x20000008ff058230 */ /* 0x020fe20000004100 */
[----:B------:R-:W-:-:S04]  /*0590*/  LEA R15, R15, R0, 0x9 ;  /* 0x000000000f0f7211 */ /* 0x000fc800078e48ff */
[----:B------:R-:W-:-:S05]  /*05a0*/  @!P0 FMUL.FTZ R4, R5, R4 ;  /* 0x0000000405048220 */ /* 0x000fca0000410000 */
[----:B------:R-:W-:Y:S01]  /*05b0*/  @!P0 F2FP.F16.F32.PACK_AB R6, RZ, R4 ;  /* 0x00000004ff06823e */ /* 0x000fe200000000ff */
[----:B0-----:R-:W-:-:S05]  /*05c0*/  IMAD.WIDE.U32 R2, R15, 0x2, R2 ;  /* 0x000000020f027825 */ /* 0x001fca00078e0002 */
[----:B------:R-:W-:Y:S01]  /*05d0*/  STG.E.U16 desc[UR4][R2.64], R6 ;  /* 0x0000000602007986 */ /* 0x000fe2000c101504 */
[----:B------:R-:W-:Y:S05]  /*05e0*/  EXIT ;  /* 0x000000000000794d */ /* 0x000fea0003800000 */
.L_x_6938:
        /* <DEDUP_REMOVED lines=9> */
.L_x_27426:


//--------------------- .text._ZN2at6native29vectorized_elementwise_kernelILi2EZZZNS0_49_GLOBAL__N__b919a28f_16_Normalization_cu_5c38458736batch_norm_elementwise_backward_evalERKNS_6TensorES5_S5_S5_ENKUlvE0_clEvENKUlvE1_clEvEUlN3c104HalfEfE_St5arrayIPcLm3EEEEviT0_T1_ --------------------------
	.section	.text._ZN2at6native29vectorized_elementwise_kernelILi2EZZZNS0_49_GLOBAL__N__b919a28f_16_Normalization_cu_5c38458736batch_norm_elementwise_backward_evalERKNS_6TensorES5_S5_S5_ENKUlvE0_clEvENKUlvE1_clEvEUlN3c104HalfEfE_St5arrayIPcLm3EEEEviT0_T1_,"ax",@progbits
	.align	128
        .global         _ZN2at6native29vectorized_elementwise_kernelILi2EZZZNS0_49_GLOBAL__N__b919a28f_16_Normalization_cu_5c38458736batch_norm_elementwise_backward_evalERKNS_6TensorES5_S5_S5_ENKUlvE0_clEvENKUlvE1_clEvEUlN3c104HalfEfE_St5arrayIPcLm3EEEEviT0_T1_
        .type           _ZN2at6native29vectorized_elementwise_kernelILi2EZZZNS0_49_GLOBAL__N__b919a28f_16_Normalization_cu_5c38458736batch_norm_elementwise_backward_evalERKNS_6TensorES5_S5_S5_ENKUlvE0_clEvENKUlvE1_clEvEUlN3c104HalfEfE_St5arrayIPcLm3EEEEviT0_T1_,@function
        .size           _ZN2at6native29vectorized_elementwise_kernelILi2EZZZNS0_49_GLOBAL__N__b919a28f_16_Normalization_cu_5c38458736batch_norm_elementwise_backward_evalERKNS_6TensorES5_S5_S5_ENKUlvE0_clEvENKUlvE1_clEvEUlN3c104HalfEfE_St5arrayIPcLm3EEEEviT0_T1_,(.L_x_27427 - _ZN2at6native29vectorized_elementwise_kernelILi2EZZZNS0_49_GLOBAL__N__b919a28f_16_Normalization_cu_5c38458736batch_norm_elementwise_backward_evalERKNS_6TensorES5_S5_S5_ENKUlvE0_clEvENKUlvE1_clEvEUlN3c104HalfEfE_St5arrayIPcLm3EEEEviT0_T1_)
        .other          _ZN2at6native29vectorized_elementwise_kernelILi2EZZZNS0_49_GLOBAL__N__b919a28f_16_Normalization_cu_5c38458736batch_norm_elementwise_backward_evalERKNS_6TensorES5_S5_S5_ENKUlvE0_clEvENKUlvE1_clEvEUlN3c104HalfEfE_St5arrayIPcLm3EEEEviT0_T1_,@"STO_CUDA_ENTRY STV_DEFAULT"
_ZN2at6native29vectorized_elementwise_kernelILi2EZZZNS0_49_GLOBAL__N__b919a28f_16_Normalization_cu_5c38458736batch_norm_elementwise_backward_evalERKNS_6TensorES5_S5_S5_ENKUlvE0_clEvENKUlvE1_clEvEUlN3c104HalfEfE_St5arrayIPcLm3EEEEviT0_T1_:
.text._ZN2at6native29vectorized_elementwise_kernelILi2EZZZNS0_49_GLOBAL__N__b919a28f_16_Normalization_cu_5c38458736batch_norm_elementwise_backward_evalERKNS_6TensorES5_S5_S5_ENKUlvE0_clEvENKUlvE1_clEvEUlN3c104HalfEfE_St5arrayIPcLm3EEEEviT0_T1_:
        /* <DEDUP_REMOVED lines=16> */
[----:B0-----:R-:W-:-:S07]  /*0100*/  ISETP.GE.U32.AND P0, PT, R13, R2, PT ;  /* 0x000000020d00720c */ /* 0x001fce0003f06070 */
[----:B------:R-:W0:Y:S01]  /*0110*/  LDC.64 R10, c[0x0][0x390] ;  /* 0x0000e400ff0a7b82 */ /* 0x000e220000000a00 */
[----:B------:R-:W-:-:S07]  /*0120*/  MOV R3, R13 ;  /* 0x0000000d00037202 */ /* 0x000fce0000000f00 */
[----:B------:R-:W5:Y:S01]  /*0130*/  LDC.64 R30, c[0x0][0x390] ;  /* 0x0000e400ff1e7b82 */ /* 0x000f620000000a00 */
[----:B------:R-:W-:Y:S02]  /*0140*/  @!P0 VIADD R13, R3, 0x80 ;  /* 0x00000080030d8836 */ /* 0x000fe40000000000 */
[----:B------:R-:W-:-:S05]  /*0150*/  @!P0 IMAD.IADD R17, R0, 0x1, R3 ;  /* 0x0000000100118824 */ /* 0x000fca00078e0203 */
[----:B------:R-:W5:Y:S01]  /*0160*/  LDC.64 R32, c[0x0][0x398] ;  /* 0x0000e600ff207b82 */ /* 0x000f620000000a00 */
[----:B------:R-:W-:Y:S01]  /*0170*/  ISETP.GE.U32.AND P1, PT, R13, R2, PT ;  /* 0x000000020d00720c */ /* 0x000fe20003f26070 */
[----:B-1----:R-:W-:-:S04]  /*0180*/  @!P0 IMAD.WIDE.U32 R36, R17, 0x2, R36 ;  /* 0x0000000211248825 */ /* 0x002fc800078e0024 */
[----:B--2---:R-:W-:Y:S01]  /*0190*/  @!P0 IMAD.WIDE.U32 R34, R17, 0x4, R34 ;  /* 0x0000000411228825 */ /* 0x004fe200078e0022 */
[----:B------:R1:W2:Y:S04]  /*01a0*/  @!P0 LDG.E.U16 R27, desc[UR4][R36.64] ;  /* 0x00000004241b8981 */ /* 0x0002a8000c1e1500 */
[----:B------:R0:W2:Y:S03]  /*01b0*/  @!P0 LDG.E R23, desc[UR4][R34.64] ;  /* 0x0000000422178981 */ /* 0x0000a6000c1e1900 */
[----:B------:R-:W-:Y:S02]  /*01c0*/  @!P1 IADD3 R15, PT, PT, R0, R13, RZ ;  /* 0x0000000d000f9210 */ /* 0x000fe40007ffe0ff */
[----:B------:R-:W-:Y:S01]  /*01d0*/  @!P1 IADD3 R13, PT, PT, R13, 0x80, RZ ;  /* 0x000000800d0d9810 */ /* 0x000fe20007ffe0ff */
[----:B-1----:R-:W1:Y:S01]  /*01e0*/  LDC.64 R36, c[0x0][0x390] ;  /* 0x0000e400ff247b82 */ /* 0x002e620000000a00 */
[----:B------:R-:W-:Y:S01]  /*01f0*/  PRMT R22, RZ, 0x7610, R22 ;  /* 0x00007610ff167816 */ /* 0x000fe20000000016 */
[----:B---3--:R-:W-:Y:S01]  /*0200*/  @!P1 IMAD.WIDE.U32 R18, R15, 0x2, R18 ;  /* 0x000000020f129825 */ /* 0x008fe200078e0012 */
[----:B------:R-:W-:-:S03]  /*0210*/  ISETP.GE.U32.AND P2, PT, R13, R2, PT ;  /* 0x000000020d00720c */ /* 0x000fc60003f46070 */
[----:B----4-:R-:W-:Y:S01]  /*0220*/  @!P1 IMAD.WIDE.U32 R20, R15, 0x4, R20 ;  /* 0x000000040f149825 */ /* 0x010fe200078e0014 */
[----:B------:R-:W-:Y:S01]  /*0230*/  MOV R24, RZ ;  /* 0x000000ff00187202 */ /* 0x000fe20000000f00 */
[----:B------:R-:W3:Y:S01]  /*0240*/  LDC.64 R14, c[0x0][0x398] ;  /* 0x0000e600ff0e7b82 */ /* 0x000ee20000000a00 */
[----:B------:R-:W4:Y:S04]  /*0250*/  @!P1 LDG.E.U16 R25, desc[UR4][R18.64] ;  /* 0x0000000412199981 */ /* 0x000f28000c1e1500 */
[----:B------:R-:W4:Y:S03]  /*0260*/  @!P1 LDG.E R24, desc[UR4][R20.64] ;  /* 0x0000000414189981 */ /* 0x000f26000c1e1900 */
[----:B------:R-:W-:Y:S01]  /*0270*/  @!P2 IADD3 R17, PT, PT, R0, R13, RZ ;  /* 0x0000000d0011a210 */ /* 0x000fe20007ffe0ff */
[----:B------:R-:W-:Y:S01]  /*0280*/  @!P2 VIADD R13, R13, 0x80 ;  /* 0x000000800d0da836 */ /* 0x000fe20000000000 */
[----:B0-----:R-:W0:Y:S04]  /*0290*/  LDC.64 R34, c[0x0][0x398] ;  /* 0x0000e600ff227b82 */ /* 0x001e280000000a00 */
[----:B------:R-:W-:Y:S01]  /*02a0*/  ISETP.GE.U32.AND P0, PT, R13, R2, PT ;  /* 0x000000020d00720c */ /* 0x000fe20003f06070 */
[----:B------:R-:W-:-:S05]  /*02b0*/  @!P2 IMAD.WIDE.U32 R10, R17, 0x2, R10 ;  /* 0x00000002110aa825 */ /* 0x000fca00078e000a */
[----:B------:R5:W4:Y:S07]  /*02c0*/  @!P2 LDG.E.U16 R22, desc[UR4][R10.64] ;  /* 0x000000040a16a981 */ /* 0x000b2e000c1e1500 */
[----:B-----5:R-:W-:Y:S01]  /*02d0*/  @!P0 IADD3 R11, PT, PT, R0, R13, RZ ;  /* 0x0000000d000b8210 */ /* 0x020fe20007ffe0ff */
[----:B------:R-:W-:-:S05]  /*02e0*/  @!P0 VIADD R13, R13, 0x80 ;  /* 0x000000800d0d8836 */ /* 0x000fca0000000000 */
[----:B------:R-:W-:Y:S01]  /*02f0*/  ISETP.GE.U32.AND P1, PT, R13, R2, PT ;  /* 0x000000020d00720c */ /* 0x000fe20003f26070 */
[----:B------:R-:W-:Y:S01]  /*0300*/  HFMA2 R18, -RZ, RZ, 0, 0 ;  /* 0x00000000ff127431 */ /* 0x000fe200000001ff */
[----:B------:R-:W-:Y:S01]  /*0310*/  PRMT R20, RZ, 0x7610, R20 ;  /* 0x00007610ff147816 */ /* 0x000fe20000000014 */
[----:B------:R-:W-:Y:S01]  /*0320*/  @!P0 IMAD.WIDE.U32 R30, R11, 0x2, R30 ;  /* 0x000000020b1e8825 */ /* 0x000fe200078e001e */
[----:B------:R-:W-:-:S03]  /*0330*/  MOV R16, RZ ;  /* 0x000000ff00107202 */ /* 0x000fc60000000f00 */
[----:B---3--:R-:W-:Y:S01]  /*0340*/  @!P0 IMAD.WIDE.U32 R14, R11, 0x4, R14 ;  /* 0x000000040b0e8825 */ /* 0x008fe200078e000e */
[----:B------:R3:W5:Y:S03]  /*0350*/  @!P0 LDG.E.U16 R20, desc[UR4][R30.64] ;  /* 0x000000041e148981 */ /* 0x000766000c1e1500 */
[----:B------:R-:W-:Y:S01]  /*0360*/  @!P2 IMAD.WIDE.U32 R32, R17, 0x4, R32 ;  /* 0x000000041120a825 */ /* 0x000fe200078e0020 */
[----:B------:R-:W5:Y:S03]  /*0370*/  @!P0 LDG.E R16, desc[UR4][R14.64] ;  /* 0x000000040e108981 */ /* 0x000f66000c1e1900 */
[----:B------:R-:W-:Y:S01]  /*0380*/  @!P1 IMAD.IADD R11, R0, 0x1, R13 ;  /* 0x00000001000b9824 */ /* 0x000fe200078e020d */
[----:B------:R-:W-:Y:S01]  /*0390*/  @!P1 IADD3 R13, PT, PT, R13, 0x80, RZ ;  /* 0x000000800d0d9810 */ /* 0x000fe20007ffe0ff */
[----:B------:R1:W5:Y:S01]  /*03a0*/  @!P2 LDG.E R18, desc[UR4][R32.64] ;  /* 0x000000042012a981 */ /* 0x000362000c1e1900 */
[----:B---3--:R-:W3:Y:S02]  /*03b0*/  LDC.64 R30, c[0x0][0x398] ;  /* 0x0000e600ff1e7b82 */ /* 0x008ee40000000a00 */
[----:B------:R-:W-:Y:S01]  /*03c0*/  ISETP.GE.U32.AND P0, PT, R13, R2, PT ;  /* 0x000000020d00720c */ /* 0x000fe20003f06070 */
[----:B------:R-:W-:-:S05]  /*03d0*/  HFMA2 R10, -RZ, RZ, 0, 0 ;  /* 0x00000000ff0a7431 */ /* 0x000fca00000001ff */
[----:B-1----:R-:W1:Y:S01]  /*03e0*/  LDC.64 R32, c[0x0][0x390] ;  /* 0x0000e400ff207b82 */ /* 0x002e620000000a00 */
[----:B------:R-:W-:Y:S01]  /*03f0*/  PRMT R19, RZ, 0x7610, R19 ;  /* 0x00007610ff137816 */ /* 0x000fe20000000013 */
[----:B------:R-:W-:-:S04]  /*0400*/  @!P1 IMAD.WIDE.U32 R36, R11, 0x2, R36 ;  /* 0x000000020b249825 */ /* 0x000fc800078e0024 */
[----:B0-----:R-:W-:Y:S01]  /*0410*/  @!P1 IMAD.WIDE.U32 R34, R11, 0x4, R34 ;  /* 0x000000040b229825 */ /* 0x001fe200078e0022 */
[----:B------:R0:W5:Y:S03]  /*0420*/  @!P1 LDG.E.U16 R19, desc[UR4][R36.64] ;  /* 0x0000000424139981 */ /* 0x000166000c1e1500 */
[----:B------:R-:W-:Y:S01]  /*0430*/  @!P0 IMAD.IADD R15, R0, 0x1, R13 ;  /* 0x00000001000f8824 */ /* 0x000fe200078e020d */
[----:B------:R-:W-:Y:S01]  /*0440*/  @!P0 IADD3 R13, PT, PT, R13, 0x80, RZ ;  /* 0x000000800d0d8810 */ /* 0x000fe20007ffe0ff */
[----:B------:R1:W5:Y:S03]  /*0450*/  @!P1 LDG.E R10, desc[UR4][R34.64] ;  /* 0x00000004220a9981 */ /* 0x000366000c1e1900 */
[----:B------:R-:W-:Y:S01]  /*0460*/  ISETP.GE.U32.AND P1, PT, R13, R2, PT ;  /* 0x000000020d00720c */ /* 0x000fe20003f26070 */
[----:B---3--:R-:W-:Y:S01]  /*0470*/  @!P0 IMAD.WIDE.U32 R30, R15, 0x4, R30 ;  /* 0x000000040f1e8825 */ /* 0x008fe200078e001e */
[----:B------:R-:W-:Y:S01]  /*0480*/  MOV R14, RZ ;  /* 0x000000ff000e7202 */ /* 0x000fe20000000f00 */
[----:B0-----:R-:W0:Y:S01]  /*0490*/  LDC.64 R36, c[0x0][0x390] ;  /* 0x0000e400ff247b82 */ /* 0x001e220000000a00 */
[----:B------:R-:W-:-:S04]  /*04a0*/  PRMT R11, RZ, 0x7610, R11 ;  /* 0x00007610ff0b7816 */ /* 0x000fc8000000000b */
[----:B------:R3:W5:Y:S01]  /*04b0*/  @!P0 LDG.E R14, desc[UR4][R30.64] ;  /* 0x000000041e0e8981 */ /* 0x000762000c1e1900 */
[----:B-1----:R-:W-:Y:S02]  /*04c0*/  @!P0 IMAD.WIDE.U32 R32, R15, 0x2, R32 ;  /* 0x000000020f208825 */ /* 0x002fe400078e0020 */
[----:B------:R-:W1:Y:S03]  /*04d0*/  LDC.64 R34, c[0x0][0x398] ;  /* 0x0000e600ff227b82 */ /* 0x000e660000000a00 */
[----:B------:R3:W5:Y:S05]  /*04e0*/  @!P0 LDG.E.U16 R11, desc[UR4][R32.64] ;  /* 0x00000004200b8981 */ /* 0x00076a000c1e1500 */
[----:B---3--:R-:W3:Y:S01]  /*04f0*/  LDC.64 R30, c[0x0][0x390] ;  /* 0x0000e400ff1e7b82 */ /* 0x008ee20000000a00 */
[----:B------:R-:W-:Y:S01]  /*0500*/  @!P1 IMAD.IADD R32, R0, 0x1, R13 ;  /* 0x0000000100209824 */ /* 0x000fe200078e020d */
[----:B------:R-:W-:-:S04]  /*0510*/  @!P1 IADD3 R13, PT, PT, R13, 0x80, RZ ;  /* 0x000000800d0d9810 */ /* 0x000fc80007ffe0ff */
[----:B------:R-:W-:-:S13]  /*0520*/  ISETP.GE.U32.AND P0, PT, R13, R2, PT ;  /* 0x000000020d00720c */ /* 0x000fda0003f06070 */
[----:B------:R-:W-:Y:S02]  /*0530*/  @!P0 IADD3 R15, PT, PT, R0, R13, RZ ;  /* 0x0000000d000f8210 */ /* 0x000fe40007ffe0ff */
[----:B------:R-:W-:-:S03]  /*0540*/  PRMT R13, RZ, 0x7610, R13 ;  /* 0x00007610ff0d7816 */ /* 0x000fc6000000000d */
[----:B---3--:R-:W-:-:S05]  /*0550*/  @!P0 IMAD.WIDE.U32 R30, R15, 0x2, R30 ;  /* 0x000000020f1e8825 */ /* 0x008fca00078e001e */
[----:B------:R3:W5:Y:S02]  /*0560*/  @!P0 LDG.E.U16 R13, desc[UR4][R30.64] ;  /* 0x000000041e0d8981 */ /* 0x000764000c1e1500 */
[----:B---3--:R-:W3:Y:S01]  /*0570*/  LDC.64 R30, c[0x0][0x398] ;  /* 0x0000e600ff1e7b82 */ /* 0x008ee20000000a00 */
[----:B0-----:R-:W-:Y:S01]  /*0580*/  @!P1 IMAD.WIDE.U32 R36, R32, 0x2, R36 ;  /* 0x0000000220249825 */ /* 0x001fe200078e0024 */
[----:B------:R-:W-:-:S03]  /*0590*/  PRMT R17, RZ, 0x7610, R17 ;  /* 0x00007610ff117816 */ /* 0x000fc60000000011 */
[----:B-1----:R-:W-:-:S03]  /*05a0*/  @!P1 IMAD.WIDE.U32 R32, R32, 0x4, R34 ;  /* 0x0000000420209825 */ /* 0x002fc600078e0022 */
[----:B------:R-:W5:Y:S01]  /*05b0*/  @!P1 LDG.E.U16 R17, desc[UR4][R36.64] ;  /* 0x0000000424119981 */ /* 0x000f62000c1e1500 */
[----:B------:R-:W-:-:S06]  /*05c0*/  IMAD.MOV.U32 R12, RZ, RZ, RZ ;  /* 0x000000ffff0c7224 */ /* 0x000fcc00078e00ff */
[----:B------:R2:W5:Y:S01]  /*05d0*/  @!P1 LDG.E R12, desc[UR4][R32.64] ;  /* 0x00000004200c9981 */ /* 0x000562000c1e1900 */
[----:B---3--:R-:W-:-:S04]  /*05e0*/  @!P0 IMAD.WIDE.U32 R34, R15, 0x4, R30 ;  /* 0x000000040f228825 */ /* 0x008fc800078e001e */
[----:B------:R-:W-:-:S06]  /*05f0*/  HFMA2 R15, -RZ, RZ, 0, 0 ;  /* 0x00000000ff0f7431 */ /* 0x000fcc00000001ff */
[----:B------:R-:W3:Y:S01]  /*0600*/  @!P0 LDG.E R15, desc[UR4][R34.64] ;  /* 0x00000004220f8981 */ /* 0x000ee2000c1e1900 */
[C---:B------:R-:W-:Y:S02]  /*0610*/  IADD3 R21, PT, PT, R3.reuse, 0x80, RZ ;  /* 0x0000008003157810 */ /* 0x040fe40007ffe0ff */
[-C--:B------:R-:W-:Y:S02]  /*0620*/  ISETP.GE.U32.AND P0, PT, R3, R2.reuse, PT ;  /* 0x000000020300720c */ /* 0x080fe40003f06070 */
[----:B------:R-:W-:-:S11]  /*0630*/  ISETP.GE.U32.AND P4, PT, R21, R2, PT ;  /* 0x000000021500720c */ /* 0x000fd60003f86070 */
[----:B------:R-:W0:Y:S01]  /*0640*/  @!P0 LDC.64 R30, c[0x0][0x388] ;  /* 0x0000e200ff1e8b82 */ /* 0x000e220000000a00 */
[----:B------:R-:W-:Y:S04]  /*0650*/  BSSY.RECONVERGENT B0, `(.L_x_6940) ;  /* 0x0000055000007945 */ /* 0x000fe80003800200 */
[----:B------:R-:W-:Y:S01]  /*0660*/  BSSY.RELIABLE B1, `(.L_x_6941) ;  /* 0x000004d000017945 */ /* 0x000fe20003800100 */
[----:B--2---:R-:W-:-:S05]  /*0670*/  @!P0 HADD2.F32 R32, -RZ, R27.H0_H0 ;  /* 0x2000001bff208230 */ /* 0x004fca0000004100 */
[----:B------:R-:W-:Y:S01]  /*0680*/  @!P0 FMUL.FTZ R23, R32, R23 ;  /* 0x0000001720178220 */ /* 0x000fe20000410000 */
[----:B------:R-:W-:-:S04]  /*0690*/  IADD3 R27, PT, PT, R3, 0x200, RZ ;  /* 0x00000200031b7810 */ /* 0x000fc80007ffe0ff */
[----:B------:R-:W-:Y:S01]  /*06a0*/  @!P0 F2FP.F16.F32.PACK_AB R26, RZ, R23 ;  /* 0x00000017ff1a823e */ /* 0x000fe200000000ff */
[----:B----4-:R-:W-:-:S05]  /*06b0*/  @!P4 HADD2.F32 R25, -RZ, R25.H0_H0 ;  /* 0x20000019ff19c230 */ /* 0x010fca0000004100 */
[----:B------:R-:W-:Y:S01]  /*06c0*/  @!P4 FMUL.FTZ R24, R25, R24 ;  /* 0x000000181918c220 */ /* 0x000fe20000410000 */
[C---:B------:R-:W-:Y:S02]  /*06d0*/  VIADD R25, R3.reuse, 0x100 ;  /* 0x0000010003197836 */ /* 0x040fe40000000000 */
[----:B------:R-:W-:-:S03]  /*06e0*/  VIADD R23, R3, 0x280 ;  /* 0x0000028003177836 */ /* 0x000fc60000000000 */
[-C--:B------:R-:W-:Y:S02]  /*06f0*/  ISETP.GE.U32.AND P1, PT, R25, R2.reuse, PT ;  /* 0x000000021900720c */ /* 0x080fe40003f26070 */
[----:B------:R-:W-:Y:S02]  /*0700*/  IADD3 R25, PT, PT, R3, 0x180, RZ ;  /* 0x0000018003197810 */ /* 0x000fe40007ffe0ff */
[-C--:B------:R-:W-:Y:S01]  /*0710*/  ISETP.GE.U32.AND P6, PT, R23, R2.reuse, PT ;  /* 0x000000021700720c */ /* 0x080fe20003fc6070 */
[----:B------:R-:W-:Y:S01]  /*0720*/  VIADD R23, R3, 0x380 ;  /* 0x0000038003177836 */ /* 0x000fe20000000000 */
[-C--:B------:R-:W-:Y:S02]  /*0730*/  ISETP.GE.U32.AND P2, PT, R25, R2.reuse, PT ;  /* 0x000000021900720c */ /* 0x080fe40003f46070 */
[----:B------:R-:W-:Y:S02]  /*0740*/  ISETP.GE.U32.AND P3, PT, R27, R2, PT ;  /* 0x000000021b00720c */ /* 0x000fe40003f66070 */
[----:B------:R-:W-:-:S02]  /*0750*/  IADD3 R25, PT, PT, R3, 0x300, RZ ;  /* 0x0000030003197810 */ /* 0x000fc40007ffe0ff */
[----:B------:R-:W-:Y:S02]  /*0760*/  @!P0 IADD3 R27, PT, PT, R0, R3, RZ ;  /* 0x00000003001b8210 */ /* 0x000fe40007ffe0ff */
[----:B------:R-:W-:Y:S02]  /*0770*/  @!P4 F2FP.F16.F32.PACK_AB R28, RZ, R24 ;  /* 0x00000018ff1cc23e */ /* 0x000fe400000000ff */
[-C--:B------:R-:W-:Y:S02]  /*0780*/  ISETP.GE.U32.AND P5, PT, R25, R2.reuse, PT ;  /* 0x000000021900720c */ /* 0x080fe40003fa6070 */
[----:B------:R-:W-:Y:S01]  /*0790*/  ISETP.GE.U32.AND P4, PT, R23, R2, PT ;  /* 0x000000021700720c */ /* 0x000fe20003f86070 */
[----:B0-----:R-:W-:Y:S01]  /*07a0*/  @!P0 IMAD.WIDE.U32 R30, R27, 0x2, R30 ;  /* 0x000000021b1e8825 */ /* 0x001fe200078e001e */
[----:B------:R-:W-:-:S04]  /*07b0*/  @!P0 MOV R3, R21 ;  /* 0x0000001500038202 */ /* 0x000fc80000000f00 */
[----:B------:R0:W-:Y:S01]  /*07c0*/  @!P0 STG.E.U16 desc[UR4][R30.64], R26 ;  /* 0x0000001a1e008986 */ /* 0x0001e2000c101504 */
[----:B------:R-:W-:Y:S01]  /*07d0*/  ISETP.GE.U32.AND P0, PT, R3, R2, PT ;  /* 0x000000020300720c */ /* 0x000fe20003f06070 */
[----:B------:R-:W-:Y:S02]  /*07e0*/  @!P1 HADD2.F32 R23, -RZ, R22.H0_H0 ;  /* 0x20000016ff179230 */ /* 0x000fe40000004100 */
[----:B-----5:R-:W-:-:S05]  /*07f0*/  @!P2 HADD2.F32 R21, -RZ, R20.H0_H0 ;  /* 0x20000014ff15a230 */ /* 0x020fca0000004100 */
[----:B------:R-:W-:Y:S01]  /*0800*/  @!P2 FMUL.FTZ R16, R21, R16 ;  /* 0x000000101510a220 */ /* 0x000fe20000410000 */
[----:B------:R-:W-:-:S04]  /*0810*/  @!P1 FMUL.FTZ R18, R23, R18 ;  /* 0x0000001217129220 */ /* 0x000fc80000410000 */
[----:B------:R-:W-:Y:S02]  /*0820*/  @!P2 F2FP.F16.F32.PACK_AB R5, RZ, R16 ;  /* 0x00000010ff05a23e */ /* 0x000fe400000000ff */
[----:B------:R-:W-:Y:S01]  /*0830*/  @!P1 F2FP.F16.F32.PACK_AB R4, RZ, R18 ;  /* 0x00000012ff04923e */ /* 0x000fe200000000ff */
[----:B------:R-:W-:-:S05]  /*0840*/  @!P3 HADD2.F32 R19, -RZ, R19.H0_H0 ;  /* 0x20000013ff13b230 */ /* 0x000fca0000004100 */
[----:B------:R-:W-:-:S05]  /*0850*/  @!P3 FMUL.FTZ R10, R19, R10 ;  /* 0x0000000a130ab220 */ /* 0x000fca0000410000 */
[----:B------:R-:W-:Y:S01]  /*0860*/  @!P3 F2FP.F16.F32.PACK_AB R6, RZ, R10 ;  /* 0x0000000aff06b23e */ /* 0x000fe200000000ff */
[----:B------:R-:W-:-:S05]  /*0870*/  @!P6 HADD2.F32 R11, -RZ, R11.H0_H0 ;  /* 0x2000000bff0be230 */ /* 0x000fca0000004100 */
[----:B------:R-:W-:-:S05]  /*0880*/  @!P6 FMUL.FTZ R11, R11, R14 ;  /* 0x0000000e0b0be220 */ /* 0x000fca0000410000 */
[----:B------:R-:W-:Y:S01]  /*0890*/  @!P6 F2FP.F16.F32.PACK_AB R7, RZ, R11 ;  /* 0x0000000bff07e23e */ /* 0x000fe200000000ff */
[----:B------:R-:W-:Y:S02]  /*08a0*/  @!P4 HADD2.F32 R20, -RZ, R13.H0_H0 ;  /* 0x2000000dff14c230 */ /* 0x000fe40000004100 */
[----:B------:R-:W-:-:S05]  /*08b0*/  @!P5 HADD2.F32 R17, -RZ, R17.H0_H0 ;  /* 0x20000011ff11d230 */ /* 0x000fca0000004100 */
[----:B------:R-:W-:-:S05]  /*08c0*/  @!P5 FMUL.FTZ R12, R17, R12 ;  /* 0x0000000c110cd220 */ /* 0x000fca0000410000 */
[----:B------:R-:W-:Y:S01]  /*08d0*/  @!P5 F2FP.F16.F32.PACK_AB R8, RZ, R12 ;  /* 0x0000000cff08d23e */ /* 0x000fe200000000ff */
[----:B---3--:R-:W-:-:S05]  /*08e0*/  @!P4 FMUL.FTZ R15, R20, R15 ;  /* 0x0000000f140fc220 */ /* 0x008fca0000410000 */
[----:B------:R-:W-:Y:S01]  /*08f0*/  @!P4 F2FP.F16.F32.PACK_AB R9, RZ, R15 ;  /* 0x0000000fff09c23e */ /* 0x000fe200000000ff */
        /* <DEDUP_REMOVED lines=9> */
[----:B------:R-:W-:Y:S02]  /*0990*/  IADD3 R13, PT, PT, R0, R3, RZ ;  /* 0x00000003000d7210 */ /* 0x000fe40007ffe0ff */
[----:B------:R-:W-:-:S03]  /*09a0*/  IADD3 R3, PT, PT, R3, 0x80, RZ ;  /* 0x0000008003037810 */ /* 0x000fc60007ffe0ff */
[----:B0-----:R-:W-:-:S05]  /*09b0*/  IMAD.WIDE.U32 R10, R13, 0x2, R10 ;  /* 0x000000020d0a7825 */ /* 0x001fca00078e000a */
[----:B------:R0:W-:Y:S02]  /*09c0*/  STG.E.U16 desc[UR4][R10.64], R4 ;  /* 0x000000040a007986 */ /* 0x0001e4000c101504 */
.L_x_6942:
[----:B------:R-:W-:-:S13]  /*09d0*/  ISETP.GE.U32.AND P0, PT, R3, R2, PT ;  /* 0x000000020300720c */ /* 0x000fda0003f06070 */
[----:B------:R-:W-:Y:S05]  /*09e0*/  @P0 BRA `(.L_x_6944) ;  /* 0x0000000000300947 */ /* 0x000fea0003800000 */
[----:B0-----:R-:W0:Y:S01]  /*09f0*/  LDC.64 R10, c[0x0][0x388] ;  /* 0x0000e200ff0a7b82 */ /* 0x001e220000000a00 */
[----:B------:R-:W-:Y:S01]  /*0a00*/  IMAD.IADD R13, R0, 0x1, R3 ;  /* 0x00000001000d7824 */ /* 0x000fe200078e0203 */
[----:B------:R-:W-:-:S03]  /*0a10*/  IADD3 R3, PT, PT, R3, 0x80, RZ ;  /* 0x0000008003037810 */ /* 0x000fc60007ffe0ff */
[----:B0-----:R-:W-:-:S05]  /*0a20*/  IMAD.WIDE.U32 R10, R13, 0x2, R10 ;  /* 0x000000020d0a7825 */ /* 0x001fca00078e000a */
[----:B------:R1:W-:Y:S02]  /*0a30*/  STG.E.U16 desc[UR4][R10.64], R5 ;  /* 0x000000050a007986 */ /* 0x0003e4000c101504 */
.L_x_6943:
[----:B------:R-:W-:-:S13]  /*0a40*/  ISETP.GE.U32.AND P0, PT, R3, R2, PT ;  /* 0x000000020300720c */ /* 0x000fda0003f06070 */
[----:B------:R-:W-:Y:S05]  /*0a50*/  @P0 BRA `(.L_x_6945) ;  /* 0x0000000000340947 */ /* 0x000fea0003800000 */
[----:B-1----:R-:W1:Y:S01]  /*0a60*/  LDC.64 R4, c[0x0][0x388] ;  /* 0x0000e200ff047b82 */ /* 0x002e620000000a00 */
[----:B0-----:R-:W-:Y:S01]  /*0a70*/  IADD3 R11, PT, PT, R0, R3, RZ ;  /* 0x00000003000b7210 */ /* 0x001fe20007ffe0ff */
[----:B------:R-:W-:-:S04]  /*0a80*/  VIADD R3, R3, 0x80 ;  /* 0x0000008003037836 */ /* 0x000fc80000000000 */
[----:B-1----:R-:W-:-:S05]  /*0a90*/  IMAD.WIDE.U32 R4, R11, 0x2, R4 ;  /* 0x000000020b047825 */ /* 0x002fca00078e0004 */
[----:B------:R1:W-:Y:S02]  /*0aa0*/  STG.E.U16 desc[UR4][R4.64], R6 ;  /* 0x0000000604007986 */ /* 0x0003e4000c101504 */
.L_x_6944:
[----:B------:R-:W-:-:S13]  /*0ab0*/  ISETP.GE.U32.AND P0, PT, R3, R2, PT ;  /* 0x000000020300720c */ /* 0x000fda0003f06070 */
[----:B------:R-:W-:Y:S05]  /*0ac0*/  @P0 BREAK.RELIABLE B1 ;  /* 0x0000000000010942 */ /* 0x000fea0003800100 */
[----:B------:R-:W-:Y:S05]  /*0ad0*/  @P0 BRA `(.L_x_6946) ;  /* 0x0000000000300947 */ /* 0x000fea0003800000 */
[----:B01----:R-:W0:Y:S01]  /*0ae0*/  LDC.64 R4, c[0x0][0x388] ;  /* 0x0000e200ff047b82 */ /* 0x003e220000000a00 */
[----:B------:R-:W-:Y:S02]  /*0af0*/  IADD3 R11, PT, PT, R0, R3, RZ ;  /* 0x00000003000b7210 */ /* 0x000fe40007ffe0ff */
[----:B------:R-:W-:-:S03]  /*0b00*/  IADD3 R3, PT, PT, R3, 0x80, RZ ;  /* 0x0000008003037810 */ /* 0x000fc60007ffe0ff */
[----:B0-----:R-:W-:-:S05]  /*0b10*/  IMAD.WIDE.U32 R4, R11, 0x2, R4 ;  /* 0x000000020b047825 */ /* 0x001fca00078e0004 */
[----:B------:R2:W-:Y:S02]  /*0b20*/  STG.E.U16 desc[UR4][R4.64], R7 ;  /* 0x0000000704007986 */ /* 0x0005e4000c101504 */
.L_x_6945:
[----:B------:R-:W-:Y:S05]  /*0b30*/  BSYNC.RELIABLE B1 ;  /* 0x0000000000017941 */ /* 0x000fea0003800100 */
.L_x_6941:
[----:B------:R-:W-:-:S13]  /*0b40*/  ISETP.GE.U32.AND P0, PT, R3, R2, PT ;  /* 0x000000020300720c */ /* 0x000fda0003f06070 */
[----:B-12---:R-:W1:Y:S01]  /*0b50*/  @!P0 LDC.64 R4, c[0x0][0x388] ;  /* 0x0000e200ff048b82 */ /* 0x006e620000000a00 */
[----:B------:R-:W-:Y:S01]  /*0b60*/  @!P0 IMAD.IADD R7, R0, 0x1, R3 ;  /* 0x0000000100078824 */ /* 0x000fe200078e0203 */
[----:B------:R-:W-:-:S03]  /*0b70*/  @!P0 IADD3 R3, PT, PT, R3, 0x80, RZ ;  /* 0x0000008003038810 */ /* 0x000fc60007ffe0ff */
[----:B-1----:R-:W-:-:S05]  /*0b80*/  @!P0 IMAD.WIDE.U32 R4, R7, 0x2, R4 ;  /* 0x0000000207048825 */ /* 0x002fca00078e0004 */
[----:B------:R2:W-:Y:S02]  /*0b90*/  @!P0 STG.E.U16 desc[UR4][R4.64], R8 ;  /* 0x0000000804008986 */ /* 0x0005e4000c101504 */
.L_x_6946:
[----:B------:R-:W-:Y:S05]  /*0ba0*/  BSYNC.RECONVERGENT B0 ;  /* 0x0000000000007941 */ /* 0x000fea0003800200 */
.L_x_6940:
        /* <DEDUP_REMOVED lines=8> */
.L_x_6939:
        /* <DEDUP_REMOVED lines=17> */
[----:B------:R-:W-:-:S04]  /*0d40*/  IMAD.WIDE.U32 R12, R2, 0x4, R12 ;  /* 0x00000004020c7825 */ /* 0x000fc800078e000c */
[--C-:B--2---:R-:W-:Y:S02]  /*0d50*/  HADD2.F32 R21, -RZ, R3.reuse.H0_H0 ;  /* 0x20000003ff157230 */ /* 0x104fe40000004100 */
[----:B------:R-:W-:Y:S02]  /*0d60*/  HADD2.F32 R22, -RZ, R3.H1_H1 ;  /* 0x30000003ff167230 */ /* 0x000fe40000004100 */
[--C-:B----4-:R-:W-:Y:S02]  /*0d70*/  HADD2.F32 R3, -RZ, R18.reuse.H0_H0 ;  /* 0x20000012ff037230 */ /* 0x110fe40000004100 */
[----:B------:R-:W-:Y:S02]  /*0d80*/  HADD2.F32 R18, -RZ, R18.H1_H1 ;  /* 0x30000012ff127230 */ /* 0x000fe40000004100 */
[--C-:B-----5:R-:W-:Y:S02]  /*0d90*/  HADD2.F32 R15, -RZ, R20.reuse.H0_H0 ;  /* 0x20000014ff0f7230 */ /* 0x120fe40000004100 */
[----:B------:R-:W-:-:S02]  /*0da0*/  HADD2.F32 R20, -RZ, R20.H1_H1 ;  /* 0x30000014ff147230 */ /* 0x000fc40000004100 */
[----:B------:R-:W-:Y:S01]  /*0db0*/  FMUL.FTZ R3, R6, R3 ;  /* 0x0000000306037220 */ /* 0x000fe20000410000 */
[----:B------:R-:W-:Y:S01]  /*0dc0*/  FMUL.FTZ R18, R7, R18 ;  /* 0x0000001207127220 */ /* 0x000fe20000410000 */
[--C-:B------:R-:W-:Y:S02]  /*0dd0*/  HADD2.F32 R7, -RZ, R19.reuse.H0_H0 ;  /* 0x20000013ff077230 */ /* 0x100fe40000004100 */
[----:B------:R-:W-:Y:S02]  /*0de0*/  HADD2.F32 R6, -RZ, R19.H1_H1 ;  /* 0x30000013ff067230 */ /* 0x000fe40000004100 */
[----:B------:R-:W-:Y:S01]  /*0df0*/  FMUL.FTZ R8, R8, R21 ;  /* 0x0000001508087220 */ /* 0x000fe20000410000 */
[----:B------:R-:W-:Y:S01]  /*0e00*/  FMUL.FTZ R9, R9, R22 ;  /* 0x0000001609097220 */ /* 0x000fe20000410000 */
[----:B------:R-:W-:Y:S01]  /*0e10*/  FMUL.FTZ R4, R4, R7 ;  /* 0x0000000704047220 */ /* 0x000fe20000410000 */
[----:B------:R-:W-:Y:S01]  /*0e20*/  FMUL.FTZ R5, R5, R6 ;  /* 0x0000000605057220 */ /* 0x000fe20000410000 */
[----:B------:R-:W-:Y:S01]  /*0e30*/  FMUL.FTZ R10, R10, R15 ;  /* 0x0000000f0a0a7220 */ /* 0x000fe20000410000 */
[----:B------:R-:W-:Y:S01]  /*0e40*/  FMUL.FTZ R11, R11, R20 ;  /* 0x000000140b0b7220 */ /* 0x000fe20000410000 */
[----:B------:R-:W-:-:S02]  /*0e50*/  F2FP.F16.F32.PACK_AB R9, R9, R8 ;  /* 0x000000080909723e */ /* 0x000fc400000000ff */
[----:B------:R-:W-:Y:S02]  /*0e60*/  F2FP.F16.F32.PACK_AB R3, R18, R3 ;  /* 0x000000031203723e */ /* 0x000fe400000000ff */
[----:B------:R-:W-:Y:S02]  /*0e70*/  F2FP.F16.F32.PACK_AB R5, R5, R4 ;  /* 0x000000040505723e */ /* 0x000fe400000000ff */
[----:B------:R-:W-:Y:S01]  /*0e80*/  F2FP.F16.F32.PACK_AB R11, R11, R10 ;  /* 0x0000000a0b0b723e */ /* 0x000fe200000000ff */
[----:B------:R-:W-:Y:S04]  /*0e90*/  STG.E desc[UR4][R12.64], R9 ;  /* 0x000000090c007986 */ /* 0x000fe8000c101904 */
[----:B------:R-:W-:Y:S04]  /*0ea0*/  STG.E desc[UR4][R12.64+0x200], R3 ;  /* 0x000200030c007986 */ /* 0x000fe8000c101904 */
[----:B------:R-:W-:Y:S04]  /*0eb0*/  STG.E desc[UR4][R12.64+0x400], R5 ;  /* 0x000400050c007986 */ /* 0x000fe8000c101904 */
[----:B------:R-:W-:Y:S01]  /*0ec0*/  STG.E desc[UR4][R12.64+0x600], R11 ;  /* 0x0006000b0c007986 */ /* 0x000fe2000c101904 */
[----:B------:R-:W-:Y:S05]  /*0ed0*/  EXIT ;  /* 0x000000000000794d */ /* 0x000fea0003800000 */
.L_x_6947:
        /* <DEDUP_REMOVED lines=10> */
.L_x_27427:


//--------------------- .text._ZN2at6native29vectorized_elementwise_kernelILi4EZZZNS0_49_GLOBAL__N__b919a28f_16_Normalization_cu_5c38458736batch_norm_elementwise_backward_evalERKNS_6TensorES5_S5_S5_ENKUlvE0_clEvENKUlvE1_clEvEUlN3c104HalfEfE_St5arrayIPcLm3EEEEviT0_T1_ --------------------------
	.section	.text._ZN2at6native29vectorized_elementwise_kernelILi4EZZZNS0_49_GLOBAL__N__b919a28f_16_Normalization_cu_5c38458736batch_norm_elementwise_backward_evalERKNS_6TensorES5_S5_S5_ENKUlvE0_clEvENKUlvE1_clEvEUlN3c104HalfEfE_St5arrayIPcLm3EEEEviT0_T1_,"ax",@progbits
	.align	128
        .global         _ZN2at6native29vectorized_elementwise_kernelILi4EZZZNS0_49_GLOBAL__N__b919a28f_16_Normalization_cu_5c38458736batch_norm_elementwise_backward_evalERKNS_6TensorES5_S5_S5_ENKUlvE0_clEvENKUlvE1_clEvEUlN3c104HalfEfE_St5arrayIPcLm3EEEEviT0_T1_
        .type           _ZN2at6native29vectorized_elementwise_kernelILi4EZZZNS0_49_GLOBAL__N__b919a28f_16_Normalization_cu_5c38458736batch_norm_elementwise_backward_evalERKNS_6TensorES5_S5_S5_ENKUlvE0_clEvENKUlvE1_clEvEUlN3c104HalfEfE_St5arrayIPcLm3EEEEviT0_T1_,@function
        .size           _ZN2at6native29vectorized_elementwise_kernelILi4EZZZNS0_49_GLOBAL__N__b919a28f_16_Normalization_cu_5c38458736batch_norm_elementwise_backward_evalERKNS_6TensorES5_S5_S5_ENKUlvE0_clEvENKUlvE1_clEvEUlN3c104HalfEfE_St5arrayIPcLm3EEEEviT0_T1_,(.L_x_27428 - _ZN2at6native29vectorized_elementwise_kernelILi4EZZZNS0_49_GLOBAL__N__b919a28f_16_Normalization_cu_5c38458736batch_norm_elementwise_backward_evalERKNS_6TensorES5_S5_S5_ENKUlvE0_clEvENKUlvE1_clEvEUlN3c104HalfEfE_St5arrayIPcLm3EEEEviT0_T1_)
        .other          _ZN2at6native29vectorized_elementwise_kernelILi4EZZZNS0_49_GLOBAL__N__b919a28f_16_Normalization_cu_5c38458736batch_norm_elementwise_backward_evalERKNS_6TensorES5_S5_S5_ENKUlvE0_clEvENKUlvE1_clEvEUlN3c104HalfEfE_St5arrayIPcLm3EEEEviT0_T1_,@"STO_CUDA_ENTRY STV_DEFAULT"
_ZN2at6native29vectorized_elementwise_kernelILi4EZZZNS0_49_GLOBAL__N__b919a28f_16_Normalization_cu_5c38458736batch_norm_elementwise_backward_evalERKNS_6TensorES5_S5_S5_ENKUlvE0_clEvENKUlvE1_clEvEUlN3c104HalfEfE_St5arrayIPcLm3EEEEviT0_T1_:
.text._ZN2at6native29vectorized_elementwise_kernelILi4EZZZNS0_49_GLOBAL__N__b919a28f_16_Normalization_cu_5c38458736batch_norm_elementwise_backward_evalERKNS_6TensorES5_S5_S5_ENKUlvE0_clEvENKUlvE1_clEvEUlN3c104HalfEfE_St5arrayIPcLm3EEEEviT0_T1_:
        /* <DEDUP_REMOVED lines=157> */
.L_x_6951:
[----:B------:R-:W-:-:S13]  /*09d0*/  ISETP.GE.U32.AND P0, PT, R3, R2, PT ;  /* 0x000000020300720c */ /* 0x000fda0003f06070 */
[----:B------:R-:W-:Y:S05]  /*09e0*/  @P0 BRA `(.L_x_6953) ;  /* 0x0000000000300947 */ /* 0x000fea0003800000 */
[----:B0-----:R-:W0:Y:S01]  /*09f0*/  LDC.64 R10, c[0x0][0x388] ;  /* 0x0000e200ff0a7b82 */ /* 0x001e220000000a00 */
[----:B------:R-:W-:Y:S01]  /*0a00*/  IMAD.IADD R13, R0, 0x1, R3 ;  /* 0x00000001000d7824 */ /* 0x000fe200078e0203 */
[----:B------:R-:W-:-:S03]  /*0a10*/  IADD3 R3, PT, PT, R3, 0x80, RZ ;  /* 0x0000008003037810 */ /* 0x000fc60007ffe0ff */
[----:B0-----:R-:W-:-:S05]  /*0a20*/  IMAD.WIDE.U32 R10, R13, 0x2, R10 ;  /* 0x000000020d0a7825 */ /* 0x001fca00078e000a */
[----:B------:R1:W-:Y:S02]  /*0a30*/  STG.E.U16 desc[UR4][R10.64], R5 ;  /* 0x000000050a007986 */ /* 0x0003e4000c101504 */
.L_x_6952:
[----:B------:R-:W-:-:S13]  /*0a40*/  ISETP.GE.U32.AND P0, PT, R3, R2, PT ;  /* 0x000000020300720c */ /* 0x000fda0003f06070 */
[----:B------:R-:W-:Y:S05]  /*0a50*/  @P0 BRA `(.L_x_6954) ;  /* 0x0000000000340947 */ /* 0x000fea0003800000 */
[----:B-1----:R-:W1:Y:S01]  /*0a60*/  LDC.64 R4, c[0x0][0x388] ;  /* 0x0000e200ff047b82 */ /* 0x002e620000000a00 */
[----:B0-----:R-:W-:Y:S01]  /*0a70*/  IADD3 R11, PT, PT, R0, R3, RZ ;  /* 0x00000003000b7210 */ /* 0x001fe20007ffe0ff */
[----:B------:R-:W-:-:S04]  /*0a80*/  VIADD R3, R3, 0x80 ;  /* 0x0000008003037836 */ /* 0x000fc80000000000 */
[----:B-1----:R-:W-:-:S05]  /*0a90*/  IMAD.WIDE.U32 R4, R11, 0x2, R4 ;  /* 0x000000020b047825 */ /* 0x002fca00078e0004 */
[----:B------:R1:W-:Y:S02]  /*0aa0*/  STG.E.U16 desc[UR4][R4.64], R6 ;  /* 0x0000000604007986 */ /* 0x0003e4000c101504 */
.L_x_6953:
        /* <DEDUP_REMOVED lines=8> */
.L_x_6954:
[----:B------:R-:W-:Y:S05]  /*0b30*/  BSYNC.RELIABLE B1 ;  /* 0x0000000000017941 */ /* 0x000fea0003800100 */
.L_x_6950:
[----:B------:R-:W-:-:S13]  /*0b40*/  ISETP.GE.U32.AND P0, PT, R3, R2, PT ;  /* 0x000000020300720c */ /* 0x000fda0003f06070 */
[----:B-12---:R-:W1:Y:S01]  /*0b50*/  @!P0 LDC.64 R4, c[0x0][0x388] ;  /* 0x0000e200ff048b82 */ /* 0x006e620000000a00 */
[----:B------:R-:W-:Y:S01]  /*0b60*/  @!P0 IMAD.IADD R7, R0, 0x1, R3 ;  /* 0x0000000100078824 */ /* 0x000fe200078e0203 */
[----:B------:R-:W-:-:S03]  /*0b70*/  @!P0 IADD3 R3, PT, PT, R3, 0x80, RZ ;  /* 0x0000008003038810 */ /* 0x000fc60007ffe0ff */
[----:B-1----:R-:W-:-:S05]  /*0b80*/  @!P0 IMAD.WIDE.U32 R4, R7, 0x2, R4 ;  /* 0x0000000207048825 */ /* 0x002fca00078e0004 */
[----:B------:R2:W-:Y:S02]  /*0b90*/  @!P0 STG.E.U16 desc[UR4][R4.64], R8 ;  /* 0x0000000804008986 */ /* 0x0005e4000c101504 */
.L_x_6955:
[----:B------:R-:W-:Y:S05]  /*0ba0*/  BSYNC.RECONVERGENT B0 ;  /* 0x0000000000007941 */ /* 0x000fea0003800200 */
.L_x_6949:
        /* <DEDUP_REMOVED lines=8> */
.L_x_6948:
        /* <DEDUP_REMOVED lines=13> */
[----:B------:R-:W-:-:S04]  /*0d00*/  IMAD.WIDE.U32 R16, R12, 0x8, R16 ;  /* 0x000000080c107825 */ /* 0x000fc800078e0010 */
[--C-:B--2---:R-:W-:Y:S02]  /*0d10*/  HADD2.F32 R13, -RZ, R2.reuse.H0_H0 ;  /* 0x20000002ff0d7230 */ /* 0x104fe40000004100 */
[----:B------:R-:W-:Y:S02]  /*0d20*/  HADD2.F32 R2, -RZ, R2.H1_H1 ;  /* 0x30000002ff027230 */ /* 0x000fe40000004100 */
[--C-:B------:R-:W-:Y:S02]  /*0d30*/  HADD2.F32 R23, -RZ, R3.reuse.H0_H0 ;  /* 0x20000003ff177230 */ /* 0x100fe40000004100 */
[----:B------:R-:W-:Y:S02]  /*0d40*/  HADD2.F32 R0, -RZ, R3.H1_H1 ;  /* 0x30000003ff007230 */ /* 0x000fe40000004100 */
[--C-:B----4-:R-:W-:Y:S02]  /*0d50*/  HADD2.F32 R3, -RZ, R14.reuse.H0_H0 ;  /* 0x2000000eff037230 */ /* 0x110fe40000004100 */
[----:B-----5:R-:W-:Y:S01]  /*0d60*/  FMUL.FTZ R8, R8, R13 ;  /* 0x0000000d08087220 */ /* 0x020fe20000410000 */
[----:B------:R-:W-:Y:S01]  /*0d70*/  FMUL.FTZ R9, R9, R2 ;  /* 0x0000000209097220 */ /* 0x000fe20000410000 */
[----:B------:R-:W-:-:S02]  /*0d80*/  HADD2.F32 R14, -RZ, R14.H1_H1 ;  /* 0x3000000eff0e7230 */ /* 0x000fc40000004100 */
        /* <DEDUP_REMOVED lines=12> */
[----:B------:R-:W-:Y:S04]  /*0e50*/  STG.E.64 desc[UR4][R16.64], R8 ;  /* 0x0000000810007986 */ /* 0x000fe8000c101b04 */
[----:B------:R-:W-:Y:S01]  /*0e60*/  STG.E.64 desc[UR4][R16.64+0x400], R14 ;  /* 0x0004000e10007986 */ /* 0x000fe2000c101b04 */
[----:B------:R-:W-:Y:S05]  /*0e70*/  EXIT ;  /* 0x000000000000794d */ /* 0x000fea0003800000 */
.L_x_6956:
        /* <DEDUP_REMOVED lines=16> */
.L_x_27428:


//--------------------- .text._ZN2at6native29vectorized_elementwise_kernelILi8EZZZNS0_49_GLOBAL__N__b919a28f_16_Normalization_cu_5c38458736batch_norm_elementwise_backward_evalERKNS_6TensorES5_S5_S5_ENKUlvE0_clEvENKUlvE1_clEvEUlN3c104HalfEfE_St5arrayIPcLm3EEEEviT0_T1_ --------------------------
	.section	.text._ZN2at6native29vectorized_elementwise_kernelILi8EZZZNS0_49_GLOBAL__N__b919a28f_16_Normalization_cu_5c38458736batch_norm_elementwise_backward_evalERKNS_6TensorES5_S5_S5_ENKUlvE0_clEvENKUlvE1_clEvEUlN3c104HalfEfE_St5arrayIPcLm3EEEEviT0_T1_,"ax",@progbits
	.align	128
        .global         _ZN2at6native29vectorized_elementwise_kernelILi8EZZZNS0_49_GLOBAL__N__b919a28f_16_Normalization_cu_5c38458736batch_norm_elementwise_backward_evalERKNS_6TensorES5_S5_S5_ENKUlvE0_clEvENKUlvE1_clEvEUlN3c104HalfEfE_St5arrayIPcLm3EEEEviT0_T1_
        .type           _ZN2at6native29vectorized_elementwise_kernelILi8EZZZNS0_49_GLOBAL__N__b919a28f_16_Normalization_cu_5c38458736batch_norm_elementwise_backward_evalERKNS_6TensorES5_S5_S5_ENKUlvE0_clEvENKUlvE1_clEvEUlN3c104HalfEfE_St5arrayIPcLm3EEEEviT0_T1_,@function
        .size           _ZN2at6native29vectorized_elementwise_kernelILi8EZZZNS0_49_GLOBAL__N__b919a28f_16_Normalization_cu_5c38458736batch_norm_elementwise_backward_evalERKNS_6TensorES5_S5_S5_ENKUlvE0_clEvENKUlvE1_clEvEUlN3c104HalfEfE_St5arrayIPcLm3EEEEviT0_T1_,(.L_x_27429 - _ZN2at6native29vectorized_elementwise_kernelILi8EZZZNS0_49_GLOBAL__N__b919a28f_16_Normalization_cu_5c38458736batch_norm_elementwise_backward_evalERKNS_6TensorES5_S5_S5_ENKUlvE0_clEvENKUlvE1_clEvEUlN3c104HalfEfE_St5arrayIPcLm3EEEEviT0_T1_)
        .other          _ZN2at6native29vectorized_elementwise_kernelILi8EZZZNS0_49_GLOBAL__N__b919a28f_16_Normalization_cu_5c38458736batch_norm_elementwise_backward_evalERKNS_6TensorES5_S5_S5_ENKUlvE0_clEvENKUlvE1_clEvEUlN3c104HalfEfE_St5arrayIPcLm3EEEEviT0_T1_,@"STO_CUDA_ENTRY STV_DEFAULT"
_ZN2at6native29vectorized_elementwise_kernelILi8EZZZNS0_49_GLOBAL__N__b919a28f_16_Normalization_cu_5c38458736batch_norm_elementwise_backward_evalERKNS_6TensorES5_S5_S5_ENKUlvE0_clEvENKUlvE1_clEvEUlN3c104HalfEfE_St5arrayIPcLm3EEEEviT0_T1_:
.text._ZN2at6native29vectorized_elementwise_kernelILi8EZZZNS0_49_GLOBAL__N__b919a28f_16_Normalization_cu_5c38458736batch_norm_elementwise_backward_evalERKNS_6TensorES5_S5_S5_ENKUlvE0_clEvENKUlvE1_clEvEUlN3c104HalfEfE_St5arrayIPcLm3EEEEviT0_T1_:
        /* <DEDUP_REMOVED lines=157> */
.L_x_6960:
[----:B------:R-:W-:-:S13]  /*09d0*/  ISETP.GE.U32.AND P0, PT, R3, R2, PT ;  /* 0x000000020300720c */ /* 0x000fda0003f06070 */
[----:B------:R-:W-:Y:S05]  /*09e0*/  @P0 BRA `(.L_x_6962) ;  /* 0x0000000000300947 */ /* 0x000fea0003800000 */
[----:B0-----:R-:W0:Y:S01]  /*09f0*/  LDC.64 R10, c[0x0][0x388] ;  /* 0x0000e200ff0a7b82 */ /* 0x001e220000000a00 */
[----:B------:R-:W-:Y:S01]  /*0a00*/  IMAD.IADD R13, R0, 0x1, R3 ;  /* 0x00000001000d7824 */ /* 0x000fe200078e0203 */
[----:B------:R-:W-:-:S03]  /*0a10*/  IADD3 R3, PT, PT, R3, 0x80, RZ ;  /* 0x0000008003037810 */ /* 0x000fc60007ffe0ff */
[----:B0-----:R-:W-:-:S05]  /*0a20*/  IMAD.WIDE.U32 R10, R13, 0x2, R10 ;  /* 0x000000020d0a7825 */ /* 0x001fca00078e000a */
[----:B------:R1:W-:Y:S02]  /*0a30*/  STG.E.U16 desc[UR4][R10.64], R5 ;  /* 0x000000050a007986 */ /* 0x0003e4000c101504 */
.L_x_6961:
[----:B------:R-:W-:-:S13]  /*0a40*/  ISETP.GE.U32.AND P0, PT, R3, R2, PT ;  /* 0x000000020300720c */ /* 0x000fda0003f06070 */
[----:B------:R-:W-:Y:S05]  /*0a50*/  @P0 BRA `(.L_x_6963) ;  /* 0x0000000000340947 */ /* 0x000fea0003800000 */
[----:B-1----:R-:W1:Y:S01]  /*0a60*/  LDC.64 R4, c[0x0][0x388] ;  /* 0x0000e200ff047b82 */ /* 0x002e620000000a00 */
[----:B0-----:R-:W-:Y:S01]  /*0a70*/  IADD3 R11, PT, PT, R0, R3, RZ ;  /* 0x00000003000b7210 */ /* 0x001fe20007ffe0ff */
[----:B------:R-:W-:-:S04]  /*0a80*/  VIADD R3, R3, 0x80 ;  /* 0x0000008003037836 */ /* 0x000fc80000000000 */
[----:B-1----:R-:W-:-:S05]  /*0a90*/  IMAD.WIDE.U32 R4, R11, 0x2, R4 ;  /* 0x000000020b047825 */ /* 0x002fca00078e0004 */
[----:B------:R1:W-:Y:S02]  /*0aa0*/  STG.E.U16 desc[UR4][R4.64], R6 ;  /* 0x0000000604007986 */ /* 0x0003e4000c101504 */
.L_x_6962:
        /* <DEDUP_REMOVED lines=8> */
.L_x_6963:
[----:B------:R-:W-:Y:S05]  /*0b30*/  BSYNC.RELIABLE B1 ;  /* 0x0000000000017941 */ /* 0x000fea0003800100 */
.L_x_6959:
[----:B------:R-:W-:-:S13]  /*0b40*/  ISETP.GE.U32.AND P0, PT, R3, R2, PT ;  /* 0x000000020300720c */ /* 0x000fda0003f06070 */
[----:B-12---:R-:W1:Y:S01]  /*0b50*/  @!P0 LDC.64 R4, c[0x0][0x388] ;  /* 0x0000e200ff048b82 */ /* 0x006e620000000a00 */
[----:B------:R-:W-:Y:S01]  /*0b60*/  @!P0 IMAD.IADD R7, R0, 0x1, R3 ;  /* 0x0000000100078824 */ /* 0x000fe200078e0203 */
[----:B------:R-:W-:-:S03]  /*0b70*/  @!P0 IADD3 R3, PT, PT, R3, 0x80, RZ ;  /* 0x0000008003038810 */ /* 0x000fc60007ffe0ff */
[----:B-1----:R-:W-:-:S05]  /*0b80*/  @!P0 IMAD.WIDE.U32 R4, R7, 0x2, R4 ;  /* 0x0000000207048825 */ /* 0x002fca00078e0004 */
[----:B------:R2:W-:Y:S02]  /*0b90*/  @!P0 STG.E.U16 desc[UR4][R4.64], R8 ;  /* 0x0000000804008986 */ /* 0x0005e4000c101504 */
.L_x_6964:
[----:B------:R-:W-:Y:S05]  /*0ba0*/  BSYNC.RECONVERGENT B0 ;  /* 0x0000000000007941 */ /* 0x000fea0003800200 */
.L_x_6958:
        /* <DEDUP_REMOVED lines=8> */
.L_x_6957:
        /* <DEDUP_REMOVED lines=11> */
[----:B------:R-:W-:-:S04]  /*0ce0*/  IMAD.WIDE.U32 R16, R2, 0x10, R16 ;  /* 0x0000001002107825 */ /* 0x000fc800078e0010 */
[--C-:B--2---:R-:W-:Y:S02]  /*0cf0*/  HADD2.F32 R3, -RZ, R12.reuse.H0_H0 ;  /* 0x2000000cff037230 */ /* 0x104fe40000004100 */
[----:B------:R-:W-:Y:S02]  /*0d00*/  HADD2.F32 R18, -RZ, R12.H1_H1 ;  /* 0x3000000cff127230 */ /* 0x000fe40000004100 */
[--C-:B------:R-:W-:Y:S02]  /*0d10*/  HADD2.F32 R21, -RZ, R14.reuse.H0_H0 ;  /* 0x2000000eff157230 */ /* 0x100fe40000004100 */
[--C-:B------:R-:W-:Y:S02]  /*0d20*/  HADD2.F32 R19, -RZ, R13.reuse.H0_H0 ;  /* 0x2000000dff137230 */ /* 0x100fe40000004100 */
[----:B------:R-:W-:Y:S02]  /*0d30*/  HADD2.F32 R20, -RZ, R13.H1_H1 ;  /* 0x3000000dff147230 */ /* 0x000fe40000004100 */
[----:B------:R-:W-:-:S02]  /*0d40*/  HADD2.F32 R14, -RZ, R14.H1_H1 ;  /* 0x3000000eff0e7230 */ /* 0x000fc40000004100 */
[----:B----4-:R-:W-:Y:S01]  /*0d50*/  FMUL.FTZ R8, R8, R3 ;  /* 0x0000000308087220 */ /* 0x010fe20000410000 */
[--C-:B------:R-:W-:Y:S02]  /*0d60*/  HADD2.F32 R23, -RZ, R15.reuse.H0_H0 ;  /* 0x2000000fff177230 */ /* 0x100fe40000004100 */
[----:B------:R-:W-:Y:S01]  /*0d70*/  FMUL.FTZ R9, R9, R18 ;  /* 0x0000001209097220 */ /* 0x000fe20000410000 */
        /* <DEDUP_REMOVED lines=10> */
[----:B------:R-:W-:-:S05]  /*0e20*/  F2FP.F16.F32.PACK_AB R7, R12, R23 ;  /* 0x000000170c07723e */ /* 0x000fca00000000ff */
[----:B------:R-:W-:Y:S01]  /*0e30*/  STG.E.128 desc[UR4][R16.64], R4 ;  /* 0x0000000410007986 */ /* 0x000fe2000c101d04 */
[----:B------:R-:W-:Y:S05]  /*0e40*/  EXIT ;  /* 0x000000000000794d */ /* 0x000fea0003800000 */
.L_x_6965:
        /* <DEDUP_REMOVED lines=11> */
.L_x_27429:


//--------------------- .text._ZN2at6native18elementwise_kernelILi128ELi4EZNS0_15gpu_kernel_implIZZZNS0_49_GLOBAL__N__b919a28f_16_Normalization_cu_5c38458736batch_norm_elementwise_backward_evalERKNS_6TensorES6_S6_S6_ENKUlvE0_clEvENKUlvE0_clEvEUlffE_EEvRNS_18TensorIteratorBaseERKT_EUliE_EEviT1_ --------------------------
	.section	.text._ZN2at6native18elementwise_kernelILi128ELi4EZNS0_15gpu_kernel_implIZZZNS0_49_GLOBAL__N__b919a28f_16_Normalization_cu_5c38458736batch_norm_elementwise_backward_evalERKNS_6TensorES6_S6_S6_ENKUlvE0_clEvENKUlvE0_clEvEUlffE_EEvRNS_18TensorIteratorBaseERKT_EUliE_EEviT1_,"ax",@progbits
	.align	128
        .global         _ZN2at6native18elementwise_kernelILi128ELi4EZNS0_15gpu_kernel_implIZZZNS0_49_GLOBAL__N__b919a28f_16_Normalization_cu_5c38458736batch_norm_elementwise_backward_evalERKNS_6TensorES6_S6_S6_ENKUlvE0_clEvENKUlvE0_clEvEUlffE_EEvRNS_18TensorIteratorBaseERKT_EUliE_EEviT1_
        .type           _ZN2at6native18elementwise_kernelILi128ELi4EZNS0_15gpu_kernel_implIZZZNS0_49_GLOBAL__N__b919a28f_16_Normalization_cu_5c38458736batch_norm_elementwise_backward_evalERKNS_6TensorES6_S6_S6_ENKUlvE0_clEvENKUlvE0_clEvEUlffE_EEvRNS_18TensorIteratorBaseERKT_EUliE_EEviT1_,@function
        .size           _ZN2at6native18elementwise_kernelILi128ELi4EZNS0_15gpu_kernel_implIZZZNS0_49_GLOBAL__N__b919a28f_16_Normalization_cu_5c38458736batch_norm_elementwise_backward_evalERKNS_6TensorES6_S6_S6_ENKUlvE0_clEvENKUlvE0_clEvEUlffE_EEvRNS_18TensorIteratorBaseERKT_EUliE_EEviT1_,(.L_x_27430 - _ZN2at6native18elementwise_kernelILi128ELi4EZNS0_15gpu_kernel_implIZZZNS0_49_GLOBAL__N__b919a28f_16_Normalization_cu_5c38458736batch_norm_elementwise_backward_evalERKNS_6TensorES6_S6_S6_ENKUlvE0_clEvENKUlvE0_clEvEUlffE_EEvRNS_18TensorIteratorBaseERKT_EUliE_EEviT1_)
        .other          _ZN2at6native18elementwise_kernelILi128ELi4EZNS0_15gpu_kernel_implIZZZNS0_49_GLOBAL__N__b919a28f_16_Normalization_cu_5c38458736batch_norm_elementwise_backward_evalERKNS_6TensorES6_S6_S6_ENKUlvE0_clEvENKUlvE0_clEvEUlffE_EEvRNS_18TensorIteratorBaseERKT_EUliE_EEviT1_,@"STO_CUDA_ENTRY STV_DEFAULT"
_ZN2at6native18elementwise_kernelILi128ELi4EZNS0_15gpu_kernel_implIZZZNS0_49_GLOBAL__N__b919a28f_16_Normalization_cu_5c38458736batch_norm_elementwise_backward_evalERKNS_6TensorES6_S6_S6_ENKUlvE0_clEvENKUlvE0_clEvEUlffE_EEvRNS_18TensorIteratorBaseERKT_EUliE_EEviT1_:
.text._ZN2at6native18elementwise_kernelILi128ELi4EZNS0_15gpu_kernel_implIZZZNS0_49_GLOBAL__N__b919a28f_16_Normalization_cu_5c38458736batch_norm_elementwise_backward_evalERKNS_6TensorES6_S6_S6_ENKUlvE0_clEvENKUlvE0_clEvEUlffE_EEvRNS_18TensorIteratorBaseERKT_EUliE_EEviT1_:
        /* <DEDUP_REMOVED lines=19> */
[----:B------:R-:W-:Y:S02]  /*0130*/  HFMA2 R16, -RZ, RZ, 0, 0 ;  /* 0x00000000ff107431 */ /* 0x000fe400000001ff */
        /* <DEDUP_REMOVED lines=351> */
.L_x_6968:
[----:B------:R-:W0:Y:S01]  /*1730*/  LDCU.64 UR6, c[0x0][0x5f0] ;  /* 0x0000be00ff0677ac */ /* 0x000e220008000a00 */
[----:B------:R-:W-:Y:S01]  /*1740*/  BSSY.RECONVERGENT B6, `(.L_x_6969) ;  /* 0x00000dd000067945 */ /* 0x000fe20003800200 */
[----:B------:R-:W-:-:S04]  /*1750*/  UPRMT UR4, UR39, 0x9910, URZ ;  /* 0x0000991027047896 */ /* 0x000fc800080000ff */
[----:B------:R-:W-:Y:S01]  /*1760*/  UISETP.GT.AND UP0, UPT, UR4, 0x9, UPT ;  /* 0x000000090400788c */ /* 0x000fe2000bf04270 */
[----:B0-----:R-:W-:-:S04]  /*1770*/  IADD3 R2, P0, PT, R0, UR6, RZ ;  /* 0x0000000600027c10 */ /* 0x001fc8000ff1e0ff */
        /* <DEDUP_REMOVED lines=13> */
.L_x_6973:
[----:B------:R-:W2:Y:S02]  /*1850*/  LDG.E.U8 R2, desc[UR36][R2.64] ;  /* 0x0000002402027981 */ /* 0x000ea4000c1e1100 */
[----:B--2---:R-:W-:Y:S01]  /*1860*/  I2FP.F32.U32 R19, R2 ;  /* 0x0000000200137245 */ /* 0x004fe20000201000 */
[----:B------:R-:W-:Y:S06]  /*1870*/  BRA `(.L_x_6975) ;  /* 0x0000000c00247947 */ /* 0x000fec0003800000 */
.L_x_6972:
        /* <DEDUP_REMOVED lines=9> */
.L_x_6977:
[----:B------:R-:W2:Y:S02]  /*1910*/  LDG.E R2, desc[UR36][R2.64] ;  /* 0x0000002402027981 */ /* 0x000ea4000c1e1900 */
[----:B--2---:R-:W-:Y:S01]  /*1920*/  I2FP.F32.S32 R19, R2 ;  /* 0x0000000200137245 */ /* 0x004fe20000201400 */
[----:B------:R-:W-:Y:S06]  /*1930*/  BRA `(.L_x_6975) ;  /* 0x0000000800f47947 */ /* 0x000fec0003800000 */
.L_x_6976:
[----:B------:R-:W2:Y:S02]  /*1940*/  LDG.E.U16 R2, desc[UR36][R2.64] ;  /* 0x0000002402027981 */ /* 0x000ea4000c1e1500 */
[----:B--2---:R0:W1:Y:S01]  /*1950*/  I2F.S16 R19, R2 ;  /* 0x0000000200137306 */ /* 0x0040620000101400 */
[----:B------:R-:W-:Y:S05]  /*1960*/  BRA `(.L_x_6975) ;  /* 0x0000000800e87947 */ /* 0x000fea0003800000 */
.L_x_6971:
        /* <DEDUP_REMOVED lines=8> */
.L_x_6979:
[----:B------:R-:W2:Y:S02]  /*19f0*/  LDG.E.U16 R2, desc[UR36][R2.64] ;  /* 0x0000002402027981 */ /* 0x000ea4000c1e1500 */
[----:B--2---:R-:W-:Y:S01]  /*1a00*/  HADD2.F32 R19, -RZ, R2.H0_H0 ;  /* 0x20000002ff137230 */ /* 0x004fe20000004100 */
[----:B------:R-:W-:Y:S06]  /*1a10*/  BRA `(.L_x_6975) ;  /* 0x0000000800bc7947 */ /* 0x000fec0003800000 */
.L_x_6978:
        /* <DEDUP_REMOVED lines=8> */
.L_x_6981:
[----:B------:R-:W2:Y:S02]  /*1aa0*/  LDG.E.U16 R2, desc[UR36][R2.64] ;  /* 0x0000002402027981 */ /* 0x000ea4000c1e1500 */
[----:B--2---:R-:W-:Y:S01]  /*1ab0*/  HADD2.F32 R19, -RZ, R2.H0_H0 ;  /* 0x20000002ff137230 */ /* 0x004fe20000004100 */
[----:B------:R-:W-:Y:S06]  /*1ac0*/  BRA `(.L_x_6975) ;  /* 0x0000000800907947 */ /* 0x000fec0003800000 */
.L_x_6980:
[----:B------:R-:W2:Y:S01]  /*1ad0*/  LDG.E.64 R2, desc[UR36][R2.64] ;  /* 0x0000002402027981 */ /* 0x000ea2000c1e1b00 */
[----:B------:R-:W-:Y:S01]  /*1ae0*/  UMOV UR4, 0xf0000000 ;  /* 0xf000000000047882 */ /* 0x000fe20000000000 */
[----:B------:R-:W-:Y:S01]  /*1af0*/  UMOV UR5, 0x380fffff ;  /* 0x380fffff00057882 */ /* 0x000fe20000000000 */
[----:B--2---:R-:W0:Y:S01]  /*1b00*/  F2F.F32.F64 R19, R2 ;  /* 0x0000000200137310 */ /* 0x004e220000301000 */
[----:B------:R-:W-:-:S14]  /*1b10*/  DSETP.GEU.AND P0, PT, |R2|, UR4, PT ;  /* 0x0000000402007e2a */ /* 0x000fdc000bf0e200 */
[----:B0-----:R-:W-:Y:S01]  /*1b20*/  @!P0 FMUL R19, R19, 1.175494350822287508e-38 ;  /* 0x0080000013138820 */ /* 0x001fe20000400000 */
[----:B------:R-:W-:Y:S06]  /*1b30*/  BRA `(.L_x_6975) ;  /* 0x0000000800747947 */ /* 0x000fec0003800000 */
.L_x_6970:
        /* <DEDUP_REMOVED lines=12> */
.L_x_6984:
[----:B------:R-:W2:Y:S01]  /*1c00*/  LDG.E.64 R2, desc[UR36][R2.64] ;  /* 0x0000002402027981 */ /* 0x000ea2000c1e1b00 */
[----:B------:R-:W-:Y:S01]  /*1c10*/  UMOV UR4, 0xf0000000 ;  /* 0xf000000000047882 */ /* 0x000fe20000000000 */
[----:B------:R-:W-:Y:S01]  /*1c20*/  UMOV UR5, 0x380fffff ;  /* 0x380fffff00057882 */ /* 0x000fe20000000000 */
[----:B--2---:R-:W0:Y:S01]  /*1c30*/  F2F.F32.F64 R19, R2 ;  /* 0x0000000200137310 */ /* 0x004e220000301000 */
[----:B------:R-:W-:-:S14]  /*1c40*/  DSETP.GEU.AND P0, PT, |R2|, UR4, PT ;  /* 0x0000000402007e2a */ /* 0x000fdc000bf0e200 */
[----:B0-----:R-:W-:Y:S01]  /*1c50*/  @!P0 FMUL R19, R19, 1.175494350822287508e-38 ;  /* 0x0080000013138820 */ /* 0x001fe20000400000 */
[----:B------:R-:W-:Y:S06]  /*1c60*/  BRA `(.L_x_6975) ;  /* 0x0000000800287947 */ /* 0x000fec0003800000 */
.L_x_6983:
        /* <DEDUP_REMOVED lines=14> */
[----:B------:R-:W-:Y:S01]  /*1d50*/  VIADD R5, R4, 0xfffffffc ;  /* 0xfffffffc04057836 */ /* 0x000fe20000000000 */
[----:B------:R-:W-:-:S04]  /*1d60*/  IADD3 R4, PT, PT, R0, 0x1000000, RZ ;  /* 0x0100000000047810 */ /* 0x000fc80007ffe0ff */
[----:B------:R-:W-:Y:S01]  /*1d70*/  SHF.L.U32 R6, R0, R5, RZ ;  /* 0x0000000500067219 */ /* 0x000fe200000006ff */
[----:B------:R-:W-:Y:S01]  /*1d80*/  IMAD.SHL.U32 R5, R5, 0x800000, RZ ;  /* 0x0080000005057824 */ /* 0x000fe200078e00ff */
[----:B------:R-:W-:-:S04]  /*1d90*/  SHF.R.S32.HI R4, RZ, 0x8, R4 ;  /* 0x00000008ff047819 */ /* 0x000fc80000011404 */
[----:B------:R-:W-:-:S05]  /*1da0*/  LEA.HI R5, R6, -R5, RZ, 0x1c ;  /* 0x8000000506057211 */ /* 0x000fca00078fe0ff */
[----:B------:R-:W-:-:S05]  /*1db0*/  VIADD R5, R5, 0x3c000000 ;  /* 0x3c00000005057836 */ /* 0x000fca0000000000 */
[----:B------:R-:W-:-:S04]  /*1dc0*/  LOP3.LUT R4, R5, 0x7f800000, R4, 0xf8, !PT ;  /* 0x7f80000005047812 */ /* 0x000fc800078ef804 */
[----:B------:R-:W-:-:S04]  /*1dd0*/  SEL R4, R4, RZ, P0 ;  /* 0x000000ff04047207 */ /* 0x000fc80000000000 */
[----:B------:R-:W-:Y:S01]  /*1de0*/  LOP3.LUT R19, R4, 0x80000000, R19, 0xf8, !PT ;  /* 0x8000000004137812 */ /* 0x000fe200078ef813 */
[----:B------:R-:W-:Y:S06]  /*1df0*/  BRA `(.L_x_6975) ;  /* 0x0000000400c47947 */ /* 0x000fec0003800000 */
.L_x_6986:
[----:B------:R-:W2:Y:S02]  /*1e00*/  LDG.E.U8 R2, desc[UR36][R2.64] ;  /* 0x0000002402027981 */ /* 0x000ea4000c1e1100 */
[C---:B--2---:R-:W-:Y:S01]  /*1e10*/  IMAD.SHL.U32 R4, R2.reuse, 0x2000000, RZ ;  /* 0x0200000002047824 */ /* 0x044fe200078e00ff */
[----:B------:R-:W-:-:S04]  /*1e20*/  SHF.L.U32 R5, R2, 0x8, RZ ;  /* 0x0000000802057819 */ /* 0x000fc800000006ff */
        /* <DEDUP_REMOVED lines=9> */
.L_x_6985:
[----:B------:R-:W2:Y:S02]  /*1ec0*/  LDG.E.U16 R2, desc[UR36][R2.64] ;  /* 0x0000002402027981 */ /* 0x000ea4000c1e1500 */
[----:B--2---:R-:W-:Y:S01]  /*1ed0*/  IMAD.U32 R19, R2, 0x10000, RZ ;  /* 0x0001000002137824 */ /* 0x004fe200078e00ff */
[----:B------:R-:W-:Y:S06]  /*1ee0*/  BRA `(.L_x_6975) ;  /* 0x0000000400887947 */ /* 0x000fec0003800000 */
.L_x_6982:
        /* <DEDUP_REMOVED lines=11> */
.L_x_6989:
        /* <DEDUP_REMOVED lines=20> */
.L_x_6991:
[----:B------:R-:W-:Y:S05]  /*20e0*/  BSYNC.RECONVERGENT B0 ;  /* 0x0000000000007941 */ /* 0x000fea0003800200 */
.L_x_6990:
[----:B------:R-:W-:Y:S02]  /*20f0*/  SHF.L.U32 R0, R0, 0x14, RZ ;  /* 0x0000001400007819 */ /* 0x000fe400000006ff */
[----:B------:R-:W-:-:S04]  /*2100*/  LEA R2, R2, 0x3b800000, 0x17 ;  /* 0x3b80000002027811 */ /* 0x000fc800078eb8ff */
[----:B------:R-:W-:Y:S01]  /*2110*/  LOP3.LUT R19, R2, R0, R19, 0xfe, !PT ;  /* 0x0000000002137212 */ /* 0x000fe200078efe13 */
[----:B------:R-:W-:Y:S06]  /*2120*/  BRA `(.L_x_6975) ;  /* 0x0000000000f87947 */ /* 0x000fec0003800000 */
.L_x_6988:
        /* <DEDUP_REMOVED lines=20> */
.L_x_6993:
[----:B------:R-:W-:Y:S05]  /*2270*/  BSYNC.RECONVERGENT B0 ;  /* 0x0000000000007941 */ /* 0x000fea0003800200 */
.L_x_6992:
[----:B------:R-:W-:Y:S01]  /*2280*/  IMAD.SHL.U32 R0, R0, 0x200000, RZ ;  /* 0x0020000000007824 */ /* 0x000fe200078e00ff */
[----:B------:R-:W-:-:S04]  /*2290*/  LEA R2, R2, 0x37800000, 0x17 ;  /* 0x3780000002027811 */ /* 0x000fc800078eb8ff */
[----:B------:R-:W-:Y:S01]  /*22a0*/  LOP3.LUT R19, R2, R0, R19, 0xfe, !PT ;  /* 0x0000000002137212 */ /* 0x000fe200078efe13 */
[----:B------:R-:W-:Y:S06]  /*22b0*/  BRA `(.L_x_6975) ;  /* 0x0000000000947947 */ /* 0x000fec0003800000 */
.L_x_6987:
[----:B------:R-:W-:-:S09]  /*22c0*/  UISETP.NE.AND UP0, UPT, UR4, 0x1c, UPT ;  /* 0x0000001c0400788c */ /* 0x000fd2000bf05270 */
[----:B------:R-:W-:Y:S05]  /*22d0*/  BRA.U !UP0, `(.L_x_6994) ;  /* 0x0000000108847547 */ /* 0x000fea000b800000 */
[----:B------:R-:W-:-:S09]  /*22e0*/  UISETP.NE.AND UP0, UPT, UR4, 0x1d, UPT ;  /* 0x0000001d0400788c */ /* 0x000fd2000bf05270 */
[----:B------:R-:W-:Y:S05]  /*22f0*/  BRA.U !UP0, `(.L_x_6995) ;  /* 0x0000000108707547 */ /* 0x000fea000b800000 */
[----:B------:R-:W-:-:S09]  /*2300*/  UISETP.NE.AND UP0, UPT, UR4, 0x2c, UPT ;  /* 0x0000002c0400788c */ /* 0x000fd2000bf05270 */
[----:B------:R-:W-:Y:S05]  /*2310*/  BRA.U !UP0, `(.L_x_6996) ;  /* 0x0000000108487547 */ /* 0x000fea000b800000 */
.L_x_6974:
        /* <DEDUP_REMOVED lines=16> */
.L_x_6997:
[----:B------:R-:W-:Y:S01]  /*2420*/  MOV R19, RZ ;  /* 0x000000ff00137202 */ /* 0x000fe20000000f00 */
[----:B------:R-:W-:Y:S06]  /*2430*/  BRA `(.L_x_6975) ;  /* 0x0000000000347947 */ /* 0x000fec0003800000 */
.L_x_6996:
        /* <DEDUP_REMOVED lines=8> */
.L_x_6995:
[----:B------:R-:W2:Y:S02]  /*24c0*/  LDG.E.64 R2, desc[UR36][R2.64] ;  /* 0x0000002402027981 */ /* 0x000ea4000c1e1b00 */
[----:B--2---:R0:W1:Y:S01]  /*24d0*/  I2F.U64 R19, R2 ;  /* 0x0000000200137312 */ /* 0x0040620000301000 */
[----:B------:R-:W-:Y:S05]  /*24e0*/  BRA `(.L_x_6975) ;  /* 0x0000000000087947 */ /* 0x000fea0003800000 */
.L_x_6994:
[----:B------:R-:W2:Y:S02]  /*24f0*/  LDG.E R2, desc[UR36][R2.64] ;  /* 0x0000002402027981 */ /* 0x000ea4000c1e1900 */
[----:B--2---:R-:W-:-:S07]  /*2500*/  I2FP.F32.U32 R19, R2 ;  /* 0x0000000200137245 */ /* 0x004fce0000201000 */
.L_x_6975:
[----:B------:R-:W-:Y:S05]  /*2510*/  BSYNC.RECONVERGENT B6 ;  /* 0x0000000000067941 */ /* 0x000fea0003800200 */
.L_x_6969:
[----:B------:R-:W0:Y:S01]  /*2520*/  LDCU.64 UR6, c[0x0][0x5f8] ;  /* 0x0000bf00ff0677ac */ /* 0x000e220008000a00 */
[----:B------:R-:W-:Y:S01]  /*2530*/  BSSY.RECONVERGENT B6, `(.L_x_6998) ;  /* 0x00000dd000067945 */ /* 0x000fe20003800200 */
[----:B------:R-:W-:-:S04]  /*2540*/  UPRMT UR4, UR42, 0x9910, URZ ;  /* 0x000099102a047896 */ /* 0x000fc800080000ff */
[----:B------:R-:W-:Y:S01]  /*2550*/  UISETP.GT.AND UP0, UPT, UR4, 0x9, UPT ;  /* 0x000000090400788c */ /* 0x000fe2000bf04270 */
[----:B0-234-:R-:W-:-:S05]  /*2560*/  IADD3 R2, P0, PT, R18, UR6, RZ ;  /* 0x0000000612027c10 */ /* 0x01dfca000ff1e0ff */
        /* <DEDUP_REMOVED lines=13> */
.L_x_7002:
[----:B------:R-:W2:Y:S02]  /*2640*/  LDG.E.U8 R2, desc[UR36][R2.64] ;  /* 0x0000002402027981 */ /* 0x000ea4000c1e1100 */
[----:B--2---:R-:W-:Y:S01]  /*2650*/  I2FP.F32.U32 R4, R2 ;  /* 0x0000000200047245 */ /* 0x004fe20000201000 */
[----:B------:R-:W-:Y:S06]  /*2660*/  BRA `(.L_x_7004) ;  /* 0x0000000c00247947 */ /* 0x000fec0003800000 */
.L_x_7001:
        /* <DEDUP_REMOVED lines=9> */
.L_x_7006:
[----:B------:R-:W2:Y:S02]  /*2700*/  LDG.E R2, desc[UR36][R2.64] ;  /* 0x0000002402027981 */ /* 0x000ea4000c1e1900 */
[----:B--2---:R-:W-:Y:S01]  /*2710*/  I2FP.F32.S32 R4, R2 ;  /* 0x0000000200047245 */ /* 0x004fe20000201400 */
[----:B------:R-:W-:Y:S06]  /*2720*/  BRA `(.L_x_7004) ;  /* 0x0000000800f47947 */ /* 0x000fec0003800000 */
.L_x_7005:
[----:B------:R-:W2:Y:S02]  /*2730*/  LDG.E.U16 R2, desc[UR36][R2.64] ;  /* 0x0000002402027981 */ /* 0x000ea4000c1e1500 */
[----:B--2---:R0:W2:Y:S01]  /*2740*/  I2F.S16 R4, R2 ;  /* 0x0000000200047306 */ /* 0x0040a20000101400 */
[----:B------:R-:W-:Y:S05]  /*2750*/  BRA `(.L_x_7004) ;  /* 0x0000000800e87947 */ /* 0x000fea0003800000 */
.L_x_7000:
        /* <DEDUP_REMOVED lines=8> */
.L_x_7008:
[----:B------:R-:W2:Y:S02]  /*27e0*/  LDG.E.U16 R2, desc[UR36][R2.64] ;  /* 0x0000002402027981 */ /* 0x000ea4000c1e1500 */
[----:B--2---:R-:W-:Y:S01]  /*27f0*/  HADD2.F32 R4, -RZ, R2.H0_H0 ;  /* 0x20000002ff047230 */ /* 0x004fe20000004100 */
[----:B------:R-:W-:Y:S06]  /*2800*/  BRA `(.L_x_7004) ;  /* 0x0000000800bc7947 */ /* 0x000fec0003800000 */
.L_x_7007:
        /* <DEDUP_REMOVED lines=8> */
.L_x_7010:
[----:B------:R-:W2:Y:S02]  /*2890*/  LDG.E.U16 R2, desc[UR36][R2.64] ;  /* 0x0000002402027981 */ /* 0x000ea4000c1e1500 */
[----:B--2---:R-:W-:Y:S01]  /*28a0*/  HADD2.F32 R4, -RZ, R2.H0_H0 ;  /* 0x20000002ff047230 */ /* 0x004fe20000004100 */
[----:B------:R-:W-:Y:S06]  /*28b0*/  BRA `(.L_x_7004) ;  /* 0x0000000800907947 */ /* 0x000fec0003800000 */
.L_x_7009:
[----:B------:R-:W2:Y:S01]  /*28c0*/  LDG.E.64 R2, desc[UR36][R2.64] ;  /* 0x0000002402027981 */ /* 0x000ea2000c1e1b00 */
[----:B------:R-:W-:Y:S01]  /*28d0*/  UMOV UR4, 0xf0000000 ;  /* 0xf000000000047882 */ /* 0x000fe20000000000 */
[----:B------:R-:W-:Y:S01]  /*28e0*/  UMOV UR5, 0x380fffff ;  /* 0x380fffff00057882 */ /* 0x000fe20000000000 */
[----:B--2---:R-:W0:Y:S01]  /*28f0*/  F2F.F32.F64 R4, R2 ;  /* 0x0000000200047310 */ /* 0x004e220000301000 */
[----:B------:R-:W-:-:S14]  /*2900*/  DSETP.GEU.AND P0, PT, |R2|, UR4, PT ;  /* 0x0000000402007e2a */ /* 0x000fdc000bf0e200 */
[----:B0-----:R-:W-:Y:S01]  /*2910*/  @!P0 FMUL R4, R4, 1.175494350822287508e-38 ;  /* 0x0080000004048820 */ /* 0x001fe20000400000 */
[----:B------:R-:W-:Y:S06]  /*2920*/  BRA `(.L_x_7004) ;  /* 0x0000000800747947 */ /* 0x000fec0003800000 */
.L_x_6999:
        /* <DEDUP_REMOVED lines=12> */
.L_x_7013:
[----:B------:R-:W2:Y:S01]  /*29f0*/  LDG.E.64 R2, desc[UR36][R2.64] ;  /* 0x0000002402027981 */ /* 0x000ea2000c1e1b00 */
[----:B------:R-:W-:Y:S01]  /*2a00*/  UMOV UR4, 0xf0000000 ;  /* 0xf000000000047882 */ /* 0x000fe20000000000 */
[----:B------:R-:W-:Y:S01]  /*2a10*/  UMOV UR5, 0x380fffff ;  /* 0x380fffff00057882 */ /* 0x000fe20000000000 */
[----:B--2---:R-:W0:Y:S01]  /*2a20*/  F2F.F32.F64 R4, R2 ;  /* 0x0000000200047310 */ /* 0x004e220000301000 */
[----:B------:R-:W-:-:S14]  /*2a30*/  DSETP.GEU.AND P0, PT, |R2|, UR4, PT ;  /* 0x0000000402007e2a */ /* 0x000fdc000bf0e200 */
[----:B0-----:R-:W-:Y:S01]  /*2a40*/  @!P0 FMUL R4, R4, 1.175494350822287508e-38 ;  /* 0x0080000004048820 */ /* 0x001fe20000400000 */
[----:B------:R-:W-:Y:S06]  /*2a50*/  BRA `(.L_x_7004) ;  /* 0x0000000800287947 */ /* 0x000fec0003800000 */
.L_x_7012:
        /* <DEDUP_REMOVED lines=25> */
.L_x_7015:
[----:B------:R-:W2:Y:S02]  /*2bf0*/  LDG.E.U8 R2, desc[UR36][R2.64] ;  /* 0x0000002402027981 */ /* 0x000ea4000c1e1100 */
[C---:B--2---:R-:W-:Y:S01]  /*2c00*/  SHF.L.U32 R4, R2.reuse, 0x19, RZ ;  /* 0x0000001902047819 */ /* 0x044fe200000006ff */
        /* <DEDUP_REMOVED lines=10> */
.L_x_7014:
[----:B------:R-:W2:Y:S02]  /*2cb0*/  LDG.E.U16 R2, desc[UR36][R2.64] ;  /* 0x0000002402027981 */ /* 0x000ea4000c1e1500 */
[----:B--2---:R-:W-:Y:S01]  /*2cc0*/  IMAD.U32 R4, R2, 0x10000, RZ ;  /* 0x0001000002047824 */ /* 0x004fe200078e00ff */
[----:B------:R-:W-:Y:S06]  /*2cd0*/  BRA `(.L_x_7004) ;  /* 0x0000000400887947 */ /* 0x000fec0003800000 */
.L_x_7011:
        /* <DEDUP_REMOVED lines=11> */
.L_x_7018:
        /* <DEDUP_REMOVED lines=20> */
.L_x_7020:
[----:B------:R-:W-:Y:S05]  /*2ed0*/  BSYNC.RECONVERGENT B0 ;  /* 0x0000000000007941 */ /* 0x000fea0003800200 */
.L_x_7019:
[----:B------:R-:W-:Y:S01]  /*2ee0*/  IMAD.SHL.U32 R0, R0, 0x100000, RZ ;  /* 0x0010000000007824 */ /* 0x000fe200078e00ff */
[----:B------:R-:W-:-:S04]  /*2ef0*/  LEA R2, R2, 0x3b800000, 0x17 ;  /* 0x3b80000002027811 */ /* 0x000fc800078eb8ff */
[----:B------:R-:W-:Y:S01]  /*2f00*/  LOP3.LUT R4, R2, R0, R7, 0xfe, !PT ;  /* 0x0000000002047212 */ /* 0x000fe200078efe07 */
[----:B------:R-:W-:Y:S06]  /*2f10*/  BRA `(.L_x_7004) ;  /* 0x0000000000f87947 */ /* 0x000fec0003800000 */
.L_x_7017:
        /* <DEDUP_REMOVED lines=20> */
.L_x_7022:
[----:B------:R-:W-:Y:S05]  /*3060*/  BSYNC.RECONVERGENT B0 ;  /* 0x0000000000007941 */ /* 0x000fea0003800200 */
.L_x_7021:
[----:B------:R-:W-:Y:S02]  /*3070*/  SHF.L.U32 R0, R0, 0x15, RZ ;  /* 0x0000001500007819 */ /* 0x000fe400000006ff */
[----:B------:R-:W-:-:S04]  /*3080*/  LEA R2, R2, 0x37800000, 0x17 ;  /* 0x3780000002027811 */ /* 0x000fc800078eb8ff */
[----:B------:R-:W-:Y:S01]  /*3090*/  LOP3.LUT R4, R2, R0, R7, 0xfe, !PT ;  /* 0x0000000002047212 */ /* 0x000fe200078efe07 */
[----:B------:R-:W-:Y:S06]  /*30a0*/  BRA `(.L_x_7004) ;  /* 0x0000000000947947 */ /* 0x000fec0003800000 */
.L_x_7016:
[----:B------:R-:W-:-:S09]  /*30b0*/  UISETP.NE.AND UP0, UPT, UR4, 0x1c, UPT ;  /* 0x0000001c0400788c */ /* 0x000fd2000bf05270 */
[----:B------:R-:W-:Y:S05]  /*30c0*/  BRA.U !UP0, `(.L_x_7023) ;  /* 0x0000000108847547 */ /* 0x000fea000b800000 */
[----:B------:R-:W-:-:S09]  /*30d0*/  UISETP.NE.AND UP0, UPT, UR4, 0x1d, UPT ;  /* 0x0000001d0400788c */ /* 0x000fd2000bf05270 */
[----:B------:R-:W-:Y:S05]  /*30e0*/  BRA.U !UP0, `(.L_x_7024) ;  /* 0x0000000108707547 */ /* 0x000fea000b800000 */
[----:B------:R-:W-:-:S09]  /*30f0*/  UISETP.NE.AND UP0, UPT, UR4, 0x2c, UPT ;  /* 0x0000002c0400788c */ /* 0x000fd2000bf05270 */
[----:B------:R-:W-:Y:S05]  /*3100*/  BRA.U !UP0, `(.L_x_7025) ;  /* 0x0000000108487547 */ /* 0x000fea000b800000 */
.L_x_7003:
[----:B------:R-:W-:Y:S01]  /*3110*/  MOV R2, 0x130 ;  /* 0x0000013000027802 */ /* 0x000fe20000000f00 */
[----:B------:R-:W0:Y:S01]  /*3120*/  LDCU.64 UR4, c[0x4][0x120] ;  /* 0x01002400ff0477ac */ /* 0x000e220008000a00 */
[----:B------:R-:W-:Y:S02]  /*3130*/  HFMA2 R13, -RZ, RZ, 0, 0 ;  /* 0x00000000ff0d7431 */ /* 0x000fe400000001ff */
[----:B------:R-:W-:Y:S01]  /*3140*/  IMAD.MOV.U32 R8, RZ, RZ, 0x4e ;  /* 0x0000004eff087424 */ /* 0x000fe200078e00ff */
[----:B------:R-:W2:Y:S01]  /*3150*/  LDCU.64 UR6, c[0x4][0x128] ;  /* 0x01002500ff0677ac */ /* 0x000ea20008000a00 */
[----:B------:R-:W3:Y:S01]  /*3160*/  LDC.64 R2, c[0x4][R2] ;  /* 0x0100000002027b82 */ /* 0x000ee20000000a00 */
[----:B------:R-:W-:Y:S01]  /*3170*/  IMAD.MOV.U32 R12, RZ, RZ, 0x1 ;  /* 0x00000001ff0c7424 */ /* 0x000fe200078e00ff */
[----:B------:R-:W4:Y:S01]  /*3180*/  LDCU.64 UR8, c[0x4][0x10] ;  /* 0x01000200ff0877ac */ /* 0x000f220008000a00 */
[----:B0-----:R-:W-:Y:S02]  /*3190*/  IMAD.U32 R4, RZ, RZ, UR4 ;  /* 0x00000004ff047e24 */ /* 0x001fe4000f8e00ff */
[----:B------:R-:W-:Y:S01]  /*31a0*/  IMAD.U32 R5, RZ, RZ, UR5 ;  /* 0x00000005ff057e24 */ /* 0x000fe2000f8e00ff */
[----:B--2---:R-:W-:Y:S01]  /*31b0*/  MOV R6, UR6 ;  /* 0x0000000600067c02 */ /* 0x004fe20008000f00 */
[----:B------:R-:W-:-:S02]  /*31c0*/  IMAD.U32 R7, RZ, RZ, UR7 ;  /* 0x00000007ff077e24 */ /* 0x000fc4000f8e00ff */
[----:B----4-:R-:W-:Y:S01]  /*31d0*/  IMAD.U32 R10, RZ, RZ, UR8 ;  /* 0x00000008ff0a7e24 */ /* 0x010fe2000f8e00ff */
[----:B------:R-:W-:-:S07]  /*31e0*/  MOV R11, UR9 ;  /* 0x00000009000b7c02 */ /* 0x000fce0008000f00 */
[----:B------:R-:W-:-:S07]  /*31f0*/  LEPC R20, `(.L_x_7026) ;  /* 0x000000001014794e */ /* 0x000fce0000000000 */
[----:B-1-3-5:R-:W-:Y:S05]  /*3200*/  CALL.ABS.NOINC R2 ;  /* 0x0000000002007343 */ /* 0x02afea0003c00000 */
.L_x_7026:
[----:B------:R-:W-:Y:S01]  /*3210*/  IMAD.MOV.U32 R4, RZ, RZ, RZ ;  /* 0x000000ffff047224 */ /* 0x000fe200078e00ff */
[----:B------:R-:W-:Y:S06]  /*3220*/  BRA `(.L_x_7004) ;  /* 0x0000000000347947 */ /* 0x000fec0003800000 */
.L_x_7025:
        /* <DEDUP_REMOVED lines=8> */
.L_x_7024:
[----:B------:R-:W2:Y:S02]  /*32b0*/  LDG.E.64 R2, desc[UR36][R2.64] ;  /* 0x0000002402027981 */ /* 0x000ea4000c1e1b00 */
[----:B--2---:R0:W2:Y:S01]  /*32c0*/  I2F.U64 R4, R2 ;  /* 0x0000000200047312 */ /* 0x0040a20000301000 */
[----:B------:R-:W-:Y:S05]  /*32d0*/  BRA `(.L_x_7004) ;  /* 0x0000000000087947 */ /* 0x000fea0003800000 */
.L_x_7023:
[----:B------:R-:W2:Y:S02]  /*32e0*/  LDG.E R2, desc[UR36][R2.64] ;  /* 0x0000002402027981 */ /* 0x000ea4000c1e1900 */
[----:B--2---:R-:W-:-:S07]  /*32f0*/  I2FP.F32.U32 R4, R2 ;  /* 0x0000000200047245 */ /* 0x004fce0000201000 */
.L_x_7004:
[----:B------:R-:W-:Y:S05]  /*3300*/  BSYNC.RECONVERGENT B6 ;  /* 0x0000000000067941 */ /* 0x000fea0003800200 */
.L_x_6998:
[----:B------:R-:W0:Y:S01]  /*3310*/  LDCU.64 UR6, c[0x0][0x5e8] ;  /* 0x0000bd00ff0677ac */ /* 0x000e220008000a00 */
[----:B-12--5:R-:W-:Y:S01]  /*3320*/  FMUL.FTZ R4, R4, R19 ;  /* 0x0000001304047220 */ /* 0x026fe20000410000 */
[----:B------:R-:W-:-:S04]  /*3330*/  UPRMT UR4, UR43, 0x9910, URZ ;  /* 0x000099102b047896 */ /* 0x000fc800080000ff */
[----:B------:R-:W-:Y:S01]  /*3340*/  UISETP.GT.AND UP0, UPT, UR4, 0x9, UPT ;  /* 0x000000090400788c */ /* 0x000fe2000bf04270 */
[----:B0--34-:R-:W-:-:S05]  /*3350*/  IADD3 R2, P0, PT, R16, UR6, RZ ;  /* 0x0000000610027c10 */ /* 0x019fca000ff1e0ff */
        /* <DEDUP_REMOVED lines=10> */
[----:B------:R-:W0:Y:S02]  /*3400*/  F2I.FTZ.TRUNC.NTZ R5, R4 ;  /* 0x0000000400057305 */ /* 0x000e24000021f100 */
[----:B0-----:R0:W-:Y:S01]  /*3410*/  STG.E.U8 desc[UR36][R2.64], R5 ;  /* 0x0000000502007986 */ /* 0x0011e2000c101124 */
[----:B------:R-:W-:Y:S05]  /*3420*/  BRA `(.L_x_7032) ;  /* 0x0000000c003c7947 */ /* 0x000fea0003800000 */
.L_x_7030:
[----:B------:R-:W0:Y:S02]  /*3430*/  F2I.S64.TRUNC R4, R4 ;  /* 0x0000000400047311 */ /* 0x000e24000020d900 */
[----:B0-----:R-:W-:-:S05]  /*3440*/  MOV R7, R4 ;  /* 0x0000000400077202 */ /* 0x001fca0000000f00 */
[----:B------:R0:W-:Y:S01]  /*3450*/  STG.E.U8 desc[UR36][R2.64], R7 ;  /* 0x0000000702007986 */ /* 0x0001e2000c101124 */
[----:B------:R-:W-:Y:S05]  /*3460*/  BRA `(.L_x_7032) ;  /* 0x0000000c002c7947 */ /* 0x000fea0003800000 */
.L_x_7029:
[----:B------:R-:W-:-:S09]  /*3470*/  UISETP.NE.AND UP0, UPT, UR4, 0x2, UPT ;  /* 0x000000020400788c */ /* 0x000fd2000bf05270 */
[----:B------:R-:W-:Y:S05]  /*3480*/  BRA.U !UP0, `(.L_x_7033) ;  /* 0x0000000108287547 */ /* 0x000fea000b800000 */
[----:B------:R-:W-:-:S09]  /*3490*/  UISETP.NE.AND UP0, UPT, UR4, 0x3, UPT ;  /* 0x000000030400788c */ /* 0x000fd2000bf05270 */
[----:B------:R-:W-:Y:S05]  /*34a0*/  BRA.U !UP0, `(.L_x_7034) ;  /* 0x0000000108147547 */ /* 0x000fea000b800000 */
[----:B------:R-:W-:-:S09]  /*34b0*/  UISETP.NE.AND UP0, UPT, UR4, 0x4, UPT ;  /* 0x000000040400788c */ /* 0x000fd2000bf05270 */
[----:B------:R-:W-:Y:S05]  /*34c0*/  BRA.U UP0, `(.L_x_7031) ;  /* 0x0000000900807547 */ /* 0x000fea000b800000 */
[----:B------:R-:W0:Y:S02]  /*34d0*/  F2I.S64.TRUNC R4, R4 ;  /* 0x0000000400047311 */ /* 0x000e24000020d900 */
[----:B0-----:R0:W-:Y:S01]  /*34e0*/  STG.E.64 desc[UR36][R2.64], R4 ;  /* 0x0000000402007986 */ /* 0x0011e2000c101b24 */
[----:B------:R-:W-:Y:S05]  /*34f0*/  BRA `(.L_x_7032) ;  /* 0x0000000c00087947 */ /* 0x000fea0003800000 */
.L_x_7034:
[----:B------:R-:W0:Y:S02]  /*3500*/  F2I.FTZ.TRUNC.NTZ R5, R4 ;  /* 0x0000000400057305 */ /* 0x000e24000021f100 */
[----:B0-----:R0:W-:Y:S01]  /*3510*/  STG.E desc[UR36][R2.64], R5 ;  /* 0x0000000502007986 */ /* 0x0011e2000c101924 */
[----:B------:R-:W-:Y:S05]  /*3520*/  BRA `(.L_x_7032) ;  /* 0x0000000800fc7947 */ /* 0x000fea0003800000 */
.L_x_7033:
[----:B------:R-:W0:Y:S02]  /*3530*/  F2I.FTZ.TRUNC.NTZ R5, R4 ;  /* 0x0000000400057305 */ /* 0x000e24000021f100 */
[----:B0-----:R0:W-:Y:S01]  /*3540*/  STG.E.U16 desc[UR36][R2.64], R5 ;  /* 0x0000000502007986 */ /* 0x0011e2000c101524 */
[----:B------:R-:W-:Y:S05]  /*3550*/  BRA `(.L_x_7032) ;  /* 0x0000000800f07947 */ /* 0x000fea0003800000 */
.L_x_7028:
[----:B------:R-:W-:-:S09]  /*3560*/  UISETP.GT.AND UP0, UPT, UR4, 0x6, UPT ;  /* 0x000000060400788c */ /* 0x000fd2000bf04270 */
[----:B------:R-:W-:Y:S05]  /*3570*/  BRA.U UP0, `(.L_x_7035) ;  /* 0x0000000100247547 */ /* 0x000fea000b800000 */
[----:B------:R-:W-:-:S09]  /*3580*/  UISETP.NE.AND UP0, UPT, UR4, 0x5, UPT ;  /* 0x000000050400788c */ /* 0x000fd2000bf05270 */
[----:B------:R-:W-:Y:S05]  /*3590*/  BRA.U !UP0, `(.L_x_7036) ;  /* 0x0000000108107547 */ /* 0x000fea000b800000 */
[----:B------:R-:W-:-:S09]  /*35a0*/  UISETP.NE.AND UP0, UPT, UR4, 0x6, UPT ;  /* 0x000000060400788c */ /* 0x000fd2000bf05270 */
[----:B------:R-:W-:Y:S05]  /*35b0*/  BRA.U UP0, `(.L_x_7031) ;  /* 0x0000000900447547 */ /* 0x000fea000b800000 */
[----:B------:R1:W-:Y:S01]  /*35c0*/  STG.E desc[UR36][R2.64], R4 ;  /* 0x0000000402007986 */ /* 0x0003e2000c101924 */
[----:B------:R-:W-:Y:S05]  /*35d0*/  BRA `(.L_x_7032) ;  /* 0x0000000800d07947 */ /* 0x000fea0003800000 */
.L_x_7036:
[----:B------:R-:W-:-:S05]  /*35e0*/  F2FP.F16.F32.PACK_AB R4, RZ, R4 ;  /* 0x00000004ff04723e */ /* 0x000fca00000000ff */
[----:B------:R0:W-:Y:S01]  /*35f0*/  STG.E.U16 desc[UR36][R2.64], R4 ;  /* 0x0000000402007986 */ /* 0x0001e2000c101524 */
[----:B------:R-:W-:Y:S05]  /*3600*/  BRA `(.L_x_7032) ;  /* 0x0000000800c47947 */ /* 0x000fea0003800000 */
.L_x_7035:
[----:B------:R-:W-:-:S09]  /*3610*/  UISETP.NE.AND UP0, UPT, UR4, 0x7, UPT ;  /* 0x000000070400788c */ /* 0x000fd2000bf05270 */
[----:B------:R-:W-:Y:S05]  /*3620*/  BRA.U !UP0, `(.L_x_7037) ;  /* 0x00000001082c7547 */ /* 0x000fea000b800000 */
[----:B------:R-:W-:-:S09]  /*3630*/  UISETP.NE.AND UP0, UPT, UR4, 0x8, UPT ;  /* 0x000000080400788c */ /* 0x000fd2000bf05270 */
[----:B------:R-:W-:Y:S05]  /*3640*/  BRA.U !UP0, `(.L_x_7038) ;  /* 0x0000000108147547 */ /* 0x000fea000b800000 */
[----:B------:R-:W-:-:S09]  /*3650*/  UISETP.NE.AND UP0, UPT, UR4, 0x9, UPT ;  /* 0x000000090400788c */ /* 0x000fd2000bf05270 */
[----:B------:R-:W-:Y:S05]  /*3660*/  BRA.U UP0, `(.L_x_7031) ;  /* 0x0000000900187547 */ /* 0x000fea000b800000 */
[----:B------:R-:W-:-:S05]  /*3670*/  IMAD.MOV.U32 R5, RZ, RZ, RZ ;  /* 0x000000ffff057224 */ /* 0x000fca00078e00ff */
[----:B------:R3:W-:Y:S01]  /*3680*/  STG.E.64 desc[UR36][R2.64], R4 ;  /* 0x0000000402007986 */ /* 0x0007e2000c101b24 */
[----:B------:R-:W-:Y:S05]  /*3690*/  BRA `(.L_x_7032) ;  /* 0x0000000800a07947 */ /* 0x000fea0003800000 */
.L_x_7038:
[----:B------:R-:W-:-:S04]  /*36a0*/  F2FP.F16.F32.PACK_AB R5, RZ, R4 ;  /* 0x00000004ff05723e */ /* 0x000fc800000000ff */
[----:B------:R-:W-:-:S05]  /*36b0*/  PRMT R5, R5, 0x5410, RZ ;  /* 0x0000541005057816 */ /* 0x000fca00000000ff */
[----:B------:R2:W-:Y:S01]  /*36c0*/  STG.E desc[UR36][R2.64], R5 ;  /* 0x0000000502007986 */ /* 0x0005e2000c101924 */
[----:B------:R-:W-:Y:S05]  /*36d0*/  BRA `(.L_x_7032) ;  /* 0x0000000800907947 */ /* 0x000fea0003800000 */
.L_x_7037:
[----:B------:R-:W-:-:S06]  /*36e0*/  FMUL.FTZ R4, R4, 1 ;  /* 0x3f80000004047820 */ /* 0x000fcc0000410000 */
[----:B------:R-:W0:Y:S02]  /*36f0*/  F2F.F64.F32 R4, R4 ;  /* 0x0000000400047310 */ /* 0x000e240000201800 */
[----:B0-----:R4:W-:Y:S01]  /*3700*/  STG.E.64 desc[UR36][R2.64], R4 ;  /* 0x0000000402007986 */ /* 0x0019e2000c101b24 */
[----:B------:R-:W-:Y:S05]  /*3710*/  BRA `(.L_x_7032) ;  /* 0x0000000800807947 */ /* 0x000fea0003800000 */
.L_x_7027:
        /* <DEDUP_REMOVED lines=8> */
[----:B------:R-:W-:-:S04]  /*37a0*/  FSETP.NEU.FTZ.AND P0, PT, R4, RZ, PT ;  /* 0x000000ff0400720b */ /* 0x000fc80003f1d000 */
[----:B------:R-:W-:-:S05]  /*37b0*/  SEL R5, RZ, 0x1, !P0 ;  /* 0x00000001ff057807 */ /* 0x000fca0004000000 */
[----:B------:R0:W-:Y:S01]  /*37c0*/  STG.E.U8 desc[UR36][R2.64], R5 ;  /* 0x0000000502007986 */ /* 0x0001e2000c101124 */
[----:B------:R-:W-:Y:S05]  /*37d0*/  BRA `(.L_x_7032) ;  /* 0x0000000800507947 */ /* 0x000fea0003800000 */
.L_x_7041:
[----:B------:R-:W-:Y:S01]  /*37e0*/  FMUL.FTZ R4, R4, 1 ;  /* 0x3f80000004047820 */ /* 0x000fe20000410000 */
[----:B------:R-:W-:-:S05]  /*37f0*/  CS2R R6, SRZ ;  /* 0x0000000000067805 */ /* 0x000fca000001ff00 */
[----:B------:R-:W0:Y:S02]  /*3800*/  F2F.F64.F32 R4, R4 ;  /* 0x0000000400047310 */ /* 0x000e240000201800 */
[----:B0-----:R0:W-:Y:S01]  /*3810*/  STG.E.128 desc[UR36][R2.64], R4 ;  /* 0x0000000402007986 */ /* 0x0011e2000c101d24 */
[----:B------:R-:W-:Y:S05]  /*3820*/  BRA `(.L_x_7032) ;  /* 0x00000008003c7947 */ /* 0x000fea0003800000 */
.L_x_7040:
[----:B------:R-:W-:-:S09]  /*3830*/  UISETP.NE.AND UP0, UPT, UR4, 0xf, UPT ;  /* 0x0000000f0400788c */ /* 0x000fd2000bf05270 */
[----:B------:R-:W-:Y:S05]  /*3840*/  BRA.U !UP0, `(.L_x_7042) ;  /* 0x0000000108987547 */ /* 0x000fea000b800000 */
[----:B------:R-:W-:-:S09]  /*3850*/  UISETP.NE.AND UP0, UPT, UR4, 0x17, UPT ;  /* 0x000000170400788c */ /* 0x000fd2000bf05270 */
[----:B------:R-:W-:Y:S05]  /*3860*/  BRA.U !UP0, `(.L_x_7043) ;  /* 0x0000000108487547 */ /* 0x000fea000b800000 */
[----:B------:R-:W-:-:S09]  /*3870*/  UISETP.NE.AND UP0, UPT, UR4, 0x18, UPT ;  /* 0x000000180400788c */ /* 0x000fd2000bf05270 */
[----:B------:R-:W-:Y:S05]  /*3880*/  BRA.U UP0, `(.L_x_7031) ;  /* 0x0000000500907547 */ /* 0x000fea000b800000 */
        /* <DEDUP_REMOVED lines=12> */
.L_x_7045:
[----:B------:R-:W-:Y:S05]  /*3950*/  BSYNC.RECONVERGENT B0 ;  /* 0x0000000000007941 */ /* 0x000fea0003800200 */
.L_x_7044:
[----:B------:R-:W-:-:S05]  /*3960*/  LOP3.LUT R7, R0, 0x80, R7, 0xf8, !PT ;  /* 0x0000008000077812 */ /* 0x000fca00078ef807 */
[----:B------:R0:W-:Y:S01]  /*3970*/  STG.E.U8 desc[UR36][R2.64], R7 ;  /* 0x0000000702007986 */ /* 0x0001e2000c101124 */
[----:B------:R-:W-:Y:S05]  /*3980*/  BRA `(.L_x_7032) ;  /* 0x0000000400e47947 */ /* 0x000fea0003800000 */
.L_x_7043:
[----:B------:R-:W-:Y:S01]  /*3990*/  LOP3.LUT R6, R4, 0x7fffffff, RZ, 0xc0, !PT ;  /* 0x7fffffff04067812 */ /* 0x000fe200078ec0ff */
[----:B------:R-:W-:Y:S01]  /*39a0*/  BSSY.RECONVERGENT B0, `(.L_x_7046) ;  /* 0x000000d000007945 */ /* 0x000fe20003800200 */
        /* <DEDUP_REMOVED lines=12> */
.L_x_7047:
[----:B------:R-:W-:Y:S05]  /*3a70*/  BSYNC.RECONVERGENT B0 ;  /* 0x0000000000007941 */ /* 0x000fea0003800200 */
.L_x_7046:
[----:B------:R-:W-:-:S05]  /*3a80*/  LOP3.LUT R5, R0, 0x80, R7, 0xf8, !PT ;  /* 0x0000008000057812 */ /* 0x000fca00078ef807 */
[----:B------:R0:W-:Y:S01]  /*3a90*/  STG.E.U8 desc[UR36][R2.64], R5 ;  /* 0x0000000502007986 */ /* 0x0001e2000c101124 */
[----:B------:R-:W-:Y:S05]  /*3aa0*/  BRA `(.L_x_7032) ;  /* 0x00000004009c7947 */ /* 0x000fea0003800000 */
.L_x_7042:
[----:B------:R-:W-:-:S05]  /*3ab0*/  F2FP.BF16.F32.PACK_AB R4, RZ, R4 ;  /* 0x00000004ff04723e */ /* 0x000fca00000010ff */
[----:B------:R0:W-:Y:S01]  /*3ac0*/  STG.E.U16 desc[UR36][R2.64], R4 ;  /* 0x0000000402007986 */ /* 0x0001e2000c101524 */
[----:B------:R-:W-:Y:S05]  /*3ad0*/  BRA `(.L_x_7032) ;  /* 0x0000000400907947 */ /* 0x000fea0003800000 */
.L_x_7039:
        /* <DEDUP_REMOVED lines=8> */
[----:B------:R-:W0:Y:S02]  /*3b60*/  F2I.FTZ.U32.TRUNC.NTZ R5, R4 ;  /* 0x0000000400057305 */ /* 0x000e24000021f000 */
[----:B0-----:R0:W-:Y:S01]  /*3b70*/  STG.E.U16 desc[UR36][R2.64], R5 ;  /* 0x0000000502007986 */ /* 0x0011e2000c101524 */
[----:B------:R-:W-:Y:S05]  /*3b80*/  BRA `(.L_x_7032) ;  /* 0x0000000400647947 */ /* 0x000fea0003800000 */
.L_x_7050:
        /* <DEDUP_REMOVED lines=12> */
.L_x_7053:
[----:B------:R-:W-:-:S04]  /*3c50*/  SHF.R.U32.HI R0, RZ, 0x14, R4 ;  /* 0x00000014ff007819 */ /* 0x000fc80000011604 */
[----:B------:R-:W-:-:S04]  /*3c60*/  LOP3.LUT R5, R0, 0x1, RZ, 0xc0, !PT ;  /* 0x0000000100057812 */ /* 0x000fc800078ec0ff */
[----:B------:R-:W-:-:S04]  /*3c70*/  IADD3 R0, PT, PT, R4, 0x487ffff, R5 ;  /* 0x0487ffff04007810 */ /* 0x000fc80007ffe005 */
[----:B------:R-:W-:-:S04]  /*3c80*/  SHF.R.U32.HI R0, RZ, 0x14, R0 ;  /* 0x00000014ff007819 */ /* 0x000fc80000011600 */
[----:B------:R-:W-:-:S07]  /*3c90*/  LOP3.LUT R5, R0, 0xff, RZ, 0xc0, !PT ;  /* 0x000000ff00057812 */ /* 0x000fce00078ec0ff */
.L_x_7054:
[----:B------:R-:W-:-:S04]  /*3ca0*/  SHF.R.U32.HI R4, RZ, 0x18, R4 ;  /* 0x00000018ff047819 */ /* 0x000fc80000011604 */
[----:B------:R-:W-:-:S04]  /*3cb0*/  LOP3.LUT R5, R5, 0x80, R4, 0xf8, !PT ;  /* 0x0000008005057812 */ /* 0x000fc800078ef804 */
[----:B------:R-:W-:-:S07]  /*3cc0*/  PRMT R0, R5, 0x7610, R0 ;  /* 0x0000761005007816 */ /* 0x000fce0000000000 */
.L_x_7052:
[----:B------:R-:W-:Y:S05]  /*3cd0*/  BSYNC.RECONVERGENT B0 ;  /* 0x0000000000007941 */ /* 0x000fea0003800200 */
.L_x_7051:
[----:B------:R0:W-:Y:S01]  /*3ce0*/  STG.E.U8 desc[UR36][R2.64], R0 ;  /* 0x0000000002007986 */ /* 0x0001e2000c101124 */
[----:B------:R-:W-:Y:S05]  /*3cf0*/  BRA `(.L_x_7032) ;  /* 0x0000000400087947 */ /* 0x000fea0003800000 */
.L_x_7049:
        /* <DEDUP_REMOVED lines=12> */
.L_x_7057:
[----:B------:R-:W-:-:S04]  /*3dc0*/  SHF.R.U32.HI R0, RZ, 0x15, R4 ;  /* 0x00000015ff007819 */ /* 0x000fc80000011604 */
[----:B------:R-:W-:-:S04]  /*3dd0*/  LOP3.LUT R5, R0, 0x1, RZ, 0xc0, !PT ;  /* 0x0000000100057812 */ /* 0x000fc800078ec0ff */
[----:B------:R-:W-:-:S04]  /*3de0*/  IADD3 R0, PT, PT, R4, 0x88fffff, R5 ;  /* 0x088fffff04007810 */ /* 0x000fc80007ffe005 */
[----:B------:R-:W-:-:S04]  /*3df0*/  SHF.R.U32.HI R0, RZ, 0x15, R0 ;  /* 0x00000015ff007819 */ /* 0x000fc80000011600 */
[----:B------:R-:W-:-:S07]  /*3e00*/  LOP3.LUT R5, R0, 0xff, RZ, 0xc0, !PT ;  /* 0x000000ff00057812 */ /* 0x000fce00078ec0ff */
.L_x_7058:
[----:B------:R-:W-:-:S04]  /*3e10*/  SHF.R.U32.HI R4, RZ, 0x18, R4 ;  /* 0x00000018ff047819 */ /* 0x000fc80000011604 */
[----:B------:R-:W-:-:S04]  /*3e20*/  LOP3.LUT R5, R5, 0x80, R4, 0xf8, !PT ;  /* 0x0000008005057812 */ /* 0x000fc800078ef804 */
[----:B------:R-:W-:-:S07]  /*3e30*/  PRMT R0, R5, 0x7610, R0 ;  /* 0x0000761005007816 */ /* 0x000fce0000000000 */
.L_x_7056:
[----:B------:R-:W-:Y:S05]  /*3e40*/  BSYNC.RECONVERGENT B0 ;  /* 0x0000000000007941 */ /* 0x000fea0003800200 */
.L_x_7055:
[----:B------:R0:W-:Y:S01]  /*3e50*/  STG.E.U8 desc[UR36][R2.64], R0 ;  /* 0x0000000002007986 */ /* 0x0001e2000c101124 */
[----:B------:R-:W-:Y:S05]  /*3e60*/  BRA `(.L_x_7032) ;  /* 0x0000000000ac7947 */ /* 0x000fea0003800000 */
.L_x_7048:
[----:B------:R-:W-:-:S09]  /*3e70*/  UISETP.NE.AND UP0, UPT, UR4, 0x1c, UPT ;  /* 0x0000001c0400788c */ /* 0x000fd2000bf05270 */
[----:B------:R-:W-:Y:S05]  /*3e80*/  BRA.U !UP0, `(.L_x_7059) ;  /* 0x00000001089c7547 */ /* 0x000fea000b800000 */
[----:B------:R-:W-:-:S09]  /*3e90*/  UISETP.NE.AND UP0, UPT, UR4, 0x1d, UPT ;  /* 0x0000001d0400788c */ /* 0x000fd2000bf05270 */
[----:B------:R-:W-:Y:S05]  /*3ea0*/  BRA.U !UP0, `(.L_x_7060) ;  /* 0x0000000108887547 */ /* 0x000fea000b800000 */
[----:B------:R-:W-:-:S09]  /*3eb0*/  UISETP.NE.AND UP0, UPT, UR4, 0x2c, UPT ;  /* 0x0000002c0400788c */ /* 0x000fd2000bf05270 */
[----:B------:R-:W-:Y:S05]  /*3ec0*/  BRA.U !UP0, `(.L_x_7061) ;  /* 0x0000000108447547 */ /* 0x000fea000b800000 */
.L_x_7031:
        /* <DEDUP_REMOVED lines=16> */
.L_x_7062:
[----:B------:R-:W-:Y:S05]  /*3fd0*/  BRA `(.L_x_7032) ;  /* 0x0000000000507947 */ /* 0x000fea0003800000 */
.L_x_7061:
        /* <DEDUP_REMOVED lines=15> */
.L_x_7060:
[----:B------:R-:W0:Y:S02]  /*40d0*/  F2I.U64.TRUNC R4, R4 ;  /* 0x0000000400047311 */ /* 0x000e24000020d800 */
[----:B0-----:R0:W-:Y:S01]  /*40e0*/  STG.E.64 desc[UR36][R2.64], R4 ;  /* 0x0000000402007986 */ /* 0x0011e2000c101b24 */
[----:B------:R-:W-:Y:S05]  /*40f0*/  BRA `(.L_x_7032) ;  /* 0x0000000000087947 */ /* 0x000fea0003800000 */
.L_x_7059:
[----:B------:R-:W0:Y:S02]  /*4100*/  F2I.FTZ.U32.TRUNC.NTZ R5, R4 ;  /* 0x0000000400057305 */ /* 0x000e24000021f000 */
[----:B0-----:R0:W-:Y:S02]  /*4110*/  STG.E desc[UR36][R2.64], R5 ;  /* 0x0000000502007986 */ /* 0x0011e4000c101924 */
.L_x_7032:
[----:B------:R-:W-:-:S07]  /*4120*/  VIADD R17, R17, 0x80 ;  /* 0x0000008011117836 */ /* 0x000fce0000000000 */
.L_x_6967:
[----:B------:R-:W-:Y:S05]  /*4130*/  BSYNC.RECONVERGENT B7 ;  /* 0x0000000000077941 */ /* 0x000fea0003800200 */
.L_x_6966:
[----:B------:R-:W5:Y:S01]  /*4140*/  LDCU UR4, c[0x0][0x380] ;  /* 0x00007000ff0477ac */ /* 0x000f620008000800 */
[----:B------:R-:W-:Y:S01]  /*4150*/  BSSY.RECONVERGENT B7, `(.L_x_7063) ;  /* 0x0000404000077945 */ /* 0x000fe20003800200 */
[----:B-----5:R-:W-:-:S13]  /*4160*/  ISETP.GE.AND P0, PT, R17, UR4, PT ;  /* 0x0000000411007c0c */ /* 0x020fda000bf06270 */
[----:B------:R-:W-:Y:S05]  /*4170*/  @P0 BRA `(.L_x_7064) ;  /* 0x0000004000040947 */ /* 0x000fea0003800000 */
[----:B------:R-:W5:Y:S01]  /*4180*/  LDCU UR4, c[0x0][0x388] ;  /* 0x00007100ff0477ac */ /* 0x000f620008000800 */
[----:B0-----:R-:W-:Y:S02]  /*4190*/  HFMA2 R0, -RZ, RZ, 0, 0 ;  /* 0x00000000ff007431 */ /* 0x001fe400000001ff */
[----:B------:R-:W-:Y:S02]  /*41a0*/  IMAD.MOV.U32 R18, RZ, RZ, RZ ;  /* 0x000000ffff127224 */ /* 0x000fe400078e00ff */
        /* <DEDUP_REMOVED lines=351> */
.L_x_7065:
[----:B------:R-:W1:Y:S01]  /*57a0*/  LDCU.64 UR6, c[0x0][0x5f0] ;  /* 0x0000be00ff0677ac */ /* 0x000e620008000a00 */
[----:B------:R-:W-:Y:S01]  /*57b0*/  BSSY.RECONVERGENT B6, `(.L_x_7066) ;  /* 0x00000dd000067945 */ /* 0x000fe20003800200 */
        /* <DEDUP_REMOVED lines=16> */
.L_x_7070:
[----:B------:R-:W2:Y:S02]  /*58c0*/  LDG.E.U8 R2, desc[UR36][R2.64] ;  /* 0x0000002402027981 */ /* 0x000ea4000c1e1100 */
[----:B--2---:R-:W-:Y:S01]  /*58d0*/  I2FP.F32.U32 R19, R2 ;  /* 0x0000000200137245 */ /* 0x004fe20000201000 */
[----:B------:R-:W-:Y:S06]  /*58e0*/  BRA `(.L_x_7072) ;  /* 0x0000000c00247947 */ /* 0x000fec0003800000 */
.L_x_7069:
        /* <DEDUP_REMOVED lines=9> */
.L_x_7074:
[----:B------:R-:W2:Y:S02]  /*5980*/  LDG.E R2, desc[UR36][R2.64] ;  /* 0x0000002402027981 */ /* 0x000ea4000c1e1900 */
[----:B--2---:R-:W-:Y:S01]  /*5990*/  I2FP.F32.S32 R19, R2 ;  /* 0x0000000200137245 */ /* 0x004fe20000201400 */
[----:B------:R-:W-:Y:S06]  /*59a0*/  BRA `(.L_x_7072) ;  /* 0x0000000800f47947 */ /* 0x000fec0003800000 */
.L_x_7073:
[----:B------:R-:W2:Y:S02]  /*59b0*/  LDG.E.U16 R2, desc[UR36][R2.64] ;  /* 0x0000002402027981 */ /* 0x000ea4000c1e1500 */
[----:B--2---:R0:W1:Y:S01]  /*59c0*/  I2F.S16 R19, R2 ;  /* 0x0000000200137306 */ /* 0x0040620000101400 */
[----:B------:R-:W-:Y:S05]  /*59d0*/  BRA `(.L_x_7072) ;  /* 0x0000000800e87947 */ /* 0x000fea0003800000 */
.L_x_7068:
        /* <DEDUP_REMOVED lines=8> */
.L_x_7076:
[----:B------:R-:W2:Y:S02]  /*5a60*/  LDG.E.U16 R2, desc[UR36][R2.64] ;  /* 0x0000002402027981 */ /* 0x000ea4000c1e1500 */
[----:B--2---:R-:W-:Y:S01]  /*5a70*/  HADD2.F32 R19, -RZ, R2.H0_H0 ;  /* 0x20000002ff137230 */ /* 0x004fe20000004100 */
[----:B------:R-:W-:Y:S06]  /*5a80*/  BRA `(.L_x_7072) ;  /* 0x0000000800bc7947 */ /* 0x000fec0003800000 */
.L_x_7075:
        /* <DEDUP_REMOVED lines=8> */
.L_x_7078:
[----:B------:R-:W2:Y:S02]  /*5b10*/  LDG.E.U16 R2, desc[UR36][R2.64] ;  /* 0x0000002402027981 */ /* 0x000ea4000c1e1500 */
[----:B--2---:R-:W-:Y:S01]  /*5b20*/  HADD2.F32 R19, -RZ, R2.H0_H0 ;  /* 0x20000002ff137230 */ /* 0x004fe20000004100 */
[----:B------:R-:W-:Y:S06]  /*5b30*/  BRA `(.L_x_7072) ;  /* 0x0000000800907947 */ /* 0x000fec0003800000 */
.L_x_7077:
[----:B------:R-:W2:Y:S01]  /*5b40*/  LDG.E.64 R2, desc[UR36][R2.64] ;  /* 0x0000002402027981 */ /* 0x000ea2000c1e1b00 */
[----:B------:R-:W-:Y:S01]  /*5b50*/  UMOV UR4, 0xf0000000 ;  /* 0xf000000000047882 */ /* 0x000fe20000000000 */
[----:B------:R-:W-:Y:S01]  /*5b60*/  UMOV UR5, 0x380fffff ;  /* 0x380fffff00057882 */ /* 0x000fe20000000000 */
[----:B--2---:R-:W0:Y:S01]  /*5b70*/  F2F.F32.F64 R19, R2 ;  /* 0x0000000200137310 */ /* 0x004e220000301000 */
[----:B------:R-:W-:-:S14]  /*5b80*/  DSETP.GEU.AND P0, PT, |R2|, UR4, PT ;  /* 0x0000000402007e2a */ /* 0x000fdc000bf0e200 */
[----:B0-----:R-:W-:Y:S01]  /*5b90*/  @!P0 FMUL R19, R19, 1.175494350822287508e-38 ;  /* 0x0080000013138820 */ /* 0x001fe20000400000 */
[----:B------:R-:W-:Y:S06]  /*5ba0*/  BRA `(.L_x_7072) ;  /* 0x0000000800747947 */ /* 0x000fec0003800000 */
.L_x_7067:
        /* <DEDUP_REMOVED lines=12> */
.L_x_7081:
[----:B------:R-:W2:Y:S01]  /*5c70*/  LDG.E.64 R2, desc[UR36][R2.64] ;  /* 0x0000002402027981 */ /* 0x000ea2000c1e1b00 */
[----:B------:R-:W-:Y:S01]  /*5c80*/  UMOV UR4, 0xf0000000 ;  /* 0xf000000000047882 */ /* 0x000fe20000000000 */
[----:B------:R-:W-:Y:S01]  /*5c90*/  UMOV UR5, 0x380fffff ;  /* 0x380fffff00057882 */ /* 0x000fe20000000000 */
[----:B--2---:R-:W0:Y:S01]  /*5ca0*/  F2F.F32.F64 R19, R2 ;  /* 0x0000000200137310 */ /* 0x004e220000301000 */
[----:B------:R-:W-:-:S14]  /*5cb0*/  DSETP.GEU.AND P0, PT, |R2|, UR4, PT ;  /* 0x0000000402007e2a */ /* 0x000fdc000bf0e200 */
[----:B0-----:R-:W-:Y:S01]  /*5cc0*/  @!P0 FMUL R19, R19, 1.175494350822287508e-38 ;  /* 0x0080000013138820 */ /* 0x001fe20000400000 */
[----:B------:R-:W-:Y:S06]  /*5cd0*/  BRA `(.L_x_7072) ;  /* 0x0000000800287947 */ /* 0x000fec0003800000 */
.L_x_7080:
        /* <DEDUP_REMOVED lines=14> */
[----:B------:R-:W-:Y:S02]  /*5dc0*/  VIADD R5, R4, 0xfffffffc ;  /* 0xfffffffc04057836 */ /* 0x000fe40000000000 */
[----:B------:R-:W-:-:S03]  /*5dd0*/  VIADD R4, R0, 0x1000000 ;  /* 0x0100000000047836 */ /* 0x000fc60000000000 */
[----:B------:R-:W-:Y:S02]  /*5de0*/  SHF.L.U32 R6, R0, R5, RZ ;  /* 0x0000000500067219 */ /* 0x000fe400000006ff */
[----:B------:R-:W-:Y:S02]  /*5df0*/  SHF.L.U32 R5, R5, 0x17, RZ ;  /* 0x0000001705057819 */ /* 0x000fe400000006ff */
[----:B------:R-:W-:Y:S02]  /*5e00*/  SHF.R.S32.HI R4, RZ, 0x8, R4 ;  /* 0x00000008ff047819 */ /* 0x000fe40000011404 */
[----:B------:R-:W-:-:S05]  /*5e10*/  LEA.HI R5, R6, -R5, RZ, 0x1c ;  /* 0x8000000506057211 */ /* 0x000fca00078fe0ff */
[----:B------:R-:W-:-:S05]  /*5e20*/  VIADD R5, R5, 0x3c000000 ;  /* 0x3c00000005057836 */ /* 0x000fca0000000000 */
[----:B------:R-:W-:-:S04]  /*5e30*/  LOP3.LUT R4, R5, 0x7f800000, R4, 0xf8, !PT ;  /* 0x7f80000005047812 */ /* 0x000fc800078ef804 */
[----:B------:R-:W-:-:S04]  /*5e40*/  SEL R4, R4, RZ, P0 ;  /* 0x000000ff04047207 */ /* 0x000fc80000000000 */
[----:B------:R-:W-:Y:S01]  /*5e50*/  LOP3.LUT R19, R4, 0x80000000, R19, 0xf8, !PT ;  /* 0x8000000004137812 */ /* 0x000fe200078ef813 */
[----:B------:R-:W-:Y:S06]  /*5e60*/  BRA `(.L_x_7072) ;  /* 0x0000000400c47947 */ /* 0x000fec0003800000 */
.L_x_7083:
[----:B------:R-:W2:Y:S02]  /*5e70*/  LDG.E.U8 R2, desc[UR36][R2.64] ;  /* 0x0000002402027981 */ /* 0x000ea4000c1e1100 */
[C---:B--2---:R-:W-:Y:S01]  /*5e80*/  SHF.L.U32 R0, R2.reuse, 0x19, RZ ;  /* 0x0000001902007819 */ /* 0x044fe200000006ff */
        /* <DEDUP_REMOVED lines=10> */
.L_x_7082:
[----:B------:R-:W2:Y:S02]  /*5f30*/  LDG.E.U16 R2, desc[UR36][R2.64] ;  /* 0x0000002402027981 */ /* 0x000ea4000c1e1500 */
[----:B--2---:R-:W-:Y:S01]  /*5f40*/  IMAD.U32 R19, R2, 0x10000, RZ ;  /* 0x0001000002137824 */ /* 0x004fe200078e00ff */
[----:B------:R-:W-:Y:S06]  /*5f50*/  BRA `(.L_x_7072) ;  /* 0x0000000400887947 */ /* 0x000fec0003800000 */
.L_x_7079:
        /* <DEDUP_REMOVED lines=11> */
.L_x_7086:
        /* <DEDUP_REMOVED lines=20> */
.L_x_7088:
[----:B------:R-:W-:Y:S05]  /*6150*/  BSYNC.RECONVERGENT B0 ;  /* 0x0000000000007941 */ /* 0x000fea0003800200 */
.L_x_7087:
[----:B------:R-:W-:Y:S01]  /*6160*/  IMAD.SHL.U32 R0, R0, 0x100000, RZ ;  /* 0x0010000000007824 */ /* 0x000fe200078e00ff */
[----:B------:R-:W-:-:S04]  /*6170*/  LEA R2, R2, 0x3b800000, 0x17 ;  /* 0x3b80000002027811 */ /* 0x000fc800078eb8ff */
[----:B------:R-:W-:Y:S01]  /*6180*/  LOP3.LUT R19, R2, R0, R19, 0xfe, !PT ;  /* 0x0000000002137212 */ /* 0x000fe200078efe13 */
[----:B------:R-:W-:Y:S06]  /*6190*/  BRA `(.L_x_7072) ;  /* 0x0000000000f87947 */ /* 0x000fec0003800000 */
.L_x_7085:
        /* <DEDUP_REMOVED lines=20> */
.L_x_7090:
[----:B------:R-:W-:Y:S05]  /*62e0*/  BSYNC.RECONVERGENT B0 ;  /* 0x0000000000007941 */ /* 0x000fea0003800200 */
.L_x_7089:
[----:B------:R-:W-:Y:S02]  /*62f0*/  SHF.L.U32 R0, R0, 0x15, RZ ;  /* 0x0000001500007819 */ /* 0x000fe400000006ff */
[----:B------:R-:W-:-:S04]  /*6300*/  LEA R2, R2, 0x37800000, 0x17 ;  /* 0x3780000002027811 */ /* 0x000fc800078eb8ff */
[----:B------:R-:W-:Y:S01]  /*6310*/  LOP3.LUT R19, R2, R0, R19, 0xfe, !PT ;  /* 0x0000000002137212 */ /* 0x000fe200078efe13 */
[----:B------:R-:W-:Y:S06]  /*6320*/  BRA `(.L_x_7072) ;  /* 0x0000000000947947 */ /* 0x000fec0003800000 */
.L_x_7084:
        /* <DEDUP_REMOVED lines=14> */
.L_x_7071:
        /* <DEDUP_REMOVED lines=16> */
.L_x_7093:
[----:B------:R-:W-:Y:S01]  /*6510*/  IMAD.MOV.U32 R19, RZ, RZ, RZ ;  /* 0x000000ffff137224 */ /* 0x000fe200078e00ff */
[----:B------:R-:W-:Y:S06]  /*6520*/  BRA `(.L_x_7072) ;  /* 0x0000000000147947 */ /* 0x000fec0003800000 */
.L_x_7092:
[----:B------:R-:W2:Y:S02]  /*6530*/  LDG.E.64 R2, desc[UR36][R2.64] ;  /* 0x0000002402027981 */ /* 0x000ea4000c1e1b00 */
[----:B--2---:R0:W1:Y:S01]  /*6540*/  I2F.U64 R19, R2 ;  /* 0x0000000200137312 */ /* 0x0040620000301000 */
[----:B------:R-:W-:Y:S05]  /*6550*/  BRA `(.L_x_7072) ;  /* 0x0000000000087947 */ /* 0x000fea0003800000 */
.L_x_7091:
[----:B------:R-:W2:Y:S02]  /*6560*/  LDG.E R2, desc[UR36][R2.64] ;  /* 0x0000002402027981 */ /* 0x000ea4000c1e1900 */
[----:B--2---:R-:W-:-:S07]  /*6570*/  I2FP.F32.U32 R19, R2 ;  /* 0x0000000200137245 */ /* 0x004fce0000201000 */
.L_x_7072:
[----:B------:R-:W-:Y:S05]  /*6580*/  BSYNC.RECONVERGENT B6 ;  /* 0x0000000000067941 */ /* 0x000fea0003800200 */
.L_x_7066:
[----:B------:R-:W0:Y:S01]  /*6590*/  LDCU.64 UR6, c[0x0][0x5f8] ;  /* 0x0000bf00ff0677ac */ /* 0x000e220008000a00 */
[----:B------:R-:W-:Y:S01]  /*65a0*/  BSSY.RECONVERGENT B6, `(.L_x_7094) ;  /* 0x00000dd000067945 */ /* 0x000fe20003800200 */
[----:B------:R-:W-:-:S04]  /*65b0*/  UPRMT UR4, UR42, 0x9910, URZ ;  /* 0x000099102a047896 */ /* 0x000fc800080000ff */
[----:B------:R-:W-:Y:S01]  /*65c0*/  UISETP.GT.AND UP0, UPT, UR4, 0x9, UPT ;  /* 0x000000090400788c */ /* 0x000fe2000bf04270 */
[----:B0-2-4-:R-:W-:-:S05]  /*65d0*/  IADD3 R2, P0, PT, R18, UR6, RZ ;  /* 0x0000000612027c10 */ /* 0x015fca000ff1e0ff */
        /* <DEDUP_REMOVED lines=13> */
.L_x_7098:
[----:B------:R-:W2:Y:S02]  /*66b0*/  LDG.E.U8 R2, desc[UR36][R2.64] ;  /* 0x0000002402027981 */ /* 0x000ea4000c1e1100 */
[----:B--2---:R-:W-:Y:S01]  /*66c0*/  I2FP.F32.U32 R4, R2 ;  /* 0x0000000200047245 */ /* 0x004fe20000201000 */
[----:B------:R-:W-:Y:S06]  /*66d0*/  BRA `(.L_x_7100) ;  /* 0x0000000c00247947 */ /* 0x000fec0003800000 */
.L_x_7097:
        /* <DEDUP_REMOVED lines=9> */
.L_x_7102:
[----:B------:R-:W2:Y:S02]  /*6770*/  LDG.E R2, desc[UR36][R2.64] ;  /* 0x0000002402027981 */ /* 0x000ea4000c1e1900 */
[----:B--2---:R-:W-:Y:S01]  /*6780*/  I2FP.F32.S32 R4, R2 ;  /* 0x0000000200047245 */ /* 0x004fe20000201400 */
[----:B------:R-:W-:Y:S06]  /*6790*/  BRA `(.L_x_7100) ;  /* 0x0000000800f47947 */ /* 0x000fec0003800000 */
.L_x_7101:
[----:B------:R-:W2:Y:S02]  /*67a0*/  LDG.E.U16 R2, desc[UR36][R2.64] ;  /* 0x0000002402027981 */ /* 0x000ea4000c1e1500 */
[----:B--2---:R0:W2:Y:S01]  /*67b0*/  I2F.S16 R4, R2 ;  /* 0x0000000200047306 */ /* 0x0040a20000101400 */
[----:B------:R-:W-:Y:S05]  /*67c0*/  BRA `(.L_x_7100) ;  /* 0x0000000800e87947 */ /* 0x000fea0003800000 */
.L_x_7096:
        /* <DEDUP_REMOVED lines=8> */
.L_x_7104:
[----:B------:R-:W2:Y:S02]  /*6850*/  LDG.E.U16 R2, desc[UR36][R2.64] ;  /* 0x0000002402027981 */ /* 0x000ea4000c1e1500 */
[----:B--2---:R-:W-:Y:S01]  /*6860*/  HADD2.F32 R4, -RZ, R2.H0_H0 ;  /* 0x20000002ff047230 */ /* 0x004fe20000004100 */
[----:B------:R-:W-:Y:S06]  /*6870*/  BRA `(.L_x_7100) ;  /* 0x0000000800bc7947 */ /* 0x000fec0003800000 */
.L_x_7103:
        /* <DEDUP_REMOVED lines=8> */
.L_x_7106:
[----:B------:R-:W2:Y:S02]  /*6900*/  LDG.E.U16 R2, desc[UR36][R2.64] ;  /* 0x0000002402027981 */ /* 0x000ea4000c1e1500 */
[----:B--2---:R-:W-:Y:S01]  /*6910*/  HADD2.F32 R4, -RZ, R2.H0_H0 ;  /* 0x20000002ff047230 */ /* 0x004fe20000004100 */
[----:B------:R-:W-:Y:S06]  /*6920*/  BRA `(.L_x_7100) ;  /* 0x0000000800907947 */ /* 0x000fec0003800000 */
.L_x_7105:
[----:B------:R-:W2:Y:S01]  /*6930*/  LDG.E.64 R2, desc[UR36][R2.64] ;  /* 0x0000002402027981 */ /* 0x000ea2000c1e1b00 */
[----:B------:R-:W-:Y:S01]  /*6940*/  UMOV UR4, 0xf0000000 ;  /* 0xf000000000047882 */ /* 0x000fe20000000000 */
[----:B------:R-:W-:Y:S01]  /*6950*/  UMOV UR5, 0x380fffff ;  /* 0x380fffff00057882 */ /* 0x000fe20000000000 */
[----:B--2---:R-:W0:Y:S01]  /*6960*/  F2F.F32.F64 R4, R2 ;  /* 0x0000000200047310 */ /* 0x004e220000301000 */
[----:B------:R-:W-:-:S14]  /*6970*/  DSETP.GEU.AND P0, PT, |R2|, UR4, PT ;  /* 0x0000000402007e2a */ /* 0x000fdc000bf0e200 */
[----:B0-----:R-:W-:Y:S01]  /*6980*/  @!P0 FMUL R4, R4, 1.175494350822287508e-38 ;  /* 0x0080000004048820 */ /* 0x001fe20000400000 */
[----:B------:R-:W-:Y:S06]  /*6990*/  BRA `(.L_x_7100) ;  /* 0x0000000800747947 */ /* 0x000fec0003800000 */
.L_x_7095:
        /* <DEDUP_REMOVED lines=12> */
.L_x_7109:
[----:B------:R-:W2:Y:S01]  /*6a60*/  LDG.E.64 R2, desc[UR36][R2.64] ;  /* 0x0000002402027981 */ /* 0x000ea2000c1e1b00 */
[----:B------:R-:W-:Y:S01]  /*6a70*/  UMOV UR4, 0xf0000000 ;  /* 0xf000000000047882 */ /* 0x000fe20000000000 */
[----:B------:R-:W-:Y:S01]  /*6a80*/  UMOV UR5, 0x380fffff ;  /* 0x380fffff00057882 */ /* 0x000fe20000000000 */
[----:B--2---:R-:W0:Y:S01]  /*6a90*/  F2F.F32.F64 R4, R2 ;  /* 0x0000000200047310 */ /* 0x004e220000301000 */
[----:B------:R-:W-:-:S14]  /*6aa0*/  DSETP.GEU.AND P0, PT, |R2|, UR4, PT ;  /* 0x0000000402007e2a */ /* 0x000fdc000bf0e200 */
[----:B0-----:R-:W-:Y:S01]  /*6ab0*/  @!P0 FMUL R4, R4, 1.175494350822287508e-38 ;  /* 0x0080000004048820 */ /* 0x001fe20000400000 */
[----:B------:R-:W-:Y:S06]  /*6ac0*/  BRA `(.L_x_7100) ;  /* 0x0000000800287947 */ /* 0x000fec0003800000 */
.L_x_7108:
        /* <DEDUP_REMOVED lines=25> */
.L_x_7111:
        /* <DEDUP_REMOVED lines=12> */
.L_x_7110:
[----:B------:R-:W2:Y:S02]  /*6d20*/  LDG.E.U16 R2, desc[UR36][R2.64] ;  /* 0x0000002402027981 */ /* 0x000ea4000c1e1500 */
[----:B--2---:R-:W-:Y:S01]  /*6d30*/  SHF.L.U32 R4, R2, 0x10, RZ ;  /* 0x0000001002047819 */ /* 0x004fe200000006ff */
[----:B------:R-:W-:Y:S06]  /*6d40*/  BRA `(.L_x_7100) ;  /* 0x0000000400887947 */ /* 0x000fec0003800000 */
.L_x_7107:
        /* <DEDUP_REMOVED lines=11> */
.L_x_7114:
        /* <DEDUP_REMOVED lines=20> */
.L_x_7116:
[----:B------:R-:W-:Y:S05]  /*6f40*/  BSYNC.RECONVERGENT B0 ;  /* 0x0000000000007941 */ /* 0x000fea0003800200 */
.L_x_7115:
[----:B------:R-:W-:Y:S01]  /*6f50*/  IMAD.SHL.U32 R0, R0, 0x100000, RZ ;  /* 0x0010000000007824 */ /* 0x000fe200078e00ff */
[----:B------:R-:W-:-:S04]  /*6f60*/  LEA R2, R2, 0x3b800000, 0x17 ;  /* 0x3b80000002027811 */ /* 0x000fc800078eb8ff */
[----:B------:R-:W-:Y:S01]  /*6f70*/  LOP3.LUT R4, R2, R0, R7, 0xfe, !PT ;  /* 0x0000000002047212 */ /* 0x000fe200078efe07 */
[----:B------:R-:W-:Y:S06]  /*6f80*/  BRA `(.L_x_7100) ;  /* 0x0000000000f87947 */ /* 0x000fec0003800000 */
.L_x_7113:
        /* <DEDUP_REMOVED lines=20> */
.L_x_7118:
[----:B------:R-:W-:Y:S05]  /*70d0*/  BSYNC.RECONVERGENT B0 ;  /* 0x0000000000007941 */ /* 0x000fea0003800200 */
.L_x_7117:
[----:B------:R-:W-:Y:S01]  /*70e0*/  IMAD.SHL.U32 R0, R0, 0x200000, RZ ;  /* 0x0020000000007824 */ /* 0x000fe200078e00ff */
[----:B------:R-:W-:-:S04]  /*70f0*/  LEA R2, R2, 0x37800000, 0x17 ;  /* 0x3780000002027811 */ /* 0x000fc800078eb8ff */
[----:B------:R-:W-:Y:S01]  /*7100*/  LOP3.LUT R4, R2, R0, R7, 0xfe, !PT ;  /* 0x0000000002047212 */ /* 0x000fe200078efe07 */
[----:B------:R-:W-:Y:S06]  /*7110*/  BRA `(.L_x_7100) ;  /* 0x0000000000947947 */ /* 0x000fec0003800000 */
.L_x_7112:
        /* <DEDUP_REMOVED lines=14> */
.L_x_7099:
[----:B------:R-:W-:Y:S01]  /*7200*/  MOV R2, 0x130 ;  /* 0x0000013000027802 */ /* 0x000fe20000000f00 */
[----:B------:R-:W0:Y:S01]  /*7210*/  LDCU.64 UR4, c[0x4][0x120] ;  /* 0x01002400ff0477ac */ /* 0x000e220008000a00 */
[----:B------:R-:W-:Y:S02]  /*7220*/  HFMA2 R12, -RZ, RZ, 0, 5.9604644775390625e-08 ;  /* 0x00000001ff0c7431 */ /* 0x000fe400000001ff */
[----:B------:R-:W-:Y:S01]  /*7230*/  IMAD.MOV.U32 R8, RZ, RZ, 0x4e ;  /* 0x0000004eff087424 */ /* 0x000fe200078e00ff */
[----:B------:R-:W2:Y:S01]  /*7240*/  LDCU.64 UR6, c[0x4][0x128] ;  /* 0x01002500ff0677ac */ /* 0x000ea20008000a00 */
[----:B------:R-:W4:Y:S01]  /*7250*/  LDC.64 R2, c[0x4][R2] ;  /* 0x0100000002027b82 */ /* 0x000f220000000a00 */
[----:B------:R-:W-:Y:S01]  /*7260*/  IMAD.MOV.U32 R13, RZ, RZ, RZ ;  /* 0x000000ffff0d7224 */ /* 0x000fe200078e00ff */
[----:B------:R-:W1:Y:S01]  /*7270*/  LDCU.64 UR8, c[0x4][0x10] ;  /* 0x01000200ff0877ac */ /* 0x000e620008000a00 */
[----:B0-----:R-:W-:Y:S01]  /*7280*/  IMAD.U32 R4, RZ, RZ, UR4 ;  /* 0x00000004ff047e24 */ /* 0x001fe2000f8e00ff */
[----:B------:R-:W-:Y:S01]  /*7290*/  MOV R5, UR5 ;  /* 0x0000000500057c02 */ /* 0x000fe20008000f00 */
[----:B--2---:R-:W-:-:S02]  /*72a0*/  IMAD.U32 R6, RZ, RZ, UR6 ;  /* 0x00000006ff067e24 */ /* 0x004fc4000f8e00ff */
[----:B------:R-:W-:Y:S01]  /*72b0*/  IMAD.U32 R7, RZ, RZ, UR7 ;  /* 0x00000007ff077e24 */ /* 0x000fe2000f8e00ff */
[----:B-1----:R-:W-:Y:S01]  /*72c0*/  MOV R10, UR8 ;  /* 0x00000008000a7c02 */ /* 0x002fe20008000f00 */
[----:B------:R-:W-:-:S07]  /*72d0*/  IMAD.U32 R11, RZ, RZ, UR9 ;  /* 0x00000009ff0b7e24 */ /* 0x000fce000f8e00ff */
[----:B------:R-:W-:-:S07]  /*72e0*/  LEPC R20, `(.L_x_7121) ;  /* 0x000000001014794e */ /* 0x000fce0000000000 */
[----:B---345:R-:W-:Y:S05]  /*72f0*/  CALL.ABS.NOINC R2 ;  /* 0x0000000002007343 */ /* 0x038fea0003c00000 */
.L_x_7121:
[----:B------:R-:W-:Y:S01]  /*7300*/  IMAD.MOV.U32 R4, RZ, RZ, RZ ;  /* 0x000000ffff047224 */ /* 0x000fe200078e00ff */
[----:B------:R-:W-:Y:S06]  /*7310*/  BRA `(.L_x_7100) ;  /* 0x0000000000147947 */ /* 0x000fec0003800000 */
.L_x_7120:
[----:B------:R-:W2:Y:S02]  /*7320*/  LDG.E.64 R2, desc[UR36][R2.64] ;  /* 0x0000002402027981 */ /* 0x000ea4000c1e1b00 */
[----:B--2---:R0:W2:Y:S01]  /*7330*/  I2F.U64 R4, R2 ;  /* 0x0000000200047312 */ /* 0x0040a20000301000 */
[----:B------:R-:W-:Y:S05]  /*7340*/  BRA `(.L_x_7100) ;  /* 0x0000000000087947 */ /* 0x000fea0003800000 */
.L_x_7119:
[----:B------:R-:W2:Y:S02]  /*7350*/  LDG.E R2, desc[UR36][R2.64] ;  /* 0x0000002402027981 */ /* 0x000ea4000c1e1900 */
[----:B--2---:R-:W-:-:S07]  /*7360*/  I2FP.F32.U32 R4, R2 ;  /* 0x0000000200047245 */ /* 0x004fce0000201000 */
.L_x_7100:
[----:B------:R-:W-:Y:S05]  /*7370*/  BSYNC.RECONVERGENT B6 ;  /* 0x0000000000067941 */ /* 0x000fea0003800200 */
.L_x_7094:
[----:B------:R-:W0:Y:S01]  /*7380*/  LDCU.64 UR6, c[0x0][0x5e8] ;  /* 0x0000bd00ff0677ac */ /* 0x000e220008000a00 */
[----:B-123-5:R-:W-:Y:S01]  /*7390*/  FMUL.FTZ R4, R4, R19 ;  /* 0x0000001304047220 */ /* 0x02efe20000410000 */
[----:B------:R-:W-:-:S04]  /*73a0*/  UPRMT UR4, UR43, 0x9910, URZ ;  /* 0x000099102b047896 */ /* 0x000fc800080000ff */
[----:B------:R-:W-:Y:S01]  /*73b0*/  UISETP.GT.AND UP0, UPT, UR4, 0x9, UPT ;  /* 0x000000090400788c */ /* 0x000fe2000bf04270 */
[----:B0---4-:R-:W-:-:S04]  /*73c0*/  IADD3 R2, P0, PT, R16, UR6, RZ ;  /* 0x0000000610027c10 */ /* 0x011fc8000ff1e0ff */
        /* <DEDUP_REMOVED lines=13> */
.L_x_7125:
[----:B------:R-:W0:Y:S02]  /*74a0*/  F2I.S64.TRUNC R4, R4 ;  /* 0x0000000400047311 */ /* 0x000e24000020d900 */
[----:B0-----:R-:W-:-:S05]  /*74b0*/  IMAD.MOV.U32 R7, RZ, RZ, R4 ;  /* 0x000000ffff077224 */ /* 0x001fca00078e0004 */
[----:B------:R0:W-:Y:S01]  /*74c0*/  STG.E.U8 desc[UR36][R2.64], R7 ;  /* 0x0000000702007986 */ /* 0x0001e2000c101124 */
[----:B------:R-:W-:Y:S05]  /*74d0*/  BRA `(.L_x_7127) ;  /* 0x0000000c00287947 */ /* 0x000fea0003800000 */
.L_x_7124:
        /* <DEDUP_REMOVED lines=9> */
.L_x_7129:
[----:B------:R-:W0:Y:S02]  /*7570*/  F2I.FTZ.TRUNC.NTZ R5, R4 ;  /* 0x0000000400057305 */ /* 0x000e24000021f100 */
[----:B0-----:R0:W-:Y:S01]  /*7580*/  STG.E desc[UR36][R2.64], R5 ;  /* 0x0000000502007986 */ /* 0x0011e2000c101924 */
[----:B------:R-:W-:Y:S05]  /*7590*/  BRA `(.L_x_7127) ;  /* 0x0000000800f87947 */ /* 0x000fea0003800000 */
.L_x_7128:
[----:B------:R-:W0:Y:S02]  /*75a0*/  F2I.FTZ.TRUNC.NTZ R5, R4 ;  /* 0x0000000400057305 */ /* 0x000e24000021f100 */
[----:B0-----:R0:W-:Y:S01]  /*75b0*/  STG.E.U16 desc[UR36][R2.64], R5 ;  /* 0x0000000502007986 */ /* 0x0011e2000c101524 */
[----:B------:R-:W-:Y:S05]  /*75c0*/  BRA `(.L_x_7127) ;  /* 0x0000000800ec7947 */ /* 0x000fea0003800000 */
.L_x_7123:
        /* <DEDUP_REMOVED lines=8> */
.L_x_7131:
[----:B------:R-:W-:-:S05]  /*7650*/  F2FP.F16.F32.PACK_AB R4, RZ, R4 ;  /* 0x00000004ff04723e */ /* 0x000fca00000000ff */
[----:B------:R0:W-:Y:S01]  /*7660*/  STG.E.U16 desc[UR36][R2.64], R4 ;  /* 0x0000000402007986 */ /* 0x0001e2000c101524 */
[----:B------:R-:W-:Y:S05]  /*7670*/  BRA `(.L_x_7127) ;  /* 0x0000000800c07947 */ /* 0x000fea0003800000 */
.L_x_7130:
        /* <DEDUP_REMOVED lines=9> */
.L_x_7133:
[----:B------:R-:W-:-:S04]  /*7710*/  F2FP.F16.F32.PACK_AB R5, RZ, R4 ;  /* 0x00000004ff05723e */ /* 0x000fc800000000ff */
[----:B------:R-:W-:-:S05]  /*7720*/  PRMT R5, R5, 0x5410, RZ ;  /* 0x0000541005057816 */ /* 0x000fca00000000ff */
[----:B------:R0:W-:Y:S01]  /*7730*/  STG.E desc[UR36][R2.64], R5 ;  /* 0x0000000502007986 */ /* 0x0001e2000c101924 */
[----:B------:R-:W-:Y:S05]  /*7740*/  BRA `(.L_x_7127) ;  /* 0x00000008008c7947 */ /* 0x000fea0003800000 */
.L_x_7132:
[----:B------:R-:W-:-:S06]  /*7750*/  FMUL.FTZ R4, R4, 1 ;  /* 0x3f80000004047820 */ /* 0x000fcc0000410000 */
[----:B------:R-:W0:Y:S02]  /*7760*/  F2F.F64.F32 R4, R4 ;  /* 0x0000000400047310 */ /* 0x000e240000201800 */
[----:B0-----:R0:W-:Y:S01]  /*7770*/  STG.E.64 desc[UR36][R2.64], R4 ;  /* 0x0000000402007986 */ /* 0x0011e2000c101b24 */
[----:B------:R-:W-:Y:S05]  /*7780*/  BRA `(.L_x_7127) ;  /* 0x00000008007c7947 */ /* 0x000fea0003800000 */
.L_x_7122:
        /* <DEDUP_REMOVED lines=13> */
.L_x_7137:
[----:B------:R-:W-:Y:S01]  /*7860*/  LOP3.LUT R6, R4, 0x7fffffff, RZ, 0xc0, !PT ;  /* 0x7fffffff04067812 */ /* 0x000fe200078ec0ff */
        /* <DEDUP_REMOVED lines=15> */
.L_x_7140:
[----:B------:R-:W-:-:S04]  /*7960*/  SHF.R.U32.HI R4, RZ, 0x18, R4 ;  /* 0x00000018ff047819 */ /* 0x000fc80000011604 */
[----:B------:R-:W-:-:S04]  /*7970*/  LOP3.LUT R4, R5, 0x80, R4, 0xf8, !PT ;  /* 0x0000008005047812 */ /* 0x000fc800078ef804 */
[----:B------:R-:W-:-:S07]  /*7980*/  PRMT R0, R4, 0x7610, R0 ;  /* 0x0000761004007816 */ /* 0x000fce0000000000 */
.L_x_7139:
[----:B------:R-:W-:Y:S05]  /*7990*/  BSYNC.RECONVERGENT B0 ;  /* 0x0000000000007941 */ /* 0x000fea0003800200 */
.L_x_7138:
[----:B------:R0:W-:Y:S01]  /*79a0*/  STG.E.U8 desc[UR36][R2.64], R0 ;  /* 0x0000000002007986 */ /* 0x0001e2000c101124 */
[----:B------:R-:W-:Y:S05]  /*79b0*/  BRA `(.L_x_7127) ;  /* 0x0000000400f07947 */ /* 0x000fea0003800000 */
.L_x_7136:
        /* <DEDUP_REMOVED lines=16> */
.L_x_7143:
[----:B------:R-:W-:-:S04]  /*7ac0*/  SHF.R.U32.HI R4, RZ, 0x18, R4 ;  /* 0x00000018ff047819 */ /* 0x000fc80000011604 */
[----:B------:R-:W-:-:S04]  /*7ad0*/  LOP3.LUT R5, R5, 0x80, R4, 0xf8, !PT ;  /* 0x0000008005057812 */ /* 0x000fc800078ef804 */
[----:B------:R-:W-:-:S07]  /*7ae0*/  PRMT R0, R5, 0x7610, R0 ;  /* 0x0000761005007816 */ /* 0x000fce0000000000 */
.L_x_7142:
[----:B------:R-:W-:Y:S05]  /*7af0*/  BSYNC.RECONVERGENT B0 ;  /* 0x0000000000007941 */ /* 0x000fea0003800200 */
.L_x_7141:
[----:B------:R0:W-:Y:S01]  /*7b00*/  STG.E.U8 desc[UR36][R2.64], R0 ;  /* 0x0000000002007986 */ /* 0x0001e2000c101124 */
[----:B------:R-:W-:Y:S05]  /*7b10*/  BRA `(.L_x_7127) ;  /* 0x0000000400987947 */ /* 0x000fea0003800000 */
.L_x_7135:
[----:B------:R-:W-:-:S09]  /*7b20*/  UISETP.NE.AND UP0, UPT, UR4, 0x1c, UPT ;  /* 0x0000001c0400788c */ /* 0x000fd2000bf05270 */
[----:B------:R-:W-:Y:S05]  /*7b30*/  BRA.U !UP0, `(.L_x_7144) ;  /* 0x0000000108587547 */ /* 0x000fea000b800000 */
[----:B------:R-:W-:-:S09]  /*7b40*/  UISETP.NE.AND UP0, UPT, UR4, 0x1d, UPT ;  /* 0x0000001d0400788c */ /* 0x000fd2000bf05270 */
[----:B------:R-:W-:Y:S05]  /*7b50*/  BRA.U !UP0, `(.L_x_7145) ;  /* 0x0000000108447547 */ /* 0x000fea000b800000 */
[----:B------:R-:W-:-:S09]  /*7b60*/  UISETP.NE.AND UP0, UPT, UR4, 0x2c, UPT ;  /* 0x0000002c0400788c */ /* 0x000fd2000bf05270 */
[----:B------:R-:W-:Y:S05]  /*7b70*/  BRA.U UP0, `(.L_x_7126) ;  /* 0x0000000100a87547 */ /* 0x000fea000b800000 */
[----:B------:R-:W-:-:S04]  /*7b80*/  SHF.R.U32.HI R6, RZ, 0x17, R4 ;  /* 0x00000017ff067819 */ /* 0x000fc80000011604 */
        /* <DEDUP_REMOVED lines=14> */
.L_x_7145:
[----:B------:R-:W0:Y:S02]  /*7c70*/  F2I.U64.TRUNC R4, R4 ;  /* 0x0000000400047311 */ /* 0x000e24000020d800 */
[----:B0-----:R0:W-:Y:S01]  /*7c80*/  STG.E.64 desc[UR36][R2.64], R4 ;  /* 0x0000000402007986 */ /* 0x0011e2000c101b24 */
[----:B------:R-:W-:Y:S05]  /*7c90*/  BRA `(.L_x_7127) ;  /* 0x0000000400387947 */ /* 0x000fea0003800000 */
.L_x_7144:
[----:B------:R-:W0:Y:S02]  /*7ca0*/  F2I.FTZ.U32.TRUNC.NTZ R5, R4 ;  /* 0x0000000400057305 */ /* 0x000e24000021f000 */
[----:B0-----:R0:W-:Y:S01]  /*7cb0*/  STG.E desc[UR36][R2.64], R5 ;  /* 0x0000000502007986 */ /* 0x0011e2000c101924 */
[----:B------:R-:W-:Y:S05]  /*7cc0*/  BRA `(.L_x_7127) ;  /* 0x00000004002c7947 */ /* 0x000fea0003800000 */
.L_x_7134:
        /* <DEDUP_REMOVED lines=10> */
.L_x_7147:
[----:B------:R-:W-:Y:S01]  /*7d70*/  FMUL.FTZ R4, R4, 1 ;  /* 0x3f80000004047820 */ /* 0x000fe20000410000 */
[----:B------:R-:W-:-:S05]  /*7d80*/  CS2R R6, SRZ ;  /* 0x0000000000067805 */ /* 0x000fca000001ff00 */
[----:B------:R-:W0:Y:S02]  /*7d90*/  F2F.F64.F32 R4, R4 ;  /* 0x0000000400047310 */ /* 0x000e240000201800 */
[----:B0-----:R3:W-:Y:S01]  /*7da0*/  STG.E.128 desc[UR36][R2.64], R4 ;  /* 0x0000000402007986 */ /* 0x0017e2000c101d24 */
[----:B------:R-:W-:Y:S05]  /*7db0*/  BRA `(.L_x_7127) ;  /* 0x0000000000f07947 */ /* 0x000fea0003800000 */
.L_x_7146:
[----:B------:R-:W-:-:S09]  /*7dc0*/  UISETP.NE.AND UP0, UPT, UR4, 0xf, UPT ;  /* 0x0000000f0400788c */ /* 0x000fd2000bf05270 */
[----:B------:R-:W-:Y:S05]  /*7dd0*/  BRA.U !UP0, `(.L_x_7148) ;  /* 0x0000000108e07547 */ /* 0x000fea000b800000 */
[----:B------:R-:W-:-:S09]  /*7de0*/  UISETP.NE.AND UP0, UPT, UR4, 0x17, UPT ;  /* 0x000000170400788c */ /* 0x000fd2000bf05270 */
[----:B------:R-:W-:Y:S05]  /*7df0*/  BRA.U !UP0, `(.L_x_7149) ;  /* 0x00000001088c7547 */ /* 0x000fea000b800000 */
[----:B------:R-:W-:-:S09]  /*7e00*/  UISETP.NE.AND UP0, UPT, UR4, 0x18, UPT ;  /* 0x000000180400788c */ /* 0x000fd2000bf05270 */
[----:B------:R-:W-:Y:S05]  /*7e10*/  BRA.U !UP0, `(.L_x_7150) ;  /* 0x0000000108447547 */ /* 0x000fea000b800000 */
.L_x_7126:
        /* <DEDUP_REMOVED lines=16> */
.L_x_7151:
[----:B------:R-:W-:Y:S05]  /*7f20*/  BRA `(.L_x_7127) ;  /* 0x0000000000947947 */ /* 0x000fea0003800000 */
.L_x_7150:
[----:B------:R-:W-:Y:S01]  /*7f30*/  LOP3.LUT R6, R4, 0x7fffffff, RZ, 0xc0, !PT ;  /* 0x7fffffff04067812 */ /* 0x000fe200078ec0ff */
        /* <DEDUP_REMOVED lines=11> */
.L_x_7153:
[----:B------:R-:W-:Y:S05]  /*7ff0*/  BSYNC.RECONVERGENT B0 ;  /* 0x0000000000007941 */ /* 0x000fea0003800200 */
.L_x_7152:
[----:B------:R-:W-:-:S05]  /*8000*/  LOP3.LUT R5, R0, 0x80, R7, 0xf8, !PT ;  /* 0x0000008000057812 */ /* 0x000fca00078ef807 */
[----:B------:R1:W-:Y:S01]  /*8010*/  STG.E.U8 desc[UR36][R2.64], R5 ;  /* 0x0000000502007986 */ /* 0x0003e2000c101124 */
[----:B------:R-:W-:Y:S05]  /*8020*/  BRA `(.L_x_7127) ;  /* 0x0000000000547947 */ /* 0x000fea0003800000 */
.L_x_7149:
        /* <DEDUP_REMOVED lines=11> */
.L_x_7155:
[----:B------:R-:W-:Y:S01]  /*80e0*/  IMAD.MOV.U32 R0, RZ, RZ, 0x7f ;  /* 0x0000007fff007424 */ /* 0x000fe200078e00ff */
[----:B------:R-:W-:-:S04]  /*80f0*/  ISETP.GT.U32.AND P0, PT, R6, 0x7f800000, PT ;  /* 0x7f8000000600780c */ /* 0x000fc80003f04070 */
[----:B------:R-:W-:-:S09]  /*8100*/  SEL R0, R0, 0x7c, P0 ;  /* 0x0000007c00007807 */ /* 0x000fd20000000000 */
.L_x_7156:
[----:B------:R-:W-:Y:S05]  /*8110*/  BSYNC.RECONVERGENT B0 ;  /* 0x0000000000007941 */ /* 0x000fea0003800200 */
.L_x_7154:
[----:B------:R-:W-:-:S04]  /*8120*/  SHF.R.U32.HI R5, RZ, 0x18, R4 ;  /* 0x00000018ff057819 */ /* 0x000fc80000011604 */
[----:B------:R-:W-:-:S05]  /*8130*/  LOP3.LUT R5, R0, 0x80, R5, 0xf8, !PT ;  /* 0x0000008000057812 */ /* 0x000fca00078ef805 */
[----:B------:R2:W-:Y:S01]  /*8140*/  STG.E.U8 desc[UR36][R2.64], R5 ;  /* 0x0000000502007986 */ /* 0x0005e2000c101124 */
[----:B------:R-:W-:Y:S05]  /*8150*/  BRA `(.L_x_7127) ;  /* 0x0000000000087947 */ /* 0x000fea0003800000 */
.L_x_7148:
[----:B------:R-:W-:-:S05]  /*8160*/  F2FP.BF16.F32.PACK_AB R4, RZ, R4 ;  /* 0x00000004ff04723e */ /* 0x000fca00000010ff */
[----:B------:R0:W-:Y:S02]  /*8170*/  STG.E.U16 desc[UR36][R2.64], R4 ;  /* 0x0000000402007986 */ /* 0x0001e4000c101524 */
.L_x_7127:
[----:B------:R-:W-:-:S07]  /*8180*/  VIADD R17, R17, 0x80 ;  /* 0x0000008011117836 */ /* 0x000fce0000000000 */
.L_x_7064:
[----:B------:R-:W-:Y:S05]  /*8190*/  BSYNC.RECONVERGENT B7 ;  /* 0x0000000000077941 */ /* 0x000fea0003800200 */
.L_x_7063:
        /* <DEDUP_REMOVED lines=358> */
.L_x_7159:
        /* <DEDUP_REMOVED lines=18> */
.L_x_7164:
[----:B------:R-:W2:Y:S02]  /*9920*/  LDG.E.U8 R2, desc[UR36][R2.64] ;  /* 0x0000002402027981 */ /* 0x000ea4000c1e1100 */
[----:B--2---:R-:W-:Y:S01]  /*9930*/  I2FP.F32.U32 R19, R2 ;  /* 0x0000000200137245 */ /* 0x004fe20000201000 */
[----:B------:R-:W-:Y:S06]  /*9940*/  BRA `(.L_x_7166) ;  /* 0x0000000c00247947 */ /* 0x000fec0003800000 */
.L_x_7163:
        /* <DEDUP_REMOVED lines=9> */
.L_x_7168:
[----:B------:R-:W2:Y:S02]  /*99e0*/  LDG.E R2, desc[UR36][R2.64] ;  /* 0x0000002402027981 */ /* 0x000ea4000c1e1900 */
[----:B--2---:R-:W-:Y:S01]  /*99f0*/  I2FP.F32.S32 R19, R2 ;  /* 0x0000000200137245 */ /* 0x004fe20000201400 */
[----:B------:R-:W-:Y:S06]  /*9a00*/  BRA `(.L_x_7166) ;  /* 0x0000000800f47947 */ /* 0x000fec0003800000 */
.L_x_7167:
[----:B------:R-:W2:Y:S02]  /*9a10*/  LDG.E.U16 R2, desc[UR36][R2.64] ;  /* 0x0000002402027981 */ /* 0x000ea4000c1e1500 */
[----:B--2---:R2:W3:Y:S01]  /*9a20*/  I2F.S16 R19, R2 ;  /* 0x0000000200137306 */ /* 0x0044e20000101400 */
[----:B------:R-:W-:Y:S05]  /*9a30*/  BRA `(.L_x_7166) ;  /* 0x0000000800e87947 */ /* 0x000fea0003800000 */
.L_x_7162:
        /* <DEDUP_REMOVED lines=8> */
.L_x_7170:
[----:B------:R-:W2:Y:S02]  /*9ac0*/  LDG.E.U16 R2, desc[UR36][R2.64] ;  /* 0x0000002402027981 */ /* 0x000ea4000c1e1500 */
[----:B--2---:R-:W-:Y:S01]  /*9ad0*/  HADD2.F32 R19, -RZ, R2.H0_H0 ;  /* 0x20000002ff137230 */ /* 0x004fe20000004100 */
[----:B------:R-:W-:Y:S06]  /*9ae0*/  BRA `(.L_x_7166) ;  /* 0x0000000800bc7947 */ /* 0x000fec0003800000 */
.L_x_7169:
        /* <DEDUP_REMOVED lines=8> */
.L_x_7172:
[----:B------:R-:W2:Y:S02]  /*9b70*/  LDG.E.U16 R2, desc[UR36][R2.64] ;  /* 0x0000002402027981 */ /* 0x000ea4000c1e1500 */
[----:B--2---:R-:W-:Y:S01]  /*9b80*/  HADD2.F32 R19, -RZ, R2.H0_H0 ;  /* 0x20000002ff137230 */ /* 0x004fe20000004100 */
[----:B------:R-:W-:Y:S06]  /*9b90*/  BRA `(.L_x_7166) ;  /* 0x0000000800907947 */ /* 0x000fec0003800000 */
.L_x_7171:
[----:B------:R-:W2:Y:S01]  /*9ba0*/  LDG.E.64 R2, desc[UR36][R2.64] ;  /* 0x0000002402027981 */ /* 0x000ea2000c1e1b00 */
[----:B------:R-:W-:Y:S01]  /*9bb0*/  UMOV UR4, 0xf0000000 ;  /* 0xf000000000047882 */ /* 0x000fe20000000000 */
[----:B------:R-:W-:Y:S01]  /*9bc0*/  UMOV UR5, 0x380fffff ;  /* 0x380fffff00057882 */ /* 0x000fe20000000000 */
[----:B--2---:R-:W0:Y:S01]  /*9bd0*/  F2F.F32.F64 R19, R2 ;  /* 0x0000000200137310 */ /* 0x004e220000301000 */
[----:B------:R-:W-:-:S14]  /*9be0*/  DSETP.GEU.AND P0, PT, |R2|, UR4, PT ;  /* 0x0000000402007e2a */ /* 0x000fdc000bf0e200 */
[----:B0-----:R-:W-:Y:S01]  /*9bf0*/  @!P0 FMUL R19, R19, 1.175494350822287508e-38 ;  /* 0x0080000013138820 */ /* 0x001fe20000400000 */
[----:B------:R-:W-:Y:S06]  /*9c00*/  BRA `(.L_x_7166) ;  /* 0x0000000800747947 */ /* 0x000fec0003800000 */
.L_x_7161:
        /* <DEDUP_REMOVED lines=12> */
.L_x_7175:
[----:B------:R-:W2:Y:S01]  /*9cd0*/  LDG.E.64 R2, desc[UR36][R2.64] ;  /* 0x0000002402027981 */ /* 0x000ea2000c1e1b00 */
[----:B------:R-:W-:Y:S01]  /*9ce0*/  UMOV UR4, 0xf0000000 ;  /* 0xf000000000047882 */ /* 0x000fe20000000000 */
[----:B------:R-:W-:Y:S01]  /*9cf0*/  UMOV UR5, 0x380fffff ;  /* 0x380fffff00057882 */ /* 0x000fe20000000000 */
[----:B--2---:R-:W0:Y:S01]  /*9d00*/  F2F.F32.F64 R19, R2 ;  /* 0x0000000200137310 */ /* 0x004e220000301000 */
[----:B------:R-:W-:-:S14]  /*9d10*/  DSETP.GEU.AND P0, PT, |R2|, UR4, PT ;  /* 0x0000000402007e2a */ /* 0x000fdc000bf0e200 */
[----:B0-----:R-:W-:Y:S01]  /*9d20*/  @!P0 FMUL R19, R19, 1.175494350822287508e-38 ;  /* 0x0080000013138820 */ /* 0x001fe20000400000 */
[----:B------:R-:W-:Y:S06]  /*9d30*/  BRA `(.L_x_7166) ;  /* 0x0000000800287947 */ /* 0x000fec0003800000 */
.L_x_7174:
        /* <DEDUP_REMOVED lines=14> */
[----:B------:R-:W-:Y:S01]  /*9e20*/  IADD3 R5, PT, PT, R4, -0x4, RZ ;  /* 0xfffffffc04057810 */ /* 0x000fe20007ffe0ff */
[----:B------:R-:W-:-:S03]  /*9e30*/  VIADD R4, R0, 0x1000000 ;  /* 0x0100000000047836 */ /* 0x000fc60000000000 */
[----:B------:R-:W-:Y:S01]  /*9e40*/  SHF.L.U32 R6, R0, R5, RZ ;  /* 0x0000000500067219 */ /* 0x000fe200000006ff */
[----:B------:R-:W-:Y:S01]  /*9e50*/  IMAD.SHL.U32 R5, R5, 0x800000, RZ ;  /* 0x0080000005057824 */ /* 0x000fe200078e00ff */
[----:B------:R-:W-:-:S04]  /*9e60*/  SHF.R.S32.HI R4, RZ, 0x8, R4 ;  /* 0x00000008ff047819 */ /* 0x000fc80000011404 */
[----:B------:R-:W-:-:S04]  /*9e70*/  LEA.HI R5, R6, -R5, RZ, 0x1c ;  /* 0x8000000506057211 */ /* 0x000fc800078fe0ff */
[----:B------:R-:W-:-:S04]  /*9e80*/  IADD3 R5, PT, PT, R5, 0x3c000000, RZ ;  /* 0x3c00000005057810 */ /* 0x000fc80007ffe0ff */
[----:B------:R-:W-:-:S04]  /*9e90*/  LOP3.LUT R4, R5, 0x7f800000, R4, 0xf8, !PT ;  /* 0x7f80000005047812 */ /* 0x000fc800078ef804 */
[----:B------:R-:W-:-:S04]  /*9ea0*/  SEL R4, R4, RZ, P0 ;  /* 0x000000ff04047207 */ /* 0x000fc80000000000 */
[----:B------:R-:W-:Y:S01]  /*9eb0*/  LOP3.LUT R19, R4, 0x80000000, R19, 0xf8, !PT ;  /* 0x8000000004137812 */ /* 0x000fe200078ef813 */
[----:B------:R-:W-:Y:S06]  /*9ec0*/  BRA `(.L_x_7166) ;  /* 0x0000000400c47947 */ /* 0x000fec0003800000 */
.L_x_7177:
        /* <DEDUP_REMOVED lines=12> */
.L_x_7176:
[----:B------:R-:W2:Y:S02]  /*9f90*/  LDG.E.U16 R2, desc[UR36][R2.64] ;  /* 0x0000002402027981 */ /* 0x000ea4000c1e1500 */
[----:B--2---:R-:W-:Y:S01]  /*9fa0*/  SHF.L.U32 R19, R2, 0x10, RZ ;  /* 0x0000001002137819 */ /* 0x004fe200000006ff */
[----:B------:R-:W-:Y:S06]  /*9fb0*/  BRA `(.L_x_7166) ;  /* 0x0000000400887947 */ /* 0x000fec0003800000 */
.L_x_7173:
        /* <DEDUP_REMOVED lines=11> */
.L_x_7180:
        /* <DEDUP_REMOVED lines=20> */
.L_x_7182:
[----:B------:R-:W-:Y:S05]  /*a1b0*/  BSYNC.RECONVERGENT B0 ;  /* 0x0000000000007941 */ /* 0x000fea0003800200 */
.L_x_7181:
[----:B------:R-:W-:Y:S01]  /*a1c0*/  IMAD.SHL.U32 R0, R0, 0x100000, RZ ;  /* 0x0010000000007824 */ /* 0x000fe200078e00ff */
[----:B------:R-:W-:-:S04]  /*a1d0*/  LEA R2, R2, 0x3b800000, 0x17 ;  /* 0x3b80000002027811 */ /* 0x000fc800078eb8ff */
[----:B------:R-:W-:Y:S01]  /*a1e0*/  LOP3.LUT R19, R2, R0, R19, 0xfe, !PT ;  /* 0x0000000002137212 */ /* 0x000fe200078efe13 */
[----:B------:R-:W-:Y:S06]  /*a1f0*/  BRA `(.L_x_7166) ;  /* 0x0000000000f87947 */ /* 0x000fec0003800000 */
.L_x_7179:
        /* <DEDUP_REMOVED lines=20> */
.L_x_7184:
[----:B------:R-:W-:Y:S05]  /*a340*/  BSYNC.RECONVERGENT B0 ;  /* 0x0000000000007941 */ /* 0x000fea0003800200 */
.L_x_7183:
[----:B------:R-:W-:Y:S01]  /*a350*/  IMAD.SHL.U32 R0, R0, 0x200000, RZ ;  /* 0x0020000000007824 */ /* 0x000fe200078e00ff */
[----:B------:R-:W-:-:S04]  /*a360*/  LEA R2, R2, 0x37800000, 0x17 ;  /* 0x3780000002027811 */ /* 0x000fc800078eb8ff */
[----:B------:R-:W-:Y:S01]  /*a370*/  LOP3.LUT R19, R2, R0, R19, 0xfe, !PT ;  /* 0x0000000002137212 */ /* 0x000fe200078efe13 */
[----:B------:R-:W-:Y:S06]  /*a380*/  BRA `(.L_x_7166) ;  /* 0x0000000000947947 */ /* 0x000fec0003800000 */
.L_x_7178:
        /* <DEDUP_REMOVED lines=14> */
.L_x_7165:
        /* <DEDUP_REMOVED lines=16> */
.L_x_7187:
[----:B------:R-:W-:Y:S01]  /*a570*/  IMAD.MOV.U32 R19, RZ, RZ, RZ ;  /* 0x000000ffff137224 */ /* 0x000fe200078e00ff */
[----:B------:R-:W-:Y:S06]  /*a580*/  BRA `(.L_x_7166) ;  /* 0x0000000000147947 */ /* 0x000fec0003800000 */
.L_x_7186:
[----:B------:R-:W2:Y:S02]  /*a590*/  LDG.E.64 R2, desc[UR36][R2.64] ;  /* 0x0000002402027981 */ /* 0x000ea4000c1e1b00 */
[----:B--2---:R0:W1:Y:S01]  /*a5a0*/  I2F.U64 R19, R2 ;  /* 0x0000000200137312 */ /* 0x0040620000301000 */
[----:B------:R-:W-:Y:S05]  /*a5b0*/  BRA `(.L_x_7166) ;  /* 0x0000000000087947 */ /* 0x000fea0003800000 */
.L_x_7185:
[----:B------:R-:W2:Y:S02]  /*a5c0*/  LDG.E R2, desc[UR36][R2.64] ;  /* 0x0000002402027981 */ /* 0x000ea4000c1e1900 */
[----:B--2---:R-:W-:-:S07]  /*a5d0*/  I2FP.F32.U32 R19, R2 ;  /* 0x0000000200137245 */ /* 0x004fce0000201000 */
.L_x_7166:
[----:B------:R-:W-:Y:S05]  /*a5e0*/  BSYNC.RECONVERGENT B6 ;  /* 0x0000000000067941 */ /* 0x000fea0003800200 */
.L_x_7160:
[----:B------:R-:W0:Y:S01]  /*a5f0*/  LDCU.64 UR6, c[0x0][0x5f8] ;  /* 0x0000bf00ff0677ac */ /* 0x000e220008000a00 */
[----:B------:R-:W-:Y:S01]  /*a600*/  BSSY.RECONVERGENT B6, `(.L_x_7188) ;  /* 0x00000dd000067945 */ /* 0x000fe20003800200 */
[----:B------:R-:W-:-:S04]  /*a610*/  UPRMT UR4, UR42, 0x9910, URZ ;  /* 0x000099102a047896 */ /* 0x000fc800080000ff */
[----:B------:R-:W-:Y:S01]  /*a620*/  UISETP.GT.AND UP0, UPT, UR4, 0x9, UPT ;  /* 0x000000090400788c */ /* 0x000fe2000bf04270 */
[----:B0-2-4-:R-:W-:-:S04]  /*a630*/  IADD3 R2, P0, PT, R18, UR6, RZ ;  /* 0x0000000612027c10 */ /* 0x015fc8000ff1e0ff */
        /* <DEDUP_REMOVED lines=13> */
.L_x_7192:
[----:B------:R-:W2:Y:S02]  /*a710*/  LDG.E.U8 R2, desc[UR36][R2.64] ;  /* 0x0000002402027981 */ /* 0x000ea4000c1e1100 */
[----:B--2---:R-:W-:Y:S01]  /*a720*/  I2FP.F32.U32 R4, R2 ;  /* 0x0000000200047245 */ /* 0x004fe20000201000 */
[----:B------:R-:W-:Y:S06]  /*a730*/  BRA `(.L_x_7194) ;  /* 0x0000000c00247947 */ /* 0x000fec0003800000 */
.L_x_7191:
        /* <DEDUP_REMOVED lines=9> */
.L_x_7196:
[----:B------:R-:W2:Y:S02]  /*a7d0*/  LDG.E R2, desc[UR36][R2.64] ;  /* 0x0000002402027981 */ /* 0x000ea4000c1e1900 */
[----:B--2---:R-:W-:Y:S01]  /*a7e0*/  I2FP.F32.S32 R4, R2 ;  /* 0x0000000200047245 */ /* 0x004fe20000201400 */
[----:B------:R-:W-:Y:S06]  /*a7f0*/  BRA `(.L_x_7194) ;  /* 0x0000000800f47947 */ /* 0x000fec0003800000 */
.L_x_7195:
[----:B------:R-:W2:Y:S02]  /*a800*/  LDG.E.U16 R2, desc[UR36][R2.64] ;  /* 0x0000002402027981 */ /* 0x000ea4000c1e1500 */
[----:B--2---:R4:W0:Y:S01]  /*a810*/  I2F.S16 R4, R2 ;  /* 0x0000000200047306 */ /* 0x0048220000101400 */
[----:B------:R-:W-:Y:S05]  /*a820*/  BRA `(.L_x_7194) ;  /* 0x0000000800e87947 */ /* 0x000fea0003800000 */
.L_x_7190:
        /* <DEDUP_REMOVED lines=8> */
.L_x_7198:
[----:B------:R-:W2:Y:S02]  /*a8b0*/  LDG.E.U16 R2, desc[UR36][R2.64] ;  /* 0x0000002402027981 */ /* 0x000ea4000c1e1500 */
[----:B--2---:R-:W-:Y:S01]  /*a8c0*/  HADD2.F32 R4, -RZ, R2.H0_H0 ;  /* 0x20000002ff047230 */ /* 0x004fe20000004100 */
[----:B------:R-:W-:Y:S06]  /*a8d0*/  BRA `(.L_x_7194) ;  /* 0x0000000800bc7947 */ /* 0x000fec0003800000 */
.L_x_7197:
        /* <DEDUP_REMOVED lines=8> */
.L_x_7200:
[----:B------:R-:W2:Y:S02]  /*a960*/  LDG.E.U16 R2, desc[UR36][R2.64] ;  /* 0x0000002402027981 */ /* 0x000ea4000c1e1500 */
[----:B--2---:R-:W-:Y:S01]  /*a970*/  HADD2.F32 R4, -RZ, R2.H0_H0 ;  /* 0x20000002ff047230 */ /* 0x004fe20000004100 */
[----:B------:R-:W-:Y:S06]  /*a980*/  BRA `(.L_x_7194) ;  /* 0x0000000800907947 */ /* 0x000fec0003800000 */
.L_x_7199:
[----:B------:R-:W2:Y:S01]  /*a990*/  LDG.E.64 R2, desc[UR36][R2.64] ;  /* 0x0000002402027981 */ /* 0x000ea2000c1e1b00 */
[----:B------:R-:W-:Y:S01]  /*a9a0*/  UMOV UR4, 0xf0000000 ;  /* 0xf000000000047882 */ /* 0x000fe20000000000 */
[----:B------:R-:W-:Y:S01]  /*a9b0*/  UMOV UR5, 0x380fffff ;  /* 0x380fffff00057882 */ /* 0x000fe20000000000 */
[----:B--2---:R-:W0:Y:S01]  /*a9c0*/  F2F.F32.F64 R4, R2 ;  /* 0x0000000200047310 */ /* 0x004e220000301000 */
[----:B------:R-:W-:-:S14]  /*a9d0*/  DSETP.GEU.AND P0, PT, |R2|, UR4, PT ;  /* 0x0000000402007e2a */ /* 0x000fdc000bf0e200 */
[----:B0-----:R-:W-:Y:S01]  /*a9e0*/  @!P0 FMUL R4, R4, 1.175494350822287508e-38 ;  /* 0x0080000004048820 */ /* 0x001fe20000400000 */
[----:B------:R-:W-:Y:S06]  /*a9f0*/  BRA `(.L_x_7194) ;  /* 0x0000000800747947 */ /* 0x000fec0003800000 */
.L_x_7189:
        /* <DEDUP_REMOVED lines=12> */
.L_x_7203:
[----:B------:R-:W2:Y:S01]  /*aac0*/  LDG.E.64 R2, desc[UR36][R2.64] ;  /* 0x0000002402027981 */ /* 0x000ea2000c1e1b00 */
[----:B------:R-:W-:Y:S01]  /*aad0*/  UMOV UR4, 0xf0000000 ;  /* 0xf000000000047882 */ /* 0x000fe20000000000 */
[----:B------:R-:W-:Y:S01]  /*aae0*/  UMOV UR5, 0x380fffff ;  /* 0x380fffff00057882 */ /* 0x000fe20000000000 */
[----:B--2---:R-:W0:Y:S01]  /*aaf0*/  F2F.F32.F64 R4, R2 ;  /* 0x0000000200047310 */ /* 0x004e220000301000 */
[----:B------:R-:W-:-:S14]  /*ab00*/  DSETP.GEU.AND P0, PT, |R2|, UR4, PT ;  /* 0x0000000402007e2a */ /* 0x000fdc000bf0e200 */
[----:B0-----:R-:W-:Y:S01]  /*ab10*/  @!P0 FMUL R4, R4, 1.175494350822287508e-38 ;  /* 0x0080000004048820 */ /* 0x001fe20000400000 */
[----:B------:R-:W-:Y:S06]  /*ab20*/  BRA `(.L_x_7194) ;  /* 0x0000000800287947 */ /* 0x000fec0003800000 */
.L_x_7202:
        /* <DEDUP_REMOVED lines=25> */
.L_x_7205:
        /* <DEDUP_REMOVED lines=12> */
.L_x_7204:
[----:B------:R-:W2:Y:S02]  /*ad80*/  LDG.E.U16 R2, desc[UR36][R2.64] ;  /* 0x0000002402027981 */ /* 0x000ea4000c1e1500 */
[----:B--2---:R-:W-:Y:S01]  /*ad90*/  IMAD.U32 R4, R2, 0x10000, RZ ;  /* 0x0001000002047824 */ /* 0x004fe200078e00ff */
[----:B------:R-:W-:Y:S06]  /*ada0*/  BRA `(.L_x_7194) ;  /* 0x0000000400887947 */ /* 0x000fec0003800000 */
.L_x_7201:
        /* <DEDUP_REMOVED lines=11> */
.L_x_7208:
        /* <DEDUP_REMOVED lines=20> */
.L_x_7210:
[----:B------:R-:W-:Y:S05]  /*afa0*/  BSYNC.RECONVERGENT B0 ;  /* 0x0000000000007941 */ /* 0x000fea0003800200 */
.L_x_7209:
[----:B------:R-:W-:Y:S02]  /*afb0*/  SHF.L.U32 R0, R0, 0x14, RZ ;  /* 0x0000001400007819 */ /* 0x000fe400000006ff */
[----:B------:R-:W-:-:S04]  /*afc0*/  LEA R2, R2, 0x3b800000, 0x17 ;  /* 0x3b80000002027811 */ /* 0x000fc800078eb8ff */
[----:B------:R-:W-:Y:S01]  /*afd0*/  LOP3.LUT R4, R2, R0, R7, 0xfe, !PT ;  /* 0x0000000002047212 */ /* 0x000fe200078efe07 */
[----:B------:R-:W-:Y:S06]  /*afe0*/  BRA `(.L_x_7194) ;  /* 0x0000000000f87947 */ /* 0x000fec0003800000 */
.L_x_7207:
        /* <DEDUP_REMOVED lines=20> */
.L_x_7212:
[----:B------:R-:W-:Y:S05]  /*b130*/  BSYNC.RECONVERGENT B0 ;  /* 0x0000000000007941 */ /* 0x000fea0003800200 */
.L_x_7211:
[----:B------:R-:W-:Y:S01]  /*b140*/  IMAD.SHL.U32 R0, R0, 0x200000, RZ ;  /* 0x0020000000007824 */ /* 0x000fe200078e00ff */
[----:B------:R-:W-:-:S04]  /*b150*/  LEA R2, R2, 0x37800000, 0x17 ;  /* 0x3780000002027811 */ /* 0x000fc800078eb8ff */
[----:B------:R-:W-:Y:S01]  /*b160*/  LOP3.LUT R4, R2, R0, R7, 0xfe, !PT ;  /* 0x0000000002047212 */ /* 0x000fe200078efe07 */
[----:B------:R-:W-:Y:S06]  /*b170*/  BRA `(.L_x_7194) ;  /* 0x0000000000947947 */ /* 0x000fec0003800000 */
.L_x_7206:
        /* <DEDUP_REMOVED lines=14> */
.L_x_7193:
[----:B------:R-:W-:Y:S01]  /*b260*/  MOV R2, 0x130 ;  /* 0x0000013000027802 */ /* 0x000fe20000000f00 */
[----:B------:R-:W0:Y:S01]  /*b270*/  LDCU.64 UR4, c[0x4][0x120] ;  /* 0x01002400ff0477ac */ /* 0x000e220008000a00 */
[----:B------:R-:W-:Y:S02]  /*b280*/  HFMA2 R8, -RZ, RZ, 0, 4.64916229248046875e-06 ;  /* 0x0000004eff087431 */ /* 0x000fe400000001ff */
[----:B------:R-:W-:Y:S01]  /*b290*/  IMAD.MOV.U32 R12, RZ, RZ, 0x1 ;  /* 0x00000001ff0c7424 */ /* 0x000fe200078e00ff */
[----:B------:R-:W2:Y:S01]  /*b2a0*/  LDCU.64 UR6, c[0x4][0x128] ;  /* 0x01002500ff0677ac */ /* 0x000ea20008000a00 */
[----:B------:R-:W4:Y:S01]  /*b2b0*/  LDC.64 R2, c[0x4][R2] ;  /* 0x0100000002027b82 */ /* 0x000f220000000a00 */
[----:B------:R-:W-:Y:S01]  /*b2c0*/  IMAD.MOV.U32 R13, RZ, RZ, RZ ;  /* 0x000000ffff0d7224 */ /* 0x000fe200078e00ff */
[----:B------:R-:W1:Y:S01]  /*b2d0*/  LDCU.64 UR8, c[0x4][0x10] ;  /* 0x01000200ff0877ac */ /* 0x000e620008000a00 */
[----:B0-----:R-:W-:Y:S01]  /*b2e0*/  MOV R4, UR4 ;  /* 0x0000000400047c02 */ /* 0x001fe20008000f00 */
[----:B------:R-:W-:-:S02]  /*b2f0*/  IMAD.U32 R5, RZ, RZ, UR5 ;  /* 0x00000005ff057e24 */ /* 0x000fc4000f8e00ff */
[----:B--2---:R-:W-:Y:S01]  /*b300*/  IMAD.U32 R6, RZ, RZ, UR6 ;  /* 0x00000006ff067e24 */ /* 0x004fe2000f8e00ff */
[----:B------:R-:W-:Y:S01]  /*b310*/  MOV R7, UR7 ;  /* 0x0000000700077c02 */ /* 0x000fe20008000f00 */
[----:B-1----:R-:W-:Y:S02]  /*b320*/  IMAD.U32 R10, RZ, RZ, UR8 ;  /* 0x00000008ff0a7e24 */ /* 0x002fe4000f8e00ff */
[----:B------:R-:W-:-:S07]  /*b330*/  IMAD.U32 R11, RZ, RZ, UR9 ;  /* 0x00000009ff0b7e24 */ /* 0x000fce000f8e00ff */
[----:B------:R-:W-:-:S07]  /*b340*/  LEPC R20, `(.L_x_7215) ;  /* 0x000000001014794e */ /* 0x000fce0000000000 */
[----:B---345:R-:W-:Y:S05]  /*b350*/  CALL.ABS.NOINC R2 ;  /* 0x0000000002007343 */ /* 0x038fea0003c00000 */
.L_x_7215:
[----:B------:R-:W-:Y:S01]  /*b360*/  MOV R4, RZ ;  /* 0x000000ff00047202 */ /* 0x000fe20000000f00 */
[----:B------:R-:W-:Y:S06]  /*b370*/  BRA `(.L_x_7194) ;  /* 0x0000000000147947 */ /* 0x000fec0003800000 */
.L_x_7214:
[----:B------:R-:W2:Y:S02]  /*b380*/  LDG.E.64 R2, desc[UR36][R2.64] ;  /* 0x0000002402027981 */ /* 0x000ea4000c1e1b00 */
[----:B--2---:R0:W2:Y:S01]  /*b390*/  I2F.U64 R4, R2 ;  /* 0x0000000200047312 */ /* 0x0040a20000301000 */
[----:B------:R-:W-:Y:S05]  /*b3a0*/  BRA `(.L_x_7194) ;  /* 0x0000000000087947 */ /* 0x000fea0003800000 */
.L_x_7213:
[----:B------:R-:W2:Y:S02]  /*b3b0*/  LDG.E R2, desc[UR36][R2.64] ;  /* 0x0000002402027981 */ /* 0x000ea4000c1e1900 */
[----:B--2---:R-:W-:-:S07]  /*b3c0*/  I2FP.F32.U32 R4, R2 ;  /* 0x0000000200047245 */ /* 0x004fce0000201000 */
.L_x_7194:
[----:B------:R-:W-:Y:S05]  /*b3d0*/  BSYNC.RECONVERGENT B6 ;  /* 0x0000000000067941 */ /* 0x000fea0003800200 */
.L_x_7188:
[----:B------:R-:W4:Y:S01]  /*b3e0*/  LDCU.64 UR6, c[0x0][0x5e8] ;  /* 0x0000bd00ff0677ac */ /* 0x000f220008000a00 */
[----:B0123-5:R-:W-:Y:S01]  /*b3f0*/  FMUL.FTZ R4, R4, R19 ;  /* 0x0000001304047220 */ /* 0x02ffe20000410000 */
[----:B------:R-:W-:-:S04]  /*b400*/  UPRMT UR4, UR43, 0x9910, URZ ;  /* 0x000099102b047896 */ /* 0x000fc800080000ff */
[----:B------:R-:W-:Y:S01]  /*b410*/  UISETP.GT.AND UP0, UPT, UR4, 0x9, UPT ;  /* 0x000000090400788c */ /* 0x000fe2000bf04270 */
[----:B----4-:R-:W-:-:S05]  /*b420*/  IADD3 R2, P0, PT, R16, UR6, RZ ;  /* 0x0000000610027c10 */ /* 0x010fca000ff1e0ff */
        /* <DEDUP_REMOVED lines=13> */
.L_x_7219:
[----:B------:R-:W0:Y:S02]  /*b500*/  F2I.S64.TRUNC R4, R4 ;  /* 0x0000000400047311 */ /* 0x000e24000020d900 */
[----:B0-----:R-:W-:-:S05]  /*b510*/  IMAD.MOV.U32 R7, RZ, RZ, R4 ;  /* 0x000000ffff077224 */ /* 0x001fca00078e0004 */
[----:B------:R0:W-:Y:S01]  /*b520*/  STG.E.U8 desc[UR36][R2.64], R7 ;  /* 0x0000000702007986 */ /* 0x0001e2000c101124 */
[----:B------:R-:W-:Y:S05]  /*b530*/  BRA `(.L_x_7221) ;  /* 0x0000000c00287947 */ /* 0x000fea0003800000 */
.L_x_7218:
        /* <DEDUP_REMOVED lines=9> */
.L_x_7223:
[----:B------:R-:W0:Y:S02]  /*b5d0*/  F2I.FTZ.TRUNC.NTZ R5, R4 ;  /* 0x0000000400057305 */ /* 0x000e24000021f100 */
[----:B0-----:R0:W-:Y:S01]  /*b5e0*/  STG.E desc[UR36][R2.64], R5 ;  /* 0x0000000502007986 */ /* 0x0011e2000c101924 */
[----:B------:R-:W-:Y:S05]  /*b5f0*/  BRA `(.L_x_7221) ;  /* 0x0000000800f87947 */ /* 0x000fea0003800000 */
.L_x_7222:
[----:B------:R-:W0:Y:S02]  /*b600*/  F2I.FTZ.TRUNC.NTZ R5, R4 ;  /* 0x0000000400057305 */ /* 0x000e24000021f100 */
[----:B0-----:R0:W-:Y:S01]  /*b610*/  STG.E.U16 desc[UR36][R2.64], R5 ;  /* 0x0000000502007986 */ /* 0x0011e2000c101524 */
[----:B------:R-:W-:Y:S05]  /*b620*/  BRA `(.L_x_7221) ;  /* 0x0000000800ec7947 */ /* 0x000fea0003800000 */
.L_x_7217:
        /* <DEDUP_REMOVED lines=8> */
.L_x_7225:
[----:B------:R-:W-:-:S05]  /*b6b0*/  F2FP.F16.F32.PACK_AB R4, RZ, R4 ;  /* 0x00000004ff04723e */ /* 0x000fca00000000ff */
[----:B------:R0:W-:Y:S01]  /*b6c0*/  STG.E.U16 desc[UR36][R2.64], R4 ;  /* 0x0000000402007986 */ /* 0x0001e2000c101524 */
[----:B------:R-:W-:Y:S05]  /*b6d0*/  BRA `(.L_x_7221) ;  /* 0x0000000800c07947 */ /* 0x000fea0003800000 */
.L_x_7224:
[----:B------:R-:W-:-:S09]  /*b6e0*/  UISETP.NE.AND UP0, UPT, UR4, 0x7, UPT ;  /* 0x000000070400788c */ /* 0x000fd2000bf05270 */
[----:B------:R-:W-:Y:S05]  /*b6f0*/  BRA.U !UP0, `(.L_x_7226) ;  /* 0x00000001082c7547 */ /* 0x000fea000b800000 */
[----:B------:R-:W-:-:S09]  /*b700*/  UISETP.NE.AND UP0, UPT, UR4, 0x8, UPT ;  /* 0x000000080400788c */ /* 0x000fd2000bf05270 */
[----:B------:R-:W-:Y:S05]  /*b710*/  BRA.U !UP0, `(.L_x_7227) ;  /* 0x0000000108147547 */ /* 0x000fea000b800000 */
[----:B------:R-:W-:-:S09]  /*b720*/  UISETP.NE.AND UP0, UPT, UR4, 0x9, UPT ;  /* 0x000000090400788c */ /* 0x000fd2000bf05270 */
[----:B------:R-:W-:Y:S05]  /*b730*/  BRA.U UP0, `(.L_x_7220) ;  /* 0x0000000500d07547 */ /* 0x000fea000b800000 */
[----:B------:R-:W-:-:S05]  /*b740*/  HFMA2 R5, -RZ, RZ, 0, 0 ;  /* 0x00000000ff057431 */ /* 0x000fca00000001ff */
[----:B------:R0:W-:Y:S01]  /*b750*/  STG.E.64 desc[UR36][R2.64], R4 ;  /* 0x0000000402007986 */ /* 0x0001e2000c101b24 */
[----:B------:R-:W-:Y:S05]  /*b760*/  BRA `(.L_x_7221) ;  /* 0x00000008009c7947 */ /* 0x000fea0003800000 */
.L_x_7227:
[----:B------:R-:W-:-:S04]  /*b770*/  F2FP.F16.F32.PACK_AB R5, RZ, R4 ;  /* 0x00000004ff05723e */ /* 0x000fc800000000ff */
[----:B------:R-:W-:-:S05]  /*b780*/  PRMT R5, R5, 0x5410, RZ ;  /* 0x0000541005057816 */ /* 0x000fca00000000ff */
[----:B------:R0:W-:Y:S01]  /*b790*/  STG.E desc[UR36][R2.64], R5 ;  /* 0x0000000502007986 */ /* 0x0001e2000c101924 */
[----:B------:R-:W-:Y:S05]  /*b7a0*/  BRA `(.L_x_7221) ;  /* 0x00000008008c7947 */ /* 0x000fea0003800000 */
.L_x_7226:
[----:B------:R-:W-:-:S06]  /*b7b0*/  FMUL.FTZ R4, R4, 1 ;  /* 0x3f80000004047820 */ /* 0x000fcc0000410000 */
[----:B------:R-:W0:Y:S02]  /*b7c0*/  F2F.F64.F32 R4, R4 ;  /* 0x0000000400047310 */ /* 0x000e240000201800 */
[----:B0-----:R0:W-:Y:S01]  /*b7d0*/  STG.E.64 desc[UR36][R2.64], R4 ;  /* 0x0000000402007986 */ /* 0x0011e2000c101b24 */
[----:B------:R-:W-:Y:S05]  /*b7e0*/  BRA `(.L_x_7221) ;  /* 0x00000008007c7947 */ /* 0x000fea0003800000 */
.L_x_7216:
        /* <DEDUP_REMOVED lines=13> */
.L_x_7231:
        /* <DEDUP_REMOVED lines=16> */
.L_x_7234:
[----:B------:R-:W-:-:S04]  /*b9c0*/  SHF.R.U32.HI R4, RZ, 0x18, R4 ;  /* 0x00000018ff047819 */ /* 0x000fc80000011604 */
[----:B------:R-:W-:-:S04]  /*b9d0*/  LOP3.LUT R4, R5, 0x80, R4, 0xf8, !PT ;  /* 0x0000008005047812 */ /* 0x000fc800078ef804 */
[----:B------:R-:W-:-:S07]  /*b9e0*/  PRMT R0, R4, 0x7610, R0 ;  /* 0x0000761004007816 */ /* 0x000fce0000000000 */
.L_x_7233:
[----:B------:R-:W-:Y:S05]  /*b9f0*/  BSYNC.RECONVERGENT B0 ;  /* 0x0000000000007941 */ /* 0x000fea0003800200 */
.L_x_7232:
[----:B------:R0:W-:Y:S01]  /*ba00*/  STG.E.U8 desc[UR36][R2.64], R0 ;  /* 0x0000000002007986 */ /* 0x0001e2000c101124 */
[----:B------:R-:W-:Y:S05]  /*ba10*/  BRA `(.L_x_7221) ;  /* 0x0000000400f07947 */ /* 0x000fea0003800000 */
.L_x_7230:
        /* <DEDUP_REMOVED lines=16> */
.L_x_7237:
[----:B------:R-:W-:-:S04]  /*bb20*/  SHF.R.U32.HI R4, RZ, 0x18, R4 ;  /* 0x00000018ff047819 */ /* 0x000fc80000011604 */
[----:B------:R-:W-:-:S04]  /*bb30*/  LOP3.LUT R5, R5, 0x80, R4, 0xf8, !PT ;  /* 0x0000008005057812 */ /* 0x000fc800078ef804 */
[----:B------:R-:W-:-:S07]  /*bb40*/  PRMT R0, R5, 0x7610, R0 ;  /* 0x0000761005007816 */ /* 0x000fce0000000000 */
.L_x_7236:
[----:B------:R-:W-:Y:S05]  /*bb50*/  BSYNC.RECONVERGENT B0 ;  /* 0x0000000000007941 */ /* 0x000fea0003800200 */
.L_x_7235:
[----:B------:R0:W-:Y:S01]  /*bb60*/  STG.E.U8 desc[UR36][R2.64], R0 ;  /* 0x0000000002007986 */ /* 0x0001e2000c101124 */
[----:B------:R-:W-:Y:S05]  /*bb70*/  BRA `(.L_x_7221) ;  /* 0x0000000400987947 */ /* 0x000fea0003800000 */
.L_x_7229:
        /* <DEDUP_REMOVED lines=21> */
.L_x_7239:
[----:B------:R-:W0:Y:S02]  /*bcd0*/  F2I.U64.TRUNC R4, R4 ;  /* 0x0000000400047311 */ /* 0x000e24000020d800 */
[----:B0-----:R0:W-:Y:S01]  /*bce0*/  STG.E.64 desc[UR36][R2.64], R4 ;  /* 0x0000000402007986 */ /* 0x0011e2000c101b24 */
[----:B------:R-:W-:Y:S05]  /*bcf0*/  BRA `(.L_x_7221) ;  /* 0x0000000400387947 */ /* 0x000fea0003800000 */
.L_x_7238:
[----:B------:R-:W0:Y:S02]  /*bd00*/  F2I.FTZ.U32.TRUNC.NTZ R5, R4 ;  /* 0x0000000400057305 */ /* 0x000e24000021f000 */
[----:B0-----:R0:W-:Y:S01]  /*bd10*/  STG.E desc[UR36][R2.64], R5 ;  /* 0x0000000502007986 */ /* 0x0011e2000c101924 */
[----:B------:R-:W-:Y:S05]  /*bd20*/  BRA `(.L_x_7221) ;  /* 0x00000004002c7947 */ /* 0x000fea0003800000 */
.L_x_7228:
        /* <DEDUP_REMOVED lines=10> */
.L_x_7241:
[----:B------:R-:W-:Y:S01]  /*bdd0*/  FMUL.FTZ R4, R4, 1 ;  /* 0x3f80000004047820 */ /* 0x000fe20000410000 */
[----:B------:R-:W-:-:S05]  /*bde0*/  CS2R R6, SRZ ;  /* 0x0000000000067805 */ /* 0x000fca000001ff00 */
[----:B------:R-:W0:Y:S02]  /*bdf0*/  F2F.F64.F32 R4, R4 ;  /* 0x0000000400047310 */ /* 0x000e240000201800 */
[----:B0-----:R4:W-:Y:S01]  /*be00*/  STG.E.128 desc[UR36][R2.64], R4 ;  /* 0x0000000402007986 */ /* 0x0019e2000c101d24 */
[----:B------:R-:W-:Y:S05]  /*be10*/  BRA `(.L_x_7221) ;  /* 0x0000000000f07947 */ /* 0x000fea0003800000 */
.L_x_7240:
[----:B------:R-:W-:-:S09]  /*be20*/  UISETP.NE.AND UP0, UPT, UR4, 0xf, UPT ;  /* 0x0000000f0400788c */ /* 0x000fd2000bf05270 */
[----:B------:R-:W-:Y:S05]  /*be30*/  BRA.U !UP0, `(.L_x_7242) ;  /* 0x0000000108e07547 */ /* 0x000fea000b800000 */
[----:B------:R-:W-:-:S09]  /*be40*/  UISETP.NE.AND UP0, UPT, UR4, 0x17, UPT ;  /* 0x000000170400788c */ /* 0x000fd2000bf05270 */
[----:B------:R-:W-:Y:S05]  /*be50*/  BRA.U !UP0, `(.L_x_7243) ;  /* 0x00000001088c7547 */ /* 0x000fea000b800000 */
[----:B------:R-:W-:-:S09]  /*be60*/  UISETP.NE.AND UP0, UPT, UR4, 0x18, UPT ;  /* 0x000000180400788c */ /* 0x000fd2000bf05270 */
[----:B------:R-:W-:Y:S05]  /*be70*/  BRA.U !UP0, `(.L_x_7244) ;  /* 0x0000000108447547 */ /* 0x000fea000b800000 */
.L_x_7220:
        /* <DEDUP_REMOVED lines=16> */
.L_x_7245:
[----:B------:R-:W-:Y:S05]  /*bf80*/  BRA `(.L_x_7221) ;  /* 0x0000000000947947 */ /* 0x000fea0003800000 */
.L_x_7244:
        /* <DEDUP_REMOVED lines=12> */
.L_x_7247:
[----:B------:R-:W-:Y:S05]  /*c050*/  BSYNC.RECONVERGENT B0 ;  /* 0x0000000000007941 */ /* 0x000fea0003800200 */
.L_x_7246:
[----:B------:R-:W-:-:S05]  /*c060*/  LOP3.LUT R5, R0, 0x80, R7, 0xf8, !PT ;  /* 0x0000008000057812 */ /* 0x000fca00078ef807 */
[----:B------:R1:W-:Y:S01]  /*c070*/  STG.E.U8 desc[UR36][R2.64], R5 ;  /* 0x0000000502007986 */ /* 0x0003e2000c101124 */
[----:B------:R-:W-:Y:S05]  /*c080*/  BRA `(.L_x_7221) ;  /* 0x0000000000547947 */ /* 0x000fea0003800000 */
.L_x_7243:
        /* <DEDUP_REMOVED lines=11> */
.L_x_7249:
[----:B------:R-:W-:Y:S01]  /*c140*/  IMAD.MOV.U32 R0, RZ, RZ, 0x7f ;  /* 0x0000007fff007424 */ /* 0x000fe200078e00ff */
[----:B------:R-:W-:-:S04]  /*c150*/  ISETP.GT.U32.AND P0, PT, R6, 0x7f800000, PT ;  /* 0x7f8000000600780c */ /* 0x000fc80003f04070 */
[----:B------:R-:W-:-:S09]  /*c160*/  SEL R0, R0, 0x7c, P0 ;  /* 0x0000007c00007807 */ /* 0x000fd20000000000 */
.L_x_7250:
[----:B------:R-:W-:Y:S05]  /*c170*/  BSYNC.RECONVERGENT B0 ;  /* 0x0000000000007941 */ /* 0x000fea0003800200 */
.L_x_7248:
[----:B------:R-:W-:-:S04]  /*c180*/  SHF.R.U32.HI R5, RZ, 0x18, R4 ;  /* 0x00000018ff057819 */ /* 0x000fc80000011604 */
[----:B------:R-:W-:-:S05]  /*c190*/  LOP3.LUT R5, R0, 0x80, R5, 0xf8, !PT ;  /* 0x0000008000057812 */ /* 0x000fca00078ef805 */
[----:B------:R0:W-:Y:S01]  /*c1a0*/  STG.E.U8 desc[UR36][R2.64], R5 ;  /* 0x0000000502007986 */ /* 0x0001e2000c101124 */
[----:B------:R-:W-:Y:S05]  /*c1b0*/  BRA `(.L_x_7221) ;  /* 0x0000000000087947 */ /* 0x000fea0003800000 */
.L_x_7242:
[----:B------:R-:W-:-:S05]  /*c1c0*/  F2FP.BF16.F32.PACK_AB R4, RZ, R4 ;  /* 0x00000004ff04723e */ /* 0x000fca00000010ff */
[----:B------:R2:W-:Y:S02]  /*c1d0*/  STG.E.U16 desc[UR36][R2.64], R4 ;  /* 0x0000000402007986 */ /* 0x0005e4000c101524 */
.L_x_7221:
[----:B------:R-:W-:-:S07]  /*c1e0*/  IADD3 R17, PT, PT, R17, 0x80, RZ ;  /* 0x0000008011117810 */ /* 0x000fce0007ffe0ff */
.L_x_7158:
[----:B------:R-:W-:Y:S05]  /*c1f0*/  BSYNC.RECONVERGENT B7 ;  /* 0x0000000000077941 */ /* 0x000fea0003800200 */
.L_x_7157:
[----:B------:R-:W5:Y:S02]  /*c200*/  LDCU UR4, c[0x0][0x380] ;  /* 0x00007000ff0477ac */ /* 0x000f640008000800 */
[----:B-----5:R-:W-:-:S13]  /*c210*/  ISETP.GE.AND P0, PT, R17, UR4, PT ;  /* 0x0000000411007c0c */ /* 0x020fda000bf06270 */
[----:B------:R-:W-:Y:S05]  /*c220*/  @P0 EXIT ;  /* 0x000000000000094d */ /* 0x000fea0003800000 */
[----:B------:R-:W5:Y:S01]  /*c230*/  LDCU UR4, c[0x0][0x388] ;  /* 0x00007100ff0477ac */ /* 0x000f620008000800 */
[----:B------:R-:W-:Y:S01]  /*c240*/  IMAD.MOV.U32 R18, RZ, RZ, RZ ;  /* 0x000000ffff127224 */ /* 0x000fe200078e00ff */
[----:B------:R-:W-:Y:S01]  /*c250*/  MOV R16, RZ ;  /* 0x000000ff00107202 */ /* 0x000fe20000000f00 */
        /* <DEDUP_REMOVED lines=351> */
.L_x_7251:
[----:B------:R-:W1:Y:S01]  /*d850*/  LDCU.64 UR8, c[0x0][0x5f0] ;  /* 0x0000be00ff0877ac */ /* 0x000e620008000a00 */
[----:B------:R-:W-:Y:S01]  /*d860*/  BSSY.RECONVERGENT B6, `(.L_x_7252) ;  /* 0x00000e0000067945 */ /* 0x000fe20003800200 */
[----:B------:R-:W0:Y:S01]  /*d870*/  LDCU.64 UR6, c[0x0][0x5e8] ;  /* 0x0000bd00ff0677ac */ /* 0x000e220008000a00 */
[----:B------:R-:W-:-:S04]  /*d880*/  UPRMT UR4, UR39, 0x9910, URZ ;  /* 0x0000991027047896 */ /* 0x000fc800080000ff */
[----:B------:R-:W-:Y:S01]  /*d890*/  UISETP.GT.AND UP0, UPT, UR4, 0x9, UPT ;  /* 0x000000090400788c */ /* 0x000fe2000bf04270 */
[----:B-1234-:R-:W-:Y:S02]  /*d8a0*/  IADD3 R2, P1, PT, R0, UR8, RZ ;  /* 0x0000000800027c10 */ /* 0x01efe4000ff3e0ff */
        /* <DEDUP_REMOVED lines=15> */
.L_x_7256:
[----:B------:R-:W2:Y:S02]  /*d9a0*/  LDG.E.U8 R2, desc[UR36][R2.64] ;  /* 0x0000002402027981 */ /* 0x000ea4000c1e1100 */
[----:B--2---:R-:W-:Y:S01]  /*d9b0*/  I2FP.F32.U32 R19, R2 ;  /* 0x0000000200137245 */ /* 0x004fe20000201000 */
[----:B------:R-:W-:Y:S06]  /*d9c0*/  BRA `(.L_x_7258) ;  /* 0x0000000c00247947 */ /* 0x000fec0003800000 */
.L_x_7255:
        /* <DEDUP_REMOVED lines=9> */
.L_x_7260:
[----:B------:R-:W2:Y:S02]  /*da60*/  LDG.E R2, desc[UR36][R2.64] ;  /* 0x0000002402027981 */ /* 0x000ea4000c1e1900 */
[----:B--2---:R-:W-:Y:S01]  /*da70*/  I2FP.F32.S32 R19, R2 ;  /* 0x0000000200137245 */ /* 0x004fe20000201400 */
[----:B------:R-:W-:Y:S06]  /*da80*/  BRA `(.L_x_7258) ;  /* 0x0000000800f47947 */ /* 0x000fec0003800000 */
.L_x_7259:
[----:B------:R-:W2:Y:S02]  /*da90*/  LDG.E.U16 R2, desc[UR36][R2.64] ;  /* 0x0000002402027981 */ /* 0x000ea4000c1e1500 */
[----:B--2---:R0:W1:Y:S01]  /*daa0*/  I2F.S16 R19, R2 ;  /* 0x0000000200137306 */ /* 0x0040620000101400 */
[----:B------:R-:W-:Y:S05]  /*dab0*/  BRA `(.L_x_7258) ;  /* 0x0000000800e87947 */ /* 0x000fea0003800000 */
.L_x_7254:
        /* <DEDUP_REMOVED lines=8> */
.L_x_7262:
[----:B------:R-:W2:Y:S02]  /*db40*/  LDG.E.U16 R2, desc[UR36][R2.64] ;  /* 0x0000002402027981 */ /* 0x000ea4000c1e1500 */
[----:B--2---:R-:W-:Y:S01]  /*db50*/  HADD2.F32 R19, -RZ, R2.H0_H0 ;  /* 0x20000002ff137230 */ /* 0x004fe20000004100 */
[----:B------:R-:W-:Y:S06]  /*db60*/  BRA `(.L_x_7258) ;  /* 0x0000000800bc7947 */ /* 0x000fec0003800000 */
.L_x_7261:
        /* <DEDUP_REMOVED lines=8> */
.L_x_7264:
[----:B------:R-:W2:Y:S02]  /*dbf0*/  LDG.E.U16 R2, desc[UR36][R2.64] ;  /* 0x0000002402027981 */ /* 0x000ea4000c1e1500 */
[----:B--2---:R-:W-:Y:S01]  /*dc00*/  HADD2.F32 R19, -RZ, R2.H0_H0 ;  /* 0x20000002ff137230 */ /* 0x004fe20000004100 */
[----:B------:R-:W-:Y:S06]  /*dc10*/  BRA `(.L_x_7258) ;  /* 0x0000000800907947 */ /* 0x000fec0003800000 */
.L_x_7263:
[----:B------:R-:W2:Y:S01]  /*dc20*/  LDG.E.64 R2, desc[UR36][R2.64] ;  /* 0x0000002402027981 */ /* 0x000ea2000c1e1b00 */
[----:B------:R-:W-:Y:S01]  /*dc30*/  UMOV UR4, 0xf0000000 ;  /* 0xf000000000047882 */ /* 0x000fe20000000000 */
[----:B------:R-:W-:Y:S01]  /*dc40*/  UMOV UR5, 0x380fffff ;  /* 0x380fffff00057882 */ /* 0x000fe20000000000 */
[----:B--2---:R-:W0:Y:S01]  /*dc50*/  F2F.F32.F64 R19, R2 ;  /* 0x0000000200137310 */ /* 0x004e220000301000 */
[----:B------:R-:W-:-:S14]  /*dc60*/  DSETP.GEU.AND P0, PT, |R2|, UR4, PT ;  /* 0x0000000402007e2a */ /* 0x000fdc000bf0e200 */
[----:B0-----:R-:W-:Y:S01]  /*dc70*/  @!P0 FMUL R19, R19, 1.175494350822287508e-38 ;  /* 0x0080000013138820 */ /* 0x001fe20000400000 */
[----:B------:R-:W-:Y:S06]  /*dc80*/  BRA `(.L_x_7258) ;  /* 0x0000000800747947 */ /* 0x000fec0003800000 */
.L_x_7253:
        /* <DEDUP_REMOVED lines=12> */
.L_x_7267:
[----:B------:R-:W2:Y:S01]  /*dd50*/  LDG.E.64 R2, desc[UR36][R2.64] ;  /* 0x0000002402027981 */ /* 0x000ea2000c1e1b00 */
[----:B------:R-:W-:Y:S01]  /*dd60*/  UMOV UR4, 0xf0000000 ;  /* 0xf000000000047882 */ /* 0x000fe20000000000 */
[----:B------:R-:W-:Y:S01]  /*dd70*/  UMOV UR5, 0x380fffff ;  /* 0x380fffff00057882 */ /* 0x000fe20000000000 */
[----:B--2---:R-:W0:Y:S01]  /*dd80*/  F2F.F32.F64 R19, R2 ;  /* 0x0000000200137310 */ /* 0x004e220000301000 */
[----:B------:R-:W-:-:S14]  /*dd90*/  DSETP.GEU.AND P0, PT, |R2|, UR4, PT ;  /* 0x0000000402007e2a */ /* 0x000fdc000bf0e200 */
[----:B0-----:R-:W-:Y:S01]  /*dda0*/  @!P0 FMUL R19, R19, 1.175494350822287508e-38 ;  /* 0x0080000013138820 */ /* 0x001fe20000400000 */
[----:B------:R-:W-:Y:S06]  /*ddb0*/  BRA `(.L_x_7258) ;  /* 0x0000000800287947 */ /* 0x000fec0003800000 */
.L_x_7266:
        /* <DEDUP_REMOVED lines=25> */
.L_x_7269:
        /* <DEDUP_REMOVED lines=12> */
.L_x_7268:
[----:B------:R-:W2:Y:S02]  /*e010*/  LDG.E.U16 R2, desc[UR36][R2.64] ;  /* 0x0000002402027981 */ /* 0x000ea4000c1e1500 */
[----:B--2---:R-:W-:Y:S01]  /*e020*/  IMAD.U32 R19, R2, 0x10000, RZ ;  /* 0x0001000002137824 */ /* 0x004fe200078e00ff */
[----:B------:R-:W-:Y:S06]  /*e030*/  BRA `(.L_x_7258) ;  /* 0x0000000400887947 */ /* 0x000fec0003800000 */
.L_x_7265:
        /* <DEDUP_REMOVED lines=11> */
.L_x_7272:
        /* <DEDUP_REMOVED lines=20> */
.L_x_7274:
[----:B------:R-:W-:Y:S05]  /*e230*/  BSYNC.RECONVERGENT B0 ;  /* 0x0000000000007941 */ /* 0x000fea0003800200 */
.L_x_7273:
[----:B------:R-:W-:Y:S01]  /*e240*/  IMAD.SHL.U32 R0, R0, 0x100000, RZ ;  /* 0x0010000000007824 */ /* 0x000fe200078e00ff */
[----:B------:R-:W-:-:S04]  /*e250*/  LEA R2, R2, 0x3b800000, 0x17 ;  /* 0x3b80000002027811 */ /* 0x000fc800078eb8ff */
[----:B------:R-:W-:Y:S01]  /*e260*/  LOP3.LUT R19, R2, R0, R19, 0xfe, !PT ;  /* 0x0000000002137212 */ /* 0x000fe200078efe13 */
[----:B------:R-:W-:Y:S06]  /*e270*/  BRA `(.L_x_7258) ;  /* 0x0000000000f87947 */ /* 0x000fec0003800000 */
.L_x_7271:
        /* <DEDUP_REMOVED lines=20> */
.L_x_7276:
[----:B------:R-:W-:Y:S05]  /*e3c0*/  BSYNC.RECONVERGENT B0 ;  /* 0x0000000000007941 */ /* 0x000fea0003800200 */
.L_x_7275:
[----:B------:R-:W-:Y:S02]  /*e3d0*/  SHF.L.U32 R0, R0, 0x15, RZ ;  /* 0x0000001500007819 */ /* 0x000fe400000006ff */
[----:B------:R-:W-:-:S04]  /*e3e0*/  LEA R2, R2, 0x37800000, 0x17 ;  /* 0x3780000002027811 */ /* 0x000fc800078eb8ff */
[----:B------:R-:W-:Y:S01]  /*e3f0*/  LOP3.LUT R19, R2, R0, R19, 0xfe, !PT ;  /* 0x0000000002137212 */ /* 0x000fe200078efe13 */
[----:B------:R-:W-:Y:S06]  /*e400*/  BRA `(.L_x_7258) ;  /* 0x0000000000947947 */ /* 0x000fec0003800000 */
.L_x_7270:
        /* <DEDUP_REMOVED lines=14> */
.L_x_7257:
        /* <DEDUP_REMOVED lines=16> */
.L_x_7279:
[----:B------:R-:W-:Y:S01]  /*e5f0*/  IMAD.MOV.U32 R19, RZ, RZ, RZ ;  /* 0x000000ffff137224 */ /* 0x000fe200078e00ff */
[----:B------:R-:W-:Y:S06]  /*e600*/  BRA `(.L_x_7258) ;  /* 0x0000000000147947 */ /* 0x000fec0003800000 */
.L_x_7278:
[----:B------:R-:W2:Y:S02]  /*e610*/  LDG.E.64 R2, desc[UR36][R2.64] ;  /* 0x0000002402027981 */ /* 0x000ea4000c1e1b00 */
[----:B--2---:R0:W1:Y:S01]  /*e620*/  I2F.U64 R19, R2 ;  /* 0x0000000200137312 */ /* 0x0040620000301000 */
[----:B------:R-:W-:Y:S05]  /*e630*/  BRA `(.L_x_7258) ;  /* 0x0000000000087947 */ /* 0x000fea0003800000 */
.L_x_7277:
[----:B------:R-:W2:Y:S02]  /*e640*/  LDG.E R2, desc[UR36][R2.64] ;  /* 0x0000002402027981 */ /* 0x000ea4000c1e1900 */
[----:B--2---:R-:W-:-:S07]  /*e650*/  I2FP.F32.U32 R19, R2 ;  /* 0x0000000200137245 */ /* 0x004fce0000201000 */
.L_x_7258:
[----:B------:R-:W-:Y:S05]  /*e660*/  BSYNC.RECONVERGENT B6 ;  /* 0x0000000000067941 */ /* 0x000fea0003800200 */
.L_x_7252:
        /* <DEDUP_REMOVED lines=18> */
.L_x_7284:
[----:B------:R-:W2:Y:S02]  /*e790*/  LDG.E.U8 R0, desc[UR36][R2.64] ;  /* 0x0000002402007981 */ /* 0x000ea4000c1e1100 */
[----:B--2---:R-:W-:Y:S01]  /*e7a0*/  I2FP.F32.U32 R0, R0 ;  /* 0x0000000000007245 */ /* 0x004fe20000201000 */
[----:B------:R-:W-:Y:S06]  /*e7b0*/  BRA `(.L_x_7286) ;  /* 0x0000000c00247947 */ /* 0x000fec0003800000 */
.L_x_7283:
        /* <DEDUP_REMOVED lines=9> */
.L_x_7288:
[----:B------:R-:W2:Y:S02]  /*e850*/  LDG.E R0, desc[UR36][R2.64] ;  /* 0x0000002402007981 */ /* 0x000ea4000c1e1900 */
[----:B--2---:R-:W-:Y:S01]  /*e860*/  I2FP.F32.S32 R0, R0 ;  /* 0x0000000000007245 */ /* 0x004fe20000201400 */
[----:B------:R-:W-:Y:S06]  /*e870*/  BRA `(.L_x_7286) ;  /* 0x0000000800f47947 */ /* 0x000fec0003800000 */
.L_x_7287:
[----:B------:R-:W2:Y:S02]  /*e880*/  LDG.E.U16 R0, desc[UR36][R2.64] ;  /* 0x0000002402007981 */ /* 0x000ea4000c1e1500 */
[----:B--2---:R-:W0:Y:S01]  /*e890*/  I2F.S16 R0, R0 ;  /* 0x0000000000007306 */ /* 0x004e220000101400 */
[----:B------:R-:W-:Y:S05]  /*e8a0*/  BRA `(.L_x_7286) ;  /* 0x0000000800e87947 */ /* 0x000fea0003800000 */
.L_x_7282:
        /* <DEDUP_REMOVED lines=8> */
.L_x_7290:
[----:B------:R-:W2:Y:S02]  /*e930*/  LDG.E.U16 R0, desc[UR36][R2.64] ;  /* 0x0000002402007981 */ /* 0x000ea4000c1e1500 */
[----:B--2---:R-:W-:Y:S01]  /*e940*/  HADD2.F32 R0, -RZ, R0.H0_H0 ;  /* 0x20000000ff007230 */ /* 0x004fe20000004100 */
[----:B------:R-:W-:Y:S06]  /*e950*/  BRA `(.L_x_7286) ;  /* 0x0000000800bc7947 */ /* 0x000fec0003800000 */
.L_x_7289:
        /* <DEDUP_REMOVED lines=8> */
.L_x_7292:
[----:B------:R-:W2:Y:S02]  /*e9e0*/  LDG.E.U16 R0, desc[UR36][R2.64] ;  /* 0x0000002402007981 */ /* 0x000ea4000c1e1500 */
[----:B--2---:R-:W-:Y:S01]  /*e9f0*/  HADD2.F32 R0, -RZ, R0.H0_H0 ;  /* 0x20000000ff007230 */ /* 0x004fe20000004100 */
[----:B------:R-:W-:Y:S06]  /*ea00*/  BRA `(.L_x_7286) ;  /* 0x0000000800907947 */ /* 0x000fec0003800000 */
.L_x_7291:
[----:B------:R-:W2:Y:S01]  /*ea10*/  LDG.E.64 R2, desc[UR36][R2.64] ;  /* 0x0000002402027981 */ /* 0x000ea2000c1e1b00 */
[----:B------:R-:W-:Y:S01]  /*ea20*/  UMOV UR4, 0xf0000000 ;  /* 0xf000000000047882 */ /* 0x000fe20000000000 */
[----:B------:R-:W-:Y:S01]  /*ea30*/  UMOV UR5, 0x380fffff ;  /* 0x380fffff00057882 */ /* 0x000fe20000000000 */
[----:B--2---:R-:W0:Y:S01]  /*ea40*/  F2F.F32.F64 R0, R2 ;  /* 0x0000000200007310 */ /* 0x004e220000301000 */
[----:B------:R-:W-:-:S14]  /*ea50*/  DSETP.GEU.AND P0, PT, |R2|, UR4, PT ;  /* 0x0000000402007e2a */ /* 0x000fdc000bf0e200 */
[----:B0-----:R-:W-:Y:S01]  /*ea60*/  @!P0 FMUL R0, R0, 1.175494350822287508e-38 ;  /* 0x0080000000008820 */ /* 0x001fe20000400000 */
[----:B------:R-:W-:Y:S06]  /*ea70*/  BRA `(.L_x_7286) ;  /* 0x0000000800747947 */ /* 0x000fec0003800000 */
.L_x_7281:
        /* <DEDUP_REMOVED lines=12> */
.L_x_7295:
[----:B------:R-:W2:Y:S01]  /*eb40*/  LDG.E.64 R2, desc[UR36][R2.64] ;  /* 0x0000002402027981 */ /* 0x000ea2000c1e1b00 */
[----:B------:R-:W-:Y:S01]  /*eb50*/  UMOV UR4, 0xf0000000 ;  /* 0xf000000000047882 */ /* 0x000fe20000000000 */
[----:B------:R-:W-:Y:S01]  /*eb60*/  UMOV UR5, 0x380fffff ;  /* 0x380fffff00057882 */ /* 0x000fe20000000000 */
[----:B--2---:R-:W0:Y:S01]  /*eb70*/  F2F.F32.F64 R0, R2 ;  /* 0x0000000200007310 */ /* 0x004e220000301000 */
[----:B------:R-:W-:-:S14]  /*eb80*/  DSETP.GEU.AND P0, PT, |R2|, UR4, PT ;  /* 0x0000000402007e2a */ /* 0x000fdc000bf0e200 */
[----:B0-----:R-:W-:Y:S01]  /*eb90*/  @!P0 FMUL R0, R0, 1.175494350822287508e-38 ;  /* 0x0080000000008820 */ /* 0x001fe20000400000 */
[----:B------:R-:W-:Y:S06]  /*eba0*/  BRA `(.L_x_7286) ;  /* 0x0000000800287947 */ /* 0x000fec0003800000 */
.L_x_7294:
        /* <DEDUP_REMOVED lines=25> */
.L_x_7297:
        /* <DEDUP_REMOVED lines=12> */
.L_x_7296:
[----:B------:R-:W2:Y:S02]  /*ee00*/  LDG.E.U16 R0, desc[UR36][R2.64] ;  /* 0x0000002402007981 */ /* 0x000ea4000c1e1500 */
[----:B--2---:R-:W-:Y:S01]  /*ee10*/  SHF.L.U32 R0, R0, 0x10, RZ ;  /* 0x0000001000007819 */ /* 0x004fe200000006ff */
[----:B------:R-:W-:Y:S06]  /*ee20*/  BRA `(.L_x_7286) ;  /* 0x0000000400887947 */ /* 0x000fec0003800000 */
.L_x_7293:
        /* <DEDUP_REMOVED lines=11> */
.L_x_7300:
        /* <DEDUP_REMOVED lines=20> */
.L_x_7302:
[----:B------:R-:W-:Y:S05]  /*f020*/  BSYNC.RECONVERGENT B0 ;  /* 0x0000000000007941 */ /* 0x000fea0003800200 */
.L_x_7301:
[----:B------:R-:W-:Y:S01]  /*f030*/  IMAD.SHL.U32 R0, R0, 0x100000, RZ ;  /* 0x0010000000007824 */ /* 0x000fe200078e00ff */
[----:B------:R-:W-:-:S04]  /*f040*/  LEA R2, R2, 0x3b800000, 0x17 ;  /* 0x3b80000002027811 */ /* 0x000fc800078eb8ff */
[----:B------:R-:W-:Y:S01]  /*f050*/  LOP3.LUT R0, R2, R0, R7, 0xfe, !PT ;  /* 0x0000000002007212 */ /* 0x000fe200078efe07 */
[----:B------:R-:W-:Y:S06]  /*f060*/  BRA `(.L_x_7286) ;  /* 0x0000000000f87947 */ /* 0x000fec0003800000 */
.L_x_7299:
        /* <DEDUP_REMOVED lines=20> */
.L_x_7304:
[----:B------:R-:W-:Y:S05]  /*f1b0*/  BSYNC.RECONVERGENT B0 ;  /* 0x0000000000007941 */ /* 0x000fea0003800200 */
.L_x_7303:
[----:B------:R-:W-:Y:S01]  /*f1c0*/  IMAD.SHL.U32 R0, R0, 0x200000, RZ ;  /* 0x0020000000007824 */ /* 0x000fe200078e00ff */
[----:B------:R-:W-:-:S04]  /*f1d0*/  LEA R2, R2, 0x37800000, 0x17 ;  /* 0x3780000002027811 */ /* 0x000fc800078eb8ff */
[----:B------:R-:W-:Y:S01]  /*f1e0*/  LOP3.LUT R0, R2, R0, R7, 0xfe, !PT ;  /* 0x0000000002007212 */ /* 0x000fe200078efe07 */
[----:B------:R-:W-:Y:S06]  /*f1f0*/  BRA `(.L_x_7286) ;  /* 0x0000000000947947 */ /* 0x000fec0003800000 */
.L_x_7298:
        /* <DEDUP_REMOVED lines=14> */
.L_x_7285:
[----:B------:R-:W-:Y:S01]  /*f2e0*/  MOV R2, 0x130 ;  /* 0x0000013000027802 */ /* 0x000fe20000000f00 */
[----:B------:R-:W0:Y:S01]  /*f2f0*/  LDCU.64 UR4, c[0x4][0x120] ;  /* 0x01002400ff0477ac */ /* 0x000e220008000a00 */
[----:B------:R-:W-:Y:S02]  /*f300*/  HFMA2 R12, -RZ, RZ, 0, 5.9604644775390625e-08 ;  /* 0x00000001ff0c7431 */ /* 0x000fe400000001ff */
[----:B------:R-:W-:Y:S01]  /*f310*/  IMAD.MOV.U32 R8, RZ, RZ, 0x4e ;  /* 0x0000004eff087424 */ /* 0x000fe200078e00ff */
[----:B------:R-:W2:Y:S01]  /*f320*/  LDCU.64 UR6, c[0x4][0x128] ;  /* 0x01002500ff0677ac */ /* 0x000ea20008000a00 */
[----:B------:R-:W3:Y:S01]  /*f330*/  LDC.64 R2, c[0x4][R2] ;  /* 0x0100000002027b82 */ /* 0x000ee20000000a00 */
[----:B------:R-:W-:Y:S01]  /*f340*/  IMAD.MOV.U32 R13, RZ, RZ, RZ ;  /* 0x000000ffff0d7224 */ /* 0x000fe200078e00ff */
[----:B------:R-:W4:Y:S01]  /*f350*/  LDCU.64 UR8, c[0x4][0x10] ;  /* 0x01000200ff0877ac */ /* 0x000f220008000a00 */
[----:B0-----:R-:W-:Y:S01]  /*f360*/  IMAD.U32 R4, RZ, RZ, UR4 ;  /* 0x00000004ff047e24 */ /* 0x001fe2000f8e00ff */
[----:B------:R-:W-:Y:S01]  /*f370*/  MOV R5, UR5 ;  /* 0x0000000500057c02 */ /* 0x000fe20008000f00 */
[----:B--2---:R-:W-:-:S02]  /*f380*/  IMAD.U32 R6, RZ, RZ, UR6 ;  /* 0x00000006ff067e24 */ /* 0x004fc4000f8e00ff */
[----:B------:R-:W-:Y:S01]  /*f390*/  IMAD.U32 R7, RZ, RZ, UR7 ;  /* 0x00000007ff077e24 */ /* 0x000fe2000f8e00ff */
[----:B----4-:R-:W-:Y:S01]  /*f3a0*/  MOV R10, UR8 ;  /* 0x00000008000a7c02 */ /* 0x010fe20008000f00 */
[----:B------:R-:W-:-:S07]  /*f3b0*/  IMAD.U32 R11, RZ, RZ, UR9 ;  /* 0x00000009ff0b7e24 */ /* 0x000fce000f8e00ff */
[----:B------:R-:W-:-:S07]  /*f3c0*/  LEPC R20, `(.L_x_7307) ;  /* 0x000000001014794e */ /* 0x000fce0000000000 */
[----:B-1-3-5:R-:W-:Y:S05]  /*f3d0*/  CALL.ABS.NOINC R2 ;  /* 0x0000000002007343 */ /* 0x02afea0003c00000 */
.L_x_7307:
[----:B------:R-:W-:Y:S01]  /*f3e0*/  IMAD.MOV.U32 R0, RZ, RZ, RZ ;  /* 0x000000ffff007224 */ /* 0x000fe200078e00ff */
[----:B------:R-:W-:Y:S06]  /*f3f0*/  BRA `(.L_x_7286) ;  /* 0x0000000000147947 */ /* 0x000fec0003800000 */
.L_x_7306:
[----:B------:R-:W2:Y:S02]  /*f400*/  LDG.E.64 R2, desc[UR36][R2.64] ;  /* 0x0000002402027981 */ /* 0x000ea4000c1e1b00 */
[----:B--2---:R0:W2:Y:S01]  /*f410*/  I2F.U64 R0, R2 ;  /* 0x0000000200007312 */ /* 0x0040a20000301000 */
[----:B------:R-:W-:Y:S05]  /*f420*/  BRA `(.L_x_7286) ;  /* 0x0000000000087947 */ /* 0x000fea0003800000 */
.L_x_7305:
[----:B------:R-:W2:Y:S02]  /*f430*/  LDG.E R0, desc[UR36][R2.64] ;  /* 0x0000002402007981 */ /* 0x000ea4000c1e1900 */
[----:B--2---:R-:W-:-:S07]  /*f440*/  I2FP.F32.U32 R0, R0 ;  /* 0x0000000000007245 */ /* 0x004fce0000201000 */
.L_x_7286:
[----:B------:R-:W-:Y:S05]  /*f450*/  BSYNC.RECONVERGENT B6 ;  /* 0x0000000000067941 */ /* 0x000fea0003800200 */
.L_x_7280:
[----:B------:R-:W-:Y:S01]  /*f460*/  UPRMT UR4, UR43, 0x9910, URZ ;  /* 0x000099102b047896 */ /* 0x000fe200080000ff */
[----:B012345:R-:W-:-:S03]  /*f470*/  FMUL.FTZ R2, R0, R19 ;  /* 0x0000001300027220 */ /* 0x03ffc60000410000 */
        /* <DEDUP_REMOVED lines=11> */
[----:B0-----:R-:W-:Y:S01]  /*f530*/  STG.E.U8 desc[UR36][R16.64], R3 ;  /* 0x0000000310007986 */ /* 0x001fe2000c101124 */
[----:B------:R-:W-:Y:S05]  /*f540*/  EXIT ;  /* 0x000000000000794d */ /* 0x000fea0003800000 */
.L_x_7311:
[----:B------:R-:W0:Y:S02]  /*f550*/  F2I.S64.TRUNC R2, R2 ;  /* 0x0000000200027311 */ /* 0x000e24000020d900 */
[----:B0-----:R-:W-:-:S05]  /*f560*/  MOV R5, R2 ;  /* 0x0000000200057202 */ /* 0x001fca0000000f00 */
[----:B------:R-:W-:Y:S01]  /*f570*/  STG.E.U8 desc[UR36][R16.64], R5 ;  /* 0x0000000510007986 */ /* 0x000fe2000c101124 */
[----:B------:R-:W-:Y:S05]  /*f580*/  EXIT ;  /* 0x000000000000794d */ /* 0x000fea0003800000 */
.L_x_7310:
[----:B------:R-:W-:-:S09]  /*f590*/  UISETP.NE.AND UP0, UPT, UR4, 0x2, UPT ;  /* 0x000000020400788c */ /* 0x000fd2000bf05270 */
[----:B------:R-:W-:Y:S05]  /*f5a0*/  BRA.U !UP0, `(.L_x_7313) ;  /* 0x0000000108287547 */ /* 0x000fea000b800000 */
[----:B------:R-:W-:-:S09]  /*f5b0*/  UISETP.NE.AND UP0, UPT, UR4, 0x3, UPT ;  /* 0x000000030400788c */ /* 0x000fd2000bf05270 */
[----:B------:R-:W-:Y:S05]  /*f5c0*/  BRA.U !UP0, `(.L_x_7314) ;  /* 0x0000000108147547 */ /* 0x000fea000b800000 */
[----:B------:R-:W-:-:S09]  /*f5d0*/  UISETP.NE.AND UP0, UPT, UR4, 0x4, UPT ;  /* 0x000000040400788c */ /* 0x000fd2000bf05270 */
[----:B------:R-:W-:Y:S05]  /*f5e0*/  BRA.U UP0, `(.L_x_7312) ;  /* 0x0000000900387547 */ /* 0x000fea000b800000 */
[----:B------:R-:W0:Y:S02]  /*f5f0*/  F2I.S64.TRUNC R2, R2 ;  /* 0x0000000200027311 */ /* 0x000e24000020d900 */
[----:B0-----:R-:W-:Y:S01]  /*f600*/  STG.E.64 desc[UR36][R16.64], R2 ;  /* 0x0000000210007986 */ /* 0x001fe2000c101b24 */
[----:B------:R-:W-:Y:S05]  /*f610*/  EXIT ;  /* 0x000000000000794d */ /* 0x000fea0003800000 */
.L_x_7314:
[----:B------:R-:W0:Y:S02]  /*f620*/  F2I.FTZ.TRUNC.NTZ R3, R2 ;  /* 0x0000000200037305 */ /* 0x000e24000021f100 */
[----:B0-----:R-:W-:Y:S01]  /*f630*/  STG.E desc[UR36][R16.64], R3 ;  /* 0x0000000310007986 */ /* 0x001fe2000c101924 */
[----:B------:R-:W-:Y:S05]  /*f640*/  EXIT ;  /* 0x000000000000794d */ /* 0x000fea0003800000 */
.L_x_7313:
[----:B------:R-:W0:Y:S02]  /*f650*/  F2I.FTZ.TRUNC.NTZ R3, R2 ;  /* 0x0000000200037305 */ /* 0x000e24000021f100 */
[----:B0-----:R-:W-:Y:S01]  /*f660*/  STG.E.U16 desc[UR36][R16.64], R3 ;  /* 0x0000000310007986 */ /* 0x001fe2000c101524 */
[----:B------:R-:W-:Y:S05]  /*f670*/  EXIT ;  /* 0x000000000000794d */ /* 0x000fea0003800000 */
.L_x_7309:
[----:B------:R-:W-:-:S09]  /*f680*/  UISETP.GT.AND UP0, UPT, UR4, 0x6, UPT ;  /* 0x000000060400788c */ /* 0x000fd2000bf04270 */
[----:B------:R-:W-:Y:S05]  /*f690*/  BRA.U UP0, `(.L_x_7315) ;  /* 0x0000000100247547 */ /* 0x000fea000b800000 */
[----:B------:R-:W-:-:S09]  /*f6a0*/  UISETP.NE.AND UP0, UPT, UR4, 0x5, UPT ;  /* 0x000000050400788c */ /* 0x000fd2000bf05270 */
[----:B------:R-:W-:Y:S05]  /*f6b0*/  BRA.U !UP0, `(.L_x_7316) ;  /* 0x0000000108107547 */ /* 0x000fea000b800000 */
[----:B------:R-:W-:-:S09]  /*f6c0*/  UISETP.NE.AND UP0, UPT, UR4, 0x6, UPT ;  /* 0x000000060400788c */ /* 0x000fd2000bf05270 */
[----:B------:R-:W-:Y:S05]  /*f6d0*/  BRA.U UP0, `(.L_x_7312) ;  /* 0x0000000500fc7547 */ /* 0x000fea000b800000 */
[----:B------:R-:W-:Y:S01]  /*f6e0*/  STG.E desc[UR36][R16.64], R2 ;  /* 0x0000000210007986 */ /* 0x000fe2000c101924 */
[----:B------:R-:W-:Y:S05]  /*f6f0*/  EXIT ;  /* 0x000000000000794d */ /* 0x000fea0003800000 */
.L_x_7316:
[----:B------:R-:W-:-:S05]  /*f700*/  F2FP.F16.F32.PACK_AB R2, RZ, R2 ;  /* 0x00000002ff02723e */ /* 0x000fca00000000ff */
[----:B------:R-:W-:Y:S01]  /*f710*/  STG.E.U16 desc[UR36][R16.64], R2 ;  /* 0x0000000210007986 */ /* 0x000fe2000c101524 */
[----:B------:R-:W-:Y:S05]  /*f720*/  EXIT ;  /* 0x000000000000794d */ /* 0x000fea0003800000 */
.L_x_7315:
[----:B------:R-:W-:-:S09]  /*f730*/  UISETP.NE.AND UP0, UPT, UR4, 0x7, UPT ;  /* 0x000000070400788c */ /* 0x000fd2000bf05270 */
[----:B------:R-:W-:Y:S05]  /*f740*/  BRA.U !UP0, `(.L_x_7317) ;  /* 0x00000001082c7547 */ /* 0x000fea000b800000 */
[----:B------:R-:W-:-:S09]  /*f750*/  UISETP.NE.AND UP0, UPT, UR4, 0x8, UPT ;  /* 0x000000080400788c */ /* 0x000fd2000bf05270 */
[----:B------:R-:W-:Y:S05]  /*f760*/  BRA.U !UP0, `(.L_x_7318) ;  /* 0x0000000108147547 */ /* 0x000fea000b800000 */
[----:B------:R-:W-:-:S09]  /*f770*/  UISETP.NE.AND UP0, UPT, UR4, 0x9, UPT ;  /* 0x000000090400788c */ /* 0x000fd2000bf05270 */
[----:B------:R-:W-:Y:S05]  /*f780*/  BRA.U UP0, `(.L_x_7312) ;  /* 0x0000000500d07547 */ /* 0x000fea000b800000 */
[----:B------:R-:W-:-:S05]  /*f790*/  IMAD.MOV.U32 R3, RZ, RZ, RZ ;  /* 0x000000ffff037224 */ /* 0x000fca00078e00ff */
[----:B------:R-:W-:Y:S01]  /*f7a0*/  STG.E.64 desc[UR36][R16.64], R2 ;  /* 0x0000000210007986 */ /* 0x000fe2000c101b24 */
[----:B------:R-:W-:Y:S05]  /*f7b0*/  EXIT ;  /* 0x000000000000794d */ /* 0x000fea0003800000 */
.L_x_7318:
[----:B------:R-:W-:-:S04]  /*f7c0*/  F2FP.F16.F32.PACK_AB R3, RZ, R2 ;  /* 0x00000002ff03723e */ /* 0x000fc800000000ff */
[----:B------:R-:W-:-:S05]  /*f7d0*/  PRMT R3, R3, 0x5410, RZ ;  /* 0x0000541003037816 */ /* 0x000fca00000000ff */
[----:B------:R-:W-:Y:S01]  /*f7e0*/  STG.E desc[UR36][R16.64], R3 ;  /* 0x0000000310007986 */ /* 0x000fe2000c101924 */
[----:B------:R-:W-:Y:S05]  /*f7f0*/  EXIT ;  /* 0x000000000000794d */ /* 0x000fea0003800000 */
.L_x_7317:
[----:B------:R-:W-:-:S06]  /*f800*/  FMUL.FTZ R2, R2, 1 ;  /* 0x3f80000002027820 */ /* 0x000fcc0000410000 */
[----:B------:R-:W0:Y:S02]  /*f810*/  F2F.F64.F32 R2, R2 ;  /* 0x0000000200027310 */ /* 0x000e240000201800 */
[----:B0-----:R-:W-:Y:S01]  /*f820*/  STG.E.64 desc[UR36][R16.64], R2 ;  /* 0x0000000210007986 */ /* 0x001fe2000c101b24 */
[----:B------:R-:W-:Y:S05]  /*f830*/  EXIT ;  /* 0x000000000000794d */ /* 0x000fea0003800000 */
.L_x_7308:
        /* <DEDUP_REMOVED lines=11> */
[----:B0-----:R-:W-:Y:S01]  /*f8f0*/  STG.E.U16 desc[UR36][R16.64], R3 ;  /* 0x0000000310007986 */ /* 0x001fe2000c101524 */
[----:B------:R-:W-:Y:S05]  /*f900*/  EXIT ;  /* 0x000000000000794d */ /* 0x000fea0003800000 */
.L_x_7322:
        /* <DEDUP_REMOVED lines=16> */
.L_x_7325:
[----:B------:R-:W-:-:S04]  /*fa10*/  SHF.R.U32.HI R2, RZ, 0x18, R2 ;  /* 0x00000018ff027819 */ /* 0x000fc80000011602 */
[----:B------:R-:W-:-:S04]  /*fa20*/  LOP3.LUT R2, R3, 0x80, R2, 0xf8, !PT ;  /* 0x0000008003027812 */ /* 0x000fc800078ef802 */
[----:B------:R-:W-:-:S07]  /*fa30*/  PRMT R8, R2, 0x7610, R8 ;  /* 0x0000761002087816 */ /* 0x000fce0000000008 */
.L_x_7324:
[----:B------:R-:W-:Y:S05]  /*fa40*/  BSYNC.RECONVERGENT B0 ;  /* 0x0000000000007941 */ /* 0x000fea0003800200 */
.L_x_7323:
[----:B------:R-:W-:Y:S01]  /*fa50*/  STG.E.U8 desc[UR36][R16.64], R8 ;  /* 0x0000000810007986 */ /* 0x000fe2000c101124 */
[----:B------:R-:W-:Y:S05]  /*fa60*/  EXIT ;  /* 0x000000000000794d */ /* 0x000fea0003800000 */
.L_x_7321:
[----:B------:R-:W-:Y:S01]  /*fa70*/  LOP3.LUT R4, R2, 0x7fffffff, RZ, 0xc0, !PT ;  /* 0x7fffffff02047812 */ /* 0x000fe200078ec0ff */
        /* <DEDUP_REMOVED lines=15> */
.L_x_7328:
[----:B------:R-:W-:-:S04]  /*fb70*/  SHF.R.U32.HI R2, RZ, 0x18, R2 ;  /* 0x00000018ff027819 */ /* 0x000fc80000011602 */
[----:B------:R-:W-:-:S04]  /*fb80*/  LOP3.LUT R3, R3, 0x80, R2, 0xf8, !PT ;  /* 0x0000008003037812 */ /* 0x000fc800078ef802 */
[----:B------:R-:W-:-:S07]  /*fb90*/  PRMT R8, R3, 0x7610, R8 ;  /* 0x0000761003087816 */ /* 0x000fce0000000008 */
.L_x_7327:
[----:B------:R-:W-:Y:S05]  /*fba0*/  BSYNC.RECONVERGENT B0 ;  /* 0x0000000000007941 */ /* 0x000fea0003800200 */
.L_x_7326:
[----:B------:R-:W-:Y:S01]  /*fbb0*/  STG.E.U8 desc[UR36][R16.64], R8 ;  /* 0x0000000810007986 */ /* 0x000fe2000c101124 */
[----:B------:R-:W-:Y:S05]  /*fbc0*/  EXIT ;  /* 0x000000000000794d */ /* 0x000fea0003800000 */
.L_x_7320:
        /* <DEDUP_REMOVED lines=21> */
.L_x_7330:
[----:B------:R-:W0:Y:S02]  /*fd20*/  F2I.U64.TRUNC R2, R2 ;  /* 0x0000000200027311 */ /* 0x000e24000020d800 */
[----:B0-----:R-:W-:Y:S01]  /*fd30*/  STG.E.64 desc[UR36][R16.64], R2 ;  /* 0x0000000210007986 */ /* 0x001fe2000c101b24 */
[----:B------:R-:W-:Y:S05]  /*fd40*/  EXIT ;  /* 0x000000000000794d */ /* 0x000fea0003800000 */
.L_x_7329:
[----:B------:R-:W0:Y:S02]  /*fd50*/  F2I.FTZ.U32.TRUNC.NTZ R3, R2 ;  /* 0x0000000200037305 */ /* 0x000e24000021f000 */
[----:B0-----:R-:W-:Y:S01]  /*fd60*/  STG.E desc[UR36][R16.64], R3 ;  /* 0x0000000310007986 */ /* 0x001fe2000c101924 */
[----:B------:R-:W-:Y:S05]  /*fd70*/  EXIT ;  /* 0x000000000000794d */ /* 0x000fea0003800000 */
.L_x_7319:
        /* <DEDUP_REMOVED lines=8> */
[----:B------:R-:W-:Y:S01]  /*fe00*/  STG.E.U8 desc[UR36][R16.64], R3 ;  /* 0x0000000310007986 */ /* 0x000fe2000c101124 */
[----:B------:R-:W-:Y:S05]  /*fe10*/  EXIT ;  /* 0x000000000000794d */ /* 0x000fea0003800000 */
.L_x_7332:
[----:B------:R-:W-:Y:S01]  /*fe20*/  FMUL.FTZ R4, R2, 1 ;  /* 0x3f80000002047820 */ /* 0x000fe20000410000 */
[----:B------:R-:W-:-:S05]  /*fe30*/  CS2R R6, SRZ ;  /* 0x0000000000067805 */ /* 0x000fca000001ff00 */
[----:B------:R-:W0:Y:S02]  /*fe40*/  F2F.F64.F32 R4, R4 ;  /* 0x0000000400047310 */ /* 0x000e240000201800 */
[----:B0-----:R-:W-:Y:S01]  /*fe50*/  STG.E.128 desc[UR36][R16.64], R4 ;  /* 0x0000000410007986 */ /* 0x001fe2000c101d24 */
[----:B------:R-:W-:Y:S05]  /*fe60*/  EXIT ;  /* 0x000000000000794d */ /* 0x000fea0003800000 */
.L_x_7331:
[----:B------:R-:W-:-:S09]  /*fe70*/  UISETP.NE.AND UP0, UPT, UR4, 0xf, UPT ;  /* 0x0000000f0400788c */ /* 0x000fd2000bf05270 */
[----:B------:R-:W-:Y:S05]  /*fe80*/  BRA.U !UP0, `(.L_x_7333) ;  /* 0x0000000108e07547 */ /* 0x000fea000b800000 */
[----:B------:R-:W-:-:S09]  /*fe90*/  UISETP.NE.AND UP0, UPT, UR4, 0x17, UPT ;  /* 0x000000170400788c */ /* 0x000fd2000bf05270 */
[----:B------:R-:W-:Y:S05]  /*fea0*/  BRA.U !UP0, `(.L_x_7334) ;  /* 0x00000001088c7547 */ /* 0x000fea000b800000 */
[----:B------:R-:W-:-:S09]  /*feb0*/  UISETP.NE.AND UP0, UPT, UR4, 0x18, UPT ;  /* 0x000000180400788c */ /* 0x000fd2000bf05270 */
[----:B------:R-:W-:Y:S05]  /*fec0*/  BRA.U !UP0, `(.L_x_7335) ;  /* 0x0000000108447547 */ /* 0x000fea000b800000 */
.L_x_7312:
        /* <DEDUP_REMOVED lines=16> */
.L_x_7336:
[----:B------:R-:W-:Y:S05]  /*ffd0*/  EXIT ;  /* 0x000000000000794d */ /* 0x000fea0003800000 */
.L_x_7335:
        /* <DEDUP_REMOVED lines=12> */
.L_x_7338:
[----:B------:R-:W-:Y:S05]  /*100a0*/  BSYNC.RECONVERGENT B0 ;  /* 0x0000000000007941 */ /* 0x000fea0003800200 */
.L_x_7337:
[----:B------:R-:W-:-:S05]  /*100b0*/  LOP3.LUT R3, R0, 0x80, R5, 0xf8, !PT ;  /* 0x0000008000037812 */ /* 0x000fca00078ef805 */
[----:B------:R-:W-:Y:S01]  /*100c0*/  STG.E.U8 desc[UR36][R16.64], R3 ;  /* 0x0000000310007986 */ /* 0x000fe2000c101124 */
[----:B------:R-:W-:Y:S05]  /*100d0*/  EXIT ;  /* 0x000000000000794d */ /* 0x000fea0003800000 */
.L_x_7334:
        /* <DEDUP_REMOVED lines=11> */
.L_x_7340:
[----:B------:R-:W-:Y:S01]  /*10190*/  HFMA2 R0, -RZ, RZ, 0, 7.569789886474609375e-06 ;  /* 0x0000007fff007431 */ /* 0x000fe200000001ff */
[----:B------:R-:W-:-:S04]  /*101a0*/  ISETP.GT.U32.AND P0, PT, R4, 0x7f800000, PT ;  /* 0x7f8000000400780c */ /* 0x000fc80003f04070 */
[----:B------:R-:W-:-:S09]  /*101b0*/  SEL R0, R0, 0x7c, P0 ;  /* 0x0000007c00007807 */ /* 0x000fd20000000000 */
.L_x_7341:
[----:B------:R-:W-:Y:S05]  /*101c0*/  BSYNC.RECONVERGENT B0 ;  /* 0x0000000000007941 */ /* 0x000fea0003800200 */
.L_x_7339:
[----:B------:R-:W-:-:S04]  /*101d0*/  SHF.R.U32.HI R3, RZ, 0x18, R2 ;  /* 0x00000018ff037819 */ /* 0x000fc80000011602 */
[----:B------:R-:W-:-:S05]  /*101e0*/  LOP3.LUT R3, R0, 0x80, R3, 0xf8, !PT ;  /* 0x0000008000037812 */ /* 0x000fca00078ef803 */
[----:B------:R-:W-:Y:S01]  /*101f0*/  STG.E.U8 desc[UR36][R16.64], R3 ;  /* 0x0000000310007986 */ /* 0x000fe2000c101124 */
[----:B------:R-:W-:Y:S05]  /*10200*/  EXIT ;  /* 0x000000000000794d */ /* 0x000fea0003800000 */
.L_x_7333:
[----:B------:R-:W-:-:S05]  /*10210*/  F2FP.BF16.F32.PACK_AB R2, RZ, R2 ;  /* 0x00000002ff02723e */ /* 0x000fca00000010ff */
[----:B------:R-:W-:Y:S01]  /*10220*/  STG.E.U16 desc[UR36][R16.64], R2 ;  /* 0x0000000210007986 */ /* 0x000fe2000c101524 */
[----:B------:R-:W-:Y:S05]  /*10230*/  EXIT ;  /* 0x000000000000794d */ /* 0x000fea0003800000 */
.L_x_7342:
        /* <DEDUP_REMOVED lines=12> */
.L_x_27430:


//--------------------- .text._ZN2at6native27unrolled_elementwise_kernelIZZZNS0_49_GLOBAL__N__b919a28f_16_Normalization_cu_5c38458736batch_norm_elementwise_backward_evalERKNS_6TensorES5_S5_S5_ENKUlvE0_clEvENKUlvE0_clEvEUlffE_St5arrayIPcLm3EELi4E23TrivialOffsetCalculatorILi2EjESC_ILi1EjENS0_6memory12LoadWithCastILi2EEENSF_13StoreWithCastILi1EEEEEviT_T0_T2_T3_T4_T5_ --------------------------
	.section	.text._ZN2at6native27unrolled_elementwise_kernelIZZZNS0_49_GLOBAL__N__b919a28f_16_Normalization_cu_5c38458736batch_norm_elementwise_backward_evalERKNS_6TensorES5_S5_S5_ENKUlvE0_clEvENKUlvE0_clEvEUlffE_St5arrayIPcLm3EELi4E23TrivialOffsetCalculatorILi2EjESC_ILi1EjENS0_6memory12LoadWithCastILi2EEENSF_13StoreWithCastILi1EEEEEviT_T0_T2_T3_T4_T5_,"ax",@progbits
	.align	128
        .global         _ZN2at6native27unrolled_elementwise_kernelIZZZNS0_49_GLOBAL__N__b919a28f_16_Normalization_cu_5c38458736batch_norm_elementwise_backward_evalERKNS_6TensorES5_S5_S5_ENKUlvE0_clEvENKUlvE0_clEvEUlffE_St5arrayIPcLm3EELi4E23TrivialOffsetCalculatorILi2EjESC_ILi1EjENS0_6memory12LoadWithCastILi2EEENSF_13StoreWithCastILi1EEEEEviT_T0_T2_T3_T4_T5_
        .type           _ZN2at6native27unrolled_elementwise_kernelIZZZNS0_49_GLOBAL__N__b919a28f_16_Normalization_cu_5c38458736batch_norm_elementwise_backward_evalERKNS_6TensorES5_S5_S5_ENKUlvE0_clEvENKUlvE0_clEvEUlffE_St5arrayIPcLm3EELi4E23TrivialOffsetCalculatorILi2EjESC_ILi1EjENS0_6memory12LoadWithCastILi2EEENSF_13StoreWithCastILi1EEEEEviT_T0_T2_T3_T4_T5_,@function
        .size           _ZN2at6native27unrolled_elementwise_kernelIZZZNS0_49_GLOBAL__N__b919a28f_16_Normalization_cu_5c38458736batch_norm_elementwise_backward_evalERKNS_6TensorES5_S5_S5_ENKUlvE0_clEvENKUlvE0_clEvEUlffE_St5arrayIPcLm3EELi4E23TrivialOffsetCalculatorILi2EjESC_ILi1EjENS0_6memory12LoadWithCastILi2EEENSF_13StoreWithCastILi1EEEEEviT_T0_T2_T3_T4_T5_,(.L_x_27431 - _ZN2at6native27unrolled_elementwise_kernelIZZZNS0_49_GLOBAL__N__b919a28f_16_Normalization_cu_5c38458736batch_norm_elementwise_backward_evalERKNS_6TensorES5_S5_S5_ENKUlvE0_clEvENKUlvE0_clEvEUlffE_St5arrayIPcLm3EELi4E23TrivialOffsetCalculatorILi2EjESC_ILi1EjENS0_6memory12LoadWithCastILi2EEENSF_13StoreWithCastILi1EEEEEviT_T0_T2_T3_T4_T5_)
        .other          _ZN2at6native27unrolled_elementwise_kernelIZZZNS0_49_GLOBAL__N__b919a28f_16_Normalization_cu_5c38458736batch_norm_elementwise_backward_evalERKNS_6TensorES5_S5_S5_ENKUlvE0_clEvENKUlvE0_clEvEUlffE_St5arrayIPcLm3EELi4E23TrivialOffsetCalculatorILi2EjESC_ILi1EjENS0_6memory12LoadWithCastILi2EEENSF_13StoreWithCastILi1EEEEEviT_T0_T2_T3_T4_T5_,@"STO_CUDA_ENTRY STV_DEFAULT"
_ZN2at6native27unrolled_elementwise_kernelIZZZNS0_49_GLOBAL__N__b919a28f_16_Normalization_cu_5c38458736batch_norm_elementwise_backward_evalERKNS_6TensorES5_S5_S5_ENKUlvE0_clEvENKUlvE0_clEvEUlffE_St5arrayIPcLm3EELi4E23TrivialOffsetCalculatorILi2EjESC_ILi1EjENS0_6memory12LoadWithCastILi2EEENSF_13StoreWithCastILi1EEEEEviT_T0_T2_T3_T4_T5_:
.text._ZN2at6native27unrolled_elementwise_kernelIZZZNS0_49_GLOBAL__N__b919a28f_16_Normalization_cu_5c38458736batch_norm_elementwise_backward_evalERKNS_6TensorES5_S5_S5_ENKUlvE0_clEvENKUlvE0_clEvEUlffE_St5arrayIPcLm3EELi4E23TrivialOffsetCalculatorILi2EjESC_ILi1EjENS0_6memory12LoadWithCastILi2EEENSF_13StoreWithCastILi1EEEEEviT_T0_T2_T3_T4_T5_:
        /* <DEDUP_REMOVED lines=8> */
[----:B------:R-:W-:Y:S01]  /*0080*/  IMAD.MOV.U32 R26, RZ, RZ, RZ ;  /* 0x000000ffff1a7224 */ /* 0x000fe200078e00ff */
        /* <DEDUP_REMOVED lines=26> */
.L_x_7349:
[----:B------:R-:W2:Y:S02]  /*0230*/  LDG.E.U8 R4, desc[UR36][R4.64] ;  /* 0x0000002404047981 */ /* 0x000ea4000c1e1100 */
[----:B--2---:R-:W-:Y:S01]  /*0240*/  I2FP.F32.U32 R29, R4 ;  /* 0x00000004001d7245 */ /* 0x004fe20000201000 */
[----:B------:R-:W-:Y:S06]  /*0250*/  BRA `(.L_x_7351) ;  /* 0x0000000c00247947 */ /* 0x000fec0003800000 */
.L_x_7348:
        /* <DEDUP_REMOVED lines=9> */
.L_x_7353:
[----:B------:R-:W2:Y:S02]  /*02f0*/  LDG.E R4, desc[UR36][R4.64] ;  /* 0x0000002404047981 */ /* 0x000ea4000c1e1900 */
[----:B--2---:R-:W-:Y:S01]  /*0300*/  I2FP.F32.S32 R29, R4 ;  /* 0x00000004001d7245 */ /* 0x004fe20000201400 */
[----:B------:R-:W-:Y:S06]  /*0310*/  BRA `(.L_x_7351) ;  /* 0x0000000800f47947 */ /* 0x000fec0003800000 */
.L_x_7352:
[----:B------:R-:W2:Y:S02]  /*0320*/  LDG.E.U16 R4, desc[UR36][R4.64] ;  /* 0x0000002404047981 */ /* 0x000ea4000c1e1500 */
[----:B--2---:R2:W3:Y:S01]  /*0330*/  I2F.S16 R29, R4 ;  /* 0x00000004001d7306 */ /* 0x0044e20000101400 */
[----:B------:R-:W-:Y:S05]  /*0340*/  BRA `(.L_x_7351) ;  /* 0x0000000800e87947 */ /* 0x000fea0003800000 */
.L_x_7347:
        /* <DEDUP_REMOVED lines=8> */
.L_x_7355:
[----:B------:R-:W2:Y:S02]  /*03d0*/  LDG.E.U16 R4, desc[UR36][R4.64] ;  /* 0x0000002404047981 */ /* 0x000ea4000c1e1500 */
[----:B--2---:R-:W-:Y:S01]  /*03e0*/  HADD2.F32 R29, -RZ, R4.H0_H0 ;  /* 0x20000004ff1d7230 */ /* 0x004fe20000004100 */
[----:B------:R-:W-:Y:S06]  /*03f0*/  BRA `(.L_x_7351) ;  /* 0x0000000800bc7947 */ /* 0x000fec0003800000 */
.L_x_7354:
        /* <DEDUP_REMOVED lines=8> */
.L_x_7357:
[----:B------:R-:W2:Y:S02]  /*0480*/  LDG.E.U16 R4, desc[UR36][R4.64] ;  /* 0x0000002404047981 */ /* 0x000ea4000c1e1500 */
[----:B--2---:R-:W-:Y:S01]  /*0490*/  HADD2.F32 R29, -RZ, R4.H0_H0 ;  /* 0x20000004ff1d7230 */ /* 0x004fe20000004100 */
[----:B------:R-:W-:Y:S06]  /*04a0*/  BRA `(.L_x_7351) ;  /* 0x0000000800907947 */ /* 0x000fec0003800000 */
.L_x_7356:
[----:B------:R-:W2:Y:S01]  /*04b0*/  LDG.E.64 R4, desc[UR36][R4.64] ;  /* 0x0000002404047981 */ /* 0x000ea2000c1e1b00 */
[----:B------:R-:W-:Y:S01]  /*04c0*/  UMOV UR4, 0xf0000000 ;  /* 0xf000000000047882 */ /* 0x000fe20000000000 */
[----:B------:R-:W-:Y:S01]  /*04d0*/  UMOV UR5, 0x380fffff ;  /* 0x380fffff00057882 */ /* 0x000fe20000000000 */
[----:B--2---:R-:W0:Y:S01]  /*04e0*/  F2F.F32.F64 R29, R4 ;  /* 0x00000004001d7310 */ /* 0x004e220000301000 */
[----:B------:R-:W-:-:S14]  /*04f0*/  DSETP.GEU.AND P0, PT, |R4|, UR4, PT ;  /* 0x0000000404007e2a */ /* 0x000fdc000bf0e200 */
[----:B0-----:R-:W-:Y:S01]  /*0500*/  @!P0 FMUL R29, R29, 1.175494350822287508e-38 ;  /* 0x008000001d1d8820 */ /* 0x001fe20000400000 */
[----:B------:R-:W-:Y:S06]  /*0510*/  BRA `(.L_x_7351) ;  /* 0x0000000800747947 */ /* 0x000fec0003800000 */
.L_x_7346:
        /* <DEDUP_REMOVED lines=12> */
.L_x_7360:
[----:B------:R-:W2:Y:S01]  /*05e0*/  LDG.E.64 R4, desc[UR36][R4.64] ;  /* 0x0000002404047981 */ /* 0x000ea2000c1e1b00 */
[----:B------:R-:W-:Y:S01]  /*05f0*/  UMOV UR4, 0xf0000000 ;  /* 0xf000000000047882 */ /* 0x000fe20000000000 */
[----:B------:R-:W-:Y:S01]  /*0600*/  UMOV UR5, 0x380fffff ;  /* 0x380fffff00057882 */ /* 0x000fe20000000000 */
[----:B--2---:R-:W0:Y:S01]  /*0610*/  F2F.F32.F64 R29, R4 ;  /* 0x00000004001d7310 */ /* 0x004e220000301000 */
[----:B------:R-:W-:-:S14]  /*0620*/  DSETP.GEU.AND P0, PT, |R4|, UR4, PT ;  /* 0x0000000404007e2a */ /* 0x000fdc000bf0e200 */
[----:B0-----:R-:W-:Y:S01]  /*0630*/  @!P0 FMUL R29, R29, 1.175494350822287508e-38 ;  /* 0x008000001d1d8820 */ /* 0x001fe20000400000 */
[----:B------:R-:W-:Y:S06]  /*0640*/  BRA `(.L_x_7351) ;  /* 0x0000000800287947 */ /* 0x000fec0003800000 */
.L_x_7359:
        /* <DEDUP_REMOVED lines=25> */
.L_x_7362:
        /* <DEDUP_REMOVED lines=12> */
.L_x_7361:
[----:B------:R-:W2:Y:S02]  /*08a0*/  LDG.E.U16 R4, desc[UR36][R4.64] ;  /* 0x0000002404047981 */ /* 0x000ea4000c1e1500 */
[----:B--2---:R-:W-:Y:S01]  /*08b0*/  IMAD.U32 R29, R4, 0x10000, RZ ;  /* 0x00010000041d7824 */ /* 0x004fe200078e00ff */
[----:B------:R-:W-:Y:S06]  /*08c0*/  BRA `(.L_x_7351) ;  /* 0x0000000400887947 */ /* 0x000fec0003800000 */
.L_x_7358:
        /* <DEDUP_REMOVED lines=11> */
.L_x_7365:
        /* <DEDUP_REMOVED lines=20> */
.L_x_7367:
[----:B------:R-:W-:Y:S05]  /*0ac0*/  BSYNC.RECONVERGENT B0 ;  /* 0x0000000000007941 */ /* 0x000fea0003800200 */
.L_x_7366:
[----:B------:R-:W-:Y:S01]  /*0ad0*/  IMAD.SHL.U32 R0, R0, 0x100000, RZ ;  /* 0x0010000000007824 */ /* 0x000fe200078e00ff */
[----:B------:R-:W-:-:S04]  /*0ae0*/  LEA R3, R3, 0x3b800000, 0x17 ;  /* 0x3b80000003037811 */ /* 0x000fc800078eb8ff */
[----:B------:R-:W-:Y:S01]  /*0af0*/  LOP3.LUT R29, R3, R0, R29, 0xfe, !PT ;  /* 0x00000000031d7212 */ /* 0x000fe200078efe1d */
[----:B------:R-:W-:Y:S06]  /*0b00*/  BRA `(.L_x_7351) ;  /* 0x0000000000f87947 */ /* 0x000fec0003800000 */
.L_x_7364:
        /* <DEDUP_REMOVED lines=20> */
.L_x_7369:
[----:B------:R-:W-:Y:S05]  /*0c50*/  BSYNC.RECONVERGENT B0 ;  /* 0x0000000000007941 */ /* 0x000fea0003800200 */
.L_x_7368:
[----:B------:R-:W-:Y:S01]  /*0c60*/  IMAD.SHL.U32 R0, R0, 0x200000, RZ ;  /* 0x0020000000007824 */ /* 0x000fe200078e00ff */
[----:B------:R-:W-:-:S04]  /*0c70*/  LEA R3, R3, 0x37800000, 0x17 ;  /* 0x3780000003037811 */ /* 0x000fc800078eb8ff */
[----:B------:R-:W-:Y:S01]  /*0c80*/  LOP3.LUT R29, R3, R0, R29, 0xfe, !PT ;  /* 0x00000000031d7212 */ /* 0x000fe200078efe1d */
[----:B------:R-:W-:Y:S06]  /*0c90*/  BRA `(.L_x_7351) ;  /* 0x0000000000947947 */ /* 0x000fec0003800000 */
.L_x_7363:
[----:B------:R-:W-:-:S09]  /*0ca0*/  UISETP.NE.AND UP0, UPT, UR4, 0x1c, UPT ;  /* 0x0000001c0400788c */ /* 0x000fd2000bf05270 */
[----:B------:R-:W-:Y:S05]  /*0cb0*/  BRA.U !UP0, `(.L_x_7370) ;  /* 0x0000000108847547 */ /* 0x000fea000b800000 */
[----:B------:R-:W-:-:S09]  /*0cc0*/  UISETP.NE.AND UP0, UPT, UR4, 0x1d, UPT ;  /* 0x0000001d0400788c */ /* 0x000fd2000bf05270 */
[----:B------:R-:W-:Y:S05]  /*0cd0*/  BRA.U !UP0, `(.L_x_7371) ;  /* 0x0000000108707547 */ /* 0x000fea000b800000 */
[----:B------:R-:W-:-:S09]  /*0ce0*/  UISETP.NE.AND UP0, UPT, UR4, 0x2c, UPT ;  /* 0x0000002c0400788c */ /* 0x000fd2000bf05270 */
[----:B------:R-:W-:Y:S05]  /*0cf0*/  BRA.U !UP0, `(.L_x_7372) ;  /* 0x0000000108487547 */ /* 0x000fea000b800000 */
.L_x_7350:
        /* <DEDUP_REMOVED lines=16> */
.L_x_7373:
[----:B------:R-:W-:Y:S01]  /*0e00*/  IMAD.MOV.U32 R29, RZ, RZ, RZ ;  /* 0x000000ffff1d7224 */ /* 0x000fe200078e00ff */
[----:B------:R-:W-:Y:S06]  /*0e10*/  BRA `(.L_x_7351) ;  /* 0x0000000000347947 */ /* 0x000fec0003800000 */
.L_x_7372:
        /* <DEDUP_REMOVED lines=8> */
.L_x_7371:
[----:B------:R-:W2:Y:S02]  /*0ea0*/  LDG.E.64 R4, desc[UR36][R4.64] ;  /* 0x0000002404047981 */ /* 0x000ea4000c1e1b00 */
[----:B--2---:R0:W1:Y:S01]  /*0eb0*/  I2F.U64 R29, R4 ;  /* 0x00000004001d7312 */ /* 0x0040620000301000 */
[----:B------:R-:W-:Y:S05]  /*0ec0*/  BRA `(.L_x_7351) ;  /* 0x0000000000087947 */ /* 0x000fea0003800000 */
.L_x_7370:
[----:B------:R-:W2:Y:S02]  /*0ed0*/  LDG.E R4, desc[UR36][R4.64] ;  /* 0x0000002404047981 */ /* 0x000ea4000c1e1900 */
[----:B--2---:R-:W-:-:S07]  /*0ee0*/  I2FP.F32.U32 R29, R4 ;  /* 0x00000004001d7245 */ /* 0x004fce0000201000 */
.L_x_7351:
[----:B------:R-:W-:Y:S05]  /*0ef0*/  BSYNC.RECONVERGENT B6 ;  /* 0x0000000000067941 */ /* 0x000fea0003800200 */
.L_x_7345:
[----:B0-2-4-:R-:W0:Y:S01]  /*0f00*/  LDC.64 R4, c[0x0][0x398] ;  /* 0x0000e600ff047b82 */ /* 0x015e220000000a00 */
        /* <DEDUP_REMOVED lines=19> */
.L_x_7378:
[----:B------:R-:W2:Y:S02]  /*1040*/  LDG.E.U8 R4, desc[UR36][R4.64] ;  /* 0x0000002404047981 */ /* 0x000ea4000c1e1100 */
[----:B--2---:R-:W-:Y:S01]  /*1050*/  I2FP.F32.U32 R26, R4 ;  /* 0x00000004001a7245 */ /* 0x004fe20000201000 */
[----:B------:R-:W-:Y:S06]  /*1060*/  BRA `(.L_x_7380) ;  /* 0x0000000c00287947 */ /* 0x000fec0003800000 */
.L_x_7377:
        /* <DEDUP_REMOVED lines=9> */
.L_x_7382:
[----:B------:R-:W2:Y:S02]  /*1100*/  LDG.E R4, desc[UR36][R4.64] ;  /* 0x0000002404047981 */ /* 0x000ea4000c1e1900 */
[----:B--2---:R-:W-:Y:S01]  /*1110*/  I2FP.F32.S32 R26, R4 ;  /* 0x00000004001a7245 */ /* 0x004fe20000201400 */
[----:B------:R-:W-:Y:S06]  /*1120*/  BRA `(.L_x_7380) ;  /* 0x0000000800f87947 */ /* 0x000fec0003800000 */
.L_x_7381:
[----:B------:R-:W2:Y:S02]  /*1130*/  LDG.E.U16 R4, desc[UR36][R4.64] ;  /* 0x0000002404047981 */ /* 0x000ea4000c1e1500 */
[----:B--2---:R0:W2:Y:S01]  /*1140*/  I2F.S16 R26, R4 ;  /* 0x00000004001a7306 */ /* 0x0040a20000101400 */
[----:B------:R-:W-:Y:S05]  /*1150*/  BRA `(.L_x_7380) ;  /* 0x0000000800ec7947 */ /* 0x000fea0003800000 */
.L_x_7376:
        /* <DEDUP_REMOVED lines=8> */
.L_x_7384:
[----:B------:R-:W2:Y:S02]  /*11e0*/  LDG.E.U16 R4, desc[UR36][R4.64] ;  /* 0x0000002404047981 */ /* 0x000ea4000c1e1500 */
[----:B--2---:R-:W-:Y:S01]  /*11f0*/  HADD2.F32 R26, -RZ, R4.H0_H0 ;  /* 0x20000004ff1a7230 */ /* 0x004fe20000004100 */
[----:B------:R-:W-:Y:S06]  /*1200*/  BRA `(.L_x_7380) ;  /* 0x0000000800c07947 */ /* 0x000fec0003800000 */
.L_x_7383:
        /* <DEDUP_REMOVED lines=8> */
.L_x_7386:
[----:B------:R-:W2:Y:S02]  /*1290*/  LDG.E.U16 R4, desc[UR36][R4.64] ;  /* 0x0000002404047981 */ /* 0x000ea4000c1e1500 */
[----:B--2---:R-:W-:Y:S01]  /*12a0*/  HADD2.F32 R26, -RZ, R4.H0_H0 ;  /* 0x20000004ff1a7230 */ /* 0x004fe20000004100 */
[----:B------:R-:W-:Y:S06]  /*12b0*/  BRA `(.L_x_7380) ;  /* 0x0000000800947947 */ /* 0x000fec0003800000 */
.L_x_7385:
[----:B------:R-:W2:Y:S01]  /*12c0*/  LDG.E.64 R4, desc[UR36][R4.64] ;  /* 0x0000002404047981 */ /* 0x000ea2000c1e1b00 */
[----:B------:R-:W-:Y:S01]  /*12d0*/  UMOV UR4, 0xf0000000 ;  /* 0xf000000000047882 */ /* 0x000fe20000000000 */
[----:B------:R-:W-:Y:S01]  /*12e0*/  UMOV UR5, 0x380fffff ;  /* 0x380fffff00057882 */ /* 0x000fe20000000000 */
[----:B--2---:R-:W0:Y:S01]  /*12f0*/  F2F.F32.F64 R26, R4 ;  /* 0x00000004001a7310 */ /* 0x004e220000301000 */
[----:B------:R-:W-:-:S14]  /*1300*/  DSETP.GEU.AND P0, PT, |R4|, UR4, PT ;  /* 0x0000000404007e2a */ /* 0x000fdc000bf0e200 */
[----:B0-----:R-:W-:Y:S01]  /*1310*/  @!P0 FMUL R26, R26, 1.175494350822287508e-38 ;  /* 0x008000001a1a8820 */ /* 0x001fe20000400000 */
[----:B------:R-:W-:Y:S06]  /*1320*/  BRA `(.L_x_7380) ;  /* 0x0000000800787947 */ /* 0x000fec0003800000 */
.L_x_7375:
        /* <DEDUP_REMOVED lines=12> */
.L_x_7389:
[----:B------:R-:W2:Y:S01]  /*13f0*/  LDG.E.64 R4, desc[UR36][R4.64] ;  /* 0x0000002404047981 */ /* 0x000ea2000c1e1b00 */
[----:B------:R-:W-:Y:S01]  /*1400*/  UMOV UR4, 0xf0000000 ;  /* 0xf000000000047882 */ /* 0x000fe20000000000 */
[----:B------:R-:W-:Y:S01]  /*1410*/  UMOV UR5, 0x380fffff ;  /* 0x380fffff00057882 */ /* 0x000fe20000000000 */
[----:B--2---:R-:W0:Y:S01]  /*1420*/  F2F.F32.F64 R26, R4 ;  /* 0x00000004001a7310 */ /* 0x004e220000301000 */
[----:B------:R-:W-:-:S14]  /*1430*/  DSETP.GEU.AND P0, PT, |R4|, UR4, PT ;  /* 0x0000000404007e2a */ /* 0x000fdc000bf0e200 */
[----:B0-----:R-:W-:Y:S01]  /*1440*/  @!P0 FMUL R26, R26, 1.175494350822287508e-38 ;  /* 0x008000001a1a8820 */ /* 0x001fe20000400000 */
[----:B------:R-:W-:Y:S06]  /*1450*/  BRA `(.L_x_7380) ;  /* 0x00000008002c7947 */ /* 0x000fec0003800000 */
.L_x_7388:
        /* <DEDUP_REMOVED lines=25> */
.L_x_7391:
        /* <DEDUP_REMOVED lines=13> */
.L_x_7390:
[----:B------:R-:W2:Y:S02]  /*16c0*/  LDG.E.U16 R4, desc[UR36][R4.64] ;  /* 0x0000002404047981 */ /* 0x000ea4000c1e1500 */
[----:B--2---:R-:W-:Y:S01]  /*16d0*/  IMAD.U32 R26, R4, 0x10000, RZ ;  /* 0x00010000041a7824 */ /* 0x004fe200078e00ff */
[----:B------:R-:W-:Y:S06]  /*16e0*/  BRA `(.L_x_7380) ;  /* 0x0000000400887947 */ /* 0x000fec0003800000 */
.L_x_7387:
        /* <DEDUP_REMOVED lines=11> */
.L_x_7394:
        /* <DEDUP_REMOVED lines=20> */
.L_x_7396:
[----:B------:R-:W-:Y:S05]  /*18e0*/  BSYNC.RECONVERGENT B0 ;  /* 0x0000000000007941 */ /* 0x000fea0003800200 */
.L_x_7395:
[----:B------:R-:W-:Y:S01]  /*18f0*/  IMAD.SHL.U32 R0, R0, 0x100000, RZ ;  /* 0x0010000000007824 */ /* 0x000fe200078e00ff */
[----:B------:R-:W-:-:S04]  /*1900*/  LEA R3, R3, 0x3b800000, 0x17 ;  /* 0x3b80000003037811 */ /* 0x000fc800078eb8ff */
[----:B------:R-:W-:Y:S01]  /*1910*/  LOP3.LUT R26, R3, R0, R7, 0xfe, !PT ;  /* 0x00000000031a7212 */ /* 0x000fe200078efe07 */
[----:B------:R-:W-:Y:S06]  /*1920*/  BRA `(.L_x_7380) ;  /* 0x0000000000f87947 */ /* 0x000fec0003800000 */
.L_x_7393:
        /* <DEDUP_REMOVED lines=20> */
.L_x_7398:
[----:B------:R-:W-:Y:S05]  /*1a70*/  BSYNC.RECONVERGENT B0 ;  /* 0x0000000000007941 */ /* 0x000fea0003800200 */
.L_x_7397:
[----:B------:R-:W-:Y:S01]  /*1a80*/  IMAD.SHL.U32 R0, R0, 0x200000, RZ ;  /* 0x0020000000007824 */ /* 0x000fe200078e00ff */
[----:B------:R-:W-:-:S04]  /*1a90*/  LEA R3, R3, 0x37800000, 0x17 ;  /* 0x3780000003037811 */ /* 0x000fc800078eb8ff */
[----:B------:R-:W-:Y:S01]  /*1aa0*/  LOP3.LUT R26, R3, R0, R7, 0xfe, !PT ;  /* 0x00000000031a7212 */ /* 0x000fe200078efe07 */
[----:B------:R-:W-:Y:S06]  /*1ab0*/  BRA `(.L_x_7380) ;  /* 0x0000000000947947 */ /* 0x000fec0003800000 */
.L_x_7392:
[----:B------:R-:W-:-:S09]  /*1ac0*/  UISETP.NE.AND UP0, UPT, UR4, 0x1c, UPT ;  /* 0x0000001c0400788c */ /* 0x000fd2000bf05270 */
[----:B------:R-:W-:Y:S05]  /*1ad0*/  BRA.U !UP0, `(.L_x_7399) ;  /* 0x0000000108847547 */ /* 0x000fea000b800000 */
[----:B------:R-:W-:-:S09]  /*1ae0*/  UISETP.NE.AND UP0, UPT, UR4, 0x1d, UPT ;  /* 0x0000001d0400788c */ /* 0x000fd2000bf05270 */
[----:B------:R-:W-:Y:S05]  /*1af0*/  BRA.U !UP0, `(.L_x_7400) ;  /* 0x0000000108707547 */ /* 0x000fea000b800000 */
[----:B------:R-:W-:-:S09]  /*1b00*/  UISETP.NE.AND UP0, UPT, UR4, 0x2c, UPT ;  /* 0x0000002c0400788c */ /* 0x000fd2000bf05270 */
[----:B------:R-:W-:Y:S05]  /*1b10*/  BRA.U !UP0, `(.L_x_7401) ;  /* 0x0000000108487547 */ /* 0x000fea000b800000 */
.L_x_7379:
        /* <DEDUP_REMOVED lines=16> */
.L_x_7402:
[----:B------:R-:W-:Y:S01]  /*1c20*/  IMAD.MOV.U32 R26, RZ, RZ, RZ ;  /* 0x000000ffff1a7224 */ /* 0x000fe200078e00ff */
[----:B------:R-:W-:Y:S06]  /*1c30*/  BRA `(.L_x_7380) ;  /* 0x0000000000347947 */ /* 0x000fec0003800000 */
.L_x_7401:
        /* <DEDUP_REMOVED lines=8> */
.L_x_7400:
[----:B------:R-:W2:Y:S02]  /*1cc0*/  LDG.E.64 R26, desc[UR36][R4.64] ;  /* 0x00000024041a7981 */ /* 0x000ea4000c1e1b00 */
[----:B--2---:R0:W2:Y:S01]  /*1cd0*/  I2F.U64 R26, R26 ;  /* 0x0000001a001a7312 */ /* 0x0040a20000301000 */
[----:B------:R-:W-:Y:S05]  /*1ce0*/  BRA `(.L_x_7380) ;  /* 0x0000000000087947 */ /* 0x000fea0003800000 */
.L_x_7399:
[----:B------:R-:W2:Y:S02]  /*1cf0*/  LDG.E R4, desc[UR36][R4.64] ;  /* 0x0000002404047981 */ /* 0x000ea4000c1e1900 */
[----:B--2---:R-:W-:-:S07]  /*1d00*/  I2FP.F32.U32 R26, R4 ;  /* 0x00000004001a7245 */ /* 0x004fce0000201000 */
.L_x_7380:
[----:B------:R-:W-:Y:S05]  /*1d10*/  BSYNC.RECONVERGENT B6 ;  /* 0x0000000000067941 */ /* 0x000fea0003800200 */
.L_x_7374:
[----:B------:R-:W-:-:S07]  /*1d20*/  VIADD R16, R19, 0x80 ;  /* 0x0000008013107836 */ /* 0x000fce0000000000 */
.L_x_7344:
[----:B------:R-:W-:Y:S05]  /*1d30*/  BSYNC.RECONVERGENT B7 ;  /* 0x0000000000077941 */ /* 0x000fea0003800200 */
.L_x_7343:
[----:B------:R-:W-:Y:S01]  /*1d40*/  ISETP.GE.AND P0, PT, R16, R17, PT ;  /* 0x000000111000720c */ /* 0x000fe20003f06270 */
[----:B------:R-:W-:Y:S01]  /*1d50*/  BSSY.RECONVERGENT B7, `(.L_x_7403) ;  /* 0x00001c9000077945 */ /* 0x000fe20003800200 */
[----:B------:R-:W-:Y:S02]  /*1d60*/  IMAD.MOV.U32 R22, RZ, RZ, RZ ;  /* 0x000000ffff167224 */ /* 0x000fe400078e00ff */
[----:B0-----:R-:W-:-:S09]  /*1d70*/  IMAD.MOV.U32 R27, RZ, RZ, RZ ;  /* 0x000000ffff1b7224 */ /* 0x001fd200078e00ff */
[----:B------:R-:W-:Y:S05]  /*1d80*/  @P0 BRA `(.L_x_7404) ;  /* 0x0000001c00140947 */ /* 0x000fea0003800000 */
[----:B----4-:R-:W0:Y:S01]  /*1d90*/  LDC.64 R4, c[0x0][0x390] ;  /* 0x0000e400ff047b82 */ /* 0x010e220000000a00 */
[----:B------:R-:W4:Y:S01]  /*1da0*/  LDCU UR5, c[0x0][0x3a8] ;  /* 0x00007500ff0577ac */ /* 0x000f220008000800 */
[----:B------:R-:W-:Y:S01]  /*1db0*/  IMAD R18, R2, 0x200, R16 ;  /* 0x0000020002127824 */ /* 0x000fe200078e0210 */
[----:B------:R-:W-:Y:S01]  /*1dc0*/  BSSY.RECONVERGENT B6, `(.L_x_7405) ;  /* 0x00000df000067945 */ /* 0x000fe20003800200 */
[----:B------:R-:W-:-:S04]  /*1dd0*/  UPRMT UR4, UR38, 0x9910, URZ ;  /* 0x0000991026047896 */ /* 0x000fc800080000ff */
[----:B------:R-:W-:Y:S01]  /*1de0*/  UISETP.GT.AND UP0, UPT, UR4, 0x9, UPT ;  /* 0x000000090400788c */ /* 0x000fe2000bf04270 */
[----:B----4-:R-:W-:-:S05]  /*1df0*/  IMAD R3, R18, UR5, RZ ;  /* 0x0000000512037c24 */ /* 0x010fca000f8e02ff */
        /* <DEDUP_REMOVED lines=11> */
[----:B------:R-:W4:Y:S02]  /*1eb0*/  LDG.E.S8 R4, desc[UR36][R4.64] ;  /* 0x0000002404047981 */ /* 0x000f24000c1e1300 */
[----:B----4-:R0:W4:Y:S01]  /*1ec0*/  I2F.S16 R22, R4 ;  /* 0x0000000400167306 */ /* 0x0101220000101400 */
[----:B------:R-:W-:Y:S05]  /*1ed0*/  BRA `(.L_x_7411) ;  /* 0x0000000c00347947 */ /* 0x000fea0003800000 */
.L_x_7409:
[----:B------:R-:W4:Y:S02]  /*1ee0*/  LDG.E.U8 R4, desc[UR36][R4.64] ;  /* 0x0000002404047981 */ /* 0x000f24000c1e1100 */
[----:B----4-:R-:W-:Y:S01]  /*1ef0*/  I2FP.F32.U32 R22, R4 ;  /* 0x0000000400167245 */ /* 0x010fe20000201000 */
[----:B------:R-:W-:Y:S06]  /*1f00*/  BRA `(.L_x_7411) ;  /* 0x0000000c00287947 */ /* 0x000fec0003800000 */
.L_x_7408:
[----:B------:R-:W-:-:S09]  /*1f10*/  UISETP.NE.AND UP0, UPT, UR4, 0x2, UPT ;  /* 0x000000020400788c */ /* 0x000fd2000bf05270 */
[----:B------:R-:W-:Y:S05]  /*1f20*/  BRA.U !UP0, `(.L_x_7412) ;  /* 0x0000000108287547 */ /* 0x000fea000b800000 */
[----:B------:R-:W-:-:S09]  /*1f30*/  UISETP.NE.AND UP0, UPT, UR4, 0x3, UPT ;  /* 0x000000030400788c */ /* 0x000fd2000bf05270 */
[----:B------:R-:W-:Y:S05]  /*1f40*/  BRA.U !UP0, `(.L_x_7413) ;  /* 0x0000000108147547 */ /* 0x000fea000b800000 */
[----:B------:R-:W-:-:S09]  /*1f50*/  UISETP.NE.AND UP0, UPT, UR4, 0x4, UPT ;  /* 0x000000040400788c */ /* 0x000fd2000bf05270 */
[----:B------:R-:W-:Y:S05]  /*1f60*/  BRA.U UP0, `(.L_x_7410) ;  /* 0x0000000900b47547 */ /* 0x000fea000b800000 */
[----:B------:R-:W4:Y:S02]  /*1f70*/  LDG.E.64 R22, desc[UR36][R4.64] ;  /* 0x0000002404167981 */ /* 0x000f24000c1e1b00 */
[----:B----4-:R0:W4:Y:S01]  /*1f80*/  I2F.S64 R22, R22 ;  /* 0x0000001600167312 */ /* 0x0101220000301400 */
[----:B------:R-:W-:Y:S05]  /*1f90*/  BRA `(.L_x_7411) ;  /* 0x0000000c00047947 */ /* 0x000fea0003800000 */
.L_x_7413:
[----:B------:R-:W4:Y:S02]  /*1fa0*/  LDG.E R4, desc[UR36][R4.64] ;  /* 0x0000002404047981 */ /* 0x000f24000c1e1900 */
[----:B----4-:R-:W-:Y:S01]  /*1fb0*/  I2FP.F32.S32 R22, R4 ;  /* 0x0000000400167245 */ /* 0x010fe20000201400 */
[----:B------:R-:W-:Y:S06]  /*1fc0*/  BRA `(.L_x_7411) ;  /* 0x0000000800f87947 */ /* 0x000fec0003800000 */
.L_x_7412:
[----:B------:R-:W4:Y:S02]  /*1fd0*/  LDG.E.U16 R4, desc[UR36][R4.64] ;  /* 0x0000002404047981 */ /* 0x000f24000c1e1500 */
[----:B----4-:R0:W4:Y:S01]  /*1fe0*/  I2F.S16 R22, R4 ;  /* 0x0000000400167306 */ /* 0x0101220000101400 */
[----:B------:R-:W-:Y:S05]  /*1ff0*/  BRA `(.L_x_7411) ;  /* 0x0000000800ec7947 */ /* 0x000fea0003800000 */
.L_x_7407:
        /* <DEDUP_REMOVED lines=8> */
.L_x_7415:
[----:B------:R-:W4:Y:S02]  /*2080*/  LDG.E.U16 R4, desc[UR36][R4.64] ;  /* 0x0000002404047981 */ /* 0x000f24000c1e1500 */
[----:B----4-:R-:W-:Y:S01]  /*2090*/  HADD2.F32 R22, -RZ, R4.H0_H0 ;  /* 0x20000004ff167230 */ /* 0x010fe20000004100 */
[----:B------:R-:W-:Y:S06]  /*20a0*/  BRA `(.L_x_7411) ;  /* 0x0000000800c07947 */ /* 0x000fec0003800000 */
.L_x_7414:
        /* <DEDUP_REMOVED lines=8> */
.L_x_7417:
[----:B------:R-:W4:Y:S02]  /*2130*/  LDG.E.U16 R4, desc[UR36][R4.64] ;  /* 0x0000002404047981 */ /* 0x000f24000c1e1500 */
[----:B----4-:R-:W-:Y:S01]  /*2140*/  HADD2.F32 R22, -RZ, R4.H0_H0 ;  /* 0x20000004ff167230 */ /* 0x010fe20000004100 */
[----:B------:R-:W-:Y:S06]  /*2150*/  BRA `(.L_x_7411) ;  /* 0x0000000800947947 */ /* 0x000fec0003800000 */
.L_x_7416:
[----:B------:R-:W4:Y:S01]  /*2160*/  LDG.E.64 R4, desc[UR36][R4.64] ;  /* 0x0000002404047981 */ /* 0x000f22000c1e1b00 */
[----:B------:R-:W-:Y:S01]  /*2170*/  UMOV UR4, 0xf0000000 ;  /* 0xf000000000047882 */ /* 0x000fe20000000000 */
[----:B------:R-:W-:Y:S01]  /*2180*/  UMOV UR5, 0x380fffff ;  /* 0x380fffff00057882 */ /* 0x000fe20000000000 */
[----:B----4-:R-:W0:Y:S01]  /*2190*/  F2F.F32.F64 R22, R4 ;  /* 0x0000000400167310 */ /* 0x010e220000301000 */
[----:B------:R-:W-:-:S14]  /*21a0*/  DSETP.GEU.AND P0, PT, |R4|, UR4, PT ;  /* 0x0000000404007e2a */ /* 0x000fdc000bf0e200 */
[----:B0-----:R-:W-:Y:S01]  /*21b0*/  @!P0 FMUL R22, R22, 1.175494350822287508e-38 ;  /* 0x0080000016168820 */ /* 0x001fe20000400000 */
[----:B------:R-:W-:Y:S06]  /*21c0*/  BRA `(.L_x_7411) ;  /* 0x0000000800787947 */ /* 0x000fec0003800000 */
.L_x_7406:
        /* <DEDUP_REMOVED lines=8> */
[----:B------:R-:W4:Y:S02]  /*2250*/  LDG.E.U8 R4, desc[UR36][R4.64] ;  /* 0x0000002404047981 */ /* 0x000f24000c1e1100 */
[----:B----4-:R-:W-:-:S04]  /*2260*/  ISETP.NE.AND P0, PT, R4, RZ, PT ;  /* 0x000000ff0400720c */ /* 0x010fc80003f05270 */
[----:B------:R-:W-:Y:S01]  /*2270*/  FSEL R22, RZ, 1, !P0 ;  /* 0x3f800000ff167808 */ /* 0x000fe20004000000 */
[----:B------:R-:W-:Y:S08]  /*2280*/  BRA `(.L_x_7411) ;  /* 0x0000000800487947 */ /* 0x000ff00003800000 */
.L_x_7420:
[----:B------:R-:W4:Y:S01]  /*2290*/  LDG.E.64 R4, desc[UR36][R4.64] ;  /* 0x0000002404047981 */ /* 0x000f22000c1e1b00 */
[----:B------:R-:W-:Y:S01]  /*22a0*/  UMOV UR4, 0xf0000000 ;  /* 0xf000000000047882 */ /* 0x000fe20000000000 */
[----:B------:R-:W-:Y:S01]  /*22b0*/  UMOV UR5, 0x380fffff ;  /* 0x380fffff00057882 */ /* 0x000fe20000000000 */
[----:B----4-:R-:W0:Y:S01]  /*22c0*/  F2F.F32.F64 R22, R4 ;  /* 0x0000000400167310 */ /* 0x010e220000301000 */
[----:B------:R-:W-:-:S14]  /*22d0*/  DSETP.GEU.AND P0, PT, |R4|, UR4, PT ;  /* 0x0000000404007e2a */ /* 0x000fdc000bf0e200 */
[----:B0-----:R-:W-:Y:S01]  /*22e0*/  @!P0 FMUL R22, R22, 1.175494350822287508e-38 ;  /* 0x0080000016168820 */ /* 0x001fe20000400000 */
[----:B------:R-:W-:Y:S06]  /*22f0*/  BRA `(.L_x_7411) ;  /* 0x00000008002c7947 */ /* 0x000fec0003800000 */
.L_x_7419:
[----:B------:R-:W-:-:S09]  /*2300*/  UISETP.NE.AND UP0, UPT, UR4, 0xf, UPT ;  /* 0x0000000f0400788c */ /* 0x000fd2000bf05270 */
[----:B------:R-:W-:Y:S05]  /*2310*/  BRA.U !UP0, `(.L_x_7421) ;  /* 0x0000000108907547 */ /* 0x000fea000b800000 */
[----:B------:R-:W-:-:S09]  /*2320*/  UISETP.NE.AND UP0, UPT, UR4, 0x17, UPT ;  /* 0x000000170400788c */ /* 0x000fd2000bf05270 */
[----:B------:R-:W-:Y:S05]  /*2330*/  BRA.U !UP0, `(.L_x_7422) ;  /* 0x0000000108547547 */ /* 0x000fea000b800000 */
[----:B------:R-:W-:-:S09]  /*2340*/  UISETP.NE.AND UP0, UPT, UR4, 0x18, UPT ;  /* 0x000000180400788c */ /* 0x000fd2000bf05270 */
[----:B------:R-:W-:Y:S05]  /*2350*/  BRA.U UP0, `(.L_x_7410) ;  /* 0x0000000500b87547 */ /* 0x000fea000b800000 */
[----:B------:R-:W4:Y:S01]  /*2360*/  LDG.E.U8 R22, desc[UR36][R4.64] ;  /* 0x0000002404167981 */ /* 0x000f22000c1e1100 */
[----:B------:R-:W-:Y:S02]  /*2370*/  IMAD.MOV.U32 R6, RZ, RZ, 0x1f ;  /* 0x0000001fff067424 */ /* 0x000fe400078e00ff */
[----:B----4-:R-:W-:-:S05]  /*2380*/  IMAD.SHL.U32 R22, R22, 0x1000000, RZ ;  /* 0x0100000016167824 */ /* 0x010fca00078e00ff */
        /* <DEDUP_REMOVED lines=16> */
.L_x_7422:
[----:B------:R-:W4:Y:S02]  /*2490*/  LDG.E.U8 R4, desc[UR36][R4.64] ;  /* 0x0000002404047981 */ /* 0x000f24000c1e1100 */
[C---:B----4-:R-:W-:Y:S02]  /*24a0*/  IMAD.SHL.U32 R0, R4.reuse, 0x2000000, RZ ;  /* 0x0200000004007824 */ /* 0x050fe400078e00ff */
        /* <DEDUP_REMOVED lines=11> */
.L_x_7421:
[----:B------:R-:W4:Y:S02]  /*2560*/  LDG.E.U16 R4, desc[UR36][R4.64] ;  /* 0x0000002404047981 */ /* 0x000f24000c1e1500 */
[----:B----4-:R-:W-:Y:S01]  /*2570*/  IMAD.U32 R22, R4, 0x10000, RZ ;  /* 0x0001000004167824 */ /* 0x010fe200078e00ff */
[----:B------:R-:W-:Y:S06]  /*2580*/  BRA `(.L_x_7411) ;  /* 0x0000000400887947 */ /* 0x000fec0003800000 */
.L_x_7418:
        /* <DEDUP_REMOVED lines=8> */
[----:B------:R-:W4:Y:S02]  /*2610*/  LDG.E.U16 R4, desc[UR36][R4.64] ;  /* 0x0000002404047981 */ /* 0x000f24000c1e1500 */
[----:B----4-:R-:W-:Y:S01]  /*2620*/  I2FP.F32.U32 R22, R4 ;  /* 0x0000000400167245 */ /* 0x010fe20000201000 */
[----:B------:R-:W-:Y:S06]  /*2630*/  BRA `(.L_x_7411) ;  /* 0x00000004005c7947 */ /* 0x000fec0003800000 */
.L_x_7425:
[----:B------:R-:W4:Y:S01]  /*2640*/  LDG.E.U8 R4, desc[UR36][R4.64] ;  /* 0x0000002404047981 */ /* 0x000f22000c1e1100 */
[----:B------:R-:W-:Y:S01]  /*2650*/  IMAD.MOV.U32 R22, RZ, RZ, RZ ;  /* 0x000000ffff167224 */ /* 0x000fe200078e00ff */
[----:B----4-:R-:W-:-:S13]  /*2660*/  ISETP.NE.AND P0, PT, R4, RZ, PT ;  /* 0x000000ff0400720c */ /* 0x010fda0003f05270 */
        /* <DEDUP_REMOVED lines=17> */
.L_x_7427:
[----:B------:R-:W-:Y:S05]  /*2780*/  BSYNC.RECONVERGENT B0 ;  /* 0x0000000000007941 */ /* 0x000fea0003800200 */
.L_x_7426:
[----:B------:R-:W-:Y:S01]  /*2790*/  IMAD.SHL.U32 R0, R0, 0x100000, RZ ;  /* 0x0010000000007824 */ /* 0x000fe200078e00ff */
[----:B------:R-:W-:-:S04]  /*27a0*/  LEA R3, R3, 0x3b800000, 0x17 ;  /* 0x3b80000003037811 */ /* 0x000fc800078eb8ff */
[----:B------:R-:W-:Y:S01]  /*27b0*/  LOP3.LUT R22, R3, R0, R7, 0xfe, !PT ;  /* 0x0000000003167212 */ /* 0x000fe200078efe07 */
[----:B------:R-:W-:Y:S06]  /*27c0*/  BRA `(.L_x_7411) ;  /* 0x0000000000f87947 */ /* 0x000fec0003800000 */
.L_x_7424:
        /* <DEDUP_REMOVED lines=20> */
.L_x_7429:
[----:B------:R-:W-:Y:S05]  /*2910*/  BSYNC.RECONVERGENT B0 ;  /* 0x0000000000007941 */ /* 0x000fea0003800200 */
.L_x_7428:
[----:B------:R-:W-:Y:S01]  /*2920*/  IMAD.SHL.U32 R0, R0, 0x200000, RZ ;  /* 0x0020000000007824 */ /* 0x000fe200078e00ff */
[----:B------:R-:W-:-:S04]  /*2930*/  LEA R3, R3, 0x37800000, 0x17 ;  /* 0x3780000003037811 */ /* 0x000fc800078eb8ff */
[----:B------:R-:W-:Y:S01]  /*2940*/  LOP3.LUT R22, R3, R0, R7, 0xfe, !PT ;  /* 0x0000000003167212 */ /* 0x000fe200078efe07 */
[----:B------:R-:W-:Y:S06]  /*2950*/  BRA `(.L_x_7411) ;  /* 0x0000000000947947 */ /* 0x000fec0003800000 */
.L_x_7423:
[----:B------:R-:W-:-:S09]  /*2960*/  UISETP.NE.AND UP0, UPT, UR4, 0x1c, UPT ;  /* 0x0000001c0400788c */ /* 0x000fd2000bf05270 */
[----:B------:R-:W-:Y:S05]  /*2970*/  BRA.U !UP0, `(.L_x_7430) ;  /* 0x0000000108847547 */ /* 0x000fea000b800000 */
[----:B------:R-:W-:-:S09]  /*2980*/  UISETP.NE.AND UP0, UPT, UR4, 0x1d, UPT ;  /* 0x0000001d0400788c */ /* 0x000fd2000bf05270 */
[----:B------:R-:W-:Y:S05]  /*2990*/  BRA.U !UP0, `(.L_x_7431) ;  /* 0x0000000108707547 */ /* 0x000fea000b800000 */
[----:B------:R-:W-:-:S09]  /*29a0*/  UISETP.NE.AND UP0, UPT, UR4, 0x2c, UPT ;  /* 0x0000002c0400788c */ /* 0x000fd2000bf05270 */
[----:B------:R-:W-:Y:S05]  /*29b0*/  BRA.U UP0, `(.L_x_7410) ;  /* 0x0000000100207547 */ /* 0x000fea000b800000 */
[----:B------:R-:W4:Y:S01]  /*29c0*/  LDG.E.U8 R4, desc[UR36][R4.64] ;  /* 0x0000002404047981 */ /* 0x000f22000c1e1100 */
[----:B------:R-:W-:Y:S01]  /*29d0*/  IMAD.MOV.U32 R22, RZ, RZ, 0x400000 ;  /* 0x00400000ff167424 */ /* 0x000fe200078e00ff */
[----:B----4-:R-:W-:-:S13]  /*29e0*/  ISETP.NE.AND P0, PT, R4, RZ, PT ;  /* 0x000000ff0400720c */ /* 0x010fda0003f05270 */
[----:B------:R-:W-:Y:S05]  /*29f0*/  @!P0 BRA `(.L_x_7411) ;  /* 0x00000000006c8947 */ /* 0x000fea0003800000 */
[----:B------:R-:W-:-:S13]  /*2a00*/  ISETP.NE.AND P0, PT, R4, 0xff, PT ;  /* 0x000000ff0400780c */ /* 0x000fda0003f05270 */
[----:B------:R-:W-:Y:S02]  /*2a10*/  @!P0 IMAD.MOV.U32 R22, RZ, RZ, 0x7f800001 ;  /* 0x7f800001ff168424 */ /* 0x000fe400078e00ff */
[----:B------:R-:W-:Y:S01]  /*2a20*/  @P0 IMAD.SHL.U32 R22, R4, 0x800000, RZ ;  /* 0x0080000004160824 */ /* 0x000fe200078e00ff */
[----:B------:R-:W-:Y:S06]  /*2a30*/  BRA `(.L_x_7411) ;  /* 0x00000000005c7947 */ /* 0x000fec0003800000 */
.L_x_7410:
[----:B------:R-:W-:Y:S01]  /*2a40*/  MOV R14, 0x130 ;  /* 0x00000130000e7802 */ /* 0x000fe20000000f00 */
[----:B------:R-:W0:Y:S01]  /*2a50*/  LDCU.64 UR4, c[0x4][0x120] ;  /* 0x01002400ff0477ac */ /* 0x000e220008000a00 */
[----:B------:R-:W-:Y:S02]  /*2a60*/  IMAD.MOV.U32 R8, RZ, RZ, 0x4e ;  /* 0x0000004eff087424 */ /* 0x000fe400078e00ff */
[----:B------:R-:W-:Y:S01]  /*2a70*/  IMAD.MOV.U32 R12, RZ, RZ, 0x1 ;  /* 0x00000001ff0c7424 */ /* 0x000fe200078e00ff */
[----:B------:R-:W4:Y:S01]  /*2a80*/  LDCU.64 UR6, c[0x4][0x128] ;  /* 0x01002500ff0677ac */ /* 0x000f220008000a00 */
[----:B------:R-:W1:Y:S01]  /*2a90*/  LDC.64 R14, c[0x4][R14] ;  /* 0x010000000e0e7b82 */ /* 0x000e620000000a00 */
[----:B------:R-:W-:Y:S01]  /*2aa0*/  IMAD.MOV.U32 R13, RZ, RZ, RZ ;  /* 0x000000ffff0d7224 */ /* 0x000fe200078e00ff */
[----:B------:R-:W2:Y:S01]  /*2ab0*/  LDCU.64 UR8, c[0x4][0x10] ;  /* 0x01000200ff0877ac */ /* 0x000ea20008000a00 */
[----:B0-----:R-:W-:Y:S02]  /*2ac0*/  IMAD.U32 R4, RZ, RZ, UR4 ;  /* 0x00000004ff047e24 */ /* 0x001fe4000f8e00ff */
[----:B------:R-:W-:-:S02]  /*2ad0*/  IMAD.U32 R5, RZ, RZ, UR5 ;  /* 0x00000005ff057e24 */ /* 0x000fc4000f8e00ff */
[----:B----4-:R-:W-:Y:S02]  /*2ae0*/  IMAD.U32 R6, RZ, RZ, UR6 ;  /* 0x00000006ff067e24 */ /* 0x010fe4000f8e00ff */
[----:B------:R-:W-:Y:S02]  /*2af0*/  IMAD.U32 R7, RZ, RZ, UR7 ;  /* 0x00000007ff077e24 */ /* 0x000fe4000f8e00ff */
[----:B--2---:R-:W-:Y:S02]  /*2b00*/  IMAD.U32 R10, RZ, RZ, UR8 ;  /* 0x00000008ff0a7e24 */ /* 0x004fe4000f8e00ff */
[----:B------:R-:W-:-:S07]  /*2b10*/  IMAD.U32 R11, RZ, RZ, UR9 ;  /* 0x00000009ff0b7e24 */ /* 0x000fce000f8e00ff */
[----:B------:R-:W-:-:S07]  /*2b20*/  LEPC R20, `(.L_x_7432) ;  /* 0x000000001014794e */ /* 0x000fce0000000000 */
[----:B-1-3-5:R-:W-:Y:S05]  /*2b30*/  CALL.ABS.NOINC R14 ;  /* 0x000000000e007343 */ /* 0x02afea0003c00000 */
.L_x_7432:
[----:B------:R-:W-:Y:S01]  /*2b40*/  IMAD.MOV.U32 R22, RZ, RZ, RZ ;  /* 0x000000ffff167224 */ /* 0x000fe200078e00ff */
[----:B------:R-:W-:Y:S06]  /*2b50*/  BRA `(.L_x_7411) ;  /* 0x0000000000147947 */ /* 0x000fec0003800000 */
.L_x_7431:
[----:B------:R-:W4:Y:S02]  /*2b60*/  LDG.E.64 R22, desc[UR36][R4.64] ;  /* 0x0000002404167981 */ /* 0x000f24000c1e1b00 */
[----:B----4-:R0:W4:Y:S01]  /*2b70*/  I2F.U64 R22, R22 ;  /* 0x0000001600167312 */ /* 0x0101220000301000 */
[----:B------:R-:W-:Y:S05]  /*2b80*/  BRA `(.L_x_7411) ;  /* 0x0000000000087947 */ /* 0x000fea0003800000 */
.L_x_7430:
[----:B------:R-:W4:Y:S02]  /*2b90*/  LDG.E R4, desc[UR36][R4.64] ;  /* 0x0000002404047981 */ /* 0x000f24000c1e1900 */
[----:B----4-:R-:W-:-:S07]  /*2ba0*/  I2FP.F32.U32 R22, R4 ;  /* 0x0000000400167245 */ /* 0x010fce0000201000 */
.L_x_7411:
[----:B------:R-:W-:Y:S05]  /*2bb0*/  BSYNC.RECONVERGENT B6 ;  /* 0x0000000000067941 */ /* 0x000fea0003800200 */
.L_x_7405:
        /* <DEDUP_REMOVED lines=20> */
.L_x_7437:
[----:B------:R-:W2:Y:S02]  /*2d00*/  LDG.E.U8 R4, desc[UR36][R4.64] ;  /* 0x0000002404047981 */ /* 0x000ea4000c1e1100 */
[----:B--2---:R-:W-:Y:S01]  /*2d10*/  I2FP.F32.U32 R27, R4 ;  /* 0x00000004001b7245 */ /* 0x004fe20000201000 */
[----:B------:R-:W-:Y:S06]  /*2d20*/  BRA `(.L_x_7439) ;  /* 0x0000000c00247947 */ /* 0x000fec0003800000 */
.L_x_7436:
        /* <DEDUP_REMOVED lines=9> */
.L_x_7441:
[----:B------:R-:W2:Y:S02]  /*2dc0*/  LDG.E R4, desc[UR36][R4.64] ;  /* 0x0000002404047981 */ /* 0x000ea4000c1e1900 */
[----:B--2---:R-:W-:Y:S01]  /*2dd0*/  I2FP.F32.S32 R27, R4 ;  /* 0x00000004001b7245 */ /* 0x004fe20000201400 */
[----:B------:R-:W-:Y:S06]  /*2de0*/  BRA `(.L_x_7439) ;  /* 0x0000000800f47947 */ /* 0x000fec0003800000 */
.L_x_7440:
[----:B------:R-:W2:Y:S02]  /*2df0*/  LDG.E.U16 R4, desc[UR36][R4.64] ;  /* 0x0000002404047981 */ /* 0x000ea4000c1e1500 */
[----:B--2---:R2:W0:Y:S01]  /*2e00*/  I2F.S16 R27, R4 ;  /* 0x00000004001b7306 */ /* 0x0044220000101400 */
[----:B------:R-:W-:Y:S05]  /*2e10*/  BRA `(.L_x_7439) ;  /* 0x0000000800e87947 */ /* 0x000fea0003800000 */
.L_x_7435:
        /* <DEDUP_REMOVED lines=8> */
.L_x_7443:
[----:B------:R-:W2:Y:S02]  /*2ea0*/  LDG.E.U16 R4, desc[UR36][R4.64] ;  /* 0x0000002404047981 */ /* 0x000ea4000c1e1500 */
[----:B--2---:R-:W-:Y:S01]  /*2eb0*/  HADD2.F32 R27, -RZ, R4.H0_H0 ;  /* 0x20000004ff1b7230 */ /* 0x004fe20000004100 */
[----:B------:R-:W-:Y:S06]  /*2ec0*/  BRA `(.L_x_7439) ;  /* 0x0000000800bc7947 */ /* 0x000fec0003800000 */
.L_x_7442:
        /* <DEDUP_REMOVED lines=8> */
.L_x_7445:
[----:B------:R-:W2:Y:S02]  /*2f50*/  LDG.E.U16 R4, desc[UR36][R4.64] ;  /* 0x0000002404047981 */ /* 0x000ea4000c1e1500 */
[----:B--2---:R-:W-:Y:S01]  /*2f60*/  HADD2.F32 R27, -RZ, R4.H0_H0 ;  /* 0x20000004ff1b7230 */ /* 0x004fe20000004100 */
[----:B------:R-:W-:Y:S06]  /*2f70*/  BRA `(.L_x_7439) ;  /* 0x0000000800907947 */ /* 0x000fec0003800000 */
.L_x_7444:
[----:B------:R-:W2:Y:S01]  /*2f80*/  LDG.E.64 R4, desc[UR36][R4.64] ;  /* 0x0000002404047981 */ /* 0x000ea2000c1e1b00 */
[----:B------:R-:W-:Y:S01]  /*2f90*/  UMOV UR4, 0xf0000000 ;  /* 0xf000000000047882 */ /* 0x000fe20000000000 */
[----:B------:R-:W-:Y:S01]  /*2fa0*/  UMOV UR5, 0x380fffff ;  /* 0x380fffff00057882 */ /* 0x000fe20000000000 */
[----:B--2---:R-:W0:Y:S01]  /*2fb0*/  F2F.F32.F64 R27, R4 ;  /* 0x00000004001b7310 */ /* 0x004e220000301000 */
[----:B------:R-:W-:-:S14]  /*2fc0*/  DSETP.GEU.AND P0, PT, |R4|, UR4, PT ;  /* 0x0000000404007e2a */ /* 0x000fdc000bf0e200 */
[----:B0-----:R-:W-:Y:S01]  /*2fd0*/  @!P0 FMUL R27, R27, 1.175494350822287508e-38 ;  /* 0x008000001b1b8820 */ /* 0x001fe20000400000 */
[----:B------:R-:W-:Y:S06]  /*2fe0*/  BRA `(.L_x_7439) ;  /* 0x0000000800747947 */ /* 0x000fec0003800000 */
.L_x_7434:
        /* <DEDUP_REMOVED lines=12> */
.L_x_7448:
[----:B------:R-:W2:Y:S01]  /*30b0*/  LDG.E.64 R4, desc[UR36][R4.64] ;  /* 0x0000002404047981 */ /* 0x000ea2000c1e1b00 */
[----:B------:R-:W-:Y:S01]  /*30c0*/  UMOV UR4, 0xf0000000 ;  /* 0xf000000000047882 */ /* 0x000fe20000000000 */
[----:B------:R-:W-:Y:S01]  /*30d0*/  UMOV UR5, 0x380fffff ;  /* 0x380fffff00057882 */ /* 0x000fe20000000000 */
[----:B--2---:R-:W0:Y:S01]  /*30e0*/  F2F.F32.F64 R27, R4 ;  /* 0x00000004001b7310 */ /* 0x004e220000301000 */
[----:B------:R-:W-:-:S14]  /*30f0*/  DSETP.GEU.AND P0, PT, |R4|, UR4, PT ;  /* 0x0000000404007e2a */ /* 0x000fdc000bf0e200 */
[----:B0-----:R-:W-:Y:S01]  /*3100*/  @!P0 FMUL R27, R27, 1.175494350822287508e-38 ;  /* 0x008000001b1b8820 */ /* 0x001fe20000400000 */
[----:B------:R-:W-:Y:S06]  /*3110*/  BRA `(.L_x_7439) ;  /* 0x0000000800287947 */ /* 0x000fec0003800000 */
.L_x_7447:
        /* <DEDUP_REMOVED lines=25> */
.L_x_7450:
        /* <DEDUP_REMOVED lines=12> */
.L_x_7449:
[----:B------:R-:W2:Y:S02]  /*3370*/  LDG.E.U16 R4, desc[UR36][R4.64] ;  /* 0x0000002404047981 */ /* 0x000ea4000c1e1500 */
[----:B--2---:R-:W-:Y:S01]  /*3380*/  IMAD.U32 R27, R4, 0x10000, RZ ;  /* 0x00010000041b7824 */ /* 0x004fe200078e00ff */
[----:B------:R-:W-:Y:S06]  /*3390*/  BRA `(.L_x_7439) ;  /* 0x0000000400887947 */ /* 0x000fec0003800000 */
.L_x_7446:
        /* <DEDUP_REMOVED lines=11> */
.L_x_7453:
        /* <DEDUP_REMOVED lines=20> */
.L_x_7455:
[----:B------:R-:W-:Y:S05]  /*3590*/  BSYNC.RECONVERGENT B0 ;  /* 0x0000000000007941 */ /* 0x000fea0003800200 */
.L_x_7454:
[----:B------:R-:W-:Y:S01]  /*35a0*/  IMAD.SHL.U32 R0, R0, 0x100000, RZ ;  /* 0x0010000000007824 */ /* 0x000fe200078e00ff */
[----:B------:R-:W-:-:S04]  /*35b0*/  LEA R3, R3, 0x3b800000, 0x17 ;  /* 0x3b80000003037811 */ /* 0x000fc800078eb8ff */
[----:B------:R-:W-:Y:S01]  /*35c0*/  LOP3.LUT R27, R3, R0, R27, 0xfe, !PT ;  /* 0x00000000031b7212 */ /* 0x000fe200078efe1b */
[----:B------:R-:W-:Y:S06]  /*35d0*/  BRA `(.L_x_7439) ;  /* 0x0000000000f87947 */ /* 0x000fec0003800000 */
.L_x_7452:
        /* <DEDUP_REMOVED lines=20> */
.L_x_7457:
[----:B------:R-:W-:Y:S05]  /*3720*/  BSYNC.RECONVERGENT B0 ;  /* 0x0000000000007941 */ /* 0x000fea0003800200 */
.L_x_7456:
[----:B------:R-:W-:Y:S01]  /*3730*/  IMAD.SHL.U32 R0, R0, 0x200000, RZ ;  /* 0x0020000000007824 */ /* 0x000fe200078e00ff */
[----:B------:R-:W-:-:S04]  /*3740*/  LEA R3, R3, 0x37800000, 0x17 ;  /* 0x3780000003037811 */ /* 0x000fc800078eb8ff */
[----:B------:R-:W-:Y:S01]  /*3750*/  LOP3.LUT R27, R3, R0, R27, 0xfe, !PT ;  /* 0x00000000031b7212 */ /* 0x000fe200078efe1b */
[----:B------:R-:W-:Y:S06]  /*3760*/  BRA `(.L_x_7439) ;  /* 0x0000000000947947 */ /* 0x000fec0003800000 */
.L_x_7451:
        /* <DEDUP_REMOVED lines=14> */
.L_x_7438:
        /* <DEDUP_REMOVED lines=16> */
.L_x_7460:
[----:B------:R-:W-:Y:S01]  /*3950*/  IMAD.MOV.U32 R27, RZ, RZ, RZ ;  /* 0x000000ffff1b7224 */ /* 0x000fe200078e00ff */
[----:B------:R-:W-:Y:S06]  /*3960*/  BRA `(.L_x_7439) ;  /* 0x0000000000147947 */ /* 0x000fec0003800000 */
.L_x_7459:
[----:B------:R-:W2:Y:S02]  /*3970*/  LDG.E.64 R4, desc[UR36][R4.64] ;  /* 0x0000002404047981 */ /* 0x000ea4000c1e1b00 */
[----:B--2---:R0:W1:Y:S01]  /*3980*/  I2F.U64 R27, R4 ;  /* 0x00000004001b7312 */ /* 0x0040620000301000 */
[----:B------:R-:W-:Y:S05]  /*3990*/  BRA `(.L_x_7439) ;  /* 0x0000000000087947 */ /* 0x000fea0003800000 */
.L_x_7458:
[----:B------:R-:W2:Y:S02]  /*39a0*/  LDG.E R4, desc[UR36][R4.64] ;  /* 0x0000002404047981 */ /* 0x000ea4000c1e1900 */
[----:B--2---:R-:W-:-:S07]  /*39b0*/  I2FP.F32.U32 R27, R4 ;  /* 0x00000004001b7245 */ /* 0x004fce0000201000 */
.L_x_7439:
[----:B------:R-:W-:Y:S05]  /*39c0*/  BSYNC.RECONVERGENT B6 ;  /* 0x0000000000067941 */ /* 0x000fea0003800200 */
.L_x_7433:
[----:B------:R-:W-:-:S07]  /*39d0*/  VIADD R16, R16, 0x80 ;  /* 0x0000008010107836 */ /* 0x000fce0000000000 */
.L_x_7404:
[----:B------:R-:W-:Y:S05]  /*39e0*/  BSYNC.RECONVERGENT B7 ;  /* 0x0000000000077941 */ /* 0x000fea0003800200 */
.L_x_7403:
[----:B------:R-:W-:Y:S01]  /*39f0*/  ISETP.GE.AND P0, PT, R16, R17, PT ;  /* 0x000000111000720c */ /* 0x000fe20003f06270 */
[----:B------:R-:W-:Y:S01]  /*3a00*/  BSSY.RECONVERGENT B7, `(.L_x_7461) ;  /* 0x00001c8000077945 */ /* 0x000fe20003800200 */
[----:B------:R-:W-:-:S11]  /*3a10*/  CS2R R24, SRZ ;  /* 0x0000000000187805 */ /* 0x000fd6000001ff00 */
        /* <DEDUP_REMOVED lines=22> */
.L_x_7467:
[----:B------:R-:W2:Y:S02]  /*3b80*/  LDG.E.U8 R4, desc[UR36][R4.64] ;  /* 0x0000002404047981 */ /* 0x000ea4000c1e1100 */
[----:B--2---:R-:W-:Y:S01]  /*3b90*/  I2FP.F32.U32 R24, R4 ;  /* 0x0000000400187245 */ /* 0x004fe20000201000 */
[----:B------:R-:W-:Y:S06]  /*3ba0*/  BRA `(.L_x_7469) ;  /* 0x0000000c00287947 */ /* 0x000fec0003800000 */
.L_x_7466:
        /* <DEDUP_REMOVED lines=9> */
.L_x_7471:
[----:B------:R-:W2:Y:S02]  /*3c40*/  LDG.E R4, desc[UR36][R4.64] ;  /* 0x0000002404047981 */ /* 0x000ea4000c1e1900 */
[----:B--2---:R-:W-:Y:S01]  /*3c50*/  I2FP.F32.S32 R24, R4 ;  /* 0x0000000400187245 */ /* 0x004fe20000201400 */
[----:B------:R-:W-:Y:S06]  /*3c60*/  BRA `(.L_x_7469) ;  /* 0x0000000800f87947 */ /* 0x000fec0003800000 */
.L_x_7470:
[----:B------:R-:W2:Y:S02]  /*3c70*/  LDG.E.U16 R4, desc[UR36][R4.64] ;  /* 0x0000002404047981 */ /* 0x000ea4000c1e1500 */
[----:B--2---:R0:W2:Y:S01]  /*3c80*/  I2F.S16 R24, R4 ;  /* 0x0000000400187306 */ /* 0x0040a20000101400 */
[----:B------:R-:W-:Y:S05]  /*3c90*/  BRA `(.L_x_7469) ;  /* 0x0000000800ec7947 */ /* 0x000fea0003800000 */
.L_x_7465:
        /* <DEDUP_REMOVED lines=8> */
.L_x_7473:
[----:B------:R-:W2:Y:S02]  /*3d20*/  LDG.E.U16 R4, desc[UR36][R4.64] ;  /* 0x0000002404047981 */ /* 0x000ea4000c1e1500 */
[----:B--2---:R-:W-:Y:S01]  /*3d30*/  HADD2.F32 R24, -RZ, R4.H0_H0 ;  /* 0x20000004ff187230 */ /* 0x004fe20000004100 */
[----:B------:R-:W-:Y:S06]  /*3d40*/  BRA `(.L_x_7469) ;  /* 0x0000000800c07947 */ /* 0x000fec0003800000 */
.L_x_7472:
        /* <DEDUP_REMOVED lines=8> */
.L_x_7475:
[----:B------:R-:W2:Y:S02]  /*3dd0*/  LDG.E.U16 R4, desc[UR36][R4.64] ;  /* 0x0000002404047981 */ /* 0x000ea4000c1e1500 */
[----:B--2---:R-:W-:Y:S01]  /*3de0*/  HADD2.F32 R24, -RZ, R4.H0_H0 ;  /* 0x20000004ff187230 */ /* 0x004fe20000004100 */
[----:B------:R-:W-:Y:S06]  /*3df0*/  BRA `(.L_x_7469) ;  /* 0x0000000800947947 */ /* 0x000fec0003800000 */
.L_x_7474:
[----:B------:R-:W2:Y:S01]  /*3e00*/  LDG.E.64 R4, desc[UR36][R4.64] ;  /* 0x0000002404047981 */ /* 0x000ea2000c1e1b00 */
[----:B------:R-:W-:Y:S01]  /*3e10*/  UMOV UR4, 0xf0000000 ;  /* 0xf000000000047882 */ /* 0x000fe20000000000 */
[----:B------:R-:W-:Y:S01]  /*3e20*/  UMOV UR5, 0x380fffff ;  /* 0x380fffff00057882 */ /* 0x000fe20000000000 */
[----:B--2---:R-:W0:Y:S01]  /*3e30*/  F2F.F32.F64 R24, R4 ;  /* 0x0000000400187310 */ /* 0x004e220000301000 */
[----:B------:R-:W-:-:S14]  /*3e40*/  DSETP.GEU.AND P0, PT, |R4|, UR4, PT ;  /* 0x0000000404007e2a */ /* 0x000fdc000bf0e200 */
[----:B0-----:R-:W-:Y:S01]  /*3e50*/  @!P0 FMUL R24, R24, 1.175494350822287508e-38 ;  /* 0x0080000018188820 */ /* 0x001fe20000400000 */
[----:B------:R-:W-:Y:S06]  /*3e60*/  BRA `(.L_x_7469) ;  /* 0x0000000800787947 */ /* 0x000fec0003800000 */
.L_x_7464:
        /* <DEDUP_REMOVED lines=12> */
.L_x_7478:
[----:B------:R-:W2:Y:S01]  /*3f30*/  LDG.E.64 R4, desc[UR36][R4.64] ;  /* 0x0000002404047981 */ /* 0x000ea2000c1e1b00 */
[----:B------:R-:W-:Y:S01]  /*3f40*/  UMOV UR4, 0xf0000000 ;  /* 0xf000000000047882 */ /* 0x000fe20000000000 */
[----:B------:R-:W-:Y:S01]  /*3f50*/  UMOV UR5, 0x380fffff ;  /* 0x380fffff00057882 */ /* 0x000fe20000000000 */
[----:B--2---:R-:W0:Y:S01]  /*3f60*/  F2F.F32.F64 R24, R4 ;  /* 0x0000000400187310 */ /* 0x004e220000301000 */
[----:B------:R-:W-:-:S14]  /*3f70*/  DSETP.GEU.AND P0, PT, |R4|, UR4, PT ;  /* 0x0000000404007e2a */ /* 0x000fdc000bf0e200 */
[----:B0-----:R-:W-:Y:S01]  /*3f80*/  @!P0 FMUL R24, R24, 1.175494350822287508e-38 ;  /* 0x0080000018188820 */ /* 0x001fe20000400000 */
[----:B------:R-:W-:Y:S06]  /*3f90*/  BRA `(.L_x_7469) ;  /* 0x00000008002c7947 */ /* 0x000fec0003800000 */
.L_x_7477:
        /* <DEDUP_REMOVED lines=25> */
.L_x_7480:
        /* <DEDUP_REMOVED lines=13> */
.L_x_7479:
[----:B------:R-:W2:Y:S02]  /*4200*/  LDG.E.U16 R4, desc[UR36][R4.64] ;  /* 0x0000002404047981 */ /* 0x000ea4000c1e1500 */
[----:B--2---:R-:W-:Y:S01]  /*4210*/  IMAD.U32 R24, R4, 0x10000, RZ ;  /* 0x0001000004187824 */ /* 0x004fe200078e00ff */
[----:B------:R-:W-:Y:S06]  /*4220*/  BRA `(.L_x_7469) ;  /* 0x0000000400887947 */ /* 0x000fec0003800000 */
.L_x_7476:
        /* <DEDUP_REMOVED lines=11> */
.L_x_7483:
        /* <DEDUP_REMOVED lines=20> */
.L_x_7485:
[----:B------:R-:W-:Y:S05]  /*4420*/  BSYNC.RECONVERGENT B0 ;  /* 0x0000000000007941 */ /* 0x000fea0003800200 */
.L_x_7484:
[----:B------:R-:W-:Y:S01]  /*4430*/  IMAD.SHL.U32 R0, R0, 0x100000, RZ ;  /* 0x0010000000007824 */ /* 0x000fe200078e00ff */
[----:B------:R-:W-:-:S04]  /*4440*/  LEA R3, R3, 0x3b800000, 0x17 ;  /* 0x3b80000003037811 */ /* 0x000fc800078eb8ff */
[----:B------:R-:W-:Y:S01]  /*4450*/  LOP3.LUT R24, R3, R0, R7, 0xfe, !PT ;  /* 0x0000000003187212 */ /* 0x000fe200078efe07 */
[----:B------:R-:W-:Y:S06]  /*4460*/  BRA `(.L_x_7469) ;  /* 0x0000000000f87947 */ /* 0x000fec0003800000 */
.L_x_7482:
        /* <DEDUP_REMOVED lines=20> */
.L_x_7487:
[----:B------:R-:W-:Y:S05]  /*45b0*/  BSYNC.RECONVERGENT B0 ;  /* 0x0000000000007941 */ /* 0x000fea0003800200 */
.L_x_7486:
[----:B------:R-:W-:Y:S01]  /*45c0*/  IMAD.SHL.U32 R0, R0, 0x200000, RZ ;  /* 0x0020000000007824 */ /* 0x000fe200078e00ff */
[----:B------:R-:W-:-:S04]  /*45d0*/  LEA R3, R3, 0x37800000, 0x17 ;  /* 0x3780000003037811 */ /* 0x000fc800078eb8ff */
[----:B------:R-:W-:Y:S01]  /*45e0*/  LOP3.LUT R24, R3, R0, R7, 0xfe, !PT ;  /* 0x0000000003187212 */ /* 0x000fe200078efe07 */
[----:B------:R-:W-:Y:S06]  /*45f0*/  BRA `(.L_x_7469) ;  /* 0x0000000000947947 */ /* 0x000fec0003800000 */
.L_x_7481:
        /* <DEDUP_REMOVED lines=14> */
.L_x_7468:
        /* <DEDUP_REMOVED lines=16> */
.L_x_7490:
[----:B------:R-:W-:Y:S01]  /*47e0*/  IMAD.MOV.U32 R24, RZ, RZ, RZ ;  /* 0x000000ffff187224 */ /* 0x000fe200078e00ff */
[----:B------:R-:W-:Y:S06]  /*47f0*/  BRA `(.L_x_7469) ;  /* 0x0000000000147947 */ /* 0x000fec0003800000 */
.L_x_7489:
[----:B------:R-:W2:Y:S02]  /*4800*/  LDG.E.64 R24, desc[UR36][R4.64] ;  /* 0x0000002404187981 */ /* 0x000ea4000c1e1b00 */
[----:B--2---:R0:W2:Y:S01]  /*4810*/  I2F.U64 R24, R24 ;  /* 0x0000001800187312 */ /* 0x0040a20000301000 */
[----:B------:R-:W-:Y:S05]  /*4820*/  BRA `(.L_x_7469) ;  /* 0x0000000000087947 */ /* 0x000fea0003800000 */
.L_x_7488:
[----:B------:R-:W2:Y:S02]  /*4830*/  LDG.E R4, desc[UR36][R4.64] ;  /* 0x0000002404047981 */ /* 0x000ea4000c1e1900 */
[----:B--2---:R-:W-:-:S07]  /*4840*/  I2FP.F32.U32 R24, R4 ;  /* 0x0000000400187245 */ /* 0x004fce0000201000 */
.L_x_7469:
[----:B------:R-:W-:Y:S05]  /*4850*/  BSYNC.RECONVERGENT B6 ;  /* 0x0000000000067941 */ /* 0x000fea0003800200 */
.L_x_7463:
        /* <DEDUP_REMOVED lines=18> */
[----:B----4-:R0:W1:Y:S01]  /*4980*/  I2F.S16 R25, R4 ;  /* 0x0000000400197306 */ /* 0x0100620000101400 */
[----:B------:R-:W-:Y:S05]  /*4990*/  BRA `(.L_x_7497) ;  /* 0x0000000c00307947 */ /* 0x000fea0003800000 */
.L_x_7495:
[----:B------:R-:W4:Y:S02]  /*49a0*/  LDG.E.U8 R4, desc[UR36][R4.64] ;  /* 0x0000002404047981 */ /* 0x000f24000c1e1100 */
[----:B----4-:R-:W-:Y:S01]  /*49b0*/  I2FP.F32.U32 R25, R4 ;  /* 0x0000000400197245 */ /* 0x010fe20000201000 */
[----:B------:R-:W-:Y:S06]  /*49c0*/  BRA `(.L_x_7497) ;  /* 0x0000000c00247947 */ /* 0x000fec0003800000 */
.L_x_7494:
[----:B------:R-:W-:-:S09]  /*49d0*/  UISETP.NE.AND UP0, UPT, UR4, 0x2, UPT ;  /* 0x000000020400788c */ /* 0x000fd2000bf05270 */
[----:B------:R-:W-:Y:S05]  /*49e0*/  BRA.U !UP0, `(.L_x_7498) ;  /* 0x0000000108287547 */ /* 0x000fea000b800000 */
[----:B------:R-:W-:-:S09]  /*49f0*/  UISETP.NE.AND UP0, UPT, UR4, 0x3, UPT ;  /* 0x000000030400788c */ /* 0x000fd2000bf05270 */
[----:B------:R-:W-:Y:S05]  /*4a00*/  BRA.U !UP0, `(.L_x_7499) ;  /* 0x0000000108147547 */ /* 0x000fea000b800000 */
[----:B------:R-:W-:-:S09]  /*4a10*/  UISETP.NE.AND UP0, UPT, UR4, 0x4, UPT ;  /* 0x000000040400788c */ /* 0x000fd2000bf05270 */
[----:B------:R-:W-:Y:S05]  /*4a20*/  BRA.U UP0, `(.L_x_7496) ;  /* 0x0000000900b07547 */ /* 0x000fea000b800000 */
[----:B------:R-:W4:Y:S02]  /*4a30*/  LDG.E.64 R4, desc[UR36][R4.64] ;  /* 0x0000002404047981 */ /* 0x000f24000c1e1b00 */
[----:B----4-:R0:W1:Y:S01]  /*4a40*/  I2F.S64 R25, R4 ;  /* 0x0000000400197312 */ /* 0x0100620000301400 */
[----:B------:R-:W-:Y:S05]  /*4a50*/  BRA `(.L_x_7497) ;  /* 0x0000000c00007947 */ /* 0x000fea0003800000 */
.L_x_7499:
[----:B------:R-:W4:Y:S02]  /*4a60*/  LDG.E R4, desc[UR36][R4.64] ;  /* 0x0000002404047981 */ /* 0x000f24000c1e1900 */
[----:B----4-:R-:W-:Y:S01]  /*4a70*/  I2FP.F32.S32 R25, R4 ;  /* 0x0000000400197245 */ /* 0x010fe20000201400 */
[----:B------:R-:W-:Y:S06]  /*4a80*/  BRA `(.L_x_7497) ;  /* 0x0000000800f47947 */ /* 0x000fec0003800000 */
.L_x_7498:
[----:B------:R-:W4:Y:S02]  /*4a90*/  LDG.E.U16 R4, desc[UR36][R4.64] ;  /* 0x0000002404047981 */ /* 0x000f24000c1e1500 */
[----:B----4-:R0:W1:Y:S01]  /*4aa0*/  I2F.S16 R25, R4 ;  /* 0x0000000400197306 */ /* 0x0100620000101400 */
[----:B------:R-:W-:Y:S05]  /*4ab0*/  BRA `(.L_x_7497) ;  /* 0x0000000800e87947 */ /* 0x000fea0003800000 */
.L_x_7493:
[----:B------:R-:W-:-:S09]  /*4ac0*/  UISETP.GT.AND UP0, UPT, UR4, 0x6, UPT ;  /* 0x000000060400788c */ /* 0x000fd2000bf04270 */
[----:B------:R-:W-:Y:S05]  /*4ad0*/  BRA.U UP0, `(.L_x_7500) ;  /* 0x0000000100247547 */ /* 0x000fea000b800000 */
[----:B------:R-:W-:-:S09]  /*4ae0*/  UISETP.NE.AND UP0, UPT, UR4, 0x5, UPT ;  /* 0x000000050400788c */ /* 0x000fd2000bf05270 */
[----:B------:R-:W-:Y:S05]  /*4af0*/  BRA.U !UP0, `(.L_x_7501) ;  /* 0x0000000108107547 */ /* 0x000fea000b800000 */
[----:B------:R-:W-:-:S09]  /*4b00*/  UISETP.NE.AND UP0, UPT, UR4, 0x6, UPT ;  /* 0x000000060400788c */ /* 0x000fd2000bf05270 */
[----:B------:R-:W-:Y:S05]  /*4b10*/  BRA.U UP0, `(.L_x_7496) ;  /* 0x0000000900747547 */ /* 0x000fea000b800000 */
[----:B----4-:R4:W5:Y:S01]  /*4b20*/  LDG.E R25, desc[UR36][R4.64] ;  /* 0x0000002404197981 */ /* 0x010962000c1e1900 */
[----:B------:R-:W-:Y:S05]  /*4b30*/  BRA `(.L_x_7497) ;  /* 0x0000000800c87947 */ /* 0x000fea0003800000 */
.L_x_7501:
[----:B------:R-:W4:Y:S02]  /*4b40*/  LDG.E.U16 R4, desc[UR36][R4.64] ;  /* 0x0000002404047981 */ /* 0x000f24000c1e1500 */
[----:B----4-:R-:W-:Y:S01]  /*4b50*/  HADD2.F32 R25, -RZ, R4.H0_H0 ;  /* 0x20000004ff197230 */ /* 0x010fe20000004100 */
[----:B------:R-:W-:Y:S06]  /*4b60*/  BRA `(.L_x_7497) ;  /* 0x0000000800bc7947 */ /* 0x000fec0003800000 */
.L_x_7500:
[----:B------:R-:W-:-:S09]  /*4b70*/  UISETP.NE.AND UP0, UPT, UR4, 0x7, UPT ;  /* 0x000000070400788c */ /* 0x000fd2000bf05270 */
[----:B------:R-:W-:Y:S05]  /*4b80*/  BRA.U !UP0, `(.L_x_7502) ;  /* 0x0000000108247547 */ /* 0x000fea000b800000 */
[----:B------:R-:W-:-:S09]  /*4b90*/  UISETP.NE.AND UP0, UPT, UR4, 0x8, UPT ;  /* 0x000000080400788c */ /* 0x000fd2000bf05270 */
[----:B------:R-:W-:Y:S05]  /*4ba0*/  BRA.U !UP0, `(.L_x_7503) ;  /* 0x0000000108107547 */ /* 0x000fea000b800000 */
[----:B------:R-:W-:-:S09]  /*4bb0*/  UISETP.NE.AND UP0, UPT, UR4, 0x9, UPT ;  /* 0x000000090400788c */ /* 0x000fd2000bf05270 */
[----:B------:R-:W-:Y:S05]  /*4bc0*/  BRA.U UP0, `(.L_x_7496) ;  /* 0x0000000900487547 */ /* 0x000fea000b800000 */
[----:B----4-:R0:W5:Y:S01]  /*4bd0*/  LDG.E R25, desc[UR36][R4.64] ;  /* 0x0000002404197981 */ /* 0x010162000c1e1900 */
[----:B------:R-:W-:Y:S05]  /*4be0*/  BRA `(.L_x_7497) ;  /* 0x00000008009c7947 */ /* 0x000fea0003800000 */
.L_x_7503:
[----:B------:R-:W4:Y:S02]  /*4bf0*/  LDG.E.U16 R4, desc[UR36][R4.64] ;  /* 0x0000002404047981 */ /* 0x000f24000c1e1500 */
[----:B----4-:R-:W-:Y:S01]  /*4c00*/  HADD2.F32 R25, -RZ, R4.H0_H0 ;  /* 0x20000004ff197230 */ /* 0x010fe20000004100 */
[----:B------:R-:W-:Y:S06]  /*4c10*/  BRA `(.L_x_7497) ;  /* 0x0000000800907947 */ /* 0x000fec0003800000 */
.L_x_7502:
[----:B------:R-:W4:Y:S01]  /*4c20*/  LDG.E.64 R4, desc[UR36][R4.64] ;  /* 0x0000002404047981 */ /* 0x000f22000c1e1b00 */
[----:B------:R-:W-:Y:S01]  /*4c30*/  UMOV UR4, 0xf0000000 ;  /* 0xf000000000047882 */ /* 0x000fe20000000000 */
[----:B------:R-:W-:Y:S01]  /*4c40*/  UMOV UR5, 0x380fffff ;  /* 0x380fffff00057882 */ /* 0x000fe20000000000 */
[----:B----4-:R-:W0:Y:S01]  /*4c50*/  F2F.F32.F64 R25, R4 ;  /* 0x0000000400197310 */ /* 0x010e220000301000 */
[----:B------:R-:W-:-:S14]  /*4c60*/  DSETP.GEU.AND P0, PT, |R4|, UR4, PT ;  /* 0x0000000404007e2a */ /* 0x000fdc000bf0e200 */
[----:B0-----:R-:W-:Y:S01]  /*4c70*/  @!P0 FMUL R25, R25, 1.175494350822287508e-38 ;  /* 0x0080000019198820 */ /* 0x001fe20000400000 */
[----:B------:R-:W-:Y:S06]  /*4c80*/  BRA `(.L_x_7497) ;  /* 0x0000000800747947 */ /* 0x000fec0003800000 */
.L_x_7492:
        /* <DEDUP_REMOVED lines=10> */
[----:B----4-:R-:W-:Y:S01]  /*4d30*/  FSEL R25, RZ, 1, !P0 ;  /* 0x3f800000ff197808 */ /* 0x010fe20004000000 */
[----:B------:R-:W-:Y:S08]  /*4d40*/  BRA `(.L_x_7497) ;  /* 0x0000000800447947 */ /* 0x000ff00003800000 */
.L_x_7506:
[----:B------:R-:W4:Y:S01]  /*4d50*/  LDG.E.64 R4, desc[UR36][R4.64] ;  /* 0x0000002404047981 */ /* 0x000f22000c1e1b00 */
[----:B------:R-:W-:Y:S01]  /*4d60*/  UMOV UR4, 0xf0000000 ;  /* 0xf000000000047882 */ /* 0x000fe20000000000 */
[----:B------:R-:W-:Y:S01]  /*4d70*/  UMOV UR5, 0x380fffff ;  /* 0x380fffff00057882 */ /* 0x000fe20000000000 */
[----:B----4-:R-:W0:Y:S01]  /*4d80*/  F2F.F32.F64 R25, R4 ;  /* 0x0000000400197310 */ /* 0x010e220000301000 */
[----:B------:R-:W-:-:S14]  /*4d90*/  DSETP.GEU.AND P0, PT, |R4|, UR4, PT ;  /* 0x0000000404007e2a */ /* 0x000fdc000bf0e200 */
[----:B0-----:R-:W-:Y:S01]  /*4da0*/  @!P0 FMUL R25, R25, 1.175494350822287508e-38 ;  /* 0x0080000019198820 */ /* 0x001fe20000400000 */
[----:B------:R-:W-:Y:S06]  /*4db0*/  BRA `(.L_x_7497) ;  /* 0x0000000800287947 */ /* 0x000fec0003800000 */
.L_x_7505:
[----:B------:R-:W-:-:S09]  /*4dc0*/  UISETP.NE.AND UP0, UPT, UR4, 0xf, UPT ;  /* 0x0000000f0400788c */ /* 0x000fd2000bf05270 */
[----:B------:R-:W-:Y:S05]  /*4dd0*/  BRA.U !UP0, `(.L_x_7507) ;  /* 0x00000001088c7547 */ /* 0x000fea000b800000 */
[----:B------:R-:W-:-:S09]  /*4de0*/  UISETP.NE.AND UP0, UPT, UR4, 0x17, UPT ;  /* 0x000000170400788c */ /* 0x000fd2000bf05270 */
[----:B------:R-:W-:Y:S05]  /*4df0*/  BRA.U !UP0, `(.L_x_7508) ;  /* 0x0000000108547547 */ /* 0x000fea000b800000 */
[----:B------:R-:W-:-:S09]  /*4e00*/  UISETP.NE.AND UP0, UPT, UR4, 0x18, UPT ;  /* 0x000000180400788c */ /* 0x000fd2000bf05270 */
[----:B------:R-:W-:Y:S05]  /*4e10*/  BRA.U UP0, `(.L_x_7496) ;  /* 0x0000000500b47547 */ /* 0x000fea000b800000 */
[----:B----4-:R-:W4:Y:S01]  /*4e20*/  LDG.E.U8 R25, desc[UR36][R4.64] ;  /* 0x0000002404197981 */ /* 0x010f22000c1e1100 */
        /* <DEDUP_REMOVED lines=18> */
.L_x_7508:
[----:B------:R-:W2:Y:S02]  /*4f50*/  LDG.E.U8 R4, desc[UR36][R4.64] ;  /* 0x0000002404047981 */ /* 0x000ea4000c1e1100 */
[C---:B--2---:R-:W-:Y:S02]  /*4f60*/  IMAD.SHL.U32 R0, R4.reuse, 0x2000000, RZ ;  /* 0x0200000004007824 */ /* 0x044fe400078e00ff */
[----:B------:R-:W-:-:S03]  /*4f70*/  IMAD.SHL.U32 R6, R4, 0x100, RZ ;  /* 0x0000010004067824 */ /* 0x000fc600078e00ff */
[----:B------:R-:W-:Y:S02]  /*4f80*/  ISETP.GE.U32.AND P0, PT, R0, 0x8000000, PT ;  /* 0x080000000000780c */ /* 0x000fe40003f06070 */
[----:B----4-:R-:W-:-:S11]  /*4f90*/  PRMT R25, R6, 0x9910, RZ ;  /* 0x0000991006197816 */ /* 0x010fd600000000ff */
[----:B------:R-:W-:Y:S02]  /*4fa0*/  @!P0 LOP3.LUT R3, R6, 0x7f00, RZ, 0xc0, !PT ;  /* 0x00007f0006038812 */ /* 0x000fe400078ec0ff */
[----:B------:R-:W-:Y:S02]  /*4fb0*/  @P0 LEA.HI R0, R0, 0x70000000, RZ, 0x1c ;  /* 0x7000000000000811 */ /* 0x000fe400078fe0ff */
[----:B------:R-:W-:-:S03]  /*4fc0*/  @!P0 LOP3.LUT R3, R3, 0x3f000000, RZ, 0xfc, !PT ;  /* 0x3f00000003038812 */ /* 0x000fc600078efcff */
[----:B------:R-:W-:Y:S02]  /*4fd0*/  @P0 FMUL.FTZ R0, R0, 1.9259299443872358531e-34 ;  /* 0x0780000000000820 */ /* 0x000fe40000410000 */
[----:B------:R-:W-:-:S05]  /*4fe0*/  @!P0 FADD.FTZ R0, R3, -0.5 ;  /* 0xbf00000003008421 */ /* 0x000fca0000010000 */
[----:B------:R-:W-:Y:S01]  /*4ff0*/  LOP3.LUT R25, R0, 0x80000000, R25, 0xf8, !PT ;  /* 0x8000000000197812 */ /* 0x000fe200078ef819 */
[----:B------:R-:W-:Y:S06]  /*5000*/  BRA `(.L_x_7497) ;  /* 0x0000000400947947 */ /* 0x000fec0003800000 */
.L_x_7507:
[----:B------:R-:W4:Y:S02]  /*5010*/  LDG.E.U16 R4, desc[UR36][R4.64] ;  /* 0x0000002404047981 */ /* 0x000f24000c1e1500 */
[----:B----4-:R-:W-:Y:S01]  /*5020*/  IMAD.U32 R25, R4, 0x10000, RZ ;  /* 0x0001000004197824 */ /* 0x010fe200078e00ff */
[----:B------:R-:W-:Y:S06]  /*5030*/  BRA `(.L_x_7497) ;  /* 0x0000000400887947 */ /* 0x000fec0003800000 */
.L_x_7504:
        /* <DEDUP_REMOVED lines=11> */
.L_x_7511:
[----:B------:R-:W2:Y:S01]  /*50f0*/  LDG.E.U8 R4, desc[UR36][R4.64] ;  /* 0x0000002404047981 */ /* 0x000ea2000c1e1100 */
[----:B----4-:R-:W-:Y:S01]  /*5100*/  IMAD.MOV.U32 R25, RZ, RZ, RZ ;  /* 0x000000ffff197224 */ /* 0x010fe200078e00ff */
        /* <DEDUP_REMOVED lines=18> */
.L_x_7513:
[----:B------:R-:W-:Y:S05]  /*5230*/  BSYNC.RECONVERGENT B0 ;  /* 0x0000000000007941 */ /* 0x000fea0003800200 */
.L_x_7512:
[----:B------:R-:W-:Y:S01]  /*5240*/  IMAD.SHL.U32 R0, R0, 0x100000, RZ ;  /* 0x0010000000007824 */ /* 0x000fe200078e00ff */
[----:B------:R-:W-:-:S04]  /*5250*/  LEA R3, R3, 0x3b800000, 0x17 ;  /* 0x3b80000003037811 */ /* 0x000fc800078eb8ff */
[----:B------:R-:W-:Y:S01]  /*5260*/  LOP3.LUT R25, R3, R0, R25, 0xfe, !PT ;  /* 0x0000000003197212 */ /* 0x000fe200078efe19 */
[----:B------:R-:W-:Y:S06]  /*5270*/  BRA `(.L_x_7497) ;  /* 0x0000000000f87947 */ /* 0x000fec0003800000 */
.L_x_7510:
        /* <DEDUP_REMOVED lines=20> */
.L_x_7515:
[----:B------:R-:W-:Y:S05]  /*53c0*/  BSYNC.RECONVERGENT B0 ;  /* 0x0000000000007941 */ /* 0x000fea0003800200 */
.L_x_7514:
[----:B------:R-:W-:Y:S01]  /*53d0*/  IMAD.SHL.U32 R0, R0, 0x200000, RZ ;  /* 0x0020000000007824 */ /* 0x000fe200078e00ff */
[----:B------:R-:W-:-:S04]  /*53e0*/  LEA R3, R3, 0x37800000, 0x17 ;  /* 0x3780000003037811 */ /* 0x000fc800078eb8ff */
[----:B------:R-:W-:Y:S01]  /*53f0*/  LOP3.LUT R25, R3, R0, R25, 0xfe, !PT ;  /* 0x0000000003197212 */ /* 0x000fe200078efe19 */
[----:B------:R-:W-:Y:S06]  /*5400*/  BRA `(.L_x_7497) ;  /* 0x0000000000947947 */ /* 0x000fec0003800000 */
.L_x_7509:
[----:B------:R-:W-:-:S09]  /*5410*/  UISETP.NE.AND UP0, UPT, UR4, 0x1c, UPT ;  /* 0x0000001c0400788c */ /* 0x000fd2000bf05270 */
[----:B------:R-:W-:Y:S05]  /*5420*/  BRA.U !UP0, `(.L_x_7516) ;  /* 0x0000000108847547 */ /* 0x000fea000b800000 */
[----:B------:R-:W-:-:S09]  /*5430*/  UISETP.NE.AND UP0, UPT, UR4, 0x1d, UPT ;  /* 0x0000001d0400788c */ /* 0x000fd2000bf05270 */
[----:B------:R-:W-:Y:S05]  /*5440*/  BRA.U !UP0, `(.L_x_7517) ;  /* 0x0000000108707547 */ /* 0x000fea000b800000 */
[----:B------:R-:W-:-:S09]  /*5450*/  UISETP.NE.AND UP0, UPT, UR4, 0x2c, UPT ;  /* 0x0000002c0400788c */ /* 0x000fd2000bf05270 */
[----:B------:R-:W-:Y:S05]  /*5460*/  BRA.U UP0, `(.L_x_7496) ;  /* 0x0000000100207547 */ /* 0x000fea000b800000 */
[----:B------:R-:W2:Y:S01]  /*5470*/  LDG.E.U8 R4, desc[UR36][R4.64] ;  /* 0x0000002404047981 */ /* 0x000ea2000c1e1100 */
[----:B----4-:R-:W-:Y:S01]  /*5480*/  IMAD.MOV.U32 R25, RZ, RZ, 0x400000 ;  /* 0x00400000ff197424 */ /* 0x010fe200078e00ff */
[----:B--2---:R-:W-:-:S13]  /*5490*/  ISETP.NE.AND P0, PT, R4, RZ, PT ;  /* 0x000000ff0400720c */ /* 0x004fda0003f05270 */
[----:B------:R-:W-:Y:S05]  /*54a0*/  @!P0 BRA `(.L_x_7497) ;  /* 0x00000000006c8947 */ /* 0x000fea0003800000 */
[----:B------:R-:W-:-:S13]  /*54b0*/  ISETP.NE.AND P0, PT, R4, 0xff, PT ;  /* 0x000000ff0400780c */ /* 0x000fda0003f05270 */
[----:B------:R-:W-:Y:S02]  /*54c0*/  @!P0 IMAD.MOV.U32 R25, RZ, RZ, 0x7f800001 ;  /* 0x7f800001ff198424 */ /* 0x000fe400078e00ff */
[----:B------:R-:W-:Y:S01]  /*54d0*/  @P0 IMAD.SHL.U32 R25, R4, 0x800000, RZ ;  /* 0x0080000004190824 */ /* 0x000fe200078e00ff */
[----:B------:R-:W-:Y:S06]  /*54e0*/  BRA `(.L_x_7497) ;  /* 0x00000000005c7947 */ /* 0x000fec0003800000 */
.L_x_7496:
        /* <DEDUP_REMOVED lines=16> */
.L_x_7518:
[----:B------:R-:W-:Y:S01]  /*55f0*/  IMAD.MOV.U32 R25, RZ, RZ, RZ ;  /* 0x000000ffff197224 */ /* 0x000fe200078e00ff */
[----:B------:R-:W-:Y:S06]  /*5600*/  BRA `(.L_x_7497) ;  /* 0x0000000000147947 */ /* 0x000fec0003800000 */
.L_x_7517:
[----:B------:R-:W4:Y:S02]  /*5610*/  LDG.E.64 R4, desc[UR36][R4.64] ;  /* 0x0000002404047981 */ /* 0x000f24000c1e1b00 */
[----:B----4-:R0:W1:Y:S01]  /*5620*/  I2F.U64 R25, R4 ;  /* 0x0000000400197312 */ /* 0x0100620000301000 */
[----:B------:R-:W-:Y:S05]  /*5630*/  BRA `(.L_x_7497) ;  /* 0x0000000000087947 */ /* 0x000fea0003800000 */
.L_x_7516:
[----:B------:R-:W4:Y:S02]  /*5640*/  LDG.E R4, desc[UR36][R4.64] ;  /* 0x0000002404047981 */ /* 0x000f24000c1e1900 */
[----:B----4-:R-:W-:-:S07]  /*5650*/  I2FP.F32.U32 R25, R4 ;  /* 0x0000000400197245 */ /* 0x010fce0000201000 */
.L_x_7497:
[----:B------:R-:W-:Y:S05]  /*5660*/  BSYNC.RECONVERGENT B6 ;  /* 0x0000000000067941 */ /* 0x000fea0003800200 */
.L_x_7491:
[----:B------:R-:W-:-:S07]  /*5670*/  VIADD R16, R16, 0x80 ;  /* 0x0000008010107836 */ /* 0x000fce0000000000 */
.L_x_7462:
[----:B------:R-:W-:Y:S05]  /*5680*/  BSYNC.RECONVERGENT B7 ;  /* 0x0000000000077941 */ /* 0x000fea0003800200 */
.L_x_7461:
[----:B------:R-:W-:Y:S01]  /*5690*/  ISETP.GE.AND P0, PT, R16, R17, PT ;  /* 0x000000111000720c */ /* 0x000fe20003f06270 */
[----:B------:R-:W-:Y:S01]  /*56a0*/  BSSY.RECONVERGENT B7, `(.L_x_7519) ;  /* 0x00001c4000077945 */ /* 0x000fe20003800200 */
[----:B------:R-:W-:Y:S02]  /*56b0*/  IMAD.MOV.U32 R23, RZ, RZ, RZ ;  /* 0x000000ffff177224 */ /* 0x000fe400078e00ff */
[----:B------:R-:W-:-:S09]  /*56c0*/  IMAD.MOV.U32 R18, RZ, RZ, RZ ;  /* 0x000000ffff127224 */ /* 0x000fd200078e00ff */
        /* <DEDUP_REMOVED lines=22> */
.L_x_7525:
[----:B------:R-:W2:Y:S02]  /*5830*/  LDG.E.U8 R4, desc[UR36][R4.64] ;  /* 0x0000002404047981 */ /* 0x000ea4000c1e1100 */
[----:B--2---:R-:W-:Y:S01]  /*5840*/  I2FP.F32.U32 R18, R4 ;  /* 0x0000000400127245 */ /* 0x004fe20000201000 */
[----:B------:R-:W-:Y:S06]  /*5850*/  BRA `(.L_x_7527) ;  /* 0x0000000c00287947 */ /* 0x000fec0003800000 */
.L_x_7524:
        /* <DEDUP_REMOVED lines=9> */
.L_x_7529:
[----:B------:R-:W2:Y:S02]  /*58f0*/  LDG.E R4, desc[UR36][R4.64] ;  /* 0x0000002404047981 */ /* 0x000ea4000c1e1900 */
[----:B--2---:R-:W-:Y:S01]  /*5900*/  I2FP.F32.S32 R18, R4 ;  /* 0x0000000400127245 */ /* 0x004fe20000201400 */
[----:B------:R-:W-:Y:S06]  /*5910*/  BRA `(.L_x_7527) ;  /* 0x0000000800f87947 */ /* 0x000fec0003800000 */
.L_x_7528:
[----:B------:R-:W2:Y:S02]  /*5920*/  LDG.E.U16 R4, desc[UR36][R4.64] ;  /* 0x0000002404047981 */ /* 0x000ea4000c1e1500 */
[----:B--2---:R0:W2:Y:S01]  /*5930*/  I2F.S16 R18, R4 ;  /* 0x0000000400127306 */ /* 0x0040a20000101400 */
[----:B------:R-:W-:Y:S05]  /*5940*/  BRA `(.L_x_7527) ;  /* 0x0000000800ec7947 */ /* 0x000fea0003800000 */
.L_x_7523:
        /* <DEDUP_REMOVED lines=8> */
.L_x_7531:
[----:B------:R-:W2:Y:S02]  /*59d0*/  LDG.E.U16 R4, desc[UR36][R4.64] ;  /* 0x0000002404047981 */ /* 0x000ea4000c1e1500 */
[----:B--2---:R-:W-:Y:S01]  /*59e0*/  HADD2.F32 R18, -RZ, R4.H0_H0 ;  /* 0x20000004ff127230 */ /* 0x004fe20000004100 */
[----:B------:R-:W-:Y:S06]  /*59f0*/  BRA `(.L_x_7527) ;  /* 0x0000000800c07947 */ /* 0x000fec0003800000 */
.L_x_7530:
        /* <DEDUP_REMOVED lines=8> */
.L_x_7533:
[----:B------:R-:W2:Y:S02]  /*5a80*/  LDG.E.U16 R4, desc[UR36][R4.64] ;  /* 0x0000002404047981 */ /* 0x000ea4000c1e1500 */
[----:B--2---:R-:W-:Y:S01]  /*5a90*/  HADD2.F32 R18, -RZ, R4.H0_H0 ;  /* 0x20000004ff127230 */ /* 0x004fe20000004100 */
[----:B------:R-:W-:Y:S06]  /*5aa0*/  BRA `(.L_x_7527) ;  /* 0x0000000800947947 */ /* 0x000fec0003800000 */
.L_x_7532:
[----:B------:R-:W2:Y:S01]  /*5ab0*/  LDG.E.64 R4, desc[UR36][R4.64] ;  /* 0x0000002404047981 */ /* 0x000ea2000c1e1b00 */
[----:B------:R-:W-:Y:S01]  /*5ac0*/  UMOV UR4, 0xf0000000 ;  /* 0xf000000000047882 */ /* 0x000fe20000000000 */
[----:B------:R-:W-:Y:S01]  /*5ad0*/  UMOV UR5, 0x380fffff ;  /* 0x380fffff00057882 */ /* 0x000fe20000000000 */
[----:B--2---:R-:W0:Y:S01]  /*5ae0*/  F2F.F32.F64 R18, R4 ;  /* 0x0000000400127310 */ /* 0x004e220000301000 */
[----:B------:R-:W-:-:S14]  /*5af0*/  DSETP.GEU.AND P0, PT, |R4|, UR4, PT ;  /* 0x0000000404007e2a */ /* 0x000fdc000bf0e200 */
[----:B0-----:R-:W-:Y:S01]  /*5b00*/  @!P0 FMUL R18, R18, 1.175494350822287508e-38 ;  /* 0x0080000012128820 */ /* 0x001fe20000400000 */
[----:B------:R-:W-:Y:S06]  /*5b10*/  BRA `(.L_x_7527) ;  /* 0x0000000800787947 */ /* 0x000fec0003800000 */
.L_x_7522:
        /* <DEDUP_REMOVED lines=12> */
.L_x_7536:
[----:B------:R-:W2:Y:S01]  /*5be0*/  LDG.E.64 R4, desc[UR36][R4.64] ;  /* 0x0000002404047981 */ /* 0x000ea2000c1e1b00 */
[----:B------:R-:W-:Y:S01]  /*5bf0*/  UMOV UR4, 0xf0000000 ;  /* 0xf000000000047882 */ /* 0x000fe20000000000 */
[----:B------:R-:W-:Y:S01]  /*5c00*/  UMOV UR5, 0x380fffff ;  /* 0x380fffff00057882 */ /* 0x000fe20000000000 */
[----:B--2---:R-:W0:Y:S01]  /*5c10*/  F2F.F32.F64 R18, R4 ;  /* 0x0000000400127310 */ /* 0x004e220000301000 */
[----:B------:R-:W-:-:S14]  /*5c20*/  DSETP.GEU.AND P0, PT, |R4|, UR4, PT ;  /* 0x0000000404007e2a */ /* 0x000fdc000bf0e200 */
[----:B0-----:R-:W-:Y:S01]  /*5c30*/  @!P0 FMUL R18, R18, 1.175494350822287508e-38 ;  /* 0x0080000012128820 */ /* 0x001fe20000400000 */
[----:B------:R-:W-:Y:S06]  /*5c40*/  BRA `(.L_x_7527) ;  /* 0x00000008002c7947 */ /* 0x000fec0003800000 */
.L_x_7535:
        /* <DEDUP_REMOVED lines=25> */
.L_x_7538:
        /* <DEDUP_REMOVED lines=13> */
.L_x_7537:
[----:B------:R-:W2:Y:S02]  /*5eb0*/  LDG.E.U16 R4, desc[UR36][R4.64] ;  /* 0x0000002404047981 */ /* 0x000ea4000c1e1500 */
[----:B--2---:R-:W-:Y:S01]  /*5ec0*/  IMAD.U32 R18, R4, 0x10000, RZ ;  /* 0x0001000004127824 */ /* 0x004fe200078e00ff */
[----:B------:R-:W-:Y:S06]  /*5ed0*/  BRA `(.L_x_7527) ;  /* 0x0000000400887947 */ /* 0x000fec0003800000 */
.L_x_7534:
        /* <DEDUP_REMOVED lines=11> */
.L_x_7541:
        /* <DEDUP_REMOVED lines=20> */
.L_x_7543:
[----:B------:R-:W-:Y:S05]  /*60d0*/  BSYNC.RECONVERGENT B0 ;  /* 0x0000000000007941 */ /* 0x000fea0003800200 */
.L_x_7542:
[----:B------:R-:W-:Y:S01]  /*60e0*/  IMAD.SHL.U32 R0, R0, 0x100000, RZ ;  /* 0x0010000000007824 */ /* 0x000fe200078e00ff */
[----:B------:R-:W-:-:S04]  /*60f0*/  LEA R3, R3, 0x3b800000, 0x17 ;  /* 0x3b80000003037811 */ /* 0x000fc800078eb8ff */
[----:B------:R-:W-:Y:S01]  /*6100*/  LOP3.LUT R18, R3, R0, R7, 0xfe, !PT ;  /* 0x0000000003127212 */ /* 0x000fe200078efe07 */
[----:B------:R-:W-:Y:S06]  /*6110*/  BRA `(.L_x_7527) ;  /* 0x0000000000f87947 */ /* 0x000fec0003800000 */
.L_x_7540:
        /* <DEDUP_REMOVED lines=20> */
.L_x_7545:
[----:B------:R-:W-:Y:S05]  /*6260*/  BSYNC.RECONVERGENT B0 ;  /* 0x0000000000007941 */ /* 0x000fea0003800200 */
.L_x_7544:
[----:B------:R-:W-:Y:S01]  /*6270*/  IMAD.SHL.U32 R0, R0, 0x200000, RZ ;  /* 0x0020000000007824 */ /* 0x000fe200078e00ff */
[----:B------:R-:W-:-:S04]  /*6280*/  LEA R3, R3, 0x37800000, 0x17 ;  /* 0x3780000003037811 */ /* 0x000fc800078eb8ff */
[----:B------:R-:W-:Y:S01]  /*6290*/  LOP3.LUT R18, R3, R0, R7, 0xfe, !PT ;  /* 0x0000000003127212 */ /* 0x000fe200078efe07 */
[----:B------:R-:W-:Y:S06]  /*62a0*/  BRA `(.L_x_7527) ;  /* 0x0000000000947947 */ /* 0x000fec0003800000 */
.L_x_7539:
        /* <DEDUP_REMOVED lines=14> */
.L_x_7526:
        /* <DEDUP_REMOVED lines=16> */
.L_x_7548:
[----:B------:R-:W-:Y:S01]  /*6490*/  IMAD.MOV.U32 R18, RZ, RZ, RZ ;  /* 0x000000ffff127224 */ /* 0x000fe200078e00ff */
[----:B------:R-:W-:Y:S06]  /*64a0*/  BRA `(.L_x_7527) ;  /* 0x0000000000147947 */ /* 0x000fec0003800000 */
.L_x_7547:
[----:B------:R-:W2:Y:S02]  /*64b0*/  LDG.E.64 R4, desc[UR36][R4.64] ;  /* 0x0000002404047981 */ /* 0x000ea4000c1e1b00 */
[----:B--2---:R0:W2:Y:S01]  /*64c0*/  I2F.U64 R18, R4 ;  /* 0x0000000400127312 */ /* 0x0040a20000301000 */
[----:B------:R-:W-:Y:S05]  /*64d0*/  BRA `(.L_x_7527) ;  /* 0x0000000000087947 */ /* 0x000fea0003800000 */
.L_x_7546:
[----:B------:R-:W2:Y:S02]  /*64e0*/  LDG.E R4, desc[UR36][R4.64] ;  /* 0x0000002404047981 */ /* 0x000ea4000c1e1900 */
[----:B--2---:R-:W-:-:S07]  /*64f0*/  I2FP.F32.U32 R18, R4 ;  /* 0x0000000400127245 */ /* 0x004fce0000201000 */
.L_x_7527:
[----:B------:R-:W-:Y:S05]  /*6500*/  BSYNC.RECONVERGENT B6 ;  /* 0x0000000000067941 */ /* 0x000fea0003800200 */
.L_x_7521:
[----:B------:R-:W1:Y:S01]  /*6510*/  LDCU.U8 UR6, c[0x0][0x3a5] ;  /* 0x000074a0ff0677ac */ /* 0x000e620008000000 */
[----:B0---4-:R-:W0:Y:S01]  /*6520*/  LDC.64 R4, c[0x0][0x398] ;  /* 0x0000e600ff047b82 */ /* 0x011e220000000a00 */
[----:B------:R-:W4:Y:S01]  /*6530*/  LDCU UR5, c[0x0][0x3ac] ;  /* 0x00007580ff0577ac */ /* 0x000f220008000800 */
[----:B-1----:R-:W-:-:S04]  /*6540*/  UPRMT UR4, UR6, 0x9910, URZ ;  /* 0x0000991006047896 */ /* 0x002fc800080000ff */
        /* <DEDUP_REMOVED lines=16> */
.L_x_7552:
[----:B------:R-:W4:Y:S02]  /*6650*/  LDG.E.U8 R4, desc[UR36][R4.64] ;  /* 0x0000002404047981 */ /* 0x000f24000c1e1100 */
[----:B----4-:R-:W-:Y:S01]  /*6660*/  I2FP.F32.U32 R23, R4 ;  /* 0x0000000400177245 */ /* 0x010fe20000201000 */
[----:B------:R-:W-:Y:S06]  /*6670*/  BRA `(.L_x_7520) ;  /* 0x0000000c00187947 */ /* 0x000fec0003800000 */
.L_x_7551:
        /* <DEDUP_REMOVED lines=9> */
.L_x_7555:
[----:B------:R-:W4:Y:S02]  /*6710*/  LDG.E R4, desc[UR36][R4.64] ;  /* 0x0000002404047981 */ /* 0x000f24000c1e1900 */
[----:B----4-:R-:W-:Y:S01]  /*6720*/  I2FP.F32.S32 R23, R4 ;  /* 0x0000000400177245 */ /* 0x010fe20000201400 */
[----:B------:R-:W-:Y:S06]  /*6730*/  BRA `(.L_x_7520) ;  /* 0x0000000800e87947 */ /* 0x000fec0003800000 */
.L_x_7554:
[----:B------:R-:W4:Y:S02]  /*6740*/  LDG.E.U16 R4, desc[UR36][R4.64] ;  /* 0x0000002404047981 */ /* 0x000f24000c1e1500 */
[----:B----4-:R0:W1:Y:S01]  /*6750*/  I2F.S16 R23, R4 ;  /* 0x0000000400177306 */ /* 0x0100620000101400 */
[----:B------:R-:W-:Y:S05]  /*6760*/  BRA `(.L_x_7520) ;  /* 0x0000000800dc7947 */ /* 0x000fea0003800000 */
.L_x_7550:
        /* <DEDUP_REMOVED lines=8> */
.L_x_7557:
[----:B------:R-:W4:Y:S02]  /*67f0*/  LDG.E.U16 R4, desc[UR36][R4.64] ;  /* 0x0000002404047981 */ /* 0x000f24000c1e1500 */
[----:B----4-:R-:W-:Y:S01]  /*6800*/  HADD2.F32 R23, -RZ, R4.H0_H0 ;  /* 0x20000004ff177230 */ /* 0x010fe20000004100 */
[----:B------:R-:W-:Y:S06]  /*6810*/  BRA `(.L_x_7520) ;  /* 0x0000000800b07947 */ /* 0x000fec0003800000 */
.L_x_7556:
        /* <DEDUP_REMOVED lines=8> */
.L_x_7559:
[----:B------:R-:W4:Y:S02]  /*68a0*/  LDG.E.U16 R4, desc[UR36][R4.64] ;  /* 0x0000002404047981 */ /* 0x000f24000c1e1500 */
[----:B----4-:R-:W-:Y:S01]  /*68b0*/  HADD2.F32 R23, -RZ, R4.H0_H0 ;  /* 0x20000004ff177230 */ /* 0x010fe20000004100 */
[----:B------:R-:W-:Y:S06]  /*68c0*/  BRA `(.L_x_7520) ;  /* 0x0000000800847947 */ /* 0x000fec0003800000 */
.L_x_7558:
[----:B------:R-:W4:Y:S01]  /*68d0*/  LDG.E.64 R4, desc[UR36][R4.64] ;  /* 0x0000002404047981 */ /* 0x000f22000c1e1b00 */
[----:B------:R-:W-:Y:S01]  /*68e0*/  UMOV UR4, 0xf0000000 ;  /* 0xf000000000047882 */ /* 0x000fe20000000000 */
[----:B------:R-:W-:Y:S01]  /*68f0*/  UMOV UR5, 0x380fffff ;  /* 0x380fffff00057882 */ /* 0x000fe20000000000 */
[----:B----4-:R-:W0:Y:S01]  /*6900*/  F2F.F32.F64 R23, R4 ;  /* 0x0000000400177310 */ /* 0x010e220000301000 */
[----:B------:R-:W-:-:S14]  /*6910*/  DSETP.GEU.AND P0, PT, |R4|, UR4, PT ;  /* 0x0000000404007e2a */ /* 0x000fdc000bf0e200 */
[----:B0-----:R-:W-:Y:S01]  /*6920*/  @!P0 FMUL R23, R23, 1.175494350822287508e-38 ;  /* 0x0080000017178820 */ /* 0x001fe20000400000 */
[----:B------:R-:W-:Y:S06]  /*6930*/  BRA `(.L_x_7520) ;  /* 0x0000000800687947 */ /* 0x000fec0003800000 */
.L_x_7549:
        /* <DEDUP_REMOVED lines=12> */
.L_x_7562:
[----:B------:R-:W4:Y:S01]  /*6a00*/  LDG.E.64 R4, desc[UR36][R4.64] ;  /* 0x0000002404047981 */ /* 0x000f22000c1e1b00 */
[----:B------:R-:W-:Y:S01]  /*6a10*/  UMOV UR4, 0xf0000000 ;  /* 0xf000000000047882 */ /* 0x000fe20000000000 */
[----:B------:R-:W-:Y:S01]  /*6a20*/  UMOV UR5, 0x380fffff ;  /* 0x380fffff00057882 */ /* 0x000fe20000000000 */
[----:B----4-:R-:W0:Y:S01]  /*6a30*/  F2F.F32.F64 R23, R4 ;  /* 0x0000000400177310 */ /* 0x010e220000301000 */
[----:B------:R-:W-:-:S14]  /*6a40*/  DSETP.GEU.AND P0, PT, |R4|, UR4, PT ;  /* 0x0000000404007e2a */ /* 0x000fdc000bf0e200 */
[----:B0-----:R-:W-:Y:S01]  /*6a50*/  @!P0 FMUL R23, R23, 1.175494350822287508e-38 ;  /* 0x0080000017178820 */ /* 0x001fe20000400000 */
[----:B------:R-:W-:Y:S06]  /*6a60*/  BRA `(.L_x_7520) ;  /* 0x00000008001c7947 */ /* 0x000fec0003800000 */
.L_x_7561:
        /* <DEDUP_REMOVED lines=25> */
.L_x_7564:
[----:B------:R-:W4:Y:S02]  /*6c00*/  LDG.E.U8 R4, desc[UR36][R4.64] ;  /* 0x0000002404047981 */ /* 0x000f24000c1e1100 */
[C---:B----4-:R-:W-:Y:S02]  /*6c10*/  IMAD.SHL.U32 R0, R4.reuse, 0x2000000, RZ ;  /* 0x0200000004007824 */ /* 0x050fe400078e00ff */
        /* <DEDUP_REMOVED lines=10> */
.L_x_7563:
[----:B------:R-:W4:Y:S02]  /*6cc0*/  LDG.E.U16 R4, desc[UR36][R4.64] ;  /* 0x0000002404047981 */ /* 0x000f24000c1e1500 */
[----:B----4-:R-:W-:Y:S01]  /*6cd0*/  IMAD.U32 R23, R4, 0x10000, RZ ;  /* 0x0001000004177824 */ /* 0x010fe200078e00ff */
[----:B------:R-:W-:Y:S06]  /*6ce0*/  BRA `(.L_x_7520) ;  /* 0x00000004007c7947 */ /* 0x000fec0003800000 */
.L_x_7560:
        /* <DEDUP_REMOVED lines=11> */
.L_x_7567:
[----:B------:R-:W4:Y:S02]  /*6da0*/  LDG.E.U8 R4, desc[UR36][R4.64] ;  /* 0x0000002404047981 */ /* 0x000f24000c1e1100 */
        /* <DEDUP_REMOVED lines=18> */
.L_x_7569:
[----:B------:R-:W-:Y:S05]  /*6ed0*/  BSYNC.RECONVERGENT B0 ;  /* 0x0000000000007941 */ /* 0x000fea0003800200 */
.L_x_7568:
[----:B------:R-:W-:Y:S01]  /*6ee0*/  IMAD.SHL.U32 R0, R0, 0x100000, RZ ;  /* 0x0010000000007824 */ /* 0x000fe200078e00ff */
[----:B------:R-:W-:-:S04]  /*6ef0*/  LEA R3, R3, 0x3b800000, 0x17 ;  /* 0x3b80000003037811 */ /* 0x000fc800078eb8ff */
[----:B------:R-:W-:Y:S01]  /*6f00*/  LOP3.LUT R23, R3, R0, R23, 0xfe, !PT ;  /* 0x0000000003177212 */ /* 0x000fe200078efe17 */
[----:B------:R-:W-:Y:S06]  /*6f10*/  BRA `(.L_x_7520) ;  /* 0x0000000000f07947 */ /* 0x000fec0003800000 */
.L_x_7566:
        /* <DEDUP_REMOVED lines=19> */
.L_x_7571:
[----:B------:R-:W-:Y:S05]  /*7050*/  BSYNC.RECONVERGENT B0 ;  /* 0x0000000000007941 */ /* 0x000fea0003800200 */
.L_x_7570:
[----:B------:R-:W-:Y:S01]  /*7060*/  IMAD.SHL.U32 R0, R0, 0x200000, RZ ;  /* 0x0020000000007824 */ /* 0x000fe200078e00ff */
[----:B------:R-:W-:-:S04]  /*7070*/  LEA R3, R3, 0x37800000, 0x17 ;  /* 0x3780000003037811 */ /* 0x000fc800078eb8ff */
[----:B------:R-:W-:Y:S01]  /*7080*/  LOP3.LUT R23, R3, R0, R23, 0xfe, !PT ;  /* 0x0000000003177212 */ /* 0x000fe200078efe17 */
[----:B------:R-:W-:Y:S06]  /*7090*/  BRA `(.L_x_7520) ;  /* 0x0000000000907947 */ /* 0x000fec0003800000 */
.L_x_7565:
        /* <DEDUP_REMOVED lines=14> */
.L_x_7553:
[----:B------:R-:W-:Y:S01]  /*7180*/  MOV R14, 0x130 ;  /* 0x00000130000e7802 */ /* 0x000fe20000000f00 */
[----:B------:R-:W0:Y:S01]  /*7190*/  LDCU.64 UR4, c[0x4][0x120] ;  /* 0x01002400ff0477ac */ /* 0x000e220008000a00 */
[----:B------:R-:W-:Y:S02]  /*71a0*/  IMAD.MOV.U32 R8, RZ, RZ, 0x4e ;  /* 0x0000004eff087424 */ /* 0x000fe400078e00ff */
[----:B------:R-:W-:Y:S01]  /*71b0*/  IMAD.MOV.U32 R12, RZ, RZ, 0x1 ;  /* 0x00000001ff0c7424 */ /* 0x000fe200078e00ff */
[----:B------:R-:W1:Y:S01]  /*71c0*/  LDCU.64 UR6, c[0x4][0x128] ;  /* 0x01002500ff0677ac */ /* 0x000e620008000a00 */
[----:B------:R-:W4:Y:S01]  /*71d0*/  LDC.64 R14, c[0x4][R14] ;  /* 0x010000000e0e7b82 */ /* 0x000f220000000a00 */
        /* <DEDUP_REMOVED lines=10> */
.L_x_7574:
[----:B------:R-:W-:Y:S05]  /*7280*/  BRA `(.L_x_7520) ;  /* 0x0000000000147947 */ /* 0x000fea0003800000 */
.L_x_7573:
[----:B------:R-:W4:Y:S02]  /*7290*/  LDG.E.64 R4, desc[UR36][R4.64] ;  /* 0x0000002404047981 */ /* 0x000f24000c1e1b00 */
[----:B----4-:R0:W1:Y:S01]  /*72a0*/  I2F.U64 R23, R4 ;  /* 0x0000000400177312 */ /* 0x0100620000301000 */
[----:B------:R-:W-:Y:S05]  /*72b0*/  BRA `(.L_x_7520) ;  /* 0x0000000000087947 */ /* 0x000fea0003800000 */
.L_x_7572:
[----:B------:R-:W4:Y:S02]  /*72c0*/  LDG.E R4, desc[UR36][R4.64] ;  /* 0x0000002404047981 */ /* 0x000f24000c1e1900 */
[----:B----4-:R-:W-:-:S07]  /*72d0*/  I2FP.F32.U32 R23, R4 ;  /* 0x0000000400177245 */ /* 0x010fce0000201000 */
.L_x_7520:
[----:B------:R-:W-:Y:S05]  /*72e0*/  BSYNC.RECONVERGENT B7 ;  /* 0x0000000000077941 */ /* 0x000fea0003800200 */
.L_x_7519:
[----:B------:R-:W0:Y:S01]  /*72f0*/  LDC.U8 R16, c[0x0][0x3b0] ;  /* 0x0000ec00ff107b82 */ /* 0x000e220000000000 */
[----:B------:R-:W-:Y:S01]  /*7300*/  ISETP.GE.AND P0, PT, R19, R17, PT ;  /* 0x000000111300720c */ /* 0x000fe20003f06270 */
[----:B------:R-:W-:Y:S04]  /*7310*/  BSSY.RECONVERGENT B7, `(.L_x_7575) ;  /* 0x00002bb000077945 */ /* 0x000fe80003800200 */
[----:B------:R-:W-:Y:S01]  /*7320*/  BSSY.RELIABLE B6, `(.L_x_7576) ;  /* 0x00001d5000067945 */ /* 0x000fe20003800100 */
[----:B012345:R-:W-:Y:S01]  /*7330*/  FMUL.FTZ R4, R26, R29 ;  /* 0x0000001d1a047220 */ /* 0x03ffe20000410000 */
[----:B------:R-:W-:Y:S01]  /*7340*/  FMUL.FTZ R22, R27, R22 ;  /* 0x000000161b167220 */ /* 0x000fe20000410000 */
[----:B------:R-:W-:Y:S01]  /*7350*/  FMUL.FTZ R24, R25, R24 ;  /* 0x0000001819187220 */ /* 0x000fe20000410000 */
[----:B------:R-:W-:-:S04]  /*7360*/  FMUL.FTZ R18, R18, R23 ;  /* 0x0000001712127220 */ /* 0x000fc80000410000 */
[----:B------:R-:W-:Y:S05]  /*7370*/  @P0 BRA `(.L_x_7577) ;  /* 0x0000001c00300947 */ /* 0x000fea0003800000 */
[----:B------:R-:W0:Y:S01]  /*7380*/  LDCU UR4, c[0x0][0x3b4] ;  /* 0x00007680ff0477ac */ /* 0x000e220008000800 */
[----:B------:R-:W1:Y:S01]  /*7390*/  LDC.64 R8, c[0x0][0x388] ;  /* 0x0000e200ff087b82 */ /* 0x000e620000000a00 */
[----:B------:R-:W-:Y:S01]  /*73a0*/  IMAD R0, R2, 0x200, R19 ;  /* 0x0000020002007824 */ /* 0x000fe200078e0213 */
[----:B------:R-:W-:Y:S01]  /*73b0*/  PRMT R5, R16, 0x9910, RZ ;  /* 0x0000991010057816 */ /* 0x000fe200000000ff */
[----:B------:R-:W-:Y:S02]  /*73c0*/  VIADD R19, R19, 0x80 ;  /* 0x0000008013137836 */ /* 0x000fe40000000000 */
[----:B0-----:R-:W-:Y:S02]  /*73d0*/  IMAD R3, R0, UR4, RZ ;  /* 0x0000000400037c24 */ /* 0x001fe4000f8e02ff */
        /* <DEDUP_REMOVED lines=16> */
.L_x_7581:
[----:B------:R-:W0:Y:S02]  /*74e0*/  F2I.S64.TRUNC R4, R4 ;  /* 0x0000000400047311 */ /* 0x000e24000020d900 */
[----:B0-----:R-:W-:-:S05]  /*74f0*/  IMAD.MOV.U32 R3, RZ, RZ, R4 ;  /* 0x000000ffff037224 */ /* 0x001fca00078e0004 */
[----:B------:R0:W-:Y:S01]  /*7500*/  STG.E.U8 desc[UR36][R8.64], R3 ;  /* 0x0000000308007986 */ /* 0x0001e2000c101124 */
[----:B------:R-:W-:Y:S05]  /*7510*/  BRA `(.L_x_7583) ;  /* 0x0000000c002c7947 */ /* 0x000fea0003800000 */
.L_x_7580:
        /* <DEDUP_REMOVED lines=9> */
.L_x_7585:
[----:B------:R-:W0:Y:S02]  /*75b0*/  F2I.FTZ.TRUNC.NTZ R3, R4 ;  /* 0x0000000400037305 */ /* 0x000e24000021f100 */
[----:B0-----:R0:W-:Y:S01]  /*75c0*/  STG.E desc[UR36][R8.64], R3 ;  /* 0x0000000308007986 */ /* 0x0011e2000c101924 */
[----:B------:R-:W-:Y:S05]  /*75d0*/  BRA `(.L_x_7583) ;  /* 0x0000000800fc7947 */ /* 0x000fea0003800000 */
.L_x_7584:
[----:B------:R-:W0:Y:S02]  /*75e0*/  F2I.FTZ.TRUNC.NTZ R3, R4 ;  /* 0x0000000400037305 */ /* 0x000e24000021f100 */
[----:B0-----:R0:W-:Y:S01]  /*75f0*/  STG.E.U16 desc[UR36][R8.64], R3 ;  /* 0x0000000308007986 */ /* 0x0011e2000c101524 */
[----:B------:R-:W-:Y:S05]  /*7600*/  BRA `(.L_x_7583) ;  /* 0x0000000800f07947 */ /* 0x000fea0003800000 */
.L_x_7579:
        /* <DEDUP_REMOVED lines=8> */
.L_x_7587:
[----:B------:R-:W-:-:S05]  /*7690*/  F2FP.F16.F32.PACK_AB R4, RZ, R4 ;  /* 0x00000004ff04723e */ /* 0x000fca00000000ff */
[----:B------:R4:W-:Y:S01]  /*76a0*/  STG.E.U16 desc[UR36][R8.64], R4 ;  /* 0x0000000408007986 */ /* 0x0009e2000c101524 */
[----:B------:R-:W-:Y:S05]  /*76b0*/  BRA `(.L_x_7583) ;  /* 0x0000000800c47947 */ /* 0x000fea0003800000 */
.L_x_7586:
        /* <DEDUP_REMOVED lines=9> */
.L_x_7589:
[----:B------:R-:W-:-:S04]  /*7750*/  F2FP.F16.F32.PACK_AB R3, RZ, R4 ;  /* 0x00000004ff03723e */ /* 0x000fc800000000ff */
[----:B------:R-:W-:-:S05]  /*7760*/  PRMT R3, R3, 0x5410, RZ ;  /* 0x0000541003037816 */ /* 0x000fca00000000ff */
[----:B------:R2:W-:Y:S01]  /*7770*/  STG.E desc[UR36][R8.64], R3 ;  /* 0x0000000308007986 */ /* 0x0005e2000c101924 */
[----:B------:R-:W-:Y:S05]  /*7780*/  BRA `(.L_x_7583) ;  /* 0x0000000800907947 */ /* 0x000fea0003800000 */
.L_x_7588:
[----:B------:R-:W-:-:S06]  /*7790*/  FMUL.FTZ R4, R4, 1 ;  /* 0x3f80000004047820 */ /* 0x000fcc0000410000 */
[----:B------:R-:W0:Y:S02]  /*77a0*/  F2F.F64.F32 R4, R4 ;  /* 0x0000000400047310 */ /* 0x000e240000201800 */
[----:B0-----:R0:W-:Y:S01]  /*77b0*/  STG.E.64 desc[UR36][R8.64], R4 ;  /* 0x0000000408007986 */ /* 0x0011e2000c101b24 */
[----:B------:R-:W-:Y:S05]  /*77c0*/  BRA `(.L_x_7583) ;  /* 0x0000000800807947 */ /* 0x000fea0003800000 */
.L_x_7578:
        /* <DEDUP_REMOVED lines=12> */
.L_x_7592:
[----:B------:R-:W-:Y:S01]  /*7890*/  FMUL.FTZ R4, R4, 1 ;  /* 0x3f80000004047820 */ /* 0x000fe20000410000 */
[----:B------:R-:W-:-:S05]  /*78a0*/  CS2R R6, SRZ ;  /* 0x0000000000067805 */ /* 0x000fca000001ff00 */
[----:B------:R-:W0:Y:S02]  /*78b0*/  F2F.F64.F32 R4, R4 ;  /* 0x0000000400047310 */ /* 0x000e240000201800 */
[----:B0-----:R0:W-:Y:S01]  /*78c0*/  STG.E.128 desc[UR36][R8.64], R4 ;  /* 0x0000000408007986 */ /* 0x0011e2000c101d24 */
[----:B------:R-:W-:Y:S05]  /*78d0*/  BRA `(.L_x_7583) ;  /* 0x00000008003c7947 */ /* 0x000fea0003800000 */
.L_x_7591:
        /* <DEDUP_REMOVED lines=18> */
.L_x_7596:
[----:B------:R-:W-:Y:S05]  /*7a00*/  BSYNC.RECONVERGENT B0 ;  /* 0x0000000000007941 */ /* 0x000fea0003800200 */
.L_x_7595:
[----:B------:R-:W-:-:S05]  /*7a10*/  LOP3.LUT R5, R0, 0x80, R5, 0xf8, !PT ;  /* 0x0000008000057812 */ /* 0x000fca00078ef805 */
[----:B------:R0:W-:Y:S01]  /*7a20*/  STG.E.U8 desc[UR36][R8.64], R5 ;  /* 0x0000000508007986 */ /* 0x0001e2000c101124 */
[----:B------:R-:W-:Y:S05]  /*7a30*/  BRA `(.L_x_7583) ;  /* 0x0000000400e47947 */ /* 0x000fea0003800000 */
.L_x_7594:
        /* <DEDUP_REMOVED lines=14> */
.L_x_7598:
[----:B------:R-:W-:Y:S05]  /*7b20*/  BSYNC.RECONVERGENT B0 ;  /* 0x0000000000007941 */ /* 0x000fea0003800200 */
.L_x_7597:
[----:B------:R-:W-:-:S05]  /*7b30*/  LOP3.LUT R3, R0, 0x80, R7, 0xf8, !PT ;  /* 0x0000008000037812 */ /* 0x000fca00078ef807 */
[----:B------:R0:W-:Y:S01]  /*7b40*/  STG.E.U8 desc[UR36][R8.64], R3 ;  /* 0x0000000308007986 */ /* 0x0001e2000c101124 */
[----:B------:R-:W-:Y:S05]  /*7b50*/  BRA `(.L_x_7583) ;  /* 0x00000004009c7947 */ /* 0x000fea0003800000 */
.L_x_7593:
[----:B------:R-:W-:-:S05]  /*7b60*/  F2FP.BF16.F32.PACK_AB R4, RZ, R4 ;  /* 0x00000004ff04723e */ /* 0x000fca00000010ff */
[----:B------:R0:W-:Y:S01]  /*7b70*/  STG.E.U16 desc[UR36][R8.64], R4 ;  /* 0x0000000408007986 */ /* 0x0001e2000c101524 */
[----:B------:R-:W-:Y:S05]  /*7b80*/  BRA `(.L_x_7583) ;  /* 0x0000000400907947 */ /* 0x000fea0003800000 */
.L_x_7590:
        /* <DEDUP_REMOVED lines=11> */
.L_x_7601:
        /* <DEDUP_REMOVED lines=12> */
.L_x_7604:
[----:B------:R-:W-:-:S04]  /*7d00*/  SHF.R.U32.HI R0, RZ, 0x14, R4 ;  /* 0x00000014ff007819 */ /* 0x000fc80000011604 */
[----:B------:R-:W-:-:S04]  /*7d10*/  LOP3.LUT R3, R0, 0x1, RZ, 0xc0, !PT ;  /* 0x0000000100037812 */ /* 0x000fc800078ec0ff */
[----:B------:R-:W-:-:S04]  /*7d20*/  IADD3 R0, PT, PT, R4, 0x487ffff, R3 ;  /* 0x0487ffff04007810 */ /* 0x000fc80007ffe003 */
[----:B------:R-:W-:-:S04]  /*7d30*/  SHF.R.U32.HI R0, RZ, 0x14, R0 ;  /* 0x00000014ff007819 */ /* 0x000fc80000011600 */
[----:B------:R-:W-:-:S07]  /*7d40*/  LOP3.LUT R3, R0, 0xff, RZ, 0xc0, !PT ;  /* 0x000000ff00037812 */ /* 0x000fce00078ec0ff */
.L_x_7605:
[----:B------:R-:W-:-:S04]  /*7d50*/  SHF.R.U32.HI R4, RZ, 0x18, R4 ;  /* 0x00000018ff047819 */ /* 0x000fc80000011604 */
[----:B------:R-:W-:-:S04]  /*7d60*/  LOP3.LUT R3, R3, 0x80, R4, 0xf8, !PT ;  /* 0x0000008003037812 */ /* 0x000fc800078ef804 */
[----:B------:R-:W-:-:S07]  /*7d70*/  PRMT R0, R3, 0x7610, R0 ;  /* 0x0000761003007816 */ /* 0x000fce0000000000 */
.L_x_7603:
[----:B------:R-:W-:Y:S05]  /*7d80*/  BSYNC.RECONVERGENT B0 ;  /* 0x0000000000007941 */ /* 0x000fea0003800200 */
.L_x_7602:
[----:B------:R0:W-:Y:S01]  /*7d90*/  STG.E.U8 desc[UR36][R8.64], R0 ;  /* 0x0000000008007986 */ /* 0x0001e2000c101124 */
[----:B------:R-:W-:Y:S05]  /*7da0*/  BRA `(.L_x_7583) ;  /* 0x0000000400087947 */ /* 0x000fea0003800000 */
.L_x_7600:
        /* <DEDUP_REMOVED lines=12> */
.L_x_7608:
[----:B------:R-:W-:-:S04]  /*7e70*/  SHF.R.U32.HI R0, RZ, 0x15, R4 ;  /* 0x00000015ff007819 */ /* 0x000fc80000011604 */
[----:B------:R-:W-:-:S04]  /*7e80*/  LOP3.LUT R3, R0, 0x1, RZ, 0xc0, !PT ;  /* 0x0000000100037812 */ /* 0x000fc800078ec0ff */
[----:B------:R-:W-:-:S04]  /*7e90*/  IADD3 R0, PT, PT, R4, 0x88fffff, R3 ;  /* 0x088fffff04007810 */ /* 0x000fc80007ffe003 */
[----:B------:R-:W-:-:S04]  /*7ea0*/  SHF.R.U32.HI R0, RZ, 0x15, R0 ;  /* 0x00000015ff007819 */ /* 0x000fc80000011600 */
[----:B------:R-:W-:-:S07]  /*7eb0*/  LOP3.LUT R3, R0, 0xff, RZ, 0xc0, !PT ;  /* 0x000000ff00037812 */ /* 0x000fce00078ec0ff */
.L_x_7609:
[----:B------:R-:W-:-:S04]  /*7ec0*/  SHF.R.U32.HI R4, RZ, 0x18, R4 ;  /* 0x00000018ff047819 */ /* 0x000fc80000011604 */
[----:B------:R-:W-:-:S04]  /*7ed0*/  LOP3.LUT R3, R3, 0x80, R4, 0xf8, !PT ;  /* 0x0000008003037812 */ /* 0x000fc800078ef804 */
[----:B------:R-:W-:-:S07]  /*7ee0*/  PRMT R0, R3, 0x7610, R0 ;  /* 0x0000761003007816 */ /* 0x000fce0000000000 */
.L_x_7607:
[----:B------:R-:W-:Y:S05]  /*7ef0*/  BSYNC.RECONVERGENT B0 ;  /* 0x0000000000007941 */ /* 0x000fea0003800200 */
.L_x_7606:
[----:B------:R0:W-:Y:S01]  /*7f00*/  STG.E.U8 desc[UR36][R8.64], R0 ;  /* 0x0000000008007986 */ /* 0x0001e2000c101124 */
[----:B------:R-:W-:Y:S05]  /*7f10*/  BRA `(.L_x_7583) ;  /* 0x0000000000ac7947 */ /* 0x000fea0003800000 */
.L_x_7599:
[----:B------:R-:W-:-:S13]  /*7f20*/  ISETP.NE.AND P0, PT, R0, 0x1c, PT ;  /* 0x0000001c0000780c */ /* 0x000fda0003f05270 */
[----:B------:R-:W-:Y:S05]  /*7f30*/  @!P0 BRA `(.L_x_7610) ;  /* 0x00000000009c8947 */ /* 0x000fea0003800000 */
[----:B------:R-:W-:-:S13]  /*7f40*/  ISETP.NE.AND P0, PT, R0, 0x1d, PT ;  /* 0x0000001d0000780c */ /* 0x000fda0003f05270 */
[----:B------:R-:W-:Y:S05]  /*7f50*/  @!P0 BRA `(.L_x_7611) ;  /* 0x0000000000888947 */ /* 0x000fea0003800000 */
[----:B------:R-:W-:-:S13]  /*7f60*/  ISETP.NE.AND P0, PT, R0, 0x2c, PT ;  /* 0x0000002c0000780c */ /* 0x000fda0003f05270 */
[----:B------:R-:W-:Y:S05]  /*7f70*/  @!P0 BRA `(.L_x_7612) ;  /* 0x0000000000448947 */ /* 0x000fea0003800000 */
.L_x_7582:
        /* <DEDUP_REMOVED lines=16> */
.L_x_7613:
[----:B------:R-:W-:Y:S05]  /*8080*/  BRA `(.L_x_7583) ;  /* 0x0000000000507947 */ /* 0x000fea0003800000 */
.L_x_7612:
        /* <DEDUP_REMOVED lines=15> */
.L_x_7611:
[----:B------:R-:W0:Y:S02]  /*8180*/  F2I.U64.TRUNC R4, R4 ;  /* 0x0000000400047311 */ /* 0x000e24000020d800 */
[----:B0-----:R0:W-:Y:S01]  /*8190*/  STG.E.64 desc[UR36][R8.64], R4 ;  /* 0x0000000408007986 */ /* 0x0011e2000c101b24 */
[----:B------:R-:W-:Y:S05]  /*81a0*/  BRA `(.L_x_7583) ;  /* 0x0000000000087947 */ /* 0x000fea0003800000 */
.L_x_7610:
[----:B------:R-:W0:Y:S02]  /*81b0*/  F2I.FTZ.U32.TRUNC.NTZ R3, R4 ;  /* 0x0000000400037305 */ /* 0x000e24000021f000 */
[----:B0-----:R0:W-:Y:S02]  /*81c0*/  STG.E desc[UR36][R8.64], R3 ;  /* 0x0000000308007986 */ /* 0x0011e4000c101924 */
.L_x_7583:
[----:B------:R-:W-:-:S13]  /*81d0*/  ISETP.GE.AND P0, PT, R19, R17, PT ;  /* 0x000000111300720c */ /* 0x000fda0003f06270 */
[----:B------:R-:W-:Y:S05]  /*81e0*/  @P0 BREAK.RELIABLE B6 ;  /* 0x0000000000060942 */ /* 0x000fea0003800100 */
        /* <DEDUP_REMOVED lines=22> */
.L_x_7618:
[----:B------:R-:W0:Y:S02]  /*8350*/  F2I.S64.TRUNC R22, R22 ;  /* 0x0000001600167311 */ /* 0x000e24000020d900 */
[----:B0-----:R-:W-:-:S05]  /*8360*/  IMAD.MOV.U32 R3, RZ, RZ, R22 ;  /* 0x000000ffff037224 */ /* 0x001fca00078e0016 */
[----:B------:R0:W-:Y:S01]  /*8370*/  STG.E.U8 desc[UR36][R8.64], R3 ;  /* 0x0000000308007986 */ /* 0x0001e2000c101124 */
[----:B------:R-:W-:Y:S05]  /*8380*/  BRA `(.L_x_7620) ;  /* 0x0000000c00287947 */ /* 0x000fea0003800000 */
.L_x_7617:
        /* <DEDUP_REMOVED lines=9> */
.L_x_7622:
[----:B------:R-:W0:Y:S02]  /*8420*/  F2I.FTZ.TRUNC.NTZ R3, R22 ;  /* 0x0000001600037305 */ /* 0x000e24000021f100 */
[----:B0-----:R0:W-:Y:S01]  /*8430*/  STG.E desc[UR36][R8.64], R3 ;  /* 0x0000000308007986 */ /* 0x0011e2000c101924 */
[----:B------:R-:W-:Y:S05]  /*8440*/  BRA `(.L_x_7620) ;  /* 0x0000000800f87947 */ /* 0x000fea0003800000 */
.L_x_7621:
[----:B------:R-:W0:Y:S02]  /*8450*/  F2I.FTZ.TRUNC.NTZ R3, R22 ;  /* 0x0000001600037305 */ /* 0x000e24000021f100 */
[----:B0-----:R0:W-:Y:S01]  /*8460*/  STG.E.U16 desc[UR36][R8.64], R3 ;  /* 0x0000000308007986 */ /* 0x0011e2000c101524 */
[----:B------:R-:W-:Y:S05]  /*8470*/  BRA `(.L_x_7620) ;  /* 0x0000000800ec7947 */ /* 0x000fea0003800000 */
.L_x_7616:
        /* <DEDUP_REMOVED lines=8> */
.L_x_7624:
[----:B------:R-:W-:-:S05]  /*8500*/  F2FP.F16.F32.PACK_AB R22, RZ, R22 ;  /* 0x00000016ff16723e */ /* 0x000fca00000000ff */
[----:B------:R0:W-:Y:S01]  /*8510*/  STG.E.U16 desc[UR36][R8.64], R22 ;  /* 0x0000001608007986 */ /* 0x0001e2000c101524 */
[----:B------:R-:W-:Y:S05]  /*8520*/  BRA `(.L_x_7620) ;  /* 0x0000000800c07947 */ /* 0x000fea0003800000 */
.L_x_7623:
        /* <DEDUP_REMOVED lines=9> */
.L_x_7626:
[----:B------:R-:W-:-:S04]  /*85c0*/  F2FP.F16.F32.PACK_AB R3, RZ, R22 ;  /* 0x00000016ff03723e */ /* 0x000fc800000000ff */
[----:B------:R-:W-:-:S05]  /*85d0*/  PRMT R3, R3, 0x5410, RZ ;  /* 0x0000541003037816 */ /* 0x000fca00000000ff */
[----:B------:R0:W-:Y:S01]  /*85e0*/  STG.E desc[UR36][R8.64], R3 ;  /* 0x0000000308007986 */ /* 0x0001e2000c101924 */
[----:B------:R-:W-:Y:S05]  /*85f0*/  BRA `(.L_x_7620) ;  /* 0x00000008008c7947 */ /* 0x000fea0003800000 */
.L_x_7625:
[----:B------:R-:W-:-:S06]  /*8600*/  FMUL.FTZ R4, R22, 1 ;  /* 0x3f80000016047820 */ /* 0x000fcc0000410000 */
[----:B------:R-:W0:Y:S02]  /*8610*/  F2F.F64.F32 R4, R4 ;  /* 0x0000000400047310 */ /* 0x000e240000201800 */
[----:B0-----:R0:W-:Y:S01]  /*8620*/  STG.E.64 desc[UR36][R8.64], R4 ;  /* 0x0000000408007986 */ /* 0x0011e2000c101b24 */
[----:B------:R-:W-:Y:S05]  /*8630*/  BRA `(.L_x_7620) ;  /* 0x00000008007c7947 */ /* 0x000fea0003800000 */
.L_x_7615:
        /* <DEDUP_REMOVED lines=13> */
.L_x_7630:
        /* <DEDUP_REMOVED lines=16> */
.L_x_7633:
[----:B------:R-:W-:-:S04]  /*8810*/  SHF.R.U32.HI R22, RZ, 0x18, R22 ;  /* 0x00000018ff167819 */ /* 0x000fc80000011616 */
[----:B------:R-:W-:-:S04]  /*8820*/  LOP3.LUT R3, R3, 0x80, R22, 0xf8, !PT ;  /* 0x0000008003037812 */ /* 0x000fc800078ef816 */
[----:B------:R-:W-:-:S07]  /*8830*/  PRMT R4, R3, 0x7610, R4 ;  /* 0x0000761003047816 */ /* 0x000fce0000000004 */
.L_x_7632:
[----:B------:R-:W-:Y:S05]  /*8840*/  BSYNC.RECONVERGENT B0 ;  /* 0x0000000000007941 */ /* 0x000fea0003800200 */
.L_x_7631:
[----:B------:R0:W-:Y:S01]  /*8850*/  STG.E.U8 desc[UR36][R8.64], R4 ;  /* 0x0000000408007986 */ /* 0x0001e2000c101124 */
[----:B------:R-:W-:Y:S05]  /*8860*/  BRA `(.L_x_7620) ;  /* 0x0000000400f07947 */ /* 0x000fea0003800000 */
.L_x_7629:
        /* <DEDUP_REMOVED lines=16> */
.L_x_7636:
[----:B------:R-:W-:-:S04]  /*8970*/  SHF.R.U32.HI R22, RZ, 0x18, R22 ;  /* 0x00000018ff167819 */ /* 0x000fc80000011616 */
[----:B------:R-:W-:-:S04]  /*8980*/  LOP3.LUT R3, R3, 0x80, R22, 0xf8, !PT ;  /* 0x0000008003037812 */ /* 0x000fc800078ef816 */
[----:B------:R-:W-:-:S07]  /*8990*/  PRMT R4, R3, 0x7610, R4 ;  /* 0x0000761003047816 */ /* 0x000fce0000000004 */
.L_x_7635:
[----:B------:R-:W-:Y:S05]  /*89a0*/  BSYNC.RECONVERGENT B0 ;  /* 0x0000000000007941 */ /* 0x000fea0003800200 */
.L_x_7634:
[----:B------:R0:W-:Y:S01]  /*89b0*/  STG.E.U8 desc[UR36][R8.64], R4 ;  /* 0x0000000408007986 */ /* 0x0001e2000c101124 */
[----:B------:R-:W-:Y:S05]  /*89c0*/  BRA `(.L_x_7620) ;  /* 0x0000000400987947 */ /* 0x000fea0003800000 */
.L_x_7628:
        /* <DEDUP_REMOVED lines=21> */
.L_x_7638:
[----:B------:R-:W0:Y:S02]  /*8b20*/  F2I.U64.TRUNC R22, R22 ;  /* 0x0000001600167311 */ /* 0x000e24000020d800 */
[----:B0-----:R0:W-:Y:S01]  /*8b30*/  STG.E.64 desc[UR36][R8.64], R22 ;  /* 0x0000001608007986 */ /* 0x0011e2000c101b24 */
[----:B------:R-:W-:Y:S05]  /*8b40*/  BRA `(.L_x_7620) ;  /* 0x0000000400387947 */ /* 0x000fea0003800000 */
.L_x_7637:
[----:B------:R-:W0:Y:S02]  /*8b50*/  F2I.FTZ.U32.TRUNC.NTZ R3, R22 ;  /* 0x0000001600037305 */ /* 0x000e24000021f000 */
[----:B0-----:R0:W-:Y:S01]  /*8b60*/  STG.E desc[UR36][R8.64], R3 ;  /* 0x0000000308007986 */ /* 0x0011e2000c101924 */
[----:B------:R-:W-:Y:S05]  /*8b70*/  BRA `(.L_x_7620) ;  /* 0x00000004002c7947 */ /* 0x000fea0003800000 */
.L_x_7627:
        /* <DEDUP_REMOVED lines=10> */
.L_x_7640:
[----:B------:R-:W-:Y:S01]  /*8c20*/  FMUL.FTZ R4, R22, 1 ;  /* 0x3f80000016047820 */ /* 0x000fe20000410000 */
[----:B------:R-:W-:-:S05]  /*8c30*/  CS2R R6, SRZ ;  /* 0x0000000000067805 */ /* 0x000fca000001ff00 */
[----:B------:R-:W0:Y:S02]  /*8c40*/  F2F.F64.F32 R4, R4 ;  /* 0x0000000400047310 */ /* 0x000e240000201800 */
[----:B0-----:R4:W-:Y:S01]  /*8c50*/  STG.E.128 desc[UR36][R8.64], R4 ;  /* 0x0000000408007986 */ /* 0x0019e2000c101d24 */
[----:B------:R-:W-:Y:S05]  /*8c60*/  BRA `(.L_x_7620) ;  /* 0x0000000000f07947 */ /* 0x000fea0003800000 */
.L_x_7639:
[----:B------:R-:W-:-:S13]  /*8c70*/  ISETP.NE.AND P0, PT, R0, 0xf, PT ;  /* 0x0000000f0000780c */ /* 0x000fda0003f05270 */
[----:B------:R-:W-:Y:S05]  /*8c80*/  @!P0 BRA `(.L_x_7641) ;  /* 0x0000000000e08947 */ /* 0x000fea0003800000 */
[----:B------:R-:W-:-:S13]  /*8c90*/  ISETP.NE.AND P0, PT, R0, 0x17, PT ;  /* 0x000000170000780c */ /* 0x000fda0003f05270 */
[----:B------:R-:W-:Y:S05]  /*8ca0*/  @!P0 BRA `(.L_x_7642) ;  /* 0x00000000008c8947 */ /* 0x000fea0003800000 */
[----:B------:R-:W-:-:S13]  /*8cb0*/  ISETP.NE.AND P0, PT, R0, 0x18, PT ;  /* 0x000000180000780c */ /* 0x000fda0003f05270 */
[----:B------:R-:W-:Y:S05]  /*8cc0*/  @!P0 BRA `(.L_x_7643) ;  /* 0x0000000000448947 */ /* 0x000fea0003800000 */
.L_x_7619:
        /* <DEDUP_REMOVED lines=16> */
.L_x_7644:
[----:B------:R-:W-:Y:S05]  /*8dd0*/  BRA `(.L_x_7620) ;  /* 0x0000000000947947 */ /* 0x000fea0003800000 */
.L_x_7643:
        /* <DEDUP_REMOVED lines=12> */
.L_x_7646:
[----:B------:R-:W-:Y:S05]  /*8ea0*/  BSYNC.RECONVERGENT B0 ;  /* 0x0000000000007941 */ /* 0x000fea0003800200 */
.L_x_7645:
[----:B------:R-:W-:-:S05]  /*8eb0*/  LOP3.LUT R3, R0, 0x80, R5, 0xf8, !PT ;  /* 0x0000008000037812 */ /* 0x000fca00078ef805 */
[----:B------:R2:W-:Y:S01]  /*8ec0*/  STG.E.U8 desc[UR36][R8.64], R3 ;  /* 0x0000000308007986 */ /* 0x0005e2000c101124 */
[----:B------:R-:W-:Y:S05]  /*8ed0*/  BRA `(.L_x_7620) ;  /* 0x0000000000547947 */ /* 0x000fea0003800000 */
.L_x_7642:
        /* <DEDUP_REMOVED lines=11> */
.L_x_7648:
[----:B------:R-:W-:Y:S01]  /*8f90*/  IMAD.MOV.U32 R0, RZ, RZ, 0x7f ;  /* 0x0000007fff007424 */ /* 0x000fe200078e00ff */
[----:B------:R-:W-:-:S04]  /*8fa0*/  ISETP.GT.U32.AND P0, PT, R4, 0x7f800000, PT ;  /* 0x7f8000000400780c */ /* 0x000fc80003f04070 */
[----:B------:R-:W-:-:S09]  /*8fb0*/  SEL R0, R0, 0x7c, P0 ;  /* 0x0000007c00007807 */ /* 0x000fd20000000000 */
.L_x_7649:
[----:B------:R-:W-:Y:S05]  /*8fc0*/  BSYNC.RECONVERGENT B0 ;  /* 0x0000000000007941 */ /* 0x000fea0003800200 */
.L_x_7647:
[----:B------:R-:W-:-:S04]  /*8fd0*/  SHF.R.U32.HI R3, RZ, 0x18, R22 ;  /* 0x00000018ff037819 */ /* 0x000fc80000011616 */
[----:B------:R-:W-:-:S05]  /*8fe0*/  LOP3.LUT R3, R0, 0x80, R3, 0xf8, !PT ;  /* 0x0000008000037812 */ /* 0x000fca00078ef803 */
[----:B------:R1:W-:Y:S01]  /*8ff0*/  STG.E.U8 desc[UR36][R8.64], R3 ;  /* 0x0000000308007986 */ /* 0x0003e2000c101124 */
[----:B------:R-:W-:Y:S05]  /*9000*/  BRA `(.L_x_7620) ;  /* 0x0000000000087947 */ /* 0x000fea0003800000 */
.L_x_7641:
[----:B------:R-:W-:-:S05]  /*9010*/  F2FP.BF16.F32.PACK_AB R22, RZ, R22 ;  /* 0x00000016ff16723e */ /* 0x000fca00000010ff */
[----:B------:R0:W-:Y:S02]  /*9020*/  STG.E.U16 desc[UR36][R8.64], R22 ;  /* 0x0000001608007986 */ /* 0x0001e4000c101524 */
.L_x_7620:
[----:B------:R-:W-:-:S07]  /*9030*/  VIADD R19, R19, 0x80 ;  /* 0x0000008013137836 */ /* 0x000fce0000000000 */
.L_x_7577:
[----:B------:R-:W-:-:S13]  /*9040*/  ISETP.GE.AND P0, PT, R19, R17, PT ;  /* 0x000000111300720c */ /* 0x000fda0003f06270 */
[----:B------:R-:W-:Y:S05]  /*9050*/  @P0 BREAK.RELIABLE B6 ;  /* 0x0000000000060942 */ /* 0x000fea0003800100 */
[----:B------:R-:W-:Y:S05]  /*9060*/  @P0 BRA `(.L_x_7614) ;  /* 0x0000000c00940947 */ /* 0x000fea0003800000 */
[----:B------:R-:W-:Y:S05]  /*9070*/  BSYNC.RELIABLE B6 ;  /* 0x0000000000067941 */ /* 0x000fea0003800100 */
.L_x_7576:
        /* <DEDUP_REMOVED lines=21> */
.L_x_7653:
[----:B------:R-:W0:Y:S02]  /*91d0*/  F2I.S64.TRUNC R24, R24 ;  /* 0x0000001800187311 */ /* 0x000e24000020d900 */
[----:B0-----:R-:W-:-:S05]  /*91e0*/  IMAD.MOV.U32 R3, RZ, RZ, R24 ;  /* 0x000000ffff037224 */ /* 0x001fca00078e0018 */
[----:B------:R4:W-:Y:S01]  /*91f0*/  STG.E.U8 desc[UR36][R8.64], R3 ;  /* 0x0000000308007986 */ /* 0x0009e2000c101124 */
[----:B------:R-:W-:Y:S05]  /*9200*/  BRA `(.L_x_7655) ;  /* 0x0000000c00287947 */ /* 0x000fea0003800000 */
.L_x_7652:
        /* <DEDUP_REMOVED lines=9> */
.L_x_7657:
[----:B------:R-:W0:Y:S02]  /*92a0*/  F2I.FTZ.TRUNC.NTZ R3, R24 ;  /* 0x0000001800037305 */ /* 0x000e24000021f100 */
[----:B0-----:R2:W-:Y:S01]  /*92b0*/  STG.E desc[UR36][R8.64], R3 ;  /* 0x0000000308007986 */ /* 0x0015e2000c101924 */
[----:B------:R-:W-:Y:S05]  /*92c0*/  BRA `(.L_x_7655) ;  /* 0x0000000800f87947 */ /* 0x000fea0003800000 */
.L_x_7656:
[----:B------:R-:W0:Y:S02]  /*92d0*/  F2I.FTZ.TRUNC.NTZ R3, R24 ;  /* 0x0000001800037305 */ /* 0x000e24000021f100 */
[----:B0-----:R0:W-:Y:S01]  /*92e0*/  STG.E.U16 desc[UR36][R8.64], R3 ;  /* 0x0000000308007986 */ /* 0x0011e2000c101524 */
[----:B------:R-:W-:Y:S05]  /*92f0*/  BRA `(.L_x_7655) ;  /* 0x0000000800ec7947 */ /* 0x000fea0003800000 */
.L_x_7651:
        /* <DEDUP_REMOVED lines=8> */
.L_x_7659:
[----:B------:R-:W-:-:S05]  /*9380*/  F2FP.F16.F32.PACK_AB R24, RZ, R24 ;  /* 0x00000018ff18723e */ /* 0x000fca00000000ff */
[----:B------:R0:W-:Y:S01]  /*9390*/  STG.E.U16 desc[UR36][R8.64], R24 ;  /* 0x0000001808007986 */ /* 0x0001e2000c101524 */
[----:B------:R-:W-:Y:S05]  /*93a0*/  BRA `(.L_x_7655) ;  /* 0x0000000800c07947 */ /* 0x000fea0003800000 */
.L_x_7658:
        /* <DEDUP_REMOVED lines=9> */
.L_x_7661:
[----:B------:R-:W-:-:S04]  /*9440*/  F2FP.F16.F32.PACK_AB R3, RZ, R24 ;  /* 0x00000018ff03723e */ /* 0x000fc800000000ff */
[----:B------:R-:W-:-:S05]  /*9450*/  PRMT R3, R3, 0x5410, RZ ;  /* 0x0000541003037816 */ /* 0x000fca00000000ff */
[----:B------:R0:W-:Y:S01]  /*9460*/  STG.E desc[UR36][R8.64], R3 ;  /* 0x0000000308007986 */ /* 0x0001e2000c101924 */
[----:B------:R-:W-:Y:S05]  /*9470*/  BRA `(.L_x_7655) ;  /* 0x00000008008c7947 */ /* 0x000fea0003800000 */
.L_x_7660:
[----:B------:R-:W-:-:S06]  /*9480*/  FMUL.FTZ R4, R24, 1 ;  /* 0x3f80000018047820 */ /* 0x000fcc0000410000 */
[----:B------:R-:W0:Y:S02]  /*9490*/  F2F.F64.F32 R4, R4 ;  /* 0x0000000400047310 */ /* 0x000e240000201800 */
[----:B0-----:R0:W-:Y:S01]  /*94a0*/  STG.E.64 desc[UR36][R8.64], R4 ;  /* 0x0000000408007986 */ /* 0x0011e2000c101b24 */
[----:B------:R-:W-:Y:S05]  /*94b0*/  BRA `(.L_x_7655) ;  /* 0x00000008007c7947 */ /* 0x000fea0003800000 */
.L_x_7650:
        /* <DEDUP_REMOVED lines=13> */
.L_x_7665:
        /* <DEDUP_REMOVED lines=16> */
.L_x_7668:
[----:B------:R-:W-:-:S04]  /*9690*/  SHF.R.U32.HI R24, RZ, 0x18, R24 ;  /* 0x00000018ff187819 */ /* 0x000fc80000011618 */
[----:B------:R-:W-:-:S04]  /*96a0*/  LOP3.LUT R3, R3, 0x80, R24, 0xf8, !PT ;  /* 0x0000008003037812 */ /* 0x000fc800078ef818 */
[----:B------:R-:W-:-:S07]  /*96b0*/  PRMT R4, R3, 0x7610, R4 ;  /* 0x0000761003047816 */ /* 0x000fce0000000004 */
.L_x_7667:
[----:B------:R-:W-:Y:S05]  /*96c0*/  BSYNC.RECONVERGENT B0 ;  /* 0x0000000000007941 */ /* 0x000fea0003800200 */
.L_x_7666:
[----:B------:R0:W-:Y:S01]  /*96d0*/  STG.E.U8 desc[UR36][R8.64], R4 ;  /* 0x0000000408007986 */ /* 0x0001e2000c101124 */
[----:B------:R-:W-:Y:S05]  /*96e0*/  BRA `(.L_x_7655) ;  /* 0x0000000400f07947 */ /* 0x000fea0003800000 */
.L_x_7664:
        /* <DEDUP_REMOVED lines=16> */
.L_x_7671:
[----:B------:R-:W-:-:S04]  /*97f0*/  SHF.R.U32.HI R24, RZ, 0x18, R24 ;  /* 0x00000018ff187819 */ /* 0x000fc80000011618 */
[----:B------:R-:W-:-:S04]  /*9800*/  LOP3.LUT R3, R3, 0x80, R24, 0xf8, !PT ;  /* 0x0000008003037812 */ /* 0x000fc800078ef818 */
[----:B------:R-:W-:-:S07]  /*9810*/  PRMT R4, R3, 0x7610, R4 ;  /* 0x0000761003047816 */ /* 0x000fce0000000004 */
.L_x_7670:
[----:B------:R-:W-:Y:S05]  /*9820*/  BSYNC.RECONVERGENT B0 ;  /* 0x0000000000007941 */ /* 0x000fea0003800200 */
.L_x_7669:
[----:B------:R0:W-:Y:S01]  /*9830*/  STG.E.U8 desc[UR36][R8.64], R4 ;  /* 0x0000000408007986 */ /* 0x0001e2000c101124 */
[----:B------:R-:W-:Y:S05]  /*9840*/  BRA `(.L_x_7655) ;  /* 0x0000000400987947 */ /* 0x000fea0003800000 */
.L_x_7663:
        /* <DEDUP_REMOVED lines=21> */
.L_x_7673:
[----:B------:R-:W0:Y:S02]  /*99a0*/  F2I.U64.TRUNC R24, R24 ;  /* 0x0000001800187311 */ /* 0x000e24000020d800 */
[----:B0-----:R0:W-:Y:S01]  /*99b0*/  STG.E.64 desc[UR36][R8.64], R24 ;  /* 0x0000001808007986 */ /* 0x0011e2000c101b24 */
[----:B------:R-:W-:Y:S05]  /*99c0*/  BRA `(.L_x_7655) ;  /* 0x0000000400387947 */ /* 0x000fea0003800000 */
.L_x_7672:
[----:B------:R-:W0:Y:S02]  /*99d0*/  F2I.FTZ.U32.TRUNC.NTZ R3, R24 ;  /* 0x0000001800037305 */ /* 0x000e24000021f000 */
[----:B0-----:R0:W-:Y:S01]  /*99e0*/  STG.E desc[UR36][R8.64], R3 ;  /* 0x0000000308007986 */ /* 0x0011e2000c101924 */
[----:B------:R-:W-:Y:S05]  /*99f0*/  BRA `(.L_x_7655) ;  /* 0x00000004002c7947 */ /* 0x000fea0003800000 */
.L_x_7662:
        /* <DEDUP_REMOVED lines=10> */
.L_x_7675:
[----:B------:R-:W-:Y:S01]  /*9aa0*/  FMUL.FTZ R4, R24, 1 ;  /* 0x3f80000018047820 */ /* 0x000fe20000410000 */
[----:B------:R-:W-:-:S05]  /*9ab0*/  CS2R R6, SRZ ;  /* 0x0000000000067805 */ /* 0x000fca000001ff00 */
[----:B------:R-:W0:Y:S02]  /*9ac0*/  F2F.F64.F32 R4, R4 ;  /* 0x0000000400047310 */ /* 0x000e240000201800 */
[----:B0-----:R0:W-:Y:S01]  /*9ad0*/  STG.E.128 desc[UR36][R8.64], R4 ;  /* 0x0000000408007986 */ /* 0x0011e2000c101d24 */
[----:B------:R-:W-:Y:S05]  /*9ae0*/  BRA `(.L_x_7655) ;  /* 0x0000000000f07947 */ /* 0x000fea0003800000 */
.L_x_7674:
[----:B------:R-:W-:-:S13]  /*9af0*/  ISETP.NE.AND P0, PT, R0, 0xf, PT ;  /* 0x0000000f0000780c */ /* 0x000fda0003f05270 */
[----:B------:R-:W-:Y:S05]  /*9b00*/  @!P0 BRA `(.L_x_7676) ;  /* 0x0000000000e08947 */ /* 0x000fea0003800000 */
[----:B------:R-:W-:-:S13]  /*9b10*/  ISETP.NE.AND P0, PT, R0, 0x17, PT ;  /* 0x000000170000780c */ /* 0x000fda0003f05270 */
[----:B------:R-:W-:Y:S05]  /*9b20*/  @!P0 BRA `(.L_x_7677) ;  /* 0x00000000008c8947 */ /* 0x000fea0003800000 */
[----:B------:R-:W-:-:S13]  /*9b30*/  ISETP.NE.AND P0, PT, R0, 0x18, PT ;  /* 0x000000180000780c */ /* 0x000fda0003f05270 */
[----:B------:R-:W-:Y:S05]  /*9b40*/  @!P0 BRA `(.L_x_7678) ;  /* 0x0000000000448947 */ /* 0x000fea0003800000 */
.L_x_7654:
        /* <DEDUP_REMOVED lines=16> */
.L_x_7679:
[----:B------:R-:W-:Y:S05]  /*9c50*/  BRA `(.L_x_7655) ;  /* 0x0000000000947947 */ /* 0x000fea0003800000 */
.L_x_7678:
        /* <DEDUP_REMOVED lines=12> */
.L_x_7681:
[----:B------:R-:W-:Y:S05]  /*9d20*/  BSYNC.RECONVERGENT B0 ;  /* 0x0000000000007941 */ /* 0x000fea0003800200 */
.L_x_7680:
[----:B------:R-:W-:-:S05]  /*9d30*/  LOP3.LUT R3, R0, 0x80, R5, 0xf8, !PT ;  /* 0x0000008000037812 */ /* 0x000fca00078ef805 */
[----:B------:R0:W-:Y:S01]  /*9d40*/  STG.E.U8 desc[UR36][R8.64], R3 ;  /* 0x0000000308007986 */ /* 0x0001e2000c101124 */
[----:B------:R-:W-:Y:S05]  /*9d50*/  BRA `(.L_x_7655) ;  /* 0x0000000000547947 */ /* 0x000fea0003800000 */
.L_x_7677:
        /* <DEDUP_REMOVED lines=11> */
.L_x_7683:
[----:B------:R-:W-:Y:S01]  /*9e10*/  IMAD.MOV.U32 R0, RZ, RZ, 0x7f ;  /* 0x0000007fff007424 */ /* 0x000fe200078e00ff */
[----:B------:R-:W-:-:S04]  /*9e20*/  ISETP.GT.U32.AND P0, PT, R4, 0x7f800000, PT ;  /* 0x7f8000000400780c */ /* 0x000fc80003f04070 */
[----:B------:R-:W-:-:S09]  /*9e30*/  SEL R0, R0, 0x7c, P0 ;  /* 0x0000007c00007807 */ /* 0x000fd20000000000 */
.L_x_7684:
[----:B------:R-:W-:Y:S05]  /*9e40*/  BSYNC.RECONVERGENT B0 ;  /* 0x0000000000007941 */ /* 0x000fea0003800200 */
.L_x_7682:
[----:B------:R-:W-:-:S04]  /*9e50*/  SHF.R.U32.HI R3, RZ, 0x18, R24 ;  /* 0x00000018ff037819 */ /* 0x000fc80000011618 */
[----:B------:R-:W-:-:S05]  /*9e60*/  LOP3.LUT R3, R0, 0x80, R3, 0xf8, !PT ;  /* 0x0000008000037812 */ /* 0x000fca00078ef803 */
[----:B------:R0:W-:Y:S01]  /*9e70*/  STG.E.U8 desc[UR36][R8.64], R3 ;  /* 0x0000000308007986 */ /* 0x0001e2000c101124 */
[----:B------:R-:W-:Y:S05]  /*9e80*/  BRA `(.L_x_7655) ;  /* 0x0000000000087947 */ /* 0x000fea0003800000 */
.L_x_7676:
[----:B------:R-:W-:-:S05]  /*9e90*/  F2FP.BF16.F32.PACK_AB R24, RZ, R24 ;  /* 0x00000018ff18723e */ /* 0x000fca00000010ff */
[----:B------:R0:W-:Y:S02]  /*9ea0*/  STG.E.U16 desc[UR36][R8.64], R24 ;  /* 0x0000001808007986 */ /* 0x0001e4000c101524 */
.L_x_7655:
[----:B------:R-:W-:-:S07]  /*9eb0*/  VIADD R19, R19, 0x80 ;  /* 0x0000008013137836 */ /* 0x000fce0000000000 */
.L_x_7614:
[----:B------:R-:W-:Y:S05]  /*9ec0*/  BSYNC.RECONVERGENT B7 ;  /* 0x0000000000077941 */ /* 0x000fea0003800200 */
.L_x_7575:
[----:B------:R-:W-:-:S13]  /*9ed0*/  ISETP.GE.AND P0, PT, R19, R17, PT ;  /* 0x000000111300720c */ /* 0x000fda0003f06270 */
[----:B------:R-:W-:Y:S05]  /*9ee0*/  @P0 EXIT ;  /* 0x000000000000094d */ /* 0x000fea0003800000 */
[----:B01-34-:R-:W0:Y:S01]  /*9ef0*/  LDC.64 R4, c[0x0][0x388] ;  /* 0x0000e200ff047b82 */ /* 0x01be220000000a00 */
[----:B------:R-:W2:Y:S01]  /*9f00*/  LDCU UR4, c[0x0][0x3b4] ;  /* 0x00007680ff0477ac */ /* 0x000ea20008000800 */
[----:B------:R-:W-:Y:S01]  /*9f10*/  PRMT R0, R16, 0x9910, RZ ;  /* 0x0000991010007816 */ /* 0x000fe200000000ff */
[----:B------:R-:W-:-:S03]  /*9f20*/  IMAD R2, R2, 0x200, R19 ;  /* 0x0000020002027824 */ /* 0x000fc600078e0213 */
[----:B------:R-:W-:Y:S01]  /*9f30*/  ISETP.GT.AND P1, PT, R0, 0x9, PT ;  /* 0x000000090000780c */ /* 0x000fe20003f24270 */
[----:B--2---:R-:W-:-:S05]  /*9f40*/  IMAD R3, R2, UR4, RZ ;  /* 0x0000000402037c24 */ /* 0x004fca000f8e02ff */
        /* <DEDUP_REMOVED lines=14> */
.L_x_7688:
[----:B------:R-:W0:Y:S02]  /*a030*/  F2I.S64.TRUNC R18, R18 ;  /* 0x0000001200127311 */ /* 0x000e24000020d900 */
[----:B0-----:R-:W-:-:S05]  /*a040*/  IMAD.MOV.U32 R5, RZ, RZ, R18 ;  /* 0x000000ffff057224 */ /* 0x001fca00078e0012 */
[----:B------:R-:W-:Y:S01]  /*a050*/  STG.E.U8 desc[UR36][R2.64], R5 ;  /* 0x0000000502007986 */ /* 0x000fe2000c101124 */
[----:B------:R-:W-:Y:S05]  /*a060*/  EXIT ;  /* 0x000000000000794d */ /* 0x000fea0003800000 */
.L_x_7687:
        /* <DEDUP_REMOVED lines=9> */
.L_x_7691:
[----:B------:R-:W0:Y:S02]  /*a100*/  F2I.FTZ.TRUNC.NTZ R5, R18 ;  /* 0x0000001200057305 */ /* 0x000e24000021f100 */
[----:B0-----:R-:W-:Y:S01]  /*a110*/  STG.E desc[UR36][R2.64], R5 ;  /* 0x0000000502007986 */ /* 0x001fe2000c101924 */
[----:B------:R-:W-:Y:S05]  /*a120*/  EXIT ;  /* 0x000000000000794d */ /* 0x000fea0003800000 */
.L_x_7690:
[----:B------:R-:W0:Y:S02]  /*a130*/  F2I.FTZ.TRUNC.NTZ R5, R18 ;  /* 0x0000001200057305 */ /* 0x000e24000021f100 */
[----:B0-----:R-:W-:Y:S01]  /*a140*/  STG.E.U16 desc[UR36][R2.64], R5 ;  /* 0x0000000502007986 */ /* 0x001fe2000c101524 */
[----:B------:R-:W-:Y:S05]  /*a150*/  EXIT ;  /* 0x000000000000794d */ /* 0x000fea0003800000 */
.L_x_7686:
        /* <DEDUP_REMOVED lines=8> */
.L_x_7693:
[----:B------:R-:W-:-:S05]  /*a1e0*/  F2FP.F16.F32.PACK_AB R18, RZ, R18 ;  /* 0x00000012ff12723e */ /* 0x000fca00000000ff */
[----:B------:R-:W-:Y:S01]  /*a1f0*/  STG.E.U16 desc[UR36][R2.64], R18 ;  /* 0x0000001202007986 */ /* 0x000fe2000c101524 */
[----:B------:R-:W-:Y:S05]  /*a200*/  EXIT ;  /* 0x000000000000794d */ /* 0x000fea0003800000 */
.L_x_7692:
        /* <DEDUP_REMOVED lines=9> */
.L_x_7695:
[----:B------:R-:W-:-:S04]  /*a2a0*/  F2FP.F16.F32.PACK_AB R5, RZ, R18 ;  /* 0x00000012ff05723e */ /* 0x000fc800000000ff */
[----:B------:R-:W-:-:S05]  /*a2b0*/  PRMT R5, R5, 0x5410, RZ ;  /* 0x0000541005057816 */ /* 0x000fca00000000ff */
[----:B------:R-:W-:Y:S01]  /*a2c0*/  STG.E desc[UR36][R2.64], R5 ;  /* 0x0000000502007986 */ /* 0x000fe2000c101924 */
[----:B------:R-:W-:Y:S05]  /*a2d0*/  EXIT ;  /* 0x000000000000794d */ /* 0x000fea0003800000 */
.L_x_7694:
[----:B------:R-:W-:-:S06]  /*a2e0*/  FMUL.FTZ R4, R18, 1 ;  /* 0x3f80000012047820 */ /* 0x000fcc0000410000 */
[----:B------:R-:W0:Y:S02]  /*a2f0*/  F2F.F64.F32 R4, R4 ;  /* 0x0000000400047310 */ /* 0x000e240000201800 */
[----:B0-----:R-:W-:Y:S01]  /*a300*/  STG.E.64 desc[UR36][R2.64], R4 ;  /* 0x0000000402007986 */ /* 0x001fe2000c101b24 */
[----:B------:R-:W-:Y:S05]  /*a310*/  EXIT ;  /* 0x000000000000794d */ /* 0x000fea0003800000 */
.L_x_7685:
        /* <DEDUP_REMOVED lines=13> */
.L_x_7699:
        /* <DEDUP_REMOVED lines=16> */
.L_x_7702:
[----:B------:R-:W-:-:S04]  /*a4f0*/  SHF.R.U32.HI R18, RZ, 0x18, R18 ;  /* 0x00000018ff127819 */ /* 0x000fc80000011612 */
[----:B------:R-:W-:-:S04]  /*a500*/  LOP3.LUT R5, R5, 0x80, R18, 0xf8, !PT ;  /* 0x0000008005057812 */ /* 0x000fc800078ef812 */
[----:B------:R-:W-:-:S07]  /*a510*/  PRMT R0, R5, 0x7610, R0 ;  /* 0x0000761005007816 */ /* 0x000fce0000000000 */
.L_x_7701:
[----:B------:R-:W-:Y:S05]  /*a520*/  BSYNC.RECONVERGENT B0 ;  /* 0x0000000000007941 */ /* 0x000fea0003800200 */
.L_x_7700:
[----:B------:R-:W-:Y:S01]  /*a530*/  STG.E.U8 desc[UR36][R2.64], R0 ;  /* 0x0000000002007986 */ /* 0x000fe2000c101124 */
[----:B------:R-:W-:Y:S05]  /*a540*/  EXIT ;  /* 0x000000000000794d */ /* 0x000fea0003800000 */
.L_x_7698:
        /* <DEDUP_REMOVED lines=16> */
.L_x_7705:
[----:B------:R-:W-:-:S04]  /*a650*/  SHF.R.U32.HI R18, RZ, 0x18, R18 ;  /* 0x00000018ff127819 */ /* 0x000fc80000011612 */
[----:B------:R-:W-:-:S04]  /*a660*/  LOP3.LUT R5, R5, 0x80, R18, 0xf8, !PT ;  /* 0x0000008005057812 */ /* 0x000fc800078ef812 */
[----:B------:R-:W-:-:S07]  /*a670*/  PRMT R0, R5, 0x7610, R0 ;  /* 0x0000761005007816 */ /* 0x000fce0000000000 */
.L_x_7704:
[----:B------:R-:W-:Y:S05]  /*a680*/  BSYNC.RECONVERGENT B0 ;  /* 0x0000000000007941 */ /* 0x000fea0003800200 */
.L_x_7703:
[----:B------:R-:W-:Y:S01]  /*a690*/  STG.E.U8 desc[UR36][R2.64], R0 ;  /* 0x0000000002007986 */ /* 0x000fe2000c101124 */
[----:B------:R-:W-:Y:S05]  /*a6a0*/  EXIT ;  /* 0x000000000000794d */ /* 0x000fea0003800000 */
.L_x_7697:
        /* <DEDUP_REMOVED lines=21> */
.L_x_7707:
[----:B------:R-:W0:Y:S02]  /*a800*/  F2I.U64.TRUNC R18, R18 ;  /* 0x0000001200127311 */ /* 0x000e24000020d800 */
[----:B0-----:R-:W-:Y:S01]  /*a810*/  STG.E.64 desc[UR36][R2.64], R18 ;  /* 0x0000001202007986 */ /* 0x001fe2000c101b24 */
[----:B------:R-:W-:Y:S05]  /*a820*/  EXIT ;  /* 0x000000000000794d */ /* 0x000fea0003800000 */
.L_x_7706:
[----:B------:R-:W0:Y:S02]  /*a830*/  F2I.FTZ.U32.TRUNC.NTZ R5, R18 ;  /* 0x0000001200057305 */ /* 0x000e24000021f000 */
[----:B0-----:R-:W-:Y:S01]  /*a840*/  STG.E desc[UR36][R2.64], R5 ;  /* 0x0000000502007986 */ /* 0x001fe2000c101924 */
[----:B------:R-:W-:Y:S05]  /*a850*/  EXIT ;  /* 0x000000000000794d */ /* 0x000fea0003800000 */
.L_x_7696:
        /* <DEDUP_REMOVED lines=10> */
.L_x_7709:
[----:B------:R-:W-:Y:S01]  /*a900*/  FMUL.FTZ R4, R18, 1 ;  /* 0x3f80000012047820 */ /* 0x000fe20000410000 */
[----:B------:R-:W-:-:S05]  /*a910*/  CS2R R6, SRZ ;  /* 0x0000000000067805 */ /* 0x000fca000001ff00 */
[----:B------:R-:W0:Y:S02]  /*a920*/  F2F.F64.F32 R4, R4 ;  /* 0x0000000400047310 */ /* 0x000e240000201800 */
[----:B0-----:R-:W-:Y:S01]  /*a930*/  STG.E.128 desc[UR36][R2.64], R4 ;  /* 0x0000000402007986 */ /* 0x001fe2000c101d24 */
[----:B------:R-:W-:Y:S05]  /*a940*/  EXIT ;  /* 0x000000000000794d */ /* 0x000fea0003800000 */
.L_x_7708:
[----:B------:R-:W-:-:S13]  /*a950*/  ISETP.NE.AND P0, PT, R0, 0xf, PT ;  /* 0x0000000f0000780c */ /* 0x000fda0003f05270 */
[----:B------:R-:W-:Y:S05]  /*a960*/  @!P0 BRA `(.L_x_7710) ;  /* 0x0000000000e08947 */ /* 0x000fea0003800000 */
[----:B------:R-:W-:-:S13]  /*a970*/  ISETP.NE.AND P0, PT, R0, 0x17, PT ;  /* 0x000000170000780c */ /* 0x000fda0003f05270 */
[----:B------:R-:W-:Y:S05]  /*a980*/  @!P0 BRA `(.L_x_7711) ;  /* 0x00000000008c8947 */ /* 0x000fea0003800000 */
[----:B------:R-:W-:-:S13]  /*a990*/  ISETP.NE.AND P0, PT, R0, 0x18, PT ;  /* 0x000000180000780c */ /* 0x000fda0003f05270 */
[----:B------:R-:W-:Y:S05]  /*a9a0*/  @!P0 BRA `(.L_x_7712) ;  /* 0x0000000000448947 */ /* 0x000fea0003800000 */
.L_x_7689:
        /* <DEDUP_REMOVED lines=16> */
.L_x_7713:
[----:B------:R-:W-:Y:S05]  /*aab0*/  EXIT ;  /* 0x000000000000794d */ /* 0x000fea0003800000 */
.L_x_7712:
        /* <DEDUP_REMOVED lines=12> */
.L_x_7715:
[----:B------:R-:W-:Y:S05]  /*ab80*/  BSYNC.RECONVERGENT B0 ;  /* 0x0000000000007941 */ /* 0x000fea0003800200 */
.L_x_7714:
[----:B------:R-:W-:-:S05]  /*ab90*/  LOP3.LUT R5, R0, 0x80, R7, 0xf8, !PT ;  /* 0x0000008000057812 */ /* 0x000fca00078ef807 */
[----:B------:R-:W-:Y:S01]  /*aba0*/  STG.E.U8 desc[UR36][R2.64], R5 ;  /* 0x0000000502007986 */ /* 0x000fe2000c101124 */
[----:B------:R-:W-:Y:S05]  /*abb0*/  EXIT ;  /* 0x000000000000794d */ /* 0x000fea0003800000 */
.L_x_7711:
        /* <DEDUP_REMOVED lines=11> */
.L_x_7717:
[----:B------:R-:W-:Y:S01]  /*ac70*/  IMAD.MOV.U32 R0, RZ, RZ, 0x7f ;  /* 0x0000007fff007424 */ /* 0x000fe200078e00ff */
[----:B------:R-:W-:-:S04]  /*ac80*/  ISETP.GT.U32.AND P0, PT, R4, 0x7f800000, PT ;  /* 0x7f8000000400780c */ /* 0x000fc80003f04070 */
[----:B------:R-:W-:-:S09]  /*ac90*/  SEL R0, R0, 0x7c, P0 ;  /* 0x0000007c00007807 */ /* 0x000fd20000000000 */
.L_x_7718:
[----:B------:R-:W-:Y:S05]  /*aca0*/  BSYNC.RECONVERGENT B0 ;  /* 0x0000000000007941 */ /* 0x000fea0003800200 */
.L_x_7716:
[----:B------:R-:W-:-:S04]  /*acb0*/  SHF.R.U32.HI R5, RZ, 0x18, R18 ;  /* 0x00000018ff057819 */ /* 0x000fc80000011612 */
[----:B------:R-:W-:-:S05]  /*acc0*/  LOP3.LUT R5, R0, 0x80, R5, 0xf8, !PT ;  /* 0x0000008000057812 */ /* 0x000fca00078ef805 */
[----:B------:R-:W-:Y:S01]  /*acd0*/  STG.E.U8 desc[UR36][R2.64], R5 ;  /* 0x0000000502007986 */ /* 0x000fe2000c101124 */
[----:B------:R-:W-:Y:S05]  /*ace0*/  EXIT ;  /* 0x000000000000794d */ /* 0x000fea0003800000 */
.L_x_7710:
[----:B------:R-:W-:-:S05]  /*acf0*/  F2FP.BF16.F32.PACK_AB R18, RZ, R18 ;  /* 0x00000012ff12723e */ /* 0x000fca00000010ff */
[----:B------:R-:W-:Y:S01]  /*ad00*/  STG.E.U16 desc[UR36][R2.64], R18 ;  /* 0x0000001202007986 */ /* 0x000fe2000c101524 */
[----:B------:R-:W-:Y:S05]  /*ad10*/  EXIT ;  /* 0x000000000000794d */ /* 0x000fea0003800000 */
.L_x_7719:
        /* <DEDUP_REMOVED lines=14> */
.L_x_27431:


//--------------------- .text._ZN2at6native18elementwise_kernelILi128ELi2EZNS0_22gpu_kernel_impl_nocastIZZZNS0_49_GLOBAL__N__b919a28f_16_Normalization_cu_5c38458736batch_norm_elementwise_backward_evalERKNS_6TensorES6_S6_S6_ENKUlvE0_clEvENKUlvE0_clEvEUlffE_EEvRNS_18TensorIteratorBaseERKT_EUliE_EEviT1_ --------------------------
	.section	.text._ZN2at6native18elementwise_kernelILi128ELi2EZNS0_22gpu_kernel_impl_nocastIZZZNS0_49_GLOBAL__N__b919a28f_16_Normalization_cu_5c38458736batch_norm_elementwise_backward_evalERKNS_6TensorES6_S6_S6_ENKUlvE0_clEvENKUlvE0_clEvEUlffE_EEvRNS_18TensorIteratorBaseERKT_EUliE_EEviT1_,"ax",@progbits
	.align	128
        .global         _ZN2at6native18elementwise_kernelILi128ELi2EZNS0_22gpu_kernel_impl_nocastIZZZNS0_49_GLOBAL__N__b919a28f_16_Normalization_cu_5c38458736batch_norm_elementwise_backward_evalERKNS_6TensorES6_S6_S6_ENKUlvE0_clEvENKUlvE0_clEvEUlffE_EEvRNS_18TensorIteratorBaseERKT_EUliE_EEviT1_
        .type           _ZN2at6native18elementwise_kernelILi128ELi2EZNS0_22gpu_kernel_impl_nocastIZZZNS0_49_GLOBAL__N__b919a28f_16_Normalization_cu_5c38458736batch_norm_elementwise_backward_evalERKNS_6TensorES6_S6_S6_ENKUlvE0_clEvENKUlvE0_clEvEUlffE_EEvRNS_18TensorIteratorBaseERKT_EUliE_EEviT1_,@function
        .size           _ZN2at6native18elementwise_kernelILi128ELi2EZNS0_22gpu_kernel_impl_nocastIZZZNS0_49_GLOBAL__N__b919a28f_16_Normalization_cu_5c38458736batch_norm_elementwise_backward_evalERKNS_6TensorES6_S6_S6_ENKUlvE0_clEvENKUlvE0_clEvEUlffE_EEvRNS_18TensorIteratorBaseERKT_EUliE_EEviT1_,(.L_x_27432 - _ZN2at6native18elementwise_kernelILi128ELi2EZNS0_22gpu_kernel_impl_nocastIZZZNS0_49_GLOBAL__N__b919a28f_16_Normalization_cu_5c38458736batch_norm_elementwise_backward_evalERKNS_6TensorES6_S6_S6_ENKUlvE0_clEvENKUlvE0_clEvEUlffE_EEvRNS_18TensorIteratorBaseERKT_EUliE_EEviT1_)
        .other          _ZN2at6native18elementwise_kernelILi128ELi2EZNS0_22gpu_kernel_impl_nocastIZZZNS0_49_GLOBAL__N__b919a28f_16_Normalization_cu_5c38458736batch_norm_elementwise_backward_evalERKNS_6TensorES6_S6_S6_ENKUlvE0_clEvENKUlvE0_clEvEUlffE_EEvRNS_18TensorIteratorBaseERKT_EUliE_EEviT1_,@"STO_CUDA_ENTRY STV_DEFAULT"
_ZN2at6native18elementwise_kernelILi128ELi2EZNS0_22gpu_kernel_impl_nocastIZZZNS0_49_GLOBAL__N__b919a28f_16_Normalization_cu_5c38458736batch_norm_elementwise_backward_evalERKNS_6TensorES6_S6_S6_ENKUlvE0_clEvENKUlvE0_clEvEUlffE_EEvRNS_18TensorIteratorBaseERKT_EUliE_EEviT1_:
.text._ZN2at6native18elementwise_kernelILi128ELi2EZNS0_22gpu_kernel_impl_nocastIZZZNS0_49_GLOBAL__N__b919a28f_16_Normalization_cu_5c38458736batch_norm_elementwise_backward_evalERKNS_6TensorES6_S6_S6_ENKUlvE0_clEvENKUlvE0_clEvEUlffE_EEvRNS_18TensorIteratorBaseERKT_EUliE_EEviT1_:
        /* <DEDUP_REMOVED lines=13> */
[----:B------:R-:W0:Y:S08]  /*00d0*/  LDC.64 R4, c[0x0][0x5f0] ;  /* 0x00017c00ff047b82 */ /* 0x000e300000000a00 */
[----:B------:R-:W1:Y:S01]  /*00e0*/  LDC.64 R6, c[0x0][0x5f8] ;  /* 0x00017e00ff067b82 */ /* 0x000e620000000a00 */
[----:B0-----:R-:W2:Y:S04]  /*00f0*/  LDG.E R4, desc[UR6][R4.64] ;  /* 0x0000000604047981 */ /* 0x001ea8000c1e1900 */
[----:B-1----:R-:W2:Y:S03]  /*0100*/  LDG.E R7, desc[UR6][R6.64] ;  /* 0x0000000606077981 */ /* 0x002ea6000c1e1900 */
[----:B------:R-:W0:Y:S01]  /*0110*/  LDC.64 R8, c[0x0][0x5e8] ;  /* 0x00017a00ff087b82 */ /* 0x000e220000000a00 */
[----:B------:R-:W-:Y:S01]  /*0120*/  IADD3 R3, PT, PT, R3, 0x80, RZ ;  /* 0x0000008003037810 */ /* 0x000fe20007ffe0ff */
[----:B--2---:R-:W-:-:S05]  /*0130*/  FMUL.FTZ R11, R4, R7 ;  /* 0x00000007040b7220 */ /* 0x004fca0000410000 */
[----:B0-----:R0:W-:Y:S02]  /*0140*/  STG.E desc[UR6][R8.64], R11 ;  /* 0x0000000b08007986 */ /* 0x0011e4000c101906 */
.L_x_7722:
[----:B------:R-:W-:Y:S05]  /*0150*/  BSYNC.RECONVERGENT B0 ;  /* 0x0000000000007941 */ /* 0x000fea0003800200 */
.L_x_7721:
[----:B------:R-:W-:-:S13]  /*0160*/  ISETP.GE.AND P0, PT, R3, UR4, PT ;  /* 0x0000000403007c0c */ /* 0x000fda000bf06270 */
[----:B------:R-:W-:Y:S05]  /*0170*/  @P0 EXIT ;  /* 0x000000000000094d */ /* 0x000fea0003800000 */
[----:B------:R-:W1:Y:S08]  /*0180*/  LDC.64 R2, c[0x0][0x5f0] ;  /* 0x00017c00ff027b82 */ /* 0x000e700000000a00 */
[----:B------:R-:W2:Y:S01]  /*0190*/  LDC.64 R4, c[0x0][0x5f8] ;  /* 0x00017e00ff047b82 */ /* 0x000ea20000000a00 */
[----:B-1----:R-:W0:Y:S04]  /*01a0*/  LDG.E R2, desc[UR6][R2.64] ;  /* 0x0000000602027981 */ /* 0x002e28000c1e1900 */
[----:B--2---:R-:W0:Y:S03]  /*01b0*/  LDG.E R5, desc[UR6][R4.64] ;  /* 0x0000000604057981 */ /* 0x004e26000c1e1900 */
[----:B------:R-:W1:Y:S01]  /*01c0*/  LDC.64 R6, c[0x0][0x5e8] ;  /* 0x00017a00ff067b82 */ /* 0x000e620000000a00 */
[----:B0-----:R-:W-:-:S05]  /*01d0*/  FMUL.FTZ R9, R2, R5 ;  /* 0x0000000502097220 */ /* 0x001fca0000410000 */
[----:B-1----:R-:W-:Y:S01]  /*01e0*/  STG.E desc[UR6][R6.64], R9 ;  /* 0x0000000906007986 */ /* 0x002fe2000c101906 */
[----:B------:R-:W-:Y:S05]  /*01f0*/  EXIT ;  /* 0x000000000000794d */ /* 0x000fea0003800000 */
.L_x_7720:
        /* <DEDUP_REMOVED lines=355> */
.L_x_7725:
[----:B------:R-:W0:Y:S02]  /*1830*/  LDCU.128 UR8, c[0x0][0x5f0] ;  /* 0x0000be00ff0877ac */ /* 0x000e240008000c00 */
[----:B0-----:R-:W-:Y:S02]  /*1840*/  IADD3 R8, P1, PT, R4, UR10, RZ ;  /* 0x0000000a04087c10 */ /* 0x001fe4000ff3e0ff */
[----:B------:R-:W-:Y:S02]  /*1850*/  IADD3 R6, P0, PT, R6, UR8, RZ ;  /* 0x0000000806067c10 */ /* 0x000fe4000ff1e0ff */
[----:B------:R-:W-:Y:S02]  /*1860*/  IADD3.X R9, PT, PT, RZ, UR11, RZ, P1, !PT ;  /* 0x0000000bff097c10 */ /* 0x000fe40008ffe4ff */
[----:B------:R-:W-:Y:S01]  /*1870*/  IADD3.X R7, PT, PT, RZ, UR9, RZ, P0, !PT ;  /* 0x00000009ff077c10 */ /* 0x000fe200087fe4ff */
[----:B------:R-:W0:Y:S03]  /*1880*/  LDCU.64 UR8, c[0x0][0x5e8] ;  /* 0x0000bd00ff0877ac */ /* 0x000e260008000a00 */
[----:B------:R-:W2:Y:S04]  /*1890*/  LDG.E R9, desc[UR6][R8.64] ;  /* 0x0000000608097981 */ /* 0x000ea8000c1e1900 */
[----:B------:R-:W2:Y:S01]  /*18a0*/  LDG.E R6, desc[UR6][R6.64] ;  /* 0x0000000606067981 */ /* 0x000ea2000c1e1900 */
[----:B0-----:R-:W-:-:S04]  /*18b0*/  IADD3 R4, P0, PT, R5, UR8, RZ ;  /* 0x0000000805047c10 */ /* 0x001fc8000ff1e0ff */
[----:B------:R-:W-:Y:S02]  /*18c0*/  IADD3.X R5, PT, PT, RZ, UR9, RZ, P0, !PT ;  /* 0x00000009ff057c10 */ /* 0x000fe400087fe4ff */
[----:B------:R-:W-:Y:S01]  /*18d0*/  IADD3 R3, PT, PT, R3, 0x80, RZ ;  /* 0x0000008003037810 */ /* 0x000fe20007ffe0ff */
[----:B--2---:R-:W-:-:S05]  /*18e0*/  FMUL.FTZ R11, R6, R9 ;  /* 0x00000009060b7220 */ /* 0x004fca0000410000 */
[----:B------:R0:W-:Y:S02]  /*18f0*/  STG.E desc[UR6][R4.64], R11 ;  /* 0x0000000b04007986 */ /* 0x0001e4000c101906 */
.L_x_7724:
[----:B------:R-:W-:Y:S05]  /*1900*/  BSYNC.RECONVERGENT B0 ;  /* 0x0000000000007941 */ /* 0x000fea0003800200 */
.L_x_7723:
        /* <DEDUP_REMOVED lines=350> */
.L_x_7726:
[----:B------:R-:W0:Y:S01]  /*2ef0*/  LDCU.128 UR8, c[0x0][0x5f0] ;  /* 0x0000be00ff0877ac */ /* 0x000e220008000c00 */
[----:B------:R-:W1:Y:S01]  /*2f00*/  LDCU.64 UR4, c[0x0][0x5e8] ;  /* 0x0000bd00ff0477ac */ /* 0x000e620008000a00 */
[----:B0-----:R-:W-:Y:S02]  /*2f10*/  IADD3 R6, P1, PT, R2, UR10, RZ ;  /* 0x0000000a02067c10 */ /* 0x001fe4000ff3e0ff */
[----:B------:R-:W-:Y:S02]  /*2f20*/  IADD3 R4, P0, PT, R4, UR8, RZ ;  /* 0x0000000804047c10 */ /* 0x000fe4000ff1e0ff */
[----:B------:R-:W-:Y:S02]  /*2f30*/  IADD3.X R7, PT, PT, RZ, UR11, RZ, P1, !PT ;  /* 0x0000000bff077c10 */ /* 0x000fe40008ffe4ff */
[----:B------:R-:W-:-:S04]  /*2f40*/  IADD3.X R5, PT, PT, RZ, UR9, RZ, P0, !PT ;  /* 0x00000009ff057c10 */ /* 0x000fc800087fe4ff */
[----:B------:R-:W2:Y:S04]  /*2f50*/  LDG.E R7, desc[UR6][R6.64] ;  /* 0x0000000606077981 */ /* 0x000ea8000c1e1900 */
[----:B------:R-:W2:Y:S01]  /*2f60*/  LDG.E R4, desc[UR6][R4.64] ;  /* 0x0000000604047981 */ /* 0x000ea2000c1e1900 */
[----:B-1----:R-:W-:-:S04]  /*2f70*/  IADD3 R2, P0, PT, R3, UR4, RZ ;  /* 0x0000000403027c10 */ /* 0x002fc8000ff1e0ff */
[----:B------:R-:W-:Y:S01]  /*2f80*/  IADD3.X R3, PT, PT, RZ, UR5, RZ, P0, !PT ;  /* 0x00000005ff037c10 */ /* 0x000fe200087fe4ff */
[----:B--2---:R-:W-:-:S05]  /*2f90*/  FMUL.FTZ R9, R4, R7 ;  /* 0x0000000704097220 */ /* 0x004fca0000410000 */
[----:B------:R-:W-:Y:S01]  /*2fa0*/  STG.E desc[UR6][R2.64], R9 ;  /* 0x0000000902007986 */ /* 0x000fe2000c101906 */
[----:B------:R-:W-:Y:S05]  /*2fb0*/  EXIT ;  /* 0x000000000000794d */ /* 0x000fea0003800000 */
.L_x_7727:
        /* <DEDUP_REMOVED lines=12> */
.L_x_27432:


//--------------------- .text._ZN2at6native27unrolled_elementwise_kernelIZZZNS0_49_GLOBAL__N__b919a28f_16_Normalization_cu_5c38458736batch_norm_elementwise_backward_evalERKNS_6TensorES5_S5_S5_ENKUlvE0_clEvENKUlvE0_clEvEUlffE_St5arrayIPcLm3EELi4E23TrivialOffsetCalculatorILi2EjESC_ILi1EjENS0_6memory15LoadWithoutCastENSF_16StoreWithoutCastEEEviT_T0_T2_T3_T4_T5_ --------------------------
	.section	.text._ZN2at6native27unrolled_elementwise_kernelIZZZNS0_49_GLOBAL__N__b919a28f_16_Normalization_cu_5c38458736batch_norm_elementwise_backward_evalERKNS_6TensorES5_S5_S5_ENKUlvE0_clEvENKUlvE0_clEvEUlffE_St5arrayIPcLm3EELi4E23TrivialOffsetCalculatorILi2EjESC_ILi1EjENS0_6memory15LoadWithoutCastENSF_16StoreWithoutCastEEEviT_T0_T2_T3_T4_T5_,"ax",@progbits
	.align	128
        .global         _ZN2at6native27unrolled_elementwise_kernelIZZZNS0_49_GLOBAL__N__b919a28f_16_Normalization_cu_5c38458736batch_norm_elementwise_backward_evalERKNS_6TensorES5_S5_S5_ENKUlvE0_clEvENKUlvE0_clEvEUlffE_St5arrayIPcLm3EELi4E23TrivialOffsetCalculatorILi2EjESC_ILi1EjENS0_6memory15LoadWithoutCastENSF_16StoreWithoutCastEEEviT_T0_T2_T3_T4_T5_
        .type           _ZN2at6native27unrolled_elementwise_kernelIZZZNS0_49_GLOBAL__N__b919a28f_16_Normalization_cu_5c38458736batch_norm_elementwise_backward_evalERKNS_6TensorES5_S5_S5_ENKUlvE0_clEvENKUlvE0_clEvEUlffE_St5arrayIPcLm3EELi4E23TrivialOffsetCalculatorILi2EjESC_ILi1EjENS0_6memory15LoadWithoutCastENSF_16StoreWithoutCastEEEviT_T0_T2_T3_T4_T5_,@function
        .size           _ZN2at6native27unrolled_elementwise_kernelIZZZNS0_49_GLOBAL__N__b919a28f_16_Normalization_cu_5c38458736batch_norm_elementwise_backward_evalERKNS_6TensorES5_S5_S5_ENKUlvE0_clEvENKUlvE0_clEvEUlffE_St5arrayIPcLm3EELi4E23TrivialOffsetCalculatorILi2EjESC_ILi1EjENS0_6memory15LoadWithoutCastENSF_16StoreWithoutCastEEEviT_T0_T2_T3_T4_T5_,(.L_x_27433 - _ZN2at6native27unrolled_elementwise_kernelIZZZNS0_49_GLOBAL__N__b919a28f_16_Normalization_cu_5c38458736batch_norm_elementwise_backward_evalERKNS_6TensorES5_S5_S5_ENKUlvE0_clEvENKUlvE0_clEvEUlffE_St5arrayIPcLm3EELi4E23TrivialOffsetCalculatorILi2EjESC_ILi1EjENS0_6memory15LoadWithoutCastENSF_16StoreWithoutCastEEEviT_T0_T2_T3_T4_T5_)
        .other          _ZN2at6native27unrolled_elementwise_kernelIZZZNS0_49_GLOBAL__N__b919a28f_16_Normalization_cu_5c38458736batch_norm_elementwise_backward_evalERKNS_6TensorES5_S5_S5_ENKUlvE0_clEvENKUlvE0_clEvEUlffE_St5arrayIPcLm3EELi4E23TrivialOffsetCalculatorILi2EjESC_ILi1EjENS0_6memory15LoadWithoutCastENSF_16StoreWithoutCastEEEviT_T0_T2_T3_T4_T5_,@"STO_CUDA_ENTRY STV_DEFAULT"
_ZN2at6native27unrolled_elementwise_kernelIZZZNS0_49_GLOBAL__N__b919a28f_16_Normalization_cu_5c38458736batch_norm_elementwise_backward_evalERKNS_6TensorES5_S5_S5_ENKUlvE0_clEvENKUlvE0_clEvEUlffE_St5arrayIPcLm3EELi4E23TrivialOffsetCalculatorILi2EjESC_ILi1EjENS0_6memory15LoadWithoutCastENSF_16StoreWithoutCastEEEviT_T0_T2_T3_T4_T5_:
.text._ZN2at6native27unrolled_elementwise_kernelIZZZNS0_49_GLOBAL__N__b919a28f_16_Normalization_cu_5c38458736batch_norm_elementwise_backward_evalERKNS_6TensorES5_S5_S5_ENKUlvE0_clEvENKUlvE0_clEvEUlffE_St5arrayIPcLm3EELi4E23TrivialOffsetCalculatorILi2EjESC_ILi1EjENS0_6memory15LoadWithoutCastENSF_16StoreWithoutCastEEEviT_T0_T2_T3_T4_T5_:
[----:B------:R-:W-:Y:S01]  /*0000*/  LDC R1, c[0x0][0x37c] ;  /* 0x0000df00ff017b82 */ /* 0x000fe20000000800 */
[----:B------:R-:W0:Y:S07]  /*0010*/  S2R R0, SR_CTAID.X ;  /* 0x0000000000007919 */ /* 0x000e2e0000002500 */
[----:B------:R-:W0:Y:S01]  /*0020*/  LDC R3, c[0x0][0x380] ;  /* 0x0000e000ff037b82 */ /* 0x000e220000000800 */
[----:B------:R-:W1:Y:S01]  /*0030*/  LDCU.64 UR4, c[0x0][0x358] ;  /* 0x00006b00ff0477ac */ /* 0x000e620008000a00 */
[----:B------:R-:W-:Y:S01]  /*0040*/  HFMA2 R20, -RZ, RZ, 0, 0 ;  /* 0x00000000ff147431 */ /* 0x000fe200000001ff */
[----:B------:R-:W2:Y:S01]  /*0050*/  S2R R21, SR_TID.X ;  /* 0x0000000000157919 */ /* 0x000ea20000002100 */
[----:B------:R-:W-:-:S04]  /*0060*/  IMAD.MOV.U32 R22, RZ, RZ, RZ ;  /* 0x000000ffff167224 */ /* 0x000fc800078e00ff */
[----:B------:R-:W3:Y:S08]  /*0070*/  LDC.64 R16, c[0x0][0x390] ;  /* 0x0000e400ff107b82 */ /* 0x000ef00000000a00 */
[----:B------:R-:W4:Y:S08]  /*0080*/  LDC.64 R10, c[0x0][0x398] ;  /* 0x0000e600ff0a7b82 */ /* 0x000f300000000a00 */
[----:B------:R-:W5:Y:S01]  /*0090*/  LDC.64 R14, c[0x0][0x390] ;  /* 0x0000e400ff0e7b82 */ /* 0x000f620000000a00 */
[----:B0-----:R-:W-:-:S07]  /*00a0*/  IMAD R18, R0, -0x200, R3 ;  /* 0xfffffe0000127824 */ /* 0x001fce00078e0203 */
[----:B------:R-:W0:Y:S01]  /*00b0*/  LDC.64 R12, c[0x0][0x398] ;  /* 0x0000e600ff0c7b82 */ /* 0x000e220000000a00 */
[----:B--2---:R-:W-:Y:S02]  /*00c0*/  MOV R19, R21 ;  /* 0x0000001500137202 */ /* 0x004fe40000000f00 */
[----:B------:R-:W-:-:S05]  /*00d0*/  ISETP.GE.AND P1, PT, R21, R18, PT ;  /* 0x000000121500720c */ /* 0x000fca0003f26270 */
[----:B------:R-:W2:Y:S08]  /*00e0*/  LDC.64 R4, c[0x0][0x390] ;  /* 0x0000e400ff047b82 */ /* 0x000eb00000000a00 */
[----:B------:R-:W2:Y:S01]  /*00f0*/  LDC.64 R2, c[0x0][0x398] ;  /* 0x0000e600ff027b82 */ /* 0x000ea20000000a00 */
[----:B------:R-:W-:Y:S02]  /*0100*/  @!P1 IADD3 R21, PT, PT, R19, 0x80, RZ ;  /* 0x0000008013159810 */ /* 0x000fe40007ffe0ff */
[----:B------:R-:W-:-:S02]  /*0110*/  @!P1 LEA R25, R0, R19, 0x9 ;  /* 0x0000001300199211 */ /* 0x000fc400078e48ff */
[----:B------:R-:W-:-:S03]  /*0120*/  ISETP.GE.AND P2, PT, R21, R18, PT ;  /* 0x000000121500720c */ /* 0x000fc60003f46270 */
[----:B------:R-:W2:Y:S01]  /*0130*/  LDC.64 R6, c[0x0][0x390] ;  /* 0x0000e400ff067b82 */ /* 0x000ea20000000a00 */
[----:B-----5:R-:W-:-:S04]  /*0140*/  @!P1 IMAD.WIDE.U32 R14, R25, 0x4, R14 ;  /* 0x00000004190e9825 */ /* 0x020fc800078e000e */
[----:B0-----:R-:W-:Y:S01]  /*0150*/  @!P1 IMAD.WIDE.U32 R12, R25, 0x4, R12 ;  /* 0x00000004190c9825 */ /* 0x001fe200078e000c */
[----:B------:R-:W-:Y:S01]  /*0160*/  CS2R R24, SRZ ;  /* 0x0000000000187805 */ /* 0x000fe2000001ff00 */
[----:B-1----:R-:W5:Y:S01]  /*0170*/  @!P1 LDG.E R20, desc[UR4][R14.64] ;  /* 0x000000040e149981 */ /* 0x002f62000c1e1900 */
[----:B------:R-:W0:Y:S02]  /*0180*/  LDC.64 R8, c[0x0][0x398] ;  /* 0x0000e600ff087b82 */ /* 0x000e240000000a00 */
[----:B------:R-:W-:Y:S01]  /*0190*/  @!P2 IMAD R27, R0, 0x200, R21 ;  /* 0x00000200001ba824 */ /* 0x000fe200078e0215 */
[----:B------:R-:W-:Y:S01]  /*01a0*/  @!P2 IADD3 R21, PT, PT, R21, 0x80, RZ ;  /* 0x000000801515a810 */ /* 0x000fe20007ffe0ff */
[----:B------:R1:W5:Y:S02]  /*01b0*/  @!P1 LDG.E R25, desc[UR4][R12.64] ;  /* 0x000000040c199981 */ /* 0x000364000c1e1900 */
[----:B---3--:R-:W-:Y:S01]  /*01c0*/  @!P2 IMAD.WIDE.U32 R16, R27, 0x4, R16 ;  /* 0x000000041b10a825 */ /* 0x008fe200078e0010 */
[----:B------:R-:W-:-:S03]  /*01d0*/  ISETP.GE.AND P3, PT, R21, R18, PT ;  /* 0x000000121500720c */ /* 0x000fc60003f66270 */
[----:B----4-:R-:W-:Y:S01]  /*01e0*/  @!P2 IMAD.WIDE.U32 R10, R27, 0x4, R10 ;  /* 0x000000041b0aa825 */ /* 0x010fe200078e000a */
[----:B------:R-:W3:Y:S09]  /*01f0*/  @!P2 LDG.E R22, desc[UR4][R16.64] ;  /* 0x000000041016a981 */ /* 0x000ef2000c1e1900 */
[----:B------:R-:W-:Y:S01]  /*0200*/  @!P3 IMAD R23, R0, 0x200, R21 ;  /* 0x000002000017b824 */ /* 0x000fe200078e0215 */
[----:B------:R-:W-:-:S04]  /*0210*/  @!P3 IADD3 R21, PT, PT, R21, 0x80, RZ ;  /* 0x000000801515b810 */ /* 0x000fc80007ffe0ff */
[----:B------:R-:W-:Y:S01]  /*0220*/  ISETP.GE.AND P0, PT, R21, R18, PT ;  /* 0x000000121500720c */ /* 0x000fe20003f06270 */
[----:B--2---:R-:W-:-:S04]  /*0230*/  @!P3 IMAD.WIDE.U32 R4, R23, 0x4, R4 ;  /* 0x000000041704b825 */ /* 0x004fc800078e0004 */
[----:B------:R-:W-:-:S08]  /*0240*/  @!P3 IMAD.WIDE.U32 R2, R23, 0x4, R2 ;  /* 0x000000041702b825 */ /* 0x000fd000078e0002 */
[----:B------:R-:W-:Y:S01]  /*0250*/  @!P0 LEA R27, R0, R21, 0x9 ;  /* 0x00000015001b8211 */ /* 0x000fe200078e48ff */
[----:B------:R-:W-:Y:S01]  /*0260*/  IMAD.MOV.U32 R23, RZ, RZ, RZ ;  /* 0x000000ffff177224 */ /* 0x000fe200078e00ff */
[----:B------:R-:W-:Y:S01]  /*0270*/  MOV R21, RZ ;  /* 0x000000ff00157202 */ /* 0x000fe20000000f00 */
[----:B------:R-:W2:Y:S02]  /*0280*/  @!P3 LDG.E R24, desc[UR4][R2.64] ;  /* 0x000000040218b981 */ /* 0x000ea4000c1e1900 */
[C---:B------:R-:W-:Y:S02]  /*0290*/  @!P0 IMAD.WIDE.U32 R6, R27.reuse, 0x4, R6 ;  /* 0x000000041b068825 */ /* 0x040fe400078e0006 */
[----:B------:R-:W2:Y:S02]  /*02a0*/  @!P3 LDG.E R23, desc[UR4][R4.64] ;  /* 0x000000040417b981 */ /* 0x000ea4000c1e1900 */
[----:B0-----:R-:W-:Y:S02]  /*02b0*/  @!P0 IMAD.WIDE.U32 R8, R27, 0x4, R8 ;  /* 0x000000041b088825 */ /* 0x001fe400078e0008 */
[----:B------:R-:W3:Y:S04]  /*02c0*/  @!P2 LDG.E R21, desc[UR4][R10.64] ;  /* 0x000000040a15a981 */ /* 0x000ee8000c1e1900 */
[----:B------:R-:W4:Y:S04]  /*02d0*/  @!P0 LDG.E R6, desc[UR4][R6.64] ;  /* 0x0000000406068981 */ /* 0x000f28000c1e1900 */
[----:B------:R-:W4:Y:S01]  /*02e0*/  @!P0 LDG.E R9, desc[UR4][R8.64] ;  /* 0x0000000408098981 */ /* 0x000f22000c1e1900 */
[----:B------:R-:W-:Y:S01]  /*02f0*/  ISETP.GE.AND P1, PT, R19, R18, PT ;  /* 0x000000121300720c */ /* 0x000fe20003f26270 */
[----:B-1----:R-:W-:Y:S01]  /*0300*/  HFMA2 R12, -RZ, RZ, 0, 0 ;  /* 0x00000000ff0c7431 */ /* 0x002fe200000001ff */
[----:B------:R-:W-:Y:S04]  /*0310*/  BSSY.RECONVERGENT B0, `(.L_x_7728) ;  /* 0x000001b000007945 */ /* 0x000fe80003800200 */
[----:B------:R-:W-:Y:S01]  /*0320*/  BSSY.RELIABLE B1, `(.L_x_7729) ;  /* 0x0000013000017945 */ /* 0x000fe20003800100 */
[----:B-----5:R-:W-:Y:S01]  /*0330*/  FMUL.FTZ R25, R25, R20 ;  /* 0x0000001419197220 */ /* 0x020fe20000410000 */
[----:B--2---:R-:W-:Y:S01]  /*0340*/  FMUL.FTZ R23, R24, R23 ;  /* 0x0000001718177220 */ /* 0x004fe20000410000 */
[----:B---3--:R-:W-:Y:S01]  /*0350*/  FMUL.FTZ R21, R21, R22 ;  /* 0x0000001615157220 */ /* 0x008fe20000410000 */
[----:B----4-:R-:W-:-:S03]  /*0360*/  @!P0 FMUL.FTZ R12, R6, R9 ;  /* 0x00000009060c8220 */ /* 0x010fc60000410000 */
[----:B------:R-:W-:Y:S05]  /*0370*/  @P1 BRA `(.L_x_7730) ;  /* 0x0000000000341947 */ /* 0x000fea0003800000 */
[----:B------:R-:W0:Y:S01]  /*0380*/  LDC.64 R2, c[0x0][0x388] ;  /* 0x0000e200ff027b82 */ /* 0x000e220000000a00 */
[----:B------:R-:W-:Y:S01]  /*0390*/  LEA R5, R0, R19, 0x9 ;  /* 0x0000001300057211 */ /* 0x000fe200078e48ff */
[----:B------:R-:W-:-:S05]  /*03a0*/  VIADD R19, R19, 0x80 ;  /* 0x0000008013137836 */ /* 0x000fca0000000000 */
[----:B------:R-:W-:-:S13]  /*03b0*/  ISETP.GE.AND P0, PT, R19, R18, PT ;  /* 0x000000121300720c */ /* 0x000fda0003f06270 */
[----:B------:R-:W-:Y:S05]  /*03c0*/  @P0 BREAK.RELIABLE B1 ;  /* 0x0000000000010942 */ /* 0x000fea0003800100 */
[----:B0-----:R-:W-:-:S05]  /*03d0*/  IMAD.WIDE.U32 R2, R5, 0x4, R2 ;  /* 0x0000000405027825 */ /* 0x001fca00078e0002 */
[----:B------:R0:W-:Y:S01]  /*03e0*/  STG.E desc[UR4][R2.64], R25 ;  /* 0x0000001902007986 */ /* 0x0001e2000c101904 */
[----:B------:R-:W-:Y:S05]  /*03f0*/  @P0 BRA `(.L_x_7731) ;  /* 0x0000000000300947 */ /* 0x000fea0003800000 */
[----:B0-----:R-:W0:Y:S01]  /*0400*/  LDC.64 R2, c[0x0][0x388] ;  /* 0x0000e200ff027b82 */ /* 0x001e220000000a00 */
[----:B------:R-:W-:Y:S02]  /*0410*/  LEA R5, R0, R19, 0x9 ;  /* 0x0000001300057211 */ /* 0x000fe400078e48ff */
[----:B------:R-:W-:-:S03]  /*0420*/  IADD3 R19, PT, PT, R19, 0x80, RZ ;  /* 0x0000008013137810 */ /* 0x000fc60007ffe0ff */
[----:B0-----:R-:W-:-:S05]  /*0430*/  IMAD.WIDE.U32 R2, R5, 0x4, R2 ;  /* 0x0000000405027825 */ /* 0x001fca00078e0002 */
[----:B------:R0:W-:Y:S02]  /*0440*/  STG.E desc[UR4][R2.64], R21 ;  /* 0x0000001502007986 */ /* 0x0001e4000c101904 */
.L_x_7730:
[----:B------:R-:W-:Y:S05]  /*0450*/  BSYNC.RELIABLE B1 ;  /* 0x0000000000017941 */ /* 0x000fea0003800100 */
.L_x_7729:
[----:B------:R-:W-:-:S13]  /*0460*/  ISETP.GE.AND P0, PT, R19, R18, PT ;  /* 0x000000121300720c */ /* 0x000fda0003f06270 */
[----:B0-----:R-:W0:Y:S01]  /*0470*/  @!P0 LDC.64 R2, c[0x0][0x388] ;  /* 0x0000e200ff028b82 */ /* 0x001e220000000a00 */
[----:B------:R-:W-:Y:S01]  /*0480*/  @!P0 IMAD R5, R0, 0x200, R19 ;  /* 0x0000020000058824 */ /* 0x000fe200078e0213 */
[----:B------:R-:W-:-:S03]  /*0490*/  @!P0 IADD3 R19, PT, PT, R19, 0x80, RZ ;  /* 0x0000008013138810 */ /* 0x000fc60007ffe0ff */
[----:B0-----:R-:W-:-:S05]  /*04a0*/  @!P0 IMAD.WIDE.U32 R2, R5, 0x4, R2 ;  /* 0x0000000405028825 */ /* 0x001fca00078e0002 */
[----:B------:R1:W-:Y:S02]  /*04b0*/  @!P0 STG.E desc[UR4][R2.64], R23 ;  /* 0x0000001702008986 */ /* 0x0003e4000c101904 */
.L_x_7731:
[----:B------:R-:W-:Y:S05]  /*04c0*/  BSYNC.RECONVERGENT B0 ;  /* 0x0000000000007941 */ /* 0x000fea0003800200 */
.L_x_7728:
[----:B------:R-:W-:Y:S05]  /*04d0*/  WARPSYNC.ALL ;  /* 0x0000000000007948 */ /* 0x000fea0003800000 */
[----:B------:R-:W-:-:S13]  /*04e0*/  ISETP.GE.AND P0, PT, R19, R18, PT ;  /* 0x000000121300720c */ /* 0x000fda0003f06270 */
[----:B------:R-:W-:Y:S05]  /*04f0*/  @P0 EXIT ;  /* 0x000000000000094d */ /* 0x000fea0003800000 */
[----:B01----:R-:W0:Y:S01]  /*0500*/  LDC.64 R2, c[0x0][0x388] ;  /* 0x0000e200ff027b82 */ /* 0x003e220000000a00 */
[----:B------:R-:W-:-:S05]  /*0510*/  LEA R19, R0, R19, 0x9 ;  /* 0x0000001300137211 */ /* 0x000fca00078e48ff */
[----:B0-----:R-:W-:-:S05]  /*0520*/  IMAD.WIDE.U32 R2, R19, 0x4, R2 ;  /* 0x0000000413027825 */ /* 0x001fca00078e0002 */
[----:B------:R-:W-:Y:S01]  /*0530*/  STG.E desc[UR4][R2.64], R12 ;  /* 0x0000000c02007986 */ /* 0x000fe2000c101904 */
[----:B------:R-:W-:Y:S05]  /*0540*/  EXIT ;  /* 0x000000000000794d */ /* 0x000fea0003800000 */
.L_x_7732:
        /* <DEDUP_REMOVED lines=11> */
.L_x_27433:


//--------------------- .text._ZN2at6native29vectorized_elementwise_kernelILi2EZZZNS0_49_GLOBAL__N__b919a28f_16_Normalization_cu_5c38458736batch_norm_elementwise_backward_evalERKNS_6TensorES5_S5_S5_ENKUlvE0_clEvENKUlvE0_clEvEUlffE_St5arrayIPcLm3EEEEviT0_T1_ --------------------------
	.section	.text._ZN2at6native29vectorized_elementwise_kernelILi2EZZZNS0_49_GLOBAL__N__b919a28f_16_Normalization_cu_5c38458736batch_norm_elementwise_backward_evalERKNS_6TensorES5_S5_S5_ENKUlvE0_clEvENKUlvE0_clEvEUlffE_St5arrayIPcLm3EEEEviT0_T1_,"ax",@progbits
	.align	128
        .global         _ZN2at6native29vectorized_elementwise_kernelILi2EZZZNS0_49_GLOBAL__N__b919a28f_16_Normalization_cu_5c38458736batch_norm_elementwise_backward_evalERKNS_6TensorES5_S5_S5_ENKUlvE0_clEvENKUlvE0_clEvEUlffE_St5arrayIPcLm3EEEEviT0_T1_
        .type           _ZN2at6native29vectorized_elementwise_kernelILi2EZZZNS0_49_GLOBAL__N__b919a28f_16_Normalization_cu_5c38458736batch_norm_elementwise_backward_evalERKNS_6TensorES5_S5_S5_ENKUlvE0_clEvENKUlvE0_clEvEUlffE_St5arrayIPcLm3EEEEviT0_T1_,@function
        .size           _ZN2at6native29vectorized_elementwise_kernelILi2EZZZNS0_49_GLOBAL__N__b919a28f_16_Normalization_cu_5c38458736batch_norm_elementwise_backward_evalERKNS_6TensorES5_S5_S5_ENKUlvE0_clEvENKUlvE0_clEvEUlffE_St5arrayIPcLm3EEEEviT0_T1_,(.L_x_27434 - _ZN2at6native29vectorized_elementwise_kernelILi2EZZZNS0_49_GLOBAL__N__b919a28f_16_Normalization_cu_5c38458736batch_norm_elementwise_backward_evalERKNS_6TensorES5_S5_S5_ENKUlvE0_clEvENKUlvE0_clEvEUlffE_St5arrayIPcLm3EEEEviT0_T1_)
        .other          _ZN2at6native29vectorized_elementwise_kernelILi2EZZZNS0_49_GLOBAL__N__b919a28f_16_Normalization_cu_5c38458736batch_norm_elementwise_backward_evalERKNS_6TensorES5_S5_S5_ENKUlvE0_clEvENKUlvE0_clEvEUlffE_St5arrayIPcLm3EEEEviT0_T1_,@"STO_CUDA_ENTRY STV_DEFAULT"
_ZN2at6native29vectorized_elementwise_kernelILi2EZZZNS0_49_GLOBAL__N__b919a28f_16_Normalization_cu_5c38458736batch_norm_elementwise_backward_evalERKNS_6TensorES5_S5_S5_ENKUlvE0_clEvENKUlvE0_clEvEUlffE_St5arrayIPcLm3EEEEviT0_T1_:
.text._ZN2at6native29vectorized_elementwise_kernelILi2EZZZNS0_49_GLOBAL__N__b919a28f_16_Normalization_cu_5c38458736batch_norm_elementwise_backward_evalERKNS_6TensorES5_S5_S5_ENKUlvE0_clEvENKUlvE0_clEvEUlffE_St5arrayIPcLm3EEEEviT0_T1_:
        /* <DEDUP_REMOVED lines=10> */
[----:B------:R-:W-:-:S07]  /*00a0*/  IMAD.MOV.U32 R10, RZ, RZ, RZ ;  /* 0x000000ffff0a7224 */ /* 0x000fce00078e00ff */
[----:B------:R-:W2:Y:S08]  /*00b0*/  LDC.64 R24, c[0x0][0x398] ;  /* 0x0000e600ff187b82 */ /* 0x000eb00000000a00 */
[----:B------:R-:W3:Y:S08]  /*00c0*/  LDC.64 R22, c[0x0][0x390] ;  /* 0x0000e400ff167b82 */ /* 0x000ef00000000a00 */
[----:B------:R-:W4:Y:S01]  /*00d0*/  LDC.64 R14, c[0x0][0x398] ;  /* 0x0000e600ff0e7b82 */ /* 0x000f220000000a00 */
[----:B0-----:R-:W-:-:S07]  /*00e0*/  ISETP.GE.U32.AND P3, PT, R0, R5, PT ;  /* 0x000000050000720c */ /* 0x001fce0003f66070 */
[----:B------:R-:W0:Y:S01]  /*00f0*/  LDC.64 R12, c[0x0][0x390] ;  /* 0x0000e400ff0c7b82 */ /* 0x000e220000000a00 */
[----:B------:R-:W-:-:S07]  /*0100*/  MOV R2, R0 ;  /* 0x0000000000027202 */ /* 0x000fce0000000f00 */
[----:B------:R-:W5:Y:S01]  /*0110*/  LDC.64 R26, c[0x0][0x398] ;  /* 0x0000e600ff1a7b82 */ /* 0x000f620000000a00 */
[----:B------:R-:W-:Y:S02]  /*0120*/  @!P3 IADD3 R0, PT, PT, R2, 0x80, RZ ;  /* 0x000000800200b810 */ /* 0x000fe40007ffe0ff */
[----:B------:R-:W-:Y:S02]  /*0130*/  @!P3 IADD3 R7, PT, PT, R3, R2, RZ ;  /* 0x000000020307b210 */ /* 0x000fe40007ffe0ff */
[----:B------:R-:W-:-:S03]  /*0140*/  ISETP.GE.U32.AND P4, PT, R0, R5, PT ;  /* 0x000000050000720c */ /* 0x000fc60003f86070 */
[----:B------:R-:W5:Y:S01]  /*0150*/  LDC.64 R18, c[0x0][0x390] ;  /* 0x0000e400ff127b82 */ /* 0x000f620000000a00 */
[----:B-1----:R-:W-:-:S04]  /*0160*/  @!P3 IMAD.WIDE.U32 R16, R7, 0x4, R16 ;  /* 0x000000040710b825 */ /* 0x002fc800078e0010 */
[----:B--2---:R-:W-:Y:S01]  /*0170*/  @!P3 IMAD.WIDE.U32 R24, R7, 0x4, R24 ;  /* 0x000000040718b825 */ /* 0x004fe200078e0018 */
[----:B------:R1:W2:Y:S04]  /*0180*/  @!P3 LDG.E R10, desc[UR4][R16.64] ;  /* 0x00000004100ab981 */ /* 0x0002a8000c1e1900 */
[----:B------:R-:W-:Y:S01]  /*0190*/  @!P4 IADD3 R11, PT, PT, R3, R0, RZ ;  /* 0x00000000030bc210 */ /* 0x000fe20007ffe0ff */
[----:B------:R-:W-:Y:S01]  /*01a0*/  @!P4 VIADD R0, R0, 0x80 ;  /* 0x000000800000c836 */ /* 0x000fe20000000000 */
[----:B-1----:R-:W1:Y:S04]  /*01b0*/  LDC.64 R16, c[0x0][0x398] ;  /* 0x0000e600ff107b82 */ /* 0x002e680000000a00 */
[----:B------:R-:W-:-:S13]  /*01c0*/  ISETP.GE.U32.AND P2, PT, R0, R5, PT ;  /* 0x000000050000720c */ /* 0x000fda0003f46070 */
[----:B------:R-:W-:Y:S02]  /*01d0*/  @!P2 IADD3 R9, PT, PT, R3, R0, RZ ;  /* 0x000000000309a210 */ /* 0x000fe40007ffe0ff */
[----:B------:R-:W-:-:S04]  /*01e0*/  @!P2 IADD3 R0, PT, PT, R0, 0x80, RZ ;  /* 0x000000800000a810 */ /* 0x000fc80007ffe0ff */
[----:B------:R-:W-:-:S13]  /*01f0*/  ISETP.GE.U32.AND P1, PT, R0, R5, PT ;  /* 0x000000050000720c */ /* 0x000fda0003f26070 */
[----:B------:R-:W-:Y:S02]  /*0200*/  @!P1 IADD3 R7, PT, PT, R3, R0, RZ ;  /* 0x0000000003079210 */ /* 0x000fe40007ffe0ff */
[----:B------:R-:W-:-:S04]  /*0210*/  @!P1 IADD3 R0, PT, PT, R0, 0x80, RZ ;  /* 0x0000008000009810 */ /* 0x000fc80007ffe0ff */
[----:B------:R-:W-:Y:S01]  /*0220*/  ISETP.GE.U32.AND P0, PT, R0, R5, PT ;  /* 0x000000050000720c */ /* 0x000fe20003f06070 */
[----:B------:R-:W-:Y:S01]  /*0230*/  HFMA2 R4, -RZ, RZ, 0, 0 ;  /* 0x00000000ff047431 */ /* 0x000fe200000001ff */
[----:B------:R-:W-:Y:S01]  /*0240*/  CS2R R20, SRZ ;  /* 0x0000000000147805 */ /* 0x000fe2000001ff00 */
[----:B---3--:R-:W-:Y:S01]  /*0250*/  @!P4 IMAD.WIDE.U32 R22, R11, 0x4, R22 ;  /* 0x000000040b16c825 */ /* 0x008fe200078e0016 */
[----:B------:R-:W-:-:S03]  /*0260*/  MOV R6, RZ ;  /* 0x000000ff00067202 */ /* 0x000fc60000000f00 */
[----:B----4-:R-:W-:Y:S01]  /*0270*/  @!P4 IMAD.WIDE.U32 R14, R11, 0x4, R14 ;  /* 0x000000040b0ec825 */ /* 0x010fe200078e000e */
[----:B------:R3:W2:Y:S03]  /*0280*/  @!P3 LDG.E R21, desc[UR4][R24.64] ;  /* 0x000000041815b981 */ /* 0x0006a6000c1e1900 */
[----:B------:R-:W-:Y:S01]  /*0290*/  IMAD.MOV.U32 R11, RZ, RZ, RZ ;  /* 0x000000ffff0b7224 */ /* 0x000fe200078e00ff */
[----:B------:R4:W2:Y:S01]  /*02a0*/  @!P4 LDG.E R4, desc[UR4][R22.64] ;  /* 0x000000041604c981 */ /* 0x0008a2000c1e1900 */
[----:B------:R-:W-:Y:S01]  /*02b0*/  @!P0 IADD3 R29, PT, PT, R3, R0, RZ ;  /* 0x00000000031d8210 */ /* 0x000fe20007ffe0ff */
[----:B0-----:R-:W-:Y:S01]  /*02c0*/  @!P2 IMAD.WIDE.U32 R12, R9, 0x4, R12 ;  /* 0x00000004090ca825 */ /* 0x001fe200078e000c */
[----:B------:R-:W-:Y:S02]  /*02d0*/  @!P0 IADD3 R0, PT, PT, R0, 0x80, RZ ;  /* 0x0000008000008810 */ /* 0x000fe40007ffe0ff */
[----:B------:R0:W2:Y:S01]  /*02e0*/  @!P4 LDG.E R11, desc[UR4][R14.64] ;  /* 0x000000040e0bc981 */ /* 0x0000a2000c1e1900 */
[----:B---3--:R-:W3:Y:S01]  /*02f0*/  LDC.64 R24, c[0x0][0x390] ;  /* 0x0000e400ff187b82 */ /* 0x008ee20000000a00 */
[----:B------:R-:W-:-:S02]  /*0300*/  ISETP.GE.U32.AND P3, PT, R0, R5, PT ;  /* 0x000000050000720c */ /* 0x000fc40003f66070 */
[----:B------:R0:W2:Y:S01]  /*0310*/  @!P2 LDG.E R6, desc[UR4][R12.64] ;  /* 0x000000040c06a981 */ /* 0x0000a2000c1e1900 */
[----:B-----5:R-:W-:-:S04]  /*0320*/  @!P2 IMAD.WIDE.U32 R26, R9, 0x4, R26 ;  /* 0x00000004091aa825 */ /* 0x020fc800078e001a */
[----:B----4-:R-:W4:Y:S01]  /*0330*/  LDC.64 R22, c[0x0][0x398] ;  /* 0x0000e600ff167b82 */ /* 0x010f220000000a00 */
[----:B------:R-:W-:Y:S01]  /*0340*/  CS2R R8, SRZ ;  /* 0x0000000000087805 */ /* 0x000fe2000001ff00 */
[----:B------:R-:W-:-:S04]  /*0350*/  @!P1 IMAD.WIDE.U32 R18, R7, 0x4, R18 ;  /* 0x0000000407129825 */ /* 0x000fc800078e0012 */
[----:B-1----:R-:W-:Y:S01]  /*0360*/  @!P1 IMAD.WIDE.U32 R16, R7, 0x4, R16 ;  /* 0x0000000407109825 */ /* 0x002fe200078e0010 */
[----:B------:R1:W5:Y:S01]  /*0370*/  @!P2 LDG.E R9, desc[UR4][R26.64] ;  /* 0x000000041a09a981 */ /* 0x000362000c1e1900 */
[----:B0-----:R-:W0:Y:S08]  /*0380*/  LDC.64 R14, c[0x0][0x390] ;  /* 0x0000e400ff0e7b82 */ /* 0x001e300000000a00 */
[----:B------:R-:W0:Y:S01]  /*0390*/  LDC.64 R12, c[0x0][0x398] ;  /* 0x0000e600ff0c7b82 */ /* 0x000e220000000a00 */
[----:B------:R-:W-:Y:S01]  /*03a0*/  IMAD.MOV.U32 R7, RZ, RZ, RZ ;  /* 0x000000ffff077224 */ /* 0x000fe200078e00ff */
[----:B-1----:R-:W-:Y:S01]  /*03b0*/  @!P3 IADD3 R27, PT, PT, R3, R0, RZ ;  /* 0x00000000031bb210 */ /* 0x002fe20007ffe0ff */
[----:B------:R1:W5:Y:S01]  /*03c0*/  @!P1 LDG.E R8, desc[UR4][R18.64] ;  /* 0x0000000412089981 */ /* 0x000362000c1e1900 */
[----:B------:R-:W-:-:S03]  /*03d0*/  @!P3 IADD3 R0, PT, PT, R0, 0x80, RZ ;  /* 0x000000800000b810 */ /* 0x000fc60007ffe0ff */
[----:B------:R0:W5:Y:S01]  /*03e0*/  @!P1 LDG.E R7, desc[UR4][R16.64] ;  /* 0x0000000410079981 */ /* 0x000162000c1e1900 */
[----:B------:R-:W-:Y:S01]  /*03f0*/  ISETP.GE.U32.AND P1, PT, R0, R5, PT ;  /* 0x000000050000720c */ /* 0x000fe20003f26070 */
[----:B---3--:R-:W-:-:S04]  /*0400*/  @!P3 IMAD.WIDE.U32 R24, R27, 0x4, R24 ;  /* 0x000000041b18b825 */ /* 0x008fc800078e0018 */
[----:B----4-:R-:W-:Y:S01]  /*0410*/  @!P3 IMAD.WIDE.U32 R22, R27, 0x4, R22 ;  /* 0x000000041b16b825 */ /* 0x010fe200078e0016 */
[----:B------:R-:W-:Y:S01]  /*0420*/  CS2R R26, SRZ ;  /* 0x00000000001a7805 */ /* 0x000fe2000001ff00 */
[----:B-1----:R-:W1:Y:S02]  /*0430*/  LDC.64 R18, c[0x0][0x398] ;  /* 0x0000e600ff127b82 */ /* 0x002e640000000a00 */
[----:B0-----:R-:W-:-:S03]  /*0440*/  @!P0 IMAD.WIDE.U32 R14, R29, 0x4, R14 ;  /* 0x000000041d0e8825 */ /* 0x001fc600078e000e */
[----:B------:R-:W3:Y:S01]  /*0450*/  @!P3 LDG.E R26, desc[UR4][R24.64] ;  /* 0x00000004181ab981 */ /* 0x000ee2000c1e1900 */
[----:B------:R-:W-:Y:S02]  /*0460*/  @!P0 IMAD.WIDE.U32 R12, R29, 0x4, R12 ;  /* 0x000000041d0c8825 */ /* 0x000fe400078e000c */
[----:B------:R-:W0:Y:S01]  /*0470*/  LDC.64 R16, c[0x0][0x390] ;  /* 0x0000e400ff107b82 */ /* 0x000e220000000a00 */
[----:B------:R-:W-:Y:S01]  /*0480*/  @!P1 IADD3 R28, PT, PT, R3, R0, RZ ;  /* 0x00000000031c9210 */ /* 0x000fe20007ffe0ff */
[----:B------:R4:W3:Y:S01]  /*0490*/  @!P0 LDG.E R20, desc[UR4][R14.64] ;  /* 0x000000040e148981 */ /* 0x0008e2000c1e1900 */
[----:B------:R-:W-:-:S03]  /*04a0*/  @!P1 VIADD R0, R0, 0x80 ;  /* 0x0000008000009836 */ /* 0x000fc60000000000 */
[----:B------:R4:W3:Y:S02]  /*04b0*/  @!P0 LDG.E R27, desc[UR4][R12.64] ;  /* 0x000000040c1b8981 */ /* 0x0008e4000c1e1900 */
[----:B------:R-:W-:Y:S01]  /*04c0*/  ISETP.GE.U32.AND P0, PT, R0, R5, PT ;  /* 0x000000050000720c */ /* 0x000fe20003f06070 */
[----:B----4-:R-:W4:Y:S08]  /*04d0*/  LDC.64 R14, c[0x0][0x398] ;  /* 0x0000e600ff0e7b82 */ /* 0x010f300000000a00 */
[----:B------:R-:W4:Y:S01]  /*04e0*/  LDC.64 R12, c[0x0][0x390] ;  /* 0x0000e400ff0c7b82 */ /* 0x000f220000000a00 */
[----:B------:R-:W-:-:S03]  /*04f0*/  HFMA2 R29, -RZ, RZ, 0, 0 ;  /* 0x00000000ff1d7431 */ /* 0x000fc600000001ff */
[----:B------:R-:W-:-:S05]  /*0500*/  @!P0 IADD3 R0, PT, PT, R3, R0, RZ ;  /* 0x0000000003008210 */ /* 0x000fca0007ffe0ff */
[C---:B0-----:R-:W-:Y:S01]  /*0510*/  @!P0 IMAD.WIDE.U32 R16, R0.reuse, 0x4, R16 ;  /* 0x0000000400108825 */ /* 0x041fe200078e0010 */
[----:B------:R0:W3:Y:S03]  /*0520*/  @!P3 LDG.E R29, desc[UR4][R22.64] ;  /* 0x00000004161db981 */ /* 0x0000e6000c1e1900 */
[----:B-1----:R-:W-:Y:S01]  /*0530*/  @!P0 IMAD.WIDE.U32 R18, R0, 0x4, R18 ;  /* 0x0000000400128825 */ /* 0x002fe200078e0012 */
[----:B------:R-:W-:Y:S01]  /*0540*/  MOV R0, RZ ;  /* 0x000000ff00007202 */ /* 0x000fe20000000f00 */
[----:B------:R-:W3:Y:S02]  /*0550*/  @!P0 LDG.E R16, desc[UR4][R16.64] ;  /* 0x0000000410108981 */ /* 0x000ee4000c1e1900 */
[----:B----4-:R-:W-:Y:S02]  /*0560*/  @!P1 IMAD.WIDE.U32 R14, R28, 0x4, R14 ;  /* 0x000000041c0e9825 */ /* 0x010fe400078e000e */
[----:B------:R-:W4:Y:S02]  /*0570*/  @!P0 LDG.E R19, desc[UR4][R18.64] ;  /* 0x0000000412138981 */ /* 0x000f24000c1e1900 */
[----:B0-----:R-:W-:-:S02]  /*0580*/  HFMA2 R23, -RZ, RZ, 0, 0 ;  /* 0x00000000ff177431 */ /* 0x001fc400000001ff */
[----:B------:R-:W-:-:S05]  /*0590*/  @!P1 IMAD.WIDE.U32 R12, R28, 0x4, R12 ;  /* 0x000000041c0c9825 */ /* 0x000fca00078e000c */
[----:B------:R-:W4:Y:S04]  /*05a0*/  @!P1 LDG.E R0, desc[UR4][R12.64] ;  /* 0x000000040c009981 */ /* 0x000f28000c1e1900 */
[----:B------:R-:W4:Y:S01]  /*05b0*/  @!P1 LDG.E R23, desc[UR4][R14.64] ;  /* 0x000000040e179981 */ /* 0x000f22000c1e1900 */
[----:B------:R-:W-:Y:S01]  /*05c0*/  ISETP.GE.U32.AND P1, PT, R2, R5, PT ;  /* 0x000000050200720c */ /* 0x000fe20003f26070 */
[----:B------:R-:W-:Y:S04]  /*05d0*/  BSSY.RECONVERGENT B0, `(.L_x_7734) ;  /* 0x000003c000007945 */ /* 0x000fe80003800200 */
[----:B------:R-:W-:Y:S01]  /*05e0*/  BSSY.RELIABLE B1, `(.L_x_7735) ;  /* 0x0000034000017945 */ /* 0x000fe20003800100 */
[----:B--2---:R-:W-:Y:S01]  /*05f0*/  FMUL.FTZ R10, R21, R10 ;  /* 0x0000000a150a7220 */ /* 0x004fe20000410000 */
[----:B------:R-:W-:Y:S01]  /*0600*/  FMUL.FTZ R11, R11, R4 ;  /* 0x000000040b0b7220 */ /* 0x000fe20000410000 */
[----:B------:R-:W-:Y:S01]  /*0610*/  MOV R4, RZ ;  /* 0x000000ff00047202 */ /* 0x000fe20000000f00 */
[----:B-----5:R-:W-:Y:S01]  /*0620*/  FMUL.FTZ R6, R9, R6 ;  /* 0x0000000609067220 */ /* 0x020fe20000410000 */
[----:B------:R-:W-:Y:S01]  /*0630*/  FMUL.FTZ R7, R7, R8 ;  /* 0x0000000807077220 */ /* 0x000fe20000410000 */
[----:B---3--:R-:W-:Y:S01]  /*0640*/  FMUL.FTZ R20, R27, R20 ;  /* 0x000000141b147220 */ /* 0x008fe20000410000 */
[----:B------:R-:W-:Y:S01]  /*0650*/  FMUL.FTZ R26, R29, R26 ;  /* 0x0000001a1d1a7220 */ /* 0x000fe20000410000 */
[----:B----4-:R-:W-:Y:S01]  /*0660*/  @!P0 FMUL.FTZ R4, R16, R19 ;  /* 0x0000001310048220 */ /* 0x010fe20000410000 */
[----:B------:R-:W-:Y:S01]  /*0670*/  FMUL.FTZ R0, R23, R0 ;  /* 0x0000000017007220 */ /* 0x000fe20000410000 */
[----:B------:R-:W-:Y:S06]  /*0680*/  @P1 BRA `(.L_x_7736) ;  /* 0x0000000000301947 */ /* 0x000fec0003800000 */
[----:B------:R-:W0:Y:S01]  /*0690*/  LDC.64 R8, c[0x0][0x388] ;  /* 0x0000e200ff087b82 */ /* 0x000e220000000a00 */
[----:B------:R-:W-:Y:S01]  /*06a0*/  IMAD.IADD R13, R3, 0x1, R2 ;  /* 0x00000001030d7824 */ /* 0x000fe200078e0202 */
[----:B------:R-:W-:-:S04]  /*06b0*/  IADD3 R2, PT, PT, R2, 0x80, RZ ;  /* 0x0000008002027810 */ /* 0x000fc80007ffe0ff */
        /* <DEDUP_REMOVED lines=9> */
.L_x_7736:
[----:B------:R-:W-:-:S13]  /*0750*/  ISETP.GE.U32.AND P0, PT, R2, R5, PT ;  /* 0x000000050200720c */ /* 0x000fda0003f06070 */
[----:B------:R-:W-:Y:S05]  /*0760*/  @P0 BRA `(.L_x_7738) ;  /* 0x0000000000300947 */ /* 0x000fea0003800000 */
[----:B0-----:R-:W0:Y:S01]  /*0770*/  LDC.64 R8, c[0x0][0x388] ;  /* 0x0000e200ff087b82 */ /* 0x001e220000000a00 */
[----:B------:R-:W-:Y:S01]  /*0780*/  IADD3 R11, PT, PT, R3, R2, RZ ;  /* 0x00000002030b7210 */ /* 0x000fe20007ffe0ff */
[----:B------:R-:W-:-:S04]  /*0790*/  VIADD R2, R2, 0x80 ;  /* 0x0000008002027836 */ /* 0x000fc80000000000 */
[----:B0-----:R-:W-:-:S05]  /*07a0*/  IMAD.WIDE.U32 R8, R11, 0x4, R8 ;  /* 0x000000040b087825 */ /* 0x001fca00078e0008 */
[----:B------:R1:W-:Y:S02]  /*07b0*/  STG.E desc[UR4][R8.64], R6 ;  /* 0x0000000608007986 */ /* 0x0003e4000c101904 */
.L_x_7737:
[----:B------:R-:W-:-:S13]  /*07c0*/  ISETP.GE.U32.AND P0, PT, R2, R5, PT ;  /* 0x000000050200720c */ /* 0x000fda0003f06070 */
[----:B------:R-:W-:Y:S05]  /*07d0*/  @P0 BRA `(.L_x_7739) ;  /* 0x0000000000300947 */ /* 0x000fea0003800000 */
[----:B01----:R-:W0:Y:S01]  /*07e0*/  LDC.64 R8, c[0x0][0x388] ;  /* 0x0000e200ff087b82 */ /* 0x003e220000000a00 */
[----:B------:R-:W-:Y:S02]  /*07f0*/  IADD3 R11, PT, PT, R3, R2, RZ ;  /* 0x00000002030b7210 */ /* 0x000fe40007ffe0ff */
[----:B------:R-:W-:-:S03]  /*0800*/  IADD3 R2, PT, PT, R2, 0x80, RZ ;  /* 0x0000008002027810 */ /* 0x000fc60007ffe0ff */
[----:B0-----:R-:W-:-:S05]  /*0810*/  IMAD.WIDE.U32 R8, R11, 0x4, R8 ;  /* 0x000000040b087825 */ /* 0x001fca00078e0008 */
[----:B------:R1:W-:Y:S02]  /*0820*/  STG.E desc[UR4][R8.64], R7 ;  /* 0x0000000708007986 */ /* 0x0003e4000c101904 */
.L_x_7738:
[----:B------:R-:W-:-:S13]  /*0830*/  ISETP.GE.U32.AND P0, PT, R2, R5, PT ;  /* 0x000000050200720c */ /* 0x000fda0003f06070 */
[----:B------:R-:W-:Y:S05]  /*0840*/  @P0 BRA `(.L_x_7740) ;  /* 0x0000000000340947 */ /* 0x000fea0003800000 */
[----:B-1----:R-:W1:Y:S01]  /*0850*/  LDC.64 R6, c[0x0][0x388] ;  /* 0x0000e200ff067b82 */ /* 0x002e620000000a00 */
[----:B0-----:R-:W-:Y:S02]  /*0860*/  IADD3 R9, PT, PT, R3, R2, RZ ;  /* 0x0000000203097210 */ /* 0x001fe40007ffe0ff */
[----:B------:R-:W-:-:S03]  /*0870*/  IADD3 R2, PT, PT, R2, 0x80, RZ ;  /* 0x0000008002027810 */ /* 0x000fc60007ffe0ff */
[----:B-1----:R-:W-:-:S05]  /*0880*/  IMAD.WIDE.U32 R6, R9, 0x4, R6 ;  /* 0x0000000409067825 */ /* 0x002fca00078e0006 */
[----:B------:R2:W-:Y:S02]  /*0890*/  STG.E desc[UR4][R6.64], R20 ;  /* 0x0000001406007986 */ /* 0x0005e4000c101904 */
.L_x_7739:
[----:B------:R-:W-:-:S13]  /*08a0*/  ISETP.GE.U32.AND P0, PT, R2, R5, PT ;  /* 0x000000050200720c */ /* 0x000fda0003f06070 */
[----:B------:R-:W-:Y:S05]  /*08b0*/  @P0 BREAK.RELIABLE B1 ;  /* 0x0000000000010942 */ /* 0x000fea0003800100 */
[----:B------:R-:W-:Y:S05]  /*08c0*/  @P0 BRA `(.L_x_7741) ;  /* 0x0000000000300947 */ /* 0x000fea0003800000 */
[----:B-12---:R-:W1:Y:S01]  /*08d0*/  LDC.64 R6, c[0x0][0x388] ;  /* 0x0000e200ff067b82 */ /* 0x006e620000000a00 */
[----:B0-----:R-:W-:Y:S01]  /*08e0*/  IMAD.IADD R9, R3, 0x1, R2 ;  /* 0x0000000103097824 */ /* 0x001fe200078e0202 */
[----:B------:R-:W-:-:S03]  /*08f0*/  IADD3 R2, PT, PT, R2, 0x80, RZ ;  /* 0x0000008002027810 */ /* 0x000fc60007ffe0ff */
[----:B-1----:R-:W-:-:S05]  /*0900*/  IMAD.WIDE.U32 R6, R9, 0x4, R6 ;  /* 0x0000000409067825 */ /* 0x002fca00078e0006 */
[----:B------:R2:W-:Y:S02]  /*0910*/  STG.E desc[UR4][R6.64], R26 ;  /* 0x0000001a06007986 */ /* 0x0005e4000c101904 */
.L_x_7740:
[----:B------:R-:W-:Y:S05]  /*0920*/  BSYNC.RELIABLE B1 ;  /* 0x0000000000017941 */ /* 0x000fea0003800100 */
.L_x_7735:
[----:B------:R-:W-:-:S13]  /*0930*/  ISETP.GE.U32.AND P0, PT, R2, R5, PT ;  /* 0x000000050200720c */ /* 0x000fda0003f06070 */
[----:B-12---:R-:W1:Y:S01]  /*0940*/  @!P0 LDC.64 R6, c[0x0][0x388] ;  /* 0x0000e200ff068b82 */ /* 0x006e620000000a00 */
[----:B0-----:R-:W-:Y:S02]  /*0950*/  @!P0 IADD3 R9, PT, PT, R3, R2, RZ ;  /* 0x0000000203098210 */ /* 0x001fe40007ffe0ff */
[----:B------:R-:W-:-:S03]  /*0960*/  @!P0 IADD3 R2, PT, PT, R2, 0x80, RZ ;  /* 0x0000008002028810 */ /* 0x000fc60007ffe0ff */
[----:B-1----:R-:W-:-:S05]  /*0970*/  @!P0 IMAD.WIDE.U32 R6, R9, 0x4, R6 ;  /* 0x0000000409068825 */ /* 0x002fca00078e0006 */
[----:B------:R3:W-:Y:S02]  /*0980*/  @!P0 STG.E desc[UR4][R6.64], R0 ;  /* 0x0000000006008986 */ /* 0x0007e4000c101904 */
.L_x_7741:
[----:B------:R-:W-:Y:S05]  /*0990*/  BSYNC.RECONVERGENT B0 ;  /* 0x0000000000007941 */ /* 0x000fea0003800200 */
.L_x_7734:
[----:B------:R-:W-:Y:S05]  /*09a0*/  WARPSYNC.ALL ;  /* 0x0000000000007948 */ /* 0x000fea0003800000 */
[----:B------:R-:W-:-:S13]  /*09b0*/  ISETP.GE.U32.AND P0, PT, R2, R5, PT ;  /* 0x000000050200720c */ /* 0x000fda0003f06070 */
[----:B------:R-:W-:Y:S05]  /*09c0*/  @P0 EXIT ;  /* 0x000000000000094d */ /* 0x000fea0003800000 */
[----:B-123--:R-:W1:Y:S01]  /*09d0*/  LDC.64 R6, c[0x0][0x388] ;  /* 0x0000e200ff067b82 */ /* 0x00ee620000000a00 */
[----:B------:R-:W-:-:S05]  /*09e0*/  IADD3 R3, PT, PT, R3, R2, RZ ;  /* 0x0000000203037210 */ /* 0x000fca0007ffe0ff */
[----:B-1----:R-:W-:-:S05]  /*09f0*/  IMAD.WIDE.U32 R2, R3, 0x4, R6 ;  /* 0x0000000403027825 */ /* 0x002fca00078e0006 */
[----:B------:R-:W-:Y:S01]  /*0a00*/  STG.E desc[UR4][R2.64], R4 ;  /* 0x0000000402007986 */ /* 0x000fe2000c101904 */
[----:B------:R-:W-:Y:S05]  /*0a10*/  EXIT ;  /* 0x000000000000794d */ /* 0x000fea0003800000 */
.L_x_7733:
        /* <DEDUP_REMOVED lines=9> */
[----:B------:R-:W-:-:S03]  /*0ab0*/  IMAD.WIDE.U32 R18, R0, 0x8, R6 ;  /* 0x0000000800127825 */ /* 0x000fc600078e0006 */
[----:B------:R-:W5:Y:S04]  /*0ac0*/  LDG.E.64 R4, desc[UR4][R16.64+0x800] ;  /* 0x0008000410047981 */ /* 0x000f68000c1e1b00 */
[----:B------:R-:W2:Y:S04]  /*0ad0*/  LDG.E.64 R24, desc[UR4][R18.64] ;  /* 0x0000000412187981 */ /* 0x000ea8000c1e1b00 */
[----:B------:R-:W4:Y:S04]  /*0ae0*/  LDG.E.64 R8, desc[UR4][R18.64+0x400] ;  /* 0x0004000412087981 */ /* 0x000f28000c1e1b00 */
[----:B------:R-:W5:Y:S04]  /*0af0*/  LDG.E.64 R6, desc[UR4][R18.64+0x800] ;  /* 0x0008000412067981 */ /* 0x000f68000c1e1b00 */
[----:B------:R-:W5:Y:S04]  /*0b00*/  LDG.E.64 R10, desc[UR4][R16.64+0xc00] ;  /* 0x000c0004100a7981 */ /* 0x000f68000c1e1b00 */
[----:B------:R-:W5:Y:S01]  /*0b10*/  LDG.E.64 R14, desc[UR4][R18.64+0xc00] ;  /* 0x000c0004120e7981 */ /* 0x000f62000c1e1b00 */
[----:B---3--:R-:W-:-:S04]  /*0b20*/  IMAD.WIDE.U32 R2, R3, 0x4, R20 ;  /* 0x0000000403027825 */ /* 0x008fc800078e0014 */
[----:B------:R-:W-:-:S04]  /*0b30*/  IMAD.WIDE.U32 R2, R0, 0x8, R2 ;  /* 0x0000000800027825 */ /* 0x000fc800078e0002 */
[----:B--2---:R-:W-:Y:S01]  /*0b40*/  FMUL.FTZ R22, R22, R24 ;  /* 0x0000001816167220 */ /* 0x004fe20000410000 */
[----:B------:R-:W-:Y:S01]  /*0b50*/  FMUL.FTZ R23, R23, R25 ;  /* 0x0000001917177220 */ /* 0x000fe20000410000 */
[----:B----4-:R-:W-:Y:S01]  /*0b60*/  FMUL.FTZ R8, R12, R8 ;  /* 0x000000080c087220 */ /* 0x010fe20000410000 */
[----:B------:R-:W-:Y:S01]  /*0b70*/  FMUL.FTZ R9, R13, R9 ;  /* 0x000000090d097220 */ /* 0x000fe20000410000 */
[----:B-----5:R-:W-:Y:S01]  /*0b80*/  FMUL.FTZ R4, R4, R6 ;  /* 0x0000000604047220 */ /* 0x020fe20000410000 */
[----:B------:R-:W-:Y:S01]  /*0b90*/  FMUL.FTZ R5, R5, R7 ;  /* 0x0000000705057220 */ /* 0x000fe20000410000 */
[----:B------:R-:W-:Y:S01]  /*0ba0*/  STG.E.64 desc[UR4][R2.64], R22 ;  /* 0x0000001602007986 */ /* 0x000fe2000c101b04 */
[----:B------:R-:W-:Y:S01]  /*0bb0*/  FMUL.FTZ R10, R10, R14 ;  /* 0x0000000e0a0a7220 */ /* 0x000fe20000410000 */
[----:B------:R-:W-:Y:S02]  /*0bc0*/  FMUL.FTZ R11, R11, R15 ;  /* 0x0000000f0b0b7220 */ /* 0x000fe40000410000 */
[----:B------:R-:W-:Y:S04]  /*0bd0*/  STG.E.64 desc[UR4][R2.64+0x400], R8 ;  /* 0x0004000802007986 */ /* 0x000fe8000c101b04 */
[----:B------:R-:W-:Y:S04]  /*0be0*/  STG.E.64 desc[UR4][R2.64+0x800], R4 ;  /* 0x0008000402007986 */ /* 0x000fe8000c101b04 */
[----:B------:R-:W-:Y:S01]  /*0bf0*/  STG.E.64 desc[UR4][R2.64+0xc00], R10 ;  /* 0x000c000a02007986 */ /* 0x000fe2000c101b04 */
[----:B------:R-:W-:Y:S05]  /*0c00*/  EXIT ;  /* 0x000000000000794d */ /* 0x000fea0003800000 */
.L_x_7742:
        /* <DEDUP_REMOVED lines=15> */
.L_x_27434:


//--------------------- .text._ZN2at6native29vectorized_elementwise_kernelILi4EZZZNS0_49_GLOBAL__N__b919a28f_16_Normalization_cu_5c38458736batch_norm_elementwise_backward_evalERKNS_6TensorES5_S5_S5_ENKUlvE0_clEvENKUlvE0_clEvEUlffE_St5arrayIPcLm3EEEEviT0_T1_ --------------------------
	.section	.text._ZN2at6native29vectorized_elementwise_kernelILi4EZZZNS0_49_GLOBAL__N__b919a28f_16_Normalization_cu_5c38458736batch_norm_elementwise_backward_evalERKNS_6TensorES5_S5_S5_ENKUlvE0_clEvENKUlvE0_clEvEUlffE_St5arrayIPcLm3EEEEviT0_T1_,"ax",@progbits
	.align	128
        .global         _ZN2at6native29vectorized_elementwise_kernelILi4EZZZNS0_49_GLOBAL__N__b919a28f_16_Normalization_cu_5c38458736batch_norm_elementwise_backward_evalERKNS_6TensorES5_S5_S5_ENKUlvE0_clEvENKUlvE0_clEvEUlffE_St5arrayIPcLm3EEEEviT0_T1_
        .type           _ZN2at6native29vectorized_elementwise_kernelILi4EZZZNS0_49_GLOBAL__N__b919a28f_16_Normalization_cu_5c38458736batch_norm_elementwise_backward_evalERKNS_6TensorES5_S5_S5_ENKUlvE0_clEvENKUlvE0_clEvEUlffE_St5arrayIPcLm3EEEEviT0_T1_,@function
        .size           _ZN2at6native29vectorized_elementwise_kernelILi4EZZZNS0_49_GLOBAL__N__b919a28f_16_Normalization_cu_5c38458736batch_norm_elementwise_backward_evalERKNS_6TensorES5_S5_S5_ENKUlvE0_clEvENKUlvE0_clEvEUlffE_St5arrayIPcLm3EEEEviT0_T1_,(.L_x_27435 - _ZN2at6native29vectorized_elementwise_kernelILi4EZZZNS0_49_GLOBAL__N__b919a28f_16_Normalization_cu_5c38458736batch_norm_elementwise_backward_evalERKNS_6TensorES5_S5_S5_ENKUlvE0_clEvENKUlvE0_clEvEUlffE_St5arrayIPcLm3EEEEviT0_T1_)
        .other          _ZN2at6native29vectorized_elementwise_kernelILi4EZZZNS0_49_GLOBAL__N__b919a28f_16_Normalization_cu_5c38458736batch_norm_elementwise_backward_evalERKNS_6TensorES5_S5_S5_ENKUlvE0_clEvENKUlvE0_clEvEUlffE_St5arrayIPcLm3EEEEviT0_T1_,@"STO_CUDA_ENTRY STV_DEFAULT"
_ZN2at6native29vectorized_elementwise_kernelILi4EZZZNS0_49_GLOBAL__N__b919a28f_16_Normalization_cu_5c38458736batch_norm_elementwise_backward_evalERKNS_6TensorES5_S5_S5_ENKUlvE0_clEvENKUlvE0_clEvEUlffE_St5arrayIPcLm3EEEEviT0_T1_:
.text._ZN2at6native29vectorized_elementwise_kernelILi4EZZZNS0_49_GLOBAL__N__b919a28f_16_Normalization_cu_5c38458736batch_norm_elementwise_backward_evalERKNS_6TensorES5_S5_S5_ENKUlvE0_clEvENKUlvE0_clEvEUlffE_St5arrayIPcLm3EEEEviT0_T1_:
        /* <DEDUP_REMOVED lines=117> */
.L_x_7746:
[----:B------:R-:W-:-:S13]  /*0750*/  ISETP.GE.U32.AND P0, PT, R2, R5, PT ;  /* 0x000000050200720c */ /* 0x000fda0003f06070 */
[----:B------:R-:W-:Y:S05]  /*0760*/  @P0 BRA `(.L_x_7748) ;  /* 0x0000000000300947 */ /* 0x000fea0003800000 */
[----:B0-----:R-:W0:Y:S01]  /*0770*/  LDC.64 R8, c[0x0][0x388] ;  /* 0x0000e200ff087b82 */ /* 0x001e220000000a00 */
[----:B------:R-:W-:Y:S01]  /*0780*/  IADD3 R11, PT, PT, R3, R2, RZ ;  /* 0x00000002030b7210 */ /* 0x000fe20007ffe0ff */
[----:B------:R-:W-:-:S04]  /*0790*/  VIADD R2, R2, 0x80 ;  /* 0x0000008002027836 */ /* 0x000fc80000000000 */
[----:B0-----:R-:W-:-:S05]  /*07a0*/  IMAD.WIDE.U32 R8, R11, 0x4, R8 ;  /* 0x000000040b087825 */ /* 0x001fca00078e0008 */
[----:B------:R1:W-:Y:S02]  /*07b0*/  STG.E desc[UR4][R8.64], R6 ;  /* 0x0000000608007986 */ /* 0x0003e4000c101904 */
.L_x_7747:
[----:B------:R-:W-:-:S13]  /*07c0*/  ISETP.GE.U32.AND P0, PT, R2, R5, PT ;  /* 0x000000050200720c */ /* 0x000fda0003f06070 */
[----:B------:R-:W-:Y:S05]  /*07d0*/  @P0 BRA `(.L_x_7749) ;  /* 0x0000000000300947 */ /* 0x000fea0003800000 */
[----:B01----:R-:W0:Y:S01]  /*07e0*/  LDC.64 R8, c[0x0][0x388] ;  /* 0x0000e200ff087b82 */ /* 0x003e220000000a00 */
[----:B------:R-:W-:Y:S02]  /*07f0*/  IADD3 R11, PT, PT, R3, R2, RZ ;  /* 0x00000002030b7210 */ /* 0x000fe40007ffe0ff */
[----:B------:R-:W-:-:S03]  /*0800*/  IADD3 R2, PT, PT, R2, 0x80, RZ ;  /* 0x0000008002027810 */ /* 0x000fc60007ffe0ff */
[----:B0-----:R-:W-:-:S05]  /*0810*/  IMAD.WIDE.U32 R8, R11, 0x4, R8 ;  /* 0x000000040b087825 */ /* 0x001fca00078e0008 */
[----:B------:R1:W-:Y:S02]  /*0820*/  STG.E desc[UR4][R8.64], R7 ;  /* 0x0000000708007986 */ /* 0x0003e4000c101904 */
.L_x_7748:
[----:B------:R-:W-:-:S13]  /*0830*/  ISETP.GE.U32.AND P0, PT, R2, R5, PT ;  /* 0x000000050200720c */ /* 0x000fda0003f06070 */
[----:B------:R-:W-:Y:S05]  /*0840*/  @P0 BRA `(.L_x_7750) ;  /* 0x0000000000340947 */ /* 0x000fea0003800000 */
[----:B-1----:R-:W1:Y:S01]  /*0850*/  LDC.64 R6, c[0x0][0x388] ;  /* 0x0000e200ff067b82 */ /* 0x002e620000000a00 */
[----:B0-----:R-:W-:Y:S02]  /*0860*/  IADD3 R9, PT, PT, R3, R2, RZ ;  /* 0x0000000203097210 */ /* 0x001fe40007ffe0ff */
[----:B------:R-:W-:-:S03]  /*0870*/  IADD3 R2, PT, PT, R2, 0x80, RZ ;  /* 0x0000008002027810 */ /* 0x000fc60007ffe0ff */
[----:B-1----:R-:W-:-:S05]  /*0880*/  IMAD.WIDE.U32 R6, R9, 0x4, R6 ;  /* 0x0000000409067825 */ /* 0x002fca00078e0006 */
[----:B------:R2:W-:Y:S02]  /*0890*/  STG.E desc[UR4][R6.64], R20 ;  /* 0x0000001406007986 */ /* 0x0005e4000c101904 */
.L_x_7749:
        /* <DEDUP_REMOVED lines=8> */
.L_x_7750:
[----:B------:R-:W-:Y:S05]  /*0920*/  BSYNC.RELIABLE B1 ;  /* 0x0000000000017941 */ /* 0x000fea0003800100 */
.L_x_7745:
[----:B------:R-:W-:-:S13]  /*0930*/  ISETP.GE.U32.AND P0, PT, R2, R5, PT ;  /* 0x000000050200720c */ /* 0x000fda0003f06070 */
[----:B-12---:R-:W1:Y:S01]  /*0940*/  @!P0 LDC.64 R6, c[0x0][0x388] ;  /* 0x0000e200ff068b82 */ /* 0x006e620000000a00 */
[----:B0-----:R-:W-:Y:S02]  /*0950*/  @!P0 IADD3 R9, PT, PT, R3, R2, RZ ;  /* 0x0000000203098210 */ /* 0x001fe40007ffe0ff */
[----:B------:R-:W-:-:S03]  /*0960*/  @!P0 IADD3 R2, PT, PT, R2, 0x80, RZ ;  /* 0x0000008002028810 */ /* 0x000fc60007ffe0ff */
[----:B-1----:R-:W-:-:S05]  /*0970*/  @!P0 IMAD.WIDE.U32 R6, R9, 0x4, R6 ;  /* 0x0000000409068825 */ /* 0x002fca00078e0006 */
[----:B------:R3:W-:Y:S02]  /*0980*/  @!P0 STG.E desc[UR4][R6.64], R0 ;  /* 0x0000000006008986 */ /* 0x0007e4000c101904 */
.L_x_7751:
[----:B------:R-:W-:Y:S05]  /*0990*/  BSYNC.RECONVERGENT B0 ;  /* 0x0000000000007941 */ /* 0x000fea0003800200 */
.L_x_7744:
        /* <DEDUP_REMOVED lines=8> */
.L_x_7743:
[----:B------:R-:W0:Y:S01]  /*0a20*/  S2R R0, SR_TID.X ;  /* 0x0000000000007919 */ /* 0x000e220000002100 */
[----:B------:R-:W1:Y:S08]  /*0a30*/  LDC.64 R4, c[0x0][0x390] ;  /* 0x0000e400ff047b82 */ /* 0x000e700000000a00 */
[----:B------:R-:W2:Y:S08]  /*0a40*/  LDC.64 R6, c[0x0][0x398] ;  /* 0x0000e600ff067b82 */ /* 0x000eb00000000a00 */
[----:B------:R-:W3:Y:S01]  /*0a50*/  LDC.64 R24, c[0x0][0x388] ;  /* 0x0000e200ff187b82 */ /* 0x000ee20000000a00 */
[----:B-1----:R-:W-:-:S04]  /*0a60*/  IMAD.WIDE.U32 R4, R3, 0x4, R4 ;  /* 0x0000000403047825 */ /* 0x002fc800078e0004 */
[----:B0-----:R-:W-:-:S04]  /*0a70*/  IMAD.WIDE.U32 R20, R0, 0x10, R4 ;  /* 0x0000001000147825 */ /* 0x001fc800078e0004 */
[----:B--2---:R-:W-:Y:S01]  /*0a80*/  IMAD.WIDE.U32 R6, R3, 0x4, R6 ;  /* 0x0000000403067825 */ /* 0x004fe200078e0006 */
[----:B------:R-:W2:Y:S04]  /*0a90*/  LDG.E.128 R12, desc[UR4][R20.64] ;  /* 0x00000004140c7981 */ /* 0x000ea8000c1e1d00 */
[----:B------:R-:W4:Y:S01]  /*0aa0*/  LDG.E.128 R8, desc[UR4][R20.64+0x800] ;  /* 0x0008000414087981 */ /* 0x000f22000c1e1d00 */
[----:B------:R-:W-:-:S05]  /*0ab0*/  IMAD.WIDE.U32 R22, R0, 0x10, R6 ;  /* 0x0000001000167825 */ /* 0x000fca00078e0006 */
[----:B------:R-:W2:Y:S04]  /*0ac0*/  LDG.E.128 R16, desc[UR4][R22.64] ;  /* 0x0000000416107981 */ /* 0x000ea8000c1e1d00 */
[----:B------:R-:W4:Y:S01]  /*0ad0*/  LDG.E.128 R4, desc[UR4][R22.64+0x800] ;  /* 0x0008000416047981 */ /* 0x000f22000c1e1d00 */
[----:B---3--:R-:W-:-:S04]  /*0ae0*/  IMAD.WIDE.U32 R2, R3, 0x4, R24 ;  /* 0x0000000403027825 */ /* 0x008fc800078e0018 */
[----:B------:R-:W-:-:S04]  /*0af0*/  IMAD.WIDE.U32 R2, R0, 0x10, R2 ;  /* 0x0000001000027825 */ /* 0x000fc800078e0002 */
[----:B--2---:R-:W-:Y:S01]  /*0b00*/  FMUL.FTZ R12, R12, R16 ;  /* 0x000000100c0c7220 */ /* 0x004fe20000410000 */
[----:B------:R-:W-:Y:S01]  /*0b10*/  FMUL.FTZ R13, R13, R17 ;  /* 0x000000110d0d7220 */ /* 0x000fe20000410000 */
[----:B------:R-:W-:Y:S01]  /*0b20*/  FMUL.FTZ R14, R14, R18 ;  /* 0x000000120e0e7220 */ /* 0x000fe20000410000 */
[----:B------:R-:W-:Y:S01]  /*0b30*/  FMUL.FTZ R15, R15, R19 ;  /* 0x000000130f0f7220 */ /* 0x000fe20000410000 */
[----:B----4-:R-:W-:Y:S01]  /*0b40*/  FMUL.FTZ R4, R8, R4 ;  /* 0x0000000408047220 */ /* 0x010fe20000410000 */
[----:B------:R-:W-:Y:S01]  /*0b50*/  FMUL.FTZ R5, R9, R5 ;  /* 0x0000000509057220 */ /* 0x000fe20000410000 */
[----:B------:R-:W-:Y:S01]  /*0b60*/  FMUL.FTZ R6, R10, R6 ;  /* 0x000000060a067220 */ /* 0x000fe20000410000 */
[----:B------:R-:W-:Y:S01]  /*0b70*/  FMUL.FTZ R7, R11, R7 ;  /* 0x000000070b077220 */ /* 0x000fe20000410000 */
[----:B------:R-:W-:Y:S04]  /*0b80*/  STG.E.128 desc[UR4][R2.64], R12 ;  /* 0x0000000c02007986 */ /* 0x000fe8000c101d04 */
[----:B------:R-:W-:Y:S01]  /*0b90*/  STG.E.128 desc[UR4][R2.64+0x800], R4 ;  /* 0x0008000402007986 */ /* 0x000fe2000c101d04 */
[----:B------:R-:W-:Y:S05]  /*0ba0*/  EXIT ;  /* 0x000000000000794d */ /* 0x000fea0003800000 */
.L_x_7752:
        /* <DEDUP_REMOVED lines=13> */
.L_x_27435:


//--------------------- .text._ZN2at6native29vectorized_elementwise_kernelILi8EZZZNS0_49_GLOBAL__N__b919a28f_16_Normalization_cu_5c38458736batch_norm_elementwise_backward_evalERKNS_6TensorES5_S5_S5_ENKUlvE0_clEvENKUlvE0_clEvEUlffE_St5arrayIPcLm3EEEEviT0_T1_ --------------------------
	.section	.text._ZN2at6native29vectorized_elementwise_kernelILi8EZZZNS0_49_GLOBAL__N__b919a28f_16_Normalization_cu_5c38458736batch_norm_elementwise_backward_evalERKNS_6TensorES5_S5_S5_ENKUlvE0_clEvENKUlvE0_clEvEUlffE_St5arrayIPcLm3EEEEviT0_T1_,"ax",@progbits
	.align	128
        .global         _ZN2at6native29vectorized_elementwise_kernelILi8EZZZNS0_49_GLOBAL__N__b919a28f_16_Normalization_cu_5c38458736batch_norm_elementwise_backward_evalERKNS_6TensorES5_S5_S5_ENKUlvE0_clEvENKUlvE0_clEvEUlffE_St5arrayIPcLm3EEEEviT0_T1_
        .type           _ZN2at6native29vectorized_elementwise_kernelILi8EZZZNS0_49_GLOBAL__N__b919a28f_16_Normalization_cu_5c38458736batch_norm_elementwise_backward_evalERKNS_6TensorES5_S5_S5_ENKUlvE0_clEvENKUlvE0_clEvEUlffE_St5arrayIPcLm3EEEEviT0_T1_,@function
        .size           _ZN2at6native29vectorized_elementwise_kernelILi8EZZZNS0_49_GLOBAL__N__b919a28f_16_Normalization_cu_5c38458736batch_norm_elementwise_backward_evalERKNS_6TensorES5_S5_S5_ENKUlvE0_clEvENKUlvE0_clEvEUlffE_St5arrayIPcLm3EEEEviT0_T1_,(.L_x_27436 - _ZN2at6native29vectorized_elementwise_kernelILi8EZZZNS0_49_GLOBAL__N__b919a28f_16_Normalization_cu_5c38458736batch_norm_elementwise_backward_evalERKNS_6TensorES5_S5_S5_ENKUlvE0_clEvENKUlvE0_clEvEUlffE_St5arrayIPcLm3EEEEviT0_T1_)
        .other          _ZN2at6native29vectorized_elementwise_kernelILi8EZZZNS0_49_GLOBAL__N__b919a28f_16_Normalization_cu_5c38458736batch_norm_elementwise_backward_evalERKNS_6TensorES5_S5_S5_ENKUlvE0_clEvENKUlvE0_clEvEUlffE_St5arrayIPcLm3EEEEviT0_T1_,@"STO_CUDA_ENTRY STV_DEFAULT"
_ZN2at6native29vectorized_elementwise_kernelILi8EZZZNS0_49_GLOBAL__N__b919a28f_16_Normalization_cu_5c38458736batch_norm_elementwise_backward_evalERKNS_6TensorES5_S5_S5_ENKUlvE0_clEvENKUlvE0_clEvEUlffE_St5arrayIPcLm3EEEEviT0_T1_:
.text._ZN2at6native29vectorized_elementwise_kernelILi8EZZZNS0_49_GLOBAL__N__b919a28f_16_Normalization_cu_5c38458736batch_norm_elementwise_backward_evalERKNS_6TensorES5_S5_S5_ENKUlvE0_clEvENKUlvE0_clEvEUlffE_St5arrayIPcLm3EEEEviT0_T1_:
        /* <DEDUP_REMOVED lines=117> */
.L_x_7756:
[----:B------:R-:W-:-:S13]  /*0750*/  ISETP.GE.U32.AND P0, PT, R2, R5, PT ;  /* 0x000000050200720c */ /* 0x000fda0003f06070 */
[----:B------:R-:W-:Y:S05]  /*0760*/  @P0 BRA `(.L_x_7758) ;  /* 0x0000000000300947 */ /* 0x000fea0003800000 */
[----:B0-----:R-:W0:Y:S01]  /*0770*/  LDC.64 R8, c[0x0][0x388] ;  /* 0x0000e200ff087b82 */ /* 0x001e220000000a00 */
[----:B------:R-:W-:Y:S01]  /*0780*/  IADD3 R11, PT, PT, R3, R2, RZ ;  /* 0x00000002030b7210 */ /* 0x000fe20007ffe0ff */
[----:B------:R-:W-:-:S04]  /*0790*/  VIADD R2, R2, 0x80 ;  /* 0x0000008002027836 */ /* 0x000fc80000000000 */
[----:B0-----:R-:W-:-:S05]  /*07a0*/  IMAD.WIDE.U32 R8, R11, 0x4, R8 ;  /* 0x000000040b087825 */ /* 0x001fca00078e0008 */
[----:B------:R1:W-:Y:S02]  /*07b0*/  STG.E desc[UR4][R8.64], R6 ;  /* 0x0000000608007986 */ /* 0x0003e4000c101904 */
.L_x_7757:
[----:B------:R-:W-:-:S13]  /*07c0*/  ISETP.GE.U32.AND P0, PT, R2, R5, PT ;  /* 0x000000050200720c */ /* 0x000fda0003f06070 */
[----:B------:R-:W-:Y:S05]  /*07d0*/  @P0 BRA `(.L_x_7759) ;  /* 0x0000000000300947 */ /* 0x000fea0003800000 */
[----:B01----:R-:W0:Y:S01]  /*07e0*/  LDC.64 R8, c[0x0][0x388] ;  /* 0x0000e200ff087b82 */ /* 0x003e220000000a00 */
[----:B------:R-:W-:Y:S02]  /*07f0*/  IADD3 R11, PT, PT, R3, R2, RZ ;  /* 0x00000002030b7210 */ /* 0x000fe40007ffe0ff */
[----:B------:R-:W-:-:S03]  /*0800*/  IADD3 R2, PT, PT, R2, 0x80, RZ ;  /* 0x0000008002027810 */ /* 0x000fc60007ffe0ff */
[----:B0-----:R-:W-:-:S05]  /*0810*/  IMAD.WIDE.U32 R8, R11, 0x4, R8 ;  /* 0x000000040b087825 */ /* 0x001fca00078e0008 */
[----:B------:R1:W-:Y:S02]  /*0820*/  STG.E desc[UR4][R8.64], R7 ;  /* 0x0000000708007986 */ /* 0x0003e4000c101904 */
.L_x_7758:
[----:B------:R-:W-:-:S13]  /*0830*/  ISETP.GE.U32.AND P0, PT, R2, R5, PT ;  /* 0x000000050200720c */ /* 0x000fda0003f06070 */
[----:B------:R-:W-:Y:S05]  /*0840*/  @P0 BRA `(.L_x_7760) ;  /* 0x0000000000340947 */ /* 0x000fea0003800000 */
[----:B-1----:R-:W1:Y:S01]  /*0850*/  LDC.64 R6, c[0x0][0x388] ;  /* 0x0000e200ff067b82 */ /* 0x002e620000000a00 */
[----:B0-----:R-:W-:Y:S02]  /*0860*/  IADD3 R9, PT, PT, R3, R2, RZ ;  /* 0x0000000203097210 */ /* 0x001fe40007ffe0ff */
[----:B------:R-:W-:-:S03]  /*0870*/  IADD3 R2, PT, PT, R2, 0x80, RZ ;  /* 0x0000008002027810 */ /* 0x000fc60007ffe0ff */
[----:B-1----:R-:W-:-:S05]  /*0880*/  IMAD.WIDE.U32 R6, R9, 0x4, R6 ;  /* 0x0000000409067825 */ /* 0x002fca00078e0006 */
[----:B------:R2:W-:Y:S02]  /*0890*/  STG.E desc[UR4][R6.64], R20 ;  /* 0x0000001406007986 */ /* 0x0005e4000c101904 */
.L_x_7759:
        /* <DEDUP_REMOVED lines=8> */
.L_x_7760:
[----:B------:R-:W-:Y:S05]  /*0920*/  BSYNC.RELIABLE B1 ;  /* 0x0000000000017941 */ /* 0x000fea0003800100 */
.L_x_7755:
[----:B------:R-:W-:-:S13]  /*0930*/  ISETP.GE.U32.AND P0, PT, R2, R5, PT ;  /* 0x000000050200720c */ /* 0x000fda0003f06070 */
[----:B-12---:R-:W1:Y:S01]  /*0940*/  @!P0 LDC.64 R6, c[0x0][0x388] ;  /* 0x0000e200ff068b82 */ /* 0x006e620000000a00 */
[----:B0-----:R-:W-:Y:S02]  /*0950*/  @!P0 IADD3 R9, PT, PT, R3, R2, RZ ;  /* 0x0000000203098210 */ /* 0x001fe40007ffe0ff */
[----:B------:R-:W-:-:S03]  /*0960*/  @!P0 IADD3 R2, PT, PT, R2, 0x80, RZ ;  /* 0x0000008002028810 */ /* 0x000fc60007ffe0ff */
[----:B-1----:R-:W-:-:S05]  /*0970*/  @!P0 IMAD.WIDE.U32 R6, R9, 0x4, R6 ;  /* 0x0000000409068825 */ /* 0x002fca00078e0006 */
[----:B------:R3:W-:Y:S02]  /*0980*/  @!P0 STG.E desc[UR4][R6.64], R0 ;  /* 0x0000000006008986 */ /* 0x0007e4000c101904 */
.L_x_7761:
[----:B------:R-:W-:Y:S05]  /*0990*/  BSYNC.RECONVERGENT B0 ;  /* 0x0000000000007941 */ /* 0x000fea0003800200 */
.L_x_7754:
        /* <DEDUP_REMOVED lines=8> */
.L_x_7753:
[----:B------:R-:W0:Y:S01]  /*0a20*/  S2R R0, SR_TID.X ;  /* 0x0000000000007919 */ /* 0x000e220000002100 */
[----:B------:R-:W1:Y:S08]  /*0a30*/  LDC.64 R4, c[0x0][0x390] ;  /* 0x0000e400ff047b82 */ /* 0x000e700000000a00 */
[----:B------:R-:W2:Y:S08]  /*0a40*/  LDC.64 R6, c[0x0][0x398] ;  /* 0x0000e600ff067b82 */ /* 0x000eb00000000a00 */
[----:B------:R-:W3:Y:S01]  /*0a50*/  LDC.64 R20, c[0x0][0x388] ;  /* 0x0000e200ff147b82 */ /* 0x000ee20000000a00 */
[----:B-1----:R-:W-:-:S04]  /*0a60*/  IMAD.WIDE.U32 R4, R3, 0x4, R4 ;  /* 0x0000000403047825 */ /* 0x002fc800078e0004 */
[----:B0-----:R-:W-:-:S04]  /*0a70*/  IMAD.WIDE.U32 R8, R0, 0x20, R4 ;  /* 0x0000002000087825 */ /* 0x001fc800078e0004 */
[----:B--2---:R-:W-:Y:S02]  /*0a80*/  IMAD.WIDE.U32 R6, R3, 0x4, R6 ;  /* 0x0000000403067825 */ /* 0x004fe400078e0006 */
[----:B------:R-:W2:Y:S02]  /*0a90*/  LDG.E.ENL2.256 R8, R12, desc[UR4][R8.64] ;  /* 0xfe000004080c797e */ /* 0x000ea40008121908 */
[----:B------:R-:W-:-:S06]  /*0aa0*/  IMAD.WIDE.U32 R6, R0, 0x20, R6 ;  /* 0x0000002000067825 */ /* 0x000fcc00078e0006 */
[----:B------:R-:W2:Y:S01]  /*0ab0*/  LDG.E.ENL2.256 R4, R16, desc[UR4][R6.64] ;  /* 0xfe0000040610797e */ /* 0x000ea20008121904 */
[----:B---3--:R-:W-:-:S04]  /*0ac0*/  IMAD.WIDE.U32 R2, R3, 0x4, R20 ;  /* 0x0000000403027825 */ /* 0x008fc800078e0014 */
[----:B------:R-:W-:-:S04]  /*0ad0*/  IMAD.WIDE.U32 R2, R0, 0x20, R2 ;  /* 0x0000002000027825 */ /* 0x000fc800078e0002 */
[----:B--2---:R-:W-:Y:S01]  /*0ae0*/  FMUL.FTZ R12, R12, R16 ;  /* 0x000000100c0c7220 */ /* 0x004fe20000410000 */
[----:B------:R-:W-:Y:S01]  /*0af0*/  FMUL.FTZ R13, R13, R17 ;  /* 0x000000110d0d7220 */ /* 0x000fe20000410000 */
[----:B------:R-:W-:Y:S01]  /*0b00*/  FMUL.FTZ R14, R14, R18 ;  /* 0x000000120e0e7220 */ /* 0x000fe20000410000 */
[----:B------:R-:W-:Y:S01]  /*0b10*/  FMUL.FTZ R15, R15, R19 ;  /* 0x000000130f0f7220 */ /* 0x000fe20000410000 */
[----:B------:R-:W-:Y:S01]  /*0b20*/  FMUL.FTZ R16, R8, R4 ;  /* 0x0000000408107220 */ /* 0x000fe20000410000 */
[----:B------:R-:W-:Y:S01]  /*0b30*/  FMUL.FTZ R17, R9, R5 ;  /* 0x0000000509117220 */ /* 0x000fe20000410000 */
[----:B------:R-:W-:Y:S01]  /*0b40*/  FMUL.FTZ R18, R10, R6 ;  /* 0x000000060a127220 */ /* 0x000fe20000410000 */
[----:B------:R-:W-:-:S05]  /*0b50*/  FMUL.FTZ R19, R11, R7 ;  /* 0x000000070b137220 */ /* 0x000fca0000410000 */
[----:B------:R-:W-:Y:S01]  /*0b60*/  STG.E.ENL2.256 desc[UR4][R2.64], R12, R16 ;  /* 0xf800000c0210797f */ /* 0x000fe2000f121804 */
[----:B------:R-:W-:Y:S05]  /*0b70*/  EXIT ;  /* 0x000000000000794d */ /* 0x000fea0003800000 */
.L_x_7762:
        /* <DEDUP_REMOVED lines=16> */
.L_x_27436:


//--------------------- .text._ZN2at6native18elementwise_kernelILi128ELi4EZNS0_15gpu_kernel_implIZZZNS0_49_GLOBAL__N__b919a28f_16_Normalization_cu_5c38458736batch_norm_elementwise_backward_evalERKNS_6TensorES6_S6_S6_ENKUlvE0_clEvENKUlvE_clEvEUlddE_EEvRNS_18TensorIteratorBaseERKT_EUliE_EEviT1_ --------------------------
	.section	.text._ZN2at6native18elementwise_kernelILi128ELi4EZNS0_15gpu_kernel_implIZZZNS0_49_GLOBAL__N__b919a28f_16_Normalization_cu_5c38458736batch_norm_elementwise_backward_evalERKNS_6TensorES6_S6_S6_ENKUlvE0_clEvENKUlvE_clEvEUlddE_EEvRNS_18TensorIteratorBaseERKT_EUliE_EEviT1_,"ax",@progbits
	.align	128
        .global         _ZN2at6native18elementwise_kernelILi128ELi4EZNS0_15gpu_kernel_implIZZZNS0_49_GLOBAL__N__b919a28f_16_Normalization_cu_5c38458736batch_norm_elementwise_backward_evalERKNS_6TensorES6_S6_S6_ENKUlvE0_clEvENKUlvE_clEvEUlddE_EEvRNS_18TensorIteratorBaseERKT_EUliE_EEviT1_
        .type           _ZN2at6native18elementwise_kernelILi128ELi4EZNS0_15gpu_kernel_implIZZZNS0_49_GLOBAL__N__b919a28f_16_Normalization_cu_5c38458736batch_norm_elementwise_backward_evalERKNS_6TensorES6_S6_S6_ENKUlvE0_clEvENKUlvE_clEvEUlddE_EEvRNS_18TensorIteratorBaseERKT_EUliE_EEviT1_,@function
        .size           _ZN2at6native18elementwise_kernelILi128ELi4EZNS0_15gpu_kernel_implIZZZNS0_49_GLOBAL__N__b919a28f_16_Normalization_cu_5c38458736batch_norm_elementwise_backward_evalERKNS_6TensorES6_S6_S6_ENKUlvE0_clEvENKUlvE_clEvEUlddE_EEvRNS_18TensorIteratorBaseERKT_EUliE_EEviT1_,(.L_x_27437 - _ZN2at6native18elementwise_kernelILi128ELi4EZNS0_15gpu_kernel_implIZZZNS0_49_GLOBAL__N__b919a28f_16_Normalization_cu_5c38458736batch_norm_elementwise_backward_evalERKNS_6TensorES6_S6_S6_ENKUlvE0_clEvENKUlvE_clEvEUlddE_EEvRNS_18TensorIteratorBaseERKT_EUliE_EEviT1_)
        .other          _ZN2at6native18elementwise_kernelILi128ELi4EZNS0_15gpu_kernel_implIZZZNS0_49_GLOBAL__N__b919a28f_16_Normalization_cu_5c38458736batch_norm_elementwise_backward_evalERKNS_6TensorES6_S6_S6_ENKUlvE0_clEvENKUlvE_clEvEUlddE_EEvRNS_18TensorIteratorBaseERKT_EUliE_EEviT1_,@"STO_CUDA_ENTRY STV_DEFAULT"
_ZN2at6native18elementwise_kernelILi128ELi4EZNS0_15gpu_kernel_implIZZZNS0_49_GLOBAL__N__b919a28f_16_Normalization_cu_5c38458736batch_norm_elementwise_backward_evalERKNS_6TensorES6_S6_S6_ENKUlvE0_clEvENKUlvE_clEvEUlddE_EEvRNS_18TensorIteratorBaseERKT_EUliE_EEviT1_:
.text._ZN2at6native18elementwise_kernelILi128ELi4EZNS0_15gpu_kernel_implIZZZNS0_49_GLOBAL__N__b919a28f_16_Normalization_cu_5c38458736batch_norm_elementwise_backward_evalERKNS_6TensorES6_S6_S6_ENKUlvE0_clEvENKUlvE_clEvEUlddE_EEvRNS_18TensorIteratorBaseERKT_EUliE_EEviT1_:
        /* <DEDUP_REMOVED lines=371> */
.L_x_7765:
        /* <DEDUP_REMOVED lines=18> */
.L_x_7770:
[----:B------:R-:W2:Y:S02]  /*1850*/  LDG.E.U8 R2, desc[UR36][R2.64] ;  /* 0x0000002402027981 */ /* 0x000ea4000c1e1100 */
[----:B--2---:R0:W1:Y:S01]  /*1860*/  I2F.F64.U16 R16, R2 ;  /* 0x0000000200107312 */ /* 0x0040620000101800 */
[----:B------:R-:W-:Y:S05]  /*1870*/  BRA `(.L_x_7772) ;  /* 0x0000000c00607947 */ /* 0x000fea0003800000 */
.L_x_7769:
        /* <DEDUP_REMOVED lines=9> */
.L_x_7774:
[----:B------:R-:W2:Y:S02]  /*1910*/  LDG.E R2, desc[UR36][R2.64] ;  /* 0x0000002402027981 */ /* 0x000ea4000c1e1900 */
[----:B--2---:R0:W1:Y:S01]  /*1920*/  I2F.F64 R16, R2 ;  /* 0x0000000200107312 */ /* 0x0040620000201c00 */
[----:B------:R-:W-:Y:S05]  /*1930*/  BRA `(.L_x_7772) ;  /* 0x0000000c00307947 */ /* 0x000fea0003800000 */
.L_x_7773:
[----:B------:R-:W2:Y:S02]  /*1940*/  LDG.E.U16 R2, desc[UR36][R2.64] ;  /* 0x0000002402027981 */ /* 0x000ea4000c1e1500 */
[----:B--2---:R0:W1:Y:S01]  /*1950*/  I2F.F64.S16 R16, R2 ;  /* 0x0000000200107312 */ /* 0x0040620000101c00 */
[----:B------:R-:W-:Y:S05]  /*1960*/  BRA `(.L_x_7772) ;  /* 0x0000000c00247947 */ /* 0x000fea0003800000 */
.L_x_7768:
        /* <DEDUP_REMOVED lines=10> */
.L_x_7776:
[----:B------:R-:W2:Y:S02]  /*1a10*/  LDG.E.U16 R0, desc[UR36][R2.64] ;  /* 0x0000002402007981 */ /* 0x000ea4000c1e1500 */
[----:B--2---:R-:W-:-:S05]  /*1a20*/  HADD2.F32 R0, -RZ, R0.H0_H0 ;  /* 0x20000000ff007230 */ /* 0x004fca0000004100 */
[----:B------:R-:W-:-:S04]  /*1a30*/  FMUL.FTZ R0, R0, 1 ;  /* 0x3f80000000007820 */ /* 0x000fc80000410000 */
[----:B------:R0:W1:Y:S01]  /*1a40*/  F2F.F64.F32 R16, R0 ;  /* 0x0000000000107310 */ /* 0x0000620000201800 */
[----:B------:R-:W-:Y:S05]  /*1a50*/  BRA `(.L_x_7772) ;  /* 0x0000000800e87947 */ /* 0x000fea0003800000 */
.L_x_7775:
        /* <DEDUP_REMOVED lines=10> */
.L_x_7778:
[----:B------:R-:W2:Y:S02]  /*1b00*/  LDG.E.U16 R2, desc[UR36][R2.64] ;  /* 0x0000002402027981 */ /* 0x000ea4000c1e1500 */
[----:B--2---:R-:W-:-:S05]  /*1b10*/  HADD2.F32 R0, -RZ, R2.H0_H0 ;  /* 0x20000002ff007230 */ /* 0x004fca0000004100 */
[----:B------:R-:W-:-:S04]  /*1b20*/  FMUL.FTZ R0, R0, 1 ;  /* 0x3f80000000007820 */ /* 0x000fc80000410000 */
[----:B------:R0:W1:Y:S01]  /*1b30*/  F2F.F64.F32 R16, R0 ;  /* 0x0000000000107310 */ /* 0x0000620000201800 */
[----:B------:R-:W-:Y:S05]  /*1b40*/  BRA `(.L_x_7772) ;  /* 0x0000000800ac7947 */ /* 0x000fea0003800000 */
.L_x_7777:
[----:B------:R0:W5:Y:S01]  /*1b50*/  LDG.E.64 R16, desc[UR36][R2.64] ;  /* 0x0000002402107981 */ /* 0x000162000c1e1b00 */
[----:B------:R-:W-:Y:S05]  /*1b60*/  BRA `(.L_x_7772) ;  /* 0x0000000800a47947 */ /* 0x000fea0003800000 */
.L_x_7767:
        /* <DEDUP_REMOVED lines=13> */
.L_x_7781:
[----:B------:R0:W5:Y:S01]  /*1c40*/  LDG.E.64 R16, desc[UR36][R2.64] ;  /* 0x0000002402107981 */ /* 0x000162000c1e1b00 */
[----:B------:R-:W-:Y:S05]  /*1c50*/  BRA `(.L_x_7772) ;  /* 0x0000000800687947 */ /* 0x000fea0003800000 */
.L_x_7780:
        /* <DEDUP_REMOVED lines=27> */
.L_x_7783:
        /* <DEDUP_REMOVED lines=14> */
.L_x_7782:
[----:B------:R-:W2:Y:S02]  /*1ef0*/  LDG.E.U16 R0, desc[UR36][R2.64] ;  /* 0x0000002402007981 */ /* 0x000ea4000c1e1500 */
[----:B--2---:R-:W-:-:S04]  /*1f00*/  IMAD.U32 R0, R0, 0x10000, RZ ;  /* 0x0001000000007824 */ /* 0x004fc800078e00ff */
[----:B------:R-:W-:-:S04]  /*1f10*/  FMUL.FTZ R0, R0, 1 ;  /* 0x3f80000000007820 */ /* 0x000fc80000410000 */
[----:B------:R0:W1:Y:S01]  /*1f20*/  F2F.F64.F32 R16, R0 ;  /* 0x0000000000107310 */ /* 0x0000620000201800 */
[----:B------:R-:W-:Y:S05]  /*1f30*/  BRA `(.L_x_7772) ;  /* 0x0000000400b07947 */ /* 0x000fea0003800000 */
.L_x_7779:
        /* <DEDUP_REMOVED lines=11> */
.L_x_7786:
        /* <DEDUP_REMOVED lines=21> */
.L_x_7788:
[----:B------:R-:W-:Y:S05]  /*2140*/  BSYNC.RECONVERGENT B0 ;  /* 0x0000000000007941 */ /* 0x000fea0003800200 */
.L_x_7787:
[----:B------:R-:W-:Y:S01]  /*2150*/  IMAD.SHL.U32 R0, R0, 0x100000, RZ ;  /* 0x0010000000007824 */ /* 0x000fe200078e00ff */
[----:B------:R-:W-:-:S04]  /*2160*/  LEA R2, R2, 0x3b800000, 0x17 ;  /* 0x3b80000002027811 */ /* 0x000fc800078eb8ff */
[----:B------:R-:W-:-:S05]  /*2170*/  LOP3.LUT R0, R2, R0, R7, 0xfe, !PT ;  /* 0x0000000002007212 */ /* 0x000fca00078efe07 */
[----:B------:R-:W-:-:S04]  /*2180*/  FMUL.FTZ R0, R0, 1 ;  /* 0x3f80000000007820 */ /* 0x000fc80000410000 */
[----:B------:R0:W1:Y:S01]  /*2190*/  F2F.F64.F32 R16, R0 ;  /* 0x0000000000107310 */ /* 0x0000620000201800 */
[----:B------:R-:W-:Y:S05]  /*21a0*/  BRA `(.L_x_7772) ;  /* 0x0000000400147947 */ /* 0x000fea0003800000 */
.L_x_7785:
        /* <DEDUP_REMOVED lines=21> */
.L_x_7790:
[----:B------:R-:W-:Y:S05]  /*2300*/  BSYNC.RECONVERGENT B0 ;  /* 0x0000000000007941 */ /* 0x000fea0003800200 */
.L_x_7789:
[----:B------:R-:W-:Y:S02]  /*2310*/  SHF.L.U32 R0, R0, 0x15, RZ ;  /* 0x0000001500007819 */ /* 0x000fe400000006ff */
[----:B------:R-:W-:-:S04]  /*2320*/  LEA R2, R2, 0x37800000, 0x17 ;  /* 0x3780000002027811 */ /* 0x000fc800078eb8ff */
[----:B------:R-:W-:-:S05]  /*2330*/  LOP3.LUT R0, R2, R0, R7, 0xfe, !PT ;  /* 0x0000000002007212 */ /* 0x000fca00078efe07 */
[----:B------:R-:W-:-:S04]  /*2340*/  FMUL.FTZ R0, R0, 1 ;  /* 0x3f80000000007820 */ /* 0x000fc80000410000 */
[----:B------:R0:W1:Y:S01]  /*2350*/  F2F.F64.F32 R16, R0 ;  /* 0x0000000000107310 */ /* 0x0000620000201800 */
[----:B------:R-:W-:Y:S05]  /*2360*/  BRA `(.L_x_7772) ;  /* 0x0000000000a47947 */ /* 0x000fea0003800000 */
.L_x_7784:
[----:B------:R-:W-:-:S09]  /*2370*/  UISETP.NE.AND UP0, UPT, UR4, 0x1c, UPT ;  /* 0x0000001c0400788c */ /* 0x000fd2000bf05270 */
[----:B------:R-:W-:Y:S05]  /*2380*/  BRA.U !UP0, `(.L_x_7791) ;  /* 0x0000000108947547 */ /* 0x000fea000b800000 */
[----:B------:R-:W-:-:S09]  /*2390*/  UISETP.NE.AND UP0, UPT, UR4, 0x1d, UPT ;  /* 0x0000001d0400788c */ /* 0x000fd2000bf05270 */
[----:B------:R-:W-:Y:S05]  /*23a0*/  BRA.U !UP0, `(.L_x_7792) ;  /* 0x0000000108807547 */ /* 0x000fea000b800000 */
[----:B------:R-:W-:-:S09]  /*23b0*/  UISETP.NE.AND UP0, UPT, UR4, 0x2c, UPT ;  /* 0x0000002c0400788c */ /* 0x000fd2000bf05270 */
[----:B------:R-:W-:Y:S05]  /*23c0*/  BRA.U !UP0, `(.L_x_7793) ;  /* 0x0000000108487547 */ /* 0x000fea000b800000 */
.L_x_7771:
        /* <DEDUP_REMOVED lines=16> */
.L_x_7794:
[----:B------:R-:W-:Y:S01]  /*24d0*/  CS2R R16, SRZ ;  /* 0x0000000000107805 */ /* 0x000fe2000001ff00 */
[----:B------:R-:W-:Y:S06]  /*24e0*/  BRA `(.L_x_7772) ;  /* 0x0000000000447947 */ /* 0x000fec0003800000 */
.L_x_7793:
[----:B------:R-:W2:Y:S01]  /*24f0*/  LDG.E.U8 R0, desc[UR36][R2.64] ;  /* 0x0000002402007981 */ /* 0x000ea2000c1e1100 */
[----:B------:R-:W-:Y:S02]  /*2500*/  IMAD.MOV.U32 R16, RZ, RZ, 0x0 ;  /* 0x00000000ff107424 */ /* 0x000fe400078e00ff */
[----:B------:R-:W-:Y:S01]  /*2510*/  IMAD.MOV.U32 R17, RZ, RZ, 0x38000000 ;  /* 0x38000000ff117424 */ /* 0x000fe200078e00ff */
[----:B--2---:R-:W-:-:S13]  /*2520*/  ISETP.NE.AND P0, PT, R0, RZ, PT ;  /* 0x000000ff0000720c */ /* 0x004fda0003f05270 */
[----:B------:R-:W-:Y:S05]  /*2530*/  @!P0 BRA `(.L_x_7772) ;  /* 0x0000000000308947 */ /* 0x000fea0003800000 */
[----:B------:R-:W-:-:S13]  /*2540*/  ISETP.NE.AND P0, PT, R0, 0xff, PT ;  /* 0x000000ff0000780c */ /* 0x000fda0003f05270 */
[----:B------:R-:W-:Y:S01]  /*2550*/  @P0 SHF.L.U32 R0, R0, 0x17, RZ ;  /* 0x0000001700000819 */ /* 0x000fe200000006ff */
[----:B------:R-:W-:Y:S02]  /*2560*/  @!P0 IMAD.MOV.U32 R16, RZ, RZ, 0x20000000 ;  /* 0x20000000ff108424 */ /* 0x000fe400078e00ff */
[----:B------:R-:W-:Y:S02]  /*2570*/  @!P0 IMAD.MOV.U32 R17, RZ, RZ, 0x7ff80000 ;  /* 0x7ff80000ff118424 */ /* 0x000fe400078e00ff */
[----:B------:R-:W-:-:S04]  /*2580*/  @P0 FMUL.FTZ R0, R0, 1 ;  /* 0x3f80000000000820 */ /* 0x000fc80000410000 */
[----:B------:R2:W3:Y:S01]  /*2590*/  @P0 F2F.F64.F32 R16, R0 ;  /* 0x0000000000100310 */ /* 0x0004e20000201800 */
[----:B------:R-:W-:Y:S05]  /*25a0*/  BRA `(.L_x_7772) ;  /* 0x0000000000147947 */ /* 0x000fea0003800000 */
.L_x_7792:
[----:B------:R-:W2:Y:S02]  /*25b0*/  LDG.E.64 R16, desc[UR36][R2.64] ;  /* 0x0000002402107981 */ /* 0x000ea4000c1e1b00 */
[----:B--2---:R-:W4:Y:S01]  /*25c0*/  I2F.F64.U64 R16, R16 ;  /* 0x0000001000107312 */ /* 0x004f220000301800 */
[----:B------:R-:W-:Y:S05]  /*25d0*/  BRA `(.L_x_7772) ;  /* 0x0000000000087947 */ /* 0x000fea0003800000 */
.L_x_7791:
[----:B------:R-:W2:Y:S02]  /*25e0*/  LDG.E R2, desc[UR36][R2.64] ;  /* 0x0000002402027981 */ /* 0x000ea4000c1e1900 */
[----:B--2---:R0:W1:Y:S02]  /*25f0*/  I2F.F64.U32 R16, R2 ;  /* 0x0000000200107312 */ /* 0x0040640000201800 */
.L_x_7772:
[----:B------:R-:W-:Y:S05]  /*2600*/  BSYNC.RECONVERGENT B6 ;  /* 0x0000000000067941 */ /* 0x000fea0003800200 */
.L_x_7766:
[----:B------:R-:W2:Y:S01]  /*2610*/  LDCU.64 UR6, c[0x0][0x5f8] ;  /* 0x0000bf00ff0677ac */ /* 0x000ea20008000a00 */
[----:B------:R-:W-:Y:S01]  /*2620*/  BSSY.RECONVERGENT B6, `(.L_x_7795) ;  /* 0x00000ec000067945 */ /* 0x000fe20003800200 */
[----:B------:R-:W-:-:S04]  /*2630*/  UPRMT UR4, UR42, 0x9910, URZ ;  /* 0x000099102a047896 */ /* 0x000fc800080000ff */
[----:B------:R-:W-:Y:S01]  /*2640*/  UISETP.GT.AND UP0, UPT, UR4, 0x9, UPT ;  /* 0x000000090400788c */ /* 0x000fe2000bf04270 */
[----:B--2---:R-:W-:-:S04]  /*2650*/  IADD3 R22, P0, PT, R22, UR6, RZ ;  /* 0x0000000616167c10 */ /* 0x004fc8000ff1e0ff */
        /* <DEDUP_REMOVED lines=10> */
[----:B------:R-:W0:Y:S02]  /*2700*/  LDG.E.S8 R4, desc[UR36][R22.64] ;  /* 0x0000002416047981 */ /* 0x000e24000c1e1300 */
[----:B0-----:R-:W0:Y:S01]  /*2710*/  I2F.F64.S16 R4, R4 ;  /* 0x0000000400047312 */ /* 0x001e220000101c00 */
[----:B------:R-:W-:Y:S05]  /*2720*/  BRA `(.L_x_7801) ;  /* 0x0000000c006c7947 */ /* 0x000fea0003800000 */
.L_x_7799:
[----:B------:R-:W0:Y:S02]  /*2730*/  LDG.E.U8 R4, desc[UR36][R22.64] ;  /* 0x0000002416047981 */ /* 0x000e24000c1e1100 */
[----:B0-----:R-:W0:Y:S01]  /*2740*/  I2F.F64.U16 R4, R4 ;  /* 0x0000000400047312 */ /* 0x001e220000101800 */
[----:B------:R-:W-:Y:S05]  /*2750*/  BRA `(.L_x_7801) ;  /* 0x0000000c00607947 */ /* 0x000fea0003800000 */
.L_x_7798:
[----:B------:R-:W-:-:S09]  /*2760*/  UISETP.NE.AND UP0, UPT, UR4, 0x2, UPT ;  /* 0x000000020400788c */ /* 0x000fd2000bf05270 */
[----:B------:R-:W-:Y:S05]  /*2770*/  BRA.U !UP0, `(.L_x_7802) ;  /* 0x0000000108287547 */ /* 0x000fea000b800000 */
[----:B------:R-:W-:-:S09]  /*2780*/  UISETP.NE.AND UP0, UPT, UR4, 0x3, UPT ;  /* 0x000000030400788c */ /* 0x000fd2000bf05270 */
[----:B------:R-:W-:Y:S05]  /*2790*/  BRA.U !UP0, `(.L_x_7803) ;  /* 0x0000000108147547 */ /* 0x000fea000b800000 */
[----:B------:R-:W-:-:S09]  /*27a0*/  UISETP.NE.AND UP0, UPT, UR4, 0x4, UPT ;  /* 0x000000040400788c */ /* 0x000fd2000bf05270 */
[----:B------:R-:W-:Y:S05]  /*27b0*/  BRA.U UP0, `(.L_x_7800) ;  /* 0x0000000900bc7547 */ /* 0x000fea000b800000 */
[----:B0-----:R-:W2:Y:S02]  /*27c0*/  LDG.E.64 R4, desc[UR36][R22.64] ;  /* 0x0000002416047981 */ /* 0x001ea4000c1e1b00 */
[----:B--2---:R-:W0:Y:S01]  /*27d0*/  I2F.F64.S64 R4, R4 ;  /* 0x0000000400047312 */ /* 0x004e220000301c00 */
[----:B------:R-:W-:Y:S05]  /*27e0*/  BRA `(.L_x_7801) ;  /* 0x0000000c003c7947 */ /* 0x000fea0003800000 */
.L_x_7803:
[----:B------:R-:W0:Y:S02]  /*27f0*/  LDG.E R4, desc[UR36][R22.64] ;  /* 0x0000002416047981 */ /* 0x000e24000c1e1900 */
[----:B0-----:R-:W0:Y:S01]  /*2800*/  I2F.F64 R4, R4 ;  /* 0x0000000400047312 */ /* 0x001e220000201c00 */
[----:B------:R-:W-:Y:S05]  /*2810*/  BRA `(.L_x_7801) ;  /* 0x0000000c00307947 */ /* 0x000fea0003800000 */
.L_x_7802:
[----:B------:R-:W0:Y:S02]  /*2820*/  LDG.E.U16 R4, desc[UR36][R22.64] ;  /* 0x0000002416047981 */ /* 0x000e24000c1e1500 */
[----:B0-----:R-:W0:Y:S01]  /*2830*/  I2F.F64.S16 R4, R4 ;  /* 0x0000000400047312 */ /* 0x001e220000101c00 */
[----:B------:R-:W-:Y:S05]  /*2840*/  BRA `(.L_x_7801) ;  /* 0x0000000c00247947 */ /* 0x000fea0003800000 */
.L_x_7797:
        /* <DEDUP_REMOVED lines=8> */
[----:B0-----:R-:W0:Y:S01]  /*28d0*/  F2F.F64.F32 R4, R4 ;  /* 0x0000000400047310 */ /* 0x001e220000201800 */
[----:B------:R-:W-:Y:S05]  /*28e0*/  BRA `(.L_x_7801) ;  /* 0x0000000800fc7947 */ /* 0x000fea0003800000 */
.L_x_7805:
[----:B0-----:R-:W2:Y:S02]  /*28f0*/  LDG.E.U16 R0, desc[UR36][R22.64] ;  /* 0x0000002416007981 */ /* 0x001ea4000c1e1500 */
[----:B--2---:R-:W-:-:S05]  /*2900*/  HADD2.F32 R0, -RZ, R0.H0_H0 ;  /* 0x20000000ff007230 */ /* 0x004fca0000004100 */
[----:B------:R-:W-:-:S04]  /*2910*/  FMUL.FTZ R0, R0, 1 ;  /* 0x3f80000000007820 */ /* 0x000fc80000410000 */
[----:B------:R0:W2:Y:S01]  /*2920*/  F2F.F64.F32 R4, R0 ;  /* 0x0000000000047310 */ /* 0x0000a20000201800 */
[----:B------:R-:W-:Y:S05]  /*2930*/  BRA `(.L_x_7801) ;  /* 0x0000000800e87947 */ /* 0x000fea0003800000 */
.L_x_7804:
        /* <DEDUP_REMOVED lines=10> */
.L_x_7807:
[----:B------:R-:W0:Y:S02]  /*29e0*/  LDG.E.U16 R22, desc[UR36][R22.64] ;  /* 0x0000002416167981 */ /* 0x000e24000c1e1500 */
[----:B0-----:R-:W-:-:S05]  /*29f0*/  HADD2.F32 R0, -RZ, R22.H0_H0 ;  /* 0x20000016ff007230 */ /* 0x001fca0000004100 */
[----:B------:R-:W-:-:S04]  /*2a00*/  FMUL.FTZ R0, R0, 1 ;  /* 0x3f80000000007820 */ /* 0x000fc80000410000 */
[----:B------:R0:W2:Y:S01]  /*2a10*/  F2F.F64.F32 R4, R0 ;  /* 0x0000000000047310 */ /* 0x0000a20000201800 */
[----:B------:R-:W-:Y:S05]  /*2a20*/  BRA `(.L_x_7801) ;  /* 0x0000000800ac7947 */ /* 0x000fea0003800000 */
.L_x_7806:
[----:B0-----:R0:W5:Y:S01]  /*2a30*/  LDG.E.64 R4, desc[UR36][R22.64] ;  /* 0x0000002416047981 */ /* 0x001162000c1e1b00 */
[----:B------:R-:W-:Y:S05]  /*2a40*/  BRA `(.L_x_7801) ;  /* 0x0000000800a47947 */ /* 0x000fea0003800000 */
.L_x_7796:
        /* <DEDUP_REMOVED lines=11> */
[----:B0-----:R-:W-:Y:S01]  /*2b00*/  FSEL R5, RZ, 1.875, !P0 ;  /* 0x3ff00000ff057808 */ /* 0x001fe20004000000 */
[----:B------:R-:W-:Y:S08]  /*2b10*/  BRA `(.L_x_7801) ;  /* 0x0000000800707947 */ /* 0x000ff00003800000 */
.L_x_7810:
[----:B0-----:R0:W5:Y:S01]  /*2b20*/  LDG.E.64 R4, desc[UR36][R22.64] ;  /* 0x0000002416047981 */ /* 0x001162000c1e1b00 */
[----:B------:R-:W-:Y:S05]  /*2b30*/  BRA `(.L_x_7801) ;  /* 0x0000000800687947 */ /* 0x000fea0003800000 */
.L_x_7809:
[----:B------:R-:W-:-:S09]  /*2b40*/  UISETP.NE.AND UP0, UPT, UR4, 0xf, UPT ;  /* 0x0000000f0400788c */ /* 0x000fd2000bf05270 */
[----:B------:R-:W-:Y:S05]  /*2b50*/  BRA.U !UP0, `(.L_x_7811) ;  /* 0x00000001089c7547 */ /* 0x000fea000b800000 */
[----:B------:R-:W-:-:S09]  /*2b60*/  UISETP.NE.AND UP0, UPT, UR4, 0x17, UPT ;  /* 0x000000170400788c */ /* 0x000fd2000bf05270 */
[----:B------:R-:W-:Y:S05]  /*2b70*/  BRA.U !UP0, `(.L_x_7812) ;  /* 0x00000001085c7547 */ /* 0x000fea000b800000 */
[----:B------:R-:W-:-:S09]  /*2b80*/  UISETP.NE.AND UP0, UPT, UR4, 0x18, UPT ;  /* 0x000000180400788c */ /* 0x000fd2000bf05270 */
[----:B------:R-:W-:Y:S05]  /*2b90*/  BRA.U UP0, `(.L_x_7800) ;  /* 0x0000000500c47547 */ /* 0x000fea000b800000 */
[----:B0-----:R-:W2:Y:S01]  /*2ba0*/  LDG.E.U8 R0, desc[UR36][R22.64] ;  /* 0x0000002416007981 */ /* 0x001ea2000c1e1100 */
        /* <DEDUP_REMOVED lines=18> */
[----:B------:R0:W2:Y:S01]  /*2cd0*/  F2F.F64.F32 R4, R3 ;  /* 0x0000000300047310 */ /* 0x0000a20000201800 */
[----:B------:R-:W-:Y:S05]  /*2ce0*/  BRA `(.L_x_7801) ;  /* 0x0000000400fc7947 */ /* 0x000fea0003800000 */
.L_x_7812:
[----:B0-----:R-:W2:Y:S02]  /*2cf0*/  LDG.E.U8 R3, desc[UR36][R22.64] ;  /* 0x0000002416037981 */ /* 0x001ea4000c1e1100 */
        /* <DEDUP_REMOVED lines=11> */
[----:B------:R0:W2:Y:S01]  /*2db0*/  F2F.F64.F32 R4, R0 ;  /* 0x0000000000047310 */ /* 0x0000a20000201800 */
[----:B------:R-:W-:Y:S05]  /*2dc0*/  BRA `(.L_x_7801) ;  /* 0x0000000400c47947 */ /* 0x000fea0003800000 */
.L_x_7811:
[----:B0-----:R-:W2:Y:S02]  /*2dd0*/  LDG.E.U16 R0, desc[UR36][R22.64] ;  /* 0x0000002416007981 */ /* 0x001ea4000c1e1500 */
[----:B--2---:R-:W-:-:S04]  /*2de0*/  IMAD.U32 R0, R0, 0x10000, RZ ;  /* 0x0001000000007824 */ /* 0x004fc800078e00ff */
[----:B------:R-:W-:-:S04]  /*2df0*/  FMUL.FTZ R0, R0, 1 ;  /* 0x3f80000000007820 */ /* 0x000fc80000410000 */
[----:B------:R0:W2:Y:S01]  /*2e00*/  F2F.F64.F32 R4, R0 ;  /* 0x0000000000047310 */ /* 0x0000a20000201800 */
[----:B------:R-:W-:Y:S05]  /*2e10*/  BRA `(.L_x_7801) ;  /* 0x0000000400b07947 */ /* 0x000fea0003800000 */
.L_x_7808:
        /* <DEDUP_REMOVED lines=8> */
[----:B------:R-:W0:Y:S02]  /*2ea0*/  LDG.E.U16 R4, desc[UR36][R22.64] ;  /* 0x0000002416047981 */ /* 0x000e24000c1e1500 */
[----:B0-----:R-:W0:Y:S01]  /*2eb0*/  I2F.F64.U16 R4, R4 ;  /* 0x0000000400047312 */ /* 0x001e220000101800 */
[----:B------:R-:W-:Y:S05]  /*2ec0*/  BRA `(.L_x_7801) ;  /* 0x0000000400847947 */ /* 0x000fea0003800000 */
.L_x_7815:
[----:B------:R-:W2:Y:S01]  /*2ed0*/  LDG.E.U8 R22, desc[UR36][R22.64] ;  /* 0x0000002416167981 */ /* 0x000ea2000c1e1100 */
[----:B0-----:R-:W-:Y:S02]  /*2ee0*/  CS2R R4, SRZ ;  /* 0x0000000000047805 */ /* 0x001fe4000001ff00 */
        /* <DEDUP_REMOVED lines=19> */
.L_x_7817:
[----:B------:R-:W-:Y:S05]  /*3020*/  BSYNC.RECONVERGENT B0 ;  /* 0x0000000000007941 */ /* 0x000fea0003800200 */
.L_x_7816:
[----:B------:R-:W-:Y:S01]  /*3030*/  IMAD.SHL.U32 R0, R0, 0x100000, RZ ;  /* 0x0010000000007824 */ /* 0x000fe200078e00ff */
[----:B------:R-:W-:-:S04]  /*3040*/  LEA R2, R2, 0x3b800000, 0x17 ;  /* 0x3b80000002027811 */ /* 0x000fc800078eb8ff */
[----:B------:R-:W-:-:S05]  /*3050*/  LOP3.LUT R0, R2, R0, R7, 0xfe, !PT ;  /* 0x0000000002007212 */ /* 0x000fca00078efe07 */
[----:B------:R-:W-:-:S04]  /*3060*/  FMUL.FTZ R0, R0, 1 ;  /* 0x3f80000000007820 */ /* 0x000fc80000410000 */
[----:B------:R0:W2:Y:S01]  /*3070*/  F2F.F64.F32 R4, R0 ;  /* 0x0000000000047310 */ /* 0x0000a20000201800 */
[----:B------:R-:W-:Y:S05]  /*3080*/  BRA `(.L_x_7801) ;  /* 0x0000000400147947 */ /* 0x000fea0003800000 */
.L_x_7814:
[----:B------:R-:W2:Y:S01]  /*3090*/  LDG.E.U8 R22, desc[UR36][R22.64] ;  /* 0x0000002416167981 */ /* 0x000ea2000c1e1100 */
[----:B0-----:R-:W-:Y:S02]  /*30a0*/  CS2R R4, SRZ ;  /* 0x0000000000047805 */ /* 0x001fe4000001ff00 */
        /* <DEDUP_REMOVED lines=19> */
.L_x_7819:
[----:B------:R-:W-:Y:S05]  /*31e0*/  BSYNC.RECONVERGENT B0 ;  /* 0x0000000000007941 */ /* 0x000fea0003800200 */
.L_x_7818:
[----:B------:R-:W-:Y:S02]  /*31f0*/  SHF.L.U32 R0, R0, 0x15, RZ ;  /* 0x0000001500007819 */ /* 0x000fe400000006ff */
[----:B------:R-:W-:-:S04]  /*3200*/  LEA R2, R2, 0x37800000, 0x17 ;  /* 0x3780000002027811 */ /* 0x000fc800078eb8ff */
[----:B------:R-:W-:-:S05]  /*3210*/  LOP3.LUT R0, R2, R0, R7, 0xfe, !PT ;  /* 0x0000000002007212 */ /* 0x000fca00078efe07 */
[----:B------:R-:W-:-:S04]  /*3220*/  FMUL.FTZ R0, R0, 1 ;  /* 0x3f80000000007820 */ /* 0x000fc80000410000 */
[----:B------:R0:W2:Y:S01]  /*3230*/  F2F.F64.F32 R4, R0 ;  /* 0x0000000000047310 */ /* 0x0000a20000201800 */
[----:B------:R-:W-:Y:S05]  /*3240*/  BRA `(.L_x_7801) ;  /* 0x0000000000a47947 */ /* 0x000fea0003800000 */
.L_x_7813:
[----:B------:R-:W-:-:S09]  /*3250*/  UISETP.NE.AND UP0, UPT, UR4, 0x1c, UPT ;  /* 0x0000001c0400788c */ /* 0x000fd2000bf05270 */
[----:B------:R-:W-:Y:S05]  /*3260*/  BRA.U !UP0, `(.L_x_7820) ;  /* 0x0000000108947547 */ /* 0x000fea000b800000 */
[----:B------:R-:W-:-:S09]  /*3270*/  UISETP.NE.AND UP0, UPT, UR4, 0x1d, UPT ;  /* 0x0000001d0400788c */ /* 0x000fd2000bf05270 */
[----:B------:R-:W-:Y:S05]  /*3280*/  BRA.U !UP0, `(.L_x_7821) ;  /* 0x0000000108807547 */ /* 0x000fea000b800000 */
[----:B------:R-:W-:-:S09]  /*3290*/  UISETP.NE.AND UP0, UPT, UR4, 0x2c, UPT ;  /* 0x0000002c0400788c */ /* 0x000fd2000bf05270 */
[----:B------:R-:W-:Y:S05]  /*32a0*/  BRA.U !UP0, `(.L_x_7822) ;  /* 0x0000000108487547 */ /* 0x000fea000b800000 */
.L_x_7800:
[----:B0-----:R-:W-:Y:S01]  /*32b0*/  MOV R2, 0x130 ;  /* 0x0000013000027802 */ /* 0x001fe20000000f00 */
[----:B------:R-:W0:Y:S01]  /*32c0*/  LDCU.64 UR4, c[0x4][0x120] ;  /* 0x01002400ff0477ac */ /* 0x000e220008000a00 */
[----:B------:R-:W-:Y:S02]  /*32d0*/  HFMA2 R13, -RZ, RZ, 0, 0 ;  /* 0x00000000ff0d7431 */ /* 0x000fe400000001ff */
[----:B------:R-:W-:Y:S01]  /*32e0*/  IMAD.MOV.U32 R8, RZ, RZ, 0x4e ;  /* 0x0000004eff087424 */ /* 0x000fe200078e00ff */
[----:B------:R-:W2:Y:S01]  /*32f0*/  LDCU.64 UR6, c[0x4][0x128] ;  /* 0x01002500ff0677ac */ /* 0x000ea20008000a00 */
[----:B------:R-:W1:Y:S01]  /*3300*/  LDC.64 R2, c[0x4][R2] ;  /* 0x0100000002027b82 */ /* 0x000e620000000a00 */
[----:B------:R-:W-:Y:S01]  /*3310*/  IMAD.MOV.U32 R12, RZ, RZ, 0x1 ;  /* 0x00000001ff0c7424 */ /* 0x000fe200078e00ff */
[----:B------:R-:W3:Y:S01]  /*3320*/  LDCU.64 UR8, c[0x4][URZ] ;  /* 0x01000000ff0877ac */ /* 0x000ee20008000a00 */
[----:B0-----:R-:W-:Y:S02]  /*3330*/  IMAD.U32 R4, RZ, RZ, UR4 ;  /* 0x00000004ff047e24 */ /* 0x001fe4000f8e00ff */
[----:B------:R-:W-:Y:S01]  /*3340*/  IMAD.U32 R5, RZ, RZ, UR5 ;  /* 0x00000005ff057e24 */ /* 0x000fe2000f8e00ff */
[----:B--2---:R-:W-:Y:S01]  /*3350*/  MOV R6, UR6 ;  /* 0x0000000600067c02 */ /* 0x004fe20008000f00 */
[----:B------:R-:W-:-:S02]  /*3360*/  IMAD.U32 R7, RZ, RZ, UR7 ;  /* 0x00000007ff077e24 */ /* 0x000fc4000f8e00ff */
[----:B---3--:R-:W-:Y:S01]  /*3370*/  IMAD.U32 R10, RZ, RZ, UR8 ;  /* 0x00000008ff0a7e24 */ /* 0x008fe2000f8e00ff */
[----:B------:R-:W-:-:S07]  /*3380*/  MOV R11, UR9 ;  /* 0x00000009000b7c02 */ /* 0x000fce0008000f00 */
[----:B------:R-:W-:-:S07]  /*3390*/  LEPC R20, `(.L_x_7823) ;  /* 0x000000001014794e */ /* 0x000fce0000000000 */
[----:B-1--45:R-:W-:Y:S05]  /*33a0*/  CALL.ABS.NOINC R2 ;  /* 0x0000000002007343 */ /* 0x032fea0003c00000 */
.L_x_7823:
[----:B------:R-:W-:Y:S01]  /*33b0*/  CS2R R4, SRZ ;  /* 0x0000000000047805 */ /* 0x000fe2000001ff00 */
[----:B------:R-:W-:Y:S06]  /*33c0*/  BRA `(.L_x_7801) ;  /* 0x0000000000447947 */ /* 0x000fec0003800000 */
.L_x_7822:
[----:B0-----:R-:W2:Y:S01]  /*33d0*/  LDG.E.U8 R0, desc[UR36][R22.64] ;  /* 0x0000002416007981 */ /* 0x001ea2000c1e1100 */
        /* <DEDUP_REMOVED lines=9> */
[----:B------:R2:W0:Y:S01]  /*3470*/  @P0 F2F.F64.F32 R4, R0 ;  /* 0x0000000000040310 */ /* 0x0004220000201800 */
[----:B------:R-:W-:Y:S05]  /*3480*/  BRA `(.L_x_7801) ;  /* 0x0000000000147947 */ /* 0x000fea0003800000 */
.L_x_7821:
[----:B0-----:R-:W2:Y:S02]  /*3490*/  LDG.E.64 R4, desc[UR36][R22.64] ;  /* 0x0000002416047981 */ /* 0x001ea4000c1e1b00 */
[----:B--2---:R-:W0:Y:S01]  /*34a0*/  I2F.F64.U64 R4, R4 ;  /* 0x0000000400047312 */ /* 0x004e220000301800 */
[----:B------:R-:W-:Y:S05]  /*34b0*/  BRA `(.L_x_7801) ;  /* 0x0000000000087947 */ /* 0x000fea0003800000 */
.L_x_7820:
[----:B------:R-:W0:Y:S02]  /*34c0*/  LDG.E R4, desc[UR36][R22.64] ;  /* 0x0000002416047981 */ /* 0x000e24000c1e1900 */
[----:B0-----:R-:W0:Y:S02]  /*34d0*/  I2F.F64.U32 R4, R4 ;  /* 0x0000000400047312 */ /* 0x001e240000201800 */
.L_x_7801:
[----:B------:R-:W-:Y:S05]  /*34e0*/  BSYNC.RECONVERGENT B6 ;  /* 0x0000000000067941 */ /* 0x000fea0003800200 */
.L_x_7795:
[----:B------:R-:W0:Y:S02]  /*34f0*/  LDCU.64 UR6, c[0x0][0x5e8] ;  /* 0x0000bd00ff0677ac */ /* 0x000e240008000a00 */
[----:B012345:R-:W-:Y:S01]  /*3500*/  DMUL R4, R4, R16 ;  /* 0x0000001004047228 */ /* 0x03ffe20000000000 */
[----:B------:R-:W-:-:S04]  /*3510*/  UPRMT UR4, UR43, 0x9910, URZ ;  /* 0x000099102b047896 */ /* 0x000fc800080000ff */
[----:B------:R-:W-:Y:S01]  /*3520*/  UISETP.GT.AND UP0, UPT, UR4, 0x9, UPT ;  /* 0x000000090400788c */ /* 0x000fe2000bf04270 */
[----:B------:R-:W-:-:S04]  /*3530*/  IADD3 R2, P0, PT, R18, UR6, RZ ;  /* 0x0000000612027c10 */ /* 0x000fc8000ff1e0ff */
        /* <DEDUP_REMOVED lines=13> */
.L_x_7827:
[----:B------:R-:W0:Y:S02]  /*3610*/  F2I.S64.F64.TRUNC R4, R4 ;  /* 0x0000000400047311 */ /* 0x000e24000030d900 */
[----:B0-----:R-:W-:-:S05]  /*3620*/  IMAD.MOV.U32 R7, RZ, RZ, R4 ;  /* 0x000000ffff077224 */ /* 0x001fca00078e0004 */
[----:B------:R0:W-:Y:S01]  /*3630*/  STG.E.U8 desc[UR36][R2.64], R7 ;  /* 0x0000000702007986 */ /* 0x0001e2000c101124 */
[----:B------:R-:W-:Y:S05]  /*3640*/  BRA `(.L_x_7829) ;  /* 0x0000000c00e47947 */ /* 0x000fea0003800000 */
.L_x_7826:
        /* <DEDUP_REMOVED lines=9> */
.L_x_7831:
[----:B------:R-:W0:Y:S02]  /*36e0*/  F2I.F64.TRUNC R5, R4 ;  /* 0x0000000400057311 */ /* 0x000e24000030d100 */
[----:B0-----:R0:W-:Y:S01]  /*36f0*/  STG.E desc[UR36][R2.64], R5 ;  /* 0x0000000502007986 */ /* 0x0011e2000c101924 */
[----:B------:R-:W-:Y:S05]  /*3700*/  BRA `(.L_x_7829) ;  /* 0x0000000c00b47947 */ /* 0x000fea0003800000 */
.L_x_7830:
[----:B------:R-:W0:Y:S02]  /*3710*/  F2I.F64.TRUNC R5, R4 ;  /* 0x0000000400057311 */ /* 0x000e24000030d100 */
[----:B0-----:R0:W-:Y:S01]  /*3720*/  STG.E.U16 desc[UR36][R2.64], R5 ;  /* 0x0000000502007986 */ /* 0x0011e2000c101524 */
[----:B------:R-:W-:Y:S05]  /*3730*/  BRA `(.L_x_7829) ;  /* 0x0000000c00a87947 */ /* 0x000fea0003800000 */
.L_x_7825:
        /* <DEDUP_REMOVED lines=13> */
.L_x_7833:
        /* <DEDUP_REMOVED lines=8> */
.L_x_7832:
        /* <DEDUP_REMOVED lines=14> */
.L_x_7835:
        /* <DEDUP_REMOVED lines=9> */
.L_x_7834:
[----:B------:R4:W-:Y:S01]  /*3a00*/  STG.E.64 desc[UR36][R2.64], R4 ;  /* 0x0000000402007986 */ /* 0x0009e2000c101b24 */
[----:B------:R-:W-:Y:S05]  /*3a10*/  BRA `(.L_x_7829) ;  /* 0x0000000800f07947 */ /* 0x000fea0003800000 */
.L_x_7824:
        /* <DEDUP_REMOVED lines=12> */
.L_x_7838:
[----:B------:R-:W-:-:S05]  /*3ae0*/  CS2R R6, SRZ ;  /* 0x0000000000067805 */ /* 0x000fca000001ff00 */
[----:B------:R0:W-:Y:S01]  /*3af0*/  STG.E.128 desc[UR36][R2.64], R4 ;  /* 0x0000000402007986 */ /* 0x0001e2000c101d24 */
[----:B------:R-:W-:Y:S05]  /*3b00*/  BRA `(.L_x_7829) ;  /* 0x0000000800b47947 */ /* 0x000fea0003800000 */
.L_x_7837:
        /* <DEDUP_REMOVED lines=23> */
.L_x_7842:
[----:B------:R-:W-:Y:S05]  /*3c80*/  BSYNC.RECONVERGENT B0 ;  /* 0x0000000000007941 */ /* 0x000fea0003800200 */
.L_x_7841:
[----:B------:R-:W-:-:S05]  /*3c90*/  LOP3.LUT R7, R0, 0x80, R7, 0xf8, !PT ;  /* 0x0000008000077812 */ /* 0x000fca00078ef807 */
[----:B------:R0:W-:Y:S01]  /*3ca0*/  STG.E.U8 desc[UR36][R2.64], R7 ;  /* 0x0000000702007986 */ /* 0x0001e2000c101124 */
[----:B------:R-:W-:Y:S05]  /*3cb0*/  BRA `(.L_x_7829) ;  /* 0x0000000800487947 */ /* 0x000fea0003800000 */
.L_x_7840:
        /* <DEDUP_REMOVED lines=19> */
.L_x_7844:
[----:B------:R-:W-:Y:S05]  /*3df0*/  BSYNC.RECONVERGENT B0 ;  /* 0x0000000000007941 */ /* 0x000fea0003800200 */
.L_x_7843:
[----:B------:R-:W-:-:S05]  /*3e00*/  LOP3.LUT R7, R0, 0x80, R7, 0xf8, !PT ;  /* 0x0000008000077812 */ /* 0x000fca00078ef807 */
[----:B------:R0:W-:Y:S01]  /*3e10*/  STG.E.U8 desc[UR36][R2.64], R7 ;  /* 0x0000000702007986 */ /* 0x0001e2000c101124 */
[----:B------:R-:W-:Y:S05]  /*3e20*/  BRA `(.L_x_7829) ;  /* 0x0000000400ec7947 */ /* 0x000fea0003800000 */
.L_x_7839:
        /* <DEDUP_REMOVED lines=8> */
.L_x_7836:
        /* <DEDUP_REMOVED lines=11> */
.L_x_7847:
        /* <DEDUP_REMOVED lines=17> */
.L_x_7850:
[----:B------:R-:W-:-:S04]  /*4070*/  SHF.R.U32.HI R0, RZ, 0x14, R7 ;  /* 0x00000014ff007819 */ /* 0x000fc80000011607 */
[----:B------:R-:W-:-:S04]  /*4080*/  LOP3.LUT R0, R0, 0x1, RZ, 0xc0, !PT ;  /* 0x0000000100007812 */ /* 0x000fc800078ec0ff */
[----:B------:R-:W-:-:S04]  /*4090*/  IADD3 R0, PT, PT, R7, 0x487ffff, R0 ;  /* 0x0487ffff07007810 */ /* 0x000fc80007ffe000 */
[----:B------:R-:W-:-:S04]  /*40a0*/  SHF.R.U32.HI R0, RZ, 0x14, R0 ;  /* 0x00000014ff007819 */ /* 0x000fc80000011600 */
[----:B------:R-:W-:-:S07]  /*40b0*/  LOP3.LUT R4, R0, 0xff, RZ, 0xc0, !PT ;  /* 0x000000ff00047812 */ /* 0x000fce00078ec0ff */
.L_x_7851:
[----:B------:R-:W-:-:S04]  /*40c0*/  SHF.R.U32.HI R5, RZ, 0x18, R7 ;  /* 0x00000018ff057819 */ /* 0x000fc80000011607 */
[----:B------:R-:W-:-:S04]  /*40d0*/  LOP3.LUT R4, R4, 0x80, R5, 0xf8, !PT ;  /* 0x0000008004047812 */ /* 0x000fc800078ef805 */
[----:B------:R-:W-:-:S07]  /*40e0*/  PRMT R0, R4, 0x7610, R0 ;  /* 0x0000761004007816 */ /* 0x000fce0000000000 */
.L_x_7849:
[----:B------:R-:W-:Y:S05]  /*40f0*/  BSYNC.RECONVERGENT B0 ;  /* 0x0000000000007941 */ /* 0x000fea0003800200 */
.L_x_7848:
[----:B------:R0:W-:Y:S01]  /*4100*/  STG.E.U8 desc[UR36][R2.64], R0 ;  /* 0x0000000002007986 */ /* 0x0001e2000c101124 */
[----:B------:R-:W-:Y:S05]  /*4110*/  BRA `(.L_x_7829) ;  /* 0x0000000400307947 */ /* 0x000fea0003800000 */
.L_x_7846:
        /* <DEDUP_REMOVED lines=17> */
.L_x_7854:
[----:B------:R-:W-:-:S04]  /*4230*/  SHF.R.U32.HI R0, RZ, 0x15, R7 ;  /* 0x00000015ff007819 */ /* 0x000fc80000011607 */
[----:B------:R-:W-:-:S04]  /*4240*/  LOP3.LUT R0, R0, 0x1, RZ, 0xc0, !PT ;  /* 0x0000000100007812 */ /* 0x000fc800078ec0ff */
[----:B------:R-:W-:-:S04]  /*4250*/  IADD3 R0, PT, PT, R7, 0x88fffff, R0 ;  /* 0x088fffff07007810 */ /* 0x000fc80007ffe000 */
[----:B------:R-:W-:-:S04]  /*4260*/  SHF.R.U32.HI R0, RZ, 0x15, R0 ;  /* 0x00000015ff007819 */ /* 0x000fc80000011600 */
[----:B------:R-:W-:-:S07]  /*4270*/  LOP3.LUT R4, R0, 0xff, RZ, 0xc0, !PT ;  /* 0x000000ff00047812 */ /* 0x000fce00078ec0ff */
.L_x_7855:
[----:B------:R-:W-:-:S04]  /*4280*/  SHF.R.U32.HI R5, RZ, 0x18, R7 ;  /* 0x00000018ff057819 */ /* 0x000fc80000011607 */
[----:B------:R-:W-:-:S04]  /*4290*/  LOP3.LUT R4, R4, 0x80, R5, 0xf8, !PT ;  /* 0x0000008004047812 */ /* 0x000fc800078ef805 */
[----:B------:R-:W-:-:S07]  /*42a0*/  PRMT R0, R4, 0x7610, R0 ;  /* 0x0000761004007816 */ /* 0x000fce0000000000 */
.L_x_7853:
[----:B------:R-:W-:Y:S05]  /*42b0*/  BSYNC.RECONVERGENT B0 ;  /* 0x0000000000007941 */ /* 0x000fea0003800200 */
.L_x_7852:
[----:B------:R0:W-:Y:S01]  /*42c0*/  STG.E.U8 desc[UR36][R2.64], R0 ;  /* 0x0000000002007986 */ /* 0x0001e2000c101124 */
[----:B------:R-:W-:Y:S05]  /*42d0*/  BRA `(.L_x_7829) ;  /* 0x0000000000c07947 */ /* 0x000fea0003800000 */
.L_x_7845:
[----:B------:R-:W-:-:S09]  /*42e0*/  UISETP.NE.AND UP0, UPT, UR4, 0x1c, UPT ;  /* 0x0000001c0400788c */ /* 0x000fd2000bf05270 */
[----:B------:R-:W-:Y:S05]  /*42f0*/  BRA.U !UP0, `(.L_x_7856) ;  /* 0x0000000108b07547 */ /* 0x000fea000b800000 */
[----:B------:R-:W-:-:S09]  /*4300*/  UISETP.NE.AND UP0, UPT, UR4, 0x1d, UPT ;  /* 0x0000001d0400788c */ /* 0x000fd2000bf05270 */
[----:B------:R-:W-:Y:S05]  /*4310*/  BRA.U !UP0, `(.L_x_7857) ;  /* 0x00000001089c7547 */ /* 0x000fea000b800000 */
[----:B------:R-:W-:-:S09]  /*4320*/  UISETP.NE.AND UP0, UPT, UR4, 0x2c, UPT ;  /* 0x0000002c0400788c */ /* 0x000fd2000bf05270 */
[----:B------:R-:W-:Y:S05]  /*4330*/  BRA.U !UP0, `(.L_x_7858) ;  /* 0x0000000108447547 */ /* 0x000fea000b800000 */
.L_x_7828:
        /* <DEDUP_REMOVED lines=16> */
.L_x_7859:
[----:B------:R-:W-:Y:S05]  /*4440*/  BRA `(.L_x_7829) ;  /* 0x0000000000647947 */ /* 0x000fea0003800000 */
.L_x_7858:
        /* <DEDUP_REMOVED lines=20> */
.L_x_7857:
[----:B------:R-:W0:Y:S02]  /*4590*/  F2I.U64.F64.TRUNC R4, R4 ;  /* 0x0000000400047311 */ /* 0x000e24000030d800 */
[----:B0-----:R0:W-:Y:S01]  /*45a0*/  STG.E.64 desc[UR36][R2.64], R4 ;  /* 0x0000000402007986 */ /* 0x0011e2000c101b24 */
[----:B------:R-:W-:Y:S05]  /*45b0*/  BRA `(.L_x_7829) ;  /* 0x0000000000087947 */ /* 0x000fea0003800000 */
.L_x_7856:
[----:B------:R-:W0:Y:S02]  /*45c0*/  F2I.U32.F64.TRUNC R5, R4 ;  /* 0x0000000400057311 */ /* 0x000e24000030d000 */
[----:B0-----:R0:W-:Y:S02]  /*45d0*/  STG.E desc[UR36][R2.64], R5 ;  /* 0x0000000502007986 */ /* 0x0011e4000c101924 */
.L_x_7829:
[----:B------:R-:W-:-:S07]  /*45e0*/  VIADD R19, R19, 0x80 ;  /* 0x0000008013137836 */ /* 0x000fce0000000000 */
.L_x_7764:
[----:B------:R-:W-:Y:S05]  /*45f0*/  BSYNC.RECONVERGENT B7 ;  /* 0x0000000000077941 */ /* 0x000fea0003800200 */
.L_x_7763:
        /* <DEDUP_REMOVED lines=358> */
.L_x_7862:
        /* <DEDUP_REMOVED lines=18> */
.L_x_7867:
[----:B------:R-:W2:Y:S02]  /*5d80*/  LDG.E.U8 R2, desc[UR36][R2.64] ;  /* 0x0000002402027981 */ /* 0x000ea4000c1e1100 */
[----:B--2---:R0:W1:Y:S01]  /*5d90*/  I2F.F64.U16 R16, R2 ;  /* 0x0000000200107312 */ /* 0x0040620000101800 */
[----:B------:R-:W-:Y:S05]  /*5da0*/  BRA `(.L_x_7869) ;  /* 0x0000000c00607947 */ /* 0x000fea0003800000 */
.L_x_7866:
[----:B------:R-:W-:-:S09]  /*5db0*/  UISETP.NE.AND UP0, UPT, UR4, 0x2, UPT ;  /* 0x000000020400788c */ /* 0x000fd2000bf05270 */
[----:B------:R-:W-:Y:S05]  /*5dc0*/  BRA.U !UP0, `(.L_x_7870) ;  /* 0x0000000108287547 */ /* 0x000fea000b800000 */
[----:B------:R-:W-:-:S09]  /*5dd0*/  UISETP.NE.AND UP0, UPT, UR4, 0x3, UPT ;  /* 0x000000030400788c */ /* 0x000fd2000bf05270 */
[----:B------:R-:W-:Y:S05]  /*5de0*/  BRA.U !UP0, `(.L_x_7871) ;  /* 0x0000000108147547 */ /* 0x000fea000b800000 */
[----:B------:R-:W-:-:S09]  /*5df0*/  UISETP.NE.AND UP0, UPT, UR4, 0x4, UPT ;  /* 0x000000040400788c */ /* 0x000fd2000bf05270 */
[----:B------:R-:W-:Y:S05]  /*5e00*/  BRA.U UP0, `(.L_x_7868) ;  /* 0x0000000900ec7547 */ /* 0x000fea000b800000 */
[----:B------:R-:W2:Y:S02]  /*5e10*/  LDG.E.64 R16, desc[UR36][R2.64] ;  /* 0x0000002402107981 */ /* 0x000ea4000c1e1b00 */
[----:B--2---:R-:W2:Y:S01]  /*5e20*/  I2F.F64.S64 R16, R16 ;  /* 0x0000001000107312 */ /* 0x004ea20000301c00 */
[----:B------:R-:W-:Y:S05]  /*5e30*/  BRA `(.L_x_7869) ;  /* 0x0000000c003c7947 */ /* 0x000fea0003800000 */
.L_x_7871:
[----:B------:R-:W2:Y:S02]  /*5e40*/  LDG.E R2, desc[UR36][R2.64] ;  /* 0x0000002402027981 */ /* 0x000ea4000c1e1900 */
[----:B--2---:R3:W4:Y:S01]  /*5e50*/  I2F.F64 R16, R2 ;  /* 0x0000000200107312 */ /* 0x0047220000201c00 */
[----:B------:R-:W-:Y:S05]  /*5e60*/  BRA `(.L_x_7869) ;  /* 0x0000000c00307947 */ /* 0x000fea0003800000 */
.L_x_7870:
[----:B------:R-:W2:Y:S02]  /*5e70*/  LDG.E.U16 R2, desc[UR36][R2.64] ;  /* 0x0000002402027981 */ /* 0x000ea4000c1e1500 */
[----:B--2---:R0:W1:Y:S01]  /*5e80*/  I2F.F64.S16 R16, R2 ;  /* 0x0000000200107312 */ /* 0x0040620000101c00 */
[----:B------:R-:W-:Y:S05]  /*5e90*/  BRA `(.L_x_7869) ;  /* 0x0000000c00247947 */ /* 0x000fea0003800000 */
.L_x_7865:
        /* <DEDUP_REMOVED lines=10> */
.L_x_7873:
[----:B------:R-:W2:Y:S02]  /*5f40*/  LDG.E.U16 R0, desc[UR36][R2.64] ;  /* 0x0000002402007981 */ /* 0x000ea4000c1e1500 */
[----:B--2---:R-:W-:-:S05]  /*5f50*/  HADD2.F32 R0, -RZ, R0.H0_H0 ;  /* 0x20000000ff007230 */ /* 0x004fca0000004100 */
[----:B------:R-:W-:-:S04]  /*5f60*/  FMUL.FTZ R0, R0, 1 ;  /* 0x3f80000000007820 */ /* 0x000fc80000410000 */
[----:B------:R0:W1:Y:S01]  /*5f70*/  F2F.F64.F32 R16, R0 ;  /* 0x0000000000107310 */ /* 0x0000620000201800 */
[----:B------:R-:W-:Y:S05]  /*5f80*/  BRA `(.L_x_7869) ;  /* 0x0000000800e87947 */ /* 0x000fea0003800000 */
.L_x_7872:
        /* <DEDUP_REMOVED lines=10> */
.L_x_7875:
[----:B------:R-:W2:Y:S02]  /*6030*/  LDG.E.U16 R2, desc[UR36][R2.64] ;  /* 0x0000002402027981 */ /* 0x000ea4000c1e1500 */
[----:B--2---:R-:W-:-:S05]  /*6040*/  HADD2.F32 R0, -RZ, R2.H0_H0 ;  /* 0x20000002ff007230 */ /* 0x004fca0000004100 */
[----:B------:R-:W-:-:S04]  /*6050*/  FMUL.FTZ R0, R0, 1 ;  /* 0x3f80000000007820 */ /* 0x000fc80000410000 */
[----:B------:R0:W1:Y:S01]  /*6060*/  F2F.F64.F32 R16, R0 ;  /* 0x0000000000107310 */ /* 0x0000620000201800 */
[----:B------:R-:W-:Y:S05]  /*6070*/  BRA `(.L_x_7869) ;  /* 0x0000000800ac7947 */ /* 0x000fea0003800000 */
.L_x_7874:
[----:B------:R0:W5:Y:S01]  /*6080*/  LDG.E.64 R16, desc[UR36][R2.64] ;  /* 0x0000002402107981 */ /* 0x000162000c1e1b00 */
[----:B------:R-:W-:Y:S05]  /*6090*/  BRA `(.L_x_7869) ;  /* 0x0000000800a47947 */ /* 0x000fea0003800000 */
.L_x_7864:
        /* <DEDUP_REMOVED lines=13> */
.L_x_7878:
[----:B------:R0:W5:Y:S01]  /*6170*/  LDG.E.64 R16, desc[UR36][R2.64] ;  /* 0x0000002402107981 */ /* 0x000162000c1e1b00 */
[----:B------:R-:W-:Y:S05]  /*6180*/  BRA `(.L_x_7869) ;  /* 0x0000000800687947 */ /* 0x000fea0003800000 */
.L_x_7877:
        /* <DEDUP_REMOVED lines=27> */
.L_x_7880:
        /* <DEDUP_REMOVED lines=14> */
.L_x_7879:
[----:B------:R-:W2:Y:S02]  /*6420*/  LDG.E.U16 R0, desc[UR36][R2.64] ;  /* 0x0000002402007981 */ /* 0x000ea4000c1e1500 */
[----:B--2---:R-:W-:-:S04]  /*6430*/  IMAD.U32 R0, R0, 0x10000, RZ ;  /* 0x0001000000007824 */ /* 0x004fc800078e00ff */
[----:B------:R-:W-:-:S04]  /*6440*/  FMUL.FTZ R0, R0, 1 ;  /* 0x3f80000000007820 */ /* 0x000fc80000410000 */
[----:B------:R0:W1:Y:S01]  /*6450*/  F2F.F64.F32 R16, R0 ;  /* 0x0000000000107310 */ /* 0x0000620000201800 */
[----:B------:R-:W-:Y:S05]  /*6460*/  BRA `(.L_x_7869) ;  /* 0x0000000400b07947 */ /* 0x000fea0003800000 */
.L_x_7876:
        /* <DEDUP_REMOVED lines=11> */
.L_x_7883:
        /* <DEDUP_REMOVED lines=21> */
.L_x_7885:
[----:B------:R-:W-:Y:S05]  /*6670*/  BSYNC.RECONVERGENT B0 ;  /* 0x0000000000007941 */ /* 0x000fea0003800200 */
.L_x_7884:
[----:B------:R-:W-:Y:S02]  /*6680*/  SHF.L.U32 R0, R0, 0x14, RZ ;  /* 0x0000001400007819 */ /* 0x000fe400000006ff */
[----:B------:R-:W-:-:S04]  /*6690*/  LEA R2, R2, 0x3b800000, 0x17 ;  /* 0x3b80000002027811 */ /* 0x000fc800078eb8ff */
[----:B------:R-:W-:-:S05]  /*66a0*/  LOP3.LUT R0, R2, R0, R7, 0xfe, !PT ;  /* 0x0000000002007212 */ /* 0x000fca00078efe07 */
[----:B------:R-:W-:-:S04]  /*66b0*/  FMUL.FTZ R0, R0, 1 ;  /* 0x3f80000000007820 */ /* 0x000fc80000410000 */
[----:B------:R0:W1:Y:S01]  /*66c0*/  F2F.F64.F32 R16, R0 ;  /* 0x0000000000107310 */ /* 0x0000620000201800 */
[----:B------:R-:W-:Y:S05]  /*66d0*/  BRA `(.L_x_7869) ;  /* 0x0000000400147947 */ /* 0x000fea0003800000 */
.L_x_7882:
        /* <DEDUP_REMOVED lines=21> */
.L_x_7887:
[----:B------:R-:W-:Y:S05]  /*6830*/  BSYNC.RECONVERGENT B0 ;  /* 0x0000000000007941 */ /* 0x000fea0003800200 */
.L_x_7886:
[----:B------:R-:W-:Y:S01]  /*6840*/  IMAD.SHL.U32 R0, R0, 0x200000, RZ ;  /* 0x0020000000007824 */ /* 0x000fe200078e00ff */
[----:B------:R-:W-:-:S04]  /*6850*/  LEA R2, R2, 0x37800000, 0x17 ;  /* 0x3780000002027811 */ /* 0x000fc800078eb8ff */
[----:B------:R-:W-:-:S05]  /*6860*/  LOP3.LUT R0, R2, R0, R7, 0xfe, !PT ;  /* 0x0000000002007212 */ /* 0x000fca00078efe07 */
[----:B------:R-:W-:-:S04]  /*6870*/  FMUL.FTZ R0, R0, 1 ;  /* 0x3f80000000007820 */ /* 0x000fc80000410000 */
[----:B------:R0:W1:Y:S01]  /*6880*/  F2F.F64.F32 R16, R0 ;  /* 0x0000000000107310 */ /* 0x0000620000201800 */
[----:B------:R-:W-:Y:S05]  /*6890*/  BRA `(.L_x_7869) ;  /* 0x0000000000a47947 */ /* 0x000fea0003800000 */
.L_x_7881:
        /* <DEDUP_REMOVED lines=18> */
.L_x_7868:
        /* <DEDUP_REMOVED lines=16> */
.L_x_7890:
[----:B------:R-:W-:Y:S01]  /*6ac0*/  CS2R R16, SRZ ;  /* 0x0000000000107805 */ /* 0x000fe2000001ff00 */
[----:B------:R-:W-:Y:S06]  /*6ad0*/  BRA `(.L_x_7869) ;  /* 0x0000000000147947 */ /* 0x000fec0003800000 */
.L_x_7889:
[----:B------:R-:W2:Y:S02]  /*6ae0*/  LDG.E.64 R16, desc[UR36][R2.64] ;  /* 0x0000002402107981 */ /* 0x000ea4000c1e1b00 */
[----:B--2---:R-:W0:Y:S01]  /*6af0*/  I2F.F64.U64 R16, R16 ;  /* 0x0000001000107312 */ /* 0x004e220000301800 */
[----:B------:R-:W-:Y:S05]  /*6b00*/  BRA `(.L_x_7869) ;  /* 0x0000000000087947 */ /* 0x000fea0003800000 */
.L_x_7888:
[----:B------:R-:W2:Y:S02]  /*6b10*/  LDG.E R2, desc[UR36][R2.64] ;  /* 0x0000002402027981 */ /* 0x000ea4000c1e1900 */
[----:B--2---:R0:W1:Y:S02]  /*6b20*/  I2F.F64.U32 R16, R2 ;  /* 0x0000000200107312 */ /* 0x0040640000201800 */
.L_x_7869:
[----:B------:R-:W-:Y:S05]  /*6b30*/  BSYNC.RECONVERGENT B6 ;  /* 0x0000000000067941 */ /* 0x000fea0003800200 */
.L_x_7863:
[----:B------:R-:W3:Y:S01]  /*6b40*/  LDCU.64 UR6, c[0x0][0x5f8] ;  /* 0x0000bf00ff0677ac */ /* 0x000ee20008000a00 */
[----:B------:R-:W-:Y:S01]  /*6b50*/  BSSY.RECONVERGENT B6, `(.L_x_7891) ;  /* 0x00000ec000067945 */ /* 0x000fe20003800200 */
[----:B------:R-:W-:-:S04]  /*6b60*/  UPRMT UR4, UR42, 0x9910, URZ ;  /* 0x000099102a047896 */ /* 0x000fc800080000ff */
[----:B------:R-:W-:Y:S01]  /*6b70*/  UISETP.GT.AND UP0, UPT, UR4, 0x9, UPT ;  /* 0x000000090400788c */ /* 0x000fe2000bf04270 */
[----:B---3--:R-:W-:-:S05]  /*6b80*/  IADD3 R22, P0, PT, R22, UR6, RZ ;  /* 0x0000000616167c10 */ /* 0x008fca000ff1e0ff */
        /* <DEDUP_REMOVED lines=13> */
.L_x_7895:
[----:B------:R-:W0:Y:S02]  /*6c60*/  LDG.E.U8 R4, desc[UR36][R22.64] ;  /* 0x0000002416047981 */ /* 0x000e24000c1e1100 */
[----:B0-----:R-:W0:Y:S01]  /*6c70*/  I2F.F64.U16 R4, R4 ;  /* 0x0000000400047312 */ /* 0x001e220000101800 */
[----:B------:R-:W-:Y:S05]  /*6c80*/  BRA `(.L_x_7897) ;  /* 0x0000000c00607947 */ /* 0x000fea0003800000 */
.L_x_7894:
[----:B------:R-:W-:-:S09]  /*6c90*/  UISETP.NE.AND UP0, UPT, UR4, 0x2, UPT ;  /* 0x000000020400788c */ /* 0x000fd2000bf05270 */
[----:B------:R-:W-:Y:S05]  /*6ca0*/  BRA.U !UP0, `(.L_x_7898) ;  /* 0x0000000108287547 */ /* 0x000fea000b800000 */
[----:B------:R-:W-:-:S09]  /*6cb0*/  UISETP.NE.AND UP0, UPT, UR4, 0x3, UPT ;  /* 0x000000030400788c */ /* 0x000fd2000bf05270 */
[----:B------:R-:W-:Y:S05]  /*6cc0*/  BRA.U !UP0, `(.L_x_7899) ;  /* 0x0000000108147547 */ /* 0x000fea000b800000 */
[----:B------:R-:W-:-:S09]  /*6cd0*/  UISETP.NE.AND UP0, UPT, UR4, 0x4, UPT ;  /* 0x000000040400788c */ /* 0x000fd2000bf05270 */
[----:B------:R-:W-:Y:S05]  /*6ce0*/  BRA.U UP0, `(.L_x_7896) ;  /* 0x0000000900ec7547 */ /* 0x000fea000b800000 */
[----:B0-----:R-:W3:Y:S02]  /*6cf0*/  LDG.E.64 R4, desc[UR36][R22.64] ;  /* 0x0000002416047981 */ /* 0x001ee4000c1e1b00 */
[----:B---3--:R-:W0:Y:S01]  /*6d00*/  I2F.F64.S64 R4, R4 ;  /* 0x0000000400047312 */ /* 0x008e220000301c00 */
[----:B------:R-:W-:Y:S05]  /*6d10*/  BRA `(.L_x_7897) ;  /* 0x0000000c003c7947 */ /* 0x000fea0003800000 */
.L_x_7899:
[----:B------:R-:W0:Y:S02]  /*6d20*/  LDG.E R4, desc[UR36][R22.64] ;  /* 0x0000002416047981 */ /* 0x000e24000c1e1900 */
[----:B0-----:R-:W0:Y:S01]  /*6d30*/  I2F.F64 R4, R4 ;  /* 0x0000000400047312 */ /* 0x001e220000201c00 */
[----:B------:R-:W-:Y:S05]  /*6d40*/  BRA `(.L_x_7897) ;  /* 0x0000000c00307947 */ /* 0x000fea0003800000 */
.L_x_7898:
[----:B------:R-:W0:Y:S02]  /*6d50*/  LDG.E.U16 R4, desc[UR36][R22.64] ;  /* 0x0000002416047981 */ /* 0x000e24000c1e1500 */
[----:B0-----:R-:W0:Y:S01]  /*6d60*/  I2F.F64.S16 R4, R4 ;  /* 0x0000000400047312 */ /* 0x001e220000101c00 */
[----:B------:R-:W-:Y:S05]  /*6d70*/  BRA `(.L_x_7897) ;  /* 0x0000000c00247947 */ /* 0x000fea0003800000 */
.L_x_7893:
        /* <DEDUP_REMOVED lines=8> */
[----:B0-----:R-:W0:Y:S01]  /*6e00*/  F2F.F64.F32 R4, R4 ;  /* 0x0000000400047310 */ /* 0x001e220000201800 */
[----:B------:R-:W-:Y:S05]  /*6e10*/  BRA `(.L_x_7897) ;  /* 0x0000000800fc7947 */ /* 0x000fea0003800000 */
.L_x_7901:
[----:B0-----:R-:W3:Y:S02]  /*6e20*/  LDG.E.U16 R0, desc[UR36][R22.64] ;  /* 0x0000002416007981 */ /* 0x001ee4000c1e1500 */
[----:B---3--:R-:W-:-:S05]  /*6e30*/  HADD2.F32 R0, -RZ, R0.H0_H0 ;  /* 0x20000000ff007230 */ /* 0x008fca0000004100 */
[----:B------:R-:W-:-:S04]  /*6e40*/  FMUL.FTZ R0, R0, 1 ;  /* 0x3f80000000007820 */ /* 0x000fc80000410000 */
[----:B------:R0:W3:Y:S01]  /*6e50*/  F2F.F64.F32 R4, R0 ;  /* 0x0000000000047310 */ /* 0x0000e20000201800 */
[----:B------:R-:W-:Y:S05]  /*6e60*/  BRA `(.L_x_7897) ;  /* 0x0000000800e87947 */ /* 0x000fea0003800000 */
.L_x_7900:
        /* <DEDUP_REMOVED lines=10> */
.L_x_7903:
[----:B------:R-:W0:Y:S02]  /*6f10*/  LDG.E.U16 R22, desc[UR36][R22.64] ;  /* 0x0000002416167981 */ /* 0x000e24000c1e1500 */
[----:B0-----:R-:W-:-:S05]  /*6f20*/  HADD2.F32 R0, -RZ, R22.H0_H0 ;  /* 0x20000016ff007230 */ /* 0x001fca0000004100 */
[----:B------:R-:W-:-:S04]  /*6f30*/  FMUL.FTZ R0, R0, 1 ;  /* 0x3f80000000007820 */ /* 0x000fc80000410000 */
[----:B------:R0:W3:Y:S01]  /*6f40*/  F2F.F64.F32 R4, R0 ;  /* 0x0000000000047310 */ /* 0x0000e20000201800 */
[----:B------:R-:W-:Y:S05]  /*6f50*/  BRA `(.L_x_7897) ;  /* 0x0000000800ac7947 */ /* 0x000fea0003800000 */
.L_x_7902:
[----:B0-----:R0:W5:Y:S01]  /*6f60*/  LDG.E.64 R4, desc[UR36][R22.64] ;  /* 0x0000002416047981 */ /* 0x001162000c1e1b00 */
[----:B------:R-:W-:Y:S05]  /*6f70*/  BRA `(.L_x_7897) ;  /* 0x0000000800a47947 */ /* 0x000fea0003800000 */
.L_x_7892:
        /* <DEDUP_REMOVED lines=9> */
[----:B------:R-:W-:Y:S02]  /*7010*/  MOV R4, RZ ;  /* 0x000000ff00047202 */ /* 0x000fe40000000f00 */
[----:B---3--:R-:W-:-:S04]  /*7020*/  ISETP.NE.AND P0, PT, R22, RZ, PT ;  /* 0x000000ff1600720c */ /* 0x008fc80003f05270 */
[----:B0-----:R-:W-:Y:S01]  /*7030*/  FSEL R5, RZ, 1.875, !P0 ;  /* 0x3ff00000ff057808 */ /* 0x001fe20004000000 */
[----:B------:R-:W-:Y:S08]  /*7040*/  BRA `(.L_x_7897) ;  /* 0x0000000800707947 */ /* 0x000ff00003800000 */
.L_x_7906:
[----:B0-----:R0:W5:Y:S01]  /*7050*/  LDG.E.64 R4, desc[UR36][R22.64] ;  /* 0x0000002416047981 */ /* 0x001162000c1e1b00 */
[----:B------:R-:W-:Y:S05]  /*7060*/  BRA `(.L_x_7897) ;  /* 0x0000000800687947 */ /* 0x000fea0003800000 */
.L_x_7905:
[----:B------:R-:W-:-:S09]  /*7070*/  UISETP.NE.AND UP0, UPT, UR4, 0xf, UPT ;  /* 0x0000000f0400788c */ /* 0x000fd2000bf05270 */
[----:B------:R-:W-:Y:S05]  /*7080*/  BRA.U !UP0, `(.L_x_7907) ;  /* 0x00000001089c7547 */ /* 0x000fea000b800000 */
[----:B------:R-:W-:-:S09]  /*7090*/  UISETP.NE.AND UP0, UPT, UR4, 0x17, UPT ;  /* 0x000000170400788c */ /* 0x000fd2000bf05270 */
[----:B------:R-:W-:Y:S05]  /*70a0*/  BRA.U !UP0, `(.L_x_7908) ;  /* 0x00000001085c7547 */ /* 0x000fea000b800000 */
[----:B------:R-:W-:-:S09]  /*70b0*/  UISETP.NE.AND UP0, UPT, UR4, 0x18, UPT ;  /* 0x000000180400788c */ /* 0x000fd2000bf05270 */
[----:B------:R-:W-:Y:S05]  /*70c0*/  BRA.U UP0, `(.L_x_7896) ;  /* 0x0000000500f47547 */ /* 0x000fea000b800000 */
[----:B0-----:R-:W3:Y:S01]  /*70d0*/  LDG.E.U8 R0, desc[UR36][R22.64] ;  /* 0x0000002416007981 */ /* 0x001ee2000c1e1100 */
[----:B------:R-:W-:Y:S02]  /*70e0*/  HFMA2 R4, -RZ, RZ, 0, 1.847743988037109375e-06 ;  /* 0x0000001fff047431 */ /* 0x000fe400000001ff */
[----:B---3--:R-:W-:-:S05]  /*70f0*/  IMAD.SHL.U32 R0, R0, 0x1000000, RZ ;  /* 0x0100000000007824 */ /* 0x008fca00078e00ff */
        /* <DEDUP_REMOVED lines=15> */
[----:B------:R-:W-:-:S04]  /*71f0*/  FMUL.FTZ R3, R3, 1 ;  /* 0x3f80000003037820 */ /* 0x000fc80000410000 */
[----:B------:R0:W3:Y:S01]  /*7200*/  F2F.F64.F32 R4, R3 ;  /* 0x0000000300047310 */ /* 0x0000e20000201800 */
[----:B------:R-:W-:Y:S05]  /*7210*/  BRA `(.L_x_7897) ;  /* 0x0000000400fc7947 */ /* 0x000fea0003800000 */
.L_x_7908:
[----:B0-----:R-:W3:Y:S02]  /*7220*/  LDG.E.U8 R3, desc[UR36][R22.64] ;  /* 0x0000002416037981 */ /* 0x001ee4000c1e1100 */
[C---:B---3--:R-:W-:Y:S01]  /*7230*/  SHF.L.U32 R0, R3.reuse, 0x19, RZ ;  /* 0x0000001903007819 */ /* 0x048fe200000006ff */
        /* <DEDUP_REMOVED lines=10> */
[----:B------:R0:W3:Y:S01]  /*72e0*/  F2F.F64.F32 R4, R0 ;  /* 0x0000000000047310 */ /* 0x0000e20000201800 */
[----:B------:R-:W-:Y:S05]  /*72f0*/  BRA `(.L_x_7897) ;  /* 0x0000000400c47947 */ /* 0x000fea0003800000 */
.L_x_7907:
[----:B0-----:R-:W3:Y:S02]  /*7300*/  LDG.E.U16 R0, desc[UR36][R22.64] ;  /* 0x0000002416007981 */ /* 0x001ee4000c1e1500 */
[----:B---3--:R-:W-:-:S05]  /*7310*/  SHF.L.U32 R0, R0, 0x10, RZ ;  /* 0x0000001000007819 */ /* 0x008fca00000006ff */
[----:B------:R-:W-:-:S04]  /*7320*/  FMUL.FTZ R0, R0, 1 ;  /* 0x3f80000000007820 */ /* 0x000fc80000410000 */
[----:B------:R0:W3:Y:S01]  /*7330*/  F2F.F64.F32 R4, R0 ;  /* 0x0000000000047310 */ /* 0x0000e20000201800 */
[----:B------:R-:W-:Y:S05]  /*7340*/  BRA `(.L_x_7897) ;  /* 0x0000000400b07947 */ /* 0x000fea0003800000 */
.L_x_7904:
        /* <DEDUP_REMOVED lines=11> */
.L_x_7911:
[----:B------:R-:W3:Y:S01]  /*7400*/  LDG.E.U8 R22, desc[UR36][R22.64] ;  /* 0x0000002416167981 */ /* 0x000ee2000c1e1100 */
[----:B0-----:R-:W-:Y:S02]  /*7410*/  CS2R R4, SRZ ;  /* 0x0000000000047805 */ /* 0x001fe4000001ff00 */
[----:B---3--:R-:W-:-:S13]  /*7420*/  ISETP.NE.AND P0, PT, R22, RZ, PT ;  /* 0x000000ff1600720c */ /* 0x008fda0003f05270 */
        /* <DEDUP_REMOVED lines=18> */
.L_x_7913:
[----:B------:R-:W-:Y:S05]  /*7550*/  BSYNC.RECONVERGENT B0 ;  /* 0x0000000000007941 */ /* 0x000fea0003800200 */
.L_x_7912:
[----:B------:R-:W-:Y:S01]  /*7560*/  IMAD.SHL.U32 R0, R0, 0x100000, RZ ;  /* 0x0010000000007824 */ /* 0x000fe200078e00ff */
[----:B------:R-:W-:-:S04]  /*7570*/  LEA R2, R2, 0x3b800000, 0x17 ;  /* 0x3b80000002027811 */ /* 0x000fc800078eb8ff */
[----:B------:R-:W-:-:S05]  /*7580*/  LOP3.LUT R0, R2, R0, R7, 0xfe, !PT ;  /* 0x0000000002007212 */ /* 0x000fca00078efe07 */
[----:B------:R-:W-:-:S04]  /*7590*/  FMUL.FTZ R0, R0, 1 ;  /* 0x3f80000000007820 */ /* 0x000fc80000410000 */
[----:B------:R0:W3:Y:S01]  /*75a0*/  F2F.F64.F32 R4, R0 ;  /* 0x0000000000047310 */ /* 0x0000e20000201800 */
[----:B------:R-:W-:Y:S05]  /*75b0*/  BRA `(.L_x_7897) ;  /* 0x0000000400147947 */ /* 0x000fea0003800000 */
.L_x_7910:
[----:B------:R-:W3:Y:S01]  /*75c0*/  LDG.E.U8 R22, desc[UR36][R22.64] ;  /* 0x0000002416167981 */ /* 0x000ee2000c1e1100 */
[----:B0-----:R-:W-:Y:S02]  /*75d0*/  CS2R R4, SRZ ;  /* 0x0000000000047805 */ /* 0x001fe4000001ff00 */
[----:B---3--:R-:W-:-:S13]  /*75e0*/  ISETP.NE.AND P0, PT, R22, RZ, PT ;  /* 0x000000ff1600720c */ /* 0x008fda0003f05270 */
        /* <DEDUP_REMOVED lines=18> */
.L_x_7915:
[----:B------:R-:W-:Y:S05]  /*7710*/  BSYNC.RECONVERGENT B0 ;  /* 0x0000000000007941 */ /* 0x000fea0003800200 */
.L_x_7914:
[----:B------:R-:W-:Y:S02]  /*7720*/  SHF.L.U32 R0, R0, 0x15, RZ ;  /* 0x0000001500007819 */ /* 0x000fe400000006ff */
[----:B------:R-:W-:-:S04]  /*7730*/  LEA R2, R2, 0x37800000, 0x17 ;  /* 0x3780000002027811 */ /* 0x000fc800078eb8ff */
[----:B------:R-:W-:-:S05]  /*7740*/  LOP3.LUT R0, R2, R0, R7, 0xfe, !PT ;  /* 0x0000000002007212 */ /* 0x000fca00078efe07 */
[----:B------:R-:W-:-:S04]  /*7750*/  FMUL.FTZ R0, R0, 1 ;  /* 0x3f80000000007820 */ /* 0x000fc80000410000 */
[----:B------:R0:W3:Y:S01]  /*7760*/  F2F.F64.F32 R4, R0 ;  /* 0x0000000000047310 */ /* 0x0000e20000201800 */
[----:B------:R-:W-:Y:S05]  /*7770*/  BRA `(.L_x_7897) ;  /* 0x0000000000a47947 */ /* 0x000fea0003800000 */
.L_x_7909:
[----:B------:R-:W-:-:S09]  /*7780*/  UISETP.NE.AND UP0, UPT, UR4, 0x1c, UPT ;  /* 0x0000001c0400788c */ /* 0x000fd2000bf05270 */
[----:B------:R-:W-:Y:S05]  /*7790*/  BRA.U !UP0, `(.L_x_7916) ;  /* 0x0000000108947547 */ /* 0x000fea000b800000 */
[----:B------:R-:W-:-:S09]  /*77a0*/  UISETP.NE.AND UP0, UPT, UR4, 0x1d, UPT ;  /* 0x0000001d0400788c */ /* 0x000fd2000bf05270 */
[----:B------:R-:W-:Y:S05]  /*77b0*/  BRA.U !UP0, `(.L_x_7917) ;  /* 0x0000000108807547 */ /* 0x000fea000b800000 */
[----:B------:R-:W-:-:S09]  /*77c0*/  UISETP.NE.AND UP0, UPT, UR4, 0x2c, UPT ;  /* 0x0000002c0400788c */ /* 0x000fd2000bf05270 */
[----:B------:R-:W-:Y:S05]  /*77d0*/  BRA.U UP0, `(.L_x_7896) ;  /* 0x0000000100307547 */ /* 0x000fea000b800000 */
[----:B0-----:R-:W3:Y:S01]  /*77e0*/  LDG.E.U8 R0, desc[UR36][R22.64] ;  /* 0x0000002416007981 */ /* 0x001ee2000c1e1100 */
[----:B------:R-:W-:Y:S02]  /*77f0*/  HFMA2 R5, -RZ, RZ, 0.5, 0 ;  /* 0x38000000ff057431 */ /* 0x000fe400000001ff */
[----:B------:R-:W-:Y:S01]  /*7800*/  IMAD.MOV.U32 R4, RZ, RZ, 0x0 ;  /* 0x00000000ff047424 */ /* 0x000fe200078e00ff */
[----:B---3--:R-:W-:-:S13]  /*7810*/  ISETP.NE.AND P0, PT, R0, RZ, PT ;  /* 0x000000ff0000720c */ /* 0x008fda0003f05270 */
[----:B------:R-:W-:Y:S05]  /*7820*/  @!P0 BRA `(.L_x_7897) ;  /* 0x0000000000788947 */ /* 0x000fea0003800000 */
[----:B------:R-:W-:-:S13]  /*7830*/  ISETP.NE.AND P0, PT, R0, 0xff, PT ;  /* 0x000000ff0000780c */ /* 0x000fda0003f05270 */
[----:B------:R-:W-:Y:S01]  /*7840*/  @P0 IMAD.SHL.U32 R0, R0, 0x800000, RZ ;  /* 0x0080000000000824 */ /* 0x000fe200078e00ff */
[----:B------:R-:W-:Y:S01]  /*7850*/  @!P0 MOV R4, 0x20000000 ;  /* 0x2000000000048802 */ /* 0x000fe20000000f00 */
[----:B------:R-:W-:Y:S02]  /*7860*/  @!P0 IMAD.MOV.U32 R5, RZ, RZ, 0x7ff80000 ;  /* 0x7ff80000ff058424 */ /* 0x000fe400078e00ff */
[----:B------:R-:W-:-:S04]  /*7870*/  @P0 FMUL.FTZ R0, R0, 1 ;  /* 0x3f80000000000820 */ /* 0x000fc80000410000 */
[----:B------:R0:W3:Y:S01]  /*7880*/  @P0 F2F.F64.F32 R4, R0 ;  /* 0x0000000000040310 */ /* 0x0000e20000201800 */
[----:B------:R-:W-:Y:S05]  /*7890*/  BRA `(.L_x_7897) ;  /* 0x00000000005c7947 */ /* 0x000fea0003800000 */
.L_x_7896:
[----:B0-----:R-:W-:Y:S01]  /*78a0*/  MOV R2, 0x130 ;  /* 0x0000013000027802 */ /* 0x001fe20000000f00 */
[----:B------:R-:W0:Y:S01]  /*78b0*/  LDCU.64 UR4, c[0x4][0x120] ;  /* 0x01002400ff0477ac */ /* 0x000e220008000a00 */
[----:B------:R-:W-:Y:S02]  /*78c0*/  HFMA2 R8, -RZ, RZ, 0, 4.64916229248046875e-06 ;  /* 0x0000004eff087431 */ /* 0x000fe400000001ff */
[----:B------:R-:W-:Y:S01]  /*78d0*/  IMAD.MOV.U32 R12, RZ, RZ, 0x1 ;  /* 0x00000001ff0c7424 */ /* 0x000fe200078e00ff */
[----:B------:R-:W-:Y:S01]  /*78e0*/  MOV R13, RZ ;  /* 0x000000ff000d7202 */ /* 0x000fe20000000f00 */
[----:B------:R-:W3:Y:S01]  /*78f0*/  LDCU.64 UR6, c[0x4][0x128] ;  /* 0x01002500ff0677ac */ /* 0x000ee20008000a00 */
[----:B------:R-:W1:Y:S01]  /*7900*/  LDC.64 R2, c[0x4][R2] ;  /* 0x0100000002027b82 */ /* 0x000e620000000a00 */
[----:B------:R-:W2:Y:S01]  /*7910*/  LDCU.64 UR8, c[0x4][URZ] ;  /* 0x01000000ff0877ac */ /* 0x000ea20008000a00 */
[----:B0-----:R-:W-:Y:S01]  /*7920*/  MOV R4, UR4 ;  /* 0x0000000400047c02 */ /* 0x001fe20008000f00 */
[----:B------:R-:W-:Y:S01]  /*7930*/  IMAD.U32 R5, RZ, RZ, UR5 ;  /* 0x00000005ff057e24 */ /* 0x000fe2000f8e00ff */
[----:B---3--:R-:W-:Y:S01]  /*7940*/  MOV R6, UR6 ;  /* 0x0000000600067c02 */ /* 0x008fe20008000f00 */
[----:B------:R-:W-:Y:S01]  /*7950*/  IMAD.U32 R7, RZ, RZ, UR7 ;  /* 0x00000007ff077e24 */ /* 0x000fe2000f8e00ff */
[----:B--2---:R-:W-:Y:S01]  /*7960*/  MOV R10, UR8 ;  /* 0x00000008000a7c02 */ /* 0x004fe20008000f00 */
[----:B------:R-:W-:-:S07]  /*7970*/  IMAD.U32 R11, RZ, RZ, UR9 ;  /* 0x00000009ff0b7e24 */ /* 0x000fce000f8e00ff */
[----:B------:R-:W-:-:S07]  /*7980*/  LEPC R20, `(.L_x_7918) ;  /* 0x000000001014794e */ /* 0x000fce0000000000 */
[----:B-1--45:R-:W-:Y:S05]  /*7990*/  CALL.ABS.NOINC R2 ;  /* 0x0000000002007343 */ /* 0x032fea0003c00000 */
.L_x_7918:
[----:B------:R-:W-:Y:S01]  /*79a0*/  CS2R R4, SRZ ;  /* 0x0000000000047805 */ /* 0x000fe2000001ff00 */
[----:B------:R-:W-:Y:S06]  /*79b0*/  BRA `(.L_x_7897) ;  /* 0x0000000000147947 */ /* 0x000fec0003800000 */
.L_x_7917:
[----:B0-----:R-:W3:Y:S02]  /*79c0*/  LDG.E.64 R4, desc[UR36][R22.64] ;  /* 0x0000002416047981 */ /* 0x001ee4000c1e1b00 */
[----:B---3--:R-:W0:Y:S01]  /*79d0*/  I2F.F64.U64 R4, R4 ;  /* 0x0000000400047312 */ /* 0x008e220000301800 */
[----:B------:R-:W-:Y:S05]  /*79e0*/  BRA `(.L_x_7897) ;  /* 0x0000000000087947 */ /* 0x000fea0003800000 */
.L_x_7916:
[----:B------:R-:W0:Y:S02]  /*79f0*/  LDG.E R4, desc[UR36][R22.64] ;  /* 0x0000002416047981 */ /* 0x000e24000c1e1900 */
[----:B0-----:R-:W0:Y:S02]  /*7a00*/  I2F.F64.U32 R4, R4 ;  /* 0x0000000400047312 */ /* 0x001e240000201800 */
.L_x_7897:
[----:B------:R-:W-:Y:S05]  /*7a10*/  BSYNC.RECONVERGENT B6 ;  /* 0x0000000000067941 */ /* 0x000fea0003800200 */
.L_x_7891:
[----:B------:R-:W0:Y:S02]  /*7a20*/  LDCU.64 UR6, c[0x0][0x5e8] ;  /* 0x0000bd00ff0677ac */ /* 0x000e240008000a00 */
[----:B012345:R-:W-:Y:S01]  /*7a30*/  DMUL R4, R4, R16 ;  /* 0x0000001004047228 */ /* 0x03ffe20000000000 */
[----:B------:R-:W-:-:S04]  /*7a40*/  UPRMT UR4, UR43, 0x9910, URZ ;  /* 0x000099102b047896 */ /* 0x000fc800080000ff */
[----:B------:R-:W-:Y:S01]  /*7a50*/  UISETP.GT.AND UP0, UPT, UR4, 0x9, UPT ;  /* 0x000000090400788c */ /* 0x000fe2000bf04270 */
[----:B------:R-:W-:-:S05]  /*7a60*/  IADD3 R2, P0, PT, R18, UR6, RZ ;  /* 0x0000000612027c10 */ /* 0x000fca000ff1e0ff */
        /* <DEDUP_REMOVED lines=13> */
.L_x_7922:
[----:B------:R-:W0:Y:S02]  /*7b40*/  F2I.S64.F64.TRUNC R4, R4 ;  /* 0x0000000400047311 */ /* 0x000e24000030d900 */
[----:B0-----:R-:W-:-:S05]  /*7b50*/  MOV R7, R4 ;  /* 0x0000000400077202 */ /* 0x001fca0000000f00 */
[----:B------:R0:W-:Y:S01]  /*7b60*/  STG.E.U8 desc[UR36][R2.64], R7 ;  /* 0x0000000702007986 */ /* 0x0001e2000c101124 */
[----:B------:R-:W-:Y:S05]  /*7b70*/  BRA `(.L_x_7924) ;  /* 0x0000000c00e07947 */ /* 0x000fea0003800000 */
.L_x_7921:
        /* <DEDUP_REMOVED lines=9> */
.L_x_7926:
[----:B------:R-:W0:Y:S02]  /*7c10*/  F2I.F64.TRUNC R5, R4 ;  /* 0x0000000400057311 */ /* 0x000e24000030d100 */
[----:B0-----:R0:W-:Y:S01]  /*7c20*/  STG.E desc[UR36][R2.64], R5 ;  /* 0x0000000502007986 */ /* 0x0011e2000c101924 */
[----:B------:R-:W-:Y:S05]  /*7c30*/  BRA `(.L_x_7924) ;  /* 0x0000000c00b07947 */ /* 0x000fea0003800000 */
.L_x_7925:
[----:B------:R-:W0:Y:S02]  /*7c40*/  F2I.F64.TRUNC R5, R4 ;  /* 0x0000000400057311 */ /* 0x000e24000030d100 */
[----:B0-----:R0:W-:Y:S01]  /*7c50*/  STG.E.U16 desc[UR36][R2.64], R5 ;  /* 0x0000000502007986 */ /* 0x0011e2000c101524 */
[----:B------:R-:W-:Y:S05]  /*7c60*/  BRA `(.L_x_7924) ;  /* 0x0000000c00a47947 */ /* 0x000fea0003800000 */
.L_x_7920:
        /* <DEDUP_REMOVED lines=13> */
.L_x_7928:
        /* <DEDUP_REMOVED lines=8> */
.L_x_7927:
        /* <DEDUP_REMOVED lines=14> */
.L_x_7930:
        /* <DEDUP_REMOVED lines=9> */
.L_x_7929:
[----:B------:R0:W-:Y:S01]  /*7f30*/  STG.E.64 desc[UR36][R2.64], R4 ;  /* 0x0000000402007986 */ /* 0x0001e2000c101b24 */
[----:B------:R-:W-:Y:S05]  /*7f40*/  BRA `(.L_x_7924) ;  /* 0x0000000800ec7947 */ /* 0x000fea0003800000 */
.L_x_7919:
        /* <DEDUP_REMOVED lines=13> */
.L_x_7934:
        /* <DEDUP_REMOVED lines=22> */
.L_x_7937:
[----:B------:R-:W-:-:S04]  /*8180*/  SHF.R.U32.HI R5, RZ, 0x18, R7 ;  /* 0x00000018ff057819 */ /* 0x000fc80000011607 */
[----:B------:R-:W-:-:S07]  /*8190*/  LOP3.LUT R0, R0, 0x80, R5, 0xf8, !PT ;  /* 0x0000008000007812 */ /* 0x000fce00078ef805 */
.L_x_7936:
[----:B------:R-:W-:Y:S05]  /*81a0*/  BSYNC.RECONVERGENT B0 ;  /* 0x0000000000007941 */ /* 0x000fea0003800200 */
.L_x_7935:
[----:B------:R0:W-:Y:S01]  /*81b0*/  STG.E.U8 desc[UR36][R2.64], R0 ;  /* 0x0000000002007986 */ /* 0x0001e2000c101124 */
[----:B------:R-:W-:Y:S05]  /*81c0*/  BRA `(.L_x_7924) ;  /* 0x00000008004c7947 */ /* 0x000fea0003800000 */
.L_x_7933:
        /* <DEDUP_REMOVED lines=22> */
.L_x_7940:
[----:B------:R-:W-:-:S04]  /*8330*/  SHF.R.U32.HI R5, RZ, 0x18, R7 ;  /* 0x00000018ff057819 */ /* 0x000fc80000011607 */
[----:B------:R-:W-:-:S07]  /*8340*/  LOP3.LUT R0, R0, 0x80, R5, 0xf8, !PT ;  /* 0x0000008000007812 */ /* 0x000fce00078ef805 */
.L_x_7939:
[----:B------:R-:W-:Y:S05]  /*8350*/  BSYNC.RECONVERGENT B0 ;  /* 0x0000000000007941 */ /* 0x000fea0003800200 */
.L_x_7938:
[----:B------:R0:W-:Y:S01]  /*8360*/  STG.E.U8 desc[UR36][R2.64], R0 ;  /* 0x0000000002007986 */ /* 0x0001e2000c101124 */
[----:B------:R-:W-:Y:S05]  /*8370*/  BRA `(.L_x_7924) ;  /* 0x0000000400e07947 */ /* 0x000fea0003800000 */
.L_x_7932:
        /* <DEDUP_REMOVED lines=26> */
.L_x_7942:
[----:B------:R-:W0:Y:S02]  /*8520*/  F2I.U64.F64.TRUNC R4, R4 ;  /* 0x0000000400047311 */ /* 0x000e24000030d800 */
[----:B0-----:R0:W-:Y:S01]  /*8530*/  STG.E.64 desc[UR36][R2.64], R4 ;  /* 0x0000000402007986 */ /* 0x0011e2000c101b24 */
[----:B------:R-:W-:Y:S05]  /*8540*/  BRA `(.L_x_7924) ;  /* 0x00000004006c7947 */ /* 0x000fea0003800000 */
.L_x_7941:
[----:B------:R-:W0:Y:S02]  /*8550*/  F2I.U32.F64.TRUNC R5, R4 ;  /* 0x0000000400057311 */ /* 0x000e24000030d000 */
[----:B0-----:R0:W-:Y:S01]  /*8560*/  STG.E desc[UR36][R2.64], R5 ;  /* 0x0000000502007986 */ /* 0x0011e2000c101924 */
[----:B------:R-:W-:Y:S05]  /*8570*/  BRA `(.L_x_7924) ;  /* 0x0000000400607947 */ /* 0x000fea0003800000 */
.L_x_7931:
        /* <DEDUP_REMOVED lines=10> */
.L_x_7944:
[----:B------:R-:W-:-:S05]  /*8620*/  CS2R R6, SRZ ;  /* 0x0000000000067805 */ /* 0x000fca000001ff00 */
[----:B------:R4:W-:Y:S01]  /*8630*/  STG.E.128 desc[UR36][R2.64], R4 ;  /* 0x0000000402007986 */ /* 0x0009e2000c101d24 */
[----:B------:R-:W-:Y:S05]  /*8640*/  BRA `(.L_x_7924) ;  /* 0x00000004002c7947 */ /* 0x000fea0003800000 */
.L_x_7943:
[----:B------:R-:W-:-:S09]  /*8650*/  UISETP.NE.AND UP0, UPT, UR4, 0xf, UPT ;  /* 0x0000000f0400788c */ /* 0x000fd2000bf05270 */
[----:B------:R-:W-:Y:S05]  /*8660*/  BRA.U !UP0, `(.L_x_7945) ;  /* 0x0000000508087547 */ /* 0x000fea000b800000 */
[----:B------:R-:W-:-:S09]  /*8670*/  UISETP.NE.AND UP0, UPT, UR4, 0x17, UPT ;  /* 0x000000170400788c */ /* 0x000fd2000bf05270 */
[----:B------:R-:W-:Y:S05]  /*8680*/  BRA.U !UP0, `(.L_x_7946) ;  /* 0x0000000108a07547 */ /* 0x000fea000b800000 */
[----:B------:R-:W-:-:S09]  /*8690*/  UISETP.NE.AND UP0, UPT, UR4, 0x18, UPT ;  /* 0x000000180400788c */ /* 0x000fd2000bf05270 */
[----:B------:R-:W-:Y:S05]  /*86a0*/  BRA.U !UP0, `(.L_x_7947) ;  /* 0x0000000108447547 */ /* 0x000fea000b800000 */
.L_x_7923:
        /* <DEDUP_REMOVED lines=16> */
.L_x_7948:
[----:B------:R-:W-:Y:S05]  /*87b0*/  BRA `(.L_x_7924) ;  /* 0x0000000000d07947 */ /* 0x000fea0003800000 */
.L_x_7947:
        /* <DEDUP_REMOVED lines=17> */
.L_x_7950:
[----:B------:R-:W-:Y:S05]  /*88d0*/  BSYNC.RECONVERGENT B0 ;  /* 0x0000000000007941 */ /* 0x000fea0003800200 */
.L_x_7949:
[----:B------:R-:W-:-:S05]  /*88e0*/  LOP3.LUT R7, R0, 0x80, R7, 0xf8, !PT ;  /* 0x0000008000077812 */ /* 0x000fca00078ef807 */
[----:B------:R2:W-:Y:S01]  /*88f0*/  STG.E.U8 desc[UR36][R2.64], R7 ;  /* 0x0000000702007986 */ /* 0x0005e2000c101124 */
[----:B------:R-:W-:Y:S05]  /*8900*/  BRA `(.L_x_7924) ;  /* 0x00000000007c7947 */ /* 0x000fea0003800000 */
.L_x_7946:
        /* <DEDUP_REMOVED lines=16> */
.L_x_7952:
[----:B------:R-:W-:Y:S02]  /*8a10*/  ISETP.GT.U32.AND P0, PT, R6, 0x7f800000, PT ;  /* 0x7f8000000600780c */ /* 0x000fe40003f04070 */
[----:B------:R-:W-:-:S04]  /*8a20*/  MOV R0, 0x7f ;  /* 0x0000007f00007802 */ /* 0x000fc80000000f00 */
[----:B------:R-:W-:-:S07]  /*8a30*/  SEL R0, R0, 0x7c, P0 ;  /* 0x0000007c00007807 */ /* 0x000fce0000000000 */
.L_x_7953:
[----:B------:R-:W-:Y:S05]  /*8a40*/  BSYNC.RECONVERGENT B0 ;  /* 0x0000000000007941 */ /* 0x000fea0003800200 */
.L_x_7951:
[----:B------:R-:W-:-:S04]  /*8a50*/  SHF.R.U32.HI R5, RZ, 0x18, R7 ;  /* 0x00000018ff057819 */ /* 0x000fc80000011607 */
[----:B------:R-:W-:-:S05]  /*8a60*/  LOP3.LUT R5, R0, 0x80, R5, 0xf8, !PT ;  /* 0x0000008000057812 */ /* 0x000fca00078ef805 */
[----:B------:R1:W-:Y:S01]  /*8a70*/  STG.E.U8 desc[UR36][R2.64], R5 ;  /* 0x0000000502007986 */ /* 0x0003e2000c101124 */
[----:B------:R-:W-:Y:S05]  /*8a80*/  BRA `(.L_x_7924) ;  /* 0x00000000001c7947 */ /* 0x000fea0003800000 */
.L_x_7945:
[----:B------:R-:W-:Y:S01]  /*8a90*/  UMOV UR4, 0xf0000000 ;  /* 0xf000000000047882 */ /* 0x000fe20000000000 */
[----:B------:R-:W-:Y:S01]  /*8aa0*/  UMOV UR5, 0x380fffff ;  /* 0x380fffff00057882 */ /* 0x000fe20000000000 */
[----:B------:R-:W0:Y:S01]  /*8ab0*/  F2F.F32.F64 R0, R4 ;  /* 0x0000000400007310 */ /* 0x000e220000301000 */
[----:B------:R-:W-:-:S14]  /*8ac0*/  DSETP.GEU.AND P0, PT, |R4|, UR4, PT ;  /* 0x0000000404007e2a */ /* 0x000fdc000bf0e200 */
[----:B0-----:R-:W-:-:S05]  /*8ad0*/  @!P0 FMUL R0, R0, 1.175494350822287508e-38 ;  /* 0x0080000000008820 */ /* 0x001fca0000400000 */
[----:B------:R-:W-:-:S05]  /*8ae0*/  F2FP.BF16.F32.PACK_AB R0, RZ, R0 ;  /* 0x00000000ff00723e */ /* 0x000fca00000010ff */
[----:B------:R0:W-:Y:S02]  /*8af0*/  STG.E.U16 desc[UR36][R2.64], R0 ;  /* 0x0000000002007986 */ /* 0x0001e4000c101524 */
.L_x_7924:
[----:B------:R-:W-:-:S07]  /*8b00*/  VIADD R19, R19, 0x80 ;  /* 0x0000008013137836 */ /* 0x000fce0000000000 */
.L_x_7861:
[----:B------:R-:W-:Y:S05]  /*8b10*/  BSYNC.RECONVERGENT B7 ;  /* 0x0000000000077941 */ /* 0x000fea0003800200 */
.L_x_7860:
[----:B------:R-:W5:Y:S01]  /*8b20*/  LDCU UR4, c[0x0][0x380] ;  /* 0x00007000ff0477ac */ /* 0x000f620008000800 */
[----:B------:R-:W-:Y:S01]  /*8b30*/  BSSY.RECONVERGENT B7, `(.L_x_7954) ;  /* 0x0000450000077945 */ /* 0x000fe20003800200 */
[----:B-----5:R-:W-:-:S13]  /*8b40*/  ISETP.GE.AND P0, PT, R19, UR4, PT ;  /* 0x0000000413007c0c */ /* 0x020fda000bf06270 */
[----:B------:R-:W-:Y:S05]  /*8b50*/  @P0 BRA `(.L_x_7955) ;  /* 0x0000004400340947 */ /* 0x000fea0003800000 */
[----:B------:R-:W5:Y:S01]  /*8b60*/  LDCU UR4, c[0x0][0x388] ;  /* 0x00007100ff0477ac */ /* 0x000f620008000800 */
[----:B------:R-:W-:Y:S01]  /*8b70*/  HFMA2 R18, -RZ, RZ, 0, 0 ;  /* 0x00000000ff127431 */ /* 0x000fe200000001ff */
        /* <DEDUP_REMOVED lines=352> */
.L_x_7956:
        /* <DEDUP_REMOVED lines=18> */
.L_x_7961:
[----:B------:R-:W2:Y:S02]  /*a2a0*/  LDG.E.U8 R2, desc[UR36][R2.64] ;  /* 0x0000002402027981 */ /* 0x000ea4000c1e1100 */
[----:B--2---:R0:W1:Y:S01]  /*a2b0*/  I2F.F64.U16 R16, R2 ;  /* 0x0000000200107312 */ /* 0x0040620000101800 */
[----:B------:R-:W-:Y:S05]  /*a2c0*/  BRA `(.L_x_7963) ;  /* 0x0000000c00607947 */ /* 0x000fea0003800000 */
.L_x_7960:
        /* <DEDUP_REMOVED lines=9> */
.L_x_7965:
[----:B------:R-:W2:Y:S02]  /*a360*/  LDG.E R2, desc[UR36][R2.64] ;  /* 0x0000002402027981 */ /* 0x000ea4000c1e1900 */
[----:B--2---:R0:W1:Y:S01]  /*a370*/  I2F.F64 R16, R2 ;  /* 0x0000000200107312 */ /* 0x0040620000201c00 */
[----:B------:R-:W-:Y:S05]  /*a380*/  BRA `(.L_x_7963) ;  /* 0x0000000c00307947 */ /* 0x000fea0003800000 */
.L_x_7964:
[----:B------:R-:W2:Y:S02]  /*a390*/  LDG.E.U16 R2, desc[UR36][R2.64] ;  /* 0x0000002402027981 */ /* 0x000ea4000c1e1500 */
[----:B--2---:R0:W1:Y:S01]  /*a3a0*/  I2F.F64.S16 R16, R2 ;  /* 0x0000000200107312 */ /* 0x0040620000101c00 */
[----:B------:R-:W-:Y:S05]  /*a3b0*/  BRA `(.L_x_7963) ;  /* 0x0000000c00247947 */ /* 0x000fea0003800000 */
.L_x_7959:
        /* <DEDUP_REMOVED lines=10> */
.L_x_7967:
[----:B------:R-:W2:Y:S02]  /*a460*/  LDG.E.U16 R0, desc[UR36][R2.64] ;  /* 0x0000002402007981 */ /* 0x000ea4000c1e1500 */
[----:B--2---:R-:W-:-:S05]  /*a470*/  HADD2.F32 R0, -RZ, R0.H0_H0 ;  /* 0x20000000ff007230 */ /* 0x004fca0000004100 */
[----:B------:R-:W-:-:S04]  /*a480*/  FMUL.FTZ R0, R0, 1 ;  /* 0x3f80000000007820 */ /* 0x000fc80000410000 */
[----:B------:R0:W1:Y:S01]  /*a490*/  F2F.F64.F32 R16, R0 ;  /* 0x0000000000107310 */ /* 0x0000620000201800 */
[----:B------:R-:W-:Y:S05]  /*a4a0*/  BRA `(.L_x_7963) ;  /* 0x0000000800e87947 */ /* 0x000fea0003800000 */
.L_x_7966:
        /* <DEDUP_REMOVED lines=10> */
.L_x_7969:
[----:B------:R-:W2:Y:S02]  /*a550*/  LDG.E.U16 R2, desc[UR36][R2.64] ;  /* 0x0000002402027981 */ /* 0x000ea4000c1e1500 */
[----:B--2---:R-:W-:-:S05]  /*a560*/  HADD2.F32 R0, -RZ, R2.H0_H0 ;  /* 0x20000002ff007230 */ /* 0x004fca0000004100 */
[----:B------:R-:W-:-:S04]  /*a570*/  FMUL.FTZ R0, R0, 1 ;  /* 0x3f80000000007820 */ /* 0x000fc80000410000 */
[----:B------:R0:W1:Y:S01]  /*a580*/  F2F.F64.F32 R16, R0 ;  /* 0x0000000000107310 */ /* 0x0000620000201800 */
[----:B------:R-:W-:Y:S05]  /*a590*/  BRA `(.L_x_7963) ;  /* 0x0000000800ac7947 */ /* 0x000fea0003800000 */
.L_x_7968:
[----:B------:R0:W5:Y:S01]  /*a5a0*/  LDG.E.64 R16, desc[UR36][R2.64] ;  /* 0x0000002402107981 */ /* 0x000162000c1e1b00 */
[----:B------:R-:W-:Y:S05]  /*a5b0*/  BRA `(.L_x_7963) ;  /* 0x0000000800a47947 */ /* 0x000fea0003800000 */
.L_x_7958:
        /* <DEDUP_REMOVED lines=13> */
.L_x_7972:
[----:B------:R0:W5:Y:S01]  /*a690*/  LDG.E.64 R16, desc[UR36][R2.64] ;  /* 0x0000002402107981 */ /* 0x000162000c1e1b00 */
[----:B------:R-:W-:Y:S05]  /*a6a0*/  BRA `(.L_x_7963) ;  /* 0x0000000800687947 */ /* 0x000fea0003800000 */
.L_x_7971:
        /* <DEDUP_REMOVED lines=27> */
.L_x_7974:
        /* <DEDUP_REMOVED lines=14> */
.L_x_7973:
[----:B------:R-:W2:Y:S02]  /*a940*/  LDG.E.U16 R0, desc[UR36][R2.64] ;  /* 0x0000002402007981 */ /* 0x000ea4000c1e1500 */
[----:B--2---:R-:W-:-:S05]  /*a950*/  SHF.L.U32 R0, R0, 0x10, RZ ;  /* 0x0000001000007819 */ /* 0x004fca00000006ff */
[----:B------:R-:W-:-:S04]  /*a960*/  FMUL.FTZ R0, R0, 1 ;  /* 0x3f80000000007820 */ /* 0x000fc80000410000 */
[----:B------:R0:W1:Y:S01]  /*a970*/  F2F.F64.F32 R16, R0 ;  /* 0x0000000000107310 */ /* 0x0000620000201800 */
[----:B------:R-:W-:Y:S05]  /*a980*/  BRA `(.L_x_7963) ;  /* 0x0000000400b07947 */ /* 0x000fea0003800000 */
.L_x_7970:
        /* <DEDUP_REMOVED lines=11> */
.L_x_7977:
        /* <DEDUP_REMOVED lines=21> */
.L_x_7979:
[----:B------:R-:W-:Y:S05]  /*ab90*/  BSYNC.RECONVERGENT B0 ;  /* 0x0000000000007941 */ /* 0x000fea0003800200 */
.L_x_7978:
[----:B------:R-:W-:Y:S01]  /*aba0*/  IMAD.SHL.U32 R0, R0, 0x100000, RZ ;  /* 0x0010000000007824 */ /* 0x000fe200078e00ff */
[----:B------:R-:W-:-:S04]  /*abb0*/  LEA R2, R2, 0x3b800000, 0x17 ;  /* 0x3b80000002027811 */ /* 0x000fc800078eb8ff */
[----:B------:R-:W-:-:S05]  /*abc0*/  LOP3.LUT R0, R2, R0, R7, 0xfe, !PT ;  /* 0x0000000002007212 */ /* 0x000fca00078efe07 */
[----:B------:R-:W-:-:S04]  /*abd0*/  FMUL.FTZ R0, R0, 1 ;  /* 0x3f80000000007820 */ /* 0x000fc80000410000 */
[----:B------:R0:W1:Y:S01]  /*abe0*/  F2F.F64.F32 R16, R0 ;  /* 0x0000000000107310 */ /* 0x0000620000201800 */
[----:B------:R-:W-:Y:S05]  /*abf0*/  BRA `(.L_x_7963) ;  /* 0x0000000400147947 */ /* 0x000fea0003800000 */
.L_x_7976:
        /* <DEDUP_REMOVED lines=21> */
.L_x_7981:
[----:B------:R-:W-:Y:S05]  /*ad50*/  BSYNC.RECONVERGENT B0 ;  /* 0x0000000000007941 */ /* 0x000fea0003800200 */
.L_x_7980:
[----:B------:R-:W-:Y:S02]  /*ad60*/  SHF.L.U32 R0, R0, 0x15, RZ ;  /* 0x0000001500007819 */ /* 0x000fe400000006ff */
[----:B------:R-:W-:-:S04]  /*ad70*/  LEA R2, R2, 0x37800000, 0x17 ;  /* 0x3780000002027811 */ /* 0x000fc800078eb8ff */
[----:B------:R-:W-:-:S05]  /*ad80*/  LOP3.LUT R0, R2, R0, R7, 0xfe, !PT ;  /* 0x0000000002007212 */ /* 0x000fca00078efe07 */
[----:B------:R-:W-:-:S04]  /*ad90*/  FMUL.FTZ R0, R0, 1 ;  /* 0x3f80000000007820 */ /* 0x000fc80000410000 */
[----:B------:R0:W1:Y:S01]  /*ada0*/  F2F.F64.F32 R16, R0 ;  /* 0x0000000000107310 */ /* 0x0000620000201800 */
[----:B------:R-:W-:Y:S05]  /*adb0*/  BRA `(.L_x_7963) ;  /* 0x0000000000a47947 */ /* 0x000fea0003800000 */
.L_x_7975:
[----:B------:R-:W-:-:S09]  /*adc0*/  UISETP.NE.AND UP0, UPT, UR4, 0x1c, UPT ;  /* 0x0000001c0400788c */ /* 0x000fd2000bf05270 */
[----:B------:R-:W-:Y:S05]  /*add0*/  BRA.U !UP0, `(.L_x_7982) ;  /* 0x0000000108947547 */ /* 0x000fea000b800000 */
[----:B------:R-:W-:-:S09]  /*ade0*/  UISETP.NE.AND UP0, UPT, UR4, 0x1d, UPT ;  /* 0x0000001d0400788c */ /* 0x000fd2000bf05270 */
[----:B------:R-:W-:Y:S05]  /*adf0*/  BRA.U !UP0, `(.L_x_7983) ;  /* 0x0000000108807547 */ /* 0x000fea000b800000 */
[----:B------:R-:W-:-:S09]  /*ae00*/  UISETP.NE.AND UP0, UPT, UR4, 0x2c, UPT ;  /* 0x0000002c0400788c */ /* 0x000fd2000bf05270 */
[----:B------:R-:W-:Y:S05]  /*ae10*/  BRA.U UP0, `(.L_x_7962) ;  /* 0x0000000100307547 */ /* 0x000fea000b800000 */
[----:B------:R-:W2:Y:S01]  /*ae20*/  LDG.E.U8 R0, desc[UR36][R2.64] ;  /* 0x0000002402007981 */ /* 0x000ea2000c1e1100 */
[----:B------:R-:W-:Y:S02]  /*ae30*/  HFMA2 R17, -RZ, RZ, 0.5, 0 ;  /* 0x38000000ff117431 */ /* 0x000fe400000001ff */
        /* <DEDUP_REMOVED lines=10> */
.L_x_7962:
[----:B------:R-:W-:Y:S01]  /*aee0*/  MOV R2, 0x130 ;  /* 0x0000013000027802 */ /* 0x000fe20000000f00 */
        /* <DEDUP_REMOVED lines=15> */
.L_x_7984:
[----:B------:R-:W-:Y:S01]  /*afe0*/  CS2R R16, SRZ ;  /* 0x0000000000107805 */ /* 0x000fe2000001ff00 */
[----:B------:R-:W-:Y:S06]  /*aff0*/  BRA `(.L_x_7963) ;  /* 0x0000000000147947 */ /* 0x000fec0003800000 */
.L_x_7983:
[----:B------:R-:W2:Y:S02]  /*b000*/  LDG.E.64 R16, desc[UR36][R2.64] ;  /* 0x0000002402107981 */ /* 0x000ea4000c1e1b00 */
[----:B--2---:R-:W0:Y:S01]  /*b010*/  I2F.F64.U64 R16, R16 ;  /* 0x0000001000107312 */ /* 0x004e220000301800 */
[----:B------:R-:W-:Y:S05]  /*b020*/  BRA `(.L_x_7963) ;  /* 0x0000000000087947 */ /* 0x000fea0003800000 */
.L_x_7982:
[----:B------:R-:W2:Y:S02]  /*b030*/  LDG.E R2, desc[UR36][R2.64] ;  /* 0x0000002402027981 */ /* 0x000ea4000c1e1900 */
[----:B--2---:R3:W4:Y:S02]  /*b040*/  I2F.F64.U32 R16, R2 ;  /* 0x0000000200107312 */ /* 0x0047240000201800 */
.L_x_7963:
[----:B------:R-:W-:Y:S05]  /*b050*/  BSYNC.RECONVERGENT B6 ;  /* 0x0000000000067941 */ /* 0x000fea0003800200 */
.L_x_7957:
        /* <DEDUP_REMOVED lines=18> */
.L_x_7989:
[----:B------:R-:W0:Y:S02]  /*b180*/  LDG.E.U8 R4, desc[UR36][R22.64] ;  /* 0x0000002416047981 */ /* 0x000e24000c1e1100 */
[----:B0-----:R-:W0:Y:S01]  /*b190*/  I2F.F64.U16 R4, R4 ;  /* 0x0000000400047312 */ /* 0x001e220000101800 */
[----:B------:R-:W-:Y:S05]  /*b1a0*/  BRA `(.L_x_7991) ;  /* 0x0000000c00607947 */ /* 0x000fea0003800000 */
.L_x_7988:
        /* <DEDUP_REMOVED lines=9> */
.L_x_7993:
[----:B------:R-:W0:Y:S02]  /*b240*/  LDG.E R4, desc[UR36][R22.64] ;  /* 0x0000002416047981 */ /* 0x000e24000c1e1900 */
[----:B0-----:R-:W0:Y:S01]  /*b250*/  I2F.F64 R4, R4 ;  /* 0x0000000400047312 */ /* 0x001e220000201c00 */
[----:B------:R-:W-:Y:S05]  /*b260*/  BRA `(.L_x_7991) ;  /* 0x0000000c00307947 */ /* 0x000fea0003800000 */
.L_x_7992:
[----:B------:R-:W0:Y:S02]  /*b270*/  LDG.E.U16 R4, desc[UR36][R22.64] ;  /* 0x0000002416047981 */ /* 0x000e24000c1e1500 */
[----:B0-----:R-:W0:Y:S01]  /*b280*/  I2F.F64.S16 R4, R4 ;  /* 0x0000000400047312 */ /* 0x001e220000101c00 */
[----:B------:R-:W-:Y:S05]  /*b290*/  BRA `(.L_x_7991) ;  /* 0x0000000c00247947 */ /* 0x000fea0003800000 */
.L_x_7987:
        /* <DEDUP_REMOVED lines=10> */
.L_x_7995:
[----:B01----:R-:W3:Y:S02]  /*b340*/  LDG.E.U16 R0, desc[UR36][R22.64] ;  /* 0x0000002416007981 */ /* 0x003ee4000c1e1500 */
[----:B---3--:R-:W-:-:S05]  /*b350*/  HADD2.F32 R0, -RZ, R0.H0_H0 ;  /* 0x20000000ff007230 */ /* 0x008fca0000004100 */
[----:B------:R-:W-:-:S04]  /*b360*/  FMUL.FTZ R0, R0, 1 ;  /* 0x3f80000000007820 */ /* 0x000fc80000410000 */
[----:B------:R0:W1:Y:S01]  /*b370*/  F2F.F64.F32 R4, R0 ;  /* 0x0000000000047310 */ /* 0x0000620000201800 */
[----:B------:R-:W-:Y:S05]  /*b380*/  BRA `(.L_x_7991) ;  /* 0x0000000800e87947 */ /* 0x000fea0003800000 */
.L_x_7994:
        /* <DEDUP_REMOVED lines=8> */
[----:B0-----:R-:W3:Y:S01]  /*b410*/  F2F.F64.F32 R4, R4 ;  /* 0x0000000400047310 */ /* 0x001ee20000201800 */
[----:B------:R-:W-:Y:S05]  /*b420*/  BRA `(.L_x_7991) ;  /* 0x0000000800c07947 */ /* 0x000fea0003800000 */
.L_x_7997:
[----:B------:R-:W0:Y:S02]  /*b430*/  LDG.E.U16 R22, desc[UR36][R22.64] ;  /* 0x0000002416167981 */ /* 0x000e24000c1e1500 */
[----:B01----:R-:W-:-:S05]  /*b440*/  HADD2.F32 R0, -RZ, R22.H0_H0 ;  /* 0x20000016ff007230 */ /* 0x003fca0000004100 */
[----:B------:R-:W-:-:S04]  /*b450*/  FMUL.FTZ R0, R0, 1 ;  /* 0x3f80000000007820 */ /* 0x000fc80000410000 */
[----:B------:R0:W1:Y:S01]  /*b460*/  F2F.F64.F32 R4, R0 ;  /* 0x0000000000047310 */ /* 0x0000620000201800 */
[----:B------:R-:W-:Y:S05]  /*b470*/  BRA `(.L_x_7991) ;  /* 0x0000000800ac7947 */ /* 0x000fea0003800000 */
.L_x_7996:
[----:B0-----:R0:W5:Y:S01]  /*b480*/  LDG.E.64 R4, desc[UR36][R22.64] ;  /* 0x0000002416047981 */ /* 0x001162000c1e1b00 */
[----:B------:R-:W-:Y:S05]  /*b490*/  BRA `(.L_x_7991) ;  /* 0x0000000800a47947 */ /* 0x000fea0003800000 */
.L_x_7986:
        /* <DEDUP_REMOVED lines=9> */
[----:B------:R-:W-:Y:S01]  /*b530*/  HFMA2 R4, -RZ, RZ, 0, 0 ;  /* 0x00000000ff047431 */ /* 0x000fe200000001ff */
[----:B---3--:R-:W-:-:S04]  /*b540*/  ISETP.NE.AND P0, PT, R22, RZ, PT ;  /* 0x000000ff1600720c */ /* 0x008fc80003f05270 */
[----:B0-----:R-:W-:Y:S01]  /*b550*/  FSEL R5, RZ, 1.875, !P0 ;  /* 0x3ff00000ff057808 */ /* 0x001fe20004000000 */
[----:B------:R-:W-:Y:S08]  /*b560*/  BRA `(.L_x_7991) ;  /* 0x0000000800707947 */ /* 0x000ff00003800000 */
.L_x_8000:
[----:B0-----:R0:W5:Y:S01]  /*b570*/  LDG.E.64 R4, desc[UR36][R22.64] ;  /* 0x0000002416047981 */ /* 0x001162000c1e1b00 */
[----:B------:R-:W-:Y:S05]  /*b580*/  BRA `(.L_x_7991) ;  /* 0x0000000800687947 */ /* 0x000fea0003800000 */
.L_x_7999:
[----:B------:R-:W-:-:S09]  /*b590*/  UISETP.NE.AND UP0, UPT, UR4, 0xf, UPT ;  /* 0x0000000f0400788c */ /* 0x000fd2000bf05270 */
[----:B------:R-:W-:Y:S05]  /*b5a0*/  BRA.U !UP0, `(.L_x_8001) ;  /* 0x00000001089c7547 */ /* 0x000fea000b800000 */
[----:B------:R-:W-:-:S09]  /*b5b0*/  UISETP.NE.AND UP0, UPT, UR4, 0x17, UPT ;  /* 0x000000170400788c */ /* 0x000fd2000bf05270 */
[----:B------:R-:W-:Y:S05]  /*b5c0*/  BRA.U !UP0, `(.L_x_8002) ;  /* 0x00000001085c7547 */ /* 0x000fea000b800000 */
[----:B------:R-:W-:-:S09]  /*b5d0*/  UISETP.NE.AND UP0, UPT, UR4, 0x18, UPT ;  /* 0x000000180400788c */ /* 0x000fd2000bf05270 */
[----:B------:R-:W-:Y:S05]  /*b5e0*/  BRA.U UP0, `(.L_x_7990) ;  /* 0x0000000500f47547 */ /* 0x000fea000b800000 */
[----:B01----:R-:W3:Y:S01]  /*b5f0*/  LDG.E.U8 R0, desc[UR36][R22.64] ;  /* 0x0000002416007981 */ /* 0x003ee2000c1e1100 */
[----:B------:R-:W-:Y:S01]  /*b600*/  MOV R4, 0x1f ;  /* 0x0000001f00047802 */ /* 0x000fe20000000f00 */
        /* <DEDUP_REMOVED lines=19> */
.L_x_8002:
[----:B0-----:R-:W1:Y:S02]  /*b740*/  LDG.E.U8 R3, desc[UR36][R22.64] ;  /* 0x0000002416037981 */ /* 0x001e64000c1e1100 */
[C---:B-1----:R-:W-:Y:S01]  /*b750*/  SHF.L.U32 R0, R3.reuse, 0x19, RZ ;  /* 0x0000001903007819 */ /* 0x042fe200000006ff */
        /* <DEDUP_REMOVED lines=12> */
.L_x_8001:
[----:B01----:R-:W3:Y:S02]  /*b820*/  LDG.E.U16 R0, desc[UR36][R22.64] ;  /* 0x0000002416007981 */ /* 0x003ee4000c1e1500 */
[----:B---3--:R-:W-:-:S05]  /*b830*/  SHF.L.U32 R0, R0, 0x10, RZ ;  /* 0x0000001000007819 */ /* 0x008fca00000006ff */
[----:B------:R-:W-:-:S04]  /*b840*/  FMUL.FTZ R0, R0, 1 ;  /* 0x3f80000000007820 */ /* 0x000fc80000410000 */
[----:B------:R0:W1:Y:S01]  /*b850*/  F2F.F64.F32 R4, R0 ;  /* 0x0000000000047310 */ /* 0x0000620000201800 */
[----:B------:R-:W-:Y:S05]  /*b860*/  BRA `(.L_x_7991) ;  /* 0x0000000400b07947 */ /* 0x000fea0003800000 */
.L_x_7998:
        /* <DEDUP_REMOVED lines=11> */
.L_x_8005:
        /* <DEDUP_REMOVED lines=8> */
[--C-:B-1----:R-:W-:Y:S01]  /*b9a0*/  SHF.R.U32.HI R0, RZ, 0x3, R22.reuse ;  /* 0x00000003ff007819 */ /* 0x102fe20000011616 */
        /* <DEDUP_REMOVED lines=12> */
.L_x_8007:
[----:B------:R-:W-:Y:S05]  /*ba70*/  BSYNC.RECONVERGENT B0 ;  /* 0x0000000000007941 */ /* 0x000fea0003800200 */
.L_x_8006:
[----:B------:R-:W-:Y:S01]  /*ba80*/  IMAD.SHL.U32 R0, R0, 0x100000, RZ ;  /* 0x0010000000007824 */ /* 0x000fe200078e00ff */
[----:B------:R-:W-:-:S04]  /*ba90*/  LEA R2, R2, 0x3b800000, 0x17 ;  /* 0x3b80000002027811 */ /* 0x000fc800078eb8ff */
[----:B------:R-:W-:-:S05]  /*baa0*/  LOP3.LUT R0, R2, R0, R7, 0xfe, !PT ;  /* 0x0000000002007212 */ /* 0x000fca00078efe07 */
[----:B------:R-:W-:-:S04]  /*bab0*/  FMUL.FTZ R0, R0, 1 ;  /* 0x3f80000000007820 */ /* 0x000fc80000410000 */
[----:B------:R0:W1:Y:S01]  /*bac0*/  F2F.F64.F32 R4, R0 ;  /* 0x0000000000047310 */ /* 0x0000620000201800 */
[----:B------:R-:W-:Y:S05]  /*bad0*/  BRA `(.L_x_7991) ;  /* 0x0000000400147947 */ /* 0x000fea0003800000 */
.L_x_8004:
        /* <DEDUP_REMOVED lines=8> */
[--C-:B-1----:R-:W-:Y:S01]  /*bb60*/  SHF.R.U32.HI R0, RZ, 0x2, R22.reuse ;  /* 0x00000002ff007819 */ /* 0x102fe20000011616 */
        /* <DEDUP_REMOVED lines=12> */
.L_x_8009:
[----:B------:R-:W-:Y:S05]  /*bc30*/  BSYNC.RECONVERGENT B0 ;  /* 0x0000000000007941 */ /* 0x000fea0003800200 */
.L_x_8008:
[----:B------:R-:W-:Y:S02]  /*bc40*/  SHF.L.U32 R0, R0, 0x15, RZ ;  /* 0x0000001500007819 */ /* 0x000fe400000006ff */
[----:B------:R-:W-:-:S04]  /*bc50*/  LEA R2, R2, 0x37800000, 0x17 ;  /* 0x3780000002027811 */ /* 0x000fc800078eb8ff */
[----:B------:R-:W-:-:S05]  /*bc60*/  LOP3.LUT R0, R2, R0, R7, 0xfe, !PT ;  /* 0x0000000002007212 */ /* 0x000fca00078efe07 */
[----:B------:R-:W-:-:S04]  /*bc70*/  FMUL.FTZ R0, R0, 1 ;  /* 0x3f80000000007820 */ /* 0x000fc80000410000 */
[----:B------:R0:W1:Y:S01]  /*bc80*/  F2F.F64.F32 R4, R0 ;  /* 0x0000000000047310 */ /* 0x0000620000201800 */
[----:B------:R-:W-:Y:S05]  /*bc90*/  BRA `(.L_x_7991) ;  /* 0x0000000000a47947 */ /* 0x000fea0003800000 */
.L_x_8003:
[----:B------:R-:W-:-:S09]  /*bca0*/  UISETP.NE.AND UP0, UPT, UR4, 0x1c, UPT ;  /* 0x0000001c0400788c */ /* 0x000fd2000bf05270 */
[----:B------:R-:W-:Y:S05]  /*bcb0*/  BRA.U !UP0, `(.L_x_8010) ;  /* 0x0000000108947547 */ /* 0x000fea000b800000 */
[----:B------:R-:W-:-:S09]  /*bcc0*/  UISETP.NE.AND UP0, UPT, UR4, 0x1d, UPT ;  /* 0x0000001d0400788c */ /* 0x000fd2000bf05270 */
[----:B------:R-:W-:Y:S05]  /*bcd0*/  BRA.U !UP0, `(.L_x_8011) ;  /* 0x0000000108807547 */ /* 0x000fea000b800000 */
[----:B------:R-:W-:-:S09]  /*bce0*/  UISETP.NE.AND UP0, UPT, UR4, 0x2c, UPT ;  /* 0x0000002c0400788c */ /* 0x000fd2000bf05270 */
[----:B------:R-:W-:Y:S05]  /*bcf0*/  BRA.U UP0, `(.L_x_7990) ;  /* 0x0000000100307547 */ /* 0x000fea000b800000 */
[----:B01----:R-:W3:Y:S01]  /*bd00*/  LDG.E.U8 R0, desc[UR36][R22.64] ;  /* 0x0000002416007981 */ /* 0x003ee2000c1e1100 */
        /* <DEDUP_REMOVED lines=11> */
.L_x_7990:
        /* <DEDUP_REMOVED lines=16> */
.L_x_8012:
[----:B------:R-:W-:Y:S01]  /*bec0*/  CS2R R4, SRZ ;  /* 0x0000000000047805 */ /* 0x000fe2000001ff00 */
[----:B------:R-:W-:Y:S06]  /*bed0*/  BRA `(.L_x_7991) ;  /* 0x0000000000147947 */ /* 0x000fec0003800000 */
.L_x_8011:
[----:B0-----:R-:W3:Y:S02]  /*bee0*/  LDG.E.64 R4, desc[UR36][R22.64] ;  /* 0x0000002416047981 */ /* 0x001ee4000c1e1b00 */
[----:B---3--:R-:W0:Y:S01]  /*bef0*/  I2F.F64.U64 R4, R4 ;  /* 0x0000000400047312 */ /* 0x008e220000301800 */
[----:B------:R-:W-:Y:S05]  /*bf00*/  BRA `(.L_x_7991) ;  /* 0x0000000000087947 */ /* 0x000fea0003800000 */
.L_x_8010:
[----:B------:R-:W0:Y:S02]  /*bf10*/  LDG.E R4, desc[UR36][R22.64] ;  /* 0x0000002416047981 */ /* 0x000e24000c1e1900 */
[----:B0-----:R-:W0:Y:S02]  /*bf20*/  I2F.F64.U32 R4, R4 ;  /* 0x0000000400047312 */ /* 0x001e240000201800 */
.L_x_7991:
[----:B------:R-:W-:Y:S05]  /*bf30*/  BSYNC.RECONVERGENT B6 ;  /* 0x0000000000067941 */ /* 0x000fea0003800200 */
.L_x_7985:
        /* <DEDUP_REMOVED lines=18> */
.L_x_8016:
[----:B------:R-:W0:Y:S02]  /*c060*/  F2I.S64.F64.TRUNC R4, R4 ;  /* 0x0000000400047311 */ /* 0x000e24000030d900 */
[----:B0-----:R-:W-:-:S05]  /*c070*/  MOV R7, R4 ;  /* 0x0000000400077202 */ /* 0x001fca0000000f00 */
[----:B------:R0:W-:Y:S01]  /*c080*/  STG.E.U8 desc[UR36][R2.64], R7 ;  /* 0x0000000702007986 */ /* 0x0001e2000c101124 */
[----:B------:R-:W-:Y:S05]  /*c090*/  BRA `(.L_x_8018) ;  /* 0x0000000c00e07947 */ /* 0x000fea0003800000 */
.L_x_8015:
        /* <DEDUP_REMOVED lines=9> */
.L_x_8020:
[----:B------:R-:W0:Y:S02]  /*c130*/  F2I.F64.TRUNC R5, R4 ;  /* 0x0000000400057311 */ /* 0x000e24000030d100 */
[----:B0-----:R0:W-:Y:S01]  /*c140*/  STG.E desc[UR36][R2.64], R5 ;  /* 0x0000000502007986 */ /* 0x0011e2000c101924 */
[----:B------:R-:W-:Y:S05]  /*c150*/  BRA `(.L_x_8018) ;  /* 0x0000000c00b07947 */ /* 0x000fea0003800000 */
.L_x_8019:
[----:B------:R-:W0:Y:S02]  /*c160*/  F2I.F64.TRUNC R5, R4 ;  /* 0x0000000400057311 */ /* 0x000e24000030d100 */
[----:B0-----:R0:W-:Y:S01]  /*c170*/  STG.E.U16 desc[UR36][R2.64], R5 ;  /* 0x0000000502007986 */ /* 0x0011e2000c101524 */
[----:B------:R-:W-:Y:S05]  /*c180*/  BRA `(.L_x_8018) ;  /* 0x0000000c00a47947 */ /* 0x000fea0003800000 */
.L_x_8014:
        /* <DEDUP_REMOVED lines=13> */
.L_x_8022:
        /* <DEDUP_REMOVED lines=8> */
.L_x_8021:
        /* <DEDUP_REMOVED lines=14> */
.L_x_8024:
        /* <DEDUP_REMOVED lines=9> */
.L_x_8023:
[----:B------:R4:W-:Y:S01]  /*c450*/  STG.E.64 desc[UR36][R2.64], R4 ;  /* 0x0000000402007986 */ /* 0x0009e2000c101b24 */
[----:B------:R-:W-:Y:S05]  /*c460*/  BRA `(.L_x_8018) ;  /* 0x0000000800ec7947 */ /* 0x000fea0003800000 */
.L_x_8013:
        /* <DEDUP_REMOVED lines=13> */
.L_x_8028:
        /* <DEDUP_REMOVED lines=22> */
.L_x_8031:
[----:B------:R-:W-:-:S04]  /*c6a0*/  SHF.R.U32.HI R5, RZ, 0x18, R7 ;  /* 0x00000018ff057819 */ /* 0x000fc80000011607 */
[----:B------:R-:W-:-:S07]  /*c6b0*/  LOP3.LUT R0, R0, 0x80, R5, 0xf8, !PT ;  /* 0x0000008000007812 */ /* 0x000fce00078ef805 */
.L_x_8030:
[----:B------:R-:W-:Y:S05]  /*c6c0*/  BSYNC.RECONVERGENT B0 ;  /* 0x0000000000007941 */ /* 0x000fea0003800200 */
.L_x_8029:
[----:B------:R0:W-:Y:S01]  /*c6d0*/  STG.E.U8 desc[UR36][R2.64], R0 ;  /* 0x0000000002007986 */ /* 0x0001e2000c101124 */
[----:B------:R-:W-:Y:S05]  /*c6e0*/  BRA `(.L_x_8018) ;  /* 0x00000008004c7947 */ /* 0x000fea0003800000 */
.L_x_8027:
        /* <DEDUP_REMOVED lines=22> */
.L_x_8034:
[----:B------:R-:W-:-:S04]  /*c850*/  SHF.R.U32.HI R5, RZ, 0x18, R7 ;  /* 0x00000018ff057819 */ /* 0x000fc80000011607 */
[----:B------:R-:W-:-:S07]  /*c860*/  LOP3.LUT R0, R0, 0x80, R5, 0xf8, !PT ;  /* 0x0000008000007812 */ /* 0x000fce00078ef805 */
.L_x_8033:
[----:B------:R-:W-:Y:S05]  /*c870*/  BSYNC.RECONVERGENT B0 ;  /* 0x0000000000007941 */ /* 0x000fea0003800200 */
.L_x_8032:
[----:B------:R0:W-:Y:S01]  /*c880*/  STG.E.U8 desc[UR36][R2.64], R0 ;  /* 0x0000000002007986 */ /* 0x0001e2000c101124 */
[----:B------:R-:W-:Y:S05]  /*c890*/  BRA `(.L_x_8018) ;  /* 0x0000000400e07947 */ /* 0x000fea0003800000 */
.L_x_8026:
        /* <DEDUP_REMOVED lines=26> */
.L_x_8036:
[----:B------:R-:W0:Y:S02]  /*ca40*/  F2I.U64.F64.TRUNC R4, R4 ;  /* 0x0000000400047311 */ /* 0x000e24000030d800 */
[----:B0-----:R0:W-:Y:S01]  /*ca50*/  STG.E.64 desc[UR36][R2.64], R4 ;  /* 0x0000000402007986 */ /* 0x0011e2000c101b24 */
[----:B------:R-:W-:Y:S05]  /*ca60*/  BRA `(.L_x_8018) ;  /* 0x00000004006c7947 */ /* 0x000fea0003800000 */
.L_x_8035:
[----:B------:R-:W0:Y:S02]  /*ca70*/  F2I.U32.F64.TRUNC R5, R4 ;  /* 0x0000000400057311 */ /* 0x000e24000030d000 */
[----:B0-----:R0:W-:Y:S01]  /*ca80*/  STG.E desc[UR36][R2.64], R5 ;  /* 0x0000000502007986 */ /* 0x0011e2000c101924 */
[----:B------:R-:W-:Y:S05]  /*ca90*/  BRA `(.L_x_8018) ;  /* 0x0000000400607947 */ /* 0x000fea0003800000 */
.L_x_8025:
        /* <DEDUP_REMOVED lines=10> */
.L_x_8038:
[----:B------:R-:W-:-:S05]  /*cb40*/  CS2R R6, SRZ ;  /* 0x0000000000067805 */ /* 0x000fca000001ff00 */
[----:B------:R0:W-:Y:S01]  /*cb50*/  STG.E.128 desc[UR36][R2.64], R4 ;  /* 0x0000000402007986 */ /* 0x0001e2000c101d24 */
[----:B------:R-:W-:Y:S05]  /*cb60*/  BRA `(.L_x_8018) ;  /* 0x00000004002c7947 */ /* 0x000fea0003800000 */
.L_x_8037:
[----:B------:R-:W-:-:S09]  /*cb70*/  UISETP.NE.AND UP0, UPT, UR4, 0xf, UPT ;  /* 0x0000000f0400788c */ /* 0x000fd2000bf05270 */
[----:B------:R-:W-:Y:S05]  /*cb80*/  BRA.U !UP0, `(.L_x_8039) ;  /* 0x0000000508087547 */ /* 0x000fea000b800000 */
[----:B------:R-:W-:-:S09]  /*cb90*/  UISETP.NE.AND UP0, UPT, UR4, 0x17, UPT ;  /* 0x000000170400788c */ /* 0x000fd2000bf05270 */
[----:B------:R-:W-:Y:S05]  /*cba0*/  BRA.U !UP0, `(.L_x_8040) ;  /* 0x0000000108a07547 */ /* 0x000fea000b800000 */
[----:B------:R-:W-:-:S09]  /*cbb0*/  UISETP.NE.AND UP0, UPT, UR4, 0x18, UPT ;  /* 0x000000180400788c */ /* 0x000fd2000bf05270 */
[----:B------:R-:W-:Y:S05]  /*cbc0*/  BRA.U !UP0, `(.L_x_8041) ;  /* 0x0000000108447547 */ /* 0x000fea000b800000 */
.L_x_8017:
        /* <DEDUP_REMOVED lines=16> */
.L_x_8042:
[----:B------:R-:W-:Y:S05]  /*ccd0*/  BRA `(.L_x_8018) ;  /* 0x0000000000d07947 */ /* 0x000fea0003800000 */
.L_x_8041:
        /* <DEDUP_REMOVED lines=17> */
.L_x_8044:
[----:B------:R-:W-:Y:S05]  /*cdf0*/  BSYNC.RECONVERGENT B0 ;  /* 0x0000000000007941 */ /* 0x000fea0003800200 */
.L_x_8043:
[----:B------:R-:W-:-:S05]  /*ce00*/  LOP3.LUT R7, R0, 0x80, R7, 0xf8, !PT ;  /* 0x0000008000077812 */ /* 0x000fca00078ef807 */
[----:B------:R0:W-:Y:S01]  /*ce10*/  STG.E.U8 desc[UR36][R2.64], R7 ;  /* 0x0000000702007986 */ /* 0x0001e2000c101124 */
[----:B------:R-:W-:Y:S05]  /*ce20*/  BRA `(.L_x_8018) ;  /* 0x00000000007c7947 */ /* 0x000fea0003800000 */
.L_x_8040:
        /* <DEDUP_REMOVED lines=16> */
.L_x_8046:
[----:B------:R-:W-:Y:S02]  /*cf30*/  ISETP.GT.U32.AND P0, PT, R6, 0x7f800000, PT ;  /* 0x7f8000000600780c */ /* 0x000fe40003f04070 */
[----:B------:R-:W-:-:S04]  /*cf40*/  MOV R0, 0x7f ;  /* 0x0000007f00007802 */ /* 0x000fc80000000f00 */
[----:B------:R-:W-:-:S07]  /*cf50*/  SEL R0, R0, 0x7c, P0 ;  /* 0x0000007c00007807 */ /* 0x000fce0000000000 */
.L_x_8047:
[----:B------:R-:W-:Y:S05]  /*cf60*/  BSYNC.RECONVERGENT B0 ;  /* 0x0000000000007941 */ /* 0x000fea0003800200 */
.L_x_8045:
[----:B------:R-:W-:-:S04]  /*cf70*/  SHF.R.U32.HI R5, RZ, 0x18, R7 ;  /* 0x00000018ff057819 */ /* 0x000fc80000011607 */
[----:B------:R-:W-:-:S05]  /*cf80*/  LOP3.LUT R5, R0, 0x80, R5, 0xf8, !PT ;  /* 0x0000008000057812 */ /* 0x000fca00078ef805 */
[----:B------:R0:W-:Y:S01]  /*cf90*/  STG.E.U8 desc[UR36][R2.64], R5 ;  /* 0x0000000502007986 */ /* 0x0001e2000c101124 */
[----:B------:R-:W-:Y:S05]  /*cfa0*/  BRA `(.L_x_8018) ;  /* 0x00000000001c7947 */ /* 0x000fea0003800000 */
.L_x_8039:
[----:B------:R-:W-:Y:S01]  /*cfb0*/  UMOV UR4, 0xf0000000 ;  /* 0xf000000000047882 */ /* 0x000fe20000000000 */
[----:B------:R-:W-:Y:S01]  /*cfc0*/  UMOV UR5, 0x380fffff ;  /* 0x380fffff00057882 */ /* 0x000fe20000000000 */
[----:B------:R-:W0:Y:S01]  /*cfd0*/  F2F.F32.F64 R0, R4 ;  /* 0x0000000400007310 */ /* 0x000e220000301000 */
[----:B------:R-:W-:-:S14]  /*cfe0*/  DSETP.GEU.AND P0, PT, |R4|, UR4, PT ;  /* 0x0000000404007e2a */ /* 0x000fdc000bf0e200 */
[----:B0-----:R-:W-:-:S05]  /*cff0*/  @!P0 FMUL R0, R0, 1.175494350822287508e-38 ;  /* 0x0080000000008820 */ /* 0x001fca0000400000 */
[----:B------:R-:W-:-:S05]  /*d000*/  F2FP.BF16.F32.PACK_AB R0, RZ, R0 ;  /* 0x00000000ff00723e */ /* 0x000fca00000010ff */
[----:B------:R0:W-:Y:S02]  /*d010*/  STG.E.U16 desc[UR36][R2.64], R0 ;  /* 0x0000000002007986 */ /* 0x0001e4000c101524 */
.L_x_8018:
[----:B------:R-:W-:-:S07]  /*d020*/  VIADD R19, R19, 0x80 ;  /* 0x0000008013137836 */ /* 0x000fce0000000000 */
.L_x_7955:
[----:B------:R-:W-:Y:S05]  /*d030*/  BSYNC.RECONVERGENT B7 ;  /* 0x0000000000077941 */ /* 0x000fea0003800200 */
.L_x_7954:
[----:B------:R-:W5:Y:S02]  /*d040*/  LDCU UR4, c[0x0][0x380] ;  /* 0x00007000ff0477ac */ /* 0x000f640008000800 */
[----:B-----5:R-:W-:-:S13]  /*d050*/  ISETP.GE.AND P0, PT, R19, UR4, PT ;  /* 0x0000000413007c0c */ /* 0x020fda000bf06270 */
[----:B------:R-:W-:Y:S05]  /*d060*/  @P0 EXIT ;  /* 0x000000000000094d */ /* 0x000fea0003800000 */
        /* <DEDUP_REMOVED lines=354> */
.L_x_8048:
[----:B------:R-:W0:Y:S01]  /*e690*/  LDCU.64 UR6, c[0x0][0x5e8] ;  /* 0x0000bd00ff0677ac */ /* 0x000e220008000a00 */
[----:B------:R-:W-:Y:S01]  /*e6a0*/  BSSY.RECONVERGENT B6, `(.L_x_8049) ;  /* 0x00000ef000067945 */ /* 0x000fe20003800200 */
[----:B------:R-:W1:Y:S01]  /*e6b0*/  LDCU.64 UR8, c[0x0][0x5f0] ;  /* 0x0000be00ff0877ac */ /* 0x000e620008000a00 */
[----:B------:R-:W-:-:S04]  /*e6c0*/  UPRMT UR4, UR39, 0x9910, URZ ;  /* 0x0000991027047896 */ /* 0x000fc800080000ff */
[----:B------:R-:W-:Y:S01]  /*e6d0*/  UISETP.GT.AND UP0, UPT, UR4, 0x9, UPT ;  /* 0x000000090400788c */ /* 0x000fe2000bf04270 */
[----:B0-----:R-:W-:Y:S02]  /*e6e0*/  IADD3 R16, P0, PT, R16, UR6, RZ ;  /* 0x0000000610107c10 */ /* 0x001fe4000ff1e0ff */
[----:B-1234-:R-:W-:-:S03]  /*e6f0*/  IADD3 R2, P1, PT, R0, UR8, RZ ;  /* 0x0000000800027c10 */ /* 0x01efc6000ff3e0ff */
        /* <DEDUP_REMOVED lines=14> */
.L_x_8053:
[----:B------:R-:W2:Y:S02]  /*e7e0*/  LDG.E.U8 R2, desc[UR36][R2.64] ;  /* 0x0000002402027981 */ /* 0x000ea4000c1e1100 */
[----:B--2---:R0:W1:Y:S01]  /*e7f0*/  I2F.F64.U16 R18, R2 ;  /* 0x0000000200127312 */ /* 0x0040620000101800 */
[----:B------:R-:W-:Y:S05]  /*e800*/  BRA `(.L_x_8055) ;  /* 0x0000000c00607947 */ /* 0x000fea0003800000 */
.L_x_8052:
        /* <DEDUP_REMOVED lines=9> */
.L_x_8057:
[----:B------:R-:W2:Y:S02]  /*e8a0*/  LDG.E R2, desc[UR36][R2.64] ;  /* 0x0000002402027981 */ /* 0x000ea4000c1e1900 */
[----:B--2---:R0:W1:Y:S01]  /*e8b0*/  I2F.F64 R18, R2 ;  /* 0x0000000200127312 */ /* 0x0040620000201c00 */
[----:B------:R-:W-:Y:S05]  /*e8c0*/  BRA `(.L_x_8055) ;  /* 0x0000000c00307947 */ /* 0x000fea0003800000 */
.L_x_8056:
[----:B------:R-:W2:Y:S02]  /*e8d0*/  LDG.E.U16 R2, desc[UR36][R2.64] ;  /* 0x0000002402027981 */ /* 0x000ea4000c1e1500 */
[----:B--2---:R0:W1:Y:S01]  /*e8e0*/  I2F.F64.S16 R18, R2 ;  /* 0x0000000200127312 */ /* 0x0040620000101c00 */
[----:B------:R-:W-:Y:S05]  /*e8f0*/  BRA `(.L_x_8055) ;  /* 0x0000000c00247947 */ /* 0x000fea0003800000 */
.L_x_8051:
        /* <DEDUP_REMOVED lines=10> */
.L_x_8059:
[----:B------:R-:W2:Y:S02]  /*e9a0*/  LDG.E.U16 R0, desc[UR36][R2.64] ;  /* 0x0000002402007981 */ /* 0x000ea4000c1e1500 */
[----:B--2---:R-:W-:-:S05]  /*e9b0*/  HADD2.F32 R0, -RZ, R0.H0_H0 ;  /* 0x20000000ff007230 */ /* 0x004fca0000004100 */
[----:B------:R-:W-:-:S04]  /*e9c0*/  FMUL.FTZ R0, R0, 1 ;  /* 0x3f80000000007820 */ /* 0x000fc80000410000 */
[----:B------:R1:W2:Y:S01]  /*e9d0*/  F2F.F64.F32 R18, R0 ;  /* 0x0000000000127310 */ /* 0x0002a20000201800 */
[----:B------:R-:W-:Y:S05]  /*e9e0*/  BRA `(.L_x_8055) ;  /* 0x0000000800e87947 */ /* 0x000fea0003800000 */
.L_x_8058:
        /* <DEDUP_REMOVED lines=8> */
[----:B------:R-:W4:Y:S01]  /*ea70*/  F2F.F64.F32 R18, R18 ;  /* 0x0000001200127310 */ /* 0x000f220000201800 */
[----:B------:R-:W-:Y:S05]  /*ea80*/  BRA `(.L_x_8055) ;  /* 0x0000000800c07947 */ /* 0x000fea0003800000 */
.L_x_8061:
[----:B------:R-:W2:Y:S02]  /*ea90*/  LDG.E.U16 R2, desc[UR36][R2.64] ;  /* 0x0000002402027981 */ /* 0x000ea4000c1e1500 */
[----:B--2---:R-:W-:-:S05]  /*eaa0*/  HADD2.F32 R0, -RZ, R2.H0_H0 ;  /* 0x20000002ff007230 */ /* 0x004fca0000004100 */
[----:B------:R-:W-:-:S04]  /*eab0*/  FMUL.FTZ R0, R0, 1 ;  /* 0x3f80000000007820 */ /* 0x000fc80000410000 */
[----:B------:R0:W1:Y:S01]  /*eac0*/  F2F.F64.F32 R18, R0 ;  /* 0x0000000000127310 */ /* 0x0000620000201800 */
[----:B------:R-:W-:Y:S05]  /*ead0*/  BRA `(.L_x_8055) ;  /* 0x0000000800ac7947 */ /* 0x000fea0003800000 */
.L_x_8060:
[----:B------:R3:W5:Y:S01]  /*eae0*/  LDG.E.64 R18, desc[UR36][R2.64] ;  /* 0x0000002402127981 */ /* 0x000762000c1e1b00 */
[----:B------:R-:W-:Y:S05]  /*eaf0*/  BRA `(.L_x_8055) ;  /* 0x0000000800a47947 */ /* 0x000fea0003800000 */
.L_x_8050:
        /* <DEDUP_REMOVED lines=13> */
.L_x_8064:
[----:B------:R0:W5:Y:S01]  /*ebd0*/  LDG.E.64 R18, desc[UR36][R2.64] ;  /* 0x0000002402127981 */ /* 0x000162000c1e1b00 */
[----:B------:R-:W-:Y:S05]  /*ebe0*/  BRA `(.L_x_8055) ;  /* 0x0000000800687947 */ /* 0x000fea0003800000 */
.L_x_8063:
        /* <DEDUP_REMOVED lines=24> */
[----:B------:R-:W-:-:S04]  /*ed70*/  FMUL.FTZ R5, R5, 1 ;  /* 0x3f80000005057820 */ /* 0x000fc80000410000 */
[----:B------:R0:W1:Y:S01]  /*ed80*/  F2F.F64.F32 R18, R5 ;  /* 0x0000000500127310 */ /* 0x0000620000201800 */
[----:B------:R-:W-:Y:S05]  /*ed90*/  BRA `(.L_x_8055) ;  /* 0x0000000400fc7947 */ /* 0x000fea0003800000 */
.L_x_8066:
        /* <DEDUP_REMOVED lines=14> */
.L_x_8065:
[----:B------:R-:W2:Y:S02]  /*ee80*/  LDG.E.U16 R0, desc[UR36][R2.64] ;  /* 0x0000002402007981 */ /* 0x000ea4000c1e1500 */
[----:B--2---:R-:W-:-:S04]  /*ee90*/  IMAD.U32 R0, R0, 0x10000, RZ ;  /* 0x0001000000007824 */ /* 0x004fc800078e00ff */
[----:B------:R-:W-:-:S04]  /*eea0*/  FMUL.FTZ R0, R0, 1 ;  /* 0x3f80000000007820 */ /* 0x000fc80000410000 */
[----:B------:R0:W1:Y:S01]  /*eeb0*/  F2F.F64.F32 R18, R0 ;  /* 0x0000000000127310 */ /* 0x0000620000201800 */
[----:B------:R-:W-:Y:S05]  /*eec0*/  BRA `(.L_x_8055) ;  /* 0x0000000400b07947 */ /* 0x000fea0003800000 */
.L_x_8062:
        /* <DEDUP_REMOVED lines=11> */
.L_x_8069:
        /* <DEDUP_REMOVED lines=21> */
.L_x_8071:
[----:B------:R-:W-:Y:S05]  /*f0d0*/  BSYNC.RECONVERGENT B0 ;  /* 0x0000000000007941 */ /* 0x000fea0003800200 */
.L_x_8070:
[----:B------:R-:W-:Y:S02]  /*f0e0*/  SHF.L.U32 R0, R0, 0x14, RZ ;  /* 0x0000001400007819 */ /* 0x000fe400000006ff */
[----:B------:R-:W-:-:S04]  /*f0f0*/  LEA R2, R2, 0x3b800000, 0x17 ;  /* 0x3b80000002027811 */ /* 0x000fc800078eb8ff */
[----:B------:R-:W-:-:S05]  /*f100*/  LOP3.LUT R0, R2, R0, R7, 0xfe, !PT ;  /* 0x0000000002007212 */ /* 0x000fca00078efe07 */
[----:B------:R-:W-:-:S04]  /*f110*/  FMUL.FTZ R0, R0, 1 ;  /* 0x3f80000000007820 */ /* 0x000fc80000410000 */
[----:B------:R0:W1:Y:S01]  /*f120*/  F2F.F64.F32 R18, R0 ;  /* 0x0000000000127310 */ /* 0x0000620000201800 */
[----:B------:R-:W-:Y:S05]  /*f130*/  BRA `(.L_x_8055) ;  /* 0x0000000400147947 */ /* 0x000fea0003800000 */
.L_x_8068:
        /* <DEDUP_REMOVED lines=21> */
.L_x_8073:
[----:B------:R-:W-:Y:S05]  /*f290*/  BSYNC.RECONVERGENT B0 ;  /* 0x0000000000007941 */ /* 0x000fea0003800200 */
.L_x_8072:
[----:B------:R-:W-:Y:S01]  /*f2a0*/  IMAD.SHL.U32 R0, R0, 0x200000, RZ ;  /* 0x0020000000007824 */ /* 0x000fe200078e00ff */
[----:B------:R-:W-:-:S04]  /*f2b0*/  LEA R2, R2, 0x37800000, 0x17 ;  /* 0x3780000002027811 */ /* 0x000fc800078eb8ff */
[----:B------:R-:W-:-:S05]  /*f2c0*/  LOP3.LUT R0, R2, R0, R7, 0xfe, !PT ;  /* 0x0000000002007212 */ /* 0x000fca00078efe07 */
[----:B------:R-:W-:-:S04]  /*f2d0*/  FMUL.FTZ R0, R0, 1 ;  /* 0x3f80000000007820 */ /* 0x000fc80000410000 */
[----:B------:R0:W1:Y:S01]  /*f2e0*/  F2F.F64.F32 R18, R0 ;  /* 0x0000000000127310 */ /* 0x0000620000201800 */
[----:B------:R-:W-:Y:S05]  /*f2f0*/  BRA `(.L_x_8055) ;  /* 0x0000000000a47947 */ /* 0x000fea0003800000 */
.L_x_8067:
        /* <DEDUP_REMOVED lines=18> */
.L_x_8054:
        /* <DEDUP_REMOVED lines=16> */
.L_x_8076:
[----:B------:R-:W-:Y:S01]  /*f520*/  CS2R R18, SRZ ;  /* 0x0000000000127805 */ /* 0x000fe2000001ff00 */
[----:B------:R-:W-:Y:S06]  /*f530*/  BRA `(.L_x_8055) ;  /* 0x0000000000147947 */ /* 0x000fec0003800000 */
.L_x_8075:
[----:B------:R-:W2:Y:S02]  /*f540*/  LDG.E.64 R18, desc[UR36][R2.64] ;  /* 0x0000002402127981 */ /* 0x000ea4000c1e1b00 */
[----:B--2---:R-:W0:Y:S01]  /*f550*/  I2F.F64.U64 R18, R18 ;  /* 0x0000001200127312 */ /* 0x004e220000301800 */
[----:B------:R-:W-:Y:S05]  /*f560*/  BRA `(.L_x_8055) ;  /* 0x0000000000087947 */ /* 0x000fea0003800000 */
.L_x_8074:
[----:B------:R-:W2:Y:S02]  /*f570*/  LDG.E R2, desc[UR36][R2.64] ;  /* 0x0000002402027981 */ /* 0x000ea4000c1e1900 */
[----:B--2---:R0:W1:Y:S02]  /*f580*/  I2F.F64.U32 R18, R2 ;  /* 0x0000000200127312 */ /* 0x0040640000201800 */
.L_x_8055:
[----:B------:R-:W-:Y:S05]  /*f590*/  BSYNC.RECONVERGENT B6 ;  /* 0x0000000000067941 */ /* 0x000fea0003800200 */
.L_x_8049:
[----:B------:R-:W3:Y:S01]  /*f5a0*/  LDCU.64 UR6, c[0x0][0x5f8] ;  /* 0x0000bf00ff0677ac */ /* 0x000ee20008000a00 */
[----:B------:R-:W-:Y:S01]  /*f5b0*/  BSSY.RECONVERGENT B6, `(.L_x_8077) ;  /* 0x00000ec000067945 */ /* 0x000fe20003800200 */
[----:B------:R-:W-:-:S04]  /*f5c0*/  UPRMT UR4, UR42, 0x9910, URZ ;  /* 0x000099102a047896 */ /* 0x000fc800080000ff */
[----:B------:R-:W-:Y:S01]  /*f5d0*/  UISETP.GT.AND UP0, UPT, UR4, 0x9, UPT ;  /* 0x000000090400788c */ /* 0x000fe2000bf04270 */
[----:B---3--:R-:W-:-:S04]  /*f5e0*/  IADD3 R22, P0, PT, R22, UR6, RZ ;  /* 0x0000000616167c10 */ /* 0x008fc8000ff1e0ff */
        /* <DEDUP_REMOVED lines=13> */
.L_x_8081:
[----:B------:R-:W0:Y:S02]  /*f6c0*/  LDG.E.U8 R4, desc[UR36][R22.64] ;  /* 0x0000002416047981 */ /* 0x000e24000c1e1100 */
[----:B0-----:R-:W0:Y:S01]  /*f6d0*/  I2F.F64.U16 R4, R4 ;  /* 0x0000000400047312 */ /* 0x001e220000101800 */
[----:B------:R-:W-:Y:S05]  /*f6e0*/  BRA `(.L_x_8083) ;  /* 0x0000000c00607947 */ /* 0x000fea0003800000 */
.L_x_8080:
        /* <DEDUP_REMOVED lines=9> */
.L_x_8085:
[----:B------:R-:W0:Y:S02]  /*f780*/  LDG.E R4, desc[UR36][R22.64] ;  /* 0x0000002416047981 */ /* 0x000e24000c1e1900 */
[----:B0-----:R-:W0:Y:S01]  /*f790*/  I2F.F64 R4, R4 ;  /* 0x0000000400047312 */ /* 0x001e220000201c00 */
[----:B------:R-:W-:Y:S05]  /*f7a0*/  BRA `(.L_x_8083) ;  /* 0x0000000c00307947 */ /* 0x000fea0003800000 */
.L_x_8084:
[----:B------:R-:W0:Y:S02]  /*f7b0*/  LDG.E.U16 R4, desc[UR36][R22.64] ;  /* 0x0000002416047981 */ /* 0x000e24000c1e1500 */
[----:B0-----:R-:W0:Y:S01]  /*f7c0*/  I2F.F64.S16 R4, R4 ;  /* 0x0000000400047312 */ /* 0x001e220000101c00 */
[----:B------:R-:W-:Y:S05]  /*f7d0*/  BRA `(.L_x_8083) ;  /* 0x0000000c00247947 */ /* 0x000fea0003800000 */
.L_x_8079:
        /* <DEDUP_REMOVED lines=10> */
.L_x_8087:
[----:B01----:R-:W3:Y:S02]  /*f880*/  LDG.E.U16 R0, desc[UR36][R22.64] ;  /* 0x0000002416007981 */ /* 0x003ee4000c1e1500 */
[----:B---3--:R-:W-:-:S05]  /*f890*/  HADD2.F32 R0, -RZ, R0.H0_H0 ;  /* 0x20000000ff007230 */ /* 0x008fca0000004100 */
[----:B------:R-:W-:-:S04]  /*f8a0*/  FMUL.FTZ R0, R0, 1 ;  /* 0x3f80000000007820 */ /* 0x000fc80000410000 */
[----:B------:R3:W0:Y:S01]  /*f8b0*/  F2F.F64.F32 R4, R0 ;  /* 0x0000000000047310 */ /* 0x0006220000201800 */
[----:B------:R-:W-:Y:S05]  /*f8c0*/  BRA `(.L_x_8083) ;  /* 0x0000000800e87947 */ /* 0x000fea0003800000 */
.L_x_8086:
        /* <DEDUP_REMOVED lines=10> */
.L_x_8089:
[----:B------:R-:W0:Y:S02]  /*f970*/  LDG.E.U16 R22, desc[UR36][R22.64] ;  /* 0x0000002416167981 */ /* 0x000e24000c1e1500 */
[----:B01----:R-:W-:-:S05]  /*f980*/  HADD2.F32 R0, -RZ, R22.H0_H0 ;  /* 0x20000016ff007230 */ /* 0x003fca0000004100 */
[----:B------:R-:W-:-:S04]  /*f990*/  FMUL.FTZ R0, R0, 1 ;  /* 0x3f80000000007820 */ /* 0x000fc80000410000 */
[----:B------:R0:W1:Y:S01]  /*f9a0*/  F2F.F64.F32 R4, R0 ;  /* 0x0000000000047310 */ /* 0x0000620000201800 */
[----:B------:R-:W-:Y:S05]  /*f9b0*/  BRA `(.L_x_8083) ;  /* 0x0000000800ac7947 */ /* 0x000fea0003800000 */
.L_x_8088:
[----:B0-----:R0:W5:Y:S01]  /*f9c0*/  LDG.E.64 R4, desc[UR36][R22.64] ;  /* 0x0000002416047981 */ /* 0x001162000c1e1b00 */
[----:B------:R-:W-:Y:S05]  /*f9d0*/  BRA `(.L_x_8083) ;  /* 0x0000000800a47947 */ /* 0x000fea0003800000 */
.L_x_8078:
        /* <DEDUP_REMOVED lines=11> */
[----:B0-----:R-:W-:Y:S01]  /*fa90*/  FSEL R5, RZ, 1.875, !P0 ;  /* 0x3ff00000ff057808 */ /* 0x001fe20004000000 */
[----:B------:R-:W-:Y:S08]  /*faa0*/  BRA `(.L_x_8083) ;  /* 0x0000000800707947 */ /* 0x000ff00003800000 */
.L_x_8092:
[----:B0-----:R0:W5:Y:S01]  /*fab0*/  LDG.E.64 R4, desc[UR36][R22.64] ;  /* 0x0000002416047981 */ /* 0x001162000c1e1b00 */
[----:B------:R-:W-:Y:S05]  /*fac0*/  BRA `(.L_x_8083) ;  /* 0x0000000800687947 */ /* 0x000fea0003800000 */
.L_x_8091:
[----:B------:R-:W-:-:S09]  /*fad0*/  UISETP.NE.AND UP0, UPT, UR4, 0xf, UPT ;  /* 0x0000000f0400788c */ /* 0x000fd2000bf05270 */
[----:B------:R-:W-:Y:S05]  /*fae0*/  BRA.U !UP0, `(.L_x_8093) ;  /* 0x00000001089c7547 */ /* 0x000fea000b800000 */
[----:B------:R-:W-:-:S09]  /*faf0*/  UISETP.NE.AND UP0, UPT, UR4, 0x17, UPT ;  /* 0x000000170400788c */ /* 0x000fd2000bf05270 */
[----:B------:R-:W-:Y:S05]  /*fb00*/  BRA.U !UP0, `(.L_x_8094) ;  /* 0x00000001085c7547 */ /* 0x000fea000b800000 */
[----:B------:R-:W-:-:S09]  /*fb10*/  UISETP.NE.AND UP0, UPT, UR4, 0x18, UPT ;  /* 0x000000180400788c */ /* 0x000fd2000bf05270 */
[----:B------:R-:W-:Y:S05]  /*fb20*/  BRA.U UP0, `(.L_x_8082) ;  /* 0x0000000500f47547 */ /* 0x000fea000b800000 */
[----:B01----:R-:W3:Y:S01]  /*fb30*/  LDG.E.U8 R0, desc[UR36][R22.64] ;  /* 0x0000002416007981 */ /* 0x003ee2000c1e1100 */
[----:B------:R-:W-:Y:S01]  /*fb40*/  IMAD.MOV.U32 R4, RZ, RZ, 0x1f ;  /* 0x0000001fff047424 */ /* 0x000fe200078e00ff */
[----:B---3--:R-:W-:-:S04]  /*fb50*/  SHF.L.U32 R0, R0, 0x18, RZ ;  /* 0x0000001800007819 */ /* 0x008fc800000006ff */
        /* <DEDUP_REMOVED lines=18> */
.L_x_8094:
[----:B0-----:R-:W1:Y:S02]  /*fc80*/  LDG.E.U8 R3, desc[UR36][R22.64] ;  /* 0x0000002416037981 */ /* 0x001e64000c1e1100 */
[C---:B-1----:R-:W-:Y:S01]  /*fc90*/  IMAD.SHL.U32 R0, R3.reuse, 0x2000000, RZ ;  /* 0x0200000003007824 */ /* 0x042fe200078e00ff */
        /* <DEDUP_REMOVED lines=12> */
.L_x_8093:
[----:B01----:R-:W3:Y:S02]  /*fd60*/  LDG.E.U16 R0, desc[UR36][R22.64] ;  /* 0x0000002416007981 */ /* 0x003ee4000c1e1500 */
[----:B---3--:R-:W-:-:S04]  /*fd70*/  IMAD.U32 R0, R0, 0x10000, RZ ;  /* 0x0001000000007824 */ /* 0x008fc800078e00ff */
[----:B------:R-:W-:-:S04]  /*fd80*/  FMUL.FTZ R0, R0, 1 ;  /* 0x3f80000000007820 */ /* 0x000fc80000410000 */
[----:B------:R0:W1:Y:S01]  /*fd90*/  F2F.F64.F32 R4, R0 ;  /* 0x0000000000047310 */ /* 0x0000620000201800 */
[----:B------:R-:W-:Y:S05]  /*fda0*/  BRA `(.L_x_8083) ;  /* 0x0000000400b07947 */ /* 0x000fea0003800000 */
.L_x_8090:
        /* <DEDUP_REMOVED lines=11> */
.L_x_8097:
        /* <DEDUP_REMOVED lines=21> */
.L_x_8099:
[----:B------:R-:W-:Y:S05]  /*ffb0*/  BSYNC.RECONVERGENT B0 ;  /* 0x0000000000007941 */ /* 0x000fea0003800200 */
.L_x_8098:
[----:B------:R-:W-:Y:S02]  /*ffc0*/  SHF.L.U32 R0, R0, 0x14, RZ ;  /* 0x0000001400007819 */ /* 0x000fe400000006ff */
[----:B------:R-:W-:-:S04]  /*ffd0*/  LEA R2, R2, 0x3b800000, 0x17 ;  /* 0x3b80000002027811 */ /* 0x000fc800078eb8ff */
[----:B------:R-:W-:-:S05]  /*ffe0*/  LOP3.LUT R0, R2, R0, R7, 0xfe, !PT ;  /* 0x0000000002007212 */ /* 0x000fca00078efe07 */
[----:B------:R-:W-:-:S04]  /*fff0*/  FMUL.FTZ R0, R0, 1 ;  /* 0x3f80000000007820 */ /* 0x000fc80000410000 */
[----:B------:R0:W1:Y:S01]  /*10000*/  F2F.F64.F32 R4, R0 ;  /* 0x0000000000047310 */ /* 0x0000620000201800 */
[----:B------:R-:W-:Y:S05]  /*10010*/  BRA `(.L_x_8083) ;  /* 0x0000000400147947 */ /* 0x000fea0003800000 */
.L_x_8096:
        /* <DEDUP_REMOVED lines=21> */
.L_x_8101:
[----:B------:R-:W-:Y:S05]  /*10170*/  BSYNC.RECONVERGENT B0 ;  /* 0x0000000000007941 */ /* 0x000fea0003800200 */
.L_x_8100:
[----:B------:R-:W-:Y:S01]  /*10180*/  IMAD.SHL.U32 R0, R0, 0x200000, RZ ;  /* 0x0020000000007824 */ /* 0x000fe200078e00ff */
[----:B------:R-:W-:-:S04]  /*10190*/  LEA R2, R2, 0x37800000, 0x17 ;  /* 0x3780000002027811 */ /* 0x000fc800078eb8ff */
[----:B------:R-:W-:-:S05]  /*101a0*/  LOP3.LUT R0, R2, R0, R7, 0xfe, !PT ;  /* 0x0000000002007212 */ /* 0x000fca00078efe07 */
[----:B------:R-:W-:-:S04]  /*101b0*/  FMUL.FTZ R0, R0, 1 ;  /* 0x3f80000000007820 */ /* 0x000fc80000410000 */
[----:B------:R0:W1:Y:S01]  /*101c0*/  F2F.F64.F32 R4, R0 ;  /* 0x0000000000047310 */ /* 0x0000620000201800 */
[----:B------:R-:W-:Y:S05]  /*101d0*/  BRA `(.L_x_8083) ;  /* 0x0000000000a47947 */ /* 0x000fea0003800000 */
.L_x_8095:
[----:B------:R-:W-:-:S09]  /*101e0*/  UISETP.NE.AND UP0, UPT, UR4, 0x1c, UPT ;  /* 0x0000001c0400788c */ /* 0x000fd2000bf05270 */
[----:B------:R-:W-:Y:S05]  /*101f0*/  BRA.U !UP0, `(.L_x_8102) ;  /* 0x0000000108947547 */ /* 0x000fea000b800000 */
[----:B------:R-:W-:-:S09]  /*10200*/  UISETP.NE.AND UP0, UPT, UR4, 0x1d, UPT ;  /* 0x0000001d0400788c */ /* 0x000fd2000bf05270 */
[----:B------:R-:W-:Y:S05]  /*10210*/  BRA.U !UP0, `(.L_x_8103) ;  /* 0x0000000108807547 */ /* 0x000fea000b800000 */
[----:B------:R-:W-:-:S09]  /*10220*/  UISETP.NE.AND UP0, UPT, UR4, 0x2c, UPT ;  /* 0x0000002c0400788c */ /* 0x000fd2000bf05270 */
[----:B------:R-:W-:Y:S05]  /*10230*/  BRA.U UP0, `(.L_x_8082) ;  /* 0x0000000100307547 */ /* 0x000fea000b800000 */
[----:B01----:R-:W3:Y:S01]  /*10240*/  LDG.E.U8 R0, desc[UR36][R22.64] ;  /* 0x0000002416007981 */ /* 0x003ee2000c1e1100 */
[----:B------:R-:W-:Y:S02]  /*10250*/  HFMA2 R4, -RZ, RZ, 0, 0 ;  /* 0x00000000ff047431 */ /* 0x000fe400000001ff */
[----:B------:R-:W-:Y:S01]  /*10260*/  IMAD.MOV.U32 R5, RZ, RZ, 0x38000000 ;  /* 0x38000000ff057424 */ /* 0x000fe200078e00ff */
[----:B---3--:R-:W-:-:S13]  /*10270*/  ISETP.NE.AND P0, PT, R0, RZ, PT ;  /* 0x000000ff0000720c */ /* 0x008fda0003f05270 */
        /* <DEDUP_REMOVED lines=8> */
.L_x_8082:
[----:B0-----:R-:W-:Y:S01]  /*10300*/  MOV R2, 0x130 ;  /* 0x0000013000027802 */ /* 0x001fe20000000f00 */
[----:B------:R-:W0:Y:S01]  /*10310*/  LDCU.64 UR4, c[0x4][0x120] ;  /* 0x01002400ff0477ac */ /* 0x000e220008000a00 */
[----:B------:R-:W-:Y:S02]  /*10320*/  HFMA2 R12, -RZ, RZ, 0, 5.9604644775390625e-08 ;  /* 0x00000001ff0c7431 */ /* 0x000fe400000001ff */
[----:B------:R-:W-:Y:S01]  /*10330*/  IMAD.MOV.U32 R8, RZ, RZ, 0x4e ;  /* 0x0000004eff087424 */ /* 0x000fe200078e00ff */
[----:B------:R-:W3:Y:S01]  /*10340*/  LDCU.64 UR6, c[0x4][0x128] ;  /* 0x01002500ff0677ac */ /* 0x000ee20008000a00 */
[----:B------:R-:W1:Y:S01]  /*10350*/  LDC.64 R2, c[0x4][R2] ;  /* 0x0100000002027b82 */ /* 0x000e620000000a00 */
[----:B------:R-:W-:Y:S01]  /*10360*/  IMAD.MOV.U32 R13, RZ, RZ, RZ ;  /* 0x000000ffff0d7224 */ /* 0x000fe200078e00ff */
[----:B------:R-:W2:Y:S01]  /*10370*/  LDCU.64 UR8, c[0x4][URZ] ;  /* 0x01000000ff0877ac */ /* 0x000ea20008000a00 */
[----:B0-----:R-:W-:Y:S01]  /*10380*/  IMAD.U32 R4, RZ, RZ, UR4 ;  /* 0x00000004ff047e24 */ /* 0x001fe2000f8e00ff */
[----:B------:R-:W-:Y:S01]  /*10390*/  MOV R5, UR5 ;  /* 0x0000000500057c02 */ /* 0x000fe20008000f00 */
[----:B---3--:R-:W-:Y:S01]  /*103a0*/  IMAD.U32 R6, RZ, RZ, UR6 ;  /* 0x00000006ff067e24 */ /* 0x008fe2000f8e00ff */
[----:B------:R-:W-:Y:S01]  /*103b0*/  MOV R7, UR7 ;  /* 0x0000000700077c02 */ /* 0x000fe20008000f00 */
[----:B--2---:R-:W-:Y:S01]  /*103c0*/  IMAD.U32 R10, RZ, RZ, UR8 ;  /* 0x00000008ff0a7e24 */ /* 0x004fe2000f8e00ff */
[----:B------:R-:W-:-:S07]  /*103d0*/  MOV R11, UR9 ;  /* 0x00000009000b7c02 */ /* 0x000fce0008000f00 */
[----:B------:R-:W-:-:S07]  /*103e0*/  LEPC R20, `(.L_x_8104) ;  /* 0x000000001014794e */ /* 0x000fce0000000000 */
[----:B-1--45:R-:W-:Y:S05]  /*103f0*/  CALL.ABS.NOINC R2 ;  /* 0x0000000002007343 */ /* 0x032fea0003c00000 */
.L_x_8104:
[----:B------:R-:W-:Y:S01]  /*10400*/  CS2R R4, SRZ ;  /* 0x0000000000047805 */ /* 0x000fe2000001ff00 */
[----:B------:R-:W-:Y:S06]  /*10410*/  BRA `(.L_x_8083) ;  /* 0x0000000000147947 */ /* 0x000fec0003800000 */
.L_x_8103:
[----:B0-----:R-:W3:Y:S02]  /*10420*/  LDG.E.64 R4, desc[UR36][R22.64] ;  /* 0x0000002416047981 */ /* 0x001ee4000c1e1b00 */
[----:B---3--:R-:W0:Y:S01]  /*10430*/  I2F.F64.U64 R4, R4 ;  /* 0x0000000400047312 */ /* 0x008e220000301800 */
[----:B------:R-:W-:Y:S05]  /*10440*/  BRA `(.L_x_8083) ;  /* 0x0000000000087947 */ /* 0x000fea0003800000 */
.L_x_8102:
[----:B------:R-:W0:Y:S02]  /*10450*/  LDG.E R4, desc[UR36][R22.64] ;  /* 0x0000002416047981 */ /* 0x000e24000c1e1900 */
[----:B0-----:R-:W0:Y:S02]  /*10460*/  I2F.F64.U32 R4, R4 ;  /* 0x0000000400047312 */ /* 0x001e240000201800 */
.L_x_8083:
[----:B------:R-:W-:Y:S05]  /*10470*/  BSYNC.RECONVERGENT B6 ;  /* 0x0000000000067941 */ /* 0x000fea0003800200 */
.L_x_8077:
[----:B------:R-:W-:Y:S01]  /*10480*/  UPRMT UR4, UR43, 0x9910, URZ ;  /* 0x000099102b047896 */ /* 0x000fe200080000ff */
[----:B012-45:R-:W-:-:S03]  /*10490*/  DMUL R4, R4, R18 ;  /* 0x0000001204047228 */ /* 0x037fc60000000000 */
        /* <DEDUP_REMOVED lines=13> */
.L_x_8108:
[----:B------:R-:W0:Y:S02]  /*10570*/  F2I.S64.F64.TRUNC R4, R4 ;  /* 0x0000000400047311 */ /* 0x000e24000030d900 */
[----:B0-----:R-:W-:-:S05]  /*10580*/  MOV R3, R4 ;  /* 0x0000000400037202 */ /* 0x001fca0000000f00 */
[----:B------:R-:W-:Y:S01]  /*10590*/  STG.E.U8 desc[UR36][R16.64], R3 ;  /* 0x0000000310007986 */ /* 0x000fe2000c101124 */
[----:B------:R-:W-:Y:S05]  /*105a0*/  EXIT ;  /* 0x000000000000794d */ /* 0x000fea0003800000 */
.L_x_8107:
        /* <DEDUP_REMOVED lines=9> */
.L_x_8111:
[----:B------:R-:W0:Y:S02]  /*10640*/  F2I.F64.TRUNC R5, R4 ;  /* 0x0000000400057311 */ /* 0x000e24000030d100 */
[----:B0-----:R-:W-:Y:S01]  /*10650*/  STG.E desc[UR36][R16.64], R5 ;  /* 0x0000000510007986 */ /* 0x001fe2000c101924 */
[----:B------:R-:W-:Y:S05]  /*10660*/  EXIT ;  /* 0x000000000000794d */ /* 0x000fea0003800000 */
.L_x_8110:
[----:B------:R-:W0:Y:S02]  /*10670*/  F2I.F64.TRUNC R5, R4 ;  /* 0x0000000400057311 */ /* 0x000e24000030d100 */
[----:B0-----:R-:W-:Y:S01]  /*10680*/  STG.E.U16 desc[UR36][R16.64], R5 ;  /* 0x0000000510007986 */ /* 0x001fe2000c101524 */
[----:B------:R-:W-:Y:S05]  /*10690*/  EXIT ;  /* 0x000000000000794d */ /* 0x000fea0003800000 */
.L_x_8106:
        /* <DEDUP_REMOVED lines=13> */
.L_x_8113:
[----:B------:R-:W-:Y:S01]  /*10770*/  UMOV UR4, 0xf0000000 ;  /* 0xf000000000047882 */ /* 0x000fe20000000000 */
[----:B------:R-:W-:Y:S01]  /*10780*/  UMOV UR5, 0x380fffff ;  /* 0x380fffff00057882 */ /* 0x000fe20000000000 */
[----:B---3--:R-:W0:Y:S01]  /*10790*/  F2F.F32.F64 R0, R4 ;  /* 0x0000000400007310 */ /* 0x008e220000301000 */
[----:B------:R-:W-:-:S14]  /*107a0*/  DSETP.GEU.AND P0, PT, |R4|, UR4, PT ;  /* 0x0000000404007e2a */ /* 0x000fdc000bf0e200 */
[----:B0-----:R-:W-:-:S05]  /*107b0*/  @!P0 FMUL R0, R0, 1.175494350822287508e-38 ;  /* 0x0080000000008820 */ /* 0x001fca0000400000 */
[----:B------:R-:W-:-:S05]  /*107c0*/  F2FP.F16.F32.PACK_AB R0, RZ, R0 ;  /* 0x00000000ff00723e */ /* 0x000fca00000000ff */
[----:B------:R-:W-:Y:S01]  /*107d0*/  STG.E.U16 desc[UR36][R16.64], R0 ;  /* 0x0000000010007986 */ /* 0x000fe2000c101524 */
[----:B------:R-:W-:Y:S05]  /*107e0*/  EXIT ;  /* 0x000000000000794d */ /* 0x000fea0003800000 */
.L_x_8112:
        /* <DEDUP_REMOVED lines=14> */
.L_x_8115:
[----:B------:R-:W-:Y:S01]  /*108d0*/  UMOV UR4, 0xf0000000 ;  /* 0xf000000000047882 */ /* 0x000fe20000000000 */
[----:B------:R-:W-:Y:S01]  /*108e0*/  UMOV UR5, 0x380fffff ;  /* 0x380fffff00057882 */ /* 0x000fe20000000000 */
[----:B---3--:R-:W0:Y:S01]  /*108f0*/  F2F.F32.F64 R0, R4 ;  /* 0x0000000400007310 */ /* 0x008e220000301000 */
[----:B------:R-:W-:-:S14]  /*10900*/  DSETP.GEU.AND P0, PT, |R4|, UR4, PT ;  /* 0x0000000404007e2a */ /* 0x000fdc000bf0e200 */
[----:B0-----:R-:W-:-:S05]  /*10910*/  @!P0 FMUL R0, R0, 1.175494350822287508e-38 ;  /* 0x0080000000008820 */ /* 0x001fca0000400000 */
[----:B------:R-:W-:-:S04]  /*10920*/  F2FP.F16.F32.PACK_AB R3, RZ, R0 ;  /* 0x00000000ff03723e */ /* 0x000fc800000000ff */
[----:B------:R-:W-:-:S05]  /*10930*/  PRMT R3, R3, 0x5410, RZ ;  /* 0x0000541003037816 */ /* 0x000fca00000000ff */
[----:B------:R-:W-:Y:S01]  /*10940*/  STG.E desc[UR36][R16.64], R3 ;  /* 0x0000000310007986 */ /* 0x000fe2000c101924 */
[----:B------:R-:W-:Y:S05]  /*10950*/  EXIT ;  /* 0x000000000000794d */ /* 0x000fea0003800000 */
.L_x_8114:
[----:B------:R-:W-:Y:S01]  /*10960*/  STG.E.64 desc[UR36][R16.64], R4 ;  /* 0x0000000410007986 */ /* 0x000fe2000c101b24 */
[----:B------:R-:W-:Y:S05]  /*10970*/  EXIT ;  /* 0x000000000000794d */ /* 0x000fea0003800000 */
.L_x_8105:
        /* <DEDUP_REMOVED lines=13> */
.L_x_8119:
        /* <DEDUP_REMOVED lines=11> */
[----:B---3--:R-:W-:-:S04]  /*10b00*/  @P0 SHF.R.U32.HI R0, RZ, 0x14, R3 ;  /* 0x00000014ff000819 */ /* 0x008fc80000011603 */
        /* <DEDUP_REMOVED lines=9> */
.L_x_8122:
[----:B------:R-:W-:-:S04]  /*10ba0*/  SHF.R.U32.HI R3, RZ, 0x18, R3 ;  /* 0x00000018ff037819 */ /* 0x000fc80000011603 */
[----:B------:R-:W-:-:S04]  /*10bb0*/  LOP3.LUT R0, R0, 0x80, R3, 0xf8, !PT ;  /* 0x0000008000007812 */ /* 0x000fc800078ef803 */
[----:B------:R-:W-:-:S07]  /*10bc0*/  PRMT R8, R0, 0x7610, R8 ;  /* 0x0000761000087816 */ /* 0x000fce0000000008 */
.L_x_8121:
[----:B------:R-:W-:Y:S05]  /*10bd0*/  BSYNC.RECONVERGENT B0 ;  /* 0x0000000000007941 */ /* 0x000fea0003800200 */
.L_x_8120:
[----:B------:R-:W-:Y:S01]  /*10be0*/  STG.E.U8 desc[UR36][R16.64], R8 ;  /* 0x0000000810007986 */ /* 0x000fe2000c101124 */
[----:B------:R-:W-:Y:S05]  /*10bf0*/  EXIT ;  /* 0x000000000000794d */ /* 0x000fea0003800000 */
.L_x_8118:
        /* <DEDUP_REMOVED lines=21> */
.L_x_8125:
[----:B------:R-:W-:-:S04]  /*10d50*/  SHF.R.U32.HI R3, RZ, 0x18, R3 ;  /* 0x00000018ff037819 */ /* 0x000fc80000011603 */
[----:B------:R-:W-:-:S04]  /*10d60*/  LOP3.LUT R0, R0, 0x80, R3, 0xf8, !PT ;  /* 0x0000008000007812 */ /* 0x000fc800078ef803 */
[----:B------:R-:W-:-:S07]  /*10d70*/  PRMT R8, R0, 0x7610, R8 ;  /* 0x0000761000087816 */ /* 0x000fce0000000008 */
.L_x_8124:
[----:B------:R-:W-:Y:S05]  /*10d80*/  BSYNC.RECONVERGENT B0 ;  /* 0x0000000000007941 */ /* 0x000fea0003800200 */
.L_x_8123:
[----:B------:R-:W-:Y:S01]  /*10d90*/  STG.E.U8 desc[UR36][R16.64], R8 ;  /* 0x0000000810007986 */ /* 0x000fe2000c101124 */
[----:B------:R-:W-:Y:S05]  /*10da0*/  EXIT ;  /* 0x000000000000794d */ /* 0x000fea0003800000 */
.L_x_8117:
        /* <DEDUP_REMOVED lines=14> */
[--C-:B---3--:R-:W-:Y:S02]  /*10e90*/  @P1 SHF.R.U32.HI R0, RZ, 0x16, R6.reuse ;  /* 0x00000016ff001819 */ /* 0x108fe40000011606 */
        /* <DEDUP_REMOVED lines=11> */
.L_x_8127:
[----:B------:R-:W0:Y:S02]  /*10f50*/  F2I.U64.F64.TRUNC R4, R4 ;  /* 0x0000000400047311 */ /* 0x000e24000030d800 */
[----:B0-----:R-:W-:Y:S01]  /*10f60*/  STG.E.64 desc[UR36][R16.64], R4 ;  /* 0x0000000410007986 */ /* 0x001fe2000c101b24 */
[----:B------:R-:W-:Y:S05]  /*10f70*/  EXIT ;  /* 0x000000000000794d */ /* 0x000fea0003800000 */
.L_x_8126:
[----:B------:R-:W0:Y:S02]  /*10f80*/  F2I.U32.F64.TRUNC R5, R4 ;  /* 0x0000000400057311 */ /* 0x000e24000030d000 */
[----:B0-----:R-:W-:Y:S01]  /*10f90*/  STG.E desc[UR36][R16.64], R5 ;  /* 0x0000000510007986 */ /* 0x001fe2000c101924 */
[----:B------:R-:W-:Y:S05]  /*10fa0*/  EXIT ;  /* 0x000000000000794d */ /* 0x000fea0003800000 */
.L_x_8116:
        /* <DEDUP_REMOVED lines=10> */
.L_x_8129:
[----:B------:R-:W-:-:S05]  /*11050*/  CS2R R6, SRZ ;  /* 0x0000000000067805 */ /* 0x000fca000001ff00 */
[----:B------:R-:W-:Y:S01]  /*11060*/  STG.E.128 desc[UR36][R16.64], R4 ;  /* 0x0000000410007986 */ /* 0x000fe2000c101d24 */
[----:B------:R-:W-:Y:S05]  /*11070*/  EXIT ;  /* 0x000000000000794d */ /* 0x000fea0003800000 */
.L_x_8128:
[----:B------:R-:W-:-:S09]  /*11080*/  UISETP.NE.AND UP0, UPT, UR4, 0xf, UPT ;  /* 0x0000000f0400788c */ /* 0x000fd2000bf05270 */
[----:B------:R-:W-:Y:S05]  /*11090*/  BRA.U !UP0, `(.L_x_8130) ;  /* 0x0000000508087547 */ /* 0x000fea000b800000 */
[----:B------:R-:W-:-:S09]  /*110a0*/  UISETP.NE.AND UP0, UPT, UR4, 0x17, UPT ;  /* 0x000000170400788c */ /* 0x000fd2000bf05270 */
[----:B------:R-:W-:Y:S05]  /*110b0*/  BRA.U !UP0, `(.L_x_8131) ;  /* 0x0000000108a07547 */ /* 0x000fea000b800000 */
[----:B------:R-:W-:-:S09]  /*110c0*/  UISETP.NE.AND UP0, UPT, UR4, 0x18, UPT ;  /* 0x000000180400788c */ /* 0x000fd2000bf05270 */
[----:B------:R-:W-:Y:S05]  /*110d0*/  BRA.U !UP0, `(.L_x_8132) ;  /* 0x0000000108447547 */ /* 0x000fea000b800000 */
.L_x_8109:
[----:B---3--:R-:W-:Y:S01]  /*110e0*/  MOV R0, 0x130 ;  /* 0x0000013000007802 */ /* 0x008fe20000000f00 */
        /* <DEDUP_REMOVED lines=15> */
.L_x_8133:
[----:B------:R-:W-:Y:S05]  /*111e0*/  EXIT ;  /* 0x000000000000794d */ /* 0x000fea0003800000 */
.L_x_8132:
[----:B------:R-:W-:Y:S01]  /*111f0*/  UMOV UR4, 0xf0000000 ;  /* 0xf000000000047882 */ /* 0x000fe20000000000 */
[----:B------:R-:W-:Y:S01]  /*11200*/  UMOV UR5, 0x380fffff ;  /* 0x380fffff00057882 */ /* 0x000fe20000000000 */
[----:B------:R-:W0:Y:S01]  /*11210*/  F2F.F32.F64 R7, R4 ;  /* 0x0000000400077310 */ /* 0x000e220000301000 */
[----:B------:R-:W-:Y:S01]  /*11220*/  DSETP.GEU.AND P0, PT, |R4|, UR4, PT ;  /* 0x0000000404007e2a */ /* 0x000fe2000bf0e200 */
[----:B------:R-:W-:Y:S01]  /*11230*/  BSSY.RECONVERGENT B0, `(.L_x_8134) ;  /* 0x000000d000007945 */ /* 0x000fe20003800200 */
[----:B---3--:R-:W-:-:S12]  /*11240*/  IMAD.MOV.U32 R0, RZ, RZ, 0x7f ;  /* 0x0000007fff007424 */ /* 0x008fd800078e00ff */
        /* <DEDUP_REMOVED lines=11> */
.L_x_8135:
[----:B------:R-:W-:Y:S05]  /*11300*/  BSYNC.RECONVERGENT B0 ;  /* 0x0000000000007941 */ /* 0x000fea0003800200 */
.L_x_8134:
[----:B------:R-:W-:-:S05]  /*11310*/  LOP3.LUT R3, R0, 0x80, R3, 0xf8, !PT ;  /* 0x0000008000037812 */ /* 0x000fca00078ef803 */
[----:B------:R-:W-:Y:S01]  /*11320*/  STG.E.U8 desc[UR36][R16.64], R3 ;  /* 0x0000000310007986 */ /* 0x000fe2000c101124 */
[----:B------:R-:W-:Y:S05]  /*11330*/  EXIT ;  /* 0x000000000000794d */ /* 0x000fea0003800000 */
.L_x_8131:
        /* <DEDUP_REMOVED lines=13> */
[----:B------:R-:W-:Y:S01]  /*11410*/  @P0 SHF.R.U32.HI R0, RZ, 0x15, R0 ;  /* 0x00000015ff000819 */ /* 0x000fe20000011600 */
[----:B------:R-:W-:Y:S01]  /*11420*/  @!P0 FADD.FTZ R0, R2, 128 ;  /* 0x4300000002008421 */ /* 0x000fe20000010000 */
[----:B------:R-:W-:Y:S06]  /*11430*/  BRA `(.L_x_8138) ;  /* 0x00000000000c7947 */ /* 0x000fec0003800000 */
.L_x_8137:
[----:B------:R-:W-:Y:S02]  /*11440*/  ISETP.GT.U32.AND P0, PT, R2, 0x7f800000, PT ;  /* 0x7f8000000200780c */ /* 0x000fe40003f04070 */
[----:B---3--:R-:W-:-:S04]  /*11450*/  MOV R0, 0x7f ;  /* 0x0000007f00007802 */ /* 0x008fc80000000f00 */
[----:B------:R-:W-:-:S07]  /*11460*/  SEL R0, R0, 0x7c, P0 ;  /* 0x0000007c00007807 */ /* 0x000fce0000000000 */
.L_x_8138:
[----:B------:R-:W-:Y:S05]  /*11470*/  BSYNC.RECONVERGENT B0 ;  /* 0x0000000000007941 */ /* 0x000fea0003800200 */
.L_x_8136:
[----:B------:R-:W-:-:S04]  /*11480*/  SHF.R.U32.HI R3, RZ, 0x18, R3 ;  /* 0x00000018ff037819 */ /* 0x000fc80000011603 */
[----:B------:R-:W-:-:S05]  /*11490*/  LOP3.LUT R3, R0, 0x80, R3, 0xf8, !PT ;  /* 0x0000008000037812 */ /* 0x000fca00078ef803 */
[----:B------:R-:W-:Y:S01]  /*114a0*/  STG.E.U8 desc[UR36][R16.64], R3 ;  /* 0x0000000310007986 */ /* 0x000fe2000c101124 */
[----:B------:R-:W-:Y:S05]  /*114b0*/  EXIT ;  /* 0x000000000000794d */ /* 0x000fea0003800000 */
.L_x_8130:
[----:B------:R-:W-:Y:S01]  /*114c0*/  UMOV UR4, 0xf0000000 ;  /* 0xf000000000047882 */ /* 0x000fe20000000000 */
[----:B------:R-:W-:Y:S01]  /*114d0*/  UMOV UR5, 0x380fffff ;  /* 0x380fffff00057882 */ /* 0x000fe20000000000 */
[----:B---3--:R-:W0:Y:S01]  /*114e0*/  F2F.F32.F64 R0, R4 ;  /* 0x0000000400007310 */ /* 0x008e220000301000 */
[----:B------:R-:W-:-:S14]  /*114f0*/  DSETP.GEU.AND P0, PT, |R4|, UR4, PT ;  /* 0x0000000404007e2a */ /* 0x000fdc000bf0e200 */
[----:B0-----:R-:W-:-:S05]  /*11500*/  @!P0 FMUL R0, R0, 1.175494350822287508e-38 ;  /* 0x0080000000008820 */ /* 0x001fca0000400000 */
[----:B------:R-:W-:-:S05]  /*11510*/  F2FP.BF16.F32.PACK_AB R0, RZ, R0 ;  /* 0x00000000ff00723e */ /* 0x000fca00000010ff */
[----:B------:R-:W-:Y:S01]  /*11520*/  STG.E.U16 desc[UR36][R16.64], R0 ;  /* 0x0000000010007986 */ /* 0x000fe2000c101524 */
[----:B------:R-:W-:Y:S05]  /*11530*/  EXIT ;  /* 0x000000000000794d */ /* 0x000fea0003800000 */
.L_x_8139:
        /* <DEDUP_REMOVED lines=12> */
.L_x_27437:


//--------------------- .text._ZN2at6native27unrolled_elementwise_kernelIZZZNS0_49_GLOBAL__N__b919a28f_16_Normalization_cu_5c38458736batch_norm_elementwise_backward_evalERKNS_6TensorES5_S5_S5_ENKUlvE0_clEvENKUlvE_clEvEUlddE_St5arrayIPcLm3EELi4E23TrivialOffsetCalculatorILi2EjESC_ILi1EjENS0_6memory12LoadWithCastILi2EEENSF_13StoreWithCastILi1EEEEEviT_T0_T2_T3_T4_T5_ --------------------------
	.section	.text._ZN2at6native27unrolled_elementwise_kernelIZZZNS0_49_GLOBAL__N__b919a28f_16_Normalization_cu_5c38458736batch_norm_elementwise_backward_evalERKNS_6TensorES5_S5_S5_ENKUlvE0_clEvENKUlvE_clEvEUlddE_St5arrayIPcLm3EELi4E23TrivialOffsetCalculatorILi2EjESC_ILi1EjENS0_6memory12LoadWithCastILi2EEENSF_13StoreWithCastILi1EEEEEviT_T0_T2_T3_T4_T5_,"ax",@progbits
	.align	128
        .global         _ZN2at6native27unrolled_elementwise_kernelIZZZNS0_49_GLOBAL__N__b919a28f_16_Normalization_cu_5c38458736batch_norm_elementwise_backward_evalERKNS_6TensorES5_S5_S5_ENKUlvE0_clEvENKUlvE_clEvEUlddE_St5arrayIPcLm3EELi4E23TrivialOffsetCalculatorILi2EjESC_ILi1EjENS0_6memory12LoadWithCastILi2EEENSF_13StoreWithCastILi1EEEEEviT_T0_T2_T3_T4_T5_
        .type           _ZN2at6native27unrolled_elementwise_kernelIZZZNS0_49_GLOBAL__N__b919a28f_16_Normalization_cu_5c38458736batch_norm_elementwise_backward_evalERKNS_6TensorES5_S5_S5_ENKUlvE0_clEvENKUlvE_clEvEUlddE_St5arrayIPcLm3EELi4E23TrivialOffsetCalculatorILi2EjESC_ILi1EjENS0_6memory12LoadWithCastILi2EEENSF_13StoreWithCastILi1EEEEEviT_T0_T2_T3_T4_T5_,@function
        .size           _ZN2at6native27unrolled_elementwise_kernelIZZZNS0_49_GLOBAL__N__b919a28f_16_Normalization_cu_5c38458736batch_norm_elementwise_backward_evalERKNS_6TensorES5_S5_S5_ENKUlvE0_clEvENKUlvE_clEvEUlddE_St5arrayIPcLm3EELi4E23TrivialOffsetCalculatorILi2EjESC_ILi1EjENS0_6memory12LoadWithCastILi2EEENSF_13StoreWithCastILi1EEEEEviT_T0_T2_T3_T4_T5_,(.L_x_27438 - _ZN2at6native27unrolled_elementwise_kernelIZZZNS0_49_GLOBAL__N__b919a28f_16_Normalization_cu_5c38458736batch_norm_elementwise_backward_evalERKNS_6TensorES5_S5_S5_ENKUlvE0_clEvENKUlvE_clEvEUlddE_St5arrayIPcLm3EELi4E23TrivialOffsetCalculatorILi2EjESC_ILi1EjENS0_6memory12LoadWithCastILi2EEENSF_13StoreWithCastILi1EEEEEviT_T0_T2_T3_T4_T5_)
        .other          _ZN2at6native27unrolled_elementwise_kernelIZZZNS0_49_GLOBAL__N__b919a28f_16_Normalization_cu_5c38458736batch_norm_elementwise_backward_evalERKNS_6TensorES5_S5_S5_ENKUlvE0_clEvENKUlvE_clEvEUlddE_St5arrayIPcLm3EELi4E23TrivialOffsetCalculatorILi2EjESC_ILi1EjENS0_6memory12LoadWithCastILi2EEENSF_13StoreWithCastILi1EEEEEviT_T0_T2_T3_T4_T5_,@"STO_CUDA_ENTRY STV_DEFAULT"
_ZN2at6native27unrolled_elementwise_kernelIZZZNS0_49_GLOBAL__N__b919a28f_16_Normalization_cu_5c38458736batch_norm_elementwise_backward_evalERKNS_6TensorES5_S5_S5_ENKUlvE0_clEvENKUlvE_clEvEUlddE_St5arrayIPcLm3EELi4E23TrivialOffsetCalculatorILi2EjESC_ILi1EjENS0_6memory12LoadWithCastILi2EEENSF_13StoreWithCastILi1EEEEEviT_T0_T2_T3_T4_T5_:
.text._ZN2at6native27unrolled_elementwise_kernelIZZZNS0_49_GLOBAL__N__b919a28f_16_Normalization_cu_5c38458736batch_norm_elementwise_backward_evalERKNS_6TensorES5_S5_S5_ENKUlvE0_clEvENKUlvE_clEvEUlddE_St5arrayIPcLm3EELi4E23TrivialOffsetCalculatorILi2EjESC_ILi1EjENS0_6memory12LoadWithCastILi2EEENSF_13StoreWithCastILi1EEEEEviT_T0_T2_T3_T4_T5_:
        /* <DEDUP_REMOVED lines=8> */
[----:B------:R-:W-:Y:S01]  /*0080*/  CS2R R34, SRZ ;  /* 0x0000000000227805 */ /* 0x000fe2000001ff00 */
        /* <DEDUP_REMOVED lines=26> */
.L_x_8146:
[----:B------:R-:W2:Y:S02]  /*0230*/  LDG.E.U8 R4, desc[UR36][R4.64] ;  /* 0x0000002404047981 */ /* 0x000ea4000c1e1100 */
[----:B--2---:R0:W1:Y:S01]  /*0240*/  I2F.F64.U16 R36, R4 ;  /* 0x0000000400247312 */ /* 0x0040620000101800 */
[----:B------:R-:W-:Y:S05]  /*0250*/  BRA `(.L_x_8148) ;  /* 0x0000000c00647947 */ /* 0x000fea0003800000 */
.L_x_8145:
        /* <DEDUP_REMOVED lines=9> */
.L_x_8150:
[----:B------:R-:W2:Y:S02]  /*02f0*/  LDG.E R4, desc[UR36][R4.64] ;  /* 0x0000002404047981 */ /* 0x000ea4000c1e1900 */
[----:B--2---:R1:W2:Y:S01]  /*0300*/  I2F.F64 R36, R4 ;  /* 0x0000000400247312 */ /* 0x0042a20000201c00 */
[----:B------:R-:W-:Y:S05]  /*0310*/  BRA `(.L_x_8148) ;  /* 0x0000000c00347947 */ /* 0x000fea0003800000 */
.L_x_8149:
[----:B------:R-:W2:Y:S02]  /*0320*/  LDG.E.U16 R4, desc[UR36][R4.64] ;  /* 0x0000002404047981 */ /* 0x000ea4000c1e1500 */
[----:B--2---:R3:W4:Y:S01]  /*0330*/  I2F.F64.S16 R36, R4 ;  /* 0x0000000400247312 */ /* 0x0047220000101c00 */
[----:B------:R-:W-:Y:S05]  /*0340*/  BRA `(.L_x_8148) ;  /* 0x0000000c00287947 */ /* 0x000fea0003800000 */
.L_x_8144:
        /* <DEDUP_REMOVED lines=10> */
.L_x_8152:
[----:B------:R-:W2:Y:S02]  /*03f0*/  LDG.E.U16 R0, desc[UR36][R4.64] ;  /* 0x0000002404007981 */ /* 0x000ea4000c1e1500 */
[----:B--2---:R-:W-:-:S05]  /*0400*/  HADD2.F32 R0, -RZ, R0.H0_H0 ;  /* 0x20000000ff007230 */ /* 0x004fca0000004100 */
[----:B------:R-:W-:-:S04]  /*0410*/  FMUL.FTZ R0, R0, 1 ;  /* 0x3f80000000007820 */ /* 0x000fc80000410000 */
[----:B------:R0:W1:Y:S01]  /*0420*/  F2F.F64.F32 R36, R0 ;  /* 0x0000000000247310 */ /* 0x0000620000201800 */
[----:B------:R-:W-:Y:S05]  /*0430*/  BRA `(.L_x_8148) ;  /* 0x0000000800ec7947 */ /* 0x000fea0003800000 */
.L_x_8151:
        /* <DEDUP_REMOVED lines=10> */
.L_x_8154:
[----:B------:R-:W2:Y:S02]  /*04e0*/  LDG.E.U16 R4, desc[UR36][R4.64] ;  /* 0x0000002404047981 */ /* 0x000ea4000c1e1500 */
[----:B--2---:R-:W-:-:S05]  /*04f0*/  HADD2.F32 R0, -RZ, R4.H0_H0 ;  /* 0x20000004ff007230 */ /* 0x004fca0000004100 */
[----:B------:R-:W-:-:S04]  /*0500*/  FMUL.FTZ R0, R0, 1 ;  /* 0x3f80000000007820 */ /* 0x000fc80000410000 */
[----:B------:R0:W1:Y:S01]  /*0510*/  F2F.F64.F32 R36, R0 ;  /* 0x0000000000247310 */ /* 0x0000620000201800 */
[----:B------:R-:W-:Y:S05]  /*0520*/  BRA `(.L_x_8148) ;  /* 0x0000000800b07947 */ /* 0x000fea0003800000 */
.L_x_8153:
[----:B------:R0:W5:Y:S01]  /*0530*/  LDG.E.64 R36, desc[UR36][R4.64] ;  /* 0x0000002404247981 */ /* 0x000162000c1e1b00 */
[----:B------:R-:W-:Y:S05]  /*0540*/  BRA `(.L_x_8148) ;  /* 0x0000000800a87947 */ /* 0x000fea0003800000 */
.L_x_8143:
        /* <DEDUP_REMOVED lines=13> */
.L_x_8157:
[----:B------:R0:W5:Y:S01]  /*0620*/  LDG.E.64 R36, desc[UR36][R4.64] ;  /* 0x0000002404247981 */ /* 0x000162000c1e1b00 */
[----:B------:R-:W-:Y:S05]  /*0630*/  BRA `(.L_x_8148) ;  /* 0x00000008006c7947 */ /* 0x000fea0003800000 */
.L_x_8156:
        /* <DEDUP_REMOVED lines=27> */
.L_x_8159:
        /* <DEDUP_REMOVED lines=11> */
[----:B------:R-:W-:-:S05]  /*08a0*/  LOP3.LUT R0, R0, 0x80000000, R3, 0xf8, !PT ;  /* 0x8000000000007812 */ /* 0x000fca00078ef803 */
[----:B------:R-:W-:-:S04]  /*08b0*/  FMUL.FTZ R0, R0, 1 ;  /* 0x3f80000000007820 */ /* 0x000fc80000410000 */
[----:B------:R0:W1:Y:S01]  /*08c0*/  F2F.F64.F32 R36, R0 ;  /* 0x0000000000247310 */ /* 0x0000620000201800 */
[----:B------:R-:W-:Y:S05]  /*08d0*/  BRA `(.L_x_8148) ;  /* 0x0000000400c47947 */ /* 0x000fea0003800000 */
.L_x_8158:
[----:B------:R-:W2:Y:S02]  /*08e0*/  LDG.E.U16 R0, desc[UR36][R4.64] ;  /* 0x0000002404007981 */ /* 0x000ea4000c1e1500 */
[----:B--2---:R-:W-:-:S04]  /*08f0*/  IMAD.U32 R0, R0, 0x10000, RZ ;  /* 0x0001000000007824 */ /* 0x004fc800078e00ff */
[----:B------:R-:W-:-:S04]  /*0900*/  FMUL.FTZ R0, R0, 1 ;  /* 0x3f80000000007820 */ /* 0x000fc80000410000 */
[----:B------:R0:W1:Y:S01]  /*0910*/  F2F.F64.F32 R36, R0 ;  /* 0x0000000000247310 */ /* 0x0000620000201800 */
[----:B------:R-:W-:Y:S05]  /*0920*/  BRA `(.L_x_8148) ;  /* 0x0000000400b07947 */ /* 0x000fea0003800000 */
.L_x_8155:
        /* <DEDUP_REMOVED lines=11> */
.L_x_8162:
        /* <DEDUP_REMOVED lines=21> */
.L_x_8164:
[----:B------:R-:W-:Y:S05]  /*0b30*/  BSYNC.RECONVERGENT B0 ;  /* 0x0000000000007941 */ /* 0x000fea0003800200 */
.L_x_8163:
[----:B------:R-:W-:Y:S01]  /*0b40*/  IMAD.SHL.U32 R0, R0, 0x100000, RZ ;  /* 0x0010000000007824 */ /* 0x000fe200078e00ff */
[----:B------:R-:W-:-:S04]  /*0b50*/  LEA R3, R3, 0x3b800000, 0x17 ;  /* 0x3b80000003037811 */ /* 0x000fc800078eb8ff */
[----:B------:R-:W-:-:S05]  /*0b60*/  LOP3.LUT R0, R3, R0, R7, 0xfe, !PT ;  /* 0x0000000003007212 */ /* 0x000fca00078efe07 */
[----:B------:R-:W-:-:S04]  /*0b70*/  FMUL.FTZ R0, R0, 1 ;  /* 0x3f80000000007820 */ /* 0x000fc80000410000 */
[----:B------:R0:W1:Y:S01]  /*0b80*/  F2F.F64.F32 R36, R0 ;  /* 0x0000000000247310 */ /* 0x0000620000201800 */
[----:B------:R-:W-:Y:S05]  /*0b90*/  BRA `(.L_x_8148) ;  /* 0x0000000400147947 */ /* 0x000fea0003800000 */
.L_x_8161:
        /* <DEDUP_REMOVED lines=21> */
.L_x_8166:
[----:B------:R-:W-:Y:S05]  /*0cf0*/  BSYNC.RECONVERGENT B0 ;  /* 0x0000000000007941 */ /* 0x000fea0003800200 */
.L_x_8165:
[----:B------:R-:W-:Y:S01]  /*0d00*/  IMAD.SHL.U32 R0, R0, 0x200000, RZ ;  /* 0x0020000000007824 */ /* 0x000fe200078e00ff */
[----:B------:R-:W-:-:S04]  /*0d10*/  LEA R3, R3, 0x37800000, 0x17 ;  /* 0x3780000003037811 */ /* 0x000fc800078eb8ff */
[----:B------:R-:W-:-:S05]  /*0d20*/  LOP3.LUT R0, R3, R0, R7, 0xfe, !PT ;  /* 0x0000000003007212 */ /* 0x000fca00078efe07 */
[----:B------:R-:W-:-:S04]  /*0d30*/  FMUL.FTZ R0, R0, 1 ;  /* 0x3f80000000007820 */ /* 0x000fc80000410000 */
[----:B------:R0:W1:Y:S01]  /*0d40*/  F2F.F64.F32 R36, R0 ;  /* 0x0000000000247310 */ /* 0x0000620000201800 */
[----:B------:R-:W-:Y:S05]  /*0d50*/  BRA `(.L_x_8148) ;  /* 0x0000000000a47947 */ /* 0x000fea0003800000 */
.L_x_8160:
[----:B------:R-:W-:-:S09]  /*0d60*/  UISETP.NE.AND UP0, UPT, UR4, 0x1c, UPT ;  /* 0x0000001c0400788c */ /* 0x000fd2000bf05270 */
[----:B------:R-:W-:Y:S05]  /*0d70*/  BRA.U !UP0, `(.L_x_8167) ;  /* 0x0000000108947547 */ /* 0x000fea000b800000 */
[----:B------:R-:W-:-:S09]  /*0d80*/  UISETP.NE.AND UP0, UPT, UR4, 0x1d, UPT ;  /* 0x0000001d0400788c */ /* 0x000fd2000bf05270 */
[----:B------:R-:W-:Y:S05]  /*0d90*/  BRA.U !UP0, `(.L_x_8168) ;  /* 0x0000000108807547 */ /* 0x000fea000b800000 */
[----:B------:R-:W-:-:S09]  /*0da0*/  UISETP.NE.AND UP0, UPT, UR4, 0x2c, UPT ;  /* 0x0000002c0400788c */ /* 0x000fd2000bf05270 */
[----:B------:R-:W-:Y:S05]  /*0db0*/  BRA.U !UP0, `(.L_x_8169) ;  /* 0x0000000108487547 */ /* 0x000fea000b800000 */
.L_x_8147:
        /* <DEDUP_REMOVED lines=16> */
.L_x_8170:
[----:B------:R-:W-:Y:S01]  /*0ec0*/  CS2R R36, SRZ ;  /* 0x0000000000247805 */ /* 0x000fe2000001ff00 */
[----:B------:R-:W-:Y:S06]  /*0ed0*/  BRA `(.L_x_8148) ;  /* 0x0000000000447947 */ /* 0x000fec0003800000 */
.L_x_8169:
        /* <DEDUP_REMOVED lines=12> */
.L_x_8168:
[----:B------:R-:W2:Y:S02]  /*0fa0*/  LDG.E.64 R36, desc[UR36][R4.64] ;  /* 0x0000002404247981 */ /* 0x000ea4000c1e1b00 */
[----:B--2---:R-:W0:Y:S01]  /*0fb0*/  I2F.F64.U64 R36, R36 ;  /* 0x0000002400247312 */ /* 0x004e220000301800 */
[----:B------:R-:W-:Y:S05]  /*0fc0*/  BRA `(.L_x_8148) ;  /* 0x0000000000087947 */ /* 0x000fea0003800000 */
.L_x_8167:
[----:B------:R-:W2:Y:S02]  /*0fd0*/  LDG.E R4, desc[UR36][R4.64] ;  /* 0x0000002404047981 */ /* 0x000ea4000c1e1900 */
[----:B--2---:R0:W1:Y:S02]  /*0fe0*/  I2F.F64.U32 R36, R4 ;  /* 0x0000000400247312 */ /* 0x0040640000201800 */
.L_x_8148:
[----:B------:R-:W-:Y:S05]  /*0ff0*/  BSYNC.RECONVERGENT B6 ;  /* 0x0000000000067941 */ /* 0x000fea0003800200 */
.L_x_8142:
[----:B01-3--:R-:W0:Y:S01]  /*1000*/  LDC.64 R4, c[0x0][0x398] ;  /* 0x0000e600ff047b82 */ /* 0x00be220000000a00 */
        /* <DEDUP_REMOVED lines=19> */
.L_x_8175:
[----:B------:R-:W3:Y:S02]  /*1140*/  LDG.E.U8 R4, desc[UR36][R4.64] ;  /* 0x0000002404047981 */ /* 0x000ee4000c1e1100 */
[----:B---3--:R0:W1:Y:S01]  /*1150*/  I2F.F64.U16 R34, R4 ;  /* 0x0000000400227312 */ /* 0x0080620000101800 */
[----:B------:R-:W-:Y:S05]  /*1160*/  BRA `(.L_x_8177) ;  /* 0x0000000c00647947 */ /* 0x000fea0003800000 */
.L_x_8174:
        /* <DEDUP_REMOVED lines=9> */
.L_x_8179:
[----:B------:R-:W3:Y:S02]  /*1200*/  LDG.E R4, desc[UR36][R4.64] ;  /* 0x0000002404047981 */ /* 0x000ee4000c1e1900 */
[----:B---3--:R0:W1:Y:S01]  /*1210*/  I2F.F64 R34, R4 ;  /* 0x0000000400227312 */ /* 0x0080620000201c00 */
[----:B------:R-:W-:Y:S05]  /*1220*/  BRA `(.L_x_8177) ;  /* 0x0000000c00347947 */ /* 0x000fea0003800000 */
.L_x_8178:
[----:B------:R-:W3:Y:S02]  /*1230*/  LDG.E.U16 R4, desc[UR36][R4.64] ;  /* 0x0000002404047981 */ /* 0x000ee4000c1e1500 */
[----:B---3--:R0:W1:Y:S01]  /*1240*/  I2F.F64.S16 R34, R4 ;  /* 0x0000000400227312 */ /* 0x0080620000101c00 */
[----:B------:R-:W-:Y:S05]  /*1250*/  BRA `(.L_x_8177) ;  /* 0x0000000c00287947 */ /* 0x000fea0003800000 */
.L_x_8173:
        /* <DEDUP_REMOVED lines=10> */
.L_x_8181:
[----:B------:R-:W3:Y:S02]  /*1300*/  LDG.E.U16 R0, desc[UR36][R4.64] ;  /* 0x0000002404007981 */ /* 0x000ee4000c1e1500 */
[----:B---3--:R-:W-:-:S05]  /*1310*/  HADD2.F32 R0, -RZ, R0.H0_H0 ;  /* 0x20000000ff007230 */ /* 0x008fca0000004100 */
[----:B------:R-:W-:-:S04]  /*1320*/  FMUL.FTZ R0, R0, 1 ;  /* 0x3f80000000007820 */ /* 0x000fc80000410000 */
[----:B------:R0:W1:Y:S01]  /*1330*/  F2F.F64.F32 R34, R0 ;  /* 0x0000000000227310 */ /* 0x0000620000201800 */
[----:B------:R-:W-:Y:S05]  /*1340*/  BRA `(.L_x_8177) ;  /* 0x0000000800ec7947 */ /* 0x000fea0003800000 */
.L_x_8180:
        /* <DEDUP_REMOVED lines=10> */
.L_x_8183:
[----:B------:R-:W3:Y:S02]  /*13f0*/  LDG.E.U16 R4, desc[UR36][R4.64] ;  /* 0x0000002404047981 */ /* 0x000ee4000c1e1500 */
[----:B---3--:R-:W-:-:S05]  /*1400*/  HADD2.F32 R0, -RZ, R4.H0_H0 ;  /* 0x20000004ff007230 */ /* 0x008fca0000004100 */
[----:B------:R-:W-:-:S04]  /*1410*/  FMUL.FTZ R0, R0, 1 ;  /* 0x3f80000000007820 */ /* 0x000fc80000410000 */
[----:B------:R0:W1:Y:S01]  /*1420*/  F2F.F64.F32 R34, R0 ;  /* 0x0000000000227310 */ /* 0x0000620000201800 */
[----:B------:R-:W-:Y:S05]  /*1430*/  BRA `(.L_x_8177) ;  /* 0x0000000800b07947 */ /* 0x000fea0003800000 */
.L_x_8182:
[----:B------:R0:W5:Y:S01]  /*1440*/  LDG.E.64 R34, desc[UR36][R4.64] ;  /* 0x0000002404227981 */ /* 0x000162000c1e1b00 */
[----:B------:R-:W-:Y:S05]  /*1450*/  BRA `(.L_x_8177) ;  /* 0x0000000800a87947 */ /* 0x000fea0003800000 */
.L_x_8172:
        /* <DEDUP_REMOVED lines=13> */
.L_x_8186:
[----:B------:R0:W5:Y:S01]  /*1530*/  LDG.E.64 R34, desc[UR36][R4.64] ;  /* 0x0000002404227981 */ /* 0x000162000c1e1b00 */
[----:B------:R-:W-:Y:S05]  /*1540*/  BRA `(.L_x_8177) ;  /* 0x00000008006c7947 */ /* 0x000fea0003800000 */
.L_x_8185:
        /* <DEDUP_REMOVED lines=27> */
.L_x_8188:
[----:B------:R-:W3:Y:S02]  /*1700*/  LDG.E.U8 R4, desc[UR36][R4.64] ;  /* 0x0000002404047981 */ /* 0x000ee4000c1e1100 */
[C---:B---3--:R-:W-:Y:S02]  /*1710*/  IMAD.SHL.U32 R3, R4.reuse, 0x2000000, RZ ;  /* 0x0200000004037824 */ /* 0x048fe400078e00ff */
        /* <DEDUP_REMOVED lines=11> */
[----:B------:R3:W0:Y:S01]  /*17d0*/  F2F.F64.F32 R34, R0 ;  /* 0x0000000000227310 */ /* 0x0006220000201800 */
[----:B------:R-:W-:Y:S05]  /*17e0*/  BRA `(.L_x_8177) ;  /* 0x0000000400c47947 */ /* 0x000fea0003800000 */
.L_x_8187:
[----:B------:R-:W3:Y:S02]  /*17f0*/  LDG.E.U16 R0, desc[UR36][R4.64] ;  /* 0x0000002404007981 */ /* 0x000ee4000c1e1500 */
[----:B---3--:R-:W-:-:S04]  /*1800*/  IMAD.U32 R0, R0, 0x10000, RZ ;  /* 0x0001000000007824 */ /* 0x008fc800078e00ff */
[----:B------:R-:W-:-:S04]  /*1810*/  FMUL.FTZ R0, R0, 1 ;  /* 0x3f80000000007820 */ /* 0x000fc80000410000 */
[----:B------:R0:W1:Y:S01]  /*1820*/  F2F.F64.F32 R34, R0 ;  /* 0x0000000000227310 */ /* 0x0000620000201800 */
[----:B------:R-:W-:Y:S05]  /*1830*/  BRA `(.L_x_8177) ;  /* 0x0000000400b07947 */ /* 0x000fea0003800000 */
.L_x_8184:
        /* <DEDUP_REMOVED lines=11> */
.L_x_8191:
        /* <DEDUP_REMOVED lines=21> */
.L_x_8193:
[----:B------:R-:W-:Y:S05]  /*1a40*/  BSYNC.RECONVERGENT B0 ;  /* 0x0000000000007941 */ /* 0x000fea0003800200 */
.L_x_8192:
[----:B------:R-:W-:Y:S01]  /*1a50*/  IMAD.SHL.U32 R0, R0, 0x100000, RZ ;  /* 0x0010000000007824 */ /* 0x000fe200078e00ff */
[----:B------:R-:W-:-:S04]  /*1a60*/  LEA R3, R3, 0x3b800000, 0x17 ;  /* 0x3b80000003037811 */ /* 0x000fc800078eb8ff */
[----:B------:R-:W-:-:S05]  /*1a70*/  LOP3.LUT R0, R3, R0, R7, 0xfe, !PT ;  /* 0x0000000003007212 */ /* 0x000fca00078efe07 */
[----:B------:R-:W-:-:S04]  /*1a80*/  FMUL.FTZ R0, R0, 1 ;  /* 0x3f80000000007820 */ /* 0x000fc80000410000 */
[----:B------:R0:W1:Y:S01]  /*1a90*/  F2F.F64.F32 R34, R0 ;  /* 0x0000000000227310 */ /* 0x0000620000201800 */
[----:B------:R-:W-:Y:S05]  /*1aa0*/  BRA `(.L_x_8177) ;  /* 0x0000000400147947 */ /* 0x000fea0003800000 */
.L_x_8190:
        /* <DEDUP_REMOVED lines=21> */
.L_x_8195:
[----:B------:R-:W-:Y:S05]  /*1c00*/  BSYNC.RECONVERGENT B0 ;  /* 0x0000000000007941 */ /* 0x000fea0003800200 */
.L_x_8194:
[----:B------:R-:W-:Y:S01]  /*1c10*/  IMAD.SHL.U32 R0, R0, 0x200000, RZ ;  /* 0x0020000000007824 */ /* 0x000fe200078e00ff */
[----:B------:R-:W-:-:S04]  /*1c20*/  LEA R3, R3, 0x37800000, 0x17 ;  /* 0x3780000003037811 */ /* 0x000fc800078eb8ff */
[----:B------:R-:W-:-:S05]  /*1c30*/  LOP3.LUT R0, R3, R0, R7, 0xfe, !PT ;  /* 0x0000000003007212 */ /* 0x000fca00078efe07 */
[----:B------:R-:W-:-:S04]  /*1c40*/  FMUL.FTZ R0, R0, 1 ;  /* 0x3f80000000007820 */ /* 0x000fc80000410000 */
[----:B------:R0:W1:Y:S01]  /*1c50*/  F2F.F64.F32 R34, R0 ;  /* 0x0000000000227310 */ /* 0x0000620000201800 */
[----:B------:R-:W-:Y:S05]  /*1c60*/  BRA `(.L_x_8177) ;  /* 0x0000000000a47947 */ /* 0x000fea0003800000 */
.L_x_8189:
[----:B------:R-:W-:-:S09]  /*1c70*/  UISETP.NE.AND UP0, UPT, UR4, 0x1c, UPT ;  /* 0x0000001c0400788c */ /* 0x000fd2000bf05270 */
[----:B------:R-:W-:Y:S05]  /*1c80*/  BRA.U !UP0, `(.L_x_8196) ;  /* 0x0000000108947547 */ /* 0x000fea000b800000 */
[----:B------:R-:W-:-:S09]  /*1c90*/  UISETP.NE.AND UP0, UPT, UR4, 0x1d, UPT ;  /* 0x0000001d0400788c */ /* 0x000fd2000bf05270 */
[----:B------:R-:W-:Y:S05]  /*1ca0*/  BRA.U !UP0, `(.L_x_8197) ;  /* 0x0000000108807547 */ /* 0x000fea000b800000 */
[----:B------:R-:W-:-:S09]  /*1cb0*/  UISETP.NE.AND UP0, UPT, UR4, 0x2c, UPT ;  /* 0x0000002c0400788c */ /* 0x000fd2000bf05270 */
[----:B------:R-:W-:Y:S05]  /*1cc0*/  BRA.U !UP0, `(.L_x_8198) ;  /* 0x0000000108487547 */ /* 0x000fea000b800000 */
.L_x_8176:
[----:B------:R-:W-:Y:S01]  /*1cd0*/  MOV R0, 0x130 ;  /* 0x0000013000007802 */ /* 0x000fe20000000f00 */
[----:B------:R-:W0:Y:S01]  /*1ce0*/  LDCU.64 UR4, c[0x4][0x120] ;  /* 0x01002400ff0477ac */ /* 0x000e220008000a00 */
[----:B------:R-:W-:Y:S02]  /*1cf0*/  IMAD.MOV.U32 R8, RZ, RZ, 0x4e ;  /* 0x0000004eff087424 */ /* 0x000fe400078e00ff */
[----:B------:R1:W3:Y:S01]  /*1d00*/  LDC.64 R14, c[0x4][R0] ;  /* 0x01000000000e7b82 */ /* 0x0002e20000000a00 */
[----:B------:R-:W2:Y:S01]  /*1d10*/  LDCU.64 UR6, c[0x4][0x128] ;  /* 0x01002500ff0677ac */ /* 0x000ea20008000a00 */
[----:B------:R-:W-:Y:S02]  /*1d20*/  IMAD.MOV.U32 R12, RZ, RZ, 0x1 ;  /* 0x00000001ff0c7424 */ /* 0x000fe400078e00ff */
[----:B------:R-:W-:Y:S01]  /*1d30*/  IMAD.MOV.U32 R13, RZ, RZ, RZ ;  /* 0x000000ffff0d7224 */ /* 0x000fe200078e00ff */
[----:B------:R-:W4:Y:S01]  /*1d40*/  LDCU.64 UR8, c[0x4][URZ] ;  /* 0x01000000ff0877ac */ /* 0x000f220008000a00 */
[----:B0-----:R-:W-:-:S02]  /*1d50*/  IMAD.U32 R4, RZ, RZ, UR4 ;  /* 0x00000004ff047e24 */ /* 0x001fc4000f8e00ff */
[----:B------:R-:W-:Y:S02]  /*1d60*/  IMAD.U32 R5, RZ, RZ, UR5 ;  /* 0x00000005ff057e24 */ /* 0x000fe4000f8e00ff */
[----:B--2---:R-:W-:Y:S02]  /*1d70*/  IMAD.U32 R6, RZ, RZ, UR6 ;  /* 0x00000006ff067e24 */ /* 0x004fe4000f8e00ff */
[----:B------:R-:W-:Y:S02]  /*1d80*/  IMAD.U32 R7, RZ, RZ, UR7 ;  /* 0x00000007ff077e24 */ /* 0x000fe4000f8e00ff */
[----:B----4-:R-:W-:Y:S02]  /*1d90*/  IMAD.U32 R10, RZ, RZ, UR8 ;  /* 0x00000008ff0a7e24 */ /* 0x010fe4000f8e00ff */
[----:B-1----:R-:W-:-:S07]  /*1da0*/  IMAD.U32 R11, RZ, RZ, UR9 ;  /* 0x00000009ff0b7e24 */ /* 0x002fce000f8e00ff */
[----:B------:R-:W-:-:S07]  /*1db0*/  LEPC R20, `(.L_x_8199) ;  /* 0x000000001014794e */ /* 0x000fce0000000000 */
[----:B---3-5:R-:W-:Y:S05]  /*1dc0*/  CALL.ABS.NOINC R14 ;  /* 0x000000000e007343 */ /* 0x028fea0003c00000 */
.L_x_8199:
[----:B------:R-:W-:Y:S01]  /*1dd0*/  CS2R R34, SRZ ;  /* 0x0000000000227805 */ /* 0x000fe2000001ff00 */
[----:B------:R-:W-:Y:S06]  /*1de0*/  BRA `(.L_x_8177) ;  /* 0x0000000000447947 */ /* 0x000fec0003800000 */
.L_x_8198:
        /* <DEDUP_REMOVED lines=12> */
.L_x_8197:
[----:B------:R-:W3:Y:S02]  /*1eb0*/  LDG.E.64 R34, desc[UR36][R4.64] ;  /* 0x0000002404227981 */ /* 0x000ee4000c1e1b00 */
[----:B---3--:R-:W0:Y:S01]  /*1ec0*/  I2F.F64.U64 R34, R34 ;  /* 0x0000002200227312 */ /* 0x008e220000301800 */
[----:B------:R-:W-:Y:S05]  /*1ed0*/  BRA `(.L_x_8177) ;  /* 0x0000000000087947 */ /* 0x000fea0003800000 */
.L_x_8196:
[----:B------:R-:W3:Y:S02]  /*1ee0*/  LDG.E R4, desc[UR36][R4.64] ;  /* 0x0000002404047981 */ /* 0x000ee4000c1e1900 */
[----:B---3--:R0:W1:Y:S02]  /*1ef0*/  I2F.F64.U32 R34, R4 ;  /* 0x0000000400227312 */ /* 0x0080640000201800 */
.L_x_8177:
[----:B------:R-:W-:Y:S05]  /*1f00*/  BSYNC.RECONVERGENT B6 ;  /* 0x0000000000067941 */ /* 0x000fea0003800200 */
.L_x_8171:
[----:B------:R-:W-:-:S07]  /*1f10*/  VIADD R19, R23, 0x80 ;  /* 0x0000008017137836 */ /* 0x000fce0000000000 */
.L_x_8141:
[----:B------:R-:W-:Y:S05]  /*1f20*/  BSYNC.RECONVERGENT B7 ;  /* 0x0000000000077941 */ /* 0x000fea0003800200 */
.L_x_8140:
[----:B------:R-:W-:Y:S01]  /*1f30*/  ISETP.GE.AND P0, PT, R19, R2, PT ;  /* 0x000000021300720c */ /* 0x000fe20003f06270 */
[----:B------:R-:W-:Y:S01]  /*1f40*/  BSSY.RECONVERGENT B7, `(.L_x_8200) ;  /* 0x00001e8000077945 */ /* 0x000fe20003800200 */
[----:B------:R-:W-:Y:S02]  /*1f50*/  CS2R R32, SRZ ;  /* 0x0000000000207805 */ /* 0x000fe4000001ff00 */
[----:B------:R-:W-:-:S09]  /*1f60*/  CS2R R28, SRZ ;  /* 0x00000000001c7805 */ /* 0x000fd2000001ff00 */
        /* <DEDUP_REMOVED lines=22> */
.L_x_8206:
[----:B------:R-:W2:Y:S02]  /*20d0*/  LDG.E.U8 R4, desc[UR36][R4.64] ;  /* 0x0000002404047981 */ /* 0x000ea4000c1e1100 */
[----:B--2---:R0:W1:Y:S01]  /*20e0*/  I2F.F64.U16 R32, R4 ;  /* 0x0000000400207312 */ /* 0x0040620000101800 */
[----:B------:R-:W-:Y:S05]  /*20f0*/  BRA `(.L_x_8208) ;  /* 0x0000000c00647947 */ /* 0x000fea0003800000 */
.L_x_8205:
        /* <DEDUP_REMOVED lines=9> */
.L_x_8210:
[----:B------:R-:W2:Y:S02]  /*2190*/  LDG.E R4, desc[UR36][R4.64] ;  /* 0x0000002404047981 */ /* 0x000ea4000c1e1900 */
[----:B--2---:R0:W1:Y:S01]  /*21a0*/  I2F.F64 R32, R4 ;  /* 0x0000000400207312 */ /* 0x0040620000201c00 */
[----:B------:R-:W-:Y:S05]  /*21b0*/  BRA `(.L_x_8208) ;  /* 0x0000000c00347947 */ /* 0x000fea0003800000 */
.L_x_8209:
[----:B------:R-:W2:Y:S02]  /*21c0*/  LDG.E.U16 R4, desc[UR36][R4.64] ;  /* 0x0000002404047981 */ /* 0x000ea4000c1e1500 */
[----:B--2---:R0:W1:Y:S01]  /*21d0*/  I2F.F64.S16 R32, R4 ;  /* 0x0000000400207312 */ /* 0x0040620000101c00 */
[----:B------:R-:W-:Y:S05]  /*21e0*/  BRA `(.L_x_8208) ;  /* 0x0000000c00287947 */ /* 0x000fea0003800000 */
.L_x_8204:
        /* <DEDUP_REMOVED lines=10> */
.L_x_8212:
[----:B---3--:R-:W3:Y:S02]  /*2290*/  LDG.E.U16 R0, desc[UR36][R4.64] ;  /* 0x0000002404007981 */ /* 0x008ee4000c1e1500 */
[----:B---3--:R-:W-:-:S05]  /*22a0*/  HADD2.F32 R0, -RZ, R0.H0_H0 ;  /* 0x20000000ff007230 */ /* 0x008fca0000004100 */
[----:B------:R-:W-:-:S04]  /*22b0*/  FMUL.FTZ R0, R0, 1 ;  /* 0x3f80000000007820 */ /* 0x000fc80000410000 */
[----:B------:R0:W1:Y:S01]  /*22c0*/  F2F.F64.F32 R32, R0 ;  /* 0x0000000000207310 */ /* 0x0000620000201800 */
[----:B------:R-:W-:Y:S05]  /*22d0*/  BRA `(.L_x_8208) ;  /* 0x0000000800ec7947 */ /* 0x000fea0003800000 */
.L_x_8211:
        /* <DEDUP_REMOVED lines=10> */
.L_x_8214:
[----:B------:R-:W3:Y:S02]  /*2380*/  LDG.E.U16 R4, desc[UR36][R4.64] ;  /* 0x0000002404047981 */ /* 0x000ee4000c1e1500 */
[----:B---3--:R-:W-:-:S05]  /*2390*/  HADD2.F32 R0, -RZ, R4.H0_H0 ;  /* 0x20000004ff007230 */ /* 0x008fca0000004100 */
[----:B------:R-:W-:-:S04]  /*23a0*/  FMUL.FTZ R0, R0, 1 ;  /* 0x3f80000000007820 */ /* 0x000fc80000410000 */
[----:B------:R0:W1:Y:S01]  /*23b0*/  F2F.F64.F32 R32, R0 ;  /* 0x0000000000207310 */ /* 0x0000620000201800 */
[----:B------:R-:W-:Y:S05]  /*23c0*/  BRA `(.L_x_8208) ;  /* 0x0000000800b07947 */ /* 0x000fea0003800000 */
.L_x_8213:
[----:B------:R0:W5:Y:S01]  /*23d0*/  LDG.E.64 R32, desc[UR36][R4.64] ;  /* 0x0000002404207981 */ /* 0x000162000c1e1b00 */
[----:B------:R-:W-:Y:S05]  /*23e0*/  BRA `(.L_x_8208) ;  /* 0x0000000800a87947 */ /* 0x000fea0003800000 */
.L_x_8203:
        /* <DEDUP_REMOVED lines=13> */
.L_x_8217:
[----:B------:R0:W5:Y:S01]  /*24c0*/  LDG.E.64 R32, desc[UR36][R4.64] ;  /* 0x0000002404207981 */ /* 0x000162000c1e1b00 */
[----:B------:R-:W-:Y:S05]  /*24d0*/  BRA `(.L_x_8208) ;  /* 0x00000008006c7947 */ /* 0x000fea0003800000 */
.L_x_8216:
[----:B------:R-:W-:-:S09]  /*24e0*/  UISETP.NE.AND UP0, UPT, UR4, 0xf, UPT ;  /* 0x0000000f0400788c */ /* 0x000fd2000bf05270 */
[----:B------:R-:W-:Y:S05]  /*24f0*/  BRA.U !UP0, `(.L_x_8218) ;  /* 0x0000000108a07547 */ /* 0x000fea000b800000 */
[----:B------:R-:W-:-:S09]  /*2500*/  UISETP.NE.AND UP0, UPT, UR4, 0x17, UPT ;  /* 0x000000170400788c */ /* 0x000fd2000bf05270 */
[----:B------:R-:W-:Y:S05]  /*2510*/  BRA.U !UP0, `(.L_x_8219) ;  /* 0x00000001085c7547 */ /* 0x000fea000b800000 */
[----:B------:R-:W-:-:S09]  /*2520*/  UISETP.NE.AND UP0, UPT, UR4, 0x18, UPT ;  /* 0x000000180400788c */ /* 0x000fd2000bf05270 */
[----:B------:R-:W-:Y:S05]  /*2530*/  BRA.U UP0, `(.L_x_8207) ;  /* 0x0000000500f87547 */ /* 0x000fea000b800000 */
[----:B---3--:R-:W3:Y:S01]  /*2540*/  LDG.E.U8 R0, desc[UR36][R4.64] ;  /* 0x0000002404007981 */ /* 0x008ee2000c1e1100 */
        /* <DEDUP_REMOVED lines=20> */
.L_x_8219:
        /* <DEDUP_REMOVED lines=15> */
.L_x_8218:
[----:B---3--:R-:W3:Y:S02]  /*2780*/  LDG.E.U16 R0, desc[UR36][R4.64] ;  /* 0x0000002404007981 */ /* 0x008ee4000c1e1500 */
[----:B---3--:R-:W-:-:S04]  /*2790*/  IMAD.U32 R0, R0, 0x10000, RZ ;  /* 0x0001000000007824 */ /* 0x008fc800078e00ff */
[----:B------:R-:W-:-:S04]  /*27a0*/  FMUL.FTZ R0, R0, 1 ;  /* 0x3f80000000007820 */ /* 0x000fc80000410000 */
[----:B------:R0:W1:Y:S01]  /*27b0*/  F2F.F64.F32 R32, R0 ;  /* 0x0000000000207310 */ /* 0x0000620000201800 */
[----:B------:R-:W-:Y:S05]  /*27c0*/  BRA `(.L_x_8208) ;  /* 0x0000000400b07947 */ /* 0x000fea0003800000 */
.L_x_8215:
        /* <DEDUP_REMOVED lines=11> */
.L_x_8222:
        /* <DEDUP_REMOVED lines=8> */
[--C-:B---3--:R-:W-:Y:S01]  /*2900*/  SHF.R.U32.HI R0, RZ, 0x3, R4.reuse ;  /* 0x00000003ff007819 */ /* 0x108fe20000011604 */
        /* <DEDUP_REMOVED lines=12> */
.L_x_8224:
[----:B------:R-:W-:Y:S05]  /*29d0*/  BSYNC.RECONVERGENT B0 ;  /* 0x0000000000007941 */ /* 0x000fea0003800200 */
.L_x_8223:
[----:B------:R-:W-:Y:S01]  /*29e0*/  IMAD.SHL.U32 R0, R0, 0x100000, RZ ;  /* 0x0010000000007824 */ /* 0x000fe200078e00ff */
[----:B------:R-:W-:-:S04]  /*29f0*/  LEA R3, R3, 0x3b800000, 0x17 ;  /* 0x3b80000003037811 */ /* 0x000fc800078eb8ff */
[----:B------:R-:W-:-:S05]  /*2a00*/  LOP3.LUT R0, R3, R0, R7, 0xfe, !PT ;  /* 0x0000000003007212 */ /* 0x000fca00078efe07 */
[----:B------:R-:W-:-:S04]  /*2a10*/  FMUL.FTZ R0, R0, 1 ;  /* 0x3f80000000007820 */ /* 0x000fc80000410000 */
[----:B------:R0:W1:Y:S01]  /*2a20*/  F2F.F64.F32 R32, R0 ;  /* 0x0000000000207310 */ /* 0x0000620000201800 */
[----:B------:R-:W-:Y:S05]  /*2a30*/  BRA `(.L_x_8208) ;  /* 0x0000000400147947 */ /* 0x000fea0003800000 */
.L_x_8221:
        /* <DEDUP_REMOVED lines=21> */
.L_x_8226:
[----:B------:R-:W-:Y:S05]  /*2b90*/  BSYNC.RECONVERGENT B0 ;  /* 0x0000000000007941 */ /* 0x000fea0003800200 */
.L_x_8225:
[----:B------:R-:W-:Y:S01]  /*2ba0*/  IMAD.SHL.U32 R0, R0, 0x200000, RZ ;  /* 0x0020000000007824 */ /* 0x000fe200078e00ff */
[----:B------:R-:W-:-:S04]  /*2bb0*/  LEA R3, R3, 0x37800000, 0x17 ;  /* 0x3780000003037811 */ /* 0x000fc800078eb8ff */
[----:B------:R-:W-:-:S05]  /*2bc0*/  LOP3.LUT R0, R3, R0, R7, 0xfe, !PT ;  /* 0x0000000003007212 */ /* 0x000fca00078efe07 */
[----:B------:R-:W-:-:S04]  /*2bd0*/  FMUL.FTZ R0, R0, 1 ;  /* 0x3f80000000007820 */ /* 0x000fc80000410000 */
[----:B------:R0:W1:Y:S01]  /*2be0*/  F2F.F64.F32 R32, R0 ;  /* 0x0000000000207310 */ /* 0x0000620000201800 */
[----:B------:R-:W-:Y:S05]  /*2bf0*/  BRA `(.L_x_8208) ;  /* 0x0000000000a47947 */ /* 0x000fea0003800000 */
.L_x_8220:
        /* <DEDUP_REMOVED lines=16> */
[----:B------:R1:W0:Y:S01]  /*2d00*/  @P0 F2F.F64.F32 R32, R0 ;  /* 0x0000000000200310 */ /* 0x0002220000201800 */
[----:B------:R-:W-:Y:S05]  /*2d10*/  BRA `(.L_x_8208) ;  /* 0x00000000005c7947 */ /* 0x000fea0003800000 */
.L_x_8207:
        /* <DEDUP_REMOVED lines=16> */
.L_x_8229:
[----:B------:R-:W-:Y:S01]  /*2e20*/  CS2R R32, SRZ ;  /* 0x0000000000207805 */ /* 0x000fe2000001ff00 */
[----:B------:R-:W-:Y:S06]  /*2e30*/  BRA `(.L_x_8208) ;  /* 0x0000000000147947 */ /* 0x000fec0003800000 */
.L_x_8228:
[----:B------:R-:W2:Y:S02]  /*2e40*/  LDG.E.64 R32, desc[UR36][R4.64] ;  /* 0x0000002404207981 */ /* 0x000ea4000c1e1b00 */
[----:B--2---:R-:W0:Y:S01]  /*2e50*/  I2F.F64.U64 R32, R32 ;  /* 0x0000002000207312 */ /* 0x004e220000301800 */
[----:B------:R-:W-:Y:S05]  /*2e60*/  BRA `(.L_x_8208) ;  /* 0x0000000000087947 */ /* 0x000fea0003800000 */
.L_x_8227:
[----:B------:R-:W2:Y:S02]  /*2e70*/  LDG.E R4, desc[UR36][R4.64] ;  /* 0x0000002404047981 */ /* 0x000ea4000c1e1900 */
[----:B--2---:R0:W1:Y:S02]  /*2e80*/  I2F.F64.U32 R32, R4 ;  /* 0x0000000400207312 */ /* 0x0040640000201800 */
.L_x_8208:
[----:B------:R-:W-:Y:S05]  /*2e90*/  BSYNC.RECONVERGENT B6 ;  /* 0x0000000000067941 */ /* 0x000fea0003800200 */
.L_x_8202:
        /* <DEDUP_REMOVED lines=18> */
[----:B--2---:R0:W2:Y:S01]  /*2fc0*/  I2F.F64.S16 R28, R4 ;  /* 0x00000004001c7312 */ /* 0x0040a20000101c00 */
[----:B------:R-:W-:Y:S05]  /*2fd0*/  BRA `(.L_x_8236) ;  /* 0x0000000c00707947 */ /* 0x000fea0003800000 */
.L_x_8234:
[----:B------:R-:W2:Y:S02]  /*2fe0*/  LDG.E.U8 R4, desc[UR36][R4.64] ;  /* 0x0000002404047981 */ /* 0x000ea4000c1e1100 */
[----:B--2---:R0:W2:Y:S01]  /*2ff0*/  I2F.F64.U16 R28, R4 ;  /* 0x00000004001c7312 */ /* 0x0040a20000101800 */
[----:B------:R-:W-:Y:S05]  /*3000*/  BRA `(.L_x_8236) ;  /* 0x0000000c00647947 */ /* 0x000fea0003800000 */
.L_x_8233:
        /* <DEDUP_REMOVED lines=9> */
.L_x_8238:
[----:B------:R-:W2:Y:S02]  /*30a0*/  LDG.E R4, desc[UR36][R4.64] ;  /* 0x0000002404047981 */ /* 0x000ea4000c1e1900 */
[----:B--2---:R0:W2:Y:S01]  /*30b0*/  I2F.F64 R28, R4 ;  /* 0x00000004001c7312 */ /* 0x0040a20000201c00 */
[----:B------:R-:W-:Y:S05]  /*30c0*/  BRA `(.L_x_8236) ;  /* 0x0000000c00347947 */ /* 0x000fea0003800000 */
.L_x_8237:
[----:B------:R-:W2:Y:S02]  /*30d0*/  LDG.E.U16 R4, desc[UR36][R4.64] ;  /* 0x0000002404047981 */ /* 0x000ea4000c1e1500 */
[----:B--2---:R0:W2:Y:S01]  /*30e0*/  I2F.F64.S16 R28, R4 ;  /* 0x00000004001c7312 */ /* 0x0040a20000101c00 */
[----:B------:R-:W-:Y:S05]  /*30f0*/  BRA `(.L_x_8236) ;  /* 0x0000000c00287947 */ /* 0x000fea0003800000 */
.L_x_8232:
        /* <DEDUP_REMOVED lines=10> */
.L_x_8240:
[----:B-1-3--:R-:W2:Y:S02]  /*31a0*/  LDG.E.U16 R0, desc[UR36][R4.64] ;  /* 0x0000002404007981 */ /* 0x00aea4000c1e1500 */
[----:B--2---:R-:W-:-:S05]  /*31b0*/  HADD2.F32 R0, -RZ, R0.H0_H0 ;  /* 0x20000000ff007230 */ /* 0x004fca0000004100 */
[----:B------:R-:W-:-:S04]  /*31c0*/  FMUL.FTZ R0, R0, 1 ;  /* 0x3f80000000007820 */ /* 0x000fc80000410000 */
[----:B------:R0:W1:Y:S01]  /*31d0*/  F2F.F64.F32 R28, R0 ;  /* 0x00000000001c7310 */ /* 0x0000620000201800 */
[----:B------:R-:W-:Y:S05]  /*31e0*/  BRA `(.L_x_8236) ;  /* 0x0000000800ec7947 */ /* 0x000fea0003800000 */
.L_x_8239:
        /* <DEDUP_REMOVED lines=10> */
.L_x_8242:
[----:B------:R-:W1:Y:S02]  /*3290*/  LDG.E.U16 R4, desc[UR36][R4.64] ;  /* 0x0000002404047981 */ /* 0x000e64000c1e1500 */
[----:B-1-3--:R-:W-:-:S05]  /*32a0*/  HADD2.F32 R0, -RZ, R4.H0_H0 ;  /* 0x20000004ff007230 */ /* 0x00afca0000004100 */
[----:B------:R-:W-:-:S04]  /*32b0*/  FMUL.FTZ R0, R0, 1 ;  /* 0x3f80000000007820 */ /* 0x000fc80000410000 */
[----:B------:R0:W1:Y:S01]  /*32c0*/  F2F.F64.F32 R28, R0 ;  /* 0x00000000001c7310 */ /* 0x0000620000201800 */
[----:B------:R-:W-:Y:S05]  /*32d0*/  BRA `(.L_x_8236) ;  /* 0x0000000800b07947 */ /* 0x000fea0003800000 */
.L_x_8241:
[----:B------:R0:W5:Y:S01]  /*32e0*/  LDG.E.64 R28, desc[UR36][R4.64] ;  /* 0x00000024041c7981 */ /* 0x000162000c1e1b00 */
[----:B------:R-:W-:Y:S05]  /*32f0*/  BRA `(.L_x_8236) ;  /* 0x0000000800a87947 */ /* 0x000fea0003800000 */
.L_x_8231:
        /* <DEDUP_REMOVED lines=13> */
.L_x_8245:
[----:B------:R0:W5:Y:S01]  /*33d0*/  LDG.E.64 R28, desc[UR36][R4.64] ;  /* 0x00000024041c7981 */ /* 0x000162000c1e1b00 */
[----:B------:R-:W-:Y:S05]  /*33e0*/  BRA `(.L_x_8236) ;  /* 0x00000008006c7947 */ /* 0x000fea0003800000 */
.L_x_8244:
[----:B------:R-:W-:-:S09]  /*33f0*/  UISETP.NE.AND UP0, UPT, UR4, 0xf, UPT ;  /* 0x0000000f0400788c */ /* 0x000fd2000bf05270 */
[----:B------:R-:W-:Y:S05]  /*3400*/  BRA.U !UP0, `(.L_x_8246) ;  /* 0x0000000108a07547 */ /* 0x000fea000b800000 */
[----:B------:R-:W-:-:S09]  /*3410*/  UISETP.NE.AND UP0, UPT, UR4, 0x17, UPT ;  /* 0x000000170400788c */ /* 0x000fd2000bf05270 */
[----:B------:R-:W-:Y:S05]  /*3420*/  BRA.U !UP0, `(.L_x_8247) ;  /* 0x00000001085c7547 */ /* 0x000fea000b800000 */
[----:B------:R-:W-:-:S09]  /*3430*/  UISETP.NE.AND UP0, UPT, UR4, 0x18, UPT ;  /* 0x000000180400788c */ /* 0x000fd2000bf05270 */
[----:B------:R-:W-:Y:S05]  /*3440*/  BRA.U UP0, `(.L_x_8235) ;  /* 0x0000000500f87547 */ /* 0x000fea000b800000 */
[----:B-1-3--:R-:W2:Y:S01]  /*3450*/  LDG.E.U8 R0, desc[UR36][R4.64] ;  /* 0x0000002404007981 */ /* 0x00aea2000c1e1100 */
        /* <DEDUP_REMOVED lines=20> */
.L_x_8247:
[----:B------:R-:W1:Y:S02]  /*35a0*/  LDG.E.U8 R4, desc[UR36][R4.64] ;  /* 0x0000002404047981 */ /* 0x000e64000c1e1100 */
[C---:B-1-3--:R-:W-:Y:S02]  /*35b0*/  IMAD.SHL.U32 R0, R4.reuse, 0x2000000, RZ ;  /* 0x0200000004007824 */ /* 0x04afe400078e00ff */
        /* <DEDUP_REMOVED lines=13> */
.L_x_8246:
[----:B-1-3--:R-:W2:Y:S02]  /*3690*/  LDG.E.U16 R0, desc[UR36][R4.64] ;  /* 0x0000002404007981 */ /* 0x00aea4000c1e1500 */
[----:B--2---:R-:W-:-:S04]  /*36a0*/  IMAD.U32 R0, R0, 0x10000, RZ ;  /* 0x0001000000007824 */ /* 0x004fc800078e00ff */
[----:B------:R-:W-:-:S04]  /*36b0*/  FMUL.FTZ R0, R0, 1 ;  /* 0x3f80000000007820 */ /* 0x000fc80000410000 */
[----:B------:R0:W1:Y:S01]  /*36c0*/  F2F.F64.F32 R28, R0 ;  /* 0x00000000001c7310 */ /* 0x0000620000201800 */
[----:B------:R-:W-:Y:S05]  /*36d0*/  BRA `(.L_x_8236) ;  /* 0x0000000400b07947 */ /* 0x000fea0003800000 */
.L_x_8243:
        /* <DEDUP_REMOVED lines=9> */
[----:B--2---:R0:W2:Y:S01]  /*3770*/  I2F.F64.U16 R28, R4 ;  /* 0x00000004001c7312 */ /* 0x0040a20000101800 */
[----:B------:R-:W-:Y:S05]  /*3780*/  BRA `(.L_x_8236) ;  /* 0x0000000400847947 */ /* 0x000fea0003800000 */
.L_x_8250:
        /* <DEDUP_REMOVED lines=8> */
[--C-:B-1-3--:R-:W-:Y:S01]  /*3810*/  SHF.R.U32.HI R0, RZ, 0x3, R4.reuse ;  /* 0x00000003ff007819 */ /* 0x10afe20000011604 */
        /* <DEDUP_REMOVED lines=12> */
.L_x_8252:
[----:B------:R-:W-:Y:S05]  /*38e0*/  BSYNC.RECONVERGENT B0 ;  /* 0x0000000000007941 */ /* 0x000fea0003800200 */
.L_x_8251:
[----:B------:R-:W-:Y:S01]  /*38f0*/  IMAD.SHL.U32 R0, R0, 0x100000, RZ ;  /* 0x0010000000007824 */ /* 0x000fe200078e00ff */
[----:B------:R-:W-:-:S04]  /*3900*/  LEA R3, R3, 0x3b800000, 0x17 ;  /* 0x3b80000003037811 */ /* 0x000fc800078eb8ff */
[----:B------:R-:W-:-:S05]  /*3910*/  LOP3.LUT R0, R3, R0, R7, 0xfe, !PT ;  /* 0x0000000003007212 */ /* 0x000fca00078efe07 */
[----:B------:R-:W-:-:S04]  /*3920*/  FMUL.FTZ R0, R0, 1 ;  /* 0x3f80000000007820 */ /* 0x000fc80000410000 */
[----:B------:R0:W1:Y:S01]  /*3930*/  F2F.F64.F32 R28, R0 ;  /* 0x00000000001c7310 */ /* 0x0000620000201800 */
[----:B------:R-:W-:Y:S05]  /*3940*/  BRA `(.L_x_8236) ;  /* 0x0000000400147947 */ /* 0x000fea0003800000 */
.L_x_8249:
        /* <DEDUP_REMOVED lines=21> */
.L_x_8254:
[----:B------:R-:W-:Y:S05]  /*3aa0*/  BSYNC.RECONVERGENT B0 ;  /* 0x0000000000007941 */ /* 0x000fea0003800200 */
.L_x_8253:
[----:B------:R-:W-:Y:S01]  /*3ab0*/  IMAD.SHL.U32 R0, R0, 0x200000, RZ ;  /* 0x0020000000007824 */ /* 0x000fe200078e00ff */
[----:B------:R-:W-:-:S04]  /*3ac0*/  LEA R3, R3, 0x37800000, 0x17 ;  /* 0x3780000003037811 */ /* 0x000fc800078eb8ff */
[----:B------:R-:W-:-:S05]  /*3ad0*/  LOP3.LUT R0, R3, R0, R7, 0xfe, !PT ;  /* 0x0000000003007212 */ /* 0x000fca00078efe07 */
[----:B------:R-:W-:-:S04]  /*3ae0*/  FMUL.FTZ R0, R0, 1 ;  /* 0x3f80000000007820 */ /* 0x000fc80000410000 */
[----:B------:R0:W1:Y:S01]  /*3af0*/  F2F.F64.F32 R28, R0 ;  /* 0x00000000001c7310 */ /* 0x0000620000201800 */
[----:B------:R-:W-:Y:S05]  /*3b00*/  BRA `(.L_x_8236) ;  /* 0x0000000000a47947 */ /* 0x000fea0003800000 */
.L_x_8248:
        /* <DEDUP_REMOVED lines=18> */
.L_x_8235:
        /* <DEDUP_REMOVED lines=16> */
.L_x_8257:
[----:B------:R-:W-:Y:S01]  /*3d30*/  CS2R R28, SRZ ;  /* 0x00000000001c7805 */ /* 0x000fe2000001ff00 */
[----:B------:R-:W-:Y:S06]  /*3d40*/  BRA `(.L_x_8236) ;  /* 0x0000000000147947 */ /* 0x000fec0003800000 */
.L_x_8256:
[----:B------:R-:W2:Y:S02]  /*3d50*/  LDG.E.64 R28, desc[UR36][R4.64] ;  /* 0x00000024041c7981 */ /* 0x000ea4000c1e1b00 */
[----:B--2---:R-:W0:Y:S01]  /*3d60*/  I2F.F64.U64 R28, R28 ;  /* 0x0000001c001c7312 */ /* 0x004e220000301800 */
[----:B------:R-:W-:Y:S05]  /*3d70*/  BRA `(.L_x_8236) ;  /* 0x0000000000087947 */ /* 0x000fea0003800000 */
.L_x_8255:
[----:B------:R-:W2:Y:S02]  /*3d80*/  LDG.E R4, desc[UR36][R4.64] ;  /* 0x0000002404047981 */ /* 0x000ea4000c1e1900 */
[----:B--2---:R0:W2:Y:S02]  /*3d90*/  I2F.F64.U32 R28, R4 ;  /* 0x00000004001c7312 */ /* 0x0040a40000201800 */
.L_x_8236:
[----:B------:R-:W-:Y:S05]  /*3da0*/  BSYNC.RECONVERGENT B6 ;  /* 0x0000000000067941 */ /* 0x000fea0003800200 */
.L_x_8230:
[----:B------:R-:W-:-:S07]  /*3db0*/  VIADD R19, R19, 0x80 ;  /* 0x0000008013137836 */ /* 0x000fce0000000000 */
.L_x_8201:
[----:B------:R-:W-:Y:S05]  /*3dc0*/  BSYNC.RECONVERGENT B7 ;  /* 0x0000000000077941 */ /* 0x000fea0003800200 */
.L_x_8200:
        /* <DEDUP_REMOVED lines=26> */
.L_x_8264:
[----:B------:R-:W2:Y:S02]  /*3f70*/  LDG.E.U8 R4, desc[UR36][R4.64] ;  /* 0x0000002404047981 */ /* 0x000ea4000c1e1100 */
[----:B--2---:R0:W1:Y:S01]  /*3f80*/  I2F.F64.U16 R30, R4 ;  /* 0x00000004001e7312 */ /* 0x0040620000101800 */
[----:B------:R-:W-:Y:S05]  /*3f90*/  BRA `(.L_x_8266) ;  /* 0x0000000c00647947 */ /* 0x000fea0003800000 */
.L_x_8263:
        /* <DEDUP_REMOVED lines=9> */
.L_x_8268:
[----:B------:R-:W2:Y:S02]  /*4030*/  LDG.E R4, desc[UR36][R4.64] ;  /* 0x0000002404047981 */ /* 0x000ea4000c1e1900 */
[----:B--2---:R0:W1:Y:S01]  /*4040*/  I2F.F64 R30, R4 ;  /* 0x00000004001e7312 */ /* 0x0040620000201c00 */
[----:B------:R-:W-:Y:S05]  /*4050*/  BRA `(.L_x_8266) ;  /* 0x0000000c00347947 */ /* 0x000fea0003800000 */
.L_x_8267:
[----:B------:R-:W2:Y:S02]  /*4060*/  LDG.E.U16 R4, desc[UR36][R4.64] ;  /* 0x0000002404047981 */ /* 0x000ea4000c1e1500 */
[----:B--2---:R0:W1:Y:S01]  /*4070*/  I2F.F64.S16 R30, R4 ;  /* 0x00000004001e7312 */ /* 0x0040620000101c00 */
[----:B------:R-:W-:Y:S05]  /*4080*/  BRA `(.L_x_8266) ;  /* 0x0000000c00287947 */ /* 0x000fea0003800000 */
.L_x_8262:
        /* <DEDUP_REMOVED lines=10> */
.L_x_8270:
[----:B---3--:R-:W3:Y:S02]  /*4130*/  LDG.E.U16 R0, desc[UR36][R4.64] ;  /* 0x0000002404007981 */ /* 0x008ee4000c1e1500 */
[----:B---3--:R-:W-:-:S05]  /*4140*/  HADD2.F32 R0, -RZ, R0.H0_H0 ;  /* 0x20000000ff007230 */ /* 0x008fca0000004100 */
[----:B------:R-:W-:-:S04]  /*4150*/  FMUL.FTZ R0, R0, 1 ;  /* 0x3f80000000007820 */ /* 0x000fc80000410000 */
[----:B------:R0:W1:Y:S01]  /*4160*/  F2F.F64.F32 R30, R0 ;  /* 0x00000000001e7310 */ /* 0x0000620000201800 */
[----:B------:R-:W-:Y:S05]  /*4170*/  BRA `(.L_x_8266) ;  /* 0x0000000800ec7947 */ /* 0x000fea0003800000 */
.L_x_8269:
        /* <DEDUP_REMOVED lines=10> */
.L_x_8272:
[----:B------:R-:W3:Y:S02]  /*4220*/  LDG.E.U16 R4, desc[UR36][R4.64] ;  /* 0x0000002404047981 */ /* 0x000ee4000c1e1500 */
[----:B---3--:R-:W-:-:S05]  /*4230*/  HADD2.F32 R0, -RZ, R4.H0_H0 ;  /* 0x20000004ff007230 */ /* 0x008fca0000004100 */
[----:B------:R-:W-:-:S04]  /*4240*/  FMUL.FTZ R0, R0, 1 ;  /* 0x3f80000000007820 */ /* 0x000fc80000410000 */
[----:B------:R0:W1:Y:S01]  /*4250*/  F2F.F64.F32 R30, R0 ;  /* 0x00000000001e7310 */ /* 0x0000620000201800 */
[----:B------:R-:W-:Y:S05]  /*4260*/  BRA `(.L_x_8266) ;  /* 0x0000000800b07947 */ /* 0x000fea0003800000 */
.L_x_8271:
[----:B------:R0:W5:Y:S01]  /*4270*/  LDG.E.64 R30, desc[UR36][R4.64] ;  /* 0x00000024041e7981 */ /* 0x000162000c1e1b00 */
[----:B------:R-:W-:Y:S05]  /*4280*/  BRA `(.L_x_8266) ;  /* 0x0000000800a87947 */ /* 0x000fea0003800000 */
.L_x_8261:
        /* <DEDUP_REMOVED lines=13> */
.L_x_8275:
[----:B------:R0:W5:Y:S01]  /*4360*/  LDG.E.64 R30, desc[UR36][R4.64] ;  /* 0x00000024041e7981 */ /* 0x000162000c1e1b00 */
[----:B------:R-:W-:Y:S05]  /*4370*/  BRA `(.L_x_8266) ;  /* 0x00000008006c7947 */ /* 0x000fea0003800000 */
.L_x_8274:
        /* <DEDUP_REMOVED lines=27> */
.L_x_8277:
        /* <DEDUP_REMOVED lines=15> */
.L_x_8276:
[----:B---3--:R-:W3:Y:S02]  /*4620*/  LDG.E.U16 R0, desc[UR36][R4.64] ;  /* 0x0000002404007981 */ /* 0x008ee4000c1e1500 */
[----:B---3--:R-:W-:-:S04]  /*4630*/  IMAD.U32 R0, R0, 0x10000, RZ ;  /* 0x0001000000007824 */ /* 0x008fc800078e00ff */
[----:B------:R-:W-:-:S04]  /*4640*/  FMUL.FTZ R0, R0, 1 ;  /* 0x3f80000000007820 */ /* 0x000fc80000410000 */
[----:B------:R0:W1:Y:S01]  /*4650*/  F2F.F64.F32 R30, R0 ;  /* 0x00000000001e7310 */ /* 0x0000620000201800 */
[----:B------:R-:W-:Y:S05]  /*4660*/  BRA `(.L_x_8266) ;  /* 0x0000000400b07947 */ /* 0x000fea0003800000 */
.L_x_8273:
        /* <DEDUP_REMOVED lines=11> */
.L_x_8280:
        /* <DEDUP_REMOVED lines=21> */
.L_x_8282:
[----:B------:R-:W-:Y:S05]  /*4870*/  BSYNC.RECONVERGENT B0 ;  /* 0x0000000000007941 */ /* 0x000fea0003800200 */
.L_x_8281:
[----:B------:R-:W-:Y:S01]  /*4880*/  IMAD.SHL.U32 R0, R0, 0x100000, RZ ;  /* 0x0010000000007824 */ /* 0x000fe200078e00ff */
[----:B------:R-:W-:-:S04]  /*4890*/  LEA R3, R3, 0x3b800000, 0x17 ;  /* 0x3b80000003037811 */ /* 0x000fc800078eb8ff */
[----:B------:R-:W-:-:S05]  /*48a0*/  LOP3.LUT R0, R3, R0, R7, 0xfe, !PT ;  /* 0x0000000003007212 */ /* 0x000fca00078efe07 */
[----:B------:R-:W-:-:S04]  /*48b0*/  FMUL.FTZ R0, R0, 1 ;  /* 0x3f80000000007820 */ /* 0x000fc80000410000 */
[----:B------:R0:W1:Y:S01]  /*48c0*/  F2F.F64.F32 R30, R0 ;  /* 0x00000000001e7310 */ /* 0x0000620000201800 */
[----:B------:R-:W-:Y:S05]  /*48d0*/  BRA `(.L_x_8266) ;  /* 0x0000000400147947 */ /* 0x000fea0003800000 */
.L_x_8279:
        /* <DEDUP_REMOVED lines=21> */
.L_x_8284:
[----:B------:R-:W-:Y:S05]  /*4a30*/  BSYNC.RECONVERGENT B0 ;  /* 0x0000000000007941 */ /* 0x000fea0003800200 */
.L_x_8283:
[----:B------:R-:W-:Y:S01]  /*4a40*/  IMAD.SHL.U32 R0, R0, 0x200000, RZ ;  /* 0x0020000000007824 */ /* 0x000fe200078e00ff */
[----:B------:R-:W-:-:S04]  /*4a50*/  LEA R3, R3, 0x37800000, 0x17 ;  /* 0x3780000003037811 */ /* 0x000fc800078eb8ff */
[----:B------:R-:W-:-:S05]  /*4a60*/  LOP3.LUT R0, R3, R0, R7, 0xfe, !PT ;  /* 0x0000000003007212 */ /* 0x000fca00078efe07 */
[----:B------:R-:W-:-:S04]  /*4a70*/  FMUL.FTZ R0, R0, 1 ;  /* 0x3f80000000007820 */ /* 0x000fc80000410000 */
[----:B------:R0:W1:Y:S01]  /*4a80*/  F2F.F64.F32 R30, R0 ;  /* 0x00000000001e7310 */ /* 0x0000620000201800 */
[----:B------:R-:W-:Y:S05]  /*4a90*/  BRA `(.L_x_8266) ;  /* 0x0000000000a47947 */ /* 0x000fea0003800000 */
.L_x_8278:
        /* <DEDUP_REMOVED lines=18> */
.L_x_8265:
        /* <DEDUP_REMOVED lines=16> */
.L_x_8287:
[----:B------:R-:W-:Y:S01]  /*4cc0*/  CS2R R30, SRZ ;  /* 0x00000000001e7805 */ /* 0x000fe2000001ff00 */
[----:B------:R-:W-:Y:S06]  /*4cd0*/  BRA `(.L_x_8266) ;  /* 0x0000000000147947 */ /* 0x000fec0003800000 */
.L_x_8286:
[----:B------:R-:W2:Y:S02]  /*4ce0*/  LDG.E.64 R30, desc[UR36][R4.64] ;  /* 0x00000024041e7981 */ /* 0x000ea4000c1e1b00 */
[----:B--2---:R-:W0:Y:S01]  /*4cf0*/  I2F.F64.U64 R30, R30 ;  /* 0x0000001e001e7312 */ /* 0x004e220000301800 */
[----:B------:R-:W-:Y:S05]  /*4d00*/  BRA `(.L_x_8266) ;  /* 0x0000000000087947 */ /* 0x000fea0003800000 */
.L_x_8285:
[----:B------:R-:W2:Y:S02]  /*4d10*/  LDG.E R4, desc[UR36][R4.64] ;  /* 0x0000002404047981 */ /* 0x000ea4000c1e1900 */
[----:B--2---:R0:W1:Y:S02]  /*4d20*/  I2F.F64.U32 R30, R4 ;  /* 0x00000004001e7312 */ /* 0x0040640000201800 */
.L_x_8266:
[----:B------:R-:W-:Y:S05]  /*4d30*/  BSYNC.RECONVERGENT B6 ;  /* 0x0000000000067941 */ /* 0x000fea0003800200 */
.L_x_8260:
[----:B0-----:R-:W0:Y:S01]  /*4d40*/  LDC.64 R4, c[0x0][0x398] ;  /* 0x0000e600ff047b82 */ /* 0x001e220000000a00 */
[----:B------:R-:W3:Y:S01]  /*4d50*/  LDCU UR5, c[0x0][0x3ac] ;  /* 0x00007580ff0577ac */ /* 0x000ee20008000800 */
[----:B------:R-:W-:Y:S01]  /*4d60*/  BSSY.RECONVERGENT B6, `(.L_x_8288) ;  /* 0x00000ee000067945 */ /* 0x000fe20003800200 */
[----:B------:R-:W-:-:S04]  /*4d70*/  UPRMT UR4, UR39, 0x9910, URZ ;  /* 0x0000991027047896 */ /* 0x000fc800080000ff */
[----:B------:R-:W-:Y:S01]  /*4d80*/  UISETP.GT.AND UP0, UPT, UR4, 0x9, UPT ;  /* 0x000000090400788c */ /* 0x000fe2000bf04270 */
[----:B---3--:R-:W-:-:S05]  /*4d90*/  IMAD R3, R16, UR5, RZ ;  /* 0x0000000510037c24 */ /* 0x008fca000f8e02ff */
        /* <DEDUP_REMOVED lines=12> */
[----:B---3--:R0:W3:Y:S01]  /*4e60*/  I2F.F64.S16 R24, R4 ;  /* 0x0000000400187312 */ /* 0x0080e20000101c00 */
[----:B------:R-:W-:Y:S05]  /*4e70*/  BRA `(.L_x_8294) ;  /* 0x0000000c00707947 */ /* 0x000fea0003800000 */
.L_x_8292:
[----:B------:R-:W3:Y:S02]  /*4e80*/  LDG.E.U8 R4, desc[UR36][R4.64] ;  /* 0x0000002404047981 */ /* 0x000ee4000c1e1100 */
[----:B---3--:R0:W3:Y:S01]  /*4e90*/  I2F.F64.U16 R24, R4 ;  /* 0x0000000400187312 */ /* 0x0080e20000101800 */
[----:B------:R-:W-:Y:S05]  /*4ea0*/  BRA `(.L_x_8294) ;  /* 0x0000000c00647947 */ /* 0x000fea0003800000 */
.L_x_8291:
        /* <DEDUP_REMOVED lines=9> */
.L_x_8296:
[----:B------:R-:W3:Y:S02]  /*4f40*/  LDG.E R4, desc[UR36][R4.64] ;  /* 0x0000002404047981 */ /* 0x000ee4000c1e1900 */
[----:B---3--:R0:W3:Y:S01]  /*4f50*/  I2F.F64 R24, R4 ;  /* 0x0000000400187312 */ /* 0x0080e20000201c00 */
[----:B------:R-:W-:Y:S05]  /*4f60*/  BRA `(.L_x_8294) ;  /* 0x0000000c00347947 */ /* 0x000fea0003800000 */
.L_x_8295:
[----:B------:R-:W3:Y:S02]  /*4f70*/  LDG.E.U16 R4, desc[UR36][R4.64] ;  /* 0x0000002404047981 */ /* 0x000ee4000c1e1500 */
[----:B---3--:R0:W3:Y:S01]  /*4f80*/  I2F.F64.S16 R24, R4 ;  /* 0x0000000400187312 */ /* 0x0080e20000101c00 */
[----:B------:R-:W-:Y:S05]  /*4f90*/  BRA `(.L_x_8294) ;  /* 0x0000000c00287947 */ /* 0x000fea0003800000 */
.L_x_8290:
        /* <DEDUP_REMOVED lines=10> */
.L_x_8298:
[----:B------:R-:W3:Y:S02]  /*5040*/  LDG.E.U16 R0, desc[UR36][R4.64] ;  /* 0x0000002404007981 */ /* 0x000ee4000c1e1500 */
[----:B---3--:R-:W-:-:S05]  /*5050*/  HADD2.F32 R0, -RZ, R0.H0_H0 ;  /* 0x20000000ff007230 */ /* 0x008fca0000004100 */
[----:B------:R-:W-:-:S04]  /*5060*/  FMUL.FTZ R0, R0, 1 ;  /* 0x3f80000000007820 */ /* 0x000fc80000410000 */
[----:B------:R0:W3:Y:S01]  /*5070*/  F2F.F64.F32 R24, R0 ;  /* 0x0000000000187310 */ /* 0x0000e20000201800 */
[----:B------:R-:W-:Y:S05]  /*5080*/  BRA `(.L_x_8294) ;  /* 0x0000000800ec7947 */ /* 0x000fea0003800000 */
.L_x_8297:
        /* <DEDUP_REMOVED lines=10> */
.L_x_8300:
[----:B------:R-:W3:Y:S02]  /*5130*/  LDG.E.U16 R4, desc[UR36][R4.64] ;  /* 0x0000002404047981 */ /* 0x000ee4000c1e1500 */
[----:B---3--:R-:W-:-:S05]  /*5140*/  HADD2.F32 R0, -RZ, R4.H0_H0 ;  /* 0x20000004ff007230 */ /* 0x008fca0000004100 */
[----:B------:R-:W-:-:S04]  /*5150*/  FMUL.FTZ R0, R0, 1 ;  /* 0x3f80000000007820 */ /* 0x000fc80000410000 */
[----:B------:R0:W3:Y:S01]  /*5160*/  F2F.F64.F32 R24, R0 ;  /* 0x0000000000187310 */ /* 0x0000e20000201800 */
[----:B------:R-:W-:Y:S05]  /*5170*/  BRA `(.L_x_8294) ;  /* 0x0000000800b07947 */ /* 0x000fea0003800000 */
.L_x_8299:
[----:B------:R0:W5:Y:S01]  /*5180*/  LDG.E.64 R24, desc[UR36][R4.64] ;  /* 0x0000002404187981 */ /* 0x000162000c1e1b00 */
[----:B------:R-:W-:Y:S05]  /*5190*/  BRA `(.L_x_8294) ;  /* 0x0000000800a87947 */ /* 0x000fea0003800000 */
.L_x_8289:
        /* <DEDUP_REMOVED lines=13> */
.L_x_8303:
[----:B------:R0:W5:Y:S01]  /*5270*/  LDG.E.64 R24, desc[UR36][R4.64] ;  /* 0x0000002404187981 */ /* 0x000162000c1e1b00 */
[----:B------:R-:W-:Y:S05]  /*5280*/  BRA `(.L_x_8294) ;  /* 0x00000008006c7947 */ /* 0x000fea0003800000 */
.L_x_8302:
        /* <DEDUP_REMOVED lines=27> */
.L_x_8305:
        /* <DEDUP_REMOVED lines=13> */
[----:B------:R0:W3:Y:S01]  /*5510*/  F2F.F64.F32 R24, R0 ;  /* 0x0000000000187310 */ /* 0x0000e20000201800 */
[----:B------:R-:W-:Y:S05]  /*5520*/  BRA `(.L_x_8294) ;  /* 0x0000000400c47947 */ /* 0x000fea0003800000 */
.L_x_8304:
[----:B------:R-:W3:Y:S02]  /*5530*/  LDG.E.U16 R0, desc[UR36][R4.64] ;  /* 0x0000002404007981 */ /* 0x000ee4000c1e1500 */
[----:B---3--:R-:W-:-:S04]  /*5540*/  IMAD.U32 R0, R0, 0x10000, RZ ;  /* 0x0001000000007824 */ /* 0x008fc800078e00ff */
[----:B------:R-:W-:-:S04]  /*5550*/  FMUL.FTZ R0, R0, 1 ;  /* 0x3f80000000007820 */ /* 0x000fc80000410000 */
[----:B------:R0:W3:Y:S01]  /*5560*/  F2F.F64.F32 R24, R0 ;  /* 0x0000000000187310 */ /* 0x0000e20000201800 */
[----:B------:R-:W-:Y:S05]  /*5570*/  BRA `(.L_x_8294) ;  /* 0x0000000400b07947 */ /* 0x000fea0003800000 */
.L_x_8301:
        /* <DEDUP_REMOVED lines=9> */
[----:B---3--:R0:W3:Y:S01]  /*5610*/  I2F.F64.U16 R24, R4 ;  /* 0x0000000400187312 */ /* 0x0080e20000101800 */
[----:B------:R-:W-:Y:S05]  /*5620*/  BRA `(.L_x_8294) ;  /* 0x0000000400847947 */ /* 0x000fea0003800000 */
.L_x_8308:
        /* <DEDUP_REMOVED lines=21> */
.L_x_8310:
[----:B------:R-:W-:Y:S05]  /*5780*/  BSYNC.RECONVERGENT B0 ;  /* 0x0000000000007941 */ /* 0x000fea0003800200 */
.L_x_8309:
[----:B------:R-:W-:Y:S01]  /*5790*/  IMAD.SHL.U32 R0, R0, 0x100000, RZ ;  /* 0x0010000000007824 */ /* 0x000fe200078e00ff */
[----:B------:R-:W-:-:S04]  /*57a0*/  LEA R3, R3, 0x3b800000, 0x17 ;  /* 0x3b80000003037811 */ /* 0x000fc800078eb8ff */
[----:B------:R-:W-:-:S05]  /*57b0*/  LOP3.LUT R0, R3, R0, R7, 0xfe, !PT ;  /* 0x0000000003007212 */ /* 0x000fca00078efe07 */
[----:B------:R-:W-:-:S04]  /*57c0*/  FMUL.FTZ R0, R0, 1 ;  /* 0x3f80000000007820 */ /* 0x000fc80000410000 */
[----:B------:R0:W3:Y:S01]  /*57d0*/  F2F.F64.F32 R24, R0 ;  /* 0x0000000000187310 */ /* 0x0000e20000201800 */
[----:B------:R-:W-:Y:S05]  /*57e0*/  BRA `(.L_x_8294) ;  /* 0x0000000400147947 */ /* 0x000fea0003800000 */
.L_x_8307:
        /* <DEDUP_REMOVED lines=21> */
.L_x_8312:
[----:B------:R-:W-:Y:S05]  /*5940*/  BSYNC.RECONVERGENT B0 ;  /* 0x0000000000007941 */ /* 0x000fea0003800200 */
.L_x_8311:
[----:B------:R-:W-:Y:S01]  /*5950*/  IMAD.SHL.U32 R0, R0, 0x200000, RZ ;  /* 0x0020000000007824 */ /* 0x000fe200078e00ff */
[----:B------:R-:W-:-:S04]  /*5960*/  LEA R3, R3, 0x37800000, 0x17 ;  /* 0x3780000003037811 */ /* 0x000fc800078eb8ff */
[----:B------:R-:W-:-:S05]  /*5970*/  LOP3.LUT R0, R3, R0, R7, 0xfe, !PT ;  /* 0x0000000003007212 */ /* 0x000fca00078efe07 */
[----:B------:R-:W-:-:S04]  /*5980*/  FMUL.FTZ R0, R0, 1 ;  /* 0x3f80000000007820 */ /* 0x000fc80000410000 */
[----:B------:R0:W3:Y:S01]  /*5990*/  F2F.F64.F32 R24, R0 ;  /* 0x0000000000187310 */ /* 0x0000e20000201800 */
[----:B------:R-:W-:Y:S05]  /*59a0*/  BRA `(.L_x_8294) ;  /* 0x0000000000a47947 */ /* 0x000fea0003800000 */
.L_x_8306:
        /* <DEDUP_REMOVED lines=16> */
[----:B------:R0:W3:Y:S01]  /*5ab0*/  @P0 F2F.F64.F32 R24, R0 ;  /* 0x0000000000180310 */ /* 0x0000e20000201800 */
[----:B------:R-:W-:Y:S05]  /*5ac0*/  BRA `(.L_x_8294) ;  /* 0x00000000005c7947 */ /* 0x000fea0003800000 */
.L_x_8293:
[----:B------:R-:W-:Y:S01]  /*5ad0*/  MOV R14, 0x130 ;  /* 0x00000130000e7802 */ /* 0x000fe20000000f00 */
[----:B------:R-:W0:Y:S01]  /*5ae0*/  LDCU.64 UR4, c[0x4][0x120] ;  /* 0x01002400ff0477ac */ /* 0x000e220008000a00 */
[----:B------:R-:W-:Y:S02]  /*5af0*/  IMAD.MOV.U32 R8, RZ, RZ, 0x4e ;  /* 0x0000004eff087424 */ /* 0x000fe400078e00ff */
[----:B------:R-:W-:Y:S01]  /*5b00*/  IMAD.MOV.U32 R12, RZ, RZ, 0x1 ;  /* 0x00000001ff0c7424 */ /* 0x000fe200078e00ff */
[----:B------:R-:W3:Y:S01]  /*5b10*/  LDCU.64 UR6, c[0x4][0x128] ;  /* 0x01002500ff0677ac */ /* 0x000ee20008000a00 */
[----:B------:R-:W1:Y:S01]  /*5b20*/  LDC.64 R14, c[0x4][R14] ;  /* 0x010000000e0e7b82 */ /* 0x000e620000000a00 */
[----:B------:R-:W-:Y:S01]  /*5b30*/  IMAD.MOV.U32 R13, RZ, RZ, RZ ;  /* 0x000000ffff0d7224 */ /* 0x000fe200078e00ff */
[----:B------:R-:W2:Y:S01]  /*5b40*/  LDCU.64 UR8, c[0x4][URZ] ;  /* 0x01000000ff0877ac */ /* 0x000ea20008000a00 */
[----:B0-----:R-:W-:Y:S02]  /*5b50*/  IMAD.U32 R4, RZ, RZ, UR4 ;  /* 0x00000004ff047e24 */ /* 0x001fe4000f8e00ff */
[----:B------:R-:W-:-:S02]  /*5b60*/  IMAD.U32 R5, RZ, RZ, UR5 ;  /* 0x00000005ff057e24 */ /* 0x000fc4000f8e00ff */
[----:B---3--:R-:W-:Y:S02]  /*5b70*/  IMAD.U32 R6, RZ, RZ, UR6 ;  /* 0x00000006ff067e24 */ /* 0x008fe4000f8e00ff */
[----:B------:R-:W-:Y:S02]  /*5b80*/  IMAD.U32 R7, RZ, RZ, UR7 ;  /* 0x00000007ff077e24 */ /* 0x000fe4000f8e00ff */
[----:B--2---:R-:W-:Y:S02]  /*5b90*/  IMAD.U32 R10, RZ, RZ, UR8 ;  /* 0x00000008ff0a7e24 */ /* 0x004fe4000f8e00ff */
[----:B------:R-:W-:-:S07]  /*5ba0*/  IMAD.U32 R11, RZ, RZ, UR9 ;  /* 0x00000009ff0b7e24 */ /* 0x000fce000f8e00ff */
[----:B------:R-:W-:-:S07]  /*5bb0*/  LEPC R20, `(.L_x_8315) ;  /* 0x000000001014794e */ /* 0x000fce0000000000 */
[----:B-1--45:R-:W-:Y:S05]  /*5bc0*/  CALL.ABS.NOINC R14 ;  /* 0x000000000e007343 */ /* 0x032fea0003c00000 */
.L_x_8315:
[----:B------:R-:W-:Y:S01]  /*5bd0*/  CS2R R24, SRZ ;  /* 0x0000000000187805 */ /* 0x000fe2000001ff00 */
[----:B------:R-:W-:Y:S06]  /*5be0*/  BRA `(.L_x_8294) ;  /* 0x0000000000147947 */ /* 0x000fec0003800000 */
.L_x_8314:
[----:B------:R-:W3:Y:S02]  /*5bf0*/  LDG.E.64 R24, desc[UR36][R4.64] ;  /* 0x0000002404187981 */ /* 0x000ee4000c1e1b00 */
[----:B---3--:R-:W0:Y:S01]  /*5c00*/  I2F.F64.U64 R24, R24 ;  /* 0x0000001800187312 */ /* 0x008e220000301800 */
[----:B------:R-:W-:Y:S05]  /*5c10*/  BRA `(.L_x_8294) ;  /* 0x0000000000087947 */ /* 0x000fea0003800000 */
.L_x_8313:
[----:B------:R-:W3:Y:S02]  /*5c20*/  LDG.E R4, desc[UR36][R4.64] ;  /* 0x0000002404047981 */ /* 0x000ee4000c1e1900 */
[----:B---3--:R0:W3:Y:S02]  /*5c30*/  I2F.F64.U32 R24, R4 ;  /* 0x0000000400187312 */ /* 0x0080e40000201800 */
.L_x_8294:
[----:B------:R-:W-:Y:S05]  /*5c40*/  BSYNC.RECONVERGENT B6 ;  /* 0x0000000000067941 */ /* 0x000fea0003800200 */
.L_x_8288:
[----:B------:R-:W-:-:S07]  /*5c50*/  VIADD R19, R19, 0x80 ;  /* 0x0000008013137836 */ /* 0x000fce0000000000 */
.L_x_8259:
[----:B------:R-:W-:Y:S05]  /*5c60*/  BSYNC.RECONVERGENT B7 ;  /* 0x0000000000077941 */ /* 0x000fea0003800200 */
.L_x_8258:
        /* <DEDUP_REMOVED lines=26> */
.L_x_8322:
[----:B------:R-:W2:Y:S02]  /*5e10*/  LDG.E.U8 R4, desc[UR36][R4.64] ;  /* 0x0000002404047981 */ /* 0x000ea4000c1e1100 */
[----:B--2---:R0:W1:Y:S01]  /*5e20*/  I2F.F64.U16 R16, R4 ;  /* 0x0000000400107312 */ /* 0x0040620000101800 */
[----:B------:R-:W-:Y:S05]  /*5e30*/  BRA `(.L_x_8324) ;  /* 0x0000000c00647947 */ /* 0x000fea0003800000 */
.L_x_8321:
        /* <DEDUP_REMOVED lines=9> */
.L_x_8326:
[----:B------:R-:W2:Y:S02]  /*5ed0*/  LDG.E R4, desc[UR36][R4.64] ;  /* 0x0000002404047981 */ /* 0x000ea4000c1e1900 */
[----:B--2---:R0:W1:Y:S01]  /*5ee0*/  I2F.F64 R16, R4 ;  /* 0x0000000400107312 */ /* 0x0040620000201c00 */
[----:B------:R-:W-:Y:S05]  /*5ef0*/  BRA `(.L_x_8324) ;  /* 0x0000000c00347947 */ /* 0x000fea0003800000 */
.L_x_8325:
[----:B------:R-:W2:Y:S02]  /*5f00*/  LDG.E.U16 R4, desc[UR36][R4.64] ;  /* 0x0000002404047981 */ /* 0x000ea4000c1e1500 */
[----:B--2---:R0:W1:Y:S01]  /*5f10*/  I2F.F64.S16 R16, R4 ;  /* 0x0000000400107312 */ /* 0x0040620000101c00 */
[----:B------:R-:W-:Y:S05]  /*5f20*/  BRA `(.L_x_8324) ;  /* 0x0000000c00287947 */ /* 0x000fea0003800000 */
.L_x_8320:
        /* <DEDUP_REMOVED lines=10> */
.L_x_8328:
[----:B---3--:R-:W3:Y:S02]  /*5fd0*/  LDG.E.U16 R0, desc[UR36][R4.64] ;  /* 0x0000002404007981 */ /* 0x008ee4000c1e1500 */
[----:B---3--:R-:W-:-:S05]  /*5fe0*/  HADD2.F32 R0, -RZ, R0.H0_H0 ;  /* 0x20000000ff007230 */ /* 0x008fca0000004100 */
[----:B------:R-:W-:-:S04]  /*5ff0*/  FMUL.FTZ R0, R0, 1 ;  /* 0x3f80000000007820 */ /* 0x000fc80000410000 */
[----:B------:R0:W1:Y:S01]  /*6000*/  F2F.F64.F32 R16, R0 ;  /* 0x0000000000107310 */ /* 0x0000620000201800 */
[----:B------:R-:W-:Y:S05]  /*6010*/  BRA `(.L_x_8324) ;  /* 0x0000000800ec7947 */ /* 0x000fea0003800000 */
.L_x_8327:
        /* <DEDUP_REMOVED lines=10> */
.L_x_8330:
[----:B------:R-:W3:Y:S02]  /*60c0*/  LDG.E.U16 R4, desc[UR36][R4.64] ;  /* 0x0000002404047981 */ /* 0x000ee4000c1e1500 */
[----:B---3--:R-:W-:-:S05]  /*60d0*/  HADD2.F32 R0, -RZ, R4.H0_H0 ;  /* 0x20000004ff007230 */ /* 0x008fca0000004100 */
[----:B------:R-:W-:-:S04]  /*60e0*/  FMUL.FTZ R0, R0, 1 ;  /* 0x3f80000000007820 */ /* 0x000fc80000410000 */
[----:B------:R0:W1:Y:S01]  /*60f0*/  F2F.F64.F32 R16, R0 ;  /* 0x0000000000107310 */ /* 0x0000620000201800 */
[----:B------:R-:W-:Y:S05]  /*6100*/  BRA `(.L_x_8324) ;  /* 0x0000000800b07947 */ /* 0x000fea0003800000 */
.L_x_8329:
[----:B------:R0:W5:Y:S01]  /*6110*/  LDG.E.64 R16, desc[UR36][R4.64] ;  /* 0x0000002404107981 */ /* 0x000162000c1e1b00 */
[----:B------:R-:W-:Y:S05]  /*6120*/  BRA `(.L_x_8324) ;  /* 0x0000000800a87947 */ /* 0x000fea0003800000 */
.L_x_8319:
        /* <DEDUP_REMOVED lines=13> */
.L_x_8333:
[----:B------:R0:W5:Y:S01]  /*6200*/  LDG.E.64 R16, desc[UR36][R4.64] ;  /* 0x0000002404107981 */ /* 0x000162000c1e1b00 */
[----:B------:R-:W-:Y:S05]  /*6210*/  BRA `(.L_x_8324) ;  /* 0x00000008006c7947 */ /* 0x000fea0003800000 */
.L_x_8332:
        /* <DEDUP_REMOVED lines=27> */
.L_x_8335:
        /* <DEDUP_REMOVED lines=15> */
.L_x_8334:
[----:B---3--:R-:W3:Y:S02]  /*64c0*/  LDG.E.U16 R0, desc[UR36][R4.64] ;  /* 0x0000002404007981 */ /* 0x008ee4000c1e1500 */
[----:B---3--:R-:W-:-:S04]  /*64d0*/  IMAD.U32 R0, R0, 0x10000, RZ ;  /* 0x0001000000007824 */ /* 0x008fc800078e00ff */
[----:B------:R-:W-:-:S04]  /*64e0*/  FMUL.FTZ R0, R0, 1 ;  /* 0x3f80000000007820 */ /* 0x000fc80000410000 */
[----:B------:R0:W1:Y:S01]  /*64f0*/  F2F.F64.F32 R16, R0 ;  /* 0x0000000000107310 */ /* 0x0000620000201800 */
[----:B------:R-:W-:Y:S05]  /*6500*/  BRA `(.L_x_8324) ;  /* 0x0000000400b07947 */ /* 0x000fea0003800000 */
.L_x_8331:
        /* <DEDUP_REMOVED lines=11> */
.L_x_8338:
        /* <DEDUP_REMOVED lines=21> */
.L_x_8340:
[----:B------:R-:W-:Y:S05]  /*6710*/  BSYNC.RECONVERGENT B0 ;  /* 0x0000000000007941 */ /* 0x000fea0003800200 */
.L_x_8339:
[----:B------:R-:W-:Y:S01]  /*6720*/  IMAD.SHL.U32 R0, R0, 0x100000, RZ ;  /* 0x0010000000007824 */ /* 0x000fe200078e00ff */
[----:B------:R-:W-:-:S04]  /*6730*/  LEA R3, R3, 0x3b800000, 0x17 ;  /* 0x3b80000003037811 */ /* 0x000fc800078eb8ff */
[----:B------:R-:W-:-:S05]  /*6740*/  LOP3.LUT R0, R3, R0, R7, 0xfe, !PT ;  /* 0x0000000003007212 */ /* 0x000fca00078efe07 */
[----:B------:R-:W-:-:S04]  /*6750*/  FMUL.FTZ R0, R0, 1 ;  /* 0x3f80000000007820 */ /* 0x000fc80000410000 */
[----:B------:R0:W1:Y:S01]  /*6760*/  F2F.F64.F32 R16, R0 ;  /* 0x0000000000107310 */ /* 0x0000620000201800 */
[----:B------:R-:W-:Y:S05]  /*6770*/  BRA `(.L_x_8324) ;  /* 0x0000000400147947 */ /* 0x000fea0003800000 */
.L_x_8337:
        /* <DEDUP_REMOVED lines=21> */
.L_x_8342:
[----:B------:R-:W-:Y:S05]  /*68d0*/  BSYNC.RECONVERGENT B0 ;  /* 0x0000000000007941 */ /* 0x000fea0003800200 */
.L_x_8341:
[----:B------:R-:W-:Y:S01]  /*68e0*/  IMAD.SHL.U32 R0, R0, 0x200000, RZ ;  /* 0x0020000000007824 */ /* 0x000fe200078e00ff */
[----:B------:R-:W-:-:S04]  /*68f0*/  LEA R3, R3, 0x37800000, 0x17 ;  /* 0x3780000003037811 */ /* 0x000fc800078eb8ff */
[----:B------:R-:W-:-:S05]  /*6900*/  LOP3.LUT R0, R3, R0, R7, 0xfe, !PT ;  /* 0x0000000003007212 */ /* 0x000fca00078efe07 */
[----:B------:R-:W-:-:S04]  /*6910*/  FMUL.FTZ R0, R0, 1 ;  /* 0x3f80000000007820 */ /* 0x000fc80000410000 */
[----:B------:R0:W1:Y:S01]  /*6920*/  F2F.F64.F32 R16, R0 ;  /* 0x0000000000107310 */ /* 0x0000620000201800 */
[----:B------:R-:W-:Y:S05]  /*6930*/  BRA `(.L_x_8324) ;  /* 0x0000000000a47947 */ /* 0x000fea0003800000 */
.L_x_8336:
        /* <DEDUP_REMOVED lines=18> */
.L_x_8323:
        /* <DEDUP_REMOVED lines=16> */
.L_x_8345:
[----:B------:R-:W-:Y:S01]  /*6b60*/  CS2R R16, SRZ ;  /* 0x0000000000107805 */ /* 0x000fe2000001ff00 */
[----:B------:R-:W-:Y:S06]  /*6b70*/  BRA `(.L_x_8324) ;  /* 0x0000000000147947 */ /* 0x000fec0003800000 */
.L_x_8344:
[----:B------:R-:W2:Y:S02]  /*6b80*/  LDG.E.64 R16, desc[UR36][R4.64] ;  /* 0x0000002404107981 */ /* 0x000ea4000c1e1b00 */
[----:B--2---:R-:W0:Y:S01]  /*6b90*/  I2F.F64.U64 R16, R16 ;  /* 0x0000001000107312 */ /* 0x004e220000301800 */
[----:B------:R-:W-:Y:S05]  /*6ba0*/  BRA `(.L_x_8324) ;  /* 0x0000000000087947 */ /* 0x000fea0003800000 */
.L_x_8343:
[----:B------:R-:W2:Y:S02]  /*6bb0*/  LDG.E R4, desc[UR36][R4.64] ;  /* 0x0000002404047981 */ /* 0x000ea4000c1e1900 */
[----:B--2---:R0:W1:Y:S02]  /*6bc0*/  I2F.F64.U32 R16, R4 ;  /* 0x0000000400107312 */ /* 0x0040640000201800 */
.L_x_8324:
[----:B------:R-:W-:Y:S05]  /*6bd0*/  BSYNC.RECONVERGENT B6 ;  /* 0x0000000000067941 */ /* 0x000fea0003800200 */
.L_x_8318:
[----:B0-----:R-:W0:Y:S01]  /*6be0*/  LDC.64 R4, c[0x0][0x398] ;  /* 0x0000e600ff047b82 */ /* 0x001e220000000a00 */
[----:B------:R-:W3:Y:S01]  /*6bf0*/  LDCU UR5, c[0x0][0x3ac] ;  /* 0x00007580ff0577ac */ /* 0x000ee20008000800 */
        /* <DEDUP_REMOVED lines=17> */
.L_x_8349:
[----:B------:R-:W3:Y:S02]  /*6d10*/  LDG.E.U8 R4, desc[UR36][R4.64] ;  /* 0x0000002404047981 */ /* 0x000ee4000c1e1100 */
[----:B---3--:R0:W3:Y:S01]  /*6d20*/  I2F.F64.U16 R26, R4 ;  /* 0x00000004001a7312 */ /* 0x0080e20000101800 */
[----:B------:R-:W-:Y:S05]  /*6d30*/  BRA `(.L_x_8317) ;  /* 0x0000000c00587947 */ /* 0x000fea0003800000 */
.L_x_8348:
        /* <DEDUP_REMOVED lines=9> */
.L_x_8352:
[----:B------:R-:W3:Y:S02]  /*6dd0*/  LDG.E R4, desc[UR36][R4.64] ;  /* 0x0000002404047981 */ /* 0x000ee4000c1e1900 */
[----:B---3--:R0:W3:Y:S01]  /*6de0*/  I2F.F64 R26, R4 ;  /* 0x00000004001a7312 */ /* 0x0080e20000201c00 */
[----:B------:R-:W-:Y:S05]  /*6df0*/  BRA `(.L_x_8317) ;  /* 0x0000000c00287947 */ /* 0x000fea0003800000 */
.L_x_8351:
[----:B------:R-:W3:Y:S02]  /*6e00*/  LDG.E.U16 R4, desc[UR36][R4.64] ;  /* 0x0000002404047981 */ /* 0x000ee4000c1e1500 */
[----:B---3--:R0:W3:Y:S01]  /*6e10*/  I2F.F64.S16 R26, R4 ;  /* 0x00000004001a7312 */ /* 0x0080e20000101c00 */
[----:B------:R-:W-:Y:S05]  /*6e20*/  BRA `(.L_x_8317) ;  /* 0x0000000c001c7947 */ /* 0x000fea0003800000 */
.L_x_8347:
        /* <DEDUP_REMOVED lines=10> */
.L_x_8354:
[----:B------:R-:W3:Y:S02]  /*6ed0*/  LDG.E.U16 R0, desc[UR36][R4.64] ;  /* 0x0000002404007981 */ /* 0x000ee4000c1e1500 */
[----:B---3--:R-:W-:-:S05]  /*6ee0*/  HADD2.F32 R0, -RZ, R0.H0_H0 ;  /* 0x20000000ff007230 */ /* 0x008fca0000004100 */
[----:B------:R-:W-:-:S04]  /*6ef0*/  FMUL.FTZ R0, R0, 1 ;  /* 0x3f80000000007820 */ /* 0x000fc80000410000 */
[----:B------:R0:W3:Y:S01]  /*6f00*/  F2F.F64.F32 R26, R0 ;  /* 0x00000000001a7310 */ /* 0x0000e20000201800 */
[----:B------:R-:W-:Y:S05]  /*6f10*/  BRA `(.L_x_8317) ;  /* 0x0000000800e07947 */ /* 0x000fea0003800000 */
.L_x_8353:
        /* <DEDUP_REMOVED lines=10> */
.L_x_8356:
[----:B------:R-:W3:Y:S02]  /*6fc0*/  LDG.E.U16 R4, desc[UR36][R4.64] ;  /* 0x0000002404047981 */ /* 0x000ee4000c1e1500 */
[----:B---3--:R-:W-:-:S05]  /*6fd0*/  HADD2.F32 R0, -RZ, R4.H0_H0 ;  /* 0x20000004ff007230 */ /* 0x008fca0000004100 */
[----:B------:R-:W-:-:S04]  /*6fe0*/  FMUL.FTZ R0, R0, 1 ;  /* 0x3f80000000007820 */ /* 0x000fc80000410000 */
[----:B------:R0:W3:Y:S01]  /*6ff0*/  F2F.F64.F32 R26, R0 ;  /* 0x00000000001a7310 */ /* 0x0000e20000201800 */
[----:B------:R-:W-:Y:S05]  /*7000*/  BRA `(.L_x_8317) ;  /* 0x0000000800a47947 */ /* 0x000fea0003800000 */
.L_x_8355:
[----:B------:R0:W5:Y:S01]  /*7010*/  LDG.E.64 R26, desc[UR36][R4.64] ;  /* 0x00000024041a7981 */ /* 0x000162000c1e1b00 */
[----:B------:R-:W-:Y:S05]  /*7020*/  BRA `(.L_x_8317) ;  /* 0x00000008009c7947 */ /* 0x000fea0003800000 */
.L_x_8346:
        /* <DEDUP_REMOVED lines=13> */
.L_x_8359:
[----:B------:R0:W5:Y:S01]  /*7100*/  LDG.E.64 R26, desc[UR36][R4.64] ;  /* 0x00000024041a7981 */ /* 0x000162000c1e1b00 */
[----:B------:R-:W-:Y:S05]  /*7110*/  BRA `(.L_x_8317) ;  /* 0x0000000800607947 */ /* 0x000fea0003800000 */
.L_x_8358:
        /* <DEDUP_REMOVED lines=27> */
.L_x_8361:
        /* <DEDUP_REMOVED lines=15> */
.L_x_8360:
[----:B------:R-:W3:Y:S02]  /*73c0*/  LDG.E.U16 R0, desc[UR36][R4.64] ;  /* 0x0000002404007981 */ /* 0x000ee4000c1e1500 */
[----:B---3--:R-:W-:-:S04]  /*73d0*/  IMAD.U32 R0, R0, 0x10000, RZ ;  /* 0x0001000000007824 */ /* 0x008fc800078e00ff */
[----:B------:R-:W-:-:S04]  /*73e0*/  FMUL.FTZ R0, R0, 1 ;  /* 0x3f80000000007820 */ /* 0x000fc80000410000 */
[----:B------:R0:W3:Y:S01]  /*73f0*/  F2F.F64.F32 R26, R0 ;  /* 0x00000000001a7310 */ /* 0x0000e20000201800 */
[----:B------:R-:W-:Y:S05]  /*7400*/  BRA `(.L_x_8317) ;  /* 0x0000000400a47947 */ /* 0x000fea0003800000 */
.L_x_8357:
        /* <DEDUP_REMOVED lines=11> */
.L_x_8364:
[----:B------:R-:W3:Y:S02]  /*74c0*/  LDG.E.U8 R4, desc[UR36][R4.64] ;  /* 0x0000002404047981 */ /* 0x000ee4000c1e1100 */
        /* <DEDUP_REMOVED lines=19> */
.L_x_8366:
[----:B------:R-:W-:Y:S05]  /*7600*/  BSYNC.RECONVERGENT B0 ;  /* 0x0000000000007941 */ /* 0x000fea0003800200 */
.L_x_8365:
[----:B------:R-:W-:Y:S01]  /*7610*/  IMAD.SHL.U32 R0, R0, 0x100000, RZ ;  /* 0x0010000000007824 */ /* 0x000fe200078e00ff */
[----:B------:R-:W-:-:S04]  /*7620*/  LEA R3, R3, 0x3b800000, 0x17 ;  /* 0x3b80000003037811 */ /* 0x000fc800078eb8ff */
[----:B------:R-:W-:-:S05]  /*7630*/  LOP3.LUT R0, R3, R0, R7, 0xfe, !PT ;  /* 0x0000000003007212 */ /* 0x000fca00078efe07 */
[----:B------:R-:W-:-:S04]  /*7640*/  FMUL.FTZ R0, R0, 1 ;  /* 0x3f80000000007820 */ /* 0x000fc80000410000 */
[----:B------:R0:W3:Y:S01]  /*7650*/  F2F.F64.F32 R26, R0 ;  /* 0x00000000001a7310 */ /* 0x0000e20000201800 */
[----:B------:R-:W-:Y:S05]  /*7660*/  BRA `(.L_x_8317) ;  /* 0x00000004000c7947 */ /* 0x000fea0003800000 */
.L_x_8363:
        /* <DEDUP_REMOVED lines=20> */
.L_x_8368:
[----:B------:R-:W-:Y:S05]  /*77b0*/  BSYNC.RECONVERGENT B0 ;  /* 0x0000000000007941 */ /* 0x000fea0003800200 */
.L_x_8367:
[----:B------:R-:W-:Y:S01]  /*77c0*/  IMAD.SHL.U32 R0, R0, 0x200000, RZ ;  /* 0x0020000000007824 */ /* 0x000fe200078e00ff */
[----:B------:R-:W-:-:S04]  /*77d0*/  LEA R3, R3, 0x37800000, 0x17 ;  /* 0x3780000003037811 */ /* 0x000fc800078eb8ff */
[----:B------:R-:W-:-:S05]  /*77e0*/  LOP3.LUT R0, R3, R0, R7, 0xfe, !PT ;  /* 0x0000000003007212 */ /* 0x000fca00078efe07 */
[----:B------:R-:W-:-:S04]  /*77f0*/  FMUL.FTZ R0, R0, 1 ;  /* 0x3f80000000007820 */ /* 0x000fc80000410000 */
[----:B------:R0:W3:Y:S01]  /*7800*/  F2F.F64.F32 R26, R0 ;  /* 0x00000000001a7310 */ /* 0x0000e20000201800 */
[----:B------:R-:W-:Y:S05]  /*7810*/  BRA `(.L_x_8317) ;  /* 0x0000000000a07947 */ /* 0x000fea0003800000 */
.L_x_8362:
        /* <DEDUP_REMOVED lines=18> */
.L_x_8350:
        /* <DEDUP_REMOVED lines=16> */
.L_x_8371:
[----:B------:R-:W-:Y:S05]  /*7a40*/  BRA `(.L_x_8317) ;  /* 0x0000000000147947 */ /* 0x000fea0003800000 */
.L_x_8370:
[----:B------:R-:W3:Y:S02]  /*7a50*/  LDG.E.64 R26, desc[UR36][R4.64] ;  /* 0x00000024041a7981 */ /* 0x000ee4000c1e1b00 */
[----:B---3--:R-:W0:Y:S01]  /*7a60*/  I2F.F64.U64 R26, R26 ;  /* 0x0000001a001a7312 */ /* 0x008e220000301800 */
[----:B------:R-:W-:Y:S05]  /*7a70*/  BRA `(.L_x_8317) ;  /* 0x0000000000087947 */ /* 0x000fea0003800000 */
.L_x_8369:
[----:B------:R-:W3:Y:S02]  /*7a80*/  LDG.E R4, desc[UR36][R4.64] ;  /* 0x0000002404047981 */ /* 0x000ee4000c1e1900 */
[----:B---3--:R0:W3:Y:S02]  /*7a90*/  I2F.F64.U32 R26, R4 ;  /* 0x00000004001a7312 */ /* 0x0080e40000201800 */
.L_x_8317:
[----:B------:R-:W-:Y:S05]  /*7aa0*/  BSYNC.RECONVERGENT B7 ;  /* 0x0000000000077941 */ /* 0x000fea0003800200 */
.L_x_8316:
[----:B------:R-:W3:Y:S01]  /*7ab0*/  LDC.U8 R19, c[0x0][0x3b0] ;  /* 0x0000ec00ff137b82 */ /* 0x000ee20000000000 */
[----:B------:R-:W-:Y:S01]  /*7ac0*/  ISETP.GE.AND P0, PT, R23, R2, PT ;  /* 0x000000021700720c */ /* 0x000fe20003f06270 */
[----:B------:R-:W-:Y:S04]  /*7ad0*/  BSSY.RECONVERGENT B7, `(.L_x_8372) ;  /* 0x0000343000077945 */ /* 0x000fe80003800200 */
[----:B------:R-:W-:Y:S01]  /*7ae0*/  BSSY.RELIABLE B6, `(.L_x_8373) ;  /* 0x000022f000067945 */ /* 0x000fe20003800100 */
[----:B012-45:R-:W-:Y:S02]  /*7af0*/  DMUL R4, R34, R36 ;  /* 0x0000002422047228 */ /* 0x037fe40000000000 */
[----:B------:R-:W-:Y:S02]  /*7b00*/  DMUL R28, R28, R32 ;  /* 0x000000201c1c7228 */ /* 0x000fe40000000000 */
[----:B---3--:R-:W-:-:S02]  /*7b10*/  DMUL R24, R24, R30 ;  /* 0x0000001e18187228 */ /* 0x008fc40000000000 */
[----:B------:R-:W-:Y:S01]  /*7b20*/  DMUL R16, R16, R26 ;  /* 0x0000001a10107228 */ /* 0x000fe20000000000 */
[----:B------:R-:W-:Y:S10]  /*7b30*/  @P0 BRA `(.L_x_8374) ;  /* 0x0000002000980947 */ /* 0x000ff40003800000 */
        /* <DEDUP_REMOVED lines=22> */
.L_x_8378:
[----:B------:R-:W0:Y:S02]  /*7ca0*/  F2I.S64.F64.TRUNC R4, R4 ;  /* 0x0000000400047311 */ /* 0x000e24000030d900 */
[----:B0-----:R-:W-:-:S05]  /*7cb0*/  IMAD.MOV.U32 R3, RZ, RZ, R4 ;  /* 0x000000ffff037224 */ /* 0x001fca00078e0004 */
[----:B------:R0:W-:Y:S01]  /*7cc0*/  STG.E.U8 desc[UR36][R8.64], R3 ;  /* 0x0000000308007986 */ /* 0x0001e2000c101124 */
[----:B------:R-:W-:Y:S05]  /*7cd0*/  BRA `(.L_x_8380) ;  /* 0x0000000c00dc7947 */ /* 0x000fea0003800000 */
.L_x_8377:
        /* <DEDUP_REMOVED lines=9> */
.L_x_8382:
[----:B------:R-:W0:Y:S02]  /*7d70*/  F2I.F64.TRUNC R5, R4 ;  /* 0x0000000400057311 */ /* 0x000e24000030d100 */
[----:B0-----:R0:W-:Y:S01]  /*7d80*/  STG.E desc[UR36][R8.64], R5 ;  /* 0x0000000508007986 */ /* 0x0011e2000c101924 */
[----:B------:R-:W-:Y:S05]  /*7d90*/  BRA `(.L_x_8380) ;  /* 0x0000000c00ac7947 */ /* 0x000fea0003800000 */
.L_x_8381:
[----:B------:R-:W0:Y:S02]  /*7da0*/  F2I.F64.TRUNC R5, R4 ;  /* 0x0000000400057311 */ /* 0x000e24000030d100 */
[----:B0-----:R0:W-:Y:S01]  /*7db0*/  STG.E.U16 desc[UR36][R8.64], R5 ;  /* 0x0000000508007986 */ /* 0x0011e2000c101524 */
[----:B------:R-:W-:Y:S05]  /*7dc0*/  BRA `(.L_x_8380) ;  /* 0x0000000c00a07947 */ /* 0x000fea0003800000 */
.L_x_8376:
        /* <DEDUP_REMOVED lines=13> */
.L_x_8384:
        /* <DEDUP_REMOVED lines=8> */
.L_x_8383:
        /* <DEDUP_REMOVED lines=14> */
.L_x_8386:
        /* <DEDUP_REMOVED lines=9> */
.L_x_8385:
[----:B------:R0:W-:Y:S01]  /*8090*/  STG.E.64 desc[UR36][R8.64], R4 ;  /* 0x0000000408007986 */ /* 0x0001e2000c101b24 */
[----:B------:R-:W-:Y:S05]  /*80a0*/  BRA `(.L_x_8380) ;  /* 0x0000000800e87947 */ /* 0x000fea0003800000 */
.L_x_8375:
        /* <DEDUP_REMOVED lines=12> */
.L_x_8389:
[----:B------:R-:W-:-:S05]  /*8170*/  CS2R R6, SRZ ;  /* 0x0000000000067805 */ /* 0x000fca000001ff00 */
[----:B------:R0:W-:Y:S01]  /*8180*/  STG.E.128 desc[UR36][R8.64], R4 ;  /* 0x0000000408007986 */ /* 0x0001e2000c101d24 */
[----:B------:R-:W-:Y:S05]  /*8190*/  BRA `(.L_x_8380) ;  /* 0x0000000800ac7947 */ /* 0x000fea0003800000 */
.L_x_8388:
        /* <DEDUP_REMOVED lines=23> */
.L_x_8393:
[----:B------:R-:W-:Y:S05]  /*8310*/  BSYNC.RECONVERGENT B0 ;  /* 0x0000000000007941 */ /* 0x000fea0003800200 */
.L_x_8392:
[----:B------:R-:W-:-:S05]  /*8320*/  LOP3.LUT R7, R0, 0x80, R7, 0xf8, !PT ;  /* 0x0000008000077812 */ /* 0x000fca00078ef807 */
[----:B------:R0:W-:Y:S01]  /*8330*/  STG.E.U8 desc[UR36][R8.64], R7 ;  /* 0x0000000708007986 */ /* 0x0001e2000c101124 */
[----:B------:R-:W-:Y:S05]  /*8340*/  BRA `(.L_x_8380) ;  /* 0x0000000800407947 */ /* 0x000fea0003800000 */
.L_x_8391:
        /* <DEDUP_REMOVED lines=19> */
.L_x_8395:
[----:B------:R-:W-:Y:S05]  /*8480*/  BSYNC.RECONVERGENT B0 ;  /* 0x0000000000007941 */ /* 0x000fea0003800200 */
.L_x_8394:
[----:B------:R-:W-:-:S05]  /*8490*/  LOP3.LUT R7, R0, 0x80, R7, 0xf8, !PT ;  /* 0x0000008000077812 */ /* 0x000fca00078ef807 */
[----:B------:R0:W-:Y:S01]  /*84a0*/  STG.E.U8 desc[UR36][R8.64], R7 ;  /* 0x0000000708007986 */ /* 0x0001e2000c101124 */
[----:B------:R-:W-:Y:S05]  /*84b0*/  BRA `(.L_x_8380) ;  /* 0x0000000400e47947 */ /* 0x000fea0003800000 */
.L_x_8390:
        /* <DEDUP_REMOVED lines=8> */
.L_x_8387:
        /* <DEDUP_REMOVED lines=11> */
.L_x_8398:
        /* <DEDUP_REMOVED lines=17> */
.L_x_8401:
[----:B------:R-:W-:-:S04]  /*8700*/  SHF.R.U32.HI R0, RZ, 0x14, R7 ;  /* 0x00000014ff007819 */ /* 0x000fc80000011607 */
[----:B------:R-:W-:-:S04]  /*8710*/  LOP3.LUT R0, R0, 0x1, RZ, 0xc0, !PT ;  /* 0x0000000100007812 */ /* 0x000fc800078ec0ff */
[----:B------:R-:W-:-:S04]  /*8720*/  IADD3 R0, PT, PT, R7, 0x487ffff, R0 ;  /* 0x0487ffff07007810 */ /* 0x000fc80007ffe000 */
[----:B------:R-:W-:-:S04]  /*8730*/  SHF.R.U32.HI R0, RZ, 0x14, R0 ;  /* 0x00000014ff007819 */ /* 0x000fc80000011600 */
[----:B------:R-:W-:-:S07]  /*8740*/  LOP3.LUT R3, R0, 0xff, RZ, 0xc0, !PT ;  /* 0x000000ff00037812 */ /* 0x000fce00078ec0ff */
.L_x_8402:
[----:B------:R-:W-:-:S04]  /*8750*/  SHF.R.U32.HI R0, RZ, 0x18, R7 ;  /* 0x00000018ff007819 */ /* 0x000fc80000011607 */
[----:B------:R-:W-:-:S07]  /*8760*/  LOP3.LUT R0, R3, 0x80, R0, 0xf8, !PT ;  /* 0x0000008003007812 */ /* 0x000fce00078ef800 */
.L_x_8400:
[----:B------:R-:W-:Y:S05]  /*8770*/  BSYNC.RECONVERGENT B0 ;  /* 0x0000000000007941 */ /* 0x000fea0003800200 */
.L_x_8399:
[----:B------:R0:W-:Y:S01]  /*8780*/  STG.E.U8 desc[UR36][R8.64], R0 ;  /* 0x0000000008007986 */ /* 0x0001e2000c101124 */
[----:B------:R-:W-:Y:S05]  /*8790*/  BRA `(.L_x_8380) ;  /* 0x00000004002c7947 */ /* 0x000fea0003800000 */
.L_x_8397:
        /* <DEDUP_REMOVED lines=17> */
.L_x_8405:
[----:B------:R-:W-:-:S04]  /*88b0*/  SHF.R.U32.HI R0, RZ, 0x15, R7 ;  /* 0x00000015ff007819 */ /* 0x000fc80000011607 */
[----:B------:R-:W-:-:S04]  /*88c0*/  LOP3.LUT R0, R0, 0x1, RZ, 0xc0, !PT ;  /* 0x0000000100007812 */ /* 0x000fc800078ec0ff */
[----:B------:R-:W-:-:S04]  /*88d0*/  IADD3 R0, PT, PT, R7, 0x88fffff, R0 ;  /* 0x088fffff07007810 */ /* 0x000fc80007ffe000 */
[----:B------:R-:W-:-:S04]  /*88e0*/  SHF.R.U32.HI R0, RZ, 0x15, R0 ;  /* 0x00000015ff007819 */ /* 0x000fc80000011600 */
[----:B------:R-:W-:-:S07]  /*88f0*/  LOP3.LUT R3, R0, 0xff, RZ, 0xc0, !PT ;  /* 0x000000ff00037812 */ /* 0x000fce00078ec0ff */
.L_x_8406:
[----:B------:R-:W-:-:S04]  /*8900*/  SHF.R.U32.HI R0, RZ, 0x18, R7 ;  /* 0x00000018ff007819 */ /* 0x000fc80000011607 */
[----:B------:R-:W-:-:S07]  /*8910*/  LOP3.LUT R0, R3, 0x80, R0, 0xf8, !PT ;  /* 0x0000008003007812 */ /* 0x000fce00078ef800 */
.L_x_8404:
[----:B------:R-:W-:Y:S05]  /*8920*/  BSYNC.RECONVERGENT B0 ;  /* 0x0000000000007941 */ /* 0x000fea0003800200 */
.L_x_8403:
[----:B------:R0:W-:Y:S01]  /*8930*/  STG.E.U8 desc[UR36][R8.64], R0 ;  /* 0x0000000008007986 */ /* 0x0001e2000c101124 */
[----:B------:R-:W-:Y:S05]  /*8940*/  BRA `(.L_x_8380) ;  /* 0x0000000000c07947 */ /* 0x000fea0003800000 */
.L_x_8396:
[----:B------:R-:W-:-:S13]  /*8950*/  ISETP.NE.AND P0, PT, R0, 0x1c, PT ;  /* 0x0000001c0000780c */ /* 0x000fda0003f05270 */
[----:B------:R-:W-:Y:S05]  /*8960*/  @!P0 BRA `(.L_x_8407) ;  /* 0x0000000000b08947 */ /* 0x000fea0003800000 */
[----:B------:R-:W-:-:S13]  /*8970*/  ISETP.NE.AND P0, PT, R0, 0x1d, PT ;  /* 0x0000001d0000780c */ /* 0x000fda0003f05270 */
[----:B------:R-:W-:Y:S05]  /*8980*/  @!P0 BRA `(.L_x_8408) ;  /* 0x00000000009c8947 */ /* 0x000fea0003800000 */
[----:B------:R-:W-:-:S13]  /*8990*/  ISETP.NE.AND P0, PT, R0, 0x2c, PT ;  /* 0x0000002c0000780c */ /* 0x000fda0003f05270 */
[----:B------:R-:W-:Y:S05]  /*89a0*/  @!P0 BRA `(.L_x_8409) ;  /* 0x0000000000448947 */ /* 0x000fea0003800000 */
.L_x_8379:
        /* <DEDUP_REMOVED lines=16> */
.L_x_8410:
[----:B------:R-:W-:Y:S05]  /*8ab0*/  BRA `(.L_x_8380) ;  /* 0x0000000000647947 */ /* 0x000fea0003800000 */
.L_x_8409:
        /* <DEDUP_REMOVED lines=20> */
.L_x_8408:
[----:B------:R-:W0:Y:S02]  /*8c00*/  F2I.U64.F64.TRUNC R4, R4 ;  /* 0x0000000400047311 */ /* 0x000e24000030d800 */
[----:B0-----:R0:W-:Y:S01]  /*8c10*/  STG.E.64 desc[UR36][R8.64], R4 ;  /* 0x0000000408007986 */ /* 0x0011e2000c101b24 */
[----:B------:R-:W-:Y:S05]  /*8c20*/  BRA `(.L_x_8380) ;  /* 0x0000000000087947 */ /* 0x000fea0003800000 */
.L_x_8407:
[----:B------:R-:W0:Y:S02]  /*8c30*/  F2I.U32.F64.TRUNC R5, R4 ;  /* 0x0000000400057311 */ /* 0x000e24000030d000 */
[----:B0-----:R0:W-:Y:S02]  /*8c40*/  STG.E desc[UR36][R8.64], R5 ;  /* 0x0000000508007986 */ /* 0x0011e4000c101924 */
.L_x_8380:
[----:B------:R-:W-:-:S13]  /*8c50*/  ISETP.GE.AND P0, PT, R23, R2, PT ;  /* 0x000000021700720c */ /* 0x000fda0003f06270 */
[----:B------:R-:W-:Y:S05]  /*8c60*/  @P0 BREAK.RELIABLE B6 ;  /* 0x0000000000060942 */ /* 0x000fea0003800100 */
[----:B------:R-:W-:Y:S05]  /*8c70*/  @P0 BRA `(.L_x_8411) ;  /* 0x0000002000a00947 */ /* 0x000fea0003800000 */
[----:B------:R-:W2:Y:S01]  /*8c80*/  LDCU UR4, c[0x0][0x3b4] ;  /* 0x00007680ff0477ac */ /* 0x000ea20008000800 */
[----:B0-----:R-:W0:Y:S01]  /*8c90*/  LDC.64 R4, c[0x0][0x388] ;  /* 0x0000e200ff047b82 */ /* 0x001e220000000a00 */
[----:B----4-:R-:W-:Y:S01]  /*8ca0*/  IMAD R0, R18, 0x200, R23 ;  /* 0x0000020012007824 */ /* 0x010fe200078e0217 */
[----:B-1----:R-:W-:-:S03]  /*8cb0*/  PRMT R6, R19, 0x9910, RZ ;  /* 0x0000991013067816 */ /* 0x002fc600000000ff */
[----:B--23--:R-:W-:Y:S02]  /*8cc0*/  IMAD R3, R0, UR4, RZ ;  /* 0x0000000400037c24 */ /* 0x00cfe4000f8e02ff */
        /* <DEDUP_REMOVED lines=16> */
.L_x_8415:
[----:B------:R-:W0:Y:S02]  /*8dd0*/  F2I.S64.F64.TRUNC R28, R28 ;  /* 0x0000001c001c7311 */ /* 0x000e24000030d900 */
[----:B0-----:R-:W-:-:S05]  /*8de0*/  IMAD.MOV.U32 R3, RZ, RZ, R28 ;  /* 0x000000ffff037224 */ /* 0x001fca00078e001c */
[----:B------:R0:W-:Y:S01]  /*8df0*/  STG.E.U8 desc[UR36][R4.64], R3 ;  /* 0x0000000304007986 */ /* 0x0001e2000c101124 */
[----:B------:R-:W-:Y:S05]  /*8e00*/  BRA `(.L_x_8417) ;  /* 0x0000000c00e07947 */ /* 0x000fea0003800000 */
.L_x_8414:
        /* <DEDUP_REMOVED lines=9> */
.L_x_8419:
[----:B------:R-:W0:Y:S02]  /*8ea0*/  F2I.F64.TRUNC R29, R28 ;  /* 0x0000001c001d7311 */ /* 0x000e24000030d100 */
[----:B0-----:R0:W-:Y:S01]  /*8eb0*/  STG.E desc[UR36][R4.64], R29 ;  /* 0x0000001d04007986 */ /* 0x0011e2000c101924 */
[----:B------:R-:W-:Y:S05]  /*8ec0*/  BRA `(.L_x_8417) ;  /* 0x0000000c00b07947 */ /* 0x000fea0003800000 */
.L_x_8418:
[----:B------:R-:W0:Y:S02]  /*8ed0*/  F2I.F64.TRUNC R29, R28 ;  /* 0x0000001c001d7311 */ /* 0x000e24000030d100 */
[----:B0-----:R0:W-:Y:S01]  /*8ee0*/  STG.E.U16 desc[UR36][R4.64], R29 ;  /* 0x0000001d04007986 */ /* 0x0011e2000c101524 */
[----:B------:R-:W-:Y:S05]  /*8ef0*/  BRA `(.L_x_8417) ;  /* 0x0000000c00a47947 */ /* 0x000fea0003800000 */
.L_x_8413:
        /* <DEDUP_REMOVED lines=13> */
.L_x_8421:
        /* <DEDUP_REMOVED lines=8> */
.L_x_8420:
        /* <DEDUP_REMOVED lines=14> */
.L_x_8423:
        /* <DEDUP_REMOVED lines=9> */
.L_x_8422:
[----:B------:R0:W-:Y:S01]  /*91c0*/  STG.E.64 desc[UR36][R4.64], R28 ;  /* 0x0000001c04007986 */ /* 0x0001e2000c101b24 */
[----:B------:R-:W-:Y:S05]  /*91d0*/  BRA `(.L_x_8417) ;  /* 0x0000000800ec7947 */ /* 0x000fea0003800000 */
.L_x_8412:
        /* <DEDUP_REMOVED lines=13> */
.L_x_8427:
        /* <DEDUP_REMOVED lines=22> */
.L_x_8430:
[----:B------:R-:W-:-:S04]  /*9410*/  SHF.R.U32.HI R3, RZ, 0x18, R7 ;  /* 0x00000018ff037819 */ /* 0x000fc80000011607 */
[----:B------:R-:W-:-:S07]  /*9420*/  LOP3.LUT R0, R0, 0x80, R3, 0xf8, !PT ;  /* 0x0000008000007812 */ /* 0x000fce00078ef803 */
.L_x_8429:
[----:B------:R-:W-:Y:S05]  /*9430*/  BSYNC.RECONVERGENT B0 ;  /* 0x0000000000007941 */ /* 0x000fea0003800200 */
.L_x_8428:
[----:B------:R0:W-:Y:S01]  /*9440*/  STG.E.U8 desc[UR36][R4.64], R0 ;  /* 0x0000000004007986 */ /* 0x0001e2000c101124 */
[----:B------:R-:W-:Y:S05]  /*9450*/  BRA `(.L_x_8417) ;  /* 0x00000008004c7947 */ /* 0x000fea0003800000 */
.L_x_8426:
        /* <DEDUP_REMOVED lines=22> */
.L_x_8433:
[----:B------:R-:W-:-:S04]  /*95c0*/  SHF.R.U32.HI R3, RZ, 0x18, R7 ;  /* 0x00000018ff037819 */ /* 0x000fc80000011607 */
[----:B------:R-:W-:-:S07]  /*95d0*/  LOP3.LUT R0, R0, 0x80, R3, 0xf8, !PT ;  /* 0x0000008000007812 */ /* 0x000fce00078ef803 */
.L_x_8432:
[----:B------:R-:W-:Y:S05]  /*95e0*/  BSYNC.RECONVERGENT B0 ;  /* 0x0000000000007941 */ /* 0x000fea0003800200 */
.L_x_8431:
[----:B------:R0:W-:Y:S01]  /*95f0*/  STG.E.U8 desc[UR36][R4.64], R0 ;  /* 0x0000000004007986 */ /* 0x0001e2000c101124 */
[----:B------:R-:W-:Y:S05]  /*9600*/  BRA `(.L_x_8417) ;  /* 0x0000000400e07947 */ /* 0x000fea0003800000 */
.L_x_8425:
        /* <DEDUP_REMOVED lines=26> */
.L_x_8435:
[----:B------:R-:W0:Y:S02]  /*97b0*/  F2I.U64.F64.TRUNC R28, R28 ;  /* 0x0000001c001c7311 */ /* 0x000e24000030d800 */
[----:B0-----:R0:W-:Y:S01]  /*97c0*/  STG.E.64 desc[UR36][R4.64], R28 ;  /* 0x0000001c04007986 */ /* 0x0011e2000c101b24 */
[----:B------:R-:W-:Y:S05]  /*97d0*/  BRA `(.L_x_8417) ;  /* 0x00000004006c7947 */ /* 0x000fea0003800000 */
.L_x_8434:
[----:B------:R-:W0:Y:S02]  /*97e0*/  F2I.U32.F64.TRUNC R29, R28 ;  /* 0x0000001c001d7311 */ /* 0x000e24000030d000 */
[----:B0-----:R0:W-:Y:S01]  /*97f0*/  STG.E desc[UR36][R4.64], R29 ;  /* 0x0000001d04007986 */ /* 0x0011e2000c101924 */
[----:B------:R-:W-:Y:S05]  /*9800*/  BRA `(.L_x_8417) ;  /* 0x0000000400607947 */ /* 0x000fea0003800000 */
.L_x_8424:
        /* <DEDUP_REMOVED lines=10> */
.L_x_8437:
[----:B------:R-:W-:-:S05]  /*98b0*/  CS2R R30, SRZ ;  /* 0x00000000001e7805 */ /* 0x000fca000001ff00 */
[----:B------:R1:W-:Y:S01]  /*98c0*/  STG.E.128 desc[UR36][R4.64], R28 ;  /* 0x0000001c04007986 */ /* 0x0003e2000c101d24 */
[----:B------:R-:W-:Y:S05]  /*98d0*/  BRA `(.L_x_8417) ;  /* 0x00000004002c7947 */ /* 0x000fea0003800000 */
.L_x_8436:
[----:B------:R-:W-:-:S13]  /*98e0*/  ISETP.NE.AND P0, PT, R0, 0xf, PT ;  /* 0x0000000f0000780c */ /* 0x000fda0003f05270 */
[----:B------:R-:W-:Y:S05]  /*98f0*/  @!P0 BRA `(.L_x_8438) ;  /* 0x0000000400088947 */ /* 0x000fea0003800000 */
[----:B------:R-:W-:-:S13]  /*9900*/  ISETP.NE.AND P0, PT, R0, 0x17, PT ;  /* 0x000000170000780c */ /* 0x000fda0003f05270 */
[----:B------:R-:W-:Y:S05]  /*9910*/  @!P0 BRA `(.L_x_8439) ;  /* 0x0000000000a08947 */ /* 0x000fea0003800000 */
[----:B------:R-:W-:-:S13]  /*9920*/  ISETP.NE.AND P0, PT, R0, 0x18, PT ;  /* 0x000000180000780c */ /* 0x000fda0003f05270 */
[----:B------:R-:W-:Y:S05]  /*9930*/  @!P0 BRA `(.L_x_8440) ;  /* 0x0000000000448947 */ /* 0x000fea0003800000 */
.L_x_8416:
        /* <DEDUP_REMOVED lines=16> */
.L_x_8441:
[----:B------:R-:W-:Y:S05]  /*9a40*/  BRA `(.L_x_8417) ;  /* 0x0000000000d07947 */ /* 0x000fea0003800000 */
.L_x_8440:
        /* <DEDUP_REMOVED lines=17> */
.L_x_8443:
[----:B------:R-:W-:Y:S05]  /*9b60*/  BSYNC.RECONVERGENT B0 ;  /* 0x0000000000007941 */ /* 0x000fea0003800200 */
.L_x_8442:
[----:B------:R-:W-:-:S05]  /*9b70*/  LOP3.LUT R3, R0, 0x80, R3, 0xf8, !PT ;  /* 0x0000008000037812 */ /* 0x000fca00078ef803 */
[----:B------:R3:W-:Y:S01]  /*9b80*/  STG.E.U8 desc[UR36][R4.64], R3 ;  /* 0x0000000304007986 */ /* 0x0007e2000c101124 */
[----:B------:R-:W-:Y:S05]  /*9b90*/  BRA `(.L_x_8417) ;  /* 0x00000000007c7947 */ /* 0x000fea0003800000 */
.L_x_8439:
        /* <DEDUP_REMOVED lines=16> */
.L_x_8445:
[----:B------:R-:W-:Y:S01]  /*9ca0*/  IMAD.MOV.U32 R0, RZ, RZ, 0x7f ;  /* 0x0000007fff007424 */ /* 0x000fe200078e00ff */
[----:B------:R-:W-:-:S04]  /*9cb0*/  ISETP.GT.U32.AND P0, PT, R3, 0x7f800000, PT ;  /* 0x7f8000000300780c */ /* 0x000fc80003f04070 */
[----:B------:R-:W-:-:S09]  /*9cc0*/  SEL R0, R0, 0x7c, P0 ;  /* 0x0000007c00007807 */ /* 0x000fd20000000000 */
.L_x_8446:
[----:B------:R-:W-:Y:S05]  /*9cd0*/  BSYNC.RECONVERGENT B0 ;  /* 0x0000000000007941 */ /* 0x000fea0003800200 */
.L_x_8444:
[----:B------:R-:W-:-:S04]  /*9ce0*/  SHF.R.U32.HI R3, RZ, 0x18, R7 ;  /* 0x00000018ff037819 */ /* 0x000fc80000011607 */
[----:B------:R-:W-:-:S05]  /*9cf0*/  LOP3.LUT R3, R0, 0x80, R3, 0xf8, !PT ;  /* 0x0000008000037812 */ /* 0x000fca00078ef803 */
[----:B------:R2:W-:Y:S01]  /*9d00*/  STG.E.U8 desc[UR36][R4.64], R3 ;  /* 0x0000000304007986 */ /* 0x0005e2000c101124 */
[----:B------:R-:W-:Y:S05]  /*9d10*/  BRA `(.L_x_8417) ;  /* 0x00000000001c7947 */ /* 0x000fea0003800000 */
.L_x_8438:
[----:B------:R-:W-:Y:S01]  /*9d20*/  UMOV UR4, 0xf0000000 ;  /* 0xf000000000047882 */ /* 0x000fe20000000000 */
[----:B------:R-:W-:Y:S01]  /*9d30*/  UMOV UR5, 0x380fffff ;  /* 0x380fffff00057882 */ /* 0x000fe20000000000 */
[----:B------:R-:W0:Y:S01]  /*9d40*/  F2F.F32.F64 R0, R28 ;  /* 0x0000001c00007310 */ /* 0x000e220000301000 */
[----:B------:R-:W-:-:S14]  /*9d50*/  DSETP.GEU.AND P0, PT, |R28|, UR4, PT ;  /* 0x000000041c007e2a */ /* 0x000fdc000bf0e200 */
[----:B0-----:R-:W-:-:S05]  /*9d60*/  @!P0 FMUL R0, R0, 1.175494350822287508e-38 ;  /* 0x0080000000008820 */ /* 0x001fca0000400000 */
[----:B------:R-:W-:-:S05]  /*9d70*/  F2FP.BF16.F32.PACK_AB R0, RZ, R0 ;  /* 0x00000000ff00723e */ /* 0x000fca00000010ff */
[----:B------:R4:W-:Y:S02]  /*9d80*/  STG.E.U16 desc[UR36][R4.64], R0 ;  /* 0x0000000004007986 */ /* 0x0009e4000c101524 */
.L_x_8417:
[----:B------:R-:W-:-:S07]  /*9d90*/  VIADD R23, R23, 0x80 ;  /* 0x0000008017177836 */ /* 0x000fce0000000000 */
.L_x_8374:
[----:B------:R-:W-:-:S13]  /*9da0*/  ISETP.GE.AND P0, PT, R23, R2, PT ;  /* 0x000000021700720c */ /* 0x000fda0003f06270 */
[----:B------:R-:W-:Y:S05]  /*9db0*/  @P0 BREAK.RELIABLE B6 ;  /* 0x0000000000060942 */ /* 0x000fea0003800100 */
[----:B------:R-:W-:Y:S05]  /*9dc0*/  @P0 BRA `(.L_x_8411) ;  /* 0x00000010004c0947 */ /* 0x000fea0003800000 */
[----:B------:R-:W-:Y:S05]  /*9dd0*/  BSYNC.RELIABLE B6 ;  /* 0x0000000000067941 */ /* 0x000fea0003800100 */
.L_x_8373:
        /* <DEDUP_REMOVED lines=21> */
.L_x_8450:
[----:B------:R-:W0:Y:S02]  /*9f30*/  F2I.S64.F64.TRUNC R24, R24 ;  /* 0x0000001800187311 */ /* 0x000e24000030d900 */
[----:B0-----:R-:W-:-:S05]  /*9f40*/  IMAD.MOV.U32 R3, RZ, RZ, R24 ;  /* 0x000000ffff037224 */ /* 0x001fca00078e0018 */
[----:B------:R0:W-:Y:S01]  /*9f50*/  STG.E.U8 desc[UR36][R4.64], R3 ;  /* 0x0000000304007986 */ /* 0x0001e2000c101124 */
[----:B------:R-:W-:Y:S05]  /*9f60*/  BRA `(.L_x_8452) ;  /* 0x0000000c00e07947 */ /* 0x000fea0003800000 */
.L_x_8449:
        /* <DEDUP_REMOVED lines=9> */
.L_x_8454:
[----:B------:R-:W0:Y:S02]  /*a000*/  F2I.F64.TRUNC R25, R24 ;  /* 0x0000001800197311 */ /* 0x000e24000030d100 */
[----:B0-----:R0:W-:Y:S01]  /*a010*/  STG.E desc[UR36][R4.64], R25 ;  /* 0x0000001904007986 */ /* 0x0011e2000c101924 */
[----:B------:R-:W-:Y:S05]  /*a020*/  BRA `(.L_x_8452) ;  /* 0x0000000c00b07947 */ /* 0x000fea0003800000 */
.L_x_8453:
[----:B------:R-:W0:Y:S02]  /*a030*/  F2I.F64.TRUNC R25, R24 ;  /* 0x0000001800197311 */ /* 0x000e24000030d100 */
[----:B0-----:R0:W-:Y:S01]  /*a040*/  STG.E.U16 desc[UR36][R4.64], R25 ;  /* 0x0000001904007986 */ /* 0x0011e2000c101524 */
[----:B------:R-:W-:Y:S05]  /*a050*/  BRA `(.L_x_8452) ;  /* 0x0000000c00a47947 */ /* 0x000fea0003800000 */
.L_x_8448:
        /* <DEDUP_REMOVED lines=13> */
.L_x_8456:
        /* <DEDUP_REMOVED lines=8> */
.L_x_8455:
        /* <DEDUP_REMOVED lines=14> */
.L_x_8458:
        /* <DEDUP_REMOVED lines=9> */
.L_x_8457:
[----:B------:R0:W-:Y:S01]  /*a320*/  STG.E.64 desc[UR36][R4.64], R24 ;  /* 0x0000001804007986 */ /* 0x0001e2000c101b24 */
[----:B------:R-:W-:Y:S05]  /*a330*/  BRA `(.L_x_8452) ;  /* 0x0000000800ec7947 */ /* 0x000fea0003800000 */
.L_x_8447:
        /* <DEDUP_REMOVED lines=13> */
.L_x_8462:
        /* <DEDUP_REMOVED lines=22> */
.L_x_8465:
[----:B------:R-:W-:-:S04]  /*a570*/  SHF.R.U32.HI R3, RZ, 0x18, R7 ;  /* 0x00000018ff037819 */ /* 0x000fc80000011607 */
[----:B------:R-:W-:-:S07]  /*a580*/  LOP3.LUT R0, R0, 0x80, R3, 0xf8, !PT ;  /* 0x0000008000007812 */ /* 0x000fce00078ef803 */
.L_x_8464:
[----:B------:R-:W-:Y:S05]  /*a590*/  BSYNC.RECONVERGENT B0 ;  /* 0x0000000000007941 */ /* 0x000fea0003800200 */
.L_x_8463:
[----:B------:R0:W-:Y:S01]  /*a5a0*/  STG.E.U8 desc[UR36][R4.64], R0 ;  /* 0x0000000004007986 */ /* 0x0001e2000c101124 */
[----:B------:R-:W-:Y:S05]  /*a5b0*/  BRA `(.L_x_8452) ;  /* 0x00000008004c7947 */ /* 0x000fea0003800000 */
.L_x_8461:
        /* <DEDUP_REMOVED lines=22> */
.L_x_8468:
[----:B------:R-:W-:-:S04]  /*a720*/  SHF.R.U32.HI R3, RZ, 0x18, R7 ;  /* 0x00000018ff037819 */ /* 0x000fc80000011607 */
[----:B------:R-:W-:-:S07]  /*a730*/  LOP3.LUT R0, R0, 0x80, R3, 0xf8, !PT ;  /* 0x0000008000007812 */ /* 0x000fce00078ef803 */
.L_x_8467:
[----:B------:R-:W-:Y:S05]  /*a740*/  BSYNC.RECONVERGENT B0 ;  /* 0x0000000000007941 */ /* 0x000fea0003800200 */
.L_x_8466:
[----:B------:R0:W-:Y:S01]  /*a750*/  STG.E.U8 desc[UR36][R4.64], R0 ;  /* 0x0000000004007986 */ /* 0x0001e2000c101124 */
[----:B------:R-:W-:Y:S05]  /*a760*/  BRA `(.L_x_8452) ;  /* 0x0000000400e07947 */ /* 0x000fea0003800000 */
.L_x_8460:
        /* <DEDUP_REMOVED lines=26> */
.L_x_8470:
[----:B------:R-:W0:Y:S02]  /*a910*/  F2I.U64.F64.TRUNC R24, R24 ;  /* 0x0000001800187311 */ /* 0x000e24000030d800 */
[----:B0-----:R0:W-:Y:S01]  /*a920*/  STG.E.64 desc[UR36][R4.64], R24 ;  /* 0x0000001804007986 */ /* 0x0011e2000c101b24 */
[----:B------:R-:W-:Y:S05]  /*a930*/  BRA `(.L_x_8452) ;  /* 0x00000004006c7947 */ /* 0x000fea0003800000 */
.L_x_8469:
[----:B------:R-:W0:Y:S02]  /*a940*/  F2I.U32.F64.TRUNC R25, R24 ;  /* 0x0000001800197311 */ /* 0x000e24000030d000 */
[----:B0-----:R0:W-:Y:S01]  /*a950*/  STG.E desc[UR36][R4.64], R25 ;  /* 0x0000001904007986 */ /* 0x0011e2000c101924 */
[----:B------:R-:W-:Y:S05]  /*a960*/  BRA `(.L_x_8452) ;  /* 0x0000000400607947 */ /* 0x000fea0003800000 */
.L_x_8459:
        /* <DEDUP_REMOVED lines=10> */
.L_x_8472:
[----:B------:R-:W-:-:S05]  /*aa10*/  CS2R R26, SRZ ;  /* 0x00000000001a7805 */ /* 0x000fca000001ff00 */
[----:B------:R4:W-:Y:S01]  /*aa20*/  STG.E.128 desc[UR36][R4.64], R24 ;  /* 0x0000001804007986 */ /* 0x0009e2000c101d24 */
[----:B------:R-:W-:Y:S05]  /*aa30*/  BRA `(.L_x_8452) ;  /* 0x00000004002c7947 */ /* 0x000fea0003800000 */
.L_x_8471:
[----:B------:R-:W-:-:S13]  /*aa40*/  ISETP.NE.AND P0, PT, R0, 0xf, PT ;  /* 0x0000000f0000780c */ /* 0x000fda0003f05270 */
[----:B------:R-:W-:Y:S05]  /*aa50*/  @!P0 BRA `(.L_x_8473) ;  /* 0x0000000400088947 */ /* 0x000fea0003800000 */
[----:B------:R-:W-:-:S13]  /*aa60*/  ISETP.NE.AND P0, PT, R0, 0x17, PT ;  /* 0x000000170000780c */ /* 0x000fda0003f05270 */
[----:B------:R-:W-:Y:S05]  /*aa70*/  @!P0 BRA `(.L_x_8474) ;  /* 0x0000000000a08947 */ /* 0x000fea0003800000 */
[----:B------:R-:W-:-:S13]  /*aa80*/  ISETP.NE.AND P0, PT, R0, 0x18, PT ;  /* 0x000000180000780c */ /* 0x000fda0003f05270 */
[----:B------:R-:W-:Y:S05]  /*aa90*/  @!P0 BRA `(.L_x_8475) ;  /* 0x0000000000448947 */ /* 0x000fea0003800000 */
.L_x_8451:
        /* <DEDUP_REMOVED lines=16> */
.L_x_8476:
[----:B------:R-:W-:Y:S05]  /*aba0*/  BRA `(.L_x_8452) ;  /* 0x0000000000d07947 */ /* 0x000fea0003800000 */
.L_x_8475:
        /* <DEDUP_REMOVED lines=17> */
.L_x_8478:
[----:B------:R-:W-:Y:S05]  /*acc0*/  BSYNC.RECONVERGENT B0 ;  /* 0x0000000000007941 */ /* 0x000fea0003800200 */
.L_x_8477:
[----:B------:R-:W-:-:S05]  /*acd0*/  LOP3.LUT R3, R0, 0x80, R3, 0xf8, !PT ;  /* 0x0000008000037812 */ /* 0x000fca00078ef803 */
[----:B------:R1:W-:Y:S01]  /*ace0*/  STG.E.U8 desc[UR36][R4.64], R3 ;  /* 0x0000000304007986 */ /* 0x0003e2000c101124 */
[----:B------:R-:W-:Y:S05]  /*acf0*/  BRA `(.L_x_8452) ;  /* 0x00000000007c7947 */ /* 0x000fea0003800000 */
.L_x_8474:
        /* <DEDUP_REMOVED lines=16> */
.L_x_8480:
[----:B------:R-:W-:Y:S01]  /*ae00*/  IMAD.MOV.U32 R0, RZ, RZ, 0x7f ;  /* 0x0000007fff007424 */ /* 0x000fe200078e00ff */
[----:B------:R-:W-:-:S04]  /*ae10*/  ISETP.GT.U32.AND P0, PT, R3, 0x7f800000, PT ;  /* 0x7f8000000300780c */ /* 0x000fc80003f04070 */
[----:B------:R-:W-:-:S09]  /*ae20*/  SEL R0, R0, 0x7c, P0 ;  /* 0x0000007c00007807 */ /* 0x000fd20000000000 */
.L_x_8481:
[----:B------:R-:W-:Y:S05]  /*ae30*/  BSYNC.RECONVERGENT B0 ;  /* 0x0000000000007941 */ /* 0x000fea0003800200 */
.L_x_8479:
[----:B------:R-:W-:-:S04]  /*ae40*/  SHF.R.U32.HI R3, RZ, 0x18, R7 ;  /* 0x00000018ff037819 */ /* 0x000fc80000011607 */
[----:B------:R-:W-:-:S05]  /*ae50*/  LOP3.LUT R3, R0, 0x80, R3, 0xf8, !PT ;  /* 0x0000008000037812 */ /* 0x000fca00078ef803 */
[----:B------:R0:W-:Y:S01]  /*ae60*/  STG.E.U8 desc[UR36][R4.64], R3 ;  /* 0x0000000304007986 */ /* 0x0001e2000c101124 */
[----:B------:R-:W-:Y:S05]  /*ae70*/  BRA `(.L_x_8452) ;  /* 0x00000000001c7947 */ /* 0x000fea0003800000 */
.L_x_8473:
[----:B------:R-:W-:Y:S01]  /*ae80*/  UMOV UR4, 0xf0000000 ;  /* 0xf000000000047882 */ /* 0x000fe20000000000 */
[----:B------:R-:W-:Y:S01]  /*ae90*/  UMOV UR5, 0x380fffff ;  /* 0x380fffff00057882 */ /* 0x000fe20000000000 */
[----:B------:R-:W0:Y:S01]  /*aea0*/  F2F.F32.F64 R0, R24 ;  /* 0x0000001800007310 */ /* 0x000e220000301000 */
[----:B------:R-:W-:-:S14]  /*aeb0*/  DSETP.GEU.AND P0, PT, |R24|, UR4, PT ;  /* 0x0000000418007e2a */ /* 0x000fdc000bf0e200 */
[----:B0-----:R-:W-:-:S05]  /*aec0*/  @!P0 FMUL R0, R0, 1.175494350822287508e-38 ;  /* 0x0080000000008820 */ /* 0x001fca0000400000 */
[----:B------:R-:W-:-:S05]  /*aed0*/  F2FP.BF16.F32.PACK_AB R0, RZ, R0 ;  /* 0x00000000ff00723e */ /* 0x000fca00000010ff */
[----:B------:R2:W-:Y:S02]  /*aee0*/  STG.E.U16 desc[UR36][R4.64], R0 ;  /* 0x0000000004007986 */ /* 0x0005e4000c101524 */
.L_x_8452:
[----:B------:R-:W-:-:S07]  /*aef0*/  VIADD R23, R23, 0x80 ;  /* 0x0000008017177836 */ /* 0x000fce0000000000 */
.L_x_8411:
[----:B------:R-:W-:Y:S05]  /*af00*/  BSYNC.RECONVERGENT B7 ;  /* 0x0000000000077941 */ /* 0x000fea0003800200 */
.L_x_8372:
[----:B------:R-:W-:-:S13]  /*af10*/  ISETP.GE.AND P0, PT, R23, R2, PT ;  /* 0x000000021700720c */ /* 0x000fda0003f06270 */
[----:B------:R-:W-:Y:S05]  /*af20*/  @P0 EXIT ;  /* 0x000000000000094d */ /* 0x000fea0003800000 */
[----:B0123--:R-:W0:Y:S01]  /*af30*/  LDC.64 R2, c[0x0][0x388] ;  /* 0x0000e200ff027b82 */ /* 0x00fe220000000a00 */
[----:B------:R-:W1:Y:S01]  /*af40*/  LDCU UR4, c[0x0][0x3b4] ;  /* 0x00007680ff0477ac */ /* 0x000e620008000800 */
[----:B----4-:R-:W-:Y:S01]  /*af50*/  PRMT R0, R19, 0x9910, RZ ;  /* 0x0000991013007816 */ /* 0x010fe200000000ff */
        /* <DEDUP_REMOVED lines=17> */
.L_x_8485:
[----:B------:R-:W0:Y:S02]  /*b070*/  F2I.S64.F64.TRUNC R16, R16 ;  /* 0x0000001000107311 */ /* 0x000e24000030d900 */
[----:B0-----:R-:W-:-:S05]  /*b080*/  IMAD.MOV.U32 R5, RZ, RZ, R16 ;  /* 0x000000ffff057224 */ /* 0x001fca00078e0010 */
[----:B------:R-:W-:Y:S01]  /*b090*/  STG.E.U8 desc[UR36][R2.64], R5 ;  /* 0x0000000502007986 */ /* 0x000fe2000c101124 */
[----:B------:R-:W-:Y:S05]  /*b0a0*/  EXIT ;  /* 0x000000000000794d */ /* 0x000fea0003800000 */
.L_x_8484:
        /* <DEDUP_REMOVED lines=9> */
.L_x_8488:
[----:B------:R-:W0:Y:S02]  /*b140*/  F2I.F64.TRUNC R17, R16 ;  /* 0x0000001000117311 */ /* 0x000e24000030d100 */
[----:B0-----:R-:W-:Y:S01]  /*b150*/  STG.E desc[UR36][R2.64], R17 ;  /* 0x0000001102007986 */ /* 0x001fe2000c101924 */
[----:B------:R-:W-:Y:S05]  /*b160*/  EXIT ;  /* 0x000000000000794d */ /* 0x000fea0003800000 */
.L_x_8487:
[----:B------:R-:W0:Y:S02]  /*b170*/  F2I.F64.TRUNC R17, R16 ;  /* 0x0000001000117311 */ /* 0x000e24000030d100 */
[----:B0-----:R-:W-:Y:S01]  /*b180*/  STG.E.U16 desc[UR36][R2.64], R17 ;  /* 0x0000001102007986 */ /* 0x001fe2000c101524 */
[----:B------:R-:W-:Y:S05]  /*b190*/  EXIT ;  /* 0x000000000000794d */ /* 0x000fea0003800000 */
.L_x_8483:
        /* <DEDUP_REMOVED lines=13> */
.L_x_8490:
        /* <DEDUP_REMOVED lines=8> */
.L_x_8489:
        /* <DEDUP_REMOVED lines=14> */
.L_x_8492:
        /* <DEDUP_REMOVED lines=9> */
.L_x_8491:
[----:B------:R-:W-:Y:S01]  /*b460*/  STG.E.64 desc[UR36][R2.64], R16 ;  /* 0x0000001002007986 */ /* 0x000fe2000c101b24 */
[----:B------:R-:W-:Y:S05]  /*b470*/  EXIT ;  /* 0x000000000000794d */ /* 0x000fea0003800000 */
.L_x_8482:
        /* <DEDUP_REMOVED lines=13> */
.L_x_8496:
        /* <DEDUP_REMOVED lines=22> */
.L_x_8499:
[----:B------:R-:W-:-:S04]  /*b6b0*/  SHF.R.U32.HI R5, RZ, 0x18, R5 ;  /* 0x00000018ff057819 */ /* 0x000fc80000011605 */
[----:B------:R-:W-:-:S07]  /*b6c0*/  LOP3.LUT R0, R0, 0x80, R5, 0xf8, !PT ;  /* 0x0000008000007812 */ /* 0x000fce00078ef805 */
.L_x_8498:
[----:B------:R-:W-:Y:S05]  /*b6d0*/  BSYNC.RECONVERGENT B0 ;  /* 0x0000000000007941 */ /* 0x000fea0003800200 */
.L_x_8497:
[----:B------:R-:W-:Y:S01]  /*b6e0*/  STG.E.U8 desc[UR36][R2.64], R0 ;  /* 0x0000000002007986 */ /* 0x000fe2000c101124 */
[----:B------:R-:W-:Y:S05]  /*b6f0*/  EXIT ;  /* 0x000000000000794d */ /* 0x000fea0003800000 */
.L_x_8495:
        /* <DEDUP_REMOVED lines=22> */
.L_x_8502:
[----:B------:R-:W-:-:S04]  /*b860*/  SHF.R.U32.HI R5, RZ, 0x18, R5 ;  /* 0x00000018ff057819 */ /* 0x000fc80000011605 */
[----:B------:R-:W-:-:S07]  /*b870*/  LOP3.LUT R0, R0, 0x80, R5, 0xf8, !PT ;  /* 0x0000008000007812 */ /* 0x000fce00078ef805 */
.L_x_8501:
[----:B------:R-:W-:Y:S05]  /*b880*/  BSYNC.RECONVERGENT B0 ;  /* 0x0000000000007941 */ /* 0x000fea0003800200 */
.L_x_8500:
[----:B------:R-:W-:Y:S01]  /*b890*/  STG.E.U8 desc[UR36][R2.64], R0 ;  /* 0x0000000002007986 */ /* 0x000fe2000c101124 */
[----:B------:R-:W-:Y:S05]  /*b8a0*/  EXIT ;  /* 0x000000000000794d */ /* 0x000fea0003800000 */
.L_x_8494:
        /* <DEDUP_REMOVED lines=26> */
.L_x_8504:
[----:B------:R-:W0:Y:S02]  /*ba50*/  F2I.U64.F64.TRUNC R16, R16 ;  /* 0x0000001000107311 */ /* 0x000e24000030d800 */
[----:B0-----:R-:W-:Y:S01]  /*ba60*/  STG.E.64 desc[UR36][R2.64], R16 ;  /* 0x0000001002007986 */ /* 0x001fe2000c101b24 */
[----:B------:R-:W-:Y:S05]  /*ba70*/  EXIT ;  /* 0x000000000000794d */ /* 0x000fea0003800000 */
.L_x_8503:
[----:B------:R-:W0:Y:S02]  /*ba80*/  F2I.U32.F64.TRUNC R17, R16 ;  /* 0x0000001000117311 */ /* 0x000e24000030d000 */
[----:B0-----:R-:W-:Y:S01]  /*ba90*/  STG.E desc[UR36][R2.64], R17 ;  /* 0x0000001102007986 */ /* 0x001fe2000c101924 */
[----:B------:R-:W-:Y:S05]  /*baa0*/  EXIT ;  /* 0x000000000000794d */ /* 0x000fea0003800000 */
.L_x_8493:
        /* <DEDUP_REMOVED lines=10> */
.L_x_8506:
[----:B------:R-:W-:-:S05]  /*bb50*/  CS2R R18, SRZ ;  /* 0x0000000000127805 */ /* 0x000fca000001ff00 */
[----:B------:R-:W-:Y:S01]  /*bb60*/  STG.E.128 desc[UR36][R2.64], R16 ;  /* 0x0000001002007986 */ /* 0x000fe2000c101d24 */
[----:B------:R-:W-:Y:S05]  /*bb70*/  EXIT ;  /* 0x000000000000794d */ /* 0x000fea0003800000 */
.L_x_8505:
[----:B------:R-:W-:-:S13]  /*bb80*/  ISETP.NE.AND P0, PT, R0, 0xf, PT ;  /* 0x0000000f0000780c */ /* 0x000fda0003f05270 */
[----:B------:R-:W-:Y:S05]  /*bb90*/  @!P0 BRA `(.L_x_8507) ;  /* 0x0000000400088947 */ /* 0x000fea0003800000 */
[----:B------:R-:W-:-:S13]  /*bba0*/  ISETP.NE.AND P0, PT, R0, 0x17, PT ;  /* 0x000000170000780c */ /* 0x000fda0003f05270 */
[----:B------:R-:W-:Y:S05]  /*bbb0*/  @!P0 BRA `(.L_x_8508) ;  /* 0x0000000000a08947 */ /* 0x000fea0003800000 */
[----:B------:R-:W-:-:S13]  /*bbc0*/  ISETP.NE.AND P0, PT, R0, 0x18, PT ;  /* 0x000000180000780c */ /* 0x000fda0003f05270 */
[----:B------:R-:W-:Y:S05]  /*bbd0*/  @!P0 BRA `(.L_x_8509) ;  /* 0x0000000000448947 */ /* 0x000fea0003800000 */
.L_x_8486:
        /* <DEDUP_REMOVED lines=16> */
.L_x_8510:
[----:B------:R-:W-:Y:S05]  /*bce0*/  EXIT ;  /* 0x000000000000794d */ /* 0x000fea0003800000 */
.L_x_8509:
        /* <DEDUP_REMOVED lines=17> */
.L_x_8512:
[----:B------:R-:W-:Y:S05]  /*be00*/  BSYNC.RECONVERGENT B0 ;  /* 0x0000000000007941 */ /* 0x000fea0003800200 */
.L_x_8511:
[----:B------:R-:W-:-:S05]  /*be10*/  LOP3.LUT R5, R0, 0x80, R5, 0xf8, !PT ;  /* 0x0000008000057812 */ /* 0x000fca00078ef805 */
[----:B------:R-:W-:Y:S01]  /*be20*/  STG.E.U8 desc[UR36][R2.64], R5 ;  /* 0x0000000502007986 */ /* 0x000fe2000c101124 */
[----:B------:R-:W-:Y:S05]  /*be30*/  EXIT ;  /* 0x000000000000794d */ /* 0x000fea0003800000 */
.L_x_8508:
        /* <DEDUP_REMOVED lines=16> */
.L_x_8514:
[----:B------:R-:W-:Y:S01]  /*bf40*/  IMAD.MOV.U32 R0, RZ, RZ, 0x7f ;  /* 0x0000007fff007424 */ /* 0x000fe200078e00ff */
[----:B------:R-:W-:-:S04]  /*bf50*/  ISETP.GT.U32.AND P0, PT, R4, 0x7f800000, PT ;  /* 0x7f8000000400780c */ /* 0x000fc80003f04070 */
[----:B------:R-:W-:-:S09]  /*bf60*/  SEL R0, R0, 0x7c, P0 ;  /* 0x0000007c00007807 */ /* 0x000fd20000000000 */
.L_x_8515:
[----:B------:R-:W-:Y:S05]  /*bf70*/  BSYNC.RECONVERGENT B0 ;  /* 0x0000000000007941 */ /* 0x000fea0003800200 */
.L_x_8513:
[----:B------:R-:W-:-:S04]  /*bf80*/  SHF.R.U32.HI R5, RZ, 0x18, R5 ;  /* 0x00000018ff057819 */ /* 0x000fc80000011605 */
[----:B------:R-:W-:-:S05]  /*bf90*/  LOP3.LUT R5, R0, 0x80, R5, 0xf8, !PT ;  /* 0x0000008000057812 */ /* 0x000fca00078ef805 */
[----:B------:R-:W-:Y:S01]  /*bfa0*/  STG.E.U8 desc[UR36][R2.64], R5 ;  /* 0x0000000502007986 */ /* 0x000fe2000c101124 */
[----:B------:R-:W-:Y:S05]  /*bfb0*/  EXIT ;  /* 0x000000000000794d */ /* 0x000fea0003800000 */
.L_x_8507:
        /* <DEDUP_REMOVED lines=8> */
.L_x_8516:
        /* <DEDUP_REMOVED lines=12> */
.L_x_27438:


//--------------------- .text._ZN2at6native18elementwise_kernelILi128ELi2EZNS0_22gpu_kernel_impl_nocastIZZZNS0_49_GLOBAL__N__b919a28f_16_Normalization_cu_5c38458736batch_norm_elementwise_backward_evalERKNS_6TensorES6_S6_S6_ENKUlvE0_clEvENKUlvE_clEvEUlddE_EEvRNS_18TensorIteratorBaseERKT_EUliE_EEviT1_ --------------------------
	.section	.text._ZN2at6native18elementwise_kernelILi128ELi2EZNS0_22gpu_kernel_impl_nocastIZZZNS0_49_GLOBAL__N__b919a28f_16_Normalization_cu_5c38458736batch_norm_elementwise_backward_evalERKNS_6TensorES6_S6_S6_ENKUlvE0_clEvENKUlvE_clEvEUlddE_EEvRNS_18TensorIteratorBaseERKT_EUliE_EEviT1_,"ax",@progbits
	.align	128
        .global         _ZN2at6native18elementwise_kernelILi128ELi2EZNS0_22gpu_kernel_impl_nocastIZZZNS0_49_GLOBAL__N__b919a28f_16_Normalization_cu_5c38458736batch_norm_elementwise_backward_evalERKNS_6TensorES6_S6_S6_ENKUlvE0_clEvENKUlvE_clEvEUlddE_EEvRNS_18TensorIteratorBaseERKT_EUliE_EEviT1_
        .type           _ZN2at6native18elementwise_kernelILi128ELi2EZNS0_22gpu_kernel_impl_nocastIZZZNS0_49_GLOBAL__N__b919a28f_16_Normalization_cu_5c38458736batch_norm_elementwise_backward_evalERKNS_6TensorES6_S6_S6_ENKUlvE0_clEvENKUlvE_clEvEUlddE_EEvRNS_18TensorIteratorBaseERKT_EUliE_EEviT1_,@function
        .size           _ZN2at6native18elementwise_kernelILi128ELi2EZNS0_22gpu_kernel_impl_nocastIZZZNS0_49_GLOBAL__N__b919a28f_16_Normalization_cu_5c38458736batch_norm_elementwise_backward_evalERKNS_6TensorES6_S6_S6_ENKUlvE0_clEvENKUlvE_clEvEUlddE_EEvRNS_18TensorIteratorBaseERKT_EUliE_EEviT1_,(.L_x_27439 - _ZN2at6native18elementwise_kernelILi128ELi2EZNS0_22gpu_kernel_impl_nocastIZZZNS0_49_GLOBAL__N__b919a28f_16_Normalization_cu_5c38458736batch_norm_elementwise_backward_evalERKNS_6TensorES6_S6_S6_ENKUlvE0_clEvENKUlvE_clEvEUlddE_EEvRNS_18TensorIteratorBaseERKT_EUliE_EEviT1_)
        .other          _ZN2at6native18elementwise_kernelILi128ELi2EZNS0_22gpu_kernel_impl_nocastIZZZNS0_49_GLOBAL__N__b919a28f_16_Normalization_cu_5c38458736batch_norm_elementwise_backward_evalERKNS_6TensorES6_S6_S6_ENKUlvE0_clEvENKUlvE_clEvEUlddE_EEvRNS_18TensorIteratorBaseERKT_EUliE_EEviT1_,@"STO_CUDA_ENTRY STV_DEFAULT"
_ZN2at6native18elementwise_kernelILi128ELi2EZNS0_22gpu_kernel_impl_nocastIZZZNS0_49_GLOBAL__N__b919a28f_16_Normalization_cu_5c38458736batch_norm_elementwise_backward_evalERKNS_6TensorES6_S6_S6_ENKUlvE0_clEvENKUlvE_clEvEUlddE_EEvRNS_18TensorIteratorBaseERKT_EUliE_EEviT1_:
.text._ZN2at6native18elementwise_kernelILi128ELi2EZNS0_22gpu_kernel_impl_nocastIZZZNS0_49_GLOBAL__N__b919a28f_16_Normalization_cu_5c38458736batch_norm_elementwise_backward_evalERKNS_6TensorES6_S6_S6_ENKUlvE0_clEvENKUlvE_clEvEUlddE_EEvRNS_18TensorIteratorBaseERKT_EUliE_EEviT1_:
        /* <DEDUP_REMOVED lines=15> */
[----:B0-----:R-:W2:Y:S04]  /*00f0*/  LDG.E.64 R4, desc[UR6][R4.64] ;  /* 0x0000000604047981 */ /* 0x001ea8000c1e1b00 */
[----:B-1----:R-:W2:Y:S03]  /*0100*/  LDG.E.64 R6, desc[UR6][R6.64] ;  /* 0x0000000606067981 */ /* 0x002ea6000c1e1b00 */
[----:B------:R-:W0:Y:S01]  /*0110*/  LDC.64 R10, c[0x0][0x5e8] ;  /* 0x00017a00ff0a7b82 */ /* 0x000e220000000a00 */
[----:B------:R-:W-:Y:S01]  /*0120*/  IADD3 R3, PT, PT, R3, 0x80, RZ ;  /* 0x0000008003037810 */ /* 0x000fe20007ffe0ff */
[----:B--2---:R-:W-:-:S07]  /*0130*/  DMUL R8, R4, R6 ;  /* 0x0000000604087228 */ /* 0x004fce0000000000 */
[----:B0-----:R0:W-:Y:S04]  /*0140*/  STG.E.64 desc[UR6][R10.64], R8 ;  /* 0x000000080a007986 */ /* 0x0011e8000c101b06 */
.L_x_8519:
[----:B------:R-:W-:Y:S05]  /*0150*/  BSYNC.RECONVERGENT B0 ;  /* 0x0000000000007941 */ /* 0x000fea0003800200 */
.L_x_8518:
[----:B------:R-:W-:-:S13]  /*0160*/  ISETP.GE.AND P0, PT, R3, UR4, PT ;  /* 0x0000000403007c0c */ /* 0x000fda000bf06270 */
[----:B------:R-:W-:Y:S05]  /*0170*/  @P0 EXIT ;  /* 0x000000000000094d */ /* 0x000fea0003800000 */
[----:B------:R-:W1:Y:S08]  /*0180*/  LDC.64 R6, c[0x0][0x5f0] ;  /* 0x00017c00ff067b82 */ /* 0x000e700000000a00 */
[----:B------:R-:W2:Y:S01]  /*0190*/  LDC.64 R4, c[0x0][0x5f8] ;  /* 0x00017e00ff047b82 */ /* 0x000ea20000000a00 */
[----:B-1----:R-:W3:Y:S04]  /*01a0*/  LDG.E.64 R2, desc[UR6][R6.64] ;  /* 0x0000000606027981 */ /* 0x002ee8000c1e1b00 */
[----:B--2---:R-:W3:Y:S03]  /*01b0*/  LDG.E.64 R4, desc[UR6][R4.64] ;  /* 0x0000000604047981 */ /* 0x004ee6000c1e1b00 */
[----:B0-----:R-:W0:Y:S01]  /*01c0*/  LDC.64 R8, c[0x0][0x5e8] ;  /* 0x00017a00ff087b82 */ /* 0x001e220000000a00 */
[----:B---3--:R-:W-:-:S07]  /*01d0*/  DMUL R2, R2, R4 ;  /* 0x0000000402027228 */ /* 0x008fce0000000000 */
[----:B0-----:R-:W-:Y:S01]  /*01e0*/  STG.E.64 desc[UR6][R8.64], R2 ;  /* 0x0000000208007986 */ /* 0x001fe2000c101b06 */
[----:B------:R-:W-:Y:S05]  /*01f0*/  EXIT ;  /* 0x000000000000794d */ /* 0x000fea0003800000 */
.L_x_8517:
        /* <DEDUP_REMOVED lines=8> */
[----:B------:R-:W-:Y:S02]  /*0280*/  MOV R4, RZ ;  /* 0x000000ff00047202 */ /* 0x000fe40000000f00 */
        /* <DEDUP_REMOVED lines=323> */
[----:B------:R-:W-:Y:S01]  /*16c0*/  MOV R8, RZ ;  /* 0x000000ff00087202 */ /* 0x000fe20000000f00 */
        /* <DEDUP_REMOVED lines=22> */
.L_x_8522:
[----:B------:R-:W0:Y:S02]  /*1830*/  LDCU.128 UR8, c[0x0][0x5f0] ;  /* 0x0000be00ff0877ac */ /* 0x000e240008000c00 */
[----:B0-----:R-:W-:Y:S02]  /*1840*/  IADD3 R8, P1, PT, R4, UR10, RZ ;  /* 0x0000000a04087c10 */ /* 0x001fe4000ff3e0ff */
[----:B------:R-:W-:Y:S02]  /*1850*/  IADD3 R10, P0, PT, R6, UR8, RZ ;  /* 0x00000008060a7c10 */ /* 0x000fe4000ff1e0ff */
[----:B------:R-:W-:Y:S02]  /*1860*/  IADD3.X R9, PT, PT, RZ, UR11, RZ, P1, !PT ;  /* 0x0000000bff097c10 */ /* 0x000fe40008ffe4ff */
[----:B------:R-:W-:Y:S01]  /*1870*/  IADD3.X R11, PT, PT, RZ, UR9, RZ, P0, !PT ;  /* 0x00000009ff0b7c10 */ /* 0x000fe200087fe4ff */
[----:B------:R-:W0:Y:S03]  /*1880*/  LDCU.64 UR8, c[0x0][0x5e8] ;  /* 0x0000bd00ff0877ac */ /* 0x000e260008000a00 */
[----:B------:R-:W2:Y:S04]  /*1890*/  LDG.E.64 R8, desc[UR6][R8.64] ;  /* 0x0000000608087981 */ /* 0x000ea8000c1e1b00 */
[----:B------:R-:W2:Y:S01]  /*18a0*/  LDG.E.64 R6, desc[UR6][R10.64] ;  /* 0x000000060a067981 */ /* 0x000ea2000c1e1b00 */
[----:B0-----:R-:W-:-:S04]  /*18b0*/  IADD3 R4, P0, PT, R5, UR8, RZ ;  /* 0x0000000805047c10 */ /* 0x001fc8000ff1e0ff */
[----:B------:R-:W-:Y:S02]  /*18c0*/  IADD3.X R5, PT, PT, RZ, UR9, RZ, P0, !PT ;  /* 0x00000009ff057c10 */ /* 0x000fe400087fe4ff */
[----:B------:R-:W-:Y:S01]  /*18d0*/  IADD3 R3, PT, PT, R3, 0x80, RZ ;  /* 0x0000008003037810 */ /* 0x000fe20007ffe0ff */
[----:B--2---:R-:W-:-:S07]  /*18e0*/  DMUL R6, R6, R8 ;  /* 0x0000000806067228 */ /* 0x004fce0000000000 */
[----:B------:R0:W-:Y:S04]  /*18f0*/  STG.E.64 desc[UR6][R4.64], R6 ;  /* 0x0000000604007986 */ /* 0x0001e8000c101b06 */
.L_x_8521:
[----:B------:R-:W-:Y:S05]  /*1900*/  BSYNC.RECONVERGENT B0 ;  /* 0x0000000000007941 */ /* 0x000fea0003800200 */
.L_x_8520:
        /* <DEDUP_REMOVED lines=350> */
.L_x_8523:
[----:B------:R-:W0:Y:S01]  /*2ef0*/  LDCU.128 UR8, c[0x0][0x5f0] ;  /* 0x0000be00ff0877ac */ /* 0x000e220008000c00 */
[----:B------:R-:W1:Y:S01]  /*2f00*/  LDCU.64 UR4, c[0x0][0x5e8] ;  /* 0x0000bd00ff0477ac */ /* 0x000e620008000a00 */
[----:B0-----:R-:W-:Y:S02]  /*2f10*/  IADD3 R6, P1, PT, R2, UR10, RZ ;  /* 0x0000000a02067c10 */ /* 0x001fe4000ff3e0ff */
[----:B------:R-:W-:Y:S02]  /*2f20*/  IADD3 R8, P0, PT, R4, UR8, RZ ;  /* 0x0000000804087c10 */ /* 0x000fe4000ff1e0ff */
[----:B------:R-:W-:Y:S02]  /*2f30*/  IADD3.X R7, PT, PT, RZ, UR11, RZ, P1, !PT ;  /* 0x0000000bff077c10 */ /* 0x000fe40008ffe4ff */
[----:B------:R-:W-:-:S04]  /*2f40*/  IADD3.X R9, PT, PT, RZ, UR9, RZ, P0, !PT ;  /* 0x00000009ff097c10 */ /* 0x000fc800087fe4ff */
[----:B------:R-:W2:Y:S04]  /*2f50*/  LDG.E.64 R6, desc[UR6][R6.64] ;  /* 0x0000000606067981 */ /* 0x000ea8000c1e1b00 */
[----:B------:R-:W2:Y:S01]  /*2f60*/  LDG.E.64 R4, desc[UR6][R8.64] ;  /* 0x0000000608047981 */ /* 0x000ea2000c1e1b00 */
[----:B-1----:R-:W-:-:S04]  /*2f70*/  IADD3 R2, P0, PT, R3, UR4, RZ ;  /* 0x0000000403027c10 */ /* 0x002fc8000ff1e0ff */
[----:B------:R-:W-:Y:S01]  /*2f80*/  IADD3.X R3, PT, PT, RZ, UR5, RZ, P0, !PT ;  /* 0x00000005ff037c10 */ /* 0x000fe200087fe4ff */
[----:B--2---:R-:W-:-:S07]  /*2f90*/  DMUL R4, R4, R6 ;  /* 0x0000000604047228 */ /* 0x004fce0000000000 */
[----:B------:R-:W-:Y:S01]  /*2fa0*/  STG.E.64 desc[UR6][R2.64], R4 ;  /* 0x0000000402007986 */ /* 0x000fe2000c101b06 */
[----:B------:R-:W-:Y:S05]  /*2fb0*/  EXIT ;  /* 0x000000000000794d */ /* 0x000fea0003800000 */
.L_x_8524:
        /* <DEDUP_REMOVED lines=12> */
.L_x_27439:


//--------------------- .text._ZN2at6native27unrolled_elementwise_kernelIZZZNS0_49_GLOBAL__N__b919a28f_16_Normalization_cu_5c38458736batch_norm_elementwise_backward_evalERKNS_6TensorES5_S5_S5_ENKUlvE0_clEvENKUlvE_clEvEUlddE_St5arrayIPcLm3EELi4E23TrivialOffsetCalculatorILi2EjESC_ILi1EjENS0_6memory15LoadWithoutCastENSF_16StoreWithoutCastEEEviT_T0_T2_T3_T4_T5_ --------------------------
	.section	.text._ZN2at6native27unrolled_elementwise_kernelIZZZNS0_49_GLOBAL__N__b919a28f_16_Normalization_cu_5c38458736batch_norm_elementwise_backward_evalERKNS_6TensorES5_S5_S5_ENKUlvE0_clEvENKUlvE_clEvEUlddE_St5arrayIPcLm3EELi4E23TrivialOffsetCalculatorILi2EjESC_ILi1EjENS0_6memory15LoadWithoutCastENSF_16StoreWithoutCastEEEviT_T0_T2_T3_T4_T5_,"ax",@progbits
	.align	128
        .global         _ZN2at6native27unrolled_elementwise_kernelIZZZNS0_49_GLOBAL__N__b919a28f_16_Normalization_cu_5c38458736batch_norm_elementwise_backward_evalERKNS_6TensorES5_S5_S5_ENKUlvE0_clEvENKUlvE_clEvEUlddE_St5arrayIPcLm3EELi4E23TrivialOffsetCalculatorILi2EjESC_ILi1EjENS0_6memory15LoadWithoutCastENSF_16StoreWithoutCastEEEviT_T0_T2_T3_T4_T5_
        .type           _ZN2at6native27unrolled_elementwise_kernelIZZZNS0_49_GLOBAL__N__b919a28f_16_Normalization_cu_5c38458736batch_norm_elementwise_backward_evalERKNS_6TensorES5_S5_S5_ENKUlvE0_clEvENKUlvE_clEvEUlddE_St5arrayIPcLm3EELi4E23TrivialOffsetCalculatorILi2EjESC_ILi1EjENS0_6memory15LoadWithoutCastENSF_16StoreWithoutCastEEEviT_T0_T2_T3_T4_T5_,@function
        .size           _ZN2at6native27unrolled_elementwise_kernelIZZZNS0_49_GLOBAL__N__b919a28f_16_Normalization_cu_5c38458736batch_norm_elementwise_backward_evalERKNS_6TensorES5_S5_S5_ENKUlvE0_clEvENKUlvE_clEvEUlddE_St5arrayIPcLm3EELi4E23TrivialOffsetCalculatorILi2EjESC_ILi1EjENS0_6memory15LoadWithoutCastENSF_16StoreWithoutCastEEEviT_T0_T2_T3_T4_T5_,(.L_x_27440 - _ZN2at6native27unrolled_elementwise_kernelIZZZNS0_49_GLOBAL__N__b919a28f_16_Normalization_cu_5c38458736batch_norm_elementwise_backward_evalERKNS_6TensorES5_S5_S5_ENKUlvE0_clEvENKUlvE_clEvEUlddE_St5arrayIPcLm3EELi4E23TrivialOffsetCalculatorILi2EjESC_ILi1EjENS0_6memory15LoadWithoutCastENSF_16StoreWithoutCastEEEviT_T0_T2_T3_T4_T5_)
        .other          _ZN2at6native27unrolled_elementwise_kernelIZZZNS0_49_GLOBAL__N__b919a28f_16_Normalization_cu_5c38458736batch_norm_elementwise_backward_evalERKNS_6TensorES5_S5_S5_ENKUlvE0_clEvENKUlvE_clEvEUlddE_St5arrayIPcLm3EELi4E23TrivialOffsetCalculatorILi2EjESC_ILi1EjENS0_6memory15LoadWithoutCastENSF_16StoreWithoutCastEEEviT_T0_T2_T3_T4_T5_,@"STO_CUDA_ENTRY STV_DEFAULT"
_ZN2at6native27unrolled_elementwise_kernelIZZZNS0_49_GLOBAL__N__b919a28f_16_Normalization_cu_5c38458736batch_norm_elementwise_backward_evalERKNS_6TensorES5_S5_S5_ENKUlvE0_clEvENKUlvE_clEvEUlddE_St5arrayIPcLm3EELi4E23TrivialOffsetCalculatorILi2EjESC_ILi1EjENS0_6memory15LoadWithoutCastENSF_16StoreWithoutCastEEEviT_T0_T2_T3_T4_T5_:
.text._ZN2at6native27unrolled_elementwise_kernelIZZZNS0_49_GLOBAL__N__b919a28f_16_Normalization_cu_5c38458736batch_norm_elementwise_backward_evalERKNS_6TensorES5_S5_S5_ENKUlvE0_clEvENKUlvE_clEvEUlddE_St5arrayIPcLm3EELi4E23TrivialOffsetCalculatorILi2EjESC_ILi1EjENS0_6memory15LoadWithoutCastENSF_16StoreWithoutCastEEEviT_T0_T2_T3_T4_T5_:
[----:B------:R-:W-:Y:S01]  /*0000*/  LDC R1, c[0x0][0x37c] ;  /* 0x0000df00ff017b82 */ /* 0x000fe20000000800 */
[----:B------:R-:W0:Y:S07]  /*0010*/  S2R R0, SR_CTAID.X ;  /* 0x0000000000007919 */ /* 0x000e2e0000002500 */
[----:B------:R-:W0:Y:S01]  /*0020*/  LDC R3, c[0x0][0x380] ;  /* 0x0000e000ff037b82 */ /* 0x000e220000000800 */
[----:B------:R-:W1:Y:S01]  /*0030*/  LDCU.64 UR4, c[0x0][0x358] ;  /* 0x00006b00ff0477ac */ /* 0x000e620008000a00 */
[----:B------:R-:W2:Y:S06]  /*0040*/  S2R R25, SR_TID.X ;  /* 0x0000000000197919 */ /* 0x000eac0000002100 */
[----:B------:R-:W3:Y:S08]  /*0050*/  LDC.64 R14, c[0x0][0x390] ;  /* 0x0000e400ff0e7b82 */ /* 0x000ef00000000a00 */
[----:B------:R-:W4:Y:S08]  /*0060*/  LDC.64 R28, c[0x0][0x398] ;  /* 0x0000e600ff1c7b82 */ /* 0x000f300000000a00 */
[----:B------:R-:W5:Y:S01]  /*0070*/  LDC.64 R18, c[0x0][0x390] ;  /* 0x0000e400ff127b82 */ /* 0x000f620000000a00 */
[----:B0-----:R-:W-:-:S07]  /*0080*/  IMAD R22, R0, -0x200, R3 ;  /* 0xfffffe0000167824 */ /* 0x001fce00078e0203 */
[----:B------:R-:W0:Y:S01]  /*0090*/  LDC.64 R20, c[0x0][0x398] ;  /* 0x0000e600ff147b82 */ /* 0x000e220000000a00 */
[----:B------:R-:W-:Y:S01]  /*00a0*/  CS2R R2, SRZ ;  /* 0x0000000000027805 */ /* 0x000fe2000001ff00 */
[----:B--2---:R-:W-:Y:S01]  /*00b0*/  IMAD.MOV.U32 R23, RZ, RZ, R25 ;  /* 0x000000ffff177224 */ /* 0x004fe200078e0019 */
[----:B------:R-:W-:-:S05]  /*00c0*/  ISETP.GE.AND P1, PT, R25, R22, PT ;  /* 0x000000161900720c */ /* 0x000fca0003f26270 */
[----:B------:R-:W2:Y:S08]  /*00d0*/  LDC.64 R16, c[0x0][0x390] ;  /* 0x0000e400ff107b82 */ /* 0x000eb00000000a00 */
[----:B------:R-:W2:Y:S01]  /*00e0*/  LDC.64 R4, c[0x0][0x398] ;  /* 0x0000e600ff047b82 */ /* 0x000ea20000000a00 */
[----:B------:R-:W-:Y:S01]  /*00f0*/  @!P1 IADD3 R25, PT, PT, R23, 0x80, RZ ;  /* 0x0000008017199810 */ /* 0x000fe20007ffe0ff */
[----:B------:R-:W-:-:S03]  /*0100*/  @!P1 IMAD R7, R0, 0x200, R23 ;  /* 0x0000020000079824 */ /* 0x000fc600078e0217 */
[----:B------:R-:W-:Y:S01]  /*0110*/  ISETP.GE.AND P2, PT, R25, R22, PT ;  /* 0x000000161900720c */ /* 0x000fe20003f46270 */
[C---:B---3--:R-:W-:Y:S02]  /*0120*/  @!P1 IMAD.WIDE.U32 R14, R7.reuse, 0x8, R14 ;  /* 0x00000008070e9825 */ /* 0x048fe400078e000e */
[----:B------:R-:W3:Y:S02]  /*0130*/  LDC.64 R8, c[0x0][0x398] ;  /* 0x0000e600ff087b82 */ /* 0x000ee40000000a00 */
[----:B----4-:R-:W-:Y:S01]  /*0140*/  @!P1 IMAD.WIDE.U32 R28, R7, 0x8, R28 ;  /* 0x00000008071c9825 */ /* 0x010fe200078e001c */
[----:B------:R-:W-:Y:S01]  /*0150*/  CS2R R10, SRZ ;  /* 0x00000000000a7805 */ /* 0x000fe2000001ff00 */
[----:B-1----:R1:W4:Y:S04]  /*0160*/  @!P1 LDG.E.64 R2, desc[UR4][R14.64] ;  /* 0x000000040e029981 */ /* 0x002328000c1e1b00 */
[----:B------:R-:W3:Y:S01]  /*0170*/  LDC.64 R6, c[0x0][0x390] ;  /* 0x0000e400ff067b82 */ /* 0x000ee20000000a00 */
[----:B------:R-:W4:Y:S01]  /*0180*/  @!P1 LDG.E.64 R10, desc[UR4][R28.64] ;  /* 0x000000041c0a9981 */ /* 0x000f22000c1e1b00 */
[----:B------:R-:W-:Y:S01]  /*0190*/  @!P2 IMAD R13, R0, 0x200, R25 ;  /* 0x00000200000da824 */ /* 0x000fe200078e0219 */
[----:B------:R-:W-:-:S04]  /*01a0*/  @!P2 IADD3 R25, PT, PT, R25, 0x80, RZ ;  /* 0x000000801919a810 */ /* 0x000fc80007ffe0ff */
[----:B------:R-:W-:Y:S01]  /*01b0*/  ISETP.GE.AND P3, PT, R25, R22, PT ;  /* 0x000000161900720c */ /* 0x000fe20003f66270 */
[----:B-----5:R-:W-:-:S12]  /*01c0*/  @!P2 IMAD.WIDE.U32 R18, R13, 0x8, R18 ;  /* 0x000000080d12a825 */ /* 0x020fd800078e0012 */
[----:B------:R-:W-:Y:S01]  /*01d0*/  @!P3 LEA R27, R0, R25, 0x9 ;  /* 0x00000019001bb211 */ /* 0x000fe200078e48ff */
[----:B------:R-:W-:-:S05]  /*01e0*/  @!P3 VIADD R25, R25, 0x80 ;  /* 0x000000801919b836 */ /* 0x000fca0000000000 */
[----:B------:R-:W-:Y:S01]  /*01f0*/  ISETP.GE.AND P0, PT, R25, R22, PT ;  /* 0x000000161900720c */ /* 0x000fe20003f06270 */
[----:B0-----:R-:W-:Y:S01]  /*0200*/  @!P2 IMAD.WIDE.U32 R20, R13, 0x8, R20 ;  /* 0x000000080d14a825 */ /* 0x001fe200078e0014 */
[----:B------:R-:W-:-:S06]  /*0210*/  CS2R R12, SRZ ;  /* 0x00000000000c7805 */ /* 0x000fcc000001ff00 */
[----:B------:R0:W5:Y:S01]  /*0220*/  @!P2 LDG.E.64 R12, desc[UR4][R18.64] ;  /* 0x00000004120ca981 */ /* 0x000162000c1e1b00 */
[----:B--2---:R-:W-:Y:S01]  /*0230*/  @!P3 IMAD.WIDE.U32 R16, R27, 0x8, R16 ;  /* 0x000000081b10b825 */ /* 0x004fe200078e0010 */
[----:B-1----:R-:W-:-:S03]  /*0240*/  CS2R R14, SRZ ;  /* 0x00000000000e7805 */ /* 0x002fc6000001ff00 */
[----:B------:R-:W-:Y:S01]  /*0250*/  @!P3 IMAD.WIDE.U32 R26, R27, 0x8, R4 ;  /* 0x000000081b1ab825 */ /* 0x000fe200078e0004 */
[----:B0-----:R-:W-:Y:S02]  /*0260*/  @!P0 LEA R19, R0, R25, 0x9 ;  /* 0x0000001900138211 */ /* 0x001fe400078e48ff */
[----:B------:R-:W-:Y:S02]  /*0270*/  CS2R R4, SRZ ;  /* 0x0000000000047805 */ /* 0x000fe4000001ff00 */
[----:B------:R-:W-:Y:S01]  /*0280*/  CS2R R24, SRZ ;  /* 0x0000000000187805 */ /* 0x000fe2000001ff00 */
[----:B------:R-:W5:Y:S01]  /*0290*/  @!P2 LDG.E.64 R14, desc[UR4][R20.64] ;  /* 0x00000004140ea981 */ /* 0x000f62000c1e1b00 */
[----:B---3--:R-:W-:-:S03]  /*02a0*/  @!P0 IMAD.WIDE.U32 R6, R19, 0x8, R6 ;  /* 0x0000000813068825 */ /* 0x008fc600078e0006 */
[----:B------:R-:W2:Y:S01]  /*02b0*/  @!P3 LDG.E.64 R4, desc[UR4][R16.64] ;  /* 0x000000041004b981 */ /* 0x000ea2000c1e1b00 */
[----:B------:R-:W-:-:S03]  /*02c0*/  @!P0 IMAD.WIDE.U32 R8, R19, 0x8, R8 ;  /* 0x0000000813088825 */ /* 0x000fc600078e0008 */
[----:B------:R-:W2:Y:S04]  /*02d0*/  @!P3 LDG.E.64 R24, desc[UR4][R26.64] ;  /* 0x000000041a18b981 */ /* 0x000ea8000c1e1b00 */
[----:B------:R-:W3:Y:S04]  /*02e0*/  @!P0 LDG.E.64 R6, desc[UR4][R6.64] ;  /* 0x0000000406068981 */ /* 0x000ee8000c1e1b00 */
[----:B------:R-:W3:Y:S01]  /*02f0*/  @!P0 LDG.E.64 R8, desc[UR4][R8.64] ;  /* 0x0000000408088981 */ /* 0x000ee2000c1e1b00 */
[----:B------:R-:W-:Y:S01]  /*0300*/  ISETP.GE.AND P1, PT, R23, R22, PT ;  /* 0x000000161700720c */ /* 0x000fe20003f26270 */
[----:B------:R-:W-:Y:S04]  /*0310*/  BSSY.RECONVERGENT B0, `(.L_x_8525) ;  /* 0x000001c000007945 */ /* 0x000fe80003800200 */
[----:B------:R-:W-:Y:S01]  /*0320*/  BSSY.RELIABLE B1, `(.L_x_8526) ;  /* 0x0000014000017945 */ /* 0x000fe20003800100 */
[----:B----4-:R-:W-:Y:S01]  /*0330*/  DMUL R10, R10, R2 ;  /* 0x000000020a0a7228 */ /* 0x010fe20000000000 */
[----:B------:R-:W-:Y:S01]  /*0340*/  CS2R R2, SRZ ;  /* 0x0000000000027805 */ /* 0x000fe2000001ff00 */
[----:B-----5:R-:W-:-:S02]  /*0350*/  DMUL R12, R14, R12 ;  /* 0x0000000c0e0c7228 */ /* 0x020fc40000000000 */
[----:B--2---:R-:W-:Y:S02]  /*0360*/  DMUL R4, R24, R4 ;  /* 0x0000000418047228 */ /* 0x004fe40000000000 */
[----:B---3--:R-:W-:Y:S01]  /*0370*/  @!P0 DMUL R2, R6, R8 ;  /* 0x0000000806028228 */ /* 0x008fe20000000000 */
[----:B------:R-:W-:Y:S10]  /*0380*/  @P1 BRA `(.L_x_8527) ;  /* 0x0000000000341947 */ /* 0x000ff40003800000 */
[----:B------:R-:W0:Y:S01]  /*0390*/  LDC.64 R6, c[0x0][0x388] ;  /* 0x0000e200ff067b82 */ /* 0x000e220000000a00 */
[----:B------:R-:W-:Y:S01]  /*03a0*/  IMAD R9, R0, 0x200, R23 ;  /* 0x0000020000097824 */ /* 0x000fe200078e0217 */
[----:B------:R-:W-:-:S04]  /*03b0*/  IADD3 R23, PT, PT, R23, 0x80, RZ ;  /* 0x0000008017177810 */ /* 0x000fc80007ffe0ff */
        /* <DEDUP_REMOVED lines=10> */
.L_x_8527:
[----:B------:R-:W-:Y:S05]  /*0460*/  BSYNC.RELIABLE B1 ;  /* 0x0000000000017941 */ /* 0x000fea0003800100 */
.L_x_8526:
[----:B------:R-:W-:-:S13]  /*0470*/  ISETP.GE.AND P0, PT, R23, R22, PT ;  /* 0x000000161700720c */ /* 0x000fda0003f06270 */
[----:B0-----:R-:W0:Y:S01]  /*0480*/  @!P0 LDC.64 R6, c[0x0][0x388] ;  /* 0x0000e200ff068b82 */ /* 0x001e220000000a00 */
[----:B------:R-:W-:Y:S01]  /*0490*/  @!P0 IMAD R9, R0, 0x200, R23 ;  /* 0x0000020000098824 */ /* 0x000fe200078e0217 */
[----:B------:R-:W-:-:S03]  /*04a0*/  @!P0 IADD3 R23, PT, PT, R23, 0x80, RZ ;  /* 0x0000008017178810 */ /* 0x000fc60007ffe0ff */
[----:B0-----:R-:W-:-:S05]  /*04b0*/  @!P0 IMAD.WIDE.U32 R6, R9, 0x8, R6 ;  /* 0x0000000809068825 */ /* 0x001fca00078e0006 */
[----:B------:R1:W-:Y:S02]  /*04c0*/  @!P0 STG.E.64 desc[UR4][R6.64], R4 ;  /* 0x0000000406008986 */ /* 0x0003e4000c101b04 */
.L_x_8528:
[----:B------:R-:W-:Y:S05]  /*04d0*/  BSYNC.RECONVERGENT B0 ;  /* 0x0000000000007941 */ /* 0x000fea0003800200 */
.L_x_8525:
[----:B------:R-:W-:Y:S05]  /*04e0*/  WARPSYNC.ALL ;  /* 0x0000000000007948 */ /* 0x000fea0003800000 */
[----:B------:R-:W-:-:S13]  /*04f0*/  ISETP.GE.AND P0, PT, R23, R22, PT ;  /* 0x000000161700720c */ /* 0x000fda0003f06270 */
[----:B------:R-:W-:Y:S05]  /*0500*/  @P0 EXIT ;  /* 0x000000000000094d */ /* 0x000fea0003800000 */
[----:B-1----:R-:W1:Y:S01]  /*0510*/  LDC.64 R4, c[0x0][0x388] ;  /* 0x0000e200ff047b82 */ /* 0x002e620000000a00 */
[----:B------:R-:W-:-:S04]  /*0520*/  IMAD R23, R0, 0x200, R23 ;  /* 0x0000020000177824 */ /* 0x000fc800078e0217 */
[----:B-1----:R-:W-:-:S05]  /*0530*/  IMAD.WIDE.U32 R4, R23, 0x8, R4 ;  /* 0x0000000817047825 */ /* 0x002fca00078e0004 */
[----:B------:R-:W-:Y:S01]  /*0540*/  STG.E.64 desc[UR4][R4.64], R2 ;  /* 0x0000000204007986 */ /* 0x000fe2000c101b04 */
[----:B------:R-:W-:Y:S05]  /*0550*/  EXIT ;  /* 0x000000000000794d */ /* 0x000fea0003800000 */
.L_x_8529:
        /* <DEDUP_REMOVED lines=10> */
.L_x_27440:


//--------------------- .text._ZN2at6native29vectorized_elementwise_kernelILi2EZZZNS0_49_GLOBAL__N__b919a28f_16_Normalization_cu_5c38458736batch_norm_elementwise_backward_evalERKNS_6TensorES5_S5_S5_ENKUlvE0_clEvENKUlvE_clEvEUlddE_St5arrayIPcLm3EEEEviT0_T1_ --------------------------
	.section	.text._ZN2at6native29vectorized_elementwise_kernelILi2EZZZNS0_49_GLOBAL__N__b919a28f_16_Normalization_cu_5c38458736batch_norm_elementwise_backward_evalERKNS_6TensorES5_S5_S5_ENKUlvE0_clEvENKUlvE_clEvEUlddE_St5arrayIPcLm3EEEEviT0_T1_,"ax",@progbits
	.align	128
        .global         _ZN2at6native29vectorized_elementwise_kernelILi2EZZZNS0_49_GLOBAL__N__b919a28f_16_Normalization_cu_5c38458736batch_norm_elementwise_backward_evalERKNS_6TensorES5_S5_S5_ENKUlvE0_clEvENKUlvE_clEvEUlddE_St5arrayIPcLm3EEEEviT0_T1_
        .type           _ZN2at6native29vectorized_elementwise_kernelILi2EZZZNS0_49_GLOBAL__N__b919a28f_16_Normalization_cu_5c38458736batch_norm_elementwise_backward_evalERKNS_6TensorES5_S5_S5_ENKUlvE0_clEvENKUlvE_clEvEUlddE_St5arrayIPcLm3EEEEviT0_T1_,@function
        .size           _ZN2at6native29vectorized_elementwise_kernelILi2EZZZNS0_49_GLOBAL__N__b919a28f_16_Normalization_cu_5c38458736batch_norm_elementwise_backward_evalERKNS_6TensorES5_S5_S5_ENKUlvE0_clEvENKUlvE_clEvEUlddE_St5arrayIPcLm3EEEEviT0_T1_,(.L_x_27441 - _ZN2at6native29vectorized_elementwise_kernelILi2EZZZNS0_49_GLOBAL__N__b919a28f_16_Normalization_cu_5c38458736batch_norm_elementwise_backward_evalERKNS_6TensorES5_S5_S5_ENKUlvE0_clEvENKUlvE_clEvEUlddE_St5arrayIPcLm3EEEEviT0_T1_)
        .other          _ZN2at6native29vectorized_elementwise_kernelILi2EZZZNS0_49_GLOBAL__N__b919a28f_16_Normalization_cu_5c38458736batch_norm_elementwise_backward_evalERKNS_6TensorES5_S5_S5_ENKUlvE0_clEvENKUlvE_clEvEUlddE_St5arrayIPcLm3EEEEviT0_T1_,@"STO_CUDA_ENTRY STV_DEFAULT"
_ZN2at6native29vectorized_elementwise_kernelILi2EZZZNS0_49_GLOBAL__N__b919a28f_16_Normalization_cu_5c38458736batch_norm_elementwise_backward_evalERKNS_6TensorES5_S5_S5_ENKUlvE0_clEvENKUlvE_clEvEUlddE_St5arrayIPcLm3EEEEviT0_T1_:
.text._ZN2at6native29vectorized_elementwise_kernelILi2EZZZNS0_49_GLOBAL__N__b919a28f_16_Normalization_cu_5c38458736batch_norm_elementwise_backward_evalERKNS_6TensorES5_S5_S5_ENKUlvE0_clEvENKUlvE_clEvEUlddE_St5arrayIPcLm3EEEEviT0_T1_:
[----:B------:R-:W-:Y:S01]  /*0000*/  LDC R1, c[0x0][0x37c] ;  /* 0x0000df00ff017b82 */ /* 0x000fe20000000800 */
[----:B------:R-:W0:Y:S07]  /*0010*/  S2R R0, SR_CTAID.X ;  /* 0x0000000000007919 */ /* 0x000e2e0000002500 */
[----:B------:R-:W0:Y:S01]  /*0020*/  LDC R3, c[0x0][0x380] ;  /* 0x0000e000ff037b82 */ /* 0x000e220000000800 */
[----:B------:R-:W1:Y:S01]  /*0030*/  LDCU.64 UR4, c[0x0][0x358] ;  /* 0x00006b00ff0477ac */ /* 0x000e620008000a00 */
[----:B0-----:R-:W-:-:S05]  /*0040*/  IMAD R2, R0, -0x400, R3 ;  /* 0xfffffc0000027824 */ /* 0x001fca00078e0203 */
[----:B------:R-:W-:-:S13]  /*0050*/  ISETP.GT.U32.AND P0, PT, R2, 0x3ff, PT ;  /* 0x000003ff0200780c */ /* 0x000fda0003f04070 */
[----:B-1----:R-:W-:Y:S05]  /*0060*/  @P0 BRA `(.L_x_8530) ;  /* 0x0000000800700947 */ /* 0x002fea0003800000 */
[----:B------:R-:W0:Y:S01]  /*0070*/  S2R R3, SR_TID.X ;  /* 0x0000000000037919 */ /* 0x000e220000002100 */
[----:B------:R-:W1:Y:S01]  /*0080*/  LDC.64 R8, c[0x0][0x390] ;  /* 0x0000e400ff087b82 */ /* 0x000e620000000a00 */
[----:B------:R-:W-:Y:S02]  /*0090*/  CS2R R6, SRZ ;  /* 0x0000000000067805 */ /* 0x000fe4000001ff00 */
[----:B------:R-:W-:-:S05]  /*00a0*/  CS2R R26, SRZ ;  /* 0x00000000001a7805 */ /* 0x000fca000001ff00 */
[----:B------:R-:W2:Y:S08]  /*00b0*/  LDC.64 R10, c[0x0][0x398] ;  /* 0x0000e600ff0a7b82 */ /* 0x000eb00000000a00 */
[----:B------:R-:W3:Y:S08]  /*00c0*/  LDC.64 R14, c[0x0][0x398] ;  /* 0x0000e600ff0e7b82 */ /* 0x000ef00000000a00 */
[----:B------:R-:W4:Y:S01]  /*00d0*/  LDC.64 R16, c[0x0][0x390] ;  /* 0x0000e400ff107b82 */ /* 0x000f220000000a00 */
[----:B0-----:R-:W-:-:S07]  /*00e0*/  ISETP.GE.U32.AND P0, PT, R3, R2, PT ;  /* 0x000000020300720c */ /* 0x001fce0003f06070 */
[----:B------:R-:W0:Y:S01]  /*00f0*/  LDC.64 R28, c[0x0][0x398] ;  /* 0x0000e600ff1c7b82 */ /* 0x000e220000000a00 */
[----:B------:R-:W-:Y:S02]  /*0100*/  MOV R5, R3 ;  /* 0x0000000300057202 */ /* 0x000fe40000000f00 */
[----:B------:R-:W-:-:S05]  /*0110*/  CS2R R24, SRZ ;  /* 0x0000000000187805 */ /* 0x000fca000001ff00 */
[----:B------:R-:W5:Y:S01]  /*0120*/  LDC.64 R32, c[0x0][0x398] ;  /* 0x0000e600ff207b82 */ /* 0x000f620000000a00 */
[----:B------:R-:W-:Y:S01]  /*0130*/  @!P0 LEA R4, R0, R5, 0xa ;  /* 0x0000000500048211 */ /* 0x000fe200078e50ff */
[----:B------:R-:W-:-:S06]  /*0140*/  @!P0 VIADD R5, R5, 0x80 ;  /* 0x0000008005058836 */ /* 0x000fcc0000000000 */
[----:B------:R-:W5:Y:S01]  /*0150*/  LDC.64 R34, c[0x0][0x390] ;  /* 0x0000e400ff227b82 */ /* 0x000f620000000a00 */
[----:B------:R-:W-:-:S13]  /*0160*/  ISETP.GE.U32.AND P1, PT, R5, R2, PT ;  /* 0x000000020500720c */ /* 0x000fda0003f26070 */
[----:B------:R-:W-:-:S05]  /*0170*/  @!P1 LEA R13, R0, R5, 0xa ;  /* 0x00000005000d9211 */ /* 0x000fca00078e50ff */
[----:B-1----:R-:W-:-:S04]  /*0180*/  @!P1 IMAD.WIDE.U32 R8, R13, 0x8, R8 ;  /* 0x000000080d089825 */ /* 0x002fc800078e0008 */
[----:B--2---:R-:W-:Y:S01]  /*0190*/  @!P1 IMAD.WIDE.U32 R10, R13, 0x8, R10 ;  /* 0x000000080d0a9825 */ /* 0x004fe200078e000a */
[----:B------:R-:W2:Y:S01]  /*01a0*/  @!P1 LDG.E.64 R6, desc[UR4][R8.64] ;  /* 0x0000000408069981 */ /* 0x000ea2000c1e1b00 */
[----:B------:R-:W1:Y:S03]  /*01b0*/  LDC.64 R12, c[0x0][0x390] ;  /* 0x0000e400ff0c7b82 */ /* 0x000e660000000a00 */
[----:B------:R3:W2:Y:S01]  /*01c0*/  @!P1 LDG.E.64 R26, desc[UR4][R10.64] ;  /* 0x000000040a1a9981 */ /* 0x0006a2000c1e1b00 */
[----:B------:R-:W-:-:S05]  /*01d0*/  @!P1 VIADD R5, R5, 0x80 ;  /* 0x0000008005059836 */ /* 0x000fca0000000000 */
[----:B------:R-:W-:Y:S02]  /*01e0*/  ISETP.GE.U32.AND P3, PT, R5, R2, PT ;  /* 0x000000020500720c */ /* 0x000fe40003f66070 */
[----:B---3--:R-:W-:-:S11]  /*01f0*/  CS2R R10, SRZ ;  /* 0x00000000000a7805 */ /* 0x008fd6000001ff00 */
[----:B------:R-:W-:Y:S01]  /*0200*/  @!P3 LEA R31, R0, R5, 0xa ;  /* 0x00000005001fb211 */ /* 0x000fe200078e50ff */
[----:B------:R-:W-:-:S04]  /*0210*/  @!P3 VIADD R5, R5, 0x80 ;  /* 0x000000800505b836 */ /* 0x000fc80000000000 */
[----:B-1----:R-:W-:Y:S01]  /*0220*/  @!P3 IMAD.WIDE.U32 R20, R31, 0x8, R12 ;  /* 0x000000081f14b825 */ /* 0x002fe200078e000c */
[----:B------:R-:W-:Y:S01]  /*0230*/  ISETP.GE.U32.AND P1, PT, R5, R2, PT ;  /* 0x000000020500720c */ /* 0x000fe20003f26070 */
[----:B------:R-:W1:Y:S02]  /*0240*/  LDC.64 R12, c[0x0][0x390] ;  /* 0x0000e400ff0c7b82 */ /* 0x000e640000000a00 */
[----:B------:R-:W-:Y:S01]  /*0250*/  @!P3 IMAD.WIDE.U32 R30, R31, 0x8, R14 ;  /* 0x000000081f1eb825 */ /* 0x000fe200078e000e */
[----:B------:R-:W3:Y:S04]  /*0260*/  @!P3 LDG.E.64 R10, desc[UR4][R20.64] ;  /* 0x00000004140ab981 */ /* 0x000ee8000c1e1b00 */
[----:B------:R4:W3:Y:S01]  /*0270*/  @!P3 LDG.E.64 R24, desc[UR4][R30.64] ;  /* 0x000000041e18b981 */ /* 0x0008e2000c1e1b00 */
[----:B------:R-:W-:Y:S01]  /*0280*/  CS2R R22, SRZ ;  /* 0x0000000000167805 */ /* 0x000fe2000001ff00 */
[----:B------:R-:W5:Y:S03]  /*0290*/  LDC.64 R14, c[0x0][0x398] ;  /* 0x0000e600ff0e7b82 */ /* 0x000f660000000a00 */
[----:B------:R-:W-:Y:S01]  /*02a0*/  @!P1 LEA R9, R0, R5, 0xa ;  /* 0x0000000500099211 */ /* 0x000fe200078e50ff */
[----:B------:R-:W-:-:S04]  /*02b0*/  @!P1 VIADD R5, R5, 0x80 ;  /* 0x0000008005059836 */ /* 0x000fc80000000000 */
[----:B----4-:R-:W4:Y:S01]  /*02c0*/  LDC.64 R30, c[0x0][0x390] ;  /* 0x0000e400ff1e7b82 */ /* 0x010f220000000a00 */
[----:B------:R-:W-:Y:S01]  /*02d0*/  ISETP.GE.U32.AND P2, PT, R5, R2, PT ;  /* 0x000000020500720c */ /* 0x000fe20003f46070 */
[----:B------:R-:W-:-:S12]  /*02e0*/  @!P1 IMAD.WIDE.U32 R16, R9, 0x8, R16 ;  /* 0x0000000809109825 */ /* 0x000fd800078e0010 */
[----:B------:R-:W-:Y:S01]  /*02f0*/  @!P2 LEA R19, R0, R5, 0xa ;  /* 0x000000050013a211 */ /* 0x000fe200078e50ff */
[----:B------:R-:W-:-:S05]  /*0300*/  @!P2 VIADD R5, R5, 0x80 ;  /* 0x000000800505a836 */ /* 0x000fca0000000000 */
[----:B------:R-:W-:Y:S01]  /*0310*/  ISETP.GE.U32.AND P3, PT, R5, R2, PT ;  /* 0x000000020500720c */ /* 0x000fe20003f66070 */
[----:B0-----:R-:W-:Y:S01]  /*0320*/  @!P1 IMAD.WIDE.U32 R28, R9, 0x8, R28 ;  /* 0x00000008091c9825 */ /* 0x001fe200078e001c */
[----:B------:R-:W-:-:S04]  /*0330*/  CS2R R8, SRZ ;  /* 0x0000000000087805 */ /* 0x000fc8000001ff00 */
[----:B------:R0:W3:Y:S04]  /*0340*/  @!P1 LDG.E.64 R22, desc[UR4][R28.64] ;  /* 0x000000041c169981 */ /* 0x0000e8000c1e1b00 */
[----:B------:R1:W3:Y:S01]  /*0350*/  @!P1 LDG.E.64 R8, desc[UR4][R16.64] ;  /* 0x0000000410089981 */ /* 0x0002e2000c1e1b00 */
[----:B0-----:R-:W0:Y:S02]  /*0360*/  LDC.64 R28, c[0x0][0x398] ;  /* 0x0000e600ff1c7b82 */ /* 0x001e240000000a00 */
[----:B-1----:R-:W-:Y:S01]  /*0370*/  @!P3 LEA R17, R0, R5, 0xa ;  /* 0x000000050011b211 */ /* 0x002fe200078e50ff */
[----:B------:R-:W-:-:S05]  /*0380*/  @!P3 VIADD R5, R5, 0x80 ;  /* 0x000000800505b836 */ /* 0x000fca0000000000 */
[----:B------:R-:W-:Y:S01]  /*0390*/  ISETP.GE.U32.AND P1, PT, R5, R2, PT ;  /* 0x000000020500720c */ /* 0x000fe20003f26070 */
[----:B------:R-:W-:Y:S01]  /*03a0*/  @!P3 IMAD.WIDE.U32 R36, R17, 0x8, R12 ;  /* 0x000000081124b825 */ /* 0x000fe200078e000c */
[----:B------:R-:W-:-:S03]  /*03b0*/  CS2R R12, SRZ ;  /* 0x00000000000c7805 */ /* 0x000fc6000001ff00 */
[----:B-----5:R-:W-:Y:S02]  /*03c0*/  @!P3 IMAD.WIDE.U32 R32, R17, 0x8, R32 ;  /* 0x000000081120b825 */ /* 0x020fe400078e0020 */
[----:B------:R-:W1:Y:S01]  /*03d0*/  LDC.64 R16, c[0x0][0x390] ;  /* 0x0000e400ff107b82 */ /* 0x000e620000000a00 */
[----:B------:R-:W-:Y:S02]  /*03e0*/  CS2R R20, SRZ ;  /* 0x0000000000147805 */ /* 0x000fe4000001ff00 */
[----:B------:R5:W3:Y:S01]  /*03f0*/  @!P3 LDG.E.64 R12, desc[UR4][R32.64] ;  /* 0x00000004200cb981 */ /* 0x000ae2000c1e1b00 */
[----:B------:R-:W-:-:S05]  /*0400*/  @!P2 IMAD.WIDE.U32 R34, R19, 0x8, R34 ;  /* 0x000000081322a825 */ /* 0x000fca00078e0022 */
[----:B------:R0:W3:Y:S01]  /*0410*/  @!P2 LDG.E.64 R20, desc[UR4][R34.64] ;  /* 0x000000042214a981 */ /* 0x0000e2000c1e1b00 */
[----:B-----5:R-:W-:-:S05]  /*0420*/  @!P1 LEA R33, R0, R5, 0xa ;  /* 0x0000000500219211 */ /* 0x020fca00078e50ff */
[----:B----4-:R-:W-:-:S04]  /*0430*/  @!P1 IMAD.WIDE.U32 R30, R33, 0x8, R30 ;  /* 0x00000008211e9825 */ /* 0x010fc800078e001e */
[----:B0-----:R-:W-:Y:S02]  /*0440*/  @!P1 IMAD.WIDE.U32 R28, R33, 0x8, R28 ;  /* 0x00000008211c9825 */ /* 0x001fe400078e001c */
[----:B------:R-:W0:Y:S02]  /*0450*/  LDC.64 R32, c[0x0][0x398] ;  /* 0x0000e600ff207b82 */ /* 0x000e240000000a00 */
[----:B------:R-:W-:Y:S01]  /*0460*/  @!P2 IMAD.WIDE.U32 R34, R19, 0x8, R14 ;  /* 0x000000081322a825 */ /* 0x000fe200078e000e */
[----:B------:R-:W-:Y:S02]  /*0470*/  CS2R R14, SRZ ;  /* 0x00000000000e7805 */ /* 0x000fe4000001ff00 */
[----:B------:R-:W-:-:S04]  /*0480*/  CS2R R18, SRZ ;  /* 0x0000000000127805 */ /* 0x000fc8000001ff00 */
[----:B------:R4:W5:Y:S04]  /*0490*/  @!P3 LDG.E.64 R14, desc[UR4][R36.64] ;  /* 0x00000004240eb981 */ /* 0x000968000c1e1b00 */
[----:B------:R1:W5:Y:S01]  /*04a0*/  @!P2 LDG.E.64 R18, desc[UR4][R34.64] ;  /* 0x000000042212a981 */ /* 0x000362000c1e1b00 */
[----:B----4-:R-:W-:Y:S02]  /*04b0*/  CS2R R36, SRZ ;  /* 0x0000000000247805 */ /* 0x010fe4000001ff00 */
[----:B-1----:R-:W-:-:S04]  /*04c0*/  CS2R R34, SRZ ;  /* 0x0000000000227805 */ /* 0x002fc8000001ff00 */
[----:B------:R1:W4:Y:S01]  /*04d0*/  @!P1 LDG.E.64 R36, desc[UR4][R28.64] ;  /* 0x000000041c249981 */ /* 0x000322000c1e1b00 */
[----:B------:R-:W-:-:S03]  /*04e0*/  @!P1 VIADD R5, R5, 0x80 ;  /* 0x0000008005059836 */ /* 0x000fc60000000000 */
[----:B------:R-:W4:Y:S01]  /*04f0*/  @!P1 LDG.E.64 R34, desc[UR4][R30.64] ;  /* 0x000000041e229981 */ /* 0x000f22000c1e1b00 */
[----:B-1----:R-:W-:Y:S01]  /*0500*/  @!P0 IMAD.WIDE.U32 R28, R4, 0x8, R16 ;  /* 0x00000008041c8825 */ /* 0x002fe200078e0010 */
[----:B------:R-:W-:Y:S02]  /*0510*/  CS2R R16, SRZ ;  /* 0x0000000000107805 */ /* 0x000fe4000001ff00 */
[----:B------:R-:W-:-:S04]  /*0520*/  ISETP.GE.U32.AND P1, PT, R5, R2, PT ;  /* 0x000000020500720c */ /* 0x000fc80003f26070 */
[----:B------:R0:W4:Y:S02]  /*0530*/  @!P0 LDG.E.64 R16, desc[UR4][R28.64] ;  /* 0x000000041c108981 */ /* 0x000124000c1e1b00 */
[----:B0-----:R-:W-:Y:S01]  /*0540*/  @!P0 IMAD.WIDE.U32 R28, R4, 0x8, R32 ;  /* 0x00000008041c8825 */ /* 0x001fe200078e0020 */
[----:B------:R-:W-:-:S06]  /*0550*/  CS2R R32, SRZ ;  /* 0x0000000000207805 */ /* 0x000fcc000001ff00 */
[----:B------:R0:W4:Y:S01]  /*0560*/  @!P0 LDG.E.64 R32, desc[UR4][R28.64] ;  /* 0x000000041c208981 */ /* 0x000122000c1e1b00 */
[----:B------:R-:W-:Y:S01]  /*0570*/  @!P1 LEA R5, R0, R5, 0xa ;  /* 0x0000000500059211 */ /* 0x000fe200078e50ff */
[----:B--2---:R-:W-:Y:S01]  /*0580*/  DMUL R30, R26, R6 ;  /* 0x000000061a1e7228 */ /* 0x004fe20000000000 */
[----:B------:R-:W1:Y:S08]  /*0590*/  LDC.64 R6, c[0x0][0x390] ;  /* 0x0000e400ff067b82 */ /* 0x000e700000000a00 */
[----:B------:R-:W2:Y:S01]  /*05a0*/  LDC.64 R26, c[0x0][0x398] ;  /* 0x0000e600ff1a7b82 */ /* 0x000ea20000000a00 */
[----:B-1----:R-:W-:-:S06]  /*05b0*/  @!P1 IMAD.WIDE.U32 R6, R5, 0x8, R6 ;  /* 0x0000000805069825 */ /* 0x002fcc00078e0006 */
[----:B------:R-:W4:Y:S01]  /*05c0*/  @!P1 LDG.E.64 R6, desc[UR4][R6.64] ;  /* 0x0000000406069981 */ /* 0x000f22000c1e1b00 */
[----:B--2---:R-:W-:Y:S02]  /*05d0*/  @!P1 IMAD.WIDE.U32 R26, R5, 0x8, R26 ;  /* 0x00000008051a9825 */ /* 0x004fe400078e001a */
[----:B------:R-:W1:Y:S04]  /*05e0*/  @!P0 LDC.64 R4, c[0x0][0x388] ;  /* 0x0000e200ff048b82 */ /* 0x000e680000000a00 */
[----:B------:R-:W2:Y:S01]  /*05f0*/  @!P1 LDG.E.64 R26, desc[UR4][R26.64] ;  /* 0x000000041a1a9981 */ /* 0x000ea2000c1e1b00 */
[----:B0-----:R-:W-:-:S04]  /*0600*/  @!P0 IMAD R29, R0, 0x400, R3 ;  /* 0x00000400001d8824 */ /* 0x001fc800078e0203 */
[----:B-1----:R-:W-:Y:S01]  /*0610*/  @!P0 IMAD.WIDE.U32 R28, R29, 0x8, R4 ;  /* 0x000000081d1c8825 */ /* 0x002fe200078e0004 */
[----:B------:R-:W-:-:S05]  /*0620*/  IADD3 R4, PT, PT, R3, 0x80, RZ ;  /* 0x0000008003047810 */ /* 0x000fca0007ffe0ff */
[----:B------:R-:W-:Y:S01]  /*0630*/  @!P0 IMAD.MOV.U32 R3, RZ, RZ, R4 ;  /* 0x000000ffff038224 */ /* 0x000fe200078e0004 */
[----:B------:R-:W-:Y:S01]  /*0640*/  BSSY.RECONVERGENT B0, `(.L_x_8531) ;  /* 0x0000036000007945 */ /* 0x000fe20003800200 */
[----:B------:R-:W-:-:S03]  /*0650*/  CS2R R4, SRZ ;  /* 0x0000000000047805 */ /* 0x000fc6000001ff00 */
[----:B------:R-:W-:Y:S01]  /*0660*/  BSSY.RELIABLE B1, `(.L_x_8532) ;  /* 0x000002d000017945 */ /* 0x000fe20003800100 */
[----:B---3--:R-:W-:Y:S02]  /*0670*/  DMUL R10, R24, R10 ;  /* 0x0000000a180a7228 */ /* 0x008fe40000000000 */
[----:B------:R-:W-:Y:S02]  /*0680*/  DMUL R8, R22, R8 ;  /* 0x0000000816087228 */ /* 0x000fe40000000000 */
[----:B-----5:R-:W-:Y:S02]  /*0690*/  DMUL R12, R12, R14 ;  /* 0x0000000e0c0c7228 */ /* 0x020fe40000000000 */
[----:B------:R-:W-:Y:S02]  /*06a0*/  DMUL R18, R18, R20 ;  /* 0x0000001412127228 */ /* 0x000fe40000000000 */
[----:B----4-:R-:W-:Y:S02]  /*06b0*/  DMUL R34, R36, R34 ;  /* 0x0000002224227228 */ /* 0x010fe40000000000 */
[----:B------:R-:W-:-:S07]  /*06c0*/  DMUL R16, R32, R16 ;  /* 0x0000001020107228 */ /* 0x000fce0000000000 */
[----:B------:R0:W-:Y:S01]  /*06d0*/  @!P0 STG.E.64 desc[UR4][R28.64], R16 ;  /* 0x000000101c008986 */ /* 0x0001e2000c101b04 */
[----:B------:R-:W-:Y:S01]  /*06e0*/  ISETP.GE.U32.AND P0, PT, R3, R2, PT ;  /* 0x000000020300720c */ /* 0x000fe20003f06070 */
[----:B--2---:R-:W-:-:S12]  /*06f0*/  @!P1 DMUL R4, R6, R26 ;  /* 0x0000001a06049228 */ /* 0x004fd80000000000 */
[----:B0-----:R-:W-:Y:S05]  /*0700*/  @P0 BRA `(.L_x_8533) ;  /* 0x0000000000300947 */ /* 0x001fea0003800000 */
[----:B------:R-:W0:Y:S01]  /*0710*/  LDC.64 R6, c[0x0][0x388] ;  /* 0x0000e200ff067b82 */ /* 0x000e220000000a00 */
[----:B------:R-:W-:Y:S01]  /*0720*/  LEA R15, R0, R3, 0xa ;  /* 0x00000003000f7211 */ /* 0x000fe200078e50ff */
[----:B------:R-:W-:-:S05]  /*0730*/  VIADD R3, R3, 0x80 ;  /* 0x0000008003037836 */ /* 0x000fca0000000000 */
[----:B------:R-:W-:Y:S01]  /*0740*/  ISETP.GE.U32.AND P0, PT, R3, R2, PT ;  /* 0x000000020300720c */ /* 0x000fe20003f06070 */
[----:B0-----:R-:W-:-:S05]  /*0750*/  IMAD.WIDE.U32 R6, R15, 0x8, R6 ;  /* 0x000000080f067825 */ /* 0x001fca00078e0006 */
[----:B------:R0:W-:Y:S07]  /*0760*/  STG.E.64 desc[UR4][R6.64], R30 ;  /* 0x0000001e06007986 */ /* 0x0001ee000c101b04 */
[----:B------:R-:W-:Y:S05]  /*0770*/  @P0 BRA `(.L_x_8534) ;  /* 0x0000000000300947 */ /* 0x000fea0003800000 */
[----:B0-----:R-:W0:Y:S01]  /*0780*/  LDC.64 R6, c[0x0][0x388] ;  /* 0x0000e200ff067b82 */ /* 0x001e220000000a00 */
[----:B------:R-:W-:Y:S01]  /*0790*/  LEA R15, R0, R3, 0xa ;  /* 0x00000003000f7211 */ /* 0x000fe200078e50ff */
[----:B------:R-:W-:-:S04]  /*07a0*/  VIADD R3, R3, 0x80 ;  /* 0x0000008003037836 */ /* 0x000fc80000000000 */
[----:B0-----:R-:W-:-:S05]  /*07b0*/  IMAD.WIDE.U32 R6, R15, 0x8, R6 ;  /* 0x000000080f067825 */ /* 0x001fca00078e0006 */
[----:B------:R0:W-:Y:S02]  /*07c0*/  STG.E.64 desc[UR4][R6.64], R10 ;  /* 0x0000000a06007986 */ /* 0x0001e4000c101b04 */
.L_x_8533:
[----:B------:R-:W-:-:S13]  /*07d0*/  ISETP.GE.U32.AND P0, PT, R3, R2, PT ;  /* 0x000000020300720c */ /* 0x000fda0003f06070 */
[----:B------:R-:W-:Y:S05]  /*07e0*/  @P0 BRA `(.L_x_8535) ;  /* 0x0000000000300947 */ /* 0x000fea0003800000 */
[----:B0-----:R-:W0:Y:S01]  /*07f0*/  LDC.64 R6, c[0x0][0x388] ;  /* 0x0000e200ff067b82 */ /* 0x001e220000000a00 */
[----:B------:R-:W-:Y:S01]  /*0800*/  LEA R11, R0, R3, 0xa ;  /* 0x00000003000b7211 */ /* 0x000fe200078e50ff */
[----:B------:R-:W-:-:S04]  /*0810*/  VIADD R3, R3, 0x80 ;  /* 0x0000008003037836 */ /* 0x000fc80000000000 */
[----:B0-----:R-:W-:-:S05]  /*0820*/  IMAD.WIDE.U32 R6, R11, 0x8, R6 ;  /* 0x000000080b067825 */ /* 0x001fca00078e0006 */
[----:B------:R1:W-:Y:S02]  /*0830*/  STG.E.64 desc[UR4][R6.64], R8 ;  /* 0x0000000806007986 */ /* 0x0003e4000c101b04 */
.L_x_8534:
[----:B------:R-:W-:-:S13]  /*0840*/  ISETP.GE.U32.AND P0, PT, R3, R2, PT ;  /* 0x000000020300720c */ /* 0x000fda0003f06070 */
[----:B------:R-:W-:Y:S05]  /*0850*/  @P0 BRA `(.L_x_8536) ;  /* 0x0000000000340947 */ /* 0x000fea0003800000 */
[----:B01----:R-:W0:Y:S01]  /*0860*/  LDC.64 R6, c[0x0][0x388] ;  /* 0x0000e200ff067b82 */ /* 0x003e220000000a00 */
[----:B------:R-:W-:Y:S01]  /*0870*/  LEA R9, R0, R3, 0xa ;  /* 0x0000000300097211 */ /* 0x000fe200078e50ff */
[----:B------:R-:W-:-:S04]  /*0880*/  VIADD R3, R3, 0x80 ;  /* 0x0000008003037836 */ /* 0x000fc80000000000 */
[----:B0-----:R-:W-:-:S05]  /*0890*/  IMAD.WIDE.U32 R6, R9, 0x8, R6 ;  /* 0x0000000809067825 */ /* 0x001fca00078e0006 */
[----:B------:R1:W-:Y:S02]  /*08a0*/  STG.E.64 desc[UR4][R6.64], R18 ;  /* 0x0000001206007986 */ /* 0x0003e4000c101b04 */
.L_x_8535:
[----:B------:R-:W-:-:S13]  /*08b0*/  ISETP.GE.U32.AND P0, PT, R3, R2, PT ;  /* 0x000000020300720c */ /* 0x000fda0003f06070 */
[----:B------:R-:W-:Y:S05]  /*08c0*/  @P0 BREAK.RELIABLE B1 ;  /* 0x0000000000010942 */ /* 0x000fea0003800100 */
[----:B------:R-:W-:Y:S05]  /*08d0*/  @P0 BRA `(.L_x_8537) ;  /* 0x0000000000300947 */ /* 0x000fea0003800000 */
[----:B01----:R-:W0:Y:S01]  /*08e0*/  LDC.64 R6, c[0x0][0x388] ;  /* 0x0000e200ff067b82 */ /* 0x003e220000000a00 */
[----:B------:R-:W-:Y:S01]  /*08f0*/  LEA R9, R0, R3, 0xa ;  /* 0x0000000300097211 */ /* 0x000fe200078e50ff */
[----:B------:R-:W-:-:S04]  /*0900*/  VIADD R3, R3, 0x80 ;  /* 0x0000008003037836 */ /* 0x000fc80000000000 */
[----:B0-----:R-:W-:-:S05]  /*0910*/  IMAD.WIDE.U32 R6, R9, 0x8, R6 ;  /* 0x0000000809067825 */ /* 0x001fca00078e0006 */
[----:B------:R2:W-:Y:S02]  /*0920*/  STG.E.64 desc[UR4][R6.64], R12 ;  /* 0x0000000c06007986 */ /* 0x0005e4000c101b04 */
.L_x_8536:
[----:B------:R-:W-:Y:S05]  /*0930*/  BSYNC.RELIABLE B1 ;  /* 0x0000000000017941 */ /* 0x000fea0003800100 */
.L_x_8532:
[----:B------:R-:W-:-:S13]  /*0940*/  ISETP.GE.U32.AND P0, PT, R3, R2, PT ;  /* 0x000000020300720c */ /* 0x000fda0003f06070 */
[----:B012---:R-:W0:Y:S01]  /*0950*/  @!P0 LDC.64 R6, c[0x0][0x388] ;  /* 0x0000e200ff068b82 */ /* 0x007e220000000a00 */
[----:B------:R-:W-:Y:S01]  /*0960*/  @!P0 LEA R9, R0, R3, 0xa ;  /* 0x0000000300098211 */ /* 0x000fe200078e50ff */
[----:B------:R-:W-:-:S04]  /*0970*/  @!P0 VIADD R3, R3, 0x80 ;  /* 0x0000008003038836 */ /* 0x000fc80000000000 */
[----:B0-----:R-:W-:-:S05]  /*0980*/  @!P0 IMAD.WIDE.U32 R6, R9, 0x8, R6 ;  /* 0x0000000809068825 */ /* 0x001fca00078e0006 */
[----:B------:R2:W-:Y:S02]  /*0990*/  @!P0 STG.E.64 desc[UR4][R6.64], R34 ;  /* 0x0000002206008986 */ /* 0x0005e4000c101b04 */
.L_x_8537:
[----:B------:R-:W-:Y:S05]  /*09a0*/  BSYNC.RECONVERGENT B0 ;  /* 0x0000000000007941 */ /* 0x000fea0003800200 */
.L_x_8531:
[----:B------:R-:W-:Y:S05]  /*09b0*/  WARPSYNC.ALL ;  /* 0x0000000000007948 */ /* 0x000fea0003800000 */
[----:B------:R-:W-:-:S13]  /*09c0*/  ISETP.GE.U32.AND P0, PT, R3, R2, PT ;  /* 0x000000020300720c */ /* 0x000fda0003f06070 */
[----:B------:R-:W-:Y:S05]  /*09d0*/  @P0 EXIT ;  /* 0x000000000000094d */ /* 0x000fea0003800000 */
[----:B012---:R-:W0:Y:S01]  /*09e0*/  LDC.64 R6, c[0x0][0x388] ;  /* 0x0000e200ff067b82 */ /* 0x007e220000000a00 */
[----:B------:R-:W-:-:S05]  /*09f0*/  LEA R3, R0, R3, 0xa ;  /* 0x0000000300037211 */ /* 0x000fca00078e50ff */
[----:B0-----:R-:W-:-:S05]  /*0a00*/  IMAD.WIDE.U32 R2, R3, 0x8, R6 ;  /* 0x0000000803027825 */ /* 0x001fca00078e0006 */
[----:B------:R-:W-:Y:S01]  /*0a10*/  STG.E.64 desc[UR4][R2.64], R4 ;  /* 0x0000000402007986 */ /* 0x000fe2000c101b04 */
[----:B------:R-:W-:Y:S05]  /*0a20*/  EXIT ;  /* 0x000000000000794d */ /* 0x000fea0003800000 */
.L_x_8530:
[----:B------:R-:W0:Y:S01]  /*0a30*/  S2R R33, SR_TID.X ;  /* 0x0000000000217919 */ /* 0x000e220000002100 */
[----:B------:R-:W1:Y:S01]  /*0a40*/  LDC.64 R2, c[0x0][0x390] ;  /* 0x0000e400ff027b82 */ /* 0x000e620000000a00 */
[----:B------:R-:W-:-:S07]  /*0a50*/  IMAD.SHL.U32 R0, R0, 0x400, RZ ;  /* 0x0000040000007824 */ /* 0x000fce00078e00ff */
[----:B------:R-:W2:Y:S01]  /*0a60*/  LDC.64 R4, c[0x0][0x398] ;  /* 0x0000e600ff047b82 */ /* 0x000ea20000000a00 */
[----:B-1----:R-:W-:-:S04]  /*0a70*/  IMAD.WIDE.U32 R2, R0, 0x8, R2 ;  /* 0x0000000800027825 */ /* 0x002fc800078e0002 */
[----:B0-----:R-:W-:-:S03]  /*0a80*/  IMAD.WIDE.U32 R36, R33, 0x10, R2 ;  /* 0x0000001021247825 */ /* 0x001fc600078e0002 */
[----:B------:R-:W0:Y:S01]  /*0a90*/  LDC.64 R2, c[0x0][0x388] ;  /* 0x0000e200ff027b82 */ /* 0x000e220000000a00 */
[----:B--2---:R-:W-:Y:S01]  /*0aa0*/  IMAD.WIDE.U32 R4, R0, 0x8, R4 ;  /* 0x0000000800047825 */ /* 0x004fe200078e0004 */
[----:B------:R-:W2:Y:S04]  /*0ab0*/  LDG.E.128 R12, desc[UR4][R36.64+0x800] ;  /* 0x00080004240c7981 */ /* 0x000ea8000c1e1d00 */
[----:B------:R-:W3:Y:S01]  /*0ac0*/  LDG.E.128 R20, desc[UR4][R36.64+0x1000] ;  /* 0x0010000424147981 */ /* 0x000ee2000c1e1d00 */
[----:B------:R-:W-:-:S03]  /*0ad0*/  IMAD.WIDE.U32 R32, R33, 0x10, R4 ;  /* 0x0000001021207825 */ /* 0x000fc600078e0004 */
[----:B------:R-:W4:Y:S04]  /*0ae0*/  LDG.E.128 R4, desc[UR4][R36.64] ;  /* 0x0000000424047981 */ /* 0x000f28000c1e1d00 */
[----:B------:R-:W4:Y:S04]  /*0af0*/  LDG.E.128 R8, desc[UR4][R32.64] ;  /* 0x0000000420087981 */ /* 0x000f28000c1e1d00 */
[----:B------:R-:W2:Y:S04]  /*0b00*/  LDG.E.128 R16, desc[UR4][R32.64+0x800] ;  /* 0x0008000420107981 */ /* 0x000ea8000c1e1d00 */
[----:B------:R-:W3:Y:S04]  /*0b10*/  LDG.E.128 R24, desc[UR4][R32.64+0x1000] ;  /* 0x0010000420187981 */ /* 0x000ee8000c1e1d00 */
[----:B------:R-:W5:Y:S04]  /*0b20*/  LDG.E.128 R28, desc[UR4][R36.64+0x1800] ;  /* 0x00180004241c7981 */ /* 0x000f68000c1e1d00 */
[----:B------:R-:W5:Y:S01]  /*0b30*/  LDG.E.128 R32, desc[UR4][R32.64+0x1800] ;  /* 0x0018000420207981 */ /* 0x000f62000c1e1d00 */
[----:B0-----:R-:W-:Y:S01]  /*0b40*/  IMAD.WIDE.U32 R2, R0, 0x8, R2 ;  /* 0x0000000800027825 */ /* 0x001fe200078e0002 */
[----:B----4-:R-:W-:Y:S01]  /*0b50*/  DMUL R4, R4, R8 ;  /* 0x0000000804047228 */ /* 0x010fe20000000000 */
[----:B------:R-:W0:Y:S01]  /*0b60*/  S2R R8, SR_TID.X ;  /* 0x0000000000087919 */ /* 0x000e220000002100 */
[----:B------:R-:W-:-:S02]  /*0b70*/  DMUL R6, R6, R10 ;  /* 0x0000000a06067228 */ /* 0x000fc40000000000 */
[----:B--2---:R-:W-:Y:S02]  /*0b80*/  DMUL R12, R12, R16 ;  /* 0x000000100c0c7228 */ /* 0x004fe40000000000 */
[----:B------:R-:W-:Y:S02]  /*0b90*/  DMUL R14, R14, R18 ;  /* 0x000000120e0e7228 */ /* 0x000fe40000000000 */
[----:B---3--:R-:W-:Y:S02]  /*0ba0*/  DMUL R20, R20, R24 ;  /* 0x0000001814147228 */ /* 0x008fe40000000000 */
[----:B------:R-:W-:Y:S02]  /*0bb0*/  DMUL R22, R22, R26 ;  /* 0x0000001a16167228 */ /* 0x000fe40000000000 */
[----:B-----5:R-:W-:Y:S02]  /*0bc0*/  DMUL R28, R28, R32 ;  /* 0x000000201c1c7228 */ /* 0x020fe40000000000 */
[----:B------:R-:W-:Y:S01]  /*0bd0*/  DMUL R30, R30, R34 ;  /* 0x000000221e1e7228 */ /* 0x000fe20000000000 */
[----:B0-----:R-:W-:-:S05]  /*0be0*/  IMAD.WIDE.U32 R2, R8, 0x10, R2 ;  /* 0x0000001008027825 */ /* 0x001fca00078e0002 */
[----:B------:R-:W-:Y:S04]  /*0bf0*/  STG.E.128 desc[UR4][R2.64], R4 ;  /* 0x0000000402007986 */ /* 0x000fe8000c101d04 */
[----:B------:R-:W-:Y:S04]  /*0c00*/  STG.E.128 desc[UR4][R2.64+0x800], R12 ;  /* 0x0008000c02007986 */ /* 0x000fe8000c101d04 */
[----:B------:R-:W-:Y:S04]  /*0c10*/  STG.E.128 desc[UR4][R2.64+0x1000], R20 ;  /* 0x0010001402007986 */ /* 0x000fe8000c101d04 */
[----:B------:R-:W-:Y:S01]  /*0c20*/  STG.E.128 desc[UR4][R2.64+0x1800], R28 ;  /* 0x0018001c02007986 */ /* 0x000fe2000c101d04 */
[----:B------:R-:W-:Y:S05]  /*0c30*/  EXIT ;  /* 0x000000000000794d */ /* 0x000fea0003800000 */
.L_x_8538:
        /* <DEDUP_REMOVED lines=12> */
.L_x_27441:


//--------------------- .text._ZN2at6native29vectorized_elementwise_kernelILi4EZZZNS0_49_GLOBAL__N__b919a28f_16_Normalization_cu_5c38458736batch_norm_elementwise_backward_evalERKNS_6TensorES5_S5_S5_ENKUlvE0_clEvENKUlvE_clEvEUlddE_St5arrayIPcLm3EEEEviT0_T1_ --------------------------
	.section	.text._ZN2at6native29vectorized_elementwise_kernelILi4EZZZNS0_49_GLOBAL__N__b919a28f_16_Normalization_cu_5c38458736batch_norm_elementwise_backward_evalERKNS_6TensorES5_S5_S5_ENKUlvE0_clEvENKUlvE_clEvEUlddE_St5arrayIPcLm3EEEEviT0_T1_,"ax",@progbits
	.align	128
        .global         _ZN2at6native29vectorized_elementwise_kernelILi4EZZZNS0_49_GLOBAL__N__b919a28f_16_Normalization_cu_5c38458736batch_norm_elementwise_backward_evalERKNS_6TensorES5_S5_S5_ENKUlvE0_clEvENKUlvE_clEvEUlddE_St5arrayIPcLm3EEEEviT0_T1_
        .type           _ZN2at6native29vectorized_elementwise_kernelILi4EZZZNS0_49_GLOBAL__N__b919a28f_16_Normalization_cu_5c38458736batch_norm_elementwise_backward_evalERKNS_6TensorES5_S5_S5_ENKUlvE0_clEvENKUlvE_clEvEUlddE_St5arrayIPcLm3EEEEviT0_T1_,@function
        .size           _ZN2at6native29vectorized_elementwise_kernelILi4EZZZNS0_49_GLOBAL__N__b919a28f_16_Normalization_cu_5c38458736batch_norm_elementwise_backward_evalERKNS_6TensorES5_S5_S5_ENKUlvE0_clEvENKUlvE_clEvEUlddE_St5arrayIPcLm3EEEEviT0_T1_,(.L_x_27442 - _ZN2at6native29vectorized_elementwise_kernelILi4EZZZNS0_49_GLOBAL__N__b919a28f_16_Normalization_cu_5c38458736batch_norm_elementwise_backward_evalERKNS_6TensorES5_S5_S5_ENKUlvE0_clEvENKUlvE_clEvEUlddE_St5arrayIPcLm3EEEEviT0_T1_)
        .other          _ZN2at6native29vectorized_elementwise_kernelILi4EZZZNS0_49_GLOBAL__N__b919a28f_16_Normalization_cu_5c38458736batch_norm_elementwise_backward_evalERKNS_6TensorES5_S5_S5_ENKUlvE0_clEvENKUlvE_clEvEUlddE_St5arrayIPcLm3EEEEviT0_T1_,@"STO_CUDA_ENTRY STV_DEFAULT"
_ZN2at6native29vectorized_elementwise_kernelILi4EZZZNS0_49_GLOBAL__N__b919a28f_16_Normalization_cu_5c38458736batch_norm_elementwise_backward_evalERKNS_6TensorES5_S5_S5_ENKUlvE0_clEvENKUlvE_clEvEUlddE_St5arrayIPcLm3EEEEviT0_T1_:
.text._ZN2at6native29vectorized_elementwise_kernelILi4EZZZNS0_49_GLOBAL__N__b919a28f_16_Normalization_cu_5c38458736batch_norm_elementwise_backward_evalERKNS_6TensorES5_S5_S5_ENKUlvE0_clEvENKUlvE_clEvEUlddE_St5arrayIPcLm3EEEEviT0_T1_:
        /* <DEDUP_REMOVED lines=125> */
.L_x_8542:
[----:B------:R-:W-:-:S13]  /*07d0*/  ISETP.GE.U32.AND P0, PT, R3, R2, PT ;  /* 0x000000020300720c */ /* 0x000fda0003f06070 */
[----:B------:R-:W-:Y:S05]  /*07e0*/  @P0 BRA `(.L_x_8544) ;  /* 0x0000000000300947 */ /* 0x000fea0003800000 */
[----:B0-----:R-:W0:Y:S01]  /*07f0*/  LDC.64 R6, c[0x0][0x388] ;  /* 0x0000e200ff067b82 */ /* 0x001e220000000a00 */
[----:B------:R-:W-:Y:S01]  /*0800*/  LEA R11, R0, R3, 0xa ;  /* 0x00000003000b7211 */ /* 0x000fe200078e50ff */
[----:B------:R-:W-:-:S04]  /*0810*/  VIADD R3, R3, 0x80 ;  /* 0x0000008003037836 */ /* 0x000fc80000000000 */
[----:B0-----:R-:W-:-:S05]  /*0820*/  IMAD.WIDE.U32 R6, R11, 0x8, R6 ;  /* 0x000000080b067825 */ /* 0x001fca00078e0006 */
[----:B------:R1:W-:Y:S02]  /*0830*/  STG.E.64 desc[UR4][R6.64], R8 ;  /* 0x0000000806007986 */ /* 0x0003e4000c101b04 */
.L_x_8543:
[----:B------:R-:W-:-:S13]  /*0840*/  ISETP.GE.U32.AND P0, PT, R3, R2, PT ;  /* 0x000000020300720c */ /* 0x000fda0003f06070 */
[----:B------:R-:W-:Y:S05]  /*0850*/  @P0 BRA `(.L_x_8545) ;  /* 0x0000000000340947 */ /* 0x000fea0003800000 */
[----:B01----:R-:W0:Y:S01]  /*0860*/  LDC.64 R6, c[0x0][0x388] ;  /* 0x0000e200ff067b82 */ /* 0x003e220000000a00 */
[----:B------:R-:W-:Y:S01]  /*0870*/  LEA R9, R0, R3, 0xa ;  /* 0x0000000300097211 */ /* 0x000fe200078e50ff */
[----:B------:R-:W-:-:S04]  /*0880*/  VIADD R3, R3, 0x80 ;  /* 0x0000008003037836 */ /* 0x000fc80000000000 */
[----:B0-----:R-:W-:-:S05]  /*0890*/  IMAD.WIDE.U32 R6, R9, 0x8, R6 ;  /* 0x0000000809067825 */ /* 0x001fca00078e0006 */
[----:B------:R1:W-:Y:S02]  /*08a0*/  STG.E.64 desc[UR4][R6.64], R18 ;  /* 0x0000001206007986 */ /* 0x0003e4000c101b04 */
.L_x_8544:
        /* <DEDUP_REMOVED lines=8> */
.L_x_8545:
[----:B------:R-:W-:Y:S05]  /*0930*/  BSYNC.RELIABLE B1 ;  /* 0x0000000000017941 */ /* 0x000fea0003800100 */
.L_x_8541:
[----:B------:R-:W-:-:S13]  /*0940*/  ISETP.GE.U32.AND P0, PT, R3, R2, PT ;  /* 0x000000020300720c */ /* 0x000fda0003f06070 */
[----:B012---:R-:W0:Y:S01]  /*0950*/  @!P0 LDC.64 R6, c[0x0][0x388] ;  /* 0x0000e200ff068b82 */ /* 0x007e220000000a00 */
[----:B------:R-:W-:Y:S01]  /*0960*/  @!P0 LEA R9, R0, R3, 0xa ;  /* 0x0000000300098211 */ /* 0x000fe200078e50ff */
[----:B------:R-:W-:-:S04]  /*0970*/  @!P0 VIADD R3, R3, 0x80 ;  /* 0x0000008003038836 */ /* 0x000fc80000000000 */
[----:B0-----:R-:W-:-:S05]  /*0980*/  @!P0 IMAD.WIDE.U32 R6, R9, 0x8, R6 ;  /* 0x0000000809068825 */ /* 0x001fca00078e0006 */
[----:B------:R2:W-:Y:S02]  /*0990*/  @!P0 STG.E.64 desc[UR4][R6.64], R34 ;  /* 0x0000002206008986 */ /* 0x0005e4000c101b04 */
.L_x_8546:
[----:B------:R-:W-:Y:S05]  /*09a0*/  BSYNC.RECONVERGENT B0 ;  /* 0x0000000000007941 */ /* 0x000fea0003800200 */
.L_x_8540:
        /* <DEDUP_REMOVED lines=8> */
.L_x_8539:
[----:B------:R-:W0:Y:S01]  /*0a30*/  S2R R29, SR_TID.X ;  /* 0x00000000001d7919 */ /* 0x000e220000002100 */
[----:B------:R-:W1:Y:S01]  /*0a40*/  LDC.64 R2, c[0x0][0x390] ;  /* 0x0000e400ff027b82 */ /* 0x000e620000000a00 */
[----:B------:R-:W-:-:S07]  /*0a50*/  IMAD.SHL.U32 R0, R0, 0x400, RZ ;  /* 0x0000040000007824 */ /* 0x000fce00078e00ff */
[----:B------:R-:W2:Y:S01]  /*0a60*/  LDC.64 R4, c[0x0][0x398] ;  /* 0x0000e600ff047b82 */ /* 0x000ea20000000a00 */
[----:B-1----:R-:W-:-:S04]  /*0a70*/  IMAD.WIDE.U32 R2, R0, 0x8, R2 ;  /* 0x0000000800027825 */ /* 0x002fc800078e0002 */
[----:B0-----:R-:W-:-:S04]  /*0a80*/  IMAD.WIDE.U32 R36, R29, 0x20, R2 ;  /* 0x000000201d247825 */ /* 0x001fc800078e0002 */
[----:B--2---:R-:W-:Y:S01]  /*0a90*/  IMAD.WIDE.U32 R4, R0, 0x8, R4 ;  /* 0x0000000800047825 */ /* 0x004fe200078e0004 */
[----:B------:R-:W2:Y:S03]  /*0aa0*/  LDG.E.ENL2.256 R24, R20, desc[UR4][R36.64+0x1000] ;  /* 0xfe0080042414797e */ /* 0x000ea60008121918 */
[----:B------:R-:W-:Y:S02]  /*0ab0*/  IMAD.WIDE.U32 R28, R29, 0x20, R4 ;  /* 0x000000201d1c7825 */ /* 0x000fe400078e0004 */
[----:B------:R-:W3:Y:S04]  /*0ac0*/  LDG.E.ENL2.256 R8, R4, desc[UR4][R36.64] ;  /* 0xfe0000042404797e */ /* 0x000ee80008121908 */
[----:B------:R-:W3:Y:S04]  /*0ad0*/  LDG.E.ENL2.256 R16, R12, desc[UR4][R28.64] ;  /* 0xfe0000041c0c797e */ /* 0x000ee80008121910 */
[----:B------:R-:W2:Y:S01]  /*0ae0*/  LDG.E.ENL2.256 R32, R28, desc[UR4][R28.64+0x1000] ;  /* 0xfe0080041c1c797e */ /* 0x000ea20008121920 */
[----:B------:R-:W0:Y:S01]  /*0af0*/  S2R R2, SR_TID.X ;  /* 0x0000000000027919 */ /* 0x000e220000002100 */
[----:B---3--:R-:W-:Y:S01]  /*0b00*/  DMUL R4, R4, R12 ;  /* 0x0000000c04047228 */ /* 0x008fe20000000000 */
[----:B------:R-:W1:Y:S01]  /*0b10*/  LDC.64 R12, c[0x0][0x388] ;  /* 0x0000e200ff0c7b82 */ /* 0x000e620000000a00 */
[----:B------:R-:W-:-:S02]  /*0b20*/  DMUL R6, R6, R14 ;  /* 0x0000000e06067228 */ /* 0x000fc40000000000 */
[----:B------:R-:W-:Y:S02]  /*0b30*/  DMUL R8, R8, R16 ;  /* 0x0000001008087228 */ /* 0x000fe40000000000 */
[----:B------:R-:W-:Y:S02]  /*0b40*/  DMUL R10, R10, R18 ;  /* 0x000000120a0a7228 */ /* 0x000fe40000000000 */
[----:B--2---:R-:W-:Y:S02]  /*0b50*/  DMUL R20, R20, R28 ;  /* 0x0000001c14147228 */ /* 0x004fe40000000000 */
[----:B------:R-:W-:Y:S02]  /*0b60*/  DMUL R22, R22, R30 ;  /* 0x0000001e16167228 */ /* 0x000fe40000000000 */
[----:B------:R-:W-:Y:S02]  /*0b70*/  DMUL R24, R24, R32 ;  /* 0x0000002018187228 */ /* 0x000fe40000000000 */
[----:B------:R-:W-:Y:S01]  /*0b80*/  DMUL R26, R26, R34 ;  /* 0x000000221a1a7228 */ /* 0x000fe20000000000 */
[----:B-1----:R-:W-:-:S04]  /*0b90*/  IMAD.WIDE.U32 R12, R0, 0x8, R12 ;  /* 0x00000008000c7825 */ /* 0x002fc800078e000c */
[----:B0-----:R-:W-:-:S05]  /*0ba0*/  IMAD.WIDE.U32 R2, R2, 0x20, R12 ;  /* 0x0000002002027825 */ /* 0x001fca00078e000c */
[----:B------:R-:W-:Y:S04]  /*0bb0*/  STG.E.ENL2.256 desc[UR4][R2.64], R4, R8 ;  /* 0xf80000040208797f */ /* 0x000fe8000f121804 */
[----:B------:R-:W-:Y:S01]  /*0bc0*/  STG.E.ENL2.256 desc[UR4][R2.64+0x1000], R20, R24 ;  /* 0xf80080140218797f */ /* 0x000fe2000f121804 */
[----:B------:R-:W-:Y:S05]  /*0bd0*/  EXIT ;  /* 0x000000000000794d */ /* 0x000fea0003800000 */
.L_x_8547:
        /* <DEDUP_REMOVED lines=10> */
.L_x_27442:


//--------------------- .text._ZN2at6native29vectorized_elementwise_kernelILi8EZZZNS0_49_GLOBAL__N__b919a28f_16_Normalization_cu_5c38458736batch_norm_elementwise_backward_evalERKNS_6TensorES5_S5_S5_ENKUlvE0_clEvENKUlvE_clEvEUlddE_St5arrayIPcLm3EEEEviT0_T1_ --------------------------
	.section	.text._ZN2at6native29vectorized_elementwise_kernelILi8EZZZNS0_49_GLOBAL__N__b919a28f_16_Normalization_cu_5c38458736batch_norm_elementwise_backward_evalERKNS_6TensorES5_S5_S5_ENKUlvE0_clEvENKUlvE_clEvEUlddE_St5arrayIPcLm3EEEEviT0_T1_,"ax",@progbits
	.align	128
        .global         _ZN2at6native29vectorized_elementwise_kernelILi8EZZZNS0_49_GLOBAL__N__b919a28f_16_Normalization_cu_5c38458736batch_norm_elementwise_backward_evalERKNS_6TensorES5_S5_S5_ENKUlvE0_clEvENKUlvE_clEvEUlddE_St5arrayIPcLm3EEEEviT0_T1_
        .type           _ZN2at6native29vectorized_elementwise_kernelILi8EZZZNS0_49_GLOBAL__N__b919a28f_16_Normalization_cu_5c38458736batch_norm_elementwise_backward_evalERKNS_6TensorES5_S5_S5_ENKUlvE0_clEvENKUlvE_clEvEUlddE_St5arrayIPcLm3EEEEviT0_T1_,@function
        .size           _ZN2at6native29vectorized_elementwise_kernelILi8EZZZNS0_49_GLOBAL__N__b919a28f_16_Normalization_cu_5c38458736batch_norm_elementwise_backward_evalERKNS_6TensorES5_S5_S5_ENKUlvE0_clEvENKUlvE_clEvEUlddE_St5arrayIPcLm3EEEEviT0_T1_,(.L_x_27443 - _ZN2at6native29vectorized_elementwise_kernelILi8EZZZNS0_49_GLOBAL__N__b919a28f_16_Normalization_cu_5c38458736batch_norm_elementwise_backward_evalERKNS_6TensorES5_S5_S5_ENKUlvE0_clEvENKUlvE_clEvEUlddE_St5arrayIPcLm3EEEEviT0_T1_)
        .other          _ZN2at6native29vectorized_elementwise_kernelILi8EZZZNS0_49_GLOBAL__N__b919a28f_16_Normalization_cu_5c38458736batch_norm_elementwise_backward_evalERKNS_6TensorES5_S5_S5_ENKUlvE0_clEvENKUlvE_clEvEUlddE_St5arrayIPcLm3EEEEviT0_T1_,@"STO_CUDA_ENTRY STV_DEFAULT"
_ZN2at6native29vectorized_elementwise_kernelILi8EZZZNS0_49_GLOBAL__N__b919a28f_16_Normalization_cu_5c38458736batch_norm_elementwise_backward_evalERKNS_6TensorES5_S5_S5_ENKUlvE0_clEvENKUlvE_clEvEUlddE_St5arrayIPcLm3EEEEviT0_T1_:
.text._ZN2at6native29vectorized_elementwise_kernelILi8EZZZNS0_49_GLOBAL__N__b919a28f_16_Normalization_cu_5c38458736batch_norm_elementwise_backward_evalERKNS_6TensorES5_S5_S5_ENKUlvE0_clEvENKUlvE_clEvEUlddE_St5arrayIPcLm3EEEEviT0_T1_:
        /* <DEDUP_REMOVED lines=125> */
.L_x_8551:
[----:B------:R-:W-:-:S13]  /*07d0*/  ISETP.GE.U32.AND P0, PT, R3, R2, PT ;  /* 0x000000020300720c */ /* 0x000fda0003f06070 */
[----:B------:R-:W-:Y:S05]  /*07e0*/  @P0 BRA `(.L_x_8553) ;  /* 0x0000000000300947 */ /* 0x000fea0003800000 */
[----:B0-----:R-:W0:Y:S01]  /*07f0*/  LDC.64 R6, c[0x0][0x388] ;  /* 0x0000e200ff067b82 */ /* 0x001e220000000a00 */
[----:B------:R-:W-:Y:S01]  /*0800*/  LEA R11, R0, R3, 0xa ;  /* 0x00000003000b7211 */ /* 0x000fe200078e50ff */
[----:B------:R-:W-:-:S04]  /*0810*/  VIADD R3, R3, 0x80 ;  /* 0x0000008003037836 */ /* 0x000fc80000000000 */
[----:B0-----:R-:W-:-:S05]  /*0820*/  IMAD.WIDE.U32 R6, R11, 0x8, R6 ;  /* 0x000000080b067825 */ /* 0x001fca00078e0006 */
[----:B------:R1:W-:Y:S02]  /*0830*/  STG.E.64 desc[UR4][R6.64], R8 ;  /* 0x0000000806007986 */ /* 0x0003e4000c101b04 */
.L_x_8552:
[----:B------:R-:W-:-:S13]  /*0840*/  ISETP.GE.U32.AND P0, PT, R3, R2, PT ;  /* 0x000000020300720c */ /* 0x000fda0003f06070 */
[----:B------:R-:W-:Y:S05]  /*0850*/  @P0 BRA `(.L_x_8554) ;  /* 0x0000000000340947 */ /* 0x000fea0003800000 */
[----:B01----:R-:W0:Y:S01]  /*0860*/  LDC.64 R6, c[0x0][0x388] ;  /* 0x0000e200ff067b82 */ /* 0x003e220000000a00 */
[----:B------:R-:W-:Y:S01]  /*0870*/  LEA R9, R0, R3, 0xa ;  /* 0x0000000300097211 */ /* 0x000fe200078e50ff */
[----:B------:R-:W-:-:S04]  /*0880*/  VIADD R3, R3, 0x80 ;  /* 0x0000008003037836 */ /* 0x000fc80000000000 */
[----:B0-----:R-:W-:-:S05]  /*0890*/  IMAD.WIDE.U32 R6, R9, 0x8, R6 ;  /* 0x0000000809067825 */ /* 0x001fca00078e0006 */
[----:B------:R1:W-:Y:S02]  /*08a0*/  STG.E.64 desc[UR4][R6.64], R18 ;  /* 0x0000001206007986 */ /* 0x0003e4000c101b04 */
.L_x_8553:
        /* <DEDUP_REMOVED lines=8> */
.L_x_8554:
[----:B------:R-:W-:Y:S05]  /*0930*/  BSYNC.RELIABLE B1 ;  /* 0x0000000000017941 */ /* 0x000fea0003800100 */
.L_x_8550:
[----:B------:R-:W-:-:S13]  /*0940*/  ISETP.GE.U32.AND P0, PT, R3, R2, PT ;  /* 0x000000020300720c */ /* 0x000fda0003f06070 */
[----:B012---:R-:W0:Y:S01]  /*0950*/  @!P0 LDC.64 R6, c[0x0][0x388] ;  /* 0x0000e200ff068b82 */ /* 0x007e220000000a00 */
[----:B------:R-:W-:Y:S01]  /*0960*/  @!P0 LEA R9, R0, R3, 0xa ;  /* 0x0000000300098211 */ /* 0x000fe200078e50ff */
[----:B------:R-:W-:-:S04]  /*0970*/  @!P0 VIADD R3, R3, 0x80 ;  /* 0x0000008003038836 */ /* 0x000fc80000000000 */
[----:B0-----:R-:W-:-:S05]  /*0980*/  @!P0 IMAD.WIDE.U32 R6, R9, 0x8, R6 ;  /* 0x0000000809068825 */ /* 0x001fca00078e0006 */
[----:B------:R2:W-:Y:S02]  /*0990*/  @!P0 STG.E.64 desc[UR4][R6.64], R34 ;  /* 0x0000002206008986 */ /* 0x0005e4000c101b04 */
.L_x_8555:
[----:B------:R-:W-:Y:S05]  /*09a0*/  BSYNC.RECONVERGENT B0 ;  /* 0x0000000000007941 */ /* 0x000fea0003800200 */
.L_x_8549:
        /* <DEDUP_REMOVED lines=8> */
.L_x_8548:
        /* <DEDUP_REMOVED lines=27> */
.L_x_8556:
        /* <DEDUP_REMOVED lines=10> */
.L_x_27443:


//--------------------- .text._ZN2at6native18elementwise_kernelILi128ELi4EZNS0_15gpu_kernel_implIZZZNS0_49_GLOBAL__N__b919a28f_16_Normalization_cu_5c38458736batch_norm_elementwise_backward_evalERKNS_6TensorES6_S6_S6_ENKUlvE_clEvENKUlvE2_clEvEUlN3c108BFloat16EffE_EEvRNS_18TensorIteratorBaseERKT_EUliE_EEviT1_ --------------------------
	.section	.text._ZN2at6native18elementwise_kernelILi128ELi4EZNS0_15gpu_kernel_implIZZZNS0_49_GLOBAL__N__b919a28f_16_Normalization_cu_5c38458736batch_norm_elementwise_backward_evalERKNS_6TensorES6_S6_S6_ENKUlvE_clEvENKUlvE2_clEvEUlN3c108BFloat16EffE_EEvRNS_18TensorIteratorBaseERKT_EUliE_EEviT1_,"ax",@progbits
	.align	128
        .global         _ZN2at6native18elementwise_kernelILi128ELi4EZNS0_15gpu_kernel_implIZZZNS0_49_GLOBAL__N__b919a28f_16_Normalization_cu_5c38458736batch_norm_elementwise_backward_evalERKNS_6TensorES6_S6_S6_ENKUlvE_clEvENKUlvE2_clEvEUlN3c108BFloat16EffE_EEvRNS_18TensorIteratorBaseERKT_EUliE_EEviT1_
        .type           _ZN2at6native18elementwise_kernelILi128ELi4EZNS0_15gpu_kernel_implIZZZNS0_49_GLOBAL__N__b919a28f_16_Normalization_cu_5c38458736batch_norm_elementwise_backward_evalERKNS_6TensorES6_S6_S6_ENKUlvE_clEvENKUlvE2_clEvEUlN3c108BFloat16EffE_EEvRNS_18TensorIteratorBaseERKT_EUliE_EEviT1_,@function
        .size           _ZN2at6native18elementwise_kernelILi128ELi4EZNS0_15gpu_kernel_implIZZZNS0_49_GLOBAL__N__b919a28f_16_Normalization_cu_5c38458736batch_norm_elementwise_backward_evalERKNS_6TensorES6_S6_S6_ENKUlvE_clEvENKUlvE2_clEvEUlN3c108BFloat16EffE_EEvRNS_18TensorIteratorBaseERKT_EUliE_EEviT1_,(.L_x_27444 - _ZN2at6native18elementwise_kernelILi128ELi4EZNS0_15gpu_kernel_implIZZZNS0_49_GLOBAL__N__b919a28f_16_Normalization_cu_5c38458736batch_norm_elementwise_backward_evalERKNS_6TensorES6_S6_S6_ENKUlvE_clEvENKUlvE2_clEvEUlN3c108BFloat16EffE_EEvRNS_18TensorIteratorBaseERKT_EUliE_EEviT1_)
        .other          _ZN2at6native18elementwise_kernelILi128ELi4EZNS0_15gpu_kernel_implIZZZNS0_49_GLOBAL__N__b919a28f_16_Normalization_cu_5c38458736batch_norm_elementwise_backward_evalERKNS_6TensorES6_S6_S6_ENKUlvE_clEvENKUlvE2_clEvEUlN3c108BFloat16EffE_EEvRNS_18TensorIteratorBaseERKT_EUliE_EEviT1_,@"STO_CUDA_ENTRY STV_DEFAULT"
_ZN2at6native18elementwise_kernelILi128ELi4EZNS0_15gpu_kernel_implIZZZNS0_49_GLOBAL__N__b919a28f_16_Normalization_cu_5c38458736batch_norm_elementwise_backward_evalERKNS_6TensorES6_S6_S6_ENKUlvE_clEvENKUlvE2_clEvEUlN3c108BFloat16EffE_EEvRNS_18TensorIteratorBaseERKT_EUliE_EEviT1_:
.text._ZN2at6native18elementwise_kernelILi128ELi4EZNS0_15gpu_kernel_implIZZZNS0_49_GLOBAL__N__b919a28f_16_Normalization_cu_5c38458736batch_norm_elementwise_backward_evalERKNS_6TensorES6_S6_S6_ENKUlvE_clEvENKUlvE2_clEvEUlN3c108BFloat16EffE_EEvRNS_18TensorIteratorBaseERKT_EUliE_EEviT1_:
        /* <DEDUP_REMOVED lines=12> */
[----:B------:R-:W-:Y:S01]  /*00c0*/  UISETP.LT.U32.AND UP0, UPT, UR42, 0x18, UPT ;  /* 0x000000182a00788c */ /* 0x000fe2000bf01070 */
[----:B------:R-:W2:Y:S03]  /*00d0*/  LDCU.U8 UR44, c[0x0][0x669] ;  /* 0x0000cd20ff2c77ac */ /* 0x000ea60008000000 */
[----:B-1----:R-:W-:Y:S01]  /*00e0*/  LOP3.LUT R17, R17, UR4, RZ, 0xfc, !PT ;  /* 0x0000000411117c12 */ /* 0x002fe2000f8efcff */
[----:B------:R-:W-:-:S03]  /*00f0*/  USEL UR38, UR42, 0x18, UP0 ;  /* 0x000000182a267887 */ /* 0x000fc60008000000 */
[----:B----4-:R-:W-:Y:S01]  /*0100*/  ISETP.GE.AND P0, PT, R17, UR5, PT ;  /* 0x0000000511007c0c */ /* 0x010fe2000bf06270 */
[----:B------:R-:W-:-:S12]  /*0110*/  UIADD3 UR38, UPT, UPT, UR38, 0x1, URZ ;  /* 0x0000000126267890 */ /* 0x000fd8000fffe0ff */
[----:B0-23--:R-:W-:Y:S05]  /*0120*/  @P0 BRA `(.L_x_8558) ;  /* 0x0000005000e00947 */ /* 0x00dfea0003800000 */
[----:B------:R-:W-:Y:S01]  /*0130*/  UISETP.NE.AND UP0, UPT, UR41, URZ, UPT ;  /* 0x000000ff2900728c */ /* 0x000fe2000bf05270 */
[----:B------:R-:W-:Y:S02]  /*0140*/  IMAD.MOV.U32 R19, RZ, RZ, RZ ;  /* 0x000000ffff137224 */ /* 0x000fe400078e00ff */
[----:B------:R-:W-:Y:S02]  /*0150*/  IMAD.MOV.U32 R22, RZ, RZ, RZ ;  /* 0x000000ffff167224 */ /* 0x000fe400078e00ff */
[----:B------:R-:W-:Y:S02]  /*0160*/  IMAD.MOV.U32 R0, RZ, RZ, RZ ;  /* 0x000000ffff007224 */ /* 0x000fe400078e00ff */
[----:B------:R-:W-:Y:S02]  /*0170*/  IMAD.MOV.U32 R16, RZ, RZ, RZ ;  /* 0x000000ffff107224 */ /* 0x000fe400078e00ff */
[----:B------:R-:W-:Y:S05]  /*0180*/  BRA.U !UP0, `(.L_x_8559) ;  /* 0x0000001508d47547 */ /* 0x000fea000b800000 */
[----:B------:R-:W0:Y:S01]  /*0190*/  LDCU.64 UR4, c[0x0][0x390] ;  /* 0x00007200ff0477ac */ /* 0x000e220008000a00 */
[----:B------:R-:W-:Y:S01]  /*01a0*/  HFMA2 R16, -RZ, RZ, 0, 0 ;  /* 0x00000000ff107431 */ /* 0x000fe200000001ff */
[----:B------:R-:W1:Y:S01]  /*01b0*/  LDCU UR6, c[0x0][0x38c] ;  /* 0x00007180ff0677ac */ /* 0x000e620008000800 */
[----:B------:R-:W2:Y:S01]  /*01c0*/  LDCU.64 UR8, c[0x0][0x4b8] ;  /* 0x00009700ff0877ac */ /* 0x000ea20008000a00 */
[----:B------:R-:W3:Y:S01]  /*01d0*/  LDCU.64 UR10, c[0x0][0x4c0] ;  /* 0x00009800ff0a77ac */ /* 0x000ee20008000a00 */
[----:B------:R-:W-:Y:S01]  /*01e0*/  UISETP.NE.AND UP0, UPT, UR42, URZ, UPT ;  /* 0x000000ff2a00728c */ /* 0x000fe2000bf05270 */
[----:B0-----:R-:W-:-:S05]  /*01f0*/  IMAD.HI.U32 R2, R17, UR4, R16 ;  /* 0x0000000411027c27 */ /* 0x001fca000f8e0010 */
[----:B------:R-:W-:-:S05]  /*0200*/  SHF.R.U32.HI R3, RZ, UR5, R2 ;  /* 0x00000005ff037c19 */ /* 0x000fca0008011602 */
[----:B------:R-:W-:-:S04]  /*0210*/  IMAD.MOV R0, RZ, RZ, -R3 ;  /* 0x000000ffff007224 */ /* 0x000fc800078e0a03 */
[----:B-1----:R-:W-:-:S04]  /*0220*/  IMAD R19, R0, UR6, R17 ;  /* 0x0000000600137c24 */ /* 0x002fc8000f8e0211 */
[C---:B--2---:R-:W-:Y:S02]  /*0230*/  IMAD R16, R19.reuse, UR8, RZ ;  /* 0x0000000813107c24 */ /* 0x044fe4000f8e02ff */
[C---:B------:R-:W-:Y:S02]  /*0240*/  IMAD R0, R19.reuse, UR9, RZ ;  /* 0x0000000913007c24 */ /* 0x040fe4000f8e02ff */
[C---:B---3--:R-:W-:Y:S02]  /*0250*/  IMAD R22, R19.reuse, UR10, RZ ;  /* 0x0000000a13167c24 */ /* 0x048fe4000f8e02ff */
[----:B------:R-:W-:Y:S01]  /*0260*/  IMAD R19, R19, UR11, RZ ;  /* 0x0000000b13137c24 */ /* 0x000fe2000f8e02ff */
[----:B------:R-:W-:Y:S06]  /*0270*/  BRA.U !UP0, `(.L_x_8559) ;  /* 0x0000001508987547 */ /* 0x000fec000b800000 */
[----:B------:R-:W0:Y:S01]  /*0280*/  LDCU.64 UR6, c[0x0][0x398] ;  /* 0x00007300ff0677ac */ /* 0x000e220008000a00 */
[----:B------:R-:W-:Y:S01]  /*0290*/  IMAD.MOV.U32 R2, RZ, RZ, RZ ;  /* 0x000000ffff027224 */ /* 0x000fe200078e00ff */
[----:B------:R-:W1:Y:S01]  /*02a0*/  LDCU UR4, c[0x0][0x3a0] ;  /* 0x00007400ff0477ac */ /* 0x000e620008000800 */
[----:B------:R-:W2:Y:S01]  /*02b0*/  LDCU.64 UR8, c[0x0][0x4c8] ;  /* 0x00009900ff0877ac */ /* 0x000ea20008000a00 */
[----:B------:R-:W3:Y:S01]  /*02c0*/  LDCU.64 UR10, c[0x0][0x4d0] ;  /* 0x00009a00ff0a77ac */ /* 0x000ee20008000a00 */
[----:B------:R-:W-:Y:S01]  /*02d0*/  UISETP.NE.AND UP0, UPT, UR38, 0x2, UPT ;  /* 0x000000022600788c */ /* 0x000fe2000bf05270 */
[----:B0-----:R-:W-:-:S05]  /*02e0*/  IMAD.HI.U32 R4, R3, UR7, R2 ;  /* 0x0000000703047c27 */ /* 0x001fca000f8e0002 */
[----:B-1----:R-:W-:-:S05]  /*02f0*/  SHF.R.U32.HI R5, RZ, UR4, R4 ;  /* 0x00000004ff057c19 */ /* 0x002fca0008011604 */
[----:B------:R-:W-:-:S04]  /*0300*/  IMAD.MOV R2, RZ, RZ, -R5 ;  /* 0x000000ffff027224 */ /* 0x000fc800078e0a05 */
[----:B------:R-:W-:-:S04]  /*0310*/  IMAD R3, R2, UR6, R3 ;  /* 0x0000000602037c24 */ /* 0x000fc8000f8e0203 */
[C---:B--2---:R-:W-:Y:S02]  /*0320*/  IMAD R16, R3.reuse, UR8, R16 ;  /* 0x0000000803107c24 */ /* 0x044fe4000f8e0210 */
[C---:B------:R-:W-:Y:S02]  /*0330*/  IMAD R0, R3.reuse, UR9, R0 ;  /* 0x0000000903007c24 */ /* 0x040fe4000f8e0200 */
[C---:B---3--:R-:W-:Y:S02]  /*0340*/  IMAD R22, R3.reuse, UR10, R22 ;  /* 0x0000000a03167c24 */ /* 0x048fe4000f8e0216 */
[----:B------:R-:W-:Y:S01]  /*0350*/  IMAD R19, R3, UR11, R19 ;  /* 0x0000000b03137c24 */ /* 0x000fe2000f8e0213 */
        /* <DEDUP_REMOVED lines=38> */
[----:B------:R-:W-:-:S05]  /*05c0*/  SHF.R.U32.HI R3, RZ, UR5, R2 ;  /* 0x00000005ff037c19 */ /* 0x000fca0008011602 */
[----:B------:R-:W-:-:S04]  /*05d0*/  IMAD.MOV R4, RZ, RZ, -R3 ;  /* 0x000000ffff047224 */ /* 0x000fc800078e0a03 */
[----:B-1----:R-:W-:-:S04]  /*05e0*/  IMAD R5, R4, UR6, R5 ;  /* 0x0000000604057c24 */ /* 0x002fc8000f8e0205 */
[C---:B--2---:R-:W-:Y:S02]  /*05f0*/  IMAD R16, R5.reuse, UR8, R16 ;  /* 0x0000000805107c24 */ /* 0x044fe4000f8e0210 */
[C---:B------:R-:W-:Y:S02]  /*0600*/  IMAD R0, R5.reuse, UR9, R0 ;  /* 0x0000000905007c24 */ /* 0x040fe4000f8e0200 */
[C---:B---3--:R-:W-:Y:S02]  /*0610*/  IMAD R22, R5.reuse, UR10, R22 ;  /* 0x0000000a05167c24 */ /* 0x048fe4000f8e0216 */
[----:B------:R-:W-:Y:S01]  /*0620*/  IMAD R19, R5, UR11, R19 ;  /* 0x0000000b05137c24 */ /* 0x000fe2000f8e0213 */
[----:B------:R-:W-:Y:S06]  /*0630*/  BRA.U !UP0, `(.L_x_8559) ;  /* 0x0000001108a87547 */ /* 0x000fec000b800000 */
[----:B------:R-:W0:Y:S01]  /*0640*/  LDCU.64 UR6, c[0x0][0x3c8] ;  /* 0x00007900ff0677ac */ /* 0x000e220008000a00 */
[----:B------:R-:W-:Y:S01]  /*0650*/  MOV R2, RZ ;  /* 0x000000ff00027202 */ /* 0x000fe20000000f00 */
        /* <DEDUP_REMOVED lines=74> */
[----:B------:R-:W-:Y:S01]  /*0b00*/  HFMA2 R4, -RZ, RZ, 0, 0 ;  /* 0x00000000ff047431 */ /* 0x000fe200000001ff */
        /* <DEDUP_REMOVED lines=213> */
[----:B0-----:R-:W-:-:S05]  /*1860*/  IMAD.HI.U32 R2, R5, UR4, R4 ;  /* 0x0000000405027c27 */ /* 0x001fca000f8e0004 */
[----:B------:R-:W-:-:S05]  /*1870*/  SHF.R.U32.HI R2, RZ, UR5, R2 ;  /* 0x00000005ff027c19 */ /* 0x000fca0008011602 */
[----:B------:R-:W-:-:S04]  /*1880*/  IMAD.MOV R3, RZ, RZ, -R2 ;  /* 0x000000ffff037224 */ /* 0x000fc800078e0a02 */
[----:B-1----:R-:W-:-:S04]  /*1890*/  IMAD R5, R3, UR6, R5 ;  /* 0x0000000603057c24 */ /* 0x002fc8000f8e0205 */
[C---:B--2---:R-:W-:Y:S02]  /*18a0*/  IMAD R16, R5.reuse, UR8, R16 ;  /* 0x0000000805107c24 */ /* 0x044fe4000f8e0210 */
[C---:B------:R-:W-:Y:S02]  /*18b0*/  IMAD R0, R5.reuse, UR9, R0 ;  /* 0x0000000905007c24 */ /* 0x040fe4000f8e0200 */
[C---:B---3--:R-:W-:Y:S02]  /*18c0*/  IMAD R22, R5.reuse, UR10, R22 ;  /* 0x0000000a05167c24 */ /* 0x048fe4000f8e0216 */
[----:B------:R-:W-:-:S07]  /*18d0*/  IMAD R19, R5, UR11, R19 ;  /* 0x0000000b05137c24 */ /* 0x000fce000f8e0213 */
.L_x_8559:
[----:B------:R-:W0:Y:S01]  /*18e0*/  LDCU.64 UR6, c[0x0][0x650] ;  /* 0x0000ca00ff0677ac */ /* 0x000e220008000a00 */
        /* <DEDUP_REMOVED lines=18> */
.L_x_8563:
[----:B------:R-:W2:Y:S02]  /*1a10*/  LDG.E.U8 R2, desc[UR36][R2.64] ;  /* 0x0000002402027981 */ /* 0x000ea4000c1e1100 */
[----:B--2---:R-:W-:-:S04]  /*1a20*/  I2FP.F32.U32 R0, R2 ;  /* 0x0000000200007245 */ /* 0x004fc80000201000 */
[----:B------:R-:W-:-:S04]  /*1a30*/  F2FP.BF16.F32.PACK_AB R0, RZ, R0 ;  /* 0x00000000ff00723e */ /* 0x000fc800000010ff */
[----:B------:R-:W-:Y:S01]  /*1a40*/  PRMT R18, R0, 0x7610, R18 ;  /* 0x0000761000127816 */ /* 0x000fe20000000012 */
[----:B------:R-:W-:Y:S06]  /*1a50*/  BRA `(.L_x_8565) ;  /* 0x0000000c00c07947 */ /* 0x000fec0003800000 */
.L_x_8562:
        /* <DEDUP_REMOVED lines=11> */
.L_x_8567:
[----:B------:R-:W2:Y:S02]  /*1b10*/  LDG.E R2, desc[UR36][R2.64] ;  /* 0x0000002402027981 */ /* 0x000ea4000c1e1900 */
[----:B--2---:R-:W-:-:S04]  /*1b20*/  I2FP.F32.S32 R0, R2 ;  /* 0x0000000200007245 */ /* 0x004fc80000201400 */
[----:B------:R-:W-:-:S04]  /*1b30*/  F2FP.BF16.F32.PACK_AB R0, RZ, R0 ;  /* 0x00000000ff00723e */ /* 0x000fc800000010ff */
[----:B------:R-:W-:Y:S01]  /*1b40*/  PRMT R18, R0, 0x7610, R18 ;  /* 0x0000761000127816 */ /* 0x000fe20000000012 */
[----:B------:R-:W-:Y:S06]  /*1b50*/  BRA `(.L_x_8565) ;  /* 0x0000000c00807947 */ /* 0x000fec0003800000 */
.L_x_8566:
[----:B------:R-:W2:Y:S02]  /*1b60*/  LDG.E.U16 R2, desc[UR36][R2.64] ;  /* 0x0000002402027981 */ /* 0x000ea4000c1e1500 */
[----:B--2---:R-:W0:Y:S02]  /*1b70*/  I2F.S16 R0, R2 ;  /* 0x0000000200007306 */ /* 0x004e240000101400 */
[----:B0-----:R-:W-:-:S04]  /*1b80*/  F2FP.BF16.F32.PACK_AB R0, RZ, R0 ;  /* 0x00000000ff00723e */ /* 0x001fc800000010ff */
[----:B------:R-:W-:Y:S01]  /*1b90*/  PRMT R18, R0, 0x7610, R18 ;  /* 0x0000761000127816 */ /* 0x000fe20000000012 */
[----:B------:R-:W-:Y:S06]  /*1ba0*/  BRA `(.L_x_8565) ;  /* 0x0000000c006c7947 */ /* 0x000fec0003800000 */
.L_x_8561:
        /* <DEDUP_REMOVED lines=9> */
.L_x_8569:
[----:B------:R-:W2:Y:S02]  /*1c40*/  LDG.E.U16 R0, desc[UR36][R2.64] ;  /* 0x0000002402007981 */ /* 0x000ea4000c1e1500 */
[----:B--2---:R-:W-:-:S05]  /*1c50*/  HADD2.F32 R0, -RZ, R0.H0_H0 ;  /* 0x20000000ff007230 */ /* 0x004fca0000004100 */
[----:B------:R-:W-:-:S04]  /*1c60*/  F2FP.BF16.F32.PACK_AB R0, RZ, R0 ;  /* 0x00000000ff00723e */ /* 0x000fc800000010ff */
[----:B------:R-:W-:Y:S01]  /*1c70*/  PRMT R18, R0, 0x7610, R18 ;  /* 0x0000761000127816 */ /* 0x000fe20000000012 */
[----:B------:R-:W-:Y:S06]  /*1c80*/  BRA `(.L_x_8565) ;  /* 0x0000000c00347947 */ /* 0x000fec0003800000 */
.L_x_8568:
        /* <DEDUP_REMOVED lines=9> */
.L_x_8571:
[----:B------:R-:W2:Y:S02]  /*1d20*/  LDG.E.U16 R2, desc[UR36][R2.64] ;  /* 0x0000002402027981 */ /* 0x000ea4000c1e1500 */
[----:B--2---:R-:W-:-:S05]  /*1d30*/  HADD2.F32 R0, -RZ, R2.H0_H0 ;  /* 0x20000002ff007230 */ /* 0x004fca0000004100 */
[----:B------:R-:W-:-:S04]  /*1d40*/  F2FP.BF16.F32.PACK_AB R0, RZ, R0 ;  /* 0x00000000ff00723e */ /* 0x000fc800000010ff */
[----:B------:R-:W-:Y:S01]  /*1d50*/  PRMT R18, R0, 0x7610, R18 ;  /* 0x0000761000127816 */ /* 0x000fe20000000012 */
[----:B------:R-:W-:Y:S06]  /*1d60*/  BRA `(.L_x_8565) ;  /* 0x0000000800fc7947 */ /* 0x000fec0003800000 */
.L_x_8570:
        /* <DEDUP_REMOVED lines=9> */
.L_x_8560:
        /* <DEDUP_REMOVED lines=14> */
.L_x_8574:
        /* <DEDUP_REMOVED lines=9> */
.L_x_8573:
        /* <DEDUP_REMOVED lines=27> */
.L_x_8576:
        /* <DEDUP_REMOVED lines=14> */
.L_x_8575:
[----:B------:R0:W5:Y:S01]  /*2200*/  LDG.E.U16 R18, desc[UR36][R2.64] ;  /* 0x0000002402127981 */ /* 0x000162000c1e1500 */
[----:B------:R-:W-:Y:S05]  /*2210*/  BRA `(.L_x_8565) ;  /* 0x0000000400d07947 */ /* 0x000fea0003800000 */
.L_x_8572:
        /* <DEDUP_REMOVED lines=13> */
.L_x_8579:
        /* <DEDUP_REMOVED lines=21> */
.L_x_8583:
[----:B------:R-:W-:Y:S05]  /*2440*/  BSYNC.RECONVERGENT B1 ;  /* 0x0000000000017941 */ /* 0x000fea0003800200 */
.L_x_8582:
[----:B------:R-:W-:Y:S01]  /*2450*/  IMAD.SHL.U32 R0, R0, 0x100000, RZ ;  /* 0x0010000000007824 */ /* 0x000fe200078e00ff */
[----:B------:R-:W-:-:S04]  /*2460*/  LEA R2, R2, 0x3b800000, 0x17 ;  /* 0x3b80000002027811 */ /* 0x000fc800078eb8ff */
[----:B------:R-:W-:-:S07]  /*2470*/  LOP3.LUT R0, R2, R0, R7, 0xfe, !PT ;  /* 0x0000000002007212 */ /* 0x000fce00078efe07 */
.L_x_8581:
[----:B------:R-:W-:Y:S05]  /*2480*/  BSYNC.RECONVERGENT B0 ;  /* 0x0000000000007941 */ /* 0x000fea0003800200 */
.L_x_8580:
[----:B------:R-:W-:-:S04]  /*2490*/  F2FP.BF16.F32.PACK_AB R0, RZ, R0 ;  /* 0x00000000ff00723e */ /* 0x000fc800000010ff */
[----:B------:R-:W-:Y:S01]  /*24a0*/  PRMT R18, R0, 0x7610, R18 ;  /* 0x0000761000127816 */ /* 0x000fe20000000012 */
[----:B------:R-:W-:Y:S06]  /*24b0*/  BRA `(.L_x_8565) ;  /* 0x0000000400287947 */ /* 0x000fec0003800000 */
.L_x_8578:
        /* <DEDUP_REMOVED lines=21> */
.L_x_8587:
[----:B------:R-:W-:Y:S05]  /*2610*/  BSYNC.RECONVERGENT B1 ;  /* 0x0000000000017941 */ /* 0x000fea0003800200 */
.L_x_8586:
[----:B------:R-:W-:Y:S01]  /*2620*/  IMAD.SHL.U32 R0, R0, 0x200000, RZ ;  /* 0x0020000000007824 */ /* 0x000fe200078e00ff */
[----:B------:R-:W-:-:S04]  /*2630*/  LEA R2, R2, 0x37800000, 0x17 ;  /* 0x3780000002027811 */ /* 0x000fc800078eb8ff */
[----:B------:R-:W-:-:S07]  /*2640*/  LOP3.LUT R0, R2, R0, R7, 0xfe, !PT ;  /* 0x0000000002007212 */ /* 0x000fce00078efe07 */
.L_x_8585:
[----:B------:R-:W-:Y:S05]  /*2650*/  BSYNC.RECONVERGENT B0 ;  /* 0x0000000000007941 */ /* 0x000fea0003800200 */
.L_x_8584:
[----:B------:R-:W-:-:S04]  /*2660*/  F2FP.BF16.F32.PACK_AB R0, RZ, R0 ;  /* 0x00000000ff00723e */ /* 0x000fc800000010ff */
[----:B------:R-:W-:Y:S01]  /*2670*/  PRMT R18, R0, 0x7610, R18 ;  /* 0x0000761000127816 */ /* 0x000fe20000000012 */
[----:B------:R-:W-:Y:S06]  /*2680*/  BRA `(.L_x_8565) ;  /* 0x0000000000b47947 */ /* 0x000fec0003800000 */
.L_x_8577:
[----:B------:R-:W-:-:S09]  /*2690*/  UISETP.NE.AND UP0, UPT, UR4, 0x1c, UPT ;  /* 0x0000001c0400788c */ /* 0x000fd2000bf05270 */
[----:B------:R-:W-:Y:S05]  /*26a0*/  BRA.U !UP0, `(.L_x_8588) ;  /* 0x00000001089c7547 */ /* 0x000fea000b800000 */
[----:B------:R-:W-:-:S09]  /*26b0*/  UISETP.NE.AND UP0, UPT, UR4, 0x1d, UPT ;  /* 0x0000001d0400788c */ /* 0x000fd2000bf05270 */
[----:B------:R-:W-:Y:S05]  /*26c0*/  BRA.U !UP0, `(.L_x_8589) ;  /* 0x0000000108807547 */ /* 0x000fea000b800000 */
[----:B------:R-:W-:-:S09]  /*26d0*/  UISETP.NE.AND UP0, UPT, UR4, 0x2c, UPT ;  /* 0x0000002c0400788c */ /* 0x000fd2000bf05270 */
[----:B------:R-:W-:Y:S05]  /*26e0*/  BRA.U !UP0, `(.L_x_8590) ;  /* 0x0000000108487547 */ /* 0x000fea000b800000 */
.L_x_8564:
        /* <DEDUP_REMOVED lines=8> */
[----:B0-----:R-:W-:Y:S01]  /*2770*/  MOV R4, UR4 ;  /* 0x0000000400047c02 */ /* 0x001fe20008000f00 */
[----:B------:R-:W-:-:S02]  /*2780*/  IMAD.U32 R5, RZ, RZ, UR5 ;  /* 0x00000005ff057e24 */ /* 0x000fc4000f8e00ff */
[----:B-1----:R-:W-:Y:S02]  /*2790*/  IMAD.U32 R6, RZ, RZ, UR6 ;  /* 0x00000006ff067e24 */ /* 0x002fe4000f8e00ff */
[----:B------:R-:W-:Y:S02]  /*27a0*/  IMAD.U32 R7, RZ, RZ, UR7 ;  /* 0x00000007ff077e24 */ /* 0x000fe4000f8e00ff */
[----:B---3--:R-:W-:Y:S01]  /*27b0*/  IMAD.U32 R10, RZ, RZ, UR8 ;  /* 0x00000008ff0a7e24 */ /* 0x008fe2000f8e00ff */
[----:B------:R-:W-:-:S07]  /*27c0*/  MOV R11, UR9 ;  /* 0x00000009000b7c02 */ /* 0x000fce0008000f00 */
[----:B------:R-:W-:-:S07]  /*27d0*/  LEPC R20, `(.L_x_8591) ;  /* 0x000000001014794e */ /* 0x000fce0000000000 */
[----:B--2---:R-:W-:Y:S05]  /*27e0*/  CALL.ABS.NOINC R2 ;  /* 0x0000000002007343 */ /* 0x004fea0003c00000 */
.L_x_8591:
[----:B------:R-:W-:Y:S01]  /*27f0*/  PRMT R18, RZ, 0x7610, R18 ;  /* 0x00007610ff127816 */ /* 0x000fe20000000012 */
[----:B------:R-:W-:Y:S06]  /*2800*/  BRA `(.L_x_8565) ;  /* 0x0000000000547947 */ /* 0x000fec0003800000 */
.L_x_8590:
        /* <DEDUP_REMOVED lines=8> */
.L_x_8593:
[----:B------:R-:W-:Y:S05]  /*2890*/  BSYNC.RECONVERGENT B0 ;  /* 0x0000000000007941 */ /* 0x000fea0003800200 */
.L_x_8592:
[----:B------:R-:W-:-:S04]  /*28a0*/  F2FP.BF16.F32.PACK_AB R0, RZ, R0 ;  /* 0x00000000ff00723e */ /* 0x000fc800000010ff */
[----:B------:R-:W-:Y:S01]  /*28b0*/  PRMT R18, R0, 0x7610, R18 ;  /* 0x0000761000127816 */ /* 0x000fe20000000012 */
[----:B------:R-:W-:Y:S06]  /*28c0*/  BRA `(.L_x_8565) ;  /* 0x0000000000247947 */ /* 0x000fec0003800000 */
.L_x_8589:
[----:B------:R-:W2:Y:S02]  /*28d0*/  LDG.E.64 R2, desc[UR36][R2.64] ;  /* 0x0000002402027981 */ /* 0x000ea4000c1e1b00 */
[----:B--2---:R-:W0:Y:S02]  /*28e0*/  I2F.U64 R0, R2 ;  /* 0x0000000200007312 */ /* 0x004e240000301000 */
[----:B0-----:R-:W-:-:S04]  /*28f0*/  F2FP.BF16.F32.PACK_AB R0, RZ, R0 ;  /* 0x00000000ff00723e */ /* 0x001fc800000010ff */
[----:B------:R-:W-:Y:S01]  /*2900*/  PRMT R18, R0, 0x7610, R18 ;  /* 0x0000761000127816 */ /* 0x000fe20000000012 */
[----:B------:R-:W-:Y:S06]  /*2910*/  BRA `(.L_x_8565) ;  /* 0x0000000000107947 */ /* 0x000fec0003800000 */
.L_x_8588:
[----:B------:R-:W2:Y:S02]  /*2920*/  LDG.E R2, desc[UR36][R2.64] ;  /* 0x0000002402027981 */ /* 0x000ea4000c1e1900 */
[----:B--2---:R-:W-:-:S04]  /*2930*/  I2FP.F32.U32 R0, R2 ;  /* 0x0000000200007245 */ /* 0x004fc80000201000 */
[----:B------:R-:W-:-:S04]  /*2940*/  F2FP.BF16.F32.PACK_AB R0, RZ, R0 ;  /* 0x00000000ff00723e */ /* 0x000fc800000010ff */
[----:B------:R-:W-:-:S07]  /*2950*/  PRMT R18, R0, 0x7610, R18 ;  /* 0x0000761000127816 */ /* 0x000fce0000000012 */
.L_x_8565:
        /* <DEDUP_REMOVED lines=18> */
.L_x_8598:
[----:B------:R-:W2:Y:S02]  /*2a80*/  LDG.E.U8 R2, desc[UR36][R2.64] ;  /* 0x0000002402027981 */ /* 0x000ea4000c1e1100 */
[----:B--2---:R-:W-:Y:S01]  /*2a90*/  I2FP.F32.U32 R22, R2 ;  /* 0x0000000200167245 */ /* 0x004fe20000201000 */
[----:B------:R-:W-:Y:S06]  /*2aa0*/  BRA `(.L_x_8600) ;  /* 0x0000000c00247947 */ /* 0x000fec0003800000 */
.L_x_8597:
        /* <DEDUP_REMOVED lines=9> */
.L_x_8602:
[----:B------:R-:W2:Y:S02]  /*2b40*/  LDG.E R2, desc[UR36][R2.64] ;  /* 0x0000002402027981 */ /* 0x000ea4000c1e1900 */
[----:B--2---:R-:W-:Y:S01]  /*2b50*/  I2FP.F32.S32 R22, R2 ;  /* 0x0000000200167245 */ /* 0x004fe20000201400 */
[----:B------:R-:W-:Y:S06]  /*2b60*/  BRA `(.L_x_8600) ;  /* 0x0000000800f47947 */ /* 0x000fec0003800000 */
.L_x_8601:
[----:B------:R-:W2:Y:S02]  /*2b70*/  LDG.E.U16 R2, desc[UR36][R2.64] ;  /* 0x0000002402027981 */ /* 0x000ea4000c1e1500 */
[----:B--2---:R2:W3:Y:S01]  /*2b80*/  I2F.S16 R22, R2 ;  /* 0x0000000200167306 */ /* 0x0044e20000101400 */
[----:B------:R-:W-:Y:S05]  /*2b90*/  BRA `(.L_x_8600) ;  /* 0x0000000800e87947 */ /* 0x000fea0003800000 */
.L_x_8596:
        /* <DEDUP_REMOVED lines=8> */
.L_x_8604:
[----:B------:R-:W2:Y:S02]  /*2c20*/  LDG.E.U16 R2, desc[UR36][R2.64] ;  /* 0x0000002402027981 */ /* 0x000ea4000c1e1500 */
[----:B--2---:R-:W-:Y:S01]  /*2c30*/  HADD2.F32 R22, -RZ, R2.H0_H0 ;  /* 0x20000002ff167230 */ /* 0x004fe20000004100 */
[----:B------:R-:W-:Y:S06]  /*2c40*/  BRA `(.L_x_8600) ;  /* 0x0000000800bc7947 */ /* 0x000fec0003800000 */
.L_x_8603:
        /* <DEDUP_REMOVED lines=8> */
.L_x_8606:
[----:B------:R-:W2:Y:S02]  /*2cd0*/  LDG.E.U16 R2, desc[UR36][R2.64] ;  /* 0x0000002402027981 */ /* 0x000ea4000c1e1500 */
[----:B--2---:R-:W-:Y:S01]  /*2ce0*/  HADD2.F32 R22, -RZ, R2.H0_H0 ;  /* 0x20000002ff167230 */ /* 0x004fe20000004100 */
[----:B------:R-:W-:Y:S06]  /*2cf0*/  BRA `(.L_x_8600) ;  /* 0x0000000800907947 */ /* 0x000fec0003800000 */
.L_x_8605:
[----:B------:R-:W2:Y:S01]  /*2d00*/  LDG.E.64 R2, desc[UR36][R2.64] ;  /* 0x0000002402027981 */ /* 0x000ea2000c1e1b00 */
[----:B------:R-:W-:Y:S01]  /*2d10*/  UMOV UR4, 0xf0000000 ;  /* 0xf000000000047882 */ /* 0x000fe20000000000 */
[----:B------:R-:W-:Y:S01]  /*2d20*/  UMOV UR5, 0x380fffff ;  /* 0x380fffff00057882 */ /* 0x000fe20000000000 */
[----:B--2---:R-:W0:Y:S01]  /*2d30*/  F2F.F32.F64 R22, R2 ;  /* 0x0000000200167310 */ /* 0x004e220000301000 */
[----:B------:R-:W-:-:S14]  /*2d40*/  DSETP.GEU.AND P0, PT, |R2|, UR4, PT ;  /* 0x0000000402007e2a */ /* 0x000fdc000bf0e200 */
[----:B0-----:R-:W-:Y:S01]  /*2d50*/  @!P0 FMUL R22, R22, 1.175494350822287508e-38 ;  /* 0x0080000016168820 */ /* 0x001fe20000400000 */
[----:B------:R-:W-:Y:S06]  /*2d60*/  BRA `(.L_x_8600) ;  /* 0x0000000800747947 */ /* 0x000fec0003800000 */
.L_x_8595:
        /* <DEDUP_REMOVED lines=12> */
.L_x_8609:
[----:B------:R-:W2:Y:S01]  /*2e30*/  LDG.E.64 R2, desc[UR36][R2.64] ;  /* 0x0000002402027981 */ /* 0x000ea2000c1e1b00 */
[----:B------:R-:W-:Y:S01]  /*2e40*/  UMOV UR4, 0xf0000000 ;  /* 0xf000000000047882 */ /* 0x000fe20000000000 */
[----:B------:R-:W-:Y:S01]  /*2e50*/  UMOV UR5, 0x380fffff ;  /* 0x380fffff00057882 */ /* 0x000fe20000000000 */
[----:B--2---:R-:W0:Y:S01]  /*2e60*/  F2F.F32.F64 R22, R2 ;  /* 0x0000000200167310 */ /* 0x004e220000301000 */
[----:B------:R-:W-:-:S14]  /*2e70*/  DSETP.GEU.AND P0, PT, |R2|, UR4, PT ;  /* 0x0000000402007e2a */ /* 0x000fdc000bf0e200 */
[----:B0-----:R-:W-:Y:S01]  /*2e80*/  @!P0 FMUL R22, R22, 1.175494350822287508e-38 ;  /* 0x0080000016168820 */ /* 0x001fe20000400000 */
[----:B------:R-:W-:Y:S06]  /*2e90*/  BRA `(.L_x_8600) ;  /* 0x0000000800287947 */ /* 0x000fec0003800000 */
.L_x_8608:
        /* <DEDUP_REMOVED lines=14> */
[----:B------:R-:W-:Y:S02]  /*2f80*/  VIADD R5, R4, 0xfffffffc ;  /* 0xfffffffc04057836 */ /* 0x000fe40000000000 */
[----:B------:R-:W-:-:S03]  /*2f90*/  VIADD R4, R0, 0x1000000 ;  /* 0x0100000000047836 */ /* 0x000fc60000000000 */
        /* <DEDUP_REMOVED lines=9> */
.L_x_8611:
        /* <DEDUP_REMOVED lines=12> */
.L_x_8610:
[----:B------:R-:W2:Y:S02]  /*30f0*/  LDG.E.U16 R2, desc[UR36][R2.64] ;  /* 0x0000002402027981 */ /* 0x000ea4000c1e1500 */
[----:B--2---:R-:W-:Y:S01]  /*3100*/  IMAD.U32 R22, R2, 0x10000, RZ ;  /* 0x0001000002167824 */ /* 0x004fe200078e00ff */
[----:B------:R-:W-:Y:S06]  /*3110*/  BRA `(.L_x_8600) ;  /* 0x0000000400887947 */ /* 0x000fec0003800000 */
.L_x_8607:
        /* <DEDUP_REMOVED lines=11> */
.L_x_8614:
        /* <DEDUP_REMOVED lines=20> */
.L_x_8616:
[----:B------:R-:W-:Y:S05]  /*3310*/  BSYNC.RECONVERGENT B0 ;  /* 0x0000000000007941 */ /* 0x000fea0003800200 */
.L_x_8615:
[----:B------:R-:W-:Y:S01]  /*3320*/  IMAD.SHL.U32 R0, R0, 0x100000, RZ ;  /* 0x0010000000007824 */ /* 0x000fe200078e00ff */
[----:B------:R-:W-:-:S04]  /*3330*/  LEA R2, R2, 0x3b800000, 0x17 ;  /* 0x3b80000002027811 */ /* 0x000fc800078eb8ff */
[----:B------:R-:W-:Y:S01]  /*3340*/  LOP3.LUT R22, R2, R0, R7, 0xfe, !PT ;  /* 0x0000000002167212 */ /* 0x000fe200078efe07 */
[----:B------:R-:W-:Y:S06]  /*3350*/  BRA `(.L_x_8600) ;  /* 0x0000000000f87947 */ /* 0x000fec0003800000 */
.L_x_8613:
        /* <DEDUP_REMOVED lines=20> */
.L_x_8618:
[----:B------:R-:W-:Y:S05]  /*34a0*/  BSYNC.RECONVERGENT B0 ;  /* 0x0000000000007941 */ /* 0x000fea0003800200 */
.L_x_8617:
[----:B------:R-:W-:Y:S01]  /*34b0*/  IMAD.SHL.U32 R0, R0, 0x200000, RZ ;  /* 0x0020000000007824 */ /* 0x000fe200078e00ff */
[----:B------:R-:W-:-:S04]  /*34c0*/  LEA R2, R2, 0x37800000, 0x17 ;  /* 0x3780000002027811 */ /* 0x000fc800078eb8ff */
[----:B------:R-:W-:Y:S01]  /*34d0*/  LOP3.LUT R22, R2, R0, R7, 0xfe, !PT ;  /* 0x0000000002167212 */ /* 0x000fe200078efe07 */
[----:B------:R-:W-:Y:S06]  /*34e0*/  BRA `(.L_x_8600) ;  /* 0x0000000000947947 */ /* 0x000fec0003800000 */
.L_x_8612:
[----:B------:R-:W-:-:S09]  /*34f0*/  UISETP.NE.AND UP0, UPT, UR4, 0x1c, UPT ;  /* 0x0000001c0400788c */ /* 0x000fd2000bf05270 */
[----:B------:R-:W-:Y:S05]  /*3500*/  BRA.U !UP0, `(.L_x_8619) ;  /* 0x0000000108847547 */ /* 0x000fea000b800000 */
[----:B------:R-:W-:-:S09]  /*3510*/  UISETP.NE.AND UP0, UPT, UR4, 0x1d, UPT ;  /* 0x0000001d0400788c */ /* 0x000fd2000bf05270 */
[----:B------:R-:W-:Y:S05]  /*3520*/  BRA.U !UP0, `(.L_x_8620) ;  /* 0x0000000108707547 */ /* 0x000fea000b800000 */
[----:B------:R-:W-:-:S09]  /*3530*/  UISETP.NE.AND UP0, UPT, UR4, 0x2c, UPT ;  /* 0x0000002c0400788c */ /* 0x000fd2000bf05270 */
[----:B------:R-:W-:Y:S05]  /*3540*/  BRA.U !UP0, `(.L_x_8621) ;  /* 0x0000000108487547 */ /* 0x000fea000b800000 */
.L_x_8599:
        /* <DEDUP_REMOVED lines=16> */
.L_x_8622:
[----:B------:R-:W-:Y:S01]  /*3650*/  IMAD.MOV.U32 R22, RZ, RZ, RZ ;  /* 0x000000ffff167224 */ /* 0x000fe200078e00ff */
[----:B------:R-:W-:Y:S06]  /*3660*/  BRA `(.L_x_8600) ;  /* 0x0000000000347947 */ /* 0x000fec0003800000 */
.L_x_8621:
        /* <DEDUP_REMOVED lines=8> */
.L_x_8620:
[----:B------:R-:W2:Y:S02]  /*36f0*/  LDG.E.64 R22, desc[UR36][R2.64] ;  /* 0x0000002402167981 */ /* 0x000ea4000c1e1b00 */
[----:B--2---:R0:W1:Y:S01]  /*3700*/  I2F.U64 R22, R22 ;  /* 0x0000001600167312 */ /* 0x0040620000301000 */
[----:B------:R-:W-:Y:S05]  /*3710*/  BRA `(.L_x_8600) ;  /* 0x0000000000087947 */ /* 0x000fea0003800000 */
.L_x_8619:
[----:B------:R-:W2:Y:S02]  /*3720*/  LDG.E R2, desc[UR36][R2.64] ;  /* 0x0000002402027981 */ /* 0x000ea4000c1e1900 */
[----:B--2---:R-:W-:-:S07]  /*3730*/  I2FP.F32.U32 R22, R2 ;  /* 0x0000000200167245 */ /* 0x004fce0000201000 */
.L_x_8600:
[----:B------:R-:W-:Y:S05]  /*3740*/  BSYNC.RECONVERGENT B6 ;  /* 0x0000000000067941 */ /* 0x000fea0003800200 */
.L_x_8594:
        /* <DEDUP_REMOVED lines=18> */
.L_x_8627:
[----:B------:R-:W2:Y:S02]  /*3870*/  LDG.E.U8 R0, desc[UR36][R2.64] ;  /* 0x0000002402007981 */ /* 0x000ea4000c1e1100 */
[----:B--2---:R-:W-:Y:S01]  /*3880*/  I2FP.F32.U32 R0, R0 ;  /* 0x0000000000007245 */ /* 0x004fe20000201000 */
[----:B------:R-:W-:Y:S06]  /*3890*/  BRA `(.L_x_8629) ;  /* 0x0000000c00247947 */ /* 0x000fec0003800000 */
.L_x_8626:
        /* <DEDUP_REMOVED lines=9> */
.L_x_8631:
[----:B------:R-:W2:Y:S02]  /*3930*/  LDG.E R0, desc[UR36][R2.64] ;  /* 0x0000002402007981 */ /* 0x000ea4000c1e1900 */
[----:B--2---:R-:W-:Y:S01]  /*3940*/  I2FP.F32.S32 R0, R0 ;  /* 0x0000000000007245 */ /* 0x004fe20000201400 */
[----:B------:R-:W-:Y:S06]  /*3950*/  BRA `(.L_x_8629) ;  /* 0x0000000800f47947 */ /* 0x000fec0003800000 */
.L_x_8630:
[----:B------:R-:W2:Y:S02]  /*3960*/  LDG.E.U16 R0, desc[UR36][R2.64] ;  /* 0x0000002402007981 */ /* 0x000ea4000c1e1500 */
[----:B--2---:R-:W0:Y:S01]  /*3970*/  I2F.S16 R0, R0 ;  /* 0x0000000000007306 */ /* 0x004e220000101400 */
[----:B------:R-:W-:Y:S05]  /*3980*/  BRA `(.L_x_8629) ;  /* 0x0000000800e87947 */ /* 0x000fea0003800000 */
.L_x_8625:
        /* <DEDUP_REMOVED lines=8> */
.L_x_8633:
[----:B------:R-:W2:Y:S02]  /*3a10*/  LDG.E.U16 R0, desc[UR36][R2.64] ;  /* 0x0000002402007981 */ /* 0x000ea4000c1e1500 */
[----:B--2---:R-:W-:Y:S01]  /*3a20*/  HADD2.F32 R0, -RZ, R0.H0_H0 ;  /* 0x20000000ff007230 */ /* 0x004fe20000004100 */
[----:B------:R-:W-:Y:S06]  /*3a30*/  BRA `(.L_x_8629) ;  /* 0x0000000800bc7947 */ /* 0x000fec0003800000 */
.L_x_8632:
        /* <DEDUP_REMOVED lines=8> */
.L_x_8635:
[----:B------:R-:W2:Y:S02]  /*3ac0*/  LDG.E.U16 R0, desc[UR36][R2.64] ;  /* 0x0000002402007981 */ /* 0x000ea4000c1e1500 */
[----:B--2---:R-:W-:Y:S01]  /*3ad0*/  HADD2.F32 R0, -RZ, R0.H0_H0 ;  /* 0x20000000ff007230 */ /* 0x004fe20000004100 */
[----:B------:R-:W-:Y:S06]  /*3ae0*/  BRA `(.L_x_8629) ;  /* 0x0000000800907947 */ /* 0x000fec0003800000 */
.L_x_8634:
[----:B------:R-:W2:Y:S01]  /*3af0*/  LDG.E.64 R2, desc[UR36][R2.64] ;  /* 0x0000002402027981 */ /* 0x000ea2000c1e1b00 */
[----:B------:R-:W-:Y:S01]  /*3b00*/  UMOV UR4, 0xf0000000 ;  /* 0xf000000000047882 */ /* 0x000fe20000000000 */
[----:B------:R-:W-:Y:S01]  /*3b10*/  UMOV UR5, 0x380fffff ;  /* 0x380fffff00057882 */ /* 0x000fe20000000000 */
[----:B--2---:R-:W0:Y:S01]  /*3b20*/  F2F.F32.F64 R0, R2 ;  /* 0x0000000200007310 */ /* 0x004e220000301000 */
[----:B------:R-:W-:-:S14]  /*3b30*/  DSETP.GEU.AND P0, PT, |R2|, UR4, PT ;  /* 0x0000000402007e2a */ /* 0x000fdc000bf0e200 */
[----:B0-----:R-:W-:Y:S01]  /*3b40*/  @!P0 FMUL R0, R0, 1.175494350822287508e-38 ;  /* 0x0080000000008820 */ /* 0x001fe20000400000 */
[----:B------:R-:W-:Y:S06]  /*3b50*/  BRA `(.L_x_8629) ;  /* 0x0000000800747947 */ /* 0x000fec0003800000 */
.L_x_8624:
        /* <DEDUP_REMOVED lines=12> */
.L_x_8638:
[----:B------:R-:W2:Y:S01]  /*3c20*/  LDG.E.64 R2, desc[UR36][R2.64] ;  /* 0x0000002402027981 */ /* 0x000ea2000c1e1b00 */
[----:B------:R-:W-:Y:S01]  /*3c30*/  UMOV UR4, 0xf0000000 ;  /* 0xf000000000047882 */ /* 0x000fe20000000000 */
[----:B------:R-:W-:Y:S01]  /*3c40*/  UMOV UR5, 0x380fffff ;  /* 0x380fffff00057882 */ /* 0x000fe20000000000 */
[----:B--2---:R-:W0:Y:S01]  /*3c50*/  F2F.F32.F64 R0, R2 ;  /* 0x0000000200007310 */ /* 0x004e220000301000 */
[----:B------:R-:W-:-:S14]  /*3c60*/  DSETP.GEU.AND P0, PT, |R2|, UR4, PT ;  /* 0x0000000402007e2a */ /* 0x000fdc000bf0e200 */
[----:B0-----:R-:W-:Y:S01]  /*3c70*/  @!P0 FMUL R0, R0, 1.175494350822287508e-38 ;  /* 0x0080000000008820 */ /* 0x001fe20000400000 */
[----:B------:R-:W-:Y:S06]  /*3c80*/  BRA `(.L_x_8629) ;  /* 0x0000000800287947 */ /* 0x000fec0003800000 */
.L_x_8637:
        /* <DEDUP_REMOVED lines=25> */
.L_x_8640:
        /* <DEDUP_REMOVED lines=12> */
.L_x_8639:
[----:B------:R-:W2:Y:S02]  /*3ee0*/  LDG.E.U16 R0, desc[UR36][R2.64] ;  /* 0x0000002402007981 */ /* 0x000ea4000c1e1500 */
[----:B--2---:R-:W-:Y:S01]  /*3ef0*/  IMAD.U32 R0, R0, 0x10000, RZ ;  /* 0x0001000000007824 */ /* 0x004fe200078e00ff */
[----:B------:R-:W-:Y:S06]  /*3f00*/  BRA `(.L_x_8629) ;  /* 0x0000000400887947 */ /* 0x000fec0003800000 */
.L_x_8636:
        /* <DEDUP_REMOVED lines=11> */
.L_x_8643:
        /* <DEDUP_REMOVED lines=20> */
.L_x_8645:
[----:B------:R-:W-:Y:S05]  /*4100*/  BSYNC.RECONVERGENT B0 ;  /* 0x0000000000007941 */ /* 0x000fea0003800200 */
.L_x_8644:
[----:B------:R-:W-:Y:S01]  /*4110*/  IMAD.SHL.U32 R0, R0, 0x100000, RZ ;  /* 0x0010000000007824 */ /* 0x000fe200078e00ff */
[----:B------:R-:W-:-:S04]  /*4120*/  LEA R2, R2, 0x3b800000, 0x17 ;  /* 0x3b80000002027811 */ /* 0x000fc800078eb8ff */
[----:B------:R-:W-:Y:S01]  /*4130*/  LOP3.LUT R0, R2, R0, R7, 0xfe, !PT ;  /* 0x0000000002007212 */ /* 0x000fe200078efe07 */
[----:B------:R-:W-:Y:S06]  /*4140*/  BRA `(.L_x_8629) ;  /* 0x0000000000f87947 */ /* 0x000fec0003800000 */
.L_x_8642:
        /* <DEDUP_REMOVED lines=20> */
.L_x_8647:
[----:B------:R-:W-:Y:S05]  /*4290*/  BSYNC.RECONVERGENT B0 ;  /* 0x0000000000007941 */ /* 0x000fea0003800200 */
.L_x_8646:
[----:B------:R-:W-:Y:S01]  /*42a0*/  IMAD.SHL.U32 R0, R0, 0x200000, RZ ;  /* 0x0020000000007824 */ /* 0x000fe200078e00ff */
[----:B------:R-:W-:-:S04]  /*42b0*/  LEA R2, R2, 0x37800000, 0x17 ;  /* 0x3780000002027811 */ /* 0x000fc800078eb8ff */
[----:B------:R-:W-:Y:S01]  /*42c0*/  LOP3.LUT R0, R2, R0, R7, 0xfe, !PT ;  /* 0x0000000002007212 */ /* 0x000fe200078efe07 */
[----:B------:R-:W-:Y:S06]  /*42d0*/  BRA `(.L_x_8629) ;  /* 0x0000000000947947 */ /* 0x000fec0003800000 */
.L_x_8641:
[----:B------:R-:W-:-:S09]  /*42e0*/  UISETP.NE.AND UP0, UPT, UR4, 0x1c, UPT ;  /* 0x0000001c0400788c */ /* 0x000fd2000bf05270 */
[----:B------:R-:W-:Y:S05]  /*42f0*/  BRA.U !UP0, `(.L_x_8648) ;  /* 0x0000000108847547 */ /* 0x000fea000b800000 */
[----:B------:R-:W-:-:S09]  /*4300*/  UISETP.NE.AND UP0, UPT, UR4, 0x1d, UPT ;  /* 0x0000001d0400788c */ /* 0x000fd2000bf05270 */
[----:B------:R-:W-:Y:S05]  /*4310*/  BRA.U !UP0, `(.L_x_8649) ;  /* 0x0000000108707547 */ /* 0x000fea000b800000 */
[----:B------:R-:W-:-:S09]  /*4320*/  UISETP.NE.AND UP0, UPT, UR4, 0x2c, UPT ;  /* 0x0000002c0400788c */ /* 0x000fd2000bf05270 */
[----:B------:R-:W-:Y:S05]  /*4330*/  BRA.U !UP0, `(.L_x_8650) ;  /* 0x0000000108487547 */ /* 0x000fea000b800000 */
.L_x_8628:
        /* <DEDUP_REMOVED lines=8> */
[----:B0-----:R-:W-:Y:S02]  /*43c0*/  IMAD.U32 R4, RZ, RZ, UR4 ;  /* 0x00000004ff047e24 */ /* 0x001fe4000f8e00ff */
[----:B------:R-:W-:-:S02]  /*43d0*/  IMAD.U32 R5, RZ, RZ, UR5 ;  /* 0x00000005ff057e24 */ /* 0x000fc4000f8e00ff */
[----:B--2---:R-:W-:Y:S01]  /*43e0*/  IMAD.U32 R6, RZ, RZ, UR6 ;  /* 0x00000006ff067e24 */ /* 0x004fe2000f8e00ff */
[----:B------:R-:W-:Y:S01]  /*43f0*/  MOV R7, UR7 ;  /* 0x0000000700077c02 */ /* 0x000fe20008000f00 */
[----:B-1----:R-:W-:Y:S02]  /*4400*/  IMAD.U32 R10, RZ, RZ, UR8 ;  /* 0x00000008ff0a7e24 */ /* 0x002fe4000f8e00ff */
[----:B------:R-:W-:-:S07]  /*4410*/  IMAD.U32 R11, RZ, RZ, UR9 ;  /* 0x00000009ff0b7e24 */ /* 0x000fce000f8e00ff */
[----:B------:R-:W-:-:S07]  /*4420*/  LEPC R20, `(.L_x_8651) ;  /* 0x000000001014794e */ /* 0x000fce0000000000 */
[----:B---345:R-:W-:Y:S05]  /*4430*/  CALL.ABS.NOINC R2 ;  /* 0x0000000002007343 */ /* 0x038fea0003c00000 */
.L_x_8651:
[----:B------:R-:W-:Y:S01]  /*4440*/  IMAD.MOV.U32 R0, RZ, RZ, RZ ;  /* 0x000000ffff007224 */ /* 0x000fe200078e00ff */
[----:B------:R-:W-:Y:S06]  /*4450*/  BRA `(.L_x_8629) ;  /* 0x0000000000347947 */ /* 0x000fec0003800000 */
.L_x_8650:
        /* <DEDUP_REMOVED lines=8> */
.L_x_8649:
[----:B------:R-:W2:Y:S02]  /*44e0*/  LDG.E.64 R2, desc[UR36][R2.64] ;  /* 0x0000002402027981 */ /* 0x000ea4000c1e1b00 */
[----:B--2---:R0:W2:Y:S01]  /*44f0*/  I2F.U64 R0, R2 ;  /* 0x0000000200007312 */ /* 0x0040a20000301000 */
[----:B------:R-:W-:Y:S05]  /*4500*/  BRA `(.L_x_8629) ;  /* 0x0000000000087947 */ /* 0x000fea0003800000 */
.L_x_8648:
[----:B------:R-:W2:Y:S02]  /*4510*/  LDG.E R0, desc[UR36][R2.64] ;  /* 0x0000002402007981 */ /* 0x000ea4000c1e1900 */
[----:B--2---:R-:W-:-:S07]  /*4520*/  I2FP.F32.U32 R0, R0 ;  /* 0x0000000000007245 */ /* 0x004fce0000201000 */
.L_x_8629:
[----:B------:R-:W-:Y:S05]  /*4530*/  BSYNC.RECONVERGENT B6 ;  /* 0x0000000000067941 */ /* 0x000fea0003800200 */
.L_x_8623:
[----:B0---45:R-:W-:Y:S01]  /*4540*/  IMAD.U32 R3, R18, 0x10000, RZ ;  /* 0x0001000012037824 */ /* 0x031fe200078e00ff */
[----:B------:R-:W0:Y:S03]  /*4550*/  LDCU.64 UR6, c[0x0][0x648] ;  /* 0x0000c900ff0677ac */ /* 0x000e260008000a00 */
[----:B--2---:R-:W-:Y:S01]  /*4560*/  FMUL.FTZ R3, R3, R0 ;  /* 0x0000000003037220 */ /* 0x004fe20000410000 */
[----:B------:R-:W-:-:S03]  /*4570*/  UPRMT UR4, UR44, 0x9910, URZ ;  /* 0x000099102c047896 */ /* 0x000fc600080000ff */
[----:B-1-3--:R-:W-:Y:S01]  /*4580*/  FMUL.FTZ R22, R3, R22 ;  /* 0x0000001603167220 */ /* 0x00afe20000410000 */
[----:B------:R-:W-:-:S03]  /*4590*/  UISETP.GT.AND UP0, UPT, UR4, 0x9, UPT ;  /* 0x000000090400788c */ /* 0x000fc6000bf04270 */
[----:B------:R1:W2:Y:S01]  /*45a0*/  F2F.BF16.F32 R5, R22 ;  /* 0x0000001600057304 */ /* 0x0002a20000202000 */
[----:B0-----:R-:W-:-:S05]  /*45b0*/  IADD3 R2, P0, PT, R16, UR6, RZ ;  /* 0x0000000610027c10 */ /* 0x001fca000ff1e0ff */
[----:B------:R-:W-:Y:S01]  /*45c0*/  IMAD.X R3, RZ, RZ, UR7, P0 ;  /* 0x00000007ff037e24 */ /* 0x000fe200080e06ff */
[----:B-1----:R-:W-:Y:S07]  /*45d0*/  BRA.U UP0, `(.L_x_8652) ;  /* 0x00000005000c7547 */ /* 0x002fee000b800000 */
        /* <DEDUP_REMOVED lines=8> */
[----:B--2---:R-:W-:-:S04]  /*4660*/  SHF.L.U32 R0, R5, 0x10, RZ ;  /* 0x0000001005007819 */ /* 0x004fc800000006ff */
[----:B------:R-:W0:Y:S02]  /*4670*/  F2I.FTZ.TRUNC.NTZ R5, R0 ;  /* 0x0000000000057305 */ /* 0x000e24000021f100 */
[----:B0-----:R0:W-:Y:S01]  /*4680*/  STG.E.U8 desc[UR36][R2.64], R5 ;  /* 0x0000000502007986 */ /* 0x0011e2000c101124 */
[----:B------:R-:W-:Y:S05]  /*4690*/  BRA `(.L_x_8657) ;  /* 0x0000000c00807947 */ /* 0x000fea0003800000 */
.L_x_8655:
[----:B--2---:R-:W-:-:S06]  /*46a0*/  IMAD.U32 R5, R5, 0x10000, RZ ;  /* 0x0001000005057824 */ /* 0x004fcc00078e00ff */
[----:B------:R-:W0:Y:S02]  /*46b0*/  F2I.S64.TRUNC R4, R5 ;  /* 0x0000000500047311 */ /* 0x000e24000020d900 */
[----:B0-----:R0:W-:Y:S01]  /*46c0*/  STG.E.U8 desc[UR36][R2.64], R4 ;  /* 0x0000000402007986 */ /* 0x0011e2000c101124 */
[----:B------:R-:W-:Y:S05]  /*46d0*/  BRA `(.L_x_8657) ;  /* 0x0000000c00707947 */ /* 0x000fea0003800000 */
.L_x_8654:
[----:B------:R-:W-:-:S09]  /*46e0*/  UISETP.NE.AND UP0, UPT, UR4, 0x2, UPT ;  /* 0x000000020400788c */ /* 0x000fd2000bf05270 */
[----:B------:R-:W-:Y:S05]  /*46f0*/  BRA.U !UP0, `(.L_x_8658) ;  /* 0x0000000108307547 */ /* 0x000fea000b800000 */
[----:B------:R-:W-:-:S09]  /*4700*/  UISETP.NE.AND UP0, UPT, UR4, 0x3, UPT ;  /* 0x000000030400788c */ /* 0x000fd2000bf05270 */
[----:B------:R-:W-:Y:S05]  /*4710*/  BRA.U !UP0, `(.L_x_8659) ;  /* 0x0000000108187547 */ /* 0x000fea000b800000 */
[----:B------:R-:W-:-:S09]  /*4720*/  UISETP.NE.AND UP0, UPT, UR4, 0x4, UPT ;  /* 0x000000040400788c */ /* 0x000fd2000bf05270 */
[----:B------:R-:W-:Y:S05]  /*4730*/  BRA.U UP0, `(.L_x_8656) ;  /* 0x0000000900b87547 */ /* 0x000fea000b800000 */
[----:B--2---:R-:W-:-:S06]  /*4740*/  IMAD.U32 R5, R5, 0x10000, RZ ;  /* 0x0001000005057824 */ /* 0x004fcc00078e00ff */
[----:B------:R-:W0:Y:S02]  /*4750*/  F2I.S64.TRUNC R4, R5 ;  /* 0x0000000500047311 */ /* 0x000e24000020d900 */
[----:B0-----:R0:W-:Y:S01]  /*4760*/  STG.E.64 desc[UR36][R2.64], R4 ;  /* 0x0000000402007986 */ /* 0x0011e2000c101b24 */
[----:B------:R-:W-:Y:S05]  /*4770*/  BRA `(.L_x_8657) ;  /* 0x0000000c00487947 */ /* 0x000fea0003800000 */
.L_x_8659:
[----:B--2---:R-:W-:-:S06]  /*4780*/  IMAD.U32 R5, R5, 0x10000, RZ ;  /* 0x0001000005057824 */ /* 0x004fcc00078e00ff */
[----:B------:R-:W0:Y:S02]  /*4790*/  F2I.FTZ.TRUNC.NTZ R5, R5 ;  /* 0x0000000500057305 */ /* 0x000e24000021f100 */
[----:B0-----:R0:W-:Y:S01]  /*47a0*/  STG.E desc[UR36][R2.64], R5 ;  /* 0x0000000502007986 */ /* 0x0011e2000c101924 */
[----:B------:R-:W-:Y:S05]  /*47b0*/  BRA `(.L_x_8657) ;  /* 0x0000000c00387947 */ /* 0x000fea0003800000 */
.L_x_8658:
[----:B--2---:R-:W-:-:S06]  /*47c0*/  SHF.L.U32 R5, R5, 0x10, RZ ;  /* 0x0000001005057819 */ /* 0x004fcc00000006ff */
[----:B------:R-:W0:Y:S02]  /*47d0*/  F2I.FTZ.TRUNC.NTZ R5, R5 ;  /* 0x0000000500057305 */ /* 0x000e24000021f100 */
[----:B0-----:R0:W-:Y:S01]  /*47e0*/  STG.E.U16 desc[UR36][R2.64], R5 ;  /* 0x0000000502007986 */ /* 0x0011e2000c101524 */
[----:B------:R-:W-:Y:S05]  /*47f0*/  BRA `(.L_x_8657) ;  /* 0x0000000c00287947 */ /* 0x000fea0003800000 */
.L_x_8653:
[----:B------:R-:W-:-:S09]  /*4800*/  UISETP.GT.AND UP0, UPT, UR4, 0x6, UPT ;  /* 0x000000060400788c */ /* 0x000fd2000bf04270 */
[----:B------:R-:W-:Y:S05]  /*4810*/  BRA.U UP0, `(.L_x_8660) ;  /* 0x00000001002c7547 */ /* 0x000fea000b800000 */
[----:B------:R-:W-:-:S09]  /*4820*/  UISETP.NE.AND UP0, UPT, UR4, 0x5, UPT ;  /* 0x000000050400788c */ /* 0x000fd2000bf05270 */
[----:B------:R-:W-:Y:S05]  /*4830*/  BRA.U !UP0, `(.L_x_8661) ;  /* 0x0000000108147547 */ /* 0x000fea000b800000 */
[----:B------:R-:W-:-:S09]  /*4840*/  UISETP.NE.AND UP0, UPT, UR4, 0x6, UPT ;  /* 0x000000060400788c */ /* 0x000fd2000bf05270 */
[----:B------:R-:W-:Y:S05]  /*4850*/  BRA.U UP0, `(.L_x_8656) ;  /* 0x0000000900707547 */ /* 0x000fea000b800000 */
[----:B--2---:R-:W-:-:S05]  /*4860*/  IMAD.U32 R5, R5, 0x10000, RZ ;  /* 0x0001000005057824 */ /* 0x004fca00078e00ff */
[----:B------:R0:W-:Y:S01]  /*4870*/  STG.E desc[UR36][R2.64], R5 ;  /* 0x0000000502007986 */ /* 0x0001e2000c101924 */
[----:B------:R-:W-:Y:S05]  /*4880*/  BRA `(.L_x_8657) ;  /* 0x0000000c00047947 */ /* 0x000fea0003800000 */
.L_x_8661:
[----:B--2---:R-:W-:-:S05]  /*4890*/  IMAD.U32 R0, R5, 0x10000, RZ ;  /* 0x0001000005007824 */ /* 0x004fca00078e00ff */
[----:B------:R-:W-:-:S05]  /*48a0*/  F2FP.F16.F32.PACK_AB R0, RZ, R0 ;  /* 0x00000000ff00723e */ /* 0x000fca00000000ff */
[----:B------:R0:W-:Y:S01]  /*48b0*/  STG.E.U16 desc[UR36][R2.64], R0 ;  /* 0x0000000002007986 */ /* 0x0001e2000c101524 */
[----:B------:R-:W-:Y:S05]  /*48c0*/  BRA `(.L_x_8657) ;  /* 0x0000000800f47947 */ /* 0x000fea0003800000 */
.L_x_8660:
[----:B------:R-:W-:-:S09]  /*48d0*/  UISETP.NE.AND UP0, UPT, UR4, 0x7, UPT ;  /* 0x000000070400788c */ /* 0x000fd2000bf05270 */
[----:B------:R-:W-:Y:S05]  /*48e0*/  BRA.U !UP0, `(.L_x_8662) ;  /* 0x0000000108347547 */ /* 0x000fea000b800000 */
[----:B------:R-:W-:-:S09]  /*48f0*/  UISETP.NE.AND UP0, UPT, UR4, 0x8, UPT ;  /* 0x000000080400788c */ /* 0x000fd2000bf05270 */
[----:B------:R-:W-:Y:S05]  /*4900*/  BRA.U !UP0, `(.L_x_8663) ;  /* 0x0000000108187547 */ /* 0x000fea000b800000 */
[----:B------:R-:W-:-:S09]  /*4910*/  UISETP.NE.AND UP0, UPT, UR4, 0x9, UPT ;  /* 0x000000090400788c */ /* 0x000fd2000bf05270 */
[----:B------:R-:W-:Y:S05]  /*4920*/  BRA.U UP0, `(.L_x_8656) ;  /* 0x00000009003c7547 */ /* 0x000fea000b800000 */
[----:B--2---:R-:W-:Y:S02]  /*4930*/  IMAD.U32 R4, R5, 0x10000, RZ ;  /* 0x0001000005047824 */ /* 0x004fe400078e00ff */
[----:B------:R-:W-:-:S05]  /*4940*/  HFMA2 R5, -RZ, RZ, 0, 0 ;  /* 0x00000000ff057431 */ /* 0x000fca00000001ff */
[----:B------:R0:W-:Y:S01]  /*4950*/  STG.E.64 desc[UR36][R2.64], R4 ;  /* 0x0000000402007986 */ /* 0x0001e2000c101b24 */
[----:B------:R-:W-:Y:S05]  /*4960*/  BRA `(.L_x_8657) ;  /* 0x0000000800cc7947 */ /* 0x000fea0003800000 */
.L_x_8663:
[----:B--2---:R-:W-:-:S05]  /*4970*/  IMAD.U32 R5, R5, 0x10000, RZ ;  /* 0x0001000005057824 */ /* 0x004fca00078e00ff */
[----:B------:R-:W-:-:S04]  /*4980*/  F2FP.F16.F32.PACK_AB R5, RZ, R5 ;  /* 0x00000005ff05723e */ /* 0x000fc800000000ff */
[----:B------:R-:W-:-:S05]  /*4990*/  PRMT R5, R5, 0x5410, RZ ;  /* 0x0000541005057816 */ /* 0x000fca00000000ff */
[----:B------:R0:W-:Y:S01]  /*49a0*/  STG.E desc[UR36][R2.64], R5 ;  /* 0x0000000502007986 */ /* 0x0001e2000c101924 */
[----:B------:R-:W-:Y:S05]  /*49b0*/  BRA `(.L_x_8657) ;  /* 0x0000000800b87947 */ /* 0x000fea0003800000 */
.L_x_8662:
[----:B--2---:R-:W-:-:S04]  /*49c0*/  IMAD.U32 R4, R5, 0x10000, RZ ;  /* 0x0001000005047824 */ /* 0x004fc800078e00ff */
[----:B------:R-:W-:-:S06]  /*49d0*/  FMUL.FTZ R4, R4, 1 ;  /* 0x3f80000004047820 */ /* 0x000fcc0000410000 */
[----:B------:R-:W0:Y:S02]  /*49e0*/  F2F.F64.F32 R4, R4 ;  /* 0x0000000400047310 */ /* 0x000e240000201800 */
[----:B0-----:R0:W-:Y:S01]  /*49f0*/  STG.E.64 desc[UR36][R2.64], R4 ;  /* 0x0000000402007986 */ /* 0x0011e2000c101b24 */
[----:B------:R-:W-:Y:S05]  /*4a00*/  BRA `(.L_x_8657) ;  /* 0x0000000800a47947 */ /* 0x000fea0003800000 */
.L_x_8652:
        /* <DEDUP_REMOVED lines=8> */
[----:B--2---:R-:W-:-:S05]  /*4a90*/  IMAD.U32 R5, R5, 0x10000, RZ ;  /* 0x0001000005057824 */ /* 0x004fca00078e00ff */
[----:B------:R-:W-:-:S04]  /*4aa0*/  FSETP.NEU.FTZ.AND P0, PT, R5, RZ, PT ;  /* 0x000000ff0500720b */ /* 0x000fc80003f1d000 */
[----:B------:R-:W-:-:S05]  /*4ab0*/  SEL R5, RZ, 0x1, !P0 ;  /* 0x00000001ff057807 */ /* 0x000fca0004000000 */
[----:B------:R0:W-:Y:S01]  /*4ac0*/  STG.E.U8 desc[UR36][R2.64], R5 ;  /* 0x0000000502007986 */ /* 0x0001e2000c101124 */
[----:B------:R-:W-:Y:S05]  /*4ad0*/  BRA `(.L_x_8657) ;  /* 0x0000000800707947 */ /* 0x000fea0003800000 */
.L_x_8666:
[----:B--2---:R-:W-:Y:S02]  /*4ae0*/  SHF.L.U32 R5, R5, 0x10, RZ ;  /* 0x0000001005057819 */ /* 0x004fe400000006ff */
[----:B------:R-:W-:-:S03]  /*4af0*/  CS2R R6, SRZ ;  /* 0x0000000000067805 */ /* 0x000fc6000001ff00 */
[----:B------:R-:W-:-:S06]  /*4b00*/  FMUL.FTZ R5, R5, 1 ;  /* 0x3f80000005057820 */ /* 0x000fcc0000410000 */
[----:B------:R-:W0:Y:S02]  /*4b10*/  F2F.F64.F32 R4, R5 ;  /* 0x0000000500047310 */ /* 0x000e240000201800 */
[----:B0-----:R0:W-:Y:S01]  /*4b20*/  STG.E.128 desc[UR36][R2.64], R4 ;  /* 0x0000000402007986 */ /* 0x0011e2000c101d24 */
[----:B------:R-:W-:Y:S05]  /*4b30*/  BRA `(.L_x_8657) ;  /* 0x0000000800587947 */ /* 0x000fea0003800000 */
.L_x_8665:
[----:B------:R-:W-:-:S09]  /*4b40*/  UISETP.NE.AND UP0, UPT, UR4, 0xf, UPT ;  /* 0x0000000f0400788c */ /* 0x000fd2000bf05270 */
[----:B------:R-:W-:Y:S05]  /*4b50*/  BRA.U !UP0, `(.L_x_8667) ;  /* 0x0000000108a07547 */ /* 0x000fea000b800000 */
[----:B------:R-:W-:-:S09]  /*4b60*/  UISETP.NE.AND UP0, UPT, UR4, 0x17, UPT ;  /* 0x000000170400788c */ /* 0x000fd2000bf05270 */
[----:B------:R-:W-:Y:S05]  /*4b70*/  BRA.U !UP0, `(.L_x_8668) ;  /* 0x00000001084c7547 */ /* 0x000fea000b800000 */
[----:B------:R-:W-:-:S09]  /*4b80*/  UISETP.NE.AND UP0, UPT, UR4, 0x18, UPT ;  /* 0x000000180400788c */ /* 0x000fd2000bf05270 */
[----:B------:R-:W-:Y:S05]  /*4b90*/  BRA.U UP0, `(.L_x_8656) ;  /* 0x0000000500a07547 */ /* 0x000fea000b800000 */
[----:B--2---:R-:W-:Y:S01]  /*4ba0*/  IMAD.U32 R7, R5, 0x10000, RZ ;  /* 0x0001000005077824 */ /* 0x004fe200078e00ff */
        /* <DEDUP_REMOVED lines=12> */
.L_x_8670:
[----:B------:R-:W-:Y:S05]  /*4c70*/  BSYNC.RECONVERGENT B0 ;  /* 0x0000000000007941 */ /* 0x000fea0003800200 */
.L_x_8669:
[----:B------:R-:W-:-:S05]  /*4c80*/  LOP3.LUT R5, R0, 0x80, R5, 0xf8, !PT ;  /* 0x0000008000057812 */ /* 0x000fca00078ef805 */
[----:B------:R0:W-:Y:S01]  /*4c90*/  STG.E.U8 desc[UR36][R2.64], R5 ;  /* 0x0000000502007986 */ /* 0x0001e2000c101124 */
[----:B------:R-:W-:Y:S05]  /*4ca0*/  BRA `(.L_x_8657) ;  /* 0x0000000400fc7947 */ /* 0x000fea0003800000 */
.L_x_8668:
[----:B--2---:R-:W-:Y:S01]  /*4cb0*/  IMAD.U32 R7, R5, 0x10000, RZ ;  /* 0x0001000005077824 */ /* 0x004fe200078e00ff */
        /* <DEDUP_REMOVED lines=14> */
.L_x_8672:
[----:B------:R-:W-:Y:S05]  /*4da0*/  BSYNC.RECONVERGENT B0 ;  /* 0x0000000000007941 */ /* 0x000fea0003800200 */
.L_x_8671:
[----:B------:R-:W-:-:S05]  /*4db0*/  LOP3.LUT R5, R0, 0x80, R5, 0xf8, !PT ;  /* 0x0000008000057812 */ /* 0x000fca00078ef805 */
[----:B------:R0:W-:Y:S01]  /*4dc0*/  STG.E.U8 desc[UR36][R2.64], R5 ;  /* 0x0000000502007986 */ /* 0x0001e2000c101124 */
[----:B------:R-:W-:Y:S05]  /*4dd0*/  BRA `(.L_x_8657) ;  /* 0x0000000400b07947 */ /* 0x000fea0003800000 */
.L_x_8667:
[----:B--2---:R0:W-:Y:S01]  /*4de0*/  STG.E.U16 desc[UR36][R2.64], R5 ;  /* 0x0000000502007986 */ /* 0x0041e2000c101524 */
[----:B------:R-:W-:Y:S05]  /*4df0*/  BRA `(.L_x_8657) ;  /* 0x0000000400a87947 */ /* 0x000fea0003800000 */
.L_x_8664:
        /* <DEDUP_REMOVED lines=8> */
[----:B--2---:R-:W-:-:S06]  /*4e80*/  IMAD.U32 R5, R5, 0x10000, RZ ;  /* 0x0001000005057824 */ /* 0x004fcc00078e00ff */
[----:B------:R-:W0:Y:S02]  /*4e90*/  F2I.FTZ.U32.TRUNC.NTZ R5, R5 ;  /* 0x0000000500057305 */ /* 0x000e24000021f000 */
[----:B0-----:R4:W-:Y:S01]  /*4ea0*/  STG.E.U16 desc[UR36][R2.64], R5 ;  /* 0x0000000502007986 */ /* 0x0019e2000c101524 */
[----:B------:R-:W-:Y:S05]  /*4eb0*/  BRA `(.L_x_8657) ;  /* 0x0000000400787947 */ /* 0x000fea0003800000 */
.L_x_8675:
[----:B--2---:R-:W-:Y:S01]  /*4ec0*/  IMAD.U32 R5, R5, 0x10000, RZ ;  /* 0x0001000005057824 */ /* 0x004fe200078e00ff */
        /* <DEDUP_REMOVED lines=12> */
.L_x_8678:
[----:B------:R-:W-:-:S04]  /*4f90*/  SHF.R.U32.HI R0, RZ, 0x14, R5 ;  /* 0x00000014ff007819 */ /* 0x000fc80000011605 */
[----:B------:R-:W-:-:S04]  /*4fa0*/  LOP3.LUT R0, R0, 0x1, RZ, 0xc0, !PT ;  /* 0x0000000100007812 */ /* 0x000fc800078ec0ff */
[----:B------:R-:W-:-:S04]  /*4fb0*/  IADD3 R0, PT, PT, R5, 0x487ffff, R0 ;  /* 0x0487ffff05007810 */ /* 0x000fc80007ffe000 */
[----:B------:R-:W-:-:S04]  /*4fc0*/  SHF.R.U32.HI R0, RZ, 0x14, R0 ;  /* 0x00000014ff007819 */ /* 0x000fc80000011600 */
[----:B------:R-:W-:-:S07]  /*4fd0*/  LOP3.LUT R4, R0, 0xff, RZ, 0xc0, !PT ;  /* 0x000000ff00047812 */ /* 0x000fce00078ec0ff */
.L_x_8679:
[----:B------:R-:W-:-:S04]  /*4fe0*/  SHF.R.U32.HI R5, RZ, 0x18, R5 ;  /* 0x00000018ff057819 */ /* 0x000fc80000011605 */
[----:B------:R-:W-:-:S04]  /*4ff0*/  LOP3.LUT R4, R4, 0x80, R5, 0xf8, !PT ;  /* 0x0000008004047812 */ /* 0x000fc800078ef805 */
[----:B------:R-:W-:-:S07]  /*5000*/  PRMT R0, R4, 0x7610, R0 ;  /* 0x0000761004007816 */ /* 0x000fce0000000000 */
.L_x_8677:
[----:B------:R-:W-:Y:S05]  /*5010*/  BSYNC.RECONVERGENT B0 ;  /* 0x0000000000007941 */ /* 0x000fea0003800200 */
.L_x_8676:
[----:B------:R3:W-:Y:S01]  /*5020*/  STG.E.U8 desc[UR36][R2.64], R0 ;  /* 0x0000000002007986 */ /* 0x0007e2000c101124 */
[----:B------:R-:W-:Y:S05]  /*5030*/  BRA `(.L_x_8657) ;  /* 0x0000000400187947 */ /* 0x000fea0003800000 */
.L_x_8674:
[----:B--2---:R-:W-:Y:S01]  /*5040*/  SHF.L.U32 R5, R5, 0x10, RZ ;  /* 0x0000001005057819 */ /* 0x004fe200000006ff */
[----:B------:R-:W-:Y:S01]  /*5050*/  BSSY.RECONVERGENT B0, `(.L_x_8680) ;  /* 0x0000014000007945 */ /* 0x000fe20003800200 */
[----:B------:R-:W-:Y:S02]  /*5060*/  IMAD.MOV.U32 R0, RZ, RZ, 0x80 ;  /* 0x00000080ff007424 */ /* 0x000fe400078e00ff */
        /* <DEDUP_REMOVED lines=10> */
.L_x_8682:
[----:B------:R-:W-:-:S04]  /*5110*/  SHF.R.U32.HI R0, RZ, 0x15, R5 ;  /* 0x00000015ff007819 */ /* 0x000fc80000011605 */
[----:B------:R-:W-:-:S04]  /*5120*/  LOP3.LUT R0, R0, 0x1, RZ, 0xc0, !PT ;  /* 0x0000000100007812 */ /* 0x000fc800078ec0ff */
[----:B------:R-:W-:-:S04]  /*5130*/  IADD3 R0, PT, PT, R5, 0x88fffff, R0 ;  /* 0x088fffff05007810 */ /* 0x000fc80007ffe000 */
[----:B------:R-:W-:-:S04]  /*5140*/  SHF.R.U32.HI R0, RZ, 0x15, R0 ;  /* 0x00000015ff007819 */ /* 0x000fc80000011600 */
[----:B------:R-:W-:-:S07]  /*5150*/  LOP3.LUT R4, R0, 0xff, RZ, 0xc0, !PT ;  /* 0x000000ff00047812 */ /* 0x000fce00078ec0ff */
.L_x_8683:
[----:B------:R-:W-:-:S04]  /*5160*/  SHF.R.U32.HI R5, RZ, 0x18, R5 ;  /* 0x00000018ff057819 */ /* 0x000fc80000011605 */
[----:B------:R-:W-:-:S04]  /*5170*/  LOP3.LUT R4, R4, 0x80, R5, 0xf8, !PT ;  /* 0x0000008004047812 */ /* 0x000fc800078ef805 */
[----:B------:R-:W-:-:S07]  /*5180*/  PRMT R0, R4, 0x7610, R0 ;  /* 0x0000761004007816 */ /* 0x000fce0000000000 */
.L_x_8681:
[----:B------:R-:W-:Y:S05]  /*5190*/  BSYNC.RECONVERGENT B0 ;  /* 0x0000000000007941 */ /* 0x000fea0003800200 */
.L_x_8680:
[----:B------:R0:W-:Y:S01]  /*51a0*/  STG.E.U8 desc[UR36][R2.64], R0 ;  /* 0x0000000002007986 */ /* 0x0001e2000c101124 */
[----:B------:R-:W-:Y:S05]  /*51b0*/  BRA `(.L_x_8657) ;  /* 0x0000000000b87947 */ /* 0x000fea0003800000 */
.L_x_8673:
[----:B------:R-:W-:-:S09]  /*51c0*/  UISETP.NE.AND UP0, UPT, UR4, 0x1c, UPT ;  /* 0x0000001c0400788c */ /* 0x000fd2000bf05270 */
[----:B------:R-:W-:Y:S05]  /*51d0*/  BRA.U !UP0, `(.L_x_8684) ;  /* 0x0000000108a47547 */ /* 0x000fea000b800000 */
[----:B------:R-:W-:-:S09]  /*51e0*/  UISETP.NE.AND UP0, UPT, UR4, 0x1d, UPT ;  /* 0x0000001d0400788c */ /* 0x000fd2000bf05270 */
[----:B------:R-:W-:Y:S05]  /*51f0*/  BRA.U !UP0, `(.L_x_8685) ;  /* 0x00000001088c7547 */ /* 0x000fea000b800000 */
[----:B------:R-:W-:-:S09]  /*5200*/  UISETP.NE.AND UP0, UPT, UR4, 0x2c, UPT ;  /* 0x0000002c0400788c */ /* 0x000fd2000bf05270 */
[----:B------:R-:W-:Y:S05]  /*5210*/  BRA.U !UP0, `(.L_x_8686) ;  /* 0x0000000108447547 */ /* 0x000fea000b800000 */
.L_x_8656:
[----:B------:R-:W-:Y:S01]  /*5220*/  MOV R0, 0x130 ;  /* 0x0000013000007802 */ /* 0x000fe20000000f00 */
[----:B------:R-:W0:Y:S01]  /*5230*/  LDCU.64 UR6, c[0x4][0x120] ;  /* 0x01002400ff0677ac */ /* 0x000e220008000a00 */
[----:B------:R-:W-:Y:S02]  /*5240*/  HFMA2 R8, -RZ, RZ, 0, 6.020069122314453125e-06 ;  /* 0x00000065ff087431 */ /* 0x000fe400000001ff */
[----:B------:R-:W-:Y:S01]  /*5250*/  IMAD.MOV.U32 R12, RZ, RZ, 0x1 ;  /* 0x00000001ff0c7424 */ /* 0x000fe200078e00ff */
[----:B------:R1:W3:Y:S01]  /*5260*/  LDC.64 R2, c[0x4][R0] ;  /* 0x0100000000027b82 */ /* 0x0002e20000000a00 */
[----:B------:R-:W4:Y:S01]  /*5270*/  LDCU.64 UR8, c[0x4][0x128] ;  /* 0x01002500ff0877ac */ /* 0x000f220008000a00 */
[----:B------:R-:W-:Y:S01]  /*5280*/  IMAD.MOV.U32 R13, RZ, RZ, RZ ;  /* 0x000000ffff0d7224 */ /* 0x000fe200078e00ff */
[----:B------:R-:W5:Y:S01]  /*5290*/  LDCU.64 UR4, c[0x4][0x28] ;  /* 0x01000500ff0477ac */ /* 0x000f620008000a00 */
[----:B0-----:R-:W-:Y:S02]  /*52a0*/  IMAD.U32 R4, RZ, RZ, UR6 ;  /* 0x00000006ff047e24 */ /* 0x001fe4000f8e00ff */
[----:B--2---:R-:W-:Y:S01]  /*52b0*/  IMAD.U32 R5, RZ, RZ, UR7 ;  /* 0x00000007ff057e24 */ /* 0x004fe2000f8e00ff */
[----:B----4-:R-:W-:Y:S01]  /*52c0*/  MOV R6, UR8 ;  /* 0x0000000800067c02 */ /* 0x010fe20008000f00 */
[----:B------:R-:W-:-:S02]  /*52d0*/  IMAD.U32 R7, RZ, RZ, UR9 ;  /* 0x00000009ff077e24 */ /* 0x000fc4000f8e00ff */
[----:B-----5:R-:W-:Y:S02]  /*52e0*/  IMAD.U32 R10, RZ, RZ, UR4 ;  /* 0x00000004ff0a7e24 */ /* 0x020fe4000f8e00ff */
[----:B-1----:R-:W-:-:S07]  /*52f0*/  IMAD.U32 R11, RZ, RZ, UR5 ;  /* 0x00000005ff0b7e24 */ /* 0x002fce000f8e00ff */
[----:B------:R-:W-:-:S07]  /*5300*/  LEPC R20, `(.L_x_8687) ;  /* 0x000000001014794e */ /* 0x000fce0000000000 */
[----:B---3--:R-:W-:Y:S05]  /*5310*/  CALL.ABS.NOINC R2 ;  /* 0x0000000002007343 */ /* 0x008fea0003c00000 */
.L_x_8687:
[----:B------:R-:W-:Y:S05]  /*5320*/  BRA `(.L_x_8657) ;  /* 0x00000000005c7947 */ /* 0x000fea0003800000 */
.L_x_8686:
[----:B--2---:R-:W-:-:S05]  /*5330*/  IMAD.U32 R5, R5, 0x10000, RZ ;  /* 0x0001000005057824 */ /* 0x004fca00078e00ff */
        /* <DEDUP_REMOVED lines=15> */
.L_x_8685:
[----:B--2---:R-:W-:-:S06]  /*5430*/  SHF.L.U32 R5, R5, 0x10, RZ ;  /* 0x0000001005057819 */ /* 0x004fcc00000006ff */
[----:B------:R-:W0:Y:S02]  /*5440*/  F2I.U64.TRUNC R4, R5 ;  /* 0x0000000500047311 */ /* 0x000e24000020d800 */
[----:B0-----:R2:W-:Y:S01]  /*5450*/  STG.E.64 desc[UR36][R2.64], R4 ;  /* 0x0000000402007986 */ /* 0x0015e2000c101b24 */
[----:B------:R-:W-:Y:S05]  /*5460*/  BRA `(.L_x_8657) ;  /* 0x00000000000c7947 */ /* 0x000fea0003800000 */
.L_x_8684:
[----:B--2---:R-:W-:-:S06]  /*5470*/  IMAD.U32 R5, R5, 0x10000, RZ ;  /* 0x0001000005057824 */ /* 0x004fcc00078e00ff */
[----:B------:R-:W0:Y:S02]  /*5480*/  F2I.FTZ.U32.TRUNC.NTZ R5, R5 ;  /* 0x0000000500057305 */ /* 0x000e24000021f000 */
[----:B0-----:R0:W-:Y:S02]  /*5490*/  STG.E desc[UR36][R2.64], R5 ;  /* 0x0000000502007986 */ /* 0x0011e4000c101924 */
.L_x_8657:
[----:B------:R-:W-:-:S07]  /*54a0*/  VIADD R17, R17, 0x80 ;  /* 0x0000008011117836 */ /* 0x000fce0000000000 */
.L_x_8558:
[----:B------:R-:W-:Y:S05]  /*54b0*/  BSYNC.RECONVERGENT B7 ;  /* 0x0000000000077941 */ /* 0x000fea0003800200 */
.L_x_8557:
[----:B------:R-:W5:Y:S01]  /*54c0*/  LDCU UR4, c[0x0][0x380] ;  /* 0x00007000ff0477ac */ /* 0x000f620008000800 */
[----:B------:R-:W-:Y:S01]  /*54d0*/  BSSY.RECONVERGENT B7, `(.L_x_8688) ;  /* 0x000053b000077945 */ /* 0x000fe20003800200 */
[----:B-----5:R-:W-:-:S13]  /*54e0*/  ISETP.GE.AND P0, PT, R17, UR4, PT ;  /* 0x0000000411007c0c */ /* 0x020fda000bf06270 */
[----:B------:R-:W-:Y:S05]  /*54f0*/  @P0 BRA `(.L_x_8689) ;  /* 0x0000005000e00947 */ /* 0x000fea0003800000 */
[----:B------:R-:W5:Y:S01]  /*5500*/  LDCU UR4, c[0x0][0x388] ;  /* 0x00007100ff0477ac */ /* 0x000f620008000800 */
[----:B------:R-:W-:Y:S01]  /*5510*/  IMAD.MOV.U32 R19, RZ, RZ, RZ ;  /* 0x000000ffff137224 */ /* 0x000fe200078e00ff */
[----:B------:R-:W-:Y:S01]  /*5520*/  MOV R22, RZ ;  /* 0x000000ff00167202 */ /* 0x000fe20000000f00 */
[----:B0--3--:R-:W-:Y:S02]  /*5530*/  IMAD.MOV.U32 R0, RZ, RZ, RZ ;  /* 0x000000ffff007224 */ /* 0x009fe400078e00ff */
[----:B------:R-:W-:Y:S01]  /*5540*/  IMAD.MOV.U32 R16, RZ, RZ, RZ ;  /* 0x000000ffff107224 */ /* 0x000fe200078e00ff */
[----:B-----5:R-:W-:-:S09]  /*5550*/  UISETP.NE.AND UP0, UPT, UR4, URZ, UPT ;  /* 0x000000ff0400728c */ /* 0x020fd2000bf05270 */
[----:B------:R-:W-:Y:S05]  /*5560*/  BRA.U !UP0, `(.L_x_8690) ;  /* 0x0000001508d47547 */ /* 0x000fea000b800000 */
[----:B------:R-:W1:Y:S01]  /*5570*/  LDCU.64 UR4, c[0x0][0x390] ;  /* 0x00007200ff0477ac */ /* 0x000e620008000a00 */
[----:B------:R-:W-:Y:S01]  /*5580*/  IMAD.MOV.U32 R16, RZ, RZ, RZ ;  /* 0x000000ffff107224 */ /* 0x000fe200078e00ff */
[----:B------:R-:W0:Y:S01]  /*5590*/  LDCU UR6, c[0x0][0x38c] ;  /* 0x00007180ff0677ac */ /* 0x000e220008000800 */
[----:B------:R-:W3:Y:S01]  /*55a0*/  LDCU.64 UR8, c[0x0][0x4b8] ;  /* 0x00009700ff0877ac */ /* 0x000ee20008000a00 */
[----:B------:R-:W5:Y:S01]  /*55b0*/  LDCU.64 UR10, c[0x0][0x4c0] ;  /* 0x00009800ff0a77ac */ /* 0x000f620008000a00 */
[----:B------:R-:W-:Y:S01]  /*55c0*/  UISETP.NE.AND UP0, UPT, UR42, URZ, UPT ;  /* 0x000000ff2a00728c */ /* 0x000fe2000bf05270 */
[----:B-12-4-:R-:W-:-:S05]  /*55d0*/  IMAD.HI.U32 R2, R17, UR4, R16 ;  /* 0x0000000411027c27 */ /* 0x016fca000f8e0010 */
[----:B------:R-:W-:-:S04]  /*55e0*/  SHF.R.U32.HI R3, RZ, UR5, R2 ;  /* 0x00000005ff037c19 */ /* 0x000fc80008011602 */
[----:B------:R-:W-:-:S05]  /*55f0*/  IADD3 R0, PT, PT, -R3, RZ, RZ ;  /* 0x000000ff03007210 */ /* 0x000fca0007ffe1ff */
[----:B0-----:R-:W-:-:S04]  /*5600*/  IMAD R19, R0, UR6, R17 ;  /* 0x0000000600137c24 */ /* 0x001fc8000f8e0211 */
[C---:B---3--:R-:W-:Y:S02]  /*5610*/  IMAD R16, R19.reuse, UR8, RZ ;  /* 0x0000000813107c24 */ /* 0x048fe4000f8e02ff */
[C---:B------:R-:W-:Y:S02]  /*5620*/  IMAD R0, R19.reuse, UR9, RZ ;  /* 0x0000000913007c24 */ /* 0x040fe4000f8e02ff */
[C---:B-----5:R-:W-:Y:S02]  /*5630*/  IMAD R22, R19.reuse, UR10, RZ ;  /* 0x0000000a13167c24 */ /* 0x060fe4000f8e02ff */
        /* <DEDUP_REMOVED lines=359> */
[----:B------:R-:W-:-:S07]  /*6cb0*/  IMAD R19, R5, UR11, R19 ;  /* 0x0000000b05137c24 */ /* 0x000fce000f8e0213 */
.L_x_8690:
[----:B------:R-:W1:Y:S01]  /*6cc0*/  LDCU.64 UR6, c[0x0][0x650] ;  /* 0x0000ca00ff0677ac */ /* 0x000e620008000a00 */
[----:B------:R-:W-:-:S04]  /*6cd0*/  UPRMT UR4, UR40, 0x9910, URZ ;  /* 0x0000991028047896 */ /* 0x000fc800080000ff */
[----:B------:R-:W-:Y:S01]  /*6ce0*/  UISETP.GT.AND UP0, UPT, UR4, 0x9, UPT ;  /* 0x000000090400788c */ /* 0x000fe2000bf04270 */
[----:B-12-4-:R-:W-:-:S05]  /*6cf0*/  IADD3 R2, P0, PT, R0, UR6, RZ ;  /* 0x0000000600027c10 */ /* 0x016fca000ff1e0ff */
        /* <DEDUP_REMOVED lines=15> */
.L_x_8694:
[----:B------:R-:W2:Y:S02]  /*6df0*/  LDG.E.U8 R2, desc[UR36][R2.64] ;  /* 0x0000002402027981 */ /* 0x000ea4000c1e1100 */
[----:B--2---:R-:W-:-:S04]  /*6e00*/  I2FP.F32.U32 R0, R2 ;  /* 0x0000000200007245 */ /* 0x004fc80000201000 */
[----:B------:R-:W-:-:S04]  /*6e10*/  F2FP.BF16.F32.PACK_AB R0, RZ, R0 ;  /* 0x00000000ff00723e */ /* 0x000fc800000010ff */
[----:B------:R-:W-:Y:S01]  /*6e20*/  PRMT R18, R0, 0x7610, R18 ;  /* 0x0000761000127816 */ /* 0x000fe20000000012 */
[----:B------:R-:W-:Y:S06]  /*6e30*/  BRA `(.L_x_8696) ;  /* 0x0000000c00c07947 */ /* 0x000fec0003800000 */
.L_x_8693:
        /* <DEDUP_REMOVED lines=11> */
.L_x_8698:
[----:B------:R-:W2:Y:S02]  /*6ef0*/  LDG.E R2, desc[UR36][R2.64] ;  /* 0x0000002402027981 */ /* 0x000ea4000c1e1900 */
[----:B--2---:R-:W-:-:S04]  /*6f00*/  I2FP.F32.S32 R0, R2 ;  /* 0x0000000200007245 */ /* 0x004fc80000201400 */
[----:B------:R-:W-:-:S04]  /*6f10*/  F2FP.BF16.F32.PACK_AB R0, RZ, R0 ;  /* 0x00000000ff00723e */ /* 0x000fc800000010ff */
[----:B------:R-:W-:Y:S01]  /*6f20*/  PRMT R18, R0, 0x7610, R18 ;  /* 0x0000761000127816 */ /* 0x000fe20000000012 */
[----:B------:R-:W-:Y:S06]  /*6f30*/  BRA `(.L_x_8696) ;  /* 0x0000000c00807947 */ /* 0x000fec0003800000 */
.L_x_8697:
[----:B------:R-:W2:Y:S02]  /*6f40*/  LDG.E.U16 R2, desc[UR36][R2.64] ;  /* 0x0000002402027981 */ /* 0x000ea4000c1e1500 */
[----:B--2---:R-:W0:Y:S02]  /*6f50*/  I2F.S16 R0, R2 ;  /* 0x0000000200007306 */ /* 0x004e240000101400 */
[----:B0-----:R-:W-:-:S04]  /*6f60*/  F2FP.BF16.F32.PACK_AB R0, RZ, R0 ;  /* 0x00000000ff00723e */ /* 0x001fc800000010ff */
[----:B------:R-:W-:Y:S01]  /*6f70*/  PRMT R18, R0, 0x7610, R18 ;  /* 0x0000761000127816 */ /* 0x000fe20000000012 */
[----:B------:R-:W-:Y:S06]  /*6f80*/  BRA `(.L_x_8696) ;  /* 0x0000000c006c7947 */ /* 0x000fec0003800000 */
.L_x_8692:
        /* <DEDUP_REMOVED lines=9> */
.L_x_8700:
[----:B------:R-:W2:Y:S02]  /*7020*/  LDG.E.U16 R0, desc[UR36][R2.64] ;  /* 0x0000002402007981 */ /* 0x000ea4000c1e1500 */
[----:B--2---:R-:W-:-:S05]  /*7030*/  HADD2.F32 R0, -RZ, R0.H0_H0 ;  /* 0x20000000ff007230 */ /* 0x004fca0000004100 */
[----:B------:R-:W-:-:S04]  /*7040*/  F2FP.BF16.F32.PACK_AB R0, RZ, R0 ;  /* 0x00000000ff00723e */ /* 0x000fc800000010ff */
[----:B------:R-:W-:Y:S01]  /*7050*/  PRMT R18, R0, 0x7610, R18 ;  /* 0x0000761000127816 */ /* 0x000fe20000000012 */
[----:B------:R-:W-:Y:S06]  /*7060*/  BRA `(.L_x_8696) ;  /* 0x0000000c00347947 */ /* 0x000fec0003800000 */
.L_x_8699:
        /* <DEDUP_REMOVED lines=9> */
.L_x_8702:
[----:B------:R-:W2:Y:S02]  /*7100*/  LDG.E.U16 R2, desc[UR36][R2.64] ;  /* 0x0000002402027981 */ /* 0x000ea4000c1e1500 */
[----:B--2---:R-:W-:-:S05]  /*7110*/  HADD2.F32 R0, -RZ, R2.H0_H0 ;  /* 0x20000002ff007230 */ /* 0x004fca0000004100 */
[----:B------:R-:W-:-:S04]  /*7120*/  F2FP.BF16.F32.PACK_AB R0, RZ, R0 ;  /* 0x00000000ff00723e */ /* 0x000fc800000010ff */
[----:B------:R-:W-:Y:S01]  /*7130*/  PRMT R18, R0, 0x7610, R18 ;  /* 0x0000761000127816 */ /* 0x000fe20000000012 */
[----:B------:R-:W-:Y:S06]  /*7140*/  BRA `(.L_x_8696) ;  /* 0x0000000800fc7947 */ /* 0x000fec0003800000 */
.L_x_8701:
        /* <DEDUP_REMOVED lines=9> */
.L_x_8691:
        /* <DEDUP_REMOVED lines=14> */
.L_x_8705:
        /* <DEDUP_REMOVED lines=9> */
.L_x_8704:
        /* <DEDUP_REMOVED lines=27> */
.L_x_8707:
        /* <DEDUP_REMOVED lines=14> */
.L_x_8706:
[----:B------:R0:W5:Y:S01]  /*75e0*/  LDG.E.U16 R18, desc[UR36][R2.64] ;  /* 0x0000002402127981 */ /* 0x000162000c1e1500 */
[----:B------:R-:W-:Y:S05]  /*75f0*/  BRA `(.L_x_8696) ;  /* 0x0000000400d07947 */ /* 0x000fea0003800000 */
.L_x_8703:
        /* <DEDUP_REMOVED lines=13> */
.L_x_8710:
        /* <DEDUP_REMOVED lines=21> */
.L_x_8714:
[----:B------:R-:W-:Y:S05]  /*7820*/  BSYNC.RECONVERGENT B1 ;  /* 0x0000000000017941 */ /* 0x000fea0003800200 */
.L_x_8713:
[----:B------:R-:W-:Y:S01]  /*7830*/  IMAD.SHL.U32 R0, R0, 0x100000, RZ ;  /* 0x0010000000007824 */ /* 0x000fe200078e00ff */
[----:B------:R-:W-:-:S04]  /*7840*/  LEA R2, R2, 0x3b800000, 0x17 ;  /* 0x3b80000002027811 */ /* 0x000fc800078eb8ff */
[----:B------:R-:W-:-:S07]  /*7850*/  LOP3.LUT R0, R2, R0, R7, 0xfe, !PT ;  /* 0x0000000002007212 */ /* 0x000fce00078efe07 */
.L_x_8712:
[----:B------:R-:W-:Y:S05]  /*7860*/  BSYNC.RECONVERGENT B0 ;  /* 0x0000000000007941 */ /* 0x000fea0003800200 */
.L_x_8711:
[----:B------:R-:W-:-:S04]  /*7870*/  F2FP.BF16.F32.PACK_AB R0, RZ, R0 ;  /* 0x00000000ff00723e */ /* 0x000fc800000010ff */
[----:B------:R-:W-:Y:S01]  /*7880*/  PRMT R18, R0, 0x7610, R18 ;  /* 0x0000761000127816 */ /* 0x000fe20000000012 */
[----:B------:R-:W-:Y:S06]  /*7890*/  BRA `(.L_x_8696) ;  /* 0x0000000400287947 */ /* 0x000fec0003800000 */
.L_x_8709:
        /* <DEDUP_REMOVED lines=21> */
.L_x_8718:
[----:B------:R-:W-:Y:S05]  /*79f0*/  BSYNC.RECONVERGENT B1 ;  /* 0x0000000000017941 */ /* 0x000fea0003800200 */
.L_x_8717:
[----:B------:R-:W-:Y:S02]  /*7a00*/  SHF.L.U32 R0, R0, 0x15, RZ ;  /* 0x0000001500007819 */ /* 0x000fe400000006ff */
[----:B------:R-:W-:-:S04]  /*7a10*/  LEA R2, R2, 0x37800000, 0x17 ;  /* 0x3780000002027811 */ /* 0x000fc800078eb8ff */
[----:B------:R-:W-:-:S07]  /*7a20*/  LOP3.LUT R0, R2, R0, R7, 0xfe, !PT ;  /* 0x0000000002007212 */ /* 0x000fce00078efe07 */
.L_x_8716:
[----:B------:R-:W-:Y:S05]  /*7a30*/  BSYNC.RECONVERGENT B0 ;  /* 0x0000000000007941 */ /* 0x000fea0003800200 */
.L_x_8715:
[----:B------:R-:W-:-:S04]  /*7a40*/  F2FP.BF16.F32.PACK_AB R0, RZ, R0 ;  /* 0x00000000ff00723e */ /* 0x000fc800000010ff */
[----:B------:R-:W-:Y:S01]  /*7a50*/  PRMT R18, R0, 0x7610, R18 ;  /* 0x0000761000127816 */ /* 0x000fe20000000012 */
[----:B------:R-:W-:Y:S06]  /*7a60*/  BRA `(.L_x_8696) ;  /* 0x0000000000b47947 */ /* 0x000fec0003800000 */
.L_x_8708:
        /* <DEDUP_REMOVED lines=14> */
.L_x_8722:
[----:B------:R-:W-:Y:S05]  /*7b50*/  BSYNC.RECONVERGENT B0 ;  /* 0x0000000000007941 */ /* 0x000fea0003800200 */
.L_x_8721:
[----:B------:R-:W-:-:S04]  /*7b60*/  F2FP.BF16.F32.PACK_AB R0, RZ, R0 ;  /* 0x00000000ff00723e */ /* 0x000fc800000010ff */
[----:B------:R-:W-:Y:S01]  /*7b70*/  PRMT R18, R0, 0x7610, R18 ;  /* 0x0000761000127816 */ /* 0x000fe20000000012 */
[----:B------:R-:W-:Y:S06]  /*7b80*/  BRA `(.L_x_8696) ;  /* 0x00000000006c7947 */ /* 0x000fec0003800000 */
.L_x_8695:
        /* <DEDUP_REMOVED lines=16> */
.L_x_8723:
[----:B------:R-:W-:Y:S01]  /*7c90*/  PRMT R18, RZ, 0x7610, R18 ;  /* 0x00007610ff127816 */ /* 0x000fe20000000012 */
[----:B------:R-:W-:Y:S06]  /*7ca0*/  BRA `(.L_x_8696) ;  /* 0x0000000000247947 */ /* 0x000fec0003800000 */
.L_x_8720:
[----:B------:R-:W2:Y:S02]  /*7cb0*/  LDG.E.64 R2, desc[UR36][R2.64] ;  /* 0x0000002402027981 */ /* 0x000ea4000c1e1b00 */
[----:B--2---:R-:W0:Y:S02]  /*7cc0*/  I2F.U64 R0, R2 ;  /* 0x0000000200007312 */ /* 0x004e240000301000 */
[----:B0-----:R-:W-:-:S04]  /*7cd0*/  F2FP.BF16.F32.PACK_AB R0, RZ, R0 ;  /* 0x00000000ff00723e */ /* 0x001fc800000010ff */
[----:B------:R-:W-:Y:S01]  /*7ce0*/  PRMT R18, R0, 0x7610, R18 ;  /* 0x0000761000127816 */ /* 0x000fe20000000012 */
[----:B------:R-:W-:Y:S06]  /*7cf0*/  BRA `(.L_x_8696) ;  /* 0x0000000000107947 */ /* 0x000fec0003800000 */
.L_x_8719:
[----:B------:R-:W2:Y:S02]  /*7d00*/  LDG.E R2, desc[UR36][R2.64] ;  /* 0x0000002402027981 */ /* 0x000ea4000c1e1900 */
[----:B--2---:R-:W-:-:S04]  /*7d10*/  I2FP.F32.U32 R0, R2 ;  /* 0x0000000200007245 */ /* 0x004fc80000201000 */
[----:B------:R-:W-:-:S04]  /*7d20*/  F2FP.BF16.F32.PACK_AB R0, RZ, R0 ;  /* 0x00000000ff00723e */ /* 0x000fc800000010ff */
[----:B------:R-:W-:-:S07]  /*7d30*/  PRMT R18, R0, 0x7610, R18 ;  /* 0x0000761000127816 */ /* 0x000fce0000000012 */
.L_x_8696:
        /* <DEDUP_REMOVED lines=16> */
[----:B--2---:R2:W3:Y:S01]  /*7e40*/  I2F.S16 R22, R2 ;  /* 0x0000000200167306 */ /* 0x0044e20000101400 */
[----:B------:R-:W-:Y:S05]  /*7e50*/  BRA `(.L_x_8730) ;  /* 0x0000000c00307947 */ /* 0x000fea0003800000 */
.L_x_8728:
[----:B------:R-:W2:Y:S02]  /*7e60*/  LDG.E.U8 R2, desc[UR36][R2.64] ;  /* 0x0000002402027981 */ /* 0x000ea4000c1e1100 */
[----:B--2---:R-:W-:Y:S01]  /*7e70*/  I2FP.F32.U32 R22, R2 ;  /* 0x0000000200167245 */ /* 0x004fe20000201000 */
[----:B------:R-:W-:Y:S06]  /*7e80*/  BRA `(.L_x_8730) ;  /* 0x0000000c00247947 */ /* 0x000fec0003800000 */
.L_x_8727:
        /* <DEDUP_REMOVED lines=9> */
.L_x_8732:
[----:B------:R-:W2:Y:S02]  /*7f20*/  LDG.E R2, desc[UR36][R2.64] ;  /* 0x0000002402027981 */ /* 0x000ea4000c1e1900 */
[----:B--2---:R-:W-:Y:S01]  /*7f30*/  I2FP.F32.S32 R22, R2 ;  /* 0x0000000200167245 */ /* 0x004fe20000201400 */
[----:B------:R-:W-:Y:S06]  /*7f40*/  BRA `(.L_x_8730) ;  /* 0x0000000800f47947 */ /* 0x000fec0003800000 */
.L_x_8731:
[----:B------:R-:W2:Y:S02]  /*7f50*/  LDG.E.U16 R2, desc[UR36][R2.64] ;  /* 0x0000002402027981 */ /* 0x000ea4000c1e1500 */
[----:B--2---:R0:W1:Y:S01]  /*7f60*/  I2F.S16 R22, R2 ;  /* 0x0000000200167306 */ /* 0x0040620000101400 */
[----:B------:R-:W-:Y:S05]  /*7f70*/  BRA `(.L_x_8730) ;  /* 0x0000000800e87947 */ /* 0x000fea0003800000 */
.L_x_8726:
        /* <DEDUP_REMOVED lines=8> */
.L_x_8734:
[----:B------:R-:W2:Y:S02]  /*8000*/  LDG.E.U16 R2, desc[UR36][R2.64] ;  /* 0x0000002402027981 */ /* 0x000ea4000c1e1500 */
[----:B--2---:R-:W-:Y:S01]  /*8010*/  HADD2.F32 R22, -RZ, R2.H0_H0 ;  /* 0x20000002ff167230 */ /* 0x004fe20000004100 */
[----:B------:R-:W-:Y:S06]  /*8020*/  BRA `(.L_x_8730) ;  /* 0x0000000800bc7947 */ /* 0x000fec0003800000 */
.L_x_8733:
        /* <DEDUP_REMOVED lines=8> */
.L_x_8736:
[----:B------:R-:W2:Y:S02]  /*80b0*/  LDG.E.U16 R2, desc[UR36][R2.64] ;  /* 0x0000002402027981 */ /* 0x000ea4000c1e1500 */
[----:B--2---:R-:W-:Y:S01]  /*80c0*/  HADD2.F32 R22, -RZ, R2.H0_H0 ;  /* 0x20000002ff167230 */ /* 0x004fe20000004100 */
[----:B------:R-:W-:Y:S06]  /*80d0*/  BRA `(.L_x_8730) ;  /* 0x0000000800907947 */ /* 0x000fec0003800000 */
.L_x_8735:
[----:B------:R-:W2:Y:S01]  /*80e0*/  LDG.E.64 R2, desc[UR36][R2.64] ;  /* 0x0000002402027981 */ /* 0x000ea2000c1e1b00 */
[----:B------:R-:W-:Y:S01]  /*80f0*/  UMOV UR4, 0xf0000000 ;  /* 0xf000000000047882 */ /* 0x000fe20000000000 */
[----:B------:R-:W-:Y:S01]  /*8100*/  UMOV UR5, 0x380fffff ;  /* 0x380fffff00057882 */ /* 0x000fe20000000000 */
[----:B--2---:R-:W0:Y:S01]  /*8110*/  F2F.F32.F64 R22, R2 ;  /* 0x0000000200167310 */ /* 0x004e220000301000 */
[----:B------:R-:W-:-:S14]  /*8120*/  DSETP.GEU.AND P0, PT, |R2|, UR4, PT ;  /* 0x0000000402007e2a */ /* 0x000fdc000bf0e200 */
[----:B0-----:R-:W-:Y:S01]  /*8130*/  @!P0 FMUL R22, R22, 1.175494350822287508e-38 ;  /* 0x0080000016168820 */ /* 0x001fe20000400000 */
[----:B------:R-:W-:Y:S06]  /*8140*/  BRA `(.L_x_8730) ;  /* 0x0000000800747947 */ /* 0x000fec0003800000 */
.L_x_8725:
        /* <DEDUP_REMOVED lines=12> */
.L_x_8739:
[----:B------:R-:W2:Y:S01]  /*8210*/  LDG.E.64 R2, desc[UR36][R2.64] ;  /* 0x0000002402027981 */ /* 0x000ea2000c1e1b00 */
[----:B------:R-:W-:Y:S01]  /*8220*/  UMOV UR4, 0xf0000000 ;  /* 0xf000000000047882 */ /* 0x000fe20000000000 */
[----:B------:R-:W-:Y:S01]  /*8230*/  UMOV UR5, 0x380fffff ;  /* 0x380fffff00057882 */ /* 0x000fe20000000000 */
[----:B--2---:R-:W0:Y:S01]  /*8240*/  F2F.F32.F64 R22, R2 ;  /* 0x0000000200167310 */ /* 0x004e220000301000 */
[----:B------:R-:W-:-:S14]  /*8250*/  DSETP.GEU.AND P0, PT, |R2|, UR4, PT ;  /* 0x0000000402007e2a */ /* 0x000fdc000bf0e200 */
[----:B0-----:R-:W-:Y:S01]  /*8260*/  @!P0 FMUL R22, R22, 1.175494350822287508e-38 ;  /* 0x0080000016168820 */ /* 0x001fe20000400000 */
[----:B------:R-:W-:Y:S06]  /*8270*/  BRA `(.L_x_8730) ;  /* 0x0000000800287947 */ /* 0x000fec0003800000 */
.L_x_8738:
        /* <DEDUP_REMOVED lines=25> */
.L_x_8741:
        /* <DEDUP_REMOVED lines=12> */
.L_x_8740:
[----:B------:R-:W2:Y:S02]  /*84d0*/  LDG.E.U16 R2, desc[UR36][R2.64] ;  /* 0x0000002402027981 */ /* 0x000ea4000c1e1500 */
[----:B--2---:R-:W-:Y:S01]  /*84e0*/  IMAD.U32 R22, R2, 0x10000, RZ ;  /* 0x0001000002167824 */ /* 0x004fe200078e00ff */
[----:B------:R-:W-:Y:S06]  /*84f0*/  BRA `(.L_x_8730) ;  /* 0x0000000400887947 */ /* 0x000fec0003800000 */
.L_x_8737:
        /* <DEDUP_REMOVED lines=11> */
.L_x_8744:
        /* <DEDUP_REMOVED lines=20> */
.L_x_8746:
[----:B------:R-:W-:Y:S05]  /*86f0*/  BSYNC.RECONVERGENT B0 ;  /* 0x0000000000007941 */ /* 0x000fea0003800200 */
.L_x_8745:
[----:B------:R-:W-:Y:S02]  /*8700*/  SHF.L.U32 R0, R0, 0x14, RZ ;  /* 0x0000001400007819 */ /* 0x000fe400000006ff */
[----:B------:R-:W-:-:S04]  /*8710*/  LEA R2, R2, 0x3b800000, 0x17 ;  /* 0x3b80000002027811 */ /* 0x000fc800078eb8ff */
[----:B------:R-:W-:Y:S01]  /*8720*/  LOP3.LUT R22, R2, R0, R7, 0xfe, !PT ;  /* 0x0000000002167212 */ /* 0x000fe200078efe07 */
[----:B------:R-:W-:Y:S06]  /*8730*/  BRA `(.L_x_8730) ;  /* 0x0000000000f87947 */ /* 0x000fec0003800000 */
.L_x_8743:
        /* <DEDUP_REMOVED lines=20> */
.L_x_8748:
[----:B------:R-:W-:Y:S05]  /*8880*/  BSYNC.RECONVERGENT B0 ;  /* 0x0000000000007941 */ /* 0x000fea0003800200 */
.L_x_8747:
[----:B------:R-:W-:Y:S01]  /*8890*/  IMAD.SHL.U32 R0, R0, 0x200000, RZ ;  /* 0x0020000000007824 */ /* 0x000fe200078e00ff */
[----:B------:R-:W-:-:S04]  /*88a0*/  LEA R2, R2, 0x37800000, 0x17 ;  /* 0x3780000002027811 */ /* 0x000fc800078eb8ff */
[----:B------:R-:W-:Y:S01]  /*88b0*/  LOP3.LUT R22, R2, R0, R7, 0xfe, !PT ;  /* 0x0000000002167212 */ /* 0x000fe200078efe07 */
[----:B------:R-:W-:Y:S06]  /*88c0*/  BRA `(.L_x_8730) ;  /* 0x0000000000947947 */ /* 0x000fec0003800000 */
.L_x_8742:
        /* <DEDUP_REMOVED lines=14> */
.L_x_8729:
        /* <DEDUP_REMOVED lines=16> */
.L_x_8751:
[----:B------:R-:W-:Y:S01]  /*8ab0*/  IMAD.MOV.U32 R22, RZ, RZ, RZ ;  /* 0x000000ffff167224 */ /* 0x000fe200078e00ff */
[----:B------:R-:W-:Y:S06]  /*8ac0*/  BRA `(.L_x_8730) ;  /* 0x0000000000147947 */ /* 0x000fec0003800000 */
.L_x_8750:
[----:B------:R-:W2:Y:S02]  /*8ad0*/  LDG.E.64 R22, desc[UR36][R2.64] ;  /* 0x0000002402167981 */ /* 0x000ea4000c1e1b00 */
[----:B--2---:R0:W1:Y:S01]  /*8ae0*/  I2F.U64 R22, R22 ;  /* 0x0000001600167312 */ /* 0x0040620000301000 */
[----:B------:R-:W-:Y:S05]  /*8af0*/  BRA `(.L_x_8730) ;  /* 0x0000000000087947 */ /* 0x000fea0003800000 */
.L_x_8749:
[----:B------:R-:W2:Y:S02]  /*8b00*/  LDG.E R2, desc[UR36][R2.64] ;  /* 0x0000002402027981 */ /* 0x000ea4000c1e1900 */
[----:B--2---:R-:W-:-:S07]  /*8b10*/  I2FP.F32.U32 R22, R2 ;  /* 0x0000000200167245 */ /* 0x004fce0000201000 */
.L_x_8730:
[----:B------:R-:W-:Y:S05]  /*8b20*/  BSYNC.RECONVERGENT B6 ;  /* 0x0000000000067941 */ /* 0x000fea0003800200 */
.L_x_8724:
[----:B------:R-:W0:Y:S01]  /*8b30*/  LDCU.64 UR6, c[0x0][0x660] ;  /* 0x0000cc00ff0677ac */ /* 0x000e220008000a00 */
[----:B------:R-:W-:Y:S01]  /*8b40*/  BSSY.RECONVERGENT B6, `(.L_x_8752) ;  /* 0x00000dd000067945 */ /* 0x000fe20003800200 */
[----:B------:R-:W-:-:S04]  /*8b50*/  UPRMT UR4, UR43, 0x9910, URZ ;  /* 0x000099102b047896 */ /* 0x000fc800080000ff */
[----:B------:R-:W-:Y:S01]  /*8b60*/  UISETP.GT.AND UP0, UPT, UR4, 0x9, UPT ;  /* 0x000000090400788c */ /* 0x000fe2000bf04270 */
[----:B0-2---:R-:W-:-:S05]  /*8b70*/  IADD3 R2, P0, PT, R19, UR6, RZ ;  /* 0x0000000613027c10 */ /* 0x005fca000ff1e0ff */
        /* <DEDUP_REMOVED lines=13> */
.L_x_8756:
[----:B------:R-:W2:Y:S02]  /*8c50*/  LDG.E.U8 R0, desc[UR36][R2.64] ;  /* 0x0000002402007981 */ /* 0x000ea4000c1e1100 */
[----:B--2---:R-:W-:Y:S01]  /*8c60*/  I2FP.F32.U32 R0, R0 ;  /* 0x0000000000007245 */ /* 0x004fe20000201000 */
[----:B------:R-:W-:Y:S06]  /*8c70*/  BRA `(.L_x_8758) ;  /* 0x0000000c00247947 */ /* 0x000fec0003800000 */
.L_x_8755:
        /* <DEDUP_REMOVED lines=9> */
.L_x_8760:
[----:B------:R-:W2:Y:S02]  /*8d10*/  LDG.E R0, desc[UR36][R2.64] ;  /* 0x0000002402007981 */ /* 0x000ea4000c1e1900 */
[----:B--2---:R-:W-:Y:S01]  /*8d20*/  I2FP.F32.S32 R0, R0 ;  /* 0x0000000000007245 */ /* 0x004fe20000201400 */
[----:B------:R-:W-:Y:S06]  /*8d30*/  BRA `(.L_x_8758) ;  /* 0x0000000800f47947 */ /* 0x000fec0003800000 */
.L_x_8759:
[----:B------:R-:W2:Y:S02]  /*8d40*/  LDG.E.U16 R0, desc[UR36][R2.64] ;  /* 0x0000002402007981 */ /* 0x000ea4000c1e1500 */
[----:B--2---:R-:W0:Y:S01]  /*8d50*/  I2F.S16 R0, R0 ;  /* 0x0000000000007306 */ /* 0x004e220000101400 */
[----:B------:R-:W-:Y:S05]  /*8d60*/  BRA `(.L_x_8758) ;  /* 0x0000000800e87947 */ /* 0x000fea0003800000 */
.L_x_8754:
        /* <DEDUP_REMOVED lines=8> */
.L_x_8762:
[----:B------:R-:W2:Y:S02]  /*8df0*/  LDG.E.U16 R0, desc[UR36][R2.64] ;  /* 0x0000002402007981 */ /* 0x000ea4000c1e1500 */
[----:B--2---:R-:W-:Y:S01]  /*8e00*/  HADD2.F32 R0, -RZ, R0.H0_H0 ;  /* 0x20000000ff007230 */ /* 0x004fe20000004100 */
[----:B------:R-:W-:Y:S06]  /*8e10*/  BRA `(.L_x_8758) ;  /* 0x0000000800bc7947 */ /* 0x000fec0003800000 */
.L_x_8761:
        /* <DEDUP_REMOVED lines=8> */
.L_x_8764:
[----:B------:R-:W2:Y:S02]  /*8ea0*/  LDG.E.U16 R0, desc[UR36][R2.64] ;  /* 0x0000002402007981 */ /* 0x000ea4000c1e1500 */
[----:B--2---:R-:W-:Y:S01]  /*8eb0*/  HADD2.F32 R0, -RZ, R0.H0_H0 ;  /* 0x20000000ff007230 */ /* 0x004fe20000004100 */
[----:B------:R-:W-:Y:S06]  /*8ec0*/  BRA `(.L_x_8758) ;  /* 0x0000000800907947 */ /* 0x000fec0003800000 */
.L_x_8763:
[----:B------:R-:W2:Y:S01]  /*8ed0*/  LDG.E.64 R2, desc[UR36][R2.64] ;  /* 0x0000002402027981 */ /* 0x000ea2000c1e1b00 */
[----:B------:R-:W-:Y:S01]  /*8ee0*/  UMOV UR4, 0xf0000000 ;  /* 0xf000000000047882 */ /* 0x000fe20000000000 */
[----:B------:R-:W-:Y:S01]  /*8ef0*/  UMOV UR5, 0x380fffff ;  /* 0x380fffff00057882 */ /* 0x000fe20000000000 */
[----:B--2---:R-:W0:Y:S01]  /*8f00*/  F2F.F32.F64 R0, R2 ;  /* 0x0000000200007310 */ /* 0x004e220000301000 */
[----:B------:R-:W-:-:S14]  /*8f10*/  DSETP.GEU.AND P0, PT, |R2|, UR4, PT ;  /* 0x0000000402007e2a */ /* 0x000fdc000bf0e200 */
[----:B0-----:R-:W-:Y:S01]  /*8f20*/  @!P0 FMUL R0, R0, 1.175494350822287508e-38 ;  /* 0x0080000000008820 */ /* 0x001fe20000400000 */
[----:B------:R-:W-:Y:S06]  /*8f30*/  BRA `(.L_x_8758) ;  /* 0x0000000800747947 */ /* 0x000fec0003800000 */
.L_x_8753:
        /* <DEDUP_REMOVED lines=12> */
.L_x_8767:
[----:B------:R-:W2:Y:S01]  /*9000*/  LDG.E.64 R2, desc[UR36][R2.64] ;  /* 0x0000002402027981 */ /* 0x000ea2000c1e1b00 */
[----:B------:R-:W-:Y:S01]  /*9010*/  UMOV UR4, 0xf0000000 ;  /* 0xf000000000047882 */ /* 0x000fe20000000000 */
[----:B------:R-:W-:Y:S01]  /*9020*/  UMOV UR5, 0x380fffff ;  /* 0x380fffff00057882 */ /* 0x000fe20000000000 */
[----:B--2---:R-:W0:Y:S01]  /*9030*/  F2F.F32.F64 R0, R2 ;  /* 0x0000000200007310 */ /* 0x004e220000301000 */
[----:B------:R-:W-:-:S14]  /*9040*/  DSETP.GEU.AND P0, PT, |R2|, UR4, PT ;  /* 0x0000000402007e2a */ /* 0x000fdc000bf0e200 */
[----:B0-----:R-:W-:Y:S01]  /*9050*/  @!P0 FMUL R0, R0, 1.175494350822287508e-38 ;  /* 0x0080000000008820 */ /* 0x001fe20000400000 */
[----:B------:R-:W-:Y:S06]  /*9060*/  BRA `(.L_x_8758) ;  /* 0x0000000800287947 */ /* 0x000fec0003800000 */
.L_x_8766:
        /* <DEDUP_REMOVED lines=25> */
.L_x_8769:
        /* <DEDUP_REMOVED lines=12> */
.L_x_8768:
[----:B------:R-:W2:Y:S02]  /*92c0*/  LDG.E.U16 R0, desc[UR36][R2.64] ;  /* 0x0000002402007981 */ /* 0x000ea4000c1e1500 */
[----:B--2---:R-:W-:Y:S01]  /*92d0*/  IMAD.U32 R0, R0, 0x10000, RZ ;  /* 0x0001000000007824 */ /* 0x004fe200078e00ff */
[----:B------:R-:W-:Y:S06]  /*92e0*/  BRA `(.L_x_8758) ;  /* 0x0000000400887947 */ /* 0x000fec0003800000 */
.L_x_8765:
        /* <DEDUP_REMOVED lines=11> */
.L_x_8772:
        /* <DEDUP_REMOVED lines=20> */
.L_x_8774:
[----:B------:R-:W-:Y:S05]  /*94e0*/  BSYNC.RECONVERGENT B0 ;  /* 0x0000000000007941 */ /* 0x000fea0003800200 */
.L_x_8773:
[----:B------:R-:W-:Y:S01]  /*94f0*/  IMAD.SHL.U32 R0, R0, 0x100000, RZ ;  /* 0x0010000000007824 */ /* 0x000fe200078e00ff */
[----:B------:R-:W-:-:S04]  /*9500*/  LEA R2, R2, 0x3b800000, 0x17 ;  /* 0x3b80000002027811 */ /* 0x000fc800078eb8ff */
[----:B------:R-:W-:Y:S01]  /*9510*/  LOP3.LUT R0, R2, R0, R7, 0xfe, !PT ;  /* 0x0000000002007212 */ /* 0x000fe200078efe07 */
[----:B------:R-:W-:Y:S06]  /*9520*/  BRA `(.L_x_8758) ;  /* 0x0000000000f87947 */ /* 0x000fec0003800000 */
.L_x_8771:
        /* <DEDUP_REMOVED lines=20> */
.L_x_8776:
[----:B------:R-:W-:Y:S05]  /*9670*/  BSYNC.RECONVERGENT B0 ;  /* 0x0000000000007941 */ /* 0x000fea0003800200 */
.L_x_8775:
[----:B------:R-:W-:Y:S01]  /*9680*/  IMAD.SHL.U32 R0, R0, 0x200000, RZ ;  /* 0x0020000000007824 */ /* 0x000fe200078e00ff */
[----:B------:R-:W-:-:S04]  /*9690*/  LEA R2, R2, 0x37800000, 0x17 ;  /* 0x3780000002027811 */ /* 0x000fc800078eb8ff */
[----:B------:R-:W-:Y:S01]  /*96a0*/  LOP3.LUT R0, R2, R0, R7, 0xfe, !PT ;  /* 0x0000000002007212 */ /* 0x000fe200078efe07 */
[----:B------:R-:W-:Y:S06]  /*96b0*/  BRA `(.L_x_8758) ;  /* 0x0000000000947947 */ /* 0x000fec0003800000 */
.L_x_8770:
        /* <DEDUP_REMOVED lines=14> */
.L_x_8757:
        /* <DEDUP_REMOVED lines=8> */
[----:B0-----:R-:W-:Y:S01]  /*9820*/  IMAD.U32 R4, RZ, RZ, UR4 ;  /* 0x00000004ff047e24 */ /* 0x001fe2000f8e00ff */
[----:B------:R-:W-:Y:S01]  /*9830*/  MOV R5, UR5 ;  /* 0x0000000500057c02 */ /* 0x000fe20008000f00 */
[----:B--2---:R-:W-:-:S02]  /*9840*/  IMAD.U32 R6, RZ, RZ, UR6 ;  /* 0x00000006ff067e24 */ /* 0x004fc4000f8e00ff */
[----:B------:R-:W-:Y:S02]  /*9850*/  IMAD.U32 R7, RZ, RZ, UR7 ;  /* 0x00000007ff077e24 */ /* 0x000fe4000f8e00ff */
[----:B---3--:R-:W-:Y:S01]  /*9860*/  IMAD.U32 R10, RZ, RZ, UR8 ;  /* 0x00000008ff0a7e24 */ /* 0x008fe2000f8e00ff */
[----:B------:R-:W-:-:S07]  /*9870*/  MOV R11, UR9 ;  /* 0x00000009000b7c02 */ /* 0x000fce0008000f00 */
[----:B------:R-:W-:-:S07]  /*9880*/  LEPC R20, `(.L_x_8779) ;  /* 0x000000001014794e */ /* 0x000fce0000000000 */
[----:B-1--45:R-:W-:Y:S05]  /*9890*/  CALL.ABS.NOINC R2 ;  /* 0x0000000002007343 */ /* 0x032fea0003c00000 */
.L_x_8779:
[----:B------:R-:W-:Y:S01]  /*98a0*/  HFMA2 R0, -RZ, RZ, 0, 0 ;  /* 0x00000000ff007431 */ /* 0x000fe200000001ff */
[----:B------:R-:W-:Y:S06]  /*98b0*/  BRA `(.L_x_8758) ;  /* 0x0000000000147947 */ /* 0x000fec0003800000 */
.L_x_8778:
[----:B------:R-:W2:Y:S02]  /*98c0*/  LDG.E.64 R2, desc[UR36][R2.64] ;  /* 0x0000002402027981 */ /* 0x000ea4000c1e1b00 */
[----:B--2---:R0:W2:Y:S01]  /*98d0*/  I2F.U64 R0, R2 ;  /* 0x0000000200007312 */ /* 0x0040a20000301000 */
[----:B------:R-:W-:Y:S05]  /*98e0*/  BRA `(.L_x_8758) ;  /* 0x0000000000087947 */ /* 0x000fea0003800000 */
.L_x_8777:
[----:B------:R-:W2:Y:S02]  /*98f0*/  LDG.E R0, desc[UR36][R2.64] ;  /* 0x0000002402007981 */ /* 0x000ea4000c1e1900 */
[----:B--2---:R-:W-:-:S07]  /*9900*/  I2FP.F32.U32 R0, R0 ;  /* 0x0000000000007245 */ /* 0x004fce0000201000 */
.L_x_8758:
[----:B------:R-:W-:Y:S05]  /*9910*/  BSYNC.RECONVERGENT B6 ;  /* 0x0000000000067941 */ /* 0x000fea0003800200 */
.L_x_8752:
[----:B0-2--5:R-:W-:Y:S01]  /*9920*/  IMAD.U32 R3, R18, 0x10000, RZ ;  /* 0x0001000012037824 */ /* 0x025fe200078e00ff */
[----:B------:R-:W0:Y:S03]  /*9930*/  LDCU.64 UR6, c[0x0][0x648] ;  /* 0x0000c900ff0677ac */ /* 0x000e260008000a00 */
[----:B------:R-:W-:Y:S01]  /*9940*/  FMUL.FTZ R3, R3, R0 ;  /* 0x0000000003037220 */ /* 0x000fe20000410000 */
        /* <DEDUP_REMOVED lines=15> */
[----:B--2---:R-:W-:-:S04]  /*9a40*/  IMAD.U32 R0, R5, 0x10000, RZ ;  /* 0x0001000005007824 */ /* 0x004fc800078e00ff */
[----:B------:R-:W0:Y:S02]  /*9a50*/  F2I.FTZ.TRUNC.NTZ R5, R0 ;  /* 0x0000000000057305 */ /* 0x000e24000021f100 */
[----:B0-----:R0:W-:Y:S01]  /*9a60*/  STG.E.U8 desc[UR36][R2.64], R5 ;  /* 0x0000000502007986 */ /* 0x0011e2000c101124 */
[----:B------:R-:W-:Y:S05]  /*9a70*/  BRA `(.L_x_8785) ;  /* 0x0000000c007c7947 */ /* 0x000fea0003800000 */
.L_x_8783:
[----:B--2---:R-:W-:-:S06]  /*9a80*/  SHF.L.U32 R5, R5, 0x10, RZ ;  /* 0x0000001005057819 */ /* 0x004fcc00000006ff */
[----:B------:R-:W0:Y:S02]  /*9a90*/  F2I.S64.TRUNC R4, R5 ;  /* 0x0000000500047311 */ /* 0x000e24000020d900 */
[----:B0-----:R0:W-:Y:S01]  /*9aa0*/  STG.E.U8 desc[UR36][R2.64], R4 ;  /* 0x0000000402007986 */ /* 0x0011e2000c101124 */
[----:B------:R-:W-:Y:S05]  /*9ab0*/  BRA `(.L_x_8785) ;  /* 0x0000000c006c7947 */ /* 0x000fea0003800000 */
.L_x_8782:
        /* <DEDUP_REMOVED lines=10> */
.L_x_8787:
[----:B--2---:R-:W-:-:S06]  /*9b60*/  IMAD.U32 R5, R5, 0x10000, RZ ;  /* 0x0001000005057824 */ /* 0x004fcc00078e00ff */
[----:B------:R-:W0:Y:S02]  /*9b70*/  F2I.FTZ.TRUNC.NTZ R5, R5 ;  /* 0x0000000500057305 */ /* 0x000e24000021f100 */
[----:B0-----:R0:W-:Y:S01]  /*9b80*/  STG.E desc[UR36][R2.64], R5 ;  /* 0x0000000502007986 */ /* 0x0011e2000c101924 */
[----:B------:R-:W-:Y:S05]  /*9b90*/  BRA `(.L_x_8785) ;  /* 0x0000000c00347947 */ /* 0x000fea0003800000 */
.L_x_8786:
[----:B--2---:R-:W-:-:S06]  /*9ba0*/  IMAD.U32 R5, R5, 0x10000, RZ ;  /* 0x0001000005057824 */ /* 0x004fcc00078e00ff */
[----:B------:R-:W0:Y:S02]  /*9bb0*/  F2I.FTZ.TRUNC.NTZ R5, R5 ;  /* 0x0000000500057305 */ /* 0x000e24000021f100 */
[----:B0-----:R0:W-:Y:S01]  /*9bc0*/  STG.E.U16 desc[UR36][R2.64], R5 ;  /* 0x0000000502007986 */ /* 0x0011e2000c101524 */
[----:B------:R-:W-:Y:S05]  /*9bd0*/  BRA `(.L_x_8785) ;  /* 0x0000000c00247947 */ /* 0x000fea0003800000 */
.L_x_8781:
[----:B------:R-:W-:-:S09]  /*9be0*/  UISETP.GT.AND UP0, UPT, UR4, 0x6, UPT ;  /* 0x000000060400788c */ /* 0x000fd2000bf04270 */
[----:B------:R-:W-:Y:S05]  /*9bf0*/  BRA.U UP0, `(.L_x_8788) ;  /* 0x00000001002c7547 */ /* 0x000fea000b800000 */
[----:B------:R-:W-:-:S09]  /*9c00*/  UISETP.NE.AND UP0, UPT, UR4, 0x5, UPT ;  /* 0x000000050400788c */ /* 0x000fd2000bf05270 */
[----:B------:R-:W-:Y:S05]  /*9c10*/  BRA.U !UP0, `(.L_x_8789) ;  /* 0x0000000108147547 */ /* 0x000fea000b800000 */
[----:B------:R-:W-:-:S09]  /*9c20*/  UISETP.NE.AND UP0, UPT, UR4, 0x6, UPT ;  /* 0x000000060400788c */ /* 0x000fd2000bf05270 */
[----:B------:R-:W-:Y:S05]  /*9c30*/  BRA.U UP0, `(.L_x_8784) ;  /* 0x0000000900307547 */ /* 0x000fea000b800000 */
[----:B--2---:R-:W-:-:S05]  /*9c40*/  SHF.L.U32 R5, R5, 0x10, RZ ;  /* 0x0000001005057819 */ /* 0x004fca00000006ff */
[----:B------:R0:W-:Y:S01]  /*9c50*/  STG.E desc[UR36][R2.64], R5 ;  /* 0x0000000502007986 */ /* 0x0001e2000c101924 */
[----:B------:R-:W-:Y:S05]  /*9c60*/  BRA `(.L_x_8785) ;  /* 0x0000000c00007947 */ /* 0x000fea0003800000 */
.L_x_8789:
[----:B--2---:R-:W-:-:S05]  /*9c70*/  IMAD.U32 R0, R5, 0x10000, RZ ;  /* 0x0001000005007824 */ /* 0x004fca00078e00ff */
[----:B------:R-:W-:-:S05]  /*9c80*/  F2FP.F16.F32.PACK_AB R0, RZ, R0 ;  /* 0x00000000ff00723e */ /* 0x000fca00000000ff */
[----:B------:R1:W-:Y:S01]  /*9c90*/  STG.E.U16 desc[UR36][R2.64], R0 ;  /* 0x0000000002007986 */ /* 0x0003e2000c101524 */
[----:B------:R-:W-:Y:S05]  /*9ca0*/  BRA `(.L_x_8785) ;  /* 0x0000000800f07947 */ /* 0x000fea0003800000 */
.L_x_8788:
[----:B------:R-:W-:-:S09]  /*9cb0*/  UISETP.NE.AND UP0, UPT, UR4, 0x7, UPT ;  /* 0x000000070400788c */ /* 0x000fd2000bf05270 */
[----:B------:R-:W-:Y:S05]  /*9cc0*/  BRA.U !UP0, `(.L_x_8790) ;  /* 0x0000000108347547 */ /* 0x000fea000b800000 */
[----:B------:R-:W-:-:S09]  /*9cd0*/  UISETP.NE.AND UP0, UPT, UR4, 0x8, UPT ;  /* 0x000000080400788c */ /* 0x000fd2000bf05270 */
[----:B------:R-:W-:Y:S05]  /*9ce0*/  BRA.U !UP0, `(.L_x_8791) ;  /* 0x0000000108187547 */ /* 0x000fea000b800000 */
[----:B------:R-:W-:-:S09]  /*9cf0*/  UISETP.NE.AND UP0, UPT, UR4, 0x9, UPT ;  /* 0x000000090400788c */ /* 0x000fd2000bf05270 */
[----:B------:R-:W-:Y:S05]  /*9d00*/  BRA.U UP0, `(.L_x_8784) ;  /* 0x0000000500fc7547 */ /* 0x000fea000b800000 */
[----:B--2---:R-:W-:Y:S02]  /*9d10*/  IMAD.U32 R4, R5, 0x10000, RZ ;  /* 0x0001000005047824 */ /* 0x004fe400078e00ff */
[----:B------:R-:W-:-:S05]  /*9d20*/  IMAD.MOV.U32 R5, RZ, RZ, RZ ;  /* 0x000000ffff057224 */ /* 0x000fca00078e00ff */
[----:B------:R3:W-:Y:S01]  /*9d30*/  STG.E.64 desc[UR36][R2.64], R4 ;  /* 0x0000000402007986 */ /* 0x0007e2000c101b24 */
[----:B------:R-:W-:Y:S05]  /*9d40*/  BRA `(.L_x_8785) ;  /* 0x0000000800c87947 */ /* 0x000fea0003800000 */
.L_x_8791:
[----:B--2---:R-:W-:-:S04]  /*9d50*/  SHF.L.U32 R5, R5, 0x10, RZ ;  /* 0x0000001005057819 */ /* 0x004fc800000006ff */
[----:B------:R-:W-:-:S04]  /*9d60*/  F2FP.F16.F32.PACK_AB R5, RZ, R5 ;  /* 0x00000005ff05723e */ /* 0x000fc800000000ff */
[----:B------:R-:W-:-:S05]  /*9d70*/  PRMT R5, R5, 0x5410, RZ ;  /* 0x0000541005057816 */ /* 0x000fca00000000ff */
[----:B------:R0:W-:Y:S01]  /*9d80*/  STG.E desc[UR36][R2.64], R5 ;  /* 0x0000000502007986 */ /* 0x0001e2000c101924 */
[----:B------:R-:W-:Y:S05]  /*9d90*/  BRA `(.L_x_8785) ;  /* 0x0000000800b47947 */ /* 0x000fea0003800000 */
.L_x_8790:
[----:B--2---:R-:W-:-:S04]  /*9da0*/  IMAD.U32 R4, R5, 0x10000, RZ ;  /* 0x0001000005047824 */ /* 0x004fc800078e00ff */
[----:B------:R-:W-:-:S06]  /*9db0*/  FMUL.FTZ R4, R4, 1 ;  /* 0x3f80000004047820 */ /* 0x000fcc0000410000 */
[----:B------:R-:W0:Y:S02]  /*9dc0*/  F2F.F64.F32 R4, R4 ;  /* 0x0000000400047310 */ /* 0x000e240000201800 */
[----:B0-----:R2:W-:Y:S01]  /*9dd0*/  STG.E.64 desc[UR36][R2.64], R4 ;  /* 0x0000000402007986 */ /* 0x0015e2000c101b24 */
[----:B------:R-:W-:Y:S05]  /*9de0*/  BRA `(.L_x_8785) ;  /* 0x0000000800a07947 */ /* 0x000fea0003800000 */
.L_x_8780:
        /* <DEDUP_REMOVED lines=14> */
.L_x_8795:
[----:B--2---:R-:W-:Y:S01]  /*9ed0*/  IMAD.U32 R5, R5, 0x10000, RZ ;  /* 0x0001000005057824 */ /* 0x004fe200078e00ff */
        /* <DEDUP_REMOVED lines=17> */
.L_x_8798:
[----:B------:R-:W-:-:S04]  /*9ff0*/  SHF.R.U32.HI R5, RZ, 0x18, R5 ;  /* 0x00000018ff057819 */ /* 0x000fc80000011605 */
[----:B------:R-:W-:-:S07]  /*a000*/  LOP3.LUT R0, R0, 0x80, R5, 0xf8, !PT ;  /* 0x0000008000007812 */ /* 0x000fce00078ef805 */
.L_x_8797:
[----:B------:R-:W-:Y:S05]  /*a010*/  BSYNC.RECONVERGENT B0 ;  /* 0x0000000000007941 */ /* 0x000fea0003800200 */
.L_x_8796:
[----:B------:R0:W-:Y:S01]  /*a020*/  STG.E.U8 desc[UR36][R2.64], R0 ;  /* 0x0000000002007986 */ /* 0x0001e2000c101124 */
[----:B------:R-:W-:Y:S05]  /*a030*/  BRA `(.L_x_8785) ;  /* 0x00000008000c7947 */ /* 0x000fea0003800000 */
.L_x_8794:
[----:B--2---:R-:W-:Y:S01]  /*a040*/  IMAD.U32 R5, R5, 0x10000, RZ ;  /* 0x0001000005057824 */ /* 0x004fe200078e00ff */
        /* <DEDUP_REMOVED lines=17> */
.L_x_8801:
[----:B------:R-:W-:-:S04]  /*a160*/  SHF.R.U32.HI R5, RZ, 0x18, R5 ;  /* 0x00000018ff057819 */ /* 0x000fc80000011605 */
[----:B------:R-:W-:-:S07]  /*a170*/  LOP3.LUT R0, R0, 0x80, R5, 0xf8, !PT ;  /* 0x0000008000007812 */ /* 0x000fce00078ef805 */
.L_x_8800:
[----:B------:R-:W-:Y:S05]  /*a180*/  BSYNC.RECONVERGENT B0 ;  /* 0x0000000000007941 */ /* 0x000fea0003800200 */
.L_x_8799:
[----:B------:R0:W-:Y:S01]  /*a190*/  STG.E.U8 desc[UR36][R2.64], R0 ;  /* 0x0000000002007986 */ /* 0x0001e2000c101124 */
[----:B------:R-:W-:Y:S05]  /*a1a0*/  BRA `(.L_x_8785) ;  /* 0x0000000400b07947 */ /* 0x000fea0003800000 */
.L_x_8793:
[----:B------:R-:W-:-:S09]  /*a1b0*/  UISETP.NE.AND UP0, UPT, UR4, 0x1c, UPT ;  /* 0x0000001c0400788c */ /* 0x000fd2000bf05270 */
[----:B------:R-:W-:Y:S05]  /*a1c0*/  BRA.U !UP0, `(.L_x_8802) ;  /* 0x0000000108607547 */ /* 0x000fea000b800000 */
[----:B------:R-:W-:-:S09]  /*a1d0*/  UISETP.NE.AND UP0, UPT, UR4, 0x1d, UPT ;  /* 0x0000001d0400788c */ /* 0x000fd2000bf05270 */
[----:B------:R-:W-:Y:S05]  /*a1e0*/  BRA.U !UP0, `(.L_x_8803) ;  /* 0x0000000108487547 */ /* 0x000fea000b800000 */
[----:B------:R-:W-:-:S09]  /*a1f0*/  UISETP.NE.AND UP0, UPT, UR4, 0x2c, UPT ;  /* 0x0000002c0400788c */ /* 0x000fd2000bf05270 */
[----:B------:R-:W-:Y:S05]  /*a200*/  BRA.U UP0, `(.L_x_8784) ;  /* 0x0000000100bc7547 */ /* 0x000fea000b800000 */
[----:B--2---:R-:W-:-:S05]  /*a210*/  IMAD.U32 R5, R5, 0x10000, RZ ;  /* 0x0001000005057824 */ /* 0x004fca00078e00ff */
        /* <DEDUP_REMOVED lines=15> */
.L_x_8803:
[----:B--2---:R-:W-:-:S06]  /*a310*/  IMAD.U32 R5, R5, 0x10000, RZ ;  /* 0x0001000005057824 */ /* 0x004fcc00078e00ff */
[----:B------:R-:W0:Y:S02]  /*a320*/  F2I.U64.TRUNC R4, R5 ;  /* 0x0000000500047311 */ /* 0x000e24000020d800 */
[----:B0-----:R0:W-:Y:S01]  /*a330*/  STG.E.64 desc[UR36][R2.64], R4 ;  /* 0x0000000402007986 */ /* 0x0011e2000c101b24 */
[----:B------:R-:W-:Y:S05]  /*a340*/  BRA `(.L_x_8785) ;  /* 0x0000000400487947 */ /* 0x000fea0003800000 */
.L_x_8802:
[----:B--2---:R-:W-:-:S06]  /*a350*/  IMAD.U32 R5, R5, 0x10000, RZ ;  /* 0x0001000005057824 */ /* 0x004fcc00078e00ff */
[----:B------:R-:W0:Y:S02]  /*a360*/  F2I.FTZ.U32.TRUNC.NTZ R5, R5 ;  /* 0x0000000500057305 */ /* 0x000e24000021f000 */
[----:B0-----:R0:W-:Y:S01]  /*a370*/  STG.E desc[UR36][R2.64], R5 ;  /* 0x0000000502007986 */ /* 0x0011e2000c101924 */
[----:B------:R-:W-:Y:S05]  /*a380*/  BRA `(.L_x_8785) ;  /* 0x0000000400387947 */ /* 0x000fea0003800000 */
.L_x_8792:
[----:B------:R-:W-:-:S09]  /*a390*/  UISETP.GT.AND UP0, UPT, UR4, 0xe, UPT ;  /* 0x0000000e0400788c */ /* 0x000fd2000bf04270 */
[----:B------:R-:W-:Y:S05]  /*a3a0*/  BRA.U UP0, `(.L_x_8804) ;  /* 0x00000001003c7547 */ /* 0x000fea000b800000 */
[----:B------:R-:W-:-:S09]  /*a3b0*/  UISETP.NE.AND UP0, UPT, UR4, 0xa, UPT ;  /* 0x0000000a0400788c */ /* 0x000fd2000bf05270 */
[----:B------:R-:W-:Y:S05]  /*a3c0*/  BRA.U !UP0, `(.L_x_8805) ;  /* 0x00000001081c7547 */ /* 0x000fea000b800000 */
[----:B------:R-:W-:-:S09]  /*a3d0*/  UISETP.NE.AND UP0, UPT, UR4, 0xb, UPT ;  /* 0x0000000b0400788c */ /* 0x000fd2000bf05270 */
[----:B------:R-:W-:Y:S05]  /*a3e0*/  BRA.U UP0, `(.L_x_8784) ;  /* 0x0000000100447547 */ /* 0x000fea000b800000 */
[----:B--2---:R-:W-:-:S04]  /*a3f0*/  SHF.L.U32 R5, R5, 0x10, RZ ;  /* 0x0000001005057819 */ /* 0x004fc800000006ff */
[----:B------:R-:W-:-:S04]  /*a400*/  FSETP.NEU.FTZ.AND P0, PT, R5, RZ, PT ;  /* 0x000000ff0500720b */ /* 0x000fc80003f1d000 */
[----:B------:R-:W-:-:S05]  /*a410*/  SEL R5, RZ, 0x1, !P0 ;  /* 0x00000001ff057807 */ /* 0x000fca0004000000 */
[----:B------:R0:W-:Y:S01]  /*a420*/  STG.E.U8 desc[UR36][R2.64], R5 ;  /* 0x0000000502007986 */ /* 0x0001e2000c101124 */
[----:B------:R-:W-:Y:S05]  /*a430*/  BRA `(.L_x_8785) ;  /* 0x00000004000c7947 */ /* 0x000fea0003800000 */
.L_x_8805:
[----:B--2---:R-:W-:Y:S01]  /*a440*/  IMAD.U32 R5, R5, 0x10000, RZ ;  /* 0x0001000005057824 */ /* 0x004fe200078e00ff */
[----:B------:R-:W-:-:S03]  /*a450*/  CS2R R6, SRZ ;  /* 0x0000000000067805 */ /* 0x000fc6000001ff00 */
[----:B------:R-:W-:-:S06]  /*a460*/  FMUL.FTZ R5, R5, 1 ;  /* 0x3f80000005057820 */ /* 0x000fcc0000410000 */
[----:B------:R-:W0:Y:S02]  /*a470*/  F2F.F64.F32 R4, R5 ;  /* 0x0000000500047310 */ /* 0x000e240000201800 */
[----:B0-----:R0:W-:Y:S01]  /*a480*/  STG.E.128 desc[UR36][R2.64], R4 ;  /* 0x0000000402007986 */ /* 0x0011e2000c101d24 */
[----:B------:R-:W-:Y:S05]  /*a490*/  BRA `(.L_x_8785) ;  /* 0x0000000000f47947 */ /* 0x000fea0003800000 */
.L_x_8804:
[----:B------:R-:W-:-:S09]  /*a4a0*/  UISETP.NE.AND UP0, UPT, UR4, 0xf, UPT ;  /* 0x0000000f0400788c */ /* 0x000fd2000bf05270 */
[----:B------:R-:W-:Y:S05]  /*a4b0*/  BRA.U !UP0, `(.L_x_8806) ;  /* 0x0000000108e87547 */ /* 0x000fea000b800000 */
[----:B------:R-:W-:-:S09]  /*a4c0*/  UISETP.NE.AND UP0, UPT, UR4, 0x17, UPT ;  /* 0x000000170400788c */ /* 0x000fd2000bf05270 */
[----:B------:R-:W-:Y:S05]  /*a4d0*/  BRA.U !UP0, `(.L_x_8807) ;  /* 0x0000000108907547 */ /* 0x000fea000b800000 */
[----:B------:R-:W-:-:S09]  /*a4e0*/  UISETP.NE.AND UP0, UPT, UR4, 0x18, UPT ;  /* 0x000000180400788c */ /* 0x000fd2000bf05270 */
[----:B------:R-:W-:Y:S05]  /*a4f0*/  BRA.U !UP0, `(.L_x_8808) ;  /* 0x0000000108447547 */ /* 0x000fea000b800000 */
.L_x_8784:
[----:B------:R-:W-:Y:S01]  /*a500*/  MOV R0, 0x130 ;  /* 0x0000013000007802 */ /* 0x000fe20000000f00 */
[----:B------:R-:W0:Y:S01]  /*a510*/  LDCU.64 UR4, c[0x4][0x120] ;  /* 0x01002400ff0477ac */ /* 0x000e220008000a00 */
[----:B------:R-:W-:Y:S02]  /*a520*/  HFMA2 R8, -RZ, RZ, 0, 6.020069122314453125e-06 ;  /* 0x00000065ff087431 */ /* 0x000fe400000001ff */
[----:B------:R-:W-:Y:S01]  /*a530*/  IMAD.MOV.U32 R12, RZ, RZ, 0x1 ;  /* 0x00000001ff0c7424 */ /* 0x000fe200078e00ff */
[----:B------:R1:W3:Y:S01]  /*a540*/  LDC.64 R2, c[0x4][R0] ;  /* 0x0100000000027b82 */ /* 0x0002e20000000a00 */
[----:B------:R-:W5:Y:S01]  /*a550*/  LDCU.64 UR6, c[0x4][0x128] ;  /* 0x01002500ff0677ac */ /* 0x000f620008000a00 */
[----:B------:R-:W-:Y:S01]  /*a560*/  IMAD.MOV.U32 R13, RZ, RZ, RZ ;  /* 0x000000ffff0d7224 */ /* 0x000fe200078e00ff */
[----:B------:R-:W4:Y:S01]  /*a570*/  LDCU.64 UR8, c[0x4][0x28] ;  /* 0x01000500ff0877ac */ /* 0x000f220008000a00 */
[----:B0-----:R-:W-:Y:S02]  /*a580*/  IMAD.U32 R4, RZ, RZ, UR4 ;  /* 0x00000004ff047e24 */ /* 0x001fe4000f8e00ff */
[----:B--2---:R-:W-:Y:S01]  /*a590*/  IMAD.U32 R5, RZ, RZ, UR5 ;  /* 0x00000005ff057e24 */ /* 0x004fe2000f8e00ff */
[----:B-----5:R-:W-:Y:S01]  /*a5a0*/  MOV R6, UR6 ;  /* 0x0000000600067c02 */ /* 0x020fe20008000f00 */
[----:B------:R-:W-:-:S02]  /*a5b0*/  IMAD.U32 R7, RZ, RZ, UR7 ;  /* 0x00000007ff077e24 */ /* 0x000fc4000f8e00ff */
[----:B----4-:R-:W-:Y:S02]  /*a5c0*/  IMAD.U32 R10, RZ, RZ, UR8 ;  /* 0x00000008ff0a7e24 */ /* 0x010fe4000f8e00ff */
[----:B-1----:R-:W-:-:S07]  /*a5d0*/  IMAD.U32 R11, RZ, RZ, UR9 ;  /* 0x00000009ff0b7e24 */ /* 0x002fce000f8e00ff */
[----:B------:R-:W-:-:S07]  /*a5e0*/  LEPC R20, `(.L_x_8809) ;  /* 0x000000001014794e */ /* 0x000fce0000000000 */
[----:B---3--:R-:W-:Y:S05]  /*a5f0*/  CALL.ABS.NOINC R2 ;  /* 0x0000000002007343 */ /* 0x008fea0003c00000 */
.L_x_8809:
[----:B------:R-:W-:Y:S05]  /*a600*/  BRA `(.L_x_8785) ;  /* 0x0000000000987947 */ /* 0x000fea0003800000 */
.L_x_8808:
[----:B--2---:R-:W-:Y:S01]  /*a610*/  IMAD.U32 R7, R5, 0x10000, RZ ;  /* 0x0001000005077824 */ /* 0x004fe200078e00ff */
        /* <DEDUP_REMOVED lines=12> */
.L_x_8811:
[----:B------:R-:W-:Y:S05]  /*a6e0*/  BSYNC.RECONVERGENT B0 ;  /* 0x0000000000007941 */ /* 0x000fea0003800200 */
.L_x_8810:
[----:B------:R-:W-:-:S05]  /*a6f0*/  LOP3.LUT R5, R0, 0x80, R5, 0xf8, !PT ;  /* 0x0000008000057812 */ /* 0x000fca00078ef805 */
[----:B------:R0:W-:Y:S01]  /*a700*/  STG.E.U8 desc[UR36][R2.64], R5 ;  /* 0x0000000502007986 */ /* 0x0001e2000c101124 */
[----:B------:R-:W-:Y:S05]  /*a710*/  BRA `(.L_x_8785) ;  /* 0x0000000000547947 */ /* 0x000fea0003800000 */
.L_x_8807:
[----:B--2---:R-:W-:Y:S01]  /*a720*/  IMAD.U32 R5, R5, 0x10000, RZ ;  /* 0x0001000005057824 */ /* 0x004fe200078e00ff */
        /* <DEDUP_REMOVED lines=11> */
.L_x_8813:
[----:B------:R-:W-:Y:S01]  /*a7e0*/  IMAD.MOV.U32 R0, RZ, RZ, 0x7f ;  /* 0x0000007fff007424 */ /* 0x000fe200078e00ff */
[----:B------:R-:W-:-:S04]  /*a7f0*/  ISETP.GT.U32.AND P0, PT, R4, 0x7f800000, PT ;  /* 0x7f8000000400780c */ /* 0x000fc80003f04070 */
[----:B------:R-:W-:-:S09]  /*a800*/  SEL R0, R0, 0x7c, P0 ;  /* 0x0000007c00007807 */ /* 0x000fd20000000000 */
.L_x_8814:
[----:B------:R-:W-:Y:S05]  /*a810*/  BSYNC.RECONVERGENT B0 ;  /* 0x0000000000007941 */ /* 0x000fea0003800200 */
.L_x_8812:
[----:B------:R-:W-:-:S04]  /*a820*/  SHF.R.U32.HI R5, RZ, 0x18, R5 ;  /* 0x00000018ff057819 */ /* 0x000fc80000011605 */
[----:B------:R-:W-:-:S05]  /*a830*/  LOP3.LUT R5, R0, 0x80, R5, 0xf8, !PT ;  /* 0x0000008000057812 */ /* 0x000fca00078ef805 */
[----:B------:R0:W-:Y:S01]  /*a840*/  STG.E.U8 desc[UR36][R2.64], R5 ;  /* 0x0000000502007986 */ /* 0x0001e2000c101124 */
[----:B------:R-:W-:Y:S05]  /*a850*/  BRA `(.L_x_8785) ;  /* 0x0000000000047947 */ /* 0x000fea0003800000 */
.L_x_8806:
[----:B--2---:R0:W-:Y:S02]  /*a860*/  STG.E.U16 desc[UR36][R2.64], R5 ;  /* 0x0000000502007986 */ /* 0x0041e4000c101524 */
.L_x_8785:
[----:B------:R-:W-:-:S07]  /*a870*/  VIADD R17, R17, 0x80 ;  /* 0x0000008011117836 */ /* 0x000fce0000000000 */
.L_x_8689:
[----:B------:R-:W-:Y:S05]  /*a880*/  BSYNC.RECONVERGENT B7 ;  /* 0x0000000000077941 */ /* 0x000fea0003800200 */
.L_x_8688:
[----:B------:R-:W5:Y:S01]  /*a890*/  LDCU UR4, c[0x0][0x380] ;  /* 0x00007000ff0477ac */ /* 0x000f620008000800 */
[----:B------:R-:W-:Y:S01]  /*a8a0*/  BSSY.RECONVERGENT B7, `(.L_x_8815) ;  /* 0x000053b000077945 */ /* 0x000fe20003800200 */
[----:B-----5:R-:W-:-:S13]  /*a8b0*/  ISETP.GE.AND P0, PT, R17, UR4, PT ;  /* 0x0000000411007c0c */ /* 0x020fda000bf06270 */
[----:B------:R-:W-:Y:S05]  /*a8c0*/  @P0 BRA `(.L_x_8816) ;  /* 0x0000005000e00947 */ /* 0x000fea0003800000 */
[----:B------:R-:W5:Y:S01]  /*a8d0*/  LDCU UR4, c[0x0][0x388] ;  /* 0x00007100ff0477ac */ /* 0x000f620008000800 */
[----:B------:R-:W-:Y:S02]  /*a8e0*/  HFMA2 R19, -RZ, RZ, 0, 0 ;  /* 0x00000000ff137431 */ /* 0x000fe400000001ff */
[----:B------:R-:W-:Y:S02]  /*a8f0*/  IMAD.MOV.U32 R22, RZ, RZ, RZ ;  /* 0x000000ffff167224 */ /* 0x000fe400078e00ff */
[----:B01-3--:R-:W-:Y:S02]  /*a900*/  IMAD.MOV.U32 R0, RZ, RZ, RZ ;  /* 0x000000ffff007224 */ /* 0x00bfe400078e00ff */
[----:B------:R-:W-:Y:S01]  /*a910*/  IMAD.MOV.U32 R16, RZ, RZ, RZ ;  /* 0x000000ffff107224 */ /* 0x000fe200078e00ff */
[----:B-----5:R-:W-:-:S09]  /*a920*/  UISETP.NE.AND UP0, UPT, UR4, URZ, UPT ;  /* 0x000000ff0400728c */ /* 0x020fd2000bf05270 */
[----:B------:R-:W-:Y:S05]  /*a930*/  BRA.U !UP0, `(.L_x_8817) ;  /* 0x0000001508d47547 */ /* 0x000fea000b800000 */
[----:B------:R-:W2:Y:S01]  /*a940*/  LDCU.64 UR4, c[0x0][0x390] ;  /* 0x00007200ff0477ac */ /* 0x000ea20008000a00 */
[----:B------:R-:W-:Y:S01]  /*a950*/  MOV R16, RZ ;  /* 0x000000ff00107202 */ /* 0x000fe20000000f00 */
[----:B------:R-:W0:Y:S01]  /*a960*/  LDCU UR6, c[0x0][0x38c] ;  /* 0x00007180ff0677ac */ /* 0x000e220008000800 */
[----:B------:R-:W1:Y:S01]  /*a970*/  LDCU.64 UR8, c[0x0][0x4b8] ;  /* 0x00009700ff0877ac */ /* 0x000e620008000a00 */
[----:B------:R-:W3:Y:S01]  /*a980*/  LDCU.64 UR10, c[0x0][0x4c0] ;  /* 0x00009800ff0a77ac */ /* 0x000ee20008000a00 */
[----:B------:R-:W-:Y:S01]  /*a990*/  UISETP.NE.AND UP0, UPT, UR42, URZ, UPT ;  /* 0x000000ff2a00728c */ /* 0x000fe2000bf05270 */
[----:B--2-4-:R-:W-:-:S05]  /*a9a0*/  IMAD.HI.U32 R2, R17, UR4, R16 ;  /* 0x0000000411027c27 */ /* 0x014fca000f8e0010 */
[----:B------:R-:W-:-:S05]  /*a9b0*/  SHF.R.U32.HI R3, RZ, UR5, R2 ;  /* 0x00000005ff037c19 */ /* 0x000fca0008011602 */
[----:B------:R-:W-:-:S04]  /*a9c0*/  IMAD.MOV R0, RZ, RZ, -R3 ;  /* 0x000000ffff007224 */ /* 0x000fc800078e0a03 */
[----:B0-----:R-:W-:-:S04]  /*a9d0*/  IMAD R19, R0, UR6, R17 ;  /* 0x0000000600137c24 */ /* 0x001fc8000f8e0211 */
[C---:B-1----:R-:W-:Y:S02]  /*a9e0*/  IMAD R16, R19.reuse, UR8, RZ ;  /* 0x0000000813107c24 */ /* 0x042fe4000f8e02ff */
        /* <DEDUP_REMOVED lines=353> */
[----:B------:R-:W3:Y:S02]  /*c000*/  LDCU.64 UR10, c[0x0][0x640] ;  /* 0x0000c800ff0a77ac */ /* 0x000ee40008000a00 */
        /* <DEDUP_REMOVED lines=8> */
.L_x_8817:
[----:B------:R-:W2:Y:S01]  /*c090*/  LDCU.64 UR6, c[0x0][0x650] ;  /* 0x0000ca00ff0677ac */ /* 0x000ea20008000a00 */
[----:B------:R-:W-:-:S04]  /*c0a0*/  UPRMT UR4, UR40, 0x9910, URZ ;  /* 0x0000991028047896 */ /* 0x000fc800080000ff */
[----:B------:R-:W-:Y:S01]  /*c0b0*/  UISETP.GT.AND UP0, UPT, UR4, 0x9, UPT ;  /* 0x000000090400788c */ /* 0x000fe2000bf04270 */
[----:B--2-4-:R-:W-:-:S05]  /*c0c0*/  IADD3 R2, P0, PT, R0, UR6, RZ ;  /* 0x0000000600027c10 */ /* 0x014fca000ff1e0ff */
        /* <DEDUP_REMOVED lines=15> */
.L_x_8821:
[----:B------:R-:W2:Y:S02]  /*c1c0*/  LDG.E.U8 R2, desc[UR36][R2.64] ;  /* 0x0000002402027981 */ /* 0x000ea4000c1e1100 */
[----:B--2---:R-:W-:-:S04]  /*c1d0*/  I2FP.F32.U32 R0, R2 ;  /* 0x0000000200007245 */ /* 0x004fc80000201000 */
[----:B------:R-:W-:-:S04]  /*c1e0*/  F2FP.BF16.F32.PACK_AB R0, RZ, R0 ;  /* 0x00000000ff00723e */ /* 0x000fc800000010ff */
[----:B------:R-:W-:Y:S01]  /*c1f0*/  PRMT R18, R0, 0x7610, R18 ;  /* 0x0000761000127816 */ /* 0x000fe20000000012 */
[----:B------:R-:W-:Y:S06]  /*c200*/  BRA `(.L_x_8823) ;  /* 0x0000000c00c07947 */ /* 0x000fec0003800000 */
.L_x_8820:
        /* <DEDUP_REMOVED lines=11> */
.L_x_8825:
[----:B------:R-:W2:Y:S02]  /*c2c0*/  LDG.E R2, desc[UR36][R2.64] ;  /* 0x0000002402027981 */ /* 0x000ea4000c1e1900 */
[----:B--2---:R-:W-:-:S04]  /*c2d0*/  I2FP.F32.S32 R0, R2 ;  /* 0x0000000200007245 */ /* 0x004fc80000201400 */
[----:B------:R-:W-:-:S04]  /*c2e0*/  F2FP.BF16.F32.PACK_AB R0, RZ, R0 ;  /* 0x00000000ff00723e */ /* 0x000fc800000010ff */
[----:B------:R-:W-:Y:S01]  /*c2f0*/  PRMT R18, R0, 0x7610, R18 ;  /* 0x0000761000127816 */ /* 0x000fe20000000012 */
[----:B------:R-:W-:Y:S06]  /*c300*/  BRA `(.L_x_8823) ;  /* 0x0000000c00807947 */ /* 0x000fec0003800000 */
.L_x_8824:
[----:B------:R-:W2:Y:S02]  /*c310*/  LDG.E.U16 R2, desc[UR36][R2.64] ;  /* 0x0000002402027981 */ /* 0x000ea4000c1e1500 */
[----:B--2---:R-:W0:Y:S02]  /*c320*/  I2F.S16 R0, R2 ;  /* 0x0000000200007306 */ /* 0x004e240000101400 */
[----:B0-----:R-:W-:-:S04]  /*c330*/  F2FP.BF16.F32.PACK_AB R0, RZ, R0 ;  /* 0x00000000ff00723e */ /* 0x001fc800000010ff */
[----:B------:R-:W-:Y:S01]  /*c340*/  PRMT R18, R0, 0x7610, R18 ;  /* 0x0000761000127816 */ /* 0x000fe20000000012 */
[----:B------:R-:W-:Y:S06]  /*c350*/  BRA `(.L_x_8823) ;  /* 0x0000000c006c7947 */ /* 0x000fec0003800000 */
.L_x_8819:
        /* <DEDUP_REMOVED lines=9> */
.L_x_8827:
[----:B------:R-:W2:Y:S02]  /*c3f0*/  LDG.E.U16 R0, desc[UR36][R2.64] ;  /* 0x0000002402007981 */ /* 0x000ea4000c1e1500 */
[----:B--2---:R-:W-:-:S05]  /*c400*/  HADD2.F32 R0, -RZ, R0.H0_H0 ;  /* 0x20000000ff007230 */ /* 0x004fca0000004100 */
[----:B------:R-:W-:-:S04]  /*c410*/  F2FP.BF16.F32.PACK_AB R0, RZ, R0 ;  /* 0x00000000ff00723e */ /* 0x000fc800000010ff */
[----:B------:R-:W-:Y:S01]  /*c420*/  PRMT R18, R0, 0x7610, R18 ;  /* 0x0000761000127816 */ /* 0x000fe20000000012 */
[----:B------:R-:W-:Y:S06]  /*c430*/  BRA `(.L_x_8823) ;  /* 0x0000000c00347947 */ /* 0x000fec0003800000 */
.L_x_8826:
        /* <DEDUP_REMOVED lines=9> */
.L_x_8829:
[----:B------:R-:W2:Y:S02]  /*c4d0*/  LDG.E.U16 R2, desc[UR36][R2.64] ;  /* 0x0000002402027981 */ /* 0x000ea4000c1e1500 */
[----:B--2---:R-:W-:-:S05]  /*c4e0*/  HADD2.F32 R0, -RZ, R2.H0_H0 ;  /* 0x20000002ff007230 */ /* 0x004fca0000004100 */
[----:B------:R-:W-:-:S04]  /*c4f0*/  F2FP.BF16.F32.PACK_AB R0, RZ, R0 ;  /* 0x00000000ff00723e */ /* 0x000fc800000010ff */
[----:B------:R-:W-:Y:S01]  /*c500*/  PRMT R18, R0, 0x7610, R18 ;  /* 0x0000761000127816 */ /* 0x000fe20000000012 */
[----:B------:R-:W-:Y:S06]  /*c510*/  BRA `(.L_x_8823) ;  /* 0x0000000800fc7947 */ /* 0x000fec0003800000 */
.L_x_8828:
        /* <DEDUP_REMOVED lines=9> */
.L_x_8818:
        /* <DEDUP_REMOVED lines=14> */
.L_x_8832:
        /* <DEDUP_REMOVED lines=9> */
.L_x_8831:
        /* <DEDUP_REMOVED lines=27> */
.L_x_8834:
        /* <DEDUP_REMOVED lines=14> */
.L_x_8833:
[----:B------:R0:W5:Y:S01]  /*c9b0*/  LDG.E.U16 R18, desc[UR36][R2.64] ;  /* 0x0000002402127981 */ /* 0x000162000c1e1500 */
[----:B------:R-:W-:Y:S05]  /*c9c0*/  BRA `(.L_x_8823) ;  /* 0x0000000400d07947 */ /* 0x000fea0003800000 */
.L_x_8830:
        /* <DEDUP_REMOVED lines=13> */
.L_x_8837:
        /* <DEDUP_REMOVED lines=21> */
.L_x_8841:
[----:B------:R-:W-:Y:S05]  /*cbf0*/  BSYNC.RECONVERGENT B1 ;  /* 0x0000000000017941 */ /* 0x000fea0003800200 */
.L_x_8840:
[----:B------:R-:W-:Y:S02]  /*cc00*/  SHF.L.U32 R0, R0, 0x14, RZ ;  /* 0x0000001400007819 */ /* 0x000fe400000006ff */
[----:B------:R-:W-:-:S04]  /*cc10*/  LEA R2, R2, 0x3b800000, 0x17 ;  /* 0x3b80000002027811 */ /* 0x000fc800078eb8ff */
[----:B------:R-:W-:-:S07]  /*cc20*/  LOP3.LUT R0, R2, R0, R7, 0xfe, !PT ;  /* 0x0000000002007212 */ /* 0x000fce00078efe07 */
.L_x_8839:
[----:B------:R-:W-:Y:S05]  /*cc30*/  BSYNC.RECONVERGENT B0 ;  /* 0x0000000000007941 */ /* 0x000fea0003800200 */
.L_x_8838:
[----:B------:R-:W-:-:S04]  /*cc40*/  F2FP.BF16.F32.PACK_AB R0, RZ, R0 ;  /* 0x00000000ff00723e */ /* 0x000fc800000010ff */
[----:B------:R-:W-:Y:S01]  /*cc50*/  PRMT R18, R0, 0x7610, R18 ;  /* 0x0000761000127816 */ /* 0x000fe20000000012 */
[----:B------:R-:W-:Y:S06]  /*cc60*/  BRA `(.L_x_8823) ;  /* 0x0000000400287947 */ /* 0x000fec0003800000 */
.L_x_8836:
        /* <DEDUP_REMOVED lines=21> */
.L_x_8845:
[----:B------:R-:W-:Y:S05]  /*cdc0*/  BSYNC.RECONVERGENT B1 ;  /* 0x0000000000017941 */ /* 0x000fea0003800200 */
.L_x_8844:
[----:B------:R-:W-:Y:S01]  /*cdd0*/  IMAD.SHL.U32 R0, R0, 0x200000, RZ ;  /* 0x0020000000007824 */ /* 0x000fe200078e00ff */
[----:B------:R-:W-:-:S04]  /*cde0*/  LEA R2, R2, 0x37800000, 0x17 ;  /* 0x3780000002027811 */ /* 0x000fc800078eb8ff */
[----:B------:R-:W-:-:S07]  /*cdf0*/  LOP3.LUT R0, R2, R0, R7, 0xfe, !PT ;  /* 0x0000000002007212 */ /* 0x000fce00078efe07 */
.L_x_8843:
[----:B------:R-:W-:Y:S05]  /*ce00*/  BSYNC.RECONVERGENT B0 ;  /* 0x0000000000007941 */ /* 0x000fea0003800200 */
.L_x_8842:
[----:B------:R-:W-:-:S04]  /*ce10*/  F2FP.BF16.F32.PACK_AB R0, RZ, R0 ;  /* 0x00000000ff00723e */ /* 0x000fc800000010ff */
[----:B------:R-:W-:Y:S01]  /*ce20*/  PRMT R18, R0, 0x7610, R18 ;  /* 0x0000761000127816 */ /* 0x000fe20000000012 */
[----:B------:R-:W-:Y:S06]  /*ce30*/  BRA `(.L_x_8823) ;  /* 0x0000000000b47947 */ /* 0x000fec0003800000 */
.L_x_8835:
        /* <DEDUP_REMOVED lines=14> */
.L_x_8849:
[----:B------:R-:W-:Y:S05]  /*cf20*/  BSYNC.RECONVERGENT B0 ;  /* 0x0000000000007941 */ /* 0x000fea0003800200 */
.L_x_8848:
[----:B------:R-:W-:-:S04]  /*cf30*/  F2FP.BF16.F32.PACK_AB R0, RZ, R0 ;  /* 0x00000000ff00723e */ /* 0x000fc800000010ff */
[----:B------:R-:W-:Y:S01]  /*cf40*/  PRMT R18, R0, 0x7610, R18 ;  /* 0x0000761000127816 */ /* 0x000fe20000000012 */
[----:B------:R-:W-:Y:S06]  /*cf50*/  BRA `(.L_x_8823) ;  /* 0x00000000006c7947 */ /* 0x000fec0003800000 */
.L_x_8822:
        /* <DEDUP_REMOVED lines=16> */
.L_x_8850:
[----:B------:R-:W-:Y:S01]  /*d060*/  PRMT R18, RZ, 0x7610, R18 ;  /* 0x00007610ff127816 */ /* 0x000fe20000000012 */
[----:B------:R-:W-:Y:S06]  /*d070*/  BRA `(.L_x_8823) ;  /* 0x0000000000247947 */ /* 0x000fec0003800000 */
.L_x_8847:
[----:B------:R-:W2:Y:S02]  /*d080*/  LDG.E.64 R2, desc[UR36][R2.64] ;  /* 0x0000002402027981 */ /* 0x000ea4000c1e1b00 */
[----:B--2---:R-:W0:Y:S02]  /*d090*/  I2F.U64 R0, R2 ;  /* 0x0000000200007312 */ /* 0x004e240000301000 */
[----:B0-----:R-:W-:-:S04]  /*d0a0*/  F2FP.BF16.F32.PACK_AB R0, RZ, R0 ;  /* 0x00000000ff00723e */ /* 0x001fc800000010ff */
[----:B------:R-:W-:Y:S01]  /*d0b0*/  PRMT R18, R0, 0x7610, R18 ;  /* 0x0000761000127816 */ /* 0x000fe20000000012 */
[----:B------:R-:W-:Y:S06]  /*d0c0*/  BRA `(.L_x_8823) ;  /* 0x0000000000107947 */ /* 0x000fec0003800000 */
.L_x_8846:
[----:B------:R-:W2:Y:S02]  /*d0d0*/  LDG.E R2, desc[UR36][R2.64] ;  /* 0x0000002402027981 */ /* 0x000ea4000c1e1900 */
[----:B--2---:R-:W-:-:S04]  /*d0e0*/  I2FP.F32.U32 R0, R2 ;  /* 0x0000000200007245 */ /* 0x004fc80000201000 */
[----:B------:R-:W-:-:S04]  /*d0f0*/  F2FP.BF16.F32.PACK_AB R0, RZ, R0 ;  /* 0x00000000ff00723e */ /* 0x000fc800000010ff */
[----:B------:R-:W-:-:S07]  /*d100*/  PRMT R18, R0, 0x7610, R18 ;  /* 0x0000761000127816 */ /* 0x000fce0000000012 */
.L_x_8823:
        /* <DEDUP_REMOVED lines=18> */
.L_x_8855:
[----:B------:R-:W2:Y:S02]  /*d230*/  LDG.E.U8 R2, desc[UR36][R2.64] ;  /* 0x0000002402027981 */ /* 0x000ea4000c1e1100 */
[----:B--2---:R-:W-:Y:S01]  /*d240*/  I2FP.F32.U32 R22, R2 ;  /* 0x0000000200167245 */ /* 0x004fe20000201000 */
[----:B------:R-:W-:Y:S06]  /*d250*/  BRA `(.L_x_8857) ;  /* 0x0000000c00247947 */ /* 0x000fec0003800000 */
.L_x_8854:
        /* <DEDUP_REMOVED lines=9> */
.L_x_8859:
[----:B------:R-:W2:Y:S02]  /*d2f0*/  LDG.E R2, desc[UR36][R2.64] ;  /* 0x0000002402027981 */ /* 0x000ea4000c1e1900 */
[----:B--2---:R-:W-:Y:S01]  /*d300*/  I2FP.F32.S32 R22, R2 ;  /* 0x0000000200167245 */ /* 0x004fe20000201400 */
[----:B------:R-:W-:Y:S06]  /*d310*/  BRA `(.L_x_8857) ;  /* 0x0000000800f47947 */ /* 0x000fec0003800000 */
.L_x_8858:
[----:B------:R-:W2:Y:S02]  /*d320*/  LDG.E.U16 R2, desc[UR36][R2.64] ;  /* 0x0000002402027981 */ /* 0x000ea4000c1e1500 */
[----:B--2---:R4:W0:Y:S01]  /*d330*/  I2F.S16 R22, R2 ;  /* 0x0000000200167306 */ /* 0x0048220000101400 */
[----:B------:R-:W-:Y:S05]  /*d340*/  BRA `(.L_x_8857) ;  /* 0x0000000800e87947 */ /* 0x000fea0003800000 */
.L_x_8853:
        /* <DEDUP_REMOVED lines=8> */
.L_x_8861:
[----:B------:R-:W2:Y:S02]  /*d3d0*/  LDG.E.U16 R2, desc[UR36][R2.64] ;  /* 0x0000002402027981 */ /* 0x000ea4000c1e1500 */
[----:B--2---:R-:W-:Y:S01]  /*d3e0*/  HADD2.F32 R22, -RZ, R2.H0_H0 ;  /* 0x20000002ff167230 */ /* 0x004fe20000004100 */
[----:B------:R-:W-:Y:S06]  /*d3f0*/  BRA `(.L_x_8857) ;  /* 0x0000000800bc7947 */ /* 0x000fec0003800000 */
.L_x_8860:
        /* <DEDUP_REMOVED lines=8> */
.L_x_8863:
[----:B------:R-:W2:Y:S02]  /*d480*/  LDG.E.U16 R2, desc[UR36][R2.64] ;  /* 0x0000002402027981 */ /* 0x000ea4000c1e1500 */
[----:B--2---:R-:W-:Y:S01]  /*d490*/  HADD2.F32 R22, -RZ, R2.H0_H0 ;  /* 0x20000002ff167230 */ /* 0x004fe20000004100 */
[----:B------:R-:W-:Y:S06]  /*d4a0*/  BRA `(.L_x_8857) ;  /* 0x0000000800907947 */ /* 0x000fec0003800000 */
.L_x_8862:
[----:B------:R-:W2:Y:S01]  /*d4b0*/  LDG.E.64 R2, desc[UR36][R2.64] ;  /* 0x0000002402027981 */ /* 0x000ea2000c1e1b00 */
[----:B------:R-:W-:Y:S01]  /*d4c0*/  UMOV UR4, 0xf0000000 ;  /* 0xf000000000047882 */ /* 0x000fe20000000000 */
[----:B------:R-:W-:Y:S01]  /*d4d0*/  UMOV UR5, 0x380fffff ;  /* 0x380fffff00057882 */ /* 0x000fe20000000000 */
[----:B--2---:R-:W0:Y:S01]  /*d4e0*/  F2F.F32.F64 R22, R2 ;  /* 0x0000000200167310 */ /* 0x004e220000301000 */
[----:B------:R-:W-:-:S14]  /*d4f0*/  DSETP.GEU.AND P0, PT, |R2|, UR4, PT ;  /* 0x0000000402007e2a */ /* 0x000fdc000bf0e200 */
[----:B0-----:R-:W-:Y:S01]  /*d500*/  @!P0 FMUL R22, R22, 1.175494350822287508e-38 ;  /* 0x0080000016168820 */ /* 0x001fe20000400000 */
[----:B------:R-:W-:Y:S06]  /*d510*/  BRA `(.L_x_8857) ;  /* 0x0000000800747947 */ /* 0x000fec0003800000 */
.L_x_8852:
        /* <DEDUP_REMOVED lines=12> */
.L_x_8866:
[----:B------:R-:W2:Y:S01]  /*d5e0*/  LDG.E.64 R2, desc[UR36][R2.64] ;  /* 0x0000002402027981 */ /* 0x000ea2000c1e1b00 */
[----:B------:R-:W-:Y:S01]  /*d5f0*/  UMOV UR4, 0xf0000000 ;  /* 0xf000000000047882 */ /* 0x000fe20000000000 */
[----:B------:R-:W-:Y:S01]  /*d600*/  UMOV UR5, 0x380fffff ;  /* 0x380fffff00057882 */ /* 0x000fe20000000000 */
[----:B--2---:R-:W0:Y:S01]  /*d610*/  F2F.F32.F64 R22, R2 ;  /* 0x0000000200167310 */ /* 0x004e220000301000 */
[----:B------:R-:W-:-:S14]  /*d620*/  DSETP.GEU.AND P0, PT, |R2|, UR4, PT ;  /* 0x0000000402007e2a */ /* 0x000fdc000bf0e200 */
[----:B0-----:R-:W-:Y:S01]  /*d630*/  @!P0 FMUL R22, R22, 1.175494350822287508e-38 ;  /* 0x0080000016168820 */ /* 0x001fe20000400000 */
[----:B------:R-:W-:Y:S06]  /*d640*/  BRA `(.L_x_8857) ;  /* 0x0000000800287947 */ /* 0x000fec0003800000 */
.L_x_8865:
        /* <DEDUP_REMOVED lines=25> */
.L_x_8868:
        /* <DEDUP_REMOVED lines=12> */
.L_x_8867:
[----:B------:R-:W2:Y:S02]  /*d8a0*/  LDG.E.U16 R2, desc[UR36][R2.64] ;  /* 0x0000002402027981 */ /* 0x000ea4000c1e1500 */
[----:B--2---:R-:W-:Y:S01]  /*d8b0*/  SHF.L.U32 R22, R2, 0x10, RZ ;  /* 0x0000001002167819 */ /* 0x004fe200000006ff */
[----:B------:R-:W-:Y:S06]  /*d8c0*/  BRA `(.L_x_8857) ;  /* 0x0000000400887947 */ /* 0x000fec0003800000 */
.L_x_8864:
        /* <DEDUP_REMOVED lines=11> */
.L_x_8871:
        /* <DEDUP_REMOVED lines=20> */
.L_x_8873:
[----:B------:R-:W-:Y:S05]  /*dac0*/  BSYNC.RECONVERGENT B0 ;  /* 0x0000000000007941 */ /* 0x000fea0003800200 */
.L_x_8872:
[----:B------:R-:W-:Y:S01]  /*dad0*/  IMAD.SHL.U32 R0, R0, 0x100000, RZ ;  /* 0x0010000000007824 */ /* 0x000fe200078e00ff */
[----:B------:R-:W-:-:S04]  /*dae0*/  LEA R2, R2, 0x3b800000, 0x17 ;  /* 0x3b80000002027811 */ /* 0x000fc800078eb8ff */
[----:B------:R-:W-:Y:S01]  /*daf0*/  LOP3.LUT R22, R2, R0, R7, 0xfe, !PT ;  /* 0x0000000002167212 */ /* 0x000fe200078efe07 */
[----:B------:R-:W-:Y:S06]  /*db00*/  BRA `(.L_x_8857) ;  /* 0x0000000000f87947 */ /* 0x000fec0003800000 */
.L_x_8870:
        /* <DEDUP_REMOVED lines=20> */
.L_x_8875:
[----:B------:R-:W-:Y:S05]  /*dc50*/  BSYNC.RECONVERGENT B0 ;  /* 0x0000000000007941 */ /* 0x000fea0003800200 */
.L_x_8874:
[----:B------:R-:W-:Y:S01]  /*dc60*/  IMAD.SHL.U32 R0, R0, 0x200000, RZ ;  /* 0x0020000000007824 */ /* 0x000fe200078e00ff */
[----:B------:R-:W-:-:S04]  /*dc70*/  LEA R2, R2, 0x37800000, 0x17 ;  /* 0x3780000002027811 */ /* 0x000fc800078eb8ff */
[----:B------:R-:W-:Y:S01]  /*dc80*/  LOP3.LUT R22, R2, R0, R7, 0xfe, !PT ;  /* 0x0000000002167212 */ /* 0x000fe200078efe07 */
[----:B------:R-:W-:Y:S06]  /*dc90*/  BRA `(.L_x_8857) ;  /* 0x0000000000947947 */ /* 0x000fec0003800000 */
.L_x_8869:
        /* <DEDUP_REMOVED lines=14> */
.L_x_8856:
        /* <DEDUP_REMOVED lines=16> */
.L_x_8878:
[----:B------:R-:W-:Y:S01]  /*de80*/  IMAD.MOV.U32 R22, RZ, RZ, RZ ;  /* 0x000000ffff167224 */ /* 0x000fe200078e00ff */
[----:B------:R-:W-:Y:S06]  /*de90*/  BRA `(.L_x_8857) ;  /* 0x0000000000147947 */ /* 0x000fec0003800000 */
.L_x_8877:
[----:B------:R-:W2:Y:S02]  /*dea0*/  LDG.E.64 R22, desc[UR36][R2.64] ;  /* 0x0000002402167981 */ /* 0x000ea4000c1e1b00 */
[----:B--2---:R0:W1:Y:S01]  /*deb0*/  I2F.U64 R22, R22 ;  /* 0x0000001600167312 */ /* 0x0040620000301000 */
[----:B------:R-:W-:Y:S05]  /*dec0*/  BRA `(.L_x_8857) ;  /* 0x0000000000087947 */ /* 0x000fea0003800000 */
.L_x_8876:
[----:B------:R-:W2:Y:S02]  /*ded0*/  LDG.E R2, desc[UR36][R2.64] ;  /* 0x0000002402027981 */ /* 0x000ea4000c1e1900 */
[----:B--2---:R-:W-:-:S07]  /*dee0*/  I2FP.F32.U32 R22, R2 ;  /* 0x0000000200167245 */ /* 0x004fce0000201000 */
.L_x_8857:
[----:B------:R-:W-:Y:S05]  /*def0*/  BSYNC.RECONVERGENT B6 ;  /* 0x0000000000067941 */ /* 0x000fea0003800200 */
.L_x_8851:
[----:B------:R-:W0:Y:S01]  /*df00*/  LDCU.64 UR6, c[0x0][0x660] ;  /* 0x0000cc00ff0677ac */ /* 0x000e220008000a00 */
[----:B------:R-:W-:Y:S01]  /*df10*/  BSSY.RECONVERGENT B6, `(.L_x_8879) ;  /* 0x00000dd000067945 */ /* 0x000fe20003800200 */
[----:B------:R-:W-:-:S04]  /*df20*/  UPRMT UR4, UR43, 0x9910, URZ ;  /* 0x000099102b047896 */ /* 0x000fc800080000ff */
[----:B------:R-:W-:Y:S01]  /*df30*/  UISETP.GT.AND UP0, UPT, UR4, 0x9, UPT ;  /* 0x000000090400788c */ /* 0x000fe2000bf04270 */
[----:B012-4-:R-:W-:-:S04]  /*df40*/  IADD3 R2, P0, PT, R19, UR6, RZ ;  /* 0x0000000613027c10 */ /* 0x017fc8000ff1e0ff */
        /* <DEDUP_REMOVED lines=13> */
.L_x_8883:
[----:B------:R-:W2:Y:S02]  /*e020*/  LDG.E.U8 R0, desc[UR36][R2.64] ;  /* 0x0000002402007981 */ /* 0x000ea4000c1e1100 */
[----:B--2---:R-:W-:Y:S01]  /*e030*/  I2FP.F32.U32 R0, R0 ;  /* 0x0000000000007245 */ /* 0x004fe20000201000 */
[----:B------:R-:W-:Y:S06]  /*e040*/  BRA `(.L_x_8885) ;  /* 0x0000000c00247947 */ /* 0x000fec0003800000 */
.L_x_8882:
        /* <DEDUP_REMOVED lines=9> */
.L_x_8887:
[----:B------:R-:W2:Y:S02]  /*e0e0*/  LDG.E R0, desc[UR36][R2.64] ;  /* 0x0000002402007981 */ /* 0x000ea4000c1e1900 */
[----:B--2---:R-:W-:Y:S01]  /*e0f0*/  I2FP.F32.S32 R0, R0 ;  /* 0x0000000000007245 */ /* 0x004fe20000201400 */
[----:B------:R-:W-:Y:S06]  /*e100*/  BRA `(.L_x_8885) ;  /* 0x0000000800f47947 */ /* 0x000fec0003800000 */
.L_x_8886:
[----:B------:R-:W2:Y:S02]  /*e110*/  LDG.E.U16 R0, desc[UR36][R2.64] ;  /* 0x0000002402007981 */ /* 0x000ea4000c1e1500 */
[----:B--2---:R-:W0:Y:S01]  /*e120*/  I2F.S16 R0, R0 ;  /* 0x0000000000007306 */ /* 0x004e220000101400 */
[----:B------:R-:W-:Y:S05]  /*e130*/  BRA `(.L_x_8885) ;  /* 0x0000000800e87947 */ /* 0x000fea0003800000 */
.L_x_8881:
        /* <DEDUP_REMOVED lines=8> */
.L_x_8889:
[----:B------:R-:W2:Y:S02]  /*e1c0*/  LDG.E.U16 R0, desc[UR36][R2.64] ;  /* 0x0000002402007981 */ /* 0x000ea4000c1e1500 */
[----:B--2---:R-:W-:Y:S01]  /*e1d0*/  HADD2.F32 R0, -RZ, R0.H0_H0 ;  /* 0x20000000ff007230 */ /* 0x004fe20000004100 */
[----:B------:R-:W-:Y:S06]  /*e1e0*/  BRA `(.L_x_8885) ;  /* 0x0000000800bc7947 */ /* 0x000fec0003800000 */
.L_x_8888:
        /* <DEDUP_REMOVED lines=8> */
.L_x_8891:
[----:B------:R-:W2:Y:S02]  /*e270*/  LDG.E.U16 R0, desc[UR36][R2.64] ;  /* 0x0000002402007981 */ /* 0x000ea4000c1e1500 */
[----:B--2---:R-:W-:Y:S01]  /*e280*/  HADD2.F32 R0, -RZ, R0.H0_H0 ;  /* 0x20000000ff007230 */ /* 0x004fe20000004100 */
[----:B------:R-:W-:Y:S06]  /*e290*/  BRA `(.L_x_8885) ;  /* 0x0000000800907947 */ /* 0x000fec0003800000 */
.L_x_8890:
[----:B------:R-:W2:Y:S01]  /*e2a0*/  LDG.E.64 R2, desc[UR36][R2.64] ;  /* 0x0000002402027981 */ /* 0x000ea2000c1e1b00 */
[----:B------:R-:W-:Y:S01]  /*e2b0*/  UMOV UR4, 0xf0000000 ;  /* 0xf000000000047882 */ /* 0x000fe20000000000 */
[----:B------:R-:W-:Y:S01]  /*e2c0*/  UMOV UR5, 0x380fffff ;  /* 0x380fffff00057882 */ /* 0x000fe20000000000 */
[----:B--2---:R-:W0:Y:S01]  /*e2d0*/  F2F.F32.F64 R0, R2 ;  /* 0x0000000200007310 */ /* 0x004e220000301000 */
[----:B------:R-:W-:-:S14]  /*e2e0*/  DSETP.GEU.AND P0, PT, |R2|, UR4, PT ;  /* 0x0000000402007e2a */ /* 0x000fdc000bf0e200 */
[----:B0-----:R-:W-:Y:S01]  /*e2f0*/  @!P0 FMUL R0, R0, 1.175494350822287508e-38 ;  /* 0x0080000000008820 */ /* 0x001fe20000400000 */
[----:B------:R-:W-:Y:S06]  /*e300*/  BRA `(.L_x_8885) ;  /* 0x0000000800747947 */ /* 0x000fec0003800000 */
.L_x_8880:
        /* <DEDUP_REMOVED lines=12> */
.L_x_8894:
[----:B------:R-:W2:Y:S01]  /*e3d0*/  LDG.E.64 R2, desc[UR36][R2.64] ;  /* 0x0000002402027981 */ /* 0x000ea2000c1e1b00 */
[----:B------:R-:W-:Y:S01]  /*e3e0*/  UMOV UR4, 0xf0000000 ;  /* 0xf000000000047882 */ /* 0x000fe20000000000 */
[----:B------:R-:W-:Y:S01]  /*e3f0*/  UMOV UR5, 0x380fffff ;  /* 0x380fffff00057882 */ /* 0x000fe20000000000 */
[----:B--2---:R-:W0:Y:S01]  /*e400*/  F2F.F32.F64 R0, R2 ;  /* 0x0000000200007310 */ /* 0x004e220000301000 */
[----:B------:R-:W-:-:S14]  /*e410*/  DSETP.GEU.AND P0, PT, |R2|, UR4, PT ;  /* 0x0000000402007e2a */ /* 0x000fdc000bf0e200 */
[----:B0-----:R-:W-:Y:S01]  /*e420*/  @!P0 FMUL R0, R0, 1.175494350822287508e-38 ;  /* 0x0080000000008820 */ /* 0x001fe20000400000 */
[----:B------:R-:W-:Y:S06]  /*e430*/  BRA `(.L_x_8885) ;  /* 0x0000000800287947 */ /* 0x000fec0003800000 */
.L_x_8893:
        /* <DEDUP_REMOVED lines=25> */
.L_x_8896:
        /* <DEDUP_REMOVED lines=12> */
.L_x_8895:
[----:B------:R-:W2:Y:S02]  /*e690*/  LDG.E.U16 R0, desc[UR36][R2.64] ;  /* 0x0000002402007981 */ /* 0x000ea4000c1e1500 */
[----:B--2---:R-:W-:Y:S01]  /*e6a0*/  IMAD.U32 R0, R0, 0x10000, RZ ;  /* 0x0001000000007824 */ /* 0x004fe200078e00ff */
[----:B------:R-:W-:Y:S06]  /*e6b0*/  BRA `(.L_x_8885) ;  /* 0x0000000400887947 */ /* 0x000fec0003800000 */
.L_x_8892:
        /* <DEDUP_REMOVED lines=11> */
.L_x_8899:
        /* <DEDUP_REMOVED lines=20> */
.L_x_8901:
[----:B------:R-:W-:Y:S05]  /*e8b0*/  BSYNC.RECONVERGENT B0 ;  /* 0x0000000000007941 */ /* 0x000fea0003800200 */
.L_x_8900:
[----:B------:R-:W-:Y:S01]  /*e8c0*/  IMAD.SHL.U32 R0, R0, 0x100000, RZ ;  /* 0x0010000000007824 */ /* 0x000fe200078e00ff */
[----:B------:R-:W-:-:S04]  /*e8d0*/  LEA R2, R2, 0x3b800000, 0x17 ;  /* 0x3b80000002027811 */ /* 0x000fc800078eb8ff */
[----:B------:R-:W-:Y:S01]  /*e8e0*/  LOP3.LUT R0, R2, R0, R7, 0xfe, !PT ;  /* 0x0000000002007212 */ /* 0x000fe200078efe07 */
[----:B------:R-:W-:Y:S06]  /*e8f0*/  BRA `(.L_x_8885) ;  /* 0x0000000000f87947 */ /* 0x000fec0003800000 */
.L_x_8898:
        /* <DEDUP_REMOVED lines=20> */
.L_x_8903:
[----:B------:R-:W-:Y:S05]  /*ea40*/  BSYNC.RECONVERGENT B0 ;  /* 0x0000000000007941 */ /* 0x000fea0003800200 */
.L_x_8902:
[----:B------:R-:W-:Y:S02]  /*ea50*/  SHF.L.U32 R0, R0, 0x15, RZ ;  /* 0x0000001500007819 */ /* 0x000fe400000006ff */
[----:B------:R-:W-:-:S04]  /*ea60*/  LEA R2, R2, 0x37800000, 0x17 ;  /* 0x3780000002027811 */ /* 0x000fc800078eb8ff */
[----:B------:R-:W-:Y:S01]  /*ea70*/  LOP3.LUT R0, R2, R0, R7, 0xfe, !PT ;  /* 0x0000000002007212 */ /* 0x000fe200078efe07 */
[----:B------:R-:W-:Y:S06]  /*ea80*/  BRA `(.L_x_8885) ;  /* 0x0000000000947947 */ /* 0x000fec0003800000 */
.L_x_8897:
        /* <DEDUP_REMOVED lines=14> */
.L_x_8884:
[----:B------:R-:W-:Y:S01]  /*eb70*/  MOV R2, 0x130 ;  /* 0x0000013000027802 */ /* 0x000fe20000000f00 */
[----:B------:R-:W0:Y:S01]  /*eb80*/  LDCU.64 UR4, c[0x4][0x120] ;  /* 0x01002400ff0477ac */ /* 0x000e220008000a00 */
[----:B------:R-:W-:Y:S02]  /*eb90*/  HFMA2 R13, -RZ, RZ, 0, 0 ;  /* 0x00000000ff0d7431 */ /* 0x000fe400000001ff */
[----:B------:R-:W-:Y:S01]  /*eba0*/  IMAD.MOV.U32 R8, RZ, RZ, 0x4e ;  /* 0x0000004eff087424 */ /* 0x000fe200078e00ff */
[----:B------:R-:W1:Y:S01]  /*ebb0*/  LDCU.64 UR6, c[0x4][0x128] ;  /* 0x01002500ff0677ac */ /* 0x000e620008000a00 */
[----:B------:R-:W2:Y:S01]  /*ebc0*/  LDC.64 R2, c[0x4][R2] ;  /* 0x0100000002027b82 */ /* 0x000ea20000000a00 */
[----:B------:R-:W-:Y:S01]  /*ebd0*/  IMAD.MOV.U32 R12, RZ, RZ, 0x1 ;  /* 0x00000001ff0c7424 */ /* 0x000fe200078e00ff */
[----:B------:R-:W4:Y:S01]  /*ebe0*/  LDCU.64 UR8, c[0x4][0x10] ;  /* 0x01000200ff0877ac */ /* 0x000f220008000a00 */
[----:B0-----:R-:W-:Y:S01]  /*ebf0*/  MOV R4, UR4 ;  /* 0x0000000400047c02 */ /* 0x001fe20008000f00 */
[----:B------:R-:W-:-:S02]  /*ec00*/  IMAD.U32 R5, RZ, RZ, UR5 ;  /* 0x00000005ff057e24 */ /* 0x000fc4000f8e00ff */
[----:B-1----:R-:W-:Y:S02]  /*ec10*/  IMAD.U32 R6, RZ, RZ, UR6 ;  /* 0x00000006ff067e24 */ /* 0x002fe4000f8e00ff */
[----:B------:R-:W-:Y:S01]  /*ec20*/  IMAD.U32 R7, RZ, RZ, UR7 ;  /* 0x00000007ff077e24 */ /* 0x000fe2000f8e00ff */
[----:B----4-:R-:W-:Y:S01]  /*ec30*/  MOV R10, UR8 ;  /* 0x00000008000a7c02 */ /* 0x010fe20008000f00 */
[----:B------:R-:W-:-:S07]  /*ec40*/  IMAD.U32 R11, RZ, RZ, UR9 ;  /* 0x00000009ff0b7e24 */ /* 0x000fce000f8e00ff */
[----:B------:R-:W-:-:S07]  /*ec50*/  LEPC R20, `(.L_x_8906) ;  /* 0x000000001014794e */ /* 0x000fce0000000000 */
[----:B--23-5:R-:W-:Y:S05]  /*ec60*/  CALL.ABS.NOINC R2 ;  /* 0x0000000002007343 */ /* 0x02cfea0003c00000 */
.L_x_8906:
[----:B------:R-:W-:Y:S01]  /*ec70*/  IMAD.MOV.U32 R0, RZ, RZ, RZ ;  /* 0x000000ffff007224 */ /* 0x000fe200078e00ff */
[----:B------:R-:W-:Y:S06]  /*ec80*/  BRA `(.L_x_8885) ;  /* 0x0000000000147947 */ /* 0x000fec0003800000 */
.L_x_8905:
[----:B------:R-:W2:Y:S02]  /*ec90*/  LDG.E.64 R2, desc[UR36][R2.64] ;  /* 0x0000002402027981 */ /* 0x000ea4000c1e1b00 */
[----:B--2---:R0:W1:Y:S01]  /*eca0*/  I2F.U64 R0, R2 ;  /* 0x0000000200007312 */ /* 0x0040620000301000 */
[----:B------:R-:W-:Y:S05]  /*ecb0*/  BRA `(.L_x_8885) ;  /* 0x0000000000087947 */ /* 0x000fea0003800000 */
.L_x_8904:
[----:B------:R-:W2:Y:S02]  /*ecc0*/  LDG.E R0, desc[UR36][R2.64] ;  /* 0x0000002402007981 */ /* 0x000ea4000c1e1900 */
[----:B--2---:R-:W-:-:S07]  /*ecd0*/  I2FP.F32.U32 R0, R0 ;  /* 0x0000000000007245 */ /* 0x004fce0000201000 */
.L_x_8885:
[----:B------:R-:W-:Y:S05]  /*ece0*/  BSYNC.RECONVERGENT B6 ;  /* 0x0000000000067941 */ /* 0x000fea0003800200 */
.L_x_8879:
[----:B0----5:R-:W-:Y:S01]  /*ecf0*/  IMAD.U32 R3, R18, 0x10000, RZ ;  /* 0x0001000012037824 */ /* 0x021fe200078e00ff */
[----:B------:R-:W2:Y:S03]  /*ed00*/  LDCU.64 UR6, c[0x0][0x648] ;  /* 0x0000c900ff0677ac */ /* 0x000ea60008000a00 */
[----:B-1--4-:R-:W-:Y:S01]  /*ed10*/  FMUL.FTZ R3, R3, R0 ;  /* 0x0000000003037220 */ /* 0x012fe20000410000 */
[----:B------:R-:W-:-:S03]  /*ed20*/  UPRMT UR4, UR44, 0x9910, URZ ;  /* 0x000099102c047896 */ /* 0x000fc600080000ff */
[----:B---3--:R-:W-:Y:S01]  /*ed30*/  FMUL.FTZ R22, R3, R22 ;  /* 0x0000001603167220 */ /* 0x008fe20000410000 */
[----:B------:R-:W-:-:S03]  /*ed40*/  UISETP.GT.AND UP0, UPT, UR4, 0x9, UPT ;  /* 0x000000090400788c */ /* 0x000fc6000bf04270 */
[----:B------:R0:W1:Y:S01]  /*ed50*/  F2F.BF16.F32 R5, R22 ;  /* 0x0000001600057304 */ /* 0x0000620000202000 */
[----:B--2---:R-:W-:-:S05]  /*ed60*/  IADD3 R2, P0, PT, R16, UR6, RZ ;  /* 0x0000000610027c10 */ /* 0x004fca000ff1e0ff */
[----:B------:R-:W-:Y:S01]  /*ed70*/  IMAD.X R3, RZ, RZ, UR7, P0 ;  /* 0x00000007ff037e24 */ /* 0x000fe200080e06ff */
[----:B0-----:R-:W-:Y:S07]  /*ed80*/  BRA.U UP0, `(.L_x_8907) ;  /* 0x00000005000c7547 */ /* 0x001fee000b800000 */
        /* <DEDUP_REMOVED lines=8> */
[----:B-1----:R-:W-:-:S04]  /*ee10*/  SHF.L.U32 R0, R5, 0x10, RZ ;  /* 0x0000001005007819 */ /* 0x002fc800000006ff */
[----:B------:R-:W0:Y:S02]  /*ee20*/  F2I.FTZ.TRUNC.NTZ R5, R0 ;  /* 0x0000000000057305 */ /* 0x000e24000021f100 */
[----:B0-----:R0:W-:Y:S01]  /*ee30*/  STG.E.U8 desc[UR36][R2.64], R5 ;  /* 0x0000000502007986 */ /* 0x0011e2000c101124 */
[----:B------:R-:W-:Y:S05]  /*ee40*/  BRA `(.L_x_8912) ;  /* 0x0000000c007c7947 */ /* 0x000fea0003800000 */
.L_x_8910:
[----:B-1----:R-:W-:-:S06]  /*ee50*/  IMAD.U32 R5, R5, 0x10000, RZ ;  /* 0x0001000005057824 */ /* 0x002fcc00078e00ff */
[----:B------:R-:W0:Y:S02]  /*ee60*/  F2I.S64.TRUNC R4, R5 ;  /* 0x0000000500047311 */ /* 0x000e24000020d900 */
[----:B0-----:R1:W-:Y:S01]  /*ee70*/  STG.E.U8 desc[UR36][R2.64], R4 ;  /* 0x0000000402007986 */ /* 0x0013e2000c101124 */
[----:B------:R-:W-:Y:S05]  /*ee80*/  BRA `(.L_x_8912) ;  /* 0x0000000c006c7947 */ /* 0x000fea0003800000 */
.L_x_8909:
        /* <DEDUP_REMOVED lines=10> */
.L_x_8914:
[----:B-1----:R-:W-:-:S06]  /*ef30*/  IMAD.U32 R5, R5, 0x10000, RZ ;  /* 0x0001000005057824 */ /* 0x002fcc00078e00ff */
[----:B------:R-:W0:Y:S02]  /*ef40*/  F2I.FTZ.TRUNC.NTZ R5, R5 ;  /* 0x0000000500057305 */ /* 0x000e24000021f100 */
[----:B0-----:R3:W-:Y:S01]  /*ef50*/  STG.E desc[UR36][R2.64], R5 ;  /* 0x0000000502007986 */ /* 0x0017e2000c101924 */
[----:B------:R-:W-:Y:S05]  /*ef60*/  BRA `(.L_x_8912) ;  /* 0x0000000c00347947 */ /* 0x000fea0003800000 */
.L_x_8913:
[----:B-1----:R-:W-:-:S06]  /*ef70*/  SHF.L.U32 R5, R5, 0x10, RZ ;  /* 0x0000001005057819 */ /* 0x002fcc00000006ff */
[----:B------:R-:W0:Y:S02]  /*ef80*/  F2I.FTZ.TRUNC.NTZ R5, R5 ;  /* 0x0000000500057305 */ /* 0x000e24000021f100 */
[----:B0-----:R4:W-:Y:S01]  /*ef90*/  STG.E.U16 desc[UR36][R2.64], R5 ;  /* 0x0000000502007986 */ /* 0x0019e2000c101524 */
[----:B------:R-:W-:Y:S05]  /*efa0*/  BRA `(.L_x_8912) ;  /* 0x0000000c00247947 */ /* 0x000fea0003800000 */
.L_x_8908:
        /* <DEDUP_REMOVED lines=9> */
.L_x_8916:
[----:B-1----:R-:W-:-:S05]  /*f040*/  IMAD.U32 R0, R5, 0x10000, RZ ;  /* 0x0001000005007824 */ /* 0x002fca00078e00ff */
[----:B------:R-:W-:-:S05]  /*f050*/  F2FP.F16.F32.PACK_AB R0, RZ, R0 ;  /* 0x00000000ff00723e */ /* 0x000fca00000000ff */
[----:B------:R0:W-:Y:S01]  /*f060*/  STG.E.U16 desc[UR36][R2.64], R0 ;  /* 0x0000000002007986 */ /* 0x0001e2000c101524 */
[----:B------:R-:W-:Y:S05]  /*f070*/  BRA `(.L_x_8912) ;  /* 0x0000000800f07947 */ /* 0x000fea0003800000 */
.L_x_8915:
[----:B------:R-:W-:-:S09]  /*f080*/  UISETP.NE.AND UP0, UPT, UR4, 0x7, UPT ;  /* 0x000000070400788c */ /* 0x000fd2000bf05270 */
[----:B------:R-:W-:Y:S05]  /*f090*/  BRA.U !UP0, `(.L_x_8917) ;  /* 0x0000000108347547 */ /* 0x000fea000b800000 */
[----:B------:R-:W-:-:S09]  /*f0a0*/  UISETP.NE.AND UP0, UPT, UR4, 0x8, UPT ;  /* 0x000000080400788c */ /* 0x000fd2000bf05270 */
[----:B------:R-:W-:Y:S05]  /*f0b0*/  BRA.U !UP0, `(.L_x_8918) ;  /* 0x0000000108187547 */ /* 0x000fea000b800000 */
[----:B------:R-:W-:-:S09]  /*f0c0*/  UISETP.NE.AND UP0, UPT, UR4, 0x9, UPT ;  /* 0x000000090400788c */ /* 0x000fd2000bf05270 */
[----:B------:R-:W-:Y:S05]  /*f0d0*/  BRA.U UP0, `(.L_x_8911) ;  /* 0x0000000500fc7547 */ /* 0x000fea000b800000 */
[----:B-1----:R-:W-:Y:S01]  /*f0e0*/  IMAD.U32 R4, R5, 0x10000, RZ ;  /* 0x0001000005047824 */ /* 0x002fe200078e00ff */
[----:B------:R-:W-:-:S05]  /*f0f0*/  MOV R5, RZ ;  /* 0x000000ff00057202 */ /* 0x000fca0000000f00 */
[----:B------:R0:W-:Y:S01]  /*f100*/  STG.E.64 desc[UR36][R2.64], R4 ;  /* 0x0000000402007986 */ /* 0x0001e2000c101b24 */
[----:B------:R-:W-:Y:S05]  /*f110*/  BRA `(.L_x_8912) ;  /* 0x0000000800c87947 */ /* 0x000fea0003800000 */
.L_x_8918:
[----:B-1----:R-:W-:-:S05]  /*f120*/  IMAD.U32 R5, R5, 0x10000, RZ ;  /* 0x0001000005057824 */ /* 0x002fca00078e00ff */
[----:B------:R-:W-:-:S04]  /*f130*/  F2FP.F16.F32.PACK_AB R5, RZ, R5 ;  /* 0x00000005ff05723e */ /* 0x000fc800000000ff */
[----:B------:R-:W-:-:S05]  /*f140*/  PRMT R5, R5, 0x5410, RZ ;  /* 0x0000541005057816 */ /* 0x000fca00000000ff */
[----:B------:R0:W-:Y:S01]  /*f150*/  STG.E desc[UR36][R2.64], R5 ;  /* 0x0000000502007986 */ /* 0x0001e2000c101924 */
[----:B------:R-:W-:Y:S05]  /*f160*/  BRA `(.L_x_8912) ;  /* 0x0000000800b47947 */ /* 0x000fea0003800000 */
.L_x_8917:
[----:B-1----:R-:W-:-:S04]  /*f170*/  IMAD.U32 R4, R5, 0x10000, RZ ;  /* 0x0001000005047824 */ /* 0x002fc800078e00ff */
[----:B------:R-:W-:-:S06]  /*f180*/  FMUL.FTZ R4, R4, 1 ;  /* 0x3f80000004047820 */ /* 0x000fcc0000410000 */
[----:B------:R-:W0:Y:S02]  /*f190*/  F2F.F64.F32 R4, R4 ;  /* 0x0000000400047310 */ /* 0x000e240000201800 */
[----:B0-----:R0:W-:Y:S01]  /*f1a0*/  STG.E.64 desc[UR36][R2.64], R4 ;  /* 0x0000000402007986 */ /* 0x0011e2000c101b24 */
[----:B------:R-:W-:Y:S05]  /*f1b0*/  BRA `(.L_x_8912) ;  /* 0x0000000800a07947 */ /* 0x000fea0003800000 */
.L_x_8907:
        /* <DEDUP_REMOVED lines=14> */
.L_x_8922:
        /* <DEDUP_REMOVED lines=18> */
.L_x_8925:
[----:B------:R-:W-:-:S04]  /*f3c0*/  SHF.R.U32.HI R5, RZ, 0x18, R5 ;  /* 0x00000018ff057819 */ /* 0x000fc80000011605 */
[----:B------:R-:W-:-:S07]  /*f3d0*/  LOP3.LUT R0, R0, 0x80, R5, 0xf8, !PT ;  /* 0x0000008000007812 */ /* 0x000fce00078ef805 */
.L_x_8924:
[----:B------:R-:W-:Y:S05]  /*f3e0*/  BSYNC.RECONVERGENT B0 ;  /* 0x0000000000007941 */ /* 0x000fea0003800200 */
.L_x_8923:
[----:B------:R0:W-:Y:S01]  /*f3f0*/  STG.E.U8 desc[UR36][R2.64], R0 ;  /* 0x0000000002007986 */ /* 0x0001e2000c101124 */
[----:B------:R-:W-:Y:S05]  /*f400*/  BRA `(.L_x_8912) ;  /* 0x00000008000c7947 */ /* 0x000fea0003800000 */
.L_x_8921:
[----:B-1----:R-:W-:Y:S01]  /*f410*/  IMAD.U32 R5, R5, 0x10000, RZ ;  /* 0x0001000005057824 */ /* 0x002fe200078e00ff */
[----:B------:R-:W-:Y:S01]  /*f420*/  BSSY.RECONVERGENT B0, `(.L_x_8926) ;  /* 0x0000013000007945 */ /* 0x000fe20003800200 */
[----:B------:R-:W-:-:S03]  /*f430*/  HFMA2 R0, -RZ, RZ, 0, 7.62939453125e-06 ;  /* 0x00000080ff007431 */ /* 0x000fc600000001ff */
        /* <DEDUP_REMOVED lines=15> */
.L_x_8928:
[----:B------:R-:W-:-:S04]  /*f530*/  SHF.R.U32.HI R5, RZ, 0x18, R5 ;  /* 0x00000018ff057819 */ /* 0x000fc80000011605 */
[----:B------:R-:W-:-:S07]  /*f540*/  LOP3.LUT R0, R0, 0x80, R5, 0xf8, !PT ;  /* 0x0000008000007812 */ /* 0x000fce00078ef805 */
.L_x_8927:
[----:B------:R-:W-:Y:S05]  /*f550*/  BSYNC.RECONVERGENT B0 ;  /* 0x0000000000007941 */ /* 0x000fea0003800200 */
.L_x_8926:
[----:B------:R0:W-:Y:S01]  /*f560*/  STG.E.U8 desc[UR36][R2.64], R0 ;  /* 0x0000000002007986 */ /* 0x0001e2000c101124 */
[----:B------:R-:W-:Y:S05]  /*f570*/  BRA `(.L_x_8912) ;  /* 0x0000000400b07947 */ /* 0x000fea0003800000 */
.L_x_8920:
[----:B------:R-:W-:-:S09]  /*f580*/  UISETP.NE.AND UP0, UPT, UR4, 0x1c, UPT ;  /* 0x0000001c0400788c */ /* 0x000fd2000bf05270 */
[----:B------:R-:W-:Y:S05]  /*f590*/  BRA.U !UP0, `(.L_x_8929) ;  /* 0x0000000108607547 */ /* 0x000fea000b800000 */
[----:B------:R-:W-:-:S09]  /*f5a0*/  UISETP.NE.AND UP0, UPT, UR4, 0x1d, UPT ;  /* 0x0000001d0400788c */ /* 0x000fd2000bf05270 */
[----:B------:R-:W-:Y:S05]  /*f5b0*/  BRA.U !UP0, `(.L_x_8930) ;  /* 0x0000000108487547 */ /* 0x000fea000b800000 */
[----:B------:R-:W-:-:S09]  /*f5c0*/  UISETP.NE.AND UP0, UPT, UR4, 0x2c, UPT ;  /* 0x0000002c0400788c */ /* 0x000fd2000bf05270 */
[----:B------:R-:W-:Y:S05]  /*f5d0*/  BRA.U UP0, `(.L_x_8911) ;  /* 0x0000000100bc7547 */ /* 0x000fea000b800000 */
[----:B-1----:R-:W-:-:S05]  /*f5e0*/  IMAD.U32 R5, R5, 0x10000, RZ ;  /* 0x0001000005057824 */ /* 0x002fca00078e00ff */
        /* <DEDUP_REMOVED lines=15> */
.L_x_8930:
[----:B-1----:R-:W-:-:S06]  /*f6e0*/  IMAD.U32 R5, R5, 0x10000, RZ ;  /* 0x0001000005057824 */ /* 0x002fcc00078e00ff */
[----:B------:R-:W0:Y:S02]  /*f6f0*/  F2I.U64.TRUNC R4, R5 ;  /* 0x0000000500047311 */ /* 0x000e24000020d800 */
[----:B0-----:R0:W-:Y:S01]  /*f700*/  STG.E.64 desc[UR36][R2.64], R4 ;  /* 0x0000000402007986 */ /* 0x0011e2000c101b24 */
[----:B------:R-:W-:Y:S05]  /*f710*/  BRA `(.L_x_8912) ;  /* 0x0000000400487947 */ /* 0x000fea0003800000 */
.L_x_8929:
[----:B-1----:R-:W-:-:S06]  /*f720*/  SHF.L.U32 R5, R5, 0x10, RZ ;  /* 0x0000001005057819 */ /* 0x002fcc00000006ff */
[----:B------:R-:W0:Y:S02]  /*f730*/  F2I.FTZ.U32.TRUNC.NTZ R5, R5 ;  /* 0x0000000500057305 */ /* 0x000e24000021f000 */
[----:B0-----:R0:W-:Y:S01]  /*f740*/  STG.E desc[UR36][R2.64], R5 ;  /* 0x0000000502007986 */ /* 0x0011e2000c101924 */
[----:B------:R-:W-:Y:S05]  /*f750*/  BRA `(.L_x_8912) ;  /* 0x0000000400387947 */ /* 0x000fea0003800000 */
.L_x_8919:
        /* <DEDUP_REMOVED lines=11> */
.L_x_8932:
[----:B-1----:R-:W-:Y:S01]  /*f810*/  IMAD.U32 R5, R5, 0x10000, RZ ;  /* 0x0001000005057824 */ /* 0x002fe200078e00ff */
[----:B------:R-:W-:-:S03]  /*f820*/  CS2R R6, SRZ ;  /* 0x0000000000067805 */ /* 0x000fc6000001ff00 */
[----:B------:R-:W-:-:S06]  /*f830*/  FMUL.FTZ R5, R5, 1 ;  /* 0x3f80000005057820 */ /* 0x000fcc0000410000 */
[----:B------:R-:W0:Y:S02]  /*f840*/  F2F.F64.F32 R4, R5 ;  /* 0x0000000500047310 */ /* 0x000e240000201800 */
[----:B0-----:R0:W-:Y:S01]  /*f850*/  STG.E.128 desc[UR36][R2.64], R4 ;  /* 0x0000000402007986 */ /* 0x0011e2000c101d24 */
[----:B------:R-:W-:Y:S05]  /*f860*/  BRA `(.L_x_8912) ;  /* 0x0000000000f47947 */ /* 0x000fea0003800000 */
.L_x_8931:
[----:B------:R-:W-:-:S09]  /*f870*/  UISETP.NE.AND UP0, UPT, UR4, 0xf, UPT ;  /* 0x0000000f0400788c */ /* 0x000fd2000bf05270 */
[----:B------:R-:W-:Y:S05]  /*f880*/  BRA.U !UP0, `(.L_x_8933) ;  /* 0x0000000108e87547 */ /* 0x000fea000b800000 */
[----:B------:R-:W-:-:S09]  /*f890*/  UISETP.NE.AND UP0, UPT, UR4, 0x17, UPT ;  /* 0x000000170400788c */ /* 0x000fd2000bf05270 */
[----:B------:R-:W-:Y:S05]  /*f8a0*/  BRA.U !UP0, `(.L_x_8934) ;  /* 0x0000000108907547 */ /* 0x000fea000b800000 */
[----:B------:R-:W-:-:S09]  /*f8b0*/  UISETP.NE.AND UP0, UPT, UR4, 0x18, UPT ;  /* 0x000000180400788c */ /* 0x000fd2000bf05270 */
[----:B------:R-:W-:Y:S05]  /*f8c0*/  BRA.U !UP0, `(.L_x_8935) ;  /* 0x0000000108447547 */ /* 0x000fea000b800000 */
.L_x_8911:
        /* <DEDUP_REMOVED lines=9> */
[----:B-1----:R-:W-:Y:S01]  /*f960*/  MOV R5, UR5 ;  /* 0x0000000500057c02 */ /* 0x002fe20008000f00 */
[----:B----4-:R-:W-:-:S02]  /*f970*/  IMAD.U32 R6, RZ, RZ, UR6 ;  /* 0x00000006ff067e24 */ /* 0x010fc4000f8e00ff */
[----:B------:R-:W-:Y:S02]  /*f980*/  IMAD.U32 R7, RZ, RZ, UR7 ;  /* 0x00000007ff077e24 */ /* 0x000fe4000f8e00ff */
[----:B-----5:R-:W-:Y:S01]  /*f990*/  IMAD.U32 R10, RZ, RZ, UR8 ;  /* 0x00000008ff0a7e24 */ /* 0x020fe2000f8e00ff */
[----:B--2---:R-:W-:-:S07]  /*f9a0*/  MOV R11, UR9 ;  /* 0x00000009000b7c02 */ /* 0x004fce0008000f00 */
[----:B------:R-:W-:-:S07]  /*f9b0*/  LEPC R20, `(.L_x_8936) ;  /* 0x000000001014794e */ /* 0x000fce0000000000 */
[----:B---3--:R-:W-:Y:S05]  /*f9c0*/  CALL.ABS.NOINC R2 ;  /* 0x0000000002007343 */ /* 0x008fea0003c00000 */
.L_x_8936:
[----:B------:R-:W-:Y:S05]  /*f9d0*/  BRA `(.L_x_8912) ;  /* 0x0000000000987947 */ /* 0x000fea0003800000 */
.L_x_8935:
[----:B-1----:R-:W-:Y:S01]  /*f9e0*/  SHF.L.U32 R7, R5, 0x10, RZ ;  /* 0x0000001005077819 */ /* 0x002fe200000006ff */
[----:B------:R-:W-:Y:S01]  /*f9f0*/  BSSY.RECONVERGENT B0, `(.L_x_8937) ;  /* 0x000000c000007945 */ /* 0x000fe20003800200 */
[----:B------:R-:W-:Y:S02]  /*fa00*/  IMAD.MOV.U32 R0, RZ, RZ, 0x7f ;  /* 0x0000007fff007424 */ /* 0x000fe400078e00ff */
        /* <DEDUP_REMOVED lines=10> */
.L_x_8938:
[----:B------:R-:W-:Y:S05]  /*fab0*/  BSYNC.RECONVERGENT B0 ;  /* 0x0000000000007941 */ /* 0x000fea0003800200 */
.L_x_8937:
[----:B------:R-:W-:-:S05]  /*fac0*/  LOP3.LUT R5, R0, 0x80, R5, 0xf8, !PT ;  /* 0x0000008000057812 */ /* 0x000fca00078ef805 */
[----:B------:R0:W-:Y:S01]  /*fad0*/  STG.E.U8 desc[UR36][R2.64], R5 ;  /* 0x0000000502007986 */ /* 0x0001e2000c101124 */
[----:B------:R-:W-:Y:S05]  /*fae0*/  BRA `(.L_x_8912) ;  /* 0x0000000000547947 */ /* 0x000fea0003800000 */
.L_x_8934:
        /* <DEDUP_REMOVED lines=12> */
.L_x_8940:
[----:B------:R-:W-:Y:S01]  /*fbb0*/  IMAD.MOV.U32 R0, RZ, RZ, 0x7f ;  /* 0x0000007fff007424 */ /* 0x000fe200078e00ff */
[----:B------:R-:W-:-:S04]  /*fbc0*/  ISETP.GT.U32.AND P0, PT, R4, 0x7f800000, PT ;  /* 0x7f8000000400780c */ /* 0x000fc80003f04070 */
[----:B------:R-:W-:-:S09]  /*fbd0*/  SEL R0, R0, 0x7c, P0 ;  /* 0x0000007c00007807 */ /* 0x000fd20000000000 */
.L_x_8941:
[----:B------:R-:W-:Y:S05]  /*fbe0*/  BSYNC.RECONVERGENT B0 ;  /* 0x0000000000007941 */ /* 0x000fea0003800200 */
.L_x_8939:
[----:B------:R-:W-:-:S04]  /*fbf0*/  SHF.R.U32.HI R5, RZ, 0x18, R5 ;  /* 0x00000018ff057819 */ /* 0x000fc80000011605 */
[----:B------:R-:W-:-:S05]  /*fc00*/  LOP3.LUT R5, R0, 0x80, R5, 0xf8, !PT ;  /* 0x0000008000057812 */ /* 0x000fca00078ef805 */
[----:B------:R0:W-:Y:S01]  /*fc10*/  STG.E.U8 desc[UR36][R2.64], R5 ;  /* 0x0000000502007986 */ /* 0x0001e2000c101124 */
[----:B------:R-:W-:Y:S05]  /*fc20*/  BRA `(.L_x_8912) ;  /* 0x0000000000047947 */ /* 0x000fea0003800000 */
.L_x_8933:
[----:B-1----:R0:W-:Y:S02]  /*fc30*/  STG.E.U16 desc[UR36][R2.64], R5 ;  /* 0x0000000502007986 */ /* 0x0021e4000c101524 */
.L_x_8912:
[----:B------:R-:W-:-:S07]  /*fc40*/  IADD3 R17, PT, PT, R17, 0x80, RZ ;  /* 0x0000008011117810 */ /* 0x000fce0007ffe0ff */
.L_x_8816:
[----:B------:R-:W-:Y:S05]  /*fc50*/  BSYNC.RECONVERGENT B7 ;  /* 0x0000000000077941 */ /* 0x000fea0003800200 */
.L_x_8815:
[----:B------:R-:W5:Y:S02]  /*fc60*/  LDCU UR4, c[0x0][0x380] ;  /* 0x00007000ff0477ac */ /* 0x000f640008000800 */
[----:B-----5:R-:W-:-:S13]  /*fc70*/  ISETP.GE.AND P0, PT, R17, UR4, PT ;  /* 0x0000000411007c0c */ /* 0x020fda000bf06270 */
[----:B------:R-:W-:Y:S05]  /*fc80*/  @P0 EXIT ;  /* 0x000000000000094d */ /* 0x000fea0003800000 */
[----:B------:R-:W5:Y:S01]  /*fc90*/  LDCU UR4, c[0x0][0x388] ;  /* 0x00007100ff0477ac */ /* 0x000f620008000800 */
[----:B------:R-:W-:Y:S02]  /*fca0*/  HFMA2 R16, -RZ, RZ, 0, 0 ;  /* 0x00000000ff107431 */ /* 0x000fe400000001ff */
[----:B------:R-:W-:Y:S02]  /*fcb0*/  IMAD.MOV.U32 R18, RZ, RZ, RZ ;  /* 0x000000ffff127224 */ /* 0x000fe400078e00ff */
[----:B------:R-:W-:Y:S02]  /*fcc0*/  IMAD.MOV.U32 R22, RZ, RZ, RZ ;  /* 0x000000ffff167224 */ /* 0x000fe400078e00ff */
[----:B01-3--:R-:W-:Y:S01]  /*fcd0*/  IMAD.MOV.U32 R0, RZ, RZ, RZ ;  /* 0x000000ffff007224 */ /* 0x00bfe200078e00ff */
[----:B-----5:R-:W-:-:S09]  /*fce0*/  UISETP.NE.AND UP0, UPT, UR4, URZ, UPT ;  /* 0x000000ff0400728c */ /* 0x020fd2000bf05270 */
[----:B------:R-:W-:Y:S05]  /*fcf0*/  BRA.U !UP0, `(.L_x_8942) ;  /* 0x0000001508d47547 */ /* 0x000fea000b800000 */
[----:B------:R-:W2:Y:S01]  /*fd00*/  LDCU.64 UR4, c[0x0][0x390] ;  /* 0x00007200ff0477ac */ /* 0x000ea20008000a00 */
[----:B------:R-:W-:Y:S01]  /*fd10*/  IMAD.MOV.U32 R16, RZ, RZ, RZ ;  /* 0x000000ffff107224 */ /* 0x000fe200078e00ff */
        /* <DEDUP_REMOVED lines=371> */
.L_x_8942:
[----:B------:R-:W0:Y:S01]  /*11450*/  LDCU.64 UR6, c[0x0][0x648] ;  /* 0x0000c900ff0677ac */ /* 0x000e220008000a00 */
[----:B------:R-:W2:Y:S01]  /*11460*/  LDCU.64 UR8, c[0x0][0x650] ;  /* 0x0000ca00ff0877ac */ /* 0x000ea20008000a00 */
[----:B------:R-:W-:-:S04]  /*11470*/  UPRMT UR4, UR40, 0x9910, URZ ;  /* 0x0000991028047896 */ /* 0x000fc800080000ff */
[----:B------:R-:W-:Y:S01]  /*11480*/  UISETP.GT.AND UP0, UPT, UR4, 0x9, UPT ;  /* 0x000000090400788c */ /* 0x000fe2000bf04270 */
[----:B0-----:R-:W-:Y:S02]  /*11490*/  IADD3 R16, P0, PT, R16, UR6, RZ ;  /* 0x0000000610107c10 */ /* 0x001fe4000ff1e0ff */
[----:B--2-4-:R-:W-:-:S03]  /*114a0*/  IADD3 R2, P1, PT, R0, UR8, RZ ;  /* 0x0000000800027c10 */ /* 0x014fc6000ff3e0ff */
        /* <DEDUP_REMOVED lines=16> */
.L_x_8946:
[----:B------:R-:W2:Y:S02]  /*115b0*/  LDG.E.U8 R2, desc[UR36][R2.64] ;  /* 0x0000002402027981 */ /* 0x000ea4000c1e1100 */
[----:B--2---:R-:W-:-:S04]  /*115c0*/  I2FP.F32.U32 R0, R2 ;  /* 0x0000000200007245 */ /* 0x004fc80000201000 */
[----:B------:R-:W-:-:S04]  /*115d0*/  F2FP.BF16.F32.PACK_AB R0, RZ, R0 ;  /* 0x00000000ff00723e */ /* 0x000fc800000010ff */
[----:B------:R-:W-:Y:S01]  /*115e0*/  PRMT R19, R0, 0x7610, R19 ;  /* 0x0000761000137816 */ /* 0x000fe20000000013 */
[----:B------:R-:W-:Y:S06]  /*115f0*/  BRA `(.L_x_8948) ;  /* 0x0000000c00c07947 */ /* 0x000fec0003800000 */
.L_x_8945:
        /* <DEDUP_REMOVED lines=11> */
.L_x_8950:
[----:B------:R-:W2:Y:S02]  /*116b0*/  LDG.E R2, desc[UR36][R2.64] ;  /* 0x0000002402027981 */ /* 0x000ea4000c1e1900 */
[----:B--2---:R-:W-:-:S04]  /*116c0*/  I2FP.F32.S32 R0, R2 ;  /* 0x0000000200007245 */ /* 0x004fc80000201400 */
[----:B------:R-:W-:-:S04]  /*116d0*/  F2FP.BF16.F32.PACK_AB R0, RZ, R0 ;  /* 0x00000000ff00723e */ /* 0x000fc800000010ff */
[----:B------:R-:W-:Y:S01]  /*116e0*/  PRMT R19, R0, 0x7610, R19 ;  /* 0x0000761000137816 */ /* 0x000fe20000000013 */
[----:B------:R-:W-:Y:S06]  /*116f0*/  BRA `(.L_x_8948) ;  /* 0x0000000c00807947 */ /* 0x000fec0003800000 */
.L_x_8949:
[----:B------:R-:W2:Y:S02]  /*11700*/  LDG.E.U16 R2, desc[UR36][R2.64] ;  /* 0x0000002402027981 */ /* 0x000ea4000c1e1500 */
[----:B--2---:R-:W0:Y:S02]  /*11710*/  I2F.S16 R0, R2 ;  /* 0x0000000200007306 */ /* 0x004e240000101400 */
[----:B0-----:R-:W-:-:S04]  /*11720*/  F2FP.BF16.F32.PACK_AB R0, RZ, R0 ;  /* 0x00000000ff00723e */ /* 0x001fc800000010ff */
[----:B------:R-:W-:Y:S01]  /*11730*/  PRMT R19, R0, 0x7610, R19 ;  /* 0x0000761000137816 */ /* 0x000fe20000000013 */
[----:B------:R-:W-:Y:S06]  /*11740*/  BRA `(.L_x_8948) ;  /* 0x0000000c006c7947 */ /* 0x000fec0003800000 */
.L_x_8944:
        /* <DEDUP_REMOVED lines=9> */
.L_x_8952:
[----:B------:R-:W2:Y:S02]  /*117e0*/  LDG.E.U16 R0, desc[UR36][R2.64] ;  /* 0x0000002402007981 */ /* 0x000ea4000c1e1500 */
[----:B--2---:R-:W-:-:S05]  /*117f0*/  HADD2.F32 R0, -RZ, R0.H0_H0 ;  /* 0x20000000ff007230 */ /* 0x004fca0000004100 */
[----:B------:R-:W-:-:S04]  /*11800*/  F2FP.BF16.F32.PACK_AB R0, RZ, R0 ;  /* 0x00000000ff00723e */ /* 0x000fc800000010ff */
[----:B------:R-:W-:Y:S01]  /*11810*/  PRMT R19, R0, 0x7610, R19 ;  /* 0x0000761000137816 */ /* 0x000fe20000000013 */
[----:B------:R-:W-:Y:S06]  /*11820*/  BRA `(.L_x_8948) ;  /* 0x0000000c00347947 */ /* 0x000fec0003800000 */
.L_x_8951:
        /* <DEDUP_REMOVED lines=9> */
.L_x_8954:
[----:B------:R-:W2:Y:S02]  /*118c0*/  LDG.E.U16 R2, desc[UR36][R2.64] ;  /* 0x0000002402027981 */ /* 0x000ea4000c1e1500 */
[----:B--2---:R-:W-:-:S05]  /*118d0*/  HADD2.F32 R0, -RZ, R2.H0_H0 ;  /* 0x20000002ff007230 */ /* 0x004fca0000004100 */
[----:B------:R-:W-:-:S04]  /*118e0*/  F2FP.BF16.F32.PACK_AB R0, RZ, R0 ;  /* 0x00000000ff00723e */ /* 0x000fc800000010ff */
[----:B------:R-:W-:Y:S01]  /*118f0*/  PRMT R19, R0, 0x7610, R19 ;  /* 0x0000761000137816 */ /* 0x000fe20000000013 */
[----:B------:R-:W-:Y:S06]  /*11900*/  BRA `(.L_x_8948) ;  /* 0x0000000800fc7947 */ /* 0x000fec0003800000 */
.L_x_8953:
        /* <DEDUP_REMOVED lines=9> */
.L_x_8943:
        /* <DEDUP_REMOVED lines=14> */
.L_x_8957:
        /* <DEDUP_REMOVED lines=9> */
.L_x_8956:
        /* <DEDUP_REMOVED lines=27> */
.L_x_8959:
        /* <DEDUP_REMOVED lines=14> */
.L_x_8958:
[----:B------:R0:W5:Y:S01]  /*11da0*/  LDG.E.U16 R19, desc[UR36][R2.64] ;  /* 0x0000002402137981 */ /* 0x000162000c1e1500 */
[----:B------:R-:W-:Y:S05]  /*11db0*/  BRA `(.L_x_8948) ;  /* 0x0000000400d07947 */ /* 0x000fea0003800000 */
.L_x_8955:
        /* <DEDUP_REMOVED lines=13> */
.L_x_8962:
        /* <DEDUP_REMOVED lines=21> */
.L_x_8966:
[----:B------:R-:W-:Y:S05]  /*11fe0*/  BSYNC.RECONVERGENT B1 ;  /* 0x0000000000017941 */ /* 0x000fea0003800200 */
.L_x_8965:
[----:B------:R-:W-:Y:S01]  /*11ff0*/  IMAD.SHL.U32 R0, R0, 0x100000, RZ ;  /* 0x0010000000007824 */ /* 0x000fe200078e00ff */
[----:B------:R-:W-:-:S04]  /*12000*/  LEA R2, R2, 0x3b800000, 0x17 ;  /* 0x3b80000002027811 */ /* 0x000fc800078eb8ff */
[----:B------:R-:W-:-:S07]  /*12010*/  LOP3.LUT R0, R2, R0, R7, 0xfe, !PT ;  /* 0x0000000002007212 */ /* 0x000fce00078efe07 */
.L_x_8964:
[----:B------:R-:W-:Y:S05]  /*12020*/  BSYNC.RECONVERGENT B0 ;  /* 0x0000000000007941 */ /* 0x000fea0003800200 */
.L_x_8963:
[----:B------:R-:W-:-:S04]  /*12030*/  F2FP.BF16.F32.PACK_AB R0, RZ, R0 ;  /* 0x00000000ff00723e */ /* 0x000fc800000010ff */
[----:B------:R-:W-:Y:S01]  /*12040*/  PRMT R19, R0, 0x7610, R19 ;  /* 0x0000761000137816 */ /* 0x000fe20000000013 */
[----:B------:R-:W-:Y:S06]  /*12050*/  BRA `(.L_x_8948) ;  /* 0x0000000400287947 */ /* 0x000fec0003800000 */
.L_x_8961:
        /* <DEDUP_REMOVED lines=21> */
.L_x_8970:
[----:B------:R-:W-:Y:S05]  /*121b0*/  BSYNC.RECONVERGENT B1 ;  /* 0x0000000000017941 */ /* 0x000fea0003800200 */
.L_x_8969:
[----:B------:R-:W-:Y:S01]  /*121c0*/  IMAD.SHL.U32 R0, R0, 0x200000, RZ ;  /* 0x0020000000007824 */ /* 0x000fe200078e00ff */
[----:B------:R-:W-:-:S04]  /*121d0*/  LEA R2, R2, 0x37800000, 0x17 ;  /* 0x3780000002027811 */ /* 0x000fc800078eb8ff */
[----:B------:R-:W-:-:S07]  /*121e0*/  LOP3.LUT R0, R2, R0, R7, 0xfe, !PT ;  /* 0x0000000002007212 */ /* 0x000fce00078efe07 */
.L_x_8968:
[----:B------:R-:W-:Y:S05]  /*121f0*/  BSYNC.RECONVERGENT B0 ;  /* 0x0000000000007941 */ /* 0x000fea0003800200 */
.L_x_8967:
[----:B------:R-:W-:-:S04]  /*12200*/  F2FP.BF16.F32.PACK_AB R0, RZ, R0 ;  /* 0x00000000ff00723e */ /* 0x000fc800000010ff */
[----:B------:R-:W-:Y:S01]  /*12210*/  PRMT R19, R0, 0x7610, R19 ;  /* 0x0000761000137816 */ /* 0x000fe20000000013 */
[----:B------:R-:W-:Y:S06]  /*12220*/  BRA `(.L_x_8948) ;  /* 0x0000000000b47947 */ /* 0x000fec0003800000 */
.L_x_8960:
        /* <DEDUP_REMOVED lines=14> */
.L_x_8974:
[----:B------:R-:W-:Y:S05]  /*12310*/  BSYNC.RECONVERGENT B0 ;  /* 0x0000000000007941 */ /* 0x000fea0003800200 */
.L_x_8973:
[----:B------:R-:W-:-:S04]  /*12320*/  F2FP.BF16.F32.PACK_AB R0, RZ, R0 ;  /* 0x00000000ff00723e */ /* 0x000fc800000010ff */
[----:B------:R-:W-:Y:S01]  /*12330*/  PRMT R19, R0, 0x7610, R19 ;  /* 0x0000761000137816 */ /* 0x000fe20000000013 */
[----:B------:R-:W-:Y:S06]  /*12340*/  BRA `(.L_x_8948) ;  /* 0x00000000006c7947 */ /* 0x000fec0003800000 */
.L_x_8947:
        /* <DEDUP_REMOVED lines=16> */
.L_x_8975:
[----:B------:R-:W-:Y:S01]  /*12450*/  PRMT R19, RZ, 0x7610, R19 ;  /* 0x00007610ff137816 */ /* 0x000fe20000000013 */
[----:B------:R-:W-:Y:S06]  /*12460*/  BRA `(.L_x_8948) ;  /* 0x0000000000247947 */ /* 0x000fec0003800000 */
.L_x_8972:
[----:B------:R-:W2:Y:S02]  /*12470*/  LDG.E.64 R2, desc[UR36][R2.64] ;  /* 0x0000002402027981 */ /* 0x000ea4000c1e1b00 */
[----:B--2---:R-:W0:Y:S02]  /*12480*/  I2F.U64 R0, R2 ;  /* 0x0000000200007312 */ /* 0x004e240000301000 */
[----:B0-----:R-:W-:-:S04]  /*12490*/  F2FP.BF16.F32.PACK_AB R0, RZ, R0 ;  /* 0x00000000ff00723e */ /* 0x001fc800000010ff */
[----:B------:R-:W-:Y:S01]  /*124a0*/  PRMT R19, R0, 0x7610, R19 ;  /* 0x0000761000137816 */ /* 0x000fe20000000013 */
[----:B------:R-:W-:Y:S06]  /*124b0*/  BRA `(.L_x_8948) ;  /* 0x0000000000107947 */ /* 0x000fec0003800000 */
.L_x_8971:
[----:B------:R-:W2:Y:S02]  /*124c0*/  LDG.E R2, desc[UR36][R2.64] ;  /* 0x0000002402027981 */ /* 0x000ea4000c1e1900 */
[----:B--2---:R-:W-:-:S04]  /*124d0*/  I2FP.F32.U32 R0, R2 ;  /* 0x0000000200007245 */ /* 0x004fc80000201000 */
[----:B------:R-:W-:-:S04]  /*124e0*/  F2FP.BF16.F32.PACK_AB R0, RZ, R0 ;  /* 0x00000000ff00723e */ /* 0x000fc800000010ff */
[----:B------:R-:W-:-:S07]  /*124f0*/  PRMT R19, R0, 0x7610, R19 ;  /* 0x0000761000137816 */ /* 0x000fce0000000013 */
.L_x_8948:
        /* <DEDUP_REMOVED lines=18> */
.L_x_8980:
[----:B------:R-:W2:Y:S02]  /*12620*/  LDG.E.U8 R2, desc[UR36][R2.64] ;  /* 0x0000002402027981 */ /* 0x000ea4000c1e1100 */
[----:B--2---:R-:W-:Y:S01]  /*12630*/  I2FP.F32.U32 R22, R2 ;  /* 0x0000000200167245 */ /* 0x004fe20000201000 */
[----:B------:R-:W-:Y:S06]  /*12640*/  BRA `(.L_x_8982) ;  /* 0x0000000c00247947 */ /* 0x000fec0003800000 */
.L_x_8979:
        /* <DEDUP_REMOVED lines=9> */
.L_x_8984:
[----:B------:R-:W2:Y:S02]  /*126e0*/  LDG.E R2, desc[UR36][R2.64] ;  /* 0x0000002402027981 */ /* 0x000ea4000c1e1900 */
[----:B--2---:R-:W-:Y:S01]  /*126f0*/  I2FP.F32.S32 R22, R2 ;  /* 0x0000000200167245 */ /* 0x004fe20000201400 */
[----:B------:R-:W-:Y:S06]  /*12700*/  BRA `(.L_x_8982) ;  /* 0x0000000800f47947 */ /* 0x000fec0003800000 */
.L_x_8983:
[----:B------:R-:W2:Y:S02]  /*12710*/  LDG.E.U16 R2, desc[UR36][R2.64] ;  /* 0x0000002402027981 */ /* 0x000ea4000c1e1500 */
[----:B--2---:R4:W0:Y:S01]  /*12720*/  I2F.S16 R22, R2 ;  /* 0x0000000200167306 */ /* 0x0048220000101400 */
[----:B------:R-:W-:Y:S05]  /*12730*/  BRA `(.L_x_8982) ;  /* 0x0000000800e87947 */ /* 0x000fea0003800000 */
.L_x_8978:
        /* <DEDUP_REMOVED lines=8> */
.L_x_8986:
[----:B------:R-:W2:Y:S02]  /*127c0*/  LDG.E.U16 R2, desc[UR36][R2.64] ;  /* 0x0000002402027981 */ /* 0x000ea4000c1e1500 */
[----:B--2---:R-:W-:Y:S01]  /*127d0*/  HADD2.F32 R22, -RZ, R2.H0_H0 ;  /* 0x20000002ff167230 */ /* 0x004fe20000004100 */
[----:B------:R-:W-:Y:S06]  /*127e0*/  BRA `(.L_x_8982) ;  /* 0x0000000800bc7947 */ /* 0x000fec0003800000 */
.L_x_8985:
        /* <DEDUP_REMOVED lines=8> */
.L_x_8988:
[----:B------:R-:W2:Y:S02]  /*12870*/  LDG.E.U16 R2, desc[UR36][R2.64] ;  /* 0x0000002402027981 */ /* 0x000ea4000c1e1500 */
[----:B--2---:R-:W-:Y:S01]  /*12880*/  HADD2.F32 R22, -RZ, R2.H0_H0 ;  /* 0x20000002ff167230 */ /* 0x004fe20000004100 */
[----:B------:R-:W-:Y:S06]  /*12890*/  BRA `(.L_x_8982) ;  /* 0x0000000800907947 */ /* 0x000fec0003800000 */
.L_x_8987:
[----:B------:R-:W2:Y:S01]  /*128a0*/  LDG.E.64 R2, desc[UR36][R2.64] ;  /* 0x0000002402027981 */ /* 0x000ea2000c1e1b00 */
[----:B------:R-:W-:Y:S01]  /*128b0*/  UMOV UR4, 0xf0000000 ;  /* 0xf000000000047882 */ /* 0x000fe20000000000 */
[----:B------:R-:W-:Y:S01]  /*128c0*/  UMOV UR5, 0x380fffff ;  /* 0x380fffff00057882 */ /* 0x000fe20000000000 */
[----:B--2---:R-:W0:Y:S01]  /*128d0*/  F2F.F32.F64 R22, R2 ;  /* 0x0000000200167310 */ /* 0x004e220000301000 */
[----:B------:R-:W-:-:S14]  /*128e0*/  DSETP.GEU.AND P0, PT, |R2|, UR4, PT ;  /* 0x0000000402007e2a */ /* 0x000fdc000bf0e200 */
[----:B0-----:R-:W-:Y:S01]  /*128f0*/  @!P0 FMUL R22, R22, 1.175494350822287508e-38 ;  /* 0x0080000016168820 */ /* 0x001fe20000400000 */
[----:B------:R-:W-:Y:S06]  /*12900*/  BRA `(.L_x_8982) ;  /* 0x0000000800747947 */ /* 0x000fec0003800000 */
.L_x_8977:
        /* <DEDUP_REMOVED lines=12> */
.L_x_8991:
[----:B------:R-:W2:Y:S01]  /*129d0*/  LDG.E.64 R2, desc[UR36][R2.64] ;  /* 0x0000002402027981 */ /* 0x000ea2000c1e1b00 */
[----:B------:R-:W-:Y:S01]  /*129e0*/  UMOV UR4, 0xf0000000 ;  /* 0xf000000000047882 */ /* 0x000fe20000000000 */
[----:B------:R-:W-:Y:S01]  /*129f0*/  UMOV UR5, 0x380fffff ;  /* 0x380fffff00057882 */ /* 0x000fe20000000000 */
[----:B--2---:R-:W0:Y:S01]  /*12a00*/  F2F.F32.F64 R22, R2 ;  /* 0x0000000200167310 */ /* 0x004e220000301000 */
[----:B------:R-:W-:-:S14]  /*12a10*/  DSETP.GEU.AND P0, PT, |R2|, UR4, PT ;  /* 0x0000000402007e2a */ /* 0x000fdc000bf0e200 */
[----:B0-----:R-:W-:Y:S01]  /*12a20*/  @!P0 FMUL R22, R22, 1.175494350822287508e-38 ;  /* 0x0080000016168820 */ /* 0x001fe20000400000 */
[----:B------:R-:W-:Y:S06]  /*12a30*/  BRA `(.L_x_8982) ;  /* 0x0000000800287947 */ /* 0x000fec0003800000 */
.L_x_8990:
        /* <DEDUP_REMOVED lines=25> */
.L_x_8993:
        /* <DEDUP_REMOVED lines=12> */
.L_x_8992:
[----:B------:R-:W2:Y:S02]  /*12c90*/  LDG.E.U16 R2, desc[UR36][R2.64] ;  /* 0x0000002402027981 */ /* 0x000ea4000c1e1500 */
[----:B--2---:R-:W-:Y:S01]  /*12ca0*/  IMAD.U32 R22, R2, 0x10000, RZ ;  /* 0x0001000002167824 */ /* 0x004fe200078e00ff */
[----:B------:R-:W-:Y:S06]  /*12cb0*/  BRA `(.L_x_8982) ;  /* 0x0000000400887947 */ /* 0x000fec0003800000 */
.L_x_8989:
        /* <DEDUP_REMOVED lines=11> */
.L_x_8996:
        /* <DEDUP_REMOVED lines=20> */
.L_x_8998:
[----:B------:R-:W-:Y:S05]  /*12eb0*/  BSYNC.RECONVERGENT B0 ;  /* 0x0000000000007941 */ /* 0x000fea0003800200 */
.L_x_8997:
[----:B------:R-:W-:Y:S01]  /*12ec0*/  IMAD.SHL.U32 R0, R0, 0x100000, RZ ;  /* 0x0010000000007824 */ /* 0x000fe200078e00ff */
[----:B------:R-:W-:-:S04]  /*12ed0*/  LEA R2, R2, 0x3b800000, 0x17 ;  /* 0x3b80000002027811 */ /* 0x000fc800078eb8ff */
[----:B------:R-:W-:Y:S01]  /*12ee0*/  LOP3.LUT R22, R2, R0, R7, 0xfe, !PT ;  /* 0x0000000002167212 */ /* 0x000fe200078efe07 */
[----:B------:R-:W-:Y:S06]  /*12ef0*/  BRA `(.L_x_8982) ;  /* 0x0000000000f87947 */ /* 0x000fec0003800000 */
.L_x_8995:
        /* <DEDUP_REMOVED lines=20> */
.L_x_9000:
[----:B------:R-:W-:Y:S05]  /*13040*/  BSYNC.RECONVERGENT B0 ;  /* 0x0000000000007941 */ /* 0x000fea0003800200 */
.L_x_8999:
[----:B------:R-:W-:Y:S02]  /*13050*/  SHF.L.U32 R0, R0, 0x15, RZ ;  /* 0x0000001500007819 */ /* 0x000fe400000006ff */
[----:B------:R-:W-:-:S04]  /*13060*/  LEA R2, R2, 0x37800000, 0x17 ;  /* 0x3780000002027811 */ /* 0x000fc800078eb8ff */
[----:B------:R-:W-:Y:S01]  /*13070*/  LOP3.LUT R22, R2, R0, R7, 0xfe, !PT ;  /* 0x0000000002167212 */ /* 0x000fe200078efe07 */
[----:B------:R-:W-:Y:S06]  /*13080*/  BRA `(.L_x_8982) ;  /* 0x0000000000947947 */ /* 0x000fec0003800000 */
.L_x_8994:
        /* <DEDUP_REMOVED lines=14> */
.L_x_8981:
        /* <DEDUP_REMOVED lines=16> */
.L_x_9003:
[----:B------:R-:W-:Y:S01]  /*13270*/  IMAD.MOV.U32 R22, RZ, RZ, RZ ;  /* 0x000000ffff167224 */ /* 0x000fe200078e00ff */
[----:B------:R-:W-:Y:S06]  /*13280*/  BRA `(.L_x_8982) ;  /* 0x0000000000147947 */ /* 0x000fec0003800000 */
.L_x_9002:
[----:B------:R-:W2:Y:S02]  /*13290*/  LDG.E.64 R22, desc[UR36][R2.64] ;  /* 0x0000002402167981 */ /* 0x000ea4000c1e1b00 */
[----:B--2---:R0:W1:Y:S01]  /*132a0*/  I2F.U64 R22, R22 ;  /* 0x0000001600167312 */ /* 0x0040620000301000 */
[----:B------:R-:W-:Y:S05]  /*132b0*/  BRA `(.L_x_8982) ;  /* 0x0000000000087947 */ /* 0x000fea0003800000 */
.L_x_9001:
[----:B------:R-:W2:Y:S02]  /*132c0*/  LDG.E R2, desc[UR36][R2.64] ;  /* 0x0000002402027981 */ /* 0x000ea4000c1e1900 */
[----:B--2---:R-:W-:-:S07]  /*132d0*/  I2FP.F32.U32 R22, R2 ;  /* 0x0000000200167245 */ /* 0x004fce0000201000 */
.L_x_8982:
[----:B------:R-:W-:Y:S05]  /*132e0*/  BSYNC.RECONVERGENT B6 ;  /* 0x0000000000067941 */ /* 0x000fea0003800200 */
.L_x_8976:
[----:B------:R-:W0:Y:S01]  /*132f0*/  LDCU.64 UR6, c[0x0][0x660] ;  /* 0x0000cc00ff0677ac */ /* 0x000e220008000a00 */
[----:B------:R-:W-:Y:S01]  /*13300*/  BSSY.RECONVERGENT B6, `(.L_x_9004) ;  /* 0x00000dd000067945 */ /* 0x000fe20003800200 */
        /* <DEDUP_REMOVED lines=16> */
.L_x_9008:
[----:B------:R-:W4:Y:S02]  /*13410*/  LDG.E.U8 R0, desc[UR36][R2.64] ;  /* 0x0000002402007981 */ /* 0x000f24000c1e1100 */
[----:B----4-:R-:W-:Y:S01]  /*13420*/  I2FP.F32.U32 R0, R0 ;  /* 0x0000000000007245 */ /* 0x010fe20000201000 */
[----:B------:R-:W-:Y:S06]  /*13430*/  BRA `(.L_x_9010) ;  /* 0x0000000c00247947 */ /* 0x000fec0003800000 */
.L_x_9007:
        /* <DEDUP_REMOVED lines=9> */
.L_x_9012:
[----:B------:R-:W4:Y:S02]  /*134d0*/  LDG.E R0, desc[UR36][R2.64] ;  /* 0x0000002402007981 */ /* 0x000f24000c1e1900 */
[----:B----4-:R-:W-:Y:S01]  /*134e0*/  I2FP.F32.S32 R0, R0 ;  /* 0x0000000000007245 */ /* 0x010fe20000201400 */
[----:B------:R-:W-:Y:S06]  /*134f0*/  BRA `(.L_x_9010) ;  /* 0x0000000800f47947 */ /* 0x000fec0003800000 */
.L_x_9011:
[----:B------:R-:W4:Y:S02]  /*13500*/  LDG.E.U16 R0, desc[UR36][R2.64] ;  /* 0x0000002402007981 */ /* 0x000f24000c1e1500 */
[----:B----4-:R-:W0:Y:S01]  /*13510*/  I2F.S16 R0, R0 ;  /* 0x0000000000007306 */ /* 0x010e220000101400 */
[----:B------:R-:W-:Y:S05]  /*13520*/  BRA `(.L_x_9010) ;  /* 0x0000000800e87947 */ /* 0x000fea0003800000 */
.L_x_9006:
        /* <DEDUP_REMOVED lines=8> */
.L_x_9014:
[----:B------:R-:W4:Y:S02]  /*135b0*/  LDG.E.U16 R0, desc[UR36][R2.64] ;  /* 0x0000002402007981 */ /* 0x000f24000c1e1500 */
[----:B----4-:R-:W-:Y:S01]  /*135c0*/  HADD2.F32 R0, -RZ, R0.H0_H0 ;  /* 0x20000000ff007230 */ /* 0x010fe20000004100 */
[----:B------:R-:W-:Y:S06]  /*135d0*/  BRA `(.L_x_9010) ;  /* 0x0000000800bc7947 */ /* 0x000fec0003800000 */
.L_x_9013:
        /* <DEDUP_REMOVED lines=8> */
.L_x_9016:
[----:B------:R-:W4:Y:S02]  /*13660*/  LDG.E.U16 R0, desc[UR36][R2.64] ;  /* 0x0000002402007981 */ /* 0x000f24000c1e1500 */
[----:B----4-:R-:W-:Y:S01]  /*13670*/  HADD2.F32 R0, -RZ, R0.H0_H0 ;  /* 0x20000000ff007230 */ /* 0x010fe20000004100 */
[----:B------:R-:W-:Y:S06]  /*13680*/  BRA `(.L_x_9010) ;  /* 0x0000000800907947 */ /* 0x000fec0003800000 */
.L_x_9015:
[----:B------:R-:W4:Y:S01]  /*13690*/  LDG.E.64 R2, desc[UR36][R2.64] ;  /* 0x0000002402027981 */ /* 0x000f22000c1e1b00 */
[----:B------:R-:W-:Y:S01]  /*136a0*/  UMOV UR4, 0xf0000000 ;  /* 0xf000000000047882 */ /* 0x000fe20000000000 */
[----:B------:R-:W-:Y:S01]  /*136b0*/  UMOV UR5, 0x380fffff ;  /* 0x380fffff00057882 */ /* 0x000fe20000000000 */
[----:B----4-:R-:W0:Y:S01]  /*136c0*/  F2F.F32.F64 R0, R2 ;  /* 0x0000000200007310 */ /* 0x010e220000301000 */
[----:B------:R-:W-:-:S14]  /*136d0*/  DSETP.GEU.AND P0, PT, |R2|, UR4, PT ;  /* 0x0000000402007e2a */ /* 0x000fdc000bf0e200 */
[----:B0-----:R-:W-:Y:S01]  /*136e0*/  @!P0 FMUL R0, R0, 1.175494350822287508e-38 ;  /* 0x0080000000008820 */ /* 0x001fe20000400000 */
[----:B------:R-:W-:Y:S06]  /*136f0*/  BRA `(.L_x_9010) ;  /* 0x0000000800747947 */ /* 0x000fec0003800000 */
.L_x_9005:
        /* <DEDUP_REMOVED lines=12> */
.L_x_9019:
[----:B------:R-:W4:Y:S01]  /*137c0*/  LDG.E.64 R2, desc[UR36][R2.64] ;  /* 0x0000002402027981 */ /* 0x000f22000c1e1b00 */
[----:B------:R-:W-:Y:S01]  /*137d0*/  UMOV UR4, 0xf0000000 ;  /* 0xf000000000047882 */ /* 0x000fe20000000000 */
[----:B------:R-:W-:Y:S01]  /*137e0*/  UMOV UR5, 0x380fffff ;  /* 0x380fffff00057882 */ /* 0x000fe20000000000 */
[----:B----4-:R-:W0:Y:S01]  /*137f0*/  F2F.F32.F64 R0, R2 ;  /* 0x0000000200007310 */ /* 0x010e220000301000 */
[----:B------:R-:W-:-:S14]  /*13800*/  DSETP.GEU.AND P0, PT, |R2|, UR4, PT ;  /* 0x0000000402007e2a */ /* 0x000fdc000bf0e200 */
[----:B0-----:R-:W-:Y:S01]  /*13810*/  @!P0 FMUL R0, R0, 1.175494350822287508e-38 ;  /* 0x0080000000008820 */ /* 0x001fe20000400000 */
[----:B------:R-:W-:Y:S06]  /*13820*/  BRA `(.L_x_9010) ;  /* 0x0000000800287947 */ /* 0x000fec0003800000 */
.L_x_9018:
[----:B------:R-:W-:-:S09]  /*13830*/  UISETP.NE.AND UP0, UPT, UR4, 0xf, UPT ;  /* 0x0000000f0400788c */ /* 0x000fd2000bf05270 */
[----:B------:R-:W-:Y:S05]  /*13840*/  BRA.U !UP0, `(.L_x_9020) ;  /* 0x00000001088c7547 */ /* 0x000fea000b800000 */
[----:B------:R-:W-:-:S09]  /*13850*/  UISETP.NE.AND UP0, UPT, UR4, 0x17, UPT ;  /* 0x000000170400788c */ /* 0x000fd2000bf05270 */
[----:B------:R-:W-:Y:S05]  /*13860*/  BRA.U !UP0, `(.L_x_9021) ;  /* 0x0000000108547547 */ /* 0x000fea000b800000 */
[----:B------:R-:W-:-:S09]  /*13870*/  UISETP.NE.AND UP0, UPT, UR4, 0x18, UPT ;  /* 0x000000180400788c */ /* 0x000fd2000bf05270 */
[----:B------:R-:W-:Y:S05]  /*13880*/  BRA.U UP0, `(.L_x_9009) ;  /* 0x0000000500b47547 */ /* 0x000fea000b800000 */
[----:B------:R-:W4:Y:S01]  /*13890*/  LDG.E.U8 R0, desc[UR36][R2.64] ;  /* 0x0000002402007981 */ /* 0x000f22000c1e1100 */
[----:B------:R-:W-:Y:S01]  /*138a0*/  MOV R6, 0x1f ;  /* 0x0000001f00067802 */ /* 0x000fe20000000f00 */
        /* <DEDUP_REMOVED lines=17> */
.L_x_9021:
[----:B------:R-:W4:Y:S02]  /*139c0*/  LDG.E.U8 R2, desc[UR36][R2.64] ;  /* 0x0000002402027981 */ /* 0x000f24000c1e1100 */
[C---:B----4-:R-:W-:Y:S02]  /*139d0*/  IMAD.SHL.U32 R0, R2.reuse, 0x2000000, RZ ;  /* 0x0200000002007824 */ /* 0x050fe400078e00ff */
        /* <DEDUP_REMOVED lines=10> */
.L_x_9020:
[----:B------:R-:W4:Y:S02]  /*13a80*/  LDG.E.U16 R0, desc[UR36][R2.64] ;  /* 0x0000002402007981 */ /* 0x000f24000c1e1500 */
[----:B----4-:R-:W-:Y:S01]  /*13a90*/  SHF.L.U32 R0, R0, 0x10, RZ ;  /* 0x0000001000007819 */ /* 0x010fe200000006ff */
[----:B------:R-:W-:Y:S06]  /*13aa0*/  BRA `(.L_x_9010) ;  /* 0x0000000400887947 */ /* 0x000fec0003800000 */
.L_x_9017:
        /* <DEDUP_REMOVED lines=11> */
.L_x_9024:
        /* <DEDUP_REMOVED lines=20> */
.L_x_9026:
[----:B------:R-:W-:Y:S05]  /*13ca0*/  BSYNC.RECONVERGENT B0 ;  /* 0x0000000000007941 */ /* 0x000fea0003800200 */
.L_x_9025:
[----:B------:R-:W-:Y:S01]  /*13cb0*/  IMAD.SHL.U32 R0, R0, 0x100000, RZ ;  /* 0x0010000000007824 */ /* 0x000fe200078e00ff */
[----:B------:R-:W-:-:S04]  /*13cc0*/  LEA R2, R2, 0x3b800000, 0x17 ;  /* 0x3b80000002027811 */ /* 0x000fc800078eb8ff */
[----:B------:R-:W-:Y:S01]  /*13cd0*/  LOP3.LUT R0, R2, R0, R7, 0xfe, !PT ;  /* 0x0000000002007212 */ /* 0x000fe200078efe07 */
[----:B------:R-:W-:Y:S06]  /*13ce0*/  BRA `(.L_x_9010) ;  /* 0x0000000000f87947 */ /* 0x000fec0003800000 */
.L_x_9023:
        /* <DEDUP_REMOVED lines=20> */
.L_x_9028:
[----:B------:R-:W-:Y:S05]  /*13e30*/  BSYNC.RECONVERGENT B0 ;  /* 0x0000000000007941 */ /* 0x000fea0003800200 */
.L_x_9027:
[----:B------:R-:W-:Y:S01]  /*13e40*/  IMAD.SHL.U32 R0, R0, 0x200000, RZ ;  /* 0x0020000000007824 */ /* 0x000fe200078e00ff */
[----:B------:R-:W-:-:S04]  /*13e50*/  LEA R2, R2, 0x37800000, 0x17 ;  /* 0x3780000002027811 */ /* 0x000fc800078eb8ff */
[----:B------:R-:W-:Y:S01]  /*13e60*/  LOP3.LUT R0, R2, R0, R7, 0xfe, !PT ;  /* 0x0000000002007212 */ /* 0x000fe200078efe07 */
[----:B------:R-:W-:Y:S06]  /*13e70*/  BRA `(.L_x_9010) ;  /* 0x0000000000947947 */ /* 0x000fec0003800000 */
.L_x_9022:
        /* <DEDUP_REMOVED lines=11> */
[----:B------:R-:W-:Y:S01]  /*13f30*/  @!P0 MOV R0, 0x7f800001 ;  /* 0x7f80000100008802 */ /* 0x000fe20000000f00 */
[----:B------:R-:W-:Y:S01]  /*13f40*/  @P0 IMAD.SHL.U32 R0, R2, 0x800000, RZ ;  /* 0x0080000002000824 */ /* 0x000fe200078e00ff */
[----:B------:R-:W-:Y:S06]  /*13f50*/  BRA `(.L_x_9010) ;  /* 0x00000000005c7947 */ /* 0x000fec0003800000 */
.L_x_9009:
[----:B------:R-:W-:Y:S01]  /*13f60*/  MOV R2, 0x130 ;  /* 0x0000013000027802 */ /* 0x000fe20000000f00 */
[----:B------:R-:W0:Y:S01]  /*13f70*/  LDCU.64 UR4, c[0x4][0x120] ;  /* 0x01002400ff0477ac */ /* 0x000e220008000a00 */
[----:B------:R-:W-:Y:S02]  /*13f80*/  HFMA2 R8, -RZ, RZ, 0, 4.64916229248046875e-06 ;  /* 0x0000004eff087431 */ /* 0x000fe400000001ff */
[----:B------:R-:W-:Y:S01]  /*13f90*/  IMAD.MOV.U32 R12, RZ, RZ, 0x1 ;  /* 0x00000001ff0c7424 */ /* 0x000fe200078e00ff */
[----:B------:R-:W1:Y:S01]  /*13fa0*/  LDCU.64 UR6, c[0x4][0x128] ;  /* 0x01002500ff0677ac */ /* 0x000e620008000a00 */
[----:B------:R-:W4:Y:S01]  /*13fb0*/  LDC.64 R2, c[0x4][R2] ;  /* 0x0100000002027b82 */ /* 0x000f220000000a00 */
[----:B------:R-:W-:Y:S01]  /*13fc0*/  IMAD.MOV.U32 R13, RZ, RZ, RZ ;  /* 0x000000ffff0d7224 */ /* 0x000fe200078e00ff */
[----:B------:R-:W2:Y:S01]  /*13fd0*/  LDCU.64 UR8, c[0x4][0x10] ;  /* 0x01000200ff0877ac */ /* 0x000ea20008000a00 */
[----:B0-----:R-:W-:Y:S02]  /*13fe0*/  IMAD.U32 R4, RZ, RZ, UR4 ;  /* 0x00000004ff047e24 */ /* 0x001fe4000f8e00ff */
[----:B------:R-:W-:Y:S01]  /*13ff0*/  IMAD.U32 R5, RZ, RZ, UR5 ;  /* 0x00000005ff057e24 */ /* 0x000fe2000f8e00ff */
[----:B-1----:R-:W-:Y:S01]  /*14000*/  MOV R6, UR6 ;  /* 0x0000000600067c02 */ /* 0x002fe20008000f00 */
[----:B------:R-:W-:-:S02]  /*14010*/  IMAD.U32 R7, RZ, RZ, UR7 ;  /* 0x00000007ff077e24 */ /* 0x000fc4000f8e00ff */
[----:B--2---:R-:W-:Y:S02]  /*14020*/  IMAD.U32 R10, RZ, RZ, UR8 ;  /* 0x00000008ff0a7e24 */ /* 0x004fe4000f8e00ff */
[----:B------:R-:W-:-:S07]  /*14030*/  IMAD.U32 R11, RZ, RZ, UR9 ;  /* 0x00000009ff0b7e24 */ /* 0x000fce000f8e00ff */
[----:B------:R-:W-:-:S07]  /*14040*/  LEPC R20, `(.L_x_9031) ;  /* 0x000000001014794e */ /* 0x000fce0000000000 */
[----:B---345:R-:W-:Y:S05]  /*14050*/  CALL.ABS.NOINC R2 ;  /* 0x0000000002007343 */ /* 0x038fea0003c00000 */
.L_x_9031:
[----:B------:R-:W-:Y:S01]  /*14060*/  IMAD.MOV.U32 R0, RZ, RZ, RZ ;  /* 0x000000ffff007224 */ /* 0x000fe200078e00ff */
[----:B------:R-:W-:Y:S06]  /*14070*/  BRA `(.L_x_9010) ;  /* 0x0000000000147947 */ /* 0x000fec0003800000 */
.L_x_9030:
[----:B------:R-:W4:Y:S02]  /*14080*/  LDG.E.64 R2, desc[UR36][R2.64] ;  /* 0x0000002402027981 */ /* 0x000f24000c1e1b00 */
[----:B----4-:R0:W1:Y:S01]  /*14090*/  I2F.U64 R0, R2 ;  /* 0x0000000200007312 */ /* 0x0100620000301000 */
[----:B------:R-:W-:Y:S05]  /*140a0*/  BRA `(.L_x_9010) ;  /* 0x0000000000087947 */ /* 0x000fea0003800000 */
.L_x_9029:
[----:B------:R-:W4:Y:S02]  /*140b0*/  LDG.E R0, desc[UR36][R2.64] ;  /* 0x0000002402007981 */ /* 0x000f24000c1e1900 */
[----:B----4-:R-:W-:-:S07]  /*140c0*/  I2FP.F32.U32 R0, R0 ;  /* 0x0000000000007245 */ /* 0x010fce0000201000 */
.L_x_9010:
[----:B------:R-:W-:Y:S05]  /*140d0*/  BSYNC.RECONVERGENT B6 ;  /* 0x0000000000067941 */ /* 0x000fea0003800200 */
.L_x_9004:
[----:B-----5:R-:W-:Y:S01]  /*140e0*/  SHF.L.U32 R19, R19, 0x10, RZ ;  /* 0x0000001013137819 */ /* 0x020fe200000006ff */
[----:B------:R-:W-:-:S04]  /*140f0*/  UPRMT UR4, UR44, 0x9910, URZ ;  /* 0x000099102c047896 */ /* 0x000fc800080000ff */
[----:B01----:R-:W-:Y:S01]  /*14100*/  FMUL.FTZ R19, R19, R0 ;  /* 0x0000000013137220 */ /* 0x003fe20000410000 */
[----:B------:R-:W-:-:S03]  /*14110*/  UISETP.GT.AND UP0, UPT, UR4, 0x9, UPT ;  /* 0x000000090400788c */ /* 0x000fc6000bf04270 */
[----:B---3--:R-:W-:-:S06]  /*14120*/  FMUL.FTZ R19, R19, R22 ;  /* 0x0000001613137220 */ /* 0x008fcc0000410000 */
[----:B------:R-:W0:Y:S01]  /*14130*/  F2F.BF16.F32 R19, R19 ;  /* 0x0000001300137304 */ /* 0x000e220000202000 */
        /* <DEDUP_REMOVED lines=10> */
[----:B----4-:R-:W0:Y:S02]  /*141e0*/  F2I.FTZ.TRUNC.NTZ R3, R0 ;  /* 0x0000000000037305 */ /* 0x010e24000021f100 */
[----:B0-----:R-:W-:Y:S01]  /*141f0*/  STG.E.U8 desc[UR36][R16.64], R3 ;  /* 0x0000000310007986 */ /* 0x001fe2000c101124 */
[----:B------:R-:W-:Y:S05]  /*14200*/  EXIT ;  /* 0x000000000000794d */ /* 0x000fea0003800000 */
.L_x_9035:
[----:B0---4-:R-:W-:-:S06]  /*14210*/  IMAD.U32 R3, R19, 0x10000, RZ ;  /* 0x0001000013037824 */ /* 0x011fcc00078e00ff */
[----:B------:R-:W0:Y:S02]  /*14220*/  F2I.S64.TRUNC R2, R3 ;  /* 0x0000000300027311 */ /* 0x000e24000020d900 */
[----:B0-----:R-:W-:Y:S01]  /*14230*/  STG.E.U8 desc[UR36][R16.64], R2 ;  /* 0x0000000210007986 */ /* 0x001fe2000c101124 */
[----:B------:R-:W-:Y:S05]  /*14240*/  EXIT ;  /* 0x000000000000794d */ /* 0x000fea0003800000 */
.L_x_9034:
[----:B------:R-:W-:-:S09]  /*14250*/  UISETP.NE.AND UP0, UPT, UR4, 0x2, UPT ;  /* 0x000000020400788c */ /* 0x000fd2000bf05270 */
[----:B------:R-:W-:Y:S05]  /*14260*/  BRA.U !UP0, `(.L_x_9037) ;  /* 0x0000000108307547 */ /* 0x000fea000b800000 */
[----:B------:R-:W-:-:S09]  /*14270*/  UISETP.NE.AND UP0, UPT, UR4, 0x3, UPT ;  /* 0x000000030400788c */ /* 0x000fd2000bf05270 */
[----:B------:R-:W-:Y:S05]  /*14280*/  BRA.U !UP0, `(.L_x_9038) ;  /* 0x0000000108187547 */ /* 0x000fea000b800000 */
[----:B------:R-:W-:-:S09]  /*14290*/  UISETP.NE.AND UP0, UPT, UR4, 0x4, UPT ;  /* 0x000000040400788c */ /* 0x000fd2000bf05270 */
[----:B------:R-:W-:Y:S05]  /*142a0*/  BRA.U UP0, `(.L_x_9036) ;  /* 0x0000000900787547 */ /* 0x000fea000b800000 */
[----:B0---4-:R-:W-:-:S06]  /*142b0*/  IMAD.U32 R2, R19, 0x10000, RZ ;  /* 0x0001000013027824 */ /* 0x011fcc00078e00ff */
[----:B------:R-:W0:Y:S02]  /*142c0*/  F2I.S64.TRUNC R2, R2 ;  /* 0x0000000200027311 */ /* 0x000e24000020d900 */
[----:B0-----:R-:W-:Y:S01]  /*142d0*/  STG.E.64 desc[UR36][R16.64], R2 ;  /* 0x0000000210007986 */ /* 0x001fe2000c101b24 */
[----:B------:R-:W-:Y:S05]  /*142e0*/  EXIT ;  /* 0x000000000000794d */ /* 0x000fea0003800000 */
.L_x_9038:
[----:B0-----:R-:W-:-:S06]  /*142f0*/  SHF.L.U32 R19, R19, 0x10, RZ ;  /* 0x0000001013137819 */ /* 0x001fcc00000006ff */
[----:B------:R-:W0:Y:S02]  /*14300*/  F2I.FTZ.TRUNC.NTZ R19, R19 ;  /* 0x0000001300137305 */ /* 0x000e24000021f100 */
[----:B0-----:R-:W-:Y:S01]  /*14310*/  STG.E desc[UR36][R16.64], R19 ;  /* 0x0000001310007986 */ /* 0x001fe2000c101924 */
[----:B------:R-:W-:Y:S05]  /*14320*/  EXIT ;  /* 0x000000000000794d */ /* 0x000fea0003800000 */
.L_x_9037:
[----:B0-----:R-:W-:-:S06]  /*14330*/  IMAD.U32 R19, R19, 0x10000, RZ ;  /* 0x0001000013137824 */ /* 0x001fcc00078e00ff */
[----:B------:R-:W0:Y:S02]  /*14340*/  F2I.FTZ.TRUNC.NTZ R19, R19 ;  /* 0x0000001300137305 */ /* 0x000e24000021f100 */
[----:B0-----:R-:W-:Y:S01]  /*14350*/  STG.E.U16 desc[UR36][R16.64], R19 ;  /* 0x0000001310007986 */ /* 0x001fe2000c101524 */
[----:B------:R-:W-:Y:S05]  /*14360*/  EXIT ;  /* 0x000000000000794d */ /* 0x000fea0003800000 */
.L_x_9033:
[----:B------:R-:W-:-:S09]  /*14370*/  UISETP.GT.AND UP0, UPT, UR4, 0x6, UPT ;  /* 0x000000060400788c */ /* 0x000fd2000bf04270 */
[----:B------:R-:W-:Y:S05]  /*14380*/  BRA.U UP0, `(.L_x_9039) ;  /* 0x00000001002c7547 */ /* 0x000fea000b800000 */
[----:B------:R-:W-:-:S09]  /*14390*/  UISETP.NE.AND UP0, UPT, UR4, 0x5, UPT ;  /* 0x000000050400788c */ /* 0x000fd2000bf05270 */
[----:B------:R-:W-:Y:S05]  /*143a0*/  BRA.U !UP0, `(.L_x_9040) ;  /* 0x0000000108147547 */ /* 0x000fea000b800000 */
[----:B------:R-:W-:-:S09]  /*143b0*/  UISETP.NE.AND UP0, UPT, UR4, 0x6, UPT ;  /* 0x000000060400788c */ /* 0x000fd2000bf05270 */
[----:B------:R-:W-:Y:S05]  /*143c0*/  BRA.U UP0, `(.L_x_9036) ;  /* 0x0000000900307547 */ /* 0x000fea000b800000 */
[----:B0-----:R-:W-:-:S05]  /*143d0*/  IMAD.U32 R19, R19, 0x10000, RZ ;  /* 0x0001000013137824 */ /* 0x001fca00078e00ff */
[----:B------:R-:W-:Y:S01]  /*143e0*/  STG.E desc[UR36][R16.64], R19 ;  /* 0x0000001310007986 */ /* 0x000fe2000c101924 */
[----:B------:R-:W-:Y:S05]  /*143f0*/  EXIT ;  /* 0x000000000000794d */ /* 0x000fea0003800000 */
.L_x_9040:
[----:B0-----:R-:W-:-:S05]  /*14400*/  IMAD.U32 R0, R19, 0x10000, RZ ;  /* 0x0001000013007824 */ /* 0x001fca00078e00ff */
[----:B------:R-:W-:-:S05]  /*14410*/  F2FP.F16.F32.PACK_AB R0, RZ, R0 ;  /* 0x00000000ff00723e */ /* 0x000fca00000000ff */
[----:B------:R-:W-:Y:S01]  /*14420*/  STG.E.U16 desc[UR36][R16.64], R0 ;  /* 0x0000000010007986 */ /* 0x000fe2000c101524 */
[----:B------:R-:W-:Y:S05]  /*14430*/  EXIT ;  /* 0x000000000000794d */ /* 0x000fea0003800000 */
.L_x_9039:
[----:B------:R-:W-:-:S09]  /*14440*/  UISETP.NE.AND UP0, UPT, UR4, 0x7, UPT ;  /* 0x000000070400788c */ /* 0x000fd2000bf05270 */
[----:B------:R-:W-:Y:S05]  /*14450*/  BRA.U !UP0, `(.L_x_9041) ;  /* 0x0000000108347547 */ /* 0x000fea000b800000 */
[----:B------:R-:W-:-:S09]  /*14460*/  UISETP.NE.AND UP0, UPT, UR4, 0x8, UPT ;  /* 0x000000080400788c */ /* 0x000fd2000bf05270 */
[----:B------:R-:W-:Y:S05]  /*14470*/  BRA.U !UP0, `(.L_x_9042) ;  /* 0x0000000108187547 */ /* 0x000fea000b800000 */
[----:B------:R-:W-:-:S09]  /*14480*/  UISETP.NE.AND UP0, UPT, UR4, 0x9, UPT ;  /* 0x000000090400788c */ /* 0x000fd2000bf05270 */
[----:B------:R-:W-:Y:S05]  /*14490*/  BRA.U UP0, `(.L_x_9036) ;  /* 0x0000000500fc7547 */ /* 0x000fea000b800000 */
[----:B0---4-:R-:W-:Y:S01]  /*144a0*/  SHF.L.U32 R2, R19, 0x10, RZ ;  /* 0x0000001013027819 */ /* 0x011fe200000006ff */
[----:B------:R-:W-:-:S05]  /*144b0*/  IMAD.MOV.U32 R3, RZ, RZ, RZ ;  /* 0x000000ffff037224 */ /* 0x000fca00078e00ff */
[----:B------:R-:W-:Y:S01]  /*144c0*/  STG.E.64 desc[UR36][R16.64], R2 ;  /* 0x0000000210007986 */ /* 0x000fe2000c101b24 */
[----:B------:R-:W-:Y:S05]  /*144d0*/  EXIT ;  /* 0x000000000000794d */ /* 0x000fea0003800000 */
.L_x_9042:
[----:B0-----:R-:W-:-:S05]  /*144e0*/  IMAD.U32 R19, R19, 0x10000, RZ ;  /* 0x0001000013137824 */ /* 0x001fca00078e00ff */
[----:B----4-:R-:W-:-:S04]  /*144f0*/  F2FP.F16.F32.PACK_AB R3, RZ, R19 ;  /* 0x00000013ff03723e */ /* 0x010fc800000000ff */
[----:B------:R-:W-:-:S05]  /*14500*/  PRMT R3, R3, 0x5410, RZ ;  /* 0x0000541003037816 */ /* 0x000fca00000000ff */
[----:B------:R-:W-:Y:S01]  /*14510*/  STG.E desc[UR36][R16.64], R3 ;  /* 0x0000000310007986 */ /* 0x000fe2000c101924 */
[----:B------:R-:W-:Y:S05]  /*14520*/  EXIT ;  /* 0x000000000000794d */ /* 0x000fea0003800000 */
.L_x_9041:
[----:B0---4-:R-:W-:-:S04]  /*14530*/  IMAD.U32 R2, R19, 0x10000, RZ ;  /* 0x0001000013027824 */ /* 0x011fc800078e00ff */
[----:B------:R-:W-:-:S06]  /*14540*/  FMUL.FTZ R2, R2, 1 ;  /* 0x3f80000002027820 */ /* 0x000fcc0000410000 */
[----:B------:R-:W0:Y:S02]  /*14550*/  F2F.F64.F32 R2, R2 ;  /* 0x0000000200027310 */ /* 0x000e240000201800 */
[----:B0-----:R-:W-:Y:S01]  /*14560*/  STG.E.64 desc[UR36][R16.64], R2 ;  /* 0x0000000210007986 */ /* 0x001fe2000c101b24 */
[----:B------:R-:W-:Y:S05]  /*14570*/  EXIT ;  /* 0x000000000000794d */ /* 0x000fea0003800000 */
.L_x_9032:
        /* <DEDUP_REMOVED lines=10> */
[----:B0---4-:R-:W-:-:S06]  /*14620*/  SHF.L.U32 R3, R19, 0x10, RZ ;  /* 0x0000001013037819 */ /* 0x011fcc00000006ff */
[----:B------:R-:W0:Y:S02]  /*14630*/  F2I.FTZ.U32.TRUNC.NTZ R3, R3 ;  /* 0x0000000300037305 */ /* 0x000e24000021f000 */
[----:B0-----:R-:W-:Y:S01]  /*14640*/  STG.E.U16 desc[UR36][R16.64], R3 ;  /* 0x0000000310007986 */ /* 0x001fe2000c101524 */
[----:B------:R-:W-:Y:S05]  /*14650*/  EXIT ;  /* 0x000000000000794d */ /* 0x000fea0003800000 */
.L_x_9046:
[----:B0---4-:R-:W-:Y:S01]  /*14660*/  IMAD.U32 R3, R19, 0x10000, RZ ;  /* 0x0001000013037824 */ /* 0x011fe200078e00ff */
        /* <DEDUP_REMOVED lines=16> */
.L_x_9049:
[----:B------:R-:W-:-:S04]  /*14770*/  SHF.R.U32.HI R3, RZ, 0x18, R3 ;  /* 0x00000018ff037819 */ /* 0x000fc80000011603 */
[----:B------:R-:W-:-:S04]  /*14780*/  LOP3.LUT R0, R0, 0x80, R3, 0xf8, !PT ;  /* 0x0000008000007812 */ /* 0x000fc800078ef803 */
[----:B------:R-:W-:-:S07]  /*14790*/  PRMT R8, R0, 0x7610, R8 ;  /* 0x0000761000087816 */ /* 0x000fce0000000008 */
.L_x_9048:
[----:B------:R-:W-:Y:S05]  /*147a0*/  BSYNC.RECONVERGENT B0 ;  /* 0x0000000000007941 */ /* 0x000fea0003800200 */
.L_x_9047:
[----:B------:R-:W-:Y:S01]  /*147b0*/  STG.E.U8 desc[UR36][R16.64], R8 ;  /* 0x0000000810007986 */ /* 0x000fe2000c101124 */
[----:B------:R-:W-:Y:S05]  /*147c0*/  EXIT ;  /* 0x000000000000794d */ /* 0x000fea0003800000 */
.L_x_9045:
[----:B0---4-:R-:W-:Y:S01]  /*147d0*/  IMAD.U32 R3, R19, 0x10000, RZ ;  /* 0x0001000013037824 */ /* 0x011fe200078e00ff */
        /* <DEDUP_REMOVED lines=16> */
.L_x_9052:
[----:B------:R-:W-:-:S04]  /*148e0*/  SHF.R.U32.HI R3, RZ, 0x18, R3 ;  /* 0x00000018ff037819 */ /* 0x000fc80000011603 */
[----:B------:R-:W-:-:S04]  /*148f0*/  LOP3.LUT R0, R0, 0x80, R3, 0xf8, !PT ;  /* 0x0000008000007812 */ /* 0x000fc800078ef803 */
[----:B------:R-:W-:-:S07]  /*14900*/  PRMT R8, R0, 0x7610, R8 ;  /* 0x0000761000087816 */ /* 0x000fce0000000008 */
.L_x_9051:
[----:B------:R-:W-:Y:S05]  /*14910*/  BSYNC.RECONVERGENT B0 ;  /* 0x0000000000007941 */ /* 0x000fea0003800200 */
.L_x_9050:
[----:B------:R-:W-:Y:S01]  /*14920*/  STG.E.U8 desc[UR36][R16.64], R8 ;  /* 0x0000000810007986 */ /* 0x000fe2000c101124 */
[----:B------:R-:W-:Y:S05]  /*14930*/  EXIT ;  /* 0x000000000000794d */ /* 0x000fea0003800000 */
.L_x_9044:
[----:B------:R-:W-:-:S09]  /*14940*/  UISETP.NE.AND UP0, UPT, UR4, 0x1c, UPT ;  /* 0x0000001c0400788c */ /* 0x000fd2000bf05270 */
[----:B------:R-:W-:Y:S05]  /*14950*/  BRA.U !UP0, `(.L_x_9053) ;  /* 0x0000000108607547 */ /* 0x000fea000b800000 */
[----:B------:R-:W-:-:S09]  /*14960*/  UISETP.NE.AND UP0, UPT, UR4, 0x1d, UPT ;  /* 0x0000001d0400788c */ /* 0x000fd2000bf05270 */
[----:B------:R-:W-:Y:S05]  /*14970*/  BRA.U !UP0, `(.L_x_9054) ;  /* 0x0000000108487547 */ /* 0x000fea000b800000 */
[----:B------:R-:W-:-:S09]  /*14980*/  UISETP.NE.AND UP0, UPT, UR4, 0x2c, UPT ;  /* 0x0000002c0400788c */ /* 0x000fd2000bf05270 */
[----:B------:R-:W-:Y:S05]  /*14990*/  BRA.U UP0, `(.L_x_9036) ;  /* 0x0000000100bc7547 */ /* 0x000fea000b800000 */
[----:B0-----:R-:W-:Y:S02]  /*149a0*/  IMAD.U32 R19, R19, 0x10000, RZ ;  /* 0x0001000013137824 */ /* 0x001fe400078e00ff */
[----:B----4-:R-:W-:-:S03]  /*149b0*/  IMAD.MOV.U32 R3, RZ, RZ, 0xff ;  /* 0x000000ffff037424 */ /* 0x010fc600078e00ff */
        /* <DEDUP_REMOVED lines=14> */
.L_x_9054:
[----:B0---4-:R-:W-:-:S06]  /*14aa0*/  IMAD.U32 R2, R19, 0x10000, RZ ;  /* 0x0001000013027824 */ /* 0x011fcc00078e00ff */
[----:B------:R-:W0:Y:S02]  /*14ab0*/  F2I.U64.TRUNC R2, R2 ;  /* 0x0000000200027311 */ /* 0x000e24000020d800 */
[----:B0-----:R-:W-:Y:S01]  /*14ac0*/  STG.E.64 desc[UR36][R16.64], R2 ;  /* 0x0000000210007986 */ /* 0x001fe2000c101b24 */
[----:B------:R-:W-:Y:S05]  /*14ad0*/  EXIT ;  /* 0x000000000000794d */ /* 0x000fea0003800000 */
.L_x_9053:
[----:B0-----:R-:W-:-:S06]  /*14ae0*/  IMAD.U32 R19, R19, 0x10000, RZ ;  /* 0x0001000013137824 */ /* 0x001fcc00078e00ff */
[----:B------:R-:W0:Y:S02]  /*14af0*/  F2I.FTZ.U32.TRUNC.NTZ R19, R19 ;  /* 0x0000001300137305 */ /* 0x000e24000021f000 */
[----:B0-----:R-:W-:Y:S01]  /*14b00*/  STG.E desc[UR36][R16.64], R19 ;  /* 0x0000001310007986 */ /* 0x001fe2000c101924 */
[----:B------:R-:W-:Y:S05]  /*14b10*/  EXIT ;  /* 0x000000000000794d */ /* 0x000fea0003800000 */
.L_x_9043:
        /* <DEDUP_REMOVED lines=8> */
[----:B----4-:R-:W-:-:S05]  /*14ba0*/  SEL R3, RZ, 0x1, !P0 ;  /* 0x00000001ff037807 */ /* 0x010fca0004000000 */
[----:B------:R-:W-:Y:S01]  /*14bb0*/  STG.E.U8 desc[UR36][R16.64], R3 ;  /* 0x0000000310007986 */ /* 0x000fe2000c101124 */
[----:B------:R-:W-:Y:S05]  /*14bc0*/  EXIT ;  /* 0x000000000000794d */ /* 0x000fea0003800000 */
.L_x_9056:
[----:B0-----:R-:W-:Y:S01]  /*14bd0*/  IMAD.U32 R19, R19, 0x10000, RZ ;  /* 0x0001000013137824 */ /* 0x001fe200078e00ff */
[----:B------:R-:W-:-:S03]  /*14be0*/  CS2R R6, SRZ ;  /* 0x0000000000067805 */ /* 0x000fc6000001ff00 */
[----:B------:R-:W-:-:S06]  /*14bf0*/  FMUL.FTZ R4, R19, 1 ;  /* 0x3f80000013047820 */ /* 0x000fcc0000410000 */
[----:B------:R-:W0:Y:S02]  /*14c00*/  F2F.F64.F32 R4, R4 ;  /* 0x0000000400047310 */ /* 0x000e240000201800 */
[----:B0-----:R-:W-:Y:S01]  /*14c10*/  STG.E.128 desc[UR36][R16.64], R4 ;  /* 0x0000000410007986 */ /* 0x001fe2000c101d24 */
[----:B------:R-:W-:Y:S05]  /*14c20*/  EXIT ;  /* 0x000000000000794d */ /* 0x000fea0003800000 */
.L_x_9055:
[----:B------:R-:W-:-:S09]  /*14c30*/  UISETP.NE.AND UP0, UPT, UR4, 0xf, UPT ;  /* 0x0000000f0400788c */ /* 0x000fd2000bf05270 */
[----:B------:R-:W-:Y:S05]  /*14c40*/  BRA.U !UP0, `(.L_x_9057) ;  /* 0x0000000108e87547 */ /* 0x000fea000b800000 */
[----:B------:R-:W-:-:S09]  /*14c50*/  UISETP.NE.AND UP0, UPT, UR4, 0x17, UPT ;  /* 0x000000170400788c */ /* 0x000fd2000bf05270 */
[----:B------:R-:W-:Y:S05]  /*14c60*/  BRA.U !UP0, `(.L_x_9058) ;  /* 0x0000000108907547 */ /* 0x000fea000b800000 */
[----:B------:R-:W-:-:S09]  /*14c70*/  UISETP.NE.AND UP0, UPT, UR4, 0x18, UPT ;  /* 0x000000180400788c */ /* 0x000fd2000bf05270 */
[----:B------:R-:W-:Y:S05]  /*14c80*/  BRA.U !UP0, `(.L_x_9059) ;  /* 0x0000000108447547 */ /* 0x000fea000b800000 */
.L_x_9036:
[----:B------:R-:W-:Y:S01]  /*14c90*/  MOV R0, 0x130 ;  /* 0x0000013000007802 */ /* 0x000fe20000000f00 */
[----:B------:R-:W1:Y:S01]  /*14ca0*/  LDCU.64 UR4, c[0x4][0x120] ;  /* 0x01002400ff0477ac */ /* 0x000e620008000a00 */
[----:B------:R-:W-:Y:S02]  /*14cb0*/  HFMA2 R8, -RZ, RZ, 0, 6.020069122314453125e-06 ;  /* 0x00000065ff087431 */ /* 0x000fe400000001ff */
[----:B------:R-:W-:Y:S01]  /*14cc0*/  IMAD.MOV.U32 R12, RZ, RZ, 0x1 ;  /* 0x00000001ff0c7424 */ /* 0x000fe200078e00ff */
[----:B----4-:R3:W4:Y:S01]  /*14cd0*/  LDC.64 R2, c[0x4][R0] ;  /* 0x0100000000027b82 */ /* 0x0107220000000a00 */
[----:B------:R-:W5:Y:S01]  /*14ce0*/  LDCU.64 UR6, c[0x4][0x128] ;  /* 0x01002500ff0677ac */ /* 0x000f620008000a00 */
[----:B------:R-:W-:Y:S01]  /*14cf0*/  IMAD.MOV.U32 R13, RZ, RZ, RZ ;  /* 0x000000ffff0d7224 */ /* 0x000fe200078e00ff */
[----:B------:R-:W0:Y:S01]  /*14d00*/  LDCU.64 UR8, c[0x4][0x28] ;  /* 0x01000500ff0877ac */ /* 0x000e220008000a00 */
[----:B-1----:R-:W-:Y:S02]  /*14d10*/  IMAD.U32 R4, RZ, RZ, UR4 ;  /* 0x00000004ff047e24 */ /* 0x002fe4000f8e00ff */
[----:B------:R-:W-:Y:S01]  /*14d20*/  IMAD.U32 R5, RZ, RZ, UR5 ;  /* 0x00000005ff057e24 */ /* 0x000fe2000f8e00ff */
[----:B-----5:R-:W-:Y:S01]  /*14d30*/  MOV R6, UR6 ;  /* 0x0000000600067c02 */ /* 0x020fe20008000f00 */
[----:B------:R-:W-:-:S02]  /*14d40*/  IMAD.U32 R7, RZ, RZ, UR7 ;  /* 0x00000007ff077e24 */ /* 0x000fc4000f8e00ff */
[----:B0-----:R-:W-:Y:S02]  /*14d50*/  IMAD.U32 R10, RZ, RZ, UR8 ;  /* 0x00000008ff0a7e24 */ /* 0x001fe4000f8e00ff */
[----:B---3--:R-:W-:-:S07]  /*14d60*/  IMAD.U32 R11, RZ, RZ, UR9 ;  /* 0x00000009ff0b7e24 */ /* 0x008fce000f8e00ff */
[----:B------:R-:W-:-:S07]  /*14d70*/  LEPC R20, `(.L_x_9060) ;  /* 0x000000001014794e */ /* 0x000fce0000000000 */
[----:B--2-4-:R-:W-:Y:S05]  /*14d80*/  CALL.ABS.NOINC R2 ;  /* 0x0000000002007343 */ /* 0x014fea0003c00000 */
.L_x_9060:
[----:B------:R-:W-:Y:S05]  /*14d90*/  EXIT ;  /* 0x000000000000794d */ /* 0x000fea0003800000 */
.L_x_9059:
[----:B0-----:R-:W-:Y:S01]  /*14da0*/  IMAD.U32 R19, R19, 0x10000, RZ ;  /* 0x0001000013137824 */ /* 0x001fe200078e00ff */
[----:B------:R-:W-:Y:S01]  /*14db0*/  BSSY.RECONVERGENT B0, `(.L_x_9061) ;  /* 0x000000c000007945 */ /* 0x000fe20003800200 */
[----:B------:R-:W-:-:S03]  /*14dc0*/  MOV R0, 0x7f ;  /* 0x0000007f00007802 */ /* 0x000fc60000000f00 */
[----:B----4-:R-:W-:Y:S02]  /*14dd0*/  LOP3.LUT R2, R19, 0x7fffffff, RZ, 0xc0, !PT ;  /* 0x7fffffff13027812 */ /* 0x010fe400078ec0ff */
        /* <DEDUP_REMOVED lines=9> */
.L_x_9062:
[----:B------:R-:W-:Y:S05]  /*14e70*/  BSYNC.RECONVERGENT B0 ;  /* 0x0000000000007941 */ /* 0x000fea0003800200 */
.L_x_9061:
[----:B------:R-:W-:-:S05]  /*14e80*/  LOP3.LUT R3, R0, 0x80, R3, 0xf8, !PT ;  /* 0x0000008000037812 */ /* 0x000fca00078ef803 */
[----:B------:R-:W-:Y:S01]  /*14e90*/  STG.E.U8 desc[UR36][R16.64], R3 ;  /* 0x0000000310007986 */ /* 0x000fe2000c101124 */
[----:B------:R-:W-:Y:S05]  /*14ea0*/  EXIT ;  /* 0x000000000000794d */ /* 0x000fea0003800000 */
.L_x_9058:
[----:B0---4-:R-:W-:Y:S01]  /*14eb0*/  IMAD.U32 R3, R19, 0x10000, RZ ;  /* 0x0001000013037824 */ /* 0x011fe200078e00ff */
        /* <DEDUP_REMOVED lines=11> */
.L_x_9064:
[----:B------:R-:W-:Y:S01]  /*14f70*/  IMAD.MOV.U32 R0, RZ, RZ, 0x7f ;  /* 0x0000007fff007424 */ /* 0x000fe200078e00ff */
[----:B------:R-:W-:-:S04]  /*14f80*/  ISETP.GT.U32.AND P0, PT, R2, 0x7f800000, PT ;  /* 0x7f8000000200780c */ /* 0x000fc80003f04070 */
[----:B------:R-:W-:-:S09]  /*14f90*/  SEL R0, R0, 0x7c, P0 ;  /* 0x0000007c00007807 */ /* 0x000fd20000000000 */
.L_x_9065:
[----:B------:R-:W-:Y:S05]  /*14fa0*/  BSYNC.RECONVERGENT B0 ;  /* 0x0000000000007941 */ /* 0x000fea0003800200 */
.L_x_9063:
[----:B------:R-:W-:-:S04]  /*14fb0*/  SHF.R.U32.HI R3, RZ, 0x18, R3 ;  /* 0x00000018ff037819 */ /* 0x000fc80000011603 */
[----:B------:R-:W-:-:S05]  /*14fc0*/  LOP3.LUT R3, R0, 0x80, R3, 0xf8, !PT ;  /* 0x0000008000037812 */ /* 0x000fca00078ef803 */
[----:B------:R-:W-:Y:S01]  /*14fd0*/  STG.E.U8 desc[UR36][R16.64], R3 ;  /* 0x0000000310007986 */ /* 0x000fe2000c101124 */
[----:B------:R-:W-:Y:S05]  /*14fe0*/  EXIT ;  /* 0x000000000000794d */ /* 0x000fea0003800000 */
.L_x_9057:
[----:B0-----:R-:W-:Y:S01]  /*14ff0*/  STG.E.U16 desc[UR36][R16.64], R19 ;  /* 0x0000001310007986 */ /* 0x001fe2000c101524 */
[----:B------:R-:W-:Y:S05]  /*15000*/  EXIT ;  /* 0x000000000000794d */ /* 0x000fea0003800000 */
.L_x_9066:
        /* <DEDUP_REMOVED lines=15> */
.L_x_27444:


//--------------------- .text._ZN2at6native27unrolled_elementwise_kernelIZZZNS0_49_GLOBAL__N__b919a28f_16_Normalization_cu_5c38458736batch_norm_elementwise_backward_evalERKNS_6TensorES5_S5_S5_ENKUlvE_clEvENKUlvE2_clEvEUlN3c108BFloat16EffE_St5arrayIPcLm4EELi4E23TrivialOffsetCalculatorILi3EjESE_ILi1EjENS0_6memory12LoadWithCastILi3EEENSH_13StoreWithCastILi1EEEEEviT_T0_T2_T3_T4_T5_ --------------------------
	.section	.text._ZN2at6native27unrolled_elementwise_kernelIZZZNS0_49_GLOBAL__N__b919a28f_16_Normalization_cu_5c38458736batch_norm_elementwise_backward_evalERKNS_6TensorES5_S5_S5_ENKUlvE_clEvENKUlvE2_clEvEUlN3c108BFloat16EffE_St5arrayIPcLm4EELi4E23TrivialOffsetCalculatorILi3EjESE_ILi1EjENS0_6memory12LoadWithCastILi3EEENSH_13StoreWithCastILi1EEEEEviT_T0_T2_T3_T4_T5_,"ax",@progbits
	.align	128
        .global         _ZN2at6native27unrolled_elementwise_kernelIZZZNS0_49_GLOBAL__N__b919a28f_16_Normalization_cu_5c38458736batch_norm_elementwise_backward_evalERKNS_6TensorES5_S5_S5_ENKUlvE_clEvENKUlvE2_clEvEUlN3c108BFloat16EffE_St5arrayIPcLm4EELi4E23TrivialOffsetCalculatorILi3EjESE_ILi1EjENS0_6memory12LoadWithCastILi3EEENSH_13StoreWithCastILi1EEEEEviT_T0_T2_T3_T4_T5_
        .type           _ZN2at6native27unrolled_elementwise_kernelIZZZNS0_49_GLOBAL__N__b919a28f_16_Normalization_cu_5c38458736batch_norm_elementwise_backward_evalERKNS_6TensorES5_S5_S5_ENKUlvE_clEvENKUlvE2_clEvEUlN3c108BFloat16EffE_St5arrayIPcLm4EELi4E23TrivialOffsetCalculatorILi3EjESE_ILi1EjENS0_6memory12LoadWithCastILi3EEENSH_13StoreWithCastILi1EEEEEviT_T0_T2_T3_T4_T5_,@function
        .size           _ZN2at6native27unrolled_elementwise_kernelIZZZNS0_49_GLOBAL__N__b919a28f_16_Normalization_cu_5c38458736batch_norm_elementwise_backward_evalERKNS_6TensorES5_S5_S5_ENKUlvE_clEvENKUlvE2_clEvEUlN3c108BFloat16EffE_St5arrayIPcLm4EELi4E23TrivialOffsetCalculatorILi3EjESE_ILi1EjENS0_6memory12LoadWithCastILi3EEENSH_13StoreWithCastILi1EEEEEviT_T0_T2_T3_T4_T5_,(.L_x_27445 - _ZN2at6native27unrolled_elementwise_kernelIZZZNS0_49_GLOBAL__N__b919a28f_16_Normalization_cu_5c38458736batch_norm_elementwise_backward_evalERKNS_6TensorES5_S5_S5_ENKUlvE_clEvENKUlvE2_clEvEUlN3c108BFloat16EffE_St5arrayIPcLm4EELi4E23TrivialOffsetCalculatorILi3EjESE_ILi1EjENS0_6memory12LoadWithCastILi3EEENSH_13StoreWithCastILi1EEEEEviT_T0_T2_T3_T4_T5_)
        .other          _ZN2at6native27unrolled_elementwise_kernelIZZZNS0_49_GLOBAL__N__b919a28f_16_Normalization_cu_5c38458736batch_norm_elementwise_backward_evalERKNS_6TensorES5_S5_S5_ENKUlvE_clEvENKUlvE2_clEvEUlN3c108BFloat16EffE_St5arrayIPcLm4EELi4E23TrivialOffsetCalculatorILi3EjESE_ILi1EjENS0_6memory12LoadWithCastILi3EEENSH_13StoreWithCastILi1EEEEEviT_T0_T2_T3_T4_T5_,@"STO_CUDA_ENTRY STV_DEFAULT"
_ZN2at6native27unrolled_elementwise_kernelIZZZNS0_49_GLOBAL__N__b919a28f_16_Normalization_cu_5c38458736batch_norm_elementwise_backward_evalERKNS_6TensorES5_S5_S5_ENKUlvE_clEvENKUlvE2_clEvEUlN3c108BFloat16EffE_St5arrayIPcLm4EELi4E23TrivialOffsetCalculatorILi3EjESE_ILi1EjENS0_6memory12LoadWithCastILi3EEENSH_13StoreWithCastILi1EEEEEviT_T0_T2_T3_T4_T5_:
.text._ZN2at6native27unrolled_elementwise_kernelIZZZNS0_49_GLOBAL__N__b919a28f_16_Normalization_cu_5c38458736batch_norm_elementwise_backward_evalERKNS_6TensorES5_S5_S5_ENKUlvE_clEvENKUlvE2_clEvEUlN3c108BFloat16EffE_St5arrayIPcLm4EELi4E23TrivialOffsetCalculatorILi3EjESE_ILi1EjENS0_6memory12LoadWithCastILi3EEENSH_13StoreWithCastILi1EEEEEviT_T0_T2_T3_T4_T5_:
        /* <DEDUP_REMOVED lines=9> */
[----:B------:R-:W-:Y:S01]  /*0090*/  IMAD.MOV.U32 R16, RZ, RZ, RZ ;  /* 0x000000ffff107224 */ /* 0x000fe200078e00ff */
[----:B------:R-:W0:Y:S01]  /*00a0*/  LDCU.U8 UR39, c[0x0][0x3ac] ;  /* 0x00007580ff2777ac */ /* 0x000e220008000000 */
        /* <DEDUP_REMOVED lines=27> */
.L_x_9072:
[----:B------:R-:W2:Y:S02]  /*0260*/  LDG.E.U8 R4, desc[UR36][R4.64] ;  /* 0x0000002404047981 */ /* 0x000ea4000c1e1100 */
[----:B--2---:R-:W-:-:S04]  /*0270*/  I2FP.F32.U32 R0, R4 ;  /* 0x0000000400007245 */ /* 0x004fc80000201000 */
[----:B------:R-:W-:-:S04]  /*0280*/  F2FP.BF16.F32.PACK_AB R0, RZ, R0 ;  /* 0x00000000ff00723e */ /* 0x000fc800000010ff */
[----:B------:R-:W-:Y:S01]  /*0290*/  PRMT R28, R0, 0x7610, R28 ;  /* 0x00007610001c7816 */ /* 0x000fe2000000001c */
[----:B------:R-:W-:Y:S06]  /*02a0*/  BRA `(.L_x_9074) ;  /* 0x0000000c00c47947 */ /* 0x000fec0003800000 */
.L_x_9071:
        /* <DEDUP_REMOVED lines=11> */
.L_x_9076:
[----:B------:R-:W2:Y:S02]  /*0360*/  LDG.E R4, desc[UR36][R4.64] ;  /* 0x0000002404047981 */ /* 0x000ea4000c1e1900 */
[----:B--2---:R-:W-:-:S04]  /*0370*/  I2FP.F32.S32 R0, R4 ;  /* 0x0000000400007245 */ /* 0x004fc80000201400 */
[----:B------:R-:W-:-:S04]  /*0380*/  F2FP.BF16.F32.PACK_AB R0, RZ, R0 ;  /* 0x00000000ff00723e */ /* 0x000fc800000010ff */
[----:B------:R-:W-:Y:S01]  /*0390*/  PRMT R28, R0, 0x7610, R28 ;  /* 0x00007610001c7816 */ /* 0x000fe2000000001c */
[----:B------:R-:W-:Y:S06]  /*03a0*/  BRA `(.L_x_9074) ;  /* 0x0000000c00847947 */ /* 0x000fec0003800000 */
.L_x_9075:
[----:B------:R-:W2:Y:S02]  /*03b0*/  LDG.E.U16 R4, desc[UR36][R4.64] ;  /* 0x0000002404047981 */ /* 0x000ea4000c1e1500 */
[----:B--2---:R-:W0:Y:S02]  /*03c0*/  I2F.S16 R0, R4 ;  /* 0x0000000400007306 */ /* 0x004e240000101400 */
[----:B0-----:R-:W-:-:S04]  /*03d0*/  F2FP.BF16.F32.PACK_AB R0, RZ, R0 ;  /* 0x00000000ff00723e */ /* 0x001fc800000010ff */
[----:B------:R-:W-:Y:S01]  /*03e0*/  PRMT R28, R0, 0x7610, R28 ;  /* 0x00007610001c7816 */ /* 0x000fe2000000001c */
[----:B------:R-:W-:Y:S06]  /*03f0*/  BRA `(.L_x_9074) ;  /* 0x0000000c00707947 */ /* 0x000fec0003800000 */
.L_x_9070:
        /* <DEDUP_REMOVED lines=9> */
.L_x_9078:
[----:B------:R-:W2:Y:S02]  /*0490*/  LDG.E.U16 R0, desc[UR36][R4.64] ;  /* 0x0000002404007981 */ /* 0x000ea4000c1e1500 */
[----:B--2---:R-:W-:-:S05]  /*04a0*/  HADD2.F32 R0, -RZ, R0.H0_H0 ;  /* 0x20000000ff007230 */ /* 0x004fca0000004100 */
[----:B------:R-:W-:-:S04]  /*04b0*/  F2FP.BF16.F32.PACK_AB R0, RZ, R0 ;  /* 0x00000000ff00723e */ /* 0x000fc800000010ff */
[----:B------:R-:W-:Y:S01]  /*04c0*/  PRMT R28, R0, 0x7610, R28 ;  /* 0x00007610001c7816 */ /* 0x000fe2000000001c */
[----:B------:R-:W-:Y:S06]  /*04d0*/  BRA `(.L_x_9074) ;  /* 0x0000000c00387947 */ /* 0x000fec0003800000 */
.L_x_9077:
        /* <DEDUP_REMOVED lines=9> */
.L_x_9080:
[----:B------:R-:W2:Y:S02]  /*0570*/  LDG.E.U16 R4, desc[UR36][R4.64] ;  /* 0x0000002404047981 */ /* 0x000ea4000c1e1500 */
[----:B--2---:R-:W-:-:S05]  /*0580*/  HADD2.F32 R0, -RZ, R4.H0_H0 ;  /* 0x20000004ff007230 */ /* 0x004fca0000004100 */
[----:B------:R-:W-:-:S04]  /*0590*/  F2FP.BF16.F32.PACK_AB R0, RZ, R0 ;  /* 0x00000000ff00723e */ /* 0x000fc800000010ff */
[----:B------:R-:W-:Y:S01]  /*05a0*/  PRMT R28, R0, 0x7610, R28 ;  /* 0x00007610001c7816 */ /* 0x000fe2000000001c */
[----:B------:R-:W-:Y:S06]  /*05b0*/  BRA `(.L_x_9074) ;  /* 0x0000000c00007947 */ /* 0x000fec0003800000 */
.L_x_9079:
        /* <DEDUP_REMOVED lines=9> */
.L_x_9069:
        /* <DEDUP_REMOVED lines=14> */
.L_x_9083:
        /* <DEDUP_REMOVED lines=9> */
.L_x_9082:
        /* <DEDUP_REMOVED lines=27> */
.L_x_9085:
        /* <DEDUP_REMOVED lines=15> */
.L_x_9084:
[----:B------:R0:W5:Y:S01]  /*0a60*/  LDG.E.U16 R28, desc[UR36][R4.64] ;  /* 0x00000024041c7981 */ /* 0x000162000c1e1500 */
[----:B------:R-:W-:Y:S05]  /*0a70*/  BRA `(.L_x_9074) ;  /* 0x0000000400d07947 */ /* 0x000fea0003800000 */
.L_x_9081:
        /* <DEDUP_REMOVED lines=13> */
.L_x_9088:
        /* <DEDUP_REMOVED lines=21> */
.L_x_9092:
[----:B------:R-:W-:Y:S05]  /*0ca0*/  BSYNC.RECONVERGENT B1 ;  /* 0x0000000000017941 */ /* 0x000fea0003800200 */
.L_x_9091:
[----:B------:R-:W-:Y:S01]  /*0cb0*/  IMAD.SHL.U32 R0, R0, 0x100000, RZ ;  /* 0x0010000000007824 */ /* 0x000fe200078e00ff */
[----:B------:R-:W-:-:S04]  /*0cc0*/  LEA R3, R3, 0x3b800000, 0x17 ;  /* 0x3b80000003037811 */ /* 0x000fc800078eb8ff */
[----:B------:R-:W-:-:S07]  /*0cd0*/  LOP3.LUT R0, R3, R0, R7, 0xfe, !PT ;  /* 0x0000000003007212 */ /* 0x000fce00078efe07 */
.L_x_9090:
[----:B------:R-:W-:Y:S05]  /*0ce0*/  BSYNC.RECONVERGENT B0 ;  /* 0x0000000000007941 */ /* 0x000fea0003800200 */
.L_x_9089:
[----:B------:R-:W-:-:S04]  /*0cf0*/  F2FP.BF16.F32.PACK_AB R0, RZ, R0 ;  /* 0x00000000ff00723e */ /* 0x000fc800000010ff */
[----:B------:R-:W-:Y:S01]  /*0d00*/  PRMT R28, R0, 0x7610, R28 ;  /* 0x00007610001c7816 */ /* 0x000fe2000000001c */
[----:B------:R-:W-:Y:S06]  /*0d10*/  BRA `(.L_x_9074) ;  /* 0x0000000400287947 */ /* 0x000fec0003800000 */
.L_x_9087:
        /* <DEDUP_REMOVED lines=21> */
.L_x_9096:
[----:B------:R-:W-:Y:S05]  /*0e70*/  BSYNC.RECONVERGENT B1 ;  /* 0x0000000000017941 */ /* 0x000fea0003800200 */
.L_x_9095:
[----:B------:R-:W-:Y:S01]  /*0e80*/  IMAD.SHL.U32 R0, R0, 0x200000, RZ ;  /* 0x0020000000007824 */ /* 0x000fe200078e00ff */
[----:B------:R-:W-:-:S04]  /*0e90*/  LEA R3, R3, 0x37800000, 0x17 ;  /* 0x3780000003037811 */ /* 0x000fc800078eb8ff */
[----:B------:R-:W-:-:S07]  /*0ea0*/  LOP3.LUT R0, R3, R0, R7, 0xfe, !PT ;  /* 0x0000000003007212 */ /* 0x000fce00078efe07 */
.L_x_9094:
[----:B------:R-:W-:Y:S05]  /*0eb0*/  BSYNC.RECONVERGENT B0 ;  /* 0x0000000000007941 */ /* 0x000fea0003800200 */
.L_x_9093:
[----:B------:R-:W-:-:S04]  /*0ec0*/  F2FP.BF16.F32.PACK_AB R0, RZ, R0 ;  /* 0x00000000ff00723e */ /* 0x000fc800000010ff */
[----:B------:R-:W-:Y:S01]  /*0ed0*/  PRMT R28, R0, 0x7610, R28 ;  /* 0x00007610001c7816 */ /* 0x000fe2000000001c */
[----:B------:R-:W-:Y:S06]  /*0ee0*/  BRA `(.L_x_9074) ;  /* 0x0000000000b47947 */ /* 0x000fec0003800000 */
.L_x_9086:
[----:B------:R-:W-:-:S09]  /*0ef0*/  UISETP.NE.AND UP0, UPT, UR4, 0x1c, UPT ;  /* 0x0000001c0400788c */ /* 0x000fd2000bf05270 */
[----:B------:R-:W-:Y:S05]  /*0f00*/  BRA.U !UP0, `(.L_x_9097) ;  /* 0x00000001089c7547 */ /* 0x000fea000b800000 */
[----:B------:R-:W-:-:S09]  /*0f10*/  UISETP.NE.AND UP0, UPT, UR4, 0x1d, UPT ;  /* 0x0000001d0400788c */ /* 0x000fd2000bf05270 */
[----:B------:R-:W-:Y:S05]  /*0f20*/  BRA.U !UP0, `(.L_x_9098) ;  /* 0x0000000108807547 */ /* 0x000fea000b800000 */
[----:B------:R-:W-:-:S09]  /*0f30*/  UISETP.NE.AND UP0, UPT, UR4, 0x2c, UPT ;  /* 0x0000002c0400788c */ /* 0x000fd2000bf05270 */
[----:B------:R-:W-:Y:S05]  /*0f40*/  BRA.U !UP0, `(.L_x_9099) ;  /* 0x0000000108487547 */ /* 0x000fea000b800000 */
.L_x_9073:
        /* <DEDUP_REMOVED lines=16> */
.L_x_9100:
[----:B------:R-:W-:Y:S01]  /*1050*/  PRMT R28, RZ, 0x7610, R28 ;  /* 0x00007610ff1c7816 */ /* 0x000fe2000000001c */
[----:B------:R-:W-:Y:S06]  /*1060*/  BRA `(.L_x_9074) ;  /* 0x0000000000547947 */ /* 0x000fec0003800000 */
.L_x_9099:
        /* <DEDUP_REMOVED lines=8> */
.L_x_9102:
[----:B------:R-:W-:Y:S05]  /*10f0*/  BSYNC.RECONVERGENT B0 ;  /* 0x0000000000007941 */ /* 0x000fea0003800200 */
.L_x_9101:
[----:B------:R-:W-:-:S04]  /*1100*/  F2FP.BF16.F32.PACK_AB R0, RZ, R0 ;  /* 0x00000000ff00723e */ /* 0x000fc800000010ff */
[----:B------:R-:W-:Y:S01]  /*1110*/  PRMT R28, R0, 0x7610, R28 ;  /* 0x00007610001c7816 */ /* 0x000fe2000000001c */
[----:B------:R-:W-:Y:S06]  /*1120*/  BRA `(.L_x_9074) ;  /* 0x0000000000247947 */ /* 0x000fec0003800000 */
.L_x_9098:
[----:B------:R-:W2:Y:S02]  /*1130*/  LDG.E.64 R4, desc[UR36][R4.64] ;  /* 0x0000002404047981 */ /* 0x000ea4000c1e1b00 */
[----:B--2---:R-:W0:Y:S02]  /*1140*/  I2F.U64 R0, R4 ;  /* 0x0000000400007312 */ /* 0x004e240000301000 */
[----:B0-----:R-:W-:-:S04]  /*1150*/  F2FP.BF16.F32.PACK_AB R0, RZ, R0 ;  /* 0x00000000ff00723e */ /* 0x001fc800000010ff */
[----:B------:R-:W-:Y:S01]  /*1160*/  PRMT R28, R0, 0x7610, R28 ;  /* 0x00007610001c7816 */ /* 0x000fe2000000001c */
[----:B------:R-:W-:Y:S06]  /*1170*/  BRA `(.L_x_9074) ;  /* 0x0000000000107947 */ /* 0x000fec0003800000 */
.L_x_9097:
[----:B------:R-:W2:Y:S02]  /*1180*/  LDG.E R4, desc[UR36][R4.64] ;  /* 0x0000002404047981 */ /* 0x000ea4000c1e1900 */
[----:B--2---:R-:W-:-:S04]  /*1190*/  I2FP.F32.U32 R0, R4 ;  /* 0x0000000400007245 */ /* 0x004fc80000201000 */
[----:B------:R-:W-:-:S04]  /*11a0*/  F2FP.BF16.F32.PACK_AB R0, RZ, R0 ;  /* 0x00000000ff00723e */ /* 0x000fc800000010ff */
[----:B------:R-:W-:-:S07]  /*11b0*/  PRMT R28, R0, 0x7610, R28 ;  /* 0x00007610001c7816 */ /* 0x000fce000000001c */
.L_x_9074:
        /* <DEDUP_REMOVED lines=20> */
.L_x_9107:
[----:B------:R-:W2:Y:S02]  /*1300*/  LDG.E.U8 R4, desc[UR36][R4.64] ;  /* 0x0000002404047981 */ /* 0x000ea4000c1e1100 */
[----:B--2---:R-:W-:Y:S01]  /*1310*/  I2FP.F32.U32 R29, R4 ;  /* 0x00000004001d7245 */ /* 0x004fe20000201000 */
[----:B------:R-:W-:Y:S06]  /*1320*/  BRA `(.L_x_9109) ;  /* 0x0000000c00247947 */ /* 0x000fec0003800000 */
.L_x_9106:
        /* <DEDUP_REMOVED lines=9> */
.L_x_9111:
[----:B------:R-:W2:Y:S02]  /*13c0*/  LDG.E R4, desc[UR36][R4.64] ;  /* 0x0000002404047981 */ /* 0x000ea4000c1e1900 */
[----:B--2---:R-:W-:Y:S01]  /*13d0*/  I2FP.F32.S32 R29, R4 ;  /* 0x00000004001d7245 */ /* 0x004fe20000201400 */
[----:B------:R-:W-:Y:S06]  /*13e0*/  BRA `(.L_x_9109) ;  /* 0x0000000800f47947 */ /* 0x000fec0003800000 */
.L_x_9110:
[----:B------:R-:W2:Y:S02]  /*13f0*/  LDG.E.U16 R4, desc[UR36][R4.64] ;  /* 0x0000002404047981 */ /* 0x000ea4000c1e1500 */
[----:B--2---:R2:W3:Y:S01]  /*1400*/  I2F.S16 R29, R4 ;  /* 0x00000004001d7306 */ /* 0x0044e20000101400 */
[----:B------:R-:W-:Y:S05]  /*1410*/  BRA `(.L_x_9109) ;  /* 0x0000000800e87947 */ /* 0x000fea0003800000 */
.L_x_9105:
        /* <DEDUP_REMOVED lines=8> */
.L_x_9113:
[----:B------:R-:W2:Y:S02]  /*14a0*/  LDG.E.U16 R4, desc[UR36][R4.64] ;  /* 0x0000002404047981 */ /* 0x000ea4000c1e1500 */
[----:B--2---:R-:W-:Y:S01]  /*14b0*/  HADD2.F32 R29, -RZ, R4.H0_H0 ;  /* 0x20000004ff1d7230 */ /* 0x004fe20000004100 */
[----:B------:R-:W-:Y:S06]  /*14c0*/  BRA `(.L_x_9109) ;  /* 0x0000000800bc7947 */ /* 0x000fec0003800000 */
.L_x_9112:
        /* <DEDUP_REMOVED lines=8> */
.L_x_9115:
[----:B------:R-:W2:Y:S02]  /*1550*/  LDG.E.U16 R4, desc[UR36][R4.64] ;  /* 0x0000002404047981 */ /* 0x000ea4000c1e1500 */
[----:B--2---:R-:W-:Y:S01]  /*1560*/  HADD2.F32 R29, -RZ, R4.H0_H0 ;  /* 0x20000004ff1d7230 */ /* 0x004fe20000004100 */
[----:B------:R-:W-:Y:S06]  /*1570*/  BRA `(.L_x_9109) ;  /* 0x0000000800907947 */ /* 0x000fec0003800000 */
.L_x_9114:
[----:B------:R-:W2:Y:S01]  /*1580*/  LDG.E.64 R4, desc[UR36][R4.64] ;  /* 0x0000002404047981 */ /* 0x000ea2000c1e1b00 */
[----:B------:R-:W-:Y:S01]  /*1590*/  UMOV UR4, 0xf0000000 ;  /* 0xf000000000047882 */ /* 0x000fe20000000000 */
[----:B------:R-:W-:Y:S01]  /*15a0*/  UMOV UR5, 0x380fffff ;  /* 0x380fffff00057882 */ /* 0x000fe20000000000 */
[----:B--2---:R-:W0:Y:S01]  /*15b0*/  F2F.F32.F64 R29, R4 ;  /* 0x00000004001d7310 */ /* 0x004e220000301000 */
[----:B------:R-:W-:-:S14]  /*15c0*/  DSETP.GEU.AND P0, PT, |R4|, UR4, PT ;  /* 0x0000000404007e2a */ /* 0x000fdc000bf0e200 */
[----:B0-----:R-:W-:Y:S01]  /*15d0*/  @!P0 FMUL R29, R29, 1.175494350822287508e-38 ;  /* 0x008000001d1d8820 */ /* 0x001fe20000400000 */
[----:B------:R-:W-:Y:S06]  /*15e0*/  BRA `(.L_x_9109) ;  /* 0x0000000800747947 */ /* 0x000fec0003800000 */
.L_x_9104:
        /* <DEDUP_REMOVED lines=12> */
.L_x_9118:
[----:B------:R-:W2:Y:S01]  /*16b0*/  LDG.E.64 R4, desc[UR36][R4.64] ;  /* 0x0000002404047981 */ /* 0x000ea2000c1e1b00 */
[----:B------:R-:W-:Y:S01]  /*16c0*/  UMOV UR4, 0xf0000000 ;  /* 0xf000000000047882 */ /* 0x000fe20000000000 */
[----:B------:R-:W-:Y:S01]  /*16d0*/  UMOV UR5, 0x380fffff ;  /* 0x380fffff00057882 */ /* 0x000fe20000000000 */
[----:B--2---:R-:W0:Y:S01]  /*16e0*/  F2F.F32.F64 R29, R4 ;  /* 0x00000004001d7310 */ /* 0x004e220000301000 */
[----:B------:R-:W-:-:S14]  /*16f0*/  DSETP.GEU.AND P0, PT, |R4|, UR4, PT ;  /* 0x0000000404007e2a */ /* 0x000fdc000bf0e200 */
[----:B0-----:R-:W-:Y:S01]  /*1700*/  @!P0 FMUL R29, R29, 1.175494350822287508e-38 ;  /* 0x008000001d1d8820 */ /* 0x001fe20000400000 */
[----:B------:R-:W-:Y:S06]  /*1710*/  BRA `(.L_x_9109) ;  /* 0x0000000800287947 */ /* 0x000fec0003800000 */
.L_x_9117:
        /* <DEDUP_REMOVED lines=25> */
.L_x_9120:
        /* <DEDUP_REMOVED lines=12> */
.L_x_9119:
[----:B------:R-:W2:Y:S02]  /*1970*/  LDG.E.U16 R4, desc[UR36][R4.64] ;  /* 0x0000002404047981 */ /* 0x000ea4000c1e1500 */
[----:B--2---:R-:W-:Y:S01]  /*1980*/  IMAD.U32 R29, R4, 0x10000, RZ ;  /* 0x00010000041d7824 */ /* 0x004fe200078e00ff */
[----:B------:R-:W-:Y:S06]  /*1990*/  BRA `(.L_x_9109) ;  /* 0x0000000400887947 */ /* 0x000fec0003800000 */
.L_x_9116:
        /* <DEDUP_REMOVED lines=11> */
.L_x_9123:
        /* <DEDUP_REMOVED lines=20> */
.L_x_9125:
[----:B------:R-:W-:Y:S05]  /*1b90*/  BSYNC.RECONVERGENT B0 ;  /* 0x0000000000007941 */ /* 0x000fea0003800200 */
.L_x_9124:
[----:B------:R-:W-:Y:S01]  /*1ba0*/  IMAD.SHL.U32 R0, R0, 0x100000, RZ ;  /* 0x0010000000007824 */ /* 0x000fe200078e00ff */
[----:B------:R-:W-:-:S04]  /*1bb0*/  LEA R3, R3, 0x3b800000, 0x17 ;  /* 0x3b80000003037811 */ /* 0x000fc800078eb8ff */
[----:B------:R-:W-:Y:S01]  /*1bc0*/  LOP3.LUT R29, R3, R0, R29, 0xfe, !PT ;  /* 0x00000000031d7212 */ /* 0x000fe200078efe1d */
[----:B------:R-:W-:Y:S06]  /*1bd0*/  BRA `(.L_x_9109) ;  /* 0x0000000000f87947 */ /* 0x000fec0003800000 */
.L_x_9122:
        /* <DEDUP_REMOVED lines=20> */
.L_x_9127:
[----:B------:R-:W-:Y:S05]  /*1d20*/  BSYNC.RECONVERGENT B0 ;  /* 0x0000000000007941 */ /* 0x000fea0003800200 */
.L_x_9126:
[----:B------:R-:W-:Y:S01]  /*1d30*/  IMAD.SHL.U32 R0, R0, 0x200000, RZ ;  /* 0x0020000000007824 */ /* 0x000fe200078e00ff */
[----:B------:R-:W-:-:S04]  /*1d40*/  LEA R3, R3, 0x37800000, 0x17 ;  /* 0x3780000003037811 */ /* 0x000fc800078eb8ff */
[----:B------:R-:W-:Y:S01]  /*1d50*/  LOP3.LUT R29, R3, R0, R29, 0xfe, !PT ;  /* 0x00000000031d7212 */ /* 0x000fe200078efe1d */
[----:B------:R-:W-:Y:S06]  /*1d60*/  BRA `(.L_x_9109) ;  /* 0x0000000000947947 */ /* 0x000fec0003800000 */
.L_x_9121:
[----:B------:R-:W-:-:S09]  /*1d70*/  UISETP.NE.AND UP0, UPT, UR4, 0x1c, UPT ;  /* 0x0000001c0400788c */ /* 0x000fd2000bf05270 */
[----:B------:R-:W-:Y:S05]  /*1d80*/  BRA.U !UP0, `(.L_x_9128) ;  /* 0x0000000108847547 */ /* 0x000fea000b800000 */
[----:B------:R-:W-:-:S09]  /*1d90*/  UISETP.NE.AND UP0, UPT, UR4, 0x1d, UPT ;  /* 0x0000001d0400788c */ /* 0x000fd2000bf05270 */
[----:B------:R-:W-:Y:S05]  /*1da0*/  BRA.U !UP0, `(.L_x_9129) ;  /* 0x0000000108707547 */ /* 0x000fea000b800000 */
[----:B------:R-:W-:-:S09]  /*1db0*/  UISETP.NE.AND UP0, UPT, UR4, 0x2c, UPT ;  /* 0x0000002c0400788c */ /* 0x000fd2000bf05270 */
[----:B------:R-:W-:Y:S05]  /*1dc0*/  BRA.U !UP0, `(.L_x_9130) ;  /* 0x0000000108487547 */ /* 0x000fea000b800000 */
.L_x_9108:
        /* <DEDUP_REMOVED lines=16> */
.L_x_9131:
[----:B------:R-:W-:Y:S01]  /*1ed0*/  IMAD.MOV.U32 R29, RZ, RZ, RZ ;  /* 0x000000ffff1d7224 */ /* 0x000fe200078e00ff */
[----:B------:R-:W-:Y:S06]  /*1ee0*/  BRA `(.L_x_9109) ;  /* 0x0000000000347947 */ /* 0x000fec0003800000 */
.L_x_9130:
        /* <DEDUP_REMOVED lines=8> */
.L_x_9129:
[----:B------:R-:W2:Y:S02]  /*1f70*/  LDG.E.64 R4, desc[UR36][R4.64] ;  /* 0x0000002404047981 */ /* 0x000ea4000c1e1b00 */
[----:B--2---:R0:W1:Y:S01]  /*1f80*/  I2F.U64 R29, R4 ;  /* 0x00000004001d7312 */ /* 0x0040620000301000 */
[----:B------:R-:W-:Y:S05]  /*1f90*/  BRA `(.L_x_9109) ;  /* 0x0000000000087947 */ /* 0x000fea0003800000 */
.L_x_9128:
[----:B------:R-:W2:Y:S02]  /*1fa0*/  LDG.E R4, desc[UR36][R4.64] ;  /* 0x0000002404047981 */ /* 0x000ea4000c1e1900 */
[----:B--2---:R-:W-:-:S07]  /*1fb0*/  I2FP.F32.U32 R29, R4 ;  /* 0x00000004001d7245 */ /* 0x004fce0000201000 */
.L_x_9109:
[----:B------:R-:W-:Y:S05]  /*1fc0*/  BSYNC.RECONVERGENT B6 ;  /* 0x0000000000067941 */ /* 0x000fea0003800200 */
.L_x_9103:
        /* <DEDUP_REMOVED lines=20> */
.L_x_9136:
[----:B------:R-:W2:Y:S02]  /*2110*/  LDG.E.U8 R4, desc[UR36][R4.64] ;  /* 0x0000002404047981 */ /* 0x000ea4000c1e1100 */
[----:B--2---:R-:W-:Y:S01]  /*2120*/  I2FP.F32.U32 R16, R4 ;  /* 0x0000000400107245 */ /* 0x004fe20000201000 */
[----:B------:R-:W-:Y:S06]  /*2130*/  BRA `(.L_x_9138) ;  /* 0x0000000c00287947 */ /* 0x000fec0003800000 */
.L_x_9135:
        /* <DEDUP_REMOVED lines=9> */
.L_x_9140:
[----:B------:R-:W2:Y:S02]  /*21d0*/  LDG.E R4, desc[UR36][R4.64] ;  /* 0x0000002404047981 */ /* 0x000ea4000c1e1900 */
[----:B--2---:R-:W-:Y:S01]  /*21e0*/  I2FP.F32.S32 R16, R4 ;  /* 0x0000000400107245 */ /* 0x004fe20000201400 */
[----:B------:R-:W-:Y:S06]  /*21f0*/  BRA `(.L_x_9138) ;  /* 0x0000000800f87947 */ /* 0x000fec0003800000 */
.L_x_9139:
[----:B------:R-:W2:Y:S02]  /*2200*/  LDG.E.U16 R4, desc[UR36][R4.64] ;  /* 0x0000002404047981 */ /* 0x000ea4000c1e1500 */
[----:B--2---:R0:W2:Y:S01]  /*2210*/  I2F.S16 R16, R4 ;  /* 0x0000000400107306 */ /* 0x0040a20000101400 */
[----:B------:R-:W-:Y:S05]  /*2220*/  BRA `(.L_x_9138) ;  /* 0x0000000800ec7947 */ /* 0x000fea0003800000 */
.L_x_9134:
        /* <DEDUP_REMOVED lines=8> */
.L_x_9142:
[----:B------:R-:W2:Y:S02]  /*22b0*/  LDG.E.U16 R4, desc[UR36][R4.64] ;  /* 0x0000002404047981 */ /* 0x000ea4000c1e1500 */
[----:B--2---:R-:W-:Y:S01]  /*22c0*/  HADD2.F32 R16, -RZ, R4.H0_H0 ;  /* 0x20000004ff107230 */ /* 0x004fe20000004100 */
[----:B------:R-:W-:Y:S06]  /*22d0*/  BRA `(.L_x_9138) ;  /* 0x0000000800c07947 */ /* 0x000fec0003800000 */
.L_x_9141:
        /* <DEDUP_REMOVED lines=8> */
.L_x_9144:
[----:B------:R-:W2:Y:S02]  /*2360*/  LDG.E.U16 R4, desc[UR36][R4.64] ;  /* 0x0000002404047981 */ /* 0x000ea4000c1e1500 */
[----:B--2---:R-:W-:Y:S01]  /*2370*/  HADD2.F32 R16, -RZ, R4.H0_H0 ;  /* 0x20000004ff107230 */ /* 0x004fe20000004100 */
[----:B------:R-:W-:Y:S06]  /*2380*/  BRA `(.L_x_9138) ;  /* 0x0000000800947947 */ /* 0x000fec0003800000 */
.L_x_9143:
[----:B------:R-:W2:Y:S01]  /*2390*/  LDG.E.64 R4, desc[UR36][R4.64] ;  /* 0x0000002404047981 */ /* 0x000ea2000c1e1b00 */
[----:B------:R-:W-:Y:S01]  /*23a0*/  UMOV UR4, 0xf0000000 ;  /* 0xf000000000047882 */ /* 0x000fe20000000000 */
[----:B------:R-:W-:Y:S01]  /*23b0*/  UMOV UR5, 0x380fffff ;  /* 0x380fffff00057882 */ /* 0x000fe20000000000 */
[----:B--2---:R-:W0:Y:S01]  /*23c0*/  F2F.F32.F64 R16, R4 ;  /* 0x0000000400107310 */ /* 0x004e220000301000 */
[----:B------:R-:W-:-:S14]  /*23d0*/  DSETP.GEU.AND P0, PT, |R4|, UR4, PT ;  /* 0x0000000404007e2a */ /* 0x000fdc000bf0e200 */
[----:B0-----:R-:W-:Y:S01]  /*23e0*/  @!P0 FMUL R16, R16, 1.175494350822287508e-38 ;  /* 0x0080000010108820 */ /* 0x001fe20000400000 */
[----:B------:R-:W-:Y:S06]  /*23f0*/  BRA `(.L_x_9138) ;  /* 0x0000000800787947 */ /* 0x000fec0003800000 */
.L_x_9133:
        /* <DEDUP_REMOVED lines=12> */
.L_x_9147:
[----:B------:R-:W2:Y:S01]  /*24c0*/  LDG.E.64 R4, desc[UR36][R4.64] ;  /* 0x0000002404047981 */ /* 0x000ea2000c1e1b00 */
[----:B------:R-:W-:Y:S01]  /*24d0*/  UMOV UR4, 0xf0000000 ;  /* 0xf000000000047882 */ /* 0x000fe20000000000 */
[----:B------:R-:W-:Y:S01]  /*24e0*/  UMOV UR5, 0x380fffff ;  /* 0x380fffff00057882 */ /* 0x000fe20000000000 */
[----:B--2---:R-:W0:Y:S01]  /*24f0*/  F2F.F32.F64 R16, R4 ;  /* 0x0000000400107310 */ /* 0x004e220000301000 */
[----:B------:R-:W-:-:S14]  /*2500*/  DSETP.GEU.AND P0, PT, |R4|, UR4, PT ;  /* 0x0000000404007e2a */ /* 0x000fdc000bf0e200 */
[----:B0-----:R-:W-:Y:S01]  /*2510*/  @!P0 FMUL R16, R16, 1.175494350822287508e-38 ;  /* 0x0080000010108820 */ /* 0x001fe20000400000 */
[----:B------:R-:W-:Y:S06]  /*2520*/  BRA `(.L_x_9138) ;  /* 0x00000008002c7947 */ /* 0x000fec0003800000 */
.L_x_9146:
        /* <DEDUP_REMOVED lines=25> */
.L_x_9149:
        /* <DEDUP_REMOVED lines=13> */
.L_x_9148:
[----:B------:R-:W2:Y:S02]  /*2790*/  LDG.E.U16 R4, desc[UR36][R4.64] ;  /* 0x0000002404047981 */ /* 0x000ea4000c1e1500 */
[----:B--2---:R-:W-:Y:S01]  /*27a0*/  IMAD.U32 R16, R4, 0x10000, RZ ;  /* 0x0001000004107824 */ /* 0x004fe200078e00ff */
[----:B------:R-:W-:Y:S06]  /*27b0*/  BRA `(.L_x_9138) ;  /* 0x0000000400887947 */ /* 0x000fec0003800000 */
.L_x_9145:
        /* <DEDUP_REMOVED lines=11> */
.L_x_9152:
        /* <DEDUP_REMOVED lines=20> */
.L_x_9154:
[----:B------:R-:W-:Y:S05]  /*29b0*/  BSYNC.RECONVERGENT B0 ;  /* 0x0000000000007941 */ /* 0x000fea0003800200 */
.L_x_9153:
[----:B------:R-:W-:Y:S01]  /*29c0*/  IMAD.SHL.U32 R0, R0, 0x100000, RZ ;  /* 0x0010000000007824 */ /* 0x000fe200078e00ff */
[----:B------:R-:W-:-:S04]  /*29d0*/  LEA R3, R3, 0x3b800000, 0x17 ;  /* 0x3b80000003037811 */ /* 0x000fc800078eb8ff */
[----:B------:R-:W-:Y:S01]  /*29e0*/  LOP3.LUT R16, R3, R0, R7, 0xfe, !PT ;  /* 0x0000000003107212 */ /* 0x000fe200078efe07 */
[----:B------:R-:W-:Y:S06]  /*29f0*/  BRA `(.L_x_9138) ;  /* 0x0000000000f87947 */ /* 0x000fec0003800000 */
.L_x_9151:
        /* <DEDUP_REMOVED lines=20> */
.L_x_9156:
[----:B------:R-:W-:Y:S05]  /*2b40*/  BSYNC.RECONVERGENT B0 ;  /* 0x0000000000007941 */ /* 0x000fea0003800200 */
.L_x_9155:
[----:B------:R-:W-:Y:S01]  /*2b50*/  IMAD.SHL.U32 R0, R0, 0x200000, RZ ;  /* 0x0020000000007824 */ /* 0x000fe200078e00ff */
[----:B------:R-:W-:-:S04]  /*2b60*/  LEA R3, R3, 0x37800000, 0x17 ;  /* 0x3780000003037811 */ /* 0x000fc800078eb8ff */
[----:B------:R-:W-:Y:S01]  /*2b70*/  LOP3.LUT R16, R3, R0, R7, 0xfe, !PT ;  /* 0x0000000003107212 */ /* 0x000fe200078efe07 */
[----:B------:R-:W-:Y:S06]  /*2b80*/  BRA `(.L_x_9138) ;  /* 0x0000000000947947 */ /* 0x000fec0003800000 */
.L_x_9150:
[----:B------:R-:W-:-:S09]  /*2b90*/  UISETP.NE.AND UP0, UPT, UR4, 0x1c, UPT ;  /* 0x0000001c0400788c */ /* 0x000fd2000bf05270 */
[----:B------:R-:W-:Y:S05]  /*2ba0*/  BRA.U !UP0, `(.L_x_9157) ;  /* 0x0000000108847547 */ /* 0x000fea000b800000 */
[----:B------:R-:W-:-:S09]  /*2bb0*/  UISETP.NE.AND UP0, UPT, UR4, 0x1d, UPT ;  /* 0x0000001d0400788c */ /* 0x000fd2000bf05270 */
[----:B------:R-:W-:Y:S05]  /*2bc0*/  BRA.U !UP0, `(.L_x_9158) ;  /* 0x0000000108707547 */ /* 0x000fea000b800000 */
[----:B------:R-:W-:-:S09]  /*2bd0*/  UISETP.NE.AND UP0, UPT, UR4, 0x2c, UPT ;  /* 0x0000002c0400788c */ /* 0x000fd2000bf05270 */
[----:B------:R-:W-:Y:S05]  /*2be0*/  BRA.U !UP0, `(.L_x_9159) ;  /* 0x0000000108487547 */ /* 0x000fea000b800000 */
.L_x_9137:
        /* <DEDUP_REMOVED lines=16> */
.L_x_9160:
[----:B------:R-:W-:Y:S01]  /*2cf0*/  IMAD.MOV.U32 R16, RZ, RZ, RZ ;  /* 0x000000ffff107224 */ /* 0x000fe200078e00ff */
[----:B------:R-:W-:Y:S06]  /*2d00*/  BRA `(.L_x_9138) ;  /* 0x0000000000347947 */ /* 0x000fec0003800000 */
.L_x_9159:
        /* <DEDUP_REMOVED lines=8> */
.L_x_9158:
[----:B------:R-:W2:Y:S02]  /*2d90*/  LDG.E.64 R16, desc[UR36][R4.64] ;  /* 0x0000002404107981 */ /* 0x000ea4000c1e1b00 */
[----:B--2---:R0:W2:Y:S01]  /*2da0*/  I2F.U64 R16, R16 ;  /* 0x0000001000107312 */ /* 0x0040a20000301000 */
[----:B------:R-:W-:Y:S05]  /*2db0*/  BRA `(.L_x_9138) ;  /* 0x0000000000087947 */ /* 0x000fea0003800000 */
.L_x_9157:
[----:B------:R-:W2:Y:S02]  /*2dc0*/  LDG.E R4, desc[UR36][R4.64] ;  /* 0x0000002404047981 */ /* 0x000ea4000c1e1900 */
[----:B--2---:R-:W-:-:S07]  /*2dd0*/  I2FP.F32.U32 R16, R4 ;  /* 0x0000000400107245 */ /* 0x004fce0000201000 */
.L_x_9138:
[----:B------:R-:W-:Y:S05]  /*2de0*/  BSYNC.RECONVERGENT B6 ;  /* 0x0000000000067941 */ /* 0x000fea0003800200 */
.L_x_9132:
[----:B------:R-:W-:-:S07]  /*2df0*/  VIADD R27, R30, 0x80 ;  /* 0x000000801e1b7836 */ /* 0x000fce0000000000 */
.L_x_9068:
[----:B------:R-:W-:Y:S05]  /*2e00*/  BSYNC.RECONVERGENT B7 ;  /* 0x0000000000077941 */ /* 0x000fea0003800200 */
.L_x_9067:
[----:B------:R-:W-:Y:S01]  /*2e10*/  ISETP.GE.AND P0, PT, R27, R26, PT ;  /* 0x0000001a1b00720c */ /* 0x000fe20003f06270 */
[----:B------:R-:W-:Y:S01]  /*2e20*/  BSSY.RECONVERGENT B7, `(.L_x_9161) ;  /* 0x00002d4000077945 */ /* 0x000fe20003800200 */
[----:B0-----:R-:W-:Y:S01]  /*2e30*/  IMAD.MOV.U32 R17, RZ, RZ, RZ ;  /* 0x000000ffff117224 */ /* 0x001fe200078e00ff */
[----:B------:R-:W-:Y:S01]  /*2e40*/  PRMT R18, RZ, 0x7610, R18 ;  /* 0x00007610ff127816 */ /* 0x000fe20000000012 */
[----:B------:R-:W-:-:S09]  /*2e50*/  IMAD.MOV.U32 R19, RZ, RZ, RZ ;  /* 0x000000ffff137224 */ /* 0x000fd200078e00ff */
[----:B------:R-:W-:Y:S05]  /*2e60*/  @P0 BRA `(.L_x_9162) ;  /* 0x0000002c003c0947 */ /* 0x000fea0003800000 */
[----:B----4-:R-:W0:Y:S01]  /*2e70*/  LDC.64 R4, c[0x0][0x390] ;  /* 0x0000e400ff047b82 */ /* 0x010e220000000a00 */
[----:B------:R-:W4:Y:S01]  /*2e80*/  LDCU UR5, c[0x0][0x3b0] ;  /* 0x00007600ff0577ac */ /* 0x000f220008000800 */
[----:B------:R-:W-:Y:S01]  /*2e90*/  IMAD R19, R2, 0x200, R27 ;  /* 0x0000020002137824 */ /* 0x000fe200078e021b */
        /* <DEDUP_REMOVED lines=15> */
[----:B----4-:R-:W0:Y:S02]  /*2f90*/  I2F.S16 R0, R4 ;  /* 0x0000000400007306 */ /* 0x010e240000101400 */
[----:B0-----:R-:W-:-:S04]  /*2fa0*/  F2FP.BF16.F32.PACK_AB R0, RZ, R0 ;  /* 0x00000000ff00723e */ /* 0x001fc800000010ff */
[----:B------:R-:W-:Y:S01]  /*2fb0*/  PRMT R18, R0, 0x7610, R18 ;  /* 0x0000761000127816 */ /* 0x000fe20000000012 */
[----:B------:R-:W-:Y:S06]  /*2fc0*/  BRA `(.L_x_9168) ;  /* 0x0000000c00d87947 */ /* 0x000fec0003800000 */
.L_x_9166:
[----:B------:R-:W4:Y:S02]  /*2fd0*/  LDG.E.U8 R4, desc[UR36][R4.64] ;  /* 0x0000002404047981 */ /* 0x000f24000c1e1100 */
[----:B----4-:R-:W-:-:S04]  /*2fe0*/  I2FP.F32.U32 R0, R4 ;  /* 0x0000000400007245 */ /* 0x010fc80000201000 */
[----:B------:R-:W-:-:S04]  /*2ff0*/  F2FP.BF16.F32.PACK_AB R0, RZ, R0 ;  /* 0x00000000ff00723e */ /* 0x000fc800000010ff */
[----:B------:R-:W-:Y:S01]  /*3000*/  PRMT R18, R0, 0x7610, R18 ;  /* 0x0000761000127816 */ /* 0x000fe20000000012 */
[----:B------:R-:W-:Y:S06]  /*3010*/  BRA `(.L_x_9168) ;  /* 0x0000000c00c47947 */ /* 0x000fec0003800000 */
.L_x_9165:
[----:B------:R-:W-:-:S09]  /*3020*/  UISETP.NE.AND UP0, UPT, UR4, 0x2, UPT ;  /* 0x000000020400788c */ /* 0x000fd2000bf05270 */
[----:B------:R-:W-:Y:S05]  /*3030*/  BRA.U !UP0, `(.L_x_9169) ;  /* 0x0000000108387547 */ /* 0x000fea000b800000 */
[----:B------:R-:W-:-:S09]  /*3040*/  UISETP.NE.AND UP0, UPT, UR4, 0x3, UPT ;  /* 0x000000030400788c */ /* 0x000fd2000bf05270 */
[----:B------:R-:W-:Y:S05]  /*3050*/  BRA.U !UP0, `(.L_x_9170) ;  /* 0x00000001081c7547 */ /* 0x000fea000b800000 */
[----:B------:R-:W-:-:S09]  /*3060*/  UISETP.NE.AND UP0, UPT, UR4, 0x4, UPT ;  /* 0x000000040400788c */ /* 0x000fd2000bf05270 */
[----:B------:R-:W-:Y:S05]  /*3070*/  BRA.U UP0, `(.L_x_9167) ;  /* 0x0000000d00407547 */ /* 0x000fea000b800000 */
[----:B------:R-:W4:Y:S02]  /*3080*/  LDG.E.64 R4, desc[UR36][R4.64] ;  /* 0x0000002404047981 */ /* 0x000f24000c1e1b00 */
[----:B----4-:R-:W0:Y:S02]  /*3090*/  I2F.S64 R0, R4 ;  /* 0x0000000400007312 */ /* 0x010e240000301400 */
[----:B0-----:R-:W-:-:S04]  /*30a0*/  F2FP.BF16.F32.PACK_AB R0, RZ, R0 ;  /* 0x00000000ff00723e */ /* 0x001fc800000010ff */
[----:B------:R-:W-:Y:S01]  /*30b0*/  PRMT R18, R0, 0x7610, R18 ;  /* 0x0000761000127816 */ /* 0x000fe20000000012 */
[----:B------:R-:W-:Y:S06]  /*30c0*/  BRA `(.L_x_9168) ;  /* 0x0000000c00987947 */ /* 0x000fec0003800000 */
.L_x_9170:
[----:B------:R-:W4:Y:S02]  /*30d0*/  LDG.E R4, desc[UR36][R4.64] ;  /* 0x0000002404047981 */ /* 0x000f24000c1e1900 */
[----:B----4-:R-:W-:-:S04]  /*30e0*/  I2FP.F32.S32 R0, R4 ;  /* 0x0000000400007245 */ /* 0x010fc80000201400 */
[----:B------:R-:W-:-:S04]  /*30f0*/  F2FP.BF16.F32.PACK_AB R0, RZ, R0 ;  /* 0x00000000ff00723e */ /* 0x000fc800000010ff */
[----:B------:R-:W-:Y:S01]  /*3100*/  PRMT R18, R0, 0x7610, R18 ;  /* 0x0000761000127816 */ /* 0x000fe20000000012 */
[----:B------:R-:W-:Y:S06]  /*3110*/  BRA `(.L_x_9168) ;  /* 0x0000000c00847947 */ /* 0x000fec0003800000 */
.L_x_9169:
[----:B------:R-:W4:Y:S02]  /*3120*/  LDG.E.U16 R4, desc[UR36][R4.64] ;  /* 0x0000002404047981 */ /* 0x000f24000c1e1500 */
[----:B----4-:R-:W0:Y:S02]  /*3130*/  I2F.S16 R0, R4 ;  /* 0x0000000400007306 */ /* 0x010e240000101400 */
[----:B0-----:R-:W-:-:S04]  /*3140*/  F2FP.BF16.F32.PACK_AB R0, RZ, R0 ;  /* 0x00000000ff00723e */ /* 0x001fc800000010ff */
[----:B------:R-:W-:Y:S01]  /*3150*/  PRMT R18, R0, 0x7610, R18 ;  /* 0x0000761000127816 */ /* 0x000fe20000000012 */
[----:B------:R-:W-:Y:S06]  /*3160*/  BRA `(.L_x_9168) ;  /* 0x0000000c00707947 */ /* 0x000fec0003800000 */
.L_x_9164:
[----:B------:R-:W-:-:S09]  /*3170*/  UISETP.GT.AND UP0, UPT, UR4, 0x6, UPT ;  /* 0x000000060400788c */ /* 0x000fd2000bf04270 */
[----:B------:R-:W-:Y:S05]  /*3180*/  BRA.U UP0, `(.L_x_9171) ;  /* 0x0000000100307547 */ /* 0x000fea000b800000 */
[----:B------:R-:W-:-:S09]  /*3190*/  UISETP.NE.AND UP0, UPT, UR4, 0x5, UPT ;  /* 0x000000050400788c */ /* 0x000fd2000bf05270 */
[----:B------:R-:W-:Y:S05]  /*31a0*/  BRA.U !UP0, `(.L_x_9172) ;  /* 0x0000000108147547 */ /* 0x000fea000b800000 */
[----:B------:R-:W-:-:S09]  /*31b0*/  UISETP.NE.AND UP0, UPT, UR4, 0x6, UPT ;  /* 0x000000060400788c */ /* 0x000fd2000bf05270 */
[----:B------:R-:W-:Y:S05]  /*31c0*/  BRA.U UP0, `(.L_x_9167) ;  /* 0x0000000900ec7547 */ /* 0x000fea000b800000 */
[----:B------:R-:W4:Y:S02]  /*31d0*/  LDG.E R4, desc[UR36][R4.64] ;  /* 0x0000002404047981 */ /* 0x000f24000c1e1900 */
[----:B----4-:R-:W-:Y:S01]  /*31e0*/  F2FP.BF16.F32.PACK_AB R18, RZ, R4 ;  /* 0x00000004ff12723e */ /* 0x010fe200000010ff */
[----:B------:R-:W-:Y:S06]  /*31f0*/  BRA `(.L_x_9168) ;  /* 0x0000000c004c7947 */ /* 0x000fec0003800000 */
.L_x_9172:
[----:B------:R-:W4:Y:S02]  /*3200*/  LDG.E.U16 R0, desc[UR36][R4.64] ;  /* 0x0000002404007981 */ /* 0x000f24000c1e1500 */
[----:B----4-:R-:W-:-:S05]  /*3210*/  HADD2.F32 R0, -RZ, R0.H0_H0 ;  /* 0x20000000ff007230 */ /* 0x010fca0000004100 */
[----:B------:R-:W-:-:S04]  /*3220*/  F2FP.BF16.F32.PACK_AB R0, RZ, R0 ;  /* 0x00000000ff00723e */ /* 0x000fc800000010ff */
[----:B------:R-:W-:Y:S01]  /*3230*/  PRMT R18, R0, 0x7610, R18 ;  /* 0x0000761000127816 */ /* 0x000fe20000000012 */
[----:B------:R-:W-:Y:S06]  /*3240*/  BRA `(.L_x_9168) ;  /* 0x0000000c00387947 */ /* 0x000fec0003800000 */
.L_x_9171:
[----:B------:R-:W-:-:S09]  /*3250*/  UISETP.NE.AND UP0, UPT, UR4, 0x7, UPT ;  /* 0x000000070400788c */ /* 0x000fd2000bf05270 */
[----:B------:R-:W-:Y:S05]  /*3260*/  BRA.U !UP0, `(.L_x_9173) ;  /* 0x0000000108307547 */ /* 0x000fea000b800000 */
[----:B------:R-:W-:-:S09]  /*3270*/  UISETP.NE.AND UP0, UPT, UR4, 0x8, UPT ;  /* 0x000000080400788c */ /* 0x000fd2000bf05270 */
[----:B------:R-:W-:Y:S05]  /*3280*/  BRA.U !UP0, `(.L_x_9174) ;  /* 0x0000000108147547 */ /* 0x000fea000b800000 */
[----:B------:R-:W-:-:S09]  /*3290*/  UISETP.NE.AND UP0, UPT, UR4, 0x9, UPT ;  /* 0x000000090400788c */ /* 0x000fd2000bf05270 */
[----:B------:R-:W-:Y:S05]  /*32a0*/  BRA.U UP0, `(.L_x_9167) ;  /* 0x0000000900b47547 */ /* 0x000fea000b800000 */
[----:B------:R-:W4:Y:S02]  /*32b0*/  LDG.E R4, desc[UR36][R4.64] ;  /* 0x0000002404047981 */ /* 0x000f24000c1e1900 */
[----:B----4-:R-:W-:Y:S01]  /*32c0*/  F2FP.BF16.F32.PACK_AB R18, RZ, R4 ;  /* 0x00000004ff12723e */ /* 0x010fe200000010ff */
[----:B------:R-:W-:Y:S06]  /*32d0*/  BRA `(.L_x_9168) ;  /* 0x0000000c00147947 */ /* 0x000fec0003800000 */
.L_x_9174:
[----:B------:R-:W4:Y:S02]  /*32e0*/  LDG.E.U16 R4, desc[UR36][R4.64] ;  /* 0x0000002404047981 */ /* 0x000f24000c1e1500 */
[----:B----4-:R-:W-:-:S05]  /*32f0*/  HADD2.F32 R0, -RZ, R4.H0_H0 ;  /* 0x20000004ff007230 */ /* 0x010fca0000004100 */
[----:B------:R-:W-:-:S04]  /*3300*/  F2FP.BF16.F32.PACK_AB R0, RZ, R0 ;  /* 0x00000000ff00723e */ /* 0x000fc800000010ff */
[----:B------:R-:W-:Y:S01]  /*3310*/  PRMT R18, R0, 0x7610, R18 ;  /* 0x0000761000127816 */ /* 0x000fe20000000012 */
[----:B------:R-:W-:Y:S06]  /*3320*/  BRA `(.L_x_9168) ;  /* 0x0000000c00007947 */ /* 0x000fec0003800000 */
.L_x_9173:
[----:B------:R-:W4:Y:S01]  /*3330*/  LDG.E.64 R4, desc[UR36][R4.64] ;  /* 0x0000002404047981 */ /* 0x000f22000c1e1b00 */
[----:B------:R-:W-:Y:S01]  /*3340*/  UMOV UR4, 0xf0000000 ;  /* 0xf000000000047882 */ /* 0x000fe20000000000 */
[----:B------:R-:W-:Y:S01]  /*3350*/  UMOV UR5, 0x380fffff ;  /* 0x380fffff00057882 */ /* 0x000fe20000000000 */
[----:B----4-:R-:W0:Y:S01]  /*3360*/  F2F.F32.F64 R0, R4 ;  /* 0x0000000400007310 */ /* 0x010e220000301000 */
[----:B------:R-:W-:-:S14]  /*3370*/  DSETP.GEU.AND P0, PT, |R4|, UR4, PT ;  /* 0x0000000404007e2a */ /* 0x000fdc000bf0e200 */
[----:B0-----:R-:W-:-:S05]  /*3380*/  @!P0 FMUL R0, R0, 1.175494350822287508e-38 ;  /* 0x0080000000008820 */ /* 0x001fca0000400000 */
[----:B------:R-:W-:-:S04]  /*3390*/  F2FP.BF16.F32.PACK_AB R0, RZ, R0 ;  /* 0x00000000ff00723e */ /* 0x000fc800000010ff */
[----:B------:R-:W-:Y:S01]  /*33a0*/  PRMT R18, R0, 0x7610, R18 ;  /* 0x0000761000127816 */ /* 0x000fe20000000012 */
[----:B------:R-:W-:Y:S06]  /*33b0*/  BRA `(.L_x_9168) ;  /* 0x0000000800dc7947 */ /* 0x000fec0003800000 */
.L_x_9163:
        /* <DEDUP_REMOVED lines=10> */
[----:B------:R-:W-:-:S04]  /*3460*/  FSEL R0, RZ, 1, !P0 ;  /* 0x3f800000ff007808 */ /* 0x000fc80004000000 */
[----:B------:R-:W-:-:S04]  /*3470*/  F2FP.BF16.F32.PACK_AB R0, RZ, R0 ;  /* 0x00000000ff00723e */ /* 0x000fc800000010ff */
[----:B------:R-:W-:Y:S01]  /*3480*/  PRMT R18, R0, 0x7610, R18 ;  /* 0x0000761000127816 */ /* 0x000fe20000000012 */
[----:B------:R-:W-:Y:S06]  /*3490*/  BRA `(.L_x_9168) ;  /* 0x0000000800a47947 */ /* 0x000fec0003800000 */
.L_x_9177:
        /* <DEDUP_REMOVED lines=9> */
.L_x_9176:
        /* <DEDUP_REMOVED lines=27> */
.L_x_9179:
        /* <DEDUP_REMOVED lines=15> */
.L_x_9178:
[----:B------:R0:W5:Y:S01]  /*37d0*/  LDG.E.U16 R18, desc[UR36][R4.64] ;  /* 0x0000002404127981 */ /* 0x000162000c1e1500 */
[----:B------:R-:W-:Y:S05]  /*37e0*/  BRA `(.L_x_9168) ;  /* 0x0000000400d07947 */ /* 0x000fea0003800000 */
.L_x_9175:
        /* <DEDUP_REMOVED lines=9> */
[----:B----4-:R-:W-:-:S04]  /*3880*/  I2FP.F32.U32 R0, R0 ;  /* 0x0000000000007245 */ /* 0x010fc80000201000 */
[----:B------:R-:W-:-:S04]  /*3890*/  F2FP.BF16.F32.PACK_AB R0, RZ, R0 ;  /* 0x00000000ff00723e */ /* 0x000fc800000010ff */
[----:B------:R-:W-:Y:S01]  /*38a0*/  PRMT R18, R0, 0x7610, R18 ;  /* 0x0000761000127816 */ /* 0x000fe20000000012 */
[----:B------:R-:W-:Y:S06]  /*38b0*/  BRA `(.L_x_9168) ;  /* 0x00000004009c7947 */ /* 0x000fec0003800000 */
.L_x_9182:
[----:B------:R-:W4:Y:S01]  /*38c0*/  LDG.E.U8 R4, desc[UR36][R4.64] ;  /* 0x0000002404047981 */ /* 0x000f22000c1e1100 */
[----:B------:R-:W-:Y:S01]  /*38d0*/  BSSY.RECONVERGENT B0, `(.L_x_9183) ;  /* 0x0000018000007945 */ /* 0x000fe20003800200 */
        /* <DEDUP_REMOVED lines=19> */
.L_x_9186:
[----:B------:R-:W-:Y:S05]  /*3a10*/  BSYNC.RECONVERGENT B1 ;  /* 0x0000000000017941 */ /* 0x000fea0003800200 */
.L_x_9185:
[----:B------:R-:W-:Y:S01]  /*3a20*/  IMAD.SHL.U32 R0, R0, 0x100000, RZ ;  /* 0x0010000000007824 */ /* 0x000fe200078e00ff */
[----:B------:R-:W-:-:S04]  /*3a30*/  LEA R3, R3, 0x3b800000, 0x17 ;  /* 0x3b80000003037811 */ /* 0x000fc800078eb8ff */
[----:B------:R-:W-:-:S07]  /*3a40*/  LOP3.LUT R0, R3, R0, R7, 0xfe, !PT ;  /* 0x0000000003007212 */ /* 0x000fce00078efe07 */
.L_x_9184:
[----:B------:R-:W-:Y:S05]  /*3a50*/  BSYNC.RECONVERGENT B0 ;  /* 0x0000000000007941 */ /* 0x000fea0003800200 */
.L_x_9183:
[----:B------:R-:W-:-:S04]  /*3a60*/  F2FP.BF16.F32.PACK_AB R0, RZ, R0 ;  /* 0x00000000ff00723e */ /* 0x000fc800000010ff */
[----:B------:R-:W-:Y:S01]  /*3a70*/  PRMT R18, R0, 0x7610, R18 ;  /* 0x0000761000127816 */ /* 0x000fe20000000012 */
[----:B------:R-:W-:Y:S06]  /*3a80*/  BRA `(.L_x_9168) ;  /* 0x0000000400287947 */ /* 0x000fec0003800000 */
.L_x_9181:
        /* <DEDUP_REMOVED lines=21> */
.L_x_9190:
[----:B------:R-:W-:Y:S05]  /*3be0*/  BSYNC.RECONVERGENT B1 ;  /* 0x0000000000017941 */ /* 0x000fea0003800200 */
.L_x_9189:
[----:B------:R-:W-:Y:S01]  /*3bf0*/  IMAD.SHL.U32 R0, R0, 0x200000, RZ ;  /* 0x0020000000007824 */ /* 0x000fe200078e00ff */
[----:B------:R-:W-:-:S04]  /*3c00*/  LEA R3, R3, 0x37800000, 0x17 ;  /* 0x3780000003037811 */ /* 0x000fc800078eb8ff */
[----:B------:R-:W-:-:S07]  /*3c10*/  LOP3.LUT R0, R3, R0, R7, 0xfe, !PT ;  /* 0x0000000003007212 */ /* 0x000fce00078efe07 */
.L_x_9188:
[----:B------:R-:W-:Y:S05]  /*3c20*/  BSYNC.RECONVERGENT B0 ;  /* 0x0000000000007941 */ /* 0x000fea0003800200 */
.L_x_9187:
[----:B------:R-:W-:-:S04]  /*3c30*/  F2FP.BF16.F32.PACK_AB R0, RZ, R0 ;  /* 0x00000000ff00723e */ /* 0x000fc800000010ff */
[----:B------:R-:W-:Y:S01]  /*3c40*/  PRMT R18, R0, 0x7610, R18 ;  /* 0x0000761000127816 */ /* 0x000fe20000000012 */
[----:B------:R-:W-:Y:S06]  /*3c50*/  BRA `(.L_x_9168) ;  /* 0x0000000000b47947 */ /* 0x000fec0003800000 */
.L_x_9180:
[----:B------:R-:W-:-:S09]  /*3c60*/  UISETP.NE.AND UP0, UPT, UR4, 0x1c, UPT ;  /* 0x0000001c0400788c */ /* 0x000fd2000bf05270 */
[----:B------:R-:W-:Y:S05]  /*3c70*/  BRA.U !UP0, `(.L_x_9191) ;  /* 0x00000001089c7547 */ /* 0x000fea000b800000 */
[----:B------:R-:W-:-:S09]  /*3c80*/  UISETP.NE.AND UP0, UPT, UR4, 0x1d, UPT ;  /* 0x0000001d0400788c */ /* 0x000fd2000bf05270 */
[----:B------:R-:W-:Y:S05]  /*3c90*/  BRA.U !UP0, `(.L_x_9192) ;  /* 0x0000000108807547 */ /* 0x000fea000b800000 */
[----:B------:R-:W-:-:S09]  /*3ca0*/  UISETP.NE.AND UP0, UPT, UR4, 0x2c, UPT ;  /* 0x0000002c0400788c */ /* 0x000fd2000bf05270 */
[----:B------:R-:W-:Y:S05]  /*3cb0*/  BRA.U UP0, `(.L_x_9167) ;  /* 0x0000000100307547 */ /* 0x000fea000b800000 */
[----:B------:R-:W4:Y:S01]  /*3cc0*/  LDG.E.U8 R4, desc[UR36][R4.64] ;  /* 0x0000002404047981 */ /* 0x000f22000c1e1100 */
[----:B------:R-:W-:Y:S01]  /*3cd0*/  BSSY.RECONVERGENT B0, `(.L_x_9193) ;  /* 0x0000007000007945 */ /* 0x000fe20003800200 */
[----:B------:R-:W-:Y:S01]  /*3ce0*/  IMAD.MOV.U32 R0, RZ, RZ, 0x400000 ;  /* 0x00400000ff007424 */ /* 0x000fe200078e00ff */
[----:B----4-:R-:W-:-:S13]  /*3cf0*/  ISETP.NE.AND P0, PT, R4, RZ, PT ;  /* 0x000000ff0400720c */ /* 0x010fda0003f05270 */
[----:B------:R-:W-:Y:S05]  /*3d00*/  @!P0 BRA `(.L_x_9194) ;  /* 0x00000000000c8947 */ /* 0x000fea0003800000 */
[----:B------:R-:W-:-:S13]  /*3d10*/  ISETP.NE.AND P0, PT, R4, 0xff, PT ;  /* 0x000000ff0400780c */ /* 0x000fda0003f05270 */
[----:B------:R-:W-:Y:S02]  /*3d20*/  @!P0 IMAD.MOV.U32 R0, RZ, RZ, 0x7f800001 ;  /* 0x7f800001ff008424 */ /* 0x000fe400078e00ff */
[----:B------:R-:W-:-:S07]  /*3d30*/  @P0 IMAD.SHL.U32 R0, R4, 0x800000, RZ ;  /* 0x0080000004000824 */ /* 0x000fce00078e00ff */
.L_x_9194:
[----:B------:R-:W-:Y:S05]  /*3d40*/  BSYNC.RECONVERGENT B0 ;  /* 0x0000000000007941 */ /* 0x000fea0003800200 */
.L_x_9193:
[----:B------:R-:W-:-:S04]  /*3d50*/  F2FP.BF16.F32.PACK_AB R0, RZ, R0 ;  /* 0x00000000ff00723e */ /* 0x000fc800000010ff */
[----:B------:R-:W-:Y:S01]  /*3d60*/  PRMT R18, R0, 0x7610, R18 ;  /* 0x0000761000127816 */ /* 0x000fe20000000012 */
[----:B------:R-:W-:Y:S06]  /*3d70*/  BRA `(.L_x_9168) ;  /* 0x00000000006c7947 */ /* 0x000fec0003800000 */
.L_x_9167:
        /* <DEDUP_REMOVED lines=16> */
.L_x_9195:
[----:B------:R-:W-:Y:S01]  /*3e80*/  PRMT R18, RZ, 0x7610, R18 ;  /* 0x00007610ff127816 */ /* 0x000fe20000000012 */
[----:B------:R-:W-:Y:S06]  /*3e90*/  BRA `(.L_x_9168) ;  /* 0x0000000000247947 */ /* 0x000fec0003800000 */
.L_x_9192:
[----:B------:R-:W4:Y:S02]  /*3ea0*/  LDG.E.64 R4, desc[UR36][R4.64] ;  /* 0x0000002404047981 */ /* 0x000f24000c1e1b00 */
[----:B----4-:R-:W0:Y:S02]  /*3eb0*/  I2F.U64 R0, R4 ;  /* 0x0000000400007312 */ /* 0x010e240000301000 */
[----:B0-----:R-:W-:-:S04]  /*3ec0*/  F2FP.BF16.F32.PACK_AB R0, RZ, R0 ;  /* 0x00000000ff00723e */ /* 0x001fc800000010ff */
[----:B------:R-:W-:Y:S01]  /*3ed0*/  PRMT R18, R0, 0x7610, R18 ;  /* 0x0000761000127816 */ /* 0x000fe20000000012 */
[----:B------:R-:W-:Y:S06]  /*3ee0*/  BRA `(.L_x_9168) ;  /* 0x0000000000107947 */ /* 0x000fec0003800000 */
.L_x_9191:
[----:B------:R-:W4:Y:S02]  /*3ef0*/  LDG.E R4, desc[UR36][R4.64] ;  /* 0x0000002404047981 */ /* 0x000f24000c1e1900 */
[----:B----4-:R-:W-:-:S04]  /*3f00*/  I2FP.F32.U32 R0, R4 ;  /* 0x0000000400007245 */ /* 0x010fc80000201000 */
[----:B------:R-:W-:-:S04]  /*3f10*/  F2FP.BF16.F32.PACK_AB R0, RZ, R0 ;  /* 0x00000000ff00723e */ /* 0x000fc800000010ff */
[----:B------:R-:W-:-:S07]  /*3f20*/  PRMT R18, R0, 0x7610, R18 ;  /* 0x0000761000127816 */ /* 0x000fce0000000012 */
.L_x_9168:
[----:B0-----:R-:W0:Y:S01]  /*3f30*/  LDC.64 R4, c[0x0][0x398] ;  /* 0x0000e600ff047b82 */ /* 0x001e220000000a00 */
[----:B------:R-:W4:Y:S01]  /*3f40*/  LDCU UR5, c[0x0][0x3b4] ;  /* 0x00007680ff0577ac */ /* 0x000f220008000800 */
        /* <DEDUP_REMOVED lines=18> */
.L_x_9200:
[----:B------:R-:W4:Y:S02]  /*4070*/  LDG.E.U8 R4, desc[UR36][R4.64] ;  /* 0x0000002404047981 */ /* 0x000f24000c1e1100 */
[----:B----4-:R-:W-:Y:S01]  /*4080*/  I2FP.F32.U32 R17, R4 ;  /* 0x0000000400117245 */ /* 0x010fe20000201000 */
[----:B------:R-:W-:Y:S06]  /*4090*/  BRA `(.L_x_9202) ;  /* 0x0000000c00247947 */ /* 0x000fec0003800000 */
.L_x_9199:
        /* <DEDUP_REMOVED lines=9> */
.L_x_9204:
[----:B------:R-:W4:Y:S02]  /*4130*/  LDG.E R4, desc[UR36][R4.64] ;  /* 0x0000002404047981 */ /* 0x000f24000c1e1900 */
[----:B----4-:R-:W-:Y:S01]  /*4140*/  I2FP.F32.S32 R17, R4 ;  /* 0x0000000400117245 */ /* 0x010fe20000201400 */
[----:B------:R-:W-:Y:S06]  /*4150*/  BRA `(.L_x_9202) ;  /* 0x0000000800f47947 */ /* 0x000fec0003800000 */
.L_x_9203:
[----:B------:R-:W4:Y:S02]  /*4160*/  LDG.E.U16 R4, desc[UR36][R4.64] ;  /* 0x0000002404047981 */ /* 0x000f24000c1e1500 */
[----:B----4-:R0:W4:Y:S01]  /*4170*/  I2F.S16 R17, R4 ;  /* 0x0000000400117306 */ /* 0x0101220000101400 */
[----:B------:R-:W-:Y:S05]  /*4180*/  BRA `(.L_x_9202) ;  /* 0x0000000800e87947 */ /* 0x000fea0003800000 */
.L_x_9198:
        /* <DEDUP_REMOVED lines=8> */
.L_x_9206:
[----:B------:R-:W4:Y:S02]  /*4210*/  LDG.E.U16 R4, desc[UR36][R4.64] ;  /* 0x0000002404047981 */ /* 0x000f24000c1e1500 */
[----:B----4-:R-:W-:Y:S01]  /*4220*/  HADD2.F32 R17, -RZ, R4.H0_H0 ;  /* 0x20000004ff117230 */ /* 0x010fe20000004100 */
[----:B------:R-:W-:Y:S06]  /*4230*/  BRA `(.L_x_9202) ;  /* 0x0000000800bc7947 */ /* 0x000fec0003800000 */
.L_x_9205:
        /* <DEDUP_REMOVED lines=8> */
.L_x_9208:
[----:B------:R-:W4:Y:S02]  /*42c0*/  LDG.E.U16 R4, desc[UR36][R4.64] ;  /* 0x0000002404047981 */ /* 0x000f24000c1e1500 */
[----:B----4-:R-:W-:Y:S01]  /*42d0*/  HADD2.F32 R17, -RZ, R4.H0_H0 ;  /* 0x20000004ff117230 */ /* 0x010fe20000004100 */
[----:B------:R-:W-:Y:S06]  /*42e0*/  BRA `(.L_x_9202) ;  /* 0x0000000800907947 */ /* 0x000fec0003800000 */
.L_x_9207:
[----:B------:R-:W4:Y:S01]  /*42f0*/  LDG.E.64 R4, desc[UR36][R4.64] ;  /* 0x0000002404047981 */ /* 0x000f22000c1e1b00 */
[----:B------:R-:W-:Y:S01]  /*4300*/  UMOV UR4, 0xf0000000 ;  /* 0xf000000000047882 */ /* 0x000fe20000000000 */
[----:B------:R-:W-:Y:S01]  /*4310*/  UMOV UR5, 0x380fffff ;  /* 0x380fffff00057882 */ /* 0x000fe20000000000 */
[----:B----4-:R-:W0:Y:S01]  /*4320*/  F2F.F32.F64 R17, R4 ;  /* 0x0000000400117310 */ /* 0x010e220000301000 */
[----:B------:R-:W-:-:S14]  /*4330*/  DSETP.GEU.AND P0, PT, |R4|, UR4, PT ;  /* 0x0000000404007e2a */ /* 0x000fdc000bf0e200 */
[----:B0-----:R-:W-:Y:S01]  /*4340*/  @!P0 FMUL R17, R17, 1.175494350822287508e-38 ;  /* 0x0080000011118820 */ /* 0x001fe20000400000 */
[----:B------:R-:W-:Y:S06]  /*4350*/  BRA `(.L_x_9202) ;  /* 0x0000000800747947 */ /* 0x000fec0003800000 */
.L_x_9197:
        /* <DEDUP_REMOVED lines=12> */
.L_x_9211:
[----:B------:R-:W4:Y:S01]  /*4420*/  LDG.E.64 R4, desc[UR36][R4.64] ;  /* 0x0000002404047981 */ /* 0x000f22000c1e1b00 */
[----:B------:R-:W-:Y:S01]  /*4430*/  UMOV UR4, 0xf0000000 ;  /* 0xf000000000047882 */ /* 0x000fe20000000000 */
[----:B------:R-:W-:Y:S01]  /*4440*/  UMOV UR5, 0x380fffff ;  /* 0x380fffff00057882 */ /* 0x000fe20000000000 */
[----:B----4-:R-:W0:Y:S01]  /*4450*/  F2F.F32.F64 R17, R4 ;  /* 0x0000000400117310 */ /* 0x010e220000301000 */
[----:B------:R-:W-:-:S14]  /*4460*/  DSETP.GEU.AND P0, PT, |R4|, UR4, PT ;  /* 0x0000000404007e2a */ /* 0x000fdc000bf0e200 */
[----:B0-----:R-:W-:Y:S01]  /*4470*/  @!P0 FMUL R17, R17, 1.175494350822287508e-38 ;  /* 0x0080000011118820 */ /* 0x001fe20000400000 */
[----:B------:R-:W-:Y:S06]  /*4480*/  BRA `(.L_x_9202) ;  /* 0x0000000800287947 */ /* 0x000fec0003800000 */
.L_x_9210:
        /* <DEDUP_REMOVED lines=25> */
.L_x_9213:
        /* <DEDUP_REMOVED lines=12> */
.L_x_9212:
[----:B------:R-:W4:Y:S02]  /*46e0*/  LDG.E.U16 R4, desc[UR36][R4.64] ;  /* 0x0000002404047981 */ /* 0x000f24000c1e1500 */
[----:B----4-:R-:W-:Y:S01]  /*46f0*/  IMAD.U32 R17, R4, 0x10000, RZ ;  /* 0x0001000004117824 */ /* 0x010fe200078e00ff */
[----:B------:R-:W-:Y:S06]  /*4700*/  BRA `(.L_x_9202) ;  /* 0x0000000400887947 */ /* 0x000fec0003800000 */
.L_x_9209:
        /* <DEDUP_REMOVED lines=11> */
.L_x_9216:
        /* <DEDUP_REMOVED lines=20> */
.L_x_9218:
[----:B------:R-:W-:Y:S05]  /*4900*/  BSYNC.RECONVERGENT B0 ;  /* 0x0000000000007941 */ /* 0x000fea0003800200 */
.L_x_9217:
[----:B------:R-:W-:Y:S01]  /*4910*/  IMAD.SHL.U32 R0, R0, 0x100000, RZ ;  /* 0x0010000000007824 */ /* 0x000fe200078e00ff */
[----:B------:R-:W-:-:S04]  /*4920*/  LEA R3, R3, 0x3b800000, 0x17 ;  /* 0x3b80000003037811 */ /* 0x000fc800078eb8ff */
[----:B------:R-:W-:Y:S01]  /*4930*/  LOP3.LUT R17, R3, R0, R17, 0xfe, !PT ;  /* 0x0000000003117212 */ /* 0x000fe200078efe11 */
[----:B------:R-:W-:Y:S06]  /*4940*/  BRA `(.L_x_9202) ;  /* 0x0000000000f87947 */ /* 0x000fec0003800000 */
.L_x_9215:
        /* <DEDUP_REMOVED lines=20> */
.L_x_9220:
[----:B------:R-:W-:Y:S05]  /*4a90*/  BSYNC.RECONVERGENT B0 ;  /* 0x0000000000007941 */ /* 0x000fea0003800200 */
.L_x_9219:
[----:B------:R-:W-:Y:S01]  /*4aa0*/  IMAD.SHL.U32 R0, R0, 0x200000, RZ ;  /* 0x0020000000007824 */ /* 0x000fe200078e00ff */
[----:B------:R-:W-:-:S04]  /*4ab0*/  LEA R3, R3, 0x37800000, 0x17 ;  /* 0x3780000003037811 */ /* 0x000fc800078eb8ff */
[----:B------:R-:W-:Y:S01]  /*4ac0*/  LOP3.LUT R17, R3, R0, R17, 0xfe, !PT ;  /* 0x0000000003117212 */ /* 0x000fe200078efe11 */
[----:B------:R-:W-:Y:S06]  /*4ad0*/  BRA `(.L_x_9202) ;  /* 0x0000000000947947 */ /* 0x000fec0003800000 */
.L_x_9214:
        /* <DEDUP_REMOVED lines=14> */
.L_x_9201:
        /* <DEDUP_REMOVED lines=16> */
.L_x_9223:
[----:B------:R-:W-:Y:S01]  /*4cc0*/  IMAD.MOV.U32 R17, RZ, RZ, RZ ;  /* 0x000000ffff117224 */ /* 0x000fe200078e00ff */
[----:B------:R-:W-:Y:S06]  /*4cd0*/  BRA `(.L_x_9202) ;  /* 0x0000000000147947 */ /* 0x000fec0003800000 */
.L_x_9222:
[----:B------:R-:W4:Y:S02]  /*4ce0*/  LDG.E.64 R4, desc[UR36][R4.64] ;  /* 0x0000002404047981 */ /* 0x000f24000c1e1b00 */
[----:B----4-:R0:W4:Y:S01]  /*4cf0*/  I2F.U64 R17, R4 ;  /* 0x0000000400117312 */ /* 0x0101220000301000 */
[----:B------:R-:W-:Y:S05]  /*4d00*/  BRA `(.L_x_9202) ;  /* 0x0000000000087947 */ /* 0x000fea0003800000 */
.L_x_9221:
[----:B------:R-:W4:Y:S02]  /*4d10*/  LDG.E R4, desc[UR36][R4.64] ;  /* 0x0000002404047981 */ /* 0x000f24000c1e1900 */
[----:B----4-:R-:W-:-:S07]  /*4d20*/  I2FP.F32.U32 R17, R4 ;  /* 0x0000000400117245 */ /* 0x010fce0000201000 */
.L_x_9202:
[----:B------:R-:W-:Y:S05]  /*4d30*/  BSYNC.RECONVERGENT B6 ;  /* 0x0000000000067941 */ /* 0x000fea0003800200 */
.L_x_9196:
        /* <DEDUP_REMOVED lines=20> */
.L_x_9228:
[----:B------:R-:W2:Y:S02]  /*4e80*/  LDG.E.U8 R4, desc[UR36][R4.64] ;  /* 0x0000002404047981 */ /* 0x000ea4000c1e1100 */
[----:B--2---:R-:W-:Y:S01]  /*4e90*/  I2FP.F32.U32 R19, R4 ;  /* 0x0000000400137245 */ /* 0x004fe20000201000 */
[----:B------:R-:W-:Y:S06]  /*4ea0*/  BRA `(.L_x_9230) ;  /* 0x0000000c00247947 */ /* 0x000fec0003800000 */
.L_x_9227:
        /* <DEDUP_REMOVED lines=9> */
.L_x_9232:
[----:B------:R-:W2:Y:S02]  /*4f40*/  LDG.E R4, desc[UR36][R4.64] ;  /* 0x0000002404047981 */ /* 0x000ea4000c1e1900 */
[----:B--2---:R-:W-:Y:S01]  /*4f50*/  I2FP.F32.S32 R19, R4 ;  /* 0x0000000400137245 */ /* 0x004fe20000201400 */
[----:B------:R-:W-:Y:S06]  /*4f60*/  BRA `(.L_x_9230) ;  /* 0x0000000800f47947 */ /* 0x000fec0003800000 */
.L_x_9231:
[----:B------:R-:W2:Y:S02]  /*4f70*/  LDG.E.U16 R4, desc[UR36][R4.64] ;  /* 0x0000002404047981 */ /* 0x000ea4000c1e1500 */
[----:B--2---:R0:W1:Y:S01]  /*4f80*/  I2F.S16 R19, R4 ;  /* 0x0000000400137306 */ /* 0x0040620000101400 */
[----:B------:R-:W-:Y:S05]  /*4f90*/  BRA `(.L_x_9230) ;  /* 0x0000000800e87947 */ /* 0x000fea0003800000 */
.L_x_9226:
        /* <DEDUP_REMOVED lines=8> */
.L_x_9234:
[----:B------:R-:W2:Y:S02]  /*5020*/  LDG.E.U16 R4, desc[UR36][R4.64] ;  /* 0x0000002404047981 */ /* 0x000ea4000c1e1500 */
[----:B--2---:R-:W-:Y:S01]  /*5030*/  HADD2.F32 R19, -RZ, R4.H0_H0 ;  /* 0x20000004ff137230 */ /* 0x004fe20000004100 */
[----:B------:R-:W-:Y:S06]  /*5040*/  BRA `(.L_x_9230) ;  /* 0x0000000800bc7947 */ /* 0x000fec0003800000 */
.L_x_9233:
        /* <DEDUP_REMOVED lines=8> */
.L_x_9236:
[----:B------:R-:W2:Y:S02]  /*50d0*/  LDG.E.U16 R4, desc[UR36][R4.64] ;  /* 0x0000002404047981 */ /* 0x000ea4000c1e1500 */
[----:B--2---:R-:W-:Y:S01]  /*50e0*/  HADD2.F32 R19, -RZ, R4.H0_H0 ;  /* 0x20000004ff137230 */ /* 0x004fe20000004100 */
[----:B------:R-:W-:Y:S06]  /*50f0*/  BRA `(.L_x_9230) ;  /* 0x0000000800907947 */ /* 0x000fec0003800000 */
.L_x_9235:
[----:B------:R-:W2:Y:S01]  /*5100*/  LDG.E.64 R4, desc[UR36][R4.64] ;  /* 0x0000002404047981 */ /* 0x000ea2000c1e1b00 */
[----:B------:R-:W-:Y:S01]  /*5110*/  UMOV UR4, 0xf0000000 ;  /* 0xf000000000047882 */ /* 0x000fe20000000000 */
[----:B------:R-:W-:Y:S01]  /*5120*/  UMOV UR5, 0x380fffff ;  /* 0x380fffff00057882 */ /* 0x000fe20000000000 */
[----:B--2---:R-:W0:Y:S01]  /*5130*/  F2F.F32.F64 R19, R4 ;  /* 0x0000000400137310 */ /* 0x004e220000301000 */
[----:B------:R-:W-:-:S14]  /*5140*/  DSETP.GEU.AND P0, PT, |R4|, UR4, PT ;  /* 0x0000000404007e2a */ /* 0x000fdc000bf0e200 */
[----:B0-----:R-:W-:Y:S01]  /*5150*/  @!P0 FMUL R19, R19, 1.175494350822287508e-38 ;  /* 0x0080000013138820 */ /* 0x001fe20000400000 */
[----:B------:R-:W-:Y:S06]  /*5160*/  BRA `(.L_x_9230) ;  /* 0x0000000800747947 */ /* 0x000fec0003800000 */
.L_x_9225:
        /* <DEDUP_REMOVED lines=12> */
.L_x_9239:
[----:B------:R-:W2:Y:S01]  /*5230*/  LDG.E.64 R4, desc[UR36][R4.64] ;  /* 0x0000002404047981 */ /* 0x000ea2000c1e1b00 */
[----:B------:R-:W-:Y:S01]  /*5240*/  UMOV UR4, 0xf0000000 ;  /* 0xf000000000047882 */ /* 0x000fe20000000000 */
[----:B------:R-:W-:Y:S01]  /*5250*/  UMOV UR5, 0x380fffff ;  /* 0x380fffff00057882 */ /* 0x000fe20000000000 */
[----:B--2---:R-:W0:Y:S01]  /*5260*/  F2F.F32.F64 R19, R4 ;  /* 0x0000000400137310 */ /* 0x004e220000301000 */
[----:B------:R-:W-:-:S14]  /*5270*/  DSETP.GEU.AND P0, PT, |R4|, UR4, PT ;  /* 0x0000000404007e2a */ /* 0x000fdc000bf0e200 */
[----:B0-----:R-:W-:Y:S01]  /*5280*/  @!P0 FMUL R19, R19, 1.175494350822287508e-38 ;  /* 0x0080000013138820 */ /* 0x001fe20000400000 */
[----:B------:R-:W-:Y:S06]  /*5290*/  BRA `(.L_x_9230) ;  /* 0x0000000800287947 */ /* 0x000fec0003800000 */
.L_x_9238:
        /* <DEDUP_REMOVED lines=25> */
.L_x_9241:
        /* <DEDUP_REMOVED lines=12> */
.L_x_9240:
[----:B------:R-:W2:Y:S02]  /*54f0*/  LDG.E.U16 R4, desc[UR36][R4.64] ;  /* 0x0000002404047981 */ /* 0x000ea4000c1e1500 */
[----:B--2---:R-:W-:Y:S01]  /*5500*/  IMAD.U32 R19, R4, 0x10000, RZ ;  /* 0x0001000004137824 */ /* 0x004fe200078e00ff */
[----:B------:R-:W-:Y:S06]  /*5510*/  BRA `(.L_x_9230) ;  /* 0x0000000400887947 */ /* 0x000fec0003800000 */
.L_x_9237:
        /* <DEDUP_REMOVED lines=11> */
.L_x_9244:
        /* <DEDUP_REMOVED lines=20> */
.L_x_9246:
[----:B------:R-:W-:Y:S05]  /*5710*/  BSYNC.RECONVERGENT B0 ;  /* 0x0000000000007941 */ /* 0x000fea0003800200 */
.L_x_9245:
[----:B------:R-:W-:Y:S01]  /*5720*/  IMAD.SHL.U32 R0, R0, 0x100000, RZ ;  /* 0x0010000000007824 */ /* 0x000fe200078e00ff */
[----:B------:R-:W-:-:S04]  /*5730*/  LEA R3, R3, 0x3b800000, 0x17 ;  /* 0x3b80000003037811 */ /* 0x000fc800078eb8ff */
[----:B------:R-:W-:Y:S01]  /*5740*/  LOP3.LUT R19, R3, R0, R19, 0xfe, !PT ;  /* 0x0000000003137212 */ /* 0x000fe200078efe13 */
[----:B------:R-:W-:Y:S06]  /*5750*/  BRA `(.L_x_9230) ;  /* 0x0000000000f87947 */ /* 0x000fec0003800000 */
.L_x_9243:
        /* <DEDUP_REMOVED lines=20> */
.L_x_9248:
[----:B------:R-:W-:Y:S05]  /*58a0*/  BSYNC.RECONVERGENT B0 ;  /* 0x0000000000007941 */ /* 0x000fea0003800200 */
.L_x_9247:
[----:B------:R-:W-:Y:S01]  /*58b0*/  IMAD.SHL.U32 R0, R0, 0x200000, RZ ;  /* 0x0020000000007824 */ /* 0x000fe200078e00ff */
[----:B------:R-:W-:-:S04]  /*58c0*/  LEA R3, R3, 0x37800000, 0x17 ;  /* 0x3780000003037811 */ /* 0x000fc800078eb8ff */
[----:B------:R-:W-:Y:S01]  /*58d0*/  LOP3.LUT R19, R3, R0, R19, 0xfe, !PT ;  /* 0x0000000003137212 */ /* 0x000fe200078efe13 */
[----:B------:R-:W-:Y:S06]  /*58e0*/  BRA `(.L_x_9230) ;  /* 0x0000000000947947 */ /* 0x000fec0003800000 */
.L_x_9242:
        /* <DEDUP_REMOVED lines=14> */
.L_x_9229:
        /* <DEDUP_REMOVED lines=16> */
.L_x_9251:
[----:B------:R-:W-:Y:S01]  /*5ad0*/  IMAD.MOV.U32 R19, RZ, RZ, RZ ;  /* 0x000000ffff137224 */ /* 0x000fe200078e00ff */
[----:B------:R-:W-:Y:S06]  /*5ae0*/  BRA `(.L_x_9230) ;  /* 0x0000000000147947 */ /* 0x000fec0003800000 */
.L_x_9250:
[----:B------:R-:W2:Y:S02]  /*5af0*/  LDG.E.64 R4, desc[UR36][R4.64] ;  /* 0x0000002404047981 */ /* 0x000ea4000c1e1b00 */
[----:B--2---:R0:W1:Y:S01]  /*5b00*/  I2F.U64 R19, R4 ;  /* 0x0000000400137312 */ /* 0x0040620000301000 */
[----:B------:R-:W-:Y:S05]  /*5b10*/  BRA `(.L_x_9230) ;  /* 0x0000000000087947 */ /* 0x000fea0003800000 */
.L_x_9249:
[----:B------:R-:W2:Y:S02]  /*5b20*/  LDG.E R4, desc[UR36][R4.64] ;  /* 0x0000002404047981 */ /* 0x000ea4000c1e1900 */
[----:B--2---:R-:W-:-:S07]  /*5b30*/  I2FP.F32.U32 R19, R4 ;  /* 0x0000000400137245 */ /* 0x004fce0000201000 */
.L_x_9230:
[----:B------:R-:W-:Y:S05]  /*5b40*/  BSYNC.RECONVERGENT B6 ;  /* 0x0000000000067941 */ /* 0x000fea0003800200 */
.L_x_9224:
[----:B------:R-:W-:-:S07]  /*5b50*/  VIADD R27, R27, 0x80 ;  /* 0x000000801b1b7836 */ /* 0x000fce0000000000 */
.L_x_9162:
[----:B------:R-:W-:Y:S05]  /*5b60*/  BSYNC.RECONVERGENT B7 ;  /* 0x0000000000077941 */ /* 0x000fea0003800200 */
.L_x_9161:
[----:B------:R-:W-:Y:S01]  /*5b70*/  ISETP.GE.AND P0, PT, R27, R26, PT ;  /* 0x0000001a1b00720c */ /* 0x000fe20003f06270 */
[----:B------:R-:W-:Y:S01]  /*5b80*/  BSSY.RECONVERGENT B7, `(.L_x_9252) ;  /* 0x00002d7000077945 */ /* 0x000fe20003800200 */
[----:B------:R-:W-:Y:S01]  /*5b90*/  IMAD.MOV.U32 R22, RZ, RZ, RZ ;  /* 0x000000ffff167224 */ /* 0x000fe200078e00ff */
[----:B------:R-:W-:Y:S01]  /*5ba0*/  PRMT R23, RZ, 0x7610, R23 ;  /* 0x00007610ff177816 */ /* 0x000fe20000000017 */
[----:B------:R-:W-:-:S09]  /*5bb0*/  IMAD.MOV.U32 R24, RZ, RZ, RZ ;  /* 0x000000ffff187224 */ /* 0x000fd200078e00ff */
        /* <DEDUP_REMOVED lines=23> */
.L_x_9257:
[----:B------:R-:W2:Y:S02]  /*5d30*/  LDG.E.U8 R4, desc[UR36][R4.64] ;  /* 0x0000002404047981 */ /* 0x000ea4000c1e1100 */
[----:B--2---:R-:W-:-:S04]  /*5d40*/  I2FP.F32.U32 R0, R4 ;  /* 0x0000000400007245 */ /* 0x004fc80000201000 */
[----:B------:R-:W-:-:S04]  /*5d50*/  F2FP.BF16.F32.PACK_AB R0, RZ, R0 ;  /* 0x00000000ff00723e */ /* 0x000fc800000010ff */
[----:B------:R-:W-:Y:S01]  /*5d60*/  PRMT R23, R0, 0x7610, R23 ;  /* 0x0000761000177816 */ /* 0x000fe20000000017 */
[----:B------:R-:W-:Y:S06]  /*5d70*/  BRA `(.L_x_9259) ;  /* 0x0000000c00c47947 */ /* 0x000fec0003800000 */
.L_x_9256:
        /* <DEDUP_REMOVED lines=11> */
.L_x_9261:
[----:B------:R-:W2:Y:S02]  /*5e30*/  LDG.E R4, desc[UR36][R4.64] ;  /* 0x0000002404047981 */ /* 0x000ea4000c1e1900 */
[----:B--2---:R-:W-:-:S04]  /*5e40*/  I2FP.F32.S32 R0, R4 ;  /* 0x0000000400007245 */ /* 0x004fc80000201400 */
[----:B------:R-:W-:-:S04]  /*5e50*/  F2FP.BF16.F32.PACK_AB R0, RZ, R0 ;  /* 0x00000000ff00723e */ /* 0x000fc800000010ff */
[----:B------:R-:W-:Y:S01]  /*5e60*/  PRMT R23, R0, 0x7610, R23 ;  /* 0x0000761000177816 */ /* 0x000fe20000000017 */
[----:B------:R-:W-:Y:S06]  /*5e70*/  BRA `(.L_x_9259) ;  /* 0x0000000c00847947 */ /* 0x000fec0003800000 */
.L_x_9260:
[----:B------:R-:W2:Y:S02]  /*5e80*/  LDG.E.U16 R4, desc[UR36][R4.64] ;  /* 0x0000002404047981 */ /* 0x000ea4000c1e1500 */
[----:B--2---:R-:W0:Y:S02]  /*5e90*/  I2F.S16 R0, R4 ;  /* 0x0000000400007306 */ /* 0x004e240000101400 */
[----:B0-----:R-:W-:-:S04]  /*5ea0*/  F2FP.BF16.F32.PACK_AB R0, RZ, R0 ;  /* 0x00000000ff00723e */ /* 0x001fc800000010ff */
[----:B------:R-:W-:Y:S01]  /*5eb0*/  PRMT R23, R0, 0x7610, R23 ;  /* 0x0000761000177816 */ /* 0x000fe20000000017 */
[----:B------:R-:W-:Y:S06]  /*5ec0*/  BRA `(.L_x_9259) ;  /* 0x0000000c00707947 */ /* 0x000fec0003800000 */
.L_x_9255:
        /* <DEDUP_REMOVED lines=9> */
.L_x_9263:
[----:B------:R-:W2:Y:S02]  /*5f60*/  LDG.E.U16 R0, desc[UR36][R4.64] ;  /* 0x0000002404007981 */ /* 0x000ea4000c1e1500 */
[----:B--2---:R-:W-:-:S05]  /*5f70*/  HADD2.F32 R0, -RZ, R0.H0_H0 ;  /* 0x20000000ff007230 */ /* 0x004fca0000004100 */
[----:B------:R-:W-:-:S04]  /*5f80*/  F2FP.BF16.F32.PACK_AB R0, RZ, R0 ;  /* 0x00000000ff00723e */ /* 0x000fc800000010ff */
[----:B------:R-:W-:Y:S01]  /*5f90*/  PRMT R23, R0, 0x7610, R23 ;  /* 0x0000761000177816 */ /* 0x000fe20000000017 */
[----:B------:R-:W-:Y:S06]  /*5fa0*/  BRA `(.L_x_9259) ;  /* 0x0000000c00387947 */ /* 0x000fec0003800000 */
.L_x_9262:
        /* <DEDUP_REMOVED lines=9> */
.L_x_9265:
[----:B------:R-:W2:Y:S02]  /*6040*/  LDG.E.U16 R4, desc[UR36][R4.64] ;  /* 0x0000002404047981 */ /* 0x000ea4000c1e1500 */
[----:B--2---:R-:W-:-:S05]  /*6050*/  HADD2.F32 R0, -RZ, R4.H0_H0 ;  /* 0x20000004ff007230 */ /* 0x004fca0000004100 */
[----:B------:R-:W-:-:S04]  /*6060*/  F2FP.BF16.F32.PACK_AB R0, RZ, R0 ;  /* 0x00000000ff00723e */ /* 0x000fc800000010ff */
[----:B------:R-:W-:Y:S01]  /*6070*/  PRMT R23, R0, 0x7610, R23 ;  /* 0x0000761000177816 */ /* 0x000fe20000000017 */
[----:B------:R-:W-:Y:S06]  /*6080*/  BRA `(.L_x_9259) ;  /* 0x0000000c00007947 */ /* 0x000fec0003800000 */
.L_x_9264:
        /* <DEDUP_REMOVED lines=9> */
.L_x_9254:
        /* <DEDUP_REMOVED lines=14> */
.L_x_9268:
        /* <DEDUP_REMOVED lines=9> */
.L_x_9267:
        /* <DEDUP_REMOVED lines=27> */
.L_x_9270:
        /* <DEDUP_REMOVED lines=15> */
.L_x_9269:
[----:B------:R0:W5:Y:S01]  /*6530*/  LDG.E.U16 R23, desc[UR36][R4.64] ;  /* 0x0000002404177981 */ /* 0x000162000c1e1500 */
[----:B------:R-:W-:Y:S05]  /*6540*/  BRA `(.L_x_9259) ;  /* 0x0000000400d07947 */ /* 0x000fea0003800000 */
.L_x_9266:
        /* <DEDUP_REMOVED lines=13> */
.L_x_9273:
        /* <DEDUP_REMOVED lines=21> */
.L_x_9277:
[----:B------:R-:W-:Y:S05]  /*6770*/  BSYNC.RECONVERGENT B1 ;  /* 0x0000000000017941 */ /* 0x000fea0003800200 */
.L_x_9276:
[----:B------:R-:W-:Y:S01]  /*6780*/  IMAD.SHL.U32 R0, R0, 0x100000, RZ ;  /* 0x0010000000007824 */ /* 0x000fe200078e00ff */
[----:B------:R-:W-:-:S04]  /*6790*/  LEA R3, R3, 0x3b800000, 0x17 ;  /* 0x3b80000003037811 */ /* 0x000fc800078eb8ff */
[----:B------:R-:W-:-:S07]  /*67a0*/  LOP3.LUT R0, R3, R0, R7, 0xfe, !PT ;  /* 0x0000000003007212 */ /* 0x000fce00078efe07 */
.L_x_9275:
[----:B------:R-:W-:Y:S05]  /*67b0*/  BSYNC.RECONVERGENT B0 ;  /* 0x0000000000007941 */ /* 0x000fea0003800200 */
.L_x_9274:
[----:B------:R-:W-:-:S04]  /*67c0*/  F2FP.BF16.F32.PACK_AB R0, RZ, R0 ;  /* 0x00000000ff00723e */ /* 0x000fc800000010ff */
[----:B------:R-:W-:Y:S01]  /*67d0*/  PRMT R23, R0, 0x7610, R23 ;  /* 0x0000761000177816 */ /* 0x000fe20000000017 */
[----:B------:R-:W-:Y:S06]  /*67e0*/  BRA `(.L_x_9259) ;  /* 0x0000000400287947 */ /* 0x000fec0003800000 */
.L_x_9272:
        /* <DEDUP_REMOVED lines=21> */
.L_x_9281:
[----:B------:R-:W-:Y:S05]  /*6940*/  BSYNC.RECONVERGENT B1 ;  /* 0x0000000000017941 */ /* 0x000fea0003800200 */
.L_x_9280:
[----:B------:R-:W-:Y:S01]  /*6950*/  IMAD.SHL.U32 R0, R0, 0x200000, RZ ;  /* 0x0020000000007824 */ /* 0x000fe200078e00ff */
[----:B------:R-:W-:-:S04]  /*6960*/  LEA R3, R3, 0x37800000, 0x17 ;  /* 0x3780000003037811 */ /* 0x000fc800078eb8ff */
[----:B------:R-:W-:-:S07]  /*6970*/  LOP3.LUT R0, R3, R0, R7, 0xfe, !PT ;  /* 0x0000000003007212 */ /* 0x000fce00078efe07 */
.L_x_9279:
[----:B------:R-:W-:Y:S05]  /*6980*/  BSYNC.RECONVERGENT B0 ;  /* 0x0000000000007941 */ /* 0x000fea0003800200 */
.L_x_9278:
[----:B------:R-:W-:-:S04]  /*6990*/  F2FP.BF16.F32.PACK_AB R0, RZ, R0 ;  /* 0x00000000ff00723e */ /* 0x000fc800000010ff */
[----:B------:R-:W-:Y:S01]  /*69a0*/  PRMT R23, R0, 0x7610, R23 ;  /* 0x0000761000177816 */ /* 0x000fe20000000017 */
[----:B------:R-:W-:Y:S06]  /*69b0*/  BRA `(.L_x_9259) ;  /* 0x0000000000b47947 */ /* 0x000fec0003800000 */
.L_x_9271:
        /* <DEDUP_REMOVED lines=14> */
.L_x_9285:
[----:B------:R-:W-:Y:S05]  /*6aa0*/  BSYNC.RECONVERGENT B0 ;  /* 0x0000000000007941 */ /* 0x000fea0003800200 */
.L_x_9284:
[----:B------:R-:W-:-:S04]  /*6ab0*/  F2FP.BF16.F32.PACK_AB R0, RZ, R0 ;  /* 0x00000000ff00723e */ /* 0x000fc800000010ff */
[----:B------:R-:W-:Y:S01]  /*6ac0*/  PRMT R23, R0, 0x7610, R23 ;  /* 0x0000761000177816 */ /* 0x000fe20000000017 */
[----:B------:R-:W-:Y:S06]  /*6ad0*/  BRA `(.L_x_9259) ;  /* 0x00000000006c7947 */ /* 0x000fec0003800000 */
.L_x_9258:
        /* <DEDUP_REMOVED lines=16> */
.L_x_9286:
[----:B------:R-:W-:Y:S01]  /*6be0*/  PRMT R23, RZ, 0x7610, R23 ;  /* 0x00007610ff177816 */ /* 0x000fe20000000017 */
[----:B------:R-:W-:Y:S06]  /*6bf0*/  BRA `(.L_x_9259) ;  /* 0x0000000000247947 */ /* 0x000fec0003800000 */
.L_x_9283:
[----:B------:R-:W2:Y:S02]  /*6c00*/  LDG.E.64 R4, desc[UR36][R4.64] ;  /* 0x0000002404047981 */ /* 0x000ea4000c1e1b00 */
[----:B--2---:R-:W0:Y:S02]  /*6c10*/  I2F.U64 R0, R4 ;  /* 0x0000000400007312 */ /* 0x004e240000301000 */
[----:B0-----:R-:W-:-:S04]  /*6c20*/  F2FP.BF16.F32.PACK_AB R0, RZ, R0 ;  /* 0x00000000ff00723e */ /* 0x001fc800000010ff */
[----:B------:R-:W-:Y:S01]  /*6c30*/  PRMT R23, R0, 0x7610, R23 ;  /* 0x0000761000177816 */ /* 0x000fe20000000017 */
[----:B------:R-:W-:Y:S06]  /*6c40*/  BRA `(.L_x_9259) ;  /* 0x0000000000107947 */ /* 0x000fec0003800000 */
.L_x_9282:
[----:B------:R-:W2:Y:S02]  /*6c50*/  LDG.E R4, desc[UR36][R4.64] ;  /* 0x0000002404047981 */ /* 0x000ea4000c1e1900 */
[----:B--2---:R-:W-:-:S04]  /*6c60*/  I2FP.F32.U32 R0, R4 ;  /* 0x0000000400007245 */ /* 0x004fc80000201000 */
[----:B------:R-:W-:-:S04]  /*6c70*/  F2FP.BF16.F32.PACK_AB R0, RZ, R0 ;  /* 0x00000000ff00723e */ /* 0x000fc800000010ff */
[----:B------:R-:W-:-:S07]  /*6c80*/  PRMT R23, R0, 0x7610, R23 ;  /* 0x0000761000177816 */ /* 0x000fce0000000017 */
.L_x_9259:
        /* <DEDUP_REMOVED lines=20> */
.L_x_9291:
[----:B------:R-:W2:Y:S02]  /*6dd0*/  LDG.E.U8 R4, desc[UR36][R4.64] ;  /* 0x0000002404047981 */ /* 0x000ea4000c1e1100 */
[----:B--2---:R-:W-:Y:S01]  /*6de0*/  I2FP.F32.U32 R22, R4 ;  /* 0x0000000400167245 */ /* 0x004fe20000201000 */
[----:B------:R-:W-:Y:S06]  /*6df0*/  BRA `(.L_x_9293) ;  /* 0x0000000c00287947 */ /* 0x000fec0003800000 */
.L_x_9290:
        /* <DEDUP_REMOVED lines=9> */
.L_x_9295:
[----:B------:R-:W2:Y:S02]  /*6e90*/  LDG.E R4, desc[UR36][R4.64] ;  /* 0x0000002404047981 */ /* 0x000ea4000c1e1900 */
[----:B--2---:R-:W-:Y:S01]  /*6ea0*/  I2FP.F32.S32 R22, R4 ;  /* 0x0000000400167245 */ /* 0x004fe20000201400 */
[----:B------:R-:W-:Y:S06]  /*6eb0*/  BRA `(.L_x_9293) ;  /* 0x0000000800f87947 */ /* 0x000fec0003800000 */
.L_x_9294:
[----:B------:R-:W2:Y:S02]  /*6ec0*/  LDG.E.U16 R4, desc[UR36][R4.64] ;  /* 0x0000002404047981 */ /* 0x000ea4000c1e1500 */
[----:B--2---:R4:W0:Y:S01]  /*6ed0*/  I2F.S16 R22, R4 ;  /* 0x0000000400167306 */ /* 0x0048220000101400 */
[----:B------:R-:W-:Y:S05]  /*6ee0*/  BRA `(.L_x_9293) ;  /* 0x0000000800ec7947 */ /* 0x000fea0003800000 */
.L_x_9289:
        /* <DEDUP_REMOVED lines=8> */
.L_x_9297:
[----:B------:R-:W2:Y:S02]  /*6f70*/  LDG.E.U16 R4, desc[UR36][R4.64] ;  /* 0x0000002404047981 */ /* 0x000ea4000c1e1500 */
[----:B--2---:R-:W-:Y:S01]  /*6f80*/  HADD2.F32 R22, -RZ, R4.H0_H0 ;  /* 0x20000004ff167230 */ /* 0x004fe20000004100 */
[----:B------:R-:W-:Y:S06]  /*6f90*/  BRA `(.L_x_9293) ;  /* 0x0000000800c07947 */ /* 0x000fec0003800000 */
.L_x_9296:
        /* <DEDUP_REMOVED lines=8> */
.L_x_9299:
[----:B------:R-:W2:Y:S02]  /*7020*/  LDG.E.U16 R4, desc[UR36][R4.64] ;  /* 0x0000002404047981 */ /* 0x000ea4000c1e1500 */
[----:B--2---:R-:W-:Y:S01]  /*7030*/  HADD2.F32 R22, -RZ, R4.H0_H0 ;  /* 0x20000004ff167230 */ /* 0x004fe20000004100 */
[----:B------:R-:W-:Y:S06]  /*7040*/  BRA `(.L_x_9293) ;  /* 0x0000000800947947 */ /* 0x000fec0003800000 */
.L_x_9298:
[----:B------:R-:W2:Y:S01]  /*7050*/  LDG.E.64 R4, desc[UR36][R4.64] ;  /* 0x0000002404047981 */ /* 0x000ea2000c1e1b00 */
[----:B------:R-:W-:Y:S01]  /*7060*/  UMOV UR4, 0xf0000000 ;  /* 0xf000000000047882 */ /* 0x000fe20000000000 */
[----:B------:R-:W-:Y:S01]  /*7070*/  UMOV UR5, 0x380fffff ;  /* 0x380fffff00057882 */ /* 0x000fe20000000000 */
[----:B--2---:R-:W0:Y:S01]  /*7080*/  F2F.F32.F64 R22, R4 ;  /* 0x0000000400167310 */ /* 0x004e220000301000 */
[----:B------:R-:W-:-:S14]  /*7090*/  DSETP.GEU.AND P0, PT, |R4|, UR4, PT ;  /* 0x0000000404007e2a */ /* 0x000fdc000bf0e200 */
[----:B0-----:R-:W-:Y:S01]  /*70a0*/  @!P0 FMUL R22, R22, 1.175494350822287508e-38 ;  /* 0x0080000016168820 */ /* 0x001fe20000400000 */
[----:B------:R-:W-:Y:S06]  /*70b0*/  BRA `(.L_x_9293) ;  /* 0x0000000800787947 */ /* 0x000fec0003800000 */
.L_x_9288:
        /* <DEDUP_REMOVED lines=12> */
.L_x_9302:
[----:B------:R-:W2:Y:S01]  /*7180*/  LDG.E.64 R4, desc[UR36][R4.64] ;  /* 0x0000002404047981 */ /* 0x000ea2000c1e1b00 */
[----:B------:R-:W-:Y:S01]  /*7190*/  UMOV UR4, 0xf0000000 ;  /* 0xf000000000047882 */ /* 0x000fe20000000000 */
[----:B------:R-:W-:Y:S01]  /*71a0*/  UMOV UR5, 0x380fffff ;  /* 0x380fffff00057882 */ /* 0x000fe20000000000 */
[----:B--2---:R-:W0:Y:S01]  /*71b0*/  F2F.F32.F64 R22, R4 ;  /* 0x0000000400167310 */ /* 0x004e220000301000 */
[----:B------:R-:W-:-:S14]  /*71c0*/  DSETP.GEU.AND P0, PT, |R4|, UR4, PT ;  /* 0x0000000404007e2a */ /* 0x000fdc000bf0e200 */
[----:B0-----:R-:W-:Y:S01]  /*71d0*/  @!P0 FMUL R22, R22, 1.175494350822287508e-38 ;  /* 0x0080000016168820 */ /* 0x001fe20000400000 */
[----:B------:R-:W-:Y:S06]  /*71e0*/  BRA `(.L_x_9293) ;  /* 0x00000008002c7947 */ /* 0x000fec0003800000 */
.L_x_9301:
        /* <DEDUP_REMOVED lines=25> */
.L_x_9304:
        /* <DEDUP_REMOVED lines=13> */
.L_x_9303:
[----:B------:R-:W2:Y:S02]  /*7450*/  LDG.E.U16 R4, desc[UR36][R4.64] ;  /* 0x0000002404047981 */ /* 0x000ea4000c1e1500 */
[----:B--2---:R-:W-:Y:S01]  /*7460*/  IMAD.U32 R22, R4, 0x10000, RZ ;  /* 0x0001000004167824 */ /* 0x004fe200078e00ff */
[----:B------:R-:W-:Y:S06]  /*7470*/  BRA `(.L_x_9293) ;  /* 0x0000000400887947 */ /* 0x000fec0003800000 */
.L_x_9300:
        /* <DEDUP_REMOVED lines=11> */
.L_x_9307:
        /* <DEDUP_REMOVED lines=20> */
.L_x_9309:
[----:B------:R-:W-:Y:S05]  /*7670*/  BSYNC.RECONVERGENT B0 ;  /* 0x0000000000007941 */ /* 0x000fea0003800200 */
.L_x_9308:
[----:B------:R-:W-:Y:S01]  /*7680*/  IMAD.SHL.U32 R0, R0, 0x100000, RZ ;  /* 0x0010000000007824 */ /* 0x000fe200078e00ff */
[----:B------:R-:W-:-:S04]  /*7690*/  LEA R3, R3, 0x3b800000, 0x17 ;  /* 0x3b80000003037811 */ /* 0x000fc800078eb8ff */
[----:B------:R-:W-:Y:S01]  /*76a0*/  LOP3.LUT R22, R3, R0, R7, 0xfe, !PT ;  /* 0x0000000003167212 */ /* 0x000fe200078efe07 */
[----:B------:R-:W-:Y:S06]  /*76b0*/  BRA `(.L_x_9293) ;  /* 0x0000000000f87947 */ /* 0x000fec0003800000 */
.L_x_9306:
        /* <DEDUP_REMOVED lines=20> */
.L_x_9311:
[----:B------:R-:W-:Y:S05]  /*7800*/  BSYNC.RECONVERGENT B0 ;  /* 0x0000000000007941 */ /* 0x000fea0003800200 */
.L_x_9310:
[----:B------:R-:W-:Y:S01]  /*7810*/  IMAD.SHL.U32 R0, R0, 0x200000, RZ ;  /* 0x0020000000007824 */ /* 0x000fe200078e00ff */
[----:B------:R-:W-:-:S04]  /*7820*/  LEA R3, R3, 0x37800000, 0x17 ;  /* 0x3780000003037811 */ /* 0x000fc800078eb8ff */
[----:B------:R-:W-:Y:S01]  /*7830*/  LOP3.LUT R22, R3, R0, R7, 0xfe, !PT ;  /* 0x0000000003167212 */ /* 0x000fe200078efe07 */
[----:B------:R-:W-:Y:S06]  /*7840*/  BRA `(.L_x_9293) ;  /* 0x0000000000947947 */ /* 0x000fec0003800000 */
.L_x_9305:
        /* <DEDUP_REMOVED lines=14> */
.L_x_9292:
        /* <DEDUP_REMOVED lines=16> */
.L_x_9314:
[----:B------:R-:W-:Y:S01]  /*7a30*/  IMAD.MOV.U32 R22, RZ, RZ, RZ ;  /* 0x000000ffff167224 */ /* 0x000fe200078e00ff */
[----:B------:R-:W-:Y:S06]  /*7a40*/  BRA `(.L_x_9293) ;  /* 0x0000000000147947 */ /* 0x000fec0003800000 */
.L_x_9313:
[----:B------:R-:W2:Y:S02]  /*7a50*/  LDG.E.64 R4, desc[UR36][R4.64] ;  /* 0x0000002404047981 */ /* 0x000ea4000c1e1b00 */
[----:B--2---:R0:W2:Y:S01]  /*7a60*/  I2F.U64 R22, R4 ;  /* 0x0000000400167312 */ /* 0x0040a20000301000 */
[----:B------:R-:W-:Y:S05]  /*7a70*/  BRA `(.L_x_9293) ;  /* 0x0000000000087947 */ /* 0x000fea0003800000 */
.L_x_9312:
[----:B------:R-:W2:Y:S02]  /*7a80*/  LDG.E R4, desc[UR36][R4.64] ;  /* 0x0000002404047981 */ /* 0x000ea4000c1e1900 */
[----:B--2---:R-:W-:-:S07]  /*7a90*/  I2FP.F32.U32 R22, R4 ;  /* 0x0000000400167245 */ /* 0x004fce0000201000 */
.L_x_9293:
[----:B------:R-:W-:Y:S05]  /*7aa0*/  BSYNC.RECONVERGENT B6 ;  /* 0x0000000000067941 */ /* 0x000fea0003800200 */
.L_x_9287:
[----:B------:R-:W1:Y:S01]  /*7ab0*/  LDCU.U8 UR6, c[0x0][0x3ae] ;  /* 0x000075c0ff0677ac */ /* 0x000e620008000000 */
[----:B0---4-:R-:W0:Y:S01]  /*7ac0*/  LDC.64 R4, c[0x0][0x3a0] ;  /* 0x0000e800ff047b82 */ /* 0x011e220000000a00 */
[----:B------:R-:W-:Y:S01]  /*7ad0*/  BSSY.RECONVERGENT B6, `(.L_x_9315) ;  /* 0x00000e0000067945 */ /* 0x000fe20003800200 */
        /* <DEDUP_REMOVED lines=18> */
.L_x_9319:
[----:B------:R-:W4:Y:S02]  /*7c00*/  LDG.E.U8 R4, desc[UR36][R4.64] ;  /* 0x0000002404047981 */ /* 0x000f24000c1e1100 */
[----:B----4-:R-:W-:Y:S01]  /*7c10*/  I2FP.F32.U32 R24, R4 ;  /* 0x0000000400187245 */ /* 0x010fe20000201000 */
[----:B------:R-:W-:Y:S06]  /*7c20*/  BRA `(.L_x_9321) ;  /* 0x0000000c00287947 */ /* 0x000fec0003800000 */
.L_x_9318:
[----:B------:R-:W-:-:S09]  /*7c30*/  UISETP.NE.AND UP0, UPT, UR4, 0x2, UPT ;  /* 0x000000020400788c */ /* 0x000fd2000bf05270 */
[----:B------:R-:W-:Y:S05]  /*7c40*/  BRA.U !UP0, `(.L_x_9322) ;  /* 0x0000000108287547 */ /* 0x000fea000b800000 */
[----:B------:R-:W-:-:S09]  /*7c50*/  UISETP.NE.AND UP0, UPT, UR4, 0x3, UPT ;  /* 0x000000030400788c */ /* 0x000fd2000bf05270 */
[----:B------:R-:W-:Y:S05]  /*7c60*/  BRA.U !UP0, `(.L_x_9323) ;  /* 0x0000000108147547 */ /* 0x000fea000b800000 */
[----:B------:R-:W-:-:S09]  /*7c70*/  UISETP.NE.AND UP0, UPT, UR4, 0x4, UPT ;  /* 0x000000040400788c */ /* 0x000fd2000bf05270 */
[----:B------:R-:W-:Y:S05]  /*7c80*/  BRA.U UP0, `(.L_x_9320) ;  /* 0x0000000900b47547 */ /* 0x000fea000b800000 */
[----:B------:R-:W4:Y:S02]  /*7c90*/  LDG.E.64 R24, desc[UR36][R4.64] ;  /* 0x0000002404187981 */ /* 0x000f24000c1e1b00 */
[----:B----4-:R4:W0:Y:S01]  /*7ca0*/  I2F.S64 R24, R24 ;  /* 0x0000001800187312 */ /* 0x0108220000301400 */
[----:B------:R-:W-:Y:S05]  /*7cb0*/  BRA `(.L_x_9321) ;  /* 0x0000000c00047947 */ /* 0x000fea0003800000 */
.L_x_9323:
[----:B------:R-:W4:Y:S02]  /*7cc0*/  LDG.E R4, desc[UR36][R4.64] ;  /* 0x0000002404047981 */ /* 0x000f24000c1e1900 */
[----:B----4-:R-:W-:Y:S01]  /*7cd0*/  I2FP.F32.S32 R24, R4 ;  /* 0x0000000400187245 */ /* 0x010fe20000201400 */
[----:B------:R-:W-:Y:S06]  /*7ce0*/  BRA `(.L_x_9321) ;  /* 0x0000000800f87947 */ /* 0x000fec0003800000 */
.L_x_9322:
[----:B------:R-:W4:Y:S02]  /*7cf0*/  LDG.E.U16 R4, desc[UR36][R4.64] ;  /* 0x0000002404047981 */ /* 0x000f24000c1e1500 */
[----:B----4-:R0:W1:Y:S01]  /*7d00*/  I2F.S16 R24, R4 ;  /* 0x0000000400187306 */ /* 0x0100620000101400 */
[----:B------:R-:W-:Y:S05]  /*7d10*/  BRA `(.L_x_9321) ;  /* 0x0000000800ec7947 */ /* 0x000fea0003800000 */
.L_x_9317:
        /* <DEDUP_REMOVED lines=8> */
.L_x_9325:
[----:B------:R-:W4:Y:S02]  /*7da0*/  LDG.E.U16 R4, desc[UR36][R4.64] ;  /* 0x0000002404047981 */ /* 0x000f24000c1e1500 */
[----:B----4-:R-:W-:Y:S01]  /*7db0*/  HADD2.F32 R24, -RZ, R4.H0_H0 ;  /* 0x20000004ff187230 */ /* 0x010fe20000004100 */
[----:B------:R-:W-:Y:S06]  /*7dc0*/  BRA `(.L_x_9321) ;  /* 0x0000000800c07947 */ /* 0x000fec0003800000 */
.L_x_9324:
        /* <DEDUP_REMOVED lines=8> */
.L_x_9327:
[----:B------:R-:W4:Y:S02]  /*7e50*/  LDG.E.U16 R4, desc[UR36][R4.64] ;  /* 0x0000002404047981 */ /* 0x000f24000c1e1500 */
[----:B----4-:R-:W-:Y:S01]  /*7e60*/  HADD2.F32 R24, -RZ, R4.H0_H0 ;  /* 0x20000004ff187230 */ /* 0x010fe20000004100 */
[----:B------:R-:W-:Y:S06]  /*7e70*/  BRA `(.L_x_9321) ;  /* 0x0000000800947947 */ /* 0x000fec0003800000 */
.L_x_9326:
[----:B------:R-:W4:Y:S01]  /*7e80*/  LDG.E.64 R4, desc[UR36][R4.64] ;  /* 0x0000002404047981 */ /* 0x000f22000c1e1b00 */
[----:B------:R-:W-:Y:S01]  /*7e90*/  UMOV UR4, 0xf0000000 ;  /* 0xf000000000047882 */ /* 0x000fe20000000000 */
[----:B------:R-:W-:Y:S01]  /*7ea0*/  UMOV UR5, 0x380fffff ;  /* 0x380fffff00057882 */ /* 0x000fe20000000000 */
[----:B----4-:R-:W0:Y:S01]  /*7eb0*/  F2F.F32.F64 R24, R4 ;  /* 0x0000000400187310 */ /* 0x010e220000301000 */
[----:B------:R-:W-:-:S14]  /*7ec0*/  DSETP.GEU.AND P0, PT, |R4|, UR4, PT ;  /* 0x0000000404007e2a */ /* 0x000fdc000bf0e200 */
[----:B0-----:R-:W-:Y:S01]  /*7ed0*/  @!P0 FMUL R24, R24, 1.175494350822287508e-38 ;  /* 0x0080000018188820 */ /* 0x001fe20000400000 */
[----:B------:R-:W-:Y:S06]  /*7ee0*/  BRA `(.L_x_9321) ;  /* 0x0000000800787947 */ /* 0x000fec0003800000 */
.L_x_9316:
        /* <DEDUP_REMOVED lines=12> */
.L_x_9330:
[----:B------:R-:W4:Y:S01]  /*7fb0*/  LDG.E.64 R4, desc[UR36][R4.64] ;  /* 0x0000002404047981 */ /* 0x000f22000c1e1b00 */
[----:B------:R-:W-:Y:S01]  /*7fc0*/  UMOV UR4, 0xf0000000 ;  /* 0xf000000000047882 */ /* 0x000fe20000000000 */
[----:B------:R-:W-:Y:S01]  /*7fd0*/  UMOV UR5, 0x380fffff ;  /* 0x380fffff00057882 */ /* 0x000fe20000000000 */
[----:B----4-:R-:W0:Y:S01]  /*7fe0*/  F2F.F32.F64 R24, R4 ;  /* 0x0000000400187310 */ /* 0x010e220000301000 */
[----:B------:R-:W-:-:S14]  /*7ff0*/  DSETP.GEU.AND P0, PT, |R4|, UR4, PT ;  /* 0x0000000404007e2a */ /* 0x000fdc000bf0e200 */
[----:B0-----:R-:W-:Y:S01]  /*8000*/  @!P0 FMUL R24, R24, 1.175494350822287508e-38 ;  /* 0x0080000018188820 */ /* 0x001fe20000400000 */
[----:B------:R-:W-:Y:S06]  /*8010*/  BRA `(.L_x_9321) ;  /* 0x00000008002c7947 */ /* 0x000fec0003800000 */
.L_x_9329:
        /* <DEDUP_REMOVED lines=25> */
.L_x_9332:
        /* <DEDUP_REMOVED lines=13> */
.L_x_9331:
[----:B------:R-:W4:Y:S02]  /*8280*/  LDG.E.U16 R4, desc[UR36][R4.64] ;  /* 0x0000002404047981 */ /* 0x000f24000c1e1500 */
[----:B----4-:R-:W-:Y:S01]  /*8290*/  IMAD.U32 R24, R4, 0x10000, RZ ;  /* 0x0001000004187824 */ /* 0x010fe200078e00ff */
[----:B------:R-:W-:Y:S06]  /*82a0*/  BRA `(.L_x_9321) ;  /* 0x0000000400887947 */ /* 0x000fec0003800000 */
.L_x_9328:
        /* <DEDUP_REMOVED lines=11> */
.L_x_9335:
        /* <DEDUP_REMOVED lines=20> */
.L_x_9337:
[----:B------:R-:W-:Y:S05]  /*84a0*/  BSYNC.RECONVERGENT B0 ;  /* 0x0000000000007941 */ /* 0x000fea0003800200 */
.L_x_9336:
[----:B------:R-:W-:Y:S01]  /*84b0*/  IMAD.SHL.U32 R0, R0, 0x100000, RZ ;  /* 0x0010000000007824 */ /* 0x000fe200078e00ff */
[----:B------:R-:W-:-:S04]  /*84c0*/  LEA R3, R3, 0x3b800000, 0x17 ;  /* 0x3b80000003037811 */ /* 0x000fc800078eb8ff */
[----:B------:R-:W-:Y:S01]  /*84d0*/  LOP3.LUT R24, R3, R0, R7, 0xfe, !PT ;  /* 0x0000000003187212 */ /* 0x000fe200078efe07 */
[----:B------:R-:W-:Y:S06]  /*84e0*/  BRA `(.L_x_9321) ;  /* 0x0000000000f87947 */ /* 0x000fec0003800000 */
.L_x_9334:
        /* <DEDUP_REMOVED lines=20> */
.L_x_9339:
[----:B------:R-:W-:Y:S05]  /*8630*/  BSYNC.RECONVERGENT B0 ;  /* 0x0000000000007941 */ /* 0x000fea0003800200 */
.L_x_9338:
[----:B------:R-:W-:Y:S01]  /*8640*/  IMAD.SHL.U32 R0, R0, 0x200000, RZ ;  /* 0x0020000000007824 */ /* 0x000fe200078e00ff */
[----:B------:R-:W-:-:S04]  /*8650*/  LEA R3, R3, 0x37800000, 0x17 ;  /* 0x3780000003037811 */ /* 0x000fc800078eb8ff */
[----:B------:R-:W-:Y:S01]  /*8660*/  LOP3.LUT R24, R3, R0, R7, 0xfe, !PT ;  /* 0x0000000003187212 */ /* 0x000fe200078efe07 */
[----:B------:R-:W-:Y:S06]  /*8670*/  BRA `(.L_x_9321) ;  /* 0x0000000000947947 */ /* 0x000fec0003800000 */
.L_x_9333:
        /* <DEDUP_REMOVED lines=14> */
.L_x_9320:
        /* <DEDUP_REMOVED lines=16> */
.L_x_9342:
[----:B------:R-:W-:Y:S01]  /*8860*/  IMAD.MOV.U32 R24, RZ, RZ, RZ ;  /* 0x000000ffff187224 */ /* 0x000fe200078e00ff */
[----:B------:R-:W-:Y:S06]  /*8870*/  BRA `(.L_x_9321) ;  /* 0x0000000000147947 */ /* 0x000fec0003800000 */
.L_x_9341:
[----:B------:R-:W4:Y:S02]  /*8880*/  LDG.E.64 R24, desc[UR36][R4.64] ;  /* 0x0000002404187981 */ /* 0x000f24000c1e1b00 */
[----:B----4-:R0:W1:Y:S01]  /*8890*/  I2F.U64 R24, R24 ;  /* 0x0000001800187312 */ /* 0x0100620000301000 */
[----:B------:R-:W-:Y:S05]  /*88a0*/  BRA `(.L_x_9321) ;  /* 0x0000000000087947 */ /* 0x000fea0003800000 */
.L_x_9340:
[----:B------:R-:W4:Y:S02]  /*88b0*/  LDG.E R4, desc[UR36][R4.64] ;  /* 0x0000002404047981 */ /* 0x000f24000c1e1900 */
[----:B----4-:R-:W-:-:S07]  /*88c0*/  I2FP.F32.U32 R24, R4 ;  /* 0x0000000400187245 */ /* 0x010fce0000201000 */
.L_x_9321:
[----:B------:R-:W-:Y:S05]  /*88d0*/  BSYNC.RECONVERGENT B6 ;  /* 0x0000000000067941 */ /* 0x000fea0003800200 */
.L_x_9315:
[----:B------:R-:W-:-:S07]  /*88e0*/  VIADD R27, R27, 0x80 ;  /* 0x000000801b1b7836 */ /* 0x000fce0000000000 */
.L_x_9253:
[----:B------:R-:W-:Y:S05]  /*88f0*/  BSYNC.RECONVERGENT B7 ;  /* 0x0000000000077941 */ /* 0x000fea0003800200 */
.L_x_9252:
[----:B------:R-:W-:Y:S01]  /*8900*/  ISETP.GE.AND P0, PT, R27, R26, PT ;  /* 0x0000001a1b00720c */ /* 0x000fe20003f06270 */
[----:B------:R-:W-:Y:S01]  /*8910*/  BSSY.RECONVERGENT B7, `(.L_x_9343) ;  /* 0x00002d0000077945 */ /* 0x000fe20003800200 */
[----:B0---4-:R-:W-:Y:S01]  /*8920*/  IMAD.MOV.U32 R25, RZ, RZ, RZ ;  /* 0x000000ffff197224 */ /* 0x011fe200078e00ff */
[----:B------:R-:W-:Y:S01]  /*8930*/  PRMT R26, RZ, 0x7610, R26 ;  /* 0x00007610ff1a7816 */ /* 0x000fe2000000001a */
[----:B------:R-:W-:-:S09]  /*8940*/  IMAD.MOV.U32 R31, RZ, RZ, RZ ;  /* 0x000000ffff1f7224 */ /* 0x000fd200078e00ff */
[----:B------:R-:W-:Y:S05]  /*8950*/  @P0 BRA `(.L_x_9344) ;  /* 0x0000002c002c0947 */ /* 0x000fea0003800000 */
[----:B--2---:R-:W0:Y:S01]  /*8960*/  LDC.64 R4, c[0x0][0x390] ;  /* 0x0000e400ff047b82 */ /* 0x004e220000000a00 */
        /* <DEDUP_REMOVED lines=21> */
.L_x_9348:
[----:B------:R-:W2:Y:S02]  /*8ac0*/  LDG.E.U8 R4, desc[UR36][R4.64] ;  /* 0x0000002404047981 */ /* 0x000ea4000c1e1100 */
[----:B--2---:R-:W-:-:S04]  /*8ad0*/  I2FP.F32.U32 R0, R4 ;  /* 0x0000000400007245 */ /* 0x004fc80000201000 */
[----:B------:R-:W-:-:S04]  /*8ae0*/  F2FP.BF16.F32.PACK_AB R0, RZ, R0 ;  /* 0x00000000ff00723e */ /* 0x000fc800000010ff */
[----:B------:R-:W-:Y:S01]  /*8af0*/  PRMT R26, R0, 0x7610, R26 ;  /* 0x00007610001a7816 */ /* 0x000fe2000000001a */
[----:B------:R-:W-:Y:S06]  /*8b00*/  BRA `(.L_x_9350) ;  /* 0x0000000c00c47947 */ /* 0x000fec0003800000 */
.L_x_9347:
        /* <DEDUP_REMOVED lines=11> */
.L_x_9352:
[----:B------:R-:W2:Y:S02]  /*8bc0*/  LDG.E R4, desc[UR36][R4.64] ;  /* 0x0000002404047981 */ /* 0x000ea4000c1e1900 */
[----:B--2---:R-:W-:-:S04]  /*8bd0*/  I2FP.F32.S32 R0, R4 ;  /* 0x0000000400007245 */ /* 0x004fc80000201400 */
[----:B------:R-:W-:-:S04]  /*8be0*/  F2FP.BF16.F32.PACK_AB R0, RZ, R0 ;  /* 0x00000000ff00723e */ /* 0x000fc800000010ff */
[----:B------:R-:W-:Y:S01]  /*8bf0*/  PRMT R26, R0, 0x7610, R26 ;  /* 0x00007610001a7816 */ /* 0x000fe2000000001a */
[----:B------:R-:W-:Y:S06]  /*8c00*/  BRA `(.L_x_9350) ;  /* 0x0000000c00847947 */ /* 0x000fec0003800000 */
.L_x_9351:
[----:B------:R-:W2:Y:S02]  /*8c10*/  LDG.E.U16 R4, desc[UR36][R4.64] ;  /* 0x0000002404047981 */ /* 0x000ea4000c1e1500 */
[----:B--2---:R-:W0:Y:S02]  /*8c20*/  I2F.S16 R0, R4 ;  /* 0x0000000400007306 */ /* 0x004e240000101400 */
[----:B0-----:R-:W-:-:S04]  /*8c30*/  F2FP.BF16.F32.PACK_AB R0, RZ, R0 ;  /* 0x00000000ff00723e */ /* 0x001fc800000010ff */
[----:B------:R-:W-:Y:S01]  /*8c40*/  PRMT R26, R0, 0x7610, R26 ;  /* 0x00007610001a7816 */ /* 0x000fe2000000001a */
[----:B------:R-:W-:Y:S06]  /*8c50*/  BRA `(.L_x_9350) ;  /* 0x0000000c00707947 */ /* 0x000fec0003800000 */
.L_x_9346:
        /* <DEDUP_REMOVED lines=9> */
.L_x_9354:
[----:B------:R-:W2:Y:S02]  /*8cf0*/  LDG.E.U16 R0, desc[UR36][R4.64] ;  /* 0x0000002404007981 */ /* 0x000ea4000c1e1500 */
[----:B--2---:R-:W-:-:S05]  /*8d00*/  HADD2.F32 R0, -RZ, R0.H0_H0 ;  /* 0x20000000ff007230 */ /* 0x004fca0000004100 */
[----:B------:R-:W-:-:S04]  /*8d10*/  F2FP.BF16.F32.PACK_AB R0, RZ, R0 ;  /* 0x00000000ff00723e */ /* 0x000fc800000010ff */
[----:B------:R-:W-:Y:S01]  /*8d20*/  PRMT R26, R0, 0x7610, R26 ;  /* 0x00007610001a7816 */ /* 0x000fe2000000001a */
[----:B------:R-:W-:Y:S06]  /*8d30*/  BRA `(.L_x_9350) ;  /* 0x0000000c00387947 */ /* 0x000fec0003800000 */
.L_x_9353:
        /* <DEDUP_REMOVED lines=9> */
.L_x_9356:
[----:B------:R-:W2:Y:S02]  /*8dd0*/  LDG.E.U16 R4, desc[UR36][R4.64] ;  /* 0x0000002404047981 */ /* 0x000ea4000c1e1500 */
[----:B--2---:R-:W-:-:S05]  /*8de0*/  HADD2.F32 R0, -RZ, R4.H0_H0 ;  /* 0x20000004ff007230 */ /* 0x004fca0000004100 */
[----:B------:R-:W-:-:S04]  /*8df0*/  F2FP.BF16.F32.PACK_AB R0, RZ, R0 ;  /* 0x00000000ff00723e */ /* 0x000fc800000010ff */
[----:B------:R-:W-:Y:S01]  /*8e00*/  PRMT R26, R0, 0x7610, R26 ;  /* 0x00007610001a7816 */ /* 0x000fe2000000001a */
[----:B------:R-:W-:Y:S06]  /*8e10*/  BRA `(.L_x_9350) ;  /* 0x0000000c00007947 */ /* 0x000fec0003800000 */
.L_x_9355:
        /* <DEDUP_REMOVED lines=9> */
.L_x_9345:
        /* <DEDUP_REMOVED lines=14> */
.L_x_9359:
        /* <DEDUP_REMOVED lines=9> */
.L_x_9358:
        /* <DEDUP_REMOVED lines=27> */
.L_x_9361:
        /* <DEDUP_REMOVED lines=15> */
.L_x_9360:
[----:B------:R0:W5:Y:S01]  /*92c0*/  LDG.E.U16 R26, desc[UR36][R4.64] ;  /* 0x00000024041a7981 */ /* 0x000162000c1e1500 */
[----:B------:R-:W-:Y:S05]  /*92d0*/  BRA `(.L_x_9350) ;  /* 0x0000000400d07947 */ /* 0x000fea0003800000 */
.L_x_9357:
        /* <DEDUP_REMOVED lines=13> */
.L_x_9364:
        /* <DEDUP_REMOVED lines=21> */
.L_x_9368:
[----:B------:R-:W-:Y:S05]  /*9500*/  BSYNC.RECONVERGENT B1 ;  /* 0x0000000000017941 */ /* 0x000fea0003800200 */
.L_x_9367:
[----:B------:R-:W-:Y:S01]  /*9510*/  IMAD.SHL.U32 R0, R0, 0x100000, RZ ;  /* 0x0010000000007824 */ /* 0x000fe200078e00ff */
[----:B------:R-:W-:-:S04]  /*9520*/  LEA R3, R3, 0x3b800000, 0x17 ;  /* 0x3b80000003037811 */ /* 0x000fc800078eb8ff */
[----:B------:R-:W-:-:S07]  /*9530*/  LOP3.LUT R0, R3, R0, R7, 0xfe, !PT ;  /* 0x0000000003007212 */ /* 0x000fce00078efe07 */
.L_x_9366:
[----:B------:R-:W-:Y:S05]  /*9540*/  BSYNC.RECONVERGENT B0 ;  /* 0x0000000000007941 */ /* 0x000fea0003800200 */
.L_x_9365:
[----:B------:R-:W-:-:S04]  /*9550*/  F2FP.BF16.F32.PACK_AB R0, RZ, R0 ;  /* 0x00000000ff00723e */ /* 0x000fc800000010ff */
[----:B------:R-:W-:Y:S01]  /*9560*/  PRMT R26, R0, 0x7610, R26 ;  /* 0x00007610001a7816 */ /* 0x000fe2000000001a */
[----:B------:R-:W-:Y:S06]  /*9570*/  BRA `(.L_x_9350) ;  /* 0x0000000400287947 */ /* 0x000fec0003800000 */
.L_x_9363:
        /* <DEDUP_REMOVED lines=21> */
.L_x_9372:
[----:B------:R-:W-:Y:S05]  /*96d0*/  BSYNC.RECONVERGENT B1 ;  /* 0x0000000000017941 */ /* 0x000fea0003800200 */
.L_x_9371:
[----:B------:R-:W-:Y:S01]  /*96e0*/  IMAD.SHL.U32 R0, R0, 0x200000, RZ ;  /* 0x0020000000007824 */ /* 0x000fe200078e00ff */
[----:B------:R-:W-:-:S04]  /*96f0*/  LEA R3, R3, 0x37800000, 0x17 ;  /* 0x3780000003037811 */ /* 0x000fc800078eb8ff */
[----:B------:R-:W-:-:S07]  /*9700*/  LOP3.LUT R0, R3, R0, R7, 0xfe, !PT ;  /* 0x0000000003007212 */ /* 0x000fce00078efe07 */
.L_x_9370:
[----:B------:R-:W-:Y:S05]  /*9710*/  BSYNC.RECONVERGENT B0 ;  /* 0x0000000000007941 */ /* 0x000fea0003800200 */
.L_x_9369:
[----:B------:R-:W-:-:S04]  /*9720*/  F2FP.BF16.F32.PACK_AB R0, RZ, R0 ;  /* 0x00000000ff00723e */ /* 0x000fc800000010ff */
[----:B------:R-:W-:Y:S01]  /*9730*/  PRMT R26, R0, 0x7610, R26 ;  /* 0x00007610001a7816 */ /* 0x000fe2000000001a */
[----:B------:R-:W-:Y:S06]  /*9740*/  BRA `(.L_x_9350) ;  /* 0x0000000000b47947 */ /* 0x000fec0003800000 */
.L_x_9362:
        /* <DEDUP_REMOVED lines=14> */
.L_x_9376:
[----:B------:R-:W-:Y:S05]  /*9830*/  BSYNC.RECONVERGENT B0 ;  /* 0x0000000000007941 */ /* 0x000fea0003800200 */
.L_x_9375:
[----:B------:R-:W-:-:S04]  /*9840*/  F2FP.BF16.F32.PACK_AB R0, RZ, R0 ;  /* 0x00000000ff00723e */ /* 0x000fc800000010ff */
[----:B------:R-:W-:Y:S01]  /*9850*/  PRMT R26, R0, 0x7610, R26 ;  /* 0x00007610001a7816 */ /* 0x000fe2000000001a */
[----:B------:R-:W-:Y:S06]  /*9860*/  BRA `(.L_x_9350) ;  /* 0x00000000006c7947 */ /* 0x000fec0003800000 */
.L_x_9349:
        /* <DEDUP_REMOVED lines=16> */
.L_x_9377:
[----:B------:R-:W-:Y:S01]  /*9970*/  PRMT R26, RZ, 0x7610, R26 ;  /* 0x00007610ff1a7816 */ /* 0x000fe2000000001a */
[----:B------:R-:W-:Y:S06]  /*9980*/  BRA `(.L_x_9350) ;  /* 0x0000000000247947 */ /* 0x000fec0003800000 */
.L_x_9374:
[----:B------:R-:W2:Y:S02]  /*9990*/  LDG.E.64 R4, desc[UR36][R4.64] ;  /* 0x0000002404047981 */ /* 0x000ea4000c1e1b00 */
[----:B--2---:R-:W0:Y:S02]  /*99a0*/  I2F.U64 R0, R4 ;  /* 0x0000000400007312 */ /* 0x004e240000301000 */
[----:B0-----:R-:W-:-:S04]  /*99b0*/  F2FP.BF16.F32.PACK_AB R0, RZ, R0 ;  /* 0x00000000ff00723e */ /* 0x001fc800000010ff */
[----:B------:R-:W-:Y:S01]  /*99c0*/  PRMT R26, R0, 0x7610, R26 ;  /* 0x00007610001a7816 */ /* 0x000fe2000000001a */
[----:B------:R-:W-:Y:S06]  /*99d0*/  BRA `(.L_x_9350) ;  /* 0x0000000000107947 */ /* 0x000fec0003800000 */
.L_x_9373:
[----:B------:R-:W2:Y:S02]  /*99e0*/  LDG.E R4, desc[UR36][R4.64] ;  /* 0x0000002404047981 */ /* 0x000ea4000c1e1900 */
[----:B--2---:R-:W-:-:S04]  /*99f0*/  I2FP.F32.U32 R0, R4 ;  /* 0x0000000400007245 */ /* 0x004fc80000201000 */
[----:B------:R-:W-:-:S04]  /*9a00*/  F2FP.BF16.F32.PACK_AB R0, RZ, R0 ;  /* 0x00000000ff00723e */ /* 0x000fc800000010ff */
[----:B------:R-:W-:-:S07]  /*9a10*/  PRMT R26, R0, 0x7610, R26 ;  /* 0x00007610001a7816 */ /* 0x000fce000000001a */
.L_x_9350:
[----:B------:R-:W2:Y:S01]  /*9a20*/  LDCU.U8 UR6, c[0x0][0x3ad] ;  /* 0x000075a0ff0677ac */ /* 0x000ea20008000000 */
[----:B0-----:R-:W0:Y:S01]  /*9a30*/  LDC.64 R4, c[0x0][0x398] ;  /* 0x0000e600ff047b82 */ /* 0x001e220000000a00 */
[----:B------:R-:W-:Y:S01]  /*9a40*/  BSSY.RECONVERGENT B6, `(.L_x_9378) ;  /* 0x00000df000067945 */ /* 0x000fe20003800200 */
[----:B------:R-:W4:Y:S01]  /*9a50*/  LDCU UR5, c[0x0][0x3b4] ;  /* 0x00007680ff0577ac */ /* 0x000f220008000800 */
[----:B--2---:R-:W-:-:S04]  /*9a60*/  UPRMT UR4, UR6, 0x9910, URZ ;  /* 0x0000991006047896 */ /* 0x004fc800080000ff */
        /* <DEDUP_REMOVED lines=16> */
.L_x_9382:
[----:B------:R-:W2:Y:S02]  /*9b70*/  LDG.E.U8 R4, desc[UR36][R4.64] ;  /* 0x0000002404047981 */ /* 0x000ea4000c1e1100 */
[----:B--2---:R-:W-:Y:S01]  /*9b80*/  I2FP.F32.U32 R31, R4 ;  /* 0x00000004001f7245 */ /* 0x004fe20000201000 */
[----:B------:R-:W-:Y:S06]  /*9b90*/  BRA `(.L_x_9384) ;  /* 0x0000000c00247947 */ /* 0x000fec0003800000 */
.L_x_9381:
        /* <DEDUP_REMOVED lines=9> */
.L_x_9386:
[----:B------:R-:W2:Y:S02]  /*9c30*/  LDG.E R4, desc[UR36][R4.64] ;  /* 0x0000002404047981 */ /* 0x000ea4000c1e1900 */
[----:B--2---:R-:W-:Y:S01]  /*9c40*/  I2FP.F32.S32 R31, R4 ;  /* 0x00000004001f7245 */ /* 0x004fe20000201400 */
[----:B------:R-:W-:Y:S06]  /*9c50*/  BRA `(.L_x_9384) ;  /* 0x0000000800f47947 */ /* 0x000fec0003800000 */
.L_x_9385:
[----:B------:R-:W2:Y:S02]  /*9c60*/  LDG.E.U16 R4, desc[UR36][R4.64] ;  /* 0x0000002404047981 */ /* 0x000ea4000c1e1500 */
[----:B--2---:R0:W2:Y:S01]  /*9c70*/  I2F.S16 R31, R4 ;  /* 0x00000004001f7306 */ /* 0x0040a20000101400 */
[----:B------:R-:W-:Y:S05]  /*9c80*/  BRA `(.L_x_9384) ;  /* 0x0000000800e87947 */ /* 0x000fea0003800000 */
.L_x_9380:
        /* <DEDUP_REMOVED lines=8> */
.L_x_9388:
[----:B------:R-:W2:Y:S02]  /*9d10*/  LDG.E.U16 R4, desc[UR36][R4.64] ;  /* 0x0000002404047981 */ /* 0x000ea4000c1e1500 */
[----:B--2---:R-:W-:Y:S01]  /*9d20*/  HADD2.F32 R31, -RZ, R4.H0_H0 ;  /* 0x20000004ff1f7230 */ /* 0x004fe20000004100 */
[----:B------:R-:W-:Y:S06]  /*9d30*/  BRA `(.L_x_9384) ;  /* 0x0000000800bc7947 */ /* 0x000fec0003800000 */
.L_x_9387:
        /* <DEDUP_REMOVED lines=8> */
.L_x_9390:
[----:B------:R-:W2:Y:S02]  /*9dc0*/  LDG.E.U16 R4, desc[UR36][R4.64] ;  /* 0x0000002404047981 */ /* 0x000ea4000c1e1500 */
[----:B--2---:R-:W-:Y:S01]  /*9dd0*/  HADD2.F32 R31, -RZ, R4.H0_H0 ;  /* 0x20000004ff1f7230 */ /* 0x004fe20000004100 */
[----:B------:R-:W-:Y:S06]  /*9de0*/  BRA `(.L_x_9384) ;  /* 0x0000000800907947 */ /* 0x000fec0003800000 */
.L_x_9389:
[----:B------:R-:W2:Y:S01]  /*9df0*/  LDG.E.64 R4, desc[UR36][R4.64] ;  /* 0x0000002404047981 */ /* 0x000ea2000c1e1b00 */
[----:B------:R-:W-:Y:S01]  /*9e00*/  UMOV UR4, 0xf0000000 ;  /* 0xf000000000047882 */ /* 0x000fe20000000000 */
[----:B------:R-:W-:Y:S01]  /*9e10*/  UMOV UR5, 0x380fffff ;  /* 0x380fffff00057882 */ /* 0x000fe20000000000 */
[----:B--2---:R-:W0:Y:S01]  /*9e20*/  F2F.F32.F64 R31, R4 ;  /* 0x00000004001f7310 */ /* 0x004e220000301000 */
[----:B------:R-:W-:-:S14]  /*9e30*/  DSETP.GEU.AND P0, PT, |R4|, UR4, PT ;  /* 0x0000000404007e2a */ /* 0x000fdc000bf0e200 */
[----:B0-----:R-:W-:Y:S01]  /*9e40*/  @!P0 FMUL R31, R31, 1.175494350822287508e-38 ;  /* 0x008000001f1f8820 */ /* 0x001fe20000400000 */
[----:B------:R-:W-:Y:S06]  /*9e50*/  BRA `(.L_x_9384) ;  /* 0x0000000800747947 */ /* 0x000fec0003800000 */
.L_x_9379:
        /* <DEDUP_REMOVED lines=12> */
.L_x_9393:
[----:B------:R-:W2:Y:S01]  /*9f20*/  LDG.E.64 R4, desc[UR36][R4.64] ;  /* 0x0000002404047981 */ /* 0x000ea2000c1e1b00 */
[----:B------:R-:W-:Y:S01]  /*9f30*/  UMOV UR4, 0xf0000000 ;  /* 0xf000000000047882 */ /* 0x000fe20000000000 */
[----:B------:R-:W-:Y:S01]  /*9f40*/  UMOV UR5, 0x380fffff ;  /* 0x380fffff00057882 */ /* 0x000fe20000000000 */
[----:B--2---:R-:W0:Y:S01]  /*9f50*/  F2F.F32.F64 R31, R4 ;  /* 0x00000004001f7310 */ /* 0x004e220000301000 */
[----:B------:R-:W-:-:S14]  /*9f60*/  DSETP.GEU.AND P0, PT, |R4|, UR4, PT ;  /* 0x0000000404007e2a */ /* 0x000fdc000bf0e200 */
[----:B0-----:R-:W-:Y:S01]  /*9f70*/  @!P0 FMUL R31, R31, 1.175494350822287508e-38 ;  /* 0x008000001f1f8820 */ /* 0x001fe20000400000 */
[----:B------:R-:W-:Y:S06]  /*9f80*/  BRA `(.L_x_9384) ;  /* 0x0000000800287947 */ /* 0x000fec0003800000 */
.L_x_9392:
        /* <DEDUP_REMOVED lines=25> */
.L_x_9395:
        /* <DEDUP_REMOVED lines=12> */
.L_x_9394:
[----:B------:R-:W2:Y:S02]  /*a1e0*/  LDG.E.U16 R4, desc[UR36][R4.64] ;  /* 0x0000002404047981 */ /* 0x000ea4000c1e1500 */
[----:B--2---:R-:W-:Y:S01]  /*a1f0*/  IMAD.U32 R31, R4, 0x10000, RZ ;  /* 0x00010000041f7824 */ /* 0x004fe200078e00ff */
[----:B------:R-:W-:Y:S06]  /*a200*/  BRA `(.L_x_9384) ;  /* 0x0000000400887947 */ /* 0x000fec0003800000 */
.L_x_9391:
        /* <DEDUP_REMOVED lines=11> */
.L_x_9398:
        /* <DEDUP_REMOVED lines=20> */
.L_x_9400:
[----:B------:R-:W-:Y:S05]  /*a400*/  BSYNC.RECONVERGENT B0 ;  /* 0x0000000000007941 */ /* 0x000fea0003800200 */
.L_x_9399:
[----:B------:R-:W-:Y:S01]  /*a410*/  IMAD.SHL.U32 R0, R0, 0x100000, RZ ;  /* 0x0010000000007824 */ /* 0x000fe200078e00ff */
[----:B------:R-:W-:-:S04]  /*a420*/  LEA R3, R3, 0x3b800000, 0x17 ;  /* 0x3b80000003037811 */ /* 0x000fc800078eb8ff */
[----:B------:R-:W-:Y:S01]  /*a430*/  LOP3.LUT R31, R3, R0, R31, 0xfe, !PT ;  /* 0x00000000031f7212 */ /* 0x000fe200078efe1f */
[----:B------:R-:W-:Y:S06]  /*a440*/  BRA `(.L_x_9384) ;  /* 0x0000000000f87947 */ /* 0x000fec0003800000 */
.L_x_9397:
        /* <DEDUP_REMOVED lines=20> */
.L_x_9402:
[----:B------:R-:W-:Y:S05]  /*a590*/  BSYNC.RECONVERGENT B0 ;  /* 0x0000000000007941 */ /* 0x000fea0003800200 */
.L_x_9401:
[----:B------:R-:W-:Y:S01]  /*a5a0*/  IMAD.SHL.U32 R0, R0, 0x200000, RZ ;  /* 0x0020000000007824 */ /* 0x000fe200078e00ff */
[----:B------:R-:W-:-:S04]  /*a5b0*/  LEA R3, R3, 0x37800000, 0x17 ;  /* 0x3780000003037811 */ /* 0x000fc800078eb8ff */
[----:B------:R-:W-:Y:S01]  /*a5c0*/  LOP3.LUT R31, R3, R0, R31, 0xfe, !PT ;  /* 0x00000000031f7212 */ /* 0x000fe200078efe1f */
[----:B------:R-:W-:Y:S06]  /*a5d0*/  BRA `(.L_x_9384) ;  /* 0x0000000000947947 */ /* 0x000fec0003800000 */
.L_x_9396:
        /* <DEDUP_REMOVED lines=14> */
.L_x_9383:
        /* <DEDUP_REMOVED lines=16> */
.L_x_9405:
[----:B------:R-:W-:Y:S01]  /*a7c0*/  IMAD.MOV.U32 R31, RZ, RZ, RZ ;  /* 0x000000ffff1f7224 */ /* 0x000fe200078e00ff */
[----:B------:R-:W-:Y:S06]  /*a7d0*/  BRA `(.L_x_9384) ;  /* 0x0000000000147947 */ /* 0x000fec0003800000 */
.L_x_9404:
[----:B------:R-:W2:Y:S02]  /*a7e0*/  LDG.E.64 R4, desc[UR36][R4.64] ;  /* 0x0000002404047981 */ /* 0x000ea4000c1e1b00 */
[----:B--2---:R0:W2:Y:S01]  /*a7f0*/  I2F.U64 R31, R4 ;  /* 0x00000004001f7312 */ /* 0x0040a20000301000 */
[----:B------:R-:W-:Y:S05]  /*a800*/  BRA `(.L_x_9384) ;  /* 0x0000000000087947 */ /* 0x000fea0003800000 */
.L_x_9403:
[----:B------:R-:W2:Y:S02]  /*a810*/  LDG.E R4, desc[UR36][R4.64] ;  /* 0x0000002404047981 */ /* 0x000ea4000c1e1900 */
[----:B--2---:R-:W-:-:S07]  /*a820*/  I2FP.F32.U32 R31, R4 ;  /* 0x00000004001f7245 */ /* 0x004fce0000201000 */
.L_x_9384:
[----:B------:R-:W-:Y:S05]  /*a830*/  BSYNC.RECONVERGENT B6 ;  /* 0x0000000000067941 */ /* 0x000fea0003800200 */
.L_x_9378:
        /* <DEDUP_REMOVED lines=20> */
.L_x_9409:
[----:B------:R-:W4:Y:S02]  /*a980*/  LDG.E.U8 R4, desc[UR36][R4.64] ;  /* 0x0000002404047981 */ /* 0x000f24000c1e1100 */
[----:B----4-:R-:W-:Y:S01]  /*a990*/  I2FP.F32.U32 R25, R4 ;  /* 0x0000000400197245 */ /* 0x010fe20000201000 */
[----:B------:R-:W-:Y:S06]  /*a9a0*/  BRA `(.L_x_9344) ;  /* 0x0000000c00187947 */ /* 0x000fec0003800000 */
.L_x_9408:
        /* <DEDUP_REMOVED lines=9> */
.L_x_9412:
[----:B------:R-:W4:Y:S02]  /*aa40*/  LDG.E R4, desc[UR36][R4.64] ;  /* 0x0000002404047981 */ /* 0x000f24000c1e1900 */
[----:B----4-:R-:W-:Y:S01]  /*aa50*/  I2FP.F32.S32 R25, R4 ;  /* 0x0000000400197245 */ /* 0x010fe20000201400 */
[----:B------:R-:W-:Y:S06]  /*aa60*/  BRA `(.L_x_9344) ;  /* 0x0000000800e87947 */ /* 0x000fec0003800000 */
.L_x_9411:
[----:B------:R-:W4:Y:S02]  /*aa70*/  LDG.E.U16 R4, desc[UR36][R4.64] ;  /* 0x0000002404047981 */ /* 0x000f24000c1e1500 */
[----:B----4-:R0:W1:Y:S01]  /*aa80*/  I2F.S16 R25, R4 ;  /* 0x0000000400197306 */ /* 0x0100620000101400 */
[----:B------:R-:W-:Y:S05]  /*aa90*/  BRA `(.L_x_9344) ;  /* 0x0000000800dc7947 */ /* 0x000fea0003800000 */
.L_x_9407:
        /* <DEDUP_REMOVED lines=8> */
.L_x_9414:
[----:B------:R-:W4:Y:S02]  /*ab20*/  LDG.E.U16 R4, desc[UR36][R4.64] ;  /* 0x0000002404047981 */ /* 0x000f24000c1e1500 */
[----:B----4-:R-:W-:Y:S01]  /*ab30*/  HADD2.F32 R25, -RZ, R4.H0_H0 ;  /* 0x20000004ff197230 */ /* 0x010fe20000004100 */
[----:B------:R-:W-:Y:S06]  /*ab40*/  BRA `(.L_x_9344) ;  /* 0x0000000800b07947 */ /* 0x000fec0003800000 */
.L_x_9413:
        /* <DEDUP_REMOVED lines=8> */
.L_x_9416:
[----:B------:R-:W4:Y:S02]  /*abd0*/  LDG.E.U16 R4, desc[UR36][R4.64] ;  /* 0x0000002404047981 */ /* 0x000f24000c1e1500 */
[----:B----4-:R-:W-:Y:S01]  /*abe0*/  HADD2.F32 R25, -RZ, R4.H0_H0 ;  /* 0x20000004ff197230 */ /* 0x010fe20000004100 */
[----:B------:R-:W-:Y:S06]  /*abf0*/  BRA `(.L_x_9344) ;  /* 0x0000000800847947 */ /* 0x000fec0003800000 */
.L_x_9415:
[----:B------:R-:W4:Y:S01]  /*ac00*/  LDG.E.64 R4, desc[UR36][R4.64] ;  /* 0x0000002404047981 */ /* 0x000f22000c1e1b00 */
[----:B------:R-:W-:Y:S01]  /*ac10*/  UMOV UR4, 0xf0000000 ;  /* 0xf000000000047882 */ /* 0x000fe20000000000 */
[----:B------:R-:W-:Y:S01]  /*ac20*/  UMOV UR5, 0x380fffff ;  /* 0x380fffff00057882 */ /* 0x000fe20000000000 */
[----:B----4-:R-:W0:Y:S01]  /*ac30*/  F2F.F32.F64 R25, R4 ;  /* 0x0000000400197310 */ /* 0x010e220000301000 */
[----:B------:R-:W-:-:S14]  /*ac40*/  DSETP.GEU.AND P0, PT, |R4|, UR4, PT ;  /* 0x0000000404007e2a */ /* 0x000fdc000bf0e200 */
[----:B0-----:R-:W-:Y:S01]  /*ac50*/  @!P0 FMUL R25, R25, 1.175494350822287508e-38 ;  /* 0x0080000019198820 */ /* 0x001fe20000400000 */
[----:B------:R-:W-:Y:S06]  /*ac60*/  BRA `(.L_x_9344) ;  /* 0x0000000800687947 */ /* 0x000fec0003800000 */
.L_x_9406:
        /* <DEDUP_REMOVED lines=12> */
.L_x_9419:
[----:B------:R-:W4:Y:S01]  /*ad30*/  LDG.E.64 R4, desc[UR36][R4.64] ;  /* 0x0000002404047981 */ /* 0x000f22000c1e1b00 */
[----:B------:R-:W-:Y:S01]  /*ad40*/  UMOV UR4, 0xf0000000 ;  /* 0xf000000000047882 */ /* 0x000fe20000000000 */
[----:B------:R-:W-:Y:S01]  /*ad50*/  UMOV UR5, 0x380fffff ;  /* 0x380fffff00057882 */ /* 0x000fe20000000000 */
[----:B----4-:R-:W0:Y:S01]  /*ad60*/  F2F.F32.F64 R25, R4 ;  /* 0x0000000400197310 */ /* 0x010e220000301000 */
[----:B------:R-:W-:-:S14]  /*ad70*/  DSETP.GEU.AND P0, PT, |R4|, UR4, PT ;  /* 0x0000000404007e2a */ /* 0x000fdc000bf0e200 */
[----:B0-----:R-:W-:Y:S01]  /*ad80*/  @!P0 FMUL R25, R25, 1.175494350822287508e-38 ;  /* 0x0080000019198820 */ /* 0x001fe20000400000 */
[----:B------:R-:W-:Y:S06]  /*ad90*/  BRA `(.L_x_9344) ;  /* 0x00000008001c7947 */ /* 0x000fec0003800000 */
.L_x_9418:
        /* <DEDUP_REMOVED lines=25> */
.L_x_9421:
        /* <DEDUP_REMOVED lines=12> */
.L_x_9420:
[----:B------:R-:W4:Y:S02]  /*aff0*/  LDG.E.U16 R4, desc[UR36][R4.64] ;  /* 0x0000002404047981 */ /* 0x000f24000c1e1500 */
[----:B----4-:R-:W-:Y:S01]  /*b000*/  IMAD.U32 R25, R4, 0x10000, RZ ;  /* 0x0001000004197824 */ /* 0x010fe200078e00ff */
[----:B------:R-:W-:Y:S06]  /*b010*/  BRA `(.L_x_9344) ;  /* 0x00000004007c7947 */ /* 0x000fec0003800000 */
.L_x_9417:
        /* <DEDUP_REMOVED lines=11> */
.L_x_9424:
        /* <DEDUP_REMOVED lines=19> */
.L_x_9426:
[----:B------:R-:W-:Y:S05]  /*b200*/  BSYNC.RECONVERGENT B0 ;  /* 0x0000000000007941 */ /* 0x000fea0003800200 */
.L_x_9425:
[----:B------:R-:W-:Y:S01]  /*b210*/  IMAD.SHL.U32 R0, R0, 0x100000, RZ ;  /* 0x0010000000007824 */ /* 0x000fe200078e00ff */
[----:B------:R-:W-:-:S04]  /*b220*/  LEA R3, R3, 0x3b800000, 0x17 ;  /* 0x3b80000003037811 */ /* 0x000fc800078eb8ff */
[----:B------:R-:W-:Y:S01]  /*b230*/  LOP3.LUT R25, R3, R0, R25, 0xfe, !PT ;  /* 0x0000000003197212 */ /* 0x000fe200078efe19 */
[----:B------:R-:W-:Y:S06]  /*b240*/  BRA `(.L_x_9344) ;  /* 0x0000000000f07947 */ /* 0x000fec0003800000 */
.L_x_9423:
        /* <DEDUP_REMOVED lines=19> */
.L_x_9428:
[----:B------:R-:W-:Y:S05]  /*b380*/  BSYNC.RECONVERGENT B0 ;  /* 0x0000000000007941 */ /* 0x000fea0003800200 */
.L_x_9427:
[----:B------:R-:W-:Y:S01]  /*b390*/  IMAD.SHL.U32 R0, R0, 0x200000, RZ ;  /* 0x0020000000007824 */ /* 0x000fe200078e00ff */
[----:B------:R-:W-:-:S04]  /*b3a0*/  LEA R3, R3, 0x37800000, 0x17 ;  /* 0x3780000003037811 */ /* 0x000fc800078eb8ff */
[----:B------:R-:W-:Y:S01]  /*b3b0*/  LOP3.LUT R25, R3, R0, R25, 0xfe, !PT ;  /* 0x0000000003197212 */ /* 0x000fe200078efe19 */
[----:B------:R-:W-:Y:S06]  /*b3c0*/  BRA `(.L_x_9344) ;  /* 0x0000000000907947 */ /* 0x000fec0003800000 */
.L_x_9422:
        /* <DEDUP_REMOVED lines=14> */
.L_x_9410:
        /* <DEDUP_REMOVED lines=16> */
.L_x_9431:
[----:B------:R-:W-:Y:S05]  /*b5b0*/  BRA `(.L_x_9344) ;  /* 0x0000000000147947 */ /* 0x000fea0003800000 */
.L_x_9430:
[----:B------:R-:W4:Y:S02]  /*b5c0*/  LDG.E.64 R4, desc[UR36][R4.64] ;  /* 0x0000002404047981 */ /* 0x000f24000c1e1b00 */
[----:B----4-:R0:W4:Y:S01]  /*b5d0*/  I2F.U64 R25, R4 ;  /* 0x0000000400197312 */ /* 0x0101220000301000 */
[----:B------:R-:W-:Y:S05]  /*b5e0*/  BRA `(.L_x_9344) ;  /* 0x0000000000087947 */ /* 0x000fea0003800000 */
.L_x_9429:
[----:B------:R-:W4:Y:S02]  /*b5f0*/  LDG.E R4, desc[UR36][R4.64] ;  /* 0x0000002404047981 */ /* 0x000f24000c1e1900 */
[----:B----4-:R-:W-:-:S07]  /*b600*/  I2FP.F32.U32 R25, R4 ;  /* 0x0000000400197245 */ /* 0x010fce0000201000 */
.L_x_9344:
[----:B------:R-:W-:Y:S05]  /*b610*/  BSYNC.RECONVERGENT B7 ;  /* 0x0000000000077941 */ /* 0x000fea0003800200 */
.L_x_9343:
[----:B------:R-:W3:Y:S01]  /*b620*/  LDC R27, c[0x0][0x380] ;  /* 0x0000e000ff1b7b82 */ /* 0x000ee20000000800 */
[C---:B------:R-:W-:Y:S01]  /*b630*/  VIADD R32, R30.reuse, 0x80 ;  /* 0x000000801e207836 */ /* 0x040fe20000000000 */
[----:B------:R-:W-:Y:S01]  /*b640*/  BSSY.RECONVERGENT B6, `(.L_x_9432) ;  /* 0x0000126000067945 */ /* 0x000fe20003800200 */
[C---:B------:R-:W-:Y:S02]  /*b650*/  VIADD R0, R30.reuse, 0x100 ;  /* 0x000001001e007836 */ /* 0x040fe40000000000 */
[----:B0-2---:R-:W-:Y:S02]  /*b660*/  VIADD R4, R30, 0x180 ;  /* 0x000001801e047836 */ /* 0x005fe40000000000 */
[----:B---3--:R-:W-:-:S05]  /*b670*/  IMAD R27, R2, -0x200, R27 ;  /* 0xfffffe00021b7824 */ /* 0x008fca00078e021b */
[-C--:B------:R-:W-:Y:S02]  /*b680*/  ISETP.GE.AND P0, PT, R30, R27.reuse, PT ;  /* 0x0000001b1e00720c */ /* 0x080fe40003f06270 */
[-C--:B------:R-:W-:Y:S02]  /*b690*/  ISETP.GE.AND P1, PT, R32, R27.reuse, PT ;  /* 0x0000001b2000720c */ /* 0x080fe40003f26270 */
[-C--:B------:R-:W-:Y:S02]  /*b6a0*/  ISETP.GE.AND P2, PT, R0, R27.reuse, PT ;  /* 0x0000001b0000720c */ /* 0x080fe40003f46270 */
[----:B------:R-:W-:-:S07]  /*b6b0*/  ISETP.GE.AND P3, PT, R4, R27, PT ;  /* 0x0000001b0400720c */ /* 0x000fce0003f66270 */
[----:B-----5:R-:W-:Y:S02]  /*b6c0*/  @!P0 IMAD.U32 R5, R28, 0x10000, RZ ;  /* 0x000100001c058824 */ /* 0x020fe400078e00ff */
[----:B------:R-:W-:Y:S02]  /*b6d0*/  @!P1 IMAD.U32 R0, R18, 0x10000, RZ ;  /* 0x0001000012009824 */ /* 0x000fe400078e00ff */
[----:B------:R-:W-:Y:S01]  /*b6e0*/  @!P0 FMUL.FTZ R16, R5, R16 ;  /* 0x0000001005108220 */ /* 0x000fe20000410000 */
[----:B------:R-:W-:Y:S02]  /*b6f0*/  @!P2 IMAD.U32 R23, R23, 0x10000, RZ ;  /* 0x000100001717a824 */ /* 0x000fe400078e00ff */
[----:B-1----:R-:W-:Y:S01]  /*b700*/  @!P1 FMUL.FTZ R0, R0, R19 ;  /* 0x0000001300009220 */ /* 0x002fe20000410000 */
[----:B------:R-:W-:Y:S02]  /*b710*/  @!P3 IMAD.U32 R26, R26, 0x10000, RZ ;  /* 0x000100001a1ab824 */ /* 0x000fe400078e00ff */
[----:B------:R-:W-:Y:S01]  /*b720*/  @!P0 FMUL.FTZ R29, R16, R29 ;  /* 0x0000001d101d8220 */ /* 0x000fe20000410000 */
[----:B------:R-:W-:Y:S01]  /*b730*/  @!P2 FMUL.FTZ R23, R23, R24 ;  /* 0x000000181717a220 */ /* 0x000fe20000410000 */
[----:B------:R-:W0:Y:S01]  /*b740*/  LDC.U8 R16, c[0x0][0x3bc] ;  /* 0x0000ef00ff107b82 */ /* 0x000e220000000000 */
[----:B----4-:R-:W-:Y:S01]  /*b750*/  @!P3 FMUL.FTZ R26, R26, R25 ;  /* 0x000000191a1ab220 */ /* 0x010fe20000410000 */
[----:B------:R-:W-:Y:S01]  /*b760*/  @!P1 FMUL.FTZ R0, R0, R17 ;  /* 0x0000001100009220 */ /* 0x000fe20000410000 */
[----:B------:R-:W-:Y:S01]  /*b770*/  @!P2 FMUL.FTZ R23, R23, R22 ;  /* 0x000000161717a220 */ /* 0x000fe20000410000 */
[----:B------:R1:W2:Y:S01]  /*b780*/  @!P0 F2F.BF16.F32 R3, R29 ;  /* 0x0000001d00038304 */ /* 0x0002a20000202000 */
[----:B------:R-:W-:-:S07]  /*b790*/  @!P3 FMUL.FTZ R26, R26, R31 ;  /* 0x0000001f1a1ab220 */ /* 0x000fce0000410000 */
[----:B------:R1:W3:Y:S08]  /*b7a0*/  @!P1 F2F.BF16.F32 R19, R0 ;  /* 0x0000000000139304 */ /* 0x0002f00000202000 */
[----:B------:R1:W4:Y:S08]  /*b7b0*/  @!P2 F2F.BF16.F32 R17, R23 ;  /* 0x000000170011a304 */ /* 0x0003300000202000 */
        /* <DEDUP_REMOVED lines=25> */
.L_x_9437:
[----:B------:R-:W-:Y:S02]  /*b950*/  IMAD.U32 R5, R3, 0x10000, RZ ;  /* 0x0001000003057824 */ /* 0x000fe400078e00ff */
[----:B------:R-:W-:-:S04]  /*b960*/  IMAD.MOV.U32 R30, RZ, RZ, R32 ;  /* 0x000000ffff1e7224 */ /* 0x000fc800078e0020 */
[----:B------:R-:W0:Y:S02]  /*b970*/  F2I.S64.TRUNC R4, R5 ;  /* 0x0000000500047311 */ /* 0x000e24000020d900 */
[----:B0-----:R0:W-:Y:S01]  /*b980*/  STG.E.U8 desc[UR36][R8.64], R4 ;  /* 0x0000000408007986 */ /* 0x0011e2000c101124 */
[----:B------:R-:W-:Y:S05]  /*b990*/  BRA `(.L_x_9433) ;  /* 0x0000000c00c07947 */ /* 0x000fea0003800000 */
.L_x_9436:
        /* <DEDUP_REMOVED lines=11> */
.L_x_9440:
[----:B------:R-:W-:Y:S02]  /*ba50*/  IMAD.U32 R3, R3, 0x10000, RZ ;  /* 0x0001000003037824 */ /* 0x000fe400078e00ff */
[----:B------:R-:W-:-:S04]  /*ba60*/  IMAD.MOV.U32 R30, RZ, RZ, R32 ;  /* 0x000000ffff1e7224 */ /* 0x000fc800078e0020 */
[----:B------:R-:W0:Y:S02]  /*ba70*/  F2I.FTZ.TRUNC.NTZ R3, R3 ;  /* 0x0000000300037305 */ /* 0x000e24000021f100 */
[----:B0-----:R0:W-:Y:S01]  /*ba80*/  STG.E desc[UR36][R8.64], R3 ;  /* 0x0000000308007986 */ /* 0x0011e2000c101924 */
[----:B------:R-:W-:Y:S05]  /*ba90*/  BRA `(.L_x_9433) ;  /* 0x0000000c00807947 */ /* 0x000fea0003800000 */
.L_x_9439:
[----:B------:R-:W-:Y:S02]  /*baa0*/  IMAD.U32 R3, R3, 0x10000, RZ ;  /* 0x0001000003037824 */ /* 0x000fe400078e00ff */
[----:B------:R-:W-:-:S04]  /*bab0*/  IMAD.MOV.U32 R30, RZ, RZ, R32 ;  /* 0x000000ffff1e7224 */ /* 0x000fc800078e0020 */
[----:B------:R-:W0:Y:S02]  /*bac0*/  F2I.FTZ.TRUNC.NTZ R3, R3 ;  /* 0x0000000300037305 */ /* 0x000e24000021f100 */
[----:B0-----:R0:W-:Y:S01]  /*bad0*/  STG.E.U16 desc[UR36][R8.64], R3 ;  /* 0x0000000308007986 */ /* 0x0011e2000c101524 */
[----:B------:R-:W-:Y:S05]  /*bae0*/  BRA `(.L_x_9433) ;  /* 0x0000000c006c7947 */ /* 0x000fea0003800000 */
.L_x_9435:
        /* <DEDUP_REMOVED lines=10> */
.L_x_9442:
[----:B------:R-:W-:Y:S02]  /*bb90*/  IMAD.U32 R0, R3, 0x10000, RZ ;  /* 0x0001000003007824 */ /* 0x000fe400078e00ff */
[----:B------:R-:W-:-:S03]  /*bba0*/  IMAD.MOV.U32 R30, RZ, RZ, R32 ;  /* 0x000000ffff1e7224 */ /* 0x000fc600078e0020 */
[----:B------:R-:W-:-:S05]  /*bbb0*/  F2FP.F16.F32.PACK_AB R0, RZ, R0 ;  /* 0x00000000ff00723e */ /* 0x000fca00000000ff */
[----:B------:R0:W-:Y:S01]  /*bbc0*/  STG.E.U16 desc[UR36][R8.64], R0 ;  /* 0x0000000008007986 */ /* 0x0001e2000c101524 */
[----:B------:R-:W-:Y:S05]  /*bbd0*/  BRA `(.L_x_9433) ;  /* 0x0000000c00307947 */ /* 0x000fea0003800000 */
.L_x_9441:
        /* <DEDUP_REMOVED lines=11> */
.L_x_9444:
[----:B------:R-:W-:Y:S02]  /*bc90*/  IMAD.U32 R3, R3, 0x10000, RZ ;  /* 0x0001000003037824 */ /* 0x000fe400078e00ff */
[----:B------:R-:W-:-:S03]  /*bca0*/  IMAD.MOV.U32 R30, RZ, RZ, R32 ;  /* 0x000000ffff1e7224 */ /* 0x000fc600078e0020 */
[----:B------:R-:W-:-:S04]  /*bcb0*/  F2FP.F16.F32.PACK_AB R3, RZ, R3 ;  /* 0x00000003ff03723e */ /* 0x000fc800000000ff */
[----:B------:R-:W-:-:S05]  /*bcc0*/  PRMT R3, R3, 0x5410, RZ ;  /* 0x0000541003037816 */ /* 0x000fca00000000ff */
[----:B------:R0:W-:Y:S01]  /*bcd0*/  STG.E desc[UR36][R8.64], R3 ;  /* 0x0000000308007986 */ /* 0x0001e2000c101924 */
[----:B------:R-:W-:Y:S05]  /*bce0*/  BRA `(.L_x_9433) ;  /* 0x0000000800ec7947 */ /* 0x000fea0003800000 */
.L_x_9443:
[----:B------:R-:W-:Y:S02]  /*bcf0*/  IMAD.U32 R4, R3, 0x10000, RZ ;  /* 0x0001000003047824 */ /* 0x000fe400078e00ff */
[----:B------:R-:W-:Y:S02]  /*bd00*/  IMAD.MOV.U32 R30, RZ, RZ, R32 ;  /* 0x000000ffff1e7224 */ /* 0x000fe400078e0020 */
[----:B------:R-:W-:-:S06]  /*bd10*/  FMUL.FTZ R4, R4, 1 ;  /* 0x3f80000004047820 */ /* 0x000fcc0000410000 */
[----:B------:R-:W0:Y:S02]  /*bd20*/  F2F.F64.F32 R4, R4 ;  /* 0x0000000400047310 */ /* 0x000e240000201800 */
[----:B0-----:R0:W-:Y:S01]  /*bd30*/  STG.E.64 desc[UR36][R8.64], R4 ;  /* 0x0000000408007986 */ /* 0x0011e2000c101b24 */
[----:B------:R-:W-:Y:S05]  /*bd40*/  BRA `(.L_x_9433) ;  /* 0x0000000800d47947 */ /* 0x000fea0003800000 */
.L_x_9434:
        /* <DEDUP_REMOVED lines=14> */
.L_x_9447:
[----:B------:R-:W-:Y:S01]  /*be30*/  IMAD.U32 R3, R3, 0x10000, RZ ;  /* 0x0001000003037824 */ /* 0x000fe200078e00ff */
[----:B------:R-:W-:Y:S01]  /*be40*/  CS2R R6, SRZ ;  /* 0x0000000000067805 */ /* 0x000fe2000001ff00 */
[----:B------:R-:W-:Y:S02]  /*be50*/  IMAD.MOV.U32 R30, RZ, RZ, R32 ;  /* 0x000000ffff1e7224 */ /* 0x000fe400078e0020 */
[----:B------:R-:W-:-:S04]  /*be60*/  FMUL.FTZ R3, R3, 1 ;  /* 0x3f80000003037820 */ /* 0x000fc80000410000 */
[----:B------:R-:W0:Y:S02]  /*be70*/  F2F.F64.F32 R4, R3 ;  /* 0x0000000300047310 */ /* 0x000e240000201800 */
[----:B0-----:R0:W-:Y:S01]  /*be80*/  STG.E.128 desc[UR36][R8.64], R4 ;  /* 0x0000000408007986 */ /* 0x0011e2000c101d24 */
[----:B------:R-:W-:Y:S05]  /*be90*/  BRA `(.L_x_9433) ;  /* 0x0000000800807947 */ /* 0x000fea0003800000 */
.L_x_9446:
        /* <DEDUP_REMOVED lines=19> */
.L_x_9451:
[----:B------:R-:W-:Y:S05]  /*bfd0*/  BSYNC.RECONVERGENT B0 ;  /* 0x0000000000007941 */ /* 0x000fea0003800200 */
.L_x_9450:
[----:B------:R-:W-:Y:S01]  /*bfe0*/  LOP3.LUT R5, R0, 0x80, R5, 0xf8, !PT ;  /* 0x0000008000057812 */ /* 0x000fe200078ef805 */
[----:B------:R-:W-:-:S04]  /*bff0*/  IMAD.MOV.U32 R30, RZ, RZ, R32 ;  /* 0x000000ffff1e7224 */ /* 0x000fc800078e0020 */
[----:B------:R0:W-:Y:S01]  /*c000*/  STG.E.U8 desc[UR36][R8.64], R5 ;  /* 0x0000000508007986 */ /* 0x0001e2000c101124 */
[----:B------:R-:W-:Y:S05]  /*c010*/  BRA `(.L_x_9433) ;  /* 0x0000000800207947 */ /* 0x000fea0003800000 */
.L_x_9449:
        /* <DEDUP_REMOVED lines=15> */
.L_x_9453:
[----:B------:R-:W-:Y:S05]  /*c110*/  BSYNC.RECONVERGENT B0 ;  /* 0x0000000000007941 */ /* 0x000fea0003800200 */
.L_x_9452:
[----:B------:R-:W-:Y:S01]  /*c120*/  LOP3.LUT R5, R0, 0x80, R5, 0xf8, !PT ;  /* 0x0000008000057812 */ /* 0x000fe200078ef805 */
[----:B------:R-:W-:-:S04]  /*c130*/  IMAD.MOV.U32 R30, RZ, RZ, R32 ;  /* 0x000000ffff1e7224 */ /* 0x000fc800078e0020 */
[----:B------:R0:W-:Y:S01]  /*c140*/  STG.E.U8 desc[UR36][R8.64], R5 ;  /* 0x0000000508007986 */ /* 0x0001e2000c101124 */
[----:B------:R-:W-:Y:S05]  /*c150*/  BRA `(.L_x_9433) ;  /* 0x0000000400d07947 */ /* 0x000fea0003800000 */
.L_x_9448:
[----:B------:R0:W-:Y:S01]  /*c160*/  STG.E.U16 desc[UR36][R8.64], R3 ;  /* 0x0000000308007986 */ /* 0x0001e2000c101524 */
[----:B------:R-:W-:Y:S01]  /*c170*/  IMAD.MOV.U32 R30, RZ, RZ, R32 ;  /* 0x000000ffff1e7224 */ /* 0x000fe200078e0020 */
[----:B------:R-:W-:Y:S06]  /*c180*/  BRA `(.L_x_9433) ;  /* 0x0000000400c47947 */ /* 0x000fec0003800000 */
.L_x_9445:
        /* <DEDUP_REMOVED lines=13> */
.L_x_9456:
        /* <DEDUP_REMOVED lines=13> */
.L_x_9459:
[----:B------:R-:W-:-:S04]  /*c330*/  SHF.R.U32.HI R0, RZ, 0x14, R3 ;  /* 0x00000014ff007819 */ /* 0x000fc80000011603 */
[----:B------:R-:W-:-:S04]  /*c340*/  LOP3.LUT R0, R0, 0x1, RZ, 0xc0, !PT ;  /* 0x0000000100007812 */ /* 0x000fc800078ec0ff */
[----:B------:R-:W-:-:S04]  /*c350*/  IADD3 R0, PT, PT, R3, 0x487ffff, R0 ;  /* 0x0487ffff03007810 */ /* 0x000fc80007ffe000 */
[----:B------:R-:W-:-:S04]  /*c360*/  SHF.R.U32.HI R0, RZ, 0x14, R0 ;  /* 0x00000014ff007819 */ /* 0x000fc80000011600 */
[----:B------:R-:W-:-:S07]  /*c370*/  LOP3.LUT R0, R0, 0xff, RZ, 0xc0, !PT ;  /* 0x000000ff00007812 */ /* 0x000fce00078ec0ff */
.L_x_9460:
[----:B------:R-:W-:-:S04]  /*c380*/  SHF.R.U32.HI R3, RZ, 0x18, R3 ;  /* 0x00000018ff037819 */ /* 0x000fc80000011603 */
[----:B------:R-:W-:-:S04]  /*c390*/  LOP3.LUT R0, R0, 0x80, R3, 0xf8, !PT ;  /* 0x0000008000007812 */ /* 0x000fc800078ef803 */
[----:B------:R-:W-:-:S07]  /*c3a0*/  PRMT R4, R0, 0x7610, R4 ;  /* 0x0000761000047816 */ /* 0x000fce0000000004 */
.L_x_9458:
[----:B------:R-:W-:Y:S05]  /*c3b0*/  BSYNC.RECONVERGENT B0 ;  /* 0x0000000000007941 */ /* 0x000fea0003800200 */
.L_x_9457:
[----:B------:R3:W-:Y:S01]  /*c3c0*/  STG.E.U8 desc[UR36][R8.64], R4 ;  /* 0x0000000408007986 */ /* 0x0007e2000c101124 */
[----:B------:R-:W-:Y:S01]  /*c3d0*/  IMAD.MOV.U32 R30, RZ, RZ, R32 ;  /* 0x000000ffff1e7224 */ /* 0x000fe200078e0020 */
[----:B------:R-:W-:Y:S06]  /*c3e0*/  BRA `(.L_x_9433) ;  /* 0x00000004002c7947 */ /* 0x000fec0003800000 */
.L_x_9455:
        /* <DEDUP_REMOVED lines=13> */
.L_x_9463:
[----:B------:R-:W-:-:S04]  /*c4c0*/  SHF.R.U32.HI R0, RZ, 0x15, R3 ;  /* 0x00000015ff007819 */ /* 0x000fc80000011603 */
[----:B------:R-:W-:-:S04]  /*c4d0*/  LOP3.LUT R0, R0, 0x1, RZ, 0xc0, !PT ;  /* 0x0000000100007812 */ /* 0x000fc800078ec0ff */
[----:B------:R-:W-:-:S04]  /*c4e0*/  IADD3 R0, PT, PT, R3, 0x88fffff, R0 ;  /* 0x088fffff03007810 */ /* 0x000fc80007ffe000 */
[----:B------:R-:W-:-:S04]  /*c4f0*/  SHF.R.U32.HI R0, RZ, 0x15, R0 ;  /* 0x00000015ff007819 */ /* 0x000fc80000011600 */
[----:B------:R-:W-:-:S07]  /*c500*/  LOP3.LUT R0, R0, 0xff, RZ, 0xc0, !PT ;  /* 0x000000ff00007812 */ /* 0x000fce00078ec0ff */
.L_x_9464:
[----:B------:R-:W-:-:S04]  /*c510*/  SHF.R.U32.HI R3, RZ, 0x18, R3 ;  /* 0x00000018ff037819 */ /* 0x000fc80000011603 */
[----:B------:R-:W-:-:S04]  /*c520*/  LOP3.LUT R0, R0, 0x80, R3, 0xf8, !PT ;  /* 0x0000008000007812 */ /* 0x000fc800078ef803 */
[----:B------:R-:W-:-:S07]  /*c530*/  PRMT R4, R0, 0x7610, R4 ;  /* 0x0000761000047816 */ /* 0x000fce0000000004 */
.L_x_9462:
[----:B------:R-:W-:Y:S05]  /*c540*/  BSYNC.RECONVERGENT B0 ;  /* 0x0000000000007941 */ /* 0x000fea0003800200 */
.L_x_9461:
[----:B------:R0:W-:Y:S01]  /*c550*/  STG.E.U8 desc[UR36][R8.64], R4 ;  /* 0x0000000408007986 */ /* 0x0001e2000c101124 */
[----:B------:R-:W-:Y:S01]  /*c560*/  IMAD.MOV.U32 R30, RZ, RZ, R32 ;  /* 0x000000ffff1e7224 */ /* 0x000fe200078e0020 */
[----:B------:R-:W-:Y:S06]  /*c570*/  BRA `(.L_x_9433) ;  /* 0x0000000000c87947 */ /* 0x000fec0003800000 */
.L_x_9454:
[----:B------:R-:W-:-:S13]  /*c580*/  ISETP.NE.AND P0, PT, R0, 0x1c, PT ;  /* 0x0000001c0000780c */ /* 0x000fda0003f05270 */
[----:B------:R-:W-:Y:S05]  /*c590*/  @!P0 BRA `(.L_x_9465) ;  /* 0x0000000000b08947 */ /* 0x000fea0003800000 */
[----:B------:R-:W-:-:S13]  /*c5a0*/  ISETP.NE.AND P0, PT, R0, 0x1d, PT ;  /* 0x0000001d0000780c */ /* 0x000fda0003f05270 */
[----:B------:R-:W-:Y:S05]  /*c5b0*/  @!P0 BRA `(.L_x_9466) ;  /* 0x0000000000948947 */ /* 0x000fea0003800000 */
[----:B------:R-:W-:-:S13]  /*c5c0*/  ISETP.NE.AND P0, PT, R0, 0x2c, PT ;  /* 0x0000002c0000780c */ /* 0x000fda0003f05270 */
[----:B------:R-:W-:Y:S05]  /*c5d0*/  @!P0 BRA `(.L_x_9467) ;  /* 0x0000000000488947 */ /* 0x000fea0003800000 */
.L_x_9438:
        /* <DEDUP_REMOVED lines=16> */
.L_x_9468:
[----:B------:R-:W-:Y:S01]  /*c6e0*/  IMAD.MOV.U32 R30, RZ, RZ, R32 ;  /* 0x000000ffff1e7224 */ /* 0x000fe200078e0020 */
[----:B------:R-:W-:Y:S06]  /*c6f0*/  BRA `(.L_x_9433) ;  /* 0x0000000000687947 */ /* 0x000fec0003800000 */
.L_x_9467:
        /* <DEDUP_REMOVED lines=17> */
.L_x_9466:
[----:B------:R-:W-:Y:S02]  /*c810*/  IMAD.U32 R4, R3, 0x10000, RZ ;  /* 0x0001000003047824 */ /* 0x000fe400078e00ff */
[----:B------:R-:W-:-:S04]  /*c820*/  IMAD.MOV.U32 R30, RZ, RZ, R32 ;  /* 0x000000ffff1e7224 */ /* 0x000fc800078e0020 */
[----:B------:R-:W0:Y:S02]  /*c830*/  F2I.U64.TRUNC R4, R4 ;  /* 0x0000000400047311 */ /* 0x000e24000020d800 */
[----:B0-----:R0:W-:Y:S01]  /*c840*/  STG.E.64 desc[UR36][R8.64], R4 ;  /* 0x0000000408007986 */ /* 0x0011e2000c101b24 */
[----:B------:R-:W-:Y:S05]  /*c850*/  BRA `(.L_x_9433) ;  /* 0x0000000000107947 */ /* 0x000fea0003800000 */
.L_x_9465:
[----:B------:R-:W-:Y:S02]  /*c860*/  IMAD.U32 R3, R3, 0x10000, RZ ;  /* 0x0001000003037824 */ /* 0x000fe400078e00ff */
[----:B------:R-:W-:-:S04]  /*c870*/  IMAD.MOV.U32 R30, RZ, RZ, R32 ;  /* 0x000000ffff1e7224 */ /* 0x000fc800078e0020 */
[----:B------:R-:W0:Y:S02]  /*c880*/  F2I.FTZ.U32.TRUNC.NTZ R3, R3 ;  /* 0x0000000300037305 */ /* 0x000e24000021f000 */
[----:B0-----:R0:W-:Y:S02]  /*c890*/  STG.E desc[UR36][R8.64], R3 ;  /* 0x0000000308007986 */ /* 0x0011e4000c101924 */
.L_x_9433:
[----:B------:R-:W-:Y:S05]  /*c8a0*/  BSYNC.RECONVERGENT B6 ;  /* 0x0000000000067941 */ /* 0x000fea0003800200 */
.L_x_9432:
        /* <DEDUP_REMOVED lines=23> */
[----:B0-----:R0:W-:Y:S01]  /*ca20*/  STG.E.U8 desc[UR36][R8.64], R19 ;  /* 0x0000001308007986 */ /* 0x0011e2000c101124 */
[----:B------:R-:W-:Y:S05]  /*ca30*/  BRA `(.L_x_9476) ;  /* 0x0000000c007c7947 */ /* 0x000fea0003800000 */
.L_x_9474:
[----:B------:R-:W-:-:S06]  /*ca40*/  IMAD.U32 R5, R19, 0x10000, RZ ;  /* 0x0001000013057824 */ /* 0x000fcc00078e00ff */
[----:B------:R-:W0:Y:S02]  /*ca50*/  F2I.S64.TRUNC R4, R5 ;  /* 0x0000000500047311 */ /* 0x000e24000020d900 */
[----:B0-----:R1:W-:Y:S01]  /*ca60*/  STG.E.U8 desc[UR36][R8.64], R4 ;  /* 0x0000000408007986 */ /* 0x0013e2000c101124 */
[----:B------:R-:W-:Y:S05]  /*ca70*/  BRA `(.L_x_9476) ;  /* 0x0000000c006c7947 */ /* 0x000fea0003800000 */
.L_x_9473:
        /* <DEDUP_REMOVED lines=10> */
.L_x_9478:
[----:B------:R-:W-:-:S06]  /*cb20*/  IMAD.U32 R19, R19, 0x10000, RZ ;  /* 0x0001000013137824 */ /* 0x000fcc00078e00ff */
[----:B------:R-:W0:Y:S02]  /*cb30*/  F2I.FTZ.TRUNC.NTZ R19, R19 ;  /* 0x0000001300137305 */ /* 0x000e24000021f100 */
[----:B0-----:R3:W-:Y:S01]  /*cb40*/  STG.E desc[UR36][R8.64], R19 ;  /* 0x0000001308007986 */ /* 0x0017e2000c101924 */
[----:B------:R-:W-:Y:S05]  /*cb50*/  BRA `(.L_x_9476) ;  /* 0x0000000c00347947 */ /* 0x000fea0003800000 */
.L_x_9477:
[----:B------:R-:W-:-:S06]  /*cb60*/  IMAD.U32 R19, R19, 0x10000, RZ ;  /* 0x0001000013137824 */ /* 0x000fcc00078e00ff */
[----:B------:R-:W0:Y:S02]  /*cb70*/  F2I.FTZ.TRUNC.NTZ R19, R19 ;  /* 0x0000001300137305 */ /* 0x000e24000021f100 */
[----:B0-----:R0:W-:Y:S01]  /*cb80*/  STG.E.U16 desc[UR36][R8.64], R19 ;  /* 0x0000001308007986 */ /* 0x0011e2000c101524 */
[----:B------:R-:W-:Y:S05]  /*cb90*/  BRA `(.L_x_9476) ;  /* 0x0000000c00247947 */ /* 0x000fea0003800000 */
.L_x_9472:
        /* <DEDUP_REMOVED lines=9> */
.L_x_9480:
[----:B------:R-:W-:-:S05]  /*cc30*/  IMAD.U32 R0, R19, 0x10000, RZ ;  /* 0x0001000013007824 */ /* 0x000fca00078e00ff */
[----:B------:R-:W-:-:S05]  /*cc40*/  F2FP.F16.F32.PACK_AB R0, RZ, R0 ;  /* 0x00000000ff00723e */ /* 0x000fca00000000ff */
[----:B------:R0:W-:Y:S01]  /*cc50*/  STG.E.U16 desc[UR36][R8.64], R0 ;  /* 0x0000000008007986 */ /* 0x0001e2000c101524 */
[----:B------:R-:W-:Y:S05]  /*cc60*/  BRA `(.L_x_9476) ;  /* 0x0000000800f07947 */ /* 0x000fea0003800000 */
.L_x_9479:
        /* <DEDUP_REMOVED lines=10> */
.L_x_9482:
[----:B------:R-:W-:-:S05]  /*cd10*/  IMAD.U32 R19, R19, 0x10000, RZ ;  /* 0x0001000013137824 */ /* 0x000fca00078e00ff */
[----:B------:R-:W-:-:S04]  /*cd20*/  F2FP.F16.F32.PACK_AB R3, RZ, R19 ;  /* 0x00000013ff03723e */ /* 0x000fc800000000ff */
[----:B------:R-:W-:-:S05]  /*cd30*/  PRMT R3, R3, 0x5410, RZ ;  /* 0x0000541003037816 */ /* 0x000fca00000000ff */
[----:B------:R0:W-:Y:S01]  /*cd40*/  STG.E desc[UR36][R8.64], R3 ;  /* 0x0000000308007986 */ /* 0x0001e2000c101924 */
[----:B------:R-:W-:Y:S05]  /*cd50*/  BRA `(.L_x_9476) ;  /* 0x0000000800b47947 */ /* 0x000fea0003800000 */
.L_x_9481:
[----:B------:R-:W-:-:S04]  /*cd60*/  IMAD.U32 R4, R19, 0x10000, RZ ;  /* 0x0001000013047824 */ /* 0x000fc800078e00ff */
[----:B------:R-:W-:-:S06]  /*cd70*/  FMUL.FTZ R4, R4, 1 ;  /* 0x3f80000004047820 */ /* 0x000fcc0000410000 */
[----:B------:R-:W0:Y:S02]  /*cd80*/  F2F.F64.F32 R4, R4 ;  /* 0x0000000400047310 */ /* 0x000e240000201800 */
[----:B0-----:R0:W-:Y:S01]  /*cd90*/  STG.E.64 desc[UR36][R8.64], R4 ;  /* 0x0000000408007986 */ /* 0x0011e2000c101b24 */
[----:B------:R-:W-:Y:S05]  /*cda0*/  BRA `(.L_x_9476) ;  /* 0x0000000800a07947 */ /* 0x000fea0003800000 */
.L_x_9471:
        /* <DEDUP_REMOVED lines=14> */
.L_x_9486:
        /* <DEDUP_REMOVED lines=17> */
.L_x_9489:
[----:B------:R-:W-:-:S04]  /*cfa0*/  SHF.R.U32.HI R3, RZ, 0x18, R19 ;  /* 0x00000018ff037819 */ /* 0x000fc80000011613 */
[----:B------:R-:W-:-:S04]  /*cfb0*/  LOP3.LUT R0, R0, 0x80, R3, 0xf8, !PT ;  /* 0x0000008000007812 */ /* 0x000fc800078ef803 */
[----:B------:R-:W-:-:S07]  /*cfc0*/  PRMT R4, R0, 0x7610, R4 ;  /* 0x0000761000047816 */ /* 0x000fce0000000004 */
.L_x_9488:
[----:B------:R-:W-:Y:S05]  /*cfd0*/  BSYNC.RECONVERGENT B0 ;  /* 0x0000000000007941 */ /* 0x000fea0003800200 */
.L_x_9487:
[----:B------:R0:W-:Y:S01]  /*cfe0*/  STG.E.U8 desc[UR36][R8.64], R4 ;  /* 0x0000000408007986 */ /* 0x0001e2000c101124 */
[----:B------:R-:W-:Y:S05]  /*cff0*/  BRA `(.L_x_9476) ;  /* 0x00000008000c7947 */ /* 0x000fea0003800000 */
.L_x_9485:
        /* <DEDUP_REMOVED lines=17> */
.L_x_9492:
[----:B------:R-:W-:-:S04]  /*d110*/  SHF.R.U32.HI R3, RZ, 0x18, R19 ;  /* 0x00000018ff037819 */ /* 0x000fc80000011613 */
[----:B------:R-:W-:-:S04]  /*d120*/  LOP3.LUT R0, R0, 0x80, R3, 0xf8, !PT ;  /* 0x0000008000007812 */ /* 0x000fc800078ef803 */
[----:B------:R-:W-:-:S07]  /*d130*/  PRMT R4, R0, 0x7610, R4 ;  /* 0x0000761000047816 */ /* 0x000fce0000000004 */
.L_x_9491:
[----:B------:R-:W-:Y:S05]  /*d140*/  BSYNC.RECONVERGENT B0 ;  /* 0x0000000000007941 */ /* 0x000fea0003800200 */
.L_x_9490:
[----:B------:R0:W-:Y:S01]  /*d150*/  STG.E.U8 desc[UR36][R8.64], R4 ;  /* 0x0000000408007986 */ /* 0x0001e2000c101124 */
[----:B------:R-:W-:Y:S05]  /*d160*/  BRA `(.L_x_9476) ;  /* 0x0000000400b07947 */ /* 0x000fea0003800000 */
.L_x_9484:
        /* <DEDUP_REMOVED lines=22> */
.L_x_9494:
[----:B------:R-:W-:-:S06]  /*d2d0*/  IMAD.U32 R4, R19, 0x10000, RZ ;  /* 0x0001000013047824 */ /* 0x000fcc00078e00ff */
[----:B------:R-:W0:Y:S02]  /*d2e0*/  F2I.U64.TRUNC R4, R4 ;  /* 0x0000000400047311 */ /* 0x000e24000020d800 */
[----:B0-----:R0:W-:Y:S01]  /*d2f0*/  STG.E.64 desc[UR36][R8.64], R4 ;  /* 0x0000000408007986 */ /* 0x0011e2000c101b24 */
[----:B------:R-:W-:Y:S05]  /*d300*/  BRA `(.L_x_9476) ;  /* 0x0000000400487947 */ /* 0x000fea0003800000 */
.L_x_9493:
[----:B------:R-:W-:-:S06]  /*d310*/  IMAD.U32 R19, R19, 0x10000, RZ ;  /* 0x0001000013137824 */ /* 0x000fcc00078e00ff */
[----:B------:R-:W0:Y:S02]  /*d320*/  F2I.FTZ.U32.TRUNC.NTZ R19, R19 ;  /* 0x0000001300137305 */ /* 0x000e24000021f000 */
[----:B0-----:R0:W-:Y:S01]  /*d330*/  STG.E desc[UR36][R8.64], R19 ;  /* 0x0000001308007986 */ /* 0x0011e2000c101924 */
[----:B------:R-:W-:Y:S05]  /*d340*/  BRA `(.L_x_9476) ;  /* 0x0000000400387947 */ /* 0x000fea0003800000 */
.L_x_9483:
        /* <DEDUP_REMOVED lines=11> */
.L_x_9496:
[----:B------:R-:W-:Y:S01]  /*d400*/  IMAD.U32 R19, R19, 0x10000, RZ ;  /* 0x0001000013137824 */ /* 0x000fe200078e00ff */
[----:B------:R-:W-:-:S03]  /*d410*/  CS2R R6, SRZ ;  /* 0x0000000000067805 */ /* 0x000fc6000001ff00 */
[----:B------:R-:W-:-:S06]  /*d420*/  FMUL.FTZ R4, R19, 1 ;  /* 0x3f80000013047820 */ /* 0x000fcc0000410000 */
[----:B------:R-:W0:Y:S02]  /*d430*/  F2F.F64.F32 R4, R4 ;  /* 0x0000000400047310 */ /* 0x000e240000201800 */
[----:B0-----:R0:W-:Y:S01]  /*d440*/  STG.E.128 desc[UR36][R8.64], R4 ;  /* 0x0000000408007986 */ /* 0x0011e2000c101d24 */
[----:B------:R-:W-:Y:S05]  /*d450*/  BRA `(.L_x_9476) ;  /* 0x0000000000f47947 */ /* 0x000fea0003800000 */
.L_x_9495:
[----:B------:R-:W-:-:S13]  /*d460*/  ISETP.NE.AND P0, PT, R0, 0xf, PT ;  /* 0x0000000f0000780c */ /* 0x000fda0003f05270 */
[----:B------:R-:W-:Y:S05]  /*d470*/  @!P0 BRA `(.L_x_9497) ;  /* 0x0000000000e88947 */ /* 0x000fea0003800000 */
[----:B------:R-:W-:-:S13]  /*d480*/  ISETP.NE.AND P0, PT, R0, 0x17, PT ;  /* 0x000000170000780c */ /* 0x000fda0003f05270 */
[----:B------:R-:W-:Y:S05]  /*d490*/  @!P0 BRA `(.L_x_9498) ;  /* 0x0000000000908947 */ /* 0x000fea0003800000 */
[----:B------:R-:W-:-:S13]  /*d4a0*/  ISETP.NE.AND P0, PT, R0, 0x18, PT ;  /* 0x000000180000780c */ /* 0x000fda0003f05270 */
[----:B------:R-:W-:Y:S05]  /*d4b0*/  @!P0 BRA `(.L_x_9499) ;  /* 0x0000000000448947 */ /* 0x000fea0003800000 */
.L_x_9475:
        /* <DEDUP_REMOVED lines=16> */
.L_x_9500:
[----:B------:R-:W-:Y:S05]  /*d5c0*/  BRA `(.L_x_9476) ;  /* 0x0000000000987947 */ /* 0x000fea0003800000 */
.L_x_9499:
        /* <DEDUP_REMOVED lines=13> */
.L_x_9502:
[----:B------:R-:W-:Y:S05]  /*d6a0*/  BSYNC.RECONVERGENT B0 ;  /* 0x0000000000007941 */ /* 0x000fea0003800200 */
.L_x_9501:
[----:B------:R-:W-:-:S05]  /*d6b0*/  LOP3.LUT R3, R0, 0x80, R3, 0xf8, !PT ;  /* 0x0000008000037812 */ /* 0x000fca00078ef803 */
[----:B------:R0:W-:Y:S01]  /*d6c0*/  STG.E.U8 desc[UR36][R8.64], R3 ;  /* 0x0000000308007986 */ /* 0x0001e2000c101124 */
[----:B------:R-:W-:Y:S05]  /*d6d0*/  BRA `(.L_x_9476) ;  /* 0x0000000000547947 */ /* 0x000fea0003800000 */
.L_x_9498:
        /* <DEDUP_REMOVED lines=12> */
.L_x_9504:
[----:B------:R-:W-:Y:S01]  /*d7a0*/  IMAD.MOV.U32 R0, RZ, RZ, 0x7f ;  /* 0x0000007fff007424 */ /* 0x000fe200078e00ff */
[----:B------:R-:W-:-:S04]  /*d7b0*/  ISETP.GT.U32.AND P0, PT, R4, 0x7f800000, PT ;  /* 0x7f8000000400780c */ /* 0x000fc80003f04070 */
[----:B------:R-:W-:-:S09]  /*d7c0*/  SEL R0, R0, 0x7c, P0 ;  /* 0x0000007c00007807 */ /* 0x000fd20000000000 */
.L_x_9505:
[----:B------:R-:W-:Y:S05]  /*d7d0*/  BSYNC.RECONVERGENT B0 ;  /* 0x0000000000007941 */ /* 0x000fea0003800200 */
.L_x_9503:
[----:B------:R-:W-:-:S04]  /*d7e0*/  SHF.R.U32.HI R3, RZ, 0x18, R3 ;  /* 0x00000018ff037819 */ /* 0x000fc80000011603 */
[----:B------:R-:W-:-:S05]  /*d7f0*/  LOP3.LUT R3, R0, 0x80, R3, 0xf8, !PT ;  /* 0x0000008000037812 */ /* 0x000fca00078ef803 */
[----:B------:R0:W-:Y:S01]  /*d800*/  STG.E.U8 desc[UR36][R8.64], R3 ;  /* 0x0000000308007986 */ /* 0x0001e2000c101124 */
[----:B------:R-:W-:Y:S05]  /*d810*/  BRA `(.L_x_9476) ;  /* 0x0000000000047947 */ /* 0x000fea0003800000 */
.L_x_9497:
[----:B------:R0:W-:Y:S02]  /*d820*/  STG.E.U16 desc[UR36][R8.64], R19 ;  /* 0x0000001308007986 */ /* 0x0001e4000c101524 */
.L_x_9476:
        /* <DEDUP_REMOVED lines=21> */
[----:B----4-:R-:W-:-:S06]  /*d980*/  IMAD.U32 R17, R17, 0x10000, RZ ;  /* 0x0001000011117824 */ /* 0x010fcc00078e00ff */
[----:B------:R-:W0:Y:S02]  /*d990*/  F2I.FTZ.TRUNC.NTZ R17, R17 ;  /* 0x0000001100117305 */ /* 0x000e24000021f100 */
[----:B0-----:R0:W-:Y:S01]  /*d9a0*/  STG.E.U8 desc[UR36][R8.64], R17 ;  /* 0x0000001108007986 */ /* 0x0011e2000c101124 */
[----:B------:R-:W-:Y:S05]  /*d9b0*/  BRA `(.L_x_9511) ;  /* 0x0000000c007c7947 */ /* 0x000fea0003800000 */
.L_x_9509:
[----:B----4-:R-:W-:-:S06]  /*d9c0*/  IMAD.U32 R5, R17, 0x10000, RZ ;  /* 0x0001000011057824 */ /* 0x010fcc00078e00ff */
[----:B------:R-:W0:Y:S02]  /*d9d0*/  F2I.S64.TRUNC R4, R5 ;  /* 0x0000000500047311 */ /* 0x000e24000020d900 */
[----:B0-----:R1:W-:Y:S01]  /*d9e0*/  STG.E.U8 desc[UR36][R8.64], R4 ;  /* 0x0000000408007986 */ /* 0x0013e2000c101124 */
[----:B------:R-:W-:Y:S05]  /*d9f0*/  BRA `(.L_x_9511) ;  /* 0x0000000c006c7947 */ /* 0x000fea0003800000 */
.L_x_9508:
[----:B------:R-:W-:-:S13]  /*da00*/  ISETP.NE.AND P0, PT, R0, 0x2, PT ;  /* 0x000000020000780c */ /* 0x000fda0003f05270 */
[----:B------:R-:W-:Y:S05]  /*da10*/  @!P0 BRA `(.L_x_9512) ;  /* 0x0000000000308947 */ /* 0x000fea0003800000 */
[----:B------:R-:W-:-:S13]  /*da20*/  ISETP.NE.AND P0, PT, R0, 0x3, PT ;  /* 0x000000030000780c */ /* 0x000fda0003f05270 */
[----:B------:R-:W-:Y:S05]  /*da30*/  @!P0 BRA `(.L_x_9513) ;  /* 0x0000000000188947 */ /* 0x000fea0003800000 */
[----:B------:R-:W-:-:S13]  /*da40*/  ISETP.NE.AND P0, PT, R0, 0x4, PT ;  /* 0x000000040000780c */ /* 0x000fda0003f05270 */
[----:B------:R-:W-:Y:S05]  /*da50*/  @P0 BRA `(.L_x_9510) ;  /* 0x0000000800780947 */ /* 0x000fea0003800000 */
[----:B----4-:R-:W-:-:S06]  /*da60*/  IMAD.U32 R4, R17, 0x10000, RZ ;  /* 0x0001000011047824 */ /* 0x010fcc00078e00ff */
[----:B------:R-:W0:Y:S02]  /*da70*/  F2I.S64.TRUNC R4, R4 ;  /* 0x0000000400047311 */ /* 0x000e24000020d900 */
[----:B0-----:R3:W-:Y:S01]  /*da80*/  STG.E.64 desc[UR36][R8.64], R4 ;  /* 0x0000000408007986 */ /* 0x0017e2000c101b24 */
[----:B------:R-:W-:Y:S05]  /*da90*/  BRA `(.L_x_9511) ;  /* 0x0000000c00447947 */ /* 0x000fea0003800000 */
.L_x_9513:
[----:B----4-:R-:W-:-:S06]  /*daa0*/  IMAD.U32 R17, R17, 0x10000, RZ ;  /* 0x0001000011117824 */ /* 0x010fcc00078e00ff */
[----:B------:R-:W0:Y:S02]  /*dab0*/  F2I.FTZ.TRUNC.NTZ R17, R17 ;  /* 0x0000001100117305 */ /* 0x000e24000021f100 */
[----:B0-----:R4:W-:Y:S01]  /*dac0*/  STG.E desc[UR36][R8.64], R17 ;  /* 0x0000001108007986 */ /* 0x0019e2000c101924 */
[----:B------:R-:W-:Y:S05]  /*dad0*/  BRA `(.L_x_9511) ;  /* 0x0000000c00347947 */ /* 0x000fea0003800000 */
.L_x_9512:
[----:B----4-:R-:W-:-:S06]  /*dae0*/  IMAD.U32 R17, R17, 0x10000, RZ ;  /* 0x0001000011117824 */ /* 0x010fcc00078e00ff */
[----:B------:R-:W0:Y:S02]  /*daf0*/  F2I.FTZ.TRUNC.NTZ R17, R17 ;  /* 0x0000001100117305 */ /* 0x000e24000021f100 */
[----:B0-----:R2:W-:Y:S01]  /*db00*/  STG.E.U16 desc[UR36][R8.64], R17 ;  /* 0x0000001108007986 */ /* 0x0015e2000c101524 */
[----:B------:R-:W-:Y:S05]  /*db10*/  BRA `(.L_x_9511) ;  /* 0x0000000c00247947 */ /* 0x000fea0003800000 */
.L_x_9507:
[----:B------:R-:W-:-:S13]  /*db20*/  ISETP.GT.AND P0, PT, R0, 0x6, PT ;  /* 0x000000060000780c */ /* 0x000fda0003f04270 */
[----:B------:R-:W-:Y:S05]  /*db30*/  @P0 BRA `(.L_x_9514) ;  /* 0x00000000002c0947 */ /* 0x000fea0003800000 */
[----:B------:R-:W-:-:S13]  /*db40*/  ISETP.NE.AND P0, PT, R0, 0x5, PT ;  /* 0x000000050000780c */ /* 0x000fda0003f05270 */
[----:B------:R-:W-:Y:S05]  /*db50*/  @!P0 BRA `(.L_x_9515) ;  /* 0x0000000000148947 */ /* 0x000fea0003800000 */
[----:B------:R-:W-:-:S13]  /*db60*/  ISETP.NE.AND P0, PT, R0, 0x6, PT ;  /* 0x000000060000780c */ /* 0x000fda0003f05270 */
[----:B------:R-:W-:Y:S05]  /*db70*/  @P0 BRA `(.L_x_9510) ;  /* 0x0000000800300947 */ /* 0x000fea0003800000 */
[----:B----4-:R-:W-:-:S05]  /*db80*/  IMAD.U32 R17, R17, 0x10000, RZ ;  /* 0x0001000011117824 */ /* 0x010fca00078e00ff */
[----:B------:R0:W-:Y:S01]  /*db90*/  STG.E desc[UR36][R8.64], R17 ;  /* 0x0000001108007986 */ /* 0x0001e2000c101924 */
[----:B------:R-:W-:Y:S05]  /*dba0*/  BRA `(.L_x_9511) ;  /* 0x0000000c00007947 */ /* 0x000fea0003800000 */
.L_x_9515:
[----:B----4-:R-:W-:-:S05]  /*dbb0*/  IMAD.U32 R0, R17, 0x10000, RZ ;  /* 0x0001000011007824 */ /* 0x010fca00078e00ff */
[----:B------:R-:W-:-:S05]  /*dbc0*/  F2FP.F16.F32.PACK_AB R0, RZ, R0 ;  /* 0x00000000ff00723e */ /* 0x000fca00000000ff */
[----:B------:R0:W-:Y:S01]  /*dbd0*/  STG.E.U16 desc[UR36][R8.64], R0 ;  /* 0x0000000008007986 */ /* 0x0001e2000c101524 */
[----:B------:R-:W-:Y:S05]  /*dbe0*/  BRA `(.L_x_9511) ;  /* 0x0000000800f07947 */ /* 0x000fea0003800000 */
.L_x_9514:
[----:B------:R-:W-:-:S13]  /*dbf0*/  ISETP.NE.AND P0, PT, R0, 0x7, PT ;  /* 0x000000070000780c */ /* 0x000fda0003f05270 */
[----:B------:R-:W-:Y:S05]  /*dc00*/  @!P0 BRA `(.L_x_9516) ;  /* 0x0000000000348947 */ /* 0x000fea0003800000 */
[----:B------:R-:W-:-:S13]  /*dc10*/  ISETP.NE.AND P0, PT, R0, 0x8, PT ;  /* 0x000000080000780c */ /* 0x000fda0003f05270 */
[----:B------:R-:W-:Y:S05]  /*dc20*/  @!P0 BRA `(.L_x_9517) ;  /* 0x0000000000188947 */ /* 0x000fea0003800000 */
[----:B------:R-:W-:-:S13]  /*dc30*/  ISETP.NE.AND P0, PT, R0, 0x9, PT ;  /* 0x000000090000780c */ /* 0x000fda0003f05270 */
[----:B------:R-:W-:Y:S05]  /*dc40*/  @P0 BRA `(.L_x_9510) ;  /* 0x0000000400fc0947 */ /* 0x000fea0003800000 */
[----:B----4-:R-:W-:Y:S02]  /*dc50*/  IMAD.U32 R4, R17, 0x10000, RZ ;  /* 0x0001000011047824 */ /* 0x010fe400078e00ff */
[----:B------:R-:W-:-:S05]  /*dc60*/  IMAD.MOV.U32 R5, RZ, RZ, RZ ;  /* 0x000000ffff057224 */ /* 0x000fca00078e00ff */
[----:B------:R0:W-:Y:S01]  /*dc70*/  STG.E.64 desc[UR36][R8.64], R4 ;  /* 0x0000000408007986 */ /* 0x0001e2000c101b24 */
[----:B------:R-:W-:Y:S05]  /*dc80*/  BRA `(.L_x_9511) ;  /* 0x0000000800c87947 */ /* 0x000fea0003800000 */
.L_x_9517:
[----:B----4-:R-:W-:-:S05]  /*dc90*/  IMAD.U32 R17, R17, 0x10000, RZ ;  /* 0x0001000011117824 */ /* 0x010fca00078e00ff */
[----:B------:R-:W-:-:S04]  /*dca0*/  F2FP.F16.F32.PACK_AB R3, RZ, R17 ;  /* 0x00000011ff03723e */ /* 0x000fc800000000ff */
[----:B------:R-:W-:-:S05]  /*dcb0*/  PRMT R3, R3, 0x5410, RZ ;  /* 0x0000541003037816 */ /* 0x000fca00000000ff */
[----:B------:R0:W-:Y:S01]  /*dcc0*/  STG.E desc[UR36][R8.64], R3 ;  /* 0x0000000308007986 */ /* 0x0001e2000c101924 */
[----:B------:R-:W-:Y:S05]  /*dcd0*/  BRA `(.L_x_9511) ;  /* 0x0000000800b47947 */ /* 0x000fea0003800000 */
.L_x_9516:
[----:B----4-:R-:W-:-:S04]  /*dce0*/  IMAD.U32 R4, R17, 0x10000, RZ ;  /* 0x0001000011047824 */ /* 0x010fc800078e00ff */
[----:B------:R-:W-:-:S06]  /*dcf0*/  FMUL.FTZ R4, R4, 1 ;  /* 0x3f80000004047820 */ /* 0x000fcc0000410000 */
[----:B------:R-:W0:Y:S02]  /*dd00*/  F2F.F64.F32 R4, R4 ;  /* 0x0000000400047310 */ /* 0x000e240000201800 */
[----:B0-----:R0:W-:Y:S01]  /*dd10*/  STG.E.64 desc[UR36][R8.64], R4 ;  /* 0x0000000408007986 */ /* 0x0011e2000c101b24 */
[----:B------:R-:W-:Y:S05]  /*dd20*/  BRA `(.L_x_9511) ;  /* 0x0000000800a07947 */ /* 0x000fea0003800000 */
.L_x_9506:
        /* <DEDUP_REMOVED lines=10> */
[----:B----4-:R-:W-:-:S06]  /*ddd0*/  IMAD.U32 R3, R17, 0x10000, RZ ;  /* 0x0001000011037824 */ /* 0x010fcc00078e00ff */
[----:B------:R-:W0:Y:S02]  /*dde0*/  F2I.FTZ.U32.TRUNC.NTZ R3, R3 ;  /* 0x0000000300037305 */ /* 0x000e24000021f000 */
[----:B0-----:R0:W-:Y:S01]  /*ddf0*/  STG.E.U16 desc[UR36][R8.64], R3 ;  /* 0x0000000308007986 */ /* 0x0011e2000c101524 */
[----:B------:R-:W-:Y:S05]  /*de00*/  BRA `(.L_x_9511) ;  /* 0x0000000800687947 */ /* 0x000fea0003800000 */
.L_x_9521:
[----:B----4-:R-:W-:Y:S01]  /*de10*/  IMAD.U32 R17, R17, 0x10000, RZ ;  /* 0x0001000011117824 */ /* 0x010fe200078e00ff */
        /* <DEDUP_REMOVED lines=16> */
.L_x_9524:
[----:B------:R-:W-:-:S04]  /*df20*/  SHF.R.U32.HI R3, RZ, 0x18, R17 ;  /* 0x00000018ff037819 */ /* 0x000fc80000011611 */
[----:B------:R-:W-:-:S04]  /*df30*/  LOP3.LUT R0, R0, 0x80, R3, 0xf8, !PT ;  /* 0x0000008000007812 */ /* 0x000fc800078ef803 */
[----:B------:R-:W-:-:S07]  /*df40*/  PRMT R4, R0, 0x7610, R4 ;  /* 0x0000761000047816 */ /* 0x000fce0000000004 */
.L_x_9523:
[----:B------:R-:W-:Y:S05]  /*df50*/  BSYNC.RECONVERGENT B0 ;  /* 0x0000000000007941 */ /* 0x000fea0003800200 */
.L_x_9522:
[----:B------:R0:W-:Y:S01]  /*df60*/  STG.E.U8 desc[UR36][R8.64], R4 ;  /* 0x0000000408007986 */ /* 0x0001e2000c101124 */
[----:B------:R-:W-:Y:S05]  /*df70*/  BRA `(.L_x_9511) ;  /* 0x00000008000c7947 */ /* 0x000fea0003800000 */
.L_x_9520:
        /* <DEDUP_REMOVED lines=17> */
.L_x_9527:
[----:B------:R-:W-:-:S04]  /*e090*/  SHF.R.U32.HI R3, RZ, 0x18, R17 ;  /* 0x00000018ff037819 */ /* 0x000fc80000011611 */
[----:B------:R-:W-:-:S04]  /*e0a0*/  LOP3.LUT R0, R0, 0x80, R3, 0xf8, !PT ;  /* 0x0000008000007812 */ /* 0x000fc800078ef803 */
[----:B------:R-:W-:-:S07]  /*e0b0*/  PRMT R4, R0, 0x7610, R4 ;  /* 0x0000761000047816 */ /* 0x000fce0000000004 */
.L_x_9526:
[----:B------:R-:W-:Y:S05]  /*e0c0*/  BSYNC.RECONVERGENT B0 ;  /* 0x0000000000007941 */ /* 0x000fea0003800200 */
.L_x_9525:
[----:B------:R0:W-:Y:S01]  /*e0d0*/  STG.E.U8 desc[UR36][R8.64], R4 ;  /* 0x0000000408007986 */ /* 0x0001e2000c101124 */
[----:B------:R-:W-:Y:S05]  /*e0e0*/  BRA `(.L_x_9511) ;  /* 0x0000000400b07947 */ /* 0x000fea0003800000 */
.L_x_9519:
[----:B------:R-:W-:-:S13]  /*e0f0*/  ISETP.NE.AND P0, PT, R0, 0x1c, PT ;  /* 0x0000001c0000780c */ /* 0x000fda0003f05270 */
[----:B------:R-:W-:Y:S05]  /*e100*/  @!P0 BRA `(.L_x_9528) ;  /* 0x0000000000608947 */ /* 0x000fea0003800000 */
[----:B------:R-:W-:-:S13]  /*e110*/  ISETP.NE.AND P0, PT, R0, 0x1d, PT ;  /* 0x0000001d0000780c */ /* 0x000fda0003f05270 */
[----:B------:R-:W-:Y:S05]  /*e120*/  @!P0 BRA `(.L_x_9529) ;  /* 0x0000000000488947 */ /* 0x000fea0003800000 */
[----:B------:R-:W-:-:S13]  /*e130*/  ISETP.NE.AND P0, PT, R0, 0x2c, PT ;  /* 0x0000002c0000780c */ /* 0x000fda0003f05270 */
[----:B------:R-:W-:Y:S05]  /*e140*/  @P0 BRA `(.L_x_9510) ;  /* 0x0000000000bc0947 */ /* 0x000fea0003800000 */
[----:B----4-:R-:W-:-:S05]  /*e150*/  IMAD.U32 R4, R17, 0x10000, RZ ;  /* 0x0001000011047824 */ /* 0x010fca00078e00ff */
        /* <DEDUP_REMOVED lines=15> */
.L_x_9529:
[----:B----4-:R-:W-:-:S06]  /*e250*/  IMAD.U32 R4, R17, 0x10000, RZ ;  /* 0x0001000011047824 */ /* 0x010fcc00078e00ff */
[----:B------:R-:W0:Y:S02]  /*e260*/  F2I.U64.TRUNC R4, R4 ;  /* 0x0000000400047311 */ /* 0x000e24000020d800 */
[----:B0-----:R0:W-:Y:S01]  /*e270*/  STG.E.64 desc[UR36][R8.64], R4 ;  /* 0x0000000408007986 */ /* 0x0011e2000c101b24 */
[----:B------:R-:W-:Y:S05]  /*e280*/  BRA `(.L_x_9511) ;  /* 0x0000000400487947 */ /* 0x000fea0003800000 */
.L_x_9528:
[----:B----4-:R-:W-:-:S06]  /*e290*/  IMAD.U32 R17, R17, 0x10000, RZ ;  /* 0x0001000011117824 */ /* 0x010fcc00078e00ff */
[----:B------:R-:W0:Y:S02]  /*e2a0*/  F2I.FTZ.U32.TRUNC.NTZ R17, R17 ;  /* 0x0000001100117305 */ /* 0x000e24000021f000 */
[----:B0-----:R0:W-:Y:S01]  /*e2b0*/  STG.E desc[UR36][R8.64], R17 ;  /* 0x0000001108007986 */ /* 0x0011e2000c101924 */
[----:B------:R-:W-:Y:S05]  /*e2c0*/  BRA `(.L_x_9511) ;  /* 0x0000000400387947 */ /* 0x000fea0003800000 */
.L_x_9518:
[----:B------:R-:W-:-:S13]  /*e2d0*/  ISETP.GT.AND P0, PT, R0, 0xe, PT ;  /* 0x0000000e0000780c */ /* 0x000fda0003f04270 */
[----:B------:R-:W-:Y:S05]  /*e2e0*/  @P0 BRA `(.L_x_9530) ;  /* 0x00000000003c0947 */ /* 0x000fea0003800000 */
[----:B------:R-:W-:-:S13]  /*e2f0*/  ISETP.NE.AND P0, PT, R0, 0xa, PT ;  /* 0x0000000a0000780c */ /* 0x000fda0003f05270 */
[----:B------:R-:W-:Y:S05]  /*e300*/  @!P0 BRA `(.L_x_9531) ;  /* 0x00000000001c8947 */ /* 0x000fea0003800000 */
[----:B------:R-:W-:-:S13]  /*e310*/  ISETP.NE.AND P0, PT, R0, 0xb, PT ;  /* 0x0000000b0000780c */ /* 0x000fda0003f05270 */
[----:B------:R-:W-:Y:S05]  /*e320*/  @P0 BRA `(.L_x_9510) ;  /* 0x0000000000440947 */ /* 0x000fea0003800000 */
[----:B----4-:R-:W-:-:S05]  /*e330*/  IMAD.U32 R17, R17, 0x10000, RZ ;  /* 0x0001000011117824 */ /* 0x010fca00078e00ff */
[----:B------:R-:W-:-:S04]  /*e340*/  FSETP.NEU.FTZ.AND P0, PT, R17, RZ, PT ;  /* 0x000000ff1100720b */ /* 0x000fc80003f1d000 */
[----:B------:R-:W-:-:S05]  /*e350*/  SEL R3, RZ, 0x1, !P0 ;  /* 0x00000001ff037807 */ /* 0x000fca0004000000 */
[----:B------:R0:W-:Y:S01]  /*e360*/  STG.E.U8 desc[UR36][R8.64], R3 ;  /* 0x0000000308007986 */ /* 0x0001e2000c101124 */
[----:B------:R-:W-:Y:S05]  /*e370*/  BRA `(.L_x_9511) ;  /* 0x00000004000c7947 */ /* 0x000fea0003800000 */
.L_x_9531:
[----:B----4-:R-:W-:Y:S01]  /*e380*/  IMAD.U32 R17, R17, 0x10000, RZ ;  /* 0x0001000011117824 */ /* 0x010fe200078e00ff */
[----:B------:R-:W-:-:S03]  /*e390*/  CS2R R6, SRZ ;  /* 0x0000000000067805 */ /* 0x000fc6000001ff00 */
[----:B------:R-:W-:-:S06]  /*e3a0*/  FMUL.FTZ R4, R17, 1 ;  /* 0x3f80000011047820 */ /* 0x000fcc0000410000 */
[----:B------:R-:W0:Y:S02]  /*e3b0*/  F2F.F64.F32 R4, R4 ;  /* 0x0000000400047310 */ /* 0x000e240000201800 */
[----:B0-----:R0:W-:Y:S01]  /*e3c0*/  STG.E.128 desc[UR36][R8.64], R4 ;  /* 0x0000000408007986 */ /* 0x0011e2000c101d24 */
[----:B------:R-:W-:Y:S05]  /*e3d0*/  BRA `(.L_x_9511) ;  /* 0x0000000000f47947 */ /* 0x000fea0003800000 */
.L_x_9530:
[----:B------:R-:W-:-:S13]  /*e3e0*/  ISETP.NE.AND P0, PT, R0, 0xf, PT ;  /* 0x0000000f0000780c */ /* 0x000fda0003f05270 */
[----:B------:R-:W-:Y:S05]  /*e3f0*/  @!P0 BRA `(.L_x_9532) ;  /* 0x0000000000e88947 */ /* 0x000fea0003800000 */
[----:B------:R-:W-:-:S13]  /*e400*/  ISETP.NE.AND P0, PT, R0, 0x17, PT ;  /* 0x000000170000780c */ /* 0x000fda0003f05270 */
[----:B------:R-:W-:Y:S05]  /*e410*/  @!P0 BRA `(.L_x_9533) ;  /* 0x0000000000908947 */ /* 0x000fea0003800000 */
[----:B------:R-:W-:-:S13]  /*e420*/  ISETP.NE.AND P0, PT, R0, 0x18, PT ;  /* 0x000000180000780c */ /* 0x000fda0003f05270 */
[----:B------:R-:W-:Y:S05]  /*e430*/  @!P0 BRA `(.L_x_9534) ;  /* 0x0000000000448947 */ /* 0x000fea0003800000 */
.L_x_9510:
        /* <DEDUP_REMOVED lines=16> */
.L_x_9535:
[----:B------:R-:W-:Y:S05]  /*e540*/  BRA `(.L_x_9511) ;  /* 0x0000000000987947 */ /* 0x000fea0003800000 */
.L_x_9534:
[----:B----4-:R-:W-:Y:S01]  /*e550*/  IMAD.U32 R17, R17, 0x10000, RZ ;  /* 0x0001000011117824 */ /* 0x010fe200078e00ff */
        /* <DEDUP_REMOVED lines=12> */
.L_x_9537:
[----:B------:R-:W-:Y:S05]  /*e620*/  BSYNC.RECONVERGENT B0 ;  /* 0x0000000000007941 */ /* 0x000fea0003800200 */
.L_x_9536:
[----:B------:R-:W-:-:S05]  /*e630*/  LOP3.LUT R3, R0, 0x80, R3, 0xf8, !PT ;  /* 0x0000008000037812 */ /* 0x000fca00078ef803 */
[----:B------:R0:W-:Y:S01]  /*e640*/  STG.E.U8 desc[UR36][R8.64], R3 ;  /* 0x0000000308007986 */ /* 0x0001e2000c101124 */
[----:B------:R-:W-:Y:S05]  /*e650*/  BRA `(.L_x_9511) ;  /* 0x0000000000547947 */ /* 0x000fea0003800000 */
.L_x_9533:
[----:B----4-:R-:W-:Y:S01]  /*e660*/  IMAD.U32 R3, R17, 0x10000, RZ ;  /* 0x0001000011037824 */ /* 0x010fe200078e00ff */
        /* <DEDUP_REMOVED lines=11> */
.L_x_9539:
[----:B------:R-:W-:Y:S01]  /*e720*/  IMAD.MOV.U32 R0, RZ, RZ, 0x7f ;  /* 0x0000007fff007424 */ /* 0x000fe200078e00ff */
[----:B------:R-:W-:-:S04]  /*e730*/  ISETP.GT.U32.AND P0, PT, R4, 0x7f800000, PT ;  /* 0x7f8000000400780c */ /* 0x000fc80003f04070 */
[----:B------:R-:W-:-:S09]  /*e740*/  SEL R0, R0, 0x7c, P0 ;  /* 0x0000007c00007807 */ /* 0x000fd20000000000 */
.L_x_9540:
[----:B------:R-:W-:Y:S05]  /*e750*/  BSYNC.RECONVERGENT B0 ;  /* 0x0000000000007941 */ /* 0x000fea0003800200 */
.L_x_9538:
[----:B------:R-:W-:-:S04]  /*e760*/  SHF.R.U32.HI R3, RZ, 0x18, R3 ;  /* 0x00000018ff037819 */ /* 0x000fc80000011603 */
[----:B------:R-:W-:-:S05]  /*e770*/  LOP3.LUT R3, R0, 0x80, R3, 0xf8, !PT ;  /* 0x0000008000037812 */ /* 0x000fca00078ef803 */
[----:B------:R0:W-:Y:S01]  /*e780*/  STG.E.U8 desc[UR36][R8.64], R3 ;  /* 0x0000000308007986 */ /* 0x0001e2000c101124 */
[----:B------:R-:W-:Y:S05]  /*e790*/  BRA `(.L_x_9511) ;  /* 0x0000000000047947 */ /* 0x000fea0003800000 */
.L_x_9532:
[----:B----4-:R0:W-:Y:S02]  /*e7a0*/  STG.E.U16 desc[UR36][R8.64], R17 ;  /* 0x0000001108007986 */ /* 0x0101e4000c101524 */
.L_x_9511:
[----:B------:R-:W-:-:S07]  /*e7b0*/  VIADD R30, R30, 0x80 ;  /* 0x000000801e1e7836 */ /* 0x000fce0000000000 */
.L_x_9470:
[----:B------:R-:W-:Y:S05]  /*e7c0*/  BSYNC.RECONVERGENT B6 ;  /* 0x0000000000067941 */ /* 0x000fea0003800200 */
.L_x_9469:
        /* <DEDUP_REMOVED lines=21> */
[----:B0-----:R-:W-:Y:S01]  /*e920*/  STG.E.U8 desc[UR36][R2.64], R5 ;  /* 0x0000000502007986 */ /* 0x001fe2000c101124 */
[----:B------:R-:W-:Y:S05]  /*e930*/  EXIT ;  /* 0x000000000000794d */ /* 0x000fea0003800000 */
.L_x_9544:
[----:B------:R-:W-:-:S06]  /*e940*/  IMAD.U32 R5, R18, 0x10000, RZ ;  /* 0x0001000012057824 */ /* 0x000fcc00078e00ff */
[----:B------:R-:W0:Y:S02]  /*e950*/  F2I.S64.TRUNC R4, R5 ;  /* 0x0000000500047311 */ /* 0x000e24000020d900 */
[----:B0-----:R-:W-:Y:S01]  /*e960*/  STG.E.U8 desc[UR36][R2.64], R4 ;  /* 0x0000000402007986 */ /* 0x001fe2000c101124 */
[----:B------:R-:W-:Y:S05]  /*e970*/  EXIT ;  /* 0x000000000000794d */ /* 0x000fea0003800000 */
.L_x_9543:
        /* <DEDUP_REMOVED lines=10> */
.L_x_9547:
[----:B------:R-:W-:-:S04]  /*ea20*/  IMAD.U32 R18, R18, 0x10000, RZ ;  /* 0x0001000012127824 */ /* 0x000fc800078e00ff */
[----:B------:R-:W0:Y:S02]  /*ea30*/  F2I.FTZ.TRUNC.NTZ R5, R18 ;  /* 0x0000001200057305 */ /* 0x000e24000021f100 */
[----:B0-----:R-:W-:Y:S01]  /*ea40*/  STG.E desc[UR36][R2.64], R5 ;  /* 0x0000000502007986 */ /* 0x001fe2000c101924 */
[----:B------:R-:W-:Y:S05]  /*ea50*/  EXIT ;  /* 0x000000000000794d */ /* 0x000fea0003800000 */
.L_x_9546:
[----:B------:R-:W-:-:S04]  /*ea60*/  IMAD.U32 R18, R18, 0x10000, RZ ;  /* 0x0001000012127824 */ /* 0x000fc800078e00ff */
[----:B------:R-:W0:Y:S02]  /*ea70*/  F2I.FTZ.TRUNC.NTZ R5, R18 ;  /* 0x0000001200057305 */ /* 0x000e24000021f100 */
[----:B0-----:R-:W-:Y:S01]  /*ea80*/  STG.E.U16 desc[UR36][R2.64], R5 ;  /* 0x0000000502007986 */ /* 0x001fe2000c101524 */
[----:B------:R-:W-:Y:S05]  /*ea90*/  EXIT ;  /* 0x000000000000794d */ /* 0x000fea0003800000 */
.L_x_9542:
        /* <DEDUP_REMOVED lines=9> */
.L_x_9549:
[----:B------:R-:W-:-:S05]  /*eb30*/  IMAD.U32 R0, R18, 0x10000, RZ ;  /* 0x0001000012007824 */ /* 0x000fca00078e00ff */
[----:B------:R-:W-:-:S05]  /*eb40*/  F2FP.F16.F32.PACK_AB R0, RZ, R0 ;  /* 0x00000000ff00723e */ /* 0x000fca00000000ff */
[----:B------:R-:W-:Y:S01]  /*eb50*/  STG.E.U16 desc[UR36][R2.64], R0 ;  /* 0x0000000002007986 */ /* 0x000fe2000c101524 */
[----:B------:R-:W-:Y:S05]  /*eb60*/  EXIT ;  /* 0x000000000000794d */ /* 0x000fea0003800000 */
.L_x_9548:
        /* <DEDUP_REMOVED lines=10> */
.L_x_9551:
[----:B------:R-:W-:-:S05]  /*ec10*/  IMAD.U32 R18, R18, 0x10000, RZ ;  /* 0x0001000012127824 */ /* 0x000fca00078e00ff */
[----:B------:R-:W-:-:S04]  /*ec20*/  F2FP.F16.F32.PACK_AB R5, RZ, R18 ;  /* 0x00000012ff05723e */ /* 0x000fc800000000ff */
[----:B------:R-:W-:-:S05]  /*ec30*/  PRMT R5, R5, 0x5410, RZ ;  /* 0x0000541005057816 */ /* 0x000fca00000000ff */
[----:B------:R-:W-:Y:S01]  /*ec40*/  STG.E desc[UR36][R2.64], R5 ;  /* 0x0000000502007986 */ /* 0x000fe2000c101924 */
[----:B------:R-:W-:Y:S05]  /*ec50*/  EXIT ;  /* 0x000000000000794d */ /* 0x000fea0003800000 */
.L_x_9550:
[----:B------:R-:W-:-:S04]  /*ec60*/  IMAD.U32 R4, R18, 0x10000, RZ ;  /* 0x0001000012047824 */ /* 0x000fc800078e00ff */
[----:B------:R-:W-:-:S06]  /*ec70*/  FMUL.FTZ R4, R4, 1 ;  /* 0x3f80000004047820 */ /* 0x000fcc0000410000 */
[----:B------:R-:W0:Y:S02]  /*ec80*/  F2F.F64.F32 R4, R4 ;  /* 0x0000000400047310 */ /* 0x000e240000201800 */
[----:B0-----:R-:W-:Y:S01]  /*ec90*/  STG.E.64 desc[UR36][R2.64], R4 ;  /* 0x0000000402007986 */ /* 0x001fe2000c101b24 */
[----:B------:R-:W-:Y:S05]  /*eca0*/  EXIT ;  /* 0x000000000000794d */ /* 0x000fea0003800000 */
.L_x_9541:
        /* <DEDUP_REMOVED lines=14> */
.L_x_9555:
        /* <DEDUP_REMOVED lines=18> */
.L_x_9558:
[----:B------:R-:W-:-:S04]  /*eeb0*/  SHF.R.U32.HI R5, RZ, 0x18, R5 ;  /* 0x00000018ff057819 */ /* 0x000fc80000011605 */
[----:B------:R-:W-:-:S07]  /*eec0*/  LOP3.LUT R0, R0, 0x80, R5, 0xf8, !PT ;  /* 0x0000008000007812 */ /* 0x000fce00078ef805 */
.L_x_9557:
[----:B------:R-:W-:Y:S05]  /*eed0*/  BSYNC.RECONVERGENT B0 ;  /* 0x0000000000007941 */ /* 0x000fea0003800200 */
.L_x_9556:
[----:B------:R-:W-:Y:S01]  /*eee0*/  STG.E.U8 desc[UR36][R2.64], R0 ;  /* 0x0000000002007986 */ /* 0x000fe2000c101124 */
[----:B------:R-:W-:Y:S05]  /*eef0*/  EXIT ;  /* 0x000000000000794d */ /* 0x000fea0003800000 */
.L_x_9554:
        /* <DEDUP_REMOVED lines=18> */
.L_x_9561:
[----:B------:R-:W-:-:S04]  /*f020*/  SHF.R.U32.HI R5, RZ, 0x18, R5 ;  /* 0x00000018ff057819 */ /* 0x000fc80000011605 */
[----:B------:R-:W-:-:S07]  /*f030*/  LOP3.LUT R0, R0, 0x80, R5, 0xf8, !PT ;  /* 0x0000008000007812 */ /* 0x000fce00078ef805 */
.L_x_9560:
[----:B------:R-:W-:Y:S05]  /*f040*/  BSYNC.RECONVERGENT B0 ;  /* 0x0000000000007941 */ /* 0x000fea0003800200 */
.L_x_9559:
[----:B------:R-:W-:Y:S01]  /*f050*/  STG.E.U8 desc[UR36][R2.64], R0 ;  /* 0x0000000002007986 */ /* 0x000fe2000c101124 */
[----:B------:R-:W-:Y:S05]  /*f060*/  EXIT ;  /* 0x000000000000794d */ /* 0x000fea0003800000 */
.L_x_9553:
        /* <DEDUP_REMOVED lines=22> */
.L_x_9563:
[----:B------:R-:W-:-:S06]  /*f1d0*/  IMAD.U32 R4, R18, 0x10000, RZ ;  /* 0x0001000012047824 */ /* 0x000fcc00078e00ff */
[----:B------:R-:W0:Y:S02]  /*f1e0*/  F2I.U64.TRUNC R4, R4 ;  /* 0x0000000400047311 */ /* 0x000e24000020d800 */
[----:B0-----:R-:W-:Y:S01]  /*f1f0*/  STG.E.64 desc[UR36][R2.64], R4 ;  /* 0x0000000402007986 */ /* 0x001fe2000c101b24 */
[----:B------:R-:W-:Y:S05]  /*f200*/  EXIT ;  /* 0x000000000000794d */ /* 0x000fea0003800000 */
.L_x_9562:
[----:B------:R-:W-:-:S04]  /*f210*/  IMAD.U32 R18, R18, 0x10000, RZ ;  /* 0x0001000012127824 */ /* 0x000fc800078e00ff */
[----:B------:R-:W0:Y:S02]  /*f220*/  F2I.FTZ.U32.TRUNC.NTZ R5, R18 ;  /* 0x0000001200057305 */ /* 0x000e24000021f000 */
[----:B0-----:R-:W-:Y:S01]  /*f230*/  STG.E desc[UR36][R2.64], R5 ;  /* 0x0000000502007986 */ /* 0x001fe2000c101924 */
[----:B------:R-:W-:Y:S05]  /*f240*/  EXIT ;  /* 0x000000000000794d */ /* 0x000fea0003800000 */
.L_x_9552:
        /* <DEDUP_REMOVED lines=11> */
.L_x_9565:
[----:B------:R-:W-:Y:S01]  /*f300*/  IMAD.U32 R18, R18, 0x10000, RZ ;  /* 0x0001000012127824 */ /* 0x000fe200078e00ff */
[----:B------:R-:W-:-:S03]  /*f310*/  CS2R R6, SRZ ;  /* 0x0000000000067805 */ /* 0x000fc6000001ff00 */
[----:B------:R-:W-:-:S06]  /*f320*/  FMUL.FTZ R4, R18, 1 ;  /* 0x3f80000012047820 */ /* 0x000fcc0000410000 */
[----:B------:R-:W0:Y:S02]  /*f330*/  F2F.F64.F32 R4, R4 ;  /* 0x0000000400047310 */ /* 0x000e240000201800 */
[----:B0-----:R-:W-:Y:S01]  /*f340*/  STG.E.128 desc[UR36][R2.64], R4 ;  /* 0x0000000402007986 */ /* 0x001fe2000c101d24 */
[----:B------:R-:W-:Y:S05]  /*f350*/  EXIT ;  /* 0x000000000000794d */ /* 0x000fea0003800000 */
.L_x_9564:
[----:B------:R-:W-:-:S13]  /*f360*/  ISETP.NE.AND P0, PT, R0, 0xf, PT ;  /* 0x0000000f0000780c */ /* 0x000fda0003f05270 */
[----:B------:R-:W-:Y:S05]  /*f370*/  @!P0 BRA `(.L_x_9566) ;  /* 0x0000000000e88947 */ /* 0x000fea0003800000 */
[----:B------:R-:W-:-:S13]  /*f380*/  ISETP.NE.AND P0, PT, R0, 0x17, PT ;  /* 0x000000170000780c */ /* 0x000fda0003f05270 */
[----:B------:R-:W-:Y:S05]  /*f390*/  @!P0 BRA `(.L_x_9567) ;  /* 0x0000000000908947 */ /* 0x000fea0003800000 */
[----:B------:R-:W-:-:S13]  /*f3a0*/  ISETP.NE.AND P0, PT, R0, 0x18, PT ;  /* 0x000000180000780c */ /* 0x000fda0003f05270 */
[----:B------:R-:W-:Y:S05]  /*f3b0*/  @!P0 BRA `(.L_x_9568) ;  /* 0x0000000000448947 */ /* 0x000fea0003800000 */
.L_x_9545:
[----:B------:R-:W-:Y:S01]  /*f3c0*/  MOV R0, 0x130 ;  /* 0x0000013000007802 */ /* 0x000fe20000000f00 */
[----:B------:R-:W0:Y:S01]  /*f3d0*/  LDCU.64 UR4, c[0x4][0x120] ;  /* 0x01002400ff0477ac */ /* 0x000e220008000a00 */
[----:B----4-:R-:W-:Y:S02]  /*f3e0*/  IMAD.MOV.U32 R8, RZ, RZ, 0x65 ;  /* 0x00000065ff087424 */ /* 0x010fe400078e00ff */
        /* <DEDUP_REMOVED lines=13> */
.L_x_9569:
[----:B------:R-:W-:Y:S05]  /*f4c0*/  EXIT ;  /* 0x000000000000794d */ /* 0x000fea0003800000 */
.L_x_9568:
        /* <DEDUP_REMOVED lines=13> */
.L_x_9571:
[----:B------:R-:W-:Y:S05]  /*f5a0*/  BSYNC.RECONVERGENT B0 ;  /* 0x0000000000007941 */ /* 0x000fea0003800200 */
.L_x_9570:
[----:B------:R-:W-:-:S05]  /*f5b0*/  LOP3.LUT R5, R0, 0x80, R5, 0xf8, !PT ;  /* 0x0000008000057812 */ /* 0x000fca00078ef805 */
[----:B------:R-:W-:Y:S01]  /*f5c0*/  STG.E.U8 desc[UR36][R2.64], R5 ;  /* 0x0000000502007986 */ /* 0x000fe2000c101124 */
[----:B------:R-:W-:Y:S05]  /*f5d0*/  EXIT ;  /* 0x000000000000794d */ /* 0x000fea0003800000 */
.L_x_9567:
        /* <DEDUP_REMOVED lines=12> */
.L_x_9573:
[----:B------:R-:W-:Y:S01]  /*f6a0*/  IMAD.MOV.U32 R0, RZ, RZ, 0x7f ;  /* 0x0000007fff007424 */ /* 0x000fe200078e00ff */
[----:B------:R-:W-:-:S04]  /*f6b0*/  ISETP.GT.U32.AND P0, PT, R4, 0x7f800000, PT ;  /* 0x7f8000000400780c */ /* 0x000fc80003f04070 */
[----:B------:R-:W-:-:S09]  /*f6c0*/  SEL R0, R0, 0x7c, P0 ;  /* 0x0000007c00007807 */ /* 0x000fd20000000000 */
.L_x_9574:
[----:B------:R-:W-:Y:S05]  /*f6d0*/  BSYNC.RECONVERGENT B0 ;  /* 0x0000000000007941 */ /* 0x000fea0003800200 */
.L_x_9572:
[----:B------:R-:W-:-:S04]  /*f6e0*/  SHF.R.U32.HI R5, RZ, 0x18, R5 ;  /* 0x00000018ff057819 */ /* 0x000fc80000011605 */
[----:B------:R-:W-:-:S05]  /*f6f0*/  LOP3.LUT R5, R0, 0x80, R5, 0xf8, !PT ;  /* 0x0000008000057812 */ /* 0x000fca00078ef805 */
[----:B------:R-:W-:Y:S01]  /*f700*/  STG.E.U8 desc[UR36][R2.64], R5 ;  /* 0x0000000502007986 */ /* 0x000fe2000c101124 */
[----:B------:R-:W-:Y:S05]  /*f710*/  EXIT ;  /* 0x000000000000794d */ /* 0x000fea0003800000 */
.L_x_9566:
[----:B------:R-:W-:Y:S01]  /*f720*/  STG.E.U16 desc[UR36][R2.64], R18 ;  /* 0x0000001202007986 */ /* 0x000fe2000c101524 */
[----:B------:R-:W-:Y:S05]  /*f730*/  EXIT ;  /* 0x000000000000794d */ /* 0x000fea0003800000 */
.L_x_9575:
        /* <DEDUP_REMOVED lines=12> */
.L_x_27445:


//--------------------- .text._ZN2at6native18elementwise_kernelILi128ELi4EZNS0_22gpu_kernel_impl_nocastIZZZNS0_49_GLOBAL__N__b919a28f_16_Normalization_cu_5c38458736batch_norm_elementwise_backward_evalERKNS_6TensorES6_S6_S6_ENKUlvE_clEvENKUlvE2_clEvEUlN3c108BFloat16EffE_EEvRNS_18TensorIteratorBaseERKT_EUliE_EEviT1_ --------------------------
	.section	.text._ZN2at6native18elementwise_kernelILi128ELi4EZNS0_22gpu_kernel_impl_nocastIZZZNS0_49_GLOBAL__N__b919a28f_16_Normalization_cu_5c38458736batch_norm_elementwise_backward_evalERKNS_6TensorES6_S6_S6_ENKUlvE_clEvENKUlvE2_clEvEUlN3c108BFloat16EffE_EEvRNS_18TensorIteratorBaseERKT_EUliE_EEviT1_,"ax",@progbits
	.align	128
        .global         _ZN2at6native18elementwise_kernelILi128ELi4EZNS0_22gpu_kernel_impl_nocastIZZZNS0_49_GLOBAL__N__b919a28f_16_Normalization_cu_5c38458736batch_norm_elementwise_backward_evalERKNS_6TensorES6_S6_S6_ENKUlvE_clEvENKUlvE2_clEvEUlN3c108BFloat16EffE_EEvRNS_18TensorIteratorBaseERKT_EUliE_EEviT1_
        .type           _ZN2at6native18elementwise_kernelILi128ELi4EZNS0_22gpu_kernel_impl_nocastIZZZNS0_49_GLOBAL__N__b919a28f_16_Normalization_cu_5c38458736batch_norm_elementwise_backward_evalERKNS_6TensorES6_S6_S6_ENKUlvE_clEvENKUlvE2_clEvEUlN3c108BFloat16EffE_EEvRNS_18TensorIteratorBaseERKT_EUliE_EEviT1_,@function
        .size           _ZN2at6native18elementwise_kernelILi128ELi4EZNS0_22gpu_kernel_impl_nocastIZZZNS0_49_GLOBAL__N__b919a28f_16_Normalization_cu_5c38458736batch_norm_elementwise_backward_evalERKNS_6TensorES6_S6_S6_ENKUlvE_clEvENKUlvE2_clEvEUlN3c108BFloat16EffE_EEvRNS_18TensorIteratorBaseERKT_EUliE_EEviT1_,(.L_x_27446 - _ZN2at6native18elementwise_kernelILi128ELi4EZNS0_22gpu_kernel_impl_nocastIZZZNS0_49_GLOBAL__N__b919a28f_16_Normalization_cu_5c38458736batch_norm_elementwise_backward_evalERKNS_6TensorES6_S6_S6_ENKUlvE_clEvENKUlvE2_clEvEUlN3c108BFloat16EffE_EEvRNS_18TensorIteratorBaseERKT_EUliE_EEviT1_)
        .other          _ZN2at6native18elementwise_kernelILi128ELi4EZNS0_22gpu_kernel_impl_nocastIZZZNS0_49_GLOBAL__N__b919a28f_16_Normalization_cu_5c38458736batch_norm_elementwise_backward_evalERKNS_6TensorES6_S6_S6_ENKUlvE_clEvENKUlvE2_clEvEUlN3c108BFloat16EffE_EEvRNS_18TensorIteratorBaseERKT_EUliE_EEviT1_,@"STO_CUDA_ENTRY STV_DEFAULT"
_ZN2at6native18elementwise_kernelILi128ELi4EZNS0_22gpu_kernel_impl_nocastIZZZNS0_49_GLOBAL__N__b919a28f_16_Normalization_cu_5c38458736batch_norm_elementwise_backward_evalERKNS_6TensorES6_S6_S6_ENKUlvE_clEvENKUlvE2_clEvEUlN3c108BFloat16EffE_EEvRNS_18TensorIteratorBaseERKT_EUliE_EEviT1_:
.text._ZN2at6native18elementwise_kernelILi128ELi4EZNS0_22gpu_kernel_impl_nocastIZZZNS0_49_GLOBAL__N__b919a28f_16_Normalization_cu_5c38458736batch_norm_elementwise_backward_evalERKNS_6TensorES6_S6_S6_ENKUlvE_clEvENKUlvE2_clEvEUlN3c108BFloat16EffE_EEvRNS_18TensorIteratorBaseERKT_EUliE_EEviT1_:
        /* <DEDUP_REMOVED lines=15> */
[----:B------:R-:W1:Y:S08]  /*00f0*/  LDC.64 R8, c[0x0][0x660] ;  /* 0x00019800ff087b82 */ /* 0x000e700000000a00 */
[----:B------:R-:W2:Y:S01]  /*0100*/  LDC.64 R6, c[0x0][0x658] ;  /* 0x00019600ff067b82 */ /* 0x000ea20000000a00 */
[----:B0-----:R-:W3:Y:S04]  /*0110*/  LDG.E.U16 R4, desc[UR6][R4.64] ;  /* 0x0000000604047981 */ /* 0x001ee8000c1e1500 */
[----:B-1----:R-:W4:Y:S04]  /*0120*/  LDG.E R8, desc[UR6][R8.64] ;  /* 0x0000000608087981 */ /* 0x002f28000c1e1900 */
[----:B--2---:R-:W2:Y:S01]  /*0130*/  LDG.E R6, desc[UR6][R6.64] ;  /* 0x0000000606067981 */ /* 0x004ea2000c1e1900 */
[----:B------:R-:W0:Y:S01]  /*0140*/  LDC.64 R10, c[0x0][0x648] ;  /* 0x00019200ff0a7b82 */ /* 0x000e220000000a00 */
[----:B------:R-:W-:-:S04]  /*0150*/  IADD3 R3, PT, PT, R3, 0x80, RZ ;  /* 0x0000008003037810 */ /* 0x000fc80007ffe0ff */
[----:B------:R-:W-:-:S13]  /*0160*/  ISETP.GE.AND P0, PT, R3, UR4, PT ;  /* 0x0000000403007c0c */ /* 0x000fda000bf06270 */
[----:B------:R-:W-:Y:S05]  /*0170*/  @P0 BREAK.RELIABLE B1 ;  /* 0x0000000000010942 */ /* 0x000fea0003800100 */
[----:B---3--:R-:W-:-:S05]  /*0180*/  SHF.L.U32 R13, R4, 0x10, RZ ;  /* 0x00000010040d7819 */ /* 0x008fca00000006ff */
[----:B----4-:R-:W-:-:S04]  /*0190*/  FMUL.FTZ R13, R8, R13 ;  /* 0x0000000d080d7220 */ /* 0x010fc80000410000 */
[----:B--2---:R-:W-:-:S05]  /*01a0*/  FMUL.FTZ R13, R6, R13 ;  /* 0x0000000d060d7220 */ /* 0x004fca0000410000 */
[----:B------:R-:W-:-:S05]  /*01b0*/  F2FP.BF16.F32.PACK_AB R13, RZ, R13 ;  /* 0x0000000dff0d723e */ /* 0x000fca00000010ff */
[----:B0-----:R0:W-:Y:S01]  /*01c0*/  STG.E.U16 desc[UR6][R10.64], R13 ;  /* 0x0000000d0a007986 */ /* 0x0011e2000c101506 */
[----:B------:R-:W-:Y:S05]  /*01d0*/  @P0 BRA `(.L_x_9580) ;  /* 0x0000000000780947 */ /* 0x000fea0003800000 */
[----:B------:R-:W1:Y:S08]  /*01e0*/  LDC.64 R4, c[0x0][0x650] ;  /* 0x00019400ff047b82 */ /* 0x000e700000000a00 */
[----:B------:R-:W2:Y:S08]  /*01f0*/  LDC.64 R8, c[0x0][0x660] ;  /* 0x00019800ff087b82 */ /* 0x000eb00000000a00 */
[----:B------:R-:W3:Y:S01]  /*0200*/  LDC.64 R6, c[0x0][0x658] ;  /* 0x00019600ff067b82 */ /* 0x000ee20000000a00 */
[----:B-1----:R-:W4:Y:S04]  /*0210*/  LDG.E.U16 R4, desc[UR6][R4.64] ;  /* 0x0000000604047981 */ /* 0x002f28000c1e1500 */
[----:B--2---:R-:W2:Y:S04]  /*0220*/  LDG.E R8, desc[UR6][R8.64] ;  /* 0x0000000608087981 */ /* 0x004ea8000c1e1900 */
[----:B---3--:R-:W3:Y:S01]  /*0230*/  LDG.E R6, desc[UR6][R6.64] ;  /* 0x0000000606067981 */ /* 0x008ee2000c1e1900 */
[----:B0-----:R-:W0:Y:S01]  /*0240*/  LDC.64 R10, c[0x0][0x648] ;  /* 0x00019200ff0a7b82 */ /* 0x001e220000000a00 */
[----:B------:R-:W-:-:S02]  /*0250*/  IADD3 R3, PT, PT, R3, 0x80, RZ ;  /* 0x0000008003037810 */ /* 0x000fc40007ffe0ff */
[----:B----4-:R-:W-:-:S05]  /*0260*/  SHF.L.U32 R13, R4, 0x10, RZ ;  /* 0x00000010040d7819 */ /* 0x010fca00000006ff */
[----:B--2---:R-:W-:-:S04]  /*0270*/  FMUL.FTZ R13, R8, R13 ;  /* 0x0000000d080d7220 */ /* 0x004fc80000410000 */
[----:B---3--:R-:W-:-:S05]  /*0280*/  FMUL.FTZ R13, R6, R13 ;  /* 0x0000000d060d7220 */ /* 0x008fca0000410000 */
[----:B------:R-:W-:-:S05]  /*0290*/  F2FP.BF16.F32.PACK_AB R13, RZ, R13 ;  /* 0x0000000dff0d723e */ /* 0x000fca00000010ff */
[----:B0-----:R0:W-:Y:S02]  /*02a0*/  STG.E.U16 desc[UR6][R10.64], R13 ;  /* 0x0000000d0a007986 */ /* 0x0011e4000c101506 */
.L_x_9579:
[----:B------:R-:W-:-:S13]  /*02b0*/  ISETP.GE.AND P0, PT, R3, UR4, PT ;  /* 0x0000000403007c0c */ /* 0x000fda000bf06270 */
[----:B------:R-:W-:Y:S05]  /*02c0*/  @P0 BREAK.RELIABLE B1 ;  /* 0x0000000000010942 */ /* 0x000fea0003800100 */
[----:B------:R-:W-:Y:S05]  /*02d0*/  @P0 BRA `(.L_x_9580) ;  /* 0x0000000000380947 */ /* 0x000fea0003800000 */
[----:B------:R-:W-:Y:S05]  /*02e0*/  BSYNC.RELIABLE B1 ;  /* 0x0000000000017941 */ /* 0x000fea0003800100 */
.L_x_9578:
        /* <DEDUP_REMOVED lines=13> */
.L_x_9580:
[----:B------:R-:W-:Y:S05]  /*03c0*/  BSYNC.RECONVERGENT B0 ;  /* 0x0000000000007941 */ /* 0x000fea0003800200 */
.L_x_9577:
[----:B------:R-:W-:Y:S05]  /*03d0*/  WARPSYNC.ALL ;  /* 0x0000000000007948 */ /* 0x000fea0003800000 */
[----:B------:R-:W-:-:S13]  /*03e0*/  ISETP.GE.AND P0, PT, R3, UR4, PT ;  /* 0x0000000403007c0c */ /* 0x000fda000bf06270 */
[----:B------:R-:W-:Y:S05]  /*03f0*/  @P0 EXIT ;  /* 0x000000000000094d */ /* 0x000fea0003800000 */
[----:B------:R-:W2:Y:S08]  /*0400*/  LDC.64 R2, c[0x0][0x650] ;  /* 0x00019400ff027b82 */ /* 0x000eb00000000a00 */
[----:B------:R-:W3:Y:S08]  /*0410*/  LDC.64 R6, c[0x0][0x660] ;  /* 0x00019800ff067b82 */ /* 0x000ef00000000a00 */
[----:B------:R-:W4:Y:S01]  /*0420*/  LDC.64 R4, c[0x0][0x658] ;  /* 0x00019600ff047b82 */ /* 0x000f220000000a00 */
[----:B--2---:R-:W0:Y:S04]  /*0430*/  LDG.E.U16 R2, desc[UR6][R2.64] ;  /* 0x0000000602027981 */ /* 0x004e28000c1e1500 */
[----:B---3--:R-:W2:Y:S04]  /*0440*/  LDG.E R6, desc[UR6][R6.64] ;  /* 0x0000000606067981 */ /* 0x008ea8000c1e1900 */
[----:B----4-:R-:W3:Y:S01]  /*0450*/  LDG.E R4, desc[UR6][R4.64] ;  /* 0x0000000604047981 */ /* 0x010ee2000c1e1900 */
[----:B------:R-:W4:Y:S01]  /*0460*/  LDC.64 R8, c[0x0][0x648] ;  /* 0x00019200ff087b82 */ /* 0x000f220000000a00 */
[----:B01----:R-:W-:-:S05]  /*0470*/  SHF.L.U32 R11, R2, 0x10, RZ ;  /* 0x00000010020b7819 */ /* 0x003fca00000006ff */
[----:B--2---:R-:W-:-:S04]  /*0480*/  FMUL.FTZ R11, R6, R11 ;  /* 0x0000000b060b7220 */ /* 0x004fc80000410000 */
[----:B---3--:R-:W-:-:S05]  /*0490*/  FMUL.FTZ R11, R4, R11 ;  /* 0x0000000b040b7220 */ /* 0x008fca0000410000 */
[----:B------:R-:W-:-:S05]  /*04a0*/  F2FP.BF16.F32.PACK_AB R11, RZ, R11 ;  /* 0x0000000bff0b723e */ /* 0x000fca00000010ff */
[----:B----4-:R-:W-:Y:S01]  /*04b0*/  STG.E.U16 desc[UR6][R8.64], R11 ;  /* 0x0000000b08007986 */ /* 0x010fe2000c101506 */
[----:B------:R-:W-:Y:S05]  /*04c0*/  EXIT ;  /* 0x000000000000794d */ /* 0x000fea0003800000 */
.L_x_9576:
        /* <DEDUP_REMOVED lines=14> */
[----:B------:R-:W3:Y:S01]  /*05b0*/  LDCU.64 UR12, c[0x0][0x4c0] ;  /* 0x00009800ff0c77ac */ /* 0x000ee20008000a00 */
        /* <DEDUP_REMOVED lines=353> */
[----:B------:R-:W5:Y:S01]  /*1bd0*/  @P0 LDC.64 R10, c[0x0][0x640] ;  /* 0x00019000ff0a0b82 */ /* 0x000f620000000a00 */
[----:B---3--:R-:W-:-:S04]  /*1be0*/  @P0 IMAD.HI.U32 R16, R15, R16, R14 ;  /* 0x000000100f100227 */ /* 0x008fc800078e000e */
[C---:B--2---:R-:W-:Y:S01]  /*1bf0*/  IMAD R5, R8.reuse, UR10, R5 ;  /* 0x0000000a08057c24 */ /* 0x044fe2000f8e0205 */
[----:B------:R-:W-:Y:S01]  /*1c00*/  @P0 SHF.R.U32.HI R16, RZ, R17, R16 ;  /* 0x00000011ff100219 */ /* 0x000fe20000011610 */
[C---:B------:R-:W-:Y:S02]  /*1c10*/  IMAD R6, R8.reuse, UR11, R6 ;  /* 0x0000000b08067c24 */ /* 0x040fe4000f8e0206 */
[----:B----4-:R-:W-:Y:S01]  /*1c20*/  IMAD R7, R8, UR12, R7 ;  /* 0x0000000c08077c24 */ /* 0x010fe2000f8e0207 */
[----:B------:R-:W-:Y:S01]  /*1c30*/  @P0 IADD3 R14, PT, PT, -R16, RZ, RZ ;  /* 0x000000ff100e0210 */ /* 0x000fe20007ffe1ff */
[----:B------:R-:W-:-:S04]  /*1c40*/  IMAD R4, R8, UR13, R4 ;  /* 0x0000000d08047c24 */ /* 0x000fc8000f8e0204 */
[----:B0-----:R-:W-:-:S04]  /*1c50*/  @P0 IMAD R14, R14, R19, R15 ;  /* 0x000000130e0e0224 */ /* 0x001fc800078e020f */
[C---:B-1----:R-:W-:Y:S02]  /*1c60*/  @P0 IMAD R5, R14.reuse, R12, R5 ;  /* 0x0000000c0e050224 */ /* 0x042fe400078e0205 */
[C---:B------:R-:W-:Y:S02]  /*1c70*/  @P0 IMAD R6, R14.reuse, R13, R6 ;  /* 0x0000000d0e060224 */ /* 0x040fe400078e0206 */
[C---:B-----5:R-:W-:Y:S02]  /*1c80*/  @P0 IMAD R7, R14.reuse, R10, R7 ;  /* 0x0000000a0e070224 */ /* 0x060fe400078e0207 */
[----:B------:R-:W-:-:S07]  /*1c90*/  @P0 IMAD R4, R14, R11, R4 ;  /* 0x0000000b0e040224 */ /* 0x000fce00078e0204 */
.L_x_9584:
[----:B------:R-:W0:Y:S01]  /*1ca0*/  LDCU.128 UR8, c[0x0][0x650] ;  /* 0x0000ca00ff0877ac */ /* 0x000e220008000c00 */
[----:B------:R-:W1:Y:S01]  /*1cb0*/  LDCU.64 UR12, c[0x0][0x660] ;  /* 0x0000cc00ff0c77ac */ /* 0x000e620008000a00 */
[----:B0-----:R-:W-:-:S04]  /*1cc0*/  IADD3 R8, P1, PT, R6, UR8, RZ ;  /* 0x0000000806087c10 */ /* 0x001fc8000ff3e0ff */
[----:B------:R-:W-:Y:S01]  /*1cd0*/  IADD3.X R9, PT, PT, RZ, UR9, RZ, P1, !PT ;  /* 0x00000009ff097c10 */ /* 0x000fe20008ffe4ff */
[----:B------:R-:W0:Y:S01]  /*1ce0*/  LDCU.64 UR8, c[0x0][0x648] ;  /* 0x0000c900ff0877ac */ /* 0x000e220008000a00 */
[----:B-1----:R-:W-:Y:S02]  /*1cf0*/  IADD3 R10, P0, PT, R4, UR12, RZ ;  /* 0x0000000c040a7c10 */ /* 0x002fe4000ff1e0ff */
[----:B------:R-:W-:Y:S01]  /*1d00*/  IADD3 R6, P1, PT, R7, UR10, RZ ;  /* 0x0000000a07067c10 */ /* 0x000fe2000ff3e0ff */
[----:B------:R-:W2:Y:S01]  /*1d10*/  LDG.E.U16 R8, desc[UR6][R8.64] ;  /* 0x0000000608087981 */ /* 0x000ea2000c1e1500 */
[----:B------:R-:W-:Y:S02]  /*1d20*/  IADD3.X R11, PT, PT, RZ, UR13, RZ, P0, !PT ;  /* 0x0000000dff0b7c10 */ /* 0x000fe400087fe4ff */
[----:B------:R-:W-:-:S03]  /*1d30*/  IADD3.X R7, PT, PT, RZ, UR11, RZ, P1, !PT ;  /* 0x0000000bff077c10 */ /* 0x000fc60008ffe4ff */
[----:B------:R-:W3:Y:S04]  /*1d40*/  LDG.E R10, desc[UR6][R10.64] ;  /* 0x000000060a0a7981 */ /* 0x000ee8000c1e1900 */
[----:B------:R-:W4:Y:S01]  /*1d50*/  LDG.E R6, desc[UR6][R6.64] ;  /* 0x0000000606067981 */ /* 0x000f22000c1e1900 */
[----:B0-----:R-:W-:-:S04]  /*1d60*/  IADD3 R4, P0, PT, R5, UR8, RZ ;  /* 0x0000000805047c10 */ /* 0x001fc8000ff1e0ff */
[----:B------:R-:W-:Y:S02]  /*1d70*/  IADD3.X R5, PT, PT, RZ, UR9, RZ, P0, !PT ;  /* 0x00000009ff057c10 */ /* 0x000fe400087fe4ff */
[----:B------:R-:W-:-:S04]  /*1d80*/  IADD3 R3, PT, PT, R3, 0x80, RZ ;  /* 0x0000008003037810 */ /* 0x000fc80007ffe0ff */
[----:B------:R-:W-:-:S13]  /*1d90*/  ISETP.GE.AND P0, PT, R3, UR4, PT ;  /* 0x0000000403007c0c */ /* 0x000fda000bf06270 */
[----:B------:R-:W-:Y:S05]  /*1da0*/  @P0 BREAK.RELIABLE B1 ;  /* 0x0000000000010942 */ /* 0x000fea0003800100 */
[----:B--2---:R-:W-:-:S05]  /*1db0*/  SHF.L.U32 R13, R8, 0x10, RZ ;  /* 0x00000010080d7819 */ /* 0x004fca00000006ff */
[----:B---3--:R-:W-:-:S04]  /*1dc0*/  FMUL.FTZ R13, R10, R13 ;  /* 0x0000000d0a0d7220 */ /* 0x008fc80000410000 */
[----:B----4-:R-:W-:-:S05]  /*1dd0*/  FMUL.FTZ R13, R6, R13 ;  /* 0x0000000d060d7220 */ /* 0x010fca0000410000 */
        /* <DEDUP_REMOVED lines=9> */
[----:B------:R-:W3:Y:S01]  /*1e70*/  LDCU.64 UR12, c[0x0][0x4c0] ;  /* 0x00009800ff0c77ac */ /* 0x000ee20008000a00 */
[----:B-1----:R-:W-:-:S05]  /*1e80*/  IMAD.HI.U32 R8, R3, UR8, R4 ;  /* 0x0000000803087c27 */ /* 0x002fca000f8e0004 */
[----:B------:R-:W-:-:S04]  /*1e90*/  SHF.R.U32.HI R9, RZ, UR9, R8 ;  /* 0x00000009ff097c19 */ /* 0x000fc80008011608 */
[----:B------:R-:W-:-:S05]  /*1ea0*/  IADD3 R4, PT, PT, -R9, RZ, RZ ;  /* 0x000000ff09047210 */ /* 0x000fca0007ffe1ff */
[----:B0-----:R-:W-:-:S04]  /*1eb0*/  IMAD R4, R4, UR5, R3 ;  /* 0x0000000504047c24 */ /* 0x001fc8000f8e0203 */
        /* <DEDUP_REMOVED lines=362> */
.L_x_9586:
        /* <DEDUP_REMOVED lines=14> */
[----:B------:R-:W-:Y:S02]  /*3640*/  IADD3 R3, PT, PT, R3, 0x80, RZ ;  /* 0x0000008003037810 */ /* 0x000fe40007ffe0ff */
[----:B--2---:R-:W-:-:S05]  /*3650*/  SHF.L.U32 R13, R8, 0x10, RZ ;  /* 0x00000010080d7819 */ /* 0x004fca00000006ff */
[----:B---3--:R-:W-:-:S04]  /*3660*/  FMUL.FTZ R13, R10, R13 ;  /* 0x0000000d0a0d7220 */ /* 0x008fc80000410000 */
[----:B----4-:R-:W-:-:S05]  /*3670*/  FMUL.FTZ R13, R6, R13 ;  /* 0x0000000d060d7220 */ /* 0x010fca0000410000 */
[----:B------:R-:W-:-:S05]  /*3680*/  F2FP.BF16.F32.PACK_AB R13, RZ, R13 ;  /* 0x0000000dff0d723e */ /* 0x000fca00000010ff */
[----:B------:R0:W-:Y:S02]  /*3690*/  STG.E.U16 desc[UR6][R4.64], R13 ;  /* 0x0000000d04007986 */ /* 0x0001e4000c101506 */
.L_x_9583:
[----:B------:R-:W-:-:S13]  /*36a0*/  ISETP.GE.AND P0, PT, R3, UR4, PT ;  /* 0x0000000403007c0c */ /* 0x000fda000bf06270 */
[----:B------:R-:W-:Y:S05]  /*36b0*/  @P0 BREAK.RELIABLE B1 ;  /* 0x0000000000010942 */ /* 0x000fea0003800100 */
[----:B------:R-:W-:Y:S05]  /*36c0*/  @P0 BRA `(.L_x_9585) ;  /* 0x0000001800280947 */ /* 0x000fea0003800000 */
[----:B------:R-:W-:Y:S05]  /*36d0*/  BSYNC.RELIABLE B1 ;  /* 0x0000000000017941 */ /* 0x000fea0003800100 */
.L_x_9582:
        /* <DEDUP_REMOVED lines=373> */
.L_x_9587:
        /* <DEDUP_REMOVED lines=20> */
.L_x_9585:
[----:B------:R-:W-:Y:S05]  /*4f70*/  BSYNC.RECONVERGENT B0 ;  /* 0x0000000000007941 */ /* 0x000fea0003800200 */
.L_x_9581:
        /* <DEDUP_REMOVED lines=9> */
[----:B------:R-:W3:Y:S01]  /*5010*/  LDCU.64 UR12, c[0x0][0x4c0] ;  /* 0x00009800ff0c77ac */ /* 0x000ee20008000a00 */
[----:B--2---:R-:W-:-:S05]  /*5020*/  IMAD.HI.U32 R6, R3, UR4, R4 ;  /* 0x0000000403067c27 */ /* 0x004fca000f8e0004 */
[----:B------:R-:W-:-:S04]  /*5030*/  SHF.R.U32.HI R7, RZ, UR5, R6 ;  /* 0x00000005ff077c19 */ /* 0x000fc80008011606 */
[----:B------:R-:W-:-:S05]  /*5040*/  IADD3 R8, PT, PT, -R7, RZ, RZ ;  /* 0x000000ff07087210 */ /* 0x000fca0007ffe1ff */
[----:B0-----:R-:W-:-:S04]  /*5050*/  IMAD R8, R8, UR8, R3 ;  /* 0x0000000808087c24 */ /* 0x001fc8000f8e0203 */
        /* <DEDUP_REMOVED lines=362> */
.L_x_9588:
[----:B------:R-:W0:Y:S01]  /*6700*/  LDCU.128 UR8, c[0x0][0x650] ;  /* 0x0000ca00ff0877ac */ /* 0x000e220008000c00 */
[----:B------:R-:W1:Y:S01]  /*6710*/  LDCU.64 UR4, c[0x0][0x660] ;  /* 0x0000cc00ff0477ac */ /* 0x000e620008000a00 */
[----:B0-----:R-:W-:-:S04]  /*6720*/  IADD3 R6, P1, PT, R4, UR8, RZ ;  /* 0x0000000804067c10 */ /* 0x001fc8000ff3e0ff */
[----:B------:R-:W-:Y:S02]  /*6730*/  IADD3.X R7, PT, PT, RZ, UR9, RZ, P1, !PT ;  /* 0x00000009ff077c10 */ /* 0x000fe40008ffe4ff */
[----:B-1----:R-:W-:Y:S02]  /*6740*/  IADD3 R8, P0, PT, R2, UR4, RZ ;  /* 0x0000000402087c10 */ /* 0x002fe4000ff1e0ff */
[----:B------:R-:W-:Y:S01]  /*6750*/  IADD3 R4, P1, PT, R5, UR10, RZ ;  /* 0x0000000a05047c10 */ /* 0x000fe2000ff3e0ff */
[----:B------:R-:W2:Y:S01]  /*6760*/  LDG.E.U16 R6, desc[UR6][R6.64] ;  /* 0x0000000606067981 */ /* 0x000ea2000c1e1500 */
[----:B------:R-:W-:Y:S01]  /*6770*/  IADD3.X R9, PT, PT, RZ, UR5, RZ, P0, !PT ;  /* 0x00000005ff097c10 */ /* 0x000fe200087fe4ff */
[----:B------:R-:W0:Y:S01]  /*6780*/  LDCU.64 UR4, c[0x0][0x648] ;  /* 0x0000c900ff0477ac */ /* 0x000e220008000a00 */
[----:B------:R-:W-:-:S03]  /*6790*/  IADD3.X R5, PT, PT, RZ, UR11, RZ, P1, !PT ;  /* 0x0000000bff057c10 */ /* 0x000fc60008ffe4ff */
[----:B------:R-:W3:Y:S04]  /*67a0*/  LDG.E R8, desc[UR6][R8.64] ;  /* 0x0000000608087981 */ /* 0x000ee8000c1e1900 */
[----:B------:R-:W4:Y:S01]  /*67b0*/  LDG.E R4, desc[UR6][R4.64] ;  /* 0x0000000604047981 */ /* 0x000f22000c1e1900 */
[----:B0-----:R-:W-:-:S04]  /*67c0*/  IADD3 R2, P0, PT, R3, UR4, RZ ;  /* 0x0000000403027c10 */ /* 0x001fc8000ff1e0ff */
[----:B------:R-:W-:Y:S02]  /*67d0*/  IADD3.X R3, PT, PT, RZ, UR5, RZ, P0, !PT ;  /* 0x00000005ff037c10 */ /* 0x000fe400087fe4ff */
[----:B--2---:R-:W-:-:S05]  /*67e0*/  SHF.L.U32 R11, R6, 0x10, RZ ;  /* 0x00000010060b7819 */ /* 0x004fca00000006ff */
[----:B---3--:R-:W-:-:S04]  /*67f0*/  FMUL.FTZ R11, R8, R11 ;  /* 0x0000000b080b7220 */ /* 0x008fc80000410000 */
[----:B----4-:R-:W-:-:S05]  /*6800*/  FMUL.FTZ R11, R4, R11 ;  /* 0x0000000b040b7220 */ /* 0x010fca0000410000 */
[----:B------:R-:W-:-:S05]  /*6810*/  F2FP.BF16.F32.PACK_AB R11, RZ, R11 ;  /* 0x0000000bff0b723e */ /* 0x000fca00000010ff */
[----:B------:R-:W-:Y:S01]  /*6820*/  STG.E.U16 desc[UR6][R2.64], R11 ;  /* 0x0000000b02007986 */ /* 0x000fe2000c101506 */
[----:B------:R-:W-:Y:S05]  /*6830*/  EXIT ;  /* 0x000000000000794d */ /* 0x000fea0003800000 */
.L_x_9589:
        /* <DEDUP_REMOVED lines=12> */
.L_x_27446:


//--------------------- .text._ZN2at6native27unrolled_elementwise_kernelIZZZNS0_49_GLOBAL__N__b919a28f_16_Normalization_cu_5c38458736batch_norm_elementwise_backward_evalERKNS_6TensorES5_S5_S5_ENKUlvE_clEvENKUlvE2_clEvEUlN3c108BFloat16EffE_St5arrayIPcLm4EELi4E23TrivialOffsetCalculatorILi3EjESE_ILi1EjENS0_6memory15LoadWithoutCastENSH_16StoreWithoutCastEEEviT_T0_T2_T3_T4_T5_ --------------------------
	.section	.text._ZN2at6native27unrolled_elementwise_kernelIZZZNS0_49_GLOBAL__N__b919a28f_16_Normalization_cu_5c38458736batch_norm_elementwise_backward_evalERKNS_6TensorES5_S5_S5_ENKUlvE_clEvENKUlvE2_clEvEUlN3c108BFloat16EffE_St5arrayIPcLm4EELi4E23TrivialOffsetCalculatorILi3EjESE_ILi1EjENS0_6memory15LoadWithoutCastENSH_16StoreWithoutCastEEEviT_T0_T2_T3_T4_T5_,"ax",@progbits
	.align	128
        .global         _ZN2at6native27unrolled_elementwise_kernelIZZZNS0_49_GLOBAL__N__b919a28f_16_Normalization_cu_5c38458736batch_norm_elementwise_backward_evalERKNS_6TensorES5_S5_S5_ENKUlvE_clEvENKUlvE2_clEvEUlN3c108BFloat16EffE_St5arrayIPcLm4EELi4E23TrivialOffsetCalculatorILi3EjESE_ILi1EjENS0_6memory15LoadWithoutCastENSH_16StoreWithoutCastEEEviT_T0_T2_T3_T4_T5_
        .type           _ZN2at6native27unrolled_elementwise_kernelIZZZNS0_49_GLOBAL__N__b919a28f_16_Normalization_cu_5c38458736batch_norm_elementwise_backward_evalERKNS_6TensorES5_S5_S5_ENKUlvE_clEvENKUlvE2_clEvEUlN3c108BFloat16EffE_St5arrayIPcLm4EELi4E23TrivialOffsetCalculatorILi3EjESE_ILi1EjENS0_6memory15LoadWithoutCastENSH_16StoreWithoutCastEEEviT_T0_T2_T3_T4_T5_,@function
        .size           _ZN2at6native27unrolled_elementwise_kernelIZZZNS0_49_GLOBAL__N__b919a28f_16_Normalization_cu_5c38458736batch_norm_elementwise_backward_evalERKNS_6TensorES5_S5_S5_ENKUlvE_clEvENKUlvE2_clEvEUlN3c108BFloat16EffE_St5arrayIPcLm4EELi4E23TrivialOffsetCalculatorILi3EjESE_ILi1EjENS0_6memory15LoadWithoutCastENSH_16StoreWithoutCastEEEviT_T0_T2_T3_T4_T5_,(.L_x_27447 - _ZN2at6native27unrolled_elementwise_kernelIZZZNS0_49_GLOBAL__N__b919a28f_16_Normalization_cu_5c38458736batch_norm_elementwise_backward_evalERKNS_6TensorES5_S5_S5_ENKUlvE_clEvENKUlvE2_clEvEUlN3c108BFloat16EffE_St5arrayIPcLm4EELi4E23TrivialOffsetCalculatorILi3EjESE_ILi1EjENS0_6memory15LoadWithoutCastENSH_16StoreWithoutCastEEEviT_T0_T2_T3_T4_T5_)
        .other          _ZN2at6native27unrolled_elementwise_kernelIZZZNS0_49_GLOBAL__N__b919a28f_16_Normalization_cu_5c38458736batch_norm_elementwise_backward_evalERKNS_6TensorES5_S5_S5_ENKUlvE_clEvENKUlvE2_clEvEUlN3c108BFloat16EffE_St5arrayIPcLm4EELi4E23TrivialOffsetCalculatorILi3EjESE_ILi1EjENS0_6memory15LoadWithoutCastENSH_16StoreWithoutCastEEEviT_T0_T2_T3_T4_T5_,@"STO_CUDA_ENTRY STV_DEFAULT"
_ZN2at6native27unrolled_elementwise_kernelIZZZNS0_49_GLOBAL__N__b919a28f_16_Normalization_cu_5c38458736batch_norm_elementwise_backward_evalERKNS_6TensorES5_S5_S5_ENKUlvE_clEvENKUlvE2_clEvEUlN3c108BFloat16EffE_St5arrayIPcLm4EELi4E23TrivialOffsetCalculatorILi3EjESE_ILi1EjENS0_6memory15LoadWithoutCastENSH_16StoreWithoutCastEEEviT_T0_T2_T3_T4_T5_:
.text._ZN2at6native27unrolled_elementwise_kernelIZZZNS0_49_GLOBAL__N__b919a28f_16_Normalization_cu_5c38458736batch_norm_elementwise_backward_evalERKNS_6TensorES5_S5_S5_ENKUlvE_clEvENKUlvE2_clEvEUlN3c108BFloat16EffE_St5arrayIPcLm4EELi4E23TrivialOffsetCalculatorILi3EjESE_ILi1EjENS0_6memory15LoadWithoutCastENSH_16StoreWithoutCastEEEviT_T0_T2_T3_T4_T5_:
[----:B------:R-:W-:Y:S01]  /*0000*/  LDC R1, c[0x0][0x37c] ;  /* 0x0000df00ff017b82 */ /* 0x000fe20000000800 */
[----:B------:R-:W0:Y:S07]  /*0010*/  S2R R5, SR_CTAID.X ;  /* 0x0000000000057919 */ /* 0x000e2e0000002500 */
[----:B------:R-:W0:Y:S01]  /*0020*/  LDC R2, c[0x0][0x380] ;  /* 0x0000e000ff027b82 */ /* 0x000e220000000800 */
[----:B------:R-:W1:Y:S01]  /*0030*/  LDCU.64 UR4, c[0x0][0x358] ;  /* 0x00006b00ff0477ac */ /* 0x000e620008000a00 */
[----:B------:R-:W-:Y:S01]  /*0040*/  PRMT R21, RZ, 0x7610, R21 ;  /* 0x00007610ff157816 */ /* 0x000fe20000000015 */
[----:B------:R-:W2:Y:S01]  /*0050*/  S2R R0, SR_TID.X ;  /* 0x0000000000007919 */ /* 0x000ea20000002100 */
[----:B------:R-:W-:-:S04]  /*0060*/  IMAD.MOV.U32 R6, RZ, RZ, RZ ;  /* 0x000000ffff067224 */ /* 0x000fc800078e00ff */
[----:B------:R-:W3:Y:S08]  /*0070*/  LDC.64 R14, c[0x0][0x390] ;  /* 0x0000e400ff0e7b82 */ /* 0x000ef00000000a00 */
[----:B------:R-:W4:Y:S08]  /*0080*/  LDC.64 R28, c[0x0][0x390] ;  /* 0x0000e400ff1c7b82 */ /* 0x000f300000000a00 */
[----:B------:R-:W4:Y:S01]  /*0090*/  LDC.64 R10, c[0x0][0x390] ;  /* 0x0000e400ff0a7b82 */ /* 0x000f220000000a00 */
        /* <DEDUP_REMOVED lines=8> */
[----:B------:R-:W-:Y:S02]  /*0120*/  ISETP.GE.AND P1, PT, R0, R7, PT ;  /* 0x000000070000720c */ /* 0x000fe40003f26270 */
[----:B------:R-:W4:Y:S01]  /*0130*/  @!P0 LDC.64 R24, c[0x0][0x3a0] ;  /* 0x0000e800ff188b82 */ /* 0x000f220000000a00 */
[----:B---3--:R-:W-:-:S05]  /*0140*/  @!P0 IMAD.WIDE.U32 R14, R23, 0x2, R14 ;  /* 0x00000002170e8825 */ /* 0x008fca00078e000e */
[----:B-1----:R1:W3:Y:S01]  /*0150*/  @!P0 LDG.E.U16 R21, desc[UR4][R14.64] ;  /* 0x000000040e158981 */ /* 0x0022e2000c1e1500 */
[----:B--2---:R-:W-:-:S04]  /*0160*/  @!P0 IMAD.WIDE.U32 R2, R23, 0x4, R2 ;  /* 0x0000000417028825 */ /* 0x004fc800078e0002 */
[----:B------:R-:W-:Y:S01]  /*0170*/  @!P1 LEA R27, R5, R0, 0x9 ;  /* 0x00000000051b9211 */ /* 0x000fe200078e48ff */
[----:B------:R-:W-:Y:S01]  /*0180*/  @!P1 VIADD R0, R0, 0x80 ;  /* 0x0000008000009836 */ /* 0x000fe20000000000 */
[----:B------:R-:W2:Y:S01]  /*0190*/  @!P1 LDC.64 R18, c[0x0][0x3a0] ;  /* 0x0000e800ff129b82 */ /* 0x000ea20000000a00 */
[----:B------:R0:W3:Y:S03]  /*01a0*/  @!P0 LDG.E R6, desc[UR4][R2.64] ;  /* 0x0000000402068981 */ /* 0x0000e6000c1e1900 */
[----:B------:R-:W-:Y:S01]  /*01b0*/  ISETP.GE.AND P2, PT, R0, R7, PT ;  /* 0x000000070000720c */ /* 0x000fe20003f46270 */
[----:B----4-:R-:W-:-:S04]  /*01c0*/  @!P0 IMAD.WIDE.U32 R24, R23, 0x4, R24 ;  /* 0x0000000417188825 */ /* 0x010fc800078e0018 */
[----:B------:R-:W-:-:S08]  /*01d0*/  HFMA2 R23, -RZ, RZ, 0, 0 ;  /* 0x00000000ff177431 */ /* 0x000fd000000001ff */
[----:B-1----:R-:W1:Y:S01]  /*01e0*/  @!P2 LDC.64 R14, c[0x0][0x3a0] ;  /* 0x0000e800ff0eab82 */ /* 0x002e620000000a00 */
[----:B------:R4:W3:Y:S01]  /*01f0*/  @!P0 LDG.E R23, desc[UR4][R24.64] ;  /* 0x0000000418178981 */ /* 0x0008e2000c1e1900 */
[----:B------:R-:W-:Y:S01]  /*0200*/  PRMT R22, RZ, 0x7610, R22 ;  /* 0x00007610ff167816 */ /* 0x000fe20000000016 */
[C---:B------:R-:W-:Y:S01]  /*0210*/  @!P1 IMAD.WIDE.U32 R28, R27.reuse, 0x2, R28 ;  /* 0x000000021b1c9825 */ /* 0x040fe200078e001c */
[----:B0-----:R-:W-:Y:S02]  /*0220*/  PRMT R2, RZ, 0x7610, R2 ;  /* 0x00007610ff027816 */ /* 0x001fe40000000002 */
[----:B------:R-:W-:Y:S01]  /*0230*/  MOV R3, RZ ;  /* 0x000000ff00037202 */ /* 0x000fe20000000f00 */
[----:B--2---:R-:W-:Y:S01]  /*0240*/  @!P1 IMAD.WIDE.U32 R18, R27, 0x4, R18 ;  /* 0x000000041b129825 */ /* 0x004fe200078e0012 */
[----:B------:R0:W2:Y:S03]  /*0250*/  @!P1 LDG.E.U16 R22, desc[UR4][R28.64] ;  /* 0x000000041c169981 */ /* 0x0000a6000c1e1500 */
[----:B----4-:R-:W-:Y:S01]  /*0260*/  @!P2 IMAD R25, R5, 0x200, R0 ;  /* 0x000002000519a824 */ /* 0x010fe200078e0200 */
[----:B------:R4:W2:Y:S01]  /*0270*/  @!P1 LDG.E R3, desc[UR4][R18.64] ;  /* 0x0000000412039981 */ /* 0x0008a2000c1e1900 */
[----:B------:R-:W-:Y:S01]  /*0280*/  @!P1 IMAD.WIDE.U32 R12, R27, 0x4, R12 ;  /* 0x000000041b0c9825 */ /* 0x000fe200078e000c */
[----:B------:R-:W-:-:S03]  /*0290*/  CS2R R26, SRZ ;  /* 0x00000000001a7805 */ /* 0x000fc6000001ff00 */
[----:B------:R-:W-:Y:S01]  /*02a0*/  @!P2 IMAD.WIDE.U32 R10, R25, 0x2, R10 ;  /* 0x00000002190aa825 */ /* 0x000fe200078e000a */
[----:B0-----:R-:W-:-:S03]  /*02b0*/  CS2R R28, SRZ ;  /* 0x00000000001c7805 */ /* 0x001fc6000001ff00 */
[C---:B-1----:R-:W-:Y:S01]  /*02c0*/  @!P2 IMAD.WIDE.U32 R14, R25.reuse, 0x4, R14 ;  /* 0x00000004190ea825 */ /* 0x042fe200078e000e */
[----:B------:R0:W2:Y:S01]  /*02d0*/  @!P2 LDG.E.U16 R2, desc[UR4][R10.64] ;  /* 0x000000040a02a981 */ /* 0x0000a2000c1e1500 */
[----:B----4-:R-:W1:Y:S02]  /*02e0*/  LDC.64 R18, c[0x0][0x390] ;  /* 0x0000e400ff127b82 */ /* 0x010e640000000a00 */
[----:B------:R-:W-:Y:S01]  /*02f0*/  @!P2 IMAD.WIDE.U32 R24, R25, 0x4, R16 ;  /* 0x000000041918a825 */ /* 0x000fe200078e0010 */
[----:B------:R-:W4:Y:S04]  /*0300*/  @!P2 LDG.E R26, desc[UR4][R14.64] ;  /* 0x000000040e1aa981 */ /* 0x000f28000c1e1900 */
[----:B------:R0:W4:Y:S01]  /*0310*/  @!P1 LDG.E R28, desc[UR4][R12.64] ;  /* 0x000000040c1c9981 */ /* 0x000122000c1e1900 */
[----:B------:R-:W-:Y:S01]  /*0320*/  @!P2 VIADD R0, R0, 0x80 ;  /* 0x000000800000a836 */ /* 0x000fe20000000000 */
[----:B------:R-:W1:Y:S02]  /*0330*/  LDC.64 R16, c[0x0][0x398] ;  /* 0x0000e600ff107b82 */ /* 0x000e640000000a00 */
[----:B------:R1:W4:Y:S02]  /*0340*/  @!P2 LDG.E R27, desc[UR4][R24.64] ;  /* 0x00000004181ba981 */ /* 0x000324000c1e1900 */
[----:B------:R-:W-:-:S13]  /*0350*/  ISETP.GE.AND P0, PT, R0, R7, PT ;  /* 0x000000070000720c */ /* 0x000fda0003f06270 */
[----:B0-----:R-:W0:Y:S01]  /*0360*/  @!P0 LDC.64 R10, c[0x0][0x3a0] ;  /* 0x0000e800ff0a8b82 */ /* 0x001e220000000a00 */
[----:B------:R-:W-:Y:S01]  /*0370*/  @!P0 LEA R13, R5, R0, 0x9 ;  /* 0x00000000050d8211 */ /* 0x000fe200078e48ff */
[----:B------:R-:W-:Y:S01]  /*0380*/  IMAD.MOV.U32 R14, RZ, RZ, RZ ;  /* 0x000000ffff0e7224 */ /* 0x000fe200078e00ff */
[----:B------:R-:W-:-:S03]  /*0390*/  PRMT R0, RZ, 0x7610, R0 ;  /* 0x00007610ff007816 */ /* 0x000fc60000000000 */
[----:B-1----:R-:W-:-:S04]  /*03a0*/  @!P0 IMAD.WIDE.U32 R18, R13, 0x2, R18 ;  /* 0x000000020d128825 */ /* 0x002fc800078e0012 */
[C---:B------:R-:W-:Y:S01]  /*03b0*/  @!P0 IMAD.WIDE.U32 R16, R13.reuse, 0x4, R16 ;  /* 0x000000040d108825 */ /* 0x040fe200078e0010 */
[----:B------:R-:W5:Y:S04]  /*03c0*/  @!P0 LDG.E.U16 R0, desc[UR4][R18.64] ;  /* 0x0000000412008981 */ /* 0x000f68000c1e1500 */
[----:B------:R1:W5:Y:S01]  /*03d0*/  @!P0 LDG.E R14, desc[UR4][R16.64] ;  /* 0x00000004100e8981 */ /* 0x000362000c1e1900 */
[----:B0-----:R-:W-:-:S05]  /*03e0*/  @!P0 IMAD.WIDE.U32 R10, R13, 0x4, R10 ;  /* 0x000000040d0a8825 */ /* 0x001fca00078e000a */
[----:B------:R0:W5:Y:S01]  /*03f0*/  @!P0 LDG.E R29, desc[UR4][R10.64] ;  /* 0x000000040a1d8981 */ /* 0x000162000c1e1900 */
[----:B------:R-:W-:-:S13]  /*0400*/  ISETP.GE.AND P0, PT, R4, R7, PT ;  /* 0x000000070400720c */ /* 0x000fda0003f06270 */
[----:B------:R-:W0:Y:S01]  /*0410*/  @!P0 LDC.64 R12, c[0x0][0x388] ;  /* 0x0000e200ff0c8b82 */ /* 0x000e220000000a00 */
[C---:B------:R-:W-:Y:S01]  /*0420*/  VIADD R24, R4.reuse, 0x100 ;  /* 0x0000010004187836 */ /* 0x040fe20000000000 */
[----:B------:R-:W-:Y:S02]  /*0430*/  IADD3 R15, PT, PT, R4, 0x80, RZ ;  /* 0x00000080040f7810 */ /* 0x000fe40007ffe0ff */
[----:B-1----:R-:W-:Y:S02]  /*0440*/  @!P0 LEA R17, R5, R4, 0x9 ;  /* 0x0000000405118211 */ /* 0x002fe400078e48ff */
[-C--:B------:R-:W-:Y:S02]  /*0450*/  ISETP.GE.AND P1, PT, R15, R7.reuse, PT ;  /* 0x000000070f00720c */ /* 0x080fe40003f26270 */
[----:B------:R-:W-:Y:S01]  /*0460*/  ISETP.GE.AND P2, PT, R24, R7, PT ;  /* 0x000000071800720c */ /* 0x000fe20003f46270 */
[----:B0-----:R-:W-:Y:S01]  /*0470*/  @!P0 IMAD.WIDE.U32 R12, R17, 0x2, R12 ;  /* 0x00000002110c8825 */ /* 0x001fe200078e000c */
[----:B------:R-:W-:Y:S01]  /*0480*/  BSSY.RECONVERGENT B0, `(.L_x_9590) ;  /* 0x000001c000007945 */ /* 0x000fe20003800200 */
[----:B---3--:R-:W-:-:S05]  /*0490*/  @!P0 SHF.L.U32 R18, R21, 0x10, RZ ;  /* 0x0000001015128819 */ /* 0x008fca00000006ff */
[----:B------:R-:W-:-:S04]  /*04a0*/  @!P0 FMUL.FTZ R23, R18, R23 ;  /* 0x0000001712178220 */ /* 0x000fc80000410000 */
[----:B------:R-:W-:-:S05]  /*04b0*/  @!P0 FMUL.FTZ R23, R23, R6 ;  /* 0x0000000617178220 */ /* 0x000fca0000410000 */
[----:B------:R-:W-:Y:S02]  /*04c0*/  @!P0 F2FP.BF16.F32.PACK_AB R20, RZ, R23 ;  /* 0x00000017ff14823e */ /* 0x000fe400000010ff */
[----:B------:R-:W-:Y:S02]  /*04d0*/  IADD3 R6, PT, PT, R4, 0x180, RZ ;  /* 0x0000018004067810 */ /* 0x000fe40007ffe0ff */
[----:B------:R-:W-:Y:S01]  /*04e0*/  @!P0 MOV R4, R15 ;  /* 0x0000000f00048202 */ /* 0x000fe20000000f00 */
[----:B------:R0:W-:Y:S01]  /*04f0*/  @!P0 STG.E.U16 desc[UR4][R12.64], R20 ;  /* 0x000000140c008986 */ /* 0x0001e2000c101504 */
[----:B--2---:R-:W-:Y:S02]  /*0500*/  @!P1 IMAD.U32 R22, R22, 0x10000, RZ ;  /* 0x0001000016169824 */ /* 0x004fe400078e00ff */
[----:B------:R-:W-:Y:S01]  /*0510*/  ISETP.GE.AND P3, PT, R4, R7, PT ;  /* 0x000000070400720c */ /* 0x000fe20003f66270 */
[----:B------:R-:W-:Y:S02]  /*0520*/  @!P2 IMAD.U32 R11, R2, 0x10000, RZ ;  /* 0x00010000020ba824 */ /* 0x000fe400078e00ff */
[----:B------:R-:W-:-:S02]  /*0530*/  @!P1 FMUL.FTZ R3, R22, R3 ;  /* 0x0000000316039220 */ /* 0x000fc40000410000 */
[----:B----4-:R-:W-:Y:S02]  /*0540*/  @!P2 FMUL.FTZ R26, R11, R26 ;  /* 0x0000001a0b1aa220 */ /* 0x010fe40000410000 */
[----:B------:R-:W-:Y:S02]  /*0550*/  @!P1 FMUL.FTZ R3, R3, R28 ;  /* 0x0000001c03039220 */ /* 0x000fe40000410000 */
[----:B------:R-:W-:-:S03]  /*0560*/  @!P2 FMUL.FTZ R26, R26, R27 ;  /* 0x0000001b1a1aa220 */ /* 0x000fc60000410000 */
[----:B------:R-:W-:Y:S02]  /*0570*/  @!P1 F2FP.BF16.F32.PACK_AB R8, RZ, R3 ;  /* 0x00000003ff08923e */ /* 0x000fe400000010ff */
[----:B------:R-:W-:Y:S01]  /*0580*/  @!P2 F2FP.BF16.F32.PACK_AB R9, RZ, R26 ;  /* 0x0000001aff09a23e */ /* 0x000fe200000010ff */
[----:B0-----:R-:W-:Y:S06]  /*0590*/  @P3 BRA `(.L_x_9591) ;  /* 0x0000000000283947 */ /* 0x001fec0003800000 */
[----:B------:R-:W0:Y:S01]  /*05a0*/  LDC.64 R2, c[0x0][0x388] ;  /* 0x0000e200ff027b82 */ /* 0x000e220000000a00 */
[----:B------:R-:W-:Y:S01]  /*05b0*/  IMAD R11, R5, 0x200, R4 ;  /* 0x00000200050b7824 */ /* 0x000fe200078e0204 */
[----:B------:R-:W-:-:S04]  /*05c0*/  IADD3 R4, PT, PT, R4, 0x80, RZ ;  /* 0x0000008004047810 */ /* 0x000fc80007ffe0ff */
[----:B------:R-:W-:-:S13]  /*05d0*/  ISETP.GE.AND P0, PT, R4, R7, PT ;  /* 0x000000070400720c */ /* 0x000fda0003f06270 */
[----:B------:R-:W-:Y:S01]  /*05e0*/  @!P0 LEA R13, R5, R4, 0x9 ;  /* 0x00000004050d8211 */ /* 0x000fe200078e48ff */
[----:B------:R-:W-:Y:S02]  /*05f0*/  @!P0 VIADD R4, R4, 0x80 ;  /* 0x0000008004048836 */ /* 0x000fe40000000000 */
[----:B0-----:R-:W-:-:S04]  /*0600*/  IMAD.WIDE.U32 R10, R11, 0x2, R2 ;  /* 0x000000020b0a7825 */ /* 0x001fc800078e0002 */
[----:B------:R-:W-:Y:S01]  /*0610*/  @!P0 IMAD.WIDE.U32 R2, R13, 0x2, R2 ;  /* 0x000000020d028825 */ /* 0x000fe200078e0002 */
[----:B------:R0:W-:Y:S04]  /*0620*/  STG.E.U16 desc[UR4][R10.64], R8 ;  /* 0x000000080a007986 */ /* 0x0001e8000c101504 */
[----:B------:R0:W-:Y:S02]  /*0630*/  @!P0 STG.E.U16 desc[UR4][R2.64], R9 ;  /* 0x0000000902008986 */ /* 0x0001e4000c101504 */
.L_x_9591:
[----:B------:R-:W-:Y:S05]  /*0640*/  BSYNC.RECONVERGENT B0 ;  /* 0x0000000000007941 */ /* 0x000fea0003800200 */
.L_x_9590:
[-C--:B------:R-:W-:Y:S02]  /*0650*/  ISETP.GE.AND P1, PT, R4, R7.reuse, PT ;  /* 0x000000070400720c */ /* 0x080fe40003f26270 */
[----:B------:R-:W-:-:S11]  /*0660*/  ISETP.GE.AND P0, PT, R6, R7, PT ;  /* 0x000000070600720c */ /* 0x000fd60003f06270 */
[----:B------:R-:W-:Y:S05]  /*0670*/  @P1 EXIT ;  /* 0x000000000000194d */ /* 0x000fea0003800000 */
[----:B0-----:R-:W0:Y:S01]  /*0680*/  LDC.64 R2, c[0x0][0x388] ;  /* 0x0000e200ff027b82 */ /* 0x001e220000000a00 */
[----:B-----5:R-:W-:Y:S02]  /*0690*/  @!P0 SHF.L.U32 R0, R0, 0x10, RZ ;  /* 0x0000001000008819 */ /* 0x020fe400000006ff */
[----:B------:R-:W-:-:S03]  /*06a0*/  LEA R5, R5, R4, 0x9 ;  /* 0x0000000405057211 */ /* 0x000fc600078e48ff */
[----:B------:R-:W-:-:S04]  /*06b0*/  @!P0 FMUL.FTZ R29, R0, R29 ;  /* 0x0000001d001d8220 */ /* 0x000fc80000410000 */
[----:B------:R-:W-:-:S05]  /*06c0*/  @!P0 FMUL.FTZ R14, R29, R14 ;  /* 0x0000000e1d0e8220 */ /* 0x000fca0000410000 */
[----:B------:R-:W-:Y:S01]  /*06d0*/  @!P0 F2FP.BF16.F32.PACK_AB R6, RZ, R14 ;  /* 0x0000000eff06823e */ /* 0x000fe200000010ff */
[----:B0-----:R-:W-:-:S05]  /*06e0*/  IMAD.WIDE.U32 R2, R5, 0x2, R2 ;  /* 0x0000000205027825 */ /* 0x001fca00078e0002 */
[----:B------:R-:W-:Y:S01]  /*06f0*/  STG.E.U16 desc[UR4][R2.64], R6 ;  /* 0x0000000602007986 */ /* 0x000fe2000c101504 */
[----:B------:R-:W-:Y:S05]  /*0700*/  EXIT ;  /* 0x000000000000794d */ /* 0x000fea0003800000 */
.L_x_9592:
        /* <DEDUP_REMOVED lines=15> */
.L_x_27447:


//--------------------- .text._ZN2at6native29vectorized_elementwise_kernelILi2EZZZNS0_49_GLOBAL__N__b919a28f_16_Normalization_cu_5c38458736batch_norm_elementwise_backward_evalERKNS_6TensorES5_S5_S5_ENKUlvE_clEvENKUlvE2_clEvEUlN3c108BFloat16EffE_St5arrayIPcLm4EEEEviT0_T1_ --------------------------
	.section	.text._ZN2at6native29vectorized_elementwise_kernelILi2EZZZNS0_49_GLOBAL__N__b919a28f_16_Normalization_cu_5c38458736batch_norm_elementwise_backward_evalERKNS_6TensorES5_S5_S5_ENKUlvE_clEvENKUlvE2_clEvEUlN3c108BFloat16EffE_St5arrayIPcLm4EEEEviT0_T1_,"ax",@progbits
	.align	128
        .global         _ZN2at6native29vectorized_elementwise_kernelILi2EZZZNS0_49_GLOBAL__N__b919a28f_16_Normalization_cu_5c38458736batch_norm_elementwise_backward_evalERKNS_6TensorES5_S5_S5_ENKUlvE_clEvENKUlvE2_clEvEUlN3c108BFloat16EffE_St5arrayIPcLm4EEEEviT0_T1_
        .type           _ZN2at6native29vectorized_elementwise_kernelILi2EZZZNS0_49_GLOBAL__N__b919a28f_16_Normalization_cu_5c38458736batch_norm_elementwise_backward_evalERKNS_6TensorES5_S5_S5_ENKUlvE_clEvENKUlvE2_clEvEUlN3c108BFloat16EffE_St5arrayIPcLm4EEEEviT0_T1_,@function
        .size           _ZN2at6native29vectorized_elementwise_kernelILi2EZZZNS0_49_GLOBAL__N__b919a28f_16_Normalization_cu_5c38458736batch_norm_elementwise_backward_evalERKNS_6TensorES5_S5_S5_ENKUlvE_clEvENKUlvE2_clEvEUlN3c108BFloat16EffE_St5arrayIPcLm4EEEEviT0_T1_,(.L_x_27448 - _ZN2at6native29vectorized_elementwise_kernelILi2EZZZNS0_49_GLOBAL__N__b919a28f_16_Normalization_cu_5c38458736batch_norm_elementwise_backward_evalERKNS_6TensorES5_S5_S5_ENKUlvE_clEvENKUlvE2_clEvEUlN3c108BFloat16EffE_St5arrayIPcLm4EEEEviT0_T1_)
        .other          _ZN2at6native29vectorized_elementwise_kernelILi2EZZZNS0_49_GLOBAL__N__b919a28f_16_Normalization_cu_5c38458736batch_norm_elementwise_backward_evalERKNS_6TensorES5_S5_S5_ENKUlvE_clEvENKUlvE2_clEvEUlN3c108BFloat16EffE_St5arrayIPcLm4EEEEviT0_T1_,@"STO_CUDA_ENTRY STV_DEFAULT"
_ZN2at6native29vectorized_elementwise_kernelILi2EZZZNS0_49_GLOBAL__N__b919a28f_16_Normalization_cu_5c38458736batch_norm_elementwise_backward_evalERKNS_6TensorES5_S5_S5_ENKUlvE_clEvENKUlvE2_clEvEUlN3c108BFloat16EffE_St5arrayIPcLm4EEEEviT0_T1_:
.text._ZN2at6native29vectorized_elementwise_kernelILi2EZZZNS0_49_GLOBAL__N__b919a28f_16_Normalization_cu_5c38458736batch_norm_elementwise_backward_evalERKNS_6TensorES5_S5_S5_ENKUlvE_clEvENKUlvE2_clEvEUlN3c108BFloat16EffE_St5arrayIPcLm4EEEEviT0_T1_:
        /* <DEDUP_REMOVED lines=10> */
[----:B------:R-:W-:-:S07]  /*00a0*/  PRMT R26, RZ, 0x7610, R26 ;  /* 0x00007610ff1a7816 */ /* 0x000fce000000001a */
        /* <DEDUP_REMOVED lines=9> */
[----:B------:R-:W-:-:S03]  /*0140*/  ISETP.GE.U32.AND P1, PT, R20, R2, PT ;  /* 0x000000021400720c */ /* 0x000fc60003f26070 */
[----:B------:R-:W2:Y:S01]  /*0150*/  @!P0 LDC.64 R16, c[0x0][0x3a0] ;  /* 0x0000e800ff108b82 */ /* 0x000ea20000000a00 */
[----:B-1----:R-:W-:Y:S01]  /*0160*/  @!P0 IMAD.WIDE.U32 R12, R21, 0x2, R12 ;  /* 0x00000002150c8825 */ /* 0x002fe200078e000c */
[----:B------:R-:W-:-:S04]  /*0170*/  CS2R R34, SRZ ;  /* 0x0000000000227805 */ /* 0x000fc8000001ff00 */
[----:B------:R1:W5:Y:S04]  /*0180*/  @!P0 LDG.E.U16 R26, desc[UR4][R12.64] ;  /* 0x000000040c1a8981 */ /* 0x000368000c1e1500 */
[----:B------:R-:W-:Y:S01]  /*0190*/  @!P1 IADD3 R11, PT, PT, R0, R20, RZ ;  /* 0x00000014000b9210 */ /* 0x000fe20007ffe0ff */
[----:B------:R-:W-:Y:S01]  /*01a0*/  @!P1 VIADD R20, R20, 0x80 ;  /* 0x0000008014149836 */ /* 0x000fe20000000000 */
[----:B------:R-:W0:Y:S04]  /*01b0*/  @!P1 LDC.64 R38, c[0x0][0x3a0] ;  /* 0x0000e800ff269b82 */ /* 0x000e280000000a00 */
[----:B------:R-:W-:Y:S01]  /*01c0*/  ISETP.GE.U32.AND P2, PT, R20, R2, PT ;  /* 0x000000021400720c */ /* 0x000fe20003f46070 */
[----:B--2---:R-:W-:Y:S01]  /*01d0*/  @!P0 IMAD.WIDE.U32 R16, R21, 0x4, R16 ;  /* 0x0000000415108825 */ /* 0x004fe200078e0010 */
[----:B------:R-:W-:-:S04]  /*01e0*/  CS2R R32, SRZ ;  /* 0x0000000000207805 */ /* 0x000fc8000001ff00 */
[----:B------:R2:W5:Y:S07]  /*01f0*/  @!P0 LDG.E R35, desc[UR4][R16.64] ;  /* 0x0000000410238981 */ /* 0x00056e000c1e1900 */
[----:B-1----:R-:W-:Y:S01]  /*0200*/  @!P2 IADD3 R12, PT, PT, R0, R20, RZ ;  /* 0x00000014000ca210 */ /* 0x002fe20007ffe0ff */
[----:B------:R-:W-:Y:S01]  /*0210*/  @!P2 VIADD R20, R20, 0x80 ;  /* 0x000000801414a836 */ /* 0x000fe20000000000 */
[----:B------:R-:W1:Y:S01]  /*0220*/  @!P2 LDC.64 R36, c[0x0][0x3a0] ;  /* 0x0000e800ff24ab82 */ /* 0x000e620000000a00 */
[----:B------:R-:W-:-:S03]  /*0230*/  @!P1 IMAD.WIDE.U32 R14, R11, 0x4, R14 ;  /* 0x000000040b0e9825 */ /* 0x000fc600078e000e */
[----:B------:R-:W-:Y:S01]  /*0240*/  ISETP.GE.U32.AND P3, PT, R20, R2, PT ;  /* 0x000000021400720c */ /* 0x000fe20003f66070 */
[----:B---3--:R-:W-:Y:S01]  /*0250*/  @!P0 IMAD.WIDE.U32 R24, R21, 0x4, R24 ;  /* 0x0000000415188825 */ /* 0x008fe200078e0018 */
[----:B------:R-:W-:Y:S01]  /*0260*/  PRMT R13, RZ, 0x7610, R13 ;  /* 0x00007610ff0d7816 */ /* 0x000fe2000000000d */
[----:B------:R3:W5:Y:S01]  /*0270*/  @!P1 LDG.E R33, desc[UR4][R14.64] ;  /* 0x000000040e219981 */ /* 0x000762000c1e1900 */
[----:B--2---:R-:W2:Y:S01]  /*0280*/  LDC.64 R16, c[0x0][0x390] ;  /* 0x0000e400ff107b82 */ /* 0x004ea20000000a00 */
[C---:B----4-:R-:W-:Y:S02]  /*0290*/  @!P1 IMAD.WIDE.U32 R18, R11.reuse, 0x2, R18 ;  /* 0x000000020b129825 */ /* 0x050fe400078e0012 */
[----:B------:R4:W2:Y:S02]  /*02a0*/  @!P0 LDG.E R32, desc[UR4][R24.64] ;  /* 0x0000000418208981 */ /* 0x0008a4000c1e1900 */
[----:B0-----:R-:W-:Y:S02]  /*02b0*/  @!P1 IMAD.WIDE.U32 R38, R11, 0x4, R38 ;  /* 0x000000040b269825 */ /* 0x001fe400078e0026 */
[----:B------:R0:W2:Y:S01]  /*02c0*/  @!P1 LDG.E.U16 R13, desc[UR4][R18.64] ;  /* 0x00000004120d9981 */ /* 0x0000a2000c1e1500 */
[----:B---3--:R-:W3:Y:S01]  /*02d0*/  LDC.64 R14, c[0x0][0x398] ;  /* 0x0000e600ff0e7b82 */ /* 0x008ee20000000a00 */
[----:B------:R-:W-:Y:S01]  /*02e0*/  @!P3 IADD3 R11, PT, PT, R0, R20, RZ ;  /* 0x00000014000bb210 */ /* 0x000fe20007ffe0ff */
[----:B------:R-:W-:Y:S01]  /*02f0*/  @!P3 VIADD R20, R20, 0x80 ;  /* 0x000000801414b836 */ /* 0x000fe20000000000 */
[----:B------:R-:W-:Y:S01]  /*0300*/  PRMT R30, RZ, 0x7610, R30 ;  /* 0x00007610ff1e7816 */ /* 0x000fe2000000001e */
[----:B----4-:R-:W-:-:S02]  /*0310*/  HFMA2 R24, -RZ, RZ, 0, 0 ;  /* 0x00000000ff187431 */ /* 0x010fc400000001ff */
[C---:B------:R-:W-:Y:S01]  /*0320*/  @!P2 IMAD.WIDE.U32 R28, R12.reuse, 0x2, R28 ;  /* 0x000000020c1ca825 */ /* 0x040fe200078e001c */
[----:B------:R-:W-:Y:S01]  /*0330*/  MOV R27, RZ ;  /* 0x000000ff001b7202 */ /* 0x000fe20000000f00 */
[----:B------:R4:W3:Y:S01]  /*0340*/  @!P1 LDG.E R34, desc[UR4][R38.64] ;  /* 0x0000000426229981 */ /* 0x0008e2000c1e1900 */
[----:B0-----:R-:W0:Y:S01]  /*0350*/  @!P3 LDC.64 R18, c[0x0][0x3a0] ;  /* 0x0000e800ff12bb82 */ /* 0x001e220000000a00 */
[----:B-----5:R-:W-:Y:S01]  /*0360*/  @!P2 IMAD.WIDE.U32 R22, R12, 0x4, R22 ;  /* 0x000000040c16a825 */ /* 0x020fe200078e0016 */
[----:B------:R-:W-:Y:S01]  /*0370*/  ISETP.GE.U32.AND P0, PT, R20, R2, PT ;  /* 0x000000021400720c */ /* 0x000fe20003f06070 */
[----:B------:R5:W3:Y:S02]  /*0380*/  @!P2 LDG.E.U16 R30, desc[UR4][R28.64] ;  /* 0x000000041c1ea981 */ /* 0x000ae4000c1e1500 */
[----:B-1----:R-:W-:Y:S02]  /*0390*/  @!P2 IMAD.WIDE.U32 R36, R12, 0x4, R36 ;  /* 0x000000040c24a825 */ /* 0x002fe400078e0024 */
[----:B------:R1:W3:Y:S02]  /*03a0*/  @!P2 LDG.E R24, desc[UR4][R22.64] ;  /* 0x000000041618a981 */ /* 0x0002e4000c1e1900 */
[----:B--2---:R-:W-:Y:S01]  /*03b0*/  @!P3 IMAD.WIDE.U32 R16, R11, 0x2, R16 ;  /* 0x000000020b10b825 */ /* 0x004fe200078e0010 */
[----:B----4-:R-:W2:Y:S01]  /*03c0*/  LDC.64 R38, c[0x0][0x390] ;  /* 0x0000e400ff267b82 */ /* 0x010ea20000000a00 */
[----:B------:R4:W2:Y:S01]  /*03d0*/  @!P2 LDG.E R27, desc[UR4][R36.64] ;  /* 0x00000004241ba981 */ /* 0x0008a2000c1e1900 */
[----:B-----5:R-:W-:-:S06]  /*03e0*/  PRMT R29, RZ, 0x7610, R29 ;  /* 0x00007610ff1d7816 */ /* 0x020fcc000000001d */
[----:B-1----:R-:W1:Y:S01]  /*03f0*/  LDC.64 R22, c[0x0][0x398] ;  /* 0x0000e600ff167b82 */ /* 0x002e620000000a00 */
[----:B------:R5:W2:Y:S01]  /*0400*/  @!P3 LDG.E.U16 R29, desc[UR4][R16.64] ;  /* 0x00000004101db981 */ /* 0x000aa2000c1e1500 */
[----:B---3--:R-:W-:-:S04]  /*0410*/  @!P3 IMAD.WIDE.U32 R14, R11, 0x4, R14 ;  /* 0x000000040b0eb825 */ /* 0x008fc800078e000e */
[----:B------:R-:W-:Y:S02]  /*0420*/  HFMA2 R12, -RZ, RZ, 0, 0 ;  /* 0x00000000ff0c7431 */ /* 0x000fe400000001ff */
[----:B----4-:R-:W3:Y:S01]  /*0430*/  @!P0 LDC.64 R36, c[0x0][0x3a0] ;  /* 0x0000e800ff248b82 */ /* 0x010ee20000000a00 */
[----:B-----5:R-:W-:Y:S01]  /*0440*/  CS2R R16, SRZ ;  /* 0x0000000000107805 */ /* 0x020fe2000001ff00 */
[----:B0-----:R-:W-:-:S05]  /*0450*/  @!P3 IMAD.WIDE.U32 R18, R11, 0x4, R18 ;  /* 0x000000040b12b825 */ /* 0x001fca00078e0012 */
[----:B------:R0:W4:Y:S01]  /*0460*/  @!P3 LDG.E R17, desc[UR4][R14.64] ;  /* 0x000000040e11b981 */ /* 0x000122000c1e1900 */
[----:B------:R-:W-:Y:S01]  /*0470*/  @!P0 IMAD.IADD R11, R0, 0x1, R20 ;  /* 0x00000001000b8824 */ /* 0x000fe200078e0214 */
[----:B------:R-:W-:Y:S02]  /*0480*/  @!P0 IADD3 R20, PT, PT, R20, 0x80, RZ ;  /* 0x0000008014148810 */ /* 0x000fe40007ffe0ff */
[----:B------:R5:W4:Y:S01]  /*0490*/  @!P3 LDG.E R12, desc[UR4][R18.64] ;  /* 0x00000004120cb981 */ /* 0x000b22000c1e1900 */
[----:B0-----:R-:W0:Y:S01]  /*04a0*/  LDC.64 R14, c[0x0][0x390] ;  /* 0x0000e400ff0e7b82 */ /* 0x001e220000000a00 */
[----:B------:R-:W-:Y:S01]  /*04b0*/  ISETP.GE.U32.AND P1, PT, R20, R2, PT ;  /* 0x000000021400720c */ /* 0x000fe20003f26070 */
[----:B-1----:R-:W-:Y:S01]  /*04c0*/  @!P0 IMAD.WIDE.U32 R22, R11, 0x4, R22 ;  /* 0x000000040b168825 */ /* 0x002fe200078e0016 */
[----:B------:R-:W-:-:S04]  /*04d0*/  PRMT R28, RZ, 0x7610, R28 ;  /* 0x00007610ff1c7816 */ /* 0x000fc8000000001c */
[----:B------:R1:W4:Y:S01]  /*04e0*/  @!P0 LDG.E R16, desc[UR4][R22.64] ;  /* 0x0000000416108981 */ /* 0x000322000c1e1900 */
[----:B-----5:R-:W5:Y:S01]  /*04f0*/  LDC.64 R18, c[0x0][0x398] ;  /* 0x0000e600ff127b82 */ /* 0x020f620000000a00 */
[----:B--2---:R-:W-:-:S04]  /*0500*/  @!P0 IMAD.WIDE.U32 R38, R11, 0x2, R38 ;  /* 0x000000020b268825 */ /* 0x004fc800078e0026 */
[----:B---3--:R-:W-:Y:S01]  /*0510*/  @!P0 IMAD.WIDE.U32 R36, R11, 0x4, R36 ;  /* 0x000000040b248825 */ /* 0x008fe200078e0024 */
[----:B------:R-:W-:Y:S01]  /*0520*/  @!P1 IADD3 R11, PT, PT, R0, R20, RZ ;  /* 0x00000014000b9210 */ /* 0x000fe20007ffe0ff */
[----:B------:R2:W3:Y:S01]  /*0530*/  @!P0 LDG.E.U16 R28, desc[UR4][R38.64] ;  /* 0x00000004261c8981 */ /* 0x0004e2000c1e1500 */
[----:B------:R-:W-:Y:S01]  /*0540*/  PRMT R25, RZ, 0x7610, R25 ;  /* 0x00007610ff197816 */ /* 0x000fe20000000019 */
[----:B-1----:R-:W-:Y:S01]  /*0550*/  IMAD.MOV.U32 R22, RZ, RZ, RZ ;  /* 0x000000ffff167224 */ /* 0x002fe200078e00ff */
[----:B------:R-:W-:Y:S01]  /*0560*/  @!P1 IADD3 R20, PT, PT, R20, 0x80, RZ ;  /* 0x0000008014149810 */ /* 0x000fe20007ffe0ff */
[----:B------:R-:W1:Y:S04]  /*0570*/  @!P1 LDC.64 R40, c[0x0][0x3a0] ;  /* 0x0000e800ff289b82 */ /* 0x000e680000000a00 */
[----:B------:R5:W3:Y:S01]  /*0580*/  @!P0 LDG.E R22, desc[UR4][R36.64] ;  /* 0x0000000424168981 */ /* 0x000ae2000c1e1900 */
[----:B0-----:R-:W-:Y:S01]  /*0590*/  @!P1 IMAD.WIDE.U32 R14, R11, 0x2, R14 ;  /* 0x000000020b0e9825 */ /* 0x001fe200078e000e */
[----:B------:R-:W-:-:S02]  /*05a0*/  ISETP.GE.U32.AND P0, PT, R20, R2, PT ;  /* 0x000000021400720c */ /* 0x000fc40003f06070 */
[----:B--2---:R-:W0:Y:S02]  /*05b0*/  LDC.64 R38, c[0x0][0x390] ;  /* 0x0000e400ff267b82 */ /* 0x004e240000000a00 */
[----:B------:R2:W3:Y:S01]  /*05c0*/  @!P1 LDG.E.U16 R25, desc[UR4][R14.64] ;  /* 0x000000040e199981 */ /* 0x0004e2000c1e1500 */
[----:B-----5:R-:W-:-:S05]  /*05d0*/  @!P1 IMAD.WIDE.U32 R18, R11, 0x4, R18 ;  /* 0x000000040b129825 */ /* 0x020fca00078e0012 */
[----:B------:R-:W5:Y:S01]  /*05e0*/  LDC.64 R36, c[0x0][0x398] ;  /* 0x0000e600ff247b82 */ /* 0x000f620000000a00 */
[----:B--2---:R-:W-:-:S06]  /*05f0*/  CS2R R14, SRZ ;  /* 0x00000000000e7805 */ /* 0x004fcc000001ff00 */
[----:B------:R2:W3:Y:S02]  /*0600*/  @!P1 LDG.E R14, desc[UR4][R18.64] ;  /* 0x00000004120e9981 */ /* 0x0004e4000c1e1900 */
[----:B--2---:R-:W2:Y:S01]  /*0610*/  @!P0 LDC.64 R18, c[0x0][0x3a0] ;  /* 0x0000e800ff128b82 */ /* 0x004ea20000000a00 */
[----:B-1----:R-:W-:Y:S01]  /*0620*/  @!P1 IMAD.WIDE.U32 R40, R11, 0x4, R40 ;  /* 0x000000040b289825 */ /* 0x002fe200078e0028 */
[----:B------:R-:W-:-:S05]  /*0630*/  @!P0 IADD3 R11, PT, PT, R0, R20, RZ ;  /* 0x00000014000b8210 */ /* 0x000fca0007ffe0ff */
[----:B0-----:R-:W-:-:S04]  /*0640*/  @!P0 IMAD.WIDE.U32 R38, R11, 0x2, R38 ;  /* 0x000000020b268825 */ /* 0x001fc800078e0026 */
[----:B-----5:R-:W-:Y:S01]  /*0650*/  @!P0 IMAD.WIDE.U32 R36, R11, 0x4, R36 ;  /* 0x000000040b248825 */ /* 0x020fe200078e0024 */
[----:B------:R-:W-:-:S03]  /*0660*/  PRMT R23, RZ, 0x7610, R23 ;  /* 0x00007610ff177816 */ /* 0x000fc60000000017 */
[----:B------:R-:W-:Y:S01]  /*0670*/  @!P0 VIADD R20, R20, 0x80 ;  /* 0x0000008014148836 */ /* 0x000fe20000000000 */
[----:B------:R0:W5:Y:S04]  /*0680*/  @!P0 LDG.E R15, desc[UR4][R36.64] ;  /* 0x00000004240f8981 */ /* 0x000168000c1e1900 */
[----:B------:R1:W5:Y:S01]  /*0690*/  @!P0 LDG.E.U16 R23, desc[UR4][R38.64] ;  /* 0x0000000426178981 */ /* 0x000362000c1e1500 */
[----:B--2---:R-:W-:Y:S01]  /*06a0*/  @!P0 IMAD.WIDE.U32 R18, R11, 0x4, R18 ;  /* 0x000000040b128825 */ /* 0x004fe200078e0012 */
[----:B------:R-:W-:-:S03]  /*06b0*/  MOV R11, RZ ;  /* 0x000000ff000b7202 */ /* 0x000fc60000000f00 */
[----:B0-----:R-:W-:Y:S01]  /*06c0*/  HFMA2 R37, -RZ, RZ, 0, 0 ;  /* 0x00000000ff257431 */ /* 0x001fe200000001ff */
[----:B-1----:R-:W0:Y:S02]  /*06d0*/  LDC.64 R38, c[0x0][0x390] ;  /* 0x0000e400ff267b82 */ /* 0x002e240000000a00 */
[----:B------:R1:W2:Y:S01]  /*06e0*/  @!P0 LDG.E R11, desc[UR4][R18.64] ;  /* 0x00000004120b8981 */ /* 0x0002a2000c1e1900 */
[----:B------:R-:W-:-:S05]  /*06f0*/  ISETP.GE.U32.AND P0, PT, R20, R2, PT ;  /* 0x000000021400720c */ /* 0x000fca0003f06070 */
[----:B-1----:R-:W1:Y:S08]  /*0700*/  LDC.64 R18, c[0x0][0x398] ;  /* 0x0000e600ff127b82 */ /* 0x002e700000000a00 */
[----:B------:R-:W-:-:S05]  /*0710*/  @!P0 IADD3 R36, PT, PT, R0, R20, RZ ;  /* 0x0000001400248210 */ /* 0x000fca0007ffe0ff */
[----:B-1----:R-:W-:-:S05]  /*0720*/  @!P0 IMAD.WIDE.U32 R18, R36, 0x4, R18 ;  /* 0x0000000424128825 */ /* 0x002fca00078e0012 */
[----:B------:R1:W2:Y:S02]  /*0730*/  @!P0 LDG.E R37, desc[UR4][R18.64] ;  /* 0x0000000412258981 */ /* 0x0002a4000c1e1900 */
[----:B-1----:R-:W1:Y:S01]  /*0740*/  @!P0 LDC.64 R18, c[0x0][0x3a0] ;  /* 0x0000e800ff128b82 */ /* 0x002e620000000a00 */
[----:B------:R-:W-:Y:S01]  /*0750*/  PRMT R20, RZ, 0x7610, R20 ;  /* 0x00007610ff147816 */ /* 0x000fe20000000014 */
[----:B0-----:R-:W-:-:S04]  /*0760*/  @!P0 IMAD.WIDE.U32 R38, R36, 0x2, R38 ;  /* 0x0000000224268825 */ /* 0x001fc800078e0026 */
[----:B------:R-:W-:Y:S01]  /*0770*/  IMAD.MOV.U32 R21, RZ, RZ, RZ ;  /* 0x000000ffff157224 */ /* 0x000fe200078e00ff */
[----:B------:R-:W2:Y:S05]  /*0780*/  @!P0 LDG.E.U16 R20, desc[UR4][R38.64] ;  /* 0x0000000426148981 */ /* 0x000eaa000c1e1500 */
[----:B------:R-:W2:Y:S01]  /*0790*/  @!P1 LDG.E R21, desc[UR4][R40.64] ;  /* 0x0000000428159981 */ /* 0x000ea2000c1e1900 */
[----:B-1----:R-:W-:-:S04]  /*07a0*/  @!P0 IMAD.WIDE.U32 R18, R36, 0x4, R18 ;  /* 0x0000000424128825 */ /* 0x002fc800078e0012 */
[----:B------:R-:W-:-:S06]  /*07b0*/  IMAD.MOV.U32 R36, RZ, RZ, RZ ;  /* 0x000000ffff247224 */ /* 0x000fcc00078e00ff */
[----:B------:R0:W2:Y:S01]  /*07c0*/  @!P0 LDG.E R36, desc[UR4][R18.64] ;  /* 0x0000000412248981 */ /* 0x0000a2000c1e1900 */
[C---:B------:R-:W-:Y:S02]  /*07d0*/  ISETP.GE.U32.AND P0, PT, R3.reuse, R2, PT ;  /* 0x000000020300720c */ /* 0x040fe40003f06070 */
[----:B0-----:R-:W-:-:S04]  /*07e0*/  IADD3 R18, PT, PT, R3, 0x80, RZ ;  /* 0x0000008003127810 */ /* 0x001fc80007ffe0ff */
[----:B------:R-:W-:Y:S02]  /*07f0*/  ISETP.GE.U32.AND P4, PT, R18, R2, PT ;  /* 0x000000021200720c */ /* 0x000fe40003f86070 */
[----:B------:R-:W-:-:S05]  /*0800*/  IADD3 R19, PT, PT, R3, 0x180, RZ ;  /* 0x0000018003137810 */ /* 0x000fca0007ffe0ff */
[----:B------:R-:W-:Y:S02]  /*0810*/  @!P0 SHF.L.U32 R26, R26, 0x10, RZ ;  /* 0x000000101a1a8819 */ /* 0x000fe400000006ff */
[----:B------:R-:W-:Y:S02]  /*0820*/  ISETP.GE.U32.AND P2, PT, R19, R2, PT ;  /* 0x000000021300720c */ /* 0x000fe40003f46070 */
[----:B------:R-:W-:-:S04]  /*0830*/  IADD3 R19, PT, PT, R3, 0x280, RZ ;  /* 0x0000028003137810 */ /* 0x000fc80007ffe0ff */
[----:B------:R-:W-:Y:S01]  /*0840*/  ISETP.GE.U32.AND P6, PT, R19, R2, PT ;  /* 0x000000021300720c */ /* 0x000fe20003fc6070 */
[----:B------:R-:W-:Y:S02]  /*0850*/  @!P4 IMAD.U32 R39, R13, 0x10000, RZ ;  /* 0x000100000d27c824 */ /* 0x000fe400078e00ff */
[----:B------:R-:W-:Y:S02]  /*0860*/  @!P0 FMUL.FTZ R13, R26, R35 ;  /* 0x000000231a0d8220 */ /* 0x000fe40000410000 */
[----:B------:R-:W-:Y:S02]  /*0870*/  @!P4 FMUL.FTZ R26, R39, R34 ;  /* 0x00000022271ac220 */ /* 0x000fe40000410000 */
[----:B------:R-:W0:Y:S01]  /*0880*/  @!P0 LDC.64 R34, c[0x0][0x388] ;  /* 0x0000e200ff228b82 */ /* 0x000e220000000a00 */
[----:B------:R-:W-:Y:S01]  /*0890*/  IADD3 R39, PT, PT, R3, 0x100, RZ ;  /* 0x0000010003277810 */ /* 0x000fe20007ffe0ff */
[----:B------:R-:W-:Y:S01]  /*08a0*/  @!P4 FMUL.FTZ R33, R26, R33 ;  /* 0x000000211a21c220 */ /* 0x000fe20000410000 */
[----:B------:R-:W-:-:S02]  /*08b0*/  @!P0 FMUL.FTZ R13, R13, R32 ;  /* 0x000000200d0d8220 */ /* 0x000fc40000410000 */
[-C--:B------:R-:W-:Y:S01]  /*08c0*/  ISETP.GE.U32.AND P1, PT, R39, R2.reuse, PT ;  /* 0x000000022700720c */ /* 0x080fe20003f26070 */
[C---:B------:R-:W-:Y:S01]  /*08d0*/  VIADD R39, R3.reuse, 0x200 ;  /* 0x0000020003277836 */ /* 0x040fe20000000000 */
[----:B------:R-:W-:Y:S02]  /*08e0*/  @!P4 F2FP.BF16.F32.PACK_AB R4, RZ, R33 ;  /* 0x00000021ff04c23e */ /* 0x000fe400000010ff */
[----:B------:R-:W-:Y:S02]  /*08f0*/  @!P0 F2FP.BF16.F32.PACK_AB R31, RZ, R13 ;  /* 0x0000000dff1f823e */ /* 0x000fe400000010ff */
[C---:B------:R-:W-:Y:S02]  /*0900*/  IADD3 R33, PT, PT, R3.reuse, 0x300, RZ ;  /* 0x0000030003217810 */ /* 0x040fe40007ffe0ff */
[----:B------:R-:W-:Y:S02]  /*0910*/  IADD3 R13, PT, PT, R3, 0x380, RZ ;  /* 0x00000380030d7810 */ /* 0x000fe40007ffe0ff */
[----:B------:R-:W-:-:S02]  /*0920*/  ISETP.GE.U32.AND P3, PT, R39, R2, PT ;  /* 0x000000022700720c */ /* 0x000fc40003f66070 */
[-C--:B------:R-:W-:Y:S02]  /*0930*/  ISETP.GE.U32.AND P5, PT, R33, R2.reuse, PT ;  /* 0x000000022100720c */ /* 0x080fe40003fa6070 */
[----:B------:R-:W-:Y:S01]  /*0940*/  ISETP.GE.U32.AND P4, PT, R13, R2, PT ;  /* 0x000000020d00720c */ /* 0x000fe20003f86070 */
[----:B------:R-:W-:Y:S01]  /*0950*/  @!P0 IMAD.IADD R39, R0, 0x1, R3 ;  /* 0x0000000100278824 */ /* 0x000fe200078e0203 */
[----:B------:R-:W-:-:S03]  /*0960*/  @!P0 MOV R3, R18 ;  /* 0x0000001200038202 */ /* 0x000fc60000000f00 */
[----:B0-----:R-:W-:Y:S01]  /*0970*/  @!P0 IMAD.WIDE.U32 R34, R39, 0x2, R34 ;  /* 0x0000000227228825 */ /* 0x001fe200078e0022 */
[----:B------:R-:W-:-:S04]  /*0980*/  @!P1 SHF.L.U32 R30, R30, 0x10, RZ ;  /* 0x000000101e1e9819 */ /* 0x000fc800000006ff */
[----:B------:R0:W-:Y:S01]  /*0990*/  @!P0 STG.E.U16 desc[UR4][R34.64], R31 ;  /* 0x0000001f22008986 */ /* 0x0001e2000c101504 */
[----:B------:R-:W-:Y:S01]  /*09a0*/  ISETP.GE.U32.AND P0, PT, R3, R2, PT ;  /* 0x000000020300720c */ /* 0x000fe20003f06070 */
[----:B------:R-:W-:Y:S02]  /*09b0*/  @!P2 IMAD.U32 R29, R29, 0x10000, RZ ;  /* 0x000100001d1da824 */ /* 0x000fe400078e00ff */
[----:B------:R-:W-:Y:S01]  /*09c0*/  @!P1 FMUL.FTZ R27, R30, R27 ;  /* 0x0000001b1e1b9220 */ /* 0x000fe20000410000 */
[----:B------:R-:W-:Y:S01]  /*09d0*/  BSSY.RECONVERGENT B0, `(.L_x_9594) ;  /* 0x0000041000007945 */ /* 0x000fe20003800200 */
[----:B----4-:R-:W-:Y:S02]  /*09e0*/  @!P2 FMUL.FTZ R12, R29, R12 ;  /* 0x0000000c1d0ca220 */ /* 0x010fe40000410000 */
[----:B------:R-:W-:Y:S01]  /*09f0*/  @!P1 FMUL.FTZ R24, R27, R24 ;  /* 0x000000181b189220 */ /* 0x000fe20000410000 */
[----:B------:R-:W-:Y:S01]  /*0a00*/  BSSY.RELIABLE B1, `(.L_x_9595) ;  /* 0x0000037000017945 */ /* 0x000fe20003800100 */
[----:B------:R-:W-:-:S03]  /*0a10*/  @!P2 FMUL.FTZ R12, R12, R17 ;  /* 0x000000110c0ca220 */ /* 0x000fc60000410000 */
[----:B------:R-:W-:Y:S02]  /*0a20*/  @!P1 F2FP.BF16.F32.PACK_AB R5, RZ, R24 ;  /* 0x00000018ff05923e */ /* 0x000fe400000010ff */
[----:B---3--:R-:W-:-:S05]  /*0a30*/  @!P3 SHF.L.U32 R13, R28, 0x10, RZ ;  /* 0x000000101c0db819 */ /* 0x008fca00000006ff */
[----:B------:R-:W-:Y:S01]  /*0a40*/  @!P3 FMUL.FTZ R13, R13, R22 ;  /* 0x000000160d0db220 */ /* 0x000fe20000410000 */
[----:B------:R-:W-:-:S03]  /*0a50*/  @!P6 IMAD.U32 R18, R25, 0x10000, RZ ;  /* 0x000100001912e824 */ /* 0x000fc600078e00ff */
[----:B------:R-:W-:Y:S01]  /*0a60*/  @!P3 FMUL.FTZ R13, R13, R16 ;  /* 0x000000100d0db220 */ /* 0x000fe20000410000 */
[----:B------:R-:W-:-:S04]  /*0a70*/  @!P2 F2FP.BF16.F32.PACK_AB R6, RZ, R12 ;  /* 0x0000000cff06a23e */ /* 0x000fc800000010ff */
[----:B------:R-:W-:Y:S02]  /*0a80*/  @!P3 F2FP.BF16.F32.PACK_AB R7, RZ, R13 ;  /* 0x0000000dff07b23e */ /* 0x000fe400000010ff */
[----:B-----5:R-:W-:-:S05]  /*0a90*/  @!P5 SHF.L.U32 R26, R23, 0x10, RZ ;  /* 0x00000010171ad819 */ /* 0x020fca00000006ff */
[----:B--2---:R-:W-:-:S04]  /*0aa0*/  @!P5 FMUL.FTZ R26, R26, R11 ;  /* 0x0000000b1a1ad220 */ /* 0x004fc80000410000 */
[----:B------:R-:W-:-:S05]  /*0ab0*/  @!P5 FMUL.FTZ R15, R26, R15 ;  /* 0x0000000f1a0fd220 */ /* 0x000fca0000410000 */
[----:B------:R-:W-:Y:S02]  /*0ac0*/  @!P5 F2FP.BF16.F32.PACK_AB R9, RZ, R15 ;  /* 0x0000000fff09d23e */ /* 0x000fe400000010ff */
[----:B------:R-:W-:Y:S01]  /*0ad0*/  @!P4 SHF.L.U32 R19, R20, 0x10, RZ ;  /* 0x000000101413c819 */ /* 0x000fe200000006ff */
[----:B------:R-:W-:-:S04]  /*0ae0*/  @!P6 FMUL.FTZ R21, R18, R21 ;  /* 0x000000151215e220 */ /* 0x000fc80000410000 */
[----:B------:R-:W-:-:S05]  /*0af0*/  @!P6 FMUL.FTZ R14, R21, R14 ;  /* 0x0000000e150ee220 */ /* 0x000fca0000410000 */
[----:B------:R-:W-:Y:S01]  /*0b00*/  @!P6 F2FP.BF16.F32.PACK_AB R8, RZ, R14 ;  /* 0x0000000eff08e23e */ /* 0x000fe200000010ff */
[----:B------:R-:W-:-:S04]  /*0b10*/  @!P4 FMUL.FTZ R36, R19, R36 ;  /* 0x000000241324c220 */ /* 0x000fc80000410000 */
[----:B------:R-:W-:-:S05]  /*0b20*/  @!P4 FMUL.FTZ R36, R36, R37 ;  /* 0x000000252424c220 */ /* 0x000fca0000410000 */
[----:B------:R-:W-:Y:S01]  /*0b30*/  @!P4 F2FP.BF16.F32.PACK_AB R10, RZ, R36 ;  /* 0x00000024ff0ac23e */ /* 0x000fe200000010ff */
[----:B0-----:R-:W-:Y:S06]  /*0b40*/  @P0 BRA `(.L_x_9596) ;  /* 0x0000000000300947 */ /* 0x001fec0003800000 */
[----:B------:R-:W0:Y:S01]  /*0b50*/  LDC.64 R12, c[0x0][0x388] ;  /* 0x0000e200ff0c7b82 */ /* 0x000e220000000a00 */
[----:B------:R-:W-:Y:S01]  /*0b60*/  IMAD.IADD R11, R0, 0x1, R3 ;  /* 0x00000001000b7824 */ /* 0x000fe200078e0203 */
[----:B------:R-:W-:-:S04]  /*0b70*/  IADD3 R3, PT, PT, R3, 0x80, RZ ;  /* 0x0000008003037810 */ /* 0x000fc80007ffe0ff */
        /* <DEDUP_REMOVED lines=9> */
.L_x_9596:
[----:B------:R-:W-:-:S13]  /*0c10*/  ISETP.GE.U32.AND P0, PT, R3, R2, PT ;  /* 0x000000020300720c */ /* 0x000fda0003f06070 */
[----:B------:R-:W-:Y:S05]  /*0c20*/  @P0 BRA `(.L_x_9598) ;  /* 0x0000000000300947 */ /* 0x000fea0003800000 */
[----:B0-----:R-:W0:Y:S01]  /*0c30*/  LDC.64 R4, c[0x0][0x388] ;  /* 0x0000e200ff047b82 */ /* 0x001e220000000a00 */
[----:B------:R-:W-:Y:S02]  /*0c40*/  IADD3 R11, PT, PT, R0, R3, RZ ;  /* 0x00000003000b7210 */ /* 0x000fe40007ffe0ff */
[----:B------:R-:W-:-:S03]  /*0c50*/  IADD3 R3, PT, PT, R3, 0x80, RZ ;  /* 0x0000008003037810 */ /* 0x000fc60007ffe0ff */
[----:B0-----:R-:W-:-:S05]  /*0c60*/  IMAD.WIDE.U32 R4, R11, 0x2, R4 ;  /* 0x000000020b047825 */ /* 0x001fca00078e0004 */
[----:B------:R1:W-:Y:S02]  /*0c70*/  STG.E.U16 desc[UR4][R4.64], R6 ;  /* 0x0000000604007986 */ /* 0x0003e4000c101504 */
.L_x_9597:
[----:B------:R-:W-:-:S13]  /*0c80*/  ISETP.GE.U32.AND P0, PT, R3, R2, PT ;  /* 0x000000020300720c */ /* 0x000fda0003f06070 */
[----:B------:R-:W-:Y:S05]  /*0c90*/  @P0 BRA `(.L_x_9599) ;  /* 0x0000000000340947 */ /* 0x000fea0003800000 */
[----:B01----:R-:W0:Y:S01]  /*0ca0*/  LDC.64 R4, c[0x0][0x388] ;  /* 0x0000e200ff047b82 */ /* 0x003e220000000a00 */
[----:B------:R-:W-:Y:S01]  /*0cb0*/  IMAD.IADD R11, R0, 0x1, R3 ;  /* 0x00000001000b7824 */ /* 0x000fe200078e0203 */
[----:B------:R-:W-:-:S03]  /*0cc0*/  IADD3 R3, PT, PT, R3, 0x80, RZ ;  /* 0x0000008003037810 */ /* 0x000fc60007ffe0ff */
[----:B0-----:R-:W-:-:S05]  /*0cd0*/  IMAD.WIDE.U32 R4, R11, 0x2, R4 ;  /* 0x000000020b047825 */ /* 0x001fca00078e0004 */
[----:B------:R1:W-:Y:S02]  /*0ce0*/  STG.E.U16 desc[UR4][R4.64], R7 ;  /* 0x0000000704007986 */ /* 0x0003e4000c101504 */
.L_x_9598:
        /* <DEDUP_REMOVED lines=8> */
.L_x_9599:
[----:B------:R-:W-:Y:S05]  /*0d70*/  BSYNC.RELIABLE B1 ;  /* 0x0000000000017941 */ /* 0x000fea0003800100 */
.L_x_9595:
[----:B------:R-:W-:-:S13]  /*0d80*/  ISETP.GE.U32.AND P0, PT, R3, R2, PT ;  /* 0x000000020300720c */ /* 0x000fda0003f06070 */
[----:B012---:R-:W0:Y:S01]  /*0d90*/  @!P0 LDC.64 R4, c[0x0][0x388] ;  /* 0x0000e200ff048b82 */ /* 0x007e220000000a00 */
[----:B------:R-:W-:Y:S02]  /*0da0*/  @!P0 IADD3 R7, PT, PT, R0, R3, RZ ;  /* 0x0000000300078210 */ /* 0x000fe40007ffe0ff */
[----:B------:R-:W-:-:S03]  /*0db0*/  @!P0 IADD3 R3, PT, PT, R3, 0x80, RZ ;  /* 0x0000008003038810 */ /* 0x000fc60007ffe0ff */
[----:B0-----:R-:W-:-:S05]  /*0dc0*/  @!P0 IMAD.WIDE.U32 R4, R7, 0x2, R4 ;  /* 0x0000000207048825 */ /* 0x001fca00078e0004 */
[----:B------:R2:W-:Y:S02]  /*0dd0*/  @!P0 STG.E.U16 desc[UR4][R4.64], R9 ;  /* 0x0000000904008986 */ /* 0x0005e4000c101504 */
.L_x_9600:
[----:B------:R-:W-:Y:S05]  /*0de0*/  BSYNC.RECONVERGENT B0 ;  /* 0x0000000000007941 */ /* 0x000fea0003800200 */
.L_x_9594:
[----:B------:R-:W-:Y:S05]  /*0df0*/  WARPSYNC.ALL ;  /* 0x0000000000007948 */ /* 0x000fea0003800000 */
[----:B------:R-:W-:-:S13]  /*0e00*/  ISETP.GE.U32.AND P0, PT, R3, R2, PT ;  /* 0x000000020300720c */ /* 0x000fda0003f06070 */
[----:B------:R-:W-:Y:S05]  /*0e10*/  @P0 EXIT ;  /* 0x000000000000094d */ /* 0x000fea0003800000 */
[----:B012---:R-:W0:Y:S01]  /*0e20*/  LDC.64 R4, c[0x0][0x388] ;  /* 0x0000e200ff047b82 */ /* 0x007e220000000a00 */
[----:B------:R-:W-:-:S04]  /*0e30*/  IMAD.IADD R3, R0, 0x1, R3 ;  /* 0x0000000100037824 */ /* 0x000fc800078e0203 */
[----:B0-----:R-:W-:-:S05]  /*0e40*/  IMAD.WIDE.U32 R2, R3, 0x2, R4 ;  /* 0x0000000203027825 */ /* 0x001fca00078e0004 */
[----:B------:R-:W-:Y:S01]  /*0e50*/  STG.E.U16 desc[UR4][R2.64], R10 ;  /* 0x0000000a02007986 */ /* 0x000fe2000c101504 */
[----:B------:R-:W-:Y:S05]  /*0e60*/  EXIT ;  /* 0x000000000000794d */ /* 0x000fea0003800000 */
.L_x_9593:
        /* <DEDUP_REMOVED lines=10> */
[----:B------:R-:W5:Y:S01]  /*0f10*/  LDG.E R5, desc[UR4][R24.64+0x400] ;  /* 0x0004000418057981 */ /* 0x000f62000c1e1900 */
[----:B---3--:R-:W-:-:S03]  /*0f20*/  IMAD.WIDE.U32 R2, R0, 0x4, R8 ;  /* 0x0000000400027825 */ /* 0x008fc600078e0008 */
[----:B------:R-:W3:Y:S04]  /*0f30*/  LDG.E.64 R18, desc[UR4][R28.64] ;  /* 0x000000041c127981 */ /* 0x000ee8000c1e1b00 */
[----:B------:R-:W5:Y:S04]  /*0f40*/  LDG.E.64 R6, desc[UR4][R28.64+0x400] ;  /* 0x000400041c067981 */ /* 0x000f68000c1e1b00 */
[----:B------:R0:W5:Y:S01]  /*0f50*/  LDG.E R22, desc[UR4][R24.64+0x600] ;  /* 0x0006000418167981 */ /* 0x000162000c1e1900 */
[----:B------:R-:W-:-:S03]  /*0f60*/  IMAD.WIDE.U32 R26, R4, 0x8, R2 ;  /* 0x00000008041a7825 */ /* 0x000fc600078e0002 */
[----:B------:R-:W5:Y:S04]  /*0f70*/  LDG.E.64 R8, desc[UR4][R28.64+0x800] ;  /* 0x000800041c087981 */ /* 0x000f68000c1e1b00 */
[----:B------:R-:W5:Y:S04]  /*0f80*/  LDG.E.64 R14, desc[UR4][R28.64+0xc00] ;  /* 0x000c00041c0e7981 */ /* 0x000f68000c1e1b00 */
[----:B------:R-:W5:Y:S04]  /*0f90*/  LDG.E.64 R16, desc[UR4][R26.64] ;  /* 0x000000041a107981 */ /* 0x000f68000c1e1b00 */
[----:B------:R-:W5:Y:S04]  /*0fa0*/  LDG.E.64 R2, desc[UR4][R26.64+0x400] ;  /* 0x000400041a027981 */ /* 0x000f68000c1e1b00 */
[----:B------:R-:W5:Y:S04]  /*0fb0*/  LDG.E.64 R10, desc[UR4][R26.64+0x800] ;  /* 0x000800041a0a7981 */ /* 0x000f68000c1e1b00 */
[----:B------:R-:W5:Y:S01]  /*0fc0*/  LDG.E.64 R12, desc[UR4][R26.64+0xc00] ;  /* 0x000c00041a0c7981 */ /* 0x000f62000c1e1b00 */
[----:B--2---:R-:W-:-:S02]  /*0fd0*/  PRMT R23, R20, 0x7632, R23 ;  /* 0x0000763214177816 */ /* 0x004fc40000000017 */
[----:B------:R-:W-:Y:S02]  /*0fe0*/  SHF.L.U32 R31, R20, 0x10, RZ ;  /* 0x00000010141f7819 */ /* 0x000fe400000006ff */
[----:B------:R-:W1:Y:S01]  /*0ff0*/  LDC.64 R20, c[0x0][0x388] ;  /* 0x0000e200ff147b82 */ /* 0x000e620000000a00 */
[----:B------:R-:W-:Y:S02]  /*1000*/  SHF.L.U32 R32, R23, 0x10, RZ ;  /* 0x0000001017207819 */ /* 0x000fe400000006ff */
[C---:B----4-:R-:W-:Y:S01]  /*1010*/  PRMT R23, R30.reuse, 0x7632, R23 ;  /* 0x000076321e177816 */ /* 0x050fe20000000017 */
[----:B0-----:R-:W-:Y:S02]  /*1020*/  IMAD.U32 R25, R30, 0x10000, RZ ;  /* 0x000100001e197824 */ /* 0x001fe400078e00ff */
[----:B---3--:R-:W-:Y:S01]  /*1030*/  FMUL.FTZ R31, R18, R31 ;  /* 0x0000001f121f7220 */ /* 0x008fe20000410000 */
[----:B------:R-:W-:Y:S01]  /*1040*/  SHF.L.U32 R18, R23, 0x10, RZ ;  /* 0x0000001017127819 */ /* 0x000fe200000006ff */
[----:B-----5:R-:W-:Y:S01]  /*1050*/  FMUL.FTZ R25, R6, R25 ;  /* 0x0000001906197220 */ /* 0x020fe20000410000 */
[----:B------:R-:W-:-:S03]  /*1060*/  PRMT R6, R5, 0x7632, R6 ;  /* 0x0000763205067816 */ /* 0x000fc60000000006 */
[----:B------:R-:W-:Y:S01]  /*1070*/  FMUL.FTZ R18, R7, R18 ;  /* 0x0000001207127220 */ /* 0x000fe20000410000 */
[C---:B------:R-:W-:Y:S01]  /*1080*/  PRMT R7, R22.reuse, 0x7632, R7 ;  /* 0x0000763216077816 */ /* 0x040fe20000000007 */
[----:B------:R-:W-:Y:S01]  /*1090*/  FMUL.FTZ R32, R19, R32 ;  /* 0x0000002013207220 */ /* 0x000fe20000410000 */
[----:B------:R-:W-:Y:S01]  /*10a0*/  SHF.L.U32 R19, R22, 0x10, RZ ;  /* 0x0000001016137819 */ /* 0x000fe200000006ff */
[----:B------:R-:W-:Y:S01]  /*10b0*/  IMAD.U32 R6, R6, 0x10000, RZ ;  /* 0x0001000006067824 */ /* 0x000fe200078e00ff */
[----:B------:R-:W-:Y:S02]  /*10c0*/  SHF.L.U32 R5, R5, 0x10, RZ ;  /* 0x0000001005057819 */ /* 0x000fe400000006ff */
[----:B------:R-:W-:Y:S01]  /*10d0*/  SHF.L.U32 R22, R7, 0x10, RZ ;  /* 0x0000001007167819 */ /* 0x000fe200000006ff */
[----:B------:R-:W-:Y:S01]  /*10e0*/  FMUL.FTZ R6, R9, R6 ;  /* 0x0000000609067220 */ /* 0x000fe20000410000 */
[----:B------:R-:W-:Y:S01]  /*10f0*/  FMUL.FTZ R19, R14, R19 ;  /* 0x000000130e137220 */ /* 0x000fe20000410000 */
[----:B------:R-:W-:-:S02]  /*1100*/  FMUL.FTZ R5, R8, R5 ;  /* 0x0000000508057220 */ /* 0x000fc40000410000 */
[----:B------:R-:W-:Y:S01]  /*1110*/  FMUL.FTZ R22, R15, R22 ;  /* 0x000000160f167220 */ /* 0x000fe20000410000 */
[----:B-1----:R-:W-:-:S04]  /*1120*/  IMAD.WIDE.U32 R20, R0, 0x2, R20 ;  /* 0x0000000200147825 */ /* 0x002fc800078e0014 */
[----:B------:R-:W-:Y:S01]  /*1130*/  FMUL.FTZ R16, R16, R31 ;  /* 0x0000001f10107220 */ /* 0x000fe20000410000 */
[----:B------:R-:W-:Y:S01]  /*1140*/  FMUL.FTZ R17, R17, R32 ;  /* 0x0000002011117220 */ /* 0x000fe20000410000 */
[----:B------:R-:W-:Y:S01]  /*1150*/  FMUL.FTZ R2, R2, R25 ;  /* 0x0000001902027220 */ /* 0x000fe20000410000 */
[----:B------:R-:W-:Y:S01]  /*1160*/  FMUL.FTZ R3, R3, R18 ;  /* 0x0000001203037220 */ /* 0x000fe20000410000 */
[----:B------:R-:W-:Y:S01]  /*1170*/  FMUL.FTZ R5, R10, R5 ;  /* 0x000000050a057220 */ /* 0x000fe20000410000 */
[----:B------:R-:W-:Y:S01]  /*1180*/  FMUL.FTZ R6, R11, R6 ;  /* 0x000000060b067220 */ /* 0x000fe20000410000 */
[----:B------:R-:W-:Y:S01]  /*1190*/  FMUL.FTZ R12, R12, R19 ;  /* 0x000000130c0c7220 */ /* 0x000fe20000410000 */
[----:B------:R-:W-:Y:S01]  /*11a0*/  FMUL.FTZ R13, R13, R22 ;  /* 0x000000160d0d7220 */ /* 0x000fe20000410000 */
[----:B------:R-:W-:Y:S01]  /*11b0*/  F2FP.BF16.F32.PACK_AB R17, R17, R16 ;  /* 0x000000101111723e */ /* 0x000fe200000010ff */
[----:B------:R-:W-:Y:S01]  /*11c0*/  IMAD.WIDE.U32 R20, R4, 0x4, R20 ;  /* 0x0000000404147825 */ /* 0x000fe200078e0014 */
[----:B------:R-:W-:-:S02]  /*11d0*/  F2FP.BF16.F32.PACK_AB R3, R3, R2 ;  /* 0x000000020303723e */ /* 0x000fc400000010ff */
[----:B------:R-:W-:Y:S02]  /*11e0*/  F2FP.BF16.F32.PACK_AB R5, R6, R5 ;  /* 0x000000050605723e */ /* 0x000fe400000010ff */
[----:B------:R-:W-:Y:S01]  /*11f0*/  F2FP.BF16.F32.PACK_AB R13, R13, R12 ;  /* 0x0000000c0d0d723e */ /* 0x000fe200000010ff */
[----:B------:R-:W-:Y:S04]  /*1200*/  STG.E desc[UR4][R20.64], R17 ;  /* 0x0000001114007986 */ /* 0x000fe8000c101904 */
[----:B------:R-:W-:Y:S04]  /*1210*/  STG.E desc[UR4][R20.64+0x200], R3 ;  /* 0x0002000314007986 */ /* 0x000fe8000c101904 */
[----:B------:R-:W-:Y:S04]  /*1220*/  STG.E desc[UR4][R20.64+0x400], R5 ;  /* 0x0004000514007986 */ /* 0x000fe8000c101904 */
[----:B------:R-:W-:Y:S01]  /*1230*/  STG.E desc[UR4][R20.64+0x600], R13 ;  /* 0x0006000d14007986 */ /* 0x000fe2000c101904 */
[----:B------:R-:W-:Y:S05]  /*1240*/  EXIT ;  /* 0x000000000000794d */ /* 0x000fea0003800000 */
.L_x_9601:
        /* <DEDUP_REMOVED lines=11> */
.L_x_27448:


//--------------------- .text._ZN2at6native29vectorized_elementwise_kernelILi4EZZZNS0_49_GLOBAL__N__b919a28f_16_Normalization_cu_5c38458736batch_norm_elementwise_backward_evalERKNS_6TensorES5_S5_S5_ENKUlvE_clEvENKUlvE2_clEvEUlN3c108BFloat16EffE_St5arrayIPcLm4EEEEviT0_T1_ --------------------------
	.section	.text._ZN2at6native29vectorized_elementwise_kernelILi4EZZZNS0_49_GLOBAL__N__b919a28f_16_Normalization_cu_5c38458736batch_norm_elementwise_backward_evalERKNS_6TensorES5_S5_S5_ENKUlvE_clEvENKUlvE2_clEvEUlN3c108BFloat16EffE_St5arrayIPcLm4EEEEviT0_T1_,"ax",@progbits
	.align	128
        .global         _ZN2at6native29vectorized_elementwise_kernelILi4EZZZNS0_49_GLOBAL__N__b919a28f_16_Normalization_cu_5c38458736batch_norm_elementwise_backward_evalERKNS_6TensorES5_S5_S5_ENKUlvE_clEvENKUlvE2_clEvEUlN3c108BFloat16EffE_St5arrayIPcLm4EEEEviT0_T1_
        .type           _ZN2at6native29vectorized_elementwise_kernelILi4EZZZNS0_49_GLOBAL__N__b919a28f_16_Normalization_cu_5c38458736batch_norm_elementwise_backward_evalERKNS_6TensorES5_S5_S5_ENKUlvE_clEvENKUlvE2_clEvEUlN3c108BFloat16EffE_St5arrayIPcLm4EEEEviT0_T1_,@function
        .size           _ZN2at6native29vectorized_elementwise_kernelILi4EZZZNS0_49_GLOBAL__N__b919a28f_16_Normalization_cu_5c38458736batch_norm_elementwise_backward_evalERKNS_6TensorES5_S5_S5_ENKUlvE_clEvENKUlvE2_clEvEUlN3c108BFloat16EffE_St5arrayIPcLm4EEEEviT0_T1_,(.L_x_27449 - _ZN2at6native29vectorized_elementwise_kernelILi4EZZZNS0_49_GLOBAL__N__b919a28f_16_Normalization_cu_5c38458736batch_norm_elementwise_backward_evalERKNS_6TensorES5_S5_S5_ENKUlvE_clEvENKUlvE2_clEvEUlN3c108BFloat16EffE_St5arrayIPcLm4EEEEviT0_T1_)
        .other          _ZN2at6native29vectorized_elementwise_kernelILi4EZZZNS0_49_GLOBAL__N__b919a28f_16_Normalization_cu_5c38458736batch_norm_elementwise_backward_evalERKNS_6TensorES5_S5_S5_ENKUlvE_clEvENKUlvE2_clEvEUlN3c108BFloat16EffE_St5arrayIPcLm4EEEEviT0_T1_,@"STO_CUDA_ENTRY STV_DEFAULT"
_ZN2at6native29vectorized_elementwise_kernelILi4EZZZNS0_49_GLOBAL__N__b919a28f_16_Normalization_cu_5c38458736batch_norm_elementwise_backward_evalERKNS_6TensorES5_S5_S5_ENKUlvE_clEvENKUlvE2_clEvEUlN3c108BFloat16EffE_St5arrayIPcLm4EEEEviT0_T1_:
.text._ZN2at6native29vectorized_elementwise_kernelILi4EZZZNS0_49_GLOBAL__N__b919a28f_16_Normalization_cu_5c38458736batch_norm_elementwise_backward_evalERKNS_6TensorES5_S5_S5_ENKUlvE_clEvENKUlvE2_clEvEUlN3c108BFloat16EffE_St5arrayIPcLm4EEEEviT0_T1_:
        /* <DEDUP_REMOVED lines=193> */
.L_x_9605:
[----:B------:R-:W-:-:S13]  /*0c10*/  ISETP.GE.U32.AND P0, PT, R3, R2, PT ;  /* 0x000000020300720c */ /* 0x000fda0003f06070 */
[----:B------:R-:W-:Y:S05]  /*0c20*/  @P0 BRA `(.L_x_9607) ;  /* 0x0000000000300947 */ /* 0x000fea0003800000 */
[----:B0-----:R-:W0:Y:S01]  /*0c30*/  LDC.64 R4, c[0x0][0x388] ;  /* 0x0000e200ff047b82 */ /* 0x001e220000000a00 */
[----:B------:R-:W-:Y:S02]  /*0c40*/  IADD3 R11, PT, PT, R0, R3, RZ ;  /* 0x00000003000b7210 */ /* 0x000fe40007ffe0ff */
[----:B------:R-:W-:-:S03]  /*0c50*/  IADD3 R3, PT, PT, R3, 0x80, RZ ;  /* 0x0000008003037810 */ /* 0x000fc60007ffe0ff */
[----:B0-----:R-:W-:-:S05]  /*0c60*/  IMAD.WIDE.U32 R4, R11, 0x2, R4 ;  /* 0x000000020b047825 */ /* 0x001fca00078e0004 */
[----:B------:R1:W-:Y:S02]  /*0c70*/  STG.E.U16 desc[UR4][R4.64], R6 ;  /* 0x0000000604007986 */ /* 0x0003e4000c101504 */
.L_x_9606:
[----:B------:R-:W-:-:S13]  /*0c80*/  ISETP.GE.U32.AND P0, PT, R3, R2, PT ;  /* 0x000000020300720c */ /* 0x000fda0003f06070 */
[----:B------:R-:W-:Y:S05]  /*0c90*/  @P0 BRA `(.L_x_9608) ;  /* 0x0000000000340947 */ /* 0x000fea0003800000 */
[----:B01----:R-:W0:Y:S01]  /*0ca0*/  LDC.64 R4, c[0x0][0x388] ;  /* 0x0000e200ff047b82 */ /* 0x003e220000000a00 */
[----:B------:R-:W-:Y:S01]  /*0cb0*/  IMAD.IADD R11, R0, 0x1, R3 ;  /* 0x00000001000b7824 */ /* 0x000fe200078e0203 */
[----:B------:R-:W-:-:S03]  /*0cc0*/  IADD3 R3, PT, PT, R3, 0x80, RZ ;  /* 0x0000008003037810 */ /* 0x000fc60007ffe0ff */
[----:B0-----:R-:W-:-:S05]  /*0cd0*/  IMAD.WIDE.U32 R4, R11, 0x2, R4 ;  /* 0x000000020b047825 */ /* 0x001fca00078e0004 */
[----:B------:R1:W-:Y:S02]  /*0ce0*/  STG.E.U16 desc[UR4][R4.64], R7 ;  /* 0x0000000704007986 */ /* 0x0003e4000c101504 */
.L_x_9607:
        /* <DEDUP_REMOVED lines=8> */
.L_x_9608:
[----:B------:R-:W-:Y:S05]  /*0d70*/  BSYNC.RELIABLE B1 ;  /* 0x0000000000017941 */ /* 0x000fea0003800100 */
.L_x_9604:
[----:B------:R-:W-:-:S13]  /*0d80*/  ISETP.GE.U32.AND P0, PT, R3, R2, PT ;  /* 0x000000020300720c */ /* 0x000fda0003f06070 */
[----:B012---:R-:W0:Y:S01]  /*0d90*/  @!P0 LDC.64 R4, c[0x0][0x388] ;  /* 0x0000e200ff048b82 */ /* 0x007e220000000a00 */
[----:B------:R-:W-:Y:S02]  /*0da0*/  @!P0 IADD3 R7, PT, PT, R0, R3, RZ ;  /* 0x0000000300078210 */ /* 0x000fe40007ffe0ff */
[----:B------:R-:W-:-:S03]  /*0db0*/  @!P0 IADD3 R3, PT, PT, R3, 0x80, RZ ;  /* 0x0000008003038810 */ /* 0x000fc60007ffe0ff */
[----:B0-----:R-:W-:-:S05]  /*0dc0*/  @!P0 IMAD.WIDE.U32 R4, R7, 0x2, R4 ;  /* 0x0000000207048825 */ /* 0x001fca00078e0004 */
[----:B------:R2:W-:Y:S02]  /*0dd0*/  @!P0 STG.E.U16 desc[UR4][R4.64], R9 ;  /* 0x0000000904008986 */ /* 0x0005e4000c101504 */
.L_x_9609:
[----:B------:R-:W-:Y:S05]  /*0de0*/  BSYNC.RECONVERGENT B0 ;  /* 0x0000000000007941 */ /* 0x000fea0003800200 */
.L_x_9603:
        /* <DEDUP_REMOVED lines=8> */
.L_x_9602:
[----:B------:R-:W0:Y:S01]  /*0e70*/  S2R R20, SR_TID.X ;  /* 0x0000000000147919 */ /* 0x000e220000002100 */
[----:B------:R-:W1:Y:S08]  /*0e80*/  LDC.64 R2, c[0x0][0x390] ;  /* 0x0000e400ff027b82 */ /* 0x000e700000000a00 */
[----:B------:R-:W2:Y:S08]  /*0e90*/  LDC.64 R4, c[0x0][0x3a0] ;  /* 0x0000e800ff047b82 */ /* 0x000eb00000000a00 */
[----:B------:R-:W3:Y:S01]  /*0ea0*/  LDC.64 R6, c[0x0][0x398] ;  /* 0x0000e600ff067b82 */ /* 0x000ee20000000a00 */
[----:B-1----:R-:W-:-:S07]  /*0eb0*/  IMAD.WIDE.U32 R2, R0, 0x2, R2 ;  /* 0x0000000200027825 */ /* 0x002fce00078e0002 */
[----:B------:R-:W1:Y:S01]  /*0ec0*/  LDC.64 R24, c[0x0][0x388] ;  /* 0x0000e200ff187b82 */ /* 0x000e620000000a00 */
[----:B0-----:R-:W-:-:S04]  /*0ed0*/  IMAD.WIDE.U32 R26, R20, 0x8, R2 ;  /* 0x00000008141a7825 */ /* 0x001fc800078e0002 */
[----:B--2---:R-:W-:Y:S01]  /*0ee0*/  IMAD.WIDE.U32 R4, R0, 0x4, R4 ;  /* 0x0000000400047825 */ /* 0x004fe200078e0004 */
[----:B------:R-:W2:Y:S04]  /*0ef0*/  LDG.E.64 R2, desc[UR4][R26.64] ;  /* 0x000000041a027981 */ /* 0x000ea8000c1e1b00 */
[----:B------:R0:W4:Y:S01]  /*0f00*/  LDG.E.64 R22, desc[UR4][R26.64+0x400] ;  /* 0x000400041a167981 */ /* 0x000122000c1e1b00 */
[----:B------:R-:W-:-:S05]  /*0f10*/  IMAD.WIDE.U32 R30, R20, 0x10, R4 ;  /* 0x00000010141e7825 */ /* 0x000fca00078e0004 */
[----:B------:R-:W0:Y:S01]  /*0f20*/  LDG.E.128 R16, desc[UR4][R30.64] ;  /* 0x000000041e107981 */ /* 0x000e22000c1e1d00 */
[----:B---3--:R-:W-:-:S03]  /*0f30*/  IMAD.WIDE.U32 R4, R0, 0x4, R6 ;  /* 0x0000000400047825 */ /* 0x008fc600078e0006 */
[----:B------:R-:W3:Y:S01]  /*0f40*/  LDG.E.128 R12, desc[UR4][R30.64+0x800] ;  /* 0x000800041e0c7981 */ /* 0x000ee2000c1e1d00 */
[----:B------:R-:W-:-:S05]  /*0f50*/  IMAD.WIDE.U32 R28, R20, 0x10, R4 ;  /* 0x00000010141c7825 */ /* 0x000fca00078e0004 */
[----:B------:R-:W5:Y:S04]  /*0f60*/  LDG.E.128 R8, desc[UR4][R28.64] ;  /* 0x000000041c087981 */ /* 0x000f68000c1e1d00 */
[----:B------:R-:W5:Y:S01]  /*0f70*/  LDG.E.128 R4, desc[UR4][R28.64+0x800] ;  /* 0x000800041c047981 */ /* 0x000f62000c1e1d00 */
[----:B-1----:R-:W-:-:S04]  /*0f80*/  IMAD.WIDE.U32 R24, R0, 0x2, R24 ;  /* 0x0000000200187825 */ /* 0x002fc800078e0018 */
[----:B------:R-:W-:Y:S01]  /*0f90*/  IMAD.WIDE.U32 R24, R20, 0x8, R24 ;  /* 0x0000000814187825 */ /* 0x000fe200078e0018 */
[C---:B--2---:R-:W-:Y:S02]  /*0fa0*/  PRMT R21, R2.reuse, 0x7632, R21 ;  /* 0x0000763202157816 */ /* 0x044fe40000000015 */
[----:B------:R-:W-:Y:S02]  /*0fb0*/  SHF.L.U32 R35, R3, 0x10, RZ ;  /* 0x0000001003237819 */ /* 0x000fe400000006ff */
[----:B------:R-:W-:Y:S01]  /*0fc0*/  SHF.L.U32 R33, R2, 0x10, RZ ;  /* 0x0000001002217819 */ /* 0x000fe200000006ff */
[----:B------:R-:W-:Y:S01]  /*0fd0*/  IMAD.U32 R2, R21, 0x10000, RZ ;  /* 0x0001000015027824 */ /* 0x000fe200078e00ff */
[----:B------:R-:W-:Y:S01]  /*0fe0*/  PRMT R3, R3, 0x7632, R3 ;  /* 0x0000763203037816 */ /* 0x000fe20000000003 */
[----:B0-----:R-:W-:Y:S02]  /*0ff0*/  FMUL.FTZ R27, R18, R35 ;  /* 0x00000023121b7220 */ /* 0x001fe40000410000 */
[----:B------:R-:W-:Y:S01]  /*1000*/  FMUL.FTZ R18, R17, R2 ;  /* 0x0000000211127220 */ /* 0x000fe20000410000 */
[----:B------:R-:W-:Y:S01]  /*1010*/  FMUL.FTZ R21, R16, R33 ;  /* 0x0000002110157220 */ /* 0x000fe20000410000 */
[----:B----4-:R-:W-:-:S02]  /*1020*/  PRMT R2, R22, 0x7632, R2 ;  /* 0x0000763216027816 */ /* 0x010fc40000000002 */
[----:B------:R-:W-:Y:S02]  /*1030*/  PRMT R16, R23, 0x7632, R16 ;  /* 0x0000763217107816 */ /* 0x000fe40000000010 */
[----:B------:R-:W-:Y:S02]  /*1040*/  SHF.L.U32 R26, R3, 0x10, RZ ;  /* 0x00000010031a7819 */ /* 0x000fe400000006ff */
[----:B------:R-:W-:Y:S02]  /*1050*/  SHF.L.U32 R3, R22, 0x10, RZ ;  /* 0x0000001016037819 */ /* 0x000fe400000006ff */
[----:B------:R-:W-:Y:S01]  /*1060*/  SHF.L.U32 R2, R2, 0x10, RZ ;  /* 0x0000001002027819 */ /* 0x000fe200000006ff */
[----:B------:R-:W-:Y:S01]  /*1070*/  IMAD.U32 R23, R23, 0x10000, RZ ;  /* 0x0001000017177824 */ /* 0x000fe200078e00ff */
[----:B------:R-:W-:Y:S01]  /*1080*/  SHF.L.U32 R16, R16, 0x10, RZ ;  /* 0x0000001010107819 */ /* 0x000fe200000006ff */
[----:B---3--:R-:W-:Y:S01]  /*1090*/  FMUL.FTZ R3, R12, R3 ;  /* 0x000000030c037220 */ /* 0x008fe20000410000 */
[----:B------:R-:W-:Y:S01]  /*10a0*/  FMUL.FTZ R26, R19, R26 ;  /* 0x0000001a131a7220 */ /* 0x000fe20000410000 */
[----:B------:R-:W-:Y:S01]  /*10b0*/  FMUL.FTZ R2, R13, R2 ;  /* 0x000000020d027220 */ /* 0x000fe20000410000 */
[----:B------:R-:W-:Y:S01]  /*10c0*/  FMUL.FTZ R23, R14, R23 ;  /* 0x000000170e177220 */ /* 0x000fe20000410000 */
[----:B------:R-:W-:Y:S01]  /*10d0*/  FMUL.FTZ R16, R15, R16 ;  /* 0x000000100f107220 */ /* 0x000fe20000410000 */
[----:B-----5:R-:W-:Y:S01]  /*10e0*/  FMUL.FTZ R8, R8, R21 ;  /* 0x0000001508087220 */ /* 0x020fe20000410000 */
        /* <DEDUP_REMOVED lines=14> */
.L_x_9610:
        /* <DEDUP_REMOVED lines=11> */
.L_x_27449:


//--------------------- .text._ZN2at6native29vectorized_elementwise_kernelILi8EZZZNS0_49_GLOBAL__N__b919a28f_16_Normalization_cu_5c38458736batch_norm_elementwise_backward_evalERKNS_6TensorES5_S5_S5_ENKUlvE_clEvENKUlvE2_clEvEUlN3c108BFloat16EffE_St5arrayIPcLm4EEEEviT0_T1_ --------------------------
	.section	.text._ZN2at6native29vectorized_elementwise_kernelILi8EZZZNS0_49_GLOBAL__N__b919a28f_16_Normalization_cu_5c38458736batch_norm_elementwise_backward_evalERKNS_6TensorES5_S5_S5_ENKUlvE_clEvENKUlvE2_clEvEUlN3c108BFloat16EffE_St5arrayIPcLm4EEEEviT0_T1_,"ax",@progbits
	.align	128
        .global         _ZN2at6native29vectorized_elementwise_kernelILi8EZZZNS0_49_GLOBAL__N__b919a28f_16_Normalization_cu_5c38458736batch_norm_elementwise_backward_evalERKNS_6TensorES5_S5_S5_ENKUlvE_clEvENKUlvE2_clEvEUlN3c108BFloat16EffE_St5arrayIPcLm4EEEEviT0_T1_
        .type           _ZN2at6native29vectorized_elementwise_kernelILi8EZZZNS0_49_GLOBAL__N__b919a28f_16_Normalization_cu_5c38458736batch_norm_elementwise_backward_evalERKNS_6TensorES5_S5_S5_ENKUlvE_clEvENKUlvE2_clEvEUlN3c108BFloat16EffE_St5arrayIPcLm4EEEEviT0_T1_,@function
        .size           _ZN2at6native29vectorized_elementwise_kernelILi8EZZZNS0_49_GLOBAL__N__b919a28f_16_Normalization_cu_5c38458736batch_norm_elementwise_backward_evalERKNS_6TensorES5_S5_S5_ENKUlvE_clEvENKUlvE2_clEvEUlN3c108BFloat16EffE_St5arrayIPcLm4EEEEviT0_T1_,(.L_x_27450 - _ZN2at6native29vectorized_elementwise_kernelILi8EZZZNS0_49_GLOBAL__N__b919a28f_16_Normalization_cu_5c38458736batch_norm_elementwise_backward_evalERKNS_6TensorES5_S5_S5_ENKUlvE_clEvENKUlvE2_clEvEUlN3c108BFloat16EffE_St5arrayIPcLm4EEEEviT0_T1_)
        .other          _ZN2at6native29vectorized_elementwise_kernelILi8EZZZNS0_49_GLOBAL__N__b919a28f_16_Normalization_cu_5c38458736batch_norm_elementwise_backward_evalERKNS_6TensorES5_S5_S5_ENKUlvE_clEvENKUlvE2_clEvEUlN3c108BFloat16EffE_St5arrayIPcLm4EEEEviT0_T1_,@"STO_CUDA_ENTRY STV_DEFAULT"
_ZN2at6native29vectorized_elementwise_kernelILi8EZZZNS0_49_GLOBAL__N__b919a28f_16_Normalization_cu_5c38458736batch_norm_elementwise_backward_evalERKNS_6TensorES5_S5_S5_ENKUlvE_clEvENKUlvE2_clEvEUlN3c108BFloat16EffE_St5arrayIPcLm4EEEEviT0_T1_:
.text._ZN2at6native29vectorized_elementwise_kernelILi8EZZZNS0_49_GLOBAL__N__b919a28f_16_Normalization_cu_5c38458736batch_norm_elementwise_backward_evalERKNS_6TensorES5_S5_S5_ENKUlvE_clEvENKUlvE2_clEvEUlN3c108BFloat16EffE_St5arrayIPcLm4EEEEviT0_T1_:
        /* <DEDUP_REMOVED lines=193> */
.L_x_9614:
[----:B------:R-:W-:-:S13]  /*0c10*/  ISETP.GE.U32.AND P0, PT, R3, R2, PT ;  /* 0x000000020300720c */ /* 0x000fda0003f06070 */
[----:B------:R-:W-:Y:S05]  /*0c20*/  @P0 BRA `(.L_x_9616) ;  /* 0x0000000000300947 */ /* 0x000fea0003800000 */
[----:B0-----:R-:W0:Y:S01]  /*0c30*/  LDC.64 R4, c[0x0][0x388] ;  /* 0x0000e200ff047b82 */ /* 0x001e220000000a00 */
[----:B------:R-:W-:Y:S02]  /*0c40*/  IADD3 R11, PT, PT, R0, R3, RZ ;  /* 0x00000003000b7210 */ /* 0x000fe40007ffe0ff */
[----:B------:R-:W-:-:S03]  /*0c50*/  IADD3 R3, PT, PT, R3, 0x80, RZ ;  /* 0x0000008003037810 */ /* 0x000fc60007ffe0ff */
[----:B0-----:R-:W-:-:S05]  /*0c60*/  IMAD.WIDE.U32 R4, R11, 0x2, R4 ;  /* 0x000000020b047825 */ /* 0x001fca00078e0004 */
[----:B------:R1:W-:Y:S02]  /*0c70*/  STG.E.U16 desc[UR4][R4.64], R6 ;  /* 0x0000000604007986 */ /* 0x0003e4000c101504 */
.L_x_9615:
[----:B------:R-:W-:-:S13]  /*0c80*/  ISETP.GE.U32.AND P0, PT, R3, R2, PT ;  /* 0x000000020300720c */ /* 0x000fda0003f06070 */
[----:B------:R-:W-:Y:S05]  /*0c90*/  @P0 BRA `(.L_x_9617) ;  /* 0x0000000000340947 */ /* 0x000fea0003800000 */
[----:B01----:R-:W0:Y:S01]  /*0ca0*/  LDC.64 R4, c[0x0][0x388] ;  /* 0x0000e200ff047b82 */ /* 0x003e220000000a00 */
[----:B------:R-:W-:Y:S01]  /*0cb0*/  IMAD.IADD R11, R0, 0x1, R3 ;  /* 0x00000001000b7824 */ /* 0x000fe200078e0203 */
[----:B------:R-:W-:-:S03]  /*0cc0*/  IADD3 R3, PT, PT, R3, 0x80, RZ ;  /* 0x0000008003037810 */ /* 0x000fc60007ffe0ff */
[----:B0-----:R-:W-:-:S05]  /*0cd0*/  IMAD.WIDE.U32 R4, R11, 0x2, R4 ;  /* 0x000000020b047825 */ /* 0x001fca00078e0004 */
[----:B------:R1:W-:Y:S02]  /*0ce0*/  STG.E.U16 desc[UR4][R4.64], R7 ;  /* 0x0000000704007986 */ /* 0x0003e4000c101504 */
.L_x_9616:
        /* <DEDUP_REMOVED lines=8> */
.L_x_9617:
[----:B------:R-:W-:Y:S05]  /*0d70*/  BSYNC.RELIABLE B1 ;  /* 0x0000000000017941 */ /* 0x000fea0003800100 */
.L_x_9613:
[----:B------:R-:W-:-:S13]  /*0d80*/  ISETP.GE.U32.AND P0, PT, R3, R2, PT ;  /* 0x000000020300720c */ /* 0x000fda0003f06070 */
[----:B012---:R-:W0:Y:S01]  /*0d90*/  @!P0 LDC.64 R4, c[0x0][0x388] ;  /* 0x0000e200ff048b82 */ /* 0x007e220000000a00 */
[----:B------:R-:W-:Y:S02]  /*0da0*/  @!P0 IADD3 R7, PT, PT, R0, R3, RZ ;  /* 0x0000000300078210 */ /* 0x000fe40007ffe0ff */
[----:B------:R-:W-:-:S03]  /*0db0*/  @!P0 IADD3 R3, PT, PT, R3, 0x80, RZ ;  /* 0x0000008003038810 */ /* 0x000fc60007ffe0ff */
[----:B0-----:R-:W-:-:S05]  /*0dc0*/  @!P0 IMAD.WIDE.U32 R4, R7, 0x2, R4 ;  /* 0x0000000207048825 */ /* 0x001fca00078e0004 */
[----:B------:R2:W-:Y:S02]  /*0dd0*/  @!P0 STG.E.U16 desc[UR4][R4.64], R9 ;  /* 0x0000000904008986 */ /* 0x0005e4000c101504 */
.L_x_9618:
[----:B------:R-:W-:Y:S05]  /*0de0*/  BSYNC.RECONVERGENT B0 ;  /* 0x0000000000007941 */ /* 0x000fea0003800200 */
.L_x_9612:
        /* <DEDUP_REMOVED lines=8> */
.L_x_9611:
[----:B------:R-:W0:Y:S01]  /*0e70*/  S2R R2, SR_TID.X ;  /* 0x0000000000027919 */ /* 0x000e220000002100 */
[----:B------:R-:W1:Y:S08]  /*0e80*/  LDC.64 R4, c[0x0][0x390] ;  /* 0x0000e400ff047b82 */ /* 0x000e700000000a00 */
[----:B------:R-:W2:Y:S08]  /*0e90*/  LDC.64 R8, c[0x0][0x3a0] ;  /* 0x0000e800ff087b82 */ /* 0x000eb00000000a00 */
[----:B------:R-:W3:Y:S01]  /*0ea0*/  LDC.64 R6, c[0x0][0x398] ;  /* 0x0000e600ff067b82 */ /* 0x000ee20000000a00 */
[----:B-1----:R-:W-:-:S07]  /*0eb0*/  IMAD.WIDE.U32 R4, R0, 0x2, R4 ;  /* 0x0000000200047825 */ /* 0x002fce00078e0004 */
[----:B------:R-:W1:Y:S01]  /*0ec0*/  LDC.64 R24, c[0x0][0x388] ;  /* 0x0000e200ff187b82 */ /* 0x000e620000000a00 */
[----:B0-----:R-:W-:-:S04]  /*0ed0*/  IMAD.WIDE.U32 R20, R2, 0x10, R4 ;  /* 0x0000001002147825 */ /* 0x001fc800078e0004 */
[----:B--2---:R-:W-:Y:S02]  /*0ee0*/  IMAD.WIDE.U32 R4, R0, 0x4, R8 ;  /* 0x0000000400047825 */ /* 0x004fe400078e0008 */
[----:B------:R-:W2:Y:S02]  /*0ef0*/  LDG.E.128 R20, desc[UR4][R20.64] ;  /* 0x0000000414147981 */ /* 0x000ea4000c1e1d00 */
[----:B------:R-:W-:-:S04]  /*0f00*/  IMAD.WIDE.U32 R12, R2, 0x20, R4 ;  /* 0x00000020020c7825 */ /* 0x000fc800078e0004 */
[----:B---3--:R-:W-:Y:S02]  /*0f10*/  IMAD.WIDE.U32 R4, R0, 0x4, R6 ;  /* 0x0000000400047825 */ /* 0x008fe400078e0006 */
[----:B------:R-:W3:Y:S02]  /*0f20*/  LDG.E.ENL2.256 R16, R12, desc[UR4][R12.64] ;  /* 0xfe0000040c0c797e */ /* 0x000ee40008121910 */
[----:B------:R-:W-:-:S06]  /*0f30*/  IMAD.WIDE.U32 R4, R2, 0x20, R4 ;  /* 0x0000002002047825 */ /* 0x000fcc00078e0004 */
[----:B------:R-:W4:Y:S01]  /*0f40*/  LDG.E.ENL2.256 R4, R8, desc[UR4][R4.64] ;  /* 0xfe0000040408797e */ /* 0x000f220008121904 */
[----:B-1----:R-:W-:-:S04]  /*0f50*/  IMAD.WIDE.U32 R24, R0, 0x2, R24 ;  /* 0x0000000200187825 */ /* 0x002fc800078e0018 */
[----:B------:R-:W-:Y:S01]  /*0f60*/  IMAD.WIDE.U32 R24, R2, 0x10, R24 ;  /* 0x0000001002187825 */ /* 0x000fe200078e0018 */
[----:B--2---:R-:W-:-:S03]  /*0f70*/  PRMT R26, R23, 0x7632, R26 ;  /* 0x00007632171a7816 */ /* 0x004fc6000000001a */
[C---:B------:R-:W-:Y:S01]  /*0f80*/  IMAD.U32 R29, R22.reuse, 0x10000, RZ ;  /* 0x00010000161d7824 */ /* 0x040fe200078e00ff */
[----:B------:R-:W-:Y:S02]  /*0f90*/  SHF.L.U32 R31, R23, 0x10, RZ ;  /* 0x00000010171f7819 */ /* 0x000fe400000006ff */
[C---:B------:R-:W-:Y:S02]  /*0fa0*/  SHF.L.U32 R3, R21.reuse, 0x10, RZ ;  /* 0x0000001015037819 */ /* 0x040fe400000006ff */
[----:B------:R-:W-:Y:S02]  /*0fb0*/  PRMT R23, R22, 0x7632, R23 ;  /* 0x0000763216177816 */ /* 0x000fe40000000017 */
[----:B------:R-:W-:Y:S02]  /*0fc0*/  PRMT R21, R21, 0x7632, R21 ;  /* 0x0000763215157816 */ /* 0x000fe40000000015 */
[----:B------:R-:W-:Y:S01]  /*0fd0*/  PRMT R22, R20, 0x7632, R22 ;  /* 0x0000763214167816 */ /* 0x000fe20000000016 */
[----:B---3--:R-:W-:Y:S01]  /*0fe0*/  FMUL.FTZ R3, R14, R3 ;  /* 0x000000030e037220 */ /* 0x008fe20000410000 */
[----:B------:R-:W-:Y:S01]  /*0ff0*/  SHF.L.U32 R26, R26, 0x10, RZ ;  /* 0x000000101a1a7819 */ /* 0x000fe200000006ff */
[----:B------:R-:W-:Y:S01]  /*1000*/  FMUL.FTZ R29, R16, R29 ;  /* 0x0000001d101d7220 */ /* 0x000fe20000410000 */
[----:B------:R-:W-:Y:S01]  /*1010*/  SHF.L.U32 R27, R20, 0x10, RZ ;  /* 0x00000010141b7819 */ /* 0x000fe200000006ff */
[----:B------:R-:W-:Y:S01]  /*1020*/  IMAD.U32 R16, R23, 0x10000, RZ ;  /* 0x0001000017107824 */ /* 0x000fe200078e00ff */
[----:B------:R-:W-:Y:S01]  /*1030*/  SHF.L.U32 R14, R21, 0x10, RZ ;  /* 0x00000010150e7819 */ /* 0x000fe200000006ff */
[----:B------:R-:W-:Y:S01]  /*1040*/  FMUL.FTZ R31, R18, R31 ;  /* 0x0000001f121f7220 */ /* 0x000fe20000410000 */
[----:B------:R-:W-:Y:S01]  /*1050*/  SHF.L.U32 R22, R22, 0x10, RZ ;  /* 0x0000001016167819 */ /* 0x000fe200000006ff */
[----:B------:R-:W-:Y:S01]  /*1060*/  FMUL.FTZ R26, R19, R26 ;  /* 0x0000001a131a7220 */ /* 0x000fe20000410000 */
[----:B------:R-:W-:Y:S01]  /*1070*/  FMUL.FTZ R16, R17, R16 ;  /* 0x0000001011107220 */ /* 0x000fe20000410000 */
[----:B------:R-:W-:Y:S01]  /*1080*/  FMUL.FTZ R27, R12, R27 ;  /* 0x0000001b0c1b7220 */ /* 0x000fe20000410000 */
[----:B------:R-:W-:Y:S01]  /*1090*/  FMUL.FTZ R14, R15, R14 ;  /* 0x0000000e0f0e7220 */ /* 0x000fe20000410000 */
[----:B------:R-:W-:Y:S01]  /*10a0*/  FMUL.FTZ R22, R13, R22 ;  /* 0x000000160d167220 */ /* 0x000fe20000410000 */
        /* <DEDUP_REMOVED lines=14> */
.L_x_9619:
        /* <DEDUP_REMOVED lines=15> */
.L_x_27450:


//--------------------- .text._ZN2at6native18elementwise_kernelILi128ELi4EZNS0_15gpu_kernel_implIZZZNS0_49_GLOBAL__N__b919a28f_16_Normalization_cu_5c38458736batch_norm_elementwise_backward_evalERKNS_6TensorES6_S6_S6_ENKUlvE_clEvENKUlvE1_clEvEUlN3c104HalfEffE_EEvRNS_18TensorIteratorBaseERKT_EUliE_EEviT1_ --------------------------
	.section	.text._ZN2at6native18elementwise_kernelILi128ELi4EZNS0_15gpu_kernel_implIZZZNS0_49_GLOBAL__N__b919a28f_16_Normalization_cu_5c38458736batch_norm_elementwise_backward_evalERKNS_6TensorES6_S6_S6_ENKUlvE_clEvENKUlvE1_clEvEUlN3c104HalfEffE_EEvRNS_18TensorIteratorBaseERKT_EUliE_EEviT1_,"ax",@progbits
	.align	128
        .global         _ZN2at6native18elementwise_kernelILi128ELi4EZNS0_15gpu_kernel_implIZZZNS0_49_GLOBAL__N__b919a28f_16_Normalization_cu_5c38458736batch_norm_elementwise_backward_evalERKNS_6TensorES6_S6_S6_ENKUlvE_clEvENKUlvE1_clEvEUlN3c104HalfEffE_EEvRNS_18TensorIteratorBaseERKT_EUliE_EEviT1_
        .type           _ZN2at6native18elementwise_kernelILi128ELi4EZNS0_15gpu_kernel_implIZZZNS0_49_GLOBAL__N__b919a28f_16_Normalization_cu_5c38458736batch_norm_elementwise_backward_evalERKNS_6TensorES6_S6_S6_ENKUlvE_clEvENKUlvE1_clEvEUlN3c104HalfEffE_EEvRNS_18TensorIteratorBaseERKT_EUliE_EEviT1_,@function
        .size           _ZN2at6native18elementwise_kernelILi128ELi4EZNS0_15gpu_kernel_implIZZZNS0_49_GLOBAL__N__b919a28f_16_Normalization_cu_5c38458736batch_norm_elementwise_backward_evalERKNS_6TensorES6_S6_S6_ENKUlvE_clEvENKUlvE1_clEvEUlN3c104HalfEffE_EEvRNS_18TensorIteratorBaseERKT_EUliE_EEviT1_,(.L_x_27451 - _ZN2at6native18elementwise_kernelILi128ELi4EZNS0_15gpu_kernel_implIZZZNS0_49_GLOBAL__N__b919a28f_16_Normalization_cu_5c38458736batch_norm_elementwise_backward_evalERKNS_6TensorES6_S6_S6_ENKUlvE_clEvENKUlvE1_clEvEUlN3c104HalfEffE_EEvRNS_18TensorIteratorBaseERKT_EUliE_EEviT1_)
        .other          _ZN2at6native18elementwise_kernelILi128ELi4EZNS0_15gpu_kernel_implIZZZNS0_49_GLOBAL__N__b919a28f_16_Normalization_cu_5c38458736batch_norm_elementwise_backward_evalERKNS_6TensorES6_S6_S6_ENKUlvE_clEvENKUlvE1_clEvEUlN3c104HalfEffE_EEvRNS_18TensorIteratorBaseERKT_EUliE_EEviT1_,@"STO_CUDA_ENTRY STV_DEFAULT"
_ZN2at6native18elementwise_kernelILi128ELi4EZNS0_15gpu_kernel_implIZZZNS0_49_GLOBAL__N__b919a28f_16_Normalization_cu_5c38458736batch_norm_elementwise_backward_evalERKNS_6TensorES6_S6_S6_ENKUlvE_clEvENKUlvE1_clEvEUlN3c104HalfEffE_EEvRNS_18TensorIteratorBaseERKT_EUliE_EEviT1_:
.text._ZN2at6native18elementwise_kernelILi128ELi4EZNS0_15gpu_kernel_implIZZZNS0_49_GLOBAL__N__b919a28f_16_Normalization_cu_5c38458736batch_norm_elementwise_backward_evalERKNS_6TensorES6_S6_S6_ENKUlvE_clEvENKUlvE1_clEvEUlN3c104HalfEffE_EEvRNS_18TensorIteratorBaseERKT_EUliE_EEviT1_:
        /* <DEDUP_REMOVED lines=20> */
[----:B------:R-:W-:Y:S02]  /*0140*/  HFMA2 R16, -RZ, RZ, 0, 0 ;  /* 0x00000000ff107431 */ /* 0x000fe400000001ff */
[----:B------:R-:W-:Y:S02]  /*0150*/  IMAD.MOV.U32 R19, RZ, RZ, RZ ;  /* 0x000000ffff137224 */ /* 0x000fe400078e00ff */
[----:B------:R-:W-:Y:S02]  /*0160*/  IMAD.MOV.U32 R22, RZ, RZ, RZ ;  /* 0x000000ffff167224 */ /* 0x000fe400078e00ff */
[----:B------:R-:W-:Y:S02]  /*0170*/  IMAD.MOV.U32 R0, RZ, RZ, RZ ;  /* 0x000000ffff007224 */ /* 0x000fe400078e00ff */
[----:B------:R-:W-:Y:S05]  /*0180*/  BRA.U !UP0, `(.L_x_9622) ;  /* 0x0000001508d47547 */ /* 0x000fea000b800000 */
[----:B------:R-:W0:Y:S01]  /*0190*/  LDCU.64 UR4, c[0x0][0x390] ;  /* 0x00007200ff0477ac */ /* 0x000e220008000a00 */
[----:B------:R-:W-:Y:S01]  /*01a0*/  IMAD.MOV.U32 R16, RZ, RZ, RZ ;  /* 0x000000ffff107224 */ /* 0x000fe200078e00ff */
        /* <DEDUP_REMOVED lines=371> */
.L_x_9622:
        /* <DEDUP_REMOVED lines=19> */
.L_x_9626:
[----:B------:R-:W2:Y:S02]  /*1a10*/  LDG.E.U8 R2, desc[UR36][R2.64] ;  /* 0x0000002402027981 */ /* 0x000ea4000c1e1100 */
[----:B--2---:R-:W-:-:S04]  /*1a20*/  I2FP.F32.U32 R0, R2 ;  /* 0x0000000200007245 */ /* 0x004fc80000201000 */
[----:B------:R-:W-:-:S04]  /*1a30*/  F2FP.F16.F32.PACK_AB R0, RZ, R0 ;  /* 0x00000000ff00723e */ /* 0x000fc800000000ff */
[----:B------:R-:W-:Y:S01]  /*1a40*/  PRMT R18, R0, 0x7610, R18 ;  /* 0x0000761000127816 */ /* 0x000fe20000000012 */
[----:B------:R-:W-:Y:S06]  /*1a50*/  BRA `(.L_x_9628) ;  /* 0x0000000c00b47947 */ /* 0x000fec0003800000 */
.L_x_9625:
        /* <DEDUP_REMOVED lines=11> */
.L_x_9630:
[----:B------:R-:W2:Y:S02]  /*1b10*/  LDG.E R2, desc[UR36][R2.64] ;  /* 0x0000002402027981 */ /* 0x000ea4000c1e1900 */
[----:B--2---:R-:W-:-:S04]  /*1b20*/  I2FP.F32.S32 R0, R2 ;  /* 0x0000000200007245 */ /* 0x004fc80000201400 */
[----:B------:R-:W-:-:S04]  /*1b30*/  F2FP.F16.F32.PACK_AB R0, RZ, R0 ;  /* 0x00000000ff00723e */ /* 0x000fc800000000ff */
[----:B------:R-:W-:Y:S01]  /*1b40*/  PRMT R18, R0, 0x7610, R18 ;  /* 0x0000761000127816 */ /* 0x000fe20000000012 */
[----:B------:R-:W-:Y:S06]  /*1b50*/  BRA `(.L_x_9628) ;  /* 0x0000000c00747947 */ /* 0x000fec0003800000 */
.L_x_9629:
[----:B------:R-:W2:Y:S02]  /*1b60*/  LDG.E.U16 R2, desc[UR36][R2.64] ;  /* 0x0000002402027981 */ /* 0x000ea4000c1e1500 */
[----:B--2---:R-:W0:Y:S02]  /*1b70*/  I2F.S16 R0, R2 ;  /* 0x0000000200007306 */ /* 0x004e240000101400 */
[----:B0-----:R-:W-:-:S04]  /*1b80*/  F2FP.F16.F32.PACK_AB R0, RZ, R0 ;  /* 0x00000000ff00723e */ /* 0x001fc800000000ff */
[----:B------:R-:W-:Y:S01]  /*1b90*/  PRMT R18, R0, 0x7610, R18 ;  /* 0x0000761000127816 */ /* 0x000fe20000000012 */
[----:B------:R-:W-:Y:S06]  /*1ba0*/  BRA `(.L_x_9628) ;  /* 0x0000000c00607947 */ /* 0x000fec0003800000 */
.L_x_9624:
        /* <DEDUP_REMOVED lines=9> */
.L_x_9632:
[----:B------:R0:W5:Y:S01]  /*1c40*/  LDG.E.U16 R18, desc[UR36][R2.64] ;  /* 0x0000002402127981 */ /* 0x000162000c1e1500 */
[----:B------:R-:W-:Y:S05]  /*1c50*/  BRA `(.L_x_9628) ;  /* 0x0000000c00347947 */ /* 0x000fea0003800000 */
.L_x_9631:
        /* <DEDUP_REMOVED lines=9> */
.L_x_9634:
[----:B------:R1:W5:Y:S01]  /*1cf0*/  LDG.E.U16 R18, desc[UR36][R2.64] ;  /* 0x0000002402127981 */ /* 0x000362000c1e1500 */
[----:B------:R-:W-:Y:S05]  /*1d00*/  BRA `(.L_x_9628) ;  /* 0x0000000c00087947 */ /* 0x000fea0003800000 */
.L_x_9633:
        /* <DEDUP_REMOVED lines=9> */
.L_x_9623:
        /* <DEDUP_REMOVED lines=14> */
.L_x_9637:
        /* <DEDUP_REMOVED lines=9> */
.L_x_9636:
        /* <DEDUP_REMOVED lines=27> */
.L_x_9639:
        /* <DEDUP_REMOVED lines=14> */
.L_x_9638:
[----:B------:R-:W2:Y:S02]  /*21a0*/  LDG.E.U16 R0, desc[UR36][R2.64] ;  /* 0x0000002402007981 */ /* 0x000ea4000c1e1500 */
[----:B--2---:R-:W-:-:S05]  /*21b0*/  IMAD.U32 R0, R0, 0x10000, RZ ;  /* 0x0001000000007824 */ /* 0x004fca00078e00ff */
[----:B------:R-:W-:-:S04]  /*21c0*/  F2FP.F16.F32.PACK_AB R0, RZ, R0 ;  /* 0x00000000ff00723e */ /* 0x000fc800000000ff */
[----:B------:R-:W-:Y:S01]  /*21d0*/  PRMT R18, R0, 0x7610, R18 ;  /* 0x0000761000127816 */ /* 0x000fe20000000012 */
[----:B------:R-:W-:Y:S06]  /*21e0*/  BRA `(.L_x_9628) ;  /* 0x0000000400d07947 */ /* 0x000fec0003800000 */
.L_x_9635:
        /* <DEDUP_REMOVED lines=13> */
.L_x_9642:
        /* <DEDUP_REMOVED lines=21> */
.L_x_9646:
[----:B------:R-:W-:Y:S05]  /*2410*/  BSYNC.RECONVERGENT B1 ;  /* 0x0000000000017941 */ /* 0x000fea0003800200 */
.L_x_9645:
[----:B------:R-:W-:Y:S01]  /*2420*/  IMAD.SHL.U32 R0, R0, 0x100000, RZ ;  /* 0x0010000000007824 */ /* 0x000fe200078e00ff */
[----:B------:R-:W-:-:S04]  /*2430*/  LEA R2, R2, 0x3b800000, 0x17 ;  /* 0x3b80000002027811 */ /* 0x000fc800078eb8ff */
[----:B------:R-:W-:-:S07]  /*2440*/  LOP3.LUT R0, R2, R0, R7, 0xfe, !PT ;  /* 0x0000000002007212 */ /* 0x000fce00078efe07 */
.L_x_9644:
[----:B------:R-:W-:Y:S05]  /*2450*/  BSYNC.RECONVERGENT B0 ;  /* 0x0000000000007941 */ /* 0x000fea0003800200 */
.L_x_9643:
[----:B------:R-:W-:-:S04]  /*2460*/  F2FP.F16.F32.PACK_AB R0, RZ, R0 ;  /* 0x00000000ff00723e */ /* 0x000fc800000000ff */
[----:B------:R-:W-:Y:S01]  /*2470*/  PRMT R18, R0, 0x7610, R18 ;  /* 0x0000761000127816 */ /* 0x000fe20000000012 */
[----:B------:R-:W-:Y:S06]  /*2480*/  BRA `(.L_x_9628) ;  /* 0x0000000400287947 */ /* 0x000fec0003800000 */
.L_x_9641:
        /* <DEDUP_REMOVED lines=21> */
.L_x_9650:
[----:B------:R-:W-:Y:S05]  /*25e0*/  BSYNC.RECONVERGENT B1 ;  /* 0x0000000000017941 */ /* 0x000fea0003800200 */
.L_x_9649:
[----:B------:R-:W-:Y:S01]  /*25f0*/  IMAD.SHL.U32 R0, R0, 0x200000, RZ ;  /* 0x0020000000007824 */ /* 0x000fe200078e00ff */
[----:B------:R-:W-:-:S04]  /*2600*/  LEA R2, R2, 0x37800000, 0x17 ;  /* 0x3780000002027811 */ /* 0x000fc800078eb8ff */
[----:B------:R-:W-:-:S07]  /*2610*/  LOP3.LUT R0, R2, R0, R7, 0xfe, !PT ;  /* 0x0000000002007212 */ /* 0x000fce00078efe07 */
.L_x_9648:
[----:B------:R-:W-:Y:S05]  /*2620*/  BSYNC.RECONVERGENT B0 ;  /* 0x0000000000007941 */ /* 0x000fea0003800200 */
.L_x_9647:
[----:B------:R-:W-:-:S04]  /*2630*/  F2FP.F16.F32.PACK_AB R0, RZ, R0 ;  /* 0x00000000ff00723e */ /* 0x000fc800000000ff */
[----:B------:R-:W-:Y:S01]  /*2640*/  PRMT R18, R0, 0x7610, R18 ;  /* 0x0000761000127816 */ /* 0x000fe20000000012 */
[----:B------:R-:W-:Y:S06]  /*2650*/  BRA `(.L_x_9628) ;  /* 0x0000000000b47947 */ /* 0x000fec0003800000 */
.L_x_9640:
[----:B------:R-:W-:-:S09]  /*2660*/  UISETP.NE.AND UP0, UPT, UR4, 0x1c, UPT ;  /* 0x0000001c0400788c */ /* 0x000fd2000bf05270 */
[----:B------:R-:W-:Y:S05]  /*2670*/  BRA.U !UP0, `(.L_x_9651) ;  /* 0x00000001089c7547 */ /* 0x000fea000b800000 */
[----:B------:R-:W-:-:S09]  /*2680*/  UISETP.NE.AND UP0, UPT, UR4, 0x1d, UPT ;  /* 0x0000001d0400788c */ /* 0x000fd2000bf05270 */
[----:B------:R-:W-:Y:S05]  /*2690*/  BRA.U !UP0, `(.L_x_9652) ;  /* 0x0000000108807547 */ /* 0x000fea000b800000 */
[----:B------:R-:W-:-:S09]  /*26a0*/  UISETP.NE.AND UP0, UPT, UR4, 0x2c, UPT ;  /* 0x0000002c0400788c */ /* 0x000fd2000bf05270 */
[----:B------:R-:W-:Y:S05]  /*26b0*/  BRA.U !UP0, `(.L_x_9653) ;  /* 0x0000000108487547 */ /* 0x000fea000b800000 */
.L_x_9627:
        /* <DEDUP_REMOVED lines=16> */
.L_x_9654:
[----:B------:R-:W-:Y:S01]  /*27c0*/  PRMT R18, RZ, 0x7610, R18 ;  /* 0x00007610ff127816 */ /* 0x000fe20000000012 */
[----:B------:R-:W-:Y:S06]  /*27d0*/  BRA `(.L_x_9628) ;  /* 0x0000000000547947 */ /* 0x000fec0003800000 */
.L_x_9653:
        /* <DEDUP_REMOVED lines=8> */
.L_x_9656:
[----:B------:R-:W-:Y:S05]  /*2860*/  BSYNC.RECONVERGENT B0 ;  /* 0x0000000000007941 */ /* 0x000fea0003800200 */
.L_x_9655:
[----:B------:R-:W-:-:S04]  /*2870*/  F2FP.F16.F32.PACK_AB R0, RZ, R0 ;  /* 0x00000000ff00723e */ /* 0x000fc800000000ff */
[----:B------:R-:W-:Y:S01]  /*2880*/  PRMT R18, R0, 0x7610, R18 ;  /* 0x0000761000127816 */ /* 0x000fe20000000012 */
[----:B------:R-:W-:Y:S06]  /*2890*/  BRA `(.L_x_9628) ;  /* 0x0000000000247947 */ /* 0x000fec0003800000 */
.L_x_9652:
[----:B------:R-:W2:Y:S02]  /*28a0*/  LDG.E.64 R2, desc[UR36][R2.64] ;  /* 0x0000002402027981 */ /* 0x000ea4000c1e1b00 */
[----:B--2---:R-:W0:Y:S02]  /*28b0*/  I2F.U64 R0, R2 ;  /* 0x0000000200007312 */ /* 0x004e240000301000 */
[----:B0-----:R-:W-:-:S04]  /*28c0*/  F2FP.F16.F32.PACK_AB R0, RZ, R0 ;  /* 0x00000000ff00723e */ /* 0x001fc800000000ff */
[----:B------:R-:W-:Y:S01]  /*28d0*/  PRMT R18, R0, 0x7610, R18 ;  /* 0x0000761000127816 */ /* 0x000fe20000000012 */
[----:B------:R-:W-:Y:S06]  /*28e0*/  BRA `(.L_x_9628) ;  /* 0x0000000000107947 */ /* 0x000fec0003800000 */
.L_x_9651:
[----:B------:R-:W2:Y:S02]  /*28f0*/  LDG.E R2, desc[UR36][R2.64] ;  /* 0x0000002402027981 */ /* 0x000ea4000c1e1900 */
[----:B--2---:R-:W-:-:S04]  /*2900*/  I2FP.F32.U32 R0, R2 ;  /* 0x0000000200007245 */ /* 0x004fc80000201000 */
[----:B------:R-:W-:-:S04]  /*2910*/  F2FP.F16.F32.PACK_AB R0, RZ, R0 ;  /* 0x00000000ff00723e */ /* 0x000fc800000000ff */
[----:B------:R-:W-:-:S07]  /*2920*/  PRMT R18, R0, 0x7610, R18 ;  /* 0x0000761000127816 */ /* 0x000fce0000000012 */
.L_x_9628:
[----:B------:R-:W0:Y:S01]  /*2930*/  LDCU.64 UR6, c[0x0][0x658] ;  /* 0x0000cb00ff0677ac */ /* 0x000e220008000a00 */
[----:B------:R-:W-:Y:S01]  /*2940*/  BSSY.RECONVERGENT B6, `(.L_x_9657) ;  /* 0x00000dd000067945 */ /* 0x000fe20003800200 */
[----:B------:R-:W-:-:S04]  /*2950*/  UPRMT UR4, UR39, 0x9910, URZ ;  /* 0x0000991027047896 */ /* 0x000fc800080000ff */
[----:B------:R-:W-:Y:S01]  /*2960*/  UISETP.GT.AND UP0, UPT, UR4, 0x9, UPT ;  /* 0x000000090400788c */ /* 0x000fe2000bf04270 */
[----:B01----:R-:W-:-:S04]  /*2970*/  IADD3 R2, P0, PT, R22, UR6, RZ ;  /* 0x0000000616027c10 */ /* 0x003fc8000ff1e0ff */
        /* <DEDUP_REMOVED lines=13> */
.L_x_9661:
[----:B------:R-:W2:Y:S02]  /*2a50*/  LDG.E.U8 R2, desc[UR36][R2.64] ;  /* 0x0000002402027981 */ /* 0x000ea4000c1e1100 */
[----:B--2---:R-:W-:Y:S01]  /*2a60*/  I2FP.F32.U32 R22, R2 ;  /* 0x0000000200167245 */ /* 0x004fe20000201000 */
[----:B------:R-:W-:Y:S06]  /*2a70*/  BRA `(.L_x_9663) ;  /* 0x0000000c00247947 */ /* 0x000fec0003800000 */
.L_x_9660:
        /* <DEDUP_REMOVED lines=9> */
.L_x_9665:
[----:B------:R-:W2:Y:S02]  /*2b10*/  LDG.E R2, desc[UR36][R2.64] ;  /* 0x0000002402027981 */ /* 0x000ea4000c1e1900 */
[----:B--2---:R-:W-:Y:S01]  /*2b20*/  I2FP.F32.S32 R22, R2 ;  /* 0x0000000200167245 */ /* 0x004fe20000201400 */
[----:B------:R-:W-:Y:S06]  /*2b30*/  BRA `(.L_x_9663) ;  /* 0x0000000800f47947 */ /* 0x000fec0003800000 */
.L_x_9664:
[----:B------:R-:W2:Y:S02]  /*2b40*/  LDG.E.U16 R2, desc[UR36][R2.64] ;  /* 0x0000002402027981 */ /* 0x000ea4000c1e1500 */
[----:B--2---:R2:W3:Y:S01]  /*2b50*/  I2F.S16 R22, R2 ;  /* 0x0000000200167306 */ /* 0x0044e20000101400 */
[----:B------:R-:W-:Y:S05]  /*2b60*/  BRA `(.L_x_9663) ;  /* 0x0000000800e87947 */ /* 0x000fea0003800000 */
.L_x_9659:
        /* <DEDUP_REMOVED lines=8> */
.L_x_9667:
[----:B------:R-:W2:Y:S02]  /*2bf0*/  LDG.E.U16 R2, desc[UR36][R2.64] ;  /* 0x0000002402027981 */ /* 0x000ea4000c1e1500 */
[----:B--2---:R-:W-:Y:S01]  /*2c00*/  HADD2.F32 R22, -RZ, R2.H0_H0 ;  /* 0x20000002ff167230 */ /* 0x004fe20000004100 */
[----:B------:R-:W-:Y:S06]  /*2c10*/  BRA `(.L_x_9663) ;  /* 0x0000000800bc7947 */ /* 0x000fec0003800000 */
.L_x_9666:
        /* <DEDUP_REMOVED lines=8> */
.L_x_9669:
[----:B------:R-:W2:Y:S02]  /*2ca0*/  LDG.E.U16 R2, desc[UR36][R2.64] ;  /* 0x0000002402027981 */ /* 0x000ea4000c1e1500 */
[----:B--2---:R-:W-:Y:S01]  /*2cb0*/  HADD2.F32 R22, -RZ, R2.H0_H0 ;  /* 0x20000002ff167230 */ /* 0x004fe20000004100 */
[----:B------:R-:W-:Y:S06]  /*2cc0*/  BRA `(.L_x_9663) ;  /* 0x0000000800907947 */ /* 0x000fec0003800000 */
.L_x_9668:
[----:B------:R-:W2:Y:S01]  /*2cd0*/  LDG.E.64 R2, desc[UR36][R2.64] ;  /* 0x0000002402027981 */ /* 0x000ea2000c1e1b00 */
[----:B------:R-:W-:Y:S01]  /*2ce0*/  UMOV UR4, 0xf0000000 ;  /* 0xf000000000047882 */ /* 0x000fe20000000000 */
[----:B------:R-:W-:Y:S01]  /*2cf0*/  UMOV UR5, 0x380fffff ;  /* 0x380fffff00057882 */ /* 0x000fe20000000000 */
[----:B--2---:R-:W0:Y:S01]  /*2d00*/  F2F.F32.F64 R22, R2 ;  /* 0x0000000200167310 */ /* 0x004e220000301000 */
[----:B------:R-:W-:-:S14]  /*2d10*/  DSETP.GEU.AND P0, PT, |R2|, UR4, PT ;  /* 0x0000000402007e2a */ /* 0x000fdc000bf0e200 */
[----:B0-----:R-:W-:Y:S01]  /*2d20*/  @!P0 FMUL R22, R22, 1.175494350822287508e-38 ;  /* 0x0080000016168820 */ /* 0x001fe20000400000 */
[----:B------:R-:W-:Y:S06]  /*2d30*/  BRA `(.L_x_9663) ;  /* 0x0000000800747947 */ /* 0x000fec0003800000 */
.L_x_9658:
        /* <DEDUP_REMOVED lines=12> */
.L_x_9672:
[----:B------:R-:W2:Y:S01]  /*2e00*/  LDG.E.64 R2, desc[UR36][R2.64] ;  /* 0x0000002402027981 */ /* 0x000ea2000c1e1b00 */
[----:B------:R-:W-:Y:S01]  /*2e10*/  UMOV UR4, 0xf0000000 ;  /* 0xf000000000047882 */ /* 0x000fe20000000000 */
[----:B------:R-:W-:Y:S01]  /*2e20*/  UMOV UR5, 0x380fffff ;  /* 0x380fffff00057882 */ /* 0x000fe20000000000 */
[----:B--2---:R-:W0:Y:S01]  /*2e30*/  F2F.F32.F64 R22, R2 ;  /* 0x0000000200167310 */ /* 0x004e220000301000 */
[----:B------:R-:W-:-:S14]  /*2e40*/  DSETP.GEU.AND P0, PT, |R2|, UR4, PT ;  /* 0x0000000402007e2a */ /* 0x000fdc000bf0e200 */
[----:B0-----:R-:W-:Y:S01]  /*2e50*/  @!P0 FMUL R22, R22, 1.175494350822287508e-38 ;  /* 0x0080000016168820 */ /* 0x001fe20000400000 */
[----:B------:R-:W-:Y:S06]  /*2e60*/  BRA `(.L_x_9663) ;  /* 0x0000000800287947 */ /* 0x000fec0003800000 */
.L_x_9671:
        /* <DEDUP_REMOVED lines=25> */
.L_x_9674:
        /* <DEDUP_REMOVED lines=12> */
.L_x_9673:
[----:B------:R-:W2:Y:S02]  /*30c0*/  LDG.E.U16 R2, desc[UR36][R2.64] ;  /* 0x0000002402027981 */ /* 0x000ea4000c1e1500 */
[----:B--2---:R-:W-:Y:S01]  /*30d0*/  IMAD.U32 R22, R2, 0x10000, RZ ;  /* 0x0001000002167824 */ /* 0x004fe200078e00ff */
[----:B------:R-:W-:Y:S06]  /*30e0*/  BRA `(.L_x_9663) ;  /* 0x0000000400887947 */ /* 0x000fec0003800000 */
.L_x_9670:
        /* <DEDUP_REMOVED lines=11> */
.L_x_9677:
        /* <DEDUP_REMOVED lines=20> */
.L_x_9679:
[----:B------:R-:W-:Y:S05]  /*32e0*/  BSYNC.RECONVERGENT B0 ;  /* 0x0000000000007941 */ /* 0x000fea0003800200 */
.L_x_9678:
[----:B------:R-:W-:Y:S01]  /*32f0*/  IMAD.SHL.U32 R0, R0, 0x100000, RZ ;  /* 0x0010000000007824 */ /* 0x000fe200078e00ff */
[----:B------:R-:W-:-:S04]  /*3300*/  LEA R2, R2, 0x3b800000, 0x17 ;  /* 0x3b80000002027811 */ /* 0x000fc800078eb8ff */
[----:B------:R-:W-:Y:S01]  /*3310*/  LOP3.LUT R22, R2, R0, R7, 0xfe, !PT ;  /* 0x0000000002167212 */ /* 0x000fe200078efe07 */
[----:B------:R-:W-:Y:S06]  /*3320*/  BRA `(.L_x_9663) ;  /* 0x0000000000f87947 */ /* 0x000fec0003800000 */
.L_x_9676:
        /* <DEDUP_REMOVED lines=20> */
.L_x_9681:
[----:B------:R-:W-:Y:S05]  /*3470*/  BSYNC.RECONVERGENT B0 ;  /* 0x0000000000007941 */ /* 0x000fea0003800200 */
.L_x_9680:
[----:B------:R-:W-:Y:S02]  /*3480*/  SHF.L.U32 R0, R0, 0x15, RZ ;  /* 0x0000001500007819 */ /* 0x000fe400000006ff */
[----:B------:R-:W-:-:S04]  /*3490*/  LEA R2, R2, 0x37800000, 0x17 ;  /* 0x3780000002027811 */ /* 0x000fc800078eb8ff */
[----:B------:R-:W-:Y:S01]  /*34a0*/  LOP3.LUT R22, R2, R0, R7, 0xfe, !PT ;  /* 0x0000000002167212 */ /* 0x000fe200078efe07 */
[----:B------:R-:W-:Y:S06]  /*34b0*/  BRA `(.L_x_9663) ;  /* 0x0000000000947947 */ /* 0x000fec0003800000 */
.L_x_9675:
[----:B------:R-:W-:-:S09]  /*34c0*/  UISETP.NE.AND UP0, UPT, UR4, 0x1c, UPT ;  /* 0x0000001c0400788c */ /* 0x000fd2000bf05270 */
[----:B------:R-:W-:Y:S05]  /*34d0*/  BRA.U !UP0, `(.L_x_9682) ;  /* 0x0000000108847547 */ /* 0x000fea000b800000 */
[----:B------:R-:W-:-:S09]  /*34e0*/  UISETP.NE.AND UP0, UPT, UR4, 0x1d, UPT ;  /* 0x0000001d0400788c */ /* 0x000fd2000bf05270 */
[----:B------:R-:W-:Y:S05]  /*34f0*/  BRA.U !UP0, `(.L_x_9683) ;  /* 0x0000000108707547 */ /* 0x000fea000b800000 */
[----:B------:R-:W-:-:S09]  /*3500*/  UISETP.NE.AND UP0, UPT, UR4, 0x2c, UPT ;  /* 0x0000002c0400788c */ /* 0x000fd2000bf05270 */
[----:B------:R-:W-:Y:S05]  /*3510*/  BRA.U !UP0, `(.L_x_9684) ;  /* 0x0000000108487547 */ /* 0x000fea000b800000 */
.L_x_9662:
        /* <DEDUP_REMOVED lines=16> */
.L_x_9685:
[----:B------:R-:W-:Y:S01]  /*3620*/  IMAD.MOV.U32 R22, RZ, RZ, RZ ;  /* 0x000000ffff167224 */ /* 0x000fe200078e00ff */
[----:B------:R-:W-:Y:S06]  /*3630*/  BRA `(.L_x_9663) ;  /* 0x0000000000347947 */ /* 0x000fec0003800000 */
.L_x_9684:
        /* <DEDUP_REMOVED lines=8> */
.L_x_9683:
[----:B------:R-:W2:Y:S02]  /*36c0*/  LDG.E.64 R22, desc[UR36][R2.64] ;  /* 0x0000002402167981 */ /* 0x000ea4000c1e1b00 */
[----:B--2---:R0:W1:Y:S01]  /*36d0*/  I2F.U64 R22, R22 ;  /* 0x0000001600167312 */ /* 0x0040620000301000 */
[----:B------:R-:W-:Y:S05]  /*36e0*/  BRA `(.L_x_9663) ;  /* 0x0000000000087947 */ /* 0x000fea0003800000 */
.L_x_9682:
[----:B------:R-:W2:Y:S02]  /*36f0*/  LDG.E R2, desc[UR36][R2.64] ;  /* 0x0000002402027981 */ /* 0x000ea4000c1e1900 */
[----:B--2---:R-:W-:-:S07]  /*3700*/  I2FP.F32.U32 R22, R2 ;  /* 0x0000000200167245 */ /* 0x004fce0000201000 */
.L_x_9663:
[----:B------:R-:W-:Y:S05]  /*3710*/  BSYNC.RECONVERGENT B6 ;  /* 0x0000000000067941 */ /* 0x000fea0003800200 */
.L_x_9657:
        /* <DEDUP_REMOVED lines=18> */
.L_x_9690:
[----:B------:R-:W2:Y:S02]  /*3840*/  LDG.E.U8 R0, desc[UR36][R2.64] ;  /* 0x0000002402007981 */ /* 0x000ea4000c1e1100 */
[----:B--2---:R-:W-:Y:S01]  /*3850*/  I2FP.F32.U32 R0, R0 ;  /* 0x0000000000007245 */ /* 0x004fe20000201000 */
[----:B------:R-:W-:Y:S06]  /*3860*/  BRA `(.L_x_9692) ;  /* 0x0000000c00247947 */ /* 0x000fec0003800000 */
.L_x_9689:
        /* <DEDUP_REMOVED lines=9> */
.L_x_9694:
[----:B------:R-:W2:Y:S02]  /*3900*/  LDG.E R0, desc[UR36][R2.64] ;  /* 0x0000002402007981 */ /* 0x000ea4000c1e1900 */
[----:B--2---:R-:W-:Y:S01]  /*3910*/  I2FP.F32.S32 R0, R0 ;  /* 0x0000000000007245 */ /* 0x004fe20000201400 */
[----:B------:R-:W-:Y:S06]  /*3920*/  BRA `(.L_x_9692) ;  /* 0x0000000800f47947 */ /* 0x000fec0003800000 */
.L_x_9693:
[----:B------:R-:W2:Y:S02]  /*3930*/  LDG.E.U16 R0, desc[UR36][R2.64] ;  /* 0x0000002402007981 */ /* 0x000ea4000c1e1500 */
[----:B--2---:R-:W0:Y:S01]  /*3940*/  I2F.S16 R0, R0 ;  /* 0x0000000000007306 */ /* 0x004e220000101400 */
[----:B------:R-:W-:Y:S05]  /*3950*/  BRA `(.L_x_9692) ;  /* 0x0000000800e87947 */ /* 0x000fea0003800000 */
.L_x_9688:
        /* <DEDUP_REMOVED lines=8> */
.L_x_9696:
[----:B------:R-:W2:Y:S02]  /*39e0*/  LDG.E.U16 R0, desc[UR36][R2.64] ;  /* 0x0000002402007981 */ /* 0x000ea4000c1e1500 */
[----:B--2---:R-:W-:Y:S01]  /*39f0*/  HADD2.F32 R0, -RZ, R0.H0_H0 ;  /* 0x20000000ff007230 */ /* 0x004fe20000004100 */
[----:B------:R-:W-:Y:S06]  /*3a00*/  BRA `(.L_x_9692) ;  /* 0x0000000800bc7947 */ /* 0x000fec0003800000 */
.L_x_9695:
        /* <DEDUP_REMOVED lines=8> */
.L_x_9698:
[----:B------:R-:W2:Y:S02]  /*3a90*/  LDG.E.U16 R0, desc[UR36][R2.64] ;  /* 0x0000002402007981 */ /* 0x000ea4000c1e1500 */
[----:B--2---:R-:W-:Y:S01]  /*3aa0*/  HADD2.F32 R0, -RZ, R0.H0_H0 ;  /* 0x20000000ff007230 */ /* 0x004fe20000004100 */
[----:B------:R-:W-:Y:S06]  /*3ab0*/  BRA `(.L_x_9692) ;  /* 0x0000000800907947 */ /* 0x000fec0003800000 */
.L_x_9697:
[----:B------:R-:W2:Y:S01]  /*3ac0*/  LDG.E.64 R2, desc[UR36][R2.64] ;  /* 0x0000002402027981 */ /* 0x000ea2000c1e1b00 */
[----:B------:R-:W-:Y:S01]  /*3ad0*/  UMOV UR4, 0xf0000000 ;  /* 0xf000000000047882 */ /* 0x000fe20000000000 */
[----:B------:R-:W-:Y:S01]  /*3ae0*/  UMOV UR5, 0x380fffff ;  /* 0x380fffff00057882 */ /* 0x000fe20000000000 */
[----:B--2---:R-:W0:Y:S01]  /*3af0*/  F2F.F32.F64 R0, R2 ;  /* 0x0000000200007310 */ /* 0x004e220000301000 */
[----:B------:R-:W-:-:S14]  /*3b00*/  DSETP.GEU.AND P0, PT, |R2|, UR4, PT ;  /* 0x0000000402007e2a */ /* 0x000fdc000bf0e200 */
[----:B0-----:R-:W-:Y:S01]  /*3b10*/  @!P0 FMUL R0, R0, 1.175494350822287508e-38 ;  /* 0x0080000000008820 */ /* 0x001fe20000400000 */
[----:B------:R-:W-:Y:S06]  /*3b20*/  BRA `(.L_x_9692) ;  /* 0x0000000800747947 */ /* 0x000fec0003800000 */
.L_x_9687:
        /* <DEDUP_REMOVED lines=12> */
.L_x_9701:
[----:B------:R-:W2:Y:S01]  /*3bf0*/  LDG.E.64 R2, desc[UR36][R2.64] ;  /* 0x0000002402027981 */ /* 0x000ea2000c1e1b00 */
[----:B------:R-:W-:Y:S01]  /*3c00*/  UMOV UR4, 0xf0000000 ;  /* 0xf000000000047882 */ /* 0x000fe20000000000 */
[----:B------:R-:W-:Y:S01]  /*3c10*/  UMOV UR5, 0x380fffff ;  /* 0x380fffff00057882 */ /* 0x000fe20000000000 */
[----:B--2---:R-:W0:Y:S01]  /*3c20*/  F2F.F32.F64 R0, R2 ;  /* 0x0000000200007310 */ /* 0x004e220000301000 */
[----:B------:R-:W-:-:S14]  /*3c30*/  DSETP.GEU.AND P0, PT, |R2|, UR4, PT ;  /* 0x0000000402007e2a */ /* 0x000fdc000bf0e200 */
[----:B0-----:R-:W-:Y:S01]  /*3c40*/  @!P0 FMUL R0, R0, 1.175494350822287508e-38 ;  /* 0x0080000000008820 */ /* 0x001fe20000400000 */
[----:B------:R-:W-:Y:S06]  /*3c50*/  BRA `(.L_x_9692) ;  /* 0x0000000800287947 */ /* 0x000fec0003800000 */
.L_x_9700:
        /* <DEDUP_REMOVED lines=25> */
.L_x_9703:
        /* <DEDUP_REMOVED lines=12> */
.L_x_9702:
[----:B------:R-:W2:Y:S02]  /*3eb0*/  LDG.E.U16 R0, desc[UR36][R2.64] ;  /* 0x0000002402007981 */ /* 0x000ea4000c1e1500 */
[----:B--2---:R-:W-:Y:S01]  /*3ec0*/  SHF.L.U32 R0, R0, 0x10, RZ ;  /* 0x0000001000007819 */ /* 0x004fe200000006ff */
[----:B------:R-:W-:Y:S06]  /*3ed0*/  BRA `(.L_x_9692) ;  /* 0x0000000400887947 */ /* 0x000fec0003800000 */
.L_x_9699:
        /* <DEDUP_REMOVED lines=11> */
.L_x_9706:
        /* <DEDUP_REMOVED lines=20> */
.L_x_9708:
[----:B------:R-:W-:Y:S05]  /*40d0*/  BSYNC.RECONVERGENT B0 ;  /* 0x0000000000007941 */ /* 0x000fea0003800200 */
.L_x_9707:
[----:B------:R-:W-:Y:S01]  /*40e0*/  IMAD.SHL.U32 R0, R0, 0x100000, RZ ;  /* 0x0010000000007824 */ /* 0x000fe200078e00ff */
[----:B------:R-:W-:-:S04]  /*40f0*/  LEA R2, R2, 0x3b800000, 0x17 ;  /* 0x3b80000002027811 */ /* 0x000fc800078eb8ff */
[----:B------:R-:W-:Y:S01]  /*4100*/  LOP3.LUT R0, R2, R0, R7, 0xfe, !PT ;  /* 0x0000000002007212 */ /* 0x000fe200078efe07 */
[----:B------:R-:W-:Y:S06]  /*4110*/  BRA `(.L_x_9692) ;  /* 0x0000000000f87947 */ /* 0x000fec0003800000 */
.L_x_9705:
        /* <DEDUP_REMOVED lines=20> */
.L_x_9710:
[----:B------:R-:W-:Y:S05]  /*4260*/  BSYNC.RECONVERGENT B0 ;  /* 0x0000000000007941 */ /* 0x000fea0003800200 */
.L_x_9709:
[----:B------:R-:W-:Y:S01]  /*4270*/  IMAD.SHL.U32 R0, R0, 0x200000, RZ ;  /* 0x0020000000007824 */ /* 0x000fe200078e00ff */
[----:B------:R-:W-:-:S04]  /*4280*/  LEA R2, R2, 0x37800000, 0x17 ;  /* 0x3780000002027811 */ /* 0x000fc800078eb8ff */
[----:B------:R-:W-:Y:S01]  /*4290*/  LOP3.LUT R0, R2, R0, R7, 0xfe, !PT ;  /* 0x0000000002007212 */ /* 0x000fe200078efe07 */
[----:B------:R-:W-:Y:S06]  /*42a0*/  BRA `(.L_x_9692) ;  /* 0x0000000000947947 */ /* 0x000fec0003800000 */
.L_x_9704:
[----:B------:R-:W-:-:S09]  /*42b0*/  UISETP.NE.AND UP0, UPT, UR4, 0x1c, UPT ;  /* 0x0000001c0400788c */ /* 0x000fd2000bf05270 */
[----:B------:R-:W-:Y:S05]  /*42c0*/  BRA.U !UP0, `(.L_x_9711) ;  /* 0x0000000108847547 */ /* 0x000fea000b800000 */
[----:B------:R-:W-:-:S09]  /*42d0*/  UISETP.NE.AND UP0, UPT, UR4, 0x1d, UPT ;  /* 0x0000001d0400788c */ /* 0x000fd2000bf05270 */
[----:B------:R-:W-:Y:S05]  /*42e0*/  BRA.U !UP0, `(.L_x_9712) ;  /* 0x0000000108707547 */ /* 0x000fea000b800000 */
[----:B------:R-:W-:-:S09]  /*42f0*/  UISETP.NE.AND UP0, UPT, UR4, 0x2c, UPT ;  /* 0x0000002c0400788c */ /* 0x000fd2000bf05270 */
[----:B------:R-:W-:Y:S05]  /*4300*/  BRA.U !UP0, `(.L_x_9713) ;  /* 0x0000000108487547 */ /* 0x000fea000b800000 */
.L_x_9691:
        /* <DEDUP_REMOVED lines=11> */
[----:B------:R-:W-:Y:S02]  /*43c0*/  IMAD.U32 R7, RZ, RZ, UR7 ;  /* 0x00000007ff077e24 */ /* 0x000fe4000f8e00ff */
[----:B-1----:R-:W-:Y:S01]  /*43d0*/  IMAD.U32 R10, RZ, RZ, UR8 ;  /* 0x00000008ff0a7e24 */ /* 0x002fe2000f8e00ff */
[----:B------:R-:W-:-:S07]  /*43e0*/  MOV R11, UR9 ;  /* 0x00000009000b7c02 */ /* 0x000fce0008000f00 */
[----:B------:R-:W-:-:S07]  /*43f0*/  LEPC R20, `(.L_x_9714) ;  /* 0x000000001014794e */ /* 0x000fce0000000000 */
[----:B---345:R-:W-:Y:S05]  /*4400*/  CALL.ABS.NOINC R2 ;  /* 0x0000000002007343 */ /* 0x038fea0003c00000 */
.L_x_9714:
[----:B------:R-:W-:Y:S01]  /*4410*/  HFMA2 R0, -RZ, RZ, 0, 0 ;  /* 0x00000000ff007431 */ /* 0x000fe200000001ff */
[----:B------:R-:W-:Y:S06]  /*4420*/  BRA `(.L_x_9692) ;  /* 0x0000000000347947 */ /* 0x000fec0003800000 */
.L_x_9713:
        /* <DEDUP_REMOVED lines=8> */
.L_x_9712:
[----:B------:R-:W2:Y:S02]  /*44b0*/  LDG.E.64 R2, desc[UR36][R2.64] ;  /* 0x0000002402027981 */ /* 0x000ea4000c1e1b00 */
[----:B--2---:R0:W2:Y:S01]  /*44c0*/  I2F.U64 R0, R2 ;  /* 0x0000000200007312 */ /* 0x0040a20000301000 */
[----:B------:R-:W-:Y:S05]  /*44d0*/  BRA `(.L_x_9692) ;  /* 0x0000000000087947 */ /* 0x000fea0003800000 */
.L_x_9711:
[----:B------:R-:W2:Y:S02]  /*44e0*/  LDG.E R0, desc[UR36][R2.64] ;  /* 0x0000002402007981 */ /* 0x000ea4000c1e1900 */
[----:B--2---:R-:W-:-:S07]  /*44f0*/  I2FP.F32.U32 R0, R0 ;  /* 0x0000000000007245 */ /* 0x004fce0000201000 */
.L_x_9692:
[----:B------:R-:W-:Y:S05]  /*4500*/  BSYNC.RECONVERGENT B6 ;  /* 0x0000000000067941 */ /* 0x000fea0003800200 */
.L_x_9686:
[----:B------:R-:W1:Y:S01]  /*4510*/  LDCU.64 UR6, c[0x0][0x648] ;  /* 0x0000c900ff0677ac */ /* 0x000e620008000a00 */
[----:B0---45:R-:W-:Y:S01]  /*4520*/  HADD2.F32 R3, -RZ, R18.H0_H0 ;  /* 0x20000012ff037230 */ /* 0x031fe20000004100 */
[----:B------:R-:W-:-:S04]  /*4530*/  UPRMT UR4, UR44, 0x9910, URZ ;  /* 0x000099102c047896 */ /* 0x000fc800080000ff */
[----:B--2---:R-:W-:Y:S01]  /*4540*/  FMUL.FTZ R3, R3, R0 ;  /* 0x0000000003037220 */ /* 0x004fe20000410000 */
[----:B------:R-:W-:-:S03]  /*4550*/  UISETP.GT.AND UP0, UPT, UR4, 0x9, UPT ;  /* 0x000000090400788c */ /* 0x000fc6000bf04270 */
[----:B-1-3--:R-:W-:-:S05]  /*4560*/  FMUL.FTZ R22, R3, R22 ;  /* 0x0000001603167220 */ /* 0x00afca0000410000 */
[----:B------:R-:W-:Y:S02]  /*4570*/  F2FP.F16.F32.PACK_AB R22, RZ, R22 ;  /* 0x00000016ff16723e */ /* 0x000fe400000000ff */
[----:B------:R-:W-:-:S04]  /*4580*/  IADD3 R2, P0, PT, R16, UR6, RZ ;  /* 0x0000000610027c10 */ /* 0x000fc8000ff1e0ff */
        /* <DEDUP_REMOVED lines=14> */
.L_x_9718:
[----:B------:R-:W-:-:S06]  /*4670*/  HADD2.F32 R5, -RZ, R22.H0_H0 ;  /* 0x20000016ff057230 */ /* 0x000fcc0000004100 */
[----:B------:R-:W0:Y:S02]  /*4680*/  F2I.S64.TRUNC R4, R5 ;  /* 0x0000000500047311 */ /* 0x000e24000020d900 */
[----:B0-----:R0:W-:Y:S01]  /*4690*/  STG.E.U8 desc[UR36][R2.64], R4 ;  /* 0x0000000402007986 */ /* 0x0011e2000c101124 */
[----:B------:R-:W-:Y:S05]  /*46a0*/  BRA `(.L_x_9720) ;  /* 0x0000000c00707947 */ /* 0x000fea0003800000 */
.L_x_9717:
        /* <DEDUP_REMOVED lines=10> */
.L_x_9722:
[----:B------:R-:W-:-:S04]  /*4750*/  HADD2.F32 R22, -RZ, R22.H0_H0 ;  /* 0x20000016ff167230 */ /* 0x000fc80000004100 */
[----:B------:R-:W0:Y:S02]  /*4760*/  F2I.FTZ.TRUNC.NTZ R5, R22 ;  /* 0x0000001600057305 */ /* 0x000e24000021f100 */
[----:B0-----:R0:W-:Y:S01]  /*4770*/  STG.E desc[UR36][R2.64], R5 ;  /* 0x0000000502007986 */ /* 0x0011e2000c101924 */
[----:B------:R-:W-:Y:S05]  /*4780*/  BRA `(.L_x_9720) ;  /* 0x0000000c00387947 */ /* 0x000fea0003800000 */
.L_x_9721:
[----:B------:R-:W-:-:S04]  /*4790*/  HADD2.F32 R22, -RZ, R22.H0_H0 ;  /* 0x20000016ff167230 */ /* 0x000fc80000004100 */
[----:B------:R-:W0:Y:S02]  /*47a0*/  F2I.FTZ.TRUNC.NTZ R5, R22 ;  /* 0x0000001600057305 */ /* 0x000e24000021f100 */
[----:B0-----:R0:W-:Y:S01]  /*47b0*/  STG.E.U16 desc[UR36][R2.64], R5 ;  /* 0x0000000502007986 */ /* 0x0011e2000c101524 */
[----:B------:R-:W-:Y:S05]  /*47c0*/  BRA `(.L_x_9720) ;  /* 0x0000000c00287947 */ /* 0x000fea0003800000 */
.L_x_9716:
        /* <DEDUP_REMOVED lines=9> */
.L_x_9724:
[----:B------:R0:W-:Y:S01]  /*4860*/  STG.E.U16 desc[UR36][R2.64], R22 ;  /* 0x0000001602007986 */ /* 0x0001e2000c101524 */
[----:B------:R-:W-:Y:S05]  /*4870*/  BRA `(.L_x_9720) ;  /* 0x0000000800fc7947 */ /* 0x000fea0003800000 */
.L_x_9723:
        /* <DEDUP_REMOVED lines=10> */
.L_x_9726:
[----:B------:R-:W-:-:S05]  /*4920*/  HADD2.F32 R0, -RZ, R22.H0_H0 ;  /* 0x20000016ff007230 */ /* 0x000fca0000004100 */
[----:B------:R-:W-:-:S04]  /*4930*/  F2FP.F16.F32.PACK_AB R0, RZ, R0 ;  /* 0x00000000ff00723e */ /* 0x000fc800000000ff */
[----:B------:R-:W-:-:S05]  /*4940*/  PRMT R0, R0, 0x5410, RZ ;  /* 0x0000541000007816 */ /* 0x000fca00000000ff */
[----:B------:R0:W-:Y:S01]  /*4950*/  STG.E desc[UR36][R2.64], R0 ;  /* 0x0000000002007986 */ /* 0x0001e2000c101924 */
[----:B------:R-:W-:Y:S05]  /*4960*/  BRA `(.L_x_9720) ;  /* 0x0000000800c07947 */ /* 0x000fea0003800000 */
.L_x_9725:
[----:B------:R-:W-:-:S05]  /*4970*/  HADD2.F32 R4, -RZ, R22.H0_H0 ;  /* 0x20000016ff047230 */ /* 0x000fca0000004100 */
[----:B------:R-:W-:-:S06]  /*4980*/  FMUL.FTZ R4, R4, 1 ;  /* 0x3f80000004047820 */ /* 0x000fcc0000410000 */
[----:B------:R-:W0:Y:S02]  /*4990*/  F2F.F64.F32 R4, R4 ;  /* 0x0000000400047310 */ /* 0x000e240000201800 */
[----:B0-----:R0:W-:Y:S01]  /*49a0*/  STG.E.64 desc[UR36][R2.64], R4 ;  /* 0x0000000402007986 */ /* 0x0011e2000c101b24 */
[----:B------:R-:W-:Y:S05]  /*49b0*/  BRA `(.L_x_9720) ;  /* 0x0000000800ac7947 */ /* 0x000fea0003800000 */
.L_x_9715:
        /* <DEDUP_REMOVED lines=13> */
.L_x_9729:
[----:B------:R-:W-:Y:S01]  /*4a90*/  HADD2.F32 R22, -RZ, R22.H0_H0 ;  /* 0x20000016ff167230 */ /* 0x000fe20000004100 */
[----:B------:R-:W-:-:S04]  /*4aa0*/  CS2R R6, SRZ ;  /* 0x0000000000067805 */ /* 0x000fc8000001ff00 */
[----:B------:R-:W-:-:S06]  /*4ab0*/  FMUL.FTZ R4, R22, 1 ;  /* 0x3f80000016047820 */ /* 0x000fcc0000410000 */
[----:B------:R-:W0:Y:S02]  /*4ac0*/  F2F.F64.F32 R4, R4 ;  /* 0x0000000400047310 */ /* 0x000e240000201800 */
[----:B0-----:R0:W-:Y:S01]  /*4ad0*/  STG.E.128 desc[UR36][R2.64], R4 ;  /* 0x0000000402007986 */ /* 0x0011e2000c101d24 */
[----:B------:R-:W-:Y:S05]  /*4ae0*/  BRA `(.L_x_9720) ;  /* 0x0000000800607947 */ /* 0x000fea0003800000 */
.L_x_9728:
        /* <DEDUP_REMOVED lines=19> */
.L_x_9733:
[----:B------:R-:W-:Y:S05]  /*4c20*/  BSYNC.RECONVERGENT B0 ;  /* 0x0000000000007941 */ /* 0x000fea0003800200 */
.L_x_9732:
[----:B------:R-:W-:-:S05]  /*4c30*/  LOP3.LUT R5, R0, 0x80, R5, 0xf8, !PT ;  /* 0x0000008000057812 */ /* 0x000fca00078ef805 */
[----:B------:R0:W-:Y:S01]  /*4c40*/  STG.E.U8 desc[UR36][R2.64], R5 ;  /* 0x0000000502007986 */ /* 0x0001e2000c101124 */
[----:B------:R-:W-:Y:S05]  /*4c50*/  BRA `(.L_x_9720) ;  /* 0x0000000800047947 */ /* 0x000fea0003800000 */
.L_x_9731:
        /* <DEDUP_REMOVED lines=15> */
.L_x_9735:
[----:B------:R-:W-:Y:S05]  /*4d50*/  BSYNC.RECONVERGENT B0 ;  /* 0x0000000000007941 */ /* 0x000fea0003800200 */
.L_x_9734:
[----:B------:R-:W-:-:S05]  /*4d60*/  LOP3.LUT R5, R0, 0x80, R5, 0xf8, !PT ;  /* 0x0000008000057812 */ /* 0x000fca00078ef805 */
[----:B------:R0:W-:Y:S01]  /*4d70*/  STG.E.U8 desc[UR36][R2.64], R5 ;  /* 0x0000000502007986 */ /* 0x0001e2000c101124 */
[----:B------:R-:W-:Y:S05]  /*4d80*/  BRA `(.L_x_9720) ;  /* 0x0000000400b87947 */ /* 0x000fea0003800000 */
.L_x_9730:
[----:B------:R-:W-:-:S05]  /*4d90*/  HADD2.F32 R0, -RZ, R22.H0_H0 ;  /* 0x20000016ff007230 */ /* 0x000fca0000004100 */
[----:B------:R-:W-:-:S05]  /*4da0*/  F2FP.BF16.F32.PACK_AB R0, RZ, R0 ;  /* 0x00000000ff00723e */ /* 0x000fca00000010ff */
[----:B------:R0:W-:Y:S01]  /*4db0*/  STG.E.U16 desc[UR36][R2.64], R0 ;  /* 0x0000000002007986 */ /* 0x0001e2000c101524 */
[----:B------:R-:W-:Y:S05]  /*4dc0*/  BRA `(.L_x_9720) ;  /* 0x0000000400a87947 */ /* 0x000fea0003800000 */
.L_x_9727:
        /* <DEDUP_REMOVED lines=12> */
.L_x_9738:
[----:B------:R-:W-:Y:S01]  /*4e90*/  HADD2.F32 R5, -RZ, R22.H0_H0 ;  /* 0x20000016ff057230 */ /* 0x000fe20000004100 */
        /* <DEDUP_REMOVED lines=12> */
.L_x_9741:
[----:B------:R-:W-:-:S04]  /*4f60*/  SHF.R.U32.HI R0, RZ, 0x14, R5 ;  /* 0x00000014ff007819 */ /* 0x000fc80000011605 */
[----:B------:R-:W-:-:S04]  /*4f70*/  LOP3.LUT R0, R0, 0x1, RZ, 0xc0, !PT ;  /* 0x0000000100007812 */ /* 0x000fc800078ec0ff */
[----:B------:R-:W-:-:S04]  /*4f80*/  IADD3 R0, PT, PT, R5, 0x487ffff, R0 ;  /* 0x0487ffff05007810 */ /* 0x000fc80007ffe000 */
[----:B------:R-:W-:-:S04]  /*4f90*/  SHF.R.U32.HI R0, RZ, 0x14, R0 ;  /* 0x00000014ff007819 */ /* 0x000fc80000011600 */
[----:B------:R-:W-:-:S07]  /*4fa0*/  LOP3.LUT R4, R0, 0xff, RZ, 0xc0, !PT ;  /* 0x000000ff00047812 */ /* 0x000fce00078ec0ff */
.L_x_9742:
[----:B------:R-:W-:-:S04]  /*4fb0*/  SHF.R.U32.HI R5, RZ, 0x18, R5 ;  /* 0x00000018ff057819 */ /* 0x000fc80000011605 */
[----:B------:R-:W-:-:S04]  /*4fc0*/  LOP3.LUT R4, R4, 0x80, R5, 0xf8, !PT ;  /* 0x0000008004047812 */ /* 0x000fc800078ef805 */
[----:B------:R-:W-:-:S07]  /*4fd0*/  PRMT R0, R4, 0x7610, R0 ;  /* 0x0000761004007816 */ /* 0x000fce0000000000 */
.L_x_9740:
[----:B------:R-:W-:Y:S05]  /*4fe0*/  BSYNC.RECONVERGENT B0 ;  /* 0x0000000000007941 */ /* 0x000fea0003800200 */
.L_x_9739:
[----:B------:R3:W-:Y:S01]  /*4ff0*/  STG.E.U8 desc[UR36][R2.64], R0 ;  /* 0x0000000002007986 */ /* 0x0007e2000c101124 */
[----:B------:R-:W-:Y:S05]  /*5000*/  BRA `(.L_x_9720) ;  /* 0x0000000400187947 */ /* 0x000fea0003800000 */
.L_x_9737:
        /* <DEDUP_REMOVED lines=13> */
.L_x_9745:
[----:B------:R-:W-:-:S04]  /*50e0*/  SHF.R.U32.HI R0, RZ, 0x15, R5 ;  /* 0x00000015ff007819 */ /* 0x000fc80000011605 */
[----:B------:R-:W-:-:S04]  /*50f0*/  LOP3.LUT R0, R0, 0x1, RZ, 0xc0, !PT ;  /* 0x0000000100007812 */ /* 0x000fc800078ec0ff */
[----:B------:R-:W-:-:S04]  /*5100*/  IADD3 R0, PT, PT, R5, 0x88fffff, R0 ;  /* 0x088fffff05007810 */ /* 0x000fc80007ffe000 */
[----:B------:R-:W-:-:S04]  /*5110*/  SHF.R.U32.HI R0, RZ, 0x15, R0 ;  /* 0x00000015ff007819 */ /* 0x000fc80000011600 */
[----:B------:R-:W-:-:S07]  /*5120*/  LOP3.LUT R4, R0, 0xff, RZ, 0xc0, !PT ;  /* 0x000000ff00047812 */ /* 0x000fce00078ec0ff */
.L_x_9746:
[----:B------:R-:W-:-:S04]  /*5130*/  SHF.R.U32.HI R5, RZ, 0x18, R5 ;  /* 0x00000018ff057819 */ /* 0x000fc80000011605 */
[----:B------:R-:W-:-:S04]  /*5140*/  LOP3.LUT R4, R4, 0x80, R5, 0xf8, !PT ;  /* 0x0000008004047812 */ /* 0x000fc800078ef805 */
[----:B------:R-:W-:-:S07]  /*5150*/  PRMT R0, R4, 0x7610, R0 ;  /* 0x0000761004007816 */ /* 0x000fce0000000000 */
.L_x_9744:
[----:B------:R-:W-:Y:S05]  /*5160*/  BSYNC.RECONVERGENT B0 ;  /* 0x0000000000007941 */ /* 0x000fea0003800200 */
.L_x_9743:
[----:B------:R0:W-:Y:S01]  /*5170*/  STG.E.U8 desc[UR36][R2.64], R0 ;  /* 0x0000000002007986 */ /* 0x0001e2000c101124 */
[----:B------:R-:W-:Y:S05]  /*5180*/  BRA `(.L_x_9720) ;  /* 0x0000000000b87947 */ /* 0x000fea0003800000 */
.L_x_9736:
[----:B------:R-:W-:-:S09]  /*5190*/  UISETP.NE.AND UP0, UPT, UR4, 0x1c, UPT ;  /* 0x0000001c0400788c */ /* 0x000fd2000bf05270 */
[----:B------:R-:W-:Y:S05]  /*51a0*/  BRA.U !UP0, `(.L_x_9747) ;  /* 0x0000000108a47547 */ /* 0x000fea000b800000 */
[----:B------:R-:W-:-:S09]  /*51b0*/  UISETP.NE.AND UP0, UPT, UR4, 0x1d, UPT ;  /* 0x0000001d0400788c */ /* 0x000fd2000bf05270 */
[----:B------:R-:W-:Y:S05]  /*51c0*/  BRA.U !UP0, `(.L_x_9748) ;  /* 0x00000001088c7547 */ /* 0x000fea000b800000 */
[----:B------:R-:W-:-:S09]  /*51d0*/  UISETP.NE.AND UP0, UPT, UR4, 0x2c, UPT ;  /* 0x0000002c0400788c */ /* 0x000fd2000bf05270 */
[----:B------:R-:W-:Y:S05]  /*51e0*/  BRA.U !UP0, `(.L_x_9749) ;  /* 0x0000000108447547 */ /* 0x000fea000b800000 */
.L_x_9719:
        /* <DEDUP_REMOVED lines=8> */
[----:B0-----:R-:W-:Y:S02]  /*5270*/  IMAD.U32 R4, RZ, RZ, UR6 ;  /* 0x00000006ff047e24 */ /* 0x001fe4000f8e00ff */
[----:B------:R-:W-:Y:S01]  /*5280*/  IMAD.U32 R5, RZ, RZ, UR7 ;  /* 0x00000007ff057e24 */ /* 0x000fe2000f8e00ff */
[----:B---3--:R-:W-:Y:S01]  /*5290*/  MOV R6, UR8 ;  /* 0x0000000800067c02 */ /* 0x008fe20008000f00 */
[----:B------:R-:W-:-:S02]  /*52a0*/  IMAD.U32 R7, RZ, RZ, UR9 ;  /* 0x00000009ff077e24 */ /* 0x000fc4000f8e00ff */
[----:B----4-:R-:W-:Y:S02]  /*52b0*/  IMAD.U32 R10, RZ, RZ, UR4 ;  /* 0x00000004ff0a7e24 */ /* 0x010fe4000f8e00ff */
[----:B-1----:R-:W-:-:S07]  /*52c0*/  IMAD.U32 R11, RZ, RZ, UR5 ;  /* 0x00000005ff0b7e24 */ /* 0x002fce000f8e00ff */
[----:B------:R-:W-:-:S07]  /*52d0*/  LEPC R20, `(.L_x_9750) ;  /* 0x000000001014794e */ /* 0x000fce0000000000 */
[----:B--2---:R-:W-:Y:S05]  /*52e0*/  CALL.ABS.NOINC R2 ;  /* 0x0000000002007343 */ /* 0x004fea0003c00000 */
.L_x_9750:
[----:B------:R-:W-:Y:S05]  /*52f0*/  BRA `(.L_x_9720) ;  /* 0x00000000005c7947 */ /* 0x000fea0003800000 */
.L_x_9749:
        /* <DEDUP_REMOVED lines=16> */
.L_x_9748:
[----:B------:R-:W-:-:S06]  /*5400*/  HADD2.F32 R4, -RZ, R22.H0_H0 ;  /* 0x20000016ff047230 */ /* 0x000fcc0000004100 */
[----:B------:R-:W0:Y:S02]  /*5410*/  F2I.U64.TRUNC R4, R4 ;  /* 0x0000000400047311 */ /* 0x000e24000020d800 */
[----:B0-----:R2:W-:Y:S01]  /*5420*/  STG.E.64 desc[UR36][R2.64], R4 ;  /* 0x0000000402007986 */ /* 0x0015e2000c101b24 */
[----:B------:R-:W-:Y:S05]  /*5430*/  BRA `(.L_x_9720) ;  /* 0x00000000000c7947 */ /* 0x000fea0003800000 */
.L_x_9747:
[----:B------:R-:W-:-:S04]  /*5440*/  HADD2.F32 R22, -RZ, R22.H0_H0 ;  /* 0x20000016ff167230 */ /* 0x000fc80000004100 */
[----:B------:R-:W0:Y:S02]  /*5450*/  F2I.FTZ.U32.TRUNC.NTZ R5, R22 ;  /* 0x0000001600057305 */ /* 0x000e24000021f000 */
[----:B0-----:R0:W-:Y:S02]  /*5460*/  STG.E desc[UR36][R2.64], R5 ;  /* 0x0000000502007986 */ /* 0x0011e4000c101924 */
.L_x_9720:
[----:B------:R-:W-:-:S07]  /*5470*/  VIADD R17, R17, 0x80 ;  /* 0x0000008011117836 */ /* 0x000fce0000000000 */
.L_x_9621:
[----:B------:R-:W-:Y:S05]  /*5480*/  BSYNC.RECONVERGENT B7 ;  /* 0x0000000000077941 */ /* 0x000fea0003800200 */
.L_x_9620:
[----:B------:R-:W5:Y:S01]  /*5490*/  LDCU UR4, c[0x0][0x380] ;  /* 0x00007000ff0477ac */ /* 0x000f620008000800 */
[----:B------:R-:W-:Y:S01]  /*54a0*/  BSSY.RECONVERGENT B7, `(.L_x_9751) ;  /* 0x0000538000077945 */ /* 0x000fe20003800200 */
[----:B-----5:R-:W-:-:S13]  /*54b0*/  ISETP.GE.AND P0, PT, R17, UR4, PT ;  /* 0x0000000411007c0c */ /* 0x020fda000bf06270 */
[----:B------:R-:W-:Y:S05]  /*54c0*/  @P0 BRA `(.L_x_9752) ;  /* 0x0000005000d40947 */ /* 0x000fea0003800000 */
[----:B------:R-:W5:Y:S01]  /*54d0*/  LDCU UR4, c[0x0][0x388] ;  /* 0x00007100ff0477ac */ /* 0x000f620008000800 */
[----:B------:R-:W-:Y:S02]  /*54e0*/  HFMA2 R19, -RZ, RZ, 0, 0 ;  /* 0x00000000ff137431 */ /* 0x000fe400000001ff */
[----:B0-----:R-:W-:Y:S02]  /*54f0*/  IMAD.MOV.U32 R22, RZ, RZ, RZ ;  /* 0x000000ffff167224 */ /* 0x001fe400078e00ff */
[----:B---3--:R-:W-:Y:S02]  /*5500*/  IMAD.MOV.U32 R0, RZ, RZ, RZ ;  /* 0x000000ffff007224 */ /* 0x008fe400078e00ff */
[----:B------:R-:W-:Y:S01]  /*5510*/  IMAD.MOV.U32 R16, RZ, RZ, RZ ;  /* 0x000000ffff107224 */ /* 0x000fe200078e00ff */
[----:B-----5:R-:W-:-:S09]  /*5520*/  UISETP.NE.AND UP0, UPT, UR4, URZ, UPT ;  /* 0x000000ff0400728c */ /* 0x020fd2000bf05270 */
[----:B------:R-:W-:Y:S05]  /*5530*/  BRA.U !UP0, `(.L_x_9753) ;  /* 0x0000001508d47547 */ /* 0x000fea000b800000 */
[----:B------:R-:W1:Y:S01]  /*5540*/  LDCU.64 UR4, c[0x0][0x390] ;  /* 0x00007200ff0477ac */ /* 0x000e620008000a00 */
[----:B------:R-:W-:Y:S01]  /*5550*/  MOV R16, RZ ;  /* 0x000000ff00107202 */ /* 0x000fe20000000f00 */
[----:B------:R-:W0:Y:S01]  /*5560*/  LDCU UR6, c[0x0][0x38c] ;  /* 0x00007180ff0677ac */ /* 0x000e220008000800 */
[----:B------:R-:W3:Y:S01]  /*5570*/  LDCU.64 UR8, c[0x0][0x4b8] ;  /* 0x00009700ff0877ac */ /* 0x000ee20008000a00 */
[----:B------:R-:W5:Y:S01]  /*5580*/  LDCU.64 UR10, c[0x0][0x4c0] ;  /* 0x00009800ff0a77ac */ /* 0x000f620008000a00 */
[----:B------:R-:W-:Y:S01]  /*5590*/  UISETP.NE.AND UP0, UPT, UR42, URZ, UPT ;  /* 0x000000ff2a00728c */ /* 0x000fe2000bf05270 */
[----:B-12-4-:R-:W-:-:S05]  /*55a0*/  IMAD.HI.U32 R2, R17, UR4, R16 ;  /* 0x0000000411027c27 */ /* 0x016fca000f8e0010 */
[----:B------:R-:W-:-:S05]  /*55b0*/  SHF.R.U32.HI R3, RZ, UR5, R2 ;  /* 0x00000005ff037c19 */ /* 0x000fca0008011602 */
[----:B------:R-:W-:-:S04]  /*55c0*/  IMAD.MOV R0, RZ, RZ, -R3 ;  /* 0x000000ffff007224 */ /* 0x000fc800078e0a03 */
        /* <DEDUP_REMOVED lines=364> */
.L_x_9753:
        /* <DEDUP_REMOVED lines=19> */
.L_x_9757:
[----:B------:R-:W2:Y:S02]  /*6dc0*/  LDG.E.U8 R2, desc[UR36][R2.64] ;  /* 0x0000002402027981 */ /* 0x000ea4000c1e1100 */
[----:B--2---:R-:W-:-:S04]  /*6dd0*/  I2FP.F32.U32 R0, R2 ;  /* 0x0000000200007245 */ /* 0x004fc80000201000 */
[----:B------:R-:W-:-:S04]  /*6de0*/  F2FP.F16.F32.PACK_AB R0, RZ, R0 ;  /* 0x00000000ff00723e */ /* 0x000fc800000000ff */
[----:B------:R-:W-:Y:S01]  /*6df0*/  PRMT R18, R0, 0x7610, R18 ;  /* 0x0000761000127816 */ /* 0x000fe20000000012 */
[----:B------:R-:W-:Y:S06]  /*6e00*/  BRA `(.L_x_9759) ;  /* 0x0000000c00b47947 */ /* 0x000fec0003800000 */
.L_x_9756:
        /* <DEDUP_REMOVED lines=11> */
.L_x_9761:
[----:B------:R-:W2:Y:S02]  /*6ec0*/  LDG.E R2, desc[UR36][R2.64] ;  /* 0x0000002402027981 */ /* 0x000ea4000c1e1900 */
[----:B--2---:R-:W-:-:S04]  /*6ed0*/  I2FP.F32.S32 R0, R2 ;  /* 0x0000000200007245 */ /* 0x004fc80000201400 */
[----:B------:R-:W-:-:S04]  /*6ee0*/  F2FP.F16.F32.PACK_AB R0, RZ, R0 ;  /* 0x00000000ff00723e */ /* 0x000fc800000000ff */
[----:B------:R-:W-:Y:S01]  /*6ef0*/  PRMT R18, R0, 0x7610, R18 ;  /* 0x0000761000127816 */ /* 0x000fe20000000012 */
[----:B------:R-:W-:Y:S06]  /*6f00*/  BRA `(.L_x_9759) ;  /* 0x0000000c00747947 */ /* 0x000fec0003800000 */
.L_x_9760:
[----:B------:R-:W2:Y:S02]  /*6f10*/  LDG.E.U16 R2, desc[UR36][R2.64] ;  /* 0x0000002402027981 */ /* 0x000ea4000c1e1500 */
[----:B--2---:R-:W0:Y:S02]  /*6f20*/  I2F.S16 R0, R2 ;  /* 0x0000000200007306 */ /* 0x004e240000101400 */
[----:B0-----:R-:W-:-:S04]  /*6f30*/  F2FP.F16.F32.PACK_AB R0, RZ, R0 ;  /* 0x00000000ff00723e */ /* 0x001fc800000000ff */
[----:B------:R-:W-:Y:S01]  /*6f40*/  PRMT R18, R0, 0x7610, R18 ;  /* 0x0000761000127816 */ /* 0x000fe20000000012 */
[----:B------:R-:W-:Y:S06]  /*6f50*/  BRA `(.L_x_9759) ;  /* 0x0000000c00607947 */ /* 0x000fec0003800000 */
.L_x_9755:
        /* <DEDUP_REMOVED lines=9> */
.L_x_9763:
[----:B------:R0:W5:Y:S01]  /*6ff0*/  LDG.E.U16 R18, desc[UR36][R2.64] ;  /* 0x0000002402127981 */ /* 0x000162000c1e1500 */
[----:B------:R-:W-:Y:S05]  /*7000*/  BRA `(.L_x_9759) ;  /* 0x0000000c00347947 */ /* 0x000fea0003800000 */
.L_x_9762:
        /* <DEDUP_REMOVED lines=9> */
.L_x_9765:
[----:B------:R1:W5:Y:S01]  /*70a0*/  LDG.E.U16 R18, desc[UR36][R2.64] ;  /* 0x0000002402127981 */ /* 0x000362000c1e1500 */
[----:B------:R-:W-:Y:S05]  /*70b0*/  BRA `(.L_x_9759) ;  /* 0x0000000c00087947 */ /* 0x000fea0003800000 */
.L_x_9764:
        /* <DEDUP_REMOVED lines=9> */
.L_x_9754:
        /* <DEDUP_REMOVED lines=14> */
.L_x_9768:
        /* <DEDUP_REMOVED lines=9> */
.L_x_9767:
        /* <DEDUP_REMOVED lines=27> */
.L_x_9770:
        /* <DEDUP_REMOVED lines=14> */
.L_x_9769:
[----:B------:R-:W2:Y:S02]  /*7550*/  LDG.E.U16 R0, desc[UR36][R2.64] ;  /* 0x0000002402007981 */ /* 0x000ea4000c1e1500 */
[----:B--2---:R-:W-:-:S04]  /*7560*/  SHF.L.U32 R0, R0, 0x10, RZ ;  /* 0x0000001000007819 */ /* 0x004fc800000006ff */
[----:B------:R-:W-:-:S04]  /*7570*/  F2FP.F16.F32.PACK_AB R0, RZ, R0 ;  /* 0x00000000ff00723e */ /* 0x000fc800000000ff */
[----:B------:R-:W-:Y:S01]  /*7580*/  PRMT R18, R0, 0x7610, R18 ;  /* 0x0000761000127816 */ /* 0x000fe20000000012 */
[----:B------:R-:W-:Y:S06]  /*7590*/  BRA `(.L_x_9759) ;  /* 0x0000000400d07947 */ /* 0x000fec0003800000 */
.L_x_9766:
        /* <DEDUP_REMOVED lines=13> */
.L_x_9773:
        /* <DEDUP_REMOVED lines=21> */
.L_x_9777:
[----:B------:R-:W-:Y:S05]  /*77c0*/  BSYNC.RECONVERGENT B1 ;  /* 0x0000000000017941 */ /* 0x000fea0003800200 */
.L_x_9776:
[----:B------:R-:W-:Y:S01]  /*77d0*/  IMAD.SHL.U32 R0, R0, 0x100000, RZ ;  /* 0x0010000000007824 */ /* 0x000fe200078e00ff */
[----:B------:R-:W-:-:S04]  /*77e0*/  LEA R2, R2, 0x3b800000, 0x17 ;  /* 0x3b80000002027811 */ /* 0x000fc800078eb8ff */
[----:B------:R-:W-:-:S07]  /*77f0*/  LOP3.LUT R0, R2, R0, R7, 0xfe, !PT ;  /* 0x0000000002007212 */ /* 0x000fce00078efe07 */
.L_x_9775:
[----:B------:R-:W-:Y:S05]  /*7800*/  BSYNC.RECONVERGENT B0 ;  /* 0x0000000000007941 */ /* 0x000fea0003800200 */
.L_x_9774:
[----:B------:R-:W-:-:S04]  /*7810*/  F2FP.F16.F32.PACK_AB R0, RZ, R0 ;  /* 0x00000000ff00723e */ /* 0x000fc800000000ff */
[----:B------:R-:W-:Y:S01]  /*7820*/  PRMT R18, R0, 0x7610, R18 ;  /* 0x0000761000127816 */ /* 0x000fe20000000012 */
[----:B------:R-:W-:Y:S06]  /*7830*/  BRA `(.L_x_9759) ;  /* 0x0000000400287947 */ /* 0x000fec0003800000 */
.L_x_9772:
        /* <DEDUP_REMOVED lines=21> */
.L_x_9781:
[----:B------:R-:W-:Y:S05]  /*7990*/  BSYNC.RECONVERGENT B1 ;  /* 0x0000000000017941 */ /* 0x000fea0003800200 */
.L_x_9780:
[----:B------:R-:W-:Y:S01]  /*79a0*/  IMAD.SHL.U32 R0, R0, 0x200000, RZ ;  /* 0x0020000000007824 */ /* 0x000fe200078e00ff */
[----:B------:R-:W-:-:S04]  /*79b0*/  LEA R2, R2, 0x37800000, 0x17 ;  /* 0x3780000002027811 */ /* 0x000fc800078eb8ff */
[----:B------:R-:W-:-:S07]  /*79c0*/  LOP3.LUT R0, R2, R0, R7, 0xfe, !PT ;  /* 0x0000000002007212 */ /* 0x000fce00078efe07 */
.L_x_9779:
[----:B------:R-:W-:Y:S05]  /*79d0*/  BSYNC.RECONVERGENT B0 ;  /* 0x0000000000007941 */ /* 0x000fea0003800200 */
.L_x_9778:
[----:B------:R-:W-:-:S04]  /*79e0*/  F2FP.F16.F32.PACK_AB R0, RZ, R0 ;  /* 0x00000000ff00723e */ /* 0x000fc800000000ff */
[----:B------:R-:W-:Y:S01]  /*79f0*/  PRMT R18, R0, 0x7610, R18 ;  /* 0x0000761000127816 */ /* 0x000fe20000000012 */
[----:B------:R-:W-:Y:S06]  /*7a00*/  BRA `(.L_x_9759) ;  /* 0x0000000000b47947 */ /* 0x000fec0003800000 */
.L_x_9771:
        /* <DEDUP_REMOVED lines=14> */
.L_x_9785:
[----:B------:R-:W-:Y:S05]  /*7af0*/  BSYNC.RECONVERGENT B0 ;  /* 0x0000000000007941 */ /* 0x000fea0003800200 */
.L_x_9784:
[----:B------:R-:W-:-:S04]  /*7b00*/  F2FP.F16.F32.PACK_AB R0, RZ, R0 ;  /* 0x00000000ff00723e */ /* 0x000fc800000000ff */
[----:B------:R-:W-:Y:S01]  /*7b10*/  PRMT R18, R0, 0x7610, R18 ;  /* 0x0000761000127816 */ /* 0x000fe20000000012 */
[----:B------:R-:W-:Y:S06]  /*7b20*/  BRA `(.L_x_9759) ;  /* 0x00000000006c7947 */ /* 0x000fec0003800000 */
.L_x_9758:
        /* <DEDUP_REMOVED lines=16> */
.L_x_9786:
[----:B------:R-:W-:Y:S01]  /*7c30*/  PRMT R18, RZ, 0x7610, R18 ;  /* 0x00007610ff127816 */ /* 0x000fe20000000012 */
[----:B------:R-:W-:Y:S06]  /*7c40*/  BRA `(.L_x_9759) ;  /* 0x0000000000247947 */ /* 0x000fec0003800000 */
.L_x_9783:
[----:B------:R-:W2:Y:S02]  /*7c50*/  LDG.E.64 R2, desc[UR36][R2.64] ;  /* 0x0000002402027981 */ /* 0x000ea4000c1e1b00 */
[----:B--2---:R-:W0:Y:S02]  /*7c60*/  I2F.U64 R0, R2 ;  /* 0x0000000200007312 */ /* 0x004e240000301000 */
[----:B0-----:R-:W-:-:S04]  /*7c70*/  F2FP.F16.F32.PACK_AB R0, RZ, R0 ;  /* 0x00000000ff00723e */ /* 0x001fc800000000ff */
[----:B------:R-:W-:Y:S01]  /*7c80*/  PRMT R18, R0, 0x7610, R18 ;  /* 0x0000761000127816 */ /* 0x000fe20000000012 */
[----:B------:R-:W-:Y:S06]  /*7c90*/  BRA `(.L_x_9759) ;  /* 0x0000000000107947 */ /* 0x000fec0003800000 */
.L_x_9782:
[----:B------:R-:W2:Y:S02]  /*7ca0*/  LDG.E R2, desc[UR36][R2.64] ;  /* 0x0000002402027981 */ /* 0x000ea4000c1e1900 */
[----:B--2---:R-:W-:-:S04]  /*7cb0*/  I2FP.F32.U32 R0, R2 ;  /* 0x0000000200007245 */ /* 0x004fc80000201000 */
[----:B------:R-:W-:-:S04]  /*7cc0*/  F2FP.F16.F32.PACK_AB R0, RZ, R0 ;  /* 0x00000000ff00723e */ /* 0x000fc800000000ff */
[----:B------:R-:W-:-:S07]  /*7cd0*/  PRMT R18, R0, 0x7610, R18 ;  /* 0x0000761000127816 */ /* 0x000fce0000000012 */
.L_x_9759:
        /* <DEDUP_REMOVED lines=18> */
.L_x_9791:
[----:B------:R-:W2:Y:S02]  /*7e00*/  LDG.E.U8 R2, desc[UR36][R2.64] ;  /* 0x0000002402027981 */ /* 0x000ea4000c1e1100 */
[----:B--2---:R-:W-:Y:S01]  /*7e10*/  I2FP.F32.U32 R22, R2 ;  /* 0x0000000200167245 */ /* 0x004fe20000201000 */
[----:B------:R-:W-:Y:S06]  /*7e20*/  BRA `(.L_x_9793) ;  /* 0x0000000c00247947 */ /* 0x000fec0003800000 */
.L_x_9790:
        /* <DEDUP_REMOVED lines=9> */
.L_x_9795:
[----:B------:R-:W2:Y:S02]  /*7ec0*/  LDG.E R2, desc[UR36][R2.64] ;  /* 0x0000002402027981 */ /* 0x000ea4000c1e1900 */
[----:B--2---:R-:W-:Y:S01]  /*7ed0*/  I2FP.F32.S32 R22, R2 ;  /* 0x0000000200167245 */ /* 0x004fe20000201400 */
[----:B------:R-:W-:Y:S06]  /*7ee0*/  BRA `(.L_x_9793) ;  /* 0x0000000800f47947 */ /* 0x000fec0003800000 */
.L_x_9794:
[----:B------:R-:W2:Y:S02]  /*7ef0*/  LDG.E.U16 R2, desc[UR36][R2.64] ;  /* 0x0000002402027981 */ /* 0x000ea4000c1e1500 */
[----:B--2---:R0:W1:Y:S01]  /*7f00*/  I2F.S16 R22, R2 ;  /* 0x0000000200167306 */ /* 0x0040620000101400 */
[----:B------:R-:W-:Y:S05]  /*7f10*/  BRA `(.L_x_9793) ;  /* 0x0000000800e87947 */ /* 0x000fea0003800000 */
.L_x_9789:
        /* <DEDUP_REMOVED lines=8> */
.L_x_9797:
[----:B------:R-:W2:Y:S02]  /*7fa0*/  LDG.E.U16 R2, desc[UR36][R2.64] ;  /* 0x0000002402027981 */ /* 0x000ea4000c1e1500 */
[----:B--2---:R-:W-:Y:S01]  /*7fb0*/  HADD2.F32 R22, -RZ, R2.H0_H0 ;  /* 0x20000002ff167230 */ /* 0x004fe20000004100 */
[----:B------:R-:W-:Y:S06]  /*7fc0*/  BRA `(.L_x_9793) ;  /* 0x0000000800bc7947 */ /* 0x000fec0003800000 */
.L_x_9796:
        /* <DEDUP_REMOVED lines=8> */
.L_x_9799:
[----:B------:R-:W2:Y:S02]  /*8050*/  LDG.E.U16 R2, desc[UR36][R2.64] ;  /* 0x0000002402027981 */ /* 0x000ea4000c1e1500 */
[----:B--2---:R-:W-:Y:S01]  /*8060*/  HADD2.F32 R22, -RZ, R2.H0_H0 ;  /* 0x20000002ff167230 */ /* 0x004fe20000004100 */
[----:B------:R-:W-:Y:S06]  /*8070*/  BRA `(.L_x_9793) ;  /* 0x0000000800907947 */ /* 0x000fec0003800000 */
.L_x_9798:
[----:B------:R-:W2:Y:S01]  /*8080*/  LDG.E.64 R2, desc[UR36][R2.64] ;  /* 0x0000002402027981 */ /* 0x000ea2000c1e1b00 */
[----:B------:R-:W-:Y:S01]  /*8090*/  UMOV UR4, 0xf0000000 ;  /* 0xf000000000047882 */ /* 0x000fe20000000000 */
[----:B------:R-:W-:Y:S01]  /*80a0*/  UMOV UR5, 0x380fffff ;  /* 0x380fffff00057882 */ /* 0x000fe20000000000 */
[----:B--2---:R-:W0:Y:S01]  /*80b0*/  F2F.F32.F64 R22, R2 ;  /* 0x0000000200167310 */ /* 0x004e220000301000 */
[----:B------:R-:W-:-:S14]  /*80c0*/  DSETP.GEU.AND P0, PT, |R2|, UR4, PT ;  /* 0x0000000402007e2a */ /* 0x000fdc000bf0e200 */
[----:B0-----:R-:W-:Y:S01]  /*80d0*/  @!P0 FMUL R22, R22, 1.175494350822287508e-38 ;  /* 0x0080000016168820 */ /* 0x001fe20000400000 */
[----:B------:R-:W-:Y:S06]  /*80e0*/  BRA `(.L_x_9793) ;  /* 0x0000000800747947 */ /* 0x000fec0003800000 */
.L_x_9788:
        /* <DEDUP_REMOVED lines=12> */
.L_x_9802:
[----:B------:R-:W2:Y:S01]  /*81b0*/  LDG.E.64 R2, desc[UR36][R2.64] ;  /* 0x0000002402027981 */ /* 0x000ea2000c1e1b00 */
[----:B------:R-:W-:Y:S01]  /*81c0*/  UMOV UR4, 0xf0000000 ;  /* 0xf000000000047882 */ /* 0x000fe20000000000 */
[----:B------:R-:W-:Y:S01]  /*81d0*/  UMOV UR5, 0x380fffff ;  /* 0x380fffff00057882 */ /* 0x000fe20000000000 */
[----:B--2---:R-:W0:Y:S01]  /*81e0*/  F2F.F32.F64 R22, R2 ;  /* 0x0000000200167310 */ /* 0x004e220000301000 */
[----:B------:R-:W-:-:S14]  /*81f0*/  DSETP.GEU.AND P0, PT, |R2|, UR4, PT ;  /* 0x0000000402007e2a */ /* 0x000fdc000bf0e200 */
[----:B0-----:R-:W-:Y:S01]  /*8200*/  @!P0 FMUL R22, R22, 1.175494350822287508e-38 ;  /* 0x0080000016168820 */ /* 0x001fe20000400000 */
[----:B------:R-:W-:Y:S06]  /*8210*/  BRA `(.L_x_9793) ;  /* 0x0000000800287947 */ /* 0x000fec0003800000 */
.L_x_9801:
        /* <DEDUP_REMOVED lines=25> */
.L_x_9804:
        /* <DEDUP_REMOVED lines=12> */
.L_x_9803:
[----:B------:R-:W2:Y:S02]  /*8470*/  LDG.E.U16 R2, desc[UR36][R2.64] ;  /* 0x0000002402027981 */ /* 0x000ea4000c1e1500 */
[----:B--2---:R-:W-:Y:S01]  /*8480*/  IMAD.U32 R22, R2, 0x10000, RZ ;  /* 0x0001000002167824 */ /* 0x004fe200078e00ff */
[----:B------:R-:W-:Y:S06]  /*8490*/  BRA `(.L_x_9793) ;  /* 0x0000000400887947 */ /* 0x000fec0003800000 */
.L_x_9800:
        /* <DEDUP_REMOVED lines=11> */
.L_x_9807:
        /* <DEDUP_REMOVED lines=20> */
.L_x_9809:
[----:B------:R-:W-:Y:S05]  /*8690*/  BSYNC.RECONVERGENT B0 ;  /* 0x0000000000007941 */ /* 0x000fea0003800200 */
.L_x_9808:
[----:B------:R-:W-:Y:S01]  /*86a0*/  IMAD.SHL.U32 R0, R0, 0x100000, RZ ;  /* 0x0010000000007824 */ /* 0x000fe200078e00ff */
[----:B------:R-:W-:-:S04]  /*86b0*/  LEA R2, R2, 0x3b800000, 0x17 ;  /* 0x3b80000002027811 */ /* 0x000fc800078eb8ff */
[----:B------:R-:W-:Y:S01]  /*86c0*/  LOP3.LUT R22, R2, R0, R7, 0xfe, !PT ;  /* 0x0000000002167212 */ /* 0x000fe200078efe07 */
[----:B------:R-:W-:Y:S06]  /*86d0*/  BRA `(.L_x_9793) ;  /* 0x0000000000f87947 */ /* 0x000fec0003800000 */
.L_x_9806:
        /* <DEDUP_REMOVED lines=20> */
.L_x_9811:
[----:B------:R-:W-:Y:S05]  /*8820*/  BSYNC.RECONVERGENT B0 ;  /* 0x0000000000007941 */ /* 0x000fea0003800200 */
.L_x_9810:
[----:B------:R-:W-:Y:S01]  /*8830*/  IMAD.SHL.U32 R0, R0, 0x200000, RZ ;  /* 0x0020000000007824 */ /* 0x000fe200078e00ff */
[----:B------:R-:W-:-:S04]  /*8840*/  LEA R2, R2, 0x37800000, 0x17 ;  /* 0x3780000002027811 */ /* 0x000fc800078eb8ff */
[----:B------:R-:W-:Y:S01]  /*8850*/  LOP3.LUT R22, R2, R0, R7, 0xfe, !PT ;  /* 0x0000000002167212 */ /* 0x000fe200078efe07 */
[----:B------:R-:W-:Y:S06]  /*8860*/  BRA `(.L_x_9793) ;  /* 0x0000000000947947 */ /* 0x000fec0003800000 */
.L_x_9805:
        /* <DEDUP_REMOVED lines=14> */
.L_x_9792:
        /* <DEDUP_REMOVED lines=16> */
.L_x_9814:
[----:B------:R-:W-:Y:S01]  /*8a50*/  HFMA2 R22, -RZ, RZ, 0, 0 ;  /* 0x00000000ff167431 */ /* 0x000fe200000001ff */
[----:B------:R-:W-:Y:S06]  /*8a60*/  BRA `(.L_x_9793) ;  /* 0x0000000000147947 */ /* 0x000fec0003800000 */
.L_x_9813:
[----:B------:R-:W2:Y:S02]  /*8a70*/  LDG.E.64 R22, desc[UR36][R2.64] ;  /* 0x0000002402167981 */ /* 0x000ea4000c1e1b00 */
[----:B--2---:R0:W1:Y:S01]  /*8a80*/  I2F.U64 R22, R22 ;  /* 0x0000001600167312 */ /* 0x0040620000301000 */
[----:B------:R-:W-:Y:S05]  /*8a90*/  BRA `(.L_x_9793) ;  /* 0x0000000000087947 */ /* 0x000fea0003800000 */
.L_x_9812:
[----:B------:R-:W2:Y:S02]  /*8aa0*/  LDG.E R2, desc[UR36][R2.64] ;  /* 0x0000002402027981 */ /* 0x000ea4000c1e1900 */
[----:B--2---:R-:W-:-:S07]  /*8ab0*/  I2FP.F32.U32 R22, R2 ;  /* 0x0000000200167245 */ /* 0x004fce0000201000 */
.L_x_9793:
[----:B------:R-:W-:Y:S05]  /*8ac0*/  BSYNC.RECONVERGENT B6 ;  /* 0x0000000000067941 */ /* 0x000fea0003800200 */
.L_x_9787:
        /* <DEDUP_REMOVED lines=18> */
.L_x_9819:
[----:B------:R-:W2:Y:S02]  /*8bf0*/  LDG.E.U8 R0, desc[UR36][R2.64] ;  /* 0x0000002402007981 */ /* 0x000ea4000c1e1100 */
[----:B--2---:R-:W-:Y:S01]  /*8c00*/  I2FP.F32.U32 R0, R0 ;  /* 0x0000000000007245 */ /* 0x004fe20000201000 */
[----:B------:R-:W-:Y:S06]  /*8c10*/  BRA `(.L_x_9821) ;  /* 0x0000000c00247947 */ /* 0x000fec0003800000 */
.L_x_9818:
        /* <DEDUP_REMOVED lines=9> */
.L_x_9823:
[----:B------:R-:W2:Y:S02]  /*8cb0*/  LDG.E R0, desc[UR36][R2.64] ;  /* 0x0000002402007981 */ /* 0x000ea4000c1e1900 */
[----:B--2---:R-:W-:Y:S01]  /*8cc0*/  I2FP.F32.S32 R0, R0 ;  /* 0x0000000000007245 */ /* 0x004fe20000201400 */
[----:B------:R-:W-:Y:S06]  /*8cd0*/  BRA `(.L_x_9821) ;  /* 0x0000000800f47947 */ /* 0x000fec0003800000 */
.L_x_9822:
[----:B------:R-:W2:Y:S02]  /*8ce0*/  LDG.E.U16 R0, desc[UR36][R2.64] ;  /* 0x0000002402007981 */ /* 0x000ea4000c1e1500 */
[----:B--2---:R-:W0:Y:S01]  /*8cf0*/  I2F.S16 R0, R0 ;  /* 0x0000000000007306 */ /* 0x004e220000101400 */
[----:B------:R-:W-:Y:S05]  /*8d00*/  BRA `(.L_x_9821) ;  /* 0x0000000800e87947 */ /* 0x000fea0003800000 */
.L_x_9817:
        /* <DEDUP_REMOVED lines=8> */
.L_x_9825:
[----:B------:R-:W2:Y:S02]  /*8d90*/  LDG.E.U16 R0, desc[UR36][R2.64] ;  /* 0x0000002402007981 */ /* 0x000ea4000c1e1500 */
[----:B--2---:R-:W-:Y:S01]  /*8da0*/  HADD2.F32 R0, -RZ, R0.H0_H0 ;  /* 0x20000000ff007230 */ /* 0x004fe20000004100 */
[----:B------:R-:W-:Y:S06]  /*8db0*/  BRA `(.L_x_9821) ;  /* 0x0000000800bc7947 */ /* 0x000fec0003800000 */
.L_x_9824:
        /* <DEDUP_REMOVED lines=8> */
.L_x_9827:
[----:B------:R-:W2:Y:S02]  /*8e40*/  LDG.E.U16 R0, desc[UR36][R2.64] ;  /* 0x0000002402007981 */ /* 0x000ea4000c1e1500 */
[----:B--2---:R-:W-:Y:S01]  /*8e50*/  HADD2.F32 R0, -RZ, R0.H0_H0 ;  /* 0x20000000ff007230 */ /* 0x004fe20000004100 */
[----:B------:R-:W-:Y:S06]  /*8e60*/  BRA `(.L_x_9821) ;  /* 0x0000000800907947 */ /* 0x000fec0003800000 */
.L_x_9826:
[----:B------:R-:W2:Y:S01]  /*8e70*/  LDG.E.64 R2, desc[UR36][R2.64] ;  /* 0x0000002402027981 */ /* 0x000ea2000c1e1b00 */
[----:B------:R-:W-:Y:S01]  /*8e80*/  UMOV UR4, 0xf0000000 ;  /* 0xf000000000047882 */ /* 0x000fe20000000000 */
[----:B------:R-:W-:Y:S01]  /*8e90*/  UMOV UR5, 0x380fffff ;  /* 0x380fffff00057882 */ /* 0x000fe20000000000 */
[----:B--2---:R-:W0:Y:S01]  /*8ea0*/  F2F.F32.F64 R0, R2 ;  /* 0x0000000200007310 */ /* 0x004e220000301000 */
[----:B------:R-:W-:-:S14]  /*8eb0*/  DSETP.GEU.AND P0, PT, |R2|, UR4, PT ;  /* 0x0000000402007e2a */ /* 0x000fdc000bf0e200 */
[----:B0-----:R-:W-:Y:S01]  /*8ec0*/  @!P0 FMUL R0, R0, 1.175494350822287508e-38 ;  /* 0x0080000000008820 */ /* 0x001fe20000400000 */
[----:B------:R-:W-:Y:S06]  /*8ed0*/  BRA `(.L_x_9821) ;  /* 0x0000000800747947 */ /* 0x000fec0003800000 */
.L_x_9816:
        /* <DEDUP_REMOVED lines=12> */
.L_x_9830:
[----:B------:R-:W2:Y:S01]  /*8fa0*/  LDG.E.64 R2, desc[UR36][R2.64] ;  /* 0x0000002402027981 */ /* 0x000ea2000c1e1b00 */
[----:B------:R-:W-:Y:S01]  /*8fb0*/  UMOV UR4, 0xf0000000 ;  /* 0xf000000000047882 */ /* 0x000fe20000000000 */
[----:B------:R-:W-:Y:S01]  /*8fc0*/  UMOV UR5, 0x380fffff ;  /* 0x380fffff00057882 */ /* 0x000fe20000000000 */
[----:B--2---:R-:W0:Y:S01]  /*8fd0*/  F2F.F32.F64 R0, R2 ;  /* 0x0000000200007310 */ /* 0x004e220000301000 */
[----:B------:R-:W-:-:S14]  /*8fe0*/  DSETP.GEU.AND P0, PT, |R2|, UR4, PT ;  /* 0x0000000402007e2a */ /* 0x000fdc000bf0e200 */
[----:B0-----:R-:W-:Y:S01]  /*8ff0*/  @!P0 FMUL R0, R0, 1.175494350822287508e-38 ;  /* 0x0080000000008820 */ /* 0x001fe20000400000 */
[----:B------:R-:W-:Y:S06]  /*9000*/  BRA `(.L_x_9821) ;  /* 0x0000000800287947 */ /* 0x000fec0003800000 */
.L_x_9829:
        /* <DEDUP_REMOVED lines=25> */
.L_x_9832:
        /* <DEDUP_REMOVED lines=12> */
.L_x_9831:
[----:B------:R-:W2:Y:S02]  /*9260*/  LDG.E.U16 R0, desc[UR36][R2.64] ;  /* 0x0000002402007981 */ /* 0x000ea4000c1e1500 */
[----:B--2---:R-:W-:Y:S01]  /*9270*/  IMAD.U32 R0, R0, 0x10000, RZ ;  /* 0x0001000000007824 */ /* 0x004fe200078e00ff */
[----:B------:R-:W-:Y:S06]  /*9280*/  BRA `(.L_x_9821) ;  /* 0x0000000400887947 */ /* 0x000fec0003800000 */
.L_x_9828:
        /* <DEDUP_REMOVED lines=11> */
.L_x_9835:
        /* <DEDUP_REMOVED lines=20> */
.L_x_9837:
[----:B------:R-:W-:Y:S05]  /*9480*/  BSYNC.RECONVERGENT B0 ;  /* 0x0000000000007941 */ /* 0x000fea0003800200 */
.L_x_9836:
[----:B------:R-:W-:Y:S02]  /*9490*/  SHF.L.U32 R0, R0, 0x14, RZ ;  /* 0x0000001400007819 */ /* 0x000fe400000006ff */
[----:B------:R-:W-:-:S04]  /*94a0*/  LEA R2, R2, 0x3b800000, 0x17 ;  /* 0x3b80000002027811 */ /* 0x000fc800078eb8ff */
[----:B------:R-:W-:Y:S01]  /*94b0*/  LOP3.LUT R0, R2, R0, R7, 0xfe, !PT ;  /* 0x0000000002007212 */ /* 0x000fe200078efe07 */
[----:B------:R-:W-:Y:S06]  /*94c0*/  BRA `(.L_x_9821) ;  /* 0x0000000000f87947 */ /* 0x000fec0003800000 */
.L_x_9834:
        /* <DEDUP_REMOVED lines=20> */
.L_x_9839:
[----:B------:R-:W-:Y:S05]  /*9610*/  BSYNC.RECONVERGENT B0 ;  /* 0x0000000000007941 */ /* 0x000fea0003800200 */
.L_x_9838:
[----:B------:R-:W-:Y:S01]  /*9620*/  IMAD.SHL.U32 R0, R0, 0x200000, RZ ;  /* 0x0020000000007824 */ /* 0x000fe200078e00ff */
[----:B------:R-:W-:-:S04]  /*9630*/  LEA R2, R2, 0x37800000, 0x17 ;  /* 0x3780000002027811 */ /* 0x000fc800078eb8ff */
[----:B------:R-:W-:Y:S01]  /*9640*/  LOP3.LUT R0, R2, R0, R7, 0xfe, !PT ;  /* 0x0000000002007212 */ /* 0x000fe200078efe07 */
[----:B------:R-:W-:Y:S06]  /*9650*/  BRA `(.L_x_9821) ;  /* 0x0000000000947947 */ /* 0x000fec0003800000 */
.L_x_9833:
        /* <DEDUP_REMOVED lines=14> */
.L_x_9820:
[----:B------:R-:W-:Y:S01]  /*9740*/  MOV R2, 0x130 ;  /* 0x0000013000027802 */ /* 0x000fe20000000f00 */
[----:B------:R-:W0:Y:S01]  /*9750*/  LDCU.64 UR4, c[0x4][0x120] ;  /* 0x01002400ff0477ac */ /* 0x000e220008000a00 */
[----:B------:R-:W-:Y:S02]  /*9760*/  HFMA2 R12, -RZ, RZ, 0, 5.9604644775390625e-08 ;  /* 0x00000001ff0c7431 */ /* 0x000fe400000001ff */
[----:B------:R-:W-:Y:S01]  /*9770*/  IMAD.MOV.U32 R8, RZ, RZ, 0x4e ;  /* 0x0000004eff087424 */ /* 0x000fe200078e00ff */
[----:B------:R-:W2:Y:S01]  /*9780*/  LDCU.64 UR6, c[0x4][0x128] ;  /* 0x01002500ff0677ac */ /* 0x000ea20008000a00 */
[----:B------:R-:W1:Y:S01]  /*9790*/  LDC.64 R2, c[0x4][R2] ;  /* 0x0100000002027b82 */ /* 0x000e620000000a00 */
[----:B------:R-:W-:Y:S01]  /*97a0*/  IMAD.MOV.U32 R13, RZ, RZ, RZ ;  /* 0x000000ffff0d7224 */ /* 0x000fe200078e00ff */
[----:B------:R-:W3:Y:S01]  /*97b0*/  LDCU.64 UR8, c[0x4][0x10] ;  /* 0x01000200ff0877ac */ /* 0x000ee20008000a00 */
[----:B0-----:R-:W-:Y:S02]  /*97c0*/  IMAD.U32 R4, RZ, RZ, UR4 ;  /* 0x00000004ff047e24 */ /* 0x001fe4000f8e00ff */
[----:B------:R-:W-:-:S02]  /*97d0*/  IMAD.U32 R5, RZ, RZ, UR5 ;  /* 0x00000005ff057e24 */ /* 0x000fc4000f8e00ff */
[----:B--2---:R-:W-:Y:S01]  /*97e0*/  IMAD.U32 R6, RZ, RZ, UR6 ;  /* 0x00000006ff067e24 */ /* 0x004fe2000f8e00ff */
[----:B------:R-:W-:Y:S01]  /*97f0*/  MOV R7, UR7 ;  /* 0x0000000700077c02 */ /* 0x000fe20008000f00 */
[----:B---3--:R-:W-:Y:S02]  /*9800*/  IMAD.U32 R10, RZ, RZ, UR8 ;  /* 0x00000008ff0a7e24 */ /* 0x008fe4000f8e00ff */
[----:B------:R-:W-:-:S07]  /*9810*/  IMAD.U32 R11, RZ, RZ, UR9 ;  /* 0x00000009ff0b7e24 */ /* 0x000fce000f8e00ff */
[----:B------:R-:W-:-:S07]  /*9820*/  LEPC R20, `(.L_x_9842) ;  /* 0x000000001014794e */ /* 0x000fce0000000000 */
[----:B-1--45:R-:W-:Y:S05]  /*9830*/  CALL.ABS.NOINC R2 ;  /* 0x0000000002007343 */ /* 0x032fea0003c00000 */
.L_x_9842:
[----:B------:R-:W-:Y:S01]  /*9840*/  IMAD.MOV.U32 R0, RZ, RZ, RZ ;  /* 0x000000ffff007224 */ /* 0x000fe200078e00ff */
[----:B------:R-:W-:Y:S06]  /*9850*/  BRA `(.L_x_9821) ;  /* 0x0000000000147947 */ /* 0x000fec0003800000 */
.L_x_9841:
[----:B------:R-:W2:Y:S02]  /*9860*/  LDG.E.64 R2, desc[UR36][R2.64] ;  /* 0x0000002402027981 */ /* 0x000ea4000c1e1b00 */
[----:B--2---:R0:W2:Y:S01]  /*9870*/  I2F.U64 R0, R2 ;  /* 0x0000000200007312 */ /* 0x0040a20000301000 */
[----:B------:R-:W-:Y:S05]  /*9880*/  BRA `(.L_x_9821) ;  /* 0x0000000000087947 */ /* 0x000fea0003800000 */
.L_x_9840:
[----:B------:R-:W2:Y:S02]  /*9890*/  LDG.E R0, desc[UR36][R2.64] ;  /* 0x0000002402007981 */ /* 0x000ea4000c1e1900 */
[----:B--2---:R-:W-:-:S07]  /*98a0*/  I2FP.F32.U32 R0, R0 ;  /* 0x0000000000007245 */ /* 0x004fce0000201000 */
.L_x_9821:
[----:B------:R-:W-:Y:S05]  /*98b0*/  BSYNC.RECONVERGENT B6 ;  /* 0x0000000000067941 */ /* 0x000fea0003800200 */
.L_x_9815:
[----:B------:R-:W4:Y:S01]  /*98c0*/  LDCU.64 UR6, c[0x0][0x648] ;  /* 0x0000c900ff0677ac */ /* 0x000f220008000a00 */
[----:B0-2--5:R-:W-:Y:S01]  /*98d0*/  HADD2.F32 R3, -RZ, R18.H0_H0 ;  /* 0x20000012ff037230 */ /* 0x025fe20000004100 */
[----:B------:R-:W-:-:S04]  /*98e0*/  UPRMT UR4, UR44, 0x9910, URZ ;  /* 0x000099102c047896 */ /* 0x000fc800080000ff */
[----:B------:R-:W-:Y:S01]  /*98f0*/  FMUL.FTZ R3, R3, R0 ;  /* 0x0000000003037220 */ /* 0x000fe20000410000 */
[----:B------:R-:W-:-:S03]  /*9900*/  UISETP.GT.AND UP0, UPT, UR4, 0x9, UPT ;  /* 0x000000090400788c */ /* 0x000fc6000bf04270 */
[----:B-1-3--:R-:W-:-:S05]  /*9910*/  FMUL.FTZ R22, R3, R22 ;  /* 0x0000001603167220 */ /* 0x00afca0000410000 */
[----:B------:R-:W-:Y:S02]  /*9920*/  F2FP.F16.F32.PACK_AB R22, RZ, R22 ;  /* 0x00000016ff16723e */ /* 0x000fe400000000ff */
[----:B----4-:R-:W-:-:S05]  /*9930*/  IADD3 R2, P0, PT, R16, UR6, RZ ;  /* 0x0000000610027c10 */ /* 0x010fca000ff1e0ff */
        /* <DEDUP_REMOVED lines=14> */
.L_x_9846:
[----:B------:R-:W-:-:S06]  /*9a20*/  HADD2.F32 R5, -RZ, R22.H0_H0 ;  /* 0x20000016ff057230 */ /* 0x000fcc0000004100 */
[----:B------:R-:W0:Y:S02]  /*9a30*/  F2I.S64.TRUNC R4, R5 ;  /* 0x0000000500047311 */ /* 0x000e24000020d900 */
[----:B0-----:R0:W-:Y:S01]  /*9a40*/  STG.E.U8 desc[UR36][R2.64], R4 ;  /* 0x0000000402007986 */ /* 0x0011e2000c101124 */
[----:B------:R-:W-:Y:S05]  /*9a50*/  BRA `(.L_x_9848) ;  /* 0x0000000c006c7947 */ /* 0x000fea0003800000 */
.L_x_9845:
        /* <DEDUP_REMOVED lines=10> */
.L_x_9850:
[----:B------:R-:W-:-:S04]  /*9b00*/  HADD2.F32 R22, -RZ, R22.H0_H0 ;  /* 0x20000016ff167230 */ /* 0x000fc80000004100 */
[----:B------:R-:W0:Y:S02]  /*9b10*/  F2I.FTZ.TRUNC.NTZ R5, R22 ;  /* 0x0000001600057305 */ /* 0x000e24000021f100 */
[----:B0-----:R0:W-:Y:S01]  /*9b20*/  STG.E desc[UR36][R2.64], R5 ;  /* 0x0000000502007986 */ /* 0x0011e2000c101924 */
[----:B------:R-:W-:Y:S05]  /*9b30*/  BRA `(.L_x_9848) ;  /* 0x0000000c00347947 */ /* 0x000fea0003800000 */
.L_x_9849:
[----:B------:R-:W-:-:S04]  /*9b40*/  HADD2.F32 R22, -RZ, R22.H0_H0 ;  /* 0x20000016ff167230 */ /* 0x000fc80000004100 */
[----:B------:R-:W0:Y:S02]  /*9b50*/  F2I.FTZ.TRUNC.NTZ R5, R22 ;  /* 0x0000001600057305 */ /* 0x000e24000021f100 */
[----:B0-----:R0:W-:Y:S01]  /*9b60*/  STG.E.U16 desc[UR36][R2.64], R5 ;  /* 0x0000000502007986 */ /* 0x0011e2000c101524 */
[----:B------:R-:W-:Y:S05]  /*9b70*/  BRA `(.L_x_9848) ;  /* 0x0000000c00247947 */ /* 0x000fea0003800000 */
.L_x_9844:
        /* <DEDUP_REMOVED lines=9> */
.L_x_9852:
[----:B------:R1:W-:Y:S01]  /*9c10*/  STG.E.U16 desc[UR36][R2.64], R22 ;  /* 0x0000001602007986 */ /* 0x0003e2000c101524 */
[----:B------:R-:W-:Y:S05]  /*9c20*/  BRA `(.L_x_9848) ;  /* 0x0000000800f87947 */ /* 0x000fea0003800000 */
.L_x_9851:
[----:B------:R-:W-:-:S09]  /*9c30*/  UISETP.NE.AND UP0, UPT, UR4, 0x7, UPT ;  /* 0x000000070400788c */ /* 0x000fd2000bf05270 */
[----:B------:R-:W-:Y:S05]  /*9c40*/  BRA.U !UP0, `(.L_x_9853) ;  /* 0x0000000108347547 */ /* 0x000fea000b800000 */
[----:B------:R-:W-:-:S09]  /*9c50*/  UISETP.NE.AND UP0, UPT, UR4, 0x8, UPT ;  /* 0x000000080400788c */ /* 0x000fd2000bf05270 */
[----:B------:R-:W-:Y:S05]  /*9c60*/  BRA.U !UP0, `(.L_x_9854) ;  /* 0x0000000108187547 */ /* 0x000fea000b800000 */
[----:B------:R-:W-:-:S09]  /*9c70*/  UISETP.NE.AND UP0, UPT, UR4, 0x9, UPT ;  /* 0x000000090400788c */ /* 0x000fd2000bf05270 */
[----:B------:R-:W-:Y:S05]  /*9c80*/  BRA.U UP0, `(.L_x_9847) ;  /* 0x0000000500fc7547 */ /* 0x000fea000b800000 */
[----:B------:R-:W-:Y:S01]  /*9c90*/  HADD2.F32 R22, -RZ, R22.H0_H0 ;  /* 0x20000016ff167230 */ /* 0x000fe20000004100 */
[----:B------:R-:W-:-:S05]  /*9ca0*/  MOV R23, RZ ;  /* 0x000000ff00177202 */ /* 0x000fca0000000f00 */
[----:B------:R3:W-:Y:S01]  /*9cb0*/  STG.E.64 desc[UR36][R2.64], R22 ;  /* 0x0000001602007986 */ /* 0x0007e2000c101b24 */
[----:B------:R-:W-:Y:S05]  /*9cc0*/  BRA `(.L_x_9848) ;  /* 0x0000000800d07947 */ /* 0x000fea0003800000 */
.L_x_9854:
[----:B------:R-:W-:-:S05]  /*9cd0*/  HADD2.F32 R0, -RZ, R22.H0_H0 ;  /* 0x20000016ff007230 */ /* 0x000fca0000004100 */
[----:B------:R-:W-:-:S04]  /*9ce0*/  F2FP.F16.F32.PACK_AB R0, RZ, R0 ;  /* 0x00000000ff00723e */ /* 0x000fc800000000ff */
[----:B------:R-:W-:-:S05]  /*9cf0*/  PRMT R0, R0, 0x5410, RZ ;  /* 0x0000541000007816 */ /* 0x000fca00000000ff */
[----:B------:R4:W-:Y:S01]  /*9d00*/  STG.E desc[UR36][R2.64], R0 ;  /* 0x0000000002007986 */ /* 0x0009e2000c101924 */
[----:B------:R-:W-:Y:S05]  /*9d10*/  BRA `(.L_x_9848) ;  /* 0x0000000800bc7947 */ /* 0x000fea0003800000 */
.L_x_9853:
[----:B------:R-:W-:-:S05]  /*9d20*/  HADD2.F32 R4, -RZ, R22.H0_H0 ;  /* 0x20000016ff047230 */ /* 0x000fca0000004100 */
[----:B------:R-:W-:-:S06]  /*9d30*/  FMUL.FTZ R4, R4, 1 ;  /* 0x3f80000004047820 */ /* 0x000fcc0000410000 */
[----:B------:R-:W0:Y:S02]  /*9d40*/  F2F.F64.F32 R4, R4 ;  /* 0x0000000400047310 */ /* 0x000e240000201800 */
[----:B0-----:R2:W-:Y:S01]  /*9d50*/  STG.E.64 desc[UR36][R2.64], R4 ;  /* 0x0000000402007986 */ /* 0x0015e2000c101b24 */
[----:B------:R-:W-:Y:S05]  /*9d60*/  BRA `(.L_x_9848) ;  /* 0x0000000800a87947 */ /* 0x000fea0003800000 */
.L_x_9843:
        /* <DEDUP_REMOVED lines=14> */
.L_x_9858:
        /* <DEDUP_REMOVED lines=18> */
.L_x_9861:
[----:B------:R-:W-:-:S04]  /*9f70*/  SHF.R.U32.HI R5, RZ, 0x18, R5 ;  /* 0x00000018ff057819 */ /* 0x000fc80000011605 */
[----:B------:R-:W-:-:S07]  /*9f80*/  LOP3.LUT R0, R0, 0x80, R5, 0xf8, !PT ;  /* 0x0000008000007812 */ /* 0x000fce00078ef805 */
.L_x_9860:
[----:B------:R-:W-:Y:S05]  /*9f90*/  BSYNC.RECONVERGENT B0 ;  /* 0x0000000000007941 */ /* 0x000fea0003800200 */
.L_x_9859:
[----:B------:R0:W-:Y:S01]  /*9fa0*/  STG.E.U8 desc[UR36][R2.64], R0 ;  /* 0x0000000002007986 */ /* 0x0001e2000c101124 */
[----:B------:R-:W-:Y:S05]  /*9fb0*/  BRA `(.L_x_9848) ;  /* 0x0000000800147947 */ /* 0x000fea0003800000 */
.L_x_9857:
        /* <DEDUP_REMOVED lines=18> */
.L_x_9864:
[----:B------:R-:W-:-:S04]  /*a0e0*/  SHF.R.U32.HI R5, RZ, 0x18, R5 ;  /* 0x00000018ff057819 */ /* 0x000fc80000011605 */
[----:B------:R-:W-:-:S07]  /*a0f0*/  LOP3.LUT R0, R0, 0x80, R5, 0xf8, !PT ;  /* 0x0000008000007812 */ /* 0x000fce00078ef805 */
.L_x_9863:
[----:B------:R-:W-:Y:S05]  /*a100*/  BSYNC.RECONVERGENT B0 ;  /* 0x0000000000007941 */ /* 0x000fea0003800200 */
.L_x_9862:
[----:B------:R0:W-:Y:S01]  /*a110*/  STG.E.U8 desc[UR36][R2.64], R0 ;  /* 0x0000000002007986 */ /* 0x0001e2000c101124 */
[----:B------:R-:W-:Y:S05]  /*a120*/  BRA `(.L_x_9848) ;  /* 0x0000000400b87947 */ /* 0x000fea0003800000 */
.L_x_9856:
[----:B------:R-:W-:-:S09]  /*a130*/  UISETP.NE.AND UP0, UPT, UR4, 0x1c, UPT ;  /* 0x0000001c0400788c */ /* 0x000fd2000bf05270 */
[----:B------:R-:W-:Y:S05]  /*a140*/  BRA.U !UP0, `(.L_x_9865) ;  /* 0x0000000108607547 */ /* 0x000fea000b800000 */
[----:B------:R-:W-:-:S09]  /*a150*/  UISETP.NE.AND UP0, UPT, UR4, 0x1d, UPT ;  /* 0x0000001d0400788c */ /* 0x000fd2000bf05270 */
[----:B------:R-:W-:Y:S05]  /*a160*/  BRA.U !UP0, `(.L_x_9866) ;  /* 0x0000000108487547 */ /* 0x000fea000b800000 */
[----:B------:R-:W-:-:S09]  /*a170*/  UISETP.NE.AND UP0, UPT, UR4, 0x2c, UPT ;  /* 0x0000002c0400788c */ /* 0x000fd2000bf05270 */
[----:B------:R-:W-:Y:S05]  /*a180*/  BRA.U UP0, `(.L_x_9847) ;  /* 0x0000000100bc7547 */ /* 0x000fea000b800000 */
        /* <DEDUP_REMOVED lines=16> */
.L_x_9866:
[----:B------:R-:W-:-:S06]  /*a290*/  HADD2.F32 R4, -RZ, R22.H0_H0 ;  /* 0x20000016ff047230 */ /* 0x000fcc0000004100 */
[----:B------:R-:W0:Y:S02]  /*a2a0*/  F2I.U64.TRUNC R4, R4 ;  /* 0x0000000400047311 */ /* 0x000e24000020d800 */
[----:B0-----:R0:W-:Y:S01]  /*a2b0*/  STG.E.64 desc[UR36][R2.64], R4 ;  /* 0x0000000402007986 */ /* 0x0011e2000c101b24 */
[----:B------:R-:W-:Y:S05]  /*a2c0*/  BRA `(.L_x_9848) ;  /* 0x0000000400507947 */ /* 0x000fea0003800000 */
.L_x_9865:
[----:B------:R-:W-:-:S04]  /*a2d0*/  HADD2.F32 R22, -RZ, R22.H0_H0 ;  /* 0x20000016ff167230 */ /* 0x000fc80000004100 */
[----:B------:R-:W0:Y:S02]  /*a2e0*/  F2I.FTZ.U32.TRUNC.NTZ R5, R22 ;  /* 0x0000001600057305 */ /* 0x000e24000021f000 */
[----:B0-----:R0:W-:Y:S01]  /*a2f0*/  STG.E desc[UR36][R2.64], R5 ;  /* 0x0000000502007986 */ /* 0x0011e2000c101924 */
[----:B------:R-:W-:Y:S05]  /*a300*/  BRA `(.L_x_9848) ;  /* 0x0000000400407947 */ /* 0x000fea0003800000 */
.L_x_9855:
        /* <DEDUP_REMOVED lines=11> */
.L_x_9868:
[----:B------:R-:W-:Y:S01]  /*a3c0*/  HADD2.F32 R22, -RZ, R22.H0_H0 ;  /* 0x20000016ff167230 */ /* 0x000fe20000004100 */
[----:B------:R-:W-:-:S04]  /*a3d0*/  CS2R R6, SRZ ;  /* 0x0000000000067805 */ /* 0x000fc8000001ff00 */
[----:B------:R-:W-:-:S06]  /*a3e0*/  FMUL.FTZ R4, R22, 1 ;  /* 0x3f80000016047820 */ /* 0x000fcc0000410000 */
[----:B------:R-:W0:Y:S02]  /*a3f0*/  F2F.F64.F32 R4, R4 ;  /* 0x0000000400047310 */ /* 0x000e240000201800 */
[----:B0-----:R0:W-:Y:S01]  /*a400*/  STG.E.128 desc[UR36][R2.64], R4 ;  /* 0x0000000402007986 */ /* 0x0011e2000c101d24 */
[----:B------:R-:W-:Y:S05]  /*a410*/  BRA `(.L_x_9848) ;  /* 0x0000000000fc7947 */ /* 0x000fea0003800000 */
.L_x_9867:
[----:B------:R-:W-:-:S09]  /*a420*/  UISETP.NE.AND UP0, UPT, UR4, 0xf, UPT ;  /* 0x0000000f0400788c */ /* 0x000fd2000bf05270 */
[----:B------:R-:W-:Y:S05]  /*a430*/  BRA.U !UP0, `(.L_x_9869) ;  /* 0x0000000108e87547 */ /* 0x000fea000b800000 */
[----:B------:R-:W-:-:S09]  /*a440*/  UISETP.NE.AND UP0, UPT, UR4, 0x17, UPT ;  /* 0x000000170400788c */ /* 0x000fd2000bf05270 */
[----:B------:R-:W-:Y:S05]  /*a450*/  BRA.U !UP0, `(.L_x_9870) ;  /* 0x0000000108907547 */ /* 0x000fea000b800000 */
[----:B------:R-:W-:-:S09]  /*a460*/  UISETP.NE.AND UP0, UPT, UR4, 0x18, UPT ;  /* 0x000000180400788c */ /* 0x000fd2000bf05270 */
[----:B------:R-:W-:Y:S05]  /*a470*/  BRA.U !UP0, `(.L_x_9871) ;  /* 0x0000000108447547 */ /* 0x000fea000b800000 */
.L_x_9847:
        /* <DEDUP_REMOVED lines=8> */
[----:B0-----:R-:W-:Y:S02]  /*a500*/  IMAD.U32 R4, RZ, RZ, UR4 ;  /* 0x00000004ff047e24 */ /* 0x001fe4000f8e00ff */
[----:B------:R-:W-:-:S02]  /*a510*/  IMAD.U32 R5, RZ, RZ, UR5 ;  /* 0x00000005ff057e24 */ /* 0x000fc4000f8e00ff */
[----:B---3--:R-:W-:Y:S01]  /*a520*/  IMAD.U32 R6, RZ, RZ, UR6 ;  /* 0x00000006ff067e24 */ /* 0x008fe2000f8e00ff */
[----:B------:R-:W-:Y:S01]  /*a530*/  MOV R7, UR7 ;  /* 0x0000000700077c02 */ /* 0x000fe20008000f00 */
[----:B----4-:R-:W-:Y:S02]  /*a540*/  IMAD.U32 R10, RZ, RZ, UR8 ;  /* 0x00000008ff0a7e24 */ /* 0x010fe4000f8e00ff */
[----:B-1----:R-:W-:-:S07]  /*a550*/  IMAD.U32 R11, RZ, RZ, UR9 ;  /* 0x00000009ff0b7e24 */ /* 0x002fce000f8e00ff */
[----:B------:R-:W-:-:S07]  /*a560*/  LEPC R20, `(.L_x_9872) ;  /* 0x000000001014794e */ /* 0x000fce0000000000 */
[----:B--2---:R-:W-:Y:S05]  /*a570*/  CALL.ABS.NOINC R2 ;  /* 0x0000000002007343 */ /* 0x004fea0003c00000 */
.L_x_9872:
[----:B------:R-:W-:Y:S05]  /*a580*/  BRA `(.L_x_9848) ;  /* 0x0000000000a07947 */ /* 0x000fea0003800000 */
.L_x_9871:
        /* <DEDUP_REMOVED lines=13> */
.L_x_9874:
[----:B------:R-:W-:Y:S05]  /*a660*/  BSYNC.RECONVERGENT B0 ;  /* 0x0000000000007941 */ /* 0x000fea0003800200 */
.L_x_9873:
[----:B------:R-:W-:-:S05]  /*a670*/  LOP3.LUT R5, R0, 0x80, R5, 0xf8, !PT ;  /* 0x0000008000057812 */ /* 0x000fca00078ef805 */
[----:B------:R0:W-:Y:S01]  /*a680*/  STG.E.U8 desc[UR36][R2.64], R5 ;  /* 0x0000000502007986 */ /* 0x0001e2000c101124 */
[----:B------:R-:W-:Y:S05]  /*a690*/  BRA `(.L_x_9848) ;  /* 0x00000000005c7947 */ /* 0x000fea0003800000 */
.L_x_9870:
        /* <DEDUP_REMOVED lines=12> */
.L_x_9876:
[----:B------:R-:W-:Y:S01]  /*a760*/  IMAD.MOV.U32 R0, RZ, RZ, 0x7f ;  /* 0x0000007fff007424 */ /* 0x000fe200078e00ff */
[----:B------:R-:W-:-:S04]  /*a770*/  ISETP.GT.U32.AND P0, PT, R4, 0x7f800000, PT ;  /* 0x7f8000000400780c */ /* 0x000fc80003f04070 */
[----:B------:R-:W-:-:S09]  /*a780*/  SEL R0, R0, 0x7c, P0 ;  /* 0x0000007c00007807 */ /* 0x000fd20000000000 */
.L_x_9877:
[----:B------:R-:W-:Y:S05]  /*a790*/  BSYNC.RECONVERGENT B0 ;  /* 0x0000000000007941 */ /* 0x000fea0003800200 */
.L_x_9875:
[----:B------:R-:W-:-:S04]  /*a7a0*/  SHF.R.U32.HI R5, RZ, 0x18, R5 ;  /* 0x00000018ff057819 */ /* 0x000fc80000011605 */
[----:B------:R-:W-:-:S05]  /*a7b0*/  LOP3.LUT R5, R0, 0x80, R5, 0xf8, !PT ;  /* 0x0000008000057812 */ /* 0x000fca00078ef805 */
[----:B------:R0:W-:Y:S01]  /*a7c0*/  STG.E.U8 desc[UR36][R2.64], R5 ;  /* 0x0000000502007986 */ /* 0x0001e2000c101124 */
[----:B------:R-:W-:Y:S05]  /*a7d0*/  BRA `(.L_x_9848) ;  /* 0x00000000000c7947 */ /* 0x000fea0003800000 */
.L_x_9869:
[----:B------:R-:W-:-:S05]  /*a7e0*/  HADD2.F32 R0, -RZ, R22.H0_H0 ;  /* 0x20000016ff007230 */ /* 0x000fca0000004100 */
[----:B------:R-:W-:-:S05]  /*a7f0*/  F2FP.BF16.F32.PACK_AB R0, RZ, R0 ;  /* 0x00000000ff00723e */ /* 0x000fca00000010ff */
[----:B------:R0:W-:Y:S02]  /*a800*/  STG.E.U16 desc[UR36][R2.64], R0 ;  /* 0x0000000002007986 */ /* 0x0001e4000c101524 */
.L_x_9848:
[----:B------:R-:W-:-:S07]  /*a810*/  IADD3 R17, PT, PT, R17, 0x80, RZ ;  /* 0x0000008011117810 */ /* 0x000fce0007ffe0ff */
.L_x_9752:
[----:B------:R-:W-:Y:S05]  /*a820*/  BSYNC.RECONVERGENT B7 ;  /* 0x0000000000077941 */ /* 0x000fea0003800200 */
.L_x_9751:
[----:B------:R-:W5:Y:S01]  /*a830*/  LDCU UR4, c[0x0][0x380] ;  /* 0x00007000ff0477ac */ /* 0x000f620008000800 */
[----:B------:R-:W-:Y:S01]  /*a840*/  BSSY.RECONVERGENT B7, `(.L_x_9878) ;  /* 0x0000538000077945 */ /* 0x000fe20003800200 */
[----:B-----5:R-:W-:-:S13]  /*a850*/  ISETP.GE.AND P0, PT, R17, UR4, PT ;  /* 0x0000000411007c0c */ /* 0x020fda000bf06270 */
[----:B------:R-:W-:Y:S05]  /*a860*/  @P0 BRA `(.L_x_9879) ;  /* 0x0000005000d40947 */ /* 0x000fea0003800000 */
[----:B------:R-:W5:Y:S01]  /*a870*/  LDCU UR4, c[0x0][0x388] ;  /* 0x00007100ff0477ac */ /* 0x000f620008000800 */
[----:B------:R-:W-:Y:S01]  /*a880*/  IMAD.MOV.U32 R19, RZ, RZ, RZ ;  /* 0x000000ffff137224 */ /* 0x000fe200078e00ff */
[----:B------:R-:W-:Y:S01]  /*a890*/  MOV R16, RZ ;  /* 0x000000ff00107202 */ /* 0x000fe20000000f00 */
[----:B01-3--:R-:W-:Y:S02]  /*a8a0*/  IMAD.MOV.U32 R22, RZ, RZ, RZ ;  /* 0x000000ffff167224 */ /* 0x00bfe400078e00ff */
[----:B----4-:R-:W-:Y:S01]  /*a8b0*/  IMAD.MOV.U32 R0, RZ, RZ, RZ ;  /* 0x000000ffff007224 */ /* 0x010fe200078e00ff */
        /* <DEDUP_REMOVED lines=8> */
[----:B--2---:R-:W-:-:S05]  /*a940*/  IMAD.HI.U32 R2, R17, UR4, R16 ;  /* 0x0000000411027c27 */ /* 0x004fca000f8e0010 */
        /* <DEDUP_REMOVED lines=366> */
.L_x_9880:
[----:B------:R-:W2:Y:S01]  /*c030*/  LDCU.64 UR6, c[0x0][0x650] ;  /* 0x0000ca00ff0677ac */ /* 0x000ea20008000a00 */
[----:B------:R-:W-:-:S04]  /*c040*/  UPRMT UR4, UR40, 0x9910, URZ ;  /* 0x0000991028047896 */ /* 0x000fc800080000ff */
[----:B------:R-:W-:Y:S01]  /*c050*/  UISETP.GT.AND UP0, UPT, UR4, 0x9, UPT ;  /* 0x000000090400788c */ /* 0x000fe2000bf04270 */
[----:B--2---:R-:W-:-:S05]  /*c060*/  IADD3 R2, P0, PT, R0, UR6, RZ ;  /* 0x0000000600027c10 */ /* 0x004fca000ff1e0ff */
        /* <DEDUP_REMOVED lines=15> */
.L_x_9884:
[----:B------:R-:W2:Y:S02]  /*c160*/  LDG.E.U8 R2, desc[UR36][R2.64] ;  /* 0x0000002402027981 */ /* 0x000ea4000c1e1100 */
[----:B--2---:R-:W-:-:S04]  /*c170*/  I2FP.F32.U32 R0, R2 ;  /* 0x0000000200007245 */ /* 0x004fc80000201000 */
[----:B------:R-:W-:-:S04]  /*c180*/  F2FP.F16.F32.PACK_AB R0, RZ, R0 ;  /* 0x00000000ff00723e */ /* 0x000fc800000000ff */
[----:B------:R-:W-:Y:S01]  /*c190*/  PRMT R18, R0, 0x7610, R18 ;  /* 0x0000761000127816 */ /* 0x000fe20000000012 */
[----:B------:R-:W-:Y:S06]  /*c1a0*/  BRA `(.L_x_9886) ;  /* 0x0000000c00b47947 */ /* 0x000fec0003800000 */
.L_x_9883:
        /* <DEDUP_REMOVED lines=11> */
.L_x_9888:
[----:B------:R-:W2:Y:S02]  /*c260*/  LDG.E R2, desc[UR36][R2.64] ;  /* 0x0000002402027981 */ /* 0x000ea4000c1e1900 */
[----:B--2---:R-:W-:-:S04]  /*c270*/  I2FP.F32.S32 R0, R2 ;  /* 0x0000000200007245 */ /* 0x004fc80000201400 */
[----:B------:R-:W-:-:S04]  /*c280*/  F2FP.F16.F32.PACK_AB R0, RZ, R0 ;  /* 0x00000000ff00723e */ /* 0x000fc800000000ff */
[----:B------:R-:W-:Y:S01]  /*c290*/  PRMT R18, R0, 0x7610, R18 ;  /* 0x0000761000127816 */ /* 0x000fe20000000012 */
[----:B------:R-:W-:Y:S06]  /*c2a0*/  BRA `(.L_x_9886) ;  /* 0x0000000c00747947 */ /* 0x000fec0003800000 */
.L_x_9887:
[----:B------:R-:W2:Y:S02]  /*c2b0*/  LDG.E.U16 R2, desc[UR36][R2.64] ;  /* 0x0000002402027981 */ /* 0x000ea4000c1e1500 */
[----:B--2---:R-:W0:Y:S02]  /*c2c0*/  I2F.S16 R0, R2 ;  /* 0x0000000200007306 */ /* 0x004e240000101400 */
[----:B0-----:R-:W-:-:S04]  /*c2d0*/  F2FP.F16.F32.PACK_AB R0, RZ, R0 ;  /* 0x00000000ff00723e */ /* 0x001fc800000000ff */
[----:B------:R-:W-:Y:S01]  /*c2e0*/  PRMT R18, R0, 0x7610, R18 ;  /* 0x0000761000127816 */ /* 0x000fe20000000012 */
[----:B------:R-:W-:Y:S06]  /*c2f0*/  BRA `(.L_x_9886) ;  /* 0x0000000c00607947 */ /* 0x000fec0003800000 */
.L_x_9882:
        /* <DEDUP_REMOVED lines=9> */
.L_x_9890:
[----:B------:R1:W5:Y:S01]  /*c390*/  LDG.E.U16 R18, desc[UR36][R2.64] ;  /* 0x0000002402127981 */ /* 0x000362000c1e1500 */
[----:B------:R-:W-:Y:S05]  /*c3a0*/  BRA `(.L_x_9886) ;  /* 0x0000000c00347947 */ /* 0x000fea0003800000 */
.L_x_9889:
        /* <DEDUP_REMOVED lines=9> */
.L_x_9892:
[----:B------:R0:W5:Y:S01]  /*c440*/  LDG.E.U16 R18, desc[UR36][R2.64] ;  /* 0x0000002402127981 */ /* 0x000162000c1e1500 */
[----:B------:R-:W-:Y:S05]  /*c450*/  BRA `(.L_x_9886) ;  /* 0x0000000c00087947 */ /* 0x000fea0003800000 */
.L_x_9891:
        /* <DEDUP_REMOVED lines=9> */
.L_x_9881:
        /* <DEDUP_REMOVED lines=14> */
.L_x_9895:
        /* <DEDUP_REMOVED lines=9> */
.L_x_9894:
        /* <DEDUP_REMOVED lines=27> */
.L_x_9897:
        /* <DEDUP_REMOVED lines=14> */
.L_x_9896:
[----:B------:R-:W2:Y:S02]  /*c8f0*/  LDG.E.U16 R0, desc[UR36][R2.64] ;  /* 0x0000002402007981 */ /* 0x000ea4000c1e1500 */
[----:B--2---:R-:W-:-:S05]  /*c900*/  IMAD.U32 R0, R0, 0x10000, RZ ;  /* 0x0001000000007824 */ /* 0x004fca00078e00ff */
[----:B------:R-:W-:-:S04]  /*c910*/  F2FP.F16.F32.PACK_AB R0, RZ, R0 ;  /* 0x00000000ff00723e */ /* 0x000fc800000000ff */
[----:B------:R-:W-:Y:S01]  /*c920*/  PRMT R18, R0, 0x7610, R18 ;  /* 0x0000761000127816 */ /* 0x000fe20000000012 */
[----:B------:R-:W-:Y:S06]  /*c930*/  BRA `(.L_x_9886) ;  /* 0x0000000400d07947 */ /* 0x000fec0003800000 */
.L_x_9893:
        /* <DEDUP_REMOVED lines=13> */
.L_x_9900:
        /* <DEDUP_REMOVED lines=21> */
.L_x_9904:
[----:B------:R-:W-:Y:S05]  /*cb60*/  BSYNC.RECONVERGENT B1 ;  /* 0x0000000000017941 */ /* 0x000fea0003800200 */
.L_x_9903:
[----:B------:R-:W-:Y:S01]  /*cb70*/  IMAD.SHL.U32 R0, R0, 0x100000, RZ ;  /* 0x0010000000007824 */ /* 0x000fe200078e00ff */
[----:B------:R-:W-:-:S04]  /*cb80*/  LEA R2, R2, 0x3b800000, 0x17 ;  /* 0x3b80000002027811 */ /* 0x000fc800078eb8ff */
[----:B------:R-:W-:-:S07]  /*cb90*/  LOP3.LUT R0, R2, R0, R7, 0xfe, !PT ;  /* 0x0000000002007212 */ /* 0x000fce00078efe07 */
.L_x_9902:
[----:B------:R-:W-:Y:S05]  /*cba0*/  BSYNC.RECONVERGENT B0 ;  /* 0x0000000000007941 */ /* 0x000fea0003800200 */
.L_x_9901:
[----:B------:R-:W-:-:S04]  /*cbb0*/  F2FP.F16.F32.PACK_AB R0, RZ, R0 ;  /* 0x00000000ff00723e */ /* 0x000fc800000000ff */
[----:B------:R-:W-:Y:S01]  /*cbc0*/  PRMT R18, R0, 0x7610, R18 ;  /* 0x0000761000127816 */ /* 0x000fe20000000012 */
[----:B------:R-:W-:Y:S06]  /*cbd0*/  BRA `(.L_x_9886) ;  /* 0x0000000400287947 */ /* 0x000fec0003800000 */
.L_x_9899:
        /* <DEDUP_REMOVED lines=21> */
.L_x_9908:
[----:B------:R-:W-:Y:S05]  /*cd30*/  BSYNC.RECONVERGENT B1 ;  /* 0x0000000000017941 */ /* 0x000fea0003800200 */
.L_x_9907:
[----:B------:R-:W-:Y:S01]  /*cd40*/  IMAD.SHL.U32 R0, R0, 0x200000, RZ ;  /* 0x0020000000007824 */ /* 0x000fe200078e00ff */
[----:B------:R-:W-:-:S04]  /*cd50*/  LEA R2, R2, 0x37800000, 0x17 ;  /* 0x3780000002027811 */ /* 0x000fc800078eb8ff */
[----:B------:R-:W-:-:S07]  /*cd60*/  LOP3.LUT R0, R2, R0, R7, 0xfe, !PT ;  /* 0x0000000002007212 */ /* 0x000fce00078efe07 */
.L_x_9906:
[----:B------:R-:W-:Y:S05]  /*cd70*/  BSYNC.RECONVERGENT B0 ;  /* 0x0000000000007941 */ /* 0x000fea0003800200 */
.L_x_9905:
[----:B------:R-:W-:-:S04]  /*cd80*/  F2FP.F16.F32.PACK_AB R0, RZ, R0 ;  /* 0x00000000ff00723e */ /* 0x000fc800000000ff */
[----:B------:R-:W-:Y:S01]  /*cd90*/  PRMT R18, R0, 0x7610, R18 ;  /* 0x0000761000127816 */ /* 0x000fe20000000012 */
[----:B------:R-:W-:Y:S06]  /*cda0*/  BRA `(.L_x_9886) ;  /* 0x0000000000b47947 */ /* 0x000fec0003800000 */
.L_x_9898:
        /* <DEDUP_REMOVED lines=14> */
.L_x_9912:
[----:B------:R-:W-:Y:S05]  /*ce90*/  BSYNC.RECONVERGENT B0 ;  /* 0x0000000000007941 */ /* 0x000fea0003800200 */
.L_x_9911:
[----:B------:R-:W-:-:S04]  /*cea0*/  F2FP.F16.F32.PACK_AB R0, RZ, R0 ;  /* 0x00000000ff00723e */ /* 0x000fc800000000ff */
[----:B------:R-:W-:Y:S01]  /*ceb0*/  PRMT R18, R0, 0x7610, R18 ;  /* 0x0000761000127816 */ /* 0x000fe20000000012 */
[----:B------:R-:W-:Y:S06]  /*cec0*/  BRA `(.L_x_9886) ;  /* 0x00000000006c7947 */ /* 0x000fec0003800000 */
.L_x_9885:
        /* <DEDUP_REMOVED lines=16> */
.L_x_9913:
[----:B------:R-:W-:Y:S01]  /*cfd0*/  PRMT R18, RZ, 0x7610, R18 ;  /* 0x00007610ff127816 */ /* 0x000fe20000000012 */
[----:B------:R-:W-:Y:S06]  /*cfe0*/  BRA `(.L_x_9886) ;  /* 0x0000000000247947 */ /* 0x000fec0003800000 */
.L_x_9910:
[----:B------:R-:W2:Y:S02]  /*cff0*/  LDG.E.64 R2, desc[UR36][R2.64] ;  /* 0x0000002402027981 */ /* 0x000ea4000c1e1b00 */
[----:B--2---:R-:W0:Y:S02]  /*d000*/  I2F.U64 R0, R2 ;  /* 0x0000000200007312 */ /* 0x004e240000301000 */
[----:B0-----:R-:W-:-:S04]  /*d010*/  F2FP.F16.F32.PACK_AB R0, RZ, R0 ;  /* 0x00000000ff00723e */ /* 0x001fc800000000ff */
[----:B------:R-:W-:Y:S01]  /*d020*/  PRMT R18, R0, 0x7610, R18 ;  /* 0x0000761000127816 */ /* 0x000fe20000000012 */
[----:B------:R-:W-:Y:S06]  /*d030*/  BRA `(.L_x_9886) ;  /* 0x0000000000107947 */ /* 0x000fec0003800000 */
.L_x_9909:
[----:B------:R-:W2:Y:S02]  /*d040*/  LDG.E R2, desc[UR36][R2.64] ;  /* 0x0000002402027981 */ /* 0x000ea4000c1e1900 */
[----:B--2---:R-:W-:-:S04]  /*d050*/  I2FP.F32.U32 R0, R2 ;  /* 0x0000000200007245 */ /* 0x004fc80000201000 */
[----:B------:R-:W-:-:S04]  /*d060*/  F2FP.F16.F32.PACK_AB R0, RZ, R0 ;  /* 0x00000000ff00723e */ /* 0x000fc800000000ff */
[----:B------:R-:W-:-:S07]  /*d070*/  PRMT R18, R0, 0x7610, R18 ;  /* 0x0000761000127816 */ /* 0x000fce0000000012 */
.L_x_9886:
        /* <DEDUP_REMOVED lines=18> */
.L_x_9918:
[----:B------:R-:W2:Y:S02]  /*d1a0*/  LDG.E.U8 R2, desc[UR36][R2.64] ;  /* 0x0000002402027981 */ /* 0x000ea4000c1e1100 */
[----:B--2---:R-:W-:Y:S01]  /*d1b0*/  I2FP.F32.U32 R22, R2 ;  /* 0x0000000200167245 */ /* 0x004fe20000201000 */
[----:B------:R-:W-:Y:S06]  /*d1c0*/  BRA `(.L_x_9920) ;  /* 0x0000000c00247947 */ /* 0x000fec0003800000 */
.L_x_9917:
        /* <DEDUP_REMOVED lines=9> */
.L_x_9922:
[----:B------:R-:W2:Y:S02]  /*d260*/  LDG.E R2, desc[UR36][R2.64] ;  /* 0x0000002402027981 */ /* 0x000ea4000c1e1900 */
[----:B--2---:R-:W-:Y:S01]  /*d270*/  I2FP.F32.S32 R22, R2 ;  /* 0x0000000200167245 */ /* 0x004fe20000201400 */
[----:B------:R-:W-:Y:S06]  /*d280*/  BRA `(.L_x_9920) ;  /* 0x0000000800f47947 */ /* 0x000fec0003800000 */
.L_x_9921:
[----:B------:R-:W2:Y:S02]  /*d290*/  LDG.E.U16 R2, desc[UR36][R2.64] ;  /* 0x0000002402027981 */ /* 0x000ea4000c1e1500 */
[----:B--2---:R4:W0:Y:S01]  /*d2a0*/  I2F.S16 R22, R2 ;  /* 0x0000000200167306 */ /* 0x0048220000101400 */
[----:B------:R-:W-:Y:S05]  /*d2b0*/  BRA `(.L_x_9920) ;  /* 0x0000000800e87947 */ /* 0x000fea0003800000 */
.L_x_9916:
        /* <DEDUP_REMOVED lines=8> */
.L_x_9924:
[----:B------:R-:W2:Y:S02]  /*d340*/  LDG.E.U16 R2, desc[UR36][R2.64] ;  /* 0x0000002402027981 */ /* 0x000ea4000c1e1500 */
[----:B--2---:R-:W-:Y:S01]  /*d350*/  HADD2.F32 R22, -RZ, R2.H0_H0 ;  /* 0x20000002ff167230 */ /* 0x004fe20000004100 */
[----:B------:R-:W-:Y:S06]  /*d360*/  BRA `(.L_x_9920) ;  /* 0x0000000800bc7947 */ /* 0x000fec0003800000 */
.L_x_9923:
        /* <DEDUP_REMOVED lines=8> */
.L_x_9926:
[----:B------:R-:W2:Y:S02]  /*d3f0*/  LDG.E.U16 R2, desc[UR36][R2.64] ;  /* 0x0000002402027981 */ /* 0x000ea4000c1e1500 */
[----:B--2---:R-:W-:Y:S01]  /*d400*/  HADD2.F32 R22, -RZ, R2.H0_H0 ;  /* 0x20000002ff167230 */ /* 0x004fe20000004100 */
[----:B------:R-:W-:Y:S06]  /*d410*/  BRA `(.L_x_9920) ;  /* 0x0000000800907947 */ /* 0x000fec0003800000 */
.L_x_9925:
[----:B------:R-:W2:Y:S01]  /*d420*/  LDG.E.64 R2, desc[UR36][R2.64] ;  /* 0x0000002402027981 */ /* 0x000ea2000c1e1b00 */
[----:B------:R-:W-:Y:S01]  /*d430*/  UMOV UR4, 0xf0000000 ;  /* 0xf000000000047882 */ /* 0x000fe20000000000 */
[----:B------:R-:W-:Y:S01]  /*d440*/  UMOV UR5, 0x380fffff ;  /* 0x380fffff00057882 */ /* 0x000fe20000000000 */
[----:B--2---:R-:W0:Y:S01]  /*d450*/  F2F.F32.F64 R22, R2 ;  /* 0x0000000200167310 */ /* 0x004e220000301000 */
[----:B------:R-:W-:-:S14]  /*d460*/  DSETP.GEU.AND P0, PT, |R2|, UR4, PT ;  /* 0x0000000402007e2a */ /* 0x000fdc000bf0e200 */
[----:B0-----:R-:W-:Y:S01]  /*d470*/  @!P0 FMUL R22, R22, 1.175494350822287508e-38 ;  /* 0x0080000016168820 */ /* 0x001fe20000400000 */
[----:B------:R-:W-:Y:S06]  /*d480*/  BRA `(.L_x_9920) ;  /* 0x0000000800747947 */ /* 0x000fec0003800000 */
.L_x_9915:
        /* <DEDUP_REMOVED lines=12> */
.L_x_9929:
[----:B------:R-:W2:Y:S01]  /*d550*/  LDG.E.64 R2, desc[UR36][R2.64] ;  /* 0x0000002402027981 */ /* 0x000ea2000c1e1b00 */
[----:B------:R-:W-:Y:S01]  /*d560*/  UMOV UR4, 0xf0000000 ;  /* 0xf000000000047882 */ /* 0x000fe20000000000 */
[----:B------:R-:W-:Y:S01]  /*d570*/  UMOV UR5, 0x380fffff ;  /* 0x380fffff00057882 */ /* 0x000fe20000000000 */
[----:B--2---:R-:W0:Y:S01]  /*d580*/  F2F.F32.F64 R22, R2 ;  /* 0x0000000200167310 */ /* 0x004e220000301000 */
[----:B------:R-:W-:-:S14]  /*d590*/  DSETP.GEU.AND P0, PT, |R2|, UR4, PT ;  /* 0x0000000402007e2a */ /* 0x000fdc000bf0e200 */
[----:B0-----:R-:W-:Y:S01]  /*d5a0*/  @!P0 FMUL R22, R22, 1.175494350822287508e-38 ;  /* 0x0080000016168820 */ /* 0x001fe20000400000 */
[----:B------:R-:W-:Y:S06]  /*d5b0*/  BRA `(.L_x_9920) ;  /* 0x0000000800287947 */ /* 0x000fec0003800000 */
.L_x_9928:
        /* <DEDUP_REMOVED lines=25> */
.L_x_9931:
        /* <DEDUP_REMOVED lines=12> */
.L_x_9930:
[----:B------:R-:W2:Y:S02]  /*d810*/  LDG.E.U16 R2, desc[UR36][R2.64] ;  /* 0x0000002402027981 */ /* 0x000ea4000c1e1500 */
[----:B--2---:R-:W-:Y:S01]  /*d820*/  IMAD.U32 R22, R2, 0x10000, RZ ;  /* 0x0001000002167824 */ /* 0x004fe200078e00ff */
[----:B------:R-:W-:Y:S06]  /*d830*/  BRA `(.L_x_9920) ;  /* 0x0000000400887947 */ /* 0x000fec0003800000 */
.L_x_9927:
        /* <DEDUP_REMOVED lines=11> */
.L_x_9934:
        /* <DEDUP_REMOVED lines=20> */
.L_x_9936:
[----:B------:R-:W-:Y:S05]  /*da30*/  BSYNC.RECONVERGENT B0 ;  /* 0x0000000000007941 */ /* 0x000fea0003800200 */
.L_x_9935:
[----:B------:R-:W-:Y:S01]  /*da40*/  IMAD.SHL.U32 R0, R0, 0x100000, RZ ;  /* 0x0010000000007824 */ /* 0x000fe200078e00ff */
[----:B------:R-:W-:-:S04]  /*da50*/  LEA R2, R2, 0x3b800000, 0x17 ;  /* 0x3b80000002027811 */ /* 0x000fc800078eb8ff */
[----:B------:R-:W-:Y:S01]  /*da60*/  LOP3.LUT R22, R2, R0, R7, 0xfe, !PT ;  /* 0x0000000002167212 */ /* 0x000fe200078efe07 */
[----:B------:R-:W-:Y:S06]  /*da70*/  BRA `(.L_x_9920) ;  /* 0x0000000000f87947 */ /* 0x000fec0003800000 */
.L_x_9933:
        /* <DEDUP_REMOVED lines=20> */
.L_x_9938:
[----:B------:R-:W-:Y:S05]  /*dbc0*/  BSYNC.RECONVERGENT B0 ;  /* 0x0000000000007941 */ /* 0x000fea0003800200 */
.L_x_9937:
[----:B------:R-:W-:Y:S02]  /*dbd0*/  SHF.L.U32 R0, R0, 0x15, RZ ;  /* 0x0000001500007819 */ /* 0x000fe400000006ff */
[----:B------:R-:W-:-:S04]  /*dbe0*/  LEA R2, R2, 0x37800000, 0x17 ;  /* 0x3780000002027811 */ /* 0x000fc800078eb8ff */
[----:B------:R-:W-:Y:S01]  /*dbf0*/  LOP3.LUT R22, R2, R0, R7, 0xfe, !PT ;  /* 0x0000000002167212 */ /* 0x000fe200078efe07 */
[----:B------:R-:W-:Y:S06]  /*dc00*/  BRA `(.L_x_9920) ;  /* 0x0000000000947947 */ /* 0x000fec0003800000 */
.L_x_9932:
        /* <DEDUP_REMOVED lines=14> */
.L_x_9919:
        /* <DEDUP_REMOVED lines=16> */
.L_x_9941:
[----:B------:R-:W-:Y:S01]  /*ddf0*/  IMAD.MOV.U32 R22, RZ, RZ, RZ ;  /* 0x000000ffff167224 */ /* 0x000fe200078e00ff */
[----:B------:R-:W-:Y:S06]  /*de00*/  BRA `(.L_x_9920) ;  /* 0x0000000000147947 */ /* 0x000fec0003800000 */
.L_x_9940:
[----:B------:R-:W2:Y:S02]  /*de10*/  LDG.E.64 R22, desc[UR36][R2.64] ;  /* 0x0000002402167981 */ /* 0x000ea4000c1e1b00 */
[----:B--2---:R0:W1:Y:S01]  /*de20*/  I2F.U64 R22, R22 ;  /* 0x0000001600167312 */ /* 0x0040620000301000 */
[----:B------:R-:W-:Y:S05]  /*de30*/  BRA `(.L_x_9920) ;  /* 0x0000000000087947 */ /* 0x000fea0003800000 */
.L_x_9939:
[----:B------:R-:W2:Y:S02]  /*de40*/  LDG.E R2, desc[UR36][R2.64] ;  /* 0x0000002402027981 */ /* 0x000ea4000c1e1900 */
[----:B--2---:R-:W-:-:S07]  /*de50*/  I2FP.F32.U32 R22, R2 ;  /* 0x0000000200167245 */ /* 0x004fce0000201000 */
.L_x_9920:
[----:B------:R-:W-:Y:S05]  /*de60*/  BSYNC.RECONVERGENT B6 ;  /* 0x0000000000067941 */ /* 0x000fea0003800200 */
.L_x_9914:
        /* <DEDUP_REMOVED lines=18> */
.L_x_9946:
[----:B------:R-:W2:Y:S02]  /*df90*/  LDG.E.U8 R0, desc[UR36][R2.64] ;  /* 0x0000002402007981 */ /* 0x000ea4000c1e1100 */
[----:B--2---:R-:W-:Y:S01]  /*dfa0*/  I2FP.F32.U32 R0, R0 ;  /* 0x0000000000007245 */ /* 0x004fe20000201000 */
[----:B------:R-:W-:Y:S06]  /*dfb0*/  BRA `(.L_x_9948) ;  /* 0x0000000c00247947 */ /* 0x000fec0003800000 */
.L_x_9945:
        /* <DEDUP_REMOVED lines=9> */
.L_x_9950:
[----:B------:R-:W2:Y:S02]  /*e050*/  LDG.E R0, desc[UR36][R2.64] ;  /* 0x0000002402007981 */ /* 0x000ea4000c1e1900 */
[----:B--2---:R-:W-:Y:S01]  /*e060*/  I2FP.F32.S32 R0, R0 ;  /* 0x0000000000007245 */ /* 0x004fe20000201400 */
[----:B------:R-:W-:Y:S06]  /*e070*/  BRA `(.L_x_9948) ;  /* 0x0000000800f47947 */ /* 0x000fec0003800000 */
.L_x_9949:
[----:B------:R-:W2:Y:S02]  /*e080*/  LDG.E.U16 R0, desc[UR36][R2.64] ;  /* 0x0000002402007981 */ /* 0x000ea4000c1e1500 */
[----:B--2---:R-:W0:Y:S01]  /*e090*/  I2F.S16 R0, R0 ;  /* 0x0000000000007306 */ /* 0x004e220000101400 */
[----:B------:R-:W-:Y:S05]  /*e0a0*/  BRA `(.L_x_9948) ;  /* 0x0000000800e87947 */ /* 0x000fea0003800000 */
.L_x_9944:
        /* <DEDUP_REMOVED lines=8> */
.L_x_9952:
[----:B------:R-:W2:Y:S02]  /*e130*/  LDG.E.U16 R0, desc[UR36][R2.64] ;  /* 0x0000002402007981 */ /* 0x000ea4000c1e1500 */
[----:B--2---:R-:W-:Y:S01]  /*e140*/  HADD2.F32 R0, -RZ, R0.H0_H0 ;  /* 0x20000000ff007230 */ /* 0x004fe20000004100 */
[----:B------:R-:W-:Y:S06]  /*e150*/  BRA `(.L_x_9948) ;  /* 0x0000000800bc7947 */ /* 0x000fec0003800000 */
.L_x_9951:
        /* <DEDUP_REMOVED lines=8> */
.L_x_9954:
[----:B------:R-:W2:Y:S02]  /*e1e0*/  LDG.E.U16 R0, desc[UR36][R2.64] ;  /* 0x0000002402007981 */ /* 0x000ea4000c1e1500 */
[----:B--2---:R-:W-:Y:S01]  /*e1f0*/  HADD2.F32 R0, -RZ, R0.H0_H0 ;  /* 0x20000000ff007230 */ /* 0x004fe20000004100 */
[----:B------:R-:W-:Y:S06]  /*e200*/  BRA `(.L_x_9948) ;  /* 0x0000000800907947 */ /* 0x000fec0003800000 */
.L_x_9953:
[----:B------:R-:W2:Y:S01]  /*e210*/  LDG.E.64 R2, desc[UR36][R2.64] ;  /* 0x0000002402027981 */ /* 0x000ea2000c1e1b00 */
[----:B------:R-:W-:Y:S01]  /*e220*/  UMOV UR4, 0xf0000000 ;  /* 0xf000000000047882 */ /* 0x000fe20000000000 */
[----:B------:R-:W-:Y:S01]  /*e230*/  UMOV UR5, 0x380fffff ;  /* 0x380fffff00057882 */ /* 0x000fe20000000000 */
[----:B--2---:R-:W0:Y:S01]  /*e240*/  F2F.F32.F64 R0, R2 ;  /* 0x0000000200007310 */ /* 0x004e220000301000 */
[----:B------:R-:W-:-:S14]  /*e250*/  DSETP.GEU.AND P0, PT, |R2|, UR4, PT ;  /* 0x0000000402007e2a */ /* 0x000fdc000bf0e200 */
[----:B0-----:R-:W-:Y:S01]  /*e260*/  @!P0 FMUL R0, R0, 1.175494350822287508e-38 ;  /* 0x0080000000008820 */ /* 0x001fe20000400000 */
[----:B------:R-:W-:Y:S06]  /*e270*/  BRA `(.L_x_9948) ;  /* 0x0000000800747947 */ /* 0x000fec0003800000 */
.L_x_9943:
        /* <DEDUP_REMOVED lines=12> */
.L_x_9957:
[----:B------:R-:W2:Y:S01]  /*e340*/  LDG.E.64 R2, desc[UR36][R2.64] ;  /* 0x0000002402027981 */ /* 0x000ea2000c1e1b00 */
[----:B------:R-:W-:Y:S01]  /*e350*/  UMOV UR4, 0xf0000000 ;  /* 0xf000000000047882 */ /* 0x000fe20000000000 */
[----:B------:R-:W-:Y:S01]  /*e360*/  UMOV UR5, 0x380fffff ;  /* 0x380fffff00057882 */ /* 0x000fe20000000000 */
[----:B--2---:R-:W0:Y:S01]  /*e370*/  F2F.F32.F64 R0, R2 ;  /* 0x0000000200007310 */ /* 0x004e220000301000 */
[----:B------:R-:W-:-:S14]  /*e380*/  DSETP.GEU.AND P0, PT, |R2|, UR4, PT ;  /* 0x0000000402007e2a */ /* 0x000fdc000bf0e200 */
[----:B0-----:R-:W-:Y:S01]  /*e390*/  @!P0 FMUL R0, R0, 1.175494350822287508e-38 ;  /* 0x0080000000008820 */ /* 0x001fe20000400000 */
[----:B------:R-:W-:Y:S06]  /*e3a0*/  BRA `(.L_x_9948) ;  /* 0x0000000800287947 */ /* 0x000fec0003800000 */
.L_x_9956:
        /* <DEDUP_REMOVED lines=25> */
.L_x_9959:
        /* <DEDUP_REMOVED lines=12> */
.L_x_9958:
[----:B------:R-:W2:Y:S02]  /*e600*/  LDG.E.U16 R0, desc[UR36][R2.64] ;  /* 0x0000002402007981 */ /* 0x000ea4000c1e1500 */
[----:B--2---:R-:W-:Y:S01]  /*e610*/  SHF.L.U32 R0, R0, 0x10, RZ ;  /* 0x0000001000007819 */ /* 0x004fe200000006ff */
[----:B------:R-:W-:Y:S06]  /*e620*/  BRA `(.L_x_9948) ;  /* 0x0000000400887947 */ /* 0x000fec0003800000 */
.L_x_9955:
        /* <DEDUP_REMOVED lines=11> */
.L_x_9962:
        /* <DEDUP_REMOVED lines=20> */
.L_x_9964:
[----:B------:R-:W-:Y:S05]  /*e820*/  BSYNC.RECONVERGENT B0 ;  /* 0x0000000000007941 */ /* 0x000fea0003800200 */
.L_x_9963:
[----:B------:R-:W-:Y:S01]  /*e830*/  IMAD.SHL.U32 R0, R0, 0x100000, RZ ;  /* 0x0010000000007824 */ /* 0x000fe200078e00ff */
[----:B------:R-:W-:-:S04]  /*e840*/  LEA R2, R2, 0x3b800000, 0x17 ;  /* 0x3b80000002027811 */ /* 0x000fc800078eb8ff */
[----:B------:R-:W-:Y:S01]  /*e850*/  LOP3.LUT R0, R2, R0, R7, 0xfe, !PT ;  /* 0x0000000002007212 */ /* 0x000fe200078efe07 */
[----:B------:R-:W-:Y:S06]  /*e860*/  BRA `(.L_x_9948) ;  /* 0x0000000000f87947 */ /* 0x000fec0003800000 */
.L_x_9961:
        /* <DEDUP_REMOVED lines=20> */
.L_x_9966:
[----:B------:R-:W-:Y:S05]  /*e9b0*/  BSYNC.RECONVERGENT B0 ;  /* 0x0000000000007941 */ /* 0x000fea0003800200 */
.L_x_9965:
[----:B------:R-:W-:Y:S01]  /*e9c0*/  IMAD.SHL.U32 R0, R0, 0x200000, RZ ;  /* 0x0020000000007824 */ /* 0x000fe200078e00ff */
[----:B------:R-:W-:-:S04]  /*e9d0*/  LEA R2, R2, 0x37800000, 0x17 ;  /* 0x3780000002027811 */ /* 0x000fc800078eb8ff */
[----:B------:R-:W-:Y:S01]  /*e9e0*/  LOP3.LUT R0, R2, R0, R7, 0xfe, !PT ;  /* 0x0000000002007212 */ /* 0x000fe200078efe07 */
[----:B------:R-:W-:Y:S06]  /*e9f0*/  BRA `(.L_x_9948) ;  /* 0x0000000000947947 */ /* 0x000fec0003800000 */
.L_x_9960:
        /* <DEDUP_REMOVED lines=14> */
.L_x_9947:
[----:B------:R-:W-:Y:S01]  /*eae0*/  MOV R2, 0x130 ;  /* 0x0000013000027802 */ /* 0x000fe20000000f00 */
[----:B------:R-:W0:Y:S01]  /*eaf0*/  LDCU.64 UR4, c[0x4][0x120] ;  /* 0x01002400ff0477ac */ /* 0x000e220008000a00 */
[----:B------:R-:W-:Y:S02]  /*eb00*/  HFMA2 R8, -RZ, RZ, 0, 4.64916229248046875e-06 ;  /* 0x0000004eff087431 */ /* 0x000fe400000001ff */
[----:B------:R-:W-:Y:S01]  /*eb10*/  IMAD.MOV.U32 R12, RZ, RZ, 0x1 ;  /* 0x00000001ff0c7424 */ /* 0x000fe200078e00ff */
[----:B------:R-:W1:Y:S01]  /*eb20*/  LDCU.64 UR6, c[0x4][0x128] ;  /* 0x01002500ff0677ac */ /* 0x000e620008000a00 */
[----:B------:R-:W2:Y:S01]  /*eb30*/  LDC.64 R2, c[0x4][R2] ;  /* 0x0100000002027b82 */ /* 0x000ea20000000a00 */
[----:B------:R-:W-:Y:S01]  /*eb40*/  IMAD.MOV.U32 R13, RZ, RZ, RZ ;  /* 0x000000ffff0d7224 */ /* 0x000fe200078e00ff */
[----:B------:R-:W4:Y:S01]  /*eb50*/  LDCU.64 UR8, c[0x4][0x10] ;  /* 0x01000200ff0877ac */ /* 0x000f220008000a00 */
[----:B0-----:R-:W-:Y:S02]  /*eb60*/  IMAD.U32 R4, RZ, RZ, UR4 ;  /* 0x00000004ff047e24 */ /* 0x001fe4000f8e00ff */
[----:B------:R-:W-:Y:S01]  /*eb70*/  IMAD.U32 R5, RZ, RZ, UR5 ;  /* 0x00000005ff057e24 */ /* 0x000fe2000f8e00ff */
[----:B-1----:R-:W-:Y:S01]  /*eb80*/  MOV R6, UR6 ;  /* 0x0000000600067c02 */ /* 0x002fe20008000f00 */
[----:B------:R-:W-:-:S02]  /*eb90*/  IMAD.U32 R7, RZ, RZ, UR7 ;  /* 0x00000007ff077e24 */ /* 0x000fc4000f8e00ff */
[----:B----4-:R-:W-:Y:S02]  /*eba0*/  IMAD.U32 R10, RZ, RZ, UR8 ;  /* 0x00000008ff0a7e24 */ /* 0x010fe4000f8e00ff */
[----:B------:R-:W-:-:S07]  /*ebb0*/  IMAD.U32 R11, RZ, RZ, UR9 ;  /* 0x00000009ff0b7e24 */ /* 0x000fce000f8e00ff */
[----:B------:R-:W-:-:S07]  /*ebc0*/  LEPC R20, `(.L_x_9969) ;  /* 0x000000001014794e */ /* 0x000fce0000000000 */
[----:B--23-5:R-:W-:Y:S05]  /*ebd0*/  CALL.ABS.NOINC R2 ;  /* 0x0000000002007343 */ /* 0x02cfea0003c00000 */
.L_x_9969:
[----:B------:R-:W-:Y:S01]  /*ebe0*/  IMAD.MOV.U32 R0, RZ, RZ, RZ ;  /* 0x000000ffff007224 */ /* 0x000fe200078e00ff */
[----:B------:R-:W-:Y:S06]  /*ebf0*/  BRA `(.L_x_9948) ;  /* 0x0000000000147947 */ /* 0x000fec0003800000 */
.L_x_9968:
[----:B------:R-:W2:Y:S02]  /*ec00*/  LDG.E.64 R2, desc[UR36][R2.64] ;  /* 0x0000002402027981 */ /* 0x000ea4000c1e1b00 */
[----:B--2---:R0:W1:Y:S01]  /*ec10*/  I2F.U64 R0, R2 ;  /* 0x0000000200007312 */ /* 0x0040620000301000 */
[----:B------:R-:W-:Y:S05]  /*ec20*/  BRA `(.L_x_9948) ;  /* 0x0000000000087947 */ /* 0x000fea0003800000 */
.L_x_9967:
[----:B------:R-:W2:Y:S02]  /*ec30*/  LDG.E R0, desc[UR36][R2.64] ;  /* 0x0000002402007981 */ /* 0x000ea4000c1e1900 */
[----:B--2---:R-:W-:-:S07]  /*ec40*/  I2FP.F32.U32 R0, R0 ;  /* 0x0000000000007245 */ /* 0x004fce0000201000 */
.L_x_9948:
[----:B------:R-:W-:Y:S05]  /*ec50*/  BSYNC.RECONVERGENT B6 ;  /* 0x0000000000067941 */ /* 0x000fea0003800200 */
.L_x_9942:
[----:B------:R-:W2:Y:S01]  /*ec60*/  LDCU.64 UR6, c[0x0][0x648] ;  /* 0x0000c900ff0677ac */ /* 0x000ea20008000a00 */
[----:B0----5:R-:W-:Y:S01]  /*ec70*/  HADD2.F32 R3, -RZ, R18.H0_H0 ;  /* 0x20000012ff037230 */ /* 0x021fe20000004100 */
[----:B------:R-:W-:-:S04]  /*ec80*/  UPRMT UR4, UR44, 0x9910, URZ ;  /* 0x000099102c047896 */ /* 0x000fc800080000ff */
[----:B-1--4-:R-:W-:Y:S01]  /*ec90*/  FMUL.FTZ R3, R3, R0 ;  /* 0x0000000003037220 */ /* 0x012fe20000410000 */
[----:B------:R-:W-:-:S03]  /*eca0*/  UISETP.GT.AND UP0, UPT, UR4, 0x9, UPT ;  /* 0x000000090400788c */ /* 0x000fc6000bf04270 */
[----:B---3--:R-:W-:-:S05]  /*ecb0*/  FMUL.FTZ R22, R3, R22 ;  /* 0x0000001603167220 */ /* 0x008fca0000410000 */
[----:B------:R-:W-:Y:S02]  /*ecc0*/  F2FP.F16.F32.PACK_AB R22, RZ, R22 ;  /* 0x00000016ff16723e */ /* 0x000fe400000000ff */
[----:B--2---:R-:W-:-:S04]  /*ecd0*/  IADD3 R2, P0, PT, R16, UR6, RZ ;  /* 0x0000000610027c10 */ /* 0x004fc8000ff1e0ff */
        /* <DEDUP_REMOVED lines=14> */
.L_x_9973:
[----:B------:R-:W-:-:S06]  /*edc0*/  HADD2.F32 R5, -RZ, R22.H0_H0 ;  /* 0x20000016ff057230 */ /* 0x000fcc0000004100 */
[----:B------:R-:W0:Y:S02]  /*edd0*/  F2I.S64.TRUNC R4, R5 ;  /* 0x0000000500047311 */ /* 0x000e24000020d900 */
[----:B0-----:R1:W-:Y:S01]  /*ede0*/  STG.E.U8 desc[UR36][R2.64], R4 ;  /* 0x0000000402007986 */ /* 0x0013e2000c101124 */
[----:B------:R-:W-:Y:S05]  /*edf0*/  BRA `(.L_x_9975) ;  /* 0x0000000c006c7947 */ /* 0x000fea0003800000 */
.L_x_9972:
        /* <DEDUP_REMOVED lines=10> */
.L_x_9977:
[----:B------:R-:W-:-:S04]  /*eea0*/  HADD2.F32 R22, -RZ, R22.H0_H0 ;  /* 0x20000016ff167230 */ /* 0x000fc80000004100 */
[----:B------:R-:W0:Y:S02]  /*eeb0*/  F2I.FTZ.TRUNC.NTZ R5, R22 ;  /* 0x0000001600057305 */ /* 0x000e24000021f100 */
[----:B0-----:R3:W-:Y:S01]  /*eec0*/  STG.E desc[UR36][R2.64], R5 ;  /* 0x0000000502007986 */ /* 0x0017e2000c101924 */
[----:B------:R-:W-:Y:S05]  /*eed0*/  BRA `(.L_x_9975) ;  /* 0x0000000c00347947 */ /* 0x000fea0003800000 */
.L_x_9976:
[----:B------:R-:W-:-:S04]  /*eee0*/  HADD2.F32 R22, -RZ, R22.H0_H0 ;  /* 0x20000016ff167230 */ /* 0x000fc80000004100 */
[----:B------:R-:W0:Y:S02]  /*eef0*/  F2I.FTZ.TRUNC.NTZ R5, R22 ;  /* 0x0000001600057305 */ /* 0x000e24000021f100 */
[----:B0-----:R4:W-:Y:S01]  /*ef00*/  STG.E.U16 desc[UR36][R2.64], R5 ;  /* 0x0000000502007986 */ /* 0x0019e2000c101524 */
[----:B------:R-:W-:Y:S05]  /*ef10*/  BRA `(.L_x_9975) ;  /* 0x0000000c00247947 */ /* 0x000fea0003800000 */
.L_x_9971:
        /* <DEDUP_REMOVED lines=9> */
.L_x_9979:
[----:B------:R0:W-:Y:S01]  /*efb0*/  STG.E.U16 desc[UR36][R2.64], R22 ;  /* 0x0000001602007986 */ /* 0x0001e2000c101524 */
[----:B------:R-:W-:Y:S05]  /*efc0*/  BRA `(.L_x_9975) ;  /* 0x0000000800f87947 */ /* 0x000fea0003800000 */
.L_x_9978:
        /* <DEDUP_REMOVED lines=10> */
.L_x_9981:
[----:B------:R-:W-:-:S05]  /*f070*/  HADD2.F32 R0, -RZ, R22.H0_H0 ;  /* 0x20000016ff007230 */ /* 0x000fca0000004100 */
[----:B------:R-:W-:-:S04]  /*f080*/  F2FP.F16.F32.PACK_AB R0, RZ, R0 ;  /* 0x00000000ff00723e */ /* 0x000fc800000000ff */
[----:B------:R-:W-:-:S05]  /*f090*/  PRMT R0, R0, 0x5410, RZ ;  /* 0x0000541000007816 */ /* 0x000fca00000000ff */
[----:B------:R0:W-:Y:S01]  /*f0a0*/  STG.E desc[UR36][R2.64], R0 ;  /* 0x0000000002007986 */ /* 0x0001e2000c101924 */
[----:B------:R-:W-:Y:S05]  /*f0b0*/  BRA `(.L_x_9975) ;  /* 0x0000000800bc7947 */ /* 0x000fea0003800000 */
.L_x_9980:
[----:B------:R-:W-:-:S05]  /*f0c0*/  HADD2.F32 R4, -RZ, R22.H0_H0 ;  /* 0x20000016ff047230 */ /* 0x000fca0000004100 */
[----:B------:R-:W-:-:S06]  /*f0d0*/  FMUL.FTZ R4, R4, 1 ;  /* 0x3f80000004047820 */ /* 0x000fcc0000410000 */
[----:B------:R-:W0:Y:S02]  /*f0e0*/  F2F.F64.F32 R4, R4 ;  /* 0x0000000400047310 */ /* 0x000e240000201800 */
[----:B0-----:R0:W-:Y:S01]  /*f0f0*/  STG.E.64 desc[UR36][R2.64], R4 ;  /* 0x0000000402007986 */ /* 0x0011e2000c101b24 */
[----:B------:R-:W-:Y:S05]  /*f100*/  BRA `(.L_x_9975) ;  /* 0x0000000800a87947 */ /* 0x000fea0003800000 */
.L_x_9970:
        /* <DEDUP_REMOVED lines=14> */
.L_x_9985:
        /* <DEDUP_REMOVED lines=18> */
.L_x_9988:
[----:B------:R-:W-:-:S04]  /*f310*/  SHF.R.U32.HI R5, RZ, 0x18, R5 ;  /* 0x00000018ff057819 */ /* 0x000fc80000011605 */
[----:B------:R-:W-:-:S07]  /*f320*/  LOP3.LUT R0, R0, 0x80, R5, 0xf8, !PT ;  /* 0x0000008000007812 */ /* 0x000fce00078ef805 */
.L_x_9987:
[----:B------:R-:W-:Y:S05]  /*f330*/  BSYNC.RECONVERGENT B0 ;  /* 0x0000000000007941 */ /* 0x000fea0003800200 */
.L_x_9986:
[----:B------:R0:W-:Y:S01]  /*f340*/  STG.E.U8 desc[UR36][R2.64], R0 ;  /* 0x0000000002007986 */ /* 0x0001e2000c101124 */
[----:B------:R-:W-:Y:S05]  /*f350*/  BRA `(.L_x_9975) ;  /* 0x0000000800147947 */ /* 0x000fea0003800000 */
.L_x_9984:
[----:B------:R-:W-:Y:S01]  /*f360*/  HADD2.F32 R5, -RZ, R22.H0_H0 ;  /* 0x20000016ff057230 */ /* 0x000fe20000004100 */
        /* <DEDUP_REMOVED lines=17> */
.L_x_9991:
[----:B------:R-:W-:-:S04]  /*f480*/  SHF.R.U32.HI R5, RZ, 0x18, R5 ;  /* 0x00000018ff057819 */ /* 0x000fc80000011605 */
[----:B------:R-:W-:-:S07]  /*f490*/  LOP3.LUT R0, R0, 0x80, R5, 0xf8, !PT ;  /* 0x0000008000007812 */ /* 0x000fce00078ef805 */
.L_x_9990:
[----:B------:R-:W-:Y:S05]  /*f4a0*/  BSYNC.RECONVERGENT B0 ;  /* 0x0000000000007941 */ /* 0x000fea0003800200 */
.L_x_9989:
[----:B------:R0:W-:Y:S01]  /*f4b0*/  STG.E.U8 desc[UR36][R2.64], R0 ;  /* 0x0000000002007986 */ /* 0x0001e2000c101124 */
[----:B------:R-:W-:Y:S05]  /*f4c0*/  BRA `(.L_x_9975) ;  /* 0x0000000400b87947 */ /* 0x000fea0003800000 */
.L_x_9983:
        /* <DEDUP_REMOVED lines=22> */
.L_x_9993:
[----:B------:R-:W-:-:S06]  /*f630*/  HADD2.F32 R4, -RZ, R22.H0_H0 ;  /* 0x20000016ff047230 */ /* 0x000fcc0000004100 */
[----:B------:R-:W0:Y:S02]  /*f640*/  F2I.U64.TRUNC R4, R4 ;  /* 0x0000000400047311 */ /* 0x000e24000020d800 */
[----:B0-----:R0:W-:Y:S01]  /*f650*/  STG.E.64 desc[UR36][R2.64], R4 ;  /* 0x0000000402007986 */ /* 0x0011e2000c101b24 */
[----:B------:R-:W-:Y:S05]  /*f660*/  BRA `(.L_x_9975) ;  /* 0x0000000400507947 */ /* 0x000fea0003800000 */
.L_x_9992:
[----:B------:R-:W-:-:S04]  /*f670*/  HADD2.F32 R22, -RZ, R22.H0_H0 ;  /* 0x20000016ff167230 */ /* 0x000fc80000004100 */
[----:B------:R-:W0:Y:S02]  /*f680*/  F2I.FTZ.U32.TRUNC.NTZ R5, R22 ;  /* 0x0000001600057305 */ /* 0x000e24000021f000 */
[----:B0-----:R0:W-:Y:S01]  /*f690*/  STG.E desc[UR36][R2.64], R5 ;  /* 0x0000000502007986 */ /* 0x0011e2000c101924 */
[----:B------:R-:W-:Y:S05]  /*f6a0*/  BRA `(.L_x_9975) ;  /* 0x0000000400407947 */ /* 0x000fea0003800000 */
.L_x_9982:
        /* <DEDUP_REMOVED lines=11> */
.L_x_9995:
[----:B------:R-:W-:Y:S01]  /*f760*/  HADD2.F32 R22, -RZ, R22.H0_H0 ;  /* 0x20000016ff167230 */ /* 0x000fe20000004100 */
[----:B------:R-:W-:-:S04]  /*f770*/  CS2R R6, SRZ ;  /* 0x0000000000067805 */ /* 0x000fc8000001ff00 */
[----:B------:R-:W-:-:S06]  /*f780*/  FMUL.FTZ R4, R22, 1 ;  /* 0x3f80000016047820 */ /* 0x000fcc0000410000 */
[----:B------:R-:W0:Y:S02]  /*f790*/  F2F.F64.F32 R4, R4 ;  /* 0x0000000400047310 */ /* 0x000e240000201800 */
[----:B0-----:R0:W-:Y:S01]  /*f7a0*/  STG.E.128 desc[UR36][R2.64], R4 ;  /* 0x0000000402007986 */ /* 0x0011e2000c101d24 */
[----:B------:R-:W-:Y:S05]  /*f7b0*/  BRA `(.L_x_9975) ;  /* 0x0000000000fc7947 */ /* 0x000fea0003800000 */
.L_x_9994:
[----:B------:R-:W-:-:S09]  /*f7c0*/  UISETP.NE.AND UP0, UPT, UR4, 0xf, UPT ;  /* 0x0000000f0400788c */ /* 0x000fd2000bf05270 */
[----:B------:R-:W-:Y:S05]  /*f7d0*/  BRA.U !UP0, `(.L_x_9996) ;  /* 0x0000000108e87547 */ /* 0x000fea000b800000 */
[----:B------:R-:W-:-:S09]  /*f7e0*/  UISETP.NE.AND UP0, UPT, UR4, 0x17, UPT ;  /* 0x000000170400788c */ /* 0x000fd2000bf05270 */
[----:B------:R-:W-:Y:S05]  /*f7f0*/  BRA.U !UP0, `(.L_x_9997) ;  /* 0x0000000108907547 */ /* 0x000fea000b800000 */
[----:B------:R-:W-:-:S09]  /*f800*/  UISETP.NE.AND UP0, UPT, UR4, 0x18, UPT ;  /* 0x000000180400788c */ /* 0x000fd2000bf05270 */
[----:B------:R-:W-:Y:S05]  /*f810*/  BRA.U !UP0, `(.L_x_9998) ;  /* 0x0000000108447547 */ /* 0x000fea000b800000 */
.L_x_9974:
        /* <DEDUP_REMOVED lines=16> */
.L_x_9999:
[----:B------:R-:W-:Y:S05]  /*f920*/  BRA `(.L_x_9975) ;  /* 0x0000000000a07947 */ /* 0x000fea0003800000 */
.L_x_9998:
        /* <DEDUP_REMOVED lines=13> */
.L_x_10001:
[----:B------:R-:W-:Y:S05]  /*fa00*/  BSYNC.RECONVERGENT B0 ;  /* 0x0000000000007941 */ /* 0x000fea0003800200 */
.L_x_10000:
[----:B------:R-:W-:-:S05]  /*fa10*/  LOP3.LUT R5, R0, 0x80, R5, 0xf8, !PT ;  /* 0x0000008000057812 */ /* 0x000fca00078ef805 */
[----:B------:R0:W-:Y:S01]  /*fa20*/  STG.E.U8 desc[UR36][R2.64], R5 ;  /* 0x0000000502007986 */ /* 0x0001e2000c101124 */
[----:B------:R-:W-:Y:S05]  /*fa30*/  BRA `(.L_x_9975) ;  /* 0x00000000005c7947 */ /* 0x000fea0003800000 */
.L_x_9997:
        /* <DEDUP_REMOVED lines=12> */
.L_x_10003:
[----:B------:R-:W-:Y:S02]  /*fb00*/  ISETP.GT.U32.AND P0, PT, R4, 0x7f800000, PT ;  /* 0x7f8000000400780c */ /* 0x000fe40003f04070 */
[----:B------:R-:W-:-:S04]  /*fb10*/  MOV R0, 0x7f ;  /* 0x0000007f00007802 */ /* 0x000fc80000000f00 */
[----:B------:R-:W-:-:S07]  /*fb20*/  SEL R0, R0, 0x7c, P0 ;  /* 0x0000007c00007807 */ /* 0x000fce0000000000 */
.L_x_10004:
[----:B------:R-:W-:Y:S05]  /*fb30*/  BSYNC.RECONVERGENT B0 ;  /* 0x0000000000007941 */ /* 0x000fea0003800200 */
.L_x_10002:
[----:B------:R-:W-:-:S04]  /*fb40*/  SHF.R.U32.HI R5, RZ, 0x18, R5 ;  /* 0x00000018ff057819 */ /* 0x000fc80000011605 */
[----:B------:R-:W-:-:S05]  /*fb50*/  LOP3.LUT R5, R0, 0x80, R5, 0xf8, !PT ;  /* 0x0000008000057812 */ /* 0x000fca00078ef805 */
[----:B------:R0:W-:Y:S01]  /*fb60*/  STG.E.U8 desc[UR36][R2.64], R5 ;  /* 0x0000000502007986 */ /* 0x0001e2000c101124 */
[----:B------:R-:W-:Y:S05]  /*fb70*/  BRA `(.L_x_9975) ;  /* 0x00000000000c7947 */ /* 0x000fea0003800000 */
.L_x_9996:
[----:B------:R-:W-:-:S05]  /*fb80*/  HADD2.F32 R0, -RZ, R22.H0_H0 ;  /* 0x20000016ff007230 */ /* 0x000fca0000004100 */
[----:B------:R-:W-:-:S05]  /*fb90*/  F2FP.BF16.F32.PACK_AB R0, RZ, R0 ;  /* 0x00000000ff00723e */ /* 0x000fca00000010ff */
[----:B------:R0:W-:Y:S02]  /*fba0*/  STG.E.U16 desc[UR36][R2.64], R0 ;  /* 0x0000000002007986 */ /* 0x0001e4000c101524 */
.L_x_9975:
[----:B------:R-:W-:-:S07]  /*fbb0*/  VIADD R17, R17, 0x80 ;  /* 0x0000008011117836 */ /* 0x000fce0000000000 */
.L_x_9879:
[----:B------:R-:W-:Y:S05]  /*fbc0*/  BSYNC.RECONVERGENT B7 ;  /* 0x0000000000077941 */ /* 0x000fea0003800200 */
.L_x_9878:
[----:B------:R-:W5:Y:S02]  /*fbd0*/  LDCU UR4, c[0x0][0x380] ;  /* 0x00007000ff0477ac */ /* 0x000f640008000800 */
[----:B-----5:R-:W-:-:S13]  /*fbe0*/  ISETP.GE.AND P0, PT, R17, UR4, PT ;  /* 0x0000000411007c0c */ /* 0x020fda000bf06270 */
[----:B------:R-:W-:Y:S05]  /*fbf0*/  @P0 EXIT ;  /* 0x000000000000094d */ /* 0x000fea0003800000 */
[----:B------:R-:W5:Y:S01]  /*fc00*/  LDCU UR4, c[0x0][0x388] ;  /* 0x00007100ff0477ac */ /* 0x000f620008000800 */
[----:B0--34-:R-:W-:Y:S02]  /*fc10*/  HFMA2 R0, -RZ, RZ, 0, 0 ;  /* 0x00000000ff007431 */ /* 0x019fe400000001ff */
[----:B------:R-:W-:Y:S02]  /*fc20*/  IMAD.MOV.U32 R18, RZ, RZ, RZ ;  /* 0x000000ffff127224 */ /* 0x000fe400078e00ff */
[----:B-1----:R-:W-:Y:S02]  /*fc30*/  IMAD.MOV.U32 R22, RZ, RZ, RZ ;  /* 0x000000ffff167224 */ /* 0x002fe400078e00ff */
[----:B------:R-:W-:Y:S01]  /*fc40*/  IMAD.MOV.U32 R16, RZ, RZ, RZ ;  /* 0x000000ffff107224 */ /* 0x000fe200078e00ff */
        /* <DEDUP_REMOVED lines=375> */
.L_x_10005:
[----:B------:R-:W0:Y:S01]  /*113c0*/  LDCU.64 UR6, c[0x0][0x648] ;  /* 0x0000c900ff0677ac */ /* 0x000e220008000a00 */
[----:B------:R-:W2:Y:S01]  /*113d0*/  LDCU.64 UR8, c[0x0][0x650] ;  /* 0x0000ca00ff0877ac */ /* 0x000ea20008000a00 */
[----:B------:R-:W-:-:S04]  /*113e0*/  UPRMT UR4, UR40, 0x9910, URZ ;  /* 0x0000991028047896 */ /* 0x000fc800080000ff */
[----:B------:R-:W-:Y:S01]  /*113f0*/  UISETP.GT.AND UP0, UPT, UR4, 0x9, UPT ;  /* 0x000000090400788c */ /* 0x000fe2000bf04270 */
[----:B0-----:R-:W-:Y:S02]  /*11400*/  IADD3 R16, P0, PT, R16, UR6, RZ ;  /* 0x0000000610107c10 */ /* 0x001fe4000ff1e0ff */
[----:B--2---:R-:W-:-:S03]  /*11410*/  IADD3 R2, P1, PT, R0, UR8, RZ ;  /* 0x0000000800027c10 */ /* 0x004fc6000ff3e0ff */
        /* <DEDUP_REMOVED lines=16> */
.L_x_10009:
[----:B------:R-:W2:Y:S02]  /*11520*/  LDG.E.U8 R2, desc[UR36][R2.64] ;  /* 0x0000002402027981 */ /* 0x000ea4000c1e1100 */
[----:B--2---:R-:W-:-:S04]  /*11530*/  I2FP.F32.U32 R0, R2 ;  /* 0x0000000200007245 */ /* 0x004fc80000201000 */
[----:B------:R-:W-:-:S04]  /*11540*/  F2FP.F16.F32.PACK_AB R0, RZ, R0 ;  /* 0x00000000ff00723e */ /* 0x000fc800000000ff */
[----:B------:R-:W-:Y:S01]  /*11550*/  PRMT R19, R0, 0x7610, R19 ;  /* 0x0000761000137816 */ /* 0x000fe20000000013 */
[----:B------:R-:W-:Y:S06]  /*11560*/  BRA `(.L_x_10011) ;  /* 0x0000000c00b47947 */ /* 0x000fec0003800000 */
.L_x_10008:
        /* <DEDUP_REMOVED lines=11> */
.L_x_10013:
[----:B------:R-:W2:Y:S02]  /*11620*/  LDG.E R2, desc[UR36][R2.64] ;  /* 0x0000002402027981 */ /* 0x000ea4000c1e1900 */
[----:B--2---:R-:W-:-:S04]  /*11630*/  I2FP.F32.S32 R0, R2 ;  /* 0x0000000200007245 */ /* 0x004fc80000201400 */
[----:B------:R-:W-:-:S04]  /*11640*/  F2FP.F16.F32.PACK_AB R0, RZ, R0 ;  /* 0x00000000ff00723e */ /* 0x000fc800000000ff */
[----:B------:R-:W-:Y:S01]  /*11650*/  PRMT R19, R0, 0x7610, R19 ;  /* 0x0000761000137816 */ /* 0x000fe20000000013 */
[----:B------:R-:W-:Y:S06]  /*11660*/  BRA `(.L_x_10011) ;  /* 0x0000000c00747947 */ /* 0x000fec0003800000 */
.L_x_10012:
[----:B------:R-:W2:Y:S02]  /*11670*/  LDG.E.U16 R2, desc[UR36][R2.64] ;  /* 0x0000002402027981 */ /* 0x000ea4000c1e1500 */
[----:B--2---:R-:W0:Y:S02]  /*11680*/  I2F.S16 R0, R2 ;  /* 0x0000000200007306 */ /* 0x004e240000101400 */
[----:B0-----:R-:W-:-:S04]  /*11690*/  F2FP.F16.F32.PACK_AB R0, RZ, R0 ;  /* 0x00000000ff00723e */ /* 0x001fc800000000ff */
[----:B------:R-:W-:Y:S01]  /*116a0*/  PRMT R19, R0, 0x7610, R19 ;  /* 0x0000761000137816 */ /* 0x000fe20000000013 */
[----:B------:R-:W-:Y:S06]  /*116b0*/  BRA `(.L_x_10011) ;  /* 0x0000000c00607947 */ /* 0x000fec0003800000 */
.L_x_10007:
        /* <DEDUP_REMOVED lines=9> */
.L_x_10015:
[----:B------:R0:W5:Y:S01]  /*11750*/  LDG.E.U16 R19, desc[UR36][R2.64] ;  /* 0x0000002402137981 */ /* 0x000162000c1e1500 */
[----:B------:R-:W-:Y:S05]  /*11760*/  BRA `(.L_x_10011) ;  /* 0x0000000c00347947 */ /* 0x000fea0003800000 */
.L_x_10014:
        /* <DEDUP_REMOVED lines=9> */
.L_x_10017:
[----:B------:R1:W5:Y:S01]  /*11800*/  LDG.E.U16 R19, desc[UR36][R2.64] ;  /* 0x0000002402137981 */ /* 0x000362000c1e1500 */
[----:B------:R-:W-:Y:S05]  /*11810*/  BRA `(.L_x_10011) ;  /* 0x0000000c00087947 */ /* 0x000fea0003800000 */
.L_x_10016:
        /* <DEDUP_REMOVED lines=9> */
.L_x_10006:
        /* <DEDUP_REMOVED lines=14> */
.L_x_10020:
        /* <DEDUP_REMOVED lines=9> */
.L_x_10019:
        /* <DEDUP_REMOVED lines=27> */
.L_x_10022:
        /* <DEDUP_REMOVED lines=14> */
.L_x_10021:
[----:B------:R-:W2:Y:S02]  /*11cb0*/  LDG.E.U16 R0, desc[UR36][R2.64] ;  /* 0x0000002402007981 */ /* 0x000ea4000c1e1500 */
[----:B--2---:R-:W-:-:S05]  /*11cc0*/  IMAD.U32 R0, R0, 0x10000, RZ ;  /* 0x0001000000007824 */ /* 0x004fca00078e00ff */
[----:B------:R-:W-:-:S04]  /*11cd0*/  F2FP.F16.F32.PACK_AB R0, RZ, R0 ;  /* 0x00000000ff00723e */ /* 0x000fc800000000ff */
[----:B------:R-:W-:Y:S01]  /*11ce0*/  PRMT R19, R0, 0x7610, R19 ;  /* 0x0000761000137816 */ /* 0x000fe20000000013 */
[----:B------:R-:W-:Y:S06]  /*11cf0*/  BRA `(.L_x_10011) ;  /* 0x0000000400d07947 */ /* 0x000fec0003800000 */
.L_x_10018:
        /* <DEDUP_REMOVED lines=13> */
.L_x_10025:
        /* <DEDUP_REMOVED lines=21> */
.L_x_10029:
[----:B------:R-:W-:Y:S05]  /*11f20*/  BSYNC.RECONVERGENT B1 ;  /* 0x0000000000017941 */ /* 0x000fea0003800200 */
.L_x_10028:
[----:B------:R-:W-:Y:S02]  /*11f30*/  SHF.L.U32 R0, R0, 0x14, RZ ;  /* 0x0000001400007819 */ /* 0x000fe400000006ff */
[----:B------:R-:W-:-:S04]  /*11f40*/  LEA R2, R2, 0x3b800000, 0x17 ;  /* 0x3b80000002027811 */ /* 0x000fc800078eb8ff */
[----:B------:R-:W-:-:S07]  /*11f50*/  LOP3.LUT R0, R2, R0, R7, 0xfe, !PT ;  /* 0x0000000002007212 */ /* 0x000fce00078efe07 */
.L_x_10027:
[----:B------:R-:W-:Y:S05]  /*11f60*/  BSYNC.RECONVERGENT B0 ;  /* 0x0000000000007941 */ /* 0x000fea0003800200 */
.L_x_10026:
[----:B------:R-:W-:-:S04]  /*11f70*/  F2FP.F16.F32.PACK_AB R0, RZ, R0 ;  /* 0x00000000ff00723e */ /* 0x000fc800000000ff */
[----:B------:R-:W-:Y:S01]  /*11f80*/  PRMT R19, R0, 0x7610, R19 ;  /* 0x0000761000137816 */ /* 0x000fe20000000013 */
[----:B------:R-:W-:Y:S06]  /*11f90*/  BRA `(.L_x_10011) ;  /* 0x0000000400287947 */ /* 0x000fec0003800000 */
.L_x_10024:
        /* <DEDUP_REMOVED lines=21> */
.L_x_10033:
[----:B------:R-:W-:Y:S05]  /*120f0*/  BSYNC.RECONVERGENT B1 ;  /* 0x0000000000017941 */ /* 0x000fea0003800200 */
.L_x_10032:
[----:B------:R-:W-:Y:S01]  /*12100*/  IMAD.SHL.U32 R0, R0, 0x200000, RZ ;  /* 0x0020000000007824 */ /* 0x000fe200078e00ff */
[----:B------:R-:W-:-:S04]  /*12110*/  LEA R2, R2, 0x37800000, 0x17 ;  /* 0x3780000002027811 */ /* 0x000fc800078eb8ff */
[----:B------:R-:W-:-:S07]  /*12120*/  LOP3.LUT R0, R2, R0, R7, 0xfe, !PT ;  /* 0x0000000002007212 */ /* 0x000fce00078efe07 */
.L_x_10031:
[----:B------:R-:W-:Y:S05]  /*12130*/  BSYNC.RECONVERGENT B0 ;  /* 0x0000000000007941 */ /* 0x000fea0003800200 */
.L_x_10030:
[----:B------:R-:W-:-:S04]  /*12140*/  F2FP.F16.F32.PACK_AB R0, RZ, R0 ;  /* 0x00000000ff00723e */ /* 0x000fc800000000ff */
[----:B------:R-:W-:Y:S01]  /*12150*/  PRMT R19, R0, 0x7610, R19 ;  /* 0x0000761000137816 */ /* 0x000fe20000000013 */
[----:B------:R-:W-:Y:S06]  /*12160*/  BRA `(.L_x_10011) ;  /* 0x0000000000b47947 */ /* 0x000fec0003800000 */
.L_x_10023:
        /* <DEDUP_REMOVED lines=14> */
.L_x_10037:
[----:B------:R-:W-:Y:S05]  /*12250*/  BSYNC.RECONVERGENT B0 ;  /* 0x0000000000007941 */ /* 0x000fea0003800200 */
.L_x_10036:
[----:B------:R-:W-:-:S04]  /*12260*/  F2FP.F16.F32.PACK_AB R0, RZ, R0 ;  /* 0x00000000ff00723e */ /* 0x000fc800000000ff */
[----:B------:R-:W-:Y:S01]  /*12270*/  PRMT R19, R0, 0x7610, R19 ;  /* 0x0000761000137816 */ /* 0x000fe20000000013 */
[----:B------:R-:W-:Y:S06]  /*12280*/  BRA `(.L_x_10011) ;  /* 0x00000000006c7947 */ /* 0x000fec0003800000 */
.L_x_10010:
        /* <DEDUP_REMOVED lines=16> */
.L_x_10038:
[----:B------:R-:W-:Y:S01]  /*12390*/  PRMT R19, RZ, 0x7610, R19 ;  /* 0x00007610ff137816 */ /* 0x000fe20000000013 */
[----:B------:R-:W-:Y:S06]  /*123a0*/  BRA `(.L_x_10011) ;  /* 0x0000000000247947 */ /* 0x000fec0003800000 */
.L_x_10035:
[----:B------:R-:W2:Y:S02]  /*123b0*/  LDG.E.64 R2, desc[UR36][R2.64] ;  /* 0x0000002402027981 */ /* 0x000ea4000c1e1b00 */
[----:B--2---:R-:W0:Y:S02]  /*123c0*/  I2F.U64 R0, R2 ;  /* 0x0000000200007312 */ /* 0x004e240000301000 */
[----:B0-----:R-:W-:-:S04]  /*123d0*/  F2FP.F16.F32.PACK_AB R0, RZ, R0 ;  /* 0x00000000ff00723e */ /* 0x001fc800000000ff */
[----:B------:R-:W-:Y:S01]  /*123e0*/  PRMT R19, R0, 0x7610, R19 ;  /* 0x0000761000137816 */ /* 0x000fe20000000013 */
[----:B------:R-:W-:Y:S06]  /*123f0*/  BRA `(.L_x_10011) ;  /* 0x0000000000107947 */ /* 0x000fec0003800000 */
.L_x_10034:
[----:B------:R-:W2:Y:S02]  /*12400*/  LDG.E R2, desc[UR36][R2.64] ;  /* 0x0000002402027981 */ /* 0x000ea4000c1e1900 */
[----:B--2---:R-:W-:-:S04]  /*12410*/  I2FP.F32.U32 R0, R2 ;  /* 0x0000000200007245 */ /* 0x004fc80000201000 */
[----:B------:R-:W-:-:S04]  /*12420*/  F2FP.F16.F32.PACK_AB R0, RZ, R0 ;  /* 0x00000000ff00723e */ /* 0x000fc800000000ff */
[----:B------:R-:W-:-:S07]  /*12430*/  PRMT R19, R0, 0x7610, R19 ;  /* 0x0000761000137816 */ /* 0x000fce0000000013 */
.L_x_10011:
        /* <DEDUP_REMOVED lines=18> */
.L_x_10043:
[----:B------:R-:W2:Y:S02]  /*12560*/  LDG.E.U8 R2, desc[UR36][R2.64] ;  /* 0x0000002402027981 */ /* 0x000ea4000c1e1100 */
[----:B--2---:R-:W-:Y:S01]  /*12570*/  I2FP.F32.U32 R22, R2 ;  /* 0x0000000200167245 */ /* 0x004fe20000201000 */
[----:B------:R-:W-:Y:S06]  /*12580*/  BRA `(.L_x_10045) ;  /* 0x0000000c00247947 */ /* 0x000fec0003800000 */
.L_x_10042:
        /* <DEDUP_REMOVED lines=9> */
.L_x_10047:
[----:B------:R-:W2:Y:S02]  /*12620*/  LDG.E R2, desc[UR36][R2.64] ;  /* 0x0000002402027981 */ /* 0x000ea4000c1e1900 */
[----:B--2---:R-:W-:Y:S01]  /*12630*/  I2FP.F32.S32 R22, R2 ;  /* 0x0000000200167245 */ /* 0x004fe20000201400 */
[----:B------:R-:W-:Y:S06]  /*12640*/  BRA `(.L_x_10045) ;  /* 0x0000000800f47947 */ /* 0x000fec0003800000 */
.L_x_10046:
[----:B------:R-:W2:Y:S02]  /*12650*/  LDG.E.U16 R2, desc[UR36][R2.64] ;  /* 0x0000002402027981 */ /* 0x000ea4000c1e1500 */
[----:B--2---:R4:W0:Y:S01]  /*12660*/  I2F.S16 R22, R2 ;  /* 0x0000000200167306 */ /* 0x0048220000101400 */
[----:B------:R-:W-:Y:S05]  /*12670*/  BRA `(.L_x_10045) ;  /* 0x0000000800e87947 */ /* 0x000fea0003800000 */
.L_x_10041:
        /* <DEDUP_REMOVED lines=8> */
.L_x_10049:
[----:B------:R-:W2:Y:S02]  /*12700*/  LDG.E.U16 R2, desc[UR36][R2.64] ;  /* 0x0000002402027981 */ /* 0x000ea4000c1e1500 */
[----:B--2---:R-:W-:Y:S01]  /*12710*/  HADD2.F32 R22, -RZ, R2.H0_H0 ;  /* 0x20000002ff167230 */ /* 0x004fe20000004100 */
[----:B------:R-:W-:Y:S06]  /*12720*/  BRA `(.L_x_10045) ;  /* 0x0000000800bc7947 */ /* 0x000fec0003800000 */
.L_x_10048:
        /* <DEDUP_REMOVED lines=8> */
.L_x_10051:
[----:B------:R-:W2:Y:S02]  /*127b0*/  LDG.E.U16 R2, desc[UR36][R2.64] ;  /* 0x0000002402027981 */ /* 0x000ea4000c1e1500 */
[----:B--2---:R-:W-:Y:S01]  /*127c0*/  HADD2.F32 R22, -RZ, R2.H0_H0 ;  /* 0x20000002ff167230 */ /* 0x004fe20000004100 */
[----:B------:R-:W-:Y:S06]  /*127d0*/  BRA `(.L_x_10045) ;  /* 0x0000000800907947 */ /* 0x000fec0003800000 */
.L_x_10050:
[----:B------:R-:W2:Y:S01]  /*127e0*/  LDG.E.64 R2, desc[UR36][R2.64] ;  /* 0x0000002402027981 */ /* 0x000ea2000c1e1b00 */
[----:B------:R-:W-:Y:S01]  /*127f0*/  UMOV UR4, 0xf0000000 ;  /* 0xf000000000047882 */ /* 0x000fe20000000000 */
[----:B------:R-:W-:Y:S01]  /*12800*/  UMOV UR5, 0x380fffff ;  /* 0x380fffff00057882 */ /* 0x000fe20000000000 */
[----:B--2---:R-:W0:Y:S01]  /*12810*/  F2F.F32.F64 R22, R2 ;  /* 0x0000000200167310 */ /* 0x004e220000301000 */
[----:B------:R-:W-:-:S14]  /*12820*/  DSETP.GEU.AND P0, PT, |R2|, UR4, PT ;  /* 0x0000000402007e2a */ /* 0x000fdc000bf0e200 */
[----:B0-----:R-:W-:Y:S01]  /*12830*/  @!P0 FMUL R22, R22, 1.175494350822287508e-38 ;  /* 0x0080000016168820 */ /* 0x001fe20000400000 */
[----:B------:R-:W-:Y:S06]  /*12840*/  BRA `(.L_x_10045) ;  /* 0x0000000800747947 */ /* 0x000fec0003800000 */
.L_x_10040:
        /* <DEDUP_REMOVED lines=12> */
.L_x_10054:
[----:B------:R-:W2:Y:S01]  /*12910*/  LDG.E.64 R2, desc[UR36][R2.64] ;  /* 0x0000002402027981 */ /* 0x000ea2000c1e1b00 */
[----:B------:R-:W-:Y:S01]  /*12920*/  UMOV UR4, 0xf0000000 ;  /* 0xf000000000047882 */ /* 0x000fe20000000000 */
[----:B------:R-:W-:Y:S01]  /*12930*/  UMOV UR5, 0x380fffff ;  /* 0x380fffff00057882 */ /* 0x000fe20000000000 */
[----:B--2---:R-:W0:Y:S01]  /*12940*/  F2F.F32.F64 R22, R2 ;  /* 0x0000000200167310 */ /* 0x004e220000301000 */
[----:B------:R-:W-:-:S14]  /*12950*/  DSETP.GEU.AND P0, PT, |R2|, UR4, PT ;  /* 0x0000000402007e2a */ /* 0x000fdc000bf0e200 */
[----:B0-----:R-:W-:Y:S01]  /*12960*/  @!P0 FMUL R22, R22, 1.175494350822287508e-38 ;  /* 0x0080000016168820 */ /* 0x001fe20000400000 */
[----:B------:R-:W-:Y:S06]  /*12970*/  BRA `(.L_x_10045) ;  /* 0x0000000800287947 */ /* 0x000fec0003800000 */
.L_x_10053:
        /* <DEDUP_REMOVED lines=25> */
.L_x_10056:
        /* <DEDUP_REMOVED lines=12> */
.L_x_10055:
[----:B------:R-:W2:Y:S02]  /*12bd0*/  LDG.E.U16 R2, desc[UR36][R2.64] ;  /* 0x0000002402027981 */ /* 0x000ea4000c1e1500 */
[----:B--2---:R-:W-:Y:S01]  /*12be0*/  IMAD.U32 R22, R2, 0x10000, RZ ;  /* 0x0001000002167824 */ /* 0x004fe200078e00ff */
[----:B------:R-:W-:Y:S06]  /*12bf0*/  BRA `(.L_x_10045) ;  /* 0x0000000400887947 */ /* 0x000fec0003800000 */
.L_x_10052:
        /* <DEDUP_REMOVED lines=11> */
.L_x_10059:
        /* <DEDUP_REMOVED lines=20> */
.L_x_10061:
[----:B------:R-:W-:Y:S05]  /*12df0*/  BSYNC.RECONVERGENT B0 ;  /* 0x0000000000007941 */ /* 0x000fea0003800200 */
.L_x_10060:
[----:B------:R-:W-:Y:S02]  /*12e00*/  SHF.L.U32 R0, R0, 0x14, RZ ;  /* 0x0000001400007819 */ /* 0x000fe400000006ff */
[----:B------:R-:W-:-:S04]  /*12e10*/  LEA R2, R2, 0x3b800000, 0x17 ;  /* 0x3b80000002027811 */ /* 0x000fc800078eb8ff */
[----:B------:R-:W-:Y:S01]  /*12e20*/  LOP3.LUT R22, R2, R0, R7, 0xfe, !PT ;  /* 0x0000000002167212 */ /* 0x000fe200078efe07 */
[----:B------:R-:W-:Y:S06]  /*12e30*/  BRA `(.L_x_10045) ;  /* 0x0000000000f87947 */ /* 0x000fec0003800000 */
.L_x_10058:
        /* <DEDUP_REMOVED lines=20> */
.L_x_10063:
[----:B------:R-:W-:Y:S05]  /*12f80*/  BSYNC.RECONVERGENT B0 ;  /* 0x0000000000007941 */ /* 0x000fea0003800200 */
.L_x_10062:
[----:B------:R-:W-:Y:S01]  /*12f90*/  IMAD.SHL.U32 R0, R0, 0x200000, RZ ;  /* 0x0020000000007824 */ /* 0x000fe200078e00ff */
[----:B------:R-:W-:-:S04]  /*12fa0*/  LEA R2, R2, 0x37800000, 0x17 ;  /* 0x3780000002027811 */ /* 0x000fc800078eb8ff */
[----:B------:R-:W-:Y:S01]  /*12fb0*/  LOP3.LUT R22, R2, R0, R7, 0xfe, !PT ;  /* 0x0000000002167212 */ /* 0x000fe200078efe07 */
[----:B------:R-:W-:Y:S06]  /*12fc0*/  BRA `(.L_x_10045) ;  /* 0x0000000000947947 */ /* 0x000fec0003800000 */
.L_x_10057:
        /* <DEDUP_REMOVED lines=14> */
.L_x_10044:
        /* <DEDUP_REMOVED lines=15> */
[----:B--2--5:R-:W-:Y:S05]  /*131a0*/  CALL.ABS.NOINC R2 ;  /* 0x0000000002007343 */ /* 0x024fea0003c00000 */
.L_x_10066:
[----:B------:R-:W-:Y:S01]  /*131b0*/  MOV R22, RZ ;  /* 0x000000ff00167202 */ /* 0x000fe20000000f00 */
[----:B------:R-:W-:Y:S06]  /*131c0*/  BRA `(.L_x_10045) ;  /* 0x0000000000147947 */ /* 0x000fec0003800000 */
.L_x_10065:
[----:B------:R-:W2:Y:S02]  /*131d0*/  LDG.E.64 R22, desc[UR36][R2.64] ;  /* 0x0000002402167981 */ /* 0x000ea4000c1e1b00 */
[----:B--2---:R0:W1:Y:S01]  /*131e0*/  I2F.U64 R22, R22 ;  /* 0x0000001600167312 */ /* 0x0040620000301000 */
[----:B------:R-:W-:Y:S05]  /*131f0*/  BRA `(.L_x_10045) ;  /* 0x0000000000087947 */ /* 0x000fea0003800000 */
.L_x_10064:
[----:B------:R-:W2:Y:S02]  /*13200*/  LDG.E R2, desc[UR36][R2.64] ;  /* 0x0000002402027981 */ /* 0x000ea4000c1e1900 */
[----:B--2---:R-:W-:-:S07]  /*13210*/  I2FP.F32.U32 R22, R2 ;  /* 0x0000000200167245 */ /* 0x004fce0000201000 */
.L_x_10045:
[----:B------:R-:W-:Y:S05]  /*13220*/  BSYNC.RECONVERGENT B6 ;  /* 0x0000000000067941 */ /* 0x000fea0003800200 */
.L_x_10039:
        /* <DEDUP_REMOVED lines=18> */
.L_x_10071:
[----:B------:R-:W4:Y:S02]  /*13350*/  LDG.E.U8 R0, desc[UR36][R2.64] ;  /* 0x0000002402007981 */ /* 0x000f24000c1e1100 */
[----:B----4-:R-:W-:Y:S01]  /*13360*/  I2FP.F32.U32 R0, R0 ;  /* 0x0000000000007245 */ /* 0x010fe20000201000 */
[----:B------:R-:W-:Y:S06]  /*13370*/  BRA `(.L_x_10073) ;  /* 0x0000000c00247947 */ /* 0x000fec0003800000 */
.L_x_10070:
        /* <DEDUP_REMOVED lines=9> */
.L_x_10075:
[----:B------:R-:W4:Y:S02]  /*13410*/  LDG.E R0, desc[UR36][R2.64] ;  /* 0x0000002402007981 */ /* 0x000f24000c1e1900 */
[----:B----4-:R-:W-:Y:S01]  /*13420*/  I2FP.F32.S32 R0, R0 ;  /* 0x0000000000007245 */ /* 0x010fe20000201400 */
[----:B------:R-:W-:Y:S06]  /*13430*/  BRA `(.L_x_10073) ;  /* 0x0000000800f47947 */ /* 0x000fec0003800000 */
.L_x_10074:
[----:B------:R-:W4:Y:S02]  /*13440*/  LDG.E.U16 R0, desc[UR36][R2.64] ;  /* 0x0000002402007981 */ /* 0x000f24000c1e1500 */
[----:B----4-:R-:W0:Y:S01]  /*13450*/  I2F.S16 R0, R0 ;  /* 0x0000000000007306 */ /* 0x010e220000101400 */
[----:B------:R-:W-:Y:S05]  /*13460*/  BRA `(.L_x_10073) ;  /* 0x0000000800e87947 */ /* 0x000fea0003800000 */
.L_x_10069:
        /* <DEDUP_REMOVED lines=8> */
.L_x_10077:
[----:B------:R-:W4:Y:S02]  /*134f0*/  LDG.E.U16 R0, desc[UR36][R2.64] ;  /* 0x0000002402007981 */ /* 0x000f24000c1e1500 */
[----:B----4-:R-:W-:Y:S01]  /*13500*/  HADD2.F32 R0, -RZ, R0.H0_H0 ;  /* 0x20000000ff007230 */ /* 0x010fe20000004100 */
[----:B------:R-:W-:Y:S06]  /*13510*/  BRA `(.L_x_10073) ;  /* 0x0000000800bc7947 */ /* 0x000fec0003800000 */
.L_x_10076:
        /* <DEDUP_REMOVED lines=8> */
.L_x_10079:
[----:B------:R-:W4:Y:S02]  /*135a0*/  LDG.E.U16 R0, desc[UR36][R2.64] ;  /* 0x0000002402007981 */ /* 0x000f24000c1e1500 */
[----:B----4-:R-:W-:Y:S01]  /*135b0*/  HADD2.F32 R0, -RZ, R0.H0_H0 ;  /* 0x20000000ff007230 */ /* 0x010fe20000004100 */
[----:B------:R-:W-:Y:S06]  /*135c0*/  BRA `(.L_x_10073) ;  /* 0x0000000800907947 */ /* 0x000fec0003800000 */
.L_x_10078:
[----:B------:R-:W4:Y:S01]  /*135d0*/  LDG.E.64 R2, desc[UR36][R2.64] ;  /* 0x0000002402027981 */ /* 0x000f22000c1e1b00 */
[----:B------:R-:W-:Y:S01]  /*135e0*/  UMOV UR4, 0xf0000000 ;  /* 0xf000000000047882 */ /* 0x000fe20000000000 */
[----:B------:R-:W-:Y:S01]  /*135f0*/  UMOV UR5, 0x380fffff ;  /* 0x380fffff00057882 */ /* 0x000fe20000000000 */
[----:B----4-:R-:W0:Y:S01]  /*13600*/  F2F.F32.F64 R0, R2 ;  /* 0x0000000200007310 */ /* 0x010e220000301000 */
[----:B------:R-:W-:-:S14]  /*13610*/  DSETP.GEU.AND P0, PT, |R2|, UR4, PT ;  /* 0x0000000402007e2a */ /* 0x000fdc000bf0e200 */
[----:B0-----:R-:W-:Y:S01]  /*13620*/  @!P0 FMUL R0, R0, 1.175494350822287508e-38 ;  /* 0x0080000000008820 */ /* 0x001fe20000400000 */
[----:B------:R-:W-:Y:S06]  /*13630*/  BRA `(.L_x_10073) ;  /* 0x0000000800747947 */ /* 0x000fec0003800000 */
.L_x_10068:
        /* <DEDUP_REMOVED lines=12> */
.L_x_10082:
[----:B------:R-:W4:Y:S01]  /*13700*/  LDG.E.64 R2, desc[UR36][R2.64] ;  /* 0x0000002402027981 */ /* 0x000f22000c1e1b00 */
[----:B------:R-:W-:Y:S01]  /*13710*/  UMOV UR4, 0xf0000000 ;  /* 0xf000000000047882 */ /* 0x000fe20000000000 */
[----:B------:R-:W-:Y:S01]  /*13720*/  UMOV UR5, 0x380fffff ;  /* 0x380fffff00057882 */ /* 0x000fe20000000000 */
[----:B----4-:R-:W0:Y:S01]  /*13730*/  F2F.F32.F64 R0, R2 ;  /* 0x0000000200007310 */ /* 0x010e220000301000 */
[----:B------:R-:W-:-:S14]  /*13740*/  DSETP.GEU.AND P0, PT, |R2|, UR4, PT ;  /* 0x0000000402007e2a */ /* 0x000fdc000bf0e200 */
[----:B0-----:R-:W-:Y:S01]  /*13750*/  @!P0 FMUL R0, R0, 1.175494350822287508e-38 ;  /* 0x0080000000008820 */ /* 0x001fe20000400000 */
[----:B------:R-:W-:Y:S06]  /*13760*/  BRA `(.L_x_10073) ;  /* 0x0000000800287947 */ /* 0x000fec0003800000 */
.L_x_10081:
        /* <DEDUP_REMOVED lines=25> */
.L_x_10084:
[----:B------:R-:W4:Y:S02]  /*13900*/  LDG.E.U8 R2, desc[UR36][R2.64] ;  /* 0x0000002402027981 */ /* 0x000f24000c1e1100 */
[C---:B----4-:R-:W-:Y:S01]  /*13910*/  SHF.L.U32 R0, R2.reuse, 0x19, RZ ;  /* 0x0000001902007819 */ /* 0x050fe200000006ff */
        /* <DEDUP_REMOVED lines=10> */
.L_x_10083:
[----:B------:R-:W4:Y:S02]  /*139c0*/  LDG.E.U16 R0, desc[UR36][R2.64] ;  /* 0x0000002402007981 */ /* 0x000f24000c1e1500 */
[----:B----4-:R-:W-:Y:S01]  /*139d0*/  IMAD.U32 R0, R0, 0x10000, RZ ;  /* 0x0001000000007824 */ /* 0x010fe200078e00ff */
[----:B------:R-:W-:Y:S06]  /*139e0*/  BRA `(.L_x_10073) ;  /* 0x0000000400887947 */ /* 0x000fec0003800000 */
.L_x_10080:
        /* <DEDUP_REMOVED lines=11> */
.L_x_10087:
[----:B------:R-:W4:Y:S01]  /*13aa0*/  LDG.E.U8 R3, desc[UR36][R2.64] ;  /* 0x0000002402037981 */ /* 0x000f22000c1e1100 */
[----:B------:R-:W-:Y:S01]  /*13ab0*/  HFMA2 R0, -RZ, RZ, 0, 0 ;  /* 0x00000000ff007431 */ /* 0x000fe200000001ff */
        /* <DEDUP_REMOVED lines=18> */
.L_x_10089:
[----:B------:R-:W-:Y:S05]  /*13be0*/  BSYNC.RECONVERGENT B0 ;  /* 0x0000000000007941 */ /* 0x000fea0003800200 */
.L_x_10088:
[----:B------:R-:W-:Y:S01]  /*13bf0*/  IMAD.SHL.U32 R0, R0, 0x100000, RZ ;  /* 0x0010000000007824 */ /* 0x000fe200078e00ff */
[----:B------:R-:W-:-:S04]  /*13c00*/  LEA R2, R2, 0x3b800000, 0x17 ;  /* 0x3b80000002027811 */ /* 0x000fc800078eb8ff */
[----:B------:R-:W-:Y:S01]  /*13c10*/  LOP3.LUT R0, R2, R0, R7, 0xfe, !PT ;  /* 0x0000000002007212 */ /* 0x000fe200078efe07 */
[----:B------:R-:W-:Y:S06]  /*13c20*/  BRA `(.L_x_10073) ;  /* 0x0000000000f87947 */ /* 0x000fec0003800000 */
.L_x_10086:
[----:B------:R-:W4:Y:S01]  /*13c30*/  LDG.E.U8 R3, desc[UR36][R2.64] ;  /* 0x0000002402037981 */ /* 0x000f22000c1e1100 */
[----:B------:R-:W-:Y:S01]  /*13c40*/  IMAD.MOV.U32 R0, RZ, RZ, RZ ;  /* 0x000000ffff007224 */ /* 0x000fe200078e00ff */
[----:B----4-:R-:W-:-:S13]  /*13c50*/  ISETP.NE.AND P0, PT, R3, RZ, PT ;  /* 0x000000ff0300720c */ /* 0x010fda0003f05270 */
        /* <DEDUP_REMOVED lines=17> */
.L_x_10091:
[----:B------:R-:W-:Y:S05]  /*13d70*/  BSYNC.RECONVERGENT B0 ;  /* 0x0000000000007941 */ /* 0x000fea0003800200 */
.L_x_10090:
[----:B------:R-:W-:Y:S02]  /*13d80*/  SHF.L.U32 R0, R0, 0x15, RZ ;  /* 0x0000001500007819 */ /* 0x000fe400000006ff */
[----:B------:R-:W-:-:S04]  /*13d90*/  LEA R2, R2, 0x37800000, 0x17 ;  /* 0x3780000002027811 */ /* 0x000fc800078eb8ff */
[----:B------:R-:W-:Y:S01]  /*13da0*/  LOP3.LUT R0, R2, R0, R7, 0xfe, !PT ;  /* 0x0000000002007212 */ /* 0x000fe200078efe07 */
[----:B------:R-:W-:Y:S06]  /*13db0*/  BRA `(.L_x_10073) ;  /* 0x0000000000947947 */ /* 0x000fec0003800000 */
.L_x_10085:
        /* <DEDUP_REMOVED lines=11> */
[----:B------:R-:W-:Y:S01]  /*13e70*/  @!P0 IMAD.MOV.U32 R0, RZ, RZ, 0x7f800001 ;  /* 0x7f800001ff008424 */ /* 0x000fe200078e00ff */
[----:B------:R-:W-:Y:S01]  /*13e80*/  @P0 SHF.L.U32 R0, R2, 0x17, RZ ;  /* 0x0000001702000819 */ /* 0x000fe200000006ff */
[----:B------:R-:W-:Y:S06]  /*13e90*/  BRA `(.L_x_10073) ;  /* 0x00000000005c7947 */ /* 0x000fec0003800000 */
.L_x_10072:
[----:B------:R-:W-:Y:S01]  /*13ea0*/  MOV R2, 0x130 ;  /* 0x0000013000027802 */ /* 0x000fe20000000f00 */
[----:B------:R-:W0:Y:S01]  /*13eb0*/  LDCU.64 UR4, c[0x4][0x120] ;  /* 0x01002400ff0477ac */ /* 0x000e220008000a00 */
[----:B------:R-:W-:Y:S02]  /*13ec0*/  HFMA2 R13, -RZ, RZ, 0, 0 ;  /* 0x00000000ff0d7431 */ /* 0x000fe400000001ff */
[----:B------:R-:W-:Y:S01]  /*13ed0*/  IMAD.MOV.U32 R8, RZ, RZ, 0x4e ;  /* 0x0000004eff087424 */ /* 0x000fe200078e00ff */
[----:B------:R-:W1:Y:S01]  /*13ee0*/  LDCU.64 UR6, c[0x4][0x128] ;  /* 0x01002500ff0677ac */ /* 0x000e620008000a00 */
[----:B------:R-:W4:Y:S01]  /*13ef0*/  LDC.64 R2, c[0x4][R2] ;  /* 0x0100000002027b82 */ /* 0x000f220000000a00 */
[----:B------:R-:W-:Y:S01]  /*13f00*/  IMAD.MOV.U32 R12, RZ, RZ, 0x1 ;  /* 0x00000001ff0c7424 */ /* 0x000fe200078e00ff */
[----:B------:R-:W2:Y:S01]  /*13f10*/  LDCU.64 UR8, c[0x4][0x10] ;  /* 0x01000200ff0877ac */ /* 0x000ea20008000a00 */
[----:B0-----:R-:W-:Y:S02]  /*13f20*/  IMAD.U32 R4, RZ, RZ, UR4 ;  /* 0x00000004ff047e24 */ /* 0x001fe4000f8e00ff */
[----:B------:R-:W-:Y:S01]  /*13f30*/  IMAD.U32 R5, RZ, RZ, UR5 ;  /* 0x00000005ff057e24 */ /* 0x000fe2000f8e00ff */
[----:B-1----:R-:W-:Y:S01]  /*13f40*/  MOV R6, UR6 ;  /* 0x0000000600067c02 */ /* 0x002fe20008000f00 */
[----:B------:R-:W-:-:S02]  /*13f50*/  IMAD.U32 R7, RZ, RZ, UR7 ;  /* 0x00000007ff077e24 */ /* 0x000fc4000f8e00ff */
[----:B--2---:R-:W-:Y:S01]  /*13f60*/  IMAD.U32 R10, RZ, RZ, UR8 ;  /* 0x00000008ff0a7e24 */ /* 0x004fe2000f8e00ff */
[----:B------:R-:W-:-:S07]  /*13f70*/  MOV R11, UR9 ;  /* 0x00000009000b7c02 */ /* 0x000fce0008000f00 */
[----:B------:R-:W-:-:S07]  /*13f80*/  LEPC R20, `(.L_x_10094) ;  /* 0x000000001014794e */ /* 0x000fce0000000000 */
[----:B---345:R-:W-:Y:S05]  /*13f90*/  CALL.ABS.NOINC R2 ;  /* 0x0000000002007343 */ /* 0x038fea0003c00000 */
.L_x_10094:
[----:B------:R-:W-:Y:S01]  /*13fa0*/  IMAD.MOV.U32 R0, RZ, RZ, RZ ;  /* 0x000000ffff007224 */ /* 0x000fe200078e00ff */
[----:B------:R-:W-:Y:S06]  /*13fb0*/  BRA `(.L_x_10073) ;  /* 0x0000000000147947 */ /* 0x000fec0003800000 */
.L_x_10093:
[----:B------:R-:W4:Y:S02]  /*13fc0*/  LDG.E.64 R2, desc[UR36][R2.64] ;  /* 0x0000002402027981 */ /* 0x000f24000c1e1b00 */
[----:B----4-:R0:W1:Y:S01]  /*13fd0*/  I2F.U64 R0, R2 ;  /* 0x0000000200007312 */ /* 0x0100620000301000 */
[----:B------:R-:W-:Y:S05]  /*13fe0*/  BRA `(.L_x_10073) ;  /* 0x0000000000087947 */ /* 0x000fea0003800000 */
.L_x_10092:
[----:B------:R-:W4:Y:S02]  /*13ff0*/  LDG.E R0, desc[UR36][R2.64] ;  /* 0x0000002402007981 */ /* 0x000f24000c1e1900 */
[----:B----4-:R-:W-:-:S07]  /*14000*/  I2FP.F32.U32 R0, R0 ;  /* 0x0000000000007245 */ /* 0x010fce0000201000 */
.L_x_10073:
[----:B------:R-:W-:Y:S05]  /*14010*/  BSYNC.RECONVERGENT B6 ;  /* 0x0000000000067941 */ /* 0x000fea0003800200 */
.L_x_10067:
[----:B------:R-:W-:Y:S01]  /*14020*/  UPRMT UR4, UR44, 0x9910, URZ ;  /* 0x000099102c047896 */ /* 0x000fe200080000ff */
[----:B-----5:R-:W-:-:S03]  /*14030*/  HADD2.F32 R19, -RZ, R19.H0_H0 ;  /* 0x20000013ff137230 */ /* 0x020fc60000004100 */
[----:B------:R-:W-:Y:S02]  /*14040*/  UISETP.GT.AND UP0, UPT, UR4, 0x9, UPT ;  /* 0x000000090400788c */ /* 0x000fe4000bf04270 */
[----:B01----:R-:W-:-:S04]  /*14050*/  FMUL.FTZ R19, R19, R0 ;  /* 0x0000000013137220 */ /* 0x003fc80000410000 */
[----:B---3--:R-:W-:-:S05]  /*14060*/  FMUL.FTZ R19, R19, R22 ;  /* 0x0000001613137220 */ /* 0x008fca0000410000 */
[----:B------:R-:W-:Y:S01]  /*14070*/  F2FP.F16.F32.PACK_AB R19, RZ, R19 ;  /* 0x00000013ff13723e */ /* 0x000fe200000000ff */
[----:B------:R-:W-:Y:S06]  /*14080*/  BRA.U UP0, `(.L_x_10095) ;  /* 0x0000000500047547 */ /* 0x000fec000b800000 */
        /* <DEDUP_REMOVED lines=9> */
[----:B----4-:R-:W0:Y:S02]  /*14120*/  F2I.FTZ.TRUNC.NTZ R3, R0 ;  /* 0x0000000000037305 */ /* 0x010e24000021f100 */
[----:B0-----:R-:W-:Y:S01]  /*14130*/  STG.E.U8 desc[UR36][R16.64], R3 ;  /* 0x0000000310007986 */ /* 0x001fe2000c101124 */
[----:B------:R-:W-:Y:S05]  /*14140*/  EXIT ;  /* 0x000000000000794d */ /* 0x000fea0003800000 */
.L_x_10098:
[----:B----4-:R-:W-:-:S06]  /*14150*/  HADD2.F32 R3, -RZ, R19.H0_H0 ;  /* 0x20000013ff037230 */ /* 0x010fcc0000004100 */
[----:B------:R-:W0:Y:S02]  /*14160*/  F2I.S64.TRUNC R2, R3 ;  /* 0x0000000300027311 */ /* 0x000e24000020d900 */
[----:B0-----:R-:W-:Y:S01]  /*14170*/  STG.E.U8 desc[UR36][R16.64], R2 ;  /* 0x0000000210007986 */ /* 0x001fe2000c101124 */
[----:B------:R-:W-:Y:S05]  /*14180*/  EXIT ;  /* 0x000000000000794d */ /* 0x000fea0003800000 */
.L_x_10097:
[----:B------:R-:W-:-:S09]  /*14190*/  UISETP.NE.AND UP0, UPT, UR4, 0x2, UPT ;  /* 0x000000020400788c */ /* 0x000fd2000bf05270 */
[----:B------:R-:W-:Y:S05]  /*141a0*/  BRA.U !UP0, `(.L_x_10100) ;  /* 0x0000000108307547 */ /* 0x000fea000b800000 */
[----:B------:R-:W-:-:S09]  /*141b0*/  UISETP.NE.AND UP0, UPT, UR4, 0x3, UPT ;  /* 0x000000030400788c */ /* 0x000fd2000bf05270 */
[----:B------:R-:W-:Y:S05]  /*141c0*/  BRA.U !UP0, `(.L_x_10101) ;  /* 0x0000000108187547 */ /* 0x000fea000b800000 */
[----:B------:R-:W-:-:S09]  /*141d0*/  UISETP.NE.AND UP0, UPT, UR4, 0x4, UPT ;  /* 0x000000040400788c */ /* 0x000fd2000bf05270 */
[----:B------:R-:W-:Y:S05]  /*141e0*/  BRA.U UP0, `(.L_x_10099) ;  /* 0x0000000900707547 */ /* 0x000fea000b800000 */
[----:B----4-:R-:W-:-:S06]  /*141f0*/  HADD2.F32 R2, -RZ, R19.H0_H0 ;  /* 0x20000013ff027230 */ /* 0x010fcc0000004100 */
[----:B------:R-:W0:Y:S02]  /*14200*/  F2I.S64.TRUNC R2, R2 ;  /* 0x0000000200027311 */ /* 0x000e24000020d900 */
[----:B0-----:R-:W-:Y:S01]  /*14210*/  STG.E.64 desc[UR36][R16.64], R2 ;  /* 0x0000000210007986 */ /* 0x001fe2000c101b24 */
[----:B------:R-:W-:Y:S05]  /*14220*/  EXIT ;  /* 0x000000000000794d */ /* 0x000fea0003800000 */
.L_x_10101:
[----:B------:R-:W-:-:S06]  /*14230*/  HADD2.F32 R19, -RZ, R19.H0_H0 ;  /* 0x20000013ff137230 */ /* 0x000fcc0000004100 */
[----:B------:R-:W0:Y:S02]  /*14240*/  F2I.FTZ.TRUNC.NTZ R19, R19 ;  /* 0x0000001300137305 */ /* 0x000e24000021f100 */
[----:B0-----:R-:W-:Y:S01]  /*14250*/  STG.E desc[UR36][R16.64], R19 ;  /* 0x0000001310007986 */ /* 0x001fe2000c101924 */
[----:B------:R-:W-:Y:S05]  /*14260*/  EXIT ;  /* 0x000000000000794d */ /* 0x000fea0003800000 */
.L_x_10100:
[----:B------:R-:W-:-:S06]  /*14270*/  HADD2.F32 R19, -RZ, R19.H0_H0 ;  /* 0x20000013ff137230 */ /* 0x000fcc0000004100 */
[----:B------:R-:W0:Y:S02]  /*14280*/  F2I.FTZ.TRUNC.NTZ R19, R19 ;  /* 0x0000001300137305 */ /* 0x000e24000021f100 */
[----:B0-----:R-:W-:Y:S01]  /*14290*/  STG.E.U16 desc[UR36][R16.64], R19 ;  /* 0x0000001310007986 */ /* 0x001fe2000c101524 */
[----:B------:R-:W-:Y:S05]  /*142a0*/  EXIT ;  /* 0x000000000000794d */ /* 0x000fea0003800000 */
.L_x_10096:
        /* <DEDUP_REMOVED lines=9> */
.L_x_10103:
[----:B------:R-:W-:Y:S01]  /*14340*/  STG.E.U16 desc[UR36][R16.64], R19 ;  /* 0x0000001310007986 */ /* 0x000fe2000c101524 */
[----:B------:R-:W-:Y:S05]  /*14350*/  EXIT ;  /* 0x000000000000794d */ /* 0x000fea0003800000 */
.L_x_10102:
[----:B------:R-:W-:-:S09]  /*14360*/  UISETP.NE.AND UP0, UPT, UR4, 0x7, UPT ;  /* 0x000000070400788c */ /* 0x000fd2000bf05270 */
[----:B------:R-:W-:Y:S05]  /*14370*/  BRA.U !UP0, `(.L_x_10104) ;  /* 0x0000000108347547 */ /* 0x000fea000b800000 */
[----:B------:R-:W-:-:S09]  /*14380*/  UISETP.NE.AND UP0, UPT, UR4, 0x8, UPT ;  /* 0x000000080400788c */ /* 0x000fd2000bf05270 */
[----:B------:R-:W-:Y:S05]  /*14390*/  BRA.U !UP0, `(.L_x_10105) ;  /* 0x0000000108187547 */ /* 0x000fea000b800000 */
[----:B------:R-:W-:-:S09]  /*143a0*/  UISETP.NE.AND UP0, UPT, UR4, 0x9, UPT ;  /* 0x000000090400788c */ /* 0x000fd2000bf05270 */
[----:B------:R-:W-:Y:S05]  /*143b0*/  BRA.U UP0, `(.L_x_10099) ;  /* 0x0000000500fc7547 */ /* 0x000fea000b800000 */
[----:B----4-:R-:W-:Y:S02]  /*143c0*/  HADD2.F32 R2, -RZ, R19.H0_H0 ;  /* 0x20000013ff027230 */ /* 0x010fe40000004100 */
[----:B------:R-:W-:-:S05]  /*143d0*/  IMAD.MOV.U32 R3, RZ, RZ, RZ ;  /* 0x000000ffff037224 */ /* 0x000fca00078e00ff */
[----:B------:R-:W-:Y:S01]  /*143e0*/  STG.E.64 desc[UR36][R16.64], R2 ;  /* 0x0000000210007986 */ /* 0x000fe2000c101b24 */
[----:B------:R-:W-:Y:S05]  /*143f0*/  EXIT ;  /* 0x000000000000794d */ /* 0x000fea0003800000 */
.L_x_10105:
[----:B------:R-:W-:-:S05]  /*14400*/  HADD2.F32 R0, -RZ, R19.H0_H0 ;  /* 0x20000013ff007230 */ /* 0x000fca0000004100 */
[----:B------:R-:W-:-:S04]  /*14410*/  F2FP.F16.F32.PACK_AB R0, RZ, R0 ;  /* 0x00000000ff00723e */ /* 0x000fc800000000ff */
[----:B------:R-:W-:-:S05]  /*14420*/  PRMT R0, R0, 0x5410, RZ ;  /* 0x0000541000007816 */ /* 0x000fca00000000ff */
[----:B------:R-:W-:Y:S01]  /*14430*/  STG.E desc[UR36][R16.64], R0 ;  /* 0x0000000010007986 */ /* 0x000fe2000c101924 */
[----:B------:R-:W-:Y:S05]  /*14440*/  EXIT ;  /* 0x000000000000794d */ /* 0x000fea0003800000 */
.L_x_10104:
[----:B----4-:R-:W-:-:S05]  /*14450*/  HADD2.F32 R2, -RZ, R19.H0_H0 ;  /* 0x20000013ff027230 */ /* 0x010fca0000004100 */
[----:B------:R-:W-:-:S06]  /*14460*/  FMUL.FTZ R2, R2, 1 ;  /* 0x3f80000002027820 */ /* 0x000fcc0000410000 */
[----:B------:R-:W0:Y:S02]  /*14470*/  F2F.F64.F32 R2, R2 ;  /* 0x0000000200027310 */ /* 0x000e240000201800 */
[----:B0-----:R-:W-:Y:S01]  /*14480*/  STG.E.64 desc[UR36][R16.64], R2 ;  /* 0x0000000210007986 */ /* 0x001fe2000c101b24 */
[----:B------:R-:W-:Y:S05]  /*14490*/  EXIT ;  /* 0x000000000000794d */ /* 0x000fea0003800000 */
.L_x_10095:
        /* <DEDUP_REMOVED lines=10> */
[----:B----4-:R-:W-:-:S06]  /*14540*/  HADD2.F32 R3, -RZ, R19.H0_H0 ;  /* 0x20000013ff037230 */ /* 0x010fcc0000004100 */
[----:B------:R-:W0:Y:S02]  /*14550*/  F2I.FTZ.U32.TRUNC.NTZ R3, R3 ;  /* 0x0000000300037305 */ /* 0x000e24000021f000 */
[----:B0-----:R-:W-:Y:S01]  /*14560*/  STG.E.U16 desc[UR36][R16.64], R3 ;  /* 0x0000000310007986 */ /* 0x001fe2000c101524 */
[----:B------:R-:W-:Y:S05]  /*14570*/  EXIT ;  /* 0x000000000000794d */ /* 0x000fea0003800000 */
.L_x_10109:
[----:B----4-:R-:W-:Y:S01]  /*14580*/  HADD2.F32 R3, -RZ, R19.H0_H0 ;  /* 0x20000013ff037230 */ /* 0x010fe20000004100 */
        /* <DEDUP_REMOVED lines=16> */
.L_x_10112:
[----:B------:R-:W-:-:S04]  /*14690*/  SHF.R.U32.HI R3, RZ, 0x18, R3 ;  /* 0x00000018ff037819 */ /* 0x000fc80000011603 */
[----:B------:R-:W-:-:S04]  /*146a0*/  LOP3.LUT R0, R0, 0x80, R3, 0xf8, !PT ;  /* 0x0000008000007812 */ /* 0x000fc800078ef803 */
[----:B------:R-:W-:-:S07]  /*146b0*/  PRMT R8, R0, 0x7610, R8 ;  /* 0x0000761000087816 */ /* 0x000fce0000000008 */
.L_x_10111:
[----:B------:R-:W-:Y:S05]  /*146c0*/  BSYNC.RECONVERGENT B0 ;  /* 0x0000000000007941 */ /* 0x000fea0003800200 */
.L_x_10110:
[----:B------:R-:W-:Y:S01]  /*146d0*/  STG.E.U8 desc[UR36][R16.64], R8 ;  /* 0x0000000810007986 */ /* 0x000fe2000c101124 */
[----:B------:R-:W-:Y:S05]  /*146e0*/  EXIT ;  /* 0x000000000000794d */ /* 0x000fea0003800000 */
.L_x_10108:
[----:B----4-:R-:W-:Y:S01]  /*146f0*/  HADD2.F32 R3, -RZ, R19.H0_H0 ;  /* 0x20000013ff037230 */ /* 0x010fe20000004100 */
        /* <DEDUP_REMOVED lines=16> */
.L_x_10115:
[----:B------:R-:W-:-:S04]  /*14800*/  SHF.R.U32.HI R3, RZ, 0x18, R3 ;  /* 0x00000018ff037819 */ /* 0x000fc80000011603 */
[----:B------:R-:W-:-:S04]  /*14810*/  LOP3.LUT R0, R0, 0x80, R3, 0xf8, !PT ;  /* 0x0000008000007812 */ /* 0x000fc800078ef803 */
[----:B------:R-:W-:-:S07]  /*14820*/  PRMT R8, R0, 0x7610, R8 ;  /* 0x0000761000087816 */ /* 0x000fce0000000008 */
.L_x_10114:
[----:B------:R-:W-:Y:S05]  /*14830*/  BSYNC.RECONVERGENT B0 ;  /* 0x0000000000007941 */ /* 0x000fea0003800200 */
.L_x_10113:
[----:B------:R-:W-:Y:S01]  /*14840*/  STG.E.U8 desc[UR36][R16.64], R8 ;  /* 0x0000000810007986 */ /* 0x000fe2000c101124 */
[----:B------:R-:W-:Y:S05]  /*14850*/  EXIT ;  /* 0x000000000000794d */ /* 0x000fea0003800000 */
.L_x_10107:
[----:B------:R-:W-:-:S09]  /*14860*/  UISETP.NE.AND UP0, UPT, UR4, 0x1c, UPT ;  /* 0x0000001c0400788c */ /* 0x000fd2000bf05270 */
[----:B------:R-:W-:Y:S05]  /*14870*/  BRA.U !UP0, `(.L_x_10116) ;  /* 0x0000000108607547 */ /* 0x000fea000b800000 */
[----:B------:R-:W-:-:S09]  /*14880*/  UISETP.NE.AND UP0, UPT, UR4, 0x1d, UPT ;  /* 0x0000001d0400788c */ /* 0x000fd2000bf05270 */
[----:B------:R-:W-:Y:S05]  /*14890*/  BRA.U !UP0, `(.L_x_10117) ;  /* 0x0000000108487547 */ /* 0x000fea000b800000 */
[----:B------:R-:W-:-:S09]  /*148a0*/  UISETP.NE.AND UP0, UPT, UR4, 0x2c, UPT ;  /* 0x0000002c0400788c */ /* 0x000fd2000bf05270 */
[----:B------:R-:W-:Y:S05]  /*148b0*/  BRA.U UP0, `(.L_x_10099) ;  /* 0x0000000100bc7547 */ /* 0x000fea000b800000 */
[----:B------:R-:W-:Y:S02]  /*148c0*/  HADD2.F32 R19, -RZ, R19.H0_H0 ;  /* 0x20000013ff137230 */ /* 0x000fe40000004100 */
[----:B----4-:R-:W-:-:S03]  /*148d0*/  IMAD.MOV.U32 R3, RZ, RZ, 0xff ;  /* 0x000000ffff037424 */ /* 0x010fc600078e00ff */
        /* <DEDUP_REMOVED lines=14> */
.L_x_10117:
[----:B----4-:R-:W-:-:S06]  /*149c0*/  HADD2.F32 R2, -RZ, R19.H0_H0 ;  /* 0x20000013ff027230 */ /* 0x010fcc0000004100 */
[----:B------:R-:W0:Y:S02]  /*149d0*/  F2I.U64.TRUNC R2, R2 ;  /* 0x0000000200027311 */ /* 0x000e24000020d800 */
[----:B0-----:R-:W-:Y:S01]  /*149e0*/  STG.E.64 desc[UR36][R16.64], R2 ;  /* 0x0000000210007986 */ /* 0x001fe2000c101b24 */
[----:B------:R-:W-:Y:S05]  /*149f0*/  EXIT ;  /* 0x000000000000794d */ /* 0x000fea0003800000 */
.L_x_10116:
[----:B------:R-:W-:-:S06]  /*14a00*/  HADD2.F32 R19, -RZ, R19.H0_H0 ;  /* 0x20000013ff137230 */ /* 0x000fcc0000004100 */
[----:B------:R-:W0:Y:S02]  /*14a10*/  F2I.FTZ.U32.TRUNC.NTZ R19, R19 ;  /* 0x0000001300137305 */ /* 0x000e24000021f000 */
[----:B0-----:R-:W-:Y:S01]  /*14a20*/  STG.E desc[UR36][R16.64], R19 ;  /* 0x0000001310007986 */ /* 0x001fe2000c101924 */
[----:B------:R-:W-:Y:S05]  /*14a30*/  EXIT ;  /* 0x000000000000794d */ /* 0x000fea0003800000 */
.L_x_10106:
        /* <DEDUP_REMOVED lines=8> */
[----:B----4-:R-:W-:-:S05]  /*14ac0*/  SEL R3, RZ, 0x1, !P0 ;  /* 0x00000001ff037807 */ /* 0x010fca0004000000 */
[----:B------:R-:W-:Y:S01]  /*14ad0*/  STG.E.U8 desc[UR36][R16.64], R3 ;  /* 0x0000000310007986 */ /* 0x000fe2000c101124 */
[----:B------:R-:W-:Y:S05]  /*14ae0*/  EXIT ;  /* 0x000000000000794d */ /* 0x000fea0003800000 */
.L_x_10119:
[----:B------:R-:W-:Y:S01]  /*14af0*/  HADD2.F32 R19, -RZ, R19.H0_H0 ;  /* 0x20000013ff137230 */ /* 0x000fe20000004100 */
[----:B------:R-:W-:-:S04]  /*14b00*/  CS2R R6, SRZ ;  /* 0x0000000000067805 */ /* 0x000fc8000001ff00 */
[----:B------:R-:W-:-:S06]  /*14b10*/  FMUL.FTZ R4, R19, 1 ;  /* 0x3f80000013047820 */ /* 0x000fcc0000410000 */
[----:B------:R-:W0:Y:S02]  /*14b20*/  F2F.F64.F32 R4, R4 ;  /* 0x0000000400047310 */ /* 0x000e240000201800 */
[----:B0-----:R-:W-:Y:S01]  /*14b30*/  STG.E.128 desc[UR36][R16.64], R4 ;  /* 0x0000000410007986 */ /* 0x001fe2000c101d24 */
[----:B------:R-:W-:Y:S05]  /*14b40*/  EXIT ;  /* 0x000000000000794d */ /* 0x000fea0003800000 */
.L_x_10118:
[----:B------:R-:W-:-:S09]  /*14b50*/  UISETP.NE.AND UP0, UPT, UR4, 0xf, UPT ;  /* 0x0000000f0400788c */ /* 0x000fd2000bf05270 */
[----:B------:R-:W-:Y:S05]  /*14b60*/  BRA.U !UP0, `(.L_x_10120) ;  /* 0x0000000108e87547 */ /* 0x000fea000b800000 */
[----:B------:R-:W-:-:S09]  /*14b70*/  UISETP.NE.AND UP0, UPT, UR4, 0x17, UPT ;  /* 0x000000170400788c */ /* 0x000fd2000bf05270 */
[----:B------:R-:W-:Y:S05]  /*14b80*/  BRA.U !UP0, `(.L_x_10121) ;  /* 0x0000000108907547 */ /* 0x000fea000b800000 */
[----:B------:R-:W-:-:S09]  /*14b90*/  UISETP.NE.AND UP0, UPT, UR4, 0x18, UPT ;  /* 0x000000180400788c */ /* 0x000fd2000bf05270 */
[----:B------:R-:W-:Y:S05]  /*14ba0*/  BRA.U !UP0, `(.L_x_10122) ;  /* 0x0000000108447547 */ /* 0x000fea000b800000 */
.L_x_10099:
[----:B------:R-:W-:Y:S01]  /*14bb0*/  MOV R0, 0x130 ;  /* 0x0000013000007802 */ /* 0x000fe20000000f00 */
[----:B------:R-:W0:Y:S01]  /*14bc0*/  LDCU.64 UR4, c[0x4][0x120] ;  /* 0x01002400ff0477ac */ /* 0x000e220008000a00 */
[----:B------:R-:W-:Y:S02]  /*14bd0*/  HFMA2 R8, -RZ, RZ, 0, 6.020069122314453125e-06 ;  /* 0x00000065ff087431 */ /* 0x000fe400000001ff */
[----:B------:R-:W-:Y:S01]  /*14be0*/  IMAD.MOV.U32 R12, RZ, RZ, 0x1 ;  /* 0x00000001ff0c7424 */ /* 0x000fe200078e00ff */
[----:B----4-:R1:W3:Y:S01]  /*14bf0*/  LDC.64 R2, c[0x4][R0] ;  /* 0x0100000000027b82 */ /* 0x0102e20000000a00 */
[----:B------:R-:W4:Y:S01]  /*14c00*/  LDCU.64 UR6, c[0x4][0x128] ;  /* 0x01002500ff0677ac */ /* 0x000f220008000a00 */
[----:B------:R-:W-:Y:S01]  /*14c10*/  IMAD.MOV.U32 R13, RZ, RZ, RZ ;  /* 0x000000ffff0d7224 */ /* 0x000fe200078e00ff */
[----:B------:R-:W5:Y:S01]  /*14c20*/  LDCU.64 UR8, c[0x4][0x38] ;  /* 0x01000700ff0877ac */ /* 0x000f620008000a00 */
[----:B0-----:R-:W-:Y:S01]  /*14c30*/  MOV R4, UR4 ;  /* 0x0000000400047c02 */ /* 0x001fe20008000f00 */
[----:B------:R-:W-:-:S02]  /*14c40*/  IMAD.U32 R5, RZ, RZ, UR5 ;  /* 0x00000005ff057e24 */ /* 0x000fc4000f8e00ff */
[----:B----4-:R-:W-:Y:S01]  /*14c50*/  IMAD.U32 R6, RZ, RZ, UR6 ;  /* 0x00000006ff067e24 */ /* 0x010fe2000f8e00ff */
[----:B------:R-:W-:Y:S01]  /*14c60*/  MOV R7, UR7 ;  /* 0x0000000700077c02 */ /* 0x000fe20008000f00 */
[----:B-----5:R-:W-:Y:S02]  /*14c70*/  IMAD.U32 R10, RZ, RZ, UR8 ;  /* 0x00000008ff0a7e24 */ /* 0x020fe4000f8e00ff */
[----:B-1----:R-:W-:-:S07]  /*14c80*/  IMAD.U32 R11, RZ, RZ, UR9 ;  /* 0x00000009ff0b7e24 */ /* 0x002fce000f8e00ff */
[----:B------:R-:W-:-:S07]  /*14c90*/  LEPC R20, `(.L_x_10123) ;  /* 0x000000001014794e */ /* 0x000fce0000000000 */
[----:B--23--:R-:W-:Y:S05]  /*14ca0*/  CALL.ABS.NOINC R2 ;  /* 0x0000000002007343 */ /* 0x00cfea0003c00000 */
.L_x_10123:
[----:B------:R-:W-:Y:S05]  /*14cb0*/  EXIT ;  /* 0x000000000000794d */ /* 0x000fea0003800000 */
.L_x_10122:
[----:B------:R-:W-:Y:S01]  /*14cc0*/  HADD2.F32 R19, -RZ, R19.H0_H0 ;  /* 0x20000013ff137230 */ /* 0x000fe20000004100 */
        /* <DEDUP_REMOVED lines=12> */
.L_x_10125:
[----:B------:R-:W-:Y:S05]  /*14d90*/  BSYNC.RECONVERGENT B0 ;  /* 0x0000000000007941 */ /* 0x000fea0003800200 */
.L_x_10124:
[----:B------:R-:W-:-:S05]  /*14da0*/  LOP3.LUT R3, R0, 0x80, R3, 0xf8, !PT ;  /* 0x0000008000037812 */ /* 0x000fca00078ef803 */
[----:B------:R-:W-:Y:S01]  /*14db0*/  STG.E.U8 desc[UR36][R16.64], R3 ;  /* 0x0000000310007986 */ /* 0x000fe2000c101124 */
[----:B------:R-:W-:Y:S05]  /*14dc0*/  EXIT ;  /* 0x000000000000794d */ /* 0x000fea0003800000 */
.L_x_10121:
[----:B----4-:R-:W-:Y:S01]  /*14dd0*/  HADD2.F32 R3, -RZ, R19.H0_H0 ;  /* 0x20000013ff037230 */ /* 0x010fe20000004100 */
        /* <DEDUP_REMOVED lines=11> */
.L_x_10127:
[----:B------:R-:W-:Y:S01]  /*14e90*/  IMAD.MOV.U32 R0, RZ, RZ, 0x7f ;  /* 0x0000007fff007424 */ /* 0x000fe200078e00ff */
[----:B------:R-:W-:-:S04]  /*14ea0*/  ISETP.GT.U32.AND P0, PT, R2, 0x7f800000, PT ;  /* 0x7f8000000200780c */ /* 0x000fc80003f04070 */
[----:B------:R-:W-:-:S09]  /*14eb0*/  SEL R0, R0, 0x7c, P0 ;  /* 0x0000007c00007807 */ /* 0x000fd20000000000 */
.L_x_10128:
[----:B------:R-:W-:Y:S05]  /*14ec0*/  BSYNC.RECONVERGENT B0 ;  /* 0x0000000000007941 */ /* 0x000fea0003800200 */
.L_x_10126:
[----:B------:R-:W-:-:S04]  /*14ed0*/  SHF.R.U32.HI R3, RZ, 0x18, R3 ;  /* 0x00000018ff037819 */ /* 0x000fc80000011603 */
[----:B------:R-:W-:-:S05]  /*14ee0*/  LOP3.LUT R3, R0, 0x80, R3, 0xf8, !PT ;  /* 0x0000008000037812 */ /* 0x000fca00078ef803 */
[----:B------:R-:W-:Y:S01]  /*14ef0*/  STG.E.U8 desc[UR36][R16.64], R3 ;  /* 0x0000000310007986 */ /* 0x000fe2000c101124 */
[----:B------:R-:W-:Y:S05]  /*14f00*/  EXIT ;  /* 0x000000000000794d */ /* 0x000fea0003800000 */
.L_x_10120:
[----:B------:R-:W-:-:S05]  /*14f10*/  HADD2.F32 R0, -RZ, R19.H0_H0 ;  /* 0x20000013ff007230 */ /* 0x000fca0000004100 */
[----:B------:R-:W-:-:S05]  /*14f20*/  F2FP.BF16.F32.PACK_AB R0, RZ, R0 ;  /* 0x00000000ff00723e */ /* 0x000fca00000010ff */
[----:B------:R-:W-:Y:S01]  /*14f30*/  STG.E.U16 desc[UR36][R16.64], R0 ;  /* 0x0000000010007986 */ /* 0x000fe2000c101524 */
[----:B------:R-:W-:Y:S05]  /*14f40*/  EXIT ;  /* 0x000000000000794d */ /* 0x000fea0003800000 */
.L_x_10129:
        /* <DEDUP_REMOVED lines=11> */
.L_x_27451:


//--------------------- .text._ZN2at6native27unrolled_elementwise_kernelIZZZNS0_49_GLOBAL__N__b919a28f_16_Normalization_cu_5c38458736batch_norm_elementwise_backward_evalERKNS_6TensorES5_S5_S5_ENKUlvE_clEvENKUlvE1_clEvEUlN3c104HalfEffE_St5arrayIPcLm4EELi4E23TrivialOffsetCalculatorILi3EjESE_ILi1EjENS0_6memory12LoadWithCastILi3EEENSH_13StoreWithCastILi1EEEEEviT_T0_T2_T3_T4_T5_ --------------------------
	.section	.text._ZN2at6native27unrolled_elementwise_kernelIZZZNS0_49_GLOBAL__N__b919a28f_16_Normalization_cu_5c38458736batch_norm_elementwise_backward_evalERKNS_6TensorES5_S5_S5_ENKUlvE_clEvENKUlvE1_clEvEUlN3c104HalfEffE_St5arrayIPcLm4EELi4E23TrivialOffsetCalculatorILi3EjESE_ILi1EjENS0_6memory12LoadWithCastILi3EEENSH_13StoreWithCastILi1EEEEEviT_T0_T2_T3_T4_T5_,"ax",@progbits
	.align	128
        .global         _ZN2at6native27unrolled_elementwise_kernelIZZZNS0_49_GLOBAL__N__b919a28f_16_Normalization_cu_5c38458736batch_norm_elementwise_backward_evalERKNS_6TensorES5_S5_S5_ENKUlvE_clEvENKUlvE1_clEvEUlN3c104HalfEffE_St5arrayIPcLm4EELi4E23TrivialOffsetCalculatorILi3EjESE_ILi1EjENS0_6memory12LoadWithCastILi3EEENSH_13StoreWithCastILi1EEEEEviT_T0_T2_T3_T4_T5_
        .type           _ZN2at6native27unrolled_elementwise_kernelIZZZNS0_49_GLOBAL__N__b919a28f_16_Normalization_cu_5c38458736batch_norm_elementwise_backward_evalERKNS_6TensorES5_S5_S5_ENKUlvE_clEvENKUlvE1_clEvEUlN3c104HalfEffE_St5arrayIPcLm4EELi4E23TrivialOffsetCalculatorILi3EjESE_ILi1EjENS0_6memory12LoadWithCastILi3EEENSH_13StoreWithCastILi1EEEEEviT_T0_T2_T3_T4_T5_,@function
        .size           _ZN2at6native27unrolled_elementwise_kernelIZZZNS0_49_GLOBAL__N__b919a28f_16_Normalization_cu_5c38458736batch_norm_elementwise_backward_evalERKNS_6TensorES5_S5_S5_ENKUlvE_clEvENKUlvE1_clEvEUlN3c104HalfEffE_St5arrayIPcLm4EELi4E23TrivialOffsetCalculatorILi3EjESE_ILi1EjENS0_6memory12LoadWithCastILi3EEENSH_13StoreWithCastILi1EEEEEviT_T0_T2_T3_T4_T5_,(.L_x_27452 - _ZN2at6native27unrolled_elementwise_kernelIZZZNS0_49_GLOBAL__N__b919a28f_16_Normalization_cu_5c38458736batch_norm_elementwise_backward_evalERKNS_6TensorES5_S5_S5_ENKUlvE_clEvENKUlvE1_clEvEUlN3c104HalfEffE_St5arrayIPcLm4EELi4E23TrivialOffsetCalculatorILi3EjESE_ILi1EjENS0_6memory12LoadWithCastILi3EEENSH_13StoreWithCastILi1EEEEEviT_T0_T2_T3_T4_T5_)
        .other          _ZN2at6native27unrolled_elementwise_kernelIZZZNS0_49_GLOBAL__N__b919a28f_16_Normalization_cu_5c38458736batch_norm_elementwise_backward_evalERKNS_6TensorES5_S5_S5_ENKUlvE_clEvENKUlvE1_clEvEUlN3c104HalfEffE_St5arrayIPcLm4EELi4E23TrivialOffsetCalculatorILi3EjESE_ILi1EjENS0_6memory12LoadWithCastILi3EEENSH_13StoreWithCastILi1EEEEEviT_T0_T2_T3_T4_T5_,@"STO_CUDA_ENTRY STV_DEFAULT"
_ZN2at6native27unrolled_elementwise_kernelIZZZNS0_49_GLOBAL__N__b919a28f_16_Normalization_cu_5c38458736batch_norm_elementwise_backward_evalERKNS_6TensorES5_S5_S5_ENKUlvE_clEvENKUlvE1_clEvEUlN3c104HalfEffE_St5arrayIPcLm4EELi4E23TrivialOffsetCalculatorILi3EjESE_ILi1EjENS0_6memory12LoadWithCastILi3EEENSH_13StoreWithCastILi1EEEEEviT_T0_T2_T3_T4_T5_:
.text._ZN2at6native27unrolled_elementwise_kernelIZZZNS0_49_GLOBAL__N__b919a28f_16_Normalization_cu_5c38458736batch_norm_elementwise_backward_evalERKNS_6TensorES5_S5_S5_ENKUlvE_clEvENKUlvE1_clEvEUlN3c104HalfEffE_St5arrayIPcLm4EELi4E23TrivialOffsetCalculatorILi3EjESE_ILi1EjENS0_6memory12LoadWithCastILi3EEENSH_13StoreWithCastILi1EEEEEviT_T0_T2_T3_T4_T5_:
        /* <DEDUP_REMOVED lines=38> */
.L_x_10135:
[----:B------:R-:W2:Y:S02]  /*0260*/  LDG.E.U8 R4, desc[UR36][R4.64] ;  /* 0x0000002404047981 */ /* 0x000ea4000c1e1100 */
[----:B--2---:R-:W-:-:S04]  /*0270*/  I2FP.F32.U32 R0, R4 ;  /* 0x0000000400007245 */ /* 0x004fc80000201000 */
[----:B------:R-:W-:-:S04]  /*0280*/  F2FP.F16.F32.PACK_AB R0, RZ, R0 ;  /* 0x00000000ff00723e */ /* 0x000fc800000000ff */
[----:B------:R-:W-:Y:S01]  /*0290*/  PRMT R28, R0, 0x7610, R28 ;  /* 0x00007610001c7816 */ /* 0x000fe2000000001c */
[----:B------:R-:W-:Y:S06]  /*02a0*/  BRA `(.L_x_10137) ;  /* 0x0000000c00b87947 */ /* 0x000fec0003800000 */
.L_x_10134:
        /* <DEDUP_REMOVED lines=11> */
.L_x_10139:
[----:B------:R-:W2:Y:S02]  /*0360*/  LDG.E R4, desc[UR36][R4.64] ;  /* 0x0000002404047981 */ /* 0x000ea4000c1e1900 */
[----:B--2---:R-:W-:-:S04]  /*0370*/  I2FP.F32.S32 R0, R4 ;  /* 0x0000000400007245 */ /* 0x004fc80000201400 */
[----:B------:R-:W-:-:S04]  /*0380*/  F2FP.F16.F32.PACK_AB R0, RZ, R0 ;  /* 0x00000000ff00723e */ /* 0x000fc800000000ff */
[----:B------:R-:W-:Y:S01]  /*0390*/  PRMT R28, R0, 0x7610, R28 ;  /* 0x00007610001c7816 */ /* 0x000fe2000000001c */
[----:B------:R-:W-:Y:S06]  /*03a0*/  BRA `(.L_x_10137) ;  /* 0x0000000c00787947 */ /* 0x000fec0003800000 */
.L_x_10138:
[----:B------:R-:W2:Y:S02]  /*03b0*/  LDG.E.U16 R4, desc[UR36][R4.64] ;  /* 0x0000002404047981 */ /* 0x000ea4000c1e1500 */
[----:B--2---:R-:W0:Y:S02]  /*03c0*/  I2F.S16 R0, R4 ;  /* 0x0000000400007306 */ /* 0x004e240000101400 */
[----:B0-----:R-:W-:-:S04]  /*03d0*/  F2FP.F16.F32.PACK_AB R0, RZ, R0 ;  /* 0x00000000ff00723e */ /* 0x001fc800000000ff */
[----:B------:R-:W-:Y:S01]  /*03e0*/  PRMT R28, R0, 0x7610, R28 ;  /* 0x00007610001c7816 */ /* 0x000fe2000000001c */
[----:B------:R-:W-:Y:S06]  /*03f0*/  BRA `(.L_x_10137) ;  /* 0x0000000c00647947 */ /* 0x000fec0003800000 */
.L_x_10133:
        /* <DEDUP_REMOVED lines=9> */
.L_x_10141:
[----:B------:R1:W5:Y:S01]  /*0490*/  LDG.E.U16 R28, desc[UR36][R4.64] ;  /* 0x00000024041c7981 */ /* 0x000362000c1e1500 */
[----:B------:R-:W-:Y:S05]  /*04a0*/  BRA `(.L_x_10137) ;  /* 0x0000000c00387947 */ /* 0x000fea0003800000 */
.L_x_10140:
        /* <DEDUP_REMOVED lines=9> */
.L_x_10143:
[----:B------:R0:W5:Y:S01]  /*0540*/  LDG.E.U16 R28, desc[UR36][R4.64] ;  /* 0x00000024041c7981 */ /* 0x000162000c1e1500 */
[----:B------:R-:W-:Y:S05]  /*0550*/  BRA `(.L_x_10137) ;  /* 0x0000000c000c7947 */ /* 0x000fea0003800000 */
.L_x_10142:
        /* <DEDUP_REMOVED lines=9> */
.L_x_10132:
        /* <DEDUP_REMOVED lines=14> */
.L_x_10146:
        /* <DEDUP_REMOVED lines=9> */
.L_x_10145:
        /* <DEDUP_REMOVED lines=27> */
.L_x_10148:
        /* <DEDUP_REMOVED lines=15> */
.L_x_10147:
[----:B------:R-:W2:Y:S02]  /*0a00*/  LDG.E.U16 R0, desc[UR36][R4.64] ;  /* 0x0000002404007981 */ /* 0x000ea4000c1e1500 */
[----:B--2---:R-:W-:-:S05]  /*0a10*/  IMAD.U32 R0, R0, 0x10000, RZ ;  /* 0x0001000000007824 */ /* 0x004fca00078e00ff */
[----:B------:R-:W-:-:S04]  /*0a20*/  F2FP.F16.F32.PACK_AB R0, RZ, R0 ;  /* 0x00000000ff00723e */ /* 0x000fc800000000ff */
[----:B------:R-:W-:Y:S01]  /*0a30*/  PRMT R28, R0, 0x7610, R28 ;  /* 0x00007610001c7816 */ /* 0x000fe2000000001c */
[----:B------:R-:W-:Y:S06]  /*0a40*/  BRA `(.L_x_10137) ;  /* 0x0000000400d07947 */ /* 0x000fec0003800000 */
.L_x_10144:
        /* <DEDUP_REMOVED lines=13> */
.L_x_10151:
        /* <DEDUP_REMOVED lines=21> */
.L_x_10155:
[----:B------:R-:W-:Y:S05]  /*0c70*/  BSYNC.RECONVERGENT B1 ;  /* 0x0000000000017941 */ /* 0x000fea0003800200 */
.L_x_10154:
[----:B------:R-:W-:Y:S01]  /*0c80*/  IMAD.SHL.U32 R0, R0, 0x100000, RZ ;  /* 0x0010000000007824 */ /* 0x000fe200078e00ff */
[----:B------:R-:W-:-:S04]  /*0c90*/  LEA R3, R3, 0x3b800000, 0x17 ;  /* 0x3b80000003037811 */ /* 0x000fc800078eb8ff */
[----:B------:R-:W-:-:S07]  /*0ca0*/  LOP3.LUT R0, R3, R0, R7, 0xfe, !PT ;  /* 0x0000000003007212 */ /* 0x000fce00078efe07 */
.L_x_10153:
[----:B------:R-:W-:Y:S05]  /*0cb0*/  BSYNC.RECONVERGENT B0 ;  /* 0x0000000000007941 */ /* 0x000fea0003800200 */
.L_x_10152:
[----:B------:R-:W-:-:S04]  /*0cc0*/  F2FP.F16.F32.PACK_AB R0, RZ, R0 ;  /* 0x00000000ff00723e */ /* 0x000fc800000000ff */
[----:B------:R-:W-:Y:S01]  /*0cd0*/  PRMT R28, R0, 0x7610, R28 ;  /* 0x00007610001c7816 */ /* 0x000fe2000000001c */
[----:B------:R-:W-:Y:S06]  /*0ce0*/  BRA `(.L_x_10137) ;  /* 0x0000000400287947 */ /* 0x000fec0003800000 */
.L_x_10150:
        /* <DEDUP_REMOVED lines=21> */
.L_x_10159:
[----:B------:R-:W-:Y:S05]  /*0e40*/  BSYNC.RECONVERGENT B1 ;  /* 0x0000000000017941 */ /* 0x000fea0003800200 */
.L_x_10158:
[----:B------:R-:W-:Y:S01]  /*0e50*/  IMAD.SHL.U32 R0, R0, 0x200000, RZ ;  /* 0x0020000000007824 */ /* 0x000fe200078e00ff */
[----:B------:R-:W-:-:S04]  /*0e60*/  LEA R3, R3, 0x37800000, 0x17 ;  /* 0x3780000003037811 */ /* 0x000fc800078eb8ff */
[----:B------:R-:W-:-:S07]  /*0e70*/  LOP3.LUT R0, R3, R0, R7, 0xfe, !PT ;  /* 0x0000000003007212 */ /* 0x000fce00078efe07 */
.L_x_10157:
[----:B------:R-:W-:Y:S05]  /*0e80*/  BSYNC.RECONVERGENT B0 ;  /* 0x0000000000007941 */ /* 0x000fea0003800200 */
.L_x_10156:
[----:B------:R-:W-:-:S04]  /*0e90*/  F2FP.F16.F32.PACK_AB R0, RZ, R0 ;  /* 0x00000000ff00723e */ /* 0x000fc800000000ff */
[----:B------:R-:W-:Y:S01]  /*0ea0*/  PRMT R28, R0, 0x7610, R28 ;  /* 0x00007610001c7816 */ /* 0x000fe2000000001c */
[----:B------:R-:W-:Y:S06]  /*0eb0*/  BRA `(.L_x_10137) ;  /* 0x0000000000b47947 */ /* 0x000fec0003800000 */
.L_x_10149:
[----:B------:R-:W-:-:S09]  /*0ec0*/  UISETP.NE.AND UP0, UPT, UR4, 0x1c, UPT ;  /* 0x0000001c0400788c */ /* 0x000fd2000bf05270 */
[----:B------:R-:W-:Y:S05]  /*0ed0*/  BRA.U !UP0, `(.L_x_10160) ;  /* 0x00000001089c7547 */ /* 0x000fea000b800000 */
[----:B------:R-:W-:-:S09]  /*0ee0*/  UISETP.NE.AND UP0, UPT, UR4, 0x1d, UPT ;  /* 0x0000001d0400788c */ /* 0x000fd2000bf05270 */
[----:B------:R-:W-:Y:S05]  /*0ef0*/  BRA.U !UP0, `(.L_x_10161) ;  /* 0x0000000108807547 */ /* 0x000fea000b800000 */
[----:B------:R-:W-:-:S09]  /*0f00*/  UISETP.NE.AND UP0, UPT, UR4, 0x2c, UPT ;  /* 0x0000002c0400788c */ /* 0x000fd2000bf05270 */
[----:B------:R-:W-:Y:S05]  /*0f10*/  BRA.U !UP0, `(.L_x_10162) ;  /* 0x0000000108487547 */ /* 0x000fea000b800000 */
.L_x_10136:
        /* <DEDUP_REMOVED lines=16> */
.L_x_10163:
[----:B------:R-:W-:Y:S01]  /*1020*/  PRMT R28, RZ, 0x7610, R28 ;  /* 0x00007610ff1c7816 */ /* 0x000fe2000000001c */
[----:B------:R-:W-:Y:S06]  /*1030*/  BRA `(.L_x_10137) ;  /* 0x0000000000547947 */ /* 0x000fec0003800000 */
.L_x_10162:
        /* <DEDUP_REMOVED lines=8> */
.L_x_10165:
[----:B------:R-:W-:Y:S05]  /*10c0*/  BSYNC.RECONVERGENT B0 ;  /* 0x0000000000007941 */ /* 0x000fea0003800200 */
.L_x_10164:
[----:B------:R-:W-:-:S04]  /*10d0*/  F2FP.F16.F32.PACK_AB R0, RZ, R0 ;  /* 0x00000000ff00723e */ /* 0x000fc800000000ff */
[----:B------:R-:W-:Y:S01]  /*10e0*/  PRMT R28, R0, 0x7610, R28 ;  /* 0x00007610001c7816 */ /* 0x000fe2000000001c */
[----:B------:R-:W-:Y:S06]  /*10f0*/  BRA `(.L_x_10137) ;  /* 0x0000000000247947 */ /* 0x000fec0003800000 */
.L_x_10161:
[----:B------:R-:W2:Y:S02]  /*1100*/  LDG.E.64 R4, desc[UR36][R4.64] ;  /* 0x0000002404047981 */ /* 0x000ea4000c1e1b00 */
[----:B--2---:R-:W0:Y:S02]  /*1110*/  I2F.U64 R0, R4 ;  /* 0x0000000400007312 */ /* 0x004e240000301000 */
[----:B0-----:R-:W-:-:S04]  /*1120*/  F2FP.F16.F32.PACK_AB R0, RZ, R0 ;  /* 0x00000000ff00723e */ /* 0x001fc800000000ff */
[----:B------:R-:W-:Y:S01]  /*1130*/  PRMT R28, R0, 0x7610, R28 ;  /* 0x00007610001c7816 */ /* 0x000fe2000000001c */
[----:B------:R-:W-:Y:S06]  /*1140*/  BRA `(.L_x_10137) ;  /* 0x0000000000107947 */ /* 0x000fec0003800000 */
.L_x_10160:
[----:B------:R-:W2:Y:S02]  /*1150*/  LDG.E R4, desc[UR36][R4.64] ;  /* 0x0000002404047981 */ /* 0x000ea4000c1e1900 */
[----:B--2---:R-:W-:-:S04]  /*1160*/  I2FP.F32.U32 R0, R4 ;  /* 0x0000000400007245 */ /* 0x004fc80000201000 */
[----:B------:R-:W-:-:S04]  /*1170*/  F2FP.F16.F32.PACK_AB R0, RZ, R0 ;  /* 0x00000000ff00723e */ /* 0x000fc800000000ff */
[----:B------:R-:W-:-:S07]  /*1180*/  PRMT R28, R0, 0x7610, R28 ;  /* 0x00007610001c7816 */ /* 0x000fce000000001c */
.L_x_10137:
        /* <DEDUP_REMOVED lines=20> */
.L_x_10170:
[----:B------:R-:W2:Y:S02]  /*12d0*/  LDG.E.U8 R4, desc[UR36][R4.64] ;  /* 0x0000002404047981 */ /* 0x000ea4000c1e1100 */
[----:B--2---:R-:W-:Y:S01]  /*12e0*/  I2FP.F32.U32 R29, R4 ;  /* 0x00000004001d7245 */ /* 0x004fe20000201000 */
[----:B------:R-:W-:Y:S06]  /*12f0*/  BRA `(.L_x_10172) ;  /* 0x0000000c00247947 */ /* 0x000fec0003800000 */
.L_x_10169:
        /* <DEDUP_REMOVED lines=9> */
.L_x_10174:
[----:B------:R-:W2:Y:S02]  /*1390*/  LDG.E R4, desc[UR36][R4.64] ;  /* 0x0000002404047981 */ /* 0x000ea4000c1e1900 */
[----:B--2---:R-:W-:Y:S01]  /*13a0*/  I2FP.F32.S32 R29, R4 ;  /* 0x00000004001d7245 */ /* 0x004fe20000201400 */
[----:B------:R-:W-:Y:S06]  /*13b0*/  BRA `(.L_x_10172) ;  /* 0x0000000800f47947 */ /* 0x000fec0003800000 */
.L_x_10173:
[----:B------:R-:W2:Y:S02]  /*13c0*/  LDG.E.U16 R4, desc[UR36][R4.64] ;  /* 0x0000002404047981 */ /* 0x000ea4000c1e1500 */
[----:B--2---:R2:W3:Y:S01]  /*13d0*/  I2F.S16 R29, R4 ;  /* 0x00000004001d7306 */ /* 0x0044e20000101400 */
[----:B------:R-:W-:Y:S05]  /*13e0*/  BRA `(.L_x_10172) ;  /* 0x0000000800e87947 */ /* 0x000fea0003800000 */
.L_x_10168:
        /* <DEDUP_REMOVED lines=8> */
.L_x_10176:
[----:B------:R-:W2:Y:S02]  /*1470*/  LDG.E.U16 R4, desc[UR36][R4.64] ;  /* 0x0000002404047981 */ /* 0x000ea4000c1e1500 */
[----:B--2---:R-:W-:Y:S01]  /*1480*/  HADD2.F32 R29, -RZ, R4.H0_H0 ;  /* 0x20000004ff1d7230 */ /* 0x004fe20000004100 */
[----:B------:R-:W-:Y:S06]  /*1490*/  BRA `(.L_x_10172) ;  /* 0x0000000800bc7947 */ /* 0x000fec0003800000 */
.L_x_10175:
        /* <DEDUP_REMOVED lines=8> */
.L_x_10178:
[----:B------:R-:W2:Y:S02]  /*1520*/  LDG.E.U16 R4, desc[UR36][R4.64] ;  /* 0x0000002404047981 */ /* 0x000ea4000c1e1500 */
[----:B--2---:R-:W-:Y:S01]  /*1530*/  HADD2.F32 R29, -RZ, R4.H0_H0 ;  /* 0x20000004ff1d7230 */ /* 0x004fe20000004100 */
[----:B------:R-:W-:Y:S06]  /*1540*/  BRA `(.L_x_10172) ;  /* 0x0000000800907947 */ /* 0x000fec0003800000 */
.L_x_10177:
[----:B------:R-:W2:Y:S01]  /*1550*/  LDG.E.64 R4, desc[UR36][R4.64] ;  /* 0x0000002404047981 */ /* 0x000ea2000c1e1b00 */
[----:B------:R-:W-:Y:S01]  /*1560*/  UMOV UR4, 0xf0000000 ;  /* 0xf000000000047882 */ /* 0x000fe20000000000 */
[----:B------:R-:W-:Y:S01]  /*1570*/  UMOV UR5, 0x380fffff ;  /* 0x380fffff00057882 */ /* 0x000fe20000000000 */
[----:B--2---:R-:W0:Y:S01]  /*1580*/  F2F.F32.F64 R29, R4 ;  /* 0x00000004001d7310 */ /* 0x004e220000301000 */
[----:B------:R-:W-:-:S14]  /*1590*/  DSETP.GEU.AND P0, PT, |R4|, UR4, PT ;  /* 0x0000000404007e2a */ /* 0x000fdc000bf0e200 */
[----:B0-----:R-:W-:Y:S01]  /*15a0*/  @!P0 FMUL R29, R29, 1.175494350822287508e-38 ;  /* 0x008000001d1d8820 */ /* 0x001fe20000400000 */
[----:B------:R-:W-:Y:S06]  /*15b0*/  BRA `(.L_x_10172) ;  /* 0x0000000800747947 */ /* 0x000fec0003800000 */
.L_x_10167:
        /* <DEDUP_REMOVED lines=12> */
.L_x_10181:
[----:B------:R-:W2:Y:S01]  /*1680*/  LDG.E.64 R4, desc[UR36][R4.64] ;  /* 0x0000002404047981 */ /* 0x000ea2000c1e1b00 */
[----:B------:R-:W-:Y:S01]  /*1690*/  UMOV UR4, 0xf0000000 ;  /* 0xf000000000047882 */ /* 0x000fe20000000000 */
[----:B------:R-:W-:Y:S01]  /*16a0*/  UMOV UR5, 0x380fffff ;  /* 0x380fffff00057882 */ /* 0x000fe20000000000 */
[----:B--2---:R-:W0:Y:S01]  /*16b0*/  F2F.F32.F64 R29, R4 ;  /* 0x00000004001d7310 */ /* 0x004e220000301000 */
[----:B------:R-:W-:-:S14]  /*16c0*/  DSETP.GEU.AND P0, PT, |R4|, UR4, PT ;  /* 0x0000000404007e2a */ /* 0x000fdc000bf0e200 */
[----:B0-----:R-:W-:Y:S01]  /*16d0*/  @!P0 FMUL R29, R29, 1.175494350822287508e-38 ;  /* 0x008000001d1d8820 */ /* 0x001fe20000400000 */
[----:B------:R-:W-:Y:S06]  /*16e0*/  BRA `(.L_x_10172) ;  /* 0x0000000800287947 */ /* 0x000fec0003800000 */
.L_x_10180:
        /* <DEDUP_REMOVED lines=25> */
.L_x_10183:
        /* <DEDUP_REMOVED lines=12> */
.L_x_10182:
[----:B------:R-:W2:Y:S02]  /*1940*/  LDG.E.U16 R4, desc[UR36][R4.64] ;  /* 0x0000002404047981 */ /* 0x000ea4000c1e1500 */
[----:B--2---:R-:W-:Y:S01]  /*1950*/  IMAD.U32 R29, R4, 0x10000, RZ ;  /* 0x00010000041d7824 */ /* 0x004fe200078e00ff */
[----:B------:R-:W-:Y:S06]  /*1960*/  BRA `(.L_x_10172) ;  /* 0x0000000400887947 */ /* 0x000fec0003800000 */
.L_x_10179:
        /* <DEDUP_REMOVED lines=11> */
.L_x_10186:
        /* <DEDUP_REMOVED lines=20> */
.L_x_10188:
[----:B------:R-:W-:Y:S05]  /*1b60*/  BSYNC.RECONVERGENT B0 ;  /* 0x0000000000007941 */ /* 0x000fea0003800200 */
.L_x_10187:
[----:B------:R-:W-:Y:S01]  /*1b70*/  IMAD.SHL.U32 R0, R0, 0x100000, RZ ;  /* 0x0010000000007824 */ /* 0x000fe200078e00ff */
[----:B------:R-:W-:-:S04]  /*1b80*/  LEA R3, R3, 0x3b800000, 0x17 ;  /* 0x3b80000003037811 */ /* 0x000fc800078eb8ff */
[----:B------:R-:W-:Y:S01]  /*1b90*/  LOP3.LUT R29, R3, R0, R29, 0xfe, !PT ;  /* 0x00000000031d7212 */ /* 0x000fe200078efe1d */
[----:B------:R-:W-:Y:S06]  /*1ba0*/  BRA `(.L_x_10172) ;  /* 0x0000000000f87947 */ /* 0x000fec0003800000 */
.L_x_10185:
        /* <DEDUP_REMOVED lines=20> */
.L_x_10190:
[----:B------:R-:W-:Y:S05]  /*1cf0*/  BSYNC.RECONVERGENT B0 ;  /* 0x0000000000007941 */ /* 0x000fea0003800200 */
.L_x_10189:
[----:B------:R-:W-:Y:S01]  /*1d00*/  IMAD.SHL.U32 R0, R0, 0x200000, RZ ;  /* 0x0020000000007824 */ /* 0x000fe200078e00ff */
[----:B------:R-:W-:-:S04]  /*1d10*/  LEA R3, R3, 0x37800000, 0x17 ;  /* 0x3780000003037811 */ /* 0x000fc800078eb8ff */
[----:B------:R-:W-:Y:S01]  /*1d20*/  LOP3.LUT R29, R3, R0, R29, 0xfe, !PT ;  /* 0x00000000031d7212 */ /* 0x000fe200078efe1d */
[----:B------:R-:W-:Y:S06]  /*1d30*/  BRA `(.L_x_10172) ;  /* 0x0000000000947947 */ /* 0x000fec0003800000 */
.L_x_10184:
[----:B------:R-:W-:-:S09]  /*1d40*/  UISETP.NE.AND UP0, UPT, UR4, 0x1c, UPT ;  /* 0x0000001c0400788c */ /* 0x000fd2000bf05270 */
[----:B------:R-:W-:Y:S05]  /*1d50*/  BRA.U !UP0, `(.L_x_10191) ;  /* 0x0000000108847547 */ /* 0x000fea000b800000 */
[----:B------:R-:W-:-:S09]  /*1d60*/  UISETP.NE.AND UP0, UPT, UR4, 0x1d, UPT ;  /* 0x0000001d0400788c */ /* 0x000fd2000bf05270 */
[----:B------:R-:W-:Y:S05]  /*1d70*/  BRA.U !UP0, `(.L_x_10192) ;  /* 0x0000000108707547 */ /* 0x000fea000b800000 */
[----:B------:R-:W-:-:S09]  /*1d80*/  UISETP.NE.AND UP0, UPT, UR4, 0x2c, UPT ;  /* 0x0000002c0400788c */ /* 0x000fd2000bf05270 */
[----:B------:R-:W-:Y:S05]  /*1d90*/  BRA.U !UP0, `(.L_x_10193) ;  /* 0x0000000108487547 */ /* 0x000fea000b800000 */
.L_x_10171:
        /* <DEDUP_REMOVED lines=16> */
.L_x_10194:
[----:B------:R-:W-:Y:S01]  /*1ea0*/  IMAD.MOV.U32 R29, RZ, RZ, RZ ;  /* 0x000000ffff1d7224 */ /* 0x000fe200078e00ff */
[----:B------:R-:W-:Y:S06]  /*1eb0*/  BRA `(.L_x_10172) ;  /* 0x0000000000347947 */ /* 0x000fec0003800000 */
.L_x_10193:
        /* <DEDUP_REMOVED lines=8> */
.L_x_10192:
[----:B------:R-:W2:Y:S02]  /*1f40*/  LDG.E.64 R4, desc[UR36][R4.64] ;  /* 0x0000002404047981 */ /* 0x000ea4000c1e1b00 */
[----:B--2---:R0:W1:Y:S01]  /*1f50*/  I2F.U64 R29, R4 ;  /* 0x00000004001d7312 */ /* 0x0040620000301000 */
[----:B------:R-:W-:Y:S05]  /*1f60*/  BRA `(.L_x_10172) ;  /* 0x0000000000087947 */ /* 0x000fea0003800000 */
.L_x_10191:
[----:B------:R-:W2:Y:S02]  /*1f70*/  LDG.E R4, desc[UR36][R4.64] ;  /* 0x0000002404047981 */ /* 0x000ea4000c1e1900 */
[----:B--2---:R-:W-:-:S07]  /*1f80*/  I2FP.F32.U32 R29, R4 ;  /* 0x00000004001d7245 */ /* 0x004fce0000201000 */
.L_x_10172:
[----:B------:R-:W-:Y:S05]  /*1f90*/  BSYNC.RECONVERGENT B6 ;  /* 0x0000000000067941 */ /* 0x000fea0003800200 */
.L_x_10166:
        /* <DEDUP_REMOVED lines=20> */
.L_x_10199:
[----:B------:R-:W2:Y:S02]  /*20e0*/  LDG.E.U8 R4, desc[UR36][R4.64] ;  /* 0x0000002404047981 */ /* 0x000ea4000c1e1100 */
[----:B--2---:R-:W-:Y:S01]  /*20f0*/  I2FP.F32.U32 R16, R4 ;  /* 0x0000000400107245 */ /* 0x004fe20000201000 */
[----:B------:R-:W-:Y:S06]  /*2100*/  BRA `(.L_x_10201) ;  /* 0x0000000c00287947 */ /* 0x000fec0003800000 */
.L_x_10198:
        /* <DEDUP_REMOVED lines=9> */
.L_x_10203:
[----:B------:R-:W2:Y:S02]  /*21a0*/  LDG.E R4, desc[UR36][R4.64] ;  /* 0x0000002404047981 */ /* 0x000ea4000c1e1900 */
[----:B--2---:R-:W-:Y:S01]  /*21b0*/  I2FP.F32.S32 R16, R4 ;  /* 0x0000000400107245 */ /* 0x004fe20000201400 */
[----:B------:R-:W-:Y:S06]  /*21c0*/  BRA `(.L_x_10201) ;  /* 0x0000000800f87947 */ /* 0x000fec0003800000 */
.L_x_10202:
[----:B------:R-:W2:Y:S02]  /*21d0*/  LDG.E.U16 R4, desc[UR36][R4.64] ;  /* 0x0000002404047981 */ /* 0x000ea4000c1e1500 */
[----:B--2---:R0:W2:Y:S01]  /*21e0*/  I2F.S16 R16, R4 ;  /* 0x0000000400107306 */ /* 0x0040a20000101400 */
[----:B------:R-:W-:Y:S05]  /*21f0*/  BRA `(.L_x_10201) ;  /* 0x0000000800ec7947 */ /* 0x000fea0003800000 */
.L_x_10197:
        /* <DEDUP_REMOVED lines=8> */
.L_x_10205:
[----:B------:R-:W2:Y:S02]  /*2280*/  LDG.E.U16 R4, desc[UR36][R4.64] ;  /* 0x0000002404047981 */ /* 0x000ea4000c1e1500 */
[----:B--2---:R-:W-:Y:S01]  /*2290*/  HADD2.F32 R16, -RZ, R4.H0_H0 ;  /* 0x20000004ff107230 */ /* 0x004fe20000004100 */
[----:B------:R-:W-:Y:S06]  /*22a0*/  BRA `(.L_x_10201) ;  /* 0x0000000800c07947 */ /* 0x000fec0003800000 */
.L_x_10204:
        /* <DEDUP_REMOVED lines=8> */
.L_x_10207:
[----:B------:R-:W2:Y:S02]  /*2330*/  LDG.E.U16 R4, desc[UR36][R4.64] ;  /* 0x0000002404047981 */ /* 0x000ea4000c1e1500 */
[----:B--2---:R-:W-:Y:S01]  /*2340*/  HADD2.F32 R16, -RZ, R4.H0_H0 ;  /* 0x20000004ff107230 */ /* 0x004fe20000004100 */
[----:B------:R-:W-:Y:S06]  /*2350*/  BRA `(.L_x_10201) ;  /* 0x0000000800947947 */ /* 0x000fec0003800000 */
.L_x_10206:
[----:B------:R-:W2:Y:S01]  /*2360*/  LDG.E.64 R4, desc[UR36][R4.64] ;  /* 0x0000002404047981 */ /* 0x000ea2000c1e1b00 */
[----:B------:R-:W-:Y:S01]  /*2370*/  UMOV UR4, 0xf0000000 ;  /* 0xf000000000047882 */ /* 0x000fe20000000000 */
[----:B------:R-:W-:Y:S01]  /*2380*/  UMOV UR5, 0x380fffff ;  /* 0x380fffff00057882 */ /* 0x000fe20000000000 */
[----:B--2---:R-:W0:Y:S01]  /*2390*/  F2F.F32.F64 R16, R4 ;  /* 0x0000000400107310 */ /* 0x004e220000301000 */
[----:B------:R-:W-:-:S14]  /*23a0*/  DSETP.GEU.AND P0, PT, |R4|, UR4, PT ;  /* 0x0000000404007e2a */ /* 0x000fdc000bf0e200 */
[----:B0-----:R-:W-:Y:S01]  /*23b0*/  @!P0 FMUL R16, R16, 1.175494350822287508e-38 ;  /* 0x0080000010108820 */ /* 0x001fe20000400000 */
[----:B------:R-:W-:Y:S06]  /*23c0*/  BRA `(.L_x_10201) ;  /* 0x0000000800787947 */ /* 0x000fec0003800000 */
.L_x_10196:
        /* <DEDUP_REMOVED lines=12> */
.L_x_10210:
[----:B------:R-:W2:Y:S01]  /*2490*/  LDG.E.64 R4, desc[UR36][R4.64] ;  /* 0x0000002404047981 */ /* 0x000ea2000c1e1b00 */
[----:B------:R-:W-:Y:S01]  /*24a0*/  UMOV UR4, 0xf0000000 ;  /* 0xf000000000047882 */ /* 0x000fe20000000000 */
[----:B------:R-:W-:Y:S01]  /*24b0*/  UMOV UR5, 0x380fffff ;  /* 0x380fffff00057882 */ /* 0x000fe20000000000 */
[----:B--2---:R-:W0:Y:S01]  /*24c0*/  F2F.F32.F64 R16, R4 ;  /* 0x0000000400107310 */ /* 0x004e220000301000 */
[----:B------:R-:W-:-:S14]  /*24d0*/  DSETP.GEU.AND P0, PT, |R4|, UR4, PT ;  /* 0x0000000404007e2a */ /* 0x000fdc000bf0e200 */
[----:B0-----:R-:W-:Y:S01]  /*24e0*/  @!P0 FMUL R16, R16, 1.175494350822287508e-38 ;  /* 0x0080000010108820 */ /* 0x001fe20000400000 */
[----:B------:R-:W-:Y:S06]  /*24f0*/  BRA `(.L_x_10201) ;  /* 0x00000008002c7947 */ /* 0x000fec0003800000 */
.L_x_10209:
        /* <DEDUP_REMOVED lines=25> */
.L_x_10212:
        /* <DEDUP_REMOVED lines=13> */
.L_x_10211:
[----:B------:R-:W2:Y:S02]  /*2760*/  LDG.E.U16 R4, desc[UR36][R4.64] ;  /* 0x0000002404047981 */ /* 0x000ea4000c1e1500 */
[----:B--2---:R-:W-:Y:S01]  /*2770*/  IMAD.U32 R16, R4, 0x10000, RZ ;  /* 0x0001000004107824 */ /* 0x004fe200078e00ff */
[----:B------:R-:W-:Y:S06]  /*2780*/  BRA `(.L_x_10201) ;  /* 0x0000000400887947 */ /* 0x000fec0003800000 */
.L_x_10208:
        /* <DEDUP_REMOVED lines=11> */
.L_x_10215:
        /* <DEDUP_REMOVED lines=20> */
.L_x_10217:
[----:B------:R-:W-:Y:S05]  /*2980*/  BSYNC.RECONVERGENT B0 ;  /* 0x0000000000007941 */ /* 0x000fea0003800200 */
.L_x_10216:
[----:B------:R-:W-:Y:S01]  /*2990*/  IMAD.SHL.U32 R0, R0, 0x100000, RZ ;  /* 0x0010000000007824 */ /* 0x000fe200078e00ff */
[----:B------:R-:W-:-:S04]  /*29a0*/  LEA R3, R3, 0x3b800000, 0x17 ;  /* 0x3b80000003037811 */ /* 0x000fc800078eb8ff */
[----:B------:R-:W-:Y:S01]  /*29b0*/  LOP3.LUT R16, R3, R0, R7, 0xfe, !PT ;  /* 0x0000000003107212 */ /* 0x000fe200078efe07 */
[----:B------:R-:W-:Y:S06]  /*29c0*/  BRA `(.L_x_10201) ;  /* 0x0000000000f87947 */ /* 0x000fec0003800000 */
.L_x_10214:
        /* <DEDUP_REMOVED lines=20> */
.L_x_10219:
[----:B------:R-:W-:Y:S05]  /*2b10*/  BSYNC.RECONVERGENT B0 ;  /* 0x0000000000007941 */ /* 0x000fea0003800200 */
.L_x_10218:
[----:B------:R-:W-:Y:S01]  /*2b20*/  IMAD.SHL.U32 R0, R0, 0x200000, RZ ;  /* 0x0020000000007824 */ /* 0x000fe200078e00ff */
[----:B------:R-:W-:-:S04]  /*2b30*/  LEA R3, R3, 0x37800000, 0x17 ;  /* 0x3780000003037811 */ /* 0x000fc800078eb8ff */
[----:B------:R-:W-:Y:S01]  /*2b40*/  LOP3.LUT R16, R3, R0, R7, 0xfe, !PT ;  /* 0x0000000003107212 */ /* 0x000fe200078efe07 */
[----:B------:R-:W-:Y:S06]  /*2b50*/  BRA `(.L_x_10201) ;  /* 0x0000000000947947 */ /* 0x000fec0003800000 */
.L_x_10213:
[----:B------:R-:W-:-:S09]  /*2b60*/  UISETP.NE.AND UP0, UPT, UR4, 0x1c, UPT ;  /* 0x0000001c0400788c */ /* 0x000fd2000bf05270 */
[----:B------:R-:W-:Y:S05]  /*2b70*/  BRA.U !UP0, `(.L_x_10220) ;  /* 0x0000000108847547 */ /* 0x000fea000b800000 */
[----:B------:R-:W-:-:S09]  /*2b80*/  UISETP.NE.AND UP0, UPT, UR4, 0x1d, UPT ;  /* 0x0000001d0400788c */ /* 0x000fd2000bf05270 */
[----:B------:R-:W-:Y:S05]  /*2b90*/  BRA.U !UP0, `(.L_x_10221) ;  /* 0x0000000108707547 */ /* 0x000fea000b800000 */
[----:B------:R-:W-:-:S09]  /*2ba0*/  UISETP.NE.AND UP0, UPT, UR4, 0x2c, UPT ;  /* 0x0000002c0400788c */ /* 0x000fd2000bf05270 */
[----:B------:R-:W-:Y:S05]  /*2bb0*/  BRA.U !UP0, `(.L_x_10222) ;  /* 0x0000000108487547 */ /* 0x000fea000b800000 */
.L_x_10200:
        /* <DEDUP_REMOVED lines=16> */
.L_x_10223:
[----:B------:R-:W-:Y:S01]  /*2cc0*/  IMAD.MOV.U32 R16, RZ, RZ, RZ ;  /* 0x000000ffff107224 */ /* 0x000fe200078e00ff */
[----:B------:R-:W-:Y:S06]  /*2cd0*/  BRA `(.L_x_10201) ;  /* 0x0000000000347947 */ /* 0x000fec0003800000 */
.L_x_10222:
        /* <DEDUP_REMOVED lines=8> */
.L_x_10221:
[----:B------:R-:W2:Y:S02]  /*2d60*/  LDG.E.64 R16, desc[UR36][R4.64] ;  /* 0x0000002404107981 */ /* 0x000ea4000c1e1b00 */
[----:B--2---:R0:W2:Y:S01]  /*2d70*/  I2F.U64 R16, R16 ;  /* 0x0000001000107312 */ /* 0x0040a20000301000 */
[----:B------:R-:W-:Y:S05]  /*2d80*/  BRA `(.L_x_10201) ;  /* 0x0000000000087947 */ /* 0x000fea0003800000 */
.L_x_10220:
[----:B------:R-:W2:Y:S02]  /*2d90*/  LDG.E R4, desc[UR36][R4.64] ;  /* 0x0000002404047981 */ /* 0x000ea4000c1e1900 */
[----:B--2---:R-:W-:-:S07]  /*2da0*/  I2FP.F32.U32 R16, R4 ;  /* 0x0000000400107245 */ /* 0x004fce0000201000 */
.L_x_10201:
[----:B------:R-:W-:Y:S05]  /*2db0*/  BSYNC.RECONVERGENT B6 ;  /* 0x0000000000067941 */ /* 0x000fea0003800200 */
.L_x_10195:
[----:B------:R-:W-:-:S07]  /*2dc0*/  VIADD R27, R30, 0x80 ;  /* 0x000000801e1b7836 */ /* 0x000fce0000000000 */
.L_x_10131:
[----:B------:R-:W-:Y:S05]  /*2dd0*/  BSYNC.RECONVERGENT B7 ;  /* 0x0000000000077941 */ /* 0x000fea0003800200 */
.L_x_10130:
        /* <DEDUP_REMOVED lines=25> */
[----:B0-----:R-:W-:-:S04]  /*2f70*/  F2FP.F16.F32.PACK_AB R0, RZ, R0 ;  /* 0x00000000ff00723e */ /* 0x001fc800000000ff */
[----:B------:R-:W-:Y:S01]  /*2f80*/  PRMT R18, R0, 0x7610, R18 ;  /* 0x0000761000127816 */ /* 0x000fe20000000012 */
[----:B------:R-:W-:Y:S06]  /*2f90*/  BRA `(.L_x_10231) ;  /* 0x0000000c00cc7947 */ /* 0x000fec0003800000 */
.L_x_10229:
[----:B------:R-:W4:Y:S02]  /*2fa0*/  LDG.E.U8 R4, desc[UR36][R4.64] ;  /* 0x0000002404047981 */ /* 0x000f24000c1e1100 */
[----:B----4-:R-:W-:-:S04]  /*2fb0*/  I2FP.F32.U32 R0, R4 ;  /* 0x0000000400007245 */ /* 0x010fc80000201000 */
[----:B------:R-:W-:-:S04]  /*2fc0*/  F2FP.F16.F32.PACK_AB R0, RZ, R0 ;  /* 0x00000000ff00723e */ /* 0x000fc800000000ff */
[----:B------:R-:W-:Y:S01]  /*2fd0*/  PRMT R18, R0, 0x7610, R18 ;  /* 0x0000761000127816 */ /* 0x000fe20000000012 */
[----:B------:R-:W-:Y:S06]  /*2fe0*/  BRA `(.L_x_10231) ;  /* 0x0000000c00b87947 */ /* 0x000fec0003800000 */
.L_x_10228:
        /* <DEDUP_REMOVED lines=8> */
[----:B0-----:R-:W-:-:S04]  /*3070*/  F2FP.F16.F32.PACK_AB R0, RZ, R0 ;  /* 0x00000000ff00723e */ /* 0x001fc800000000ff */
[----:B------:R-:W-:Y:S01]  /*3080*/  PRMT R18, R0, 0x7610, R18 ;  /* 0x0000761000127816 */ /* 0x000fe20000000012 */
[----:B------:R-:W-:Y:S06]  /*3090*/  BRA `(.L_x_10231) ;  /* 0x0000000c008c7947 */ /* 0x000fec0003800000 */
.L_x_10233:
[----:B------:R-:W4:Y:S02]  /*30a0*/  LDG.E R4, desc[UR36][R4.64] ;  /* 0x0000002404047981 */ /* 0x000f24000c1e1900 */
[----:B----4-:R-:W-:-:S04]  /*30b0*/  I2FP.F32.S32 R0, R4 ;  /* 0x0000000400007245 */ /* 0x010fc80000201400 */
[----:B------:R-:W-:-:S04]  /*30c0*/  F2FP.F16.F32.PACK_AB R0, RZ, R0 ;  /* 0x00000000ff00723e */ /* 0x000fc800000000ff */
[----:B------:R-:W-:Y:S01]  /*30d0*/  PRMT R18, R0, 0x7610, R18 ;  /* 0x0000761000127816 */ /* 0x000fe20000000012 */
[----:B------:R-:W-:Y:S06]  /*30e0*/  BRA `(.L_x_10231) ;  /* 0x0000000c00787947 */ /* 0x000fec0003800000 */
.L_x_10232:
[----:B------:R-:W4:Y:S02]  /*30f0*/  LDG.E.U16 R4, desc[UR36][R4.64] ;  /* 0x0000002404047981 */ /* 0x000f24000c1e1500 */
[----:B----4-:R-:W0:Y:S02]  /*3100*/  I2F.S16 R0, R4 ;  /* 0x0000000400007306 */ /* 0x010e240000101400 */
[----:B0-----:R-:W-:-:S04]  /*3110*/  F2FP.F16.F32.PACK_AB R0, RZ, R0 ;  /* 0x00000000ff00723e */ /* 0x001fc800000000ff */
[----:B------:R-:W-:Y:S01]  /*3120*/  PRMT R18, R0, 0x7610, R18 ;  /* 0x0000761000127816 */ /* 0x000fe20000000012 */
[----:B------:R-:W-:Y:S06]  /*3130*/  BRA `(.L_x_10231) ;  /* 0x0000000c00647947 */ /* 0x000fec0003800000 */
.L_x_10227:
[----:B------:R-:W-:-:S09]  /*3140*/  UISETP.GT.AND UP0, UPT, UR4, 0x6, UPT ;  /* 0x000000060400788c */ /* 0x000fd2000bf04270 */
[----:B------:R-:W-:Y:S05]  /*3150*/  BRA.U UP0, `(.L_x_10234) ;  /* 0x0000000100247547 */ /* 0x000fea000b800000 */
[----:B------:R-:W-:-:S09]  /*3160*/  UISETP.NE.AND UP0, UPT, UR4, 0x5, UPT ;  /* 0x000000050400788c */ /* 0x000fd2000bf05270 */
[----:B------:R-:W-:Y:S05]  /*3170*/  BRA.U !UP0, `(.L_x_10235) ;  /* 0x0000000108147547 */ /* 0x000fea000b800000 */
[----:B------:R-:W-:-:S09]  /*3180*/  UISETP.NE.AND UP0, UPT, UR4, 0x6, UPT ;  /* 0x000000060400788c */ /* 0x000fd2000bf05270 */
[----:B------:R-:W-:Y:S05]  /*3190*/  BRA.U UP0, `(.L_x_10230) ;  /* 0x0000000900e07547 */ /* 0x000fea000b800000 */
[----:B------:R-:W4:Y:S02]  /*31a0*/  LDG.E R4, desc[UR36][R4.64] ;  /* 0x0000002404047981 */ /* 0x000f24000c1e1900 */
[----:B----4-:R-:W-:Y:S01]  /*31b0*/  F2FP.F16.F32.PACK_AB R18, RZ, R4 ;  /* 0x00000004ff12723e */ /* 0x010fe200000000ff */
[----:B------:R-:W-:Y:S06]  /*31c0*/  BRA `(.L_x_10231) ;  /* 0x0000000c00407947 */ /* 0x000fec0003800000 */
.L_x_10235:
[----:B------:R0:W5:Y:S01]  /*31d0*/  LDG.E.U16 R18, desc[UR36][R4.64] ;  /* 0x0000002404127981 */ /* 0x000162000c1e1500 */
[----:B------:R-:W-:Y:S05]  /*31e0*/  BRA `(.L_x_10231) ;  /* 0x0000000c00387947 */ /* 0x000fea0003800000 */
.L_x_10234:
[----:B------:R-:W-:-:S09]  /*31f0*/  UISETP.NE.AND UP0, UPT, UR4, 0x7, UPT ;  /* 0x000000070400788c */ /* 0x000fd2000bf05270 */
[----:B------:R-:W-:Y:S05]  /*3200*/  BRA.U !UP0, `(.L_x_10236) ;  /* 0x0000000108247547 */ /* 0x000fea000b800000 */
[----:B------:R-:W-:-:S09]  /*3210*/  UISETP.NE.AND UP0, UPT, UR4, 0x8, UPT ;  /* 0x000000080400788c */ /* 0x000fd2000bf05270 */
[----:B------:R-:W-:Y:S05]  /*3220*/  BRA.U !UP0, `(.L_x_10237) ;  /* 0x0000000108147547 */ /* 0x000fea000b800000 */
[----:B------:R-:W-:-:S09]  /*3230*/  UISETP.NE.AND UP0, UPT, UR4, 0x9, UPT ;  /* 0x000000090400788c */ /* 0x000fd2000bf05270 */
[----:B------:R-:W-:Y:S05]  /*3240*/  BRA.U UP0, `(.L_x_10230) ;  /* 0x0000000900b47547 */ /* 0x000fea000b800000 */
[----:B------:R-:W4:Y:S02]  /*3250*/  LDG.E R4, desc[UR36][R4.64] ;  /* 0x0000002404047981 */ /* 0x000f24000c1e1900 */
[----:B----4-:R-:W-:Y:S01]  /*3260*/  F2FP.F16.F32.PACK_AB R18, RZ, R4 ;  /* 0x00000004ff12723e */ /* 0x010fe200000000ff */
[----:B------:R-:W-:Y:S06]  /*3270*/  BRA `(.L_x_10231) ;  /* 0x0000000c00147947 */ /* 0x000fec0003800000 */
.L_x_10237:
[----:B------:R4:W5:Y:S01]  /*3280*/  LDG.E.U16 R18, desc[UR36][R4.64] ;  /* 0x0000002404127981 */ /* 0x000962000c1e1500 */
[----:B------:R-:W-:Y:S05]  /*3290*/  BRA `(.L_x_10231) ;  /* 0x0000000c000c7947 */ /* 0x000fea0003800000 */
.L_x_10236:
[----:B------:R-:W4:Y:S01]  /*32a0*/  LDG.E.64 R4, desc[UR36][R4.64] ;  /* 0x0000002404047981 */ /* 0x000f22000c1e1b00 */
[----:B------:R-:W-:Y:S01]  /*32b0*/  UMOV UR4, 0xf0000000 ;  /* 0xf000000000047882 */ /* 0x000fe20000000000 */
[----:B------:R-:W-:Y:S01]  /*32c0*/  UMOV UR5, 0x380fffff ;  /* 0x380fffff00057882 */ /* 0x000fe20000000000 */
[----:B----4-:R-:W0:Y:S01]  /*32d0*/  F2F.F32.F64 R0, R4 ;  /* 0x0000000400007310 */ /* 0x010e220000301000 */
[----:B------:R-:W-:-:S14]  /*32e0*/  DSETP.GEU.AND P0, PT, |R4|, UR4, PT ;  /* 0x0000000404007e2a */ /* 0x000fdc000bf0e200 */
[----:B0-----:R-:W-:-:S05]  /*32f0*/  @!P0 FMUL R0, R0, 1.175494350822287508e-38 ;  /* 0x0080000000008820 */ /* 0x001fca0000400000 */
[----:B------:R-:W-:-:S04]  /*3300*/  F2FP.F16.F32.PACK_AB R0, RZ, R0 ;  /* 0x00000000ff00723e */ /* 0x000fc800000000ff */
[----:B------:R-:W-:Y:S01]  /*3310*/  PRMT R18, R0, 0x7610, R18 ;  /* 0x0000761000127816 */ /* 0x000fe20000000012 */
[----:B------:R-:W-:Y:S06]  /*3320*/  BRA `(.L_x_10231) ;  /* 0x0000000800e87947 */ /* 0x000fec0003800000 */
.L_x_10226:
        /* <DEDUP_REMOVED lines=11> */
[----:B------:R-:W-:-:S04]  /*33e0*/  F2FP.F16.F32.PACK_AB R0, RZ, R0 ;  /* 0x00000000ff00723e */ /* 0x000fc800000000ff */
[----:B------:R-:W-:Y:S01]  /*33f0*/  PRMT R18, R0, 0x7610, R18 ;  /* 0x0000761000127816 */ /* 0x000fe20000000012 */
[----:B------:R-:W-:Y:S06]  /*3400*/  BRA `(.L_x_10231) ;  /* 0x0000000800b07947 */ /* 0x000fec0003800000 */
.L_x_10240:
        /* <DEDUP_REMOVED lines=9> */
.L_x_10239:
        /* <DEDUP_REMOVED lines=27> */
.L_x_10242:
        /* <DEDUP_REMOVED lines=15> */
.L_x_10241:
[----:B------:R-:W4:Y:S02]  /*3740*/  LDG.E.U16 R0, desc[UR36][R4.64] ;  /* 0x0000002404007981 */ /* 0x000f24000c1e1500 */
[----:B----4-:R-:W-:-:S05]  /*3750*/  IMAD.U32 R0, R0, 0x10000, RZ ;  /* 0x0001000000007824 */ /* 0x010fca00078e00ff */
[----:B------:R-:W-:-:S04]  /*3760*/  F2FP.F16.F32.PACK_AB R0, RZ, R0 ;  /* 0x00000000ff00723e */ /* 0x000fc800000000ff */
[----:B------:R-:W-:Y:S01]  /*3770*/  PRMT R18, R0, 0x7610, R18 ;  /* 0x0000761000127816 */ /* 0x000fe20000000012 */
[----:B------:R-:W-:Y:S06]  /*3780*/  BRA `(.L_x_10231) ;  /* 0x0000000400d07947 */ /* 0x000fec0003800000 */
.L_x_10238:
        /* <DEDUP_REMOVED lines=10> */
[----:B------:R-:W-:-:S04]  /*3830*/  F2FP.F16.F32.PACK_AB R0, RZ, R0 ;  /* 0x00000000ff00723e */ /* 0x000fc800000000ff */
[----:B------:R-:W-:Y:S01]  /*3840*/  PRMT R18, R0, 0x7610, R18 ;  /* 0x0000761000127816 */ /* 0x000fe20000000012 */
[----:B------:R-:W-:Y:S06]  /*3850*/  BRA `(.L_x_10231) ;  /* 0x00000004009c7947 */ /* 0x000fec0003800000 */
.L_x_10245:
        /* <DEDUP_REMOVED lines=21> */
.L_x_10249:
[----:B------:R-:W-:Y:S05]  /*39b0*/  BSYNC.RECONVERGENT B1 ;  /* 0x0000000000017941 */ /* 0x000fea0003800200 */
.L_x_10248:
[----:B------:R-:W-:Y:S01]  /*39c0*/  IMAD.SHL.U32 R0, R0, 0x100000, RZ ;  /* 0x0010000000007824 */ /* 0x000fe200078e00ff */
[----:B------:R-:W-:-:S04]  /*39d0*/  LEA R3, R3, 0x3b800000, 0x17 ;  /* 0x3b80000003037811 */ /* 0x000fc800078eb8ff */
[----:B------:R-:W-:-:S07]  /*39e0*/  LOP3.LUT R0, R3, R0, R7, 0xfe, !PT ;  /* 0x0000000003007212 */ /* 0x000fce00078efe07 */
.L_x_10247:
[----:B------:R-:W-:Y:S05]  /*39f0*/  BSYNC.RECONVERGENT B0 ;  /* 0x0000000000007941 */ /* 0x000fea0003800200 */
.L_x_10246:
[----:B------:R-:W-:-:S04]  /*3a00*/  F2FP.F16.F32.PACK_AB R0, RZ, R0 ;  /* 0x00000000ff00723e */ /* 0x000fc800000000ff */
[----:B------:R-:W-:Y:S01]  /*3a10*/  PRMT R18, R0, 0x7610, R18 ;  /* 0x0000761000127816 */ /* 0x000fe20000000012 */
[----:B------:R-:W-:Y:S06]  /*3a20*/  BRA `(.L_x_10231) ;  /* 0x0000000400287947 */ /* 0x000fec0003800000 */
.L_x_10244:
        /* <DEDUP_REMOVED lines=21> */
.L_x_10253:
[----:B------:R-:W-:Y:S05]  /*3b80*/  BSYNC.RECONVERGENT B1 ;  /* 0x0000000000017941 */ /* 0x000fea0003800200 */
.L_x_10252:
[----:B------:R-:W-:Y:S01]  /*3b90*/  IMAD.SHL.U32 R0, R0, 0x200000, RZ ;  /* 0x0020000000007824 */ /* 0x000fe200078e00ff */
[----:B------:R-:W-:-:S04]  /*3ba0*/  LEA R3, R3, 0x37800000, 0x17 ;  /* 0x3780000003037811 */ /* 0x000fc800078eb8ff */
[----:B------:R-:W-:-:S07]  /*3bb0*/  LOP3.LUT R0, R3, R0, R7, 0xfe, !PT ;  /* 0x0000000003007212 */ /* 0x000fce00078efe07 */
.L_x_10251:
[----:B------:R-:W-:Y:S05]  /*3bc0*/  BSYNC.RECONVERGENT B0 ;  /* 0x0000000000007941 */ /* 0x000fea0003800200 */
.L_x_10250:
[----:B------:R-:W-:-:S04]  /*3bd0*/  F2FP.F16.F32.PACK_AB R0, RZ, R0 ;  /* 0x00000000ff00723e */ /* 0x000fc800000000ff */
[----:B------:R-:W-:Y:S01]  /*3be0*/  PRMT R18, R0, 0x7610, R18 ;  /* 0x0000761000127816 */ /* 0x000fe20000000012 */
[----:B------:R-:W-:Y:S06]  /*3bf0*/  BRA `(.L_x_10231) ;  /* 0x0000000000b47947 */ /* 0x000fec0003800000 */
.L_x_10243:
        /* <DEDUP_REMOVED lines=14> */
.L_x_10257:
[----:B------:R-:W-:Y:S05]  /*3ce0*/  BSYNC.RECONVERGENT B0 ;  /* 0x0000000000007941 */ /* 0x000fea0003800200 */
.L_x_10256:
[----:B------:R-:W-:-:S04]  /*3cf0*/  F2FP.F16.F32.PACK_AB R0, RZ, R0 ;  /* 0x00000000ff00723e */ /* 0x000fc800000000ff */
[----:B------:R-:W-:Y:S01]  /*3d00*/  PRMT R18, R0, 0x7610, R18 ;  /* 0x0000761000127816 */ /* 0x000fe20000000012 */
[----:B------:R-:W-:Y:S06]  /*3d10*/  BRA `(.L_x_10231) ;  /* 0x00000000006c7947 */ /* 0x000fec0003800000 */
.L_x_10230:
        /* <DEDUP_REMOVED lines=16> */
.L_x_10258:
[----:B------:R-:W-:Y:S01]  /*3e20*/  PRMT R18, RZ, 0x7610, R18 ;  /* 0x00007610ff127816 */ /* 0x000fe20000000012 */
[----:B------:R-:W-:Y:S06]  /*3e30*/  BRA `(.L_x_10231) ;  /* 0x0000000000247947 */ /* 0x000fec0003800000 */
.L_x_10255:
[----:B------:R-:W4:Y:S02]  /*3e40*/  LDG.E.64 R4, desc[UR36][R4.64] ;  /* 0x0000002404047981 */ /* 0x000f24000c1e1b00 */
[----:B----4-:R-:W0:Y:S02]  /*3e50*/  I2F.U64 R0, R4 ;  /* 0x0000000400007312 */ /* 0x010e240000301000 */
[----:B0-----:R-:W-:-:S04]  /*3e60*/  F2FP.F16.F32.PACK_AB R0, RZ, R0 ;  /* 0x00000000ff00723e */ /* 0x001fc800000000ff */
[----:B------:R-:W-:Y:S01]  /*3e70*/  PRMT R18, R0, 0x7610, R18 ;  /* 0x0000761000127816 */ /* 0x000fe20000000012 */
[----:B------:R-:W-:Y:S06]  /*3e80*/  BRA `(.L_x_10231) ;  /* 0x0000000000107947 */ /* 0x000fec0003800000 */
.L_x_10254:
[----:B------:R-:W4:Y:S02]  /*3e90*/  LDG.E R4, desc[UR36][R4.64] ;  /* 0x0000002404047981 */ /* 0x000f24000c1e1900 */
[----:B----4-:R-:W-:-:S04]  /*3ea0*/  I2FP.F32.U32 R0, R4 ;  /* 0x0000000400007245 */ /* 0x010fc80000201000 */
[----:B------:R-:W-:-:S04]  /*3eb0*/  F2FP.F16.F32.PACK_AB R0, RZ, R0 ;  /* 0x00000000ff00723e */ /* 0x000fc800000000ff */
[----:B------:R-:W-:-:S07]  /*3ec0*/  PRMT R18, R0, 0x7610, R18 ;  /* 0x0000761000127816 */ /* 0x000fce0000000012 */
.L_x_10231:
[----:B0---4-:R-:W0:Y:S01]  /*3ed0*/  LDC.64 R4, c[0x0][0x398] ;  /* 0x0000e600ff047b82 */ /* 0x011e220000000a00 */
        /* <DEDUP_REMOVED lines=19> */
.L_x_10263:
[----:B------:R-:W4:Y:S02]  /*4010*/  LDG.E.U8 R4, desc[UR36][R4.64] ;  /* 0x0000002404047981 */ /* 0x000f24000c1e1100 */
[----:B----4-:R-:W-:Y:S01]  /*4020*/  I2FP.F32.U32 R17, R4 ;  /* 0x0000000400117245 */ /* 0x010fe20000201000 */
[----:B------:R-:W-:Y:S06]  /*4030*/  BRA `(.L_x_10265) ;  /* 0x0000000c00247947 */ /* 0x000fec0003800000 */
.L_x_10262:
        /* <DEDUP_REMOVED lines=9> */
.L_x_10267:
[----:B------:R-:W4:Y:S02]  /*40d0*/  LDG.E R4, desc[UR36][R4.64] ;  /* 0x0000002404047981 */ /* 0x000f24000c1e1900 */
[----:B----4-:R-:W-:Y:S01]  /*40e0*/  I2FP.F32.S32 R17, R4 ;  /* 0x0000000400117245 */ /* 0x010fe20000201400 */
[----:B------:R-:W-:Y:S06]  /*40f0*/  BRA `(.L_x_10265) ;  /* 0x0000000800f47947 */ /* 0x000fec0003800000 */
.L_x_10266:
[----:B------:R-:W4:Y:S02]  /*4100*/  LDG.E.U16 R4, desc[UR36][R4.64] ;  /* 0x0000002404047981 */ /* 0x000f24000c1e1500 */
[----:B----4-:R0:W4:Y:S01]  /*4110*/  I2F.S16 R17, R4 ;  /* 0x0000000400117306 */ /* 0x0101220000101400 */
[----:B------:R-:W-:Y:S05]  /*4120*/  BRA `(.L_x_10265) ;  /* 0x0000000800e87947 */ /* 0x000fea0003800000 */
.L_x_10261:
        /* <DEDUP_REMOVED lines=8> */
.L_x_10269:
[----:B------:R-:W4:Y:S02]  /*41b0*/  LDG.E.U16 R4, desc[UR36][R4.64] ;  /* 0x0000002404047981 */ /* 0x000f24000c1e1500 */
[----:B----4-:R-:W-:Y:S01]  /*41c0*/  HADD2.F32 R17, -RZ, R4.H0_H0 ;  /* 0x20000004ff117230 */ /* 0x010fe20000004100 */
[----:B------:R-:W-:Y:S06]  /*41d0*/  BRA `(.L_x_10265) ;  /* 0x0000000800bc7947 */ /* 0x000fec0003800000 */
.L_x_10268:
        /* <DEDUP_REMOVED lines=8> */
.L_x_10271:
[----:B------:R-:W4:Y:S02]  /*4260*/  LDG.E.U16 R4, desc[UR36][R4.64] ;  /* 0x0000002404047981 */ /* 0x000f24000c1e1500 */
[----:B----4-:R-:W-:Y:S01]  /*4270*/  HADD2.F32 R17, -RZ, R4.H0_H0 ;  /* 0x20000004ff117230 */ /* 0x010fe20000004100 */
[----:B------:R-:W-:Y:S06]  /*4280*/  BRA `(.L_x_10265) ;  /* 0x0000000800907947 */ /* 0x000fec0003800000 */
.L_x_10270:
[----:B------:R-:W4:Y:S01]  /*4290*/  LDG.E.64 R4, desc[UR36][R4.64] ;  /* 0x0000002404047981 */ /* 0x000f22000c1e1b00 */
[----:B------:R-:W-:Y:S01]  /*42a0*/  UMOV UR4, 0xf0000000 ;  /* 0xf000000000047882 */ /* 0x000fe20000000000 */
[----:B------:R-:W-:Y:S01]  /*42b0*/  UMOV UR5, 0x380fffff ;  /* 0x380fffff00057882 */ /* 0x000fe20000000000 */
[----:B----4-:R-:W0:Y:S01]  /*42c0*/  F2F.F32.F64 R17, R4 ;  /* 0x0000000400117310 */ /* 0x010e220000301000 */
[----:B------:R-:W-:-:S14]  /*42d0*/  DSETP.GEU.AND P0, PT, |R4|, UR4, PT ;  /* 0x0000000404007e2a */ /* 0x000fdc000bf0e200 */
[----:B0-----:R-:W-:Y:S01]  /*42e0*/  @!P0 FMUL R17, R17, 1.175494350822287508e-38 ;  /* 0x0080000011118820 */ /* 0x001fe20000400000 */
[----:B------:R-:W-:Y:S06]  /*42f0*/  BRA `(.L_x_10265) ;  /* 0x0000000800747947 */ /* 0x000fec0003800000 */
.L_x_10260:
        /* <DEDUP_REMOVED lines=12> */
.L_x_10274:
[----:B------:R-:W4:Y:S01]  /*43c0*/  LDG.E.64 R4, desc[UR36][R4.64] ;  /* 0x0000002404047981 */ /* 0x000f22000c1e1b00 */
[----:B------:R-:W-:Y:S01]  /*43d0*/  UMOV UR4, 0xf0000000 ;  /* 0xf000000000047882 */ /* 0x000fe20000000000 */
[----:B------:R-:W-:Y:S01]  /*43e0*/  UMOV UR5, 0x380fffff ;  /* 0x380fffff00057882 */ /* 0x000fe20000000000 */
[----:B----4-:R-:W0:Y:S01]  /*43f0*/  F2F.F32.F64 R17, R4 ;  /* 0x0000000400117310 */ /* 0x010e220000301000 */
[----:B------:R-:W-:-:S14]  /*4400*/  DSETP.GEU.AND P0, PT, |R4|, UR4, PT ;  /* 0x0000000404007e2a */ /* 0x000fdc000bf0e200 */
[----:B0-----:R-:W-:Y:S01]  /*4410*/  @!P0 FMUL R17, R17, 1.175494350822287508e-38 ;  /* 0x0080000011118820 */ /* 0x001fe20000400000 */
[----:B------:R-:W-:Y:S06]  /*4420*/  BRA `(.L_x_10265) ;  /* 0x0000000800287947 */ /* 0x000fec0003800000 */
.L_x_10273:
        /* <DEDUP_REMOVED lines=25> */
.L_x_10276:
        /* <DEDUP_REMOVED lines=12> */
.L_x_10275:
[----:B------:R-:W4:Y:S02]  /*4680*/  LDG.E.U16 R4, desc[UR36][R4.64] ;  /* 0x0000002404047981 */ /* 0x000f24000c1e1500 */
[----:B----4-:R-:W-:Y:S01]  /*4690*/  IMAD.U32 R17, R4, 0x10000, RZ ;  /* 0x0001000004117824 */ /* 0x010fe200078e00ff */
[----:B------:R-:W-:Y:S06]  /*46a0*/  BRA `(.L_x_10265) ;  /* 0x0000000400887947 */ /* 0x000fec0003800000 */
.L_x_10272:
        /* <DEDUP_REMOVED lines=11> */
.L_x_10279:
        /* <DEDUP_REMOVED lines=20> */
.L_x_10281:
[----:B------:R-:W-:Y:S05]  /*48a0*/  BSYNC.RECONVERGENT B0 ;  /* 0x0000000000007941 */ /* 0x000fea0003800200 */
.L_x_10280:
[----:B------:R-:W-:Y:S01]  /*48b0*/  IMAD.SHL.U32 R0, R0, 0x100000, RZ ;  /* 0x0010000000007824 */ /* 0x000fe200078e00ff */
[----:B------:R-:W-:-:S04]  /*48c0*/  LEA R3, R3, 0x3b800000, 0x17 ;  /* 0x3b80000003037811 */ /* 0x000fc800078eb8ff */
[----:B------:R-:W-:Y:S01]  /*48d0*/  LOP3.LUT R17, R3, R0, R17, 0xfe, !PT ;  /* 0x0000000003117212 */ /* 0x000fe200078efe11 */
[----:B------:R-:W-:Y:S06]  /*48e0*/  BRA `(.L_x_10265) ;  /* 0x0000000000f87947 */ /* 0x000fec0003800000 */
.L_x_10278:
        /* <DEDUP_REMOVED lines=20> */
.L_x_10283:
[----:B------:R-:W-:Y:S05]  /*4a30*/  BSYNC.RECONVERGENT B0 ;  /* 0x0000000000007941 */ /* 0x000fea0003800200 */
.L_x_10282:
[----:B------:R-:W-:Y:S01]  /*4a40*/  IMAD.SHL.U32 R0, R0, 0x200000, RZ ;  /* 0x0020000000007824 */ /* 0x000fe200078e00ff */
[----:B------:R-:W-:-:S04]  /*4a50*/  LEA R3, R3, 0x37800000, 0x17 ;  /* 0x3780000003037811 */ /* 0x000fc800078eb8ff */
[----:B------:R-:W-:Y:S01]  /*4a60*/  LOP3.LUT R17, R3, R0, R17, 0xfe, !PT ;  /* 0x0000000003117212 */ /* 0x000fe200078efe11 */
[----:B------:R-:W-:Y:S06]  /*4a70*/  BRA `(.L_x_10265) ;  /* 0x0000000000947947 */ /* 0x000fec0003800000 */
.L_x_10277:
        /* <DEDUP_REMOVED lines=14> */
.L_x_10264:
        /* <DEDUP_REMOVED lines=16> */
.L_x_10286:
[----:B------:R-:W-:Y:S01]  /*4c60*/  IMAD.MOV.U32 R17, RZ, RZ, RZ ;  /* 0x000000ffff117224 */ /* 0x000fe200078e00ff */
[----:B------:R-:W-:Y:S06]  /*4c70*/  BRA `(.L_x_10265) ;  /* 0x0000000000147947 */ /* 0x000fec0003800000 */
.L_x_10285:
[----:B------:R-:W4:Y:S02]  /*4c80*/  LDG.E.64 R4, desc[UR36][R4.64] ;  /* 0x0000002404047981 */ /* 0x000f24000c1e1b00 */
[----:B----4-:R0:W4:Y:S01]  /*4c90*/  I2F.U64 R17, R4 ;  /* 0x0000000400117312 */ /* 0x0101220000301000 */
[----:B------:R-:W-:Y:S05]  /*4ca0*/  BRA `(.L_x_10265) ;  /* 0x0000000000087947 */ /* 0x000fea0003800000 */
.L_x_10284:
[----:B------:R-:W4:Y:S02]  /*4cb0*/  LDG.E R4, desc[UR36][R4.64] ;  /* 0x0000002404047981 */ /* 0x000f24000c1e1900 */
[----:B----4-:R-:W-:-:S07]  /*4cc0*/  I2FP.F32.U32 R17, R4 ;  /* 0x0000000400117245 */ /* 0x010fce0000201000 */
.L_x_10265:
[----:B------:R-:W-:Y:S05]  /*4cd0*/  BSYNC.RECONVERGENT B6 ;  /* 0x0000000000067941 */ /* 0x000fea0003800200 */
.L_x_10259:
        /* <DEDUP_REMOVED lines=20> */
.L_x_10291:
[----:B------:R-:W2:Y:S02]  /*4e20*/  LDG.E.U8 R4, desc[UR36][R4.64] ;  /* 0x0000002404047981 */ /* 0x000ea4000c1e1100 */
[----:B--2---:R-:W-:Y:S01]  /*4e30*/  I2FP.F32.U32 R19, R4 ;  /* 0x0000000400137245 */ /* 0x004fe20000201000 */
[----:B------:R-:W-:Y:S06]  /*4e40*/  BRA `(.L_x_10293) ;  /* 0x0000000c00247947 */ /* 0x000fec0003800000 */
.L_x_10290:
        /* <DEDUP_REMOVED lines=9> */
.L_x_10295:
[----:B------:R-:W2:Y:S02]  /*4ee0*/  LDG.E R4, desc[UR36][R4.64] ;  /* 0x0000002404047981 */ /* 0x000ea4000c1e1900 */
[----:B--2---:R-:W-:Y:S01]  /*4ef0*/  I2FP.F32.S32 R19, R4 ;  /* 0x0000000400137245 */ /* 0x004fe20000201400 */
[----:B------:R-:W-:Y:S06]  /*4f00*/  BRA `(.L_x_10293) ;  /* 0x0000000800f47947 */ /* 0x000fec0003800000 */
.L_x_10294:
[----:B------:R-:W2:Y:S02]  /*4f10*/  LDG.E.U16 R4, desc[UR36][R4.64] ;  /* 0x0000002404047981 */ /* 0x000ea4000c1e1500 */
[----:B--2---:R0:W1:Y:S01]  /*4f20*/  I2F.S16 R19, R4 ;  /* 0x0000000400137306 */ /* 0x0040620000101400 */
[----:B------:R-:W-:Y:S05]  /*4f30*/  BRA `(.L_x_10293) ;  /* 0x0000000800e87947 */ /* 0x000fea0003800000 */
.L_x_10289:
        /* <DEDUP_REMOVED lines=8> */
.L_x_10297:
[----:B------:R-:W2:Y:S02]  /*4fc0*/  LDG.E.U16 R4, desc[UR36][R4.64] ;  /* 0x0000002404047981 */ /* 0x000ea4000c1e1500 */
[----:B--2---:R-:W-:Y:S01]  /*4fd0*/  HADD2.F32 R19, -RZ, R4.H0_H0 ;  /* 0x20000004ff137230 */ /* 0x004fe20000004100 */
[----:B------:R-:W-:Y:S06]  /*4fe0*/  BRA `(.L_x_10293) ;  /* 0x0000000800bc7947 */ /* 0x000fec0003800000 */
.L_x_10296:
        /* <DEDUP_REMOVED lines=8> */
.L_x_10299:
[----:B------:R-:W2:Y:S02]  /*5070*/  LDG.E.U16 R4, desc[UR36][R4.64] ;  /* 0x0000002404047981 */ /* 0x000ea4000c1e1500 */
[----:B--2---:R-:W-:Y:S01]  /*5080*/  HADD2.F32 R19, -RZ, R4.H0_H0 ;  /* 0x20000004ff137230 */ /* 0x004fe20000004100 */
[----:B------:R-:W-:Y:S06]  /*5090*/  BRA `(.L_x_10293) ;  /* 0x0000000800907947 */ /* 0x000fec0003800000 */
.L_x_10298:
[----:B------:R-:W2:Y:S01]  /*50a0*/  LDG.E.64 R4, desc[UR36][R4.64] ;  /* 0x0000002404047981 */ /* 0x000ea2000c1e1b00 */
[----:B------:R-:W-:Y:S01]  /*50b0*/  UMOV UR4, 0xf0000000 ;  /* 0xf000000000047882 */ /* 0x000fe20000000000 */
[----:B------:R-:W-:Y:S01]  /*50c0*/  UMOV UR5, 0x380fffff ;  /* 0x380fffff00057882 */ /* 0x000fe20000000000 */
[----:B--2---:R-:W0:Y:S01]  /*50d0*/  F2F.F32.F64 R19, R4 ;  /* 0x0000000400137310 */ /* 0x004e220000301000 */
[----:B------:R-:W-:-:S14]  /*50e0*/  DSETP.GEU.AND P0, PT, |R4|, UR4, PT ;  /* 0x0000000404007e2a */ /* 0x000fdc000bf0e200 */
[----:B0-----:R-:W-:Y:S01]  /*50f0*/  @!P0 FMUL R19, R19, 1.175494350822287508e-38 ;  /* 0x0080000013138820 */ /* 0x001fe20000400000 */
[----:B------:R-:W-:Y:S06]  /*5100*/  BRA `(.L_x_10293) ;  /* 0x0000000800747947 */ /* 0x000fec0003800000 */
.L_x_10288:
        /* <DEDUP_REMOVED lines=12> */
.L_x_10302:
[----:B------:R-:W2:Y:S01]  /*51d0*/  LDG.E.64 R4, desc[UR36][R4.64] ;  /* 0x0000002404047981 */ /* 0x000ea2000c1e1b00 */
[----:B------:R-:W-:Y:S01]  /*51e0*/  UMOV UR4, 0xf0000000 ;  /* 0xf000000000047882 */ /* 0x000fe20000000000 */
[----:B------:R-:W-:Y:S01]  /*51f0*/  UMOV UR5, 0x380fffff ;  /* 0x380fffff00057882 */ /* 0x000fe20000000000 */
[----:B--2---:R-:W0:Y:S01]  /*5200*/  F2F.F32.F64 R19, R4 ;  /* 0x0000000400137310 */ /* 0x004e220000301000 */
[----:B------:R-:W-:-:S14]  /*5210*/  DSETP.GEU.AND P0, PT, |R4|, UR4, PT ;  /* 0x0000000404007e2a */ /* 0x000fdc000bf0e200 */
[----:B0-----:R-:W-:Y:S01]  /*5220*/  @!P0 FMUL R19, R19, 1.175494350822287508e-38 ;  /* 0x0080000013138820 */ /* 0x001fe20000400000 */
[----:B------:R-:W-:Y:S06]  /*5230*/  BRA `(.L_x_10293) ;  /* 0x0000000800287947 */ /* 0x000fec0003800000 */
.L_x_10301:
        /* <DEDUP_REMOVED lines=25> */
.L_x_10304:
        /* <DEDUP_REMOVED lines=12> */
.L_x_10303:
[----:B------:R-:W2:Y:S02]  /*5490*/  LDG.E.U16 R4, desc[UR36][R4.64] ;  /* 0x0000002404047981 */ /* 0x000ea4000c1e1500 */
[----:B--2---:R-:W-:Y:S01]  /*54a0*/  IMAD.U32 R19, R4, 0x10000, RZ ;  /* 0x0001000004137824 */ /* 0x004fe200078e00ff */
[----:B------:R-:W-:Y:S06]  /*54b0*/  BRA `(.L_x_10293) ;  /* 0x0000000400887947 */ /* 0x000fec0003800000 */
.L_x_10300:
        /* <DEDUP_REMOVED lines=11> */
.L_x_10307:
        /* <DEDUP_REMOVED lines=20> */
.L_x_10309:
[----:B------:R-:W-:Y:S05]  /*56b0*/  BSYNC.RECONVERGENT B0 ;  /* 0x0000000000007941 */ /* 0x000fea0003800200 */
.L_x_10308:
[----:B------:R-:W-:Y:S01]  /*56c0*/  IMAD.SHL.U32 R0, R0, 0x100000, RZ ;  /* 0x0010000000007824 */ /* 0x000fe200078e00ff */
[----:B------:R-:W-:-:S04]  /*56d0*/  LEA R3, R3, 0x3b800000, 0x17 ;  /* 0x3b80000003037811 */ /* 0x000fc800078eb8ff */
[----:B------:R-:W-:Y:S01]  /*56e0*/  LOP3.LUT R19, R3, R0, R19, 0xfe, !PT ;  /* 0x0000000003137212 */ /* 0x000fe200078efe13 */
[----:B------:R-:W-:Y:S06]  /*56f0*/  BRA `(.L_x_10293) ;  /* 0x0000000000f87947 */ /* 0x000fec0003800000 */
.L_x_10306:
        /* <DEDUP_REMOVED lines=20> */
.L_x_10311:
[----:B------:R-:W-:Y:S05]  /*5840*/  BSYNC.RECONVERGENT B0 ;  /* 0x0000000000007941 */ /* 0x000fea0003800200 */
.L_x_10310:
[----:B------:R-:W-:Y:S01]  /*5850*/  IMAD.SHL.U32 R0, R0, 0x200000, RZ ;  /* 0x0020000000007824 */ /* 0x000fe200078e00ff */
[----:B------:R-:W-:-:S04]  /*5860*/  LEA R3, R3, 0x37800000, 0x17 ;  /* 0x3780000003037811 */ /* 0x000fc800078eb8ff */
[----:B------:R-:W-:Y:S01]  /*5870*/  LOP3.LUT R19, R3, R0, R19, 0xfe, !PT ;  /* 0x0000000003137212 */ /* 0x000fe200078efe13 */
[----:B------:R-:W-:Y:S06]  /*5880*/  BRA `(.L_x_10293) ;  /* 0x0000000000947947 */ /* 0x000fec0003800000 */
.L_x_10305:
        /* <DEDUP_REMOVED lines=14> */
.L_x_10292:
        /* <DEDUP_REMOVED lines=16> */
.L_x_10314:
[----:B------:R-:W-:Y:S01]  /*5a70*/  IMAD.MOV.U32 R19, RZ, RZ, RZ ;  /* 0x000000ffff137224 */ /* 0x000fe200078e00ff */
[----:B------:R-:W-:Y:S06]  /*5a80*/  BRA `(.L_x_10293) ;  /* 0x0000000000147947 */ /* 0x000fec0003800000 */
.L_x_10313:
[----:B------:R-:W2:Y:S02]  /*5a90*/  LDG.E.64 R4, desc[UR36][R4.64] ;  /* 0x0000002404047981 */ /* 0x000ea4000c1e1b00 */
[----:B--2---:R0:W1:Y:S01]  /*5aa0*/  I2F.U64 R19, R4 ;  /* 0x0000000400137312 */ /* 0x0040620000301000 */
[----:B------:R-:W-:Y:S05]  /*5ab0*/  BRA `(.L_x_10293) ;  /* 0x0000000000087947 */ /* 0x000fea0003800000 */
.L_x_10312:
[----:B------:R-:W2:Y:S02]  /*5ac0*/  LDG.E R4, desc[UR36][R4.64] ;  /* 0x0000002404047981 */ /* 0x000ea4000c1e1900 */
[----:B--2---:R-:W-:-:S07]  /*5ad0*/  I2FP.F32.U32 R19, R4 ;  /* 0x0000000400137245 */ /* 0x004fce0000201000 */
.L_x_10293:
[----:B------:R-:W-:Y:S05]  /*5ae0*/  BSYNC.RECONVERGENT B6 ;  /* 0x0000000000067941 */ /* 0x000fea0003800200 */
.L_x_10287:
[----:B------:R-:W-:-:S07]  /*5af0*/  VIADD R27, R27, 0x80 ;  /* 0x000000801b1b7836 */ /* 0x000fce0000000000 */
.L_x_10225:
[----:B------:R-:W-:Y:S05]  /*5b00*/  BSYNC.RECONVERGENT B7 ;  /* 0x0000000000077941 */ /* 0x000fea0003800200 */
.L_x_10224:
        /* <DEDUP_REMOVED lines=28> */
.L_x_10320:
[----:B------:R-:W2:Y:S02]  /*5cd0*/  LDG.E.U8 R4, desc[UR36][R4.64] ;  /* 0x0000002404047981 */ /* 0x000ea4000c1e1100 */
[----:B--2---:R-:W-:-:S04]  /*5ce0*/  I2FP.F32.U32 R0, R4 ;  /* 0x0000000400007245 */ /* 0x004fc80000201000 */
[----:B------:R-:W-:-:S04]  /*5cf0*/  F2FP.F16.F32.PACK_AB R0, RZ, R0 ;  /* 0x00000000ff00723e */ /* 0x000fc800000000ff */
[----:B------:R-:W-:Y:S01]  /*5d00*/  PRMT R23, R0, 0x7610, R23 ;  /* 0x0000761000177816 */ /* 0x000fe20000000017 */
[----:B------:R-:W-:Y:S06]  /*5d10*/  BRA `(.L_x_10322) ;  /* 0x0000000c00b87947 */ /* 0x000fec0003800000 */
.L_x_10319:
        /* <DEDUP_REMOVED lines=11> */
.L_x_10324:
[----:B------:R-:W2:Y:S02]  /*5dd0*/  LDG.E R4, desc[UR36][R4.64] ;  /* 0x0000002404047981 */ /* 0x000ea4000c1e1900 */
[----:B--2---:R-:W-:-:S04]  /*5de0*/  I2FP.F32.S32 R0, R4 ;  /* 0x0000000400007245 */ /* 0x004fc80000201400 */
[----:B------:R-:W-:-:S04]  /*5df0*/  F2FP.F16.F32.PACK_AB R0, RZ, R0 ;  /* 0x00000000ff00723e */ /* 0x000fc800000000ff */
[----:B------:R-:W-:Y:S01]  /*5e00*/  PRMT R23, R0, 0x7610, R23 ;  /* 0x0000761000177816 */ /* 0x000fe20000000017 */
[----:B------:R-:W-:Y:S06]  /*5e10*/  BRA `(.L_x_10322) ;  /* 0x0000000c00787947 */ /* 0x000fec0003800000 */
.L_x_10323:
[----:B------:R-:W2:Y:S02]  /*5e20*/  LDG.E.U16 R4, desc[UR36][R4.64] ;  /* 0x0000002404047981 */ /* 0x000ea4000c1e1500 */
[----:B--2---:R-:W0:Y:S02]  /*5e30*/  I2F.S16 R0, R4 ;  /* 0x0000000400007306 */ /* 0x004e240000101400 */
[----:B0-----:R-:W-:-:S04]  /*5e40*/  F2FP.F16.F32.PACK_AB R0, RZ, R0 ;  /* 0x00000000ff00723e */ /* 0x001fc800000000ff */
[----:B------:R-:W-:Y:S01]  /*5e50*/  PRMT R23, R0, 0x7610, R23 ;  /* 0x0000761000177816 */ /* 0x000fe20000000017 */
[----:B------:R-:W-:Y:S06]  /*5e60*/  BRA `(.L_x_10322) ;  /* 0x0000000c00647947 */ /* 0x000fec0003800000 */
.L_x_10318:
        /* <DEDUP_REMOVED lines=9> */
.L_x_10326:
[----:B------:R2:W5:Y:S01]  /*5f00*/  LDG.E.U16 R23, desc[UR36][R4.64] ;  /* 0x0000002404177981 */ /* 0x000562000c1e1500 */
[----:B------:R-:W-:Y:S05]  /*5f10*/  BRA `(.L_x_10322) ;  /* 0x0000000c00387947 */ /* 0x000fea0003800000 */
.L_x_10325:
        /* <DEDUP_REMOVED lines=9> */
.L_x_10328:
[----:B------:R0:W5:Y:S01]  /*5fb0*/  LDG.E.U16 R23, desc[UR36][R4.64] ;  /* 0x0000002404177981 */ /* 0x000162000c1e1500 */
[----:B------:R-:W-:Y:S05]  /*5fc0*/  BRA `(.L_x_10322) ;  /* 0x0000000c000c7947 */ /* 0x000fea0003800000 */
.L_x_10327:
        /* <DEDUP_REMOVED lines=9> */
.L_x_10317:
        /* <DEDUP_REMOVED lines=14> */
.L_x_10331:
        /* <DEDUP_REMOVED lines=9> */
.L_x_10330:
        /* <DEDUP_REMOVED lines=27> */
.L_x_10333:
        /* <DEDUP_REMOVED lines=15> */
.L_x_10332:
[----:B------:R-:W2:Y:S02]  /*6470*/  LDG.E.U16 R0, desc[UR36][R4.64] ;  /* 0x0000002404007981 */ /* 0x000ea4000c1e1500 */
[----:B--2---:R-:W-:-:S05]  /*6480*/  IMAD.U32 R0, R0, 0x10000, RZ ;  /* 0x0001000000007824 */ /* 0x004fca00078e00ff */
[----:B------:R-:W-:-:S04]  /*6490*/  F2FP.F16.F32.PACK_AB R0, RZ, R0 ;  /* 0x00000000ff00723e */ /* 0x000fc800000000ff */
[----:B------:R-:W-:Y:S01]  /*64a0*/  PRMT R23, R0, 0x7610, R23 ;  /* 0x0000761000177816 */ /* 0x000fe20000000017 */
[----:B------:R-:W-:Y:S06]  /*64b0*/  BRA `(.L_x_10322) ;  /* 0x0000000400d07947 */ /* 0x000fec0003800000 */
.L_x_10329:
        /* <DEDUP_REMOVED lines=13> */
.L_x_10336:
        /* <DEDUP_REMOVED lines=21> */
.L_x_10340:
[----:B------:R-:W-:Y:S05]  /*66e0*/  BSYNC.RECONVERGENT B1 ;  /* 0x0000000000017941 */ /* 0x000fea0003800200 */
.L_x_10339:
[----:B------:R-:W-:Y:S01]  /*66f0*/  IMAD.SHL.U32 R0, R0, 0x100000, RZ ;  /* 0x0010000000007824 */ /* 0x000fe200078e00ff */
[----:B------:R-:W-:-:S04]  /*6700*/  LEA R3, R3, 0x3b800000, 0x17 ;  /* 0x3b80000003037811 */ /* 0x000fc800078eb8ff */
[----:B------:R-:W-:-:S07]  /*6710*/  LOP3.LUT R0, R3, R0, R7, 0xfe, !PT ;  /* 0x0000000003007212 */ /* 0x000fce00078efe07 */
.L_x_10338:
[----:B------:R-:W-:Y:S05]  /*6720*/  BSYNC.RECONVERGENT B0 ;  /* 0x0000000000007941 */ /* 0x000fea0003800200 */
.L_x_10337:
[----:B------:R-:W-:-:S04]  /*6730*/  F2FP.F16.F32.PACK_AB R0, RZ, R0 ;  /* 0x00000000ff00723e */ /* 0x000fc800000000ff */
[----:B------:R-:W-:Y:S01]  /*6740*/  PRMT R23, R0, 0x7610, R23 ;  /* 0x0000761000177816 */ /* 0x000fe20000000017 */
[----:B------:R-:W-:Y:S06]  /*6750*/  BRA `(.L_x_10322) ;  /* 0x0000000400287947 */ /* 0x000fec0003800000 */
.L_x_10335:
        /* <DEDUP_REMOVED lines=21> */
.L_x_10344:
[----:B------:R-:W-:Y:S05]  /*68b0*/  BSYNC.RECONVERGENT B1 ;  /* 0x0000000000017941 */ /* 0x000fea0003800200 */
.L_x_10343:
[----:B------:R-:W-:Y:S01]  /*68c0*/  IMAD.SHL.U32 R0, R0, 0x200000, RZ ;  /* 0x0020000000007824 */ /* 0x000fe200078e00ff */
[----:B------:R-:W-:-:S04]  /*68d0*/  LEA R3, R3, 0x37800000, 0x17 ;  /* 0x3780000003037811 */ /* 0x000fc800078eb8ff */
[----:B------:R-:W-:-:S07]  /*68e0*/  LOP3.LUT R0, R3, R0, R7, 0xfe, !PT ;  /* 0x0000000003007212 */ /* 0x000fce00078efe07 */
.L_x_10342:
[----:B------:R-:W-:Y:S05]  /*68f0*/  BSYNC.RECONVERGENT B0 ;  /* 0x0000000000007941 */ /* 0x000fea0003800200 */
.L_x_10341:
[----:B------:R-:W-:-:S04]  /*6900*/  F2FP.F16.F32.PACK_AB R0, RZ, R0 ;  /* 0x00000000ff00723e */ /* 0x000fc800000000ff */
[----:B------:R-:W-:Y:S01]  /*6910*/  PRMT R23, R0, 0x7610, R23 ;  /* 0x0000761000177816 */ /* 0x000fe20000000017 */
[----:B------:R-:W-:Y:S06]  /*6920*/  BRA `(.L_x_10322) ;  /* 0x0000000000b47947 */ /* 0x000fec0003800000 */
.L_x_10334:
        /* <DEDUP_REMOVED lines=14> */
.L_x_10348:
[----:B------:R-:W-:Y:S05]  /*6a10*/  BSYNC.RECONVERGENT B0 ;  /* 0x0000000000007941 */ /* 0x000fea0003800200 */
.L_x_10347:
[----:B------:R-:W-:-:S04]  /*6a20*/  F2FP.F16.F32.PACK_AB R0, RZ, R0 ;  /* 0x00000000ff00723e */ /* 0x000fc800000000ff */
[----:B------:R-:W-:Y:S01]  /*6a30*/  PRMT R23, R0, 0x7610, R23 ;  /* 0x0000761000177816 */ /* 0x000fe20000000017 */
[----:B------:R-:W-:Y:S06]  /*6a40*/  BRA `(.L_x_10322) ;  /* 0x00000000006c7947 */ /* 0x000fec0003800000 */
.L_x_10321:
        /* <DEDUP_REMOVED lines=16> */
.L_x_10349:
[----:B------:R-:W-:Y:S01]  /*6b50*/  PRMT R23, RZ, 0x7610, R23 ;  /* 0x00007610ff177816 */ /* 0x000fe20000000017 */
[----:B------:R-:W-:Y:S06]  /*6b60*/  BRA `(.L_x_10322) ;  /* 0x0000000000247947 */ /* 0x000fec0003800000 */
.L_x_10346:
[----:B------:R-:W2:Y:S02]  /*6b70*/  LDG.E.64 R4, desc[UR36][R4.64] ;  /* 0x0000002404047981 */ /* 0x000ea4000c1e1b00 */
[----:B--2---:R-:W0:Y:S02]  /*6b80*/  I2F.U64 R0, R4 ;  /* 0x0000000400007312 */ /* 0x004e240000301000 */
[----:B0-----:R-:W-:-:S04]  /*6b90*/  F2FP.F16.F32.PACK_AB R0, RZ, R0 ;  /* 0x00000000ff00723e */ /* 0x001fc800000000ff */
[----:B------:R-:W-:Y:S01]  /*6ba0*/  PRMT R23, R0, 0x7610, R23 ;  /* 0x0000761000177816 */ /* 0x000fe20000000017 */
[----:B------:R-:W-:Y:S06]  /*6bb0*/  BRA `(.L_x_10322) ;  /* 0x0000000000107947 */ /* 0x000fec0003800000 */
.L_x_10345:
[----:B------:R-:W2:Y:S02]  /*6bc0*/  LDG.E R4, desc[UR36][R4.64] ;  /* 0x0000002404047981 */ /* 0x000ea4000c1e1900 */
[----:B--2---:R-:W-:-:S04]  /*6bd0*/  I2FP.F32.U32 R0, R4 ;  /* 0x0000000400007245 */ /* 0x004fc80000201000 */
[----:B------:R-:W-:-:S04]  /*6be0*/  F2FP.F16.F32.PACK_AB R0, RZ, R0 ;  /* 0x00000000ff00723e */ /* 0x000fc800000000ff */
[----:B------:R-:W-:-:S07]  /*6bf0*/  PRMT R23, R0, 0x7610, R23 ;  /* 0x0000761000177816 */ /* 0x000fce0000000017 */
.L_x_10322:
        /* <DEDUP_REMOVED lines=20> */
.L_x_10354:
[----:B------:R-:W2:Y:S02]  /*6d40*/  LDG.E.U8 R4, desc[UR36][R4.64] ;  /* 0x0000002404047981 */ /* 0x000ea4000c1e1100 */
[----:B--2---:R-:W-:Y:S01]  /*6d50*/  I2FP.F32.U32 R22, R4 ;  /* 0x0000000400167245 */ /* 0x004fe20000201000 */
[----:B------:R-:W-:Y:S06]  /*6d60*/  BRA `(.L_x_10356) ;  /* 0x0000000c00287947 */ /* 0x000fec0003800000 */
.L_x_10353:
        /* <DEDUP_REMOVED lines=9> */
.L_x_10358:
[----:B------:R-:W2:Y:S02]  /*6e00*/  LDG.E R4, desc[UR36][R4.64] ;  /* 0x0000002404047981 */ /* 0x000ea4000c1e1900 */
[----:B--2---:R-:W-:Y:S01]  /*6e10*/  I2FP.F32.S32 R22, R4 ;  /* 0x0000000400167245 */ /* 0x004fe20000201400 */
[----:B------:R-:W-:Y:S06]  /*6e20*/  BRA `(.L_x_10356) ;  /* 0x0000000800f87947 */ /* 0x000fec0003800000 */
.L_x_10357:
[----:B------:R-:W2:Y:S02]  /*6e30*/  LDG.E.U16 R4, desc[UR36][R4.64] ;  /* 0x0000002404047981 */ /* 0x000ea4000c1e1500 */
[----:B--2---:R4:W0:Y:S01]  /*6e40*/  I2F.S16 R22, R4 ;  /* 0x0000000400167306 */ /* 0x0048220000101400 */
[----:B------:R-:W-:Y:S05]  /*6e50*/  BRA `(.L_x_10356) ;  /* 0x0000000800ec7947 */ /* 0x000fea0003800000 */
.L_x_10352:
        /* <DEDUP_REMOVED lines=8> */
.L_x_10360:
[----:B------:R-:W2:Y:S02]  /*6ee0*/  LDG.E.U16 R4, desc[UR36][R4.64] ;  /* 0x0000002404047981 */ /* 0x000ea4000c1e1500 */
[----:B--2---:R-:W-:Y:S01]  /*6ef0*/  HADD2.F32 R22, -RZ, R4.H0_H0 ;  /* 0x20000004ff167230 */ /* 0x004fe20000004100 */
[----:B------:R-:W-:Y:S06]  /*6f00*/  BRA `(.L_x_10356) ;  /* 0x0000000800c07947 */ /* 0x000fec0003800000 */
.L_x_10359:
        /* <DEDUP_REMOVED lines=8> */
.L_x_10362:
[----:B------:R-:W2:Y:S02]  /*6f90*/  LDG.E.U16 R4, desc[UR36][R4.64] ;  /* 0x0000002404047981 */ /* 0x000ea4000c1e1500 */
[----:B--2---:R-:W-:Y:S01]  /*6fa0*/  HADD2.F32 R22, -RZ, R4.H0_H0 ;  /* 0x20000004ff167230 */ /* 0x004fe20000004100 */
[----:B------:R-:W-:Y:S06]  /*6fb0*/  BRA `(.L_x_10356) ;  /* 0x0000000800947947 */ /* 0x000fec0003800000 */
.L_x_10361:
[----:B------:R-:W2:Y:S01]  /*6fc0*/  LDG.E.64 R4, desc[UR36][R4.64] ;  /* 0x0000002404047981 */ /* 0x000ea2000c1e1b00 */
[----:B------:R-:W-:Y:S01]  /*6fd0*/  UMOV UR4, 0xf0000000 ;  /* 0xf000000000047882 */ /* 0x000fe20000000000 */
[----:B------:R-:W-:Y:S01]  /*6fe0*/  UMOV UR5, 0x380fffff ;  /* 0x380fffff00057882 */ /* 0x000fe20000000000 */
[----:B--2---:R-:W0:Y:S01]  /*6ff0*/  F2F.F32.F64 R22, R4 ;  /* 0x0000000400167310 */ /* 0x004e220000301000 */
[----:B------:R-:W-:-:S14]  /*7000*/  DSETP.GEU.AND P0, PT, |R4|, UR4, PT ;  /* 0x0000000404007e2a */ /* 0x000fdc000bf0e200 */
[----:B0-----:R-:W-:Y:S01]  /*7010*/  @!P0 FMUL R22, R22, 1.175494350822287508e-38 ;  /* 0x0080000016168820 */ /* 0x001fe20000400000 */
[----:B------:R-:W-:Y:S06]  /*7020*/  BRA `(.L_x_10356) ;  /* 0x0000000800787947 */ /* 0x000fec0003800000 */
.L_x_10351:
        /* <DEDUP_REMOVED lines=12> */
.L_x_10365:
[----:B------:R-:W2:Y:S01]  /*70f0*/  LDG.E.64 R4, desc[UR36][R4.64] ;  /* 0x0000002404047981 */ /* 0x000ea2000c1e1b00 */
[----:B------:R-:W-:Y:S01]  /*7100*/  UMOV UR4, 0xf0000000 ;  /* 0xf000000000047882 */ /* 0x000fe20000000000 */
[----:B------:R-:W-:Y:S01]  /*7110*/  UMOV UR5, 0x380fffff ;  /* 0x380fffff00057882 */ /* 0x000fe20000000000 */
[----:B--2---:R-:W0:Y:S01]  /*7120*/  F2F.F32.F64 R22, R4 ;  /* 0x0000000400167310 */ /* 0x004e220000301000 */
[----:B------:R-:W-:-:S14]  /*7130*/  DSETP.GEU.AND P0, PT, |R4|, UR4, PT ;  /* 0x0000000404007e2a */ /* 0x000fdc000bf0e200 */
[----:B0-----:R-:W-:Y:S01]  /*7140*/  @!P0 FMUL R22, R22, 1.175494350822287508e-38 ;  /* 0x0080000016168820 */ /* 0x001fe20000400000 */
[----:B------:R-:W-:Y:S06]  /*7150*/  BRA `(.L_x_10356) ;  /* 0x00000008002c7947 */ /* 0x000fec0003800000 */
.L_x_10364:
        /* <DEDUP_REMOVED lines=25> */
.L_x_10367:
        /* <DEDUP_REMOVED lines=13> */
.L_x_10366:
[----:B------:R-:W2:Y:S02]  /*73c0*/  LDG.E.U16 R4, desc[UR36][R4.64] ;  /* 0x0000002404047981 */ /* 0x000ea4000c1e1500 */
[----:B--2---:R-:W-:Y:S01]  /*73d0*/  IMAD.U32 R22, R4, 0x10000, RZ ;  /* 0x0001000004167824 */ /* 0x004fe200078e00ff */
[----:B------:R-:W-:Y:S06]  /*73e0*/  BRA `(.L_x_10356) ;  /* 0x0000000400887947 */ /* 0x000fec0003800000 */
.L_x_10363:
        /* <DEDUP_REMOVED lines=11> */
.L_x_10370:
        /* <DEDUP_REMOVED lines=20> */
.L_x_10372:
[----:B------:R-:W-:Y:S05]  /*75e0*/  BSYNC.RECONVERGENT B0 ;  /* 0x0000000000007941 */ /* 0x000fea0003800200 */
.L_x_10371:
[----:B------:R-:W-:Y:S01]  /*75f0*/  IMAD.SHL.U32 R0, R0, 0x100000, RZ ;  /* 0x0010000000007824 */ /* 0x000fe200078e00ff */
[----:B------:R-:W-:-:S04]  /*7600*/  LEA R3, R3, 0x3b800000, 0x17 ;  /* 0x3b80000003037811 */ /* 0x000fc800078eb8ff */
[----:B------:R-:W-:Y:S01]  /*7610*/  LOP3.LUT R22, R3, R0, R7, 0xfe, !PT ;  /* 0x0000000003167212 */ /* 0x000fe200078efe07 */
[----:B------:R-:W-:Y:S06]  /*7620*/  BRA `(.L_x_10356) ;  /* 0x0000000000f87947 */ /* 0x000fec0003800000 */
.L_x_10369:
        /* <DEDUP_REMOVED lines=20> */
.L_x_10374:
[----:B------:R-:W-:Y:S05]  /*7770*/  BSYNC.RECONVERGENT B0 ;  /* 0x0000000000007941 */ /* 0x000fea0003800200 */
.L_x_10373:
[----:B------:R-:W-:Y:S01]  /*7780*/  IMAD.SHL.U32 R0, R0, 0x200000, RZ ;  /* 0x0020000000007824 */ /* 0x000fe200078e00ff */
[----:B------:R-:W-:-:S04]  /*7790*/  LEA R3, R3, 0x37800000, 0x17 ;  /* 0x3780000003037811 */ /* 0x000fc800078eb8ff */
[----:B------:R-:W-:Y:S01]  /*77a0*/  LOP3.LUT R22, R3, R0, R7, 0xfe, !PT ;  /* 0x0000000003167212 */ /* 0x000fe200078efe07 */
[----:B------:R-:W-:Y:S06]  /*77b0*/  BRA `(.L_x_10356) ;  /* 0x0000000000947947 */ /* 0x000fec0003800000 */
.L_x_10368:
        /* <DEDUP_REMOVED lines=14> */
.L_x_10355:
        /* <DEDUP_REMOVED lines=16> */
.L_x_10377:
[----:B------:R-:W-:Y:S01]  /*79a0*/  IMAD.MOV.U32 R22, RZ, RZ, RZ ;  /* 0x000000ffff167224 */ /* 0x000fe200078e00ff */
[----:B------:R-:W-:Y:S06]  /*79b0*/  BRA `(.L_x_10356) ;  /* 0x0000000000147947 */ /* 0x000fec0003800000 */
.L_x_10376:
[----:B------:R-:W2:Y:S02]  /*79c0*/  LDG.E.64 R4, desc[UR36][R4.64] ;  /* 0x0000002404047981 */ /* 0x000ea4000c1e1b00 */
[----:B--2---:R0:W2:Y:S01]  /*79d0*/  I2F.U64 R22, R4 ;  /* 0x0000000400167312 */ /* 0x0040a20000301000 */
[----:B------:R-:W-:Y:S05]  /*79e0*/  BRA `(.L_x_10356) ;  /* 0x0000000000087947 */ /* 0x000fea0003800000 */
.L_x_10375:
[----:B------:R-:W2:Y:S02]  /*79f0*/  LDG.E R4, desc[UR36][R4.64] ;  /* 0x0000002404047981 */ /* 0x000ea4000c1e1900 */
[----:B--2---:R-:W-:-:S07]  /*7a00*/  I2FP.F32.U32 R22, R4 ;  /* 0x0000000400167245 */ /* 0x004fce0000201000 */
.L_x_10356:
[----:B------:R-:W-:Y:S05]  /*7a10*/  BSYNC.RECONVERGENT B6 ;  /* 0x0000000000067941 */ /* 0x000fea0003800200 */
.L_x_10350:
        /* <DEDUP_REMOVED lines=21> */
.L_x_10382:
[----:B------:R-:W4:Y:S02]  /*7b70*/  LDG.E.U8 R4, desc[UR36][R4.64] ;  /* 0x0000002404047981 */ /* 0x000f24000c1e1100 */
[----:B----4-:R-:W-:Y:S01]  /*7b80*/  I2FP.F32.U32 R24, R4 ;  /* 0x0000000400187245 */ /* 0x010fe20000201000 */
[----:B------:R-:W-:Y:S06]  /*7b90*/  BRA `(.L_x_10384) ;  /* 0x0000000c00287947 */ /* 0x000fec0003800000 */
.L_x_10381:
        /* <DEDUP_REMOVED lines=9> */
.L_x_10386:
[----:B------:R-:W4:Y:S02]  /*7c30*/  LDG.E R4, desc[UR36][R4.64] ;  /* 0x0000002404047981 */ /* 0x000f24000c1e1900 */
[----:B----4-:R-:W-:Y:S01]  /*7c40*/  I2FP.F32.S32 R24, R4 ;  /* 0x0000000400187245 */ /* 0x010fe20000201400 */
[----:B------:R-:W-:Y:S06]  /*7c50*/  BRA `(.L_x_10384) ;  /* 0x0000000800f87947 */ /* 0x000fec0003800000 */
.L_x_10385:
[----:B------:R-:W4:Y:S02]  /*7c60*/  LDG.E.U16 R4, desc[UR36][R4.64] ;  /* 0x0000002404047981 */ /* 0x000f24000c1e1500 */
[----:B----4-:R0:W1:Y:S01]  /*7c70*/  I2F.S16 R24, R4 ;  /* 0x0000000400187306 */ /* 0x0100620000101400 */
[----:B------:R-:W-:Y:S05]  /*7c80*/  BRA `(.L_x_10384) ;  /* 0x0000000800ec7947 */ /* 0x000fea0003800000 */
.L_x_10380:
        /* <DEDUP_REMOVED lines=8> */
.L_x_10388:
[----:B------:R-:W4:Y:S02]  /*7d10*/  LDG.E.U16 R4, desc[UR36][R4.64] ;  /* 0x0000002404047981 */ /* 0x000f24000c1e1500 */
[----:B----4-:R-:W-:Y:S01]  /*7d20*/  HADD2.F32 R24, -RZ, R4.H0_H0 ;  /* 0x20000004ff187230 */ /* 0x010fe20000004100 */
[----:B------:R-:W-:Y:S06]  /*7d30*/  BRA `(.L_x_10384) ;  /* 0x0000000800c07947 */ /* 0x000fec0003800000 */
.L_x_10387:
        /* <DEDUP_REMOVED lines=8> */
.L_x_10390:
[----:B------:R-:W4:Y:S02]  /*7dc0*/  LDG.E.U16 R4, desc[UR36][R4.64] ;  /* 0x0000002404047981 */ /* 0x000f24000c1e1500 */
[----:B----4-:R-:W-:Y:S01]  /*7dd0*/  HADD2.F32 R24, -RZ, R4.H0_H0 ;  /* 0x20000004ff187230 */ /* 0x010fe20000004100 */
[----:B------:R-:W-:Y:S06]  /*7de0*/  BRA `(.L_x_10384) ;  /* 0x0000000800947947 */ /* 0x000fec0003800000 */
.L_x_10389:
[----:B------:R-:W4:Y:S01]  /*7df0*/  LDG.E.64 R4, desc[UR36][R4.64] ;  /* 0x0000002404047981 */ /* 0x000f22000c1e1b00 */
[----:B------:R-:W-:Y:S01]  /*7e00*/  UMOV UR4, 0xf0000000 ;  /* 0xf000000000047882 */ /* 0x000fe20000000000 */
[----:B------:R-:W-:Y:S01]  /*7e10*/  UMOV UR5, 0x380fffff ;  /* 0x380fffff00057882 */ /* 0x000fe20000000000 */
[----:B----4-:R-:W0:Y:S01]  /*7e20*/  F2F.F32.F64 R24, R4 ;  /* 0x0000000400187310 */ /* 0x010e220000301000 */
[----:B------:R-:W-:-:S14]  /*7e30*/  DSETP.GEU.AND P0, PT, |R4|, UR4, PT ;  /* 0x0000000404007e2a */ /* 0x000fdc000bf0e200 */
[----:B0-----:R-:W-:Y:S01]  /*7e40*/  @!P0 FMUL R24, R24, 1.175494350822287508e-38 ;  /* 0x0080000018188820 */ /* 0x001fe20000400000 */
[----:B------:R-:W-:Y:S06]  /*7e50*/  BRA `(.L_x_10384) ;  /* 0x0000000800787947 */ /* 0x000fec0003800000 */
.L_x_10379:
        /* <DEDUP_REMOVED lines=12> */
.L_x_10393:
[----:B------:R-:W4:Y:S01]  /*7f20*/  LDG.E.64 R4, desc[UR36][R4.64] ;  /* 0x0000002404047981 */ /* 0x000f22000c1e1b00 */
[----:B------:R-:W-:Y:S01]  /*7f30*/  UMOV UR4, 0xf0000000 ;  /* 0xf000000000047882 */ /* 0x000fe20000000000 */
[----:B------:R-:W-:Y:S01]  /*7f40*/  UMOV UR5, 0x380fffff ;  /* 0x380fffff00057882 */ /* 0x000fe20000000000 */
[----:B----4-:R-:W0:Y:S01]  /*7f50*/  F2F.F32.F64 R24, R4 ;  /* 0x0000000400187310 */ /* 0x010e220000301000 */
[----:B------:R-:W-:-:S14]  /*7f60*/  DSETP.GEU.AND P0, PT, |R4|, UR4, PT ;  /* 0x0000000404007e2a */ /* 0x000fdc000bf0e200 */
[----:B0-----:R-:W-:Y:S01]  /*7f70*/  @!P0 FMUL R24, R24, 1.175494350822287508e-38 ;  /* 0x0080000018188820 */ /* 0x001fe20000400000 */
[----:B------:R-:W-:Y:S06]  /*7f80*/  BRA `(.L_x_10384) ;  /* 0x00000008002c7947 */ /* 0x000fec0003800000 */
.L_x_10392:
        /* <DEDUP_REMOVED lines=25> */
.L_x_10395:
        /* <DEDUP_REMOVED lines=13> */
.L_x_10394:
[----:B------:R-:W4:Y:S02]  /*81f0*/  LDG.E.U16 R4, desc[UR36][R4.64] ;  /* 0x0000002404047981 */ /* 0x000f24000c1e1500 */
[----:B----4-:R-:W-:Y:S01]  /*8200*/  IMAD.U32 R24, R4, 0x10000, RZ ;  /* 0x0001000004187824 */ /* 0x010fe200078e00ff */
[----:B------:R-:W-:Y:S06]  /*8210*/  BRA `(.L_x_10384) ;  /* 0x0000000400887947 */ /* 0x000fec0003800000 */
.L_x_10391:
        /* <DEDUP_REMOVED lines=11> */
.L_x_10398:
        /* <DEDUP_REMOVED lines=20> */
.L_x_10400:
[----:B------:R-:W-:Y:S05]  /*8410*/  BSYNC.RECONVERGENT B0 ;  /* 0x0000000000007941 */ /* 0x000fea0003800200 */
.L_x_10399:
[----:B------:R-:W-:Y:S01]  /*8420*/  IMAD.SHL.U32 R0, R0, 0x100000, RZ ;  /* 0x0010000000007824 */ /* 0x000fe200078e00ff */
[----:B------:R-:W-:-:S04]  /*8430*/  LEA R3, R3, 0x3b800000, 0x17 ;  /* 0x3b80000003037811 */ /* 0x000fc800078eb8ff */
[----:B------:R-:W-:Y:S01]  /*8440*/  LOP3.LUT R24, R3, R0, R7, 0xfe, !PT ;  /* 0x0000000003187212 */ /* 0x000fe200078efe07 */
[----:B------:R-:W-:Y:S06]  /*8450*/  BRA `(.L_x_10384) ;  /* 0x0000000000f87947 */ /* 0x000fec0003800000 */
.L_x_10397:
        /* <DEDUP_REMOVED lines=20> */
.L_x_10402:
[----:B------:R-:W-:Y:S05]  /*85a0*/  BSYNC.RECONVERGENT B0 ;  /* 0x0000000000007941 */ /* 0x000fea0003800200 */
.L_x_10401:
[----:B------:R-:W-:Y:S01]  /*85b0*/  IMAD.SHL.U32 R0, R0, 0x200000, RZ ;  /* 0x0020000000007824 */ /* 0x000fe200078e00ff */
[----:B------:R-:W-:-:S04]  /*85c0*/  LEA R3, R3, 0x37800000, 0x17 ;  /* 0x3780000003037811 */ /* 0x000fc800078eb8ff */
[----:B------:R-:W-:Y:S01]  /*85d0*/  LOP3.LUT R24, R3, R0, R7, 0xfe, !PT ;  /* 0x0000000003187212 */ /* 0x000fe200078efe07 */
[----:B------:R-:W-:Y:S06]  /*85e0*/  BRA `(.L_x_10384) ;  /* 0x0000000000947947 */ /* 0x000fec0003800000 */
.L_x_10396:
        /* <DEDUP_REMOVED lines=14> */
.L_x_10383:
        /* <DEDUP_REMOVED lines=16> */
.L_x_10405:
[----:B------:R-:W-:Y:S01]  /*87d0*/  IMAD.MOV.U32 R24, RZ, RZ, RZ ;  /* 0x000000ffff187224 */ /* 0x000fe200078e00ff */
[----:B------:R-:W-:Y:S06]  /*87e0*/  BRA `(.L_x_10384) ;  /* 0x0000000000147947 */ /* 0x000fec0003800000 */
.L_x_10404:
[----:B------:R-:W4:Y:S02]  /*87f0*/  LDG.E.64 R24, desc[UR36][R4.64] ;  /* 0x0000002404187981 */ /* 0x000f24000c1e1b00 */
[----:B----4-:R0:W1:Y:S01]  /*8800*/  I2F.U64 R24, R24 ;  /* 0x0000001800187312 */ /* 0x0100620000301000 */
[----:B------:R-:W-:Y:S05]  /*8810*/  BRA `(.L_x_10384) ;  /* 0x0000000000087947 */ /* 0x000fea0003800000 */
.L_x_10403:
[----:B------:R-:W4:Y:S02]  /*8820*/  LDG.E R4, desc[UR36][R4.64] ;  /* 0x0000002404047981 */ /* 0x000f24000c1e1900 */
[----:B----4-:R-:W-:-:S07]  /*8830*/  I2FP.F32.U32 R24, R4 ;  /* 0x0000000400187245 */ /* 0x010fce0000201000 */
.L_x_10384:
[----:B------:R-:W-:Y:S05]  /*8840*/  BSYNC.RECONVERGENT B6 ;  /* 0x0000000000067941 */ /* 0x000fea0003800200 */
.L_x_10378:
[----:B------:R-:W-:-:S07]  /*8850*/  VIADD R27, R27, 0x80 ;  /* 0x000000801b1b7836 */ /* 0x000fce0000000000 */
.L_x_10316:
[----:B------:R-:W-:Y:S05]  /*8860*/  BSYNC.RECONVERGENT B7 ;  /* 0x0000000000077941 */ /* 0x000fea0003800200 */
.L_x_10315:
        /* <DEDUP_REMOVED lines=28> */
.L_x_10411:
[----:B------:R-:W2:Y:S02]  /*8a30*/  LDG.E.U8 R4, desc[UR36][R4.64] ;  /* 0x0000002404047981 */ /* 0x000ea4000c1e1100 */
[----:B--2---:R-:W-:-:S04]  /*8a40*/  I2FP.F32.U32 R0, R4 ;  /* 0x0000000400007245 */ /* 0x004fc80000201000 */
[----:B------:R-:W-:-:S04]  /*8a50*/  F2FP.F16.F32.PACK_AB R0, RZ, R0 ;  /* 0x00000000ff00723e */ /* 0x000fc800000000ff */
[----:B------:R-:W-:Y:S01]  /*8a60*/  PRMT R26, R0, 0x7610, R26 ;  /* 0x00007610001a7816 */ /* 0x000fe2000000001a */
[----:B------:R-:W-:Y:S06]  /*8a70*/  BRA `(.L_x_10413) ;  /* 0x0000000c00b87947 */ /* 0x000fec0003800000 */
.L_x_10410:
        /* <DEDUP_REMOVED lines=11> */
.L_x_10415:
[----:B------:R-:W2:Y:S02]  /*8b30*/  LDG.E R4, desc[UR36][R4.64] ;  /* 0x0000002404047981 */ /* 0x000ea4000c1e1900 */
[----:B--2---:R-:W-:-:S04]  /*8b40*/  I2FP.F32.S32 R0, R4 ;  /* 0x0000000400007245 */ /* 0x004fc80000201400 */
[----:B------:R-:W-:-:S04]  /*8b50*/  F2FP.F16.F32.PACK_AB R0, RZ, R0 ;  /* 0x00000000ff00723e */ /* 0x000fc800000000ff */
[----:B------:R-:W-:Y:S01]  /*8b60*/  PRMT R26, R0, 0x7610, R26 ;  /* 0x00007610001a7816 */ /* 0x000fe2000000001a */
[----:B------:R-:W-:Y:S06]  /*8b70*/  BRA `(.L_x_10413) ;  /* 0x0000000c00787947 */ /* 0x000fec0003800000 */
.L_x_10414:
[----:B------:R-:W2:Y:S02]  /*8b80*/  LDG.E.U16 R4, desc[UR36][R4.64] ;  /* 0x0000002404047981 */ /* 0x000ea4000c1e1500 */
[----:B--2---:R-:W0:Y:S02]  /*8b90*/  I2F.S16 R0, R4 ;  /* 0x0000000400007306 */ /* 0x004e240000101400 */
[----:B0-----:R-:W-:-:S04]  /*8ba0*/  F2FP.F16.F32.PACK_AB R0, RZ, R0 ;  /* 0x00000000ff00723e */ /* 0x001fc800000000ff */
[----:B------:R-:W-:Y:S01]  /*8bb0*/  PRMT R26, R0, 0x7610, R26 ;  /* 0x00007610001a7816 */ /* 0x000fe2000000001a */
[----:B------:R-:W-:Y:S06]  /*8bc0*/  BRA `(.L_x_10413) ;  /* 0x0000000c00647947 */ /* 0x000fec0003800000 */
.L_x_10409:
        /* <DEDUP_REMOVED lines=9> */
.L_x_10417:
[----:B------:R0:W5:Y:S01]  /*8c60*/  LDG.E.U16 R26, desc[UR36][R4.64] ;  /* 0x00000024041a7981 */ /* 0x000162000c1e1500 */
[----:B------:R-:W-:Y:S05]  /*8c70*/  BRA `(.L_x_10413) ;  /* 0x0000000c00387947 */ /* 0x000fea0003800000 */
.L_x_10416:
        /* <DEDUP_REMOVED lines=9> */
.L_x_10419:
[----:B------:R2:W5:Y:S01]  /*8d10*/  LDG.E.U16 R26, desc[UR36][R4.64] ;  /* 0x00000024041a7981 */ /* 0x000562000c1e1500 */
[----:B------:R-:W-:Y:S05]  /*8d20*/  BRA `(.L_x_10413) ;  /* 0x0000000c000c7947 */ /* 0x000fea0003800000 */
.L_x_10418:
        /* <DEDUP_REMOVED lines=9> */
.L_x_10408:
        /* <DEDUP_REMOVED lines=14> */
.L_x_10422:
        /* <DEDUP_REMOVED lines=9> */
.L_x_10421:
        /* <DEDUP_REMOVED lines=27> */
.L_x_10424:
        /* <DEDUP_REMOVED lines=15> */
.L_x_10423:
[----:B------:R-:W2:Y:S02]  /*91d0*/  LDG.E.U16 R0, desc[UR36][R4.64] ;  /* 0x0000002404007981 */ /* 0x000ea4000c1e1500 */
[----:B--2---:R-:W-:-:S05]  /*91e0*/  IMAD.U32 R0, R0, 0x10000, RZ ;  /* 0x0001000000007824 */ /* 0x004fca00078e00ff */
[----:B------:R-:W-:-:S04]  /*91f0*/  F2FP.F16.F32.PACK_AB R0, RZ, R0 ;  /* 0x00000000ff00723e */ /* 0x000fc800000000ff */
[----:B------:R-:W-:Y:S01]  /*9200*/  PRMT R26, R0, 0x7610, R26 ;  /* 0x00007610001a7816 */ /* 0x000fe2000000001a */
[----:B------:R-:W-:Y:S06]  /*9210*/  BRA `(.L_x_10413) ;  /* 0x0000000400d07947 */ /* 0x000fec0003800000 */
.L_x_10420:
        /* <DEDUP_REMOVED lines=13> */
.L_x_10427:
        /* <DEDUP_REMOVED lines=21> */
.L_x_10431:
[----:B------:R-:W-:Y:S05]  /*9440*/  BSYNC.RECONVERGENT B1 ;  /* 0x0000000000017941 */ /* 0x000fea0003800200 */
.L_x_10430:
[----:B------:R-:W-:Y:S01]  /*9450*/  IMAD.SHL.U32 R0, R0, 0x100000, RZ ;  /* 0x0010000000007824 */ /* 0x000fe200078e00ff */
[----:B------:R-:W-:-:S04]  /*9460*/  LEA R3, R3, 0x3b800000, 0x17 ;  /* 0x3b80000003037811 */ /* 0x000fc800078eb8ff */
[----:B------:R-:W-:-:S07]  /*9470*/  LOP3.LUT R0, R3, R0, R7, 0xfe, !PT ;  /* 0x0000000003007212 */ /* 0x000fce00078efe07 */
.L_x_10429:
[----:B------:R-:W-:Y:S05]  /*9480*/  BSYNC.RECONVERGENT B0 ;  /* 0x0000000000007941 */ /* 0x000fea0003800200 */
.L_x_10428:
[----:B------:R-:W-:-:S04]  /*9490*/  F2FP.F16.F32.PACK_AB R0, RZ, R0 ;  /* 0x00000000ff00723e */ /* 0x000fc800000000ff */
[----:B------:R-:W-:Y:S01]  /*94a0*/  PRMT R26, R0, 0x7610, R26 ;  /* 0x00007610001a7816 */ /* 0x000fe2000000001a */
[----:B------:R-:W-:Y:S06]  /*94b0*/  BRA `(.L_x_10413) ;  /* 0x0000000400287947 */ /* 0x000fec0003800000 */
.L_x_10426:
        /* <DEDUP_REMOVED lines=21> */
.L_x_10435:
[----:B------:R-:W-:Y:S05]  /*9610*/  BSYNC.RECONVERGENT B1 ;  /* 0x0000000000017941 */ /* 0x000fea0003800200 */
.L_x_10434:
[----:B------:R-:W-:Y:S01]  /*9620*/  IMAD.SHL.U32 R0, R0, 0x200000, RZ ;  /* 0x0020000000007824 */ /* 0x000fe200078e00ff */
[----:B------:R-:W-:-:S04]  /*9630*/  LEA R3, R3, 0x37800000, 0x17 ;  /* 0x3780000003037811 */ /* 0x000fc800078eb8ff */
[----:B------:R-:W-:-:S07]  /*9640*/  LOP3.LUT R0, R3, R0, R7, 0xfe, !PT ;  /* 0x0000000003007212 */ /* 0x000fce00078efe07 */
.L_x_10433:
[----:B------:R-:W-:Y:S05]  /*9650*/  BSYNC.RECONVERGENT B0 ;  /* 0x0000000000007941 */ /* 0x000fea0003800200 */
.L_x_10432:
[----:B------:R-:W-:-:S04]  /*9660*/  F2FP.F16.F32.PACK_AB R0, RZ, R0 ;  /* 0x00000000ff00723e */ /* 0x000fc800000000ff */
[----:B------:R-:W-:Y:S01]  /*9670*/  PRMT R26, R0, 0x7610, R26 ;  /* 0x00007610001a7816 */ /* 0x000fe2000000001a */
[----:B------:R-:W-:Y:S06]  /*9680*/  BRA `(.L_x_10413) ;  /* 0x0000000000b47947 */ /* 0x000fec0003800000 */
.L_x_10425:
        /* <DEDUP_REMOVED lines=14> */
.L_x_10439:
[----:B------:R-:W-:Y:S05]  /*9770*/  BSYNC.RECONVERGENT B0 ;  /* 0x0000000000007941 */ /* 0x000fea0003800200 */
.L_x_10438:
[----:B------:R-:W-:-:S04]  /*9780*/  F2FP.F16.F32.PACK_AB R0, RZ, R0 ;  /* 0x00000000ff00723e */ /* 0x000fc800000000ff */
[----:B------:R-:W-:Y:S01]  /*9790*/  PRMT R26, R0, 0x7610, R26 ;  /* 0x00007610001a7816 */ /* 0x000fe2000000001a */
[----:B------:R-:W-:Y:S06]  /*97a0*/  BRA `(.L_x_10413) ;  /* 0x00000000006c7947 */ /* 0x000fec0003800000 */
.L_x_10412:
        /* <DEDUP_REMOVED lines=16> */
.L_x_10440:
[----:B------:R-:W-:Y:S01]  /*98b0*/  PRMT R26, RZ, 0x7610, R26 ;  /* 0x00007610ff1a7816 */ /* 0x000fe2000000001a */
[----:B------:R-:W-:Y:S06]  /*98c0*/  BRA `(.L_x_10413) ;  /* 0x0000000000247947 */ /* 0x000fec0003800000 */
.L_x_10437:
[----:B------:R-:W2:Y:S02]  /*98d0*/  LDG.E.64 R4, desc[UR36][R4.64] ;  /* 0x0000002404047981 */ /* 0x000ea4000c1e1b00 */
[----:B--2---:R-:W0:Y:S02]  /*98e0*/  I2F.U64 R0, R4 ;  /* 0x0000000400007312 */ /* 0x004e240000301000 */
[----:B0-----:R-:W-:-:S04]  /*98f0*/  F2FP.F16.F32.PACK_AB R0, RZ, R0 ;  /* 0x00000000ff00723e */ /* 0x001fc800000000ff */
[----:B------:R-:W-:Y:S01]  /*9900*/  PRMT R26, R0, 0x7610, R26 ;  /* 0x00007610001a7816 */ /* 0x000fe2000000001a */
[----:B------:R-:W-:Y:S06]  /*9910*/  BRA `(.L_x_10413) ;  /* 0x0000000000107947 */ /* 0x000fec0003800000 */
.L_x_10436:
[----:B------:R-:W2:Y:S02]  /*9920*/  LDG.E R4, desc[UR36][R4.64] ;  /* 0x0000002404047981 */ /* 0x000ea4000c1e1900 */
[----:B--2---:R-:W-:-:S04]  /*9930*/  I2FP.F32.U32 R0, R4 ;  /* 0x0000000400007245 */ /* 0x004fc80000201000 */
[----:B------:R-:W-:-:S04]  /*9940*/  F2FP.F16.F32.PACK_AB R0, RZ, R0 ;  /* 0x00000000ff00723e */ /* 0x000fc800000000ff */
[----:B------:R-:W-:-:S07]  /*9950*/  PRMT R26, R0, 0x7610, R26 ;  /* 0x00007610001a7816 */ /* 0x000fce000000001a */
.L_x_10413:
[----:B------:R-:W4:Y:S01]  /*9960*/  LDCU.U8 UR6, c[0x0][0x3ad] ;  /* 0x000075a0ff0677ac */ /* 0x000f220008000000 */
[----:B0-2---:R-:W0:Y:S01]  /*9970*/  LDC.64 R4, c[0x0][0x398] ;  /* 0x0000e600ff047b82 */ /* 0x005e220000000a00 */
[----:B------:R-:W-:Y:S01]  /*9980*/  BSSY.RECONVERGENT B6, `(.L_x_10441) ;  /* 0x00000df000067945 */ /* 0x000fe20003800200 */
        /* <DEDUP_REMOVED lines=18> */
.L_x_10445:
[----:B------:R-:W2:Y:S02]  /*9ab0*/  LDG.E.U8 R4, desc[UR36][R4.64] ;  /* 0x0000002404047981 */ /* 0x000ea4000c1e1100 */
[----:B--2---:R-:W-:Y:S01]  /*9ac0*/  I2FP.F32.U32 R31, R4 ;  /* 0x00000004001f7245 */ /* 0x004fe20000201000 */
[----:B------:R-:W-:Y:S06]  /*9ad0*/  BRA `(.L_x_10447) ;  /* 0x0000000c00247947 */ /* 0x000fec0003800000 */
.L_x_10444:
        /* <DEDUP_REMOVED lines=9> */
.L_x_10449:
[----:B------:R-:W2:Y:S02]  /*9b70*/  LDG.E R4, desc[UR36][R4.64] ;  /* 0x0000002404047981 */ /* 0x000ea4000c1e1900 */
[----:B--2---:R-:W-:Y:S01]  /*9b80*/  I2FP.F32.S32 R31, R4 ;  /* 0x00000004001f7245 */ /* 0x004fe20000201400 */
[----:B------:R-:W-:Y:S06]  /*9b90*/  BRA `(.L_x_10447) ;  /* 0x0000000800f47947 */ /* 0x000fec0003800000 */
.L_x_10448:
[----:B------:R-:W2:Y:S02]  /*9ba0*/  LDG.E.U16 R4, desc[UR36][R4.64] ;  /* 0x0000002404047981 */ /* 0x000ea4000c1e1500 */
[----:B--2---:R0:W2:Y:S01]  /*9bb0*/  I2F.S16 R31, R4 ;  /* 0x00000004001f7306 */ /* 0x0040a20000101400 */
[----:B------:R-:W-:Y:S05]  /*9bc0*/  BRA `(.L_x_10447) ;  /* 0x0000000800e87947 */ /* 0x000fea0003800000 */
.L_x_10443:
        /* <DEDUP_REMOVED lines=8> */
.L_x_10451:
[----:B------:R-:W2:Y:S02]  /*9c50*/  LDG.E.U16 R4, desc[UR36][R4.64] ;  /* 0x0000002404047981 */ /* 0x000ea4000c1e1500 */
[----:B--2---:R-:W-:Y:S01]  /*9c60*/  HADD2.F32 R31, -RZ, R4.H0_H0 ;  /* 0x20000004ff1f7230 */ /* 0x004fe20000004100 */
[----:B------:R-:W-:Y:S06]  /*9c70*/  BRA `(.L_x_10447) ;  /* 0x0000000800bc7947 */ /* 0x000fec0003800000 */
.L_x_10450:
        /* <DEDUP_REMOVED lines=8> */
.L_x_10453:
[----:B------:R-:W2:Y:S02]  /*9d00*/  LDG.E.U16 R4, desc[UR36][R4.64] ;  /* 0x0000002404047981 */ /* 0x000ea4000c1e1500 */
[----:B--2---:R-:W-:Y:S01]  /*9d10*/  HADD2.F32 R31, -RZ, R4.H0_H0 ;  /* 0x20000004ff1f7230 */ /* 0x004fe20000004100 */
[----:B------:R-:W-:Y:S06]  /*9d20*/  BRA `(.L_x_10447) ;  /* 0x0000000800907947 */ /* 0x000fec0003800000 */
.L_x_10452:
[----:B------:R-:W2:Y:S01]  /*9d30*/  LDG.E.64 R4, desc[UR36][R4.64] ;  /* 0x0000002404047981 */ /* 0x000ea2000c1e1b00 */
[----:B------:R-:W-:Y:S01]  /*9d40*/  UMOV UR4, 0xf0000000 ;  /* 0xf000000000047882 */ /* 0x000fe20000000000 */
[----:B------:R-:W-:Y:S01]  /*9d50*/  UMOV UR5, 0x380fffff ;  /* 0x380fffff00057882 */ /* 0x000fe20000000000 */
[----:B--2---:R-:W0:Y:S01]  /*9d60*/  F2F.F32.F64 R31, R4 ;  /* 0x00000004001f7310 */ /* 0x004e220000301000 */
[----:B------:R-:W-:-:S14]  /*9d70*/  DSETP.GEU.AND P0, PT, |R4|, UR4, PT ;  /* 0x0000000404007e2a */ /* 0x000fdc000bf0e200 */
[----:B0-----:R-:W-:Y:S01]  /*9d80*/  @!P0 FMUL R31, R31, 1.175494350822287508e-38 ;  /* 0x008000001f1f8820 */ /* 0x001fe20000400000 */
[----:B------:R-:W-:Y:S06]  /*9d90*/  BRA `(.L_x_10447) ;  /* 0x0000000800747947 */ /* 0x000fec0003800000 */
.L_x_10442:
        /* <DEDUP_REMOVED lines=12> */
.L_x_10456:
[----:B------:R-:W2:Y:S01]  /*9e60*/  LDG.E.64 R4, desc[UR36][R4.64] ;  /* 0x0000002404047981 */ /* 0x000ea2000c1e1b00 */
[----:B------:R-:W-:Y:S01]  /*9e70*/  UMOV UR4, 0xf0000000 ;  /* 0xf000000000047882 */ /* 0x000fe20000000000 */
[----:B------:R-:W-:Y:S01]  /*9e80*/  UMOV UR5, 0x380fffff ;  /* 0x380fffff00057882 */ /* 0x000fe20000000000 */
[----:B--2---:R-:W0:Y:S01]  /*9e90*/  F2F.F32.F64 R31, R4 ;  /* 0x00000004001f7310 */ /* 0x004e220000301000 */
[----:B------:R-:W-:-:S14]  /*9ea0*/  DSETP.GEU.AND P0, PT, |R4|, UR4, PT ;  /* 0x0000000404007e2a */ /* 0x000fdc000bf0e200 */
[----:B0-----:R-:W-:Y:S01]  /*9eb0*/  @!P0 FMUL R31, R31, 1.175494350822287508e-38 ;  /* 0x008000001f1f8820 */ /* 0x001fe20000400000 */
[----:B------:R-:W-:Y:S06]  /*9ec0*/  BRA `(.L_x_10447) ;  /* 0x0000000800287947 */ /* 0x000fec0003800000 */
.L_x_10455:
        /* <DEDUP_REMOVED lines=25> */
.L_x_10458:
        /* <DEDUP_REMOVED lines=12> */
.L_x_10457:
[----:B------:R-:W2:Y:S02]  /*a120*/  LDG.E.U16 R4, desc[UR36][R4.64] ;  /* 0x0000002404047981 */ /* 0x000ea4000c1e1500 */
[----:B--2---:R-:W-:Y:S01]  /*a130*/  IMAD.U32 R31, R4, 0x10000, RZ ;  /* 0x00010000041f7824 */ /* 0x004fe200078e00ff */
[----:B------:R-:W-:Y:S06]  /*a140*/  BRA `(.L_x_10447) ;  /* 0x0000000400887947 */ /* 0x000fec0003800000 */
.L_x_10454:
        /* <DEDUP_REMOVED lines=11> */
.L_x_10461:
        /* <DEDUP_REMOVED lines=20> */
.L_x_10463:
[----:B------:R-:W-:Y:S05]  /*a340*/  BSYNC.RECONVERGENT B0 ;  /* 0x0000000000007941 */ /* 0x000fea0003800200 */
.L_x_10462:
[----:B------:R-:W-:Y:S01]  /*a350*/  IMAD.SHL.U32 R0, R0, 0x100000, RZ ;  /* 0x0010000000007824 */ /* 0x000fe200078e00ff */
[----:B------:R-:W-:-:S04]  /*a360*/  LEA R3, R3, 0x3b800000, 0x17 ;  /* 0x3b80000003037811 */ /* 0x000fc800078eb8ff */
[----:B------:R-:W-:Y:S01]  /*a370*/  LOP3.LUT R31, R3, R0, R31, 0xfe, !PT ;  /* 0x00000000031f7212 */ /* 0x000fe200078efe1f */
[----:B------:R-:W-:Y:S06]  /*a380*/  BRA `(.L_x_10447) ;  /* 0x0000000000f87947 */ /* 0x000fec0003800000 */
.L_x_10460:
        /* <DEDUP_REMOVED lines=20> */
.L_x_10465:
[----:B------:R-:W-:Y:S05]  /*a4d0*/  BSYNC.RECONVERGENT B0 ;  /* 0x0000000000007941 */ /* 0x000fea0003800200 */
.L_x_10464:
[----:B------:R-:W-:Y:S01]  /*a4e0*/  IMAD.SHL.U32 R0, R0, 0x200000, RZ ;  /* 0x0020000000007824 */ /* 0x000fe200078e00ff */
[----:B------:R-:W-:-:S04]  /*a4f0*/  LEA R3, R3, 0x37800000, 0x17 ;  /* 0x3780000003037811 */ /* 0x000fc800078eb8ff */
[----:B------:R-:W-:Y:S01]  /*a500*/  LOP3.LUT R31, R3, R0, R31, 0xfe, !PT ;  /* 0x00000000031f7212 */ /* 0x000fe200078efe1f */
[----:B------:R-:W-:Y:S06]  /*a510*/  BRA `(.L_x_10447) ;  /* 0x0000000000947947 */ /* 0x000fec0003800000 */
.L_x_10459:
        /* <DEDUP_REMOVED lines=14> */
.L_x_10446:
        /* <DEDUP_REMOVED lines=16> */
.L_x_10468:
[----:B------:R-:W-:Y:S01]  /*a700*/  IMAD.MOV.U32 R31, RZ, RZ, RZ ;  /* 0x000000ffff1f7224 */ /* 0x000fe200078e00ff */
[----:B------:R-:W-:Y:S06]  /*a710*/  BRA `(.L_x_10447) ;  /* 0x0000000000147947 */ /* 0x000fec0003800000 */
.L_x_10467:
[----:B------:R-:W2:Y:S02]  /*a720*/  LDG.E.64 R4, desc[UR36][R4.64] ;  /* 0x0000002404047981 */ /* 0x000ea4000c1e1b00 */
[----:B--2---:R0:W2:Y:S01]  /*a730*/  I2F.U64 R31, R4 ;  /* 0x00000004001f7312 */ /* 0x0040a20000301000 */
[----:B------:R-:W-:Y:S05]  /*a740*/  BRA `(.L_x_10447) ;  /* 0x0000000000087947 */ /* 0x000fea0003800000 */
.L_x_10466:
[----:B------:R-:W2:Y:S02]  /*a750*/  LDG.E R4, desc[UR36][R4.64] ;  /* 0x0000002404047981 */ /* 0x000ea4000c1e1900 */
[----:B--2---:R-:W-:-:S07]  /*a760*/  I2FP.F32.U32 R31, R4 ;  /* 0x00000004001f7245 */ /* 0x004fce0000201000 */
.L_x_10447:
[----:B------:R-:W-:Y:S05]  /*a770*/  BSYNC.RECONVERGENT B6 ;  /* 0x0000000000067941 */ /* 0x000fea0003800200 */
.L_x_10441:
        /* <DEDUP_REMOVED lines=20> */
.L_x_10472:
[----:B------:R-:W4:Y:S02]  /*a8c0*/  LDG.E.U8 R4, desc[UR36][R4.64] ;  /* 0x0000002404047981 */ /* 0x000f24000c1e1100 */
[----:B----4-:R-:W-:Y:S01]  /*a8d0*/  I2FP.F32.U32 R25, R4 ;  /* 0x0000000400197245 */ /* 0x010fe20000201000 */
[----:B------:R-:W-:Y:S06]  /*a8e0*/  BRA `(.L_x_10407) ;  /* 0x0000000c00187947 */ /* 0x000fec0003800000 */
.L_x_10471:
        /* <DEDUP_REMOVED lines=9> */
.L_x_10475:
[----:B------:R-:W4:Y:S02]  /*a980*/  LDG.E R4, desc[UR36][R4.64] ;  /* 0x0000002404047981 */ /* 0x000f24000c1e1900 */
[----:B----4-:R-:W-:Y:S01]  /*a990*/  I2FP.F32.S32 R25, R4 ;  /* 0x0000000400197245 */ /* 0x010fe20000201400 */
[----:B------:R-:W-:Y:S06]  /*a9a0*/  BRA `(.L_x_10407) ;  /* 0x0000000800e87947 */ /* 0x000fec0003800000 */
.L_x_10474:
[----:B------:R-:W4:Y:S02]  /*a9b0*/  LDG.E.U16 R4, desc[UR36][R4.64] ;  /* 0x0000002404047981 */ /* 0x000f24000c1e1500 */
[----:B----4-:R0:W1:Y:S01]  /*a9c0*/  I2F.S16 R25, R4 ;  /* 0x0000000400197306 */ /* 0x0100620000101400 */
[----:B------:R-:W-:Y:S05]  /*a9d0*/  BRA `(.L_x_10407) ;  /* 0x0000000800dc7947 */ /* 0x000fea0003800000 */
.L_x_10470:
        /* <DEDUP_REMOVED lines=8> */
.L_x_10477:
[----:B------:R-:W4:Y:S02]  /*aa60*/  LDG.E.U16 R4, desc[UR36][R4.64] ;  /* 0x0000002404047981 */ /* 0x000f24000c1e1500 */
[----:B----4-:R-:W-:Y:S01]  /*aa70*/  HADD2.F32 R25, -RZ, R4.H0_H0 ;  /* 0x20000004ff197230 */ /* 0x010fe20000004100 */
[----:B------:R-:W-:Y:S06]  /*aa80*/  BRA `(.L_x_10407) ;  /* 0x0000000800b07947 */ /* 0x000fec0003800000 */
.L_x_10476:
        /* <DEDUP_REMOVED lines=8> */
.L_x_10479:
[----:B------:R-:W4:Y:S02]  /*ab10*/  LDG.E.U16 R4, desc[UR36][R4.64] ;  /* 0x0000002404047981 */ /* 0x000f24000c1e1500 */
[----:B----4-:R-:W-:Y:S01]  /*ab20*/  HADD2.F32 R25, -RZ, R4.H0_H0 ;  /* 0x20000004ff197230 */ /* 0x010fe20000004100 */
[----:B------:R-:W-:Y:S06]  /*ab30*/  BRA `(.L_x_10407) ;  /* 0x0000000800847947 */ /* 0x000fec0003800000 */
.L_x_10478:
[----:B------:R-:W4:Y:S01]  /*ab40*/  LDG.E.64 R4, desc[UR36][R4.64] ;  /* 0x0000002404047981 */ /* 0x000f22000c1e1b00 */
[----:B------:R-:W-:Y:S01]  /*ab50*/  UMOV UR4, 0xf0000000 ;  /* 0xf000000000047882 */ /* 0x000fe20000000000 */
[----:B------:R-:W-:Y:S01]  /*ab60*/  UMOV UR5, 0x380fffff ;  /* 0x380fffff00057882 */ /* 0x000fe20000000000 */
[----:B----4-:R-:W0:Y:S01]  /*ab70*/  F2F.F32.F64 R25, R4 ;  /* 0x0000000400197310 */ /* 0x010e220000301000 */
[----:B------:R-:W-:-:S14]  /*ab80*/  DSETP.GEU.AND P0, PT, |R4|, UR4, PT ;  /* 0x0000000404007e2a */ /* 0x000fdc000bf0e200 */
[----:B0-----:R-:W-:Y:S01]  /*ab90*/  @!P0 FMUL R25, R25, 1.175494350822287508e-38 ;  /* 0x0080000019198820 */ /* 0x001fe20000400000 */
[----:B------:R-:W-:Y:S06]  /*aba0*/  BRA `(.L_x_10407) ;  /* 0x0000000800687947 */ /* 0x000fec0003800000 */
.L_x_10469:
        /* <DEDUP_REMOVED lines=12> */
.L_x_10482:
[----:B------:R-:W4:Y:S01]  /*ac70*/  LDG.E.64 R4, desc[UR36][R4.64] ;  /* 0x0000002404047981 */ /* 0x000f22000c1e1b00 */
[----:B------:R-:W-:Y:S01]  /*ac80*/  UMOV UR4, 0xf0000000 ;  /* 0xf000000000047882 */ /* 0x000fe20000000000 */
[----:B------:R-:W-:Y:S01]  /*ac90*/  UMOV UR5, 0x380fffff ;  /* 0x380fffff00057882 */ /* 0x000fe20000000000 */
[----:B----4-:R-:W0:Y:S01]  /*aca0*/  F2F.F32.F64 R25, R4 ;  /* 0x0000000400197310 */ /* 0x010e220000301000 */
[----:B------:R-:W-:-:S14]  /*acb0*/  DSETP.GEU.AND P0, PT, |R4|, UR4, PT ;  /* 0x0000000404007e2a */ /* 0x000fdc000bf0e200 */
[----:B0-----:R-:W-:Y:S01]  /*acc0*/  @!P0 FMUL R25, R25, 1.175494350822287508e-38 ;  /* 0x0080000019198820 */ /* 0x001fe20000400000 */
[----:B------:R-:W-:Y:S06]  /*acd0*/  BRA `(.L_x_10407) ;  /* 0x00000008001c7947 */ /* 0x000fec0003800000 */
.L_x_10481:
        /* <DEDUP_REMOVED lines=25> */
.L_x_10484:
        /* <DEDUP_REMOVED lines=12> */
.L_x_10483:
[----:B------:R-:W4:Y:S02]  /*af30*/  LDG.E.U16 R4, desc[UR36][R4.64] ;  /* 0x0000002404047981 */ /* 0x000f24000c1e1500 */
[----:B----4-:R-:W-:Y:S01]  /*af40*/  IMAD.U32 R25, R4, 0x10000, RZ ;  /* 0x0001000004197824 */ /* 0x010fe200078e00ff */
[----:B------:R-:W-:Y:S06]  /*af50*/  BRA `(.L_x_10407) ;  /* 0x00000004007c7947 */ /* 0x000fec0003800000 */
.L_x_10480:
        /* <DEDUP_REMOVED lines=11> */
.L_x_10487:
        /* <DEDUP_REMOVED lines=19> */
.L_x_10489:
[----:B------:R-:W-:Y:S05]  /*b140*/  BSYNC.RECONVERGENT B0 ;  /* 0x0000000000007941 */ /* 0x000fea0003800200 */
.L_x_10488:
[----:B------:R-:W-:Y:S01]  /*b150*/  IMAD.SHL.U32 R0, R0, 0x100000, RZ ;  /* 0x0010000000007824 */ /* 0x000fe200078e00ff */
[----:B------:R-:W-:-:S04]  /*b160*/  LEA R3, R3, 0x3b800000, 0x17 ;  /* 0x3b80000003037811 */ /* 0x000fc800078eb8ff */
[----:B------:R-:W-:Y:S01]  /*b170*/  LOP3.LUT R25, R3, R0, R25, 0xfe, !PT ;  /* 0x0000000003197212 */ /* 0x000fe200078efe19 */
[----:B------:R-:W-:Y:S06]  /*b180*/  BRA `(.L_x_10407) ;  /* 0x0000000000f07947 */ /* 0x000fec0003800000 */
.L_x_10486:
        /* <DEDUP_REMOVED lines=19> */
.L_x_10491:
[----:B------:R-:W-:Y:S05]  /*b2c0*/  BSYNC.RECONVERGENT B0 ;  /* 0x0000000000007941 */ /* 0x000fea0003800200 */
.L_x_10490:
[----:B------:R-:W-:Y:S01]  /*b2d0*/  IMAD.SHL.U32 R0, R0, 0x200000, RZ ;  /* 0x0020000000007824 */ /* 0x000fe200078e00ff */
[----:B------:R-:W-:-:S04]  /*b2e0*/  LEA R3, R3, 0x37800000, 0x17 ;  /* 0x3780000003037811 */ /* 0x000fc800078eb8ff */
[----:B------:R-:W-:Y:S01]  /*b2f0*/  LOP3.LUT R25, R3, R0, R25, 0xfe, !PT ;  /* 0x0000000003197212 */ /* 0x000fe200078efe19 */
[----:B------:R-:W-:Y:S06]  /*b300*/  BRA `(.L_x_10407) ;  /* 0x0000000000907947 */ /* 0x000fec0003800000 */
.L_x_10485:
        /* <DEDUP_REMOVED lines=14> */
.L_x_10473:
        /* <DEDUP_REMOVED lines=16> */
.L_x_10494:
[----:B------:R-:W-:Y:S05]  /*b4f0*/  BRA `(.L_x_10407) ;  /* 0x0000000000147947 */ /* 0x000fea0003800000 */
.L_x_10493:
[----:B------:R-:W4:Y:S02]  /*b500*/  LDG.E.64 R4, desc[UR36][R4.64] ;  /* 0x0000002404047981 */ /* 0x000f24000c1e1b00 */
[----:B----4-:R0:W4:Y:S01]  /*b510*/  I2F.U64 R25, R4 ;  /* 0x0000000400197312 */ /* 0x0101220000301000 */
[----:B------:R-:W-:Y:S05]  /*b520*/  BRA `(.L_x_10407) ;  /* 0x0000000000087947 */ /* 0x000fea0003800000 */
.L_x_10492:
[----:B------:R-:W4:Y:S02]  /*b530*/  LDG.E R4, desc[UR36][R4.64] ;  /* 0x0000002404047981 */ /* 0x000f24000c1e1900 */
[----:B----4-:R-:W-:-:S07]  /*b540*/  I2FP.F32.U32 R25, R4 ;  /* 0x0000000400197245 */ /* 0x010fce0000201000 */
.L_x_10407:
[----:B------:R-:W-:Y:S05]  /*b550*/  BSYNC.RECONVERGENT B7 ;  /* 0x0000000000077941 */ /* 0x000fea0003800200 */
.L_x_10406:
[----:B------:R-:W3:Y:S01]  /*b560*/  LDC R27, c[0x0][0x380] ;  /* 0x0000e000ff1b7b82 */ /* 0x000ee20000000800 */
[C---:B------:R-:W-:Y:S01]  /*b570*/  VIADD R32, R30.reuse, 0x80 ;  /* 0x000000801e207836 */ /* 0x040fe20000000000 */
[----:B------:R-:W-:Y:S01]  /*b580*/  BSSY.RECONVERGENT B6, `(.L_x_10495) ;  /* 0x0000126000067945 */ /* 0x000fe20003800200 */
[C---:B0-2---:R-:W-:Y:S02]  /*b590*/  VIADD R4, R30.reuse, 0x100 ;  /* 0x000001001e047836 */ /* 0x045fe40000000000 */
[----:B------:R-:W-:-:S03]  /*b5a0*/  VIADD R6, R30, 0x180 ;  /* 0x000001801e067836 */ /* 0x000fc60000000000 */
[----:B------:R-:W0:Y:S01]  /*b5b0*/  LDC.U8 R33, c[0x0][0x3bc] ;  /* 0x0000ef00ff217b82 */ /* 0x000e220000000000 */
[----:B---3--:R-:W-:-:S05]  /*b5c0*/  IMAD R27, R2, -0x200, R27 ;  /* 0xfffffe00021b7824 */ /* 0x008fca00078e021b */
[-C--:B------:R-:W-:Y:S02]  /*b5d0*/  ISETP.GE.AND P0, PT, R30, R27.reuse, PT ;  /* 0x0000001b1e00720c */ /* 0x080fe40003f06270 */
[-C--:B------:R-:W-:Y:S02]  /*b5e0*/  ISETP.GE.AND P1, PT, R32, R27.reuse, PT ;  /* 0x0000001b2000720c */ /* 0x080fe40003f26270 */
[-C--:B------:R-:W-:Y:S02]  /*b5f0*/  ISETP.GE.AND P2, PT, R4, R27.reuse, PT ;  /* 0x0000001b0400720c */ /* 0x080fe40003f46270 */
[----:B------:R-:W-:-:S07]  /*b600*/  ISETP.GE.AND P3, PT, R6, R27, PT ;  /* 0x0000001b0600720c */ /* 0x000fce0003f66270 */
[----:B-----5:R-:W-:Y:S02]  /*b610*/  @!P0 HADD2.F32 R3, -RZ, R28.H0_H0 ;  /* 0x2000001cff038230 */ /* 0x020fe40000004100 */
[----:B------:R-:W-:Y:S02]  /*b620*/  @!P1 HADD2.F32 R6, -RZ, R18.H0_H0 ;  /* 0x20000012ff069230 */ /* 0x000fe40000004100 */
[----:B------:R-:W-:Y:S02]  /*b630*/  @!P2 HADD2.F32 R23, -RZ, R23.H0_H0 ;  /* 0x20000017ff17a230 */ /* 0x000fe40000004100 */
[----:B------:R-:W-:Y:S01]  /*b640*/  @!P0 FMUL.FTZ R4, R3, R16 ;  /* 0x0000001003048220 */ /* 0x000fe20000410000 */
[----:B------:R-:W-:Y:S02]  /*b650*/  @!P3 HADD2.F32 R26, -RZ, R26.H0_H0 ;  /* 0x2000001aff1ab230 */ /* 0x000fe40000004100 */
[----:B-1----:R-:W-:Y:S01]  /*b660*/  @!P1 FMUL.FTZ R6, R6, R19 ;  /* 0x0000001306069220 */ /* 0x002fe20000410000 */
[----:B------:R-:W-:Y:S01]  /*b670*/  @!P2 FMUL.FTZ R23, R23, R24 ;  /* 0x000000181717a220 */ /* 0x000fe20000410000 */
[----:B------:R-:W-:Y:S01]  /*b680*/  @!P0 FMUL.FTZ R4, R4, R29 ;  /* 0x0000001d04048220 */ /* 0x000fe20000410000 */
[----:B----4-:R-:W-:Y:S01]  /*b690*/  @!P3 FMUL.FTZ R26, R26, R25 ;  /* 0x000000191a1ab220 */ /* 0x010fe20000410000 */
[----:B------:R-:W-:Y:S01]  /*b6a0*/  @!P1 FMUL.FTZ R6, R6, R17 ;  /* 0x0000001106069220 */ /* 0x000fe20000410000 */
[----:B------:R-:W-:-:S02]  /*b6b0*/  @!P2 FMUL.FTZ R23, R23, R22 ;  /* 0x000000161717a220 */ /* 0x000fc40000410000 */
[----:B------:R-:W-:Y:S01]  /*b6c0*/  @!P3 FMUL.FTZ R26, R26, R31 ;  /* 0x0000001f1a1ab220 */ /* 0x000fe20000410000 */
[----:B------:R-:W-:Y:S02]  /*b6d0*/  @!P0 F2FP.F16.F32.PACK_AB R0, RZ, R4 ;  /* 0x00000004ff00823e */ /* 0x000fe400000000ff */
[----:B------:R-:W-:Y:S02]  /*b6e0*/  @!P1 F2FP.F16.F32.PACK_AB R18, RZ, R6 ;  /* 0x00000006ff12923e */ /* 0x000fe400000000ff */
[----:B------:R-:W-:Y:S02]  /*b6f0*/  @!P2 F2FP.F16.F32.PACK_AB R17, RZ, R23 ;  /* 0x00000017ff11a23e */ /* 0x000fe400000000ff */
[----:B------:R-:W-:Y:S01]  /*b700*/  @!P3 F2FP.F16.F32.PACK_AB R16, RZ, R26 ;  /* 0x0000001aff10b23e */ /* 0x000fe200000000ff */
[----:B0-----:R-:W-:Y:S06]  /*b710*/  @P0 BRA `(.L_x_10496) ;  /* 0x0000001000300947 */ /* 0x001fec0003800000 */
[----:B------:R-:W0:Y:S01]  /*b720*/  LDCU UR4, c[0x0][0x3c0] ;  /* 0x00007800ff0477ac */ /* 0x000e220008000800 */
[----:B------:R-:W1:Y:S01]  /*b730*/  LDC.64 R8, c[0x0][0x388] ;  /* 0x0000e200ff087b82 */ /* 0x000e620000000a00 */
[----:B------:R-:W-:Y:S01]  /*b740*/  IMAD R3, R2, 0x200, R30 ;  /* 0x0000020002037824 */ /* 0x000fe200078e021e */
[----:B------:R-:W-:-:S03]  /*b750*/  PRMT R4, R33, 0x9910, RZ ;  /* 0x0000991021047816 */ /* 0x000fc600000000ff */
        /* <DEDUP_REMOVED lines=19> */
.L_x_10500:
[----:B------:R-:W-:Y:S02]  /*b890*/  HADD2.F32 R5, -RZ, R0.H0_H0 ;  /* 0x20000000ff057230 */ /* 0x000fe40000004100 */
[----:B------:R-:W-:-:S04]  /*b8a0*/  IMAD.MOV.U32 R30, RZ, RZ, R32 ;  /* 0x000000ffff1e7224 */ /* 0x000fc800078e0020 */
[----:B------:R-:W0:Y:S02]  /*b8b0*/  F2I.S64.TRUNC R4, R5 ;  /* 0x0000000500047311 */ /* 0x000e24000020d900 */
[----:B0-----:R0:W-:Y:S01]  /*b8c0*/  STG.E.U8 desc[UR36][R8.64], R4 ;  /* 0x0000000408007986 */ /* 0x0011e2000c101124 */
[----:B------:R-:W-:Y:S05]  /*b8d0*/  BRA `(.L_x_10496) ;  /* 0x0000000c00c07947 */ /* 0x000fea0003800000 */
.L_x_10499:
        /* <DEDUP_REMOVED lines=11> */
.L_x_10503:
[----:B------:R-:W-:Y:S02]  /*b990*/  HADD2.F32 R0, -RZ, R0.H0_H0 ;  /* 0x20000000ff007230 */ /* 0x000fe40000004100 */
[----:B------:R-:W-:Y:S02]  /*b9a0*/  IMAD.MOV.U32 R30, RZ, RZ, R32 ;  /* 0x000000ffff1e7224 */ /* 0x000fe400078e0020 */
[----:B------:R-:W0:Y:S02]  /*b9b0*/  F2I.FTZ.TRUNC.NTZ R3, R0 ;  /* 0x0000000000037305 */ /* 0x000e24000021f100 */
[----:B0-----:R0:W-:Y:S01]  /*b9c0*/  STG.E desc[UR36][R8.64], R3 ;  /* 0x0000000308007986 */ /* 0x0011e2000c101924 */
[----:B------:R-:W-:Y:S05]  /*b9d0*/  BRA `(.L_x_10496) ;  /* 0x0000000c00807947 */ /* 0x000fea0003800000 */
.L_x_10502:
[----:B------:R-:W-:Y:S02]  /*b9e0*/  HADD2.F32 R0, -RZ, R0.H0_H0 ;  /* 0x20000000ff007230 */ /* 0x000fe40000004100 */
[----:B------:R-:W-:Y:S02]  /*b9f0*/  IMAD.MOV.U32 R30, RZ, RZ, R32 ;  /* 0x000000ffff1e7224 */ /* 0x000fe400078e0020 */
[----:B------:R-:W0:Y:S02]  /*ba00*/  F2I.FTZ.TRUNC.NTZ R3, R0 ;  /* 0x0000000000037305 */ /* 0x000e24000021f100 */
[----:B0-----:R0:W-:Y:S01]  /*ba10*/  STG.E.U16 desc[UR36][R8.64], R3 ;  /* 0x0000000308007986 */ /* 0x0011e2000c101524 */
[----:B------:R-:W-:Y:S05]  /*ba20*/  BRA `(.L_x_10496) ;  /* 0x0000000c006c7947 */ /* 0x000fea0003800000 */
.L_x_10498:
        /* <DEDUP_REMOVED lines=10> */
.L_x_10505:
[----:B------:R0:W-:Y:S01]  /*bad0*/  STG.E.U16 desc[UR36][R8.64], R0 ;  /* 0x0000000008007986 */ /* 0x0001e2000c101524 */
[----:B------:R-:W-:Y:S01]  /*bae0*/  IMAD.MOV.U32 R30, RZ, RZ, R32 ;  /* 0x000000ffff1e7224 */ /* 0x000fe200078e0020 */
[----:B------:R-:W-:Y:S06]  /*baf0*/  BRA `(.L_x_10496) ;  /* 0x0000000c00387947 */ /* 0x000fec0003800000 */
.L_x_10504:
        /* <DEDUP_REMOVED lines=11> */
.L_x_10507:
[----:B------:R-:W-:Y:S02]  /*bbb0*/  HADD2.F32 R0, -RZ, R0.H0_H0 ;  /* 0x20000000ff007230 */ /* 0x000fe40000004100 */
[----:B------:R-:W-:-:S03]  /*bbc0*/  IMAD.MOV.U32 R30, RZ, RZ, R32 ;  /* 0x000000ffff1e7224 */ /* 0x000fc600078e0020 */
[----:B------:R-:W-:-:S04]  /*bbd0*/  F2FP.F16.F32.PACK_AB R0, RZ, R0 ;  /* 0x00000000ff00723e */ /* 0x000fc800000000ff */
[----:B------:R-:W-:-:S05]  /*bbe0*/  PRMT R0, R0, 0x5410, RZ ;  /* 0x0000541000007816 */ /* 0x000fca00000000ff */
[----:B------:R0:W-:Y:S01]  /*bbf0*/  STG.E desc[UR36][R8.64], R0 ;  /* 0x0000000008007986 */ /* 0x0001e2000c101924 */
[----:B------:R-:W-:Y:S05]  /*bc00*/  BRA `(.L_x_10496) ;  /* 0x0000000800f47947 */ /* 0x000fea0003800000 */
.L_x_10506:
[----:B------:R-:W-:Y:S02]  /*bc10*/  HADD2.F32 R4, -RZ, R0.H0_H0 ;  /* 0x20000000ff047230 */ /* 0x000fe40000004100 */
[----:B------:R-:W-:-:S03]  /*bc20*/  IMAD.MOV.U32 R30, RZ, RZ, R32 ;  /* 0x000000ffff1e7224 */ /* 0x000fc600078e0020 */
[----:B------:R-:W-:-:S06]  /*bc30*/  FMUL.FTZ R4, R4, 1 ;  /* 0x3f80000004047820 */ /* 0x000fcc0000410000 */
[----:B------:R-:W0:Y:S02]  /*bc40*/  F2F.F64.F32 R4, R4 ;  /* 0x0000000400047310 */ /* 0x000e240000201800 */
[----:B0-----:R0:W-:Y:S01]  /*bc50*/  STG.E.64 desc[UR36][R8.64], R4 ;  /* 0x0000000408007986 */ /* 0x0011e2000c101b24 */
[----:B------:R-:W-:Y:S05]  /*bc60*/  BRA `(.L_x_10496) ;  /* 0x0000000800dc7947 */ /* 0x000fea0003800000 */
.L_x_10497:
        /* <DEDUP_REMOVED lines=14> */
.L_x_10510:
[----:B------:R-:W-:Y:S01]  /*bd50*/  HADD2.F32 R0, -RZ, R0.H0_H0 ;  /* 0x20000000ff007230 */ /* 0x000fe20000004100 */
[----:B------:R-:W-:Y:S01]  /*bd60*/  CS2R R6, SRZ ;  /* 0x0000000000067805 */ /* 0x000fe2000001ff00 */
[----:B------:R-:W-:-:S03]  /*bd70*/  IMAD.MOV.U32 R30, RZ, RZ, R32 ;  /* 0x000000ffff1e7224 */ /* 0x000fc600078e0020 */
[----:B------:R-:W-:-:S04]  /*bd80*/  FMUL.FTZ R0, R0, 1 ;  /* 0x3f80000000007820 */ /* 0x000fc80000410000 */
[----:B------:R-:W0:Y:S02]  /*bd90*/  F2F.F64.F32 R4, R0 ;  /* 0x0000000000047310 */ /* 0x000e240000201800 */
[----:B0-----:R0:W-:Y:S01]  /*bda0*/  STG.E.128 desc[UR36][R8.64], R4 ;  /* 0x0000000408007986 */ /* 0x0011e2000c101d24 */
[----:B------:R-:W-:Y:S05]  /*bdb0*/  BRA `(.L_x_10496) ;  /* 0x0000000800887947 */ /* 0x000fea0003800000 */
.L_x_10509:
        /* <DEDUP_REMOVED lines=19> */
.L_x_10514:
[----:B------:R-:W-:Y:S05]  /*bef0*/  BSYNC.RECONVERGENT B0 ;  /* 0x0000000000007941 */ /* 0x000fea0003800200 */
.L_x_10513:
[----:B------:R-:W-:Y:S01]  /*bf00*/  LOP3.LUT R5, R0, 0x80, R5, 0xf8, !PT ;  /* 0x0000008000057812 */ /* 0x000fe200078ef805 */
[----:B------:R-:W-:-:S04]  /*bf10*/  IMAD.MOV.U32 R30, RZ, RZ, R32 ;  /* 0x000000ffff1e7224 */ /* 0x000fc800078e0020 */
[----:B------:R0:W-:Y:S01]  /*bf20*/  STG.E.U8 desc[UR36][R8.64], R5 ;  /* 0x0000000508007986 */ /* 0x0001e2000c101124 */
[----:B------:R-:W-:Y:S05]  /*bf30*/  BRA `(.L_x_10496) ;  /* 0x0000000800287947 */ /* 0x000fea0003800000 */
.L_x_10512:
        /* <DEDUP_REMOVED lines=15> */
.L_x_10516:
[----:B------:R-:W-:Y:S05]  /*c030*/  BSYNC.RECONVERGENT B0 ;  /* 0x0000000000007941 */ /* 0x000fea0003800200 */
.L_x_10515:
[----:B------:R-:W-:Y:S01]  /*c040*/  LOP3.LUT R5, R0, 0x80, R5, 0xf8, !PT ;  /* 0x0000008000057812 */ /* 0x000fe200078ef805 */
[----:B------:R-:W-:-:S04]  /*c050*/  IMAD.MOV.U32 R30, RZ, RZ, R32 ;  /* 0x000000ffff1e7224 */ /* 0x000fc800078e0020 */
[----:B------:R0:W-:Y:S01]  /*c060*/  STG.E.U8 desc[UR36][R8.64], R5 ;  /* 0x0000000508007986 */ /* 0x0001e2000c101124 */
[----:B------:R-:W-:Y:S05]  /*c070*/  BRA `(.L_x_10496) ;  /* 0x0000000400d87947 */ /* 0x000fea0003800000 */
.L_x_10511:
[----:B------:R-:W-:Y:S02]  /*c080*/  HADD2.F32 R0, -RZ, R0.H0_H0 ;  /* 0x20000000ff007230 */ /* 0x000fe40000004100 */
[----:B------:R-:W-:-:S03]  /*c090*/  IMAD.MOV.U32 R30, RZ, RZ, R32 ;  /* 0x000000ffff1e7224 */ /* 0x000fc600078e0020 */
[----:B------:R-:W-:-:S05]  /*c0a0*/  F2FP.BF16.F32.PACK_AB R0, RZ, R0 ;  /* 0x00000000ff00723e */ /* 0x000fca00000010ff */
[----:B------:R0:W-:Y:S01]  /*c0b0*/  STG.E.U16 desc[UR36][R8.64], R0 ;  /* 0x0000000008007986 */ /* 0x0001e2000c101524 */
[----:B------:R-:W-:Y:S05]  /*c0c0*/  BRA `(.L_x_10496) ;  /* 0x0000000400c47947 */ /* 0x000fea0003800000 */
.L_x_10508:
        /* <DEDUP_REMOVED lines=13> */
.L_x_10519:
        /* <DEDUP_REMOVED lines=13> */
.L_x_10522:
[----:B------:R-:W-:-:S04]  /*c270*/  SHF.R.U32.HI R0, RZ, 0x14, R3 ;  /* 0x00000014ff007819 */ /* 0x000fc80000011603 */
[----:B------:R-:W-:-:S04]  /*c280*/  LOP3.LUT R0, R0, 0x1, RZ, 0xc0, !PT ;  /* 0x0000000100007812 */ /* 0x000fc800078ec0ff */
[----:B------:R-:W-:-:S04]  /*c290*/  IADD3 R0, PT, PT, R3, 0x487ffff, R0 ;  /* 0x0487ffff03007810 */ /* 0x000fc80007ffe000 */
[----:B------:R-:W-:-:S04]  /*c2a0*/  SHF.R.U32.HI R0, RZ, 0x14, R0 ;  /* 0x00000014ff007819 */ /* 0x000fc80000011600 */
[----:B------:R-:W-:-:S07]  /*c2b0*/  LOP3.LUT R0, R0, 0xff, RZ, 0xc0, !PT ;  /* 0x000000ff00007812 */ /* 0x000fce00078ec0ff */
.L_x_10523:
[----:B------:R-:W-:-:S04]  /*c2c0*/  SHF.R.U32.HI R3, RZ, 0x18, R3 ;  /* 0x00000018ff037819 */ /* 0x000fc80000011603 */
[----:B------:R-:W-:-:S04]  /*c2d0*/  LOP3.LUT R0, R0, 0x80, R3, 0xf8, !PT ;  /* 0x0000008000007812 */ /* 0x000fc800078ef803 */
[----:B------:R-:W-:-:S07]  /*c2e0*/  PRMT R4, R0, 0x7610, R4 ;  /* 0x0000761000047816 */ /* 0x000fce0000000004 */
.L_x_10521:
[----:B------:R-:W-:Y:S05]  /*c2f0*/  BSYNC.RECONVERGENT B0 ;  /* 0x0000000000007941 */ /* 0x000fea0003800200 */
.L_x_10520:
[----:B------:R1:W-:Y:S01]  /*c300*/  STG.E.U8 desc[UR36][R8.64], R4 ;  /* 0x0000000408007986 */ /* 0x0003e2000c101124 */
[----:B------:R-:W-:Y:S01]  /*c310*/  IMAD.MOV.U32 R30, RZ, RZ, R32 ;  /* 0x000000ffff1e7224 */ /* 0x000fe200078e0020 */
[----:B------:R-:W-:Y:S06]  /*c320*/  BRA `(.L_x_10496) ;  /* 0x00000004002c7947 */ /* 0x000fec0003800000 */
.L_x_10518:
        /* <DEDUP_REMOVED lines=13> */
.L_x_10526:
[----:B------:R-:W-:-:S04]  /*c400*/  SHF.R.U32.HI R0, RZ, 0x15, R3 ;  /* 0x00000015ff007819 */ /* 0x000fc80000011603 */
[----:B------:R-:W-:-:S04]  /*c410*/  LOP3.LUT R0, R0, 0x1, RZ, 0xc0, !PT ;  /* 0x0000000100007812 */ /* 0x000fc800078ec0ff */
[----:B------:R-:W-:-:S04]  /*c420*/  IADD3 R0, PT, PT, R3, 0x88fffff, R0 ;  /* 0x088fffff03007810 */ /* 0x000fc80007ffe000 */
[----:B------:R-:W-:-:S04]  /*c430*/  SHF.R.U32.HI R0, RZ, 0x15, R0 ;  /* 0x00000015ff007819 */ /* 0x000fc80000011600 */
[----:B------:R-:W-:-:S07]  /*c440*/  LOP3.LUT R0, R0, 0xff, RZ, 0xc0, !PT ;  /* 0x000000ff00007812 */ /* 0x000fce00078ec0ff */
.L_x_10527:
[----:B------:R-:W-:-:S04]  /*c450*/  SHF.R.U32.HI R3, RZ, 0x18, R3 ;  /* 0x00000018ff037819 */ /* 0x000fc80000011603 */
[----:B------:R-:W-:-:S04]  /*c460*/  LOP3.LUT R0, R0, 0x80, R3, 0xf8, !PT ;  /* 0x0000008000007812 */ /* 0x000fc800078ef803 */
[----:B------:R-:W-:-:S07]  /*c470*/  PRMT R4, R0, 0x7610, R4 ;  /* 0x0000761000047816 */ /* 0x000fce0000000004 */
.L_x_10525:
[----:B------:R-:W-:Y:S05]  /*c480*/  BSYNC.RECONVERGENT B0 ;  /* 0x0000000000007941 */ /* 0x000fea0003800200 */
.L_x_10524:
[----:B------:R2:W-:Y:S01]  /*c490*/  STG.E.U8 desc[UR36][R8.64], R4 ;  /* 0x0000000408007986 */ /* 0x0005e2000c101124 */
[----:B------:R-:W-:Y:S01]  /*c4a0*/  IMAD.MOV.U32 R30, RZ, RZ, R32 ;  /* 0x000000ffff1e7224 */ /* 0x000fe200078e0020 */
[----:B------:R-:W-:Y:S06]  /*c4b0*/  BRA `(.L_x_10496) ;  /* 0x0000000000c87947 */ /* 0x000fec0003800000 */
.L_x_10517:
[----:B------:R-:W-:-:S13]  /*c4c0*/  ISETP.NE.AND P0, PT, R3, 0x1c, PT ;  /* 0x0000001c0300780c */ /* 0x000fda0003f05270 */
[----:B------:R-:W-:Y:S05]  /*c4d0*/  @!P0 BRA `(.L_x_10528) ;  /* 0x0000000000b08947 */ /* 0x000fea0003800000 */
[----:B------:R-:W-:-:S13]  /*c4e0*/  ISETP.NE.AND P0, PT, R3, 0x1d, PT ;  /* 0x0000001d0300780c */ /* 0x000fda0003f05270 */
[----:B------:R-:W-:Y:S05]  /*c4f0*/  @!P0 BRA `(.L_x_10529) ;  /* 0x0000000000948947 */ /* 0x000fea0003800000 */
[----:B------:R-:W-:-:S13]  /*c500*/  ISETP.NE.AND P0, PT, R3, 0x2c, PT ;  /* 0x0000002c0300780c */ /* 0x000fda0003f05270 */
[----:B------:R-:W-:Y:S05]  /*c510*/  @!P0 BRA `(.L_x_10530) ;  /* 0x0000000000488947 */ /* 0x000fea0003800000 */
.L_x_10501:
        /* <DEDUP_REMOVED lines=16> */
.L_x_10531:
[----:B------:R-:W-:Y:S01]  /*c620*/  IMAD.MOV.U32 R30, RZ, RZ, R32 ;  /* 0x000000ffff1e7224 */ /* 0x000fe200078e0020 */
[----:B------:R-:W-:Y:S06]  /*c630*/  BRA `(.L_x_10496) ;  /* 0x0000000000687947 */ /* 0x000fec0003800000 */
.L_x_10530:
        /* <DEDUP_REMOVED lines=17> */
.L_x_10529:
[----:B------:R-:W-:Y:S02]  /*c750*/  HADD2.F32 R4, -RZ, R0.H0_H0 ;  /* 0x20000000ff047230 */ /* 0x000fe40000004100 */
[----:B------:R-:W-:-:S04]  /*c760*/  IMAD.MOV.U32 R30, RZ, RZ, R32 ;  /* 0x000000ffff1e7224 */ /* 0x000fc800078e0020 */
[----:B------:R-:W0:Y:S02]  /*c770*/  F2I.U64.TRUNC R4, R4 ;  /* 0x0000000400047311 */ /* 0x000e24000020d800 */
[----:B0-----:R4:W-:Y:S01]  /*c780*/  STG.E.64 desc[UR36][R8.64], R4 ;  /* 0x0000000408007986 */ /* 0x0019e2000c101b24 */
[----:B------:R-:W-:Y:S05]  /*c790*/  BRA `(.L_x_10496) ;  /* 0x0000000000107947 */ /* 0x000fea0003800000 */
.L_x_10528:
[----:B------:R-:W-:Y:S02]  /*c7a0*/  HADD2.F32 R0, -RZ, R0.H0_H0 ;  /* 0x20000000ff007230 */ /* 0x000fe40000004100 */
[----:B------:R-:W-:Y:S02]  /*c7b0*/  IMAD.MOV.U32 R30, RZ, RZ, R32 ;  /* 0x000000ffff1e7224 */ /* 0x000fe400078e0020 */
[----:B------:R-:W0:Y:S02]  /*c7c0*/  F2I.FTZ.U32.TRUNC.NTZ R3, R0 ;  /* 0x0000000000037305 */ /* 0x000e24000021f000 */
[----:B0-----:R3:W-:Y:S03]  /*c7d0*/  STG.E desc[UR36][R8.64], R3 ;  /* 0x0000000308007986 */ /* 0x0017e6000c101924 */
.L_x_10496:
[----:B------:R-:W-:Y:S05]  /*c7e0*/  BSYNC.RECONVERGENT B6 ;  /* 0x0000000000067941 */ /* 0x000fea0003800200 */
.L_x_10495:
        /* <DEDUP_REMOVED lines=25> */
.L_x_10537:
[----:B------:R-:W-:-:S06]  /*c980*/  HADD2.F32 R5, -RZ, R18.H0_H0 ;  /* 0x20000012ff057230 */ /* 0x000fcc0000004100 */
[----:B------:R-:W0:Y:S02]  /*c990*/  F2I.S64.TRUNC R4, R5 ;  /* 0x0000000500047311 */ /* 0x000e24000020d900 */
[----:B0-----:R1:W-:Y:S01]  /*c9a0*/  STG.E.U8 desc[UR36][R8.64], R4 ;  /* 0x0000000408007986 */ /* 0x0013e2000c101124 */
[----:B------:R-:W-:Y:S05]  /*c9b0*/  BRA `(.L_x_10539) ;  /* 0x0000000c006c7947 */ /* 0x000fea0003800000 */
.L_x_10536:
        /* <DEDUP_REMOVED lines=10> */
.L_x_10541:
[----:B------:R-:W-:-:S04]  /*ca60*/  HADD2.F32 R18, -RZ, R18.H0_H0 ;  /* 0x20000012ff127230 */ /* 0x000fc80000004100 */
[----:B------:R-:W0:Y:S02]  /*ca70*/  F2I.FTZ.TRUNC.NTZ R3, R18 ;  /* 0x0000001200037305 */ /* 0x000e24000021f100 */
[----:B0-----:R3:W-:Y:S01]  /*ca80*/  STG.E desc[UR36][R8.64], R3 ;  /* 0x0000000308007986 */ /* 0x0017e2000c101924 */
[----:B------:R-:W-:Y:S05]  /*ca90*/  BRA `(.L_x_10539) ;  /* 0x0000000c00347947 */ /* 0x000fea0003800000 */
.L_x_10540:
[----:B------:R-:W-:-:S04]  /*caa0*/  HADD2.F32 R18, -RZ, R18.H0_H0 ;  /* 0x20000012ff127230 */ /* 0x000fc80000004100 */
[----:B------:R-:W0:Y:S02]  /*cab0*/  F2I.FTZ.TRUNC.NTZ R3, R18 ;  /* 0x0000001200037305 */ /* 0x000e24000021f100 */
[----:B0-----:R4:W-:Y:S01]  /*cac0*/  STG.E.U16 desc[UR36][R8.64], R3 ;  /* 0x0000000308007986 */ /* 0x0019e2000c101524 */
[----:B------:R-:W-:Y:S05]  /*cad0*/  BRA `(.L_x_10539) ;  /* 0x0000000c00247947 */ /* 0x000fea0003800000 */
.L_x_10535:
        /* <DEDUP_REMOVED lines=9> */
.L_x_10543:
[----:B------:R0:W-:Y:S01]  /*cb70*/  STG.E.U16 desc[UR36][R8.64], R18 ;  /* 0x0000001208007986 */ /* 0x0001e2000c101524 */
[----:B------:R-:W-:Y:S05]  /*cb80*/  BRA `(.L_x_10539) ;  /* 0x0000000800f87947 */ /* 0x000fea0003800000 */
.L_x_10542:
        /* <DEDUP_REMOVED lines=10> */
.L_x_10545:
[----:B------:R-:W-:-:S05]  /*cc30*/  HADD2.F32 R0, -RZ, R18.H0_H0 ;  /* 0x20000012ff007230 */ /* 0x000fca0000004100 */
[----:B------:R-:W-:-:S04]  /*cc40*/  F2FP.F16.F32.PACK_AB R0, RZ, R0 ;  /* 0x00000000ff00723e */ /* 0x000fc800000000ff */
[----:B------:R-:W-:-:S05]  /*cc50*/  PRMT R0, R0, 0x5410, RZ ;  /* 0x0000541000007816 */ /* 0x000fca00000000ff */
[----:B------:R0:W-:Y:S01]  /*cc60*/  STG.E desc[UR36][R8.64], R0 ;  /* 0x0000000008007986 */ /* 0x0001e2000c101924 */
[----:B------:R-:W-:Y:S05]  /*cc70*/  BRA `(.L_x_10539) ;  /* 0x0000000800bc7947 */ /* 0x000fea0003800000 */
.L_x_10544:
[----:B------:R-:W-:-:S05]  /*cc80*/  HADD2.F32 R4, -RZ, R18.H0_H0 ;  /* 0x20000012ff047230 */ /* 0x000fca0000004100 */
[----:B------:R-:W-:-:S06]  /*cc90*/  FMUL.FTZ R4, R4, 1 ;  /* 0x3f80000004047820 */ /* 0x000fcc0000410000 */
[----:B------:R-:W0:Y:S02]  /*cca0*/  F2F.F64.F32 R4, R4 ;  /* 0x0000000400047310 */ /* 0x000e240000201800 */
[----:B0-----:R0:W-:Y:S01]  /*ccb0*/  STG.E.64 desc[UR36][R8.64], R4 ;  /* 0x0000000408007986 */ /* 0x0011e2000c101b24 */
[----:B------:R-:W-:Y:S05]  /*ccc0*/  BRA `(.L_x_10539) ;  /* 0x0000000800a87947 */ /* 0x000fea0003800000 */
.L_x_10534:
        /* <DEDUP_REMOVED lines=14> */
.L_x_10549:
        /* <DEDUP_REMOVED lines=17> */
.L_x_10552:
[----:B------:R-:W-:-:S04]  /*cec0*/  SHF.R.U32.HI R3, RZ, 0x18, R5 ;  /* 0x00000018ff037819 */ /* 0x000fc80000011605 */
[----:B------:R-:W-:-:S04]  /*ced0*/  LOP3.LUT R0, R0, 0x80, R3, 0xf8, !PT ;  /* 0x0000008000007812 */ /* 0x000fc800078ef803 */
[----:B------:R-:W-:-:S07]  /*cee0*/  PRMT R4, R0, 0x7610, R4 ;  /* 0x0000761000047816 */ /* 0x000fce0000000004 */
.L_x_10551:
[----:B------:R-:W-:Y:S05]  /*cef0*/  BSYNC.RECONVERGENT B0 ;  /* 0x0000000000007941 */ /* 0x000fea0003800200 */
.L_x_10550:
[----:B------:R0:W-:Y:S01]  /*cf00*/  STG.E.U8 desc[UR36][R8.64], R4 ;  /* 0x0000000408007986 */ /* 0x0001e2000c101124 */
[----:B------:R-:W-:Y:S05]  /*cf10*/  BRA `(.L_x_10539) ;  /* 0x0000000800147947 */ /* 0x000fea0003800000 */
.L_x_10548:
        /* <DEDUP_REMOVED lines=17> */
.L_x_10555:
[----:B------:R-:W-:-:S04]  /*d030*/  SHF.R.U32.HI R3, RZ, 0x18, R5 ;  /* 0x00000018ff037819 */ /* 0x000fc80000011605 */
[----:B------:R-:W-:-:S04]  /*d040*/  LOP3.LUT R0, R0, 0x80, R3, 0xf8, !PT ;  /* 0x0000008000007812 */ /* 0x000fc800078ef803 */
[----:B------:R-:W-:-:S07]  /*d050*/  PRMT R4, R0, 0x7610, R4 ;  /* 0x0000761000047816 */ /* 0x000fce0000000004 */
.L_x_10554:
[----:B------:R-:W-:Y:S05]  /*d060*/  BSYNC.RECONVERGENT B0 ;  /* 0x0000000000007941 */ /* 0x000fea0003800200 */
.L_x_10553:
[----:B------:R0:W-:Y:S01]  /*d070*/  STG.E.U8 desc[UR36][R8.64], R4 ;  /* 0x0000000408007986 */ /* 0x0001e2000c101124 */
[----:B------:R-:W-:Y:S05]  /*d080*/  BRA `(.L_x_10539) ;  /* 0x0000000400b87947 */ /* 0x000fea0003800000 */
.L_x_10547:
        /* <DEDUP_REMOVED lines=22> */
.L_x_10557:
[----:B------:R-:W-:-:S06]  /*d1f0*/  HADD2.F32 R4, -RZ, R18.H0_H0 ;  /* 0x20000012ff047230 */ /* 0x000fcc0000004100 */
[----:B------:R-:W0:Y:S02]  /*d200*/  F2I.U64.TRUNC R4, R4 ;  /* 0x0000000400047311 */ /* 0x000e24000020d800 */
[----:B0-----:R0:W-:Y:S01]  /*d210*/  STG.E.64 desc[UR36][R8.64], R4 ;  /* 0x0000000408007986 */ /* 0x0011e2000c101b24 */
[----:B------:R-:W-:Y:S05]  /*d220*/  BRA `(.L_x_10539) ;  /* 0x0000000400507947 */ /* 0x000fea0003800000 */
.L_x_10556:
[----:B------:R-:W-:-:S04]  /*d230*/  HADD2.F32 R18, -RZ, R18.H0_H0 ;  /* 0x20000012ff127230 */ /* 0x000fc80000004100 */
[----:B------:R-:W0:Y:S02]  /*d240*/  F2I.FTZ.U32.TRUNC.NTZ R3, R18 ;  /* 0x0000001200037305 */ /* 0x000e24000021f000 */
[----:B0-----:R0:W-:Y:S01]  /*d250*/  STG.E desc[UR36][R8.64], R3 ;  /* 0x0000000308007986 */ /* 0x0011e2000c101924 */
[----:B------:R-:W-:Y:S05]  /*d260*/  BRA `(.L_x_10539) ;  /* 0x0000000400407947 */ /* 0x000fea0003800000 */
.L_x_10546:
        /* <DEDUP_REMOVED lines=11> */
.L_x_10559:
[----:B------:R-:W-:Y:S01]  /*d320*/  HADD2.F32 R18, -RZ, R18.H0_H0 ;  /* 0x20000012ff127230 */ /* 0x000fe20000004100 */
[----:B------:R-:W-:-:S04]  /*d330*/  CS2R R6, SRZ ;  /* 0x0000000000067805 */ /* 0x000fc8000001ff00 */
[----:B------:R-:W-:-:S06]  /*d340*/  FMUL.FTZ R4, R18, 1 ;  /* 0x3f80000012047820 */ /* 0x000fcc0000410000 */
[----:B------:R-:W0:Y:S02]  /*d350*/  F2F.F64.F32 R4, R4 ;  /* 0x0000000400047310 */ /* 0x000e240000201800 */
[----:B0-----:R0:W-:Y:S01]  /*d360*/  STG.E.128 desc[UR36][R8.64], R4 ;  /* 0x0000000408007986 */ /* 0x0011e2000c101d24 */
[----:B------:R-:W-:Y:S05]  /*d370*/  BRA `(.L_x_10539) ;  /* 0x0000000000fc7947 */ /* 0x000fea0003800000 */
.L_x_10558:
[----:B------:R-:W-:-:S13]  /*d380*/  ISETP.NE.AND P0, PT, R0, 0xf, PT ;  /* 0x0000000f0000780c */ /* 0x000fda0003f05270 */
[----:B------:R-:W-:Y:S05]  /*d390*/  @!P0 BRA `(.L_x_10560) ;  /* 0x0000000000e88947 */ /* 0x000fea0003800000 */
[----:B------:R-:W-:-:S13]  /*d3a0*/  ISETP.NE.AND P0, PT, R0, 0x17, PT ;  /* 0x000000170000780c */ /* 0x000fda0003f05270 */
[----:B------:R-:W-:Y:S05]  /*d3b0*/  @!P0 BRA `(.L_x_10561) ;  /* 0x0000000000908947 */ /* 0x000fea0003800000 */
[----:B------:R-:W-:-:S13]  /*d3c0*/  ISETP.NE.AND P0, PT, R0, 0x18, PT ;  /* 0x000000180000780c */ /* 0x000fda0003f05270 */
[----:B------:R-:W-:Y:S05]  /*d3d0*/  @!P0 BRA `(.L_x_10562) ;  /* 0x0000000000448947 */ /* 0x000fea0003800000 */
.L_x_10538:
        /* <DEDUP_REMOVED lines=16> */
.L_x_10563:
[----:B------:R-:W-:Y:S05]  /*d4e0*/  BRA `(.L_x_10539) ;  /* 0x0000000000a07947 */ /* 0x000fea0003800000 */
.L_x_10562:
        /* <DEDUP_REMOVED lines=13> */
.L_x_10565:
[----:B------:R-:W-:Y:S05]  /*d5c0*/  BSYNC.RECONVERGENT B0 ;  /* 0x0000000000007941 */ /* 0x000fea0003800200 */
.L_x_10564:
[----:B------:R-:W-:-:S05]  /*d5d0*/  LOP3.LUT R3, R0, 0x80, R3, 0xf8, !PT ;  /* 0x0000008000037812 */ /* 0x000fca00078ef803 */
[----:B------:R0:W-:Y:S01]  /*d5e0*/  STG.E.U8 desc[UR36][R8.64], R3 ;  /* 0x0000000308007986 */ /* 0x0001e2000c101124 */
[----:B------:R-:W-:Y:S05]  /*d5f0*/  BRA `(.L_x_10539) ;  /* 0x00000000005c7947 */ /* 0x000fea0003800000 */
.L_x_10561:
        /* <DEDUP_REMOVED lines=12> */
.L_x_10567:
[----:B------:R-:W-:Y:S01]  /*d6c0*/  IMAD.MOV.U32 R0, RZ, RZ, 0x7f ;  /* 0x0000007fff007424 */ /* 0x000fe200078e00ff */
[----:B------:R-:W-:-:S04]  /*d6d0*/  ISETP.GT.U32.AND P0, PT, R4, 0x7f800000, PT ;  /* 0x7f8000000400780c */ /* 0x000fc80003f04070 */
[----:B------:R-:W-:-:S09]  /*d6e0*/  SEL R0, R0, 0x7c, P0 ;  /* 0x0000007c00007807 */ /* 0x000fd20000000000 */
.L_x_10568:
[----:B------:R-:W-:Y:S05]  /*d6f0*/  BSYNC.RECONVERGENT B0 ;  /* 0x0000000000007941 */ /* 0x000fea0003800200 */
.L_x_10566:
[----:B------:R-:W-:-:S04]  /*d700*/  SHF.R.U32.HI R3, RZ, 0x18, R3 ;  /* 0x00000018ff037819 */ /* 0x000fc80000011603 */
[----:B------:R-:W-:-:S05]  /*d710*/  LOP3.LUT R3, R0, 0x80, R3, 0xf8, !PT ;  /* 0x0000008000037812 */ /* 0x000fca00078ef803 */
[----:B------:R0:W-:Y:S01]  /*d720*/  STG.E.U8 desc[UR36][R8.64], R3 ;  /* 0x0000000308007986 */ /* 0x0001e2000c101124 */
[----:B------:R-:W-:Y:S05]  /*d730*/  BRA `(.L_x_10539) ;  /* 0x00000000000c7947 */ /* 0x000fea0003800000 */
.L_x_10560:
[----:B------:R-:W-:-:S05]  /*d740*/  HADD2.F32 R0, -RZ, R18.H0_H0 ;  /* 0x20000012ff007230 */ /* 0x000fca0000004100 */
[----:B------:R-:W-:-:S05]  /*d750*/  F2FP.BF16.F32.PACK_AB R0, RZ, R0 ;  /* 0x00000000ff00723e */ /* 0x000fca00000010ff */
[----:B------:R0:W-:Y:S02]  /*d760*/  STG.E.U16 desc[UR36][R8.64], R0 ;  /* 0x0000000008007986 */ /* 0x0001e4000c101524 */
.L_x_10539:
        /* <DEDUP_REMOVED lines=25> */
.L_x_10572:
[----:B------:R-:W-:-:S06]  /*d900*/  HADD2.F32 R5, -RZ, R17.H0_H0 ;  /* 0x20000011ff057230 */ /* 0x000fcc0000004100 */
[----:B------:R-:W0:Y:S02]  /*d910*/  F2I.S64.TRUNC R4, R5 ;  /* 0x0000000500047311 */ /* 0x000e24000020d900 */
[----:B0-----:R1:W-:Y:S01]  /*d920*/  STG.E.U8 desc[UR36][R8.64], R4 ;  /* 0x0000000408007986 */ /* 0x0013e2000c101124 */
[----:B------:R-:W-:Y:S05]  /*d930*/  BRA `(.L_x_10574) ;  /* 0x0000000c006c7947 */ /* 0x000fea0003800000 */
.L_x_10571:
        /* <DEDUP_REMOVED lines=10> */
.L_x_10576:
[----:B------:R-:W-:-:S06]  /*d9e0*/  HADD2.F32 R17, -RZ, R17.H0_H0 ;  /* 0x20000011ff117230 */ /* 0x000fcc0000004100 */
[----:B------:R-:W0:Y:S02]  /*d9f0*/  F2I.FTZ.TRUNC.NTZ R17, R17 ;  /* 0x0000001100117305 */ /* 0x000e24000021f100 */
[----:B0-----:R4:W-:Y:S01]  /*da00*/  STG.E desc[UR36][R8.64], R17 ;  /* 0x0000001108007986 */ /* 0x0019e2000c101924 */
[----:B------:R-:W-:Y:S05]  /*da10*/  BRA `(.L_x_10574) ;  /* 0x0000000c00347947 */ /* 0x000fea0003800000 */
.L_x_10575:
[----:B------:R-:W-:-:S06]  /*da20*/  HADD2.F32 R17, -RZ, R17.H0_H0 ;  /* 0x20000011ff117230 */ /* 0x000fcc0000004100 */
[----:B------:R-:W0:Y:S02]  /*da30*/  F2I.FTZ.TRUNC.NTZ R17, R17 ;  /* 0x0000001100117305 */ /* 0x000e24000021f100 */
[----:B0-----:R2:W-:Y:S01]  /*da40*/  STG.E.U16 desc[UR36][R8.64], R17 ;  /* 0x0000001108007986 */ /* 0x0015e2000c101524 */
[----:B------:R-:W-:Y:S05]  /*da50*/  BRA `(.L_x_10574) ;  /* 0x0000000c00247947 */ /* 0x000fea0003800000 */
.L_x_10570:
        /* <DEDUP_REMOVED lines=9> */
.L_x_10578:
[----:B------:R0:W-:Y:S01]  /*daf0*/  STG.E.U16 desc[UR36][R8.64], R17 ;  /* 0x0000001108007986 */ /* 0x0001e2000c101524 */
[----:B------:R-:W-:Y:S05]  /*db00*/  BRA `(.L_x_10574) ;  /* 0x0000000800f87947 */ /* 0x000fea0003800000 */
.L_x_10577:
        /* <DEDUP_REMOVED lines=10> */
.L_x_10580:
[----:B------:R-:W-:-:S05]  /*dbb0*/  HADD2.F32 R0, -RZ, R17.H0_H0 ;  /* 0x20000011ff007230 */ /* 0x000fca0000004100 */
[----:B------:R-:W-:-:S04]  /*dbc0*/  F2FP.F16.F32.PACK_AB R0, RZ, R0 ;  /* 0x00000000ff00723e */ /* 0x000fc800000000ff */
[----:B------:R-:W-:-:S05]  /*dbd0*/  PRMT R0, R0, 0x5410, RZ ;  /* 0x0000541000007816 */ /* 0x000fca00000000ff */
[----:B------:R0:W-:Y:S01]  /*dbe0*/  STG.E desc[UR36][R8.64], R0 ;  /* 0x0000000008007986 */ /* 0x0001e2000c101924 */
[----:B------:R-:W-:Y:S05]  /*dbf0*/  BRA `(.L_x_10574) ;  /* 0x0000000800bc7947 */ /* 0x000fea0003800000 */
.L_x_10579:
[----:B------:R-:W-:-:S05]  /*dc00*/  HADD2.F32 R4, -RZ, R17.H0_H0 ;  /* 0x20000011ff047230 */ /* 0x000fca0000004100 */
[----:B------:R-:W-:-:S06]  /*dc10*/  FMUL.FTZ R4, R4, 1 ;  /* 0x3f80000004047820 */ /* 0x000fcc0000410000 */
[----:B------:R-:W0:Y:S02]  /*dc20*/  F2F.F64.F32 R4, R4 ;  /* 0x0000000400047310 */ /* 0x000e240000201800 */
[----:B0-----:R0:W-:Y:S01]  /*dc30*/  STG.E.64 desc[UR36][R8.64], R4 ;  /* 0x0000000408007986 */ /* 0x0011e2000c101b24 */
[----:B------:R-:W-:Y:S05]  /*dc40*/  BRA `(.L_x_10574) ;  /* 0x0000000800a87947 */ /* 0x000fea0003800000 */
.L_x_10569:
        /* <DEDUP_REMOVED lines=14> */
.L_x_10584:
        /* <DEDUP_REMOVED lines=17> */
.L_x_10587:
[----:B------:R-:W-:-:S04]  /*de40*/  SHF.R.U32.HI R3, RZ, 0x18, R17 ;  /* 0x00000018ff037819 */ /* 0x000fc80000011611 */
[----:B------:R-:W-:-:S04]  /*de50*/  LOP3.LUT R0, R0, 0x80, R3, 0xf8, !PT ;  /* 0x0000008000007812 */ /* 0x000fc800078ef803 */
[----:B------:R-:W-:-:S07]  /*de60*/  PRMT R4, R0, 0x7610, R4 ;  /* 0x0000761000047816 */ /* 0x000fce0000000004 */
.L_x_10586:
[----:B------:R-:W-:Y:S05]  /*de70*/  BSYNC.RECONVERGENT B0 ;  /* 0x0000000000007941 */ /* 0x000fea0003800200 */
.L_x_10585:
[----:B------:R0:W-:Y:S01]  /*de80*/  STG.E.U8 desc[UR36][R8.64], R4 ;  /* 0x0000000408007986 */ /* 0x0001e2000c101124 */
[----:B------:R-:W-:Y:S05]  /*de90*/  BRA `(.L_x_10574) ;  /* 0x0000000800147947 */ /* 0x000fea0003800000 */
.L_x_10583:
        /* <DEDUP_REMOVED lines=17> */
.L_x_10590:
[----:B------:R-:W-:-:S04]  /*dfb0*/  SHF.R.U32.HI R3, RZ, 0x18, R17 ;  /* 0x00000018ff037819 */ /* 0x000fc80000011611 */
[----:B------:R-:W-:-:S04]  /*dfc0*/  LOP3.LUT R0, R0, 0x80, R3, 0xf8, !PT ;  /* 0x0000008000007812 */ /* 0x000fc800078ef803 */
[----:B------:R-:W-:-:S07]  /*dfd0*/  PRMT R4, R0, 0x7610, R4 ;  /* 0x0000761000047816 */ /* 0x000fce0000000004 */
.L_x_10589:
[----:B------:R-:W-:Y:S05]  /*dfe0*/  BSYNC.RECONVERGENT B0 ;  /* 0x0000000000007941 */ /* 0x000fea0003800200 */
.L_x_10588:
[----:B------:R0:W-:Y:S01]  /*dff0*/  STG.E.U8 desc[UR36][R8.64], R4 ;  /* 0x0000000408007986 */ /* 0x0001e2000c101124 */
[----:B------:R-:W-:Y:S05]  /*e000*/  BRA `(.L_x_10574) ;  /* 0x0000000400b87947 */ /* 0x000fea0003800000 */
.L_x_10582:
        /* <DEDUP_REMOVED lines=22> */
.L_x_10592:
[----:B------:R-:W-:-:S06]  /*e170*/  HADD2.F32 R4, -RZ, R17.H0_H0 ;  /* 0x20000011ff047230 */ /* 0x000fcc0000004100 */
[----:B------:R-:W0:Y:S02]  /*e180*/  F2I.U64.TRUNC R4, R4 ;  /* 0x0000000400047311 */ /* 0x000e24000020d800 */
[----:B0-----:R0:W-:Y:S01]  /*e190*/  STG.E.64 desc[UR36][R8.64], R4 ;  /* 0x0000000408007986 */ /* 0x0011e2000c101b24 */
[----:B------:R-:W-:Y:S05]  /*e1a0*/  BRA `(.L_x_10574) ;  /* 0x0000000400507947 */ /* 0x000fea0003800000 */
.L_x_10591:
[----:B------:R-:W-:-:S06]  /*e1b0*/  HADD2.F32 R17, -RZ, R17.H0_H0 ;  /* 0x20000011ff117230 */ /* 0x000fcc0000004100 */
[----:B------:R-:W0:Y:S02]  /*e1c0*/  F2I.FTZ.U32.TRUNC.NTZ R17, R17 ;  /* 0x0000001100117305 */ /* 0x000e24000021f000 */
[----:B0-----:R0:W-:Y:S01]  /*e1d0*/  STG.E desc[UR36][R8.64], R17 ;  /* 0x0000001108007986 */ /* 0x0011e2000c101924 */
[----:B------:R-:W-:Y:S05]  /*e1e0*/  BRA `(.L_x_10574) ;  /* 0x0000000400407947 */ /* 0x000fea0003800000 */
.L_x_10581:
        /* <DEDUP_REMOVED lines=11> */
.L_x_10594:
[----:B------:R-:W-:Y:S01]  /*e2a0*/  HADD2.F32 R17, -RZ, R17.H0_H0 ;  /* 0x20000011ff117230 */ /* 0x000fe20000004100 */
[----:B------:R-:W-:-:S04]  /*e2b0*/  CS2R R6, SRZ ;  /* 0x0000000000067805 */ /* 0x000fc8000001ff00 */
[----:B------:R-:W-:-:S06]  /*e2c0*/  FMUL.FTZ R4, R17, 1 ;  /* 0x3f80000011047820 */ /* 0x000fcc0000410000 */
[----:B------:R-:W0:Y:S02]  /*e2d0*/  F2F.F64.F32 R4, R4 ;  /* 0x0000000400047310 */ /* 0x000e240000201800 */
[----:B0-----:R0:W-:Y:S01]  /*e2e0*/  STG.E.128 desc[UR36][R8.64], R4 ;  /* 0x0000000408007986 */ /* 0x0011e2000c101d24 */
[----:B------:R-:W-:Y:S05]  /*e2f0*/  BRA `(.L_x_10574) ;  /* 0x0000000000fc7947 */ /* 0x000fea0003800000 */
.L_x_10593:
[----:B------:R-:W-:-:S13]  /*e300*/  ISETP.NE.AND P0, PT, R0, 0xf, PT ;  /* 0x0000000f0000780c */ /* 0x000fda0003f05270 */
[----:B------:R-:W-:Y:S05]  /*e310*/  @!P0 BRA `(.L_x_10595) ;  /* 0x0000000000e88947 */ /* 0x000fea0003800000 */
[----:B------:R-:W-:-:S13]  /*e320*/  ISETP.NE.AND P0, PT, R0, 0x17, PT ;  /* 0x000000170000780c */ /* 0x000fda0003f05270 */
[----:B------:R-:W-:Y:S05]  /*e330*/  @!P0 BRA `(.L_x_10596) ;  /* 0x0000000000908947 */ /* 0x000fea0003800000 */
[----:B------:R-:W-:-:S13]  /*e340*/  ISETP.NE.AND P0, PT, R0, 0x18, PT ;  /* 0x000000180000780c */ /* 0x000fda0003f05270 */
[----:B------:R-:W-:Y:S05]  /*e350*/  @!P0 BRA `(.L_x_10597) ;  /* 0x0000000000448947 */ /* 0x000fea0003800000 */
.L_x_10573:
        /* <DEDUP_REMOVED lines=16> */
.L_x_10598:
[----:B------:R-:W-:Y:S05]  /*e460*/  BRA `(.L_x_10574) ;  /* 0x0000000000a07947 */ /* 0x000fea0003800000 */
.L_x_10597:
        /* <DEDUP_REMOVED lines=13> */
.L_x_10600:
[----:B------:R-:W-:Y:S05]  /*e540*/  BSYNC.RECONVERGENT B0 ;  /* 0x0000000000007941 */ /* 0x000fea0003800200 */
.L_x_10599:
[----:B------:R-:W-:-:S05]  /*e550*/  LOP3.LUT R3, R0, 0x80, R3, 0xf8, !PT ;  /* 0x0000008000037812 */ /* 0x000fca00078ef803 */
[----:B------:R0:W-:Y:S01]  /*e560*/  STG.E.U8 desc[UR36][R8.64], R3 ;  /* 0x0000000308007986 */ /* 0x0001e2000c101124 */
[----:B------:R-:W-:Y:S05]  /*e570*/  BRA `(.L_x_10574) ;  /* 0x00000000005c7947 */ /* 0x000fea0003800000 */
.L_x_10596:
        /* <DEDUP_REMOVED lines=12> */
.L_x_10602:
[----:B------:R-:W-:Y:S01]  /*e640*/  IMAD.MOV.U32 R0, RZ, RZ, 0x7f ;  /* 0x0000007fff007424 */ /* 0x000fe200078e00ff */
[----:B------:R-:W-:-:S04]  /*e650*/  ISETP.GT.U32.AND P0, PT, R4, 0x7f800000, PT ;  /* 0x7f8000000400780c */ /* 0x000fc80003f04070 */
[----:B------:R-:W-:-:S09]  /*e660*/  SEL R0, R0, 0x7c, P0 ;  /* 0x0000007c00007807 */ /* 0x000fd20000000000 */
.L_x_10603:
[----:B------:R-:W-:Y:S05]  /*e670*/  BSYNC.RECONVERGENT B0 ;  /* 0x0000000000007941 */ /* 0x000fea0003800200 */
.L_x_10601:
[----:B------:R-:W-:-:S04]  /*e680*/  SHF.R.U32.HI R3, RZ, 0x18, R3 ;  /* 0x00000018ff037819 */ /* 0x000fc80000011603 */
[----:B------:R-:W-:-:S05]  /*e690*/  LOP3.LUT R3, R0, 0x80, R3, 0xf8, !PT ;  /* 0x0000008000037812 */ /* 0x000fca00078ef803 */
[----:B------:R0:W-:Y:S01]  /*e6a0*/  STG.E.U8 desc[UR36][R8.64], R3 ;  /* 0x0000000308007986 */ /* 0x0001e2000c101124 */
[----:B------:R-:W-:Y:S05]  /*e6b0*/  BRA `(.L_x_10574) ;  /* 0x00000000000c7947 */ /* 0x000fea0003800000 */
.L_x_10595:
[----:B------:R-:W-:-:S05]  /*e6c0*/  HADD2.F32 R0, -RZ, R17.H0_H0 ;  /* 0x20000011ff007230 */ /* 0x000fca0000004100 */
[----:B------:R-:W-:-:S05]  /*e6d0*/  F2FP.BF16.F32.PACK_AB R0, RZ, R0 ;  /* 0x00000000ff00723e */ /* 0x000fca00000010ff */
[----:B------:R0:W-:Y:S02]  /*e6e0*/  STG.E.U16 desc[UR36][R8.64], R0 ;  /* 0x0000000008007986 */ /* 0x0001e4000c101524 */
.L_x_10574:
[----:B------:R-:W-:-:S07]  /*e6f0*/  VIADD R30, R30, 0x80 ;  /* 0x000000801e1e7836 */ /* 0x000fce0000000000 */
.L_x_10533:
[----:B------:R-:W-:Y:S05]  /*e700*/  BSYNC.RECONVERGENT B6 ;  /* 0x0000000000067941 */ /* 0x000fea0003800200 */
.L_x_10532:
        /* <DEDUP_REMOVED lines=23> */
.L_x_10607:
[----:B------:R-:W-:-:S06]  /*e880*/  HADD2.F32 R5, -RZ, R16.H0_H0 ;  /* 0x20000010ff057230 */ /* 0x000fcc0000004100 */
[----:B------:R-:W0:Y:S02]  /*e890*/  F2I.S64.TRUNC R4, R5 ;  /* 0x0000000500047311 */ /* 0x000e24000020d900 */
[----:B0-----:R-:W-:Y:S01]  /*e8a0*/  STG.E.U8 desc[UR36][R2.64], R4 ;  /* 0x0000000402007986 */ /* 0x001fe2000c101124 */
[----:B------:R-:W-:Y:S05]  /*e8b0*/  EXIT ;  /* 0x000000000000794d */ /* 0x000fea0003800000 */
.L_x_10606:
        /* <DEDUP_REMOVED lines=10> */
.L_x_10610:
[----:B------:R-:W-:-:S04]  /*e960*/  HADD2.F32 R16, -RZ, R16.H0_H0 ;  /* 0x20000010ff107230 */ /* 0x000fc80000004100 */
[----:B------:R-:W0:Y:S02]  /*e970*/  F2I.FTZ.TRUNC.NTZ R5, R16 ;  /* 0x0000001000057305 */ /* 0x000e24000021f100 */
[----:B0-----:R-:W-:Y:S01]  /*e980*/  STG.E desc[UR36][R2.64], R5 ;  /* 0x0000000502007986 */ /* 0x001fe2000c101924 */
[----:B------:R-:W-:Y:S05]  /*e990*/  EXIT ;  /* 0x000000000000794d */ /* 0x000fea0003800000 */
.L_x_10609:
[----:B------:R-:W-:-:S04]  /*e9a0*/  HADD2.F32 R16, -RZ, R16.H0_H0 ;  /* 0x20000010ff107230 */ /* 0x000fc80000004100 */
[----:B------:R-:W0:Y:S02]  /*e9b0*/  F2I.FTZ.TRUNC.NTZ R5, R16 ;  /* 0x0000001000057305 */ /* 0x000e24000021f100 */
[----:B0-----:R-:W-:Y:S01]  /*e9c0*/  STG.E.U16 desc[UR36][R2.64], R5 ;  /* 0x0000000502007986 */ /* 0x001fe2000c101524 */
[----:B------:R-:W-:Y:S05]  /*e9d0*/  EXIT ;  /* 0x000000000000794d */ /* 0x000fea0003800000 */
.L_x_10605:
        /* <DEDUP_REMOVED lines=9> */
.L_x_10612:
[----:B------:R-:W-:Y:S01]  /*ea70*/  STG.E.U16 desc[UR36][R2.64], R16 ;  /* 0x0000001002007986 */ /* 0x000fe2000c101524 */
[----:B------:R-:W-:Y:S05]  /*ea80*/  EXIT ;  /* 0x000000000000794d */ /* 0x000fea0003800000 */
.L_x_10611:
        /* <DEDUP_REMOVED lines=10> */
.L_x_10614:
[----:B------:R-:W-:-:S05]  /*eb30*/  HADD2.F32 R0, -RZ, R16.H0_H0 ;  /* 0x20000010ff007230 */ /* 0x000fca0000004100 */
[----:B------:R-:W-:-:S04]  /*eb40*/  F2FP.F16.F32.PACK_AB R0, RZ, R0 ;  /* 0x00000000ff00723e */ /* 0x000fc800000000ff */
[----:B------:R-:W-:-:S05]  /*eb50*/  PRMT R0, R0, 0x5410, RZ ;  /* 0x0000541000007816 */ /* 0x000fca00000000ff */
[----:B------:R-:W-:Y:S01]  /*eb60*/  STG.E desc[UR36][R2.64], R0 ;  /* 0x0000000002007986 */ /* 0x000fe2000c101924 */
[----:B------:R-:W-:Y:S05]  /*eb70*/  EXIT ;  /* 0x000000000000794d */ /* 0x000fea0003800000 */
.L_x_10613:
[----:B------:R-:W-:-:S05]  /*eb80*/  HADD2.F32 R4, -RZ, R16.H0_H0 ;  /* 0x20000010ff047230 */ /* 0x000fca0000004100 */
[----:B------:R-:W-:-:S06]  /*eb90*/  FMUL.FTZ R4, R4, 1 ;  /* 0x3f80000004047820 */ /* 0x000fcc0000410000 */
[----:B------:R-:W0:Y:S02]  /*eba0*/  F2F.F64.F32 R4, R4 ;  /* 0x0000000400047310 */ /* 0x000e240000201800 */
[----:B0-----:R-:W-:Y:S01]  /*ebb0*/  STG.E.64 desc[UR36][R2.64], R4 ;  /* 0x0000000402007986 */ /* 0x001fe2000c101b24 */
[----:B------:R-:W-:Y:S05]  /*ebc0*/  EXIT ;  /* 0x000000000000794d */ /* 0x000fea0003800000 */
.L_x_10604:
        /* <DEDUP_REMOVED lines=14> */
.L_x_10618:
        /* <DEDUP_REMOVED lines=18> */
.L_x_10621:
[----:B------:R-:W-:-:S04]  /*edd0*/  SHF.R.U32.HI R5, RZ, 0x18, R5 ;  /* 0x00000018ff057819 */ /* 0x000fc80000011605 */
[----:B------:R-:W-:-:S07]  /*ede0*/  LOP3.LUT R0, R0, 0x80, R5, 0xf8, !PT ;  /* 0x0000008000007812 */ /* 0x000fce00078ef805 */
.L_x_10620:
[----:B------:R-:W-:Y:S05]  /*edf0*/  BSYNC.RECONVERGENT B0 ;  /* 0x0000000000007941 */ /* 0x000fea0003800200 */
.L_x_10619:
[----:B------:R-:W-:Y:S01]  /*ee00*/  STG.E.U8 desc[UR36][R2.64], R0 ;  /* 0x0000000002007986 */ /* 0x000fe2000c101124 */
[----:B------:R-:W-:Y:S05]  /*ee10*/  EXIT ;  /* 0x000000000000794d */ /* 0x000fea0003800000 */
.L_x_10617:
        /* <DEDUP_REMOVED lines=18> */
.L_x_10624:
[----:B------:R-:W-:-:S04]  /*ef40*/  SHF.R.U32.HI R5, RZ, 0x18, R5 ;  /* 0x00000018ff057819 */ /* 0x000fc80000011605 */
[----:B------:R-:W-:-:S07]  /*ef50*/  LOP3.LUT R0, R0, 0x80, R5, 0xf8, !PT ;  /* 0x0000008000007812 */ /* 0x000fce00078ef805 */
.L_x_10623:
[----:B------:R-:W-:Y:S05]  /*ef60*/  BSYNC.RECONVERGENT B0 ;  /* 0x0000000000007941 */ /* 0x000fea0003800200 */
.L_x_10622:
[----:B------:R-:W-:Y:S01]  /*ef70*/  STG.E.U8 desc[UR36][R2.64], R0 ;  /* 0x0000000002007986 */ /* 0x000fe2000c101124 */
[----:B------:R-:W-:Y:S05]  /*ef80*/  EXIT ;  /* 0x000000000000794d */ /* 0x000fea0003800000 */
.L_x_10616:
        /* <DEDUP_REMOVED lines=22> */
.L_x_10626:
[----:B------:R-:W-:-:S06]  /*f0f0*/  HADD2.F32 R4, -RZ, R16.H0_H0 ;  /* 0x20000010ff047230 */ /* 0x000fcc0000004100 */
[----:B------:R-:W0:Y:S02]  /*f100*/  F2I.U64.TRUNC R4, R4 ;  /* 0x0000000400047311 */ /* 0x000e24000020d800 */
[----:B0-----:R-:W-:Y:S01]  /*f110*/  STG.E.64 desc[UR36][R2.64], R4 ;  /* 0x0000000402007986 */ /* 0x001fe2000c101b24 */
[----:B------:R-:W-:Y:S05]  /*f120*/  EXIT ;  /* 0x000000000000794d */ /* 0x000fea0003800000 */
.L_x_10625:
[----:B------:R-:W-:-:S04]  /*f130*/  HADD2.F32 R16, -RZ, R16.H0_H0 ;  /* 0x20000010ff107230 */ /* 0x000fc80000004100 */
[----:B------:R-:W0:Y:S02]  /*f140*/  F2I.FTZ.U32.TRUNC.NTZ R5, R16 ;  /* 0x0000001000057305 */ /* 0x000e24000021f000 */
[----:B0-----:R-:W-:Y:S01]  /*f150*/  STG.E desc[UR36][R2.64], R5 ;  /* 0x0000000502007986 */ /* 0x001fe2000c101924 */
[----:B------:R-:W-:Y:S05]  /*f160*/  EXIT ;  /* 0x000000000000794d */ /* 0x000fea0003800000 */
.L_x_10615:
        /* <DEDUP_REMOVED lines=11> */
.L_x_10628:
[----:B------:R-:W-:Y:S01]  /*f220*/  HADD2.F32 R16, -RZ, R16.H0_H0 ;  /* 0x20000010ff107230 */ /* 0x000fe20000004100 */
[----:B------:R-:W-:-:S04]  /*f230*/  CS2R R6, SRZ ;  /* 0x0000000000067805 */ /* 0x000fc8000001ff00 */
[----:B------:R-:W-:-:S06]  /*f240*/  FMUL.FTZ R4, R16, 1 ;  /* 0x3f80000010047820 */ /* 0x000fcc0000410000 */
[----:B------:R-:W0:Y:S02]  /*f250*/  F2F.F64.F32 R4, R4 ;  /* 0x0000000400047310 */ /* 0x000e240000201800 */
[----:B0-----:R-:W-:Y:S01]  /*f260*/  STG.E.128 desc[UR36][R2.64], R4 ;  /* 0x0000000402007986 */ /* 0x001fe2000c101d24 */
[----:B------:R-:W-:Y:S05]  /*f270*/  EXIT ;  /* 0x000000000000794d */ /* 0x000fea0003800000 */
.L_x_10627:
[----:B------:R-:W-:-:S13]  /*f280*/  ISETP.NE.AND P0, PT, R0, 0xf, PT ;  /* 0x0000000f0000780c */ /* 0x000fda0003f05270 */
[----:B------:R-:W-:Y:S05]  /*f290*/  @!P0 BRA `(.L_x_10629) ;  /* 0x0000000000e88947 */ /* 0x000fea0003800000 */
[----:B------:R-:W-:-:S13]  /*f2a0*/  ISETP.NE.AND P0, PT, R0, 0x17, PT ;  /* 0x000000170000780c */ /* 0x000fda0003f05270 */
[----:B------:R-:W-:Y:S05]  /*f2b0*/  @!P0 BRA `(.L_x_10630) ;  /* 0x0000000000908947 */ /* 0x000fea0003800000 */
[----:B------:R-:W-:-:S13]  /*f2c0*/  ISETP.NE.AND P0, PT, R0, 0x18, PT ;  /* 0x000000180000780c */ /* 0x000fda0003f05270 */
[----:B------:R-:W-:Y:S05]  /*f2d0*/  @!P0 BRA `(.L_x_10631) ;  /* 0x0000000000448947 */ /* 0x000fea0003800000 */
.L_x_10608:
        /* <DEDUP_REMOVED lines=16> */
.L_x_10632:
[----:B------:R-:W-:Y:S05]  /*f3e0*/  EXIT ;  /* 0x000000000000794d */ /* 0x000fea0003800000 */
.L_x_10631:
        /* <DEDUP_REMOVED lines=13> */
.L_x_10634:
[----:B------:R-:W-:Y:S05]  /*f4c0*/  BSYNC.RECONVERGENT B0 ;  /* 0x0000000000007941 */ /* 0x000fea0003800200 */
.L_x_10633:
[----:B------:R-:W-:-:S05]  /*f4d0*/  LOP3.LUT R5, R0, 0x80, R5, 0xf8, !PT ;  /* 0x0000008000057812 */ /* 0x000fca00078ef805 */
[----:B------:R-:W-:Y:S01]  /*f4e0*/  STG.E.U8 desc[UR36][R2.64], R5 ;  /* 0x0000000502007986 */ /* 0x000fe2000c101124 */
[----:B------:R-:W-:Y:S05]  /*f4f0*/  EXIT ;  /* 0x000000000000794d */ /* 0x000fea0003800000 */
.L_x_10630:
        /* <DEDUP_REMOVED lines=12> */
.L_x_10636:
[----:B------:R-:W-:Y:S01]  /*f5c0*/  IMAD.MOV.U32 R0, RZ, RZ, 0x7f ;  /* 0x0000007fff007424 */ /* 0x000fe200078e00ff */
[----:B------:R-:W-:-:S04]  /*f5d0*/  ISETP.GT.U32.AND P0, PT, R4, 0x7f800000, PT ;  /* 0x7f8000000400780c */ /* 0x000fc80003f04070 */
[----:B------:R-:W-:-:S09]  /*f5e0*/  SEL R0, R0, 0x7c, P0 ;  /* 0x0000007c00007807 */ /* 0x000fd20000000000 */
.L_x_10637:
[----:B------:R-:W-:Y:S05]  /*f5f0*/  BSYNC.RECONVERGENT B0 ;  /* 0x0000000000007941 */ /* 0x000fea0003800200 */
.L_x_10635:
[----:B------:R-:W-:-:S04]  /*f600*/  SHF.R.U32.HI R5, RZ, 0x18, R5 ;  /* 0x00000018ff057819 */ /* 0x000fc80000011605 */
[----:B------:R-:W-:-:S05]  /*f610*/  LOP3.LUT R5, R0, 0x80, R5, 0xf8, !PT ;  /* 0x0000008000057812 */ /* 0x000fca00078ef805 */
[----:B------:R-:W-:Y:S01]  /*f620*/  STG.E.U8 desc[UR36][R2.64], R5 ;  /* 0x0000000502007986 */ /* 0x000fe2000c101124 */
[----:B------:R-:W-:Y:S05]  /*f630*/  EXIT ;  /* 0x000000000000794d */ /* 0x000fea0003800000 */
.L_x_10629:
[----:B------:R-:W-:-:S05]  /*f640*/  HADD2.F32 R0, -RZ, R16.H0_H0 ;  /* 0x20000010ff007230 */ /* 0x000fca0000004100 */
[----:B------:R-:W-:-:S05]  /*f650*/  F2FP.BF16.F32.PACK_AB R0, RZ, R0 ;  /* 0x00000000ff00723e */ /* 0x000fca00000010ff */
[----:B------:R-:W-:Y:S01]  /*f660*/  STG.E.U16 desc[UR36][R2.64], R0 ;  /* 0x0000000002007986 */ /* 0x000fe2000c101524 */
[----:B------:R-:W-:Y:S05]  /*f670*/  EXIT ;  /* 0x000000000000794d */ /* 0x000fea0003800000 */
.L_x_10638:
        /* <DEDUP_REMOVED lines=16> */
.L_x_27452:


//--------------------- .text._ZN2at6native18elementwise_kernelILi128ELi4EZNS0_22gpu_kernel_impl_nocastIZZZNS0_49_GLOBAL__N__b919a28f_16_Normalization_cu_5c38458736batch_norm_elementwise_backward_evalERKNS_6TensorES6_S6_S6_ENKUlvE_clEvENKUlvE1_clEvEUlN3c104HalfEffE_EEvRNS_18TensorIteratorBaseERKT_EUliE_EEviT1_ --------------------------
	.section	.text._ZN2at6native18elementwise_kernelILi128ELi4EZNS0_22gpu_kernel_impl_nocastIZZZNS0_49_GLOBAL__N__b919a28f_16_Normalization_cu_5c38458736batch_norm_elementwise_backward_evalERKNS_6TensorES6_S6_S6_ENKUlvE_clEvENKUlvE1_clEvEUlN3c104HalfEffE_EEvRNS_18TensorIteratorBaseERKT_EUliE_EEviT1_,"ax",@progbits
	.align	128
        .global         _ZN2at6native18elementwise_kernelILi128ELi4EZNS0_22gpu_kernel_impl_nocastIZZZNS0_49_GLOBAL__N__b919a28f_16_Normalization_cu_5c38458736batch_norm_elementwise_backward_evalERKNS_6TensorES6_S6_S6_ENKUlvE_clEvENKUlvE1_clEvEUlN3c104HalfEffE_EEvRNS_18TensorIteratorBaseERKT_EUliE_EEviT1_
        .type           _ZN2at6native18elementwise_kernelILi128ELi4EZNS0_22gpu_kernel_impl_nocastIZZZNS0_49_GLOBAL__N__b919a28f_16_Normalization_cu_5c38458736batch_norm_elementwise_backward_evalERKNS_6TensorES6_S6_S6_ENKUlvE_clEvENKUlvE1_clEvEUlN3c104HalfEffE_EEvRNS_18TensorIteratorBaseERKT_EUliE_EEviT1_,@function
        .size           _ZN2at6native18elementwise_kernelILi128ELi4EZNS0_22gpu_kernel_impl_nocastIZZZNS0_49_GLOBAL__N__b919a28f_16_Normalization_cu_5c38458736batch_norm_elementwise_backward_evalERKNS_6TensorES6_S6_S6_ENKUlvE_clEvENKUlvE1_clEvEUlN3c104HalfEffE_EEvRNS_18TensorIteratorBaseERKT_EUliE_EEviT1_,(.L_x_27453 - _ZN2at6native18elementwise_kernelILi128ELi4EZNS0_22gpu_kernel_impl_nocastIZZZNS0_49_GLOBAL__N__b919a28f_16_Normalization_cu_5c38458736batch_norm_elementwise_backward_evalERKNS_6TensorES6_S6_S6_ENKUlvE_clEvENKUlvE1_clEvEUlN3c104HalfEffE_EEvRNS_18TensorIteratorBaseERKT_EUliE_EEviT1_)
        .other          _ZN2at6native18elementwise_kernelILi128ELi4EZNS0_22gpu_kernel_impl_nocastIZZZNS0_49_GLOBAL__N__b919a28f_16_Normalization_cu_5c38458736batch_norm_elementwise_backward_evalERKNS_6TensorES6_S6_S6_ENKUlvE_clEvENKUlvE1_clEvEUlN3c104HalfEffE_EEvRNS_18TensorIteratorBaseERKT_EUliE_EEviT1_,@"STO_CUDA_ENTRY STV_DEFAULT"
_ZN2at6native18elementwise_kernelILi128ELi4EZNS0_22gpu_kernel_impl_nocastIZZZNS0_49_GLOBAL__N__b919a28f_16_Normalization_cu_5c38458736batch_norm_elementwise_backward_evalERKNS_6TensorES6_S6_S6_ENKUlvE_clEvENKUlvE1_clEvEUlN3c104HalfEffE_EEvRNS_18TensorIteratorBaseERKT_EUliE_EEviT1_:
.text._ZN2at6native18elementwise_kernelILi128ELi4EZNS0_22gpu_kernel_impl_nocastIZZZNS0_49_GLOBAL__N__b919a28f_16_Normalization_cu_5c38458736batch_norm_elementwise_backward_evalERKNS_6TensorES6_S6_S6_ENKUlvE_clEvENKUlvE1_clEvEUlN3c104HalfEffE_EEvRNS_18TensorIteratorBaseERKT_EUliE_EEviT1_:
        /* <DEDUP_REMOVED lines=24> */
[----:B---3--:R-:W-:-:S05]  /*0180*/  HADD2.F32 R13, -RZ, R4.H0_H0 ;  /* 0x20000004ff0d7230 */ /* 0x008fca0000004100 */
[----:B----4-:R-:W-:-:S04]  /*0190*/  FMUL.FTZ R13, R8, R13 ;  /* 0x0000000d080d7220 */ /* 0x010fc80000410000 */
[----:B--2---:R-:W-:-:S05]  /*01a0*/  FMUL.FTZ R13, R6, R13 ;  /* 0x0000000d060d7220 */ /* 0x004fca0000410000 */
[----:B------:R-:W-:-:S05]  /*01b0*/  F2FP.F16.F32.PACK_AB R13, RZ, R13 ;  /* 0x0000000dff0d723e */ /* 0x000fca00000000ff */
        /* <DEDUP_REMOVED lines=9> */
[----:B------:R-:W-:Y:S01]  /*0250*/  IADD3 R3, PT, PT, R3, 0x80, RZ ;  /* 0x0000008003037810 */ /* 0x000fe20007ffe0ff */
[----:B----4-:R-:W-:-:S05]  /*0260*/  HADD2.F32 R13, -RZ, R4.H0_H0 ;  /* 0x20000004ff0d7230 */ /* 0x010fca0000004100 */
[----:B--2---:R-:W-:-:S04]  /*0270*/  FMUL.FTZ R13, R8, R13 ;  /* 0x0000000d080d7220 */ /* 0x004fc80000410000 */
[----:B---3--:R-:W-:-:S05]  /*0280*/  FMUL.FTZ R13, R6, R13 ;  /* 0x0000000d060d7220 */ /* 0x008fca0000410000 */
[----:B------:R-:W-:-:S05]  /*0290*/  F2FP.F16.F32.PACK_AB R13, RZ, R13 ;  /* 0x0000000dff0d723e */ /* 0x000fca00000000ff */
[----:B0-----:R0:W-:Y:S02]  /*02a0*/  STG.E.U16 desc[UR6][R10.64], R13 ;  /* 0x0000000d0a007986 */ /* 0x0011e4000c101506 */
.L_x_10642:
[----:B------:R-:W-:-:S13]  /*02b0*/  ISETP.GE.AND P0, PT, R3, UR4, PT ;  /* 0x0000000403007c0c */ /* 0x000fda000bf06270 */
[----:B------:R-:W-:Y:S05]  /*02c0*/  @P0 BREAK.RELIABLE B1 ;  /* 0x0000000000010942 */ /* 0x000fea0003800100 */
[----:B------:R-:W-:Y:S05]  /*02d0*/  @P0 BRA `(.L_x_10643) ;  /* 0x0000000000380947 */ /* 0x000fea0003800000 */
[----:B------:R-:W-:Y:S05]  /*02e0*/  BSYNC.RELIABLE B1 ;  /* 0x0000000000017941 */ /* 0x000fea0003800100 */
.L_x_10641:
        /* <DEDUP_REMOVED lines=13> */
.L_x_10643:
[----:B------:R-:W-:Y:S05]  /*03c0*/  BSYNC.RECONVERGENT B0 ;  /* 0x0000000000007941 */ /* 0x000fea0003800200 */
.L_x_10640:
        /* <DEDUP_REMOVED lines=10> */
[----:B01----:R-:W-:-:S05]  /*0470*/  HADD2.F32 R11, -RZ, R2.H0_H0 ;  /* 0x20000002ff0b7230 */ /* 0x003fca0000004100 */
[----:B--2---:R-:W-:-:S04]  /*0480*/  FMUL.FTZ R11, R6, R11 ;  /* 0x0000000b060b7220 */ /* 0x004fc80000410000 */
[----:B---3--:R-:W-:-:S05]  /*0490*/  FMUL.FTZ R11, R4, R11 ;  /* 0x0000000b040b7220 */ /* 0x008fca0000410000 */
[----:B------:R-:W-:-:S05]  /*04a0*/  F2FP.F16.F32.PACK_AB R11, RZ, R11 ;  /* 0x0000000bff0b723e */ /* 0x000fca00000000ff */
[----:B----4-:R-:W-:Y:S01]  /*04b0*/  STG.E.U16 desc[UR6][R8.64], R11 ;  /* 0x0000000b08007986 */ /* 0x010fe2000c101506 */
[----:B------:R-:W-:Y:S05]  /*04c0*/  EXIT ;  /* 0x000000000000794d */ /* 0x000fea0003800000 */
.L_x_10639:
        /* <DEDUP_REMOVED lines=381> */
.L_x_10647:
        /* <DEDUP_REMOVED lines=17> */
[----:B--2---:R-:W-:-:S05]  /*1db0*/  HADD2.F32 R13, -RZ, R8.H0_H0 ;  /* 0x20000008ff0d7230 */ /* 0x004fca0000004100 */
[----:B---3--:R-:W-:-:S04]  /*1dc0*/  FMUL.FTZ R13, R10, R13 ;  /* 0x0000000d0a0d7220 */ /* 0x008fc80000410000 */
[----:B----4-:R-:W-:-:S05]  /*1dd0*/  FMUL.FTZ R13, R6, R13 ;  /* 0x0000000d060d7220 */ /* 0x010fca0000410000 */
        /* <DEDUP_REMOVED lines=376> */
.L_x_10649:
        /* <DEDUP_REMOVED lines=14> */
[----:B------:R-:W-:Y:S01]  /*3640*/  IADD3 R3, PT, PT, R3, 0x80, RZ ;  /* 0x0000008003037810 */ /* 0x000fe20007ffe0ff */
[----:B--2---:R-:W-:-:S05]  /*3650*/  HADD2.F32 R13, -RZ, R8.H0_H0 ;  /* 0x20000008ff0d7230 */ /* 0x004fca0000004100 */
[----:B---3--:R-:W-:-:S04]  /*3660*/  FMUL.FTZ R13, R10, R13 ;  /* 0x0000000d0a0d7220 */ /* 0x008fc80000410000 */
[----:B----4-:R-:W-:-:S05]  /*3670*/  FMUL.FTZ R13, R6, R13 ;  /* 0x0000000d060d7220 */ /* 0x010fca0000410000 */
[----:B------:R-:W-:-:S05]  /*3680*/  F2FP.F16.F32.PACK_AB R13, RZ, R13 ;  /* 0x0000000dff0d723e */ /* 0x000fca00000000ff */
[----:B------:R0:W-:Y:S02]  /*3690*/  STG.E.U16 desc[UR6][R4.64], R13 ;  /* 0x0000000d04007986 */ /* 0x0001e4000c101506 */
.L_x_10646:
[----:B------:R-:W-:-:S13]  /*36a0*/  ISETP.GE.AND P0, PT, R3, UR4, PT ;  /* 0x0000000403007c0c */ /* 0x000fda000bf06270 */
[----:B------:R-:W-:Y:S05]  /*36b0*/  @P0 BREAK.RELIABLE B1 ;  /* 0x0000000000010942 */ /* 0x000fea0003800100 */
[----:B------:R-:W-:Y:S05]  /*36c0*/  @P0 BRA `(.L_x_10648) ;  /* 0x0000001800280947 */ /* 0x000fea0003800000 */
[----:B------:R-:W-:Y:S05]  /*36d0*/  BSYNC.RELIABLE B1 ;  /* 0x0000000000017941 */ /* 0x000fea0003800100 */
.L_x_10645:
        /* <DEDUP_REMOVED lines=373> */
.L_x_10650:
        /* <DEDUP_REMOVED lines=20> */
.L_x_10648:
[----:B------:R-:W-:Y:S05]  /*4f70*/  BSYNC.RECONVERGENT B0 ;  /* 0x0000000000007941 */ /* 0x000fea0003800200 */
.L_x_10644:
        /* <DEDUP_REMOVED lines=376> */
.L_x_10651:
        /* <DEDUP_REMOVED lines=13> */
[----:B------:R-:W-:Y:S01]  /*67d0*/  IADD3.X R3, PT, PT, RZ, UR5, RZ, P0, !PT ;  /* 0x00000005ff037c10 */ /* 0x000fe200087fe4ff */
[----:B--2---:R-:W-:-:S05]  /*67e0*/  HADD2.F32 R11, -RZ, R6.H0_H0 ;  /* 0x20000006ff0b7230 */ /* 0x004fca0000004100 */
[----:B---3--:R-:W-:-:S04]  /*67f0*/  FMUL.FTZ R11, R8, R11 ;  /* 0x0000000b080b7220 */ /* 0x008fc80000410000 */
[----:B----4-:R-:W-:-:S05]  /*6800*/  FMUL.FTZ R11, R4, R11 ;  /* 0x0000000b040b7220 */ /* 0x010fca0000410000 */
[----:B------:R-:W-:-:S05]  /*6810*/  F2FP.F16.F32.PACK_AB R11, RZ, R11 ;  /* 0x0000000bff0b723e */ /* 0x000fca00000000ff */
[----:B------:R-:W-:Y:S01]  /*6820*/  STG.E.U16 desc[UR6][R2.64], R11 ;  /* 0x0000000b02007986 */ /* 0x000fe2000c101506 */
[----:B------:R-:W-:Y:S05]  /*6830*/  EXIT ;  /* 0x000000000000794d */ /* 0x000fea0003800000 */
.L_x_10652:
        /* <DEDUP_REMOVED lines=12> */
.L_x_27453:


//--------------------- .text._ZN2at6native27unrolled_elementwise_kernelIZZZNS0_49_GLOBAL__N__b919a28f_16_Normalization_cu_5c38458736batch_norm_elementwise_backward_evalERKNS_6TensorES5_S5_S5_ENKUlvE_clEvENKUlvE1_clEvEUlN3c104HalfEffE_St5arrayIPcLm4EELi4E23TrivialOffsetCalculatorILi3EjESE_ILi1EjENS0_6memory15LoadWithoutCastENSH_16StoreWithoutCastEEEviT_T0_T2_T3_T4_T5_ --------------------------
	.section	.text._ZN2at6native27unrolled_elementwise_kernelIZZZNS0_49_GLOBAL__N__b919a28f_16_Normalization_cu_5c38458736batch_norm_elementwise_backward_evalERKNS_6TensorES5_S5_S5_ENKUlvE_clEvENKUlvE1_clEvEUlN3c104HalfEffE_St5arrayIPcLm4EELi4E23TrivialOffsetCalculatorILi3EjESE_ILi1EjENS0_6memory15LoadWithoutCastENSH_16StoreWithoutCastEEEviT_T0_T2_T3_T4_T5_,"ax",@progbits
	.align	128
        .global         _ZN2at6native27unrolled_elementwise_kernelIZZZNS0_49_GLOBAL__N__b919a28f_16_Normalization_cu_5c38458736batch_norm_elementwise_backward_evalERKNS_6TensorES5_S5_S5_ENKUlvE_clEvENKUlvE1_clEvEUlN3c104HalfEffE_St5arrayIPcLm4EELi4E23TrivialOffsetCalculatorILi3EjESE_ILi1EjENS0_6memory15LoadWithoutCastENSH_16StoreWithoutCastEEEviT_T0_T2_T3_T4_T5_
        .type           _ZN2at6native27unrolled_elementwise_kernelIZZZNS0_49_GLOBAL__N__b919a28f_16_Normalization_cu_5c38458736batch_norm_elementwise_backward_evalERKNS_6TensorES5_S5_S5_ENKUlvE_clEvENKUlvE1_clEvEUlN3c104HalfEffE_St5arrayIPcLm4EELi4E23TrivialOffsetCalculatorILi3EjESE_ILi1EjENS0_6memory15LoadWithoutCastENSH_16StoreWithoutCastEEEviT_T0_T2_T3_T4_T5_,@function
        .size           _ZN2at6native27unrolled_elementwise_kernelIZZZNS0_49_GLOBAL__N__b919a28f_16_Normalization_cu_5c38458736batch_norm_elementwise_backward_evalERKNS_6TensorES5_S5_S5_ENKUlvE_clEvENKUlvE1_clEvEUlN3c104HalfEffE_St5arrayIPcLm4EELi4E23TrivialOffsetCalculatorILi3EjESE_ILi1EjENS0_6memory15LoadWithoutCastENSH_16StoreWithoutCastEEEviT_T0_T2_T3_T4_T5_,(.L_x_27454 - _ZN2at6native27unrolled_elementwise_kernelIZZZNS0_49_GLOBAL__N__b919a28f_16_Normalization_cu_5c38458736batch_norm_elementwise_backward_evalERKNS_6TensorES5_S5_S5_ENKUlvE_clEvENKUlvE1_clEvEUlN3c104HalfEffE_St5arrayIPcLm4EELi4E23TrivialOffsetCalculatorILi3EjESE_ILi1EjENS0_6memory15LoadWithoutCastENSH_16StoreWithoutCastEEEviT_T0_T2_T3_T4_T5_)
        .other          _ZN2at6native27unrolled_elementwise_kernelIZZZNS0_49_GLOBAL__N__b919a28f_16_Normalization_cu_5c38458736batch_norm_elementwise_backward_evalERKNS_6TensorES5_S5_S5_ENKUlvE_clEvENKUlvE1_clEvEUlN3c104HalfEffE_St5arrayIPcLm4EELi4E23TrivialOffsetCalculatorILi3EjESE_ILi1EjENS0_6memory15LoadWithoutCastENSH_16StoreWithoutCastEEEviT_T0_T2_T3_T4_T5_,@"STO_CUDA_ENTRY STV_DEFAULT"
_ZN2at6native27unrolled_elementwise_kernelIZZZNS0_49_GLOBAL__N__b919a28f_16_Normalization_cu_5c38458736batch_norm_elementwise_backward_evalERKNS_6TensorES5_S5_S5_ENKUlvE_clEvENKUlvE1_clEvEUlN3c104HalfEffE_St5arrayIPcLm4EELi4E23TrivialOffsetCalculatorILi3EjESE_ILi1EjENS0_6memory15LoadWithoutCastENSH_16StoreWithoutCastEEEviT_T0_T2_T3_T4_T5_:
.text._ZN2at6native27unrolled_elementwise_kernelIZZZNS0_49_GLOBAL__N__b919a28f_16_Normalization_cu_5c38458736batch_norm_elementwise_backward_evalERKNS_6TensorES5_S5_S5_ENKUlvE_clEvENKUlvE1_clEvEUlN3c104HalfEffE_St5arrayIPcLm4EELi4E23TrivialOffsetCalculatorILi3EjESE_ILi1EjENS0_6memory15LoadWithoutCastENSH_16StoreWithoutCastEEEviT_T0_T2_T3_T4_T5_:
[----:B------:R-:W-:Y:S01]  /*0000*/  LDC R1, c[0x0][0x37c] ;  /* 0x0000df00ff017b82 */ /* 0x000fe20000000800 */
[----:B------:R-:W0:Y:S07]  /*0010*/  S2R R5, SR_CTAID.X ;  /* 0x0000000000057919 */ /* 0x000e2e0000002500 */
[----:B------:R-:W0:Y:S01]  /*0020*/  LDC R2, c[0x0][0x380] ;  /* 0x0000e000ff027b82 */ /* 0x000e220000000800 */
[----:B------:R-:W1:Y:S01]  /*0030*/  LDCU.64 UR4, c[0x0][0x358] ;  /* 0x00006b00ff0477ac */ /* 0x000e620008000a00 */
[----:B------:R-:W-:Y:S01]  /*0040*/  PRMT R21, RZ, 0x7610, R21 ;  /* 0x00007610ff157816 */ /* 0x000fe20000000015 */
[----:B------:R-:W2:Y:S01]  /*0050*/  S2R R0, SR_TID.X ;  /* 0x0000000000007919 */ /* 0x000ea20000002100 */
[----:B------:R-:W-:-:S04]  /*0060*/  HFMA2 R6, -RZ, RZ, 0, 0 ;  /* 0x00000000ff067431 */ /* 0x000fc800000001ff */
        /* <DEDUP_REMOVED lines=9> */
[----:B------:R-:W-:Y:S01]  /*0100*/  @!P0 IADD3 R0, PT, PT, R4, 0x80, RZ ;  /* 0x0000008004008810 */ /* 0x000fe20007ffe0ff */
[----:B------:R-:W-:-:S03]  /*0110*/  @!P0 IMAD R23, R5, 0x200, R4 ;  /* 0x0000020005178824 */ /* 0x000fc600078e0204 */
[----:B------:R-:W-:Y:S01]  /*0120*/  ISETP.GE.AND P1, PT, R0, R7, PT ;  /* 0x000000070000720c */ /* 0x000fe20003f26270 */
[C---:B---3--:R-:W-:Y:S02]  /*0130*/  @!P0 IMAD.WIDE.U32 R14, R23.reuse, 0x2, R14 ;  /* 0x00000002170e8825 */ /* 0x048fe400078e000e */
[----:B------:R-:W3:Y:S03]  /*0140*/  @!P0 LDC.64 R24, c[0x0][0x3a0] ;  /* 0x0000e800ff188b82 */ /* 0x000ee60000000a00 */
[----:B-1----:R1:W4:Y:S01]  /*0150*/  @!P0 LDG.E.U16 R21, desc[UR4][R14.64] ;  /* 0x000000040e158981 */ /* 0x002322000c1e1500 */
[----:B--2---:R-:W-:-:S06]  /*0160*/  @!P0 IMAD.WIDE.U32 R2, R23, 0x4, R2 ;  /* 0x0000000417028825 */ /* 0x004fcc00078e0002 */
[----:B------:R-:W2:Y:S01]  /*0170*/  @!P1 LDC.64 R18, c[0x0][0x3a0] ;  /* 0x0000e800ff129b82 */ /* 0x000ea20000000a00 */
[----:B------:R-:W-:Y:S01]  /*0180*/  @!P1 IMAD R27, R5, 0x200, R0 ;  /* 0x00000200051b9824 */ /* 0x000fe200078e0200 */
[----:B------:R-:W-:Y:S01]  /*0190*/  @!P1 IADD3 R0, PT, PT, R0, 0x80, RZ ;  /* 0x0000008000009810 */ /* 0x000fe20007ffe0ff */
[----:B------:R0:W2:Y:S03]  /*01a0*/  @!P0 LDG.E R6, desc[UR4][R2.64] ;  /* 0x0000000402068981 */ /* 0x0000a6000c1e1900 */
[----:B------:R-:W-:Y:S01]  /*01b0*/  ISETP.GE.AND P2, PT, R0, R7, PT ;  /* 0x000000070000720c */ /* 0x000fe20003f46270 */
[----:B---3--:R-:W-:Y:S01]  /*01c0*/  @!P0 IMAD.WIDE.U32 R24, R23, 0x4, R24 ;  /* 0x0000000417188825 */ /* 0x008fe200078e0018 */
[----:B------:R-:W-:-:S11]  /*01d0*/  MOV R23, RZ ;  /* 0x000000ff00177202 */ /* 0x000fd60000000f00 */
[----:B-1----:R-:W1:Y:S01]  /*01e0*/  @!P2 LDC.64 R14, c[0x0][0x3a0] ;  /* 0x0000e800ff0eab82 */ /* 0x002e620000000a00 */
[----:B------:R3:W3:Y:S01]  /*01f0*/  @!P0 LDG.E R23, desc[UR4][R24.64] ;  /* 0x0000000418178981 */ /* 0x0006e2000c1e1900 */
[----:B------:R-:W-:Y:S01]  /*0200*/  PRMT R22, RZ, 0x7610, R22 ;  /* 0x00007610ff167816 */ /* 0x000fe20000000016 */
[----:B----4-:R-:W-:Y:S01]  /*0210*/  @!P1 IMAD.WIDE.U32 R28, R27, 0x2, R28 ;  /* 0x000000021b1c9825 */ /* 0x010fe200078e001c */
[----:B0-----:R-:W-:-:S03]  /*0220*/  PRMT R2, RZ, 0x7610, R2 ;  /* 0x00007610ff027816 */ /* 0x001fc60000000002 */
[----:B------:R-:W-:Y:S02]  /*0230*/  HFMA2 R3, -RZ, RZ, 0, 0 ;  /* 0x00000000ff037431 */ /* 0x000fe400000001ff */
[----:B--2---:R-:W-:Y:S01]  /*0240*/  @!P1 IMAD.WIDE.U32 R18, R27, 0x4, R18 ;  /* 0x000000041b129825 */ /* 0x004fe200078e0012 */
[----:B------:R0:W2:Y:S03]  /*0250*/  @!P1 LDG.E.U16 R22, desc[UR4][R28.64] ;  /* 0x000000041c169981 */ /* 0x0000a6000c1e1500 */
[----:B---3--:R-:W-:-:S04]  /*0260*/  @!P2 IMAD R25, R5, 0x200, R0 ;  /* 0x000002000519a824 */ /* 0x008fc800078e0200 */
[----:B------:R-:W-:Y:S01]  /*0270*/  @!P2 IMAD.WIDE.U32 R10, R25, 0x2, R10 ;  /* 0x00000002190aa825 */ /* 0x000fe200078e000a */
[----:B------:R3:W4:Y:S03]  /*0280*/  @!P1 LDG.E R3, desc[UR4][R18.64] ;  /* 0x0000000412039981 */ /* 0x000726000c1e1900 */
[----:B------:R-:W-:Y:S01]  /*0290*/  @!P1 IMAD.WIDE.U32 R12, R27, 0x4, R12 ;  /* 0x000000041b0c9825 */ /* 0x000fe200078e000c */
[----:B------:R-:W-:Y:S01]  /*02a0*/  CS2R R26, SRZ ;  /* 0x00000000001a7805 */ /* 0x000fe2000001ff00 */
[----:B------:R3:W4:Y:S02]  /*02b0*/  @!P2 LDG.E.U16 R2, desc[UR4][R10.64] ;  /* 0x000000040a02a981 */ /* 0x000724000c1e1500 */
[C---:B-1----:R-:W-:Y:S01]  /*02c0*/  @!P2 IMAD.WIDE.U32 R14, R25.reuse, 0x4, R14 ;  /* 0x00000004190ea825 */ /* 0x042fe200078e000e */
[----:B0-----:R-:W-:Y:S02]  /*02d0*/  CS2R R28, SRZ ;  /* 0x00000000001c7805 */ /* 0x001fe4000001ff00 */
[----:B------:R-:W-:Y:S01]  /*02e0*/  @!P2 IADD3 R0, PT, PT, R0, 0x80, RZ ;  /* 0x000000800000a810 */ /* 0x000fe20007ffe0ff */
[----:B---3--:R-:W0:Y:S01]  /*02f0*/  LDC.64 R18, c[0x0][0x390] ;  /* 0x0000e400ff127b82 */ /* 0x008e220000000a00 */
[----:B------:R-:W-:Y:S01]  /*0300*/  @!P2 IMAD.WIDE.U32 R24, R25, 0x4, R16 ;  /* 0x000000041918a825 */ /* 0x000fe200078e0010 */
[----:B------:R-:W3:Y:S04]  /*0310*/  @!P2 LDG.E R26, desc[UR4][R14.64] ;  /* 0x000000040e1aa981 */ /* 0x000ee8000c1e1900 */
[----:B------:R1:W3:Y:S01]  /*0320*/  @!P1 LDG.E R28, desc[UR4][R12.64] ;  /* 0x000000040c1c9981 */ /* 0x0002e2000c1e1900 */
[----:B------:R-:W-:Y:S01]  /*0330*/  ISETP.GE.AND P0, PT, R0, R7, PT ;  /* 0x000000070000720c */ /* 0x000fe20003f06270 */
[----:B------:R-:W0:Y:S02]  /*0340*/  LDC.64 R16, c[0x0][0x398] ;  /* 0x0000e600ff107b82 */ /* 0x000e240000000a00 */
[----:B------:R0:W3:Y:S10]  /*0350*/  @!P2 LDG.E R27, desc[UR4][R24.64] ;  /* 0x00000004181ba981 */ /* 0x0000f4000c1e1900 */
[----:B------:R-:W0:Y:S01]  /*0360*/  @!P0 LDC.64 R10, c[0x0][0x3a0] ;  /* 0x0000e800ff0a8b82 */ /* 0x000e220000000a00 */
[--C-:B-1----:R-:W-:Y:S01]  /*0370*/  @!P0 IMAD R13, R5, 0x200, R0.reuse ;  /* 0x00000200050d8824 */ /* 0x102fe200078e0200 */
[----:B------:R-:W-:-:S02]  /*0380*/  PRMT R0, RZ, 0x7610, R0 ;  /* 0x00007610ff007816 */ /* 0x000fc40000000000 */
[----:B------:R-:W-:Y:S01]  /*0390*/  MOV R14, RZ ;  /* 0x000000ff000e7202 */ /* 0x000fe20000000f00 */
[----:B0-----:R-:W-:-:S05]  /*03a0*/  @!P0 IMAD.WIDE.U32 R18, R13, 0x2, R18 ;  /* 0x000000020d128825 */ /* 0x001fca00078e0012 */
[----:B------:R-:W5:Y:S01]  /*03b0*/  @!P0 LDG.E.U16 R0, desc[UR4][R18.64] ;  /* 0x0000000412008981 */ /* 0x000f62000c1e1500 */
[----:B------:R-:W-:-:S05]  /*03c0*/  @!P0 IMAD.WIDE.U32 R16, R13, 0x4, R16 ;  /* 0x000000040d108825 */ /* 0x000fca00078e0010 */
[----:B------:R0:W5:Y:S01]  /*03d0*/  @!P0 LDG.E R14, desc[UR4][R16.64] ;  /* 0x00000004100e8981 */ /* 0x000162000c1e1900 */
[----:B------:R-:W-:-:S05]  /*03e0*/  @!P0 IMAD.WIDE.U32 R10, R13, 0x4, R10 ;  /* 0x000000040d0a8825 */ /* 0x000fca00078e000a */
[----:B------:R4:W5:Y:S01]  /*03f0*/  @!P0 LDG.E R29, desc[UR4][R10.64] ;  /* 0x000000040a1d8981 */ /* 0x000962000c1e1900 */
[----:B------:R-:W-:-:S13]  /*0400*/  ISETP.GE.AND P0, PT, R4, R7, PT ;  /* 0x000000070400720c */ /* 0x000fda0003f06270 */
[----:B------:R-:W1:Y:S01]  /*0410*/  @!P0 LDC.64 R12, c[0x0][0x388] ;  /* 0x0000e200ff0c8b82 */ /* 0x000e620000000a00 */
[C---:B------:R-:W-:Y:S01]  /*0420*/  VIADD R24, R4.reuse, 0x100 ;  /* 0x0000010004187836 */ /* 0x040fe20000000000 */
[----:B------:R-:W-:Y:S02]  /*0430*/  IADD3 R15, PT, PT, R4, 0x80, RZ ;  /* 0x00000080040f7810 */ /* 0x000fe40007ffe0ff */
[----:B0-----:R-:W-:Y:S02]  /*0440*/  @!P0 LEA R17, R5, R4, 0x9 ;  /* 0x0000000405118211 */ /* 0x001fe400078e48ff */
[-C--:B------:R-:W-:Y:S02]  /*0450*/  ISETP.GE.AND P1, PT, R15, R7.reuse, PT ;  /* 0x000000070f00720c */ /* 0x080fe40003f26270 */
[----:B------:R-:W-:Y:S01]  /*0460*/  ISETP.GE.AND P2, PT, R24, R7, PT ;  /* 0x000000071800720c */ /* 0x000fe20003f46270 */
[----:B-1----:R-:W-:Y:S01]  /*0470*/  @!P0 IMAD.WIDE.U32 R12, R17, 0x2, R12 ;  /* 0x00000002110c8825 */ /* 0x002fe200078e000c */
[----:B------:R-:W-:Y:S03]  /*0480*/  BSSY.RECONVERGENT B0, `(.L_x_10653) ;  /* 0x000001c000007945 */ /* 0x000fe60003800200 */
[----:B------:R-:W-:-:S05]  /*0490*/  @!P0 HADD2.F32 R18, -RZ, R21.H0_H0 ;  /* 0x20000015ff128230 */ /* 0x000fca0000004100 */
[----:B------:R-:W-:-:S04]  /*04a0*/  @!P0 FMUL.FTZ R23, R18, R23 ;  /* 0x0000001712178220 */ /* 0x000fc80000410000 */
[----:B------:R-:W-:Y:S01]  /*04b0*/  @!P0 FMUL.FTZ R23, R23, R6 ;  /* 0x0000000617178220 */ /* 0x000fe20000410000 */
[----:B------:R-:W-:-:S04]  /*04c0*/  IADD3 R6, PT, PT, R4, 0x180, RZ ;  /* 0x0000018004067810 */ /* 0x000fc80007ffe0ff */
[----:B------:R-:W-:Y:S01]  /*04d0*/  @!P0 F2FP.F16.F32.PACK_AB R20, RZ, R23 ;  /* 0x00000017ff14823e */ /* 0x000fe200000000ff */
[----:B------:R-:W-:-:S04]  /*04e0*/  @!P0 IMAD.MOV.U32 R4, RZ, RZ, R15 ;  /* 0x000000ffff048224 */ /* 0x000fc800078e000f */
[----:B------:R0:W-:Y:S01]  /*04f0*/  @!P0 STG.E.U16 desc[UR4][R12.64], R20 ;  /* 0x000000140c008986 */ /* 0x0001e2000c101504 */
[----:B------:R-:W-:Y:S01]  /*0500*/  ISETP.GE.AND P3, PT, R4, R7, PT ;  /* 0x000000070400720c */ /* 0x000fe20003f66270 */
[----:B--2---:R-:W-:Y:S02]  /*0510*/  @!P1 HADD2.F32 R22, -RZ, R22.H0_H0 ;  /* 0x20000016ff169230 */ /* 0x004fe40000004100 */
[----:B----4-:R-:W-:-:S03]  /*0520*/  @!P2 HADD2.F32 R11, -RZ, R2.H0_H0 ;  /* 0x20000002ff0ba230 */ /* 0x010fc60000004100 */
[----:B------:R-:W-:Y:S02]  /*0530*/  @!P1 FMUL.FTZ R3, R22, R3 ;  /* 0x0000000316039220 */ /* 0x000fe40000410000 */
[----:B---3--:R-:W-:Y:S02]  /*0540*/  @!P2 FMUL.FTZ R26, R11, R26 ;  /* 0x0000001a0b1aa220 */ /* 0x008fe40000410000 */
[----:B------:R-:W-:Y:S02]  /*0550*/  @!P1 FMUL.FTZ R3, R3, R28 ;  /* 0x0000001c03039220 */ /* 0x000fe40000410000 */
[----:B------:R-:W-:-:S03]  /*0560*/  @!P2 FMUL.FTZ R26, R26, R27 ;  /* 0x0000001b1a1aa220 */ /* 0x000fc60000410000 */
[----:B------:R-:W-:Y:S02]  /*0570*/  @!P1 F2FP.F16.F32.PACK_AB R8, RZ, R3 ;  /* 0x00000003ff08923e */ /* 0x000fe400000000ff */
[----:B------:R-:W-:Y:S01]  /*0580*/  @!P2 F2FP.F16.F32.PACK_AB R9, RZ, R26 ;  /* 0x0000001aff09a23e */ /* 0x000fe200000000ff */
[----:B0-----:R-:W-:Y:S06]  /*0590*/  @P3 BRA `(.L_x_10654) ;  /* 0x0000000000283947 */ /* 0x001fec0003800000 */
[----:B------:R-:W0:Y:S01]  /*05a0*/  LDC.64 R2, c[0x0][0x388] ;  /* 0x0000e200ff027b82 */ /* 0x000e220000000a00 */
[----:B------:R-:W-:Y:S02]  /*05b0*/  LEA R11, R5, R4, 0x9 ;  /* 0x00000004050b7211 */ /* 0x000fe400078e48ff */
        /* <DEDUP_REMOVED lines=8> */
.L_x_10654:
[----:B------:R-:W-:Y:S05]  /*0640*/  BSYNC.RECONVERGENT B0 ;  /* 0x0000000000007941 */ /* 0x000fea0003800200 */
.L_x_10653:
[-C--:B------:R-:W-:Y:S02]  /*0650*/  ISETP.GE.AND P1, PT, R4, R7.reuse, PT ;  /* 0x000000070400720c */ /* 0x080fe40003f26270 */
[----:B------:R-:W-:-:S11]  /*0660*/  ISETP.GE.AND P0, PT, R6, R7, PT ;  /* 0x000000070600720c */ /* 0x000fd60003f06270 */
[----:B------:R-:W-:Y:S05]  /*0670*/  @P1 EXIT ;  /* 0x000000000000194d */ /* 0x000fea0003800000 */
[----:B0-----:R-:W0:Y:S01]  /*0680*/  LDC.64 R2, c[0x0][0x388] ;  /* 0x0000e200ff027b82 */ /* 0x001e220000000a00 */
[----:B-----5:R-:W-:Y:S01]  /*0690*/  @!P0 HADD2.F32 R0, -RZ, R0.H0_H0 ;  /* 0x20000000ff008230 */ /* 0x020fe20000004100 */
[----:B------:R-:W-:-:S04]  /*06a0*/  LEA R5, R5, R4, 0x9 ;  /* 0x0000000405057211 */ /* 0x000fc800078e48ff */
[----:B------:R-:W-:-:S04]  /*06b0*/  @!P0 FMUL.FTZ R29, R0, R29 ;  /* 0x0000001d001d8220 */ /* 0x000fc80000410000 */
[----:B------:R-:W-:-:S05]  /*06c0*/  @!P0 FMUL.FTZ R14, R29, R14 ;  /* 0x0000000e1d0e8220 */ /* 0x000fca0000410000 */
[----:B------:R-:W-:Y:S01]  /*06d0*/  @!P0 F2FP.F16.F32.PACK_AB R6, RZ, R14 ;  /* 0x0000000eff06823e */ /* 0x000fe200000000ff */
[----:B0-----:R-:W-:-:S05]  /*06e0*/  IMAD.WIDE.U32 R2, R5, 0x2, R2 ;  /* 0x0000000205027825 */ /* 0x001fca00078e0002 */
[----:B------:R-:W-:Y:S01]  /*06f0*/  STG.E.U16 desc[UR4][R2.64], R6 ;  /* 0x0000000602007986 */ /* 0x000fe2000c101504 */
[----:B------:R-:W-:Y:S05]  /*0700*/  EXIT ;  /* 0x000000000000794d */ /* 0x000fea0003800000 */
.L_x_10655:
        /* <DEDUP_REMOVED lines=15> */
.L_x_27454:


//--------------------- .text._ZN2at6native29vectorized_elementwise_kernelILi2EZZZNS0_49_GLOBAL__N__b919a28f_16_Normalization_cu_5c38458736batch_norm_elementwise_backward_evalERKNS_6TensorES5_S5_S5_ENKUlvE_clEvENKUlvE1_clEvEUlN3c104HalfEffE_St5arrayIPcLm4EEEEviT0_T1_ --------------------------
	.section	.text._ZN2at6native29vectorized_elementwise_kernelILi2EZZZNS0_49_GLOBAL__N__b919a28f_16_Normalization_cu_5c38458736batch_norm_elementwise_backward_evalERKNS_6TensorES5_S5_S5_ENKUlvE_clEvENKUlvE1_clEvEUlN3c104HalfEffE_St5arrayIPcLm4EEEEviT0_T1_,"ax",@progbits
	.align	128
        .global         _ZN2at6native29vectorized_elementwise_kernelILi2EZZZNS0_49_GLOBAL__N__b919a28f_16_Normalization_cu_5c38458736batch_norm_elementwise_backward_evalERKNS_6TensorES5_S5_S5_ENKUlvE_clEvENKUlvE1_clEvEUlN3c104HalfEffE_St5arrayIPcLm4EEEEviT0_T1_
        .type           _ZN2at6native29vectorized_elementwise_kernelILi2EZZZNS0_49_GLOBAL__N__b919a28f_16_Normalization_cu_5c38458736batch_norm_elementwise_backward_evalERKNS_6TensorES5_S5_S5_ENKUlvE_clEvENKUlvE1_clEvEUlN3c104HalfEffE_St5arrayIPcLm4EEEEviT0_T1_,@function
        .size           _ZN2at6native29vectorized_elementwise_kernelILi2EZZZNS0_49_GLOBAL__N__b919a28f_16_Normalization_cu_5c38458736batch_norm_elementwise_backward_evalERKNS_6TensorES5_S5_S5_ENKUlvE_clEvENKUlvE1_clEvEUlN3c104HalfEffE_St5arrayIPcLm4EEEEviT0_T1_,(.L_x_27455 - _ZN2at6native29vectorized_elementwise_kernelILi2EZZZNS0_49_GLOBAL__N__b919a28f_16_Normalization_cu_5c38458736batch_norm_elementwise_backward_evalERKNS_6TensorES5_S5_S5_ENKUlvE_clEvENKUlvE1_clEvEUlN3c104HalfEffE_St5arrayIPcLm4EEEEviT0_T1_)
        .other          _ZN2at6native29vectorized_elementwise_kernelILi2EZZZNS0_49_GLOBAL__N__b919a28f_16_Normalization_cu_5c38458736batch_norm_elementwise_backward_evalERKNS_6TensorES5_S5_S5_ENKUlvE_clEvENKUlvE1_clEvEUlN3c104HalfEffE_St5arrayIPcLm4EEEEviT0_T1_,@"STO_CUDA_ENTRY STV_DEFAULT"
_ZN2at6native29vectorized_elementwise_kernelILi2EZZZNS0_49_GLOBAL__N__b919a28f_16_Normalization_cu_5c38458736batch_norm_elementwise_backward_evalERKNS_6TensorES5_S5_S5_ENKUlvE_clEvENKUlvE1_clEvEUlN3c104HalfEffE_St5arrayIPcLm4EEEEviT0_T1_:
.text._ZN2at6native29vectorized_elementwise_kernelILi2EZZZNS0_49_GLOBAL__N__b919a28f_16_Normalization_cu_5c38458736batch_norm_elementwise_backward_evalERKNS_6TensorES5_S5_S5_ENKUlvE_clEvENKUlvE1_clEvEUlN3c104HalfEffE_St5arrayIPcLm4EEEEviT0_T1_:
        /* <DEDUP_REMOVED lines=21> */
[----:B------:R-:W2:Y:S01]  /*0150*/  @!P0 LDC.64 R16, c[0x0][0x3a0] ;  /* 0x0000e800ff108b82 */ /* 0x000ea20000000a00 */
[----:B-1----:R-:W-:Y:S01]  /*0160*/  @!P0 IMAD.WIDE.U32 R12, R21, 0x2, R12 ;  /* 0x00000002150c8825 */ /* 0x002fe200078e000c */
[----:B------:R-:W-:-:S04]  /*0170*/  CS2R R34, SRZ ;  /* 0x0000000000227805 */ /* 0x000fc8000001ff00 */
[----:B------:R1:W5:Y:S04]  /*0180*/  @!P0 LDG.E.U16 R26, desc[UR4][R12.64] ;  /* 0x000000040c1a8981 */ /* 0x000368000c1e1500 */
[----:B------:R-:W-:Y:S01]  /*0190*/  @!P1 IADD3 R11, PT, PT, R0, R20, RZ ;  /* 0x00000014000b9210 */ /* 0x000fe20007ffe0ff */
[----:B------:R-:W0:Y:S01]  /*01a0*/  @!P1 LDC.64 R38, c[0x0][0x3a0] ;  /* 0x0000e800ff269b82 */ /* 0x000e220000000a00 */
[----:B------:R-:W-:-:S04]  /*01b0*/  @!P1 IADD3 R20, PT, PT, R20, 0x80, RZ ;  /* 0x0000008014149810 */ /* 0x000fc80007ffe0ff */
[----:B------:R-:W-:Y:S01]  /*01c0*/  ISETP.GE.U32.AND P2, PT, R20, R2, PT ;  /* 0x000000021400720c */ /* 0x000fe20003f46070 */
[----:B--2---:R-:W-:Y:S01]  /*01d0*/  @!P0 IMAD.WIDE.U32 R16, R21, 0x4, R16 ;  /* 0x0000000415108825 */ /* 0x004fe200078e0010 */
[----:B------:R-:W-:-:S04]  /*01e0*/  CS2R R32, SRZ ;  /* 0x0000000000207805 */ /* 0x000fc8000001ff00 */
[----:B------:R2:W5:Y:S07]  /*01f0*/  @!P0 LDG.E R35, desc[UR4][R16.64] ;  /* 0x0000000410238981 */ /* 0x00056e000c1e1900 */
[----:B-1----:R-:W-:Y:S01]  /*0200*/  @!P2 IADD3 R12, PT, PT, R0, R20, RZ ;  /* 0x00000014000ca210 */ /* 0x002fe20007ffe0ff */
[----:B------:R-:W-:Y:S01]  /*0210*/  @!P1 IMAD.WIDE.U32 R14, R11, 0x4, R14 ;  /* 0x000000040b0e9825 */ /* 0x000fe200078e000e */
[----:B------:R-:W-:Y:S01]  /*0220*/  @!P2 IADD3 R20, PT, PT, R20, 0x80, RZ ;  /* 0x000000801414a810 */ /* 0x000fe20007ffe0ff */
[----:B------:R-:W1:Y:S03]  /*0230*/  @!P2 LDC.64 R36, c[0x0][0x3a0] ;  /* 0x0000e800ff24ab82 */ /* 0x000e660000000a00 */
[----:B------:R-:W-:Y:S01]  /*0240*/  ISETP.GE.U32.AND P3, PT, R20, R2, PT ;  /* 0x000000021400720c */ /* 0x000fe20003f66070 */
[----:B------:R0:W5:Y:S04]  /*0250*/  @!P1 LDG.E R33, desc[UR4][R14.64] ;  /* 0x000000040e219981 */ /* 0x000168000c1e1900 */
[----:B--2---:R-:W2:Y:S01]  /*0260*/  LDC.64 R16, c[0x0][0x390] ;  /* 0x0000e400ff107b82 */ /* 0x004ea20000000a00 */
[----:B------:R-:W-:Y:S01]  /*0270*/  PRMT R13, RZ, 0x7610, R13 ;  /* 0x00007610ff0d7816 */ /* 0x000fe2000000000d */
[----:B---3--:R-:W-:-:S04]  /*0280*/  @!P0 IMAD.WIDE.U32 R24, R21, 0x4, R24 ;  /* 0x0000000415188825 */ /* 0x008fc800078e0018 */
[C---:B----4-:R-:W-:Y:S01]  /*0290*/  @!P1 IMAD.WIDE.U32 R18, R11.reuse, 0x2, R18 ;  /* 0x000000020b129825 */ /* 0x050fe200078e0012 */
[----:B------:R3:W4:Y:S01]  /*02a0*/  @!P0 LDG.E R32, desc[UR4][R24.64] ;  /* 0x0000000418208981 */ /* 0x000722000c1e1900 */
[----:B0-----:R-:W0:Y:S02]  /*02b0*/  LDC.64 R14, c[0x0][0x398] ;  /* 0x0000e600ff0e7b82 */ /* 0x001e240000000a00 */
[----:B------:R-:W-:Y:S01]  /*02c0*/  @!P1 IMAD.WIDE.U32 R38, R11, 0x4, R38 ;  /* 0x000000040b269825 */ /* 0x000fe200078e0026 */
[----:B------:R5:W4:Y:S01]  /*02d0*/  @!P1 LDG.E.U16 R13, desc[UR4][R18.64] ;  /* 0x00000004120d9981 */ /* 0x000b22000c1e1500 */
[----:B------:R-:W-:Y:S02]  /*02e0*/  @!P3 IADD3 R11, PT, PT, R0, R20, RZ ;  /* 0x00000014000bb210 */ /* 0x000fe40007ffe0ff */
[----:B------:R-:W-:Y:S01]  /*02f0*/  @!P2 IMAD.WIDE.U32 R22, R12, 0x4, R22 ;  /* 0x000000040c16a825 */ /* 0x000fe200078e0016 */
[----:B------:R-:W-:Y:S02]  /*0300*/  @!P3 IADD3 R20, PT, PT, R20, 0x80, RZ ;  /* 0x000000801414b810 */ /* 0x000fe40007ffe0ff */
[----:B------:R-:W-:Y:S01]  /*0310*/  PRMT R30, RZ, 0x7610, R30 ;  /* 0x00007610ff1e7816 */ /* 0x000fe2000000001e */
[----:B---3--:R-:W-:-:S02]  /*0320*/  IMAD.MOV.U32 R24, RZ, RZ, RZ ;  /* 0x000000ffff187224 */ /* 0x008fc400078e00ff */
[----:B------:R-:W-:Y:S02]  /*0330*/  HFMA2 R27, -RZ, RZ, 0, 0 ;  /* 0x00000000ff1b7431 */ /* 0x000fe400000001ff */
[----:B-----5:R-:W-:Y:S01]  /*0340*/  @!P2 IMAD.WIDE.U32 R28, R12, 0x2, R28 ;  /* 0x000000020c1ca825 */ /* 0x020fe200078e001c */
[----:B------:R-:W3:Y:S01]  /*0350*/  @!P3 LDC.64 R18, c[0x0][0x3a0] ;  /* 0x0000e800ff12bb82 */ /* 0x000ee20000000a00 */
[----:B------:R-:W-:Y:S01]  /*0360*/  ISETP.GE.U32.AND P0, PT, R20, R2, PT ;  /* 0x000000021400720c */ /* 0x000fe20003f06070 */
[----:B------:R5:W4:Y:S04]  /*0370*/  @!P1 LDG.E R34, desc[UR4][R38.64] ;  /* 0x0000000426229981 */ /* 0x000b28000c1e1900 */
[----:B------:R0:W4:Y:S01]  /*0380*/  @!P2 LDG.E R24, desc[UR4][R22.64] ;  /* 0x000000041618a981 */ /* 0x000122000c1e1900 */
[----:B--2---:R-:W-:-:S03]  /*0390*/  @!P3 IMAD.WIDE.U32 R16, R11, 0x2, R16 ;  /* 0x000000020b10b825 */ /* 0x004fc600078e0010 */
[----:B------:R2:W4:Y:S01]  /*03a0*/  @!P2 LDG.E.U16 R30, desc[UR4][R28.64] ;  /* 0x000000041c1ea981 */ /* 0x000522000c1e1500 */
[----:B-1----:R-:W-:Y:S01]  /*03b0*/  @!P2 IMAD.WIDE.U32 R36, R12, 0x4, R36 ;  /* 0x000000040c24a825 */ /* 0x002fe200078e0024 */
[----:B-----5:R-:W1:Y:S03]  /*03c0*/  LDC.64 R38, c[0x0][0x390] ;  /* 0x0000e400ff267b82 */ /* 0x020e660000000a00 */
[----:B0-----:R-:W-:Y:S01]  /*03d0*/  @!P3 IMAD.WIDE.U32 R14, R11, 0x4, R14 ;  /* 0x000000040b0eb825 */ /* 0x001fe200078e000e */
[----:B------:R0:W5:Y:S04]  /*03e0*/  @!P2 LDG.E R27, desc[UR4][R36.64] ;  /* 0x00000004241ba981 */ /* 0x000168000c1e1900 */
[----:B------:R-:W1:Y:S01]  /*03f0*/  LDC.64 R22, c[0x0][0x398] ;  /* 0x0000e600ff167b82 */ /* 0x000e620000000a00 */
[----:B--2---:R-:W-:-:S06]  /*0400*/  PRMT R29, RZ, 0x7610, R29 ;  /* 0x00007610ff1d7816 */ /* 0x004fcc000000001d */
[----:B------:R2:W5:Y:S01]  /*0410*/  @!P3 LDG.E.U16 R29, desc[UR4][R16.64] ;  /* 0x00000004101db981 */ /* 0x000562000c1e1500 */
[----:B0-----:R-:W0:Y:S01]  /*0420*/  @!P0 LDC.64 R36, c[0x0][0x3a0] ;  /* 0x0000e800ff248b82 */ /* 0x001e220000000a00 */
[----:B---3--:R-:W-:Y:S01]  /*0430*/  @!P3 IMAD.WIDE.U32 R18, R11, 0x4, R18 ;  /* 0x000000040b12b825 */ /* 0x008fe200078e0012 */
[----:B------:R-:W-:Y:S02]  /*0440*/  MOV R12, RZ ;  /* 0x000000ff000c7202 */ /* 0x000fe40000000f00 */
[----:B--2---:R-:W-:Y:S02]  /*0450*/  CS2R R16, SRZ ;  /* 0x0000000000107805 */ /* 0x004fe4000001ff00 */
[----:B------:R-:W-:Y:S02]  /*0460*/  @!P0 IADD3 R11, PT, PT, R0, R20, RZ ;  /* 0x00000014000b8210 */ /* 0x000fe40007ffe0ff */
[----:B------:R2:W3:Y:S01]  /*0470*/  @!P3 LDG.E R12, desc[UR4][R18.64] ;  /* 0x00000004120cb981 */ /* 0x0004e2000c1e1900 */
[----:B------:R-:W-:-:S03]  /*0480*/  @!P0 IADD3 R20, PT, PT, R20, 0x80, RZ ;  /* 0x0000008014148810 */ /* 0x000fc60007ffe0ff */
[----:B------:R2:W3:Y:S01]  /*0490*/  @!P3 LDG.E R17, desc[UR4][R14.64] ;  /* 0x000000040e11b981 */ /* 0x0004e2000c1e1900 */
[----:B------:R-:W-:Y:S01]  /*04a0*/  ISETP.GE.U32.AND P1, PT, R20, R2, PT ;  /* 0x000000021400720c */ /* 0x000fe20003f26070 */
[C---:B-1----:R-:W-:Y:S01]  /*04b0*/  @!P0 IMAD.WIDE.U32 R22, R11.reuse, 0x4, R22 ;  /* 0x000000040b168825 */ /* 0x042fe200078e0016 */
[----:B--2---:R-:W1:Y:S04]  /*04c0*/  LDC.64 R18, c[0x0][0x398] ;  /* 0x0000e600ff127b82 */ /* 0x004e680000000a00 */
[----:B------:R2:W3:Y:S04]  /*04d0*/  @!P0 LDG.E R16, desc[UR4][R22.64] ;  /* 0x0000000416108981 */ /* 0x0004e8000c1e1900 */
[----:B------:R-:W1:Y:S01]  /*04e0*/  LDC.64 R14, c[0x0][0x390] ;  /* 0x0000e400ff0e7b82 */ /* 0x000e620000000a00 */
[----:B--2---:R-:W-:Y:S01]  /*04f0*/  HFMA2 R22, -RZ, RZ, 0, 0 ;  /* 0x00000000ff167431 */ /* 0x004fe200000001ff */
[----:B------:R-:W-:Y:S01]  /*0500*/  PRMT R28, RZ, 0x7610, R28 ;  /* 0x00007610ff1c7816 */ /* 0x000fe2000000001c */
[----:B------:R-:W-:Y:S01]  /*0510*/  @!P0 IMAD.WIDE.U32 R38, R11, 0x2, R38 ;  /* 0x000000020b268825 */ /* 0x000fe200078e0026 */
[----:B------:R-:W-:-:S04]  /*0520*/  PRMT R25, RZ, 0x7610, R25 ;  /* 0x00007610ff197816 */ /* 0x000fc80000000019 */
[----:B------:R-:W2:Y:S01]  /*0530*/  @!P1 LDC.64 R40, c[0x0][0x3a0] ;  /* 0x0000e800ff289b82 */ /* 0x000ea20000000a00 */
[----:B0-----:R-:W-:Y:S01]  /*0540*/  @!P0 IMAD.WIDE.U32 R36, R11, 0x4, R36 ;  /* 0x000000040b248825 */ /* 0x001fe200078e0024 */
[----:B------:R-:W-:Y:S01]  /*0550*/  @!P1 IADD3 R11, PT, PT, R0, R20, RZ ;  /* 0x00000014000b9210 */ /* 0x000fe20007ffe0ff */
[----:B------:R0:W3:Y:S01]  /*0560*/  @!P0 LDG.E.U16 R28, desc[UR4][R38.64] ;  /* 0x00000004261c8981 */ /* 0x0000e2000c1e1500 */
[----:B------:R-:W-:-:S03]  /*0570*/  @!P1 IADD3 R20, PT, PT, R20, 0x80, RZ ;  /* 0x0000008014149810 */ /* 0x000fc60007ffe0ff */
[----:B------:R0:W3:Y:S01]  /*0580*/  @!P0 LDG.E R22, desc[UR4][R36.64] ;  /* 0x0000000424168981 */ /* 0x0000e2000c1e1900 */
[----:B------:R-:W-:Y:S01]  /*0590*/  ISETP.GE.U32.AND P0, PT, R20, R2, PT ;  /* 0x000000021400720c */ /* 0x000fe20003f06070 */
[C---:B-1----:R-:W-:Y:S01]  /*05a0*/  @!P1 IMAD.WIDE.U32 R18, R11.reuse, 0x4, R18 ;  /* 0x000000040b129825 */ /* 0x042fe200078e0012 */
[----:B0-----:R-:W0:Y:S03]  /*05b0*/  LDC.64 R38, c[0x0][0x390] ;  /* 0x0000e400ff267b82 */ /* 0x001e260000000a00 */
[----:B------:R-:W-:-:S05]  /*05c0*/  @!P1 IMAD.WIDE.U32 R14, R11, 0x2, R14 ;  /* 0x000000020b0e9825 */ /* 0x000fca00078e000e */
[----:B------:R1:W3:Y:S01]  /*05d0*/  @!P1 LDG.E.U16 R25, desc[UR4][R14.64] ;  /* 0x000000040e199981 */ /* 0x0002e2000c1e1500 */
[----:B------:R-:W0:Y:S01]  /*05e0*/  LDC.64 R36, c[0x0][0x398] ;  /* 0x0000e600ff247b82 */ /* 0x000e220000000a00 */
[----:B-1----:R-:W-:-:S06]  /*05f0*/  CS2R R14, SRZ ;  /* 0x00000000000e7805 */ /* 0x002fcc000001ff00 */
[----:B------:R1:W3:Y:S02]  /*0600*/  @!P1 LDG.E R14, desc[UR4][R18.64] ;  /* 0x00000004120e9981 */ /* 0x0002e4000c1e1900 */
[----:B-1----:R-:W1:Y:S01]  /*0610*/  @!P0 LDC.64 R18, c[0x0][0x3a0] ;  /* 0x0000e800ff128b82 */ /* 0x002e620000000a00 */
[----:B--2---:R-:W-:-:S04]  /*0620*/  @!P1 IMAD.WIDE.U32 R40, R11, 0x4, R40 ;  /* 0x000000040b289825 */ /* 0x004fc800078e0028 */
[----:B------:R-:W-:-:S04]  /*0630*/  @!P0 IMAD.IADD R11, R0, 0x1, R20 ;  /* 0x00000001000b8824 */ /* 0x000fc800078e0214 */
[----:B0-----:R-:W-:-:S04]  /*0640*/  @!P0 IMAD.WIDE.U32 R38, R11, 0x2, R38 ;  /* 0x000000020b268825 */ /* 0x001fc800078e0026 */
[C---:B------:R-:W-:Y:S01]  /*0650*/  @!P0 IMAD.WIDE.U32 R36, R11.reuse, 0x4, R36 ;  /* 0x000000040b248825 */ /* 0x040fe200078e0024 */
[----:B------:R-:W-:Y:S02]  /*0660*/  PRMT R23, RZ, 0x7610, R23 ;  /* 0x00007610ff177816 */ /* 0x000fe40000000017 */
[----:B------:R-:W-:Y:S02]  /*0670*/  @!P0 IADD3 R20, PT, PT, R20, 0x80, RZ ;  /* 0x0000008014148810 */ /* 0x000fe40007ffe0ff */
[----:B------:R0:W2:Y:S04]  /*0680*/  @!P0 LDG.E R15, desc[UR4][R36.64] ;  /* 0x00000004240f8981 */ /* 0x0000a8000c1e1900 */
[----:B------:R0:W2:Y:S01]  /*0690*/  @!P0 LDG.E.U16 R23, desc[UR4][R38.64] ;  /* 0x0000000426178981 */ /* 0x0000a2000c1e1500 */
[----:B-1----:R-:W-:-:S04]  /*06a0*/  @!P0 IMAD.WIDE.U32 R18, R11, 0x4, R18 ;  /* 0x000000040b128825 */ /* 0x002fc800078e0012 */
[----:B------:R-:W-:Y:S01]  /*06b0*/  HFMA2 R11, -RZ, RZ, 0, 0 ;  /* 0x00000000ff0b7431 */ /* 0x000fe200000001ff */
[----:B0-----:R-:W-:Y:S01]  /*06c0*/  MOV R37, RZ ;  /* 0x000000ff00257202 */ /* 0x001fe20000000f00 */
[----:B------:R-:W0:Y:S04]  /*06d0*/  LDC.64 R38, c[0x0][0x390] ;  /* 0x0000e400ff267b82 */ /* 0x000e280000000a00 */
[----:B------:R1:W2:Y:S01]  /*06e0*/  @!P0 LDG.E R11, desc[UR4][R18.64] ;  /* 0x00000004120b8981 */ /* 0x0002a2000c1e1900 */
[----:B------:R-:W-:-:S03]  /*06f0*/  ISETP.GE.U32.AND P0, PT, R20, R2, PT ;  /* 0x000000021400720c */ /* 0x000fc60003f06070 */
[----:B-1----:R-:W1:Y:S10]  /*0700*/  LDC.64 R18, c[0x0][0x398] ;  /* 0x0000e600ff127b82 */ /* 0x002e740000000a00 */
[----:B------:R-:W-:-:S05]  /*0710*/  @!P0 IADD3 R36, PT, PT, R0, R20, RZ ;  /* 0x0000001400248210 */ /* 0x000fca0007ffe0ff */
[----:B-1----:R-:W-:-:S05]  /*0720*/  @!P0 IMAD.WIDE.U32 R18, R36, 0x4, R18 ;  /* 0x0000000424128825 */ /* 0x002fca00078e0012 */
[----:B------:R1:W2:Y:S02]  /*0730*/  @!P0 LDG.E R37, desc[UR4][R18.64] ;  /* 0x0000000412258981 */ /* 0x0002a4000c1e1900 */
[----:B-1----:R-:W1:Y:S01]  /*0740*/  @!P0 LDC.64 R18, c[0x0][0x3a0] ;  /* 0x0000e800ff128b82 */ /* 0x002e620000000a00 */
[----:B0-----:R-:W-:Y:S01]  /*0750*/  @!P0 IMAD.WIDE.U32 R38, R36, 0x2, R38 ;  /* 0x0000000224268825 */ /* 0x001fe200078e0026 */
[----:B------:R-:W-:Y:S02]  /*0760*/  PRMT R20, RZ, 0x7610, R20 ;  /* 0x00007610ff147816 */ /* 0x000fe40000000014 */
[----:B------:R-:W-:-:S04]  /*0770*/  MOV R21, RZ ;  /* 0x000000ff00157202 */ /* 0x000fc80000000f00 */
[----:B------:R-:W2:Y:S04]  /*0780*/  @!P0 LDG.E.U16 R20, desc[UR4][R38.64] ;  /* 0x0000000426148981 */ /* 0x000ea8000c1e1500 */
[----:B------:R-:W2:Y:S01]  /*0790*/  @!P1 LDG.E R21, desc[UR4][R40.64] ;  /* 0x0000000428159981 */ /* 0x000ea2000c1e1900 */
[----:B-1----:R-:W-:-:S04]  /*07a0*/  @!P0 IMAD.WIDE.U32 R18, R36, 0x4, R18 ;  /* 0x0000000424128825 */ /* 0x002fc800078e0012 */
[----:B------:R-:W-:-:S06]  /*07b0*/  HFMA2 R36, -RZ, RZ, 0, 0 ;  /* 0x00000000ff247431 */ /* 0x000fcc00000001ff */
[----:B------:R0:W2:Y:S01]  /*07c0*/  @!P0 LDG.E R36, desc[UR4][R18.64] ;  /* 0x0000000412248981 */ /* 0x0000a2000c1e1900 */
[C---:B------:R-:W-:Y:S02]  /*07d0*/  ISETP.GE.U32.AND P0, PT, R3.reuse, R2, PT ;  /* 0x000000020300720c */ /* 0x040fe40003f06070 */
[----:B0-----:R-:W-:-:S04]  /*07e0*/  IADD3 R18, PT, PT, R3, 0x80, RZ ;  /* 0x0000008003127810 */ /* 0x001fc80007ffe0ff */
[----:B------:R-:W-:-:S07]  /*07f0*/  ISETP.GE.U32.AND P4, PT, R18, R2, PT ;  /* 0x000000021200720c */ /* 0x000fce0003f86070 */
[----:B------:R-:W-:Y:S01]  /*0800*/  @!P0 HADD2.F32 R26, -RZ, R26.H0_H0 ;  /* 0x2000001aff1a8230 */ /* 0x000fe20000004100 */
[----:B------:R-:W-:-:S04]  /*0810*/  IADD3 R19, PT, PT, R3, 0x180, RZ ;  /* 0x0000018003137810 */ /* 0x000fc80007ffe0ff */
[----:B------:R-:W-:Y:S02]  /*0820*/  ISETP.GE.U32.AND P2, PT, R19, R2, PT ;  /* 0x000000021300720c */ /* 0x000fe40003f46070 */
[----:B------:R-:W-:-:S04]  /*0830*/  IADD3 R19, PT, PT, R3, 0x280, RZ ;  /* 0x0000028003137810 */ /* 0x000fc80007ffe0ff */
[----:B------:R-:W-:Y:S01]  /*0840*/  ISETP.GE.U32.AND P6, PT, R19, R2, PT ;  /* 0x000000021300720c */ /* 0x000fe20003fc6070 */
[----:B----4-:R-:W-:Y:S02]  /*0850*/  @!P4 HADD2.F32 R39, -RZ, R13.H0_H0 ;  /* 0x2000000dff27c230 */ /* 0x010fe40000004100 */
[----:B------:R-:W-:-:S03]  /*0860*/  @!P0 FMUL.FTZ R13, R26, R35 ;  /* 0x000000231a0d8220 */ /* 0x000fc60000410000 */
[----:B------:R-:W-:Y:S02]  /*0870*/  @!P4 FMUL.FTZ R26, R39, R34 ;  /* 0x00000022271ac220 */ /* 0x000fe40000410000 */
[----:B------:R-:W0:Y:S01]  /*0880*/  @!P0 LDC.64 R34, c[0x0][0x388] ;  /* 0x0000e200ff228b82 */ /* 0x000e220000000a00 */
[----:B------:R-:W-:Y:S01]  /*0890*/  IADD3 R39, PT, PT, R3, 0x100, RZ ;  /* 0x0000010003277810 */ /* 0x000fe20007ffe0ff */
[----:B------:R-:W-:Y:S01]  /*08a0*/  @!P4 FMUL.FTZ R33, R26, R33 ;  /* 0x000000211a21c220 */ /* 0x000fe20000410000 */
[----:B------:R-:W-:Y:S02]  /*08b0*/  @!P0 FMUL.FTZ R13, R13, R32 ;  /* 0x000000200d0d8220 */ /* 0x000fe40000410000 */
[----:B------:R-:W-:Y:S01]  /*08c0*/  ISETP.GE.U32.AND P1, PT, R39, R2, PT ;  /* 0x000000022700720c */ /* 0x000fe20003f26070 */
[----:B------:R-:W-:Y:S01]  /*08d0*/  VIADD R39, R3, 0x200 ;  /* 0x0000020003277836 */ /* 0x000fe20000000000 */
[----:B------:R-:W-:Y:S02]  /*08e0*/  @!P4 F2FP.F16.F32.PACK_AB R4, RZ, R33 ;  /* 0x00000021ff04c23e */ /* 0x000fe400000000ff */
[----:B------:R-:W-:-:S02]  /*08f0*/  @!P0 F2FP.F16.F32.PACK_AB R31, RZ, R13 ;  /* 0x0000000dff1f823e */ /* 0x000fc400000000ff */
[C---:B------:R-:W-:Y:S02]  /*0900*/  IADD3 R33, PT, PT, R3.reuse, 0x300, RZ ;  /* 0x0000030003217810 */ /* 0x040fe40007ffe0ff */
[----:B------:R-:W-:Y:S02]  /*0910*/  IADD3 R13, PT, PT, R3, 0x380, RZ ;  /* 0x00000380030d7810 */ /* 0x000fe40007ffe0ff */
[-C--:B------:R-:W-:Y:S02]  /*0920*/  ISETP.GE.U32.AND P3, PT, R39, R2.reuse, PT ;  /* 0x000000022700720c */ /* 0x080fe40003f66070 */
[-C--:B------:R-:W-:Y:S02]  /*0930*/  ISETP.GE.U32.AND P5, PT, R33, R2.reuse, PT ;  /* 0x000000022100720c */ /* 0x080fe40003fa6070 */
[----:B------:R-:W-:Y:S02]  /*0940*/  ISETP.GE.U32.AND P4, PT, R13, R2, PT ;  /* 0x000000020d00720c */ /* 0x000fe40003f86070 */
[----:B------:R-:W-:-:S02]  /*0950*/  @!P0 IADD3 R39, PT, PT, R0, R3, RZ ;  /* 0x0000000300278210 */ /* 0x000fc40007ffe0ff */
[----:B------:R-:W-:-:S03]  /*0960*/  @!P0 MOV R3, R18 ;  /* 0x0000001200038202 */ /* 0x000fc60000000f00 */
[----:B0-----:R-:W-:-:S05]  /*0970*/  @!P0 IMAD.WIDE.U32 R34, R39, 0x2, R34 ;  /* 0x0000000227228825 */ /* 0x001fca00078e0022 */
[----:B------:R0:W-:Y:S01]  /*0980*/  @!P0 STG.E.U16 desc[UR4][R34.64], R31 ;  /* 0x0000001f22008986 */ /* 0x0001e2000c101504 */
[----:B------:R-:W-:Y:S01]  /*0990*/  ISETP.GE.U32.AND P0, PT, R3, R2, PT ;  /* 0x000000020300720c */ /* 0x000fe20003f06070 */
[----:B------:R-:W-:Y:S02]  /*09a0*/  @!P1 HADD2.F32 R30, -RZ, R30.H0_H0 ;  /* 0x2000001eff1e9230 */ /* 0x000fe40000004100 */
[----:B-----5:R-:W-:-:S03]  /*09b0*/  @!P2 HADD2.F32 R29, -RZ, R29.H0_H0 ;  /* 0x2000001dff1da230 */ /* 0x020fc60000004100 */
[----:B------:R-:W-:Y:S02]  /*09c0*/  @!P1 FMUL.FTZ R27, R30, R27 ;  /* 0x0000001b1e1b9220 */ /* 0x000fe40000410000 */
[----:B---3--:R-:W-:Y:S01]  /*09d0*/  @!P2 FMUL.FTZ R12, R29, R12 ;  /* 0x0000000c1d0ca220 */ /* 0x008fe20000410000 */
[----:B------:R-:W-:Y:S01]  /*09e0*/  BSSY.RECONVERGENT B0, `(.L_x_10657) ;  /* 0x0000040000007945 */ /* 0x000fe20003800200 */
[----:B------:R-:W-:Y:S02]  /*09f0*/  @!P1 FMUL.FTZ R24, R27, R24 ;  /* 0x000000181b189220 */ /* 0x000fe40000410000 */
[----:B------:R-:W-:Y:S01]  /*0a00*/  @!P2 FMUL.FTZ R12, R12, R17 ;  /* 0x000000110c0ca220 */ /* 0x000fe20000410000 */
[----:B------:R-:W-:Y:S02]  /*0a10*/  BSSY.RELIABLE B1, `(.L_x_10658) ;  /* 0x0000036000017945 */ /* 0x000fe40003800100 */
[----:B------:R-:W-:Y:S02]  /*0a20*/  @!P1 F2FP.F16.F32.PACK_AB R5, RZ, R24 ;  /* 0x00000018ff05923e */ /* 0x000fe400000000ff */
[----:B------:R-:W-:Y:S01]  /*0a30*/  @!P2 F2FP.F16.F32.PACK_AB R6, RZ, R12 ;  /* 0x0000000cff06a23e */ /* 0x000fe200000000ff */
[----:B------:R-:W-:-:S05]  /*0a40*/  @!P3 HADD2.F32 R13, -RZ, R28.H0_H0 ;  /* 0x2000001cff0db230 */ /* 0x000fca0000004100 */
[----:B------:R-:W-:-:S04]  /*0a50*/  @!P3 FMUL.FTZ R13, R13, R22 ;  /* 0x000000160d0db220 */ /* 0x000fc80000410000 */
[----:B------:R-:W-:Y:S01]  /*0a60*/  @!P3 FMUL.FTZ R13, R13, R16 ;  /* 0x000000100d0db220 */ /* 0x000fe20000410000 */
[----:B------:R-:W-:-:S04]  /*0a70*/  @!P6 HADD2.F32 R18, -RZ, R25.H0_H0 ;  /* 0x20000019ff12e230 */ /* 0x000fc80000004100 */
[----:B------:R-:W-:Y:S01]  /*0a80*/  @!P3 F2FP.F16.F32.PACK_AB R7, RZ, R13 ;  /* 0x0000000dff07b23e */ /* 0x000fe200000000ff */
[----:B--2---:R-:W-:-:S05]  /*0a90*/  @!P5 HADD2.F32 R26, -RZ, R23.H0_H0 ;  /* 0x20000017ff1ad230 */ /* 0x004fca0000004100 */
[----:B------:R-:W-:-:S04]  /*0aa0*/  @!P5 FMUL.FTZ R26, R26, R11 ;  /* 0x0000000b1a1ad220 */ /* 0x000fc80000410000 */
[----:B------:R-:W-:-:S05]  /*0ab0*/  @!P5 FMUL.FTZ R15, R26, R15 ;  /* 0x0000000f1a0fd220 */ /* 0x000fca0000410000 */
[----:B------:R-:W-:Y:S01]  /*0ac0*/  @!P5 F2FP.F16.F32.PACK_AB R9, RZ, R15 ;  /* 0x0000000fff09d23e */ /* 0x000fe200000000ff */
[----:B------:R-:W-:Y:S02]  /*0ad0*/  @!P4 HADD2.F32 R19, -RZ, R20.H0_H0 ;  /* 0x20000014ff13c230 */ /* 0x000fe40000004100 */
[----:B------:R-:W-:-:S04]  /*0ae0*/  @!P6 FMUL.FTZ R21, R18, R21 ;  /* 0x000000151215e220 */ /* 0x000fc80000410000 */
[----:B------:R-:W-:-:S05]  /*0af0*/  @!P6 FMUL.FTZ R14, R21, R14 ;  /* 0x0000000e150ee220 */ /* 0x000fca0000410000 */
[----:B------:R-:W-:Y:S01]  /*0b00*/  @!P6 F2FP.F16.F32.PACK_AB R8, RZ, R14 ;  /* 0x0000000eff08e23e */ /* 0x000fe200000000ff */
[----:B------:R-:W-:-:S04]  /*0b10*/  @!P4 FMUL.FTZ R36, R19, R36 ;  /* 0x000000241324c220 */ /* 0x000fc80000410000 */
[----:B------:R-:W-:-:S05]  /*0b20*/  @!P4 FMUL.FTZ R36, R36, R37 ;  /* 0x000000252424c220 */ /* 0x000fca0000410000 */
[----:B------:R-:W-:Y:S01]  /*0b30*/  @!P4 F2FP.F16.F32.PACK_AB R10, RZ, R36 ;  /* 0x00000024ff0ac23e */ /* 0x000fe200000000ff */
[----:B0-----:R-:W-:Y:S06]  /*0b40*/  @P0 BRA `(.L_x_10659) ;  /* 0x0000000000300947 */ /* 0x001fec0003800000 */
[----:B------:R-:W0:Y:S01]  /*0b50*/  LDC.64 R12, c[0x0][0x388] ;  /* 0x0000e200ff0c7b82 */ /* 0x000e220000000a00 */
[----:B------:R-:W-:Y:S02]  /*0b60*/  IADD3 R11, PT, PT, R0, R3, RZ ;  /* 0x00000003000b7210 */ /* 0x000fe40007ffe0ff */
        /* <DEDUP_REMOVED lines=10> */
.L_x_10659:
[----:B------:R-:W-:-:S13]  /*0c10*/  ISETP.GE.U32.AND P0, PT, R3, R2, PT ;  /* 0x000000020300720c */ /* 0x000fda0003f06070 */
[----:B------:R-:W-:Y:S05]  /*0c20*/  @P0 BRA `(.L_x_10661) ;  /* 0x0000000000300947 */ /* 0x000fea0003800000 */
[----:B0-----:R-:W0:Y:S01]  /*0c30*/  LDC.64 R4, c[0x0][0x388] ;  /* 0x0000e200ff047b82 */ /* 0x001e220000000a00 */
[----:B------:R-:W-:Y:S02]  /*0c40*/  IADD3 R11, PT, PT, R0, R3, RZ ;  /* 0x00000003000b7210 */ /* 0x000fe40007ffe0ff */
[----:B------:R-:W-:-:S03]  /*0c50*/  IADD3 R3, PT, PT, R3, 0x80, RZ ;  /* 0x0000008003037810 */ /* 0x000fc60007ffe0ff */
[----:B0-----:R-:W-:-:S05]  /*0c60*/  IMAD.WIDE.U32 R4, R11, 0x2, R4 ;  /* 0x000000020b047825 */ /* 0x001fca00078e0004 */
[----:B------:R1:W-:Y:S02]  /*0c70*/  STG.E.U16 desc[UR4][R4.64], R6 ;  /* 0x0000000604007986 */ /* 0x0003e4000c101504 */
.L_x_10660:
[----:B------:R-:W-:-:S13]  /*0c80*/  ISETP.GE.U32.AND P0, PT, R3, R2, PT ;  /* 0x000000020300720c */ /* 0x000fda0003f06070 */
[----:B------:R-:W-:Y:S05]  /*0c90*/  @P0 BRA `(.L_x_10662) ;  /* 0x0000000000340947 */ /* 0x000fea0003800000 */
[----:B01----:R-:W0:Y:S01]  /*0ca0*/  LDC.64 R4, c[0x0][0x388] ;  /* 0x0000e200ff047b82 */ /* 0x003e220000000a00 */
[----:B------:R-:W-:Y:S02]  /*0cb0*/  IADD3 R11, PT, PT, R0, R3, RZ ;  /* 0x00000003000b7210 */ /* 0x000fe40007ffe0ff */
[----:B------:R-:W-:-:S03]  /*0cc0*/  IADD3 R3, PT, PT, R3, 0x80, RZ ;  /* 0x0000008003037810 */ /* 0x000fc60007ffe0ff */
[----:B0-----:R-:W-:-:S05]  /*0cd0*/  IMAD.WIDE.U32 R4, R11, 0x2, R4 ;  /* 0x000000020b047825 */ /* 0x001fca00078e0004 */
[----:B------:R1:W-:Y:S02]  /*0ce0*/  STG.E.U16 desc[UR4][R4.64], R7 ;  /* 0x0000000704007986 */ /* 0x0003e4000c101504 */
.L_x_10661:
        /* <DEDUP_REMOVED lines=8> */
.L_x_10662:
[----:B------:R-:W-:Y:S05]  /*0d70*/  BSYNC.RELIABLE B1 ;  /* 0x0000000000017941 */ /* 0x000fea0003800100 */
.L_x_10658:
[----:B------:R-:W-:-:S13]  /*0d80*/  ISETP.GE.U32.AND P0, PT, R3, R2, PT ;  /* 0x000000020300720c */ /* 0x000fda0003f06070 */
[----:B012---:R-:W0:Y:S01]  /*0d90*/  @!P0 LDC.64 R4, c[0x0][0x388] ;  /* 0x0000e200ff048b82 */ /* 0x007e220000000a00 */
[----:B------:R-:W-:Y:S02]  /*0da0*/  @!P0 IADD3 R7, PT, PT, R0, R3, RZ ;  /* 0x0000000300078210 */ /* 0x000fe40007ffe0ff */
[----:B------:R-:W-:-:S03]  /*0db0*/  @!P0 IADD3 R3, PT, PT, R3, 0x80, RZ ;  /* 0x0000008003038810 */ /* 0x000fc60007ffe0ff */
[----:B0-----:R-:W-:-:S05]  /*0dc0*/  @!P0 IMAD.WIDE.U32 R4, R7, 0x2, R4 ;  /* 0x0000000207048825 */ /* 0x001fca00078e0004 */
[----:B------:R2:W-:Y:S02]  /*0dd0*/  @!P0 STG.E.U16 desc[UR4][R4.64], R9 ;  /* 0x0000000904008986 */ /* 0x0005e4000c101504 */
.L_x_10663:
[----:B------:R-:W-:Y:S05]  /*0de0*/  BSYNC.RECONVERGENT B0 ;  /* 0x0000000000007941 */ /* 0x000fea0003800200 */
.L_x_10657:
        /* <DEDUP_REMOVED lines=8> */
.L_x_10656:
[----:B------:R-:W0:Y:S01]  /*0e70*/  S2R R2, SR_TID.X ;  /* 0x0000000000027919 */ /* 0x000e220000002100 */
[----:B------:R-:W1:Y:S08]  /*0e80*/  LDC.64 R4, c[0x0][0x390] ;  /* 0x0000e400ff047b82 */ /* 0x000e700000000a00 */
[----:B------:R-:W2:Y:S08]  /*0e90*/  LDC.64 R6, c[0x0][0x3a0] ;  /* 0x0000e800ff067b82 */ /* 0x000eb00000000a00 */
[----:B------:R-:W3:Y:S01]  /*0ea0*/  LDC.64 R8, c[0x0][0x398] ;  /* 0x0000e600ff087b82 */ /* 0x000ee20000000a00 */
[----:B-1----:R-:W-:-:S07]  /*0eb0*/  IMAD.WIDE.U32 R4, R0, 0x2, R4 ;  /* 0x0000000200047825 */ /* 0x002fce00078e0004 */
[----:B------:R-:W1:Y:S01]  /*0ec0*/  LDC.64 R20, c[0x0][0x388] ;  /* 0x0000e200ff147b82 */ /* 0x000e620000000a00 */
[----:B0-----:R-:W-:-:S04]  /*0ed0*/  IMAD.WIDE.U32 R24, R2, 0x4, R4 ;  /* 0x0000000402187825 */ /* 0x001fc800078e0004 */
[C---:B--2---:R-:W-:Y:S01]  /*0ee0*/  IMAD.WIDE.U32 R6, R0.reuse, 0x4, R6 ;  /* 0x0000000400067825 */ /* 0x044fe200078e0006 */
[----:B------:R-:W2:Y:S03]  /*0ef0*/  LDG.E R23, desc[UR4][R24.64] ;  /* 0x0000000418177981 */ /* 0x000ea6000c1e1900 */
[----:B---3--:R-:W-:Y:S01]  /*0f00*/  IMAD.WIDE.U32 R4, R0, 0x4, R8 ;  /* 0x0000000400047825 */ /* 0x008fe200078e0008 */
[----:B------:R-:W3:Y:S03]  /*0f10*/  LDG.E R30, desc[UR4][R24.64+0x200] ;  /* 0x00020004181e7981 */ /* 0x000ee6000c1e1900 */
[C---:B------:R-:W-:Y:S01]  /*0f20*/  IMAD.WIDE.U32 R28, R2.reuse, 0x8, R6 ;  /* 0x00000008021c7825 */ /* 0x040fe200078e0006 */
[----:B------:R-:W4:Y:S03]  /*0f30*/  LDG.E R3, desc[UR4][R24.64+0x400] ;  /* 0x0004000418037981 */ /* 0x000f26000c1e1900 */
[----:B------:R-:W-:Y:S01]  /*0f40*/  IMAD.WIDE.U32 R26, R2, 0x8, R4 ;  /* 0x00000008021a7825 */ /* 0x000fe200078e0004 */
[----:B------:R-:W5:Y:S04]  /*0f50*/  LDG.E R22, desc[UR4][R24.64+0x600] ;  /* 0x0006000418167981 */ /* 0x000f68000c1e1900 */
[----:B------:R-:W4:Y:S04]  /*0f60*/  LDG.E.64 R4, desc[UR4][R28.64+0x400] ;  /* 0x000400041c047981 */ /* 0x000f28000c1e1b00 */
[----:B------:R-:W5:Y:S04]  /*0f70*/  LDG.E.64 R18, desc[UR4][R28.64] ;  /* 0x000000041c127981 */ /* 0x000f68000c1e1b00 */
[----:B------:R-:W5:Y:S04]  /*0f80*/  LDG.E.64 R10, desc[UR4][R28.64+0x800] ;  /* 0x000800041c0a7981 */ /* 0x000f68000c1e1b00 */
[----:B------:R-:W5:Y:S04]  /*0f90*/  LDG.E.64 R16, desc[UR4][R28.64+0xc00] ;  /* 0x000c00041c107981 */ /* 0x000f68000c1e1b00 */
[----:B------:R-:W5:Y:S04]  /*0fa0*/  LDG.E.64 R8, desc[UR4][R26.64] ;  /* 0x000000041a087981 */ /* 0x000f68000c1e1b00 */
[----:B------:R-:W5:Y:S04]  /*0fb0*/  LDG.E.64 R6, desc[UR4][R26.64+0x400] ;  /* 0x000400041a067981 */ /* 0x000f68000c1e1b00 */
[----:B------:R-:W5:Y:S04]  /*0fc0*/  LDG.E.64 R12, desc[UR4][R26.64+0x800] ;  /* 0x000800041a0c7981 */ /* 0x000f68000c1e1b00 */
[----:B------:R-:W5:Y:S01]  /*0fd0*/  LDG.E.64 R14, desc[UR4][R26.64+0xc00] ;  /* 0x000c00041a0e7981 */ /* 0x000f62000c1e1b00 */
[----:B-1----:R-:W-:-:S04]  /*0fe0*/  IMAD.WIDE.U32 R20, R0, 0x2, R20 ;  /* 0x0000000200147825 */ /* 0x002fc800078e0014 */
[----:B------:R-:W-:-:S04]  /*0ff0*/  IMAD.WIDE.U32 R20, R2, 0x4, R20 ;  /* 0x0000000402147825 */ /* 0x000fc800078e0014 */
[--C-:B--2---:R-:W-:Y:S02]  /*1000*/  HADD2.F32 R31, -RZ, R23.reuse.H0_H0 ;  /* 0x20000017ff1f7230 */ /* 0x104fe40000004100 */
[----:B------:R-:W-:Y:S02]  /*1010*/  HADD2.F32 R32, -RZ, R23.H1_H1 ;  /* 0x30000017ff207230 */ /* 0x000fe40000004100 */
[--C-:B---3--:R-:W-:Y:S02]  /*1020*/  HADD2.F32 R23, -RZ, R30.reuse.H0_H0 ;  /* 0x2000001eff177230 */ /* 0x108fe40000004100 */
[----:B------:R-:W-:-:S03]  /*1030*/  HADD2.F32 R30, -RZ, R30.H1_H1 ;  /* 0x3000001eff1e7230 */ /* 0x000fc60000004100 */
[----:B----4-:R-:W-:Y:S02]  /*1040*/  FMUL.FTZ R23, R4, R23 ;  /* 0x0000001704177220 */ /* 0x010fe40000410000 */
[----:B------:R-:W-:Y:S01]  /*1050*/  FMUL.FTZ R30, R5, R30 ;  /* 0x0000001e051e7220 */ /* 0x000fe20000410000 */
[--C-:B------:R-:W-:Y:S02]  /*1060*/  HADD2.F32 R5, -RZ, R3.reuse.H0_H0 ;  /* 0x20000003ff057230 */ /* 0x100fe40000004100 */
[----:B------:R-:W-:Y:S02]  /*1070*/  HADD2.F32 R4, -RZ, R3.H1_H1 ;  /* 0x30000003ff047230 */ /* 0x000fe40000004100 */
[--C-:B-----5:R-:W-:Y:S02]  /*1080*/  HADD2.F32 R3, -RZ, R22.reuse.H0_H0 ;  /* 0x20000016ff037230 */ /* 0x120fe40000004100 */
[----:B------:R-:W-:Y:S02]  /*1090*/  HADD2.F32 R22, -RZ, R22.H1_H1 ;  /* 0x30000016ff167230 */ /* 0x000fe40000004100 */
        /* <DEDUP_REMOVED lines=23> */
.L_x_10664:
        /* <DEDUP_REMOVED lines=15> */
.L_x_27455:


//--------------------- .text._ZN2at6native29vectorized_elementwise_kernelILi4EZZZNS0_49_GLOBAL__N__b919a28f_16_Normalization_cu_5c38458736batch_norm_elementwise_backward_evalERKNS_6TensorES5_S5_S5_ENKUlvE_clEvENKUlvE1_clEvEUlN3c104HalfEffE_St5arrayIPcLm4EEEEviT0_T1_ --------------------------
	.section	.text._ZN2at6native29vectorized_elementwise_kernelILi4EZZZNS0_49_GLOBAL__N__b919a28f_16_Normalization_cu_5c38458736batch_norm_elementwise_backward_evalERKNS_6TensorES5_S5_S5_ENKUlvE_clEvENKUlvE1_clEvEUlN3c104HalfEffE_St5arrayIPcLm4EEEEviT0_T1_,"ax",@progbits
	.align	128
        .global         _ZN2at6native29vectorized_elementwise_kernelILi4EZZZNS0_49_GLOBAL__N__b919a28f_16_Normalization_cu_5c38458736batch_norm_elementwise_backward_evalERKNS_6TensorES5_S5_S5_ENKUlvE_clEvENKUlvE1_clEvEUlN3c104HalfEffE_St5arrayIPcLm4EEEEviT0_T1_
        .type           _ZN2at6native29vectorized_elementwise_kernelILi4EZZZNS0_49_GLOBAL__N__b919a28f_16_Normalization_cu_5c38458736batch_norm_elementwise_backward_evalERKNS_6TensorES5_S5_S5_ENKUlvE_clEvENKUlvE1_clEvEUlN3c104HalfEffE_St5arrayIPcLm4EEEEviT0_T1_,@function
        .size           _ZN2at6native29vectorized_elementwise_kernelILi4EZZZNS0_49_GLOBAL__N__b919a28f_16_Normalization_cu_5c38458736batch_norm_elementwise_backward_evalERKNS_6TensorES5_S5_S5_ENKUlvE_clEvENKUlvE1_clEvEUlN3c104HalfEffE_St5arrayIPcLm4EEEEviT0_T1_,(.L_x_27456 - _ZN2at6native29vectorized_elementwise_kernelILi4EZZZNS0_49_GLOBAL__N__b919a28f_16_Normalization_cu_5c38458736batch_norm_elementwise_backward_evalERKNS_6TensorES5_S5_S5_ENKUlvE_clEvENKUlvE1_clEvEUlN3c104HalfEffE_St5arrayIPcLm4EEEEviT0_T1_)
        .other          _ZN2at6native29vectorized_elementwise_kernelILi4EZZZNS0_49_GLOBAL__N__b919a28f_16_Normalization_cu_5c38458736batch_norm_elementwise_backward_evalERKNS_6TensorES5_S5_S5_ENKUlvE_clEvENKUlvE1_clEvEUlN3c104HalfEffE_St5arrayIPcLm4EEEEviT0_T1_,@"STO_CUDA_ENTRY STV_DEFAULT"
_ZN2at6native29vectorized_elementwise_kernelILi4EZZZNS0_49_GLOBAL__N__b919a28f_16_Normalization_cu_5c38458736batch_norm_elementwise_backward_evalERKNS_6TensorES5_S5_S5_ENKUlvE_clEvENKUlvE1_clEvEUlN3c104HalfEffE_St5arrayIPcLm4EEEEviT0_T1_:
.text._ZN2at6native29vectorized_elementwise_kernelILi4EZZZNS0_49_GLOBAL__N__b919a28f_16_Normalization_cu_5c38458736batch_norm_elementwise_backward_evalERKNS_6TensorES5_S5_S5_ENKUlvE_clEvENKUlvE1_clEvEUlN3c104HalfEffE_St5arrayIPcLm4EEEEviT0_T1_:
        /* <DEDUP_REMOVED lines=193> */
.L_x_10668:
[----:B------:R-:W-:-:S13]  /*0c10*/  ISETP.GE.U32.AND P0, PT, R3, R2, PT ;  /* 0x000000020300720c */ /* 0x000fda0003f06070 */
[----:B------:R-:W-:Y:S05]  /*0c20*/  @P0 BRA `(.L_x_10670) ;  /* 0x0000000000300947 */ /* 0x000fea0003800000 */
[----:B0-----:R-:W0:Y:S01]  /*0c30*/  LDC.64 R4, c[0x0][0x388] ;  /* 0x0000e200ff047b82 */ /* 0x001e220000000a00 */
[----:B------:R-:W-:Y:S02]  /*0c40*/  IADD3 R11, PT, PT, R0, R3, RZ ;  /* 0x00000003000b7210 */ /* 0x000fe40007ffe0ff */
[----:B------:R-:W-:-:S03]  /*0c50*/  IADD3 R3, PT, PT, R3, 0x80, RZ ;  /* 0x0000008003037810 */ /* 0x000fc60007ffe0ff */
[----:B0-----:R-:W-:-:S05]  /*0c60*/  IMAD.WIDE.U32 R4, R11, 0x2, R4 ;  /* 0x000000020b047825 */ /* 0x001fca00078e0004 */
[----:B------:R1:W-:Y:S02]  /*0c70*/  STG.E.U16 desc[UR4][R4.64], R6 ;  /* 0x0000000604007986 */ /* 0x0003e4000c101504 */
.L_x_10669:
[----:B------:R-:W-:-:S13]  /*0c80*/  ISETP.GE.U32.AND P0, PT, R3, R2, PT ;  /* 0x000000020300720c */ /* 0x000fda0003f06070 */
[----:B------:R-:W-:Y:S05]  /*0c90*/  @P0 BRA `(.L_x_10671) ;  /* 0x0000000000340947 */ /* 0x000fea0003800000 */
[----:B01----:R-:W0:Y:S01]  /*0ca0*/  LDC.64 R4, c[0x0][0x388] ;  /* 0x0000e200ff047b82 */ /* 0x003e220000000a00 */
[----:B------:R-:W-:Y:S02]  /*0cb0*/  IADD3 R11, PT, PT, R0, R3, RZ ;  /* 0x00000003000b7210 */ /* 0x000fe40007ffe0ff */
[----:B------:R-:W-:-:S03]  /*0cc0*/  IADD3 R3, PT, PT, R3, 0x80, RZ ;  /* 0x0000008003037810 */ /* 0x000fc60007ffe0ff */
[----:B0-----:R-:W-:-:S05]  /*0cd0*/  IMAD.WIDE.U32 R4, R11, 0x2, R4 ;  /* 0x000000020b047825 */ /* 0x001fca00078e0004 */
[----:B------:R1:W-:Y:S02]  /*0ce0*/  STG.E.U16 desc[UR4][R4.64], R7 ;  /* 0x0000000704007986 */ /* 0x0003e4000c101504 */
.L_x_10670:
        /* <DEDUP_REMOVED lines=8> */
.L_x_10671:
[----:B------:R-:W-:Y:S05]  /*0d70*/  BSYNC.RELIABLE B1 ;  /* 0x0000000000017941 */ /* 0x000fea0003800100 */
.L_x_10667:
[----:B------:R-:W-:-:S13]  /*0d80*/  ISETP.GE.U32.AND P0, PT, R3, R2, PT ;  /* 0x000000020300720c */ /* 0x000fda0003f06070 */
[----:B012---:R-:W0:Y:S01]  /*0d90*/  @!P0 LDC.64 R4, c[0x0][0x388] ;  /* 0x0000e200ff048b82 */ /* 0x007e220000000a00 */
[----:B------:R-:W-:Y:S02]  /*0da0*/  @!P0 IADD3 R7, PT, PT, R0, R3, RZ ;  /* 0x0000000300078210 */ /* 0x000fe40007ffe0ff */
[----:B------:R-:W-:-:S03]  /*0db0*/  @!P0 IADD3 R3, PT, PT, R3, 0x80, RZ ;  /* 0x0000008003038810 */ /* 0x000fc60007ffe0ff */
[----:B0-----:R-:W-:-:S05]  /*0dc0*/  @!P0 IMAD.WIDE.U32 R4, R7, 0x2, R4 ;  /* 0x0000000207048825 */ /* 0x001fca00078e0004 */
[----:B------:R2:W-:Y:S02]  /*0dd0*/  @!P0 STG.E.U16 desc[UR4][R4.64], R9 ;  /* 0x0000000904008986 */ /* 0x0005e4000c101504 */
.L_x_10672:
[----:B------:R-:W-:Y:S05]  /*0de0*/  BSYNC.RECONVERGENT B0 ;  /* 0x0000000000007941 */ /* 0x000fea0003800200 */
.L_x_10666:
        /* <DEDUP_REMOVED lines=8> */
.L_x_10665:
        /* <DEDUP_REMOVED lines=8> */
[----:B------:R-:W2:Y:S03]  /*0ef0*/  LDG.E.64 R20, desc[UR4][R26.64] ;  /* 0x000000041a147981 */ /* 0x000ea6000c1e1b00 */
[----:B---3--:R-:W-:Y:S01]  /*0f00*/  IMAD.WIDE.U32 R4, R0, 0x4, R8 ;  /* 0x0000000400047825 */ /* 0x008fe200078e0008 */
[----:B------:R-:W3:Y:S03]  /*0f10*/  LDG.E.64 R22, desc[UR4][R26.64+0x400] ;  /* 0x000400041a167981 */ /* 0x000ee6000c1e1b00 */
[----:B------:R-:W-:-:S05]  /*0f20*/  IMAD.WIDE.U32 R30, R2, 0x10, R6 ;  /* 0x00000010021e7825 */ /* 0x000fca00078e0006 */
[----:B------:R-:W4:Y:S01]  /*0f30*/  LDG.E.128 R16, desc[UR4][R30.64] ;  /* 0x000000041e107981 */ /* 0x000f22000c1e1d00 */
[----:B------:R-:W-:-:S03]  /*0f40*/  IMAD.WIDE.U32 R28, R2, 0x10, R4 ;  /* 0x00000010021c7825 */ /* 0x000fc600078e0004 */
[----:B------:R-:W5:Y:S04]  /*0f50*/  LDG.E.128 R12, desc[UR4][R30.64+0x800] ;  /* 0x000800041e0c7981 */ /* 0x000f68000c1e1d00 */
[----:B------:R-:W5:Y:S04]  /*0f60*/  LDG.E.128 R4, desc[UR4][R28.64+0x800] ;  /* 0x000800041c047981 */ /* 0x000f68000c1e1d00 */
[----:B------:R-:W5:Y:S01]  /*0f70*/  LDG.E.128 R8, desc[UR4][R28.64] ;  /* 0x000000041c087981 */ /* 0x000f62000c1e1d00 */
[----:B-1----:R-:W-:-:S04]  /*0f80*/  IMAD.WIDE.U32 R24, R0, 0x2, R24 ;  /* 0x0000000200187825 */ /* 0x002fc800078e0018 */
[----:B------:R-:W-:-:S04]  /*0f90*/  IMAD.WIDE.U32 R24, R2, 0x8, R24 ;  /* 0x0000000802187825 */ /* 0x000fc800078e0018 */
[--C-:B--2---:R-:W-:Y:S02]  /*0fa0*/  HADD2.F32 R3, -RZ, R20.reuse.H0_H0 ;  /* 0x20000014ff037230 */ /* 0x104fe40000004100 */
[----:B------:R-:W-:Y:S02]  /*0fb0*/  HADD2.F32 R20, -RZ, R20.H1_H1 ;  /* 0x30000014ff147230 */ /* 0x000fe40000004100 */
[----:B------:R-:W-:-:S03]  /*0fc0*/  HADD2.F32 R33, -RZ, R21.H0_H0 ;  /* 0x20000015ff217230 */ /* 0x000fc60000004100 */
[----:B----4-:R-:W-:Y:S01]  /*0fd0*/  FMUL.FTZ R20, R17, R20 ;  /* 0x0000001411147220 */ /* 0x010fe20000410000 */
[----:B------:R-:W-:Y:S01]  /*0fe0*/  FMUL.FTZ R3, R16, R3 ;  /* 0x0000000310037220 */ /* 0x000fe20000410000 */
[--C-:B---3--:R-:W-:Y:S02]  /*0ff0*/  HADD2.F32 R17, -RZ, R22.reuse.H0_H0 ;  /* 0x20000016ff117230 */ /* 0x108fe40000004100 */
[----:B------:R-:W-:Y:S01]  /*1000*/  FMUL.FTZ R33, R18, R33 ;  /* 0x0000002112217220 */ /* 0x000fe20000410000 */
[----:B------:R-:W-:Y:S02]  /*1010*/  HADD2.F32 R16, -RZ, R21.H1_H1 ;  /* 0x30000015ff107230 */ /* 0x000fe40000004100 */
[----:B------:R-:W-:Y:S02]  /*1020*/  HADD2.F32 R22, -RZ, R22.H1_H1 ;  /* 0x30000016ff167230 */ /* 0x000fe40000004100 */
[--C-:B------:R-:W-:Y:S02]  /*1030*/  HADD2.F32 R21, -RZ, R23.reuse.H0_H0 ;  /* 0x20000017ff157230 */ /* 0x100fe40000004100 */
[----:B------:R-:W-:-:S02]  /*1040*/  HADD2.F32 R18, -RZ, R23.H1_H1 ;  /* 0x30000017ff127230 */ /* 0x000fc40000004100 */
        /* <DEDUP_REMOVED lines=16> */
[----:B------:R-:W-:-:S03]  /*1150*/  F2FP.F16.F32.PACK_AB R5, R7, R6 ;  /* 0x000000060705723e */ /* 0x000fc600000000ff */
[----:B------:R-:W-:Y:S04]  /*1160*/  STG.E.64 desc[UR4][R24.64], R20 ;  /* 0x0000001418007986 */ /* 0x000fe8000c101b04 */
[----:B------:R-:W-:Y:S01]  /*1170*/  STG.E.64 desc[UR4][R24.64+0x400], R4 ;  /* 0x0004000418007986 */ /* 0x000fe2000c101b04 */
[----:B------:R-:W-:Y:S05]  /*1180*/  EXIT ;  /* 0x000000000000794d */ /* 0x000fea0003800000 */
.L_x_10673:
        /* <DEDUP_REMOVED lines=15> */
.L_x_27456:


//--------------------- .text._ZN2at6native29vectorized_elementwise_kernelILi8EZZZNS0_49_GLOBAL__N__b919a28f_16_Normalization_cu_5c38458736batch_norm_elementwise_backward_evalERKNS_6TensorES5_S5_S5_ENKUlvE_clEvENKUlvE1_clEvEUlN3c104HalfEffE_St5arrayIPcLm4EEEEviT0_T1_ --------------------------
	.section	.text._ZN2at6native29vectorized_elementwise_kernelILi8EZZZNS0_49_GLOBAL__N__b919a28f_16_Normalization_cu_5c38458736batch_norm_elementwise_backward_evalERKNS_6TensorES5_S5_S5_ENKUlvE_clEvENKUlvE1_clEvEUlN3c104HalfEffE_St5arrayIPcLm4EEEEviT0_T1_,"ax",@progbits
	.align	128
        .global         _ZN2at6native29vectorized_elementwise_kernelILi8EZZZNS0_49_GLOBAL__N__b919a28f_16_Normalization_cu_5c38458736batch_norm_elementwise_backward_evalERKNS_6TensorES5_S5_S5_ENKUlvE_clEvENKUlvE1_clEvEUlN3c104HalfEffE_St5arrayIPcLm4EEEEviT0_T1_
        .type           _ZN2at6native29vectorized_elementwise_kernelILi8EZZZNS0_49_GLOBAL__N__b919a28f_16_Normalization_cu_5c38458736batch_norm_elementwise_backward_evalERKNS_6TensorES5_S5_S5_ENKUlvE_clEvENKUlvE1_clEvEUlN3c104HalfEffE_St5arrayIPcLm4EEEEviT0_T1_,@function
        .size           _ZN2at6native29vectorized_elementwise_kernelILi8EZZZNS0_49_GLOBAL__N__b919a28f_16_Normalization_cu_5c38458736batch_norm_elementwise_backward_evalERKNS_6TensorES5_S5_S5_ENKUlvE_clEvENKUlvE1_clEvEUlN3c104HalfEffE_St5arrayIPcLm4EEEEviT0_T1_,(.L_x_27457 - _ZN2at6native29vectorized_elementwise_kernelILi8EZZZNS0_49_GLOBAL__N__b919a28f_16_Normalization_cu_5c38458736batch_norm_elementwise_backward_evalERKNS_6TensorES5_S5_S5_ENKUlvE_clEvENKUlvE1_clEvEUlN3c104HalfEffE_St5arrayIPcLm4EEEEviT0_T1_)
        .other          _ZN2at6native29vectorized_elementwise_kernelILi8EZZZNS0_49_GLOBAL__N__b919a28f_16_Normalization_cu_5c38458736batch_norm_elementwise_backward_evalERKNS_6TensorES5_S5_S5_ENKUlvE_clEvENKUlvE1_clEvEUlN3c104HalfEffE_St5arrayIPcLm4EEEEviT0_T1_,@"STO_CUDA_ENTRY STV_DEFAULT"
_ZN2at6native29vectorized_elementwise_kernelILi8EZZZNS0_49_GLOBAL__N__b919a28f_16_Normalization_cu_5c38458736batch_norm_elementwise_backward_evalERKNS_6TensorES5_S5_S5_ENKUlvE_clEvENKUlvE1_clEvEUlN3c104HalfEffE_St5arrayIPcLm4EEEEviT0_T1_:
.text._ZN2at6native29vectorized_elementwise_kernelILi8EZZZNS0_49_GLOBAL__N__b919a28f_16_Normalization_cu_5c38458736batch_norm_elementwise_backward_evalERKNS_6TensorES5_S5_S5_ENKUlvE_clEvENKUlvE1_clEvEUlN3c104HalfEffE_St5arrayIPcLm4EEEEviT0_T1_:
        /* <DEDUP_REMOVED lines=193> */
.L_x_10677:
[----:B------:R-:W-:-:S13]  /*0c10*/  ISETP.GE.U32.AND P0, PT, R3, R2, PT ;  /* 0x000000020300720c */ /* 0x000fda0003f06070 */
[----:B------:R-:W-:Y:S05]  /*0c20*/  @P0 BRA `(.L_x_10679) ;  /* 0x0000000000300947 */ /* 0x000fea0003800000 */
[----:B0-----:R-:W0:Y:S01]  /*0c30*/  LDC.64 R4, c[0x0][0x388] ;  /* 0x0000e200ff047b82 */ /* 0x001e220000000a00 */
[----:B------:R-:W-:Y:S02]  /*0c40*/  IADD3 R11, PT, PT, R0, R3, RZ ;  /* 0x00000003000b7210 */ /* 0x000fe40007ffe0ff */
[----:B------:R-:W-:-:S03]  /*0c50*/  IADD3 R3, PT, PT, R3, 0x80, RZ ;  /* 0x0000008003037810 */ /* 0x000fc60007ffe0ff */
[----:B0-----:R-:W-:-:S05]  /*0c60*/  IMAD.WIDE.U32 R4, R11, 0x2, R4 ;  /* 0x000000020b047825 */ /* 0x001fca00078e0004 */
[----:B------:R1:W-:Y:S02]  /*0c70*/  STG.E.U16 desc[UR4][R4.64], R6 ;  /* 0x0000000604007986 */ /* 0x0003e4000c101504 */
.L_x_10678:
[----:B------:R-:W-:-:S13]  /*0c80*/  ISETP.GE.U32.AND P0, PT, R3, R2, PT ;  /* 0x000000020300720c */ /* 0x000fda0003f06070 */
[----:B------:R-:W-:Y:S05]  /*0c90*/  @P0 BRA `(.L_x_10680) ;  /* 0x0000000000340947 */ /* 0x000fea0003800000 */
[----:B01----:R-:W0:Y:S01]  /*0ca0*/  LDC.64 R4, c[0x0][0x388] ;  /* 0x0000e200ff047b82 */ /* 0x003e220000000a00 */
[----:B------:R-:W-:Y:S02]  /*0cb0*/  IADD3 R11, PT, PT, R0, R3, RZ ;  /* 0x00000003000b7210 */ /* 0x000fe40007ffe0ff */
[----:B------:R-:W-:-:S03]  /*0cc0*/  IADD3 R3, PT, PT, R3, 0x80, RZ ;  /* 0x0000008003037810 */ /* 0x000fc60007ffe0ff */
[----:B0-----:R-:W-:-:S05]  /*0cd0*/  IMAD.WIDE.U32 R4, R11, 0x2, R4 ;  /* 0x000000020b047825 */ /* 0x001fca00078e0004 */
[----:B------:R1:W-:Y:S02]  /*0ce0*/  STG.E.U16 desc[UR4][R4.64], R7 ;  /* 0x0000000704007986 */ /* 0x0003e4000c101504 */
.L_x_10679:
        /* <DEDUP_REMOVED lines=8> */
.L_x_10680:
[----:B------:R-:W-:Y:S05]  /*0d70*/  BSYNC.RELIABLE B1 ;  /* 0x0000000000017941 */ /* 0x000fea0003800100 */
.L_x_10676:
[----:B------:R-:W-:-:S13]  /*0d80*/  ISETP.GE.U32.AND P0, PT, R3, R2, PT ;  /* 0x000000020300720c */ /* 0x000fda0003f06070 */
[----:B012---:R-:W0:Y:S01]  /*0d90*/  @!P0 LDC.64 R4, c[0x0][0x388] ;  /* 0x0000e200ff048b82 */ /* 0x007e220000000a00 */
[----:B------:R-:W-:Y:S02]  /*0da0*/  @!P0 IADD3 R7, PT, PT, R0, R3, RZ ;  /* 0x0000000300078210 */ /* 0x000fe40007ffe0ff */
[----:B------:R-:W-:-:S03]  /*0db0*/  @!P0 IADD3 R3, PT, PT, R3, 0x80, RZ ;  /* 0x0000008003038810 */ /* 0x000fc60007ffe0ff */
[----:B0-----:R-:W-:-:S05]  /*0dc0*/  @!P0 IMAD.WIDE.U32 R4, R7, 0x2, R4 ;  /* 0x0000000207048825 */ /* 0x001fca00078e0004 */
[----:B------:R2:W-:Y:S02]  /*0dd0*/  @!P0 STG.E.U16 desc[UR4][R4.64], R9 ;  /* 0x0000000904008986 */ /* 0x0005e4000c101504 */
.L_x_10681:
[----:B------:R-:W-:Y:S05]  /*0de0*/  BSYNC.RECONVERGENT B0 ;  /* 0x0000000000007941 */ /* 0x000fea0003800200 */
.L_x_10675:
        /* <DEDUP_REMOVED lines=8> */
.L_x_10674:
[----:B------:R-:W0:Y:S01]  /*0e70*/  S2R R2, SR_TID.X ;  /* 0x0000000000027919 */ /* 0x000e220000002100 */
[----:B------:R-:W1:Y:S08]  /*0e80*/  LDC.64 R4, c[0x0][0x390] ;  /* 0x0000e400ff047b82 */ /* 0x000e700000000a00 */
[----:B------:R-:W2:Y:S08]  /*0e90*/  LDC.64 R8, c[0x0][0x3a0] ;  /* 0x0000e800ff087b82 */ /* 0x000eb00000000a00 */
[----:B------:R-:W3:Y:S01]  /*0ea0*/  LDC.64 R16, c[0x0][0x398] ;  /* 0x0000e600ff107b82 */ /* 0x000ee20000000a00 */
[----:B-1----:R-:W-:-:S07]  /*0eb0*/  IMAD.WIDE.U32 R4, R0, 0x2, R4 ;  /* 0x0000000200047825 */ /* 0x002fce00078e0004 */
[----:B------:R-:W1:Y:S01]  /*0ec0*/  LDC.64 R24, c[0x0][0x388] ;  /* 0x0000e200ff187b82 */ /* 0x000e620000000a00 */
[----:B0-----:R-:W-:-:S04]  /*0ed0*/  IMAD.WIDE.U32 R4, R2, 0x10, R4 ;  /* 0x0000001002047825 */ /* 0x001fc800078e0004 */
[C---:B--2---:R-:W-:Y:S02]  /*0ee0*/  IMAD.WIDE.U32 R8, R0.reuse, 0x4, R8 ;  /* 0x0000000400087825 */ /* 0x044fe400078e0008 */
[----:B------:R-:W2:Y:S02]  /*0ef0*/  LDG.E.128 R4, desc[UR4][R4.64] ;  /* 0x0000000404047981 */ /* 0x000ea4000c1e1d00 */
[----:B---3--:R-:W-:-:S04]  /*0f00*/  IMAD.WIDE.U32 R16, R0, 0x4, R16 ;  /* 0x0000000400107825 */ /* 0x008fc800078e0010 */
[----:B------:R-:W-:-:S04]  /*0f10*/  IMAD.WIDE.U32 R8, R2, 0x20, R8 ;  /* 0x0000002002087825 */ /* 0x000fc800078e0008 */
[----:B------:R-:W-:Y:S02]  /*0f20*/  IMAD.WIDE.U32 R16, R2, 0x20, R16 ;  /* 0x0000002002107825 */ /* 0x000fe400078e0010 */
[----:B------:R-:W3:Y:S04]  /*0f30*/  LDG.E.ENL2.256 R12, R8, desc[UR4][R8.64] ;  /* 0xfe0000040808797e */ /* 0x000ee8000812190c */
[----:B------:R-:W4:Y:S01]  /*0f40*/  LDG.E.ENL2.256 R20, R16, desc[UR4][R16.64] ;  /* 0xfe0000041010797e */ /* 0x000f220008121914 */
[----:B-1----:R-:W-:-:S04]  /*0f50*/  IMAD.WIDE.U32 R24, R0, 0x2, R24 ;  /* 0x0000000200187825 */ /* 0x002fc800078e0018 */
[----:B------:R-:W-:-:S04]  /*0f60*/  IMAD.WIDE.U32 R24, R2, 0x10, R24 ;  /* 0x0000001002187825 */ /* 0x000fc800078e0018 */
[--C-:B--2---:R-:W-:Y:S02]  /*0f70*/  HADD2.F32 R27, -RZ, R5.reuse.H0_H0 ;  /* 0x20000005ff1b7230 */ /* 0x104fe40000004100 */
[----:B------:R-:W-:Y:S02]  /*0f80*/  HADD2.F32 R26, -RZ, R5.H1_H1 ;  /* 0x30000005ff1a7230 */ /* 0x000fe40000004100 */
[----:B------:R-:W-:Y:S02]  /*0f90*/  HADD2.F32 R29, -RZ, R6.H0_H0 ;  /* 0x20000006ff1d7230 */ /* 0x000fe40000004100 */
[--C-:B------:R-:W-:Y:S02]  /*0fa0*/  HADD2.F32 R5, -RZ, R7.reuse.H0_H0 ;  /* 0x20000007ff057230 */ /* 0x100fe40000004100 */
[----:B------:R-:W-:Y:S02]  /*0fb0*/  HADD2.F32 R28, -RZ, R7.H1_H1 ;  /* 0x30000007ff1c7230 */ /* 0x000fe40000004100 */
[----:B------:R-:W-:-:S02]  /*0fc0*/  HADD2.F32 R3, -RZ, R4.H0_H0 ;  /* 0x20000004ff037230 */ /* 0x000fc40000004100 */
[----:B------:R-:W-:Y:S02]  /*0fd0*/  HADD2.F32 R6, -RZ, R6.H1_H1 ;  /* 0x30000006ff067230 */ /* 0x000fe40000004100 */
[----:B---3--:R-:W-:Y:S01]  /*0fe0*/  FMUL.FTZ R5, R14, R5 ;  /* 0x000000050e057220 */ /* 0x008fe20000410000 */
        /* <DEDUP_REMOVED lines=22> */
.L_x_10682:
        /* <DEDUP_REMOVED lines=11> */
.L_x_27457:


//--------------------- .text._ZN2at6native18elementwise_kernelILi128ELi4EZNS0_15gpu_kernel_implIZZZNS0_49_GLOBAL__N__b919a28f_16_Normalization_cu_5c38458736batch_norm_elementwise_backward_evalERKNS_6TensorES6_S6_S6_ENKUlvE_clEvENKUlvE0_clEvEUlfffE_EEvRNS_18TensorIteratorBaseERKT_EUliE_EEviT1_ --------------------------
	.section	.text._ZN2at6native18elementwise_kernelILi128ELi4EZNS0_15gpu_kernel_implIZZZNS0_49_GLOBAL__N__b919a28f_16_Normalization_cu_5c38458736batch_norm_elementwise_backward_evalERKNS_6TensorES6_S6_S6_ENKUlvE_clEvENKUlvE0_clEvEUlfffE_EEvRNS_18TensorIteratorBaseERKT_EUliE_EEviT1_,"ax",@progbits
	.align	128
        .global         _ZN2at6native18elementwise_kernelILi128ELi4EZNS0_15gpu_kernel_implIZZZNS0_49_GLOBAL__N__b919a28f_16_Normalization_cu_5c38458736batch_norm_elementwise_backward_evalERKNS_6TensorES6_S6_S6_ENKUlvE_clEvENKUlvE0_clEvEUlfffE_EEvRNS_18TensorIteratorBaseERKT_EUliE_EEviT1_
        .type           _ZN2at6native18elementwise_kernelILi128ELi4EZNS0_15gpu_kernel_implIZZZNS0_49_GLOBAL__N__b919a28f_16_Normalization_cu_5c38458736batch_norm_elementwise_backward_evalERKNS_6TensorES6_S6_S6_ENKUlvE_clEvENKUlvE0_clEvEUlfffE_EEvRNS_18TensorIteratorBaseERKT_EUliE_EEviT1_,@function
        .size           _ZN2at6native18elementwise_kernelILi128ELi4EZNS0_15gpu_kernel_implIZZZNS0_49_GLOBAL__N__b919a28f_16_Normalization_cu_5c38458736batch_norm_elementwise_backward_evalERKNS_6TensorES6_S6_S6_ENKUlvE_clEvENKUlvE0_clEvEUlfffE_EEvRNS_18TensorIteratorBaseERKT_EUliE_EEviT1_,(.L_x_27458 - _ZN2at6native18elementwise_kernelILi128ELi4EZNS0_15gpu_kernel_implIZZZNS0_49_GLOBAL__N__b919a28f_16_Normalization_cu_5c38458736batch_norm_elementwise_backward_evalERKNS_6TensorES6_S6_S6_ENKUlvE_clEvENKUlvE0_clEvEUlfffE_EEvRNS_18TensorIteratorBaseERKT_EUliE_EEviT1_)
        .other          _ZN2at6native18elementwise_kernelILi128ELi4EZNS0_15gpu_kernel_implIZZZNS0_49_GLOBAL__N__b919a28f_16_Normalization_cu_5c38458736batch_norm_elementwise_backward_evalERKNS_6TensorES6_S6_S6_ENKUlvE_clEvENKUlvE0_clEvEUlfffE_EEvRNS_18TensorIteratorBaseERKT_EUliE_EEviT1_,@"STO_CUDA_ENTRY STV_DEFAULT"
_ZN2at6native18elementwise_kernelILi128ELi4EZNS0_15gpu_kernel_implIZZZNS0_49_GLOBAL__N__b919a28f_16_Normalization_cu_5c38458736batch_norm_elementwise_backward_evalERKNS_6TensorES6_S6_S6_ENKUlvE_clEvENKUlvE0_clEvEUlfffE_EEvRNS_18TensorIteratorBaseERKT_EUliE_EEviT1_:
.text._ZN2at6native18elementwise_kernelILi128ELi4EZNS0_15gpu_kernel_implIZZZNS0_49_GLOBAL__N__b919a28f_16_Normalization_cu_5c38458736batch_norm_elementwise_backward_evalERKNS_6TensorES6_S6_S6_ENKUlvE_clEvENKUlvE0_clEvEUlfffE_EEvRNS_18TensorIteratorBaseERKT_EUliE_EEviT1_:
        /* <DEDUP_REMOVED lines=398> */
.L_x_10685:
        /* <DEDUP_REMOVED lines=18> */
.L_x_10690:
[----:B------:R-:W2:Y:S02]  /*1a00*/  LDG.E.U8 R2, desc[UR36][R2.64] ;  /* 0x0000002402027981 */ /* 0x000ea4000c1e1100 */
[----:B--2---:R-:W-:Y:S01]  /*1a10*/  I2FP.F32.U32 R18, R2 ;  /* 0x0000000200127245 */ /* 0x004fe20000201000 */
[----:B------:R-:W-:Y:S06]  /*1a20*/  BRA `(.L_x_10692) ;  /* 0x0000000c00247947 */ /* 0x000fec0003800000 */
.L_x_10689:
        /* <DEDUP_REMOVED lines=9> */
.L_x_10694:
[----:B------:R-:W2:Y:S02]  /*1ac0*/  LDG.E R2, desc[UR36][R2.64] ;  /* 0x0000002402027981 */ /* 0x000ea4000c1e1900 */
[----:B--2---:R-:W-:Y:S01]  /*1ad0*/  I2FP.F32.S32 R18, R2 ;  /* 0x0000000200127245 */ /* 0x004fe20000201400 */
[----:B------:R-:W-:Y:S06]  /*1ae0*/  BRA `(.L_x_10692) ;  /* 0x0000000800f47947 */ /* 0x000fec0003800000 */
.L_x_10693:
[----:B------:R-:W2:Y:S02]  /*1af0*/  LDG.E.U16 R2, desc[UR36][R2.64] ;  /* 0x0000002402027981 */ /* 0x000ea4000c1e1500 */
[----:B--2---:R0:W1:Y:S01]  /*1b00*/  I2F.S16 R18, R2 ;  /* 0x0000000200127306 */ /* 0x0040620000101400 */
[----:B------:R-:W-:Y:S05]  /*1b10*/  BRA `(.L_x_10692) ;  /* 0x0000000800e87947 */ /* 0x000fea0003800000 */
.L_x_10688:
        /* <DEDUP_REMOVED lines=8> */
.L_x_10696:
[----:B------:R-:W2:Y:S02]  /*1ba0*/  LDG.E.U16 R2, desc[UR36][R2.64] ;  /* 0x0000002402027981 */ /* 0x000ea4000c1e1500 */
[----:B--2---:R-:W-:Y:S01]  /*1bb0*/  HADD2.F32 R18, -RZ, R2.H0_H0 ;  /* 0x20000002ff127230 */ /* 0x004fe20000004100 */
[----:B------:R-:W-:Y:S06]  /*1bc0*/  BRA `(.L_x_10692) ;  /* 0x0000000800bc7947 */ /* 0x000fec0003800000 */
.L_x_10695:
        /* <DEDUP_REMOVED lines=8> */
.L_x_10698:
[----:B------:R-:W2:Y:S02]  /*1c50*/  LDG.E.U16 R2, desc[UR36][R2.64] ;  /* 0x0000002402027981 */ /* 0x000ea4000c1e1500 */
[----:B--2---:R-:W-:Y:S01]  /*1c60*/  HADD2.F32 R18, -RZ, R2.H0_H0 ;  /* 0x20000002ff127230 */ /* 0x004fe20000004100 */
[----:B------:R-:W-:Y:S06]  /*1c70*/  BRA `(.L_x_10692) ;  /* 0x0000000800907947 */ /* 0x000fec0003800000 */
.L_x_10697:
[----:B------:R-:W2:Y:S01]  /*1c80*/  LDG.E.64 R2, desc[UR36][R2.64] ;  /* 0x0000002402027981 */ /* 0x000ea2000c1e1b00 */
[----:B------:R-:W-:Y:S01]  /*1c90*/  UMOV UR4, 0xf0000000 ;  /* 0xf000000000047882 */ /* 0x000fe20000000000 */
[----:B------:R-:W-:Y:S01]  /*1ca0*/  UMOV UR5, 0x380fffff ;  /* 0x380fffff00057882 */ /* 0x000fe20000000000 */
[----:B--2---:R-:W0:Y:S01]  /*1cb0*/  F2F.F32.F64 R18, R2 ;  /* 0x0000000200127310 */ /* 0x004e220000301000 */
[----:B------:R-:W-:-:S14]  /*1cc0*/  DSETP.GEU.AND P0, PT, |R2|, UR4, PT ;  /* 0x0000000402007e2a */ /* 0x000fdc000bf0e200 */
[----:B0-----:R-:W-:Y:S01]  /*1cd0*/  @!P0 FMUL R18, R18, 1.175494350822287508e-38 ;  /* 0x0080000012128820 */ /* 0x001fe20000400000 */
[----:B------:R-:W-:Y:S06]  /*1ce0*/  BRA `(.L_x_10692) ;  /* 0x0000000800747947 */ /* 0x000fec0003800000 */
.L_x_10687:
        /* <DEDUP_REMOVED lines=12> */
.L_x_10701:
[----:B------:R-:W2:Y:S01]  /*1db0*/  LDG.E.64 R2, desc[UR36][R2.64] ;  /* 0x0000002402027981 */ /* 0x000ea2000c1e1b00 */
[----:B------:R-:W-:Y:S01]  /*1dc0*/  UMOV UR4, 0xf0000000 ;  /* 0xf000000000047882 */ /* 0x000fe20000000000 */
[----:B------:R-:W-:Y:S01]  /*1dd0*/  UMOV UR5, 0x380fffff ;  /* 0x380fffff00057882 */ /* 0x000fe20000000000 */
[----:B--2---:R-:W0:Y:S01]  /*1de0*/  F2F.F32.F64 R18, R2 ;  /* 0x0000000200127310 */ /* 0x004e220000301000 */
[----:B------:R-:W-:-:S14]  /*1df0*/  DSETP.GEU.AND P0, PT, |R2|, UR4, PT ;  /* 0x0000000402007e2a */ /* 0x000fdc000bf0e200 */
[----:B0-----:R-:W-:Y:S01]  /*1e00*/  @!P0 FMUL R18, R18, 1.175494350822287508e-38 ;  /* 0x0080000012128820 */ /* 0x001fe20000400000 */
[----:B------:R-:W-:Y:S06]  /*1e10*/  BRA `(.L_x_10692) ;  /* 0x0000000800287947 */ /* 0x000fec0003800000 */
.L_x_10700:
        /* <DEDUP_REMOVED lines=25> */
.L_x_10703:
        /* <DEDUP_REMOVED lines=12> */
.L_x_10702:
[----:B------:R-:W2:Y:S02]  /*2070*/  LDG.E.U16 R2, desc[UR36][R2.64] ;  /* 0x0000002402027981 */ /* 0x000ea4000c1e1500 */
[----:B--2---:R-:W-:Y:S01]  /*2080*/  IMAD.U32 R18, R2, 0x10000, RZ ;  /* 0x0001000002127824 */ /* 0x004fe200078e00ff */
[----:B------:R-:W-:Y:S06]  /*2090*/  BRA `(.L_x_10692) ;  /* 0x0000000400887947 */ /* 0x000fec0003800000 */
.L_x_10699:
        /* <DEDUP_REMOVED lines=11> */
.L_x_10706:
        /* <DEDUP_REMOVED lines=20> */
.L_x_10708:
[----:B------:R-:W-:Y:S05]  /*2290*/  BSYNC.RECONVERGENT B0 ;  /* 0x0000000000007941 */ /* 0x000fea0003800200 */
.L_x_10707:
[----:B------:R-:W-:Y:S01]  /*22a0*/  IMAD.SHL.U32 R0, R0, 0x100000, RZ ;  /* 0x0010000000007824 */ /* 0x000fe200078e00ff */
[----:B------:R-:W-:-:S04]  /*22b0*/  LEA R2, R2, 0x3b800000, 0x17 ;  /* 0x3b80000002027811 */ /* 0x000fc800078eb8ff */
[----:B------:R-:W-:Y:S01]  /*22c0*/  LOP3.LUT R18, R2, R0, R7, 0xfe, !PT ;  /* 0x0000000002127212 */ /* 0x000fe200078efe07 */
[----:B------:R-:W-:Y:S06]  /*22d0*/  BRA `(.L_x_10692) ;  /* 0x0000000000f87947 */ /* 0x000fec0003800000 */
.L_x_10705:
        /* <DEDUP_REMOVED lines=20> */
.L_x_10710:
[----:B------:R-:W-:Y:S05]  /*2420*/  BSYNC.RECONVERGENT B0 ;  /* 0x0000000000007941 */ /* 0x000fea0003800200 */
.L_x_10709:
[----:B------:R-:W-:Y:S01]  /*2430*/  IMAD.SHL.U32 R0, R0, 0x200000, RZ ;  /* 0x0020000000007824 */ /* 0x000fe200078e00ff */
[----:B------:R-:W-:-:S04]  /*2440*/  LEA R2, R2, 0x37800000, 0x17 ;  /* 0x3780000002027811 */ /* 0x000fc800078eb8ff */
[----:B------:R-:W-:Y:S01]  /*2450*/  LOP3.LUT R18, R2, R0, R7, 0xfe, !PT ;  /* 0x0000000002127212 */ /* 0x000fe200078efe07 */
[----:B------:R-:W-:Y:S06]  /*2460*/  BRA `(.L_x_10692) ;  /* 0x0000000000947947 */ /* 0x000fec0003800000 */
.L_x_10704:
[----:B------:R-:W-:-:S09]  /*2470*/  UISETP.NE.AND UP0, UPT, UR4, 0x1c, UPT ;  /* 0x0000001c0400788c */ /* 0x000fd2000bf05270 */
[----:B------:R-:W-:Y:S05]  /*2480*/  BRA.U !UP0, `(.L_x_10711) ;  /* 0x0000000108847547 */ /* 0x000fea000b800000 */
[----:B------:R-:W-:-:S09]  /*2490*/  UISETP.NE.AND UP0, UPT, UR4, 0x1d, UPT ;  /* 0x0000001d0400788c */ /* 0x000fd2000bf05270 */
[----:B------:R-:W-:Y:S05]  /*24a0*/  BRA.U !UP0, `(.L_x_10712) ;  /* 0x0000000108707547 */ /* 0x000fea000b800000 */
[----:B------:R-:W-:-:S09]  /*24b0*/  UISETP.NE.AND UP0, UPT, UR4, 0x2c, UPT ;  /* 0x0000002c0400788c */ /* 0x000fd2000bf05270 */
[----:B------:R-:W-:Y:S05]  /*24c0*/  BRA.U !UP0, `(.L_x_10713) ;  /* 0x0000000108487547 */ /* 0x000fea000b800000 */
.L_x_10691:
        /* <DEDUP_REMOVED lines=16> */
.L_x_10714:
[----:B------:R-:W-:Y:S01]  /*25d0*/  IMAD.MOV.U32 R18, RZ, RZ, RZ ;  /* 0x000000ffff127224 */ /* 0x000fe200078e00ff */
[----:B------:R-:W-:Y:S06]  /*25e0*/  BRA `(.L_x_10692) ;  /* 0x0000000000347947 */ /* 0x000fec0003800000 */
.L_x_10713:
        /* <DEDUP_REMOVED lines=8> */
.L_x_10712:
[----:B------:R-:W2:Y:S02]  /*2670*/  LDG.E.64 R2, desc[UR36][R2.64] ;  /* 0x0000002402027981 */ /* 0x000ea4000c1e1b00 */
[----:B--2---:R0:W1:Y:S01]  /*2680*/  I2F.U64 R18, R2 ;  /* 0x0000000200127312 */ /* 0x0040620000301000 */
[----:B------:R-:W-:Y:S05]  /*2690*/  BRA `(.L_x_10692) ;  /* 0x0000000000087947 */ /* 0x000fea0003800000 */
.L_x_10711:
[----:B------:R-:W2:Y:S02]  /*26a0*/  LDG.E R2, desc[UR36][R2.64] ;  /* 0x0000002402027981 */ /* 0x000ea4000c1e1900 */
[----:B--2---:R-:W-:-:S07]  /*26b0*/  I2FP.F32.U32 R18, R2 ;  /* 0x0000000200127245 */ /* 0x004fce0000201000 */
.L_x_10692:
[----:B------:R-:W-:Y:S05]  /*26c0*/  BSYNC.RECONVERGENT B6 ;  /* 0x0000000000067941 */ /* 0x000fea0003800200 */
.L_x_10686:
        /* <DEDUP_REMOVED lines=18> */
.L_x_10719:
[----:B------:R-:W2:Y:S02]  /*27f0*/  LDG.E.U8 R2, desc[UR36][R2.64] ;  /* 0x0000002402027981 */ /* 0x000ea4000c1e1100 */
[----:B--2---:R-:W-:Y:S01]  /*2800*/  I2FP.F32.U32 R22, R2 ;  /* 0x0000000200167245 */ /* 0x004fe20000201000 */
[----:B------:R-:W-:Y:S06]  /*2810*/  BRA `(.L_x_10721) ;  /* 0x0000000c00247947 */ /* 0x000fec0003800000 */
.L_x_10718:
        /* <DEDUP_REMOVED lines=9> */
.L_x_10723:
[----:B------:R-:W2:Y:S02]  /*28b0*/  LDG.E R2, desc[UR36][R2.64] ;  /* 0x0000002402027981 */ /* 0x000ea4000c1e1900 */
[----:B--2---:R-:W-:Y:S01]  /*28c0*/  I2FP.F32.S32 R22, R2 ;  /* 0x0000000200167245 */ /* 0x004fe20000201400 */
[----:B------:R-:W-:Y:S06]  /*28d0*/  BRA `(.L_x_10721) ;  /* 0x0000000800f47947 */ /* 0x000fec0003800000 */
.L_x_10722:
[----:B------:R-:W2:Y:S02]  /*28e0*/  LDG.E.U16 R2, desc[UR36][R2.64] ;  /* 0x0000002402027981 */ /* 0x000ea4000c1e1500 */
[----:B--2---:R0:W2:Y:S01]  /*28f0*/  I2F.S16 R22, R2 ;  /* 0x0000000200167306 */ /* 0x0040a20000101400 */
[----:B------:R-:W-:Y:S05]  /*2900*/  BRA `(.L_x_10721) ;  /* 0x0000000800e87947 */ /* 0x000fea0003800000 */
.L_x_10717:
        /* <DEDUP_REMOVED lines=8> */
.L_x_10725:
[----:B------:R-:W2:Y:S02]  /*2990*/  LDG.E.U16 R2, desc[UR36][R2.64] ;  /* 0x0000002402027981 */ /* 0x000ea4000c1e1500 */
[----:B--2---:R-:W-:Y:S01]  /*29a0*/  HADD2.F32 R22, -RZ, R2.H0_H0 ;  /* 0x20000002ff167230 */ /* 0x004fe20000004100 */
[----:B------:R-:W-:Y:S06]  /*29b0*/  BRA `(.L_x_10721) ;  /* 0x0000000800bc7947 */ /* 0x000fec0003800000 */
.L_x_10724:
        /* <DEDUP_REMOVED lines=8> */
.L_x_10727:
[----:B------:R-:W2:Y:S02]  /*2a40*/  LDG.E.U16 R2, desc[UR36][R2.64] ;  /* 0x0000002402027981 */ /* 0x000ea4000c1e1500 */
[----:B--2---:R-:W-:Y:S01]  /*2a50*/  HADD2.F32 R22, -RZ, R2.H0_H0 ;  /* 0x20000002ff167230 */ /* 0x004fe20000004100 */
[----:B------:R-:W-:Y:S06]  /*2a60*/  BRA `(.L_x_10721) ;  /* 0x0000000800907947 */ /* 0x000fec0003800000 */
.L_x_10726:
[----:B------:R-:W2:Y:S01]  /*2a70*/  LDG.E.64 R2, desc[UR36][R2.64] ;  /* 0x0000002402027981 */ /* 0x000ea2000c1e1b00 */
[----:B------:R-:W-:Y:S01]  /*2a80*/  UMOV UR4, 0xf0000000 ;  /* 0xf000000000047882 */ /* 0x000fe20000000000 */
[----:B------:R-:W-:Y:S01]  /*2a90*/  UMOV UR5, 0x380fffff ;  /* 0x380fffff00057882 */ /* 0x000fe20000000000 */
[----:B--2---:R-:W0:Y:S01]  /*2aa0*/  F2F.F32.F64 R22, R2 ;  /* 0x0000000200167310 */ /* 0x004e220000301000 */
[----:B------:R-:W-:-:S14]  /*2ab0*/  DSETP.GEU.AND P0, PT, |R2|, UR4, PT ;  /* 0x0000000402007e2a */ /* 0x000fdc000bf0e200 */
[----:B0-----:R-:W-:Y:S01]  /*2ac0*/  @!P0 FMUL R22, R22, 1.175494350822287508e-38 ;  /* 0x0080000016168820 */ /* 0x001fe20000400000 */
[----:B------:R-:W-:Y:S06]  /*2ad0*/  BRA `(.L_x_10721) ;  /* 0x0000000800747947 */ /* 0x000fec0003800000 */
.L_x_10716:
        /* <DEDUP_REMOVED lines=12> */
.L_x_10730:
[----:B------:R-:W2:Y:S01]  /*2ba0*/  LDG.E.64 R2, desc[UR36][R2.64] ;  /* 0x0000002402027981 */ /* 0x000ea2000c1e1b00 */
[----:B------:R-:W-:Y:S01]  /*2bb0*/  UMOV UR4, 0xf0000000 ;  /* 0xf000000000047882 */ /* 0x000fe20000000000 */
[----:B------:R-:W-:Y:S01]  /*2bc0*/  UMOV UR5, 0x380fffff ;  /* 0x380fffff00057882 */ /* 0x000fe20000000000 */
[----:B--2---:R-:W0:Y:S01]  /*2bd0*/  F2F.F32.F64 R22, R2 ;  /* 0x0000000200167310 */ /* 0x004e220000301000 */
[----:B------:R-:W-:-:S14]  /*2be0*/  DSETP.GEU.AND P0, PT, |R2|, UR4, PT ;  /* 0x0000000402007e2a */ /* 0x000fdc000bf0e200 */
[----:B0-----:R-:W-:Y:S01]  /*2bf0*/  @!P0 FMUL R22, R22, 1.175494350822287508e-38 ;  /* 0x0080000016168820 */ /* 0x001fe20000400000 */
[----:B------:R-:W-:Y:S06]  /*2c00*/  BRA `(.L_x_10721) ;  /* 0x0000000800287947 */ /* 0x000fec0003800000 */
.L_x_10729:
        /* <DEDUP_REMOVED lines=25> */
.L_x_10732:
        /* <DEDUP_REMOVED lines=12> */
.L_x_10731:
[----:B------:R-:W2:Y:S02]  /*2e60*/  LDG.E.U16 R2, desc[UR36][R2.64] ;  /* 0x0000002402027981 */ /* 0x000ea4000c1e1500 */
[----:B--2---:R-:W-:Y:S01]  /*2e70*/  IMAD.U32 R22, R2, 0x10000, RZ ;  /* 0x0001000002167824 */ /* 0x004fe200078e00ff */
[----:B------:R-:W-:Y:S06]  /*2e80*/  BRA `(.L_x_10721) ;  /* 0x0000000400887947 */ /* 0x000fec0003800000 */
.L_x_10728:
        /* <DEDUP_REMOVED lines=11> */
.L_x_10735:
        /* <DEDUP_REMOVED lines=20> */
.L_x_10737:
[----:B------:R-:W-:Y:S05]  /*3080*/  BSYNC.RECONVERGENT B0 ;  /* 0x0000000000007941 */ /* 0x000fea0003800200 */
.L_x_10736:
[----:B------:R-:W-:Y:S02]  /*3090*/  SHF.L.U32 R0, R0, 0x14, RZ ;  /* 0x0000001400007819 */ /* 0x000fe400000006ff */
[----:B------:R-:W-:-:S04]  /*30a0*/  LEA R2, R2, 0x3b800000, 0x17 ;  /* 0x3b80000002027811 */ /* 0x000fc800078eb8ff */
[----:B------:R-:W-:Y:S01]  /*30b0*/  LOP3.LUT R22, R2, R0, R7, 0xfe, !PT ;  /* 0x0000000002167212 */ /* 0x000fe200078efe07 */
[----:B------:R-:W-:Y:S06]  /*30c0*/  BRA `(.L_x_10721) ;  /* 0x0000000000f87947 */ /* 0x000fec0003800000 */
.L_x_10734:
        /* <DEDUP_REMOVED lines=20> */
.L_x_10739:
[----:B------:R-:W-:Y:S05]  /*3210*/  BSYNC.RECONVERGENT B0 ;  /* 0x0000000000007941 */ /* 0x000fea0003800200 */
.L_x_10738:
[----:B------:R-:W-:Y:S01]  /*3220*/  IMAD.SHL.U32 R0, R0, 0x200000, RZ ;  /* 0x0020000000007824 */ /* 0x000fe200078e00ff */
[----:B------:R-:W-:-:S04]  /*3230*/  LEA R2, R2, 0x37800000, 0x17 ;  /* 0x3780000002027811 */ /* 0x000fc800078eb8ff */
[----:B------:R-:W-:Y:S01]  /*3240*/  LOP3.LUT R22, R2, R0, R7, 0xfe, !PT ;  /* 0x0000000002167212 */ /* 0x000fe200078efe07 */
[----:B------:R-:W-:Y:S06]  /*3250*/  BRA `(.L_x_10721) ;  /* 0x0000000000947947 */ /* 0x000fec0003800000 */
.L_x_10733:
[----:B------:R-:W-:-:S09]  /*3260*/  UISETP.NE.AND UP0, UPT, UR4, 0x1c, UPT ;  /* 0x0000001c0400788c */ /* 0x000fd2000bf05270 */
[----:B------:R-:W-:Y:S05]  /*3270*/  BRA.U !UP0, `(.L_x_10740) ;  /* 0x0000000108847547 */ /* 0x000fea000b800000 */
[----:B------:R-:W-:-:S09]  /*3280*/  UISETP.NE.AND UP0, UPT, UR4, 0x1d, UPT ;  /* 0x0000001d0400788c */ /* 0x000fd2000bf05270 */
[----:B------:R-:W-:Y:S05]  /*3290*/  BRA.U !UP0, `(.L_x_10741) ;  /* 0x0000000108707547 */ /* 0x000fea000b800000 */
[----:B------:R-:W-:-:S09]  /*32a0*/  UISETP.NE.AND UP0, UPT, UR4, 0x2c, UPT ;  /* 0x0000002c0400788c */ /* 0x000fd2000bf05270 */
[----:B------:R-:W-:Y:S05]  /*32b0*/  BRA.U !UP0, `(.L_x_10742) ;  /* 0x0000000108487547 */ /* 0x000fea000b800000 */
.L_x_10720:
[----:B------:R-:W-:Y:S01]  /*32c0*/  MOV R2, 0x130 ;  /* 0x0000013000027802 */ /* 0x000fe20000000f00 */
[----:B------:R-:W0:Y:S01]  /*32d0*/  LDCU.64 UR4, c[0x4][0x120] ;  /* 0x01002400ff0477ac */ /* 0x000e220008000a00 */
[----:B------:R-:W-:Y:S02]  /*32e0*/  HFMA2 R8, -RZ, RZ, 0, 4.64916229248046875e-06 ;  /* 0x0000004eff087431 */ /* 0x000fe400000001ff */
[----:B------:R-:W-:Y:S01]  /*32f0*/  IMAD.MOV.U32 R12, RZ, RZ, 0x1 ;  /* 0x00000001ff0c7424 */ /* 0x000fe200078e00ff */
[----:B------:R-:W2:Y:S01]  /*3300*/  LDCU.64 UR6, c[0x4][0x128] ;  /* 0x01002500ff0677ac */ /* 0x000ea20008000a00 */
[----:B------:R-:W3:Y:S01]  /*3310*/  LDC.64 R2, c[0x4][R2] ;  /* 0x0100000002027b82 */ /* 0x000ee20000000a00 */
[----:B------:R-:W-:Y:S01]  /*3320*/  IMAD.MOV.U32 R13, RZ, RZ, RZ ;  /* 0x000000ffff0d7224 */ /* 0x000fe200078e00ff */
[----:B------:R-:W4:Y:S01]  /*3330*/  LDCU.64 UR8, c[0x4][0x10] ;  /* 0x01000200ff0877ac */ /* 0x000f220008000a00 */
[----:B0-----:R-:W-:Y:S02]  /*3340*/  IMAD.U32 R4, RZ, RZ, UR4 ;  /* 0x00000004ff047e24 */ /* 0x001fe4000f8e00ff */
[----:B------:R-:W-:Y:S01]  /*3350*/  IMAD.U32 R5, RZ, RZ, UR5 ;  /* 0x00000005ff057e24 */ /* 0x000fe2000f8e00ff */
[----:B--2---:R-:W-:Y:S01]  /*3360*/  MOV R6, UR6 ;  /* 0x0000000600067c02 */ /* 0x004fe20008000f00 */
[----:B------:R-:W-:-:S02]  /*3370*/  IMAD.U32 R7, RZ, RZ, UR7 ;  /* 0x00000007ff077e24 */ /* 0x000fc4000f8e00ff */
[----:B----4-:R-:W-:Y:S02]  /*3380*/  IMAD.U32 R10, RZ, RZ, UR8 ;  /* 0x00000008ff0a7e24 */ /* 0x010fe4000f8e00ff */
[----:B------:R-:W-:-:S07]  /*3390*/  IMAD.U32 R11, RZ, RZ, UR9 ;  /* 0x00000009ff0b7e24 */ /* 0x000fce000f8e00ff */
[----:B------:R-:W-:-:S07]  /*33a0*/  LEPC R20, `(.L_x_10743) ;  /* 0x000000001014794e */ /* 0x000fce0000000000 */
[----:B-1-3-5:R-:W-:Y:S05]  /*33b0*/  CALL.ABS.NOINC R2 ;  /* 0x0000000002007343 */ /* 0x02afea0003c00000 */
.L_x_10743:
[----:B------:R-:W-:Y:S01]  /*33c0*/  IMAD.MOV.U32 R22, RZ, RZ, RZ ;  /* 0x000000ffff167224 */ /* 0x000fe200078e00ff */
[----:B------:R-:W-:Y:S06]  /*33d0*/  BRA `(.L_x_10721) ;  /* 0x0000000000347947 */ /* 0x000fec0003800000 */
.L_x_10742:
        /* <DEDUP_REMOVED lines=8> */
.L_x_10741:
[----:B------:R-:W2:Y:S02]  /*3460*/  LDG.E.64 R22, desc[UR36][R2.64] ;  /* 0x0000002402167981 */ /* 0x000ea4000c1e1b00 */
[----:B--2---:R0:W2:Y:S01]  /*3470*/  I2F.U64 R22, R22 ;  /* 0x0000001600167312 */ /* 0x0040a20000301000 */
[----:B------:R-:W-:Y:S05]  /*3480*/  BRA `(.L_x_10721) ;  /* 0x0000000000087947 */ /* 0x000fea0003800000 */
.L_x_10740:
[----:B------:R-:W2:Y:S02]  /*3490*/  LDG.E R2, desc[UR36][R2.64] ;  /* 0x0000002402027981 */ /* 0x000ea4000c1e1900 */
[----:B--2---:R-:W-:-:S07]  /*34a0*/  I2FP.F32.U32 R22, R2 ;  /* 0x0000000200167245 */ /* 0x004fce0000201000 */
.L_x_10721:
[----:B------:R-:W-:Y:S05]  /*34b0*/  BSYNC.RECONVERGENT B6 ;  /* 0x0000000000067941 */ /* 0x000fea0003800200 */
.L_x_10715:
        /* <DEDUP_REMOVED lines=16> */
[----:B---3--:R4:W0:Y:S01]  /*35c0*/  I2F.S16 R5, R2 ;  /* 0x0000000200057306 */ /* 0x0088220000101400 */
[----:B------:R-:W-:Y:S05]  /*35d0*/  BRA `(.L_x_10750) ;  /* 0x0000000c00307947 */ /* 0x000fea0003800000 */
.L_x_10748:
[----:B------:R-:W3:Y:S02]  /*35e0*/  LDG.E.U8 R2, desc[UR36][R2.64] ;  /* 0x0000002402027981 */ /* 0x000ee4000c1e1100 */
[----:B---3--:R-:W-:Y:S01]  /*35f0*/  I2FP.F32.U32 R5, R2 ;  /* 0x0000000200057245 */ /* 0x008fe20000201000 */
[----:B------:R-:W-:Y:S06]  /*3600*/  BRA `(.L_x_10750) ;  /* 0x0000000c00247947 */ /* 0x000fec0003800000 */
.L_x_10747:
[----:B------:R-:W-:-:S09]  /*3610*/  UISETP.NE.AND UP0, UPT, UR4, 0x2, UPT ;  /* 0x000000020400788c */ /* 0x000fd2000bf05270 */
[----:B------:R-:W-:Y:S05]  /*3620*/  BRA.U !UP0, `(.L_x_10751) ;  /* 0x0000000108287547 */ /* 0x000fea000b800000 */
[----:B------:R-:W-:-:S09]  /*3630*/  UISETP.NE.AND UP0, UPT, UR4, 0x3, UPT ;  /* 0x000000030400788c */ /* 0x000fd2000bf05270 */
[----:B------:R-:W-:Y:S05]  /*3640*/  BRA.U !UP0, `(.L_x_10752) ;  /* 0x0000000108147547 */ /* 0x000fea000b800000 */
[----:B------:R-:W-:-:S09]  /*3650*/  UISETP.NE.AND UP0, UPT, UR4, 0x4, UPT ;  /* 0x000000040400788c */ /* 0x000fd2000bf05270 */
[----:B------:R-:W-:Y:S05]  /*3660*/  BRA.U UP0, `(.L_x_10749) ;  /* 0x0000000900907547 */ /* 0x000fea000b800000 */
[----:B------:R-:W3:Y:S02]  /*3670*/  LDG.E.64 R2, desc[UR36][R2.64] ;  /* 0x0000002402027981 */ /* 0x000ee4000c1e1b00 */
[----:B---3--:R0:W3:Y:S01]  /*3680*/  I2F.S64 R5, R2 ;  /* 0x0000000200057312 */ /* 0x0080e20000301400 */
[----:B------:R-:W-:Y:S05]  /*3690*/  BRA `(.L_x_10750) ;  /* 0x0000000c00007947 */ /* 0x000fea0003800000 */
.L_x_10752:
[----:B------:R-:W3:Y:S02]  /*36a0*/  LDG.E R2, desc[UR36][R2.64] ;  /* 0x0000002402027981 */ /* 0x000ee4000c1e1900 */
[----:B---3--:R-:W-:Y:S01]  /*36b0*/  I2FP.F32.S32 R5, R2 ;  /* 0x0000000200057245 */ /* 0x008fe20000201400 */
[----:B------:R-:W-:Y:S06]  /*36c0*/  BRA `(.L_x_10750) ;  /* 0x0000000800f47947 */ /* 0x000fec0003800000 */
.L_x_10751:
[----:B------:R-:W3:Y:S02]  /*36d0*/  LDG.E.U16 R2, desc[UR36][R2.64] ;  /* 0x0000002402027981 */ /* 0x000ee4000c1e1500 */
[----:B---3--:R0:W3:Y:S01]  /*36e0*/  I2F.S16 R5, R2 ;  /* 0x0000000200057306 */ /* 0x0080e20000101400 */
[----:B------:R-:W-:Y:S05]  /*36f0*/  BRA `(.L_x_10750) ;  /* 0x0000000800e87947 */ /* 0x000fea0003800000 */
.L_x_10746:
        /* <DEDUP_REMOVED lines=8> */
.L_x_10754:
[----:B------:R-:W3:Y:S02]  /*3780*/  LDG.E.U16 R2, desc[UR36][R2.64] ;  /* 0x0000002402027981 */ /* 0x000ee4000c1e1500 */
[----:B---3--:R-:W-:Y:S01]  /*3790*/  HADD2.F32 R5, -RZ, R2.H0_H0 ;  /* 0x20000002ff057230 */ /* 0x008fe20000004100 */
[----:B------:R-:W-:Y:S06]  /*37a0*/  BRA `(.L_x_10750) ;  /* 0x0000000800bc7947 */ /* 0x000fec0003800000 */
.L_x_10753:
        /* <DEDUP_REMOVED lines=8> */
.L_x_10756:
[----:B------:R-:W3:Y:S02]  /*3830*/  LDG.E.U16 R2, desc[UR36][R2.64] ;  /* 0x0000002402027981 */ /* 0x000ee4000c1e1500 */
[----:B---3--:R-:W-:Y:S01]  /*3840*/  HADD2.F32 R5, -RZ, R2.H0_H0 ;  /* 0x20000002ff057230 */ /* 0x008fe20000004100 */
[----:B------:R-:W-:Y:S06]  /*3850*/  BRA `(.L_x_10750) ;  /* 0x0000000800907947 */ /* 0x000fec0003800000 */
.L_x_10755:
[----:B------:R-:W3:Y:S01]  /*3860*/  LDG.E.64 R2, desc[UR36][R2.64] ;  /* 0x0000002402027981 */ /* 0x000ee2000c1e1b00 */
[----:B------:R-:W-:Y:S01]  /*3870*/  UMOV UR4, 0xf0000000 ;  /* 0xf000000000047882 */ /* 0x000fe20000000000 */
[----:B------:R-:W-:Y:S01]  /*3880*/  UMOV UR5, 0x380fffff ;  /* 0x380fffff00057882 */ /* 0x000fe20000000000 */
[----:B---3--:R-:W0:Y:S01]  /*3890*/  F2F.F32.F64 R5, R2 ;  /* 0x0000000200057310 */ /* 0x008e220000301000 */
[----:B------:R-:W-:-:S14]  /*38a0*/  DSETP.GEU.AND P0, PT, |R2|, UR4, PT ;  /* 0x0000000402007e2a */ /* 0x000fdc000bf0e200 */
[----:B0-----:R-:W-:Y:S01]  /*38b0*/  @!P0 FMUL R5, R5, 1.175494350822287508e-38 ;  /* 0x0080000005058820 */ /* 0x001fe20000400000 */
[----:B------:R-:W-:Y:S06]  /*38c0*/  BRA `(.L_x_10750) ;  /* 0x0000000800747947 */ /* 0x000fec0003800000 */
.L_x_10745:
        /* <DEDUP_REMOVED lines=8> */
[----:B------:R-:W3:Y:S02]  /*3950*/  LDG.E.U8 R2, desc[UR36][R2.64] ;  /* 0x0000002402027981 */ /* 0x000ee4000c1e1100 */
[----:B---3--:R-:W-:-:S04]  /*3960*/  ISETP.NE.AND P0, PT, R2, RZ, PT ;  /* 0x000000ff0200720c */ /* 0x008fc80003f05270 */
[----:B------:R-:W-:Y:S01]  /*3970*/  FSEL R5, RZ, 1, !P0 ;  /* 0x3f800000ff057808 */ /* 0x000fe20004000000 */
[----:B------:R-:W-:Y:S08]  /*3980*/  BRA `(.L_x_10750) ;  /* 0x0000000800447947 */ /* 0x000ff00003800000 */
.L_x_10759:
[----:B------:R-:W3:Y:S01]  /*3990*/  LDG.E.64 R2, desc[UR36][R2.64] ;  /* 0x0000002402027981 */ /* 0x000ee2000c1e1b00 */
[----:B------:R-:W-:Y:S01]  /*39a0*/  UMOV UR4, 0xf0000000 ;  /* 0xf000000000047882 */ /* 0x000fe20000000000 */
[----:B------:R-:W-:Y:S01]  /*39b0*/  UMOV UR5, 0x380fffff ;  /* 0x380fffff00057882 */ /* 0x000fe20000000000 */
[----:B---3--:R-:W0:Y:S01]  /*39c0*/  F2F.F32.F64 R5, R2 ;  /* 0x0000000200057310 */ /* 0x008e220000301000 */
[----:B------:R-:W-:-:S14]  /*39d0*/  DSETP.GEU.AND P0, PT, |R2|, UR4, PT ;  /* 0x0000000402007e2a */ /* 0x000fdc000bf0e200 */
[----:B0-----:R-:W-:Y:S01]  /*39e0*/  @!P0 FMUL R5, R5, 1.175494350822287508e-38 ;  /* 0x0080000005058820 */ /* 0x001fe20000400000 */
[----:B------:R-:W-:Y:S06]  /*39f0*/  BRA `(.L_x_10750) ;  /* 0x0000000800287947 */ /* 0x000fec0003800000 */
.L_x_10758:
[----:B------:R-:W-:-:S09]  /*3a00*/  UISETP.NE.AND UP0, UPT, UR4, 0xf, UPT ;  /* 0x0000000f0400788c */ /* 0x000fd2000bf05270 */
[----:B------:R-:W-:Y:S05]  /*3a10*/  BRA.U !UP0, `(.L_x_10760) ;  /* 0x00000001088c7547 */ /* 0x000fea000b800000 */
[----:B------:R-:W-:-:S09]  /*3a20*/  UISETP.NE.AND UP0, UPT, UR4, 0x17, UPT ;  /* 0x000000170400788c */ /* 0x000fd2000bf05270 */
[----:B------:R-:W-:Y:S05]  /*3a30*/  BRA.U !UP0, `(.L_x_10761) ;  /* 0x0000000108547547 */ /* 0x000fea000b800000 */
[----:B------:R-:W-:-:S09]  /*3a40*/  UISETP.NE.AND UP0, UPT, UR4, 0x18, UPT ;  /* 0x000000180400788c */ /* 0x000fd2000bf05270 */
[----:B------:R-:W-:Y:S05]  /*3a50*/  BRA.U UP0, `(.L_x_10749) ;  /* 0x0000000500947547 */ /* 0x000fea000b800000 */
[----:B------:R-:W3:Y:S01]  /*3a60*/  LDG.E.U8 R5, desc[UR36][R2.64] ;  /* 0x0000002402057981 */ /* 0x000ee2000c1e1100 */
[----:B------:R-:W-:Y:S01]  /*3a70*/  IMAD.MOV.U32 R7, RZ, RZ, 0x1f ;  /* 0x0000001fff077424 */ /* 0x000fe200078e00ff */
[----:B---3--:R-:W-:-:S04]  /*3a80*/  SHF.L.U32 R5, R5, 0x18, RZ ;  /* 0x0000001805057819 */ /* 0x008fc800000006ff */
        /* <DEDUP_REMOVED lines=16> */
.L_x_10761:
[----:B------:R-:W3:Y:S02]  /*3b90*/  LDG.E.U8 R2, desc[UR36][R2.64] ;  /* 0x0000002402027981 */ /* 0x000ee4000c1e1100 */
[C---:B---3--:R-:W-:Y:S01]  /*3ba0*/  IMAD.SHL.U32 R4, R2.reuse, 0x2000000, RZ ;  /* 0x0200000002047824 */ /* 0x048fe200078e00ff */
        /* <DEDUP_REMOVED lines=10> */
.L_x_10760:
[----:B------:R-:W3:Y:S02]  /*3c50*/  LDG.E.U16 R2, desc[UR36][R2.64] ;  /* 0x0000002402027981 */ /* 0x000ee4000c1e1500 */
[----:B---3--:R-:W-:Y:S01]  /*3c60*/  IMAD.U32 R5, R2, 0x10000, RZ ;  /* 0x0001000002057824 */ /* 0x008fe200078e00ff */
[----:B------:R-:W-:Y:S06]  /*3c70*/  BRA `(.L_x_10750) ;  /* 0x0000000400887947 */ /* 0x000fec0003800000 */
.L_x_10757:
        /* <DEDUP_REMOVED lines=9> */
[----:B---3--:R-:W-:Y:S01]  /*3d10*/  I2FP.F32.U32 R5, R2 ;  /* 0x0000000200057245 */ /* 0x008fe20000201000 */
[----:B------:R-:W-:Y:S06]  /*3d20*/  BRA `(.L_x_10750) ;  /* 0x00000004005c7947 */ /* 0x000fec0003800000 */
.L_x_10764:
[----:B------:R-:W3:Y:S01]  /*3d30*/  LDG.E.U8 R3, desc[UR36][R2.64] ;  /* 0x0000002402037981 */ /* 0x000ee2000c1e1100 */
[----:B------:R-:W-:Y:S01]  /*3d40*/  IMAD.MOV.U32 R5, RZ, RZ, RZ ;  /* 0x000000ffff057224 */ /* 0x000fe200078e00ff */
[----:B---3--:R-:W-:-:S13]  /*3d50*/  ISETP.NE.AND P0, PT, R3, RZ, PT ;  /* 0x000000ff0300720c */ /* 0x008fda0003f05270 */
        /* <DEDUP_REMOVED lines=17> */
.L_x_10766:
[----:B------:R-:W-:Y:S05]  /*3e70*/  BSYNC.RECONVERGENT B0 ;  /* 0x0000000000007941 */ /* 0x000fea0003800200 */
.L_x_10765:
[----:B------:R-:W-:Y:S01]  /*3e80*/  IMAD.SHL.U32 R0, R0, 0x100000, RZ ;  /* 0x0010000000007824 */ /* 0x000fe200078e00ff */
[----:B------:R-:W-:-:S04]  /*3e90*/  LEA R2, R2, 0x3b800000, 0x17 ;  /* 0x3b80000002027811 */ /* 0x000fc800078eb8ff */
[----:B------:R-:W-:Y:S01]  /*3ea0*/  LOP3.LUT R5, R2, R0, R7, 0xfe, !PT ;  /* 0x0000000002057212 */ /* 0x000fe200078efe07 */
[----:B------:R-:W-:Y:S06]  /*3eb0*/  BRA `(.L_x_10750) ;  /* 0x0000000000f87947 */ /* 0x000fec0003800000 */
.L_x_10763:
[----:B------:R-:W3:Y:S01]  /*3ec0*/  LDG.E.U8 R3, desc[UR36][R2.64] ;  /* 0x0000002402037981 */ /* 0x000ee2000c1e1100 */
[----:B------:R-:W-:Y:S02]  /*3ed0*/  MOV R5, RZ ;  /* 0x000000ff00057202 */ /* 0x000fe40000000f00 */
        /* <DEDUP_REMOVED lines=18> */
.L_x_10768:
[----:B------:R-:W-:Y:S05]  /*4000*/  BSYNC.RECONVERGENT B0 ;  /* 0x0000000000007941 */ /* 0x000fea0003800200 */
.L_x_10767:
[----:B------:R-:W-:Y:S01]  /*4010*/  IMAD.SHL.U32 R0, R0, 0x200000, RZ ;  /* 0x0020000000007824 */ /* 0x000fe200078e00ff */
[----:B------:R-:W-:-:S04]  /*4020*/  LEA R2, R2, 0x37800000, 0x17 ;  /* 0x3780000002027811 */ /* 0x000fc800078eb8ff */
[----:B------:R-:W-:Y:S01]  /*4030*/  LOP3.LUT R5, R2, R0, R7, 0xfe, !PT ;  /* 0x0000000002057212 */ /* 0x000fe200078efe07 */
[----:B------:R-:W-:Y:S06]  /*4040*/  BRA `(.L_x_10750) ;  /* 0x0000000000947947 */ /* 0x000fec0003800000 */
.L_x_10762:
[----:B------:R-:W-:-:S09]  /*4050*/  UISETP.NE.AND UP0, UPT, UR4, 0x1c, UPT ;  /* 0x0000001c0400788c */ /* 0x000fd2000bf05270 */
[----:B------:R-:W-:Y:S05]  /*4060*/  BRA.U !UP0, `(.L_x_10769) ;  /* 0x0000000108847547 */ /* 0x000fea000b800000 */
[----:B------:R-:W-:-:S09]  /*4070*/  UISETP.NE.AND UP0, UPT, UR4, 0x1d, UPT ;  /* 0x0000001d0400788c */ /* 0x000fd2000bf05270 */
[----:B------:R-:W-:Y:S05]  /*4080*/  BRA.U !UP0, `(.L_x_10770) ;  /* 0x0000000108707547 */ /* 0x000fea000b800000 */
[----:B------:R-:W-:-:S09]  /*4090*/  UISETP.NE.AND UP0, UPT, UR4, 0x2c, UPT ;  /* 0x0000002c0400788c */ /* 0x000fd2000bf05270 */
[----:B------:R-:W-:Y:S05]  /*40a0*/  BRA.U !UP0, `(.L_x_10771) ;  /* 0x0000000108487547 */ /* 0x000fea000b800000 */
.L_x_10749:
[----:B------:R-:W-:Y:S01]  /*40b0*/  MOV R2, 0x130 ;  /* 0x0000013000027802 */ /* 0x000fe20000000f00 */
[----:B------:R-:W0:Y:S01]  /*40c0*/  LDCU.64 UR4, c[0x4][0x120] ;  /* 0x01002400ff0477ac */ /* 0x000e220008000a00 */
[----:B------:R-:W-:Y:S02]  /*40d0*/  HFMA2 R12, -RZ, RZ, 0, 5.9604644775390625e-08 ;  /* 0x00000001ff0c7431 */ /* 0x000fe400000001ff */
[----:B------:R-:W-:Y:S01]  /*40e0*/  IMAD.MOV.U32 R8, RZ, RZ, 0x4e ;  /* 0x0000004eff087424 */ /* 0x000fe200078e00ff */
[----:B------:R-:W3:Y:S01]  /*40f0*/  LDCU.64 UR6, c[0x4][0x128] ;  /* 0x01002500ff0677ac */ /* 0x000ee20008000a00 */
[----:B------:R-:W4:Y:S01]  /*4100*/  LDC.64 R2, c[0x4][R2] ;  /* 0x0100000002027b82 */ /* 0x000f220000000a00 */
[----:B------:R-:W-:Y:S01]  /*4110*/  IMAD.MOV.U32 R13, RZ, RZ, RZ ;  /* 0x000000ffff0d7224 */ /* 0x000fe200078e00ff */
[----:B------:R-:W1:Y:S01]  /*4120*/  LDCU.64 UR8, c[0x4][0x10] ;  /* 0x01000200ff0877ac */ /* 0x000e620008000a00 */
[----:B0-----:R-:W-:Y:S01]  /*4130*/  IMAD.U32 R4, RZ, RZ, UR4 ;  /* 0x00000004ff047e24 */ /* 0x001fe2000f8e00ff */
[----:B------:R-:W-:Y:S01]  /*4140*/  MOV R5, UR5 ;  /* 0x0000000500057c02 */ /* 0x000fe20008000f00 */
[----:B---3--:R-:W-:-:S02]  /*4150*/  IMAD.U32 R6, RZ, RZ, UR6 ;  /* 0x00000006ff067e24 */ /* 0x008fc4000f8e00ff */
[----:B------:R-:W-:Y:S01]  /*4160*/  IMAD.U32 R7, RZ, RZ, UR7 ;  /* 0x00000007ff077e24 */ /* 0x000fe2000f8e00ff */
[----:B-1----:R-:W-:Y:S01]  /*4170*/  MOV R10, UR8 ;  /* 0x00000008000a7c02 */ /* 0x002fe20008000f00 */
[----:B------:R-:W-:-:S07]  /*4180*/  IMAD.U32 R11, RZ, RZ, UR9 ;  /* 0x00000009ff0b7e24 */ /* 0x000fce000f8e00ff */
[----:B------:R-:W-:-:S07]  /*4190*/  LEPC R20, `(.L_x_10772) ;  /* 0x000000001014794e */ /* 0x000fce0000000000 */
[----:B--2-45:R-:W-:Y:S05]  /*41a0*/  CALL.ABS.NOINC R2 ;  /* 0x0000000002007343 */ /* 0x034fea0003c00000 */
.L_x_10772:
[----:B------:R-:W-:Y:S01]  /*41b0*/  IMAD.MOV.U32 R5, RZ, RZ, RZ ;  /* 0x000000ffff057224 */ /* 0x000fe200078e00ff */
[----:B------:R-:W-:Y:S06]  /*41c0*/  BRA `(.L_x_10750) ;  /* 0x0000000000347947 */ /* 0x000fec0003800000 */
.L_x_10771:
[----:B------:R-:W3:Y:S01]  /*41d0*/  LDG.E.U8 R2, desc[UR36][R2.64] ;  /* 0x0000002402027981 */ /* 0x000ee2000c1e1100 */
[----:B------:R-:W-:Y:S02]  /*41e0*/  MOV R5, 0x400000 ;  /* 0x0040000000057802 */ /* 0x000fe40000000f00 */
[----:B---3--:R-:W-:-:S13]  /*41f0*/  ISETP.NE.AND P0, PT, R2, RZ, PT ;  /* 0x000000ff0200720c */ /* 0x008fda0003f05270 */
[----:B------:R-:W-:Y:S05]  /*4200*/  @!P0 BRA `(.L_x_10750) ;  /* 0x0000000000248947 */ /* 0x000fea0003800000 */
[----:B------:R-:W-:-:S13]  /*4210*/  ISETP.NE.AND P0, PT, R2, 0xff, PT ;  /* 0x000000ff0200780c */ /* 0x000fda0003f05270 */
[----:B------:R-:W-:Y:S02]  /*4220*/  @!P0 IMAD.MOV.U32 R5, RZ, RZ, 0x7f800001 ;  /* 0x7f800001ff058424 */ /* 0x000fe400078e00ff */
[----:B------:R-:W-:Y:S01]  /*4230*/  @P0 IMAD.SHL.U32 R5, R2, 0x800000, RZ ;  /* 0x0080000002050824 */ /* 0x000fe200078e00ff */
[----:B------:R-:W-:Y:S06]  /*4240*/  BRA `(.L_x_10750) ;  /* 0x0000000000147947 */ /* 0x000fec0003800000 */
.L_x_10770:
[----:B------:R-:W3:Y:S02]  /*4250*/  LDG.E.64 R2, desc[UR36][R2.64] ;  /* 0x0000002402027981 */ /* 0x000ee4000c1e1b00 */
[----:B---3--:R0:W3:Y:S01]  /*4260*/  I2F.U64 R5, R2 ;  /* 0x0000000200057312 */ /* 0x0080e20000301000 */
[----:B------:R-:W-:Y:S05]  /*4270*/  BRA `(.L_x_10750) ;  /* 0x0000000000087947 */ /* 0x000fea0003800000 */
.L_x_10769:
[----:B------:R-:W3:Y:S02]  /*4280*/  LDG.E R2, desc[UR36][R2.64] ;  /* 0x0000002402027981 */ /* 0x000ee4000c1e1900 */
[----:B---3--:R-:W-:-:S07]  /*4290*/  I2FP.F32.U32 R5, R2 ;  /* 0x0000000200057245 */ /* 0x008fce0000201000 */
.L_x_10750:
[----:B------:R-:W-:Y:S05]  /*42a0*/  BSYNC.RECONVERGENT B6 ;  /* 0x0000000000067941 */ /* 0x000fea0003800200 */
.L_x_10744:
[----:B------:R-:W4:Y:S01]  /*42b0*/  LDCU.64 UR6, c[0x0][0x648] ;  /* 0x0000c900ff0677ac */ /* 0x000f220008000a00 */
[----:B01-3-5:R-:W-:Y:S01]  /*42c0*/  FMUL.FTZ R5, R5, R18 ;  /* 0x0000001205057220 */ /* 0x02bfe20000410000 */
[----:B------:R-:W-:-:S03]  /*42d0*/  UPRMT UR4, UR44, 0x9910, URZ ;  /* 0x000099102c047896 */ /* 0x000fc600080000ff */
[----:B--2---:R-:W-:Y:S01]  /*42e0*/  FMUL.FTZ R22, R5, R22 ;  /* 0x0000001605167220 */ /* 0x004fe20000410000 */
[----:B------:R-:W-:Y:S01]  /*42f0*/  UISETP.GT.AND UP0, UPT, UR4, 0x9, UPT ;  /* 0x000000090400788c */ /* 0x000fe2000bf04270 */
[----:B----4-:R-:W-:-:S04]  /*4300*/  IADD3 R2, P0, PT, R16, UR6, RZ ;  /* 0x0000000610027c10 */ /* 0x010fc8000ff1e0ff */
        /* <DEDUP_REMOVED lines=13> */
.L_x_10776:
[----:B------:R-:W0:Y:S02]  /*43e0*/  F2I.S64.TRUNC R22, R22 ;  /* 0x0000001600167311 */ /* 0x000e24000020d900 */
[----:B0-----:R-:W-:-:S05]  /*43f0*/  IMAD.MOV.U32 R5, RZ, RZ, R22 ;  /* 0x000000ffff057224 */ /* 0x001fca00078e0016 */
[----:B------:R0:W-:Y:S01]  /*4400*/  STG.E.U8 desc[UR36][R2.64], R5 ;  /* 0x0000000502007986 */ /* 0x0001e2000c101124 */
[----:B------:R-:W-:Y:S05]  /*4410*/  BRA `(.L_x_10778) ;  /* 0x0000000c002c7947 */ /* 0x000fea0003800000 */
.L_x_10775:
        /* <DEDUP_REMOVED lines=9> */
.L_x_10780:
[----:B------:R-:W0:Y:S02]  /*44b0*/  F2I.FTZ.TRUNC.NTZ R5, R22 ;  /* 0x0000001600057305 */ /* 0x000e24000021f100 */
[----:B0-----:R0:W-:Y:S01]  /*44c0*/  STG.E desc[UR36][R2.64], R5 ;  /* 0x0000000502007986 */ /* 0x0011e2000c101924 */
[----:B------:R-:W-:Y:S05]  /*44d0*/  BRA `(.L_x_10778) ;  /* 0x0000000800fc7947 */ /* 0x000fea0003800000 */
.L_x_10779:
[----:B------:R-:W0:Y:S02]  /*44e0*/  F2I.FTZ.TRUNC.NTZ R5, R22 ;  /* 0x0000001600057305 */ /* 0x000e24000021f100 */
[----:B0-----:R0:W-:Y:S01]  /*44f0*/  STG.E.U16 desc[UR36][R2.64], R5 ;  /* 0x0000000502007986 */ /* 0x0011e2000c101524 */
[----:B------:R-:W-:Y:S05]  /*4500*/  BRA `(.L_x_10778) ;  /* 0x0000000800f07947 */ /* 0x000fea0003800000 */
.L_x_10774:
        /* <DEDUP_REMOVED lines=8> */
.L_x_10782:
[----:B------:R-:W-:-:S05]  /*4590*/  F2FP.F16.F32.PACK_AB R22, RZ, R22 ;  /* 0x00000016ff16723e */ /* 0x000fca00000000ff */
[----:B------:R0:W-:Y:S01]  /*45a0*/  STG.E.U16 desc[UR36][R2.64], R22 ;  /* 0x0000001602007986 */ /* 0x0001e2000c101524 */
[----:B------:R-:W-:Y:S05]  /*45b0*/  BRA `(.L_x_10778) ;  /* 0x0000000800c47947 */ /* 0x000fea0003800000 */
.L_x_10781:
        /* <DEDUP_REMOVED lines=9> */
.L_x_10784:
[----:B------:R-:W-:-:S04]  /*4650*/  F2FP.F16.F32.PACK_AB R5, RZ, R22 ;  /* 0x00000016ff05723e */ /* 0x000fc800000000ff */
[----:B------:R-:W-:-:S05]  /*4660*/  PRMT R5, R5, 0x5410, RZ ;  /* 0x0000541005057816 */ /* 0x000fca00000000ff */
[----:B------:R0:W-:Y:S01]  /*4670*/  STG.E desc[UR36][R2.64], R5 ;  /* 0x0000000502007986 */ /* 0x0001e2000c101924 */
[----:B------:R-:W-:Y:S05]  /*4680*/  BRA `(.L_x_10778) ;  /* 0x0000000800907947 */ /* 0x000fea0003800000 */
.L_x_10783:
[----:B------:R-:W-:-:S06]  /*4690*/  FMUL.FTZ R4, R22, 1 ;  /* 0x3f80000016047820 */ /* 0x000fcc0000410000 */
[----:B------:R-:W0:Y:S02]  /*46a0*/  F2F.F64.F32 R4, R4 ;  /* 0x0000000400047310 */ /* 0x000e240000201800 */
[----:B0-----:R0:W-:Y:S01]  /*46b0*/  STG.E.64 desc[UR36][R2.64], R4 ;  /* 0x0000000402007986 */ /* 0x0011e2000c101b24 */
[----:B------:R-:W-:Y:S05]  /*46c0*/  BRA `(.L_x_10778) ;  /* 0x0000000800807947 */ /* 0x000fea0003800000 */
.L_x_10773:
        /* <DEDUP_REMOVED lines=12> */
.L_x_10787:
[----:B------:R-:W-:Y:S01]  /*4790*/  FMUL.FTZ R4, R22, 1 ;  /* 0x3f80000016047820 */ /* 0x000fe20000410000 */
[----:B------:R-:W-:-:S05]  /*47a0*/  CS2R R6, SRZ ;  /* 0x0000000000067805 */ /* 0x000fca000001ff00 */
[----:B------:R-:W0:Y:S02]  /*47b0*/  F2F.F64.F32 R4, R4 ;  /* 0x0000000400047310 */ /* 0x000e240000201800 */
[----:B0-----:R0:W-:Y:S01]  /*47c0*/  STG.E.128 desc[UR36][R2.64], R4 ;  /* 0x0000000402007986 */ /* 0x0011e2000c101d24 */
[----:B------:R-:W-:Y:S05]  /*47d0*/  BRA `(.L_x_10778) ;  /* 0x00000008003c7947 */ /* 0x000fea0003800000 */
.L_x_10786:
        /* <DEDUP_REMOVED lines=18> */
.L_x_10791:
[----:B------:R-:W-:Y:S05]  /*4900*/  BSYNC.RECONVERGENT B0 ;  /* 0x0000000000007941 */ /* 0x000fea0003800200 */
.L_x_10790:
[----:B------:R-:W-:-:S05]  /*4910*/  LOP3.LUT R7, R0, 0x80, R7, 0xf8, !PT ;  /* 0x0000008000077812 */ /* 0x000fca00078ef807 */
[----:B------:R0:W-:Y:S01]  /*4920*/  STG.E.U8 desc[UR36][R2.64], R7 ;  /* 0x0000000702007986 */ /* 0x0001e2000c101124 */
[----:B------:R-:W-:Y:S05]  /*4930*/  BRA `(.L_x_10778) ;  /* 0x0000000400e47947 */ /* 0x000fea0003800000 */
.L_x_10789:
        /* <DEDUP_REMOVED lines=14> */
.L_x_10793:
[----:B------:R-:W-:Y:S05]  /*4a20*/  BSYNC.RECONVERGENT B0 ;  /* 0x0000000000007941 */ /* 0x000fea0003800200 */
.L_x_10792:
[----:B------:R-:W-:-:S05]  /*4a30*/  LOP3.LUT R5, R0, 0x80, R7, 0xf8, !PT ;  /* 0x0000008000057812 */ /* 0x000fca00078ef807 */
[----:B------:R0:W-:Y:S01]  /*4a40*/  STG.E.U8 desc[UR36][R2.64], R5 ;  /* 0x0000000502007986 */ /* 0x0001e2000c101124 */
[----:B------:R-:W-:Y:S05]  /*4a50*/  BRA `(.L_x_10778) ;  /* 0x00000004009c7947 */ /* 0x000fea0003800000 */
.L_x_10788:
[----:B------:R-:W-:-:S05]  /*4a60*/  F2FP.BF16.F32.PACK_AB R22, RZ, R22 ;  /* 0x00000016ff16723e */ /* 0x000fca00000010ff */
[----:B------:R0:W-:Y:S01]  /*4a70*/  STG.E.U16 desc[UR36][R2.64], R22 ;  /* 0x0000001602007986 */ /* 0x0001e2000c101524 */
[----:B------:R-:W-:Y:S05]  /*4a80*/  BRA `(.L_x_10778) ;  /* 0x0000000400907947 */ /* 0x000fea0003800000 */
.L_x_10785:
        /* <DEDUP_REMOVED lines=11> */
.L_x_10796:
        /* <DEDUP_REMOVED lines=12> */
.L_x_10799:
[----:B------:R-:W-:-:S04]  /*4c00*/  SHF.R.U32.HI R0, RZ, 0x14, R22 ;  /* 0x00000014ff007819 */ /* 0x000fc80000011616 */
[----:B------:R-:W-:-:S04]  /*4c10*/  LOP3.LUT R5, R0, 0x1, RZ, 0xc0, !PT ;  /* 0x0000000100057812 */ /* 0x000fc800078ec0ff */
[----:B------:R-:W-:-:S04]  /*4c20*/  IADD3 R0, PT, PT, R22, 0x487ffff, R5 ;  /* 0x0487ffff16007810 */ /* 0x000fc80007ffe005 */
[----:B------:R-:W-:-:S04]  /*4c30*/  SHF.R.U32.HI R0, RZ, 0x14, R0 ;  /* 0x00000014ff007819 */ /* 0x000fc80000011600 */
[----:B------:R-:W-:-:S07]  /*4c40*/  LOP3.LUT R4, R0, 0xff, RZ, 0xc0, !PT ;  /* 0x000000ff00047812 */ /* 0x000fce00078ec0ff */
.L_x_10800:
[----:B------:R-:W-:-:S04]  /*4c50*/  SHF.R.U32.HI R5, RZ, 0x18, R22 ;  /* 0x00000018ff057819 */ /* 0x000fc80000011616 */
[----:B------:R-:W-:-:S04]  /*4c60*/  LOP3.LUT R4, R4, 0x80, R5, 0xf8, !PT ;  /* 0x0000008004047812 */ /* 0x000fc800078ef805 */
[----:B------:R-:W-:-:S07]  /*4c70*/  PRMT R0, R4, 0x7610, R0 ;  /* 0x0000761004007816 */ /* 0x000fce0000000000 */
.L_x_10798:
[----:B------:R-:W-:Y:S05]  /*4c80*/  BSYNC.RECONVERGENT B0 ;  /* 0x0000000000007941 */ /* 0x000fea0003800200 */
.L_x_10797:
[----:B------:R0:W-:Y:S01]  /*4c90*/  STG.E.U8 desc[UR36][R2.64], R0 ;  /* 0x0000000002007986 */ /* 0x0001e2000c101124 */
[----:B------:R-:W-:Y:S05]  /*4ca0*/  BRA `(.L_x_10778) ;  /* 0x0000000400087947 */ /* 0x000fea0003800000 */
.L_x_10795:
[----:B------:R-:W-:Y:S01]  /*4cb0*/  LOP3.LUT R4, R22, 0x7fffffff, RZ, 0xc0, !PT ;  /* 0x7fffffff16047812 */ /* 0x000fe200078ec0ff */
        /* <DEDUP_REMOVED lines=11> */
.L_x_10803:
[----:B------:R-:W-:-:S04]  /*4d70*/  SHF.R.U32.HI R0, RZ, 0x15, R22 ;  /* 0x00000015ff007819 */ /* 0x000fc80000011616 */
[----:B------:R-:W-:-:S04]  /*4d80*/  LOP3.LUT R5, R0, 0x1, RZ, 0xc0, !PT ;  /* 0x0000000100057812 */ /* 0x000fc800078ec0ff */
[----:B------:R-:W-:-:S04]  /*4d90*/  IADD3 R0, PT, PT, R22, 0x88fffff, R5 ;  /* 0x088fffff16007810 */ /* 0x000fc80007ffe005 */
[----:B------:R-:W-:-:S04]  /*4da0*/  SHF.R.U32.HI R0, RZ, 0x15, R0 ;  /* 0x00000015ff007819 */ /* 0x000fc80000011600 */
[----:B------:R-:W-:-:S07]  /*4db0*/  LOP3.LUT R4, R0, 0xff, RZ, 0xc0, !PT ;  /* 0x000000ff00047812 */ /* 0x000fce00078ec0ff */
.L_x_10804:
[----:B------:R-:W-:-:S04]  /*4dc0*/  SHF.R.U32.HI R5, RZ, 0x18, R22 ;  /* 0x00000018ff057819 */ /* 0x000fc80000011616 */
[----:B------:R-:W-:-:S04]  /*4dd0*/  LOP3.LUT R4, R4, 0x80, R5, 0xf8, !PT ;  /* 0x0000008004047812 */ /* 0x000fc800078ef805 */
[----:B------:R-:W-:-:S07]  /*4de0*/  PRMT R0, R4, 0x7610, R0 ;  /* 0x0000761004007816 */ /* 0x000fce0000000000 */
.L_x_10802:
[----:B------:R-:W-:Y:S05]  /*4df0*/  BSYNC.RECONVERGENT B0 ;  /* 0x0000000000007941 */ /* 0x000fea0003800200 */
.L_x_10801:
[----:B------:R2:W-:Y:S01]  /*4e00*/  STG.E.U8 desc[UR36][R2.64], R0 ;  /* 0x0000000002007986 */ /* 0x0005e2000c101124 */
[----:B------:R-:W-:Y:S05]  /*4e10*/  BRA `(.L_x_10778) ;  /* 0x0000000000ac7947 */ /* 0x000fea0003800000 */
.L_x_10794:
[----:B------:R-:W-:-:S09]  /*4e20*/  UISETP.NE.AND UP0, UPT, UR4, 0x1c, UPT ;  /* 0x0000001c0400788c */ /* 0x000fd2000bf05270 */
[----:B------:R-:W-:Y:S05]  /*4e30*/  BRA.U !UP0, `(.L_x_10805) ;  /* 0x00000001089c7547 */ /* 0x000fea000b800000 */
[----:B------:R-:W-:-:S09]  /*4e40*/  UISETP.NE.AND UP0, UPT, UR4, 0x1d, UPT ;  /* 0x0000001d0400788c */ /* 0x000fd2000bf05270 */
[----:B------:R-:W-:Y:S05]  /*4e50*/  BRA.U !UP0, `(.L_x_10806) ;  /* 0x0000000108887547 */ /* 0x000fea000b800000 */
[----:B------:R-:W-:-:S09]  /*4e60*/  UISETP.NE.AND UP0, UPT, UR4, 0x2c, UPT ;  /* 0x0000002c0400788c */ /* 0x000fd2000bf05270 */
[----:B------:R-:W-:Y:S05]  /*4e70*/  BRA.U !UP0, `(.L_x_10807) ;  /* 0x0000000108447547 */ /* 0x000fea000b800000 */
.L_x_10777:
        /* <DEDUP_REMOVED lines=16> */
.L_x_10808:
[----:B------:R-:W-:Y:S05]  /*4f80*/  BRA `(.L_x_10778) ;  /* 0x0000000000507947 */ /* 0x000fea0003800000 */
.L_x_10807:
        /* <DEDUP_REMOVED lines=15> */
.L_x_10806:
[----:B------:R-:W0:Y:S02]  /*5080*/  F2I.U64.TRUNC R22, R22 ;  /* 0x0000001600167311 */ /* 0x000e24000020d800 */
[----:B0-----:R0:W-:Y:S01]  /*5090*/  STG.E.64 desc[UR36][R2.64], R22 ;  /* 0x0000001602007986 */ /* 0x0011e2000c101b24 */
[----:B------:R-:W-:Y:S05]  /*50a0*/  BRA `(.L_x_10778) ;  /* 0x0000000000087947 */ /* 0x000fea0003800000 */
.L_x_10805:
[----:B------:R-:W0:Y:S02]  /*50b0*/  F2I.FTZ.U32.TRUNC.NTZ R5, R22 ;  /* 0x0000001600057305 */ /* 0x000e24000021f000 */
[----:B0-----:R3:W-:Y:S02]  /*50c0*/  STG.E desc[UR36][R2.64], R5 ;  /* 0x0000000502007986 */ /* 0x0017e4000c101924 */
.L_x_10778:
[----:B------:R-:W-:-:S07]  /*50d0*/  VIADD R17, R17, 0x80 ;  /* 0x0000008011117836 */ /* 0x000fce0000000000 */
.L_x_10684:
[----:B------:R-:W-:Y:S05]  /*50e0*/  BSYNC.RECONVERGENT B7 ;  /* 0x0000000000077941 */ /* 0x000fea0003800200 */
.L_x_10683:
[----:B------:R-:W5:Y:S01]  /*50f0*/  LDCU UR4, c[0x0][0x380] ;  /* 0x00007000ff0477ac */ /* 0x000f620008000800 */
[----:B------:R-:W-:Y:S01]  /*5100*/  BSSY.RECONVERGENT B7, `(.L_x_10809) ;  /* 0x00004fe000077945 */ /* 0x000fe20003800200 */
[----:B-----5:R-:W-:-:S13]  /*5110*/  ISETP.GE.AND P0, PT, R17, UR4, PT ;  /* 0x0000000411007c0c */ /* 0x020fda000bf06270 */
[----:B------:R-:W-:Y:S05]  /*5120*/  @P0 BRA `(.L_x_10810) ;  /* 0x0000004c00ec0947 */ /* 0x000fea0003800000 */
[----:B------:R-:W5:Y:S01]  /*5130*/  LDCU UR4, c[0x0][0x388] ;  /* 0x00007100ff0477ac */ /* 0x000f620008000800 */
[----:B------:R-:W-:Y:S02]  /*5140*/  HFMA2 R19, -RZ, RZ, 0, 0 ;  /* 0x00000000ff137431 */ /* 0x000fe400000001ff */
[----:B0-----:R-:W-:Y:S01]  /*5150*/  IMAD.MOV.U32 R22, RZ, RZ, RZ ;  /* 0x000000ffff167224 */ /* 0x001fe200078e00ff */
[----:B------:R-:W-:Y:S01]  /*5160*/  MOV R16, RZ ;  /* 0x000000ff00107202 */ /* 0x000fe20000000f00 */
[----:B--2---:R-:W-:Y:S01]  /*5170*/  IMAD.MOV.U32 R0, RZ, RZ, RZ ;  /* 0x000000ffff007224 */ /* 0x004fe200078e00ff */
[----:B-----5:R-:W-:-:S09]  /*5180*/  UISETP.NE.AND UP0, UPT, UR4, URZ, UPT ;  /* 0x000000ff0400728c */ /* 0x020fd2000bf05270 */
[----:B------:R-:W-:Y:S05]  /*5190*/  BRA.U !UP0, `(.L_x_10811) ;  /* 0x0000001508d47547 */ /* 0x000fea000b800000 */
[----:B------:R-:W1:Y:S01]  /*51a0*/  LDCU.64 UR4, c[0x0][0x390] ;  /* 0x00007200ff0477ac */ /* 0x000e620008000a00 */
[----:B------:R-:W-:Y:S01]  /*51b0*/  IMAD.MOV.U32 R16, RZ, RZ, RZ ;  /* 0x000000ffff107224 */ /* 0x000fe200078e00ff */
[----:B------:R-:W0:Y:S01]  /*51c0*/  LDCU UR6, c[0x0][0x38c] ;  /* 0x00007180ff0677ac */ /* 0x000e220008000800 */
[----:B------:R-:W2:Y:S01]  /*51d0*/  LDCU.64 UR8, c[0x0][0x4b8] ;  /* 0x00009700ff0877ac */ /* 0x000ea20008000a00 */
[----:B------:R-:W5:Y:S01]  /*51e0*/  LDCU.64 UR10, c[0x0][0x4c0] ;  /* 0x00009800ff0a77ac */ /* 0x000f620008000a00 */
[----:B------:R-:W-:Y:S01]  /*51f0*/  UISETP.NE.AND UP0, UPT, UR42, URZ, UPT ;  /* 0x000000ff2a00728c */ /* 0x000fe2000bf05270 */
[----:B-1-34-:R-:W-:-:S05]  /*5200*/  IMAD.HI.U32 R2, R17, UR4, R16 ;  /* 0x0000000411027c27 */ /* 0x01afca000f8e0010 */
[----:B------:R-:W-:-:S05]  /*5210*/  SHF.R.U32.HI R3, RZ, UR5, R2 ;  /* 0x00000005ff037c19 */ /* 0x000fca0008011602 */
[----:B------:R-:W-:-:S04]  /*5220*/  IMAD.MOV R0, RZ, RZ, -R3 ;  /* 0x000000ffff007224 */ /* 0x000fc800078e0a03 */
[----:B0-----:R-:W-:-:S04]  /*5230*/  IMAD R19, R0, UR6, R17 ;  /* 0x0000000600137c24 */ /* 0x001fc8000f8e0211 */
[C---:B--2---:R-:W-:Y:S02]  /*5240*/  IMAD R16, R19.reuse, UR8, RZ ;  /* 0x0000000813107c24 */ /* 0x044fe4000f8e02ff */
[C---:B------:R-:W-:Y:S02]  /*5250*/  IMAD R0, R19.reuse, UR9, RZ ;  /* 0x0000000913007c24 */ /* 0x040fe4000f8e02ff */
[C---:B-----5:R-:W-:Y:S02]  /*5260*/  IMAD R22, R19.reuse, UR10, RZ ;  /* 0x0000000a13167c24 */ /* 0x060fe4000f8e02ff */
[----:B------:R-:W-:Y:S01]  /*5270*/  IMAD R19, R19, UR11, RZ ;  /* 0x0000000b13137c24 */ /* 0x000fe2000f8e02ff */
        /* <DEDUP_REMOVED lines=359> */
.L_x_10811:
[----:B------:R-:W1:Y:S01]  /*68f0*/  LDCU.64 UR6, c[0x0][0x650] ;  /* 0x0000ca00ff0677ac */ /* 0x000e620008000a00 */
[----:B------:R-:W-:Y:S01]  /*6900*/  BSSY.RECONVERGENT B6, `(.L_x_10812) ;  /* 0x00000dd000067945 */ /* 0x000fe20003800200 */
[----:B------:R-:W-:-:S04]  /*6910*/  UPRMT UR4, UR40, 0x9910, URZ ;  /* 0x0000991028047896 */ /* 0x000fc800080000ff */
[----:B------:R-:W-:Y:S01]  /*6920*/  UISETP.GT.AND UP0, UPT, UR4, 0x9, UPT ;  /* 0x000000090400788c */ /* 0x000fe2000bf04270 */
[----:B-1-34-:R-:W-:-:S04]  /*6930*/  IADD3 R2, P0, PT, R0, UR6, RZ ;  /* 0x0000000600027c10 */ /* 0x01afc8000ff1e0ff */
        /* <DEDUP_REMOVED lines=13> */
.L_x_10816:
[----:B------:R-:W2:Y:S02]  /*6a10*/  LDG.E.U8 R2, desc[UR36][R2.64] ;  /* 0x0000002402027981 */ /* 0x000ea4000c1e1100 */
[----:B--2---:R-:W-:Y:S01]  /*6a20*/  I2FP.F32.U32 R18, R2 ;  /* 0x0000000200127245 */ /* 0x004fe20000201000 */
[----:B------:R-:W-:Y:S06]  /*6a30*/  BRA `(.L_x_10818) ;  /* 0x0000000c00247947 */ /* 0x000fec0003800000 */
.L_x_10815:
        /* <DEDUP_REMOVED lines=9> */
.L_x_10820:
[----:B------:R-:W2:Y:S02]  /*6ad0*/  LDG.E R2, desc[UR36][R2.64] ;  /* 0x0000002402027981 */ /* 0x000ea4000c1e1900 */
[----:B--2---:R-:W-:Y:S01]  /*6ae0*/  I2FP.F32.S32 R18, R2 ;  /* 0x0000000200127245 */ /* 0x004fe20000201400 */
[----:B------:R-:W-:Y:S06]  /*6af0*/  BRA `(.L_x_10818) ;  /* 0x0000000800f47947 */ /* 0x000fec0003800000 */
.L_x_10819:
[----:B------:R-:W2:Y:S02]  /*6b00*/  LDG.E.U16 R2, desc[UR36][R2.64] ;  /* 0x0000002402027981 */ /* 0x000ea4000c1e1500 */
[----:B--2---:R0:W1:Y:S01]  /*6b10*/  I2F.S16 R18, R2 ;  /* 0x0000000200127306 */ /* 0x0040620000101400 */
[----:B------:R-:W-:Y:S05]  /*6b20*/  BRA `(.L_x_10818) ;  /* 0x0000000800e87947 */ /* 0x000fea0003800000 */
.L_x_10814:
        /* <DEDUP_REMOVED lines=8> */
.L_x_10822:
[----:B------:R-:W2:Y:S02]  /*6bb0*/  LDG.E.U16 R2, desc[UR36][R2.64] ;  /* 0x0000002402027981 */ /* 0x000ea4000c1e1500 */
[----:B--2---:R-:W-:Y:S01]  /*6bc0*/  HADD2.F32 R18, -RZ, R2.H0_H0 ;  /* 0x20000002ff127230 */ /* 0x004fe20000004100 */
[----:B------:R-:W-:Y:S06]  /*6bd0*/  BRA `(.L_x_10818) ;  /* 0x0000000800bc7947 */ /* 0x000fec0003800000 */
.L_x_10821:
        /* <DEDUP_REMOVED lines=8> */
.L_x_10824:
[----:B------:R-:W2:Y:S02]  /*6c60*/  LDG.E.U16 R2, desc[UR36][R2.64] ;  /* 0x0000002402027981 */ /* 0x000ea4000c1e1500 */
[----:B--2---:R-:W-:Y:S01]  /*6c70*/  HADD2.F32 R18, -RZ, R2.H0_H0 ;  /* 0x20000002ff127230 */ /* 0x004fe20000004100 */
[----:B------:R-:W-:Y:S06]  /*6c80*/  BRA `(.L_x_10818) ;  /* 0x0000000800907947 */ /* 0x000fec0003800000 */
.L_x_10823:
[----:B------:R-:W2:Y:S01]  /*6c90*/  LDG.E.64 R2, desc[UR36][R2.64] ;  /* 0x0000002402027981 */ /* 0x000ea2000c1e1b00 */
[----:B------:R-:W-:Y:S01]  /*6ca0*/  UMOV UR4, 0xf0000000 ;  /* 0xf000000000047882 */ /* 0x000fe20000000000 */
[----:B------:R-:W-:Y:S01]  /*6cb0*/  UMOV UR5, 0x380fffff ;  /* 0x380fffff00057882 */ /* 0x000fe20000000000 */
[----:B--2---:R-:W0:Y:S01]  /*6cc0*/  F2F.F32.F64 R18, R2 ;  /* 0x0000000200127310 */ /* 0x004e220000301000 */
[----:B------:R-:W-:-:S14]  /*6cd0*/  DSETP.GEU.AND P0, PT, |R2|, UR4, PT ;  /* 0x0000000402007e2a */ /* 0x000fdc000bf0e200 */
[----:B0-----:R-:W-:Y:S01]  /*6ce0*/  @!P0 FMUL R18, R18, 1.175494350822287508e-38 ;  /* 0x0080000012128820 */ /* 0x001fe20000400000 */
[----:B------:R-:W-:Y:S06]  /*6cf0*/  BRA `(.L_x_10818) ;  /* 0x0000000800747947 */ /* 0x000fec0003800000 */
.L_x_10813:
        /* <DEDUP_REMOVED lines=12> */
.L_x_10827:
[----:B------:R-:W2:Y:S01]  /*6dc0*/  LDG.E.64 R2, desc[UR36][R2.64] ;  /* 0x0000002402027981 */ /* 0x000ea2000c1e1b00 */
[----:B------:R-:W-:Y:S01]  /*6dd0*/  UMOV UR4, 0xf0000000 ;  /* 0xf000000000047882 */ /* 0x000fe20000000000 */
[----:B------:R-:W-:Y:S01]  /*6de0*/  UMOV UR5, 0x380fffff ;  /* 0x380fffff00057882 */ /* 0x000fe20000000000 */
[----:B--2---:R-:W0:Y:S01]  /*6df0*/  F2F.F32.F64 R18, R2 ;  /* 0x0000000200127310 */ /* 0x004e220000301000 */
[----:B------:R-:W-:-:S14]  /*6e00*/  DSETP.GEU.AND P0, PT, |R2|, UR4, PT ;  /* 0x0000000402007e2a */ /* 0x000fdc000bf0e200 */
[----:B0-----:R-:W-:Y:S01]  /*6e10*/  @!P0 FMUL R18, R18, 1.175494350822287508e-38 ;  /* 0x0080000012128820 */ /* 0x001fe20000400000 */
[----:B------:R-:W-:Y:S06]  /*6e20*/  BRA `(.L_x_10818) ;  /* 0x0000000800287947 */ /* 0x000fec0003800000 */
.L_x_10826:
        /* <DEDUP_REMOVED lines=25> */
.L_x_10829:
        /* <DEDUP_REMOVED lines=12> */
.L_x_10828:
[----:B------:R-:W2:Y:S02]  /*7080*/  LDG.E.U16 R2, desc[UR36][R2.64] ;  /* 0x0000002402027981 */ /* 0x000ea4000c1e1500 */
[----:B--2---:R-:W-:Y:S01]  /*7090*/  IMAD.U32 R18, R2, 0x10000, RZ ;  /* 0x0001000002127824 */ /* 0x004fe200078e00ff */
[----:B------:R-:W-:Y:S06]  /*70a0*/  BRA `(.L_x_10818) ;  /* 0x0000000400887947 */ /* 0x000fec0003800000 */
.L_x_10825:
        /* <DEDUP_REMOVED lines=11> */
.L_x_10832:
        /* <DEDUP_REMOVED lines=20> */
.L_x_10834:
[----:B------:R-:W-:Y:S05]  /*72a0*/  BSYNC.RECONVERGENT B0 ;  /* 0x0000000000007941 */ /* 0x000fea0003800200 */
.L_x_10833:
[----:B------:R-:W-:Y:S02]  /*72b0*/  SHF.L.U32 R0, R0, 0x14, RZ ;  /* 0x0000001400007819 */ /* 0x000fe400000006ff */
[----:B------:R-:W-:-:S04]  /*72c0*/  LEA R2, R2, 0x3b800000, 0x17 ;  /* 0x3b80000002027811 */ /* 0x000fc800078eb8ff */
[----:B------:R-:W-:Y:S01]  /*72d0*/  LOP3.LUT R18, R2, R0, R7, 0xfe, !PT ;  /* 0x0000000002127212 */ /* 0x000fe200078efe07 */
[----:B------:R-:W-:Y:S06]  /*72e0*/  BRA `(.L_x_10818) ;  /* 0x0000000000f87947 */ /* 0x000fec0003800000 */
.L_x_10831:
        /* <DEDUP_REMOVED lines=20> */
.L_x_10836:
[----:B------:R-:W-:Y:S05]  /*7430*/  BSYNC.RECONVERGENT B0 ;  /* 0x0000000000007941 */ /* 0x000fea0003800200 */
.L_x_10835:
[----:B------:R-:W-:Y:S01]  /*7440*/  IMAD.SHL.U32 R0, R0, 0x200000, RZ ;  /* 0x0020000000007824 */ /* 0x000fe200078e00ff */
[----:B------:R-:W-:-:S04]  /*7450*/  LEA R2, R2, 0x37800000, 0x17 ;  /* 0x3780000002027811 */ /* 0x000fc800078eb8ff */
[----:B------:R-:W-:Y:S01]  /*7460*/  LOP3.LUT R18, R2, R0, R7, 0xfe, !PT ;  /* 0x0000000002127212 */ /* 0x000fe200078efe07 */
[----:B------:R-:W-:Y:S06]  /*7470*/  BRA `(.L_x_10818) ;  /* 0x0000000000947947 */ /* 0x000fec0003800000 */
.L_x_10830:
        /* <DEDUP_REMOVED lines=14> */
.L_x_10817:
        /* <DEDUP_REMOVED lines=16> */
.L_x_10839:
[----:B------:R-:W-:Y:S01]  /*7660*/  MOV R18, RZ ;  /* 0x000000ff00127202 */ /* 0x000fe20000000f00 */
[----:B------:R-:W-:Y:S06]  /*7670*/  BRA `(.L_x_10818) ;  /* 0x0000000000147947 */ /* 0x000fec0003800000 */
.L_x_10838:
[----:B------:R-:W2:Y:S02]  /*7680*/  LDG.E.64 R2, desc[UR36][R2.64] ;  /* 0x0000002402027981 */ /* 0x000ea4000c1e1b00 */
[----:B--2---:R0:W1:Y:S01]  /*7690*/  I2F.U64 R18, R2 ;  /* 0x0000000200127312 */ /* 0x0040620000301000 */
[----:B------:R-:W-:Y:S05]  /*76a0*/  BRA `(.L_x_10818) ;  /* 0x0000000000087947 */ /* 0x000fea0003800000 */
.L_x_10837:
[----:B------:R-:W2:Y:S02]  /*76b0*/  LDG.E R2, desc[UR36][R2.64] ;  /* 0x0000002402027981 */ /* 0x000ea4000c1e1900 */
[----:B--2---:R-:W-:-:S07]  /*76c0*/  I2FP.F32.U32 R18, R2 ;  /* 0x0000000200127245 */ /* 0x004fce0000201000 */
.L_x_10818:
[----:B------:R-:W-:Y:S05]  /*76d0*/  BSYNC.RECONVERGENT B6 ;  /* 0x0000000000067941 */ /* 0x000fea0003800200 */
.L_x_10812:
        /* <DEDUP_REMOVED lines=18> */
.L_x_10844:
[----:B------:R-:W2:Y:S02]  /*7800*/  LDG.E.U8 R2, desc[UR36][R2.64] ;  /* 0x0000002402027981 */ /* 0x000ea4000c1e1100 */
[----:B--2---:R-:W-:Y:S01]  /*7810*/  I2FP.F32.U32 R22, R2 ;  /* 0x0000000200167245 */ /* 0x004fe20000201000 */
[----:B------:R-:W-:Y:S06]  /*7820*/  BRA `(.L_x_10846) ;  /* 0x0000000c00247947 */ /* 0x000fec0003800000 */
.L_x_10843:
        /* <DEDUP_REMOVED lines=9> */
.L_x_10848:
[----:B------:R-:W2:Y:S02]  /*78c0*/  LDG.E R2, desc[UR36][R2.64] ;  /* 0x0000002402027981 */ /* 0x000ea4000c1e1900 */
[----:B--2---:R-:W-:Y:S01]  /*78d0*/  I2FP.F32.S32 R22, R2 ;  /* 0x0000000200167245 */ /* 0x004fe20000201400 */
[----:B------:R-:W-:Y:S06]  /*78e0*/  BRA `(.L_x_10846) ;  /* 0x0000000800f47947 */ /* 0x000fec0003800000 */
.L_x_10847:
[----:B------:R-:W2:Y:S02]  /*78f0*/  LDG.E.U16 R2, desc[UR36][R2.64] ;  /* 0x0000002402027981 */ /* 0x000ea4000c1e1500 */
[----:B--2---:R3:W4:Y:S01]  /*7900*/  I2F.S16 R22, R2 ;  /* 0x0000000200167306 */ /* 0x0047220000101400 */
[----:B------:R-:W-:Y:S05]  /*7910*/  BRA `(.L_x_10846) ;  /* 0x0000000800e87947 */ /* 0x000fea0003800000 */
.L_x_10842:
        /* <DEDUP_REMOVED lines=8> */
.L_x_10850:
[----:B------:R-:W2:Y:S02]  /*79a0*/  LDG.E.U16 R2, desc[UR36][R2.64] ;  /* 0x0000002402027981 */ /* 0x000ea4000c1e1500 */
[----:B--2---:R-:W-:Y:S01]  /*79b0*/  HADD2.F32 R22, -RZ, R2.H0_H0 ;  /* 0x20000002ff167230 */ /* 0x004fe20000004100 */
[----:B------:R-:W-:Y:S06]  /*79c0*/  BRA `(.L_x_10846) ;  /* 0x0000000800bc7947 */ /* 0x000fec0003800000 */
.L_x_10849:
        /* <DEDUP_REMOVED lines=8> */
.L_x_10852:
[----:B------:R-:W2:Y:S02]  /*7a50*/  LDG.E.U16 R2, desc[UR36][R2.64] ;  /* 0x0000002402027981 */ /* 0x000ea4000c1e1500 */
[----:B--2---:R-:W-:Y:S01]  /*7a60*/  HADD2.F32 R22, -RZ, R2.H0_H0 ;  /* 0x20000002ff167230 */ /* 0x004fe20000004100 */
[----:B------:R-:W-:Y:S06]  /*7a70*/  BRA `(.L_x_10846) ;  /* 0x0000000800907947 */ /* 0x000fec0003800000 */
.L_x_10851:
[----:B------:R-:W2:Y:S01]  /*7a80*/  LDG.E.64 R2, desc[UR36][R2.64] ;  /* 0x0000002402027981 */ /* 0x000ea2000c1e1b00 */
[----:B------:R-:W-:Y:S01]  /*7a90*/  UMOV UR4, 0xf0000000 ;  /* 0xf000000000047882 */ /* 0x000fe20000000000 */
[----:B------:R-:W-:Y:S01]  /*7aa0*/  UMOV UR5, 0x380fffff ;  /* 0x380fffff00057882 */ /* 0x000fe20000000000 */
[----:B--2---:R-:W0:Y:S01]  /*7ab0*/  F2F.F32.F64 R22, R2 ;  /* 0x0000000200167310 */ /* 0x004e220000301000 */
[----:B------:R-:W-:-:S14]  /*7ac0*/  DSETP.GEU.AND P0, PT, |R2|, UR4, PT ;  /* 0x0000000402007e2a */ /* 0x000fdc000bf0e200 */
[----:B0-----:R-:W-:Y:S01]  /*7ad0*/  @!P0 FMUL R22, R22, 1.175494350822287508e-38 ;  /* 0x0080000016168820 */ /* 0x001fe20000400000 */
[----:B------:R-:W-:Y:S06]  /*7ae0*/  BRA `(.L_x_10846) ;  /* 0x0000000800747947 */ /* 0x000fec0003800000 */
.L_x_10841:
        /* <DEDUP_REMOVED lines=12> */
.L_x_10855:
[----:B------:R-:W2:Y:S01]  /*7bb0*/  LDG.E.64 R2, desc[UR36][R2.64] ;  /* 0x0000002402027981 */ /* 0x000ea2000c1e1b00 */
[----:B------:R-:W-:Y:S01]  /*7bc0*/  UMOV UR4, 0xf0000000 ;  /* 0xf000000000047882 */ /* 0x000fe20000000000 */
[----:B------:R-:W-:Y:S01]  /*7bd0*/  UMOV UR5, 0x380fffff ;  /* 0x380fffff00057882 */ /* 0x000fe20000000000 */
[----:B--2---:R-:W0:Y:S01]  /*7be0*/  F2F.F32.F64 R22, R2 ;  /* 0x0000000200167310 */ /* 0x004e220000301000 */
[----:B------:R-:W-:-:S14]  /*7bf0*/  DSETP.GEU.AND P0, PT, |R2|, UR4, PT ;  /* 0x0000000402007e2a */ /* 0x000fdc000bf0e200 */
[----:B0-----:R-:W-:Y:S01]  /*7c00*/  @!P0 FMUL R22, R22, 1.175494350822287508e-38 ;  /* 0x0080000016168820 */ /* 0x001fe20000400000 */
[----:B------:R-:W-:Y:S06]  /*7c10*/  BRA `(.L_x_10846) ;  /* 0x0000000800287947 */ /* 0x000fec0003800000 */
.L_x_10854:
        /* <DEDUP_REMOVED lines=25> */
.L_x_10857:
        /* <DEDUP_REMOVED lines=12> */
.L_x_10856:
[----:B------:R-:W2:Y:S02]  /*7e70*/  LDG.E.U16 R2, desc[UR36][R2.64] ;  /* 0x0000002402027981 */ /* 0x000ea4000c1e1500 */
[----:B--2---:R-:W-:Y:S01]  /*7e80*/  IMAD.U32 R22, R2, 0x10000, RZ ;  /* 0x0001000002167824 */ /* 0x004fe200078e00ff */
[----:B------:R-:W-:Y:S06]  /*7e90*/  BRA `(.L_x_10846) ;  /* 0x0000000400887947 */ /* 0x000fec0003800000 */
.L_x_10853:
        /* <DEDUP_REMOVED lines=11> */
.L_x_10860:
        /* <DEDUP_REMOVED lines=20> */
.L_x_10862:
[----:B------:R-:W-:Y:S05]  /*8090*/  BSYNC.RECONVERGENT B0 ;  /* 0x0000000000007941 */ /* 0x000fea0003800200 */
.L_x_10861:
[----:B------:R-:W-:Y:S01]  /*80a0*/  IMAD.SHL.U32 R0, R0, 0x100000, RZ ;  /* 0x0010000000007824 */ /* 0x000fe200078e00ff */
[----:B------:R-:W-:-:S04]  /*80b0*/  LEA R2, R2, 0x3b800000, 0x17 ;  /* 0x3b80000002027811 */ /* 0x000fc800078eb8ff */
[----:B------:R-:W-:Y:S01]  /*80c0*/  LOP3.LUT R22, R2, R0, R7, 0xfe, !PT ;  /* 0x0000000002167212 */ /* 0x000fe200078efe07 */
[----:B------:R-:W-:Y:S06]  /*80d0*/  BRA `(.L_x_10846) ;  /* 0x0000000000f87947 */ /* 0x000fec0003800000 */
.L_x_10859:
        /* <DEDUP_REMOVED lines=20> */
.L_x_10864:
[----:B------:R-:W-:Y:S05]  /*8220*/  BSYNC.RECONVERGENT B0 ;  /* 0x0000000000007941 */ /* 0x000fea0003800200 */
.L_x_10863:
[----:B------:R-:W-:Y:S02]  /*8230*/  SHF.L.U32 R0, R0, 0x15, RZ ;  /* 0x0000001500007819 */ /* 0x000fe400000006ff */
[----:B------:R-:W-:-:S04]  /*8240*/  LEA R2, R2, 0x37800000, 0x17 ;  /* 0x3780000002027811 */ /* 0x000fc800078eb8ff */
[----:B------:R-:W-:Y:S01]  /*8250*/  LOP3.LUT R22, R2, R0, R7, 0xfe, !PT ;  /* 0x0000000002167212 */ /* 0x000fe200078efe07 */
[----:B------:R-:W-:Y:S06]  /*8260*/  BRA `(.L_x_10846) ;  /* 0x0000000000947947 */ /* 0x000fec0003800000 */
.L_x_10858:
        /* <DEDUP_REMOVED lines=14> */
.L_x_10845:
        /* <DEDUP_REMOVED lines=16> */
.L_x_10867:
[----:B------:R-:W-:Y:S01]  /*8450*/  IMAD.MOV.U32 R22, RZ, RZ, RZ ;  /* 0x000000ffff167224 */ /* 0x000fe200078e00ff */
[----:B------:R-:W-:Y:S06]  /*8460*/  BRA `(.L_x_10846) ;  /* 0x0000000000147947 */ /* 0x000fec0003800000 */
.L_x_10866:
[----:B------:R-:W2:Y:S02]  /*8470*/  LDG.E.64 R22, desc[UR36][R2.64] ;  /* 0x0000002402167981 */ /* 0x000ea4000c1e1b00 */
[----:B--2---:R0:W2:Y:S01]  /*8480*/  I2F.U64 R22, R22 ;  /* 0x0000001600167312 */ /* 0x0040a20000301000 */
[----:B------:R-:W-:Y:S05]  /*8490*/  BRA `(.L_x_10846) ;  /* 0x0000000000087947 */ /* 0x000fea0003800000 */
.L_x_10865:
[----:B------:R-:W2:Y:S02]  /*84a0*/  LDG.E R2, desc[UR36][R2.64] ;  /* 0x0000002402027981 */ /* 0x000ea4000c1e1900 */
[----:B--2---:R-:W-:-:S07]  /*84b0*/  I2FP.F32.U32 R22, R2 ;  /* 0x0000000200167245 */ /* 0x004fce0000201000 */
.L_x_10846:
[----:B------:R-:W-:Y:S05]  /*84c0*/  BSYNC.RECONVERGENT B6 ;  /* 0x0000000000067941 */ /* 0x000fea0003800200 */
.L_x_10840:
[----:B------:R-:W0:Y:S01]  /*84d0*/  LDCU.64 UR6, c[0x0][0x660] ;  /* 0x0000cc00ff0677ac */ /* 0x000e220008000a00 */
[----:B------:R-:W-:Y:S01]  /*84e0*/  BSSY.RECONVERGENT B6, `(.L_x_10868) ;  /* 0x00000dd000067945 */ /* 0x000fe20003800200 */
[----:B------:R-:W-:-:S04]  /*84f0*/  UPRMT UR4, UR43, 0x9910, URZ ;  /* 0x000099102b047896 */ /* 0x000fc800080000ff */
[----:B------:R-:W-:Y:S01]  /*8500*/  UISETP.GT.AND UP0, UPT, UR4, 0x9, UPT ;  /* 0x000000090400788c */ /* 0x000fe2000bf04270 */
[----:B0--3--:R-:W-:-:S05]  /*8510*/  IADD3 R2, P0, PT, R19, UR6, RZ ;  /* 0x0000000613027c10 */ /* 0x009fca000ff1e0ff */
        /* <DEDUP_REMOVED lines=11> */
[----:B---3--:R0:W3:Y:S01]  /*85d0*/  I2F.S16 R5, R2 ;  /* 0x0000000200057306 */ /* 0x0080e20000101400 */
[----:B------:R-:W-:Y:S05]  /*85e0*/  BRA `(.L_x_10874) ;  /* 0x0000000c00307947 */ /* 0x000fea0003800000 */
.L_x_10872:
[----:B------:R-:W3:Y:S02]  /*85f0*/  LDG.E.U8 R2, desc[UR36][R2.64] ;  /* 0x0000002402027981 */ /* 0x000ee4000c1e1100 */
[----:B---3--:R-:W-:Y:S01]  /*8600*/  I2FP.F32.U32 R5, R2 ;  /* 0x0000000200057245 */ /* 0x008fe20000201000 */
[----:B------:R-:W-:Y:S06]  /*8610*/  BRA `(.L_x_10874) ;  /* 0x0000000c00247947 */ /* 0x000fec0003800000 */
.L_x_10871:
        /* <DEDUP_REMOVED lines=9> */
.L_x_10876:
[----:B------:R-:W3:Y:S02]  /*86b0*/  LDG.E R2, desc[UR36][R2.64] ;  /* 0x0000002402027981 */ /* 0x000ee4000c1e1900 */
[----:B---3--:R-:W-:Y:S01]  /*86c0*/  I2FP.F32.S32 R5, R2 ;  /* 0x0000000200057245 */ /* 0x008fe20000201400 */
[----:B------:R-:W-:Y:S06]  /*86d0*/  BRA `(.L_x_10874) ;  /* 0x0000000800f47947 */ /* 0x000fec0003800000 */
.L_x_10875:
[----:B------:R-:W3:Y:S02]  /*86e0*/  LDG.E.U16 R2, desc[UR36][R2.64] ;  /* 0x0000002402027981 */ /* 0x000ee4000c1e1500 */
[----:B---3--:R0:W3:Y:S01]  /*86f0*/  I2F.S16 R5, R2 ;  /* 0x0000000200057306 */ /* 0x0080e20000101400 */
[----:B------:R-:W-:Y:S05]  /*8700*/  BRA `(.L_x_10874) ;  /* 0x0000000800e87947 */ /* 0x000fea0003800000 */
.L_x_10870:
        /* <DEDUP_REMOVED lines=8> */
.L_x_10878:
[----:B------:R-:W3:Y:S02]  /*8790*/  LDG.E.U16 R2, desc[UR36][R2.64] ;  /* 0x0000002402027981 */ /* 0x000ee4000c1e1500 */
[----:B---3--:R-:W-:Y:S01]  /*87a0*/  HADD2.F32 R5, -RZ, R2.H0_H0 ;  /* 0x20000002ff057230 */ /* 0x008fe20000004100 */
[----:B------:R-:W-:Y:S06]  /*87b0*/  BRA `(.L_x_10874) ;  /* 0x0000000800bc7947 */ /* 0x000fec0003800000 */
.L_x_10877:
        /* <DEDUP_REMOVED lines=8> */
.L_x_10880:
[----:B------:R-:W3:Y:S02]  /*8840*/  LDG.E.U16 R2, desc[UR36][R2.64] ;  /* 0x0000002402027981 */ /* 0x000ee4000c1e1500 */
[----:B---3--:R-:W-:Y:S01]  /*8850*/  HADD2.F32 R5, -RZ, R2.H0_H0 ;  /* 0x20000002ff057230 */ /* 0x008fe20000004100 */
[----:B------:R-:W-:Y:S06]  /*8860*/  BRA `(.L_x_10874) ;  /* 0x0000000800907947 */ /* 0x000fec0003800000 */
.L_x_10879:
[----:B------:R-:W3:Y:S01]  /*8870*/  LDG.E.64 R2, desc[UR36][R2.64] ;  /* 0x0000002402027981 */ /* 0x000ee2000c1e1b00 */
[----:B------:R-:W-:Y:S01]  /*8880*/  UMOV UR4, 0xf0000000 ;  /* 0xf000000000047882 */ /* 0x000fe20000000000 */
[----:B------:R-:W-:Y:S01]  /*8890*/  UMOV UR5, 0x380fffff ;  /* 0x380fffff00057882 */ /* 0x000fe20000000000 */
[----:B---3--:R-:W0:Y:S01]  /*88a0*/  F2F.F32.F64 R5, R2 ;  /* 0x0000000200057310 */ /* 0x008e220000301000 */
[----:B------:R-:W-:-:S14]  /*88b0*/  DSETP.GEU.AND P0, PT, |R2|, UR4, PT ;  /* 0x0000000402007e2a */ /* 0x000fdc000bf0e200 */
[----:B0-----:R-:W-:Y:S01]  /*88c0*/  @!P0 FMUL R5, R5, 1.175494350822287508e-38 ;  /* 0x0080000005058820 */ /* 0x001fe20000400000 */
[----:B------:R-:W-:Y:S06]  /*88d0*/  BRA `(.L_x_10874) ;  /* 0x0000000800747947 */ /* 0x000fec0003800000 */
.L_x_10869:
        /* <DEDUP_REMOVED lines=12> */
.L_x_10883:
[----:B------:R-:W3:Y:S01]  /*89a0*/  LDG.E.64 R2, desc[UR36][R2.64] ;  /* 0x0000002402027981 */ /* 0x000ee2000c1e1b00 */
[----:B------:R-:W-:Y:S01]  /*89b0*/  UMOV UR4, 0xf0000000 ;  /* 0xf000000000047882 */ /* 0x000fe20000000000 */
[----:B------:R-:W-:Y:S01]  /*89c0*/  UMOV UR5, 0x380fffff ;  /* 0x380fffff00057882 */ /* 0x000fe20000000000 */
[----:B---3--:R-:W0:Y:S01]  /*89d0*/  F2F.F32.F64 R5, R2 ;  /* 0x0000000200057310 */ /* 0x008e220000301000 */
[----:B------:R-:W-:-:S14]  /*89e0*/  DSETP.GEU.AND P0, PT, |R2|, UR4, PT ;  /* 0x0000000402007e2a */ /* 0x000fdc000bf0e200 */
[----:B0-----:R-:W-:Y:S01]  /*89f0*/  @!P0 FMUL R5, R5, 1.175494350822287508e-38 ;  /* 0x0080000005058820 */ /* 0x001fe20000400000 */
[----:B------:R-:W-:Y:S06]  /*8a00*/  BRA `(.L_x_10874) ;  /* 0x0000000800287947 */ /* 0x000fec0003800000 */
.L_x_10882:
        /* <DEDUP_REMOVED lines=25> */
.L_x_10885:
[----:B------:R-:W3:Y:S02]  /*8ba0*/  LDG.E.U8 R2, desc[UR36][R2.64] ;  /* 0x0000002402027981 */ /* 0x000ee4000c1e1100 */
[C---:B---3--:R-:W-:Y:S02]  /*8bb0*/  IMAD.SHL.U32 R0, R2.reuse, 0x2000000, RZ ;  /* 0x0200000002007824 */ /* 0x048fe400078e00ff */
        /* <DEDUP_REMOVED lines=10> */
.L_x_10884:
[----:B------:R-:W3:Y:S02]  /*8c60*/  LDG.E.U16 R2, desc[UR36][R2.64] ;  /* 0x0000002402027981 */ /* 0x000ee4000c1e1500 */
[----:B---3--:R-:W-:Y:S01]  /*8c70*/  SHF.L.U32 R5, R2, 0x10, RZ ;  /* 0x0000001002057819 */ /* 0x008fe200000006ff */
[----:B------:R-:W-:Y:S06]  /*8c80*/  BRA `(.L_x_10874) ;  /* 0x0000000400887947 */ /* 0x000fec0003800000 */
.L_x_10881:
        /* <DEDUP_REMOVED lines=11> */
.L_x_10888:
        /* <DEDUP_REMOVED lines=20> */
.L_x_10890:
[----:B------:R-:W-:Y:S05]  /*8e80*/  BSYNC.RECONVERGENT B0 ;  /* 0x0000000000007941 */ /* 0x000fea0003800200 */
.L_x_10889:
[----:B------:R-:W-:Y:S01]  /*8e90*/  IMAD.SHL.U32 R0, R0, 0x100000, RZ ;  /* 0x0010000000007824 */ /* 0x000fe200078e00ff */
[----:B------:R-:W-:-:S04]  /*8ea0*/  LEA R2, R2, 0x3b800000, 0x17 ;  /* 0x3b80000002027811 */ /* 0x000fc800078eb8ff */
[----:B------:R-:W-:Y:S01]  /*8eb0*/  LOP3.LUT R5, R2, R0, R7, 0xfe, !PT ;  /* 0x0000000002057212 */ /* 0x000fe200078efe07 */
[----:B------:R-:W-:Y:S06]  /*8ec0*/  BRA `(.L_x_10874) ;  /* 0x0000000000f87947 */ /* 0x000fec0003800000 */
.L_x_10887:
        /* <DEDUP_REMOVED lines=20> */
.L_x_10892:
[----:B------:R-:W-:Y:S05]  /*9010*/  BSYNC.RECONVERGENT B0 ;  /* 0x0000000000007941 */ /* 0x000fea0003800200 */
.L_x_10891:
[----:B------:R-:W-:Y:S01]  /*9020*/  IMAD.SHL.U32 R0, R0, 0x200000, RZ ;  /* 0x0020000000007824 */ /* 0x000fe200078e00ff */
[----:B------:R-:W-:-:S04]  /*9030*/  LEA R2, R2, 0x37800000, 0x17 ;  /* 0x3780000002027811 */ /* 0x000fc800078eb8ff */
[----:B------:R-:W-:Y:S01]  /*9040*/  LOP3.LUT R5, R2, R0, R7, 0xfe, !PT ;  /* 0x0000000002057212 */ /* 0x000fe200078efe07 */
[----:B------:R-:W-:Y:S06]  /*9050*/  BRA `(.L_x_10874) ;  /* 0x0000000000947947 */ /* 0x000fec0003800000 */
.L_x_10886:
        /* <DEDUP_REMOVED lines=8> */
[----:B---3--:R-:W-:-:S13]  /*90e0*/  ISETP.NE.AND P0, PT, R2, RZ, PT ;  /* 0x000000ff0200720c */ /* 0x008fda0003f05270 */
[----:B------:R-:W-:Y:S05]  /*90f0*/  @!P0 BRA `(.L_x_10874) ;  /* 0x00000000006c8947 */ /* 0x000fea0003800000 */
[----:B------:R-:W-:-:S13]  /*9100*/  ISETP.NE.AND P0, PT, R2, 0xff, PT ;  /* 0x000000ff0200780c */ /* 0x000fda0003f05270 */
[----:B------:R-:W-:Y:S01]  /*9110*/  @!P0 MOV R5, 0x7f800001 ;  /* 0x7f80000100058802 */ /* 0x000fe20000000f00 */
[----:B------:R-:W-:Y:S01]  /*9120*/  @P0 IMAD.SHL.U32 R5, R2, 0x800000, RZ ;  /* 0x0080000002050824 */ /* 0x000fe200078e00ff */
[----:B------:R-:W-:Y:S06]  /*9130*/  BRA `(.L_x_10874) ;  /* 0x00000000005c7947 */ /* 0x000fec0003800000 */
.L_x_10873:
[----:B------:R-:W-:Y:S01]  /*9140*/  MOV R2, 0x130 ;  /* 0x0000013000027802 */ /* 0x000fe20000000f00 */
        /* <DEDUP_REMOVED lines=9> */
[----:B---3--:R-:W-:-:S02]  /*91e0*/  IMAD.U32 R6, RZ, RZ, UR6 ;  /* 0x00000006ff067e24 */ /* 0x008fc4000f8e00ff */
[----:B------:R-:W-:Y:S01]  /*91f0*/  IMAD.U32 R7, RZ, RZ, UR7 ;  /* 0x00000007ff077e24 */ /* 0x000fe2000f8e00ff */
[----:B--2---:R-:W-:Y:S01]  /*9200*/  MOV R10, UR8 ;  /* 0x00000008000a7c02 */ /* 0x004fe20008000f00 */
[----:B------:R-:W-:-:S07]  /*9210*/  IMAD.U32 R11, RZ, RZ, UR9 ;  /* 0x00000009ff0b7e24 */ /* 0x000fce000f8e00ff */
[----:B------:R-:W-:-:S07]  /*9220*/  LEPC R20, `(.L_x_10895) ;  /* 0x000000001014794e */ /* 0x000fce0000000000 */
[----:B-1--45:R-:W-:Y:S05]  /*9230*/  CALL.ABS.NOINC R2 ;  /* 0x0000000002007343 */ /* 0x032fea0003c00000 */
.L_x_10895:
[----:B------:R-:W-:Y:S01]  /*9240*/  IMAD.MOV.U32 R5, RZ, RZ, RZ ;  /* 0x000000ffff057224 */ /* 0x000fe200078e00ff */
[----:B------:R-:W-:Y:S06]  /*9250*/  BRA `(.L_x_10874) ;  /* 0x0000000000147947 */ /* 0x000fec0003800000 */
.L_x_10894:
[----:B------:R-:W3:Y:S02]  /*9260*/  LDG.E.64 R2, desc[UR36][R2.64] ;  /* 0x0000002402027981 */ /* 0x000ee4000c1e1b00 */
[----:B---3--:R0:W3:Y:S01]  /*9270*/  I2F.U64 R5, R2 ;  /* 0x0000000200057312 */ /* 0x0080e20000301000 */
[----:B------:R-:W-:Y:S05]  /*9280*/  BRA `(.L_x_10874) ;  /* 0x0000000000087947 */ /* 0x000fea0003800000 */
.L_x_10893:
[----:B------:R-:W3:Y:S02]  /*9290*/  LDG.E R2, desc[UR36][R2.64] ;  /* 0x0000002402027981 */ /* 0x000ee4000c1e1900 */
[----:B---3--:R-:W-:-:S07]  /*92a0*/  I2FP.F32.U32 R5, R2 ;  /* 0x0000000200057245 */ /* 0x008fce0000201000 */
.L_x_10874:
[----:B------:R-:W-:Y:S05]  /*92b0*/  BSYNC.RECONVERGENT B6 ;  /* 0x0000000000067941 */ /* 0x000fea0003800200 */
.L_x_10868:
[----:B------:R-:W0:Y:S01]  /*92c0*/  LDCU.64 UR6, c[0x0][0x648] ;  /* 0x0000c900ff0677ac */ /* 0x000e220008000a00 */
[----:B-1-3-5:R-:W-:Y:S01]  /*92d0*/  FMUL.FTZ R5, R5, R18 ;  /* 0x0000001205057220 */ /* 0x02afe20000410000 */
[----:B------:R-:W-:-:S03]  /*92e0*/  UPRMT UR4, UR44, 0x9910, URZ ;  /* 0x000099102c047896 */ /* 0x000fc600080000ff */
[----:B--2-4-:R-:W-:Y:S01]  /*92f0*/  FMUL.FTZ R22, R5, R22 ;  /* 0x0000001605167220 */ /* 0x014fe20000410000 */
        /* <DEDUP_REMOVED lines=15> */
.L_x_10899:
[----:B------:R-:W0:Y:S02]  /*93f0*/  F2I.S64.TRUNC R22, R22 ;  /* 0x0000001600167311 */ /* 0x000e24000020d900 */
[----:B0-----:R-:W-:-:S05]  /*9400*/  IMAD.MOV.U32 R5, RZ, RZ, R22 ;  /* 0x000000ffff057224 */ /* 0x001fca00078e0016 */
[----:B------:R0:W-:Y:S01]  /*9410*/  STG.E.U8 desc[UR36][R2.64], R5 ;  /* 0x0000000502007986 */ /* 0x0001e2000c101124 */
[----:B------:R-:W-:Y:S05]  /*9420*/  BRA `(.L_x_10901) ;  /* 0x0000000c00287947 */ /* 0x000fea0003800000 */
.L_x_10898:
        /* <DEDUP_REMOVED lines=9> */
.L_x_10903:
[----:B------:R-:W0:Y:S02]  /*94c0*/  F2I.FTZ.TRUNC.NTZ R5, R22 ;  /* 0x0000001600057305 */ /* 0x000e24000021f100 */
[----:B0-----:R0:W-:Y:S01]  /*94d0*/  STG.E desc[UR36][R2.64], R5 ;  /* 0x0000000502007986 */ /* 0x0011e2000c101924 */
[----:B------:R-:W-:Y:S05]  /*94e0*/  BRA `(.L_x_10901) ;  /* 0x0000000800f87947 */ /* 0x000fea0003800000 */
.L_x_10902:
[----:B------:R-:W0:Y:S02]  /*94f0*/  F2I.FTZ.TRUNC.NTZ R5, R22 ;  /* 0x0000001600057305 */ /* 0x000e24000021f100 */
[----:B0-----:R0:W-:Y:S01]  /*9500*/  STG.E.U16 desc[UR36][R2.64], R5 ;  /* 0x0000000502007986 */ /* 0x0011e2000c101524 */
[----:B------:R-:W-:Y:S05]  /*9510*/  BRA `(.L_x_10901) ;  /* 0x0000000800ec7947 */ /* 0x000fea0003800000 */
.L_x_10897:
        /* <DEDUP_REMOVED lines=8> */
.L_x_10905:
[----:B------:R-:W-:-:S05]  /*95a0*/  F2FP.F16.F32.PACK_AB R22, RZ, R22 ;  /* 0x00000016ff16723e */ /* 0x000fca00000000ff */
[----:B------:R0:W-:Y:S01]  /*95b0*/  STG.E.U16 desc[UR36][R2.64], R22 ;  /* 0x0000001602007986 */ /* 0x0001e2000c101524 */
[----:B------:R-:W-:Y:S05]  /*95c0*/  BRA `(.L_x_10901) ;  /* 0x0000000800c07947 */ /* 0x000fea0003800000 */
.L_x_10904:
        /* <DEDUP_REMOVED lines=9> */
.L_x_10907:
[----:B------:R-:W-:-:S04]  /*9660*/  F2FP.F16.F32.PACK_AB R5, RZ, R22 ;  /* 0x00000016ff05723e */ /* 0x000fc800000000ff */
[----:B------:R-:W-:-:S05]  /*9670*/  PRMT R5, R5, 0x5410, RZ ;  /* 0x0000541005057816 */ /* 0x000fca00000000ff */
[----:B------:R2:W-:Y:S01]  /*9680*/  STG.E desc[UR36][R2.64], R5 ;  /* 0x0000000502007986 */ /* 0x0005e2000c101924 */
[----:B------:R-:W-:Y:S05]  /*9690*/  BRA `(.L_x_10901) ;  /* 0x00000008008c7947 */ /* 0x000fea0003800000 */
.L_x_10906:
[----:B------:R-:W-:-:S06]  /*96a0*/  FMUL.FTZ R4, R22, 1 ;  /* 0x3f80000016047820 */ /* 0x000fcc0000410000 */
[----:B------:R-:W0:Y:S02]  /*96b0*/  F2F.F64.F32 R4, R4 ;  /* 0x0000000400047310 */ /* 0x000e240000201800 */
[----:B0-----:R4:W-:Y:S01]  /*96c0*/  STG.E.64 desc[UR36][R2.64], R4 ;  /* 0x0000000402007986 */ /* 0x0019e2000c101b24 */
[----:B------:R-:W-:Y:S05]  /*96d0*/  BRA `(.L_x_10901) ;  /* 0x00000008007c7947 */ /* 0x000fea0003800000 */
.L_x_10896:
        /* <DEDUP_REMOVED lines=13> */
.L_x_10911:
        /* <DEDUP_REMOVED lines=16> */
.L_x_10914:
[----:B------:R-:W-:-:S04]  /*98b0*/  SHF.R.U32.HI R22, RZ, 0x18, R22 ;  /* 0x00000018ff167819 */ /* 0x000fc80000011616 */
[----:B------:R-:W-:-:S04]  /*98c0*/  LOP3.LUT R5, R5, 0x80, R22, 0xf8, !PT ;  /* 0x0000008005057812 */ /* 0x000fc800078ef816 */
[----:B------:R-:W-:-:S07]  /*98d0*/  PRMT R0, R5, 0x7610, R0 ;  /* 0x0000761005007816 */ /* 0x000fce0000000000 */
.L_x_10913:
[----:B------:R-:W-:Y:S05]  /*98e0*/  BSYNC.RECONVERGENT B0 ;  /* 0x0000000000007941 */ /* 0x000fea0003800200 */
.L_x_10912:
[----:B------:R0:W-:Y:S01]  /*98f0*/  STG.E.U8 desc[UR36][R2.64], R0 ;  /* 0x0000000002007986 */ /* 0x0001e2000c101124 */
[----:B------:R-:W-:Y:S05]  /*9900*/  BRA `(.L_x_10901) ;  /* 0x0000000400f07947 */ /* 0x000fea0003800000 */
.L_x_10910:
        /* <DEDUP_REMOVED lines=16> */
.L_x_10917:
[----:B------:R-:W-:-:S04]  /*9a10*/  SHF.R.U32.HI R22, RZ, 0x18, R22 ;  /* 0x00000018ff167819 */ /* 0x000fc80000011616 */
[----:B------:R-:W-:-:S04]  /*9a20*/  LOP3.LUT R5, R5, 0x80, R22, 0xf8, !PT ;  /* 0x0000008005057812 */ /* 0x000fc800078ef816 */
[----:B------:R-:W-:-:S07]  /*9a30*/  PRMT R0, R5, 0x7610, R0 ;  /* 0x0000761005007816 */ /* 0x000fce0000000000 */
.L_x_10916:
[----:B------:R-:W-:Y:S05]  /*9a40*/  BSYNC.RECONVERGENT B0 ;  /* 0x0000000000007941 */ /* 0x000fea0003800200 */
.L_x_10915:
[----:B------:R0:W-:Y:S01]  /*9a50*/  STG.E.U8 desc[UR36][R2.64], R0 ;  /* 0x0000000002007986 */ /* 0x0001e2000c101124 */
[----:B------:R-:W-:Y:S05]  /*9a60*/  BRA `(.L_x_10901) ;  /* 0x0000000400987947 */ /* 0x000fea0003800000 */
.L_x_10909:
        /* <DEDUP_REMOVED lines=21> */
.L_x_10919:
[----:B------:R-:W0:Y:S02]  /*9bc0*/  F2I.U64.TRUNC R22, R22 ;  /* 0x0000001600167311 */ /* 0x000e24000020d800 */
[----:B0-----:R0:W-:Y:S01]  /*9bd0*/  STG.E.64 desc[UR36][R2.64], R22 ;  /* 0x0000001602007986 */ /* 0x0011e2000c101b24 */
[----:B------:R-:W-:Y:S05]  /*9be0*/  BRA `(.L_x_10901) ;  /* 0x0000000400387947 */ /* 0x000fea0003800000 */
.L_x_10918:
[----:B------:R-:W0:Y:S02]  /*9bf0*/  F2I.FTZ.U32.TRUNC.NTZ R5, R22 ;  /* 0x0000001600057305 */ /* 0x000e24000021f000 */
[----:B0-----:R0:W-:Y:S01]  /*9c00*/  STG.E desc[UR36][R2.64], R5 ;  /* 0x0000000502007986 */ /* 0x0011e2000c101924 */
[----:B------:R-:W-:Y:S05]  /*9c10*/  BRA `(.L_x_10901) ;  /* 0x00000004002c7947 */ /* 0x000fea0003800000 */
.L_x_10908:
        /* <DEDUP_REMOVED lines=10> */
.L_x_10921:
[----:B------:R-:W-:Y:S01]  /*9cc0*/  FMUL.FTZ R4, R22, 1 ;  /* 0x3f80000016047820 */ /* 0x000fe20000410000 */
[----:B------:R-:W-:-:S05]  /*9cd0*/  CS2R R6, SRZ ;  /* 0x0000000000067805 */ /* 0x000fca000001ff00 */
[----:B------:R-:W0:Y:S02]  /*9ce0*/  F2F.F64.F32 R4, R4 ;  /* 0x0000000400047310 */ /* 0x000e240000201800 */
[----:B0-----:R0:W-:Y:S01]  /*9cf0*/  STG.E.128 desc[UR36][R2.64], R4 ;  /* 0x0000000402007986 */ /* 0x0011e2000c101d24 */
[----:B------:R-:W-:Y:S05]  /*9d00*/  BRA `(.L_x_10901) ;  /* 0x0000000000f07947 */ /* 0x000fea0003800000 */
.L_x_10920:
[----:B------:R-:W-:-:S09]  /*9d10*/  UISETP.NE.AND UP0, UPT, UR4, 0xf, UPT ;  /* 0x0000000f0400788c */ /* 0x000fd2000bf05270 */
[----:B------:R-:W-:Y:S05]  /*9d20*/  BRA.U !UP0, `(.L_x_10922) ;  /* 0x0000000108e07547 */ /* 0x000fea000b800000 */
[----:B------:R-:W-:-:S09]  /*9d30*/  UISETP.NE.AND UP0, UPT, UR4, 0x17, UPT ;  /* 0x000000170400788c */ /* 0x000fd2000bf05270 */
[----:B------:R-:W-:Y:S05]  /*9d40*/  BRA.U !UP0, `(.L_x_10923) ;  /* 0x00000001088c7547 */ /* 0x000fea000b800000 */
[----:B------:R-:W-:-:S09]  /*9d50*/  UISETP.NE.AND UP0, UPT, UR4, 0x18, UPT ;  /* 0x000000180400788c */ /* 0x000fd2000bf05270 */
[----:B------:R-:W-:Y:S05]  /*9d60*/  BRA.U !UP0, `(.L_x_10924) ;  /* 0x0000000108447547 */ /* 0x000fea000b800000 */
.L_x_10900:
        /* <DEDUP_REMOVED lines=16> */
.L_x_10925:
[----:B------:R-:W-:Y:S05]  /*9e70*/  BRA `(.L_x_10901) ;  /* 0x0000000000947947 */ /* 0x000fea0003800000 */
.L_x_10924:
        /* <DEDUP_REMOVED lines=12> */
.L_x_10927:
[----:B------:R-:W-:Y:S05]  /*9f40*/  BSYNC.RECONVERGENT B0 ;  /* 0x0000000000007941 */ /* 0x000fea0003800200 */
.L_x_10926:
[----:B------:R-:W-:-:S05]  /*9f50*/  LOP3.LUT R5, R0, 0x80, R7, 0xf8, !PT ;  /* 0x0000008000057812 */ /* 0x000fca00078ef807 */
[----:B------:R0:W-:Y:S01]  /*9f60*/  STG.E.U8 desc[UR36][R2.64], R5 ;  /* 0x0000000502007986 */ /* 0x0001e2000c101124 */
[----:B------:R-:W-:Y:S05]  /*9f70*/  BRA `(.L_x_10901) ;  /* 0x0000000000547947 */ /* 0x000fea0003800000 */
.L_x_10923:
        /* <DEDUP_REMOVED lines=11> */
.L_x_10929:
[----:B------:R-:W-:Y:S01]  /*a030*/  IMAD.MOV.U32 R0, RZ, RZ, 0x7f ;  /* 0x0000007fff007424 */ /* 0x000fe200078e00ff */
[----:B------:R-:W-:-:S04]  /*a040*/  ISETP.GT.U32.AND P0, PT, R4, 0x7f800000, PT ;  /* 0x7f8000000400780c */ /* 0x000fc80003f04070 */
[----:B------:R-:W-:-:S09]  /*a050*/  SEL R0, R0, 0x7c, P0 ;  /* 0x0000007c00007807 */ /* 0x000fd20000000000 */
.L_x_10930:
[----:B------:R-:W-:Y:S05]  /*a060*/  BSYNC.RECONVERGENT B0 ;  /* 0x0000000000007941 */ /* 0x000fea0003800200 */
.L_x_10928:
[----:B------:R-:W-:-:S04]  /*a070*/  SHF.R.U32.HI R5, RZ, 0x18, R22 ;  /* 0x00000018ff057819 */ /* 0x000fc80000011616 */
[----:B------:R-:W-:-:S05]  /*a080*/  LOP3.LUT R5, R0, 0x80, R5, 0xf8, !PT ;  /* 0x0000008000057812 */ /* 0x000fca00078ef805 */
[----:B------:R0:W-:Y:S01]  /*a090*/  STG.E.U8 desc[UR36][R2.64], R5 ;  /* 0x0000000502007986 */ /* 0x0001e2000c101124 */
[----:B------:R-:W-:Y:S05]  /*a0a0*/  BRA `(.L_x_10901) ;  /* 0x0000000000087947 */ /* 0x000fea0003800000 */
.L_x_10922:
[----:B------:R-:W-:-:S05]  /*a0b0*/  F2FP.BF16.F32.PACK_AB R22, RZ, R22 ;  /* 0x00000016ff16723e */ /* 0x000fca00000010ff */
[----:B------:R0:W-:Y:S02]  /*a0c0*/  STG.E.U16 desc[UR36][R2.64], R22 ;  /* 0x0000001602007986 */ /* 0x0001e4000c101524 */
.L_x_10901:
[----:B------:R-:W-:-:S07]  /*a0d0*/  VIADD R17, R17, 0x80 ;  /* 0x0000008011117836 */ /* 0x000fce0000000000 */
.L_x_10810:
[----:B------:R-:W-:Y:S05]  /*a0e0*/  BSYNC.RECONVERGENT B7 ;  /* 0x0000000000077941 */ /* 0x000fea0003800200 */
.L_x_10809:
[----:B------:R-:W5:Y:S01]  /*a0f0*/  LDCU UR4, c[0x0][0x380] ;  /* 0x00007000ff0477ac */ /* 0x000f620008000800 */
[----:B------:R-:W-:Y:S01]  /*a100*/  BSSY.RECONVERGENT B7, `(.L_x_10931) ;  /* 0x00004fe000077945 */ /* 0x000fe20003800200 */
[----:B-----5:R-:W-:-:S13]  /*a110*/  ISETP.GE.AND P0, PT, R17, UR4, PT ;  /* 0x0000000411007c0c */ /* 0x020fda000bf06270 */
[----:B------:R-:W-:Y:S05]  /*a120*/  @P0 BRA `(.L_x_10932) ;  /* 0x0000004c00ec0947 */ /* 0x000fea0003800000 */
[----:B------:R-:W5:Y:S01]  /*a130*/  LDCU UR4, c[0x0][0x388] ;  /* 0x00007100ff0477ac */ /* 0x000f620008000800 */
[----:B------:R-:W-:Y:S02]  /*a140*/  HFMA2 R19, -RZ, RZ, 0, 0 ;  /* 0x00000000ff137431 */ /* 0x000fe400000001ff */
[----:B01-3--:R-:W-:Y:S01]  /*a150*/  IMAD.MOV.U32 R22, RZ, RZ, RZ ;  /* 0x000000ffff167224 */ /* 0x00bfe200078e00ff */
[----:B------:R-:W-:Y:S01]  /*a160*/  MOV R16, RZ ;  /* 0x000000ff00107202 */ /* 0x000fe20000000f00 */
[----:B--2---:R-:W-:Y:S01]  /*a170*/  IMAD.MOV.U32 R0, RZ, RZ, RZ ;  /* 0x000000ffff007224 */ /* 0x004fe200078e00ff */
[----:B-----5:R-:W-:-:S09]  /*a180*/  UISETP.NE.AND UP0, UPT, UR4, URZ, UPT ;  /* 0x000000ff0400728c */ /* 0x020fd2000bf05270 */
[----:B------:R-:W-:Y:S05]  /*a190*/  BRA.U !UP0, `(.L_x_10933) ;  /* 0x0000001508d47547 */ /* 0x000fea000b800000 */
[----:B------:R-:W4:Y:S01]  /*a1a0*/  LDCU.64 UR4, c[0x0][0x390] ;  /* 0x00007200ff0477ac */ /* 0x000f220008000a00 */
[----:B------:R-:W-:Y:S01]  /*a1b0*/  IMAD.MOV.U32 R16, RZ, RZ, RZ ;  /* 0x000000ffff107224 */ /* 0x000fe200078e00ff */
[----:B------:R-:W0:Y:S01]  /*a1c0*/  LDCU UR6, c[0x0][0x38c] ;  /* 0x00007180ff0677ac */ /* 0x000e220008000800 */
[----:B------:R-:W1:Y:S01]  /*a1d0*/  LDCU.64 UR8, c[0x0][0x4b8] ;  /* 0x00009700ff0877ac */ /* 0x000e620008000a00 */
[----:B------:R-:W2:Y:S01]  /*a1e0*/  LDCU.64 UR10, c[0x0][0x4c0] ;  /* 0x00009800ff0a77ac */ /* 0x000ea20008000a00 */
[----:B------:R-:W-:Y:S01]  /*a1f0*/  UISETP.NE.AND UP0, UPT, UR42, URZ, UPT ;  /* 0x000000ff2a00728c */ /* 0x000fe2000bf05270 */
[----:B----4-:R-:W-:-:S05]  /*a200*/  IMAD.HI.U32 R2, R17, UR4, R16 ;  /* 0x0000000411027c27 */ /* 0x010fca000f8e0010 */
[----:B------:R-:W-:-:S05]  /*a210*/  SHF.R.U32.HI R3, RZ, UR5, R2 ;  /* 0x00000005ff037c19 */ /* 0x000fca0008011602 */
[----:B------:R-:W-:-:S04]  /*a220*/  IMAD.MOV R0, RZ, RZ, -R3 ;  /* 0x000000ffff007224 */ /* 0x000fc800078e0a03 */
[----:B0-----:R-:W-:-:S04]  /*a230*/  IMAD R19, R0, UR6, R17 ;  /* 0x0000000600137c24 */ /* 0x001fc8000f8e0211 */
[C---:B-1----:R-:W-:Y:S02]  /*a240*/  IMAD R16, R19.reuse, UR8, RZ ;  /* 0x0000000813107c24 */ /* 0x042fe4000f8e02ff */
[C---:B------:R-:W-:Y:S02]  /*a250*/  IMAD R0, R19.reuse, UR9, RZ ;  /* 0x0000000913007c24 */ /* 0x040fe4000f8e02ff */
[C---:B--2---:R-:W-:Y:S02]  /*a260*/  IMAD R22, R19.reuse, UR10, RZ ;  /* 0x0000000a13167c24 */ /* 0x044fe4000f8e02ff */
        /* <DEDUP_REMOVED lines=360> */
.L_x_10933:
[----:B------:R-:W4:Y:S01]  /*b8f0*/  LDCU.64 UR6, c[0x0][0x650] ;  /* 0x0000ca00ff0677ac */ /* 0x000f220008000a00 */
[----:B------:R-:W-:Y:S01]  /*b900*/  BSSY.RECONVERGENT B6, `(.L_x_10934) ;  /* 0x00000dd000067945 */ /* 0x000fe20003800200 */
[----:B------:R-:W-:-:S04]  /*b910*/  UPRMT UR4, UR40, 0x9910, URZ ;  /* 0x0000991028047896 */ /* 0x000fc800080000ff */
        /* <DEDUP_REMOVED lines=15> */
.L_x_10938:
[----:B------:R-:W2:Y:S02]  /*ba10*/  LDG.E.U8 R2, desc[UR36][R2.64] ;  /* 0x0000002402027981 */ /* 0x000ea4000c1e1100 */
[----:B--2---:R-:W-:Y:S01]  /*ba20*/  I2FP.F32.U32 R18, R2 ;  /* 0x0000000200127245 */ /* 0x004fe20000201000 */
[----:B------:R-:W-:Y:S06]  /*ba30*/  BRA `(.L_x_10940) ;  /* 0x0000000c00247947 */ /* 0x000fec0003800000 */
.L_x_10937:
        /* <DEDUP_REMOVED lines=9> */
.L_x_10942:
[----:B------:R-:W2:Y:S02]  /*bad0*/  LDG.E R2, desc[UR36][R2.64] ;  /* 0x0000002402027981 */ /* 0x000ea4000c1e1900 */
[----:B--2---:R-:W-:Y:S01]  /*bae0*/  I2FP.F32.S32 R18, R2 ;  /* 0x0000000200127245 */ /* 0x004fe20000201400 */
[----:B------:R-:W-:Y:S06]  /*baf0*/  BRA `(.L_x_10940) ;  /* 0x0000000800f47947 */ /* 0x000fec0003800000 */
.L_x_10941:
[----:B------:R-:W2:Y:S02]  /*bb00*/  LDG.E.U16 R2, desc[UR36][R2.64] ;  /* 0x0000002402027981 */ /* 0x000ea4000c1e1500 */
[----:B--2---:R0:W1:Y:S01]  /*bb10*/  I2F.S16 R18, R2 ;  /* 0x0000000200127306 */ /* 0x0040620000101400 */
[----:B------:R-:W-:Y:S05]  /*bb20*/  BRA `(.L_x_10940) ;  /* 0x0000000800e87947 */ /* 0x000fea0003800000 */
.L_x_10936:
        /* <DEDUP_REMOVED lines=8> */
.L_x_10944:
[----:B------:R-:W2:Y:S02]  /*bbb0*/  LDG.E.U16 R2, desc[UR36][R2.64] ;  /* 0x0000002402027981 */ /* 0x000ea4000c1e1500 */
[----:B--2---:R-:W-:Y:S01]  /*bbc0*/  HADD2.F32 R18, -RZ, R2.H0_H0 ;  /* 0x20000002ff127230 */ /* 0x004fe20000004100 */
[----:B------:R-:W-:Y:S06]  /*bbd0*/  BRA `(.L_x_10940) ;  /* 0x0000000800bc7947 */ /* 0x000fec0003800000 */
.L_x_10943:
        /* <DEDUP_REMOVED lines=8> */
.L_x_10946:
[----:B------:R-:W2:Y:S02]  /*bc60*/  LDG.E.U16 R2, desc[UR36][R2.64] ;  /* 0x0000002402027981 */ /* 0x000ea4000c1e1500 */
[----:B--2---:R-:W-:Y:S01]  /*bc70*/  HADD2.F32 R18, -RZ, R2.H0_H0 ;  /* 0x20000002ff127230 */ /* 0x004fe20000004100 */
[----:B------:R-:W-:Y:S06]  /*bc80*/  BRA `(.L_x_10940) ;  /* 0x0000000800907947 */ /* 0x000fec0003800000 */
.L_x_10945:
[----:B------:R-:W2:Y:S01]  /*bc90*/  LDG.E.64 R2, desc[UR36][R2.64] ;  /* 0x0000002402027981 */ /* 0x000ea2000c1e1b00 */
[----:B------:R-:W-:Y:S01]  /*bca0*/  UMOV UR4, 0xf0000000 ;  /* 0xf000000000047882 */ /* 0x000fe20000000000 */
[----:B------:R-:W-:Y:S01]  /*bcb0*/  UMOV UR5, 0x380fffff ;  /* 0x380fffff00057882 */ /* 0x000fe20000000000 */
[----:B--2---:R-:W0:Y:S01]  /*bcc0*/  F2F.F32.F64 R18, R2 ;  /* 0x0000000200127310 */ /* 0x004e220000301000 */
[----:B------:R-:W-:-:S14]  /*bcd0*/  DSETP.GEU.AND P0, PT, |R2|, UR4, PT ;  /* 0x0000000402007e2a */ /* 0x000fdc000bf0e200 */
[----:B0-----:R-:W-:Y:S01]  /*bce0*/  @!P0 FMUL R18, R18, 1.175494350822287508e-38 ;  /* 0x0080000012128820 */ /* 0x001fe20000400000 */
[----:B------:R-:W-:Y:S06]  /*bcf0*/  BRA `(.L_x_10940) ;  /* 0x0000000800747947 */ /* 0x000fec0003800000 */
.L_x_10935:
        /* <DEDUP_REMOVED lines=12> */
.L_x_10949:
[----:B------:R-:W2:Y:S01]  /*bdc0*/  LDG.E.64 R2, desc[UR36][R2.64] ;  /* 0x0000002402027981 */ /* 0x000ea2000c1e1b00 */
[----:B------:R-:W-:Y:S01]  /*bdd0*/  UMOV UR4, 0xf0000000 ;  /* 0xf000000000047882 */ /* 0x000fe20000000000 */
[----:B------:R-:W-:Y:S01]  /*bde0*/  UMOV UR5, 0x380fffff ;  /* 0x380fffff00057882 */ /* 0x000fe20000000000 */
[----:B--2---:R-:W0:Y:S01]  /*bdf0*/  F2F.F32.F64 R18, R2 ;  /* 0x0000000200127310 */ /* 0x004e220000301000 */
[----:B------:R-:W-:-:S14]  /*be00*/  DSETP.GEU.AND P0, PT, |R2|, UR4, PT ;  /* 0x0000000402007e2a */ /* 0x000fdc000bf0e200 */
[----:B0-----:R-:W-:Y:S01]  /*be10*/  @!P0 FMUL R18, R18, 1.175494350822287508e-38 ;  /* 0x0080000012128820 */ /* 0x001fe20000400000 */
[----:B------:R-:W-:Y:S06]  /*be20*/  BRA `(.L_x_10940) ;  /* 0x0000000800287947 */ /* 0x000fec0003800000 */
.L_x_10948:
        /* <DEDUP_REMOVED lines=25> */
.L_x_10951:
        /* <DEDUP_REMOVED lines=12> */
.L_x_10950:
[----:B------:R-:W2:Y:S02]  /*c080*/  LDG.E.U16 R2, desc[UR36][R2.64] ;  /* 0x0000002402027981 */ /* 0x000ea4000c1e1500 */
[----:B--2---:R-:W-:Y:S01]  /*c090*/  IMAD.U32 R18, R2, 0x10000, RZ ;  /* 0x0001000002127824 */ /* 0x004fe200078e00ff */
[----:B------:R-:W-:Y:S06]  /*c0a0*/  BRA `(.L_x_10940) ;  /* 0x0000000400887947 */ /* 0x000fec0003800000 */
.L_x_10947:
        /* <DEDUP_REMOVED lines=11> */
.L_x_10954:
        /* <DEDUP_REMOVED lines=20> */
.L_x_10956:
[----:B------:R-:W-:Y:S05]  /*c2a0*/  BSYNC.RECONVERGENT B0 ;  /* 0x0000000000007941 */ /* 0x000fea0003800200 */
.L_x_10955:
[----:B------:R-:W-:Y:S02]  /*c2b0*/  SHF.L.U32 R0, R0, 0x14, RZ ;  /* 0x0000001400007819 */ /* 0x000fe400000006ff */
[----:B------:R-:W-:-:S04]  /*c2c0*/  LEA R2, R2, 0x3b800000, 0x17 ;  /* 0x3b80000002027811 */ /* 0x000fc800078eb8ff */
[----:B------:R-:W-:Y:S01]  /*c2d0*/  LOP3.LUT R18, R2, R0, R7, 0xfe, !PT ;  /* 0x0000000002127212 */ /* 0x000fe200078efe07 */
[----:B------:R-:W-:Y:S06]  /*c2e0*/  BRA `(.L_x_10940) ;  /* 0x0000000000f87947 */ /* 0x000fec0003800000 */
.L_x_10953:
        /* <DEDUP_REMOVED lines=20> */
.L_x_10958:
[----:B------:R-:W-:Y:S05]  /*c430*/  BSYNC.RECONVERGENT B0 ;  /* 0x0000000000007941 */ /* 0x000fea0003800200 */
.L_x_10957:
[----:B------:R-:W-:Y:S01]  /*c440*/  IMAD.SHL.U32 R0, R0, 0x200000, RZ ;  /* 0x0020000000007824 */ /* 0x000fe200078e00ff */
[----:B------:R-:W-:-:S04]  /*c450*/  LEA R2, R2, 0x37800000, 0x17 ;  /* 0x3780000002027811 */ /* 0x000fc800078eb8ff */
[----:B------:R-:W-:Y:S01]  /*c460*/  LOP3.LUT R18, R2, R0, R7, 0xfe, !PT ;  /* 0x0000000002127212 */ /* 0x000fe200078efe07 */
[----:B------:R-:W-:Y:S06]  /*c470*/  BRA `(.L_x_10940) ;  /* 0x0000000000947947 */ /* 0x000fec0003800000 */
.L_x_10952:
        /* <DEDUP_REMOVED lines=14> */
.L_x_10939:
        /* <DEDUP_REMOVED lines=16> */
.L_x_10961:
[----:B------:R-:W-:Y:S01]  /*c660*/  MOV R18, RZ ;  /* 0x000000ff00127202 */ /* 0x000fe20000000f00 */
[----:B------:R-:W-:Y:S06]  /*c670*/  BRA `(.L_x_10940) ;  /* 0x0000000000147947 */ /* 0x000fec0003800000 */
.L_x_10960:
[----:B------:R-:W2:Y:S02]  /*c680*/  LDG.E.64 R2, desc[UR36][R2.64] ;  /* 0x0000002402027981 */ /* 0x000ea4000c1e1b00 */
[----:B--2---:R0:W1:Y:S01]  /*c690*/  I2F.U64 R18, R2 ;  /* 0x0000000200127312 */ /* 0x0040620000301000 */
[----:B------:R-:W-:Y:S05]  /*c6a0*/  BRA `(.L_x_10940) ;  /* 0x0000000000087947 */ /* 0x000fea0003800000 */
.L_x_10959:
[----:B------:R-:W2:Y:S02]  /*c6b0*/  LDG.E R2, desc[UR36][R2.64] ;  /* 0x0000002402027981 */ /* 0x000ea4000c1e1900 */
[----:B--2---:R-:W-:-:S07]  /*c6c0*/  I2FP.F32.U32 R18, R2 ;  /* 0x0000000200127245 */ /* 0x004fce0000201000 */
.L_x_10940:
[----:B------:R-:W-:Y:S05]  /*c6d0*/  BSYNC.RECONVERGENT B6 ;  /* 0x0000000000067941 */ /* 0x000fea0003800200 */
.L_x_10934:
        /* <DEDUP_REMOVED lines=18> */
.L_x_10966:
[----:B------:R-:W2:Y:S02]  /*c800*/  LDG.E.U8 R2, desc[UR36][R2.64] ;  /* 0x0000002402027981 */ /* 0x000ea4000c1e1100 */
[----:B--2---:R-:W-:Y:S01]  /*c810*/  I2FP.F32.U32 R22, R2 ;  /* 0x0000000200167245 */ /* 0x004fe20000201000 */
[----:B------:R-:W-:Y:S06]  /*c820*/  BRA `(.L_x_10968) ;  /* 0x0000000c00247947 */ /* 0x000fec0003800000 */
.L_x_10965:
        /* <DEDUP_REMOVED lines=9> */
.L_x_10970:
[----:B------:R-:W2:Y:S02]  /*c8c0*/  LDG.E R2, desc[UR36][R2.64] ;  /* 0x0000002402027981 */ /* 0x000ea4000c1e1900 */
[----:B--2---:R-:W-:Y:S01]  /*c8d0*/  I2FP.F32.S32 R22, R2 ;  /* 0x0000000200167245 */ /* 0x004fe20000201400 */
[----:B------:R-:W-:Y:S06]  /*c8e0*/  BRA `(.L_x_10968) ;  /* 0x0000000800f47947 */ /* 0x000fec0003800000 */
.L_x_10969:
[----:B------:R-:W2:Y:S02]  /*c8f0*/  LDG.E.U16 R2, desc[UR36][R2.64] ;  /* 0x0000002402027981 */ /* 0x000ea4000c1e1500 */
[----:B--2---:R3:W4:Y:S01]  /*c900*/  I2F.S16 R22, R2 ;  /* 0x0000000200167306 */ /* 0x0047220000101400 */
[----:B------:R-:W-:Y:S05]  /*c910*/  BRA `(.L_x_10968) ;  /* 0x0000000800e87947 */ /* 0x000fea0003800000 */
.L_x_10964:
        /* <DEDUP_REMOVED lines=8> */
.L_x_10972:
[----:B------:R-:W2:Y:S02]  /*c9a0*/  LDG.E.U16 R2, desc[UR36][R2.64] ;  /* 0x0000002402027981 */ /* 0x000ea4000c1e1500 */
[----:B--2---:R-:W-:Y:S01]  /*c9b0*/  HADD2.F32 R22, -RZ, R2.H0_H0 ;  /* 0x20000002ff167230 */ /* 0x004fe20000004100 */
[----:B------:R-:W-:Y:S06]  /*c9c0*/  BRA `(.L_x_10968) ;  /* 0x0000000800bc7947 */ /* 0x000fec0003800000 */
.L_x_10971:
        /* <DEDUP_REMOVED lines=8> */
.L_x_10974:
[----:B------:R-:W2:Y:S02]  /*ca50*/  LDG.E.U16 R2, desc[UR36][R2.64] ;  /* 0x0000002402027981 */ /* 0x000ea4000c1e1500 */
[----:B--2---:R-:W-:Y:S01]  /*ca60*/  HADD2.F32 R22, -RZ, R2.H0_H0 ;  /* 0x20000002ff167230 */ /* 0x004fe20000004100 */
[----:B------:R-:W-:Y:S06]  /*ca70*/  BRA `(.L_x_10968) ;  /* 0x0000000800907947 */ /* 0x000fec0003800000 */
.L_x_10973:
[----:B------:R-:W2:Y:S01]  /*ca80*/  LDG.E.64 R2, desc[UR36][R2.64] ;  /* 0x0000002402027981 */ /* 0x000ea2000c1e1b00 */
[----:B------:R-:W-:Y:S01]  /*ca90*/  UMOV UR4, 0xf0000000 ;  /* 0xf000000000047882 */ /* 0x000fe20000000000 */
[----:B------:R-:W-:Y:S01]  /*caa0*/  UMOV UR5, 0x380fffff ;  /* 0x380fffff00057882 */ /* 0x000fe20000000000 */
[----:B--2---:R-:W0:Y:S01]  /*cab0*/  F2F.F32.F64 R22, R2 ;  /* 0x0000000200167310 */ /* 0x004e220000301000 */
[----:B------:R-:W-:-:S14]  /*cac0*/  DSETP.GEU.AND P0, PT, |R2|, UR4, PT ;  /* 0x0000000402007e2a */ /* 0x000fdc000bf0e200 */
[----:B0-----:R-:W-:Y:S01]  /*cad0*/  @!P0 FMUL R22, R22, 1.175494350822287508e-38 ;  /* 0x0080000016168820 */ /* 0x001fe20000400000 */
[----:B------:R-:W-:Y:S06]  /*cae0*/  BRA `(.L_x_10968) ;  /* 0x0000000800747947 */ /* 0x000fec0003800000 */
.L_x_10963:
        /* <DEDUP_REMOVED lines=12> */
.L_x_10977:
[----:B------:R-:W2:Y:S01]  /*cbb0*/  LDG.E.64 R2, desc[UR36][R2.64] ;  /* 0x0000002402027981 */ /* 0x000ea2000c1e1b00 */
[----:B------:R-:W-:Y:S01]  /*cbc0*/  UMOV UR4, 0xf0000000 ;  /* 0xf000000000047882 */ /* 0x000fe20000000000 */
[----:B------:R-:W-:Y:S01]  /*cbd0*/  UMOV UR5, 0x380fffff ;  /* 0x380fffff00057882 */ /* 0x000fe20000000000 */
[----:B--2---:R-:W0:Y:S01]  /*cbe0*/  F2F.F32.F64 R22, R2 ;  /* 0x0000000200167310 */ /* 0x004e220000301000 */
[----:B------:R-:W-:-:S14]  /*cbf0*/  DSETP.GEU.AND P0, PT, |R2|, UR4, PT ;  /* 0x0000000402007e2a */ /* 0x000fdc000bf0e200 */
[----:B0-----:R-:W-:Y:S01]  /*cc00*/  @!P0 FMUL R22, R22, 1.175494350822287508e-38 ;  /* 0x0080000016168820 */ /* 0x001fe20000400000 */
[----:B------:R-:W-:Y:S06]  /*cc10*/  BRA `(.L_x_10968) ;  /* 0x0000000800287947 */ /* 0x000fec0003800000 */
.L_x_10976:
        /* <DEDUP_REMOVED lines=25> */
.L_x_10979:
        /* <DEDUP_REMOVED lines=12> */
.L_x_10978:
[----:B------:R-:W2:Y:S02]  /*ce70*/  LDG.E.U16 R2, desc[UR36][R2.64] ;  /* 0x0000002402027981 */ /* 0x000ea4000c1e1500 */
[----:B--2---:R-:W-:Y:S01]  /*ce80*/  IMAD.U32 R22, R2, 0x10000, RZ ;  /* 0x0001000002167824 */ /* 0x004fe200078e00ff */
[----:B------:R-:W-:Y:S06]  /*ce90*/  BRA `(.L_x_10968) ;  /* 0x0000000400887947 */ /* 0x000fec0003800000 */
.L_x_10975:
        /* <DEDUP_REMOVED lines=11> */
.L_x_10982:
        /* <DEDUP_REMOVED lines=20> */
.L_x_10984:
[----:B------:R-:W-:Y:S05]  /*d090*/  BSYNC.RECONVERGENT B0 ;  /* 0x0000000000007941 */ /* 0x000fea0003800200 */
.L_x_10983:
[----:B------:R-:W-:Y:S01]  /*d0a0*/  IMAD.SHL.U32 R0, R0, 0x100000, RZ ;  /* 0x0010000000007824 */ /* 0x000fe200078e00ff */
[----:B------:R-:W-:-:S04]  /*d0b0*/  LEA R2, R2, 0x3b800000, 0x17 ;  /* 0x3b80000002027811 */ /* 0x000fc800078eb8ff */
[----:B------:R-:W-:Y:S01]  /*d0c0*/  LOP3.LUT R22, R2, R0, R7, 0xfe, !PT ;  /* 0x0000000002167212 */ /* 0x000fe200078efe07 */
[----:B------:R-:W-:Y:S06]  /*d0d0*/  BRA `(.L_x_10968) ;  /* 0x0000000000f87947 */ /* 0x000fec0003800000 */
.L_x_10981:
        /* <DEDUP_REMOVED lines=20> */
.L_x_10986:
[----:B------:R-:W-:Y:S05]  /*d220*/  BSYNC.RECONVERGENT B0 ;  /* 0x0000000000007941 */ /* 0x000fea0003800200 */
.L_x_10985:
[----:B------:R-:W-:Y:S02]  /*d230*/  SHF.L.U32 R0, R0, 0x15, RZ ;  /* 0x0000001500007819 */ /* 0x000fe400000006ff */
[----:B------:R-:W-:-:S04]  /*d240*/  LEA R2, R2, 0x37800000, 0x17 ;  /* 0x3780000002027811 */ /* 0x000fc800078eb8ff */
[----:B------:R-:W-:Y:S01]  /*d250*/  LOP3.LUT R22, R2, R0, R7, 0xfe, !PT ;  /* 0x0000000002167212 */ /* 0x000fe200078efe07 */
[----:B------:R-:W-:Y:S06]  /*d260*/  BRA `(.L_x_10968) ;  /* 0x0000000000947947 */ /* 0x000fec0003800000 */
.L_x_10980:
        /* <DEDUP_REMOVED lines=14> */
.L_x_10967:
        /* <DEDUP_REMOVED lines=16> */
.L_x_10989:
[----:B------:R-:W-:Y:S01]  /*d450*/  IMAD.MOV.U32 R22, RZ, RZ, RZ ;  /* 0x000000ffff167224 */ /* 0x000fe200078e00ff */
[----:B------:R-:W-:Y:S06]  /*d460*/  BRA `(.L_x_10968) ;  /* 0x0000000000147947 */ /* 0x000fec0003800000 */
.L_x_10988:
[----:B------:R-:W2:Y:S02]  /*d470*/  LDG.E.64 R22, desc[UR36][R2.64] ;  /* 0x0000002402167981 */ /* 0x000ea4000c1e1b00 */
[----:B--2---:R0:W2:Y:S01]  /*d480*/  I2F.U64 R22, R22 ;  /* 0x0000001600167312 */ /* 0x0040a20000301000 */
[----:B------:R-:W-:Y:S05]  /*d490*/  BRA `(.L_x_10968) ;  /* 0x0000000000087947 */ /* 0x000fea0003800000 */
.L_x_10987:
[----:B------:R-:W2:Y:S02]  /*d4a0*/  LDG.E R2, desc[UR36][R2.64] ;  /* 0x0000002402027981 */ /* 0x000ea4000c1e1900 */
[----:B--2---:R-:W-:-:S07]  /*d4b0*/  I2FP.F32.U32 R22, R2 ;  /* 0x0000000200167245 */ /* 0x004fce0000201000 */
.L_x_10968:
[----:B------:R-:W-:Y:S05]  /*d4c0*/  BSYNC.RECONVERGENT B6 ;  /* 0x0000000000067941 */ /* 0x000fea0003800200 */
.L_x_10962:
[----:B------:R-:W0:Y:S01]  /*d4d0*/  LDCU.64 UR6, c[0x0][0x660] ;  /* 0x0000cc00ff0677ac */ /* 0x000e220008000a00 */
[----:B------:R-:W-:Y:S01]  /*d4e0*/  BSSY.RECONVERGENT B6, `(.L_x_10990) ;  /* 0x00000dd000067945 */ /* 0x000fe20003800200 */
[----:B------:R-:W-:-:S04]  /*d4f0*/  UPRMT UR4, UR43, 0x9910, URZ ;  /* 0x000099102b047896 */ /* 0x000fc800080000ff */
[----:B------:R-:W-:Y:S01]  /*d500*/  UISETP.GT.AND UP0, UPT, UR4, 0x9, UPT ;  /* 0x000000090400788c */ /* 0x000fe2000bf04270 */
[----:B0-23--:R-:W-:-:S05]  /*d510*/  IADD3 R2, P0, PT, R19, UR6, RZ ;  /* 0x0000000613027c10 */ /* 0x00dfca000ff1e0ff */
        /* <DEDUP_REMOVED lines=13> */
.L_x_10994:
[----:B------:R-:W2:Y:S02]  /*d5f0*/  LDG.E.U8 R2, desc[UR36][R2.64] ;  /* 0x0000002402027981 */ /* 0x000ea4000c1e1100 */
[----:B--2---:R-:W-:Y:S01]  /*d600*/  I2FP.F32.U32 R5, R2 ;  /* 0x0000000200057245 */ /* 0x004fe20000201000 */
[----:B------:R-:W-:Y:S06]  /*d610*/  BRA `(.L_x_10996) ;  /* 0x0000000c00247947 */ /* 0x000fec0003800000 */
.L_x_10993:
        /* <DEDUP_REMOVED lines=9> */
.L_x_10998:
[----:B------:R-:W2:Y:S02]  /*d6b0*/  LDG.E R2, desc[UR36][R2.64] ;  /* 0x0000002402027981 */ /* 0x000ea4000c1e1900 */
[----:B--2---:R-:W-:Y:S01]  /*d6c0*/  I2FP.F32.S32 R5, R2 ;  /* 0x0000000200057245 */ /* 0x004fe20000201400 */
[----:B------:R-:W-:Y:S06]  /*d6d0*/  BRA `(.L_x_10996) ;  /* 0x0000000800f47947 */ /* 0x000fec0003800000 */
.L_x_10997:
[----:B------:R-:W2:Y:S02]  /*d6e0*/  LDG.E.U16 R2, desc[UR36][R2.64] ;  /* 0x0000002402027981 */ /* 0x000ea4000c1e1500 */
[----:B--2---:R0:W2:Y:S01]  /*d6f0*/  I2F.S16 R5, R2 ;  /* 0x0000000200057306 */ /* 0x0040a20000101400 */
[----:B------:R-:W-:Y:S05]  /*d700*/  BRA `(.L_x_10996) ;  /* 0x0000000800e87947 */ /* 0x000fea0003800000 */
.L_x_10992:
        /* <DEDUP_REMOVED lines=8> */
.L_x_11000:
[----:B------:R-:W2:Y:S02]  /*d790*/  LDG.E.U16 R2, desc[UR36][R2.64] ;  /* 0x0000002402027981 */ /* 0x000ea4000c1e1500 */
[----:B--2---:R-:W-:Y:S01]  /*d7a0*/  HADD2.F32 R5, -RZ, R2.H0_H0 ;  /* 0x20000002ff057230 */ /* 0x004fe20000004100 */
[----:B------:R-:W-:Y:S06]  /*d7b0*/  BRA `(.L_x_10996) ;  /* 0x0000000800bc7947 */ /* 0x000fec0003800000 */
.L_x_10999:
        /* <DEDUP_REMOVED lines=8> */
.L_x_11002:
[----:B------:R-:W2:Y:S02]  /*d840*/  LDG.E.U16 R2, desc[UR36][R2.64] ;  /* 0x0000002402027981 */ /* 0x000ea4000c1e1500 */
[----:B--2---:R-:W-:Y:S01]  /*d850*/  HADD2.F32 R5, -RZ, R2.H0_H0 ;  /* 0x20000002ff057230 */ /* 0x004fe20000004100 */
[----:B------:R-:W-:Y:S06]  /*d860*/  BRA `(.L_x_10996) ;  /* 0x0000000800907947 */ /* 0x000fec0003800000 */
.L_x_11001:
[----:B------:R-:W2:Y:S01]  /*d870*/  LDG.E.64 R2, desc[UR36][R2.64] ;  /* 0x0000002402027981 */ /* 0x000ea2000c1e1b00 */
[----:B------:R-:W-:Y:S01]  /*d880*/  UMOV UR4, 0xf0000000 ;  /* 0xf000000000047882 */ /* 0x000fe20000000000 */
[----:B------:R-:W-:Y:S01]  /*d890*/  UMOV UR5, 0x380fffff ;  /* 0x380fffff00057882 */ /* 0x000fe20000000000 */
[----:B--2---:R-:W0:Y:S01]  /*d8a0*/  F2F.F32.F64 R5, R2 ;  /* 0x0000000200057310 */ /* 0x004e220000301000 */
[----:B------:R-:W-:-:S14]  /*d8b0*/  DSETP.GEU.AND P0, PT, |R2|, UR4, PT ;  /* 0x0000000402007e2a */ /* 0x000fdc000bf0e200 */
[----:B0-----:R-:W-:Y:S01]  /*d8c0*/  @!P0 FMUL R5, R5, 1.175494350822287508e-38 ;  /* 0x0080000005058820 */ /* 0x001fe20000400000 */
[----:B------:R-:W-:Y:S06]  /*d8d0*/  BRA `(.L_x_10996) ;  /* 0x0000000800747947 */ /* 0x000fec0003800000 */
.L_x_10991:
        /* <DEDUP_REMOVED lines=12> */
.L_x_11005:
[----:B------:R-:W2:Y:S01]  /*d9a0*/  LDG.E.64 R2, desc[UR36][R2.64] ;  /* 0x0000002402027981 */ /* 0x000ea2000c1e1b00 */
[----:B------:R-:W-:Y:S01]  /*d9b0*/  UMOV UR4, 0xf0000000 ;  /* 0xf000000000047882 */ /* 0x000fe20000000000 */
[----:B------:R-:W-:Y:S01]  /*d9c0*/  UMOV UR5, 0x380fffff ;  /* 0x380fffff00057882 */ /* 0x000fe20000000000 */
[----:B--2---:R-:W0:Y:S01]  /*d9d0*/  F2F.F32.F64 R5, R2 ;  /* 0x0000000200057310 */ /* 0x004e220000301000 */
[----:B------:R-:W-:-:S14]  /*d9e0*/  DSETP.GEU.AND P0, PT, |R2|, UR4, PT ;  /* 0x0000000402007e2a */ /* 0x000fdc000bf0e200 */
[----:B0-----:R-:W-:Y:S01]  /*d9f0*/  @!P0 FMUL R5, R5, 1.175494350822287508e-38 ;  /* 0x0080000005058820 */ /* 0x001fe20000400000 */
[----:B------:R-:W-:Y:S06]  /*da00*/  BRA `(.L_x_10996) ;  /* 0x0000000800287947 */ /* 0x000fec0003800000 */
.L_x_11004:
        /* <DEDUP_REMOVED lines=25> */
.L_x_11007:
        /* <DEDUP_REMOVED lines=12> */
.L_x_11006:
[----:B------:R-:W2:Y:S02]  /*dc60*/  LDG.E.U16 R2, desc[UR36][R2.64] ;  /* 0x0000002402027981 */ /* 0x000ea4000c1e1500 */
[----:B--2---:R-:W-:Y:S01]  /*dc70*/  SHF.L.U32 R5, R2, 0x10, RZ ;  /* 0x0000001002057819 */ /* 0x004fe200000006ff */
[----:B------:R-:W-:Y:S06]  /*dc80*/  BRA `(.L_x_10996) ;  /* 0x0000000400887947 */ /* 0x000fec0003800000 */
.L_x_11003:
        /* <DEDUP_REMOVED lines=11> */
.L_x_11010:
        /* <DEDUP_REMOVED lines=20> */
.L_x_11012:
[----:B------:R-:W-:Y:S05]  /*de80*/  BSYNC.RECONVERGENT B0 ;  /* 0x0000000000007941 */ /* 0x000fea0003800200 */
.L_x_11011:
[----:B------:R-:W-:Y:S01]  /*de90*/  IMAD.SHL.U32 R0, R0, 0x100000, RZ ;  /* 0x0010000000007824 */ /* 0x000fe200078e00ff */
[----:B------:R-:W-:-:S04]  /*dea0*/  LEA R2, R2, 0x3b800000, 0x17 ;  /* 0x3b80000002027811 */ /* 0x000fc800078eb8ff */
[----:B------:R-:W-:Y:S01]  /*deb0*/  LOP3.LUT R5, R2, R0, R7, 0xfe, !PT ;  /* 0x0000000002057212 */ /* 0x000fe200078efe07 */
[----:B------:R-:W-:Y:S06]  /*dec0*/  BRA `(.L_x_10996) ;  /* 0x0000000000f87947 */ /* 0x000fec0003800000 */
.L_x_11009:
        /* <DEDUP_REMOVED lines=20> */
.L_x_11014:
[----:B------:R-:W-:Y:S05]  /*e010*/  BSYNC.RECONVERGENT B0 ;  /* 0x0000000000007941 */ /* 0x000fea0003800200 */
.L_x_11013:
[----:B------:R-:W-:Y:S01]  /*e020*/  IMAD.SHL.U32 R0, R0, 0x200000, RZ ;  /* 0x0020000000007824 */ /* 0x000fe200078e00ff */
[----:B------:R-:W-:-:S04]  /*e030*/  LEA R2, R2, 0x37800000, 0x17 ;  /* 0x3780000002027811 */ /* 0x000fc800078eb8ff */
[----:B------:R-:W-:Y:S01]  /*e040*/  LOP3.LUT R5, R2, R0, R7, 0xfe, !PT ;  /* 0x0000000002057212 */ /* 0x000fe200078efe07 */
[----:B------:R-:W-:Y:S06]  /*e050*/  BRA `(.L_x_10996) ;  /* 0x0000000000947947 */ /* 0x000fec0003800000 */
.L_x_11008:
        /* <DEDUP_REMOVED lines=14> */
.L_x_10995:
[----:B------:R-:W-:Y:S01]  /*e140*/  MOV R2, 0x130 ;  /* 0x0000013000027802 */ /* 0x000fe20000000f00 */
[----:B------:R-:W0:Y:S01]  /*e150*/  LDCU.64 UR4, c[0x4][0x120] ;  /* 0x01002400ff0477ac */ /* 0x000e220008000a00 */
[----:B------:R-:W-:Y:S02]  /*e160*/  HFMA2 R12, -RZ, RZ, 0, 5.9604644775390625e-08 ;  /* 0x00000001ff0c7431 */ /* 0x000fe400000001ff */
[----:B------:R-:W-:Y:S01]  /*e170*/  IMAD.MOV.U32 R8, RZ, RZ, 0x4e ;  /* 0x0000004eff087424 */ /* 0x000fe200078e00ff */
[----:B------:R-:W2:Y:S01]  /*e180*/  LDCU.64 UR6, c[0x4][0x128] ;  /* 0x01002500ff0677ac */ /* 0x000ea20008000a00 */
[----:B------:R-:W3:Y:S01]  /*e190*/  LDC.64 R2, c[0x4][R2] ;  /* 0x0100000002027b82 */ /* 0x000ee20000000a00 */
        /* <DEDUP_REMOVED lines=10> */
.L_x_11017:
[----:B------:R-:W-:Y:S01]  /*e240*/  IMAD.MOV.U32 R5, RZ, RZ, RZ ;  /* 0x000000ffff057224 */ /* 0x000fe200078e00ff */
[----:B------:R-:W-:Y:S06]  /*e250*/  BRA `(.L_x_10996) ;  /* 0x0000000000147947 */ /* 0x000fec0003800000 */
.L_x_11016:
[----:B------:R-:W2:Y:S02]  /*e260*/  LDG.E.64 R2, desc[UR36][R2.64] ;  /* 0x0000002402027981 */ /* 0x000ea4000c1e1b00 */
[----:B--2---:R0:W2:Y:S01]  /*e270*/  I2F.U64 R5, R2 ;  /* 0x0000000200057312 */ /* 0x0040a20000301000 */
[----:B------:R-:W-:Y:S05]  /*e280*/  BRA `(.L_x_10996) ;  /* 0x0000000000087947 */ /* 0x000fea0003800000 */
.L_x_11015:
[----:B------:R-:W2:Y:S02]  /*e290*/  LDG.E R2, desc[UR36][R2.64] ;  /* 0x0000002402027981 */ /* 0x000ea4000c1e1900 */
[----:B--2---:R-:W-:-:S07]  /*e2a0*/  I2FP.F32.U32 R5, R2 ;  /* 0x0000000200057245 */ /* 0x004fce0000201000 */
.L_x_10996:
[----:B------:R-:W-:Y:S05]  /*e2b0*/  BSYNC.RECONVERGENT B6 ;  /* 0x0000000000067941 */ /* 0x000fea0003800200 */
.L_x_10990:
[----:B------:R-:W3:Y:S01]  /*e2c0*/  LDCU.64 UR6, c[0x0][0x648] ;  /* 0x0000c900ff0677ac */ /* 0x000ee20008000a00 */
[----:B012--5:R-:W-:Y:S01]  /*e2d0*/  FMUL.FTZ R5, R5, R18 ;  /* 0x0000001205057220 */ /* 0x027fe20000410000 */
[----:B------:R-:W-:-:S03]  /*e2e0*/  UPRMT UR4, UR44, 0x9910, URZ ;  /* 0x000099102c047896 */ /* 0x000fc600080000ff */
[----:B----4-:R-:W-:Y:S01]  /*e2f0*/  FMUL.FTZ R22, R5, R22 ;  /* 0x0000001605167220 */ /* 0x010fe20000410000 */
        /* <DEDUP_REMOVED lines=15> */
.L_x_11021:
[----:B------:R-:W0:Y:S02]  /*e3f0*/  F2I.S64.TRUNC R22, R22 ;  /* 0x0000001600167311 */ /* 0x000e24000020d900 */
[----:B0-----:R-:W-:-:S05]  /*e400*/  IMAD.MOV.U32 R5, RZ, RZ, R22 ;  /* 0x000000ffff057224 */ /* 0x001fca00078e0016 */
[----:B------:R1:W-:Y:S01]  /*e410*/  STG.E.U8 desc[UR36][R2.64], R5 ;  /* 0x0000000502007986 */ /* 0x0003e2000c101124 */
[----:B------:R-:W-:Y:S05]  /*e420*/  BRA `(.L_x_11023) ;  /* 0x0000000c00287947 */ /* 0x000fea0003800000 */
.L_x_11020:
        /* <DEDUP_REMOVED lines=9> */
.L_x_11025:
[----:B------:R-:W0:Y:S02]  /*e4c0*/  F2I.FTZ.TRUNC.NTZ R5, R22 ;  /* 0x0000001600057305 */ /* 0x000e24000021f100 */
[----:B0-----:R4:W-:Y:S01]  /*e4d0*/  STG.E desc[UR36][R2.64], R5 ;  /* 0x0000000502007986 */ /* 0x0019e2000c101924 */
[----:B------:R-:W-:Y:S05]  /*e4e0*/  BRA `(.L_x_11023) ;  /* 0x0000000800f87947 */ /* 0x000fea0003800000 */
.L_x_11024:
[----:B------:R-:W0:Y:S02]  /*e4f0*/  F2I.FTZ.TRUNC.NTZ R5, R22 ;  /* 0x0000001600057305 */ /* 0x000e24000021f100 */
[----:B0-----:R2:W-:Y:S01]  /*e500*/  STG.E.U16 desc[UR36][R2.64], R5 ;  /* 0x0000000502007986 */ /* 0x0015e2000c101524 */
[----:B------:R-:W-:Y:S05]  /*e510*/  BRA `(.L_x_11023) ;  /* 0x0000000800ec7947 */ /* 0x000fea0003800000 */
.L_x_11019:
        /* <DEDUP_REMOVED lines=8> */
.L_x_11027:
[----:B------:R-:W-:-:S05]  /*e5a0*/  F2FP.F16.F32.PACK_AB R22, RZ, R22 ;  /* 0x00000016ff16723e */ /* 0x000fca00000000ff */
[----:B------:R0:W-:Y:S01]  /*e5b0*/  STG.E.U16 desc[UR36][R2.64], R22 ;  /* 0x0000001602007986 */ /* 0x0001e2000c101524 */
[----:B------:R-:W-:Y:S05]  /*e5c0*/  BRA `(.L_x_11023) ;  /* 0x0000000800c07947 */ /* 0x000fea0003800000 */
.L_x_11026:
        /* <DEDUP_REMOVED lines=9> */
.L_x_11029:
[----:B------:R-:W-:-:S04]  /*e660*/  F2FP.F16.F32.PACK_AB R5, RZ, R22 ;  /* 0x00000016ff05723e */ /* 0x000fc800000000ff */
[----:B------:R-:W-:-:S05]  /*e670*/  PRMT R5, R5, 0x5410, RZ ;  /* 0x0000541005057816 */ /* 0x000fca00000000ff */
[----:B------:R0:W-:Y:S01]  /*e680*/  STG.E desc[UR36][R2.64], R5 ;  /* 0x0000000502007986 */ /* 0x0001e2000c101924 */
[----:B------:R-:W-:Y:S05]  /*e690*/  BRA `(.L_x_11023) ;  /* 0x00000008008c7947 */ /* 0x000fea0003800000 */
.L_x_11028:
[----:B------:R-:W-:-:S06]  /*e6a0*/  FMUL.FTZ R4, R22, 1 ;  /* 0x3f80000016047820 */ /* 0x000fcc0000410000 */
[----:B------:R-:W0:Y:S02]  /*e6b0*/  F2F.F64.F32 R4, R4 ;  /* 0x0000000400047310 */ /* 0x000e240000201800 */
[----:B0-----:R0:W-:Y:S01]  /*e6c0*/  STG.E.64 desc[UR36][R2.64], R4 ;  /* 0x0000000402007986 */ /* 0x0011e2000c101b24 */
[----:B------:R-:W-:Y:S05]  /*e6d0*/  BRA `(.L_x_11023) ;  /* 0x00000008007c7947 */ /* 0x000fea0003800000 */
.L_x_11018:
        /* <DEDUP_REMOVED lines=13> */
.L_x_11033:
        /* <DEDUP_REMOVED lines=16> */
.L_x_11036:
[----:B------:R-:W-:-:S04]  /*e8b0*/  SHF.R.U32.HI R22, RZ, 0x18, R22 ;  /* 0x00000018ff167819 */ /* 0x000fc80000011616 */
[----:B------:R-:W-:-:S04]  /*e8c0*/  LOP3.LUT R5, R5, 0x80, R22, 0xf8, !PT ;  /* 0x0000008005057812 */ /* 0x000fc800078ef816 */
[----:B------:R-:W-:-:S07]  /*e8d0*/  PRMT R0, R5, 0x7610, R0 ;  /* 0x0000761005007816 */ /* 0x000fce0000000000 */
.L_x_11035:
[----:B------:R-:W-:Y:S05]  /*e8e0*/  BSYNC.RECONVERGENT B0 ;  /* 0x0000000000007941 */ /* 0x000fea0003800200 */
.L_x_11034:
[----:B------:R0:W-:Y:S01]  /*e8f0*/  STG.E.U8 desc[UR36][R2.64], R0 ;  /* 0x0000000002007986 */ /* 0x0001e2000c101124 */
[----:B------:R-:W-:Y:S05]  /*e900*/  BRA `(.L_x_11023) ;  /* 0x0000000400f07947 */ /* 0x000fea0003800000 */
.L_x_11032:
        /* <DEDUP_REMOVED lines=16> */
.L_x_11039:
[----:B------:R-:W-:-:S04]  /*ea10*/  SHF.R.U32.HI R22, RZ, 0x18, R22 ;  /* 0x00000018ff167819 */ /* 0x000fc80000011616 */
[----:B------:R-:W-:-:S04]  /*ea20*/  LOP3.LUT R5, R5, 0x80, R22, 0xf8, !PT ;  /* 0x0000008005057812 */ /* 0x000fc800078ef816 */
[----:B------:R-:W-:-:S07]  /*ea30*/  PRMT R0, R5, 0x7610, R0 ;  /* 0x0000761005007816 */ /* 0x000fce0000000000 */
.L_x_11038:
[----:B------:R-:W-:Y:S05]  /*ea40*/  BSYNC.RECONVERGENT B0 ;  /* 0x0000000000007941 */ /* 0x000fea0003800200 */
.L_x_11037:
[----:B------:R0:W-:Y:S01]  /*ea50*/  STG.E.U8 desc[UR36][R2.64], R0 ;  /* 0x0000000002007986 */ /* 0x0001e2000c101124 */
[----:B------:R-:W-:Y:S05]  /*ea60*/  BRA `(.L_x_11023) ;  /* 0x0000000400987947 */ /* 0x000fea0003800000 */
.L_x_11031:
        /* <DEDUP_REMOVED lines=21> */
.L_x_11041:
[----:B------:R-:W0:Y:S02]  /*ebc0*/  F2I.U64.TRUNC R22, R22 ;  /* 0x0000001600167311 */ /* 0x000e24000020d800 */
[----:B0-----:R0:W-:Y:S01]  /*ebd0*/  STG.E.64 desc[UR36][R2.64], R22 ;  /* 0x0000001602007986 */ /* 0x0011e2000c101b24 */
[----:B------:R-:W-:Y:S05]  /*ebe0*/  BRA `(.L_x_11023) ;  /* 0x0000000400387947 */ /* 0x000fea0003800000 */
.L_x_11040:
[----:B------:R-:W0:Y:S02]  /*ebf0*/  F2I.FTZ.U32.TRUNC.NTZ R5, R22 ;  /* 0x0000001600057305 */ /* 0x000e24000021f000 */
[----:B0-----:R0:W-:Y:S01]  /*ec00*/  STG.E desc[UR36][R2.64], R5 ;  /* 0x0000000502007986 */ /* 0x0011e2000c101924 */
[----:B------:R-:W-:Y:S05]  /*ec10*/  BRA `(.L_x_11023) ;  /* 0x00000004002c7947 */ /* 0x000fea0003800000 */
.L_x_11030:
        /* <DEDUP_REMOVED lines=10> */
.L_x_11043:
[----:B------:R-:W-:Y:S01]  /*ecc0*/  FMUL.FTZ R4, R22, 1 ;  /* 0x3f80000016047820 */ /* 0x000fe20000410000 */
[----:B------:R-:W-:-:S05]  /*ecd0*/  CS2R R6, SRZ ;  /* 0x0000000000067805 */ /* 0x000fca000001ff00 */
[----:B------:R-:W0:Y:S02]  /*ece0*/  F2F.F64.F32 R4, R4 ;  /* 0x0000000400047310 */ /* 0x000e240000201800 */
[----:B0-----:R0:W-:Y:S01]  /*ecf0*/  STG.E.128 desc[UR36][R2.64], R4 ;  /* 0x0000000402007986 */ /* 0x0011e2000c101d24 */
[----:B------:R-:W-:Y:S05]  /*ed00*/  BRA `(.L_x_11023) ;  /* 0x0000000000f07947 */ /* 0x000fea0003800000 */
.L_x_11042:
[----:B------:R-:W-:-:S09]  /*ed10*/  UISETP.NE.AND UP0, UPT, UR4, 0xf, UPT ;  /* 0x0000000f0400788c */ /* 0x000fd2000bf05270 */
[----:B------:R-:W-:Y:S05]  /*ed20*/  BRA.U !UP0, `(.L_x_11044) ;  /* 0x0000000108e07547 */ /* 0x000fea000b800000 */
[----:B------:R-:W-:-:S09]  /*ed30*/  UISETP.NE.AND UP0, UPT, UR4, 0x17, UPT ;  /* 0x000000170400788c */ /* 0x000fd2000bf05270 */
[----:B------:R-:W-:Y:S05]  /*ed40*/  BRA.U !UP0, `(.L_x_11045) ;  /* 0x00000001088c7547 */ /* 0x000fea000b800000 */
[----:B------:R-:W-:-:S09]  /*ed50*/  UISETP.NE.AND UP0, UPT, UR4, 0x18, UPT ;  /* 0x000000180400788c */ /* 0x000fd2000bf05270 */
[----:B------:R-:W-:Y:S05]  /*ed60*/  BRA.U !UP0, `(.L_x_11046) ;  /* 0x0000000108447547 */ /* 0x000fea000b800000 */
.L_x_11022:
        /* <DEDUP_REMOVED lines=16> */
.L_x_11047:
[----:B------:R-:W-:Y:S05]  /*ee70*/  BRA `(.L_x_11023) ;  /* 0x0000000000947947 */ /* 0x000fea0003800000 */
.L_x_11046:
        /* <DEDUP_REMOVED lines=12> */
.L_x_11049:
[----:B------:R-:W-:Y:S05]  /*ef40*/  BSYNC.RECONVERGENT B0 ;  /* 0x0000000000007941 */ /* 0x000fea0003800200 */
.L_x_11048:
[----:B------:R-:W-:-:S05]  /*ef50*/  LOP3.LUT R5, R0, 0x80, R7, 0xf8, !PT ;  /* 0x0000008000057812 */ /* 0x000fca00078ef807 */
[----:B------:R0:W-:Y:S01]  /*ef60*/  STG.E.U8 desc[UR36][R2.64], R5 ;  /* 0x0000000502007986 */ /* 0x0001e2000c101124 */
[----:B------:R-:W-:Y:S05]  /*ef70*/  BRA `(.L_x_11023) ;  /* 0x0000000000547947 */ /* 0x000fea0003800000 */
.L_x_11045:
        /* <DEDUP_REMOVED lines=11> */
.L_x_11051:
[----:B------:R-:W-:Y:S01]  /*f030*/  IMAD.MOV.U32 R0, RZ, RZ, 0x7f ;  /* 0x0000007fff007424 */ /* 0x000fe200078e00ff */
[----:B------:R-:W-:-:S04]  /*f040*/  ISETP.GT.U32.AND P0, PT, R4, 0x7f800000, PT ;  /* 0x7f8000000400780c */ /* 0x000fc80003f04070 */
[----:B------:R-:W-:-:S09]  /*f050*/  SEL R0, R0, 0x7c, P0 ;  /* 0x0000007c00007807 */ /* 0x000fd20000000000 */
.L_x_11052:
[----:B------:R-:W-:Y:S05]  /*f060*/  BSYNC.RECONVERGENT B0 ;  /* 0x0000000000007941 */ /* 0x000fea0003800200 */
.L_x_11050:
[----:B------:R-:W-:-:S04]  /*f070*/  SHF.R.U32.HI R5, RZ, 0x18, R22 ;  /* 0x00000018ff057819 */ /* 0x000fc80000011616 */
[----:B------:R-:W-:-:S05]  /*f080*/  LOP3.LUT R5, R0, 0x80, R5, 0xf8, !PT ;  /* 0x0000008000057812 */ /* 0x000fca00078ef805 */
[----:B------:R0:W-:Y:S01]  /*f090*/  STG.E.U8 desc[UR36][R2.64], R5 ;  /* 0x0000000502007986 */ /* 0x0001e2000c101124 */
[----:B------:R-:W-:Y:S05]  /*f0a0*/  BRA `(.L_x_11023) ;  /* 0x0000000000087947 */ /* 0x000fea0003800000 */
.L_x_11044:
[----:B------:R-:W-:-:S05]  /*f0b0*/  F2FP.BF16.F32.PACK_AB R22, RZ, R22 ;  /* 0x00000016ff16723e */ /* 0x000fca00000010ff */
[----:B------:R0:W-:Y:S02]  /*f0c0*/  STG.E.U16 desc[UR36][R2.64], R22 ;  /* 0x0000001602007986 */ /* 0x0001e4000c101524 */
.L_x_11023:
[----:B------:R-:W-:-:S07]  /*f0d0*/  VIADD R17, R17, 0x80 ;  /* 0x0000008011117836 */ /* 0x000fce0000000000 */
.L_x_10932:
[----:B------:R-:W-:Y:S05]  /*f0e0*/  BSYNC.RECONVERGENT B7 ;  /* 0x0000000000077941 */ /* 0x000fea0003800200 */
.L_x_10931:
[----:B------:R-:W5:Y:S02]  /*f0f0*/  LDCU UR4, c[0x0][0x380] ;  /* 0x00007000ff0477ac */ /* 0x000f640008000800 */
[----:B-----5:R-:W-:-:S13]  /*f100*/  ISETP.GE.AND P0, PT, R17, UR4, PT ;  /* 0x0000000411007c0c */ /* 0x020fda000bf06270 */
[----:B------:R-:W-:Y:S05]  /*f110*/  @P0 EXIT ;  /* 0x000000000000094d */ /* 0x000fea0003800000 */
        /* <DEDUP_REMOVED lines=380> */
.L_x_11053:
[----:B------:R-:W4:Y:S01]  /*108e0*/  LDCU.64 UR8, c[0x0][0x650] ;  /* 0x0000ca00ff0877ac */ /* 0x000f220008000a00 */
[----:B------:R-:W-:Y:S01]  /*108f0*/  BSSY.RECONVERGENT B6, `(.L_x_11054) ;  /* 0x00000e0000067945 */ /* 0x000fe20003800200 */
[----:B------:R-:W0:Y:S01]  /*10900*/  LDCU.64 UR6, c[0x0][0x648] ;  /* 0x0000c900ff0677ac */ /* 0x000e220008000a00 */
[----:B------:R-:W-:-:S04]  /*10910*/  UPRMT UR4, UR40, 0x9910, URZ ;  /* 0x0000991028047896 */ /* 0x000fc800080000ff */
[----:B------:R-:W-:Y:S01]  /*10920*/  UISETP.GT.AND UP0, UPT, UR4, 0x9, UPT ;  /* 0x000000090400788c */ /* 0x000fe2000bf04270 */
[----:B----4-:R-:W-:Y:S02]  /*10930*/  IADD3 R2, P1, PT, R0, UR8, RZ ;  /* 0x0000000800027c10 */ /* 0x010fe4000ff3e0ff */
        /* <DEDUP_REMOVED lines=15> */
.L_x_11058:
[----:B------:R-:W2:Y:S02]  /*10a30*/  LDG.E.U8 R2, desc[UR36][R2.64] ;  /* 0x0000002402027981 */ /* 0x000ea4000c1e1100 */
[----:B--2---:R-:W-:Y:S01]  /*10a40*/  I2FP.F32.U32 R19, R2 ;  /* 0x0000000200137245 */ /* 0x004fe20000201000 */
[----:B------:R-:W-:Y:S06]  /*10a50*/  BRA `(.L_x_11060) ;  /* 0x0000000c00247947 */ /* 0x000fec0003800000 */
.L_x_11057:
        /* <DEDUP_REMOVED lines=9> */
.L_x_11062:
[----:B------:R-:W2:Y:S02]  /*10af0*/  LDG.E R2, desc[UR36][R2.64] ;  /* 0x0000002402027981 */ /* 0x000ea4000c1e1900 */
[----:B--2---:R-:W-:Y:S01]  /*10b00*/  I2FP.F32.S32 R19, R2 ;  /* 0x0000000200137245 */ /* 0x004fe20000201400 */
[----:B------:R-:W-:Y:S06]  /*10b10*/  BRA `(.L_x_11060) ;  /* 0x0000000800f47947 */ /* 0x000fec0003800000 */
.L_x_11061:
[----:B------:R-:W2:Y:S02]  /*10b20*/  LDG.E.U16 R2, desc[UR36][R2.64] ;  /* 0x0000002402027981 */ /* 0x000ea4000c1e1500 */
[----:B--2---:R2:W3:Y:S01]  /*10b30*/  I2F.S16 R19, R2 ;  /* 0x0000000200137306 */ /* 0x0044e20000101400 */
[----:B------:R-:W-:Y:S05]  /*10b40*/  BRA `(.L_x_11060) ;  /* 0x0000000800e87947 */ /* 0x000fea0003800000 */
.L_x_11056:
        /* <DEDUP_REMOVED lines=8> */
.L_x_11064:
[----:B------:R-:W2:Y:S02]  /*10bd0*/  LDG.E.U16 R2, desc[UR36][R2.64] ;  /* 0x0000002402027981 */ /* 0x000ea4000c1e1500 */
[----:B--2---:R-:W-:Y:S01]  /*10be0*/  HADD2.F32 R19, -RZ, R2.H0_H0 ;  /* 0x20000002ff137230 */ /* 0x004fe20000004100 */
[----:B------:R-:W-:Y:S06]  /*10bf0*/  BRA `(.L_x_11060) ;  /* 0x0000000800bc7947 */ /* 0x000fec0003800000 */
.L_x_11063:
        /* <DEDUP_REMOVED lines=8> */
.L_x_11066:
[----:B------:R-:W2:Y:S02]  /*10c80*/  LDG.E.U16 R2, desc[UR36][R2.64] ;  /* 0x0000002402027981 */ /* 0x000ea4000c1e1500 */
[----:B--2---:R-:W-:Y:S01]  /*10c90*/  HADD2.F32 R19, -RZ, R2.H0_H0 ;  /* 0x20000002ff137230 */ /* 0x004fe20000004100 */
[----:B------:R-:W-:Y:S06]  /*10ca0*/  BRA `(.L_x_11060) ;  /* 0x0000000800907947 */ /* 0x000fec0003800000 */
.L_x_11065:
[----:B------:R-:W2:Y:S01]  /*10cb0*/  LDG.E.64 R2, desc[UR36][R2.64] ;  /* 0x0000002402027981 */ /* 0x000ea2000c1e1b00 */
[----:B------:R-:W-:Y:S01]  /*10cc0*/  UMOV UR4, 0xf0000000 ;  /* 0xf000000000047882 */ /* 0x000fe20000000000 */
[----:B------:R-:W-:Y:S01]  /*10cd0*/  UMOV UR5, 0x380fffff ;  /* 0x380fffff00057882 */ /* 0x000fe20000000000 */
[----:B--2---:R-:W0:Y:S01]  /*10ce0*/  F2F.F32.F64 R19, R2 ;  /* 0x0000000200137310 */ /* 0x004e220000301000 */
[----:B------:R-:W-:-:S14]  /*10cf0*/  DSETP.GEU.AND P0, PT, |R2|, UR4, PT ;  /* 0x0000000402007e2a */ /* 0x000fdc000bf0e200 */
[----:B0-----:R-:W-:Y:S01]  /*10d00*/  @!P0 FMUL R19, R19, 1.175494350822287508e-38 ;  /* 0x0080000013138820 */ /* 0x001fe20000400000 */
[----:B------:R-:W-:Y:S06]  /*10d10*/  BRA `(.L_x_11060) ;  /* 0x0000000800747947 */ /* 0x000fec0003800000 */
.L_x_11055:
        /* <DEDUP_REMOVED lines=12> */
.L_x_11069:
[----:B------:R-:W2:Y:S01]  /*10de0*/  LDG.E.64 R2, desc[UR36][R2.64] ;  /* 0x0000002402027981 */ /* 0x000ea2000c1e1b00 */
[----:B------:R-:W-:Y:S01]  /*10df0*/  UMOV UR4, 0xf0000000 ;  /* 0xf000000000047882 */ /* 0x000fe20000000000 */
[----:B------:R-:W-:Y:S01]  /*10e00*/  UMOV UR5, 0x380fffff ;  /* 0x380fffff00057882 */ /* 0x000fe20000000000 */
[----:B--2---:R-:W0:Y:S01]  /*10e10*/  F2F.F32.F64 R19, R2 ;  /* 0x0000000200137310 */ /* 0x004e220000301000 */
[----:B------:R-:W-:-:S14]  /*10e20*/  DSETP.GEU.AND P0, PT, |R2|, UR4, PT ;  /* 0x0000000402007e2a */ /* 0x000fdc000bf0e200 */
[----:B0-----:R-:W-:Y:S01]  /*10e30*/  @!P0 FMUL R19, R19, 1.175494350822287508e-38 ;  /* 0x0080000013138820 */ /* 0x001fe20000400000 */
[----:B------:R-:W-:Y:S06]  /*10e40*/  BRA `(.L_x_11060) ;  /* 0x0000000800287947 */ /* 0x000fec0003800000 */
.L_x_11068:
        /* <DEDUP_REMOVED lines=25> */
.L_x_11071:
        /* <DEDUP_REMOVED lines=12> */
.L_x_11070:
[----:B------:R-:W2:Y:S02]  /*110a0*/  LDG.E.U16 R2, desc[UR36][R2.64] ;  /* 0x0000002402027981 */ /* 0x000ea4000c1e1500 */
[----:B--2---:R-:W-:Y:S01]  /*110b0*/  IMAD.U32 R19, R2, 0x10000, RZ ;  /* 0x0001000002137824 */ /* 0x004fe200078e00ff */
[----:B------:R-:W-:Y:S06]  /*110c0*/  BRA `(.L_x_11060) ;  /* 0x0000000400887947 */ /* 0x000fec0003800000 */
.L_x_11067:
        /* <DEDUP_REMOVED lines=11> */
.L_x_11074:
        /* <DEDUP_REMOVED lines=20> */
.L_x_11076:
[----:B------:R-:W-:Y:S05]  /*112c0*/  BSYNC.RECONVERGENT B0 ;  /* 0x0000000000007941 */ /* 0x000fea0003800200 */
.L_x_11075:
[----:B------:R-:W-:Y:S01]  /*112d0*/  IMAD.SHL.U32 R0, R0, 0x100000, RZ ;  /* 0x0010000000007824 */ /* 0x000fe200078e00ff */
[----:B------:R-:W-:-:S04]  /*112e0*/  LEA R2, R2, 0x3b800000, 0x17 ;  /* 0x3b80000002027811 */ /* 0x000fc800078eb8ff */
[----:B------:R-:W-:Y:S01]  /*112f0*/  LOP3.LUT R19, R2, R0, R19, 0xfe, !PT ;  /* 0x0000000002137212 */ /* 0x000fe200078efe13 */
[----:B------:R-:W-:Y:S06]  /*11300*/  BRA `(.L_x_11060) ;  /* 0x0000000000f87947 */ /* 0x000fec0003800000 */
.L_x_11073:
        /* <DEDUP_REMOVED lines=20> */
.L_x_11078:
[----:B------:R-:W-:Y:S05]  /*11450*/  BSYNC.RECONVERGENT B0 ;  /* 0x0000000000007941 */ /* 0x000fea0003800200 */
.L_x_11077:
[----:B------:R-:W-:Y:S02]  /*11460*/  SHF.L.U32 R0, R0, 0x15, RZ ;  /* 0x0000001500007819 */ /* 0x000fe400000006ff */
[----:B------:R-:W-:-:S04]  /*11470*/  LEA R2, R2, 0x37800000, 0x17 ;  /* 0x3780000002027811 */ /* 0x000fc800078eb8ff */
[----:B------:R-:W-:Y:S01]  /*11480*/  LOP3.LUT R19, R2, R0, R19, 0xfe, !PT ;  /* 0x0000000002137212 */ /* 0x000fe200078efe13 */
[----:B------:R-:W-:Y:S06]  /*11490*/  BRA `(.L_x_11060) ;  /* 0x0000000000947947 */ /* 0x000fec0003800000 */
.L_x_11072:
        /* <DEDUP_REMOVED lines=14> */
.L_x_11059:
        /* <DEDUP_REMOVED lines=16> */
.L_x_11081:
[----:B------:R-:W-:Y:S01]  /*11680*/  IMAD.MOV.U32 R19, RZ, RZ, RZ ;  /* 0x000000ffff137224 */ /* 0x000fe200078e00ff */
[----:B------:R-:W-:Y:S06]  /*11690*/  BRA `(.L_x_11060) ;  /* 0x0000000000147947 */ /* 0x000fec0003800000 */
.L_x_11080:
[----:B------:R-:W2:Y:S02]  /*116a0*/  LDG.E.64 R2, desc[UR36][R2.64] ;  /* 0x0000002402027981 */ /* 0x000ea4000c1e1b00 */
[----:B--2---:R0:W1:Y:S01]  /*116b0*/  I2F.U64 R19, R2 ;  /* 0x0000000200137312 */ /* 0x0040620000301000 */
[----:B------:R-:W-:Y:S05]  /*116c0*/  BRA `(.L_x_11060) ;  /* 0x0000000000087947 */ /* 0x000fea0003800000 */
.L_x_11079:
[----:B------:R-:W2:Y:S02]  /*116d0*/  LDG.E R2, desc[UR36][R2.64] ;  /* 0x0000002402027981 */ /* 0x000ea4000c1e1900 */
[----:B--2---:R-:W-:-:S07]  /*116e0*/  I2FP.F32.U32 R19, R2 ;  /* 0x0000000200137245 */ /* 0x004fce0000201000 */
.L_x_11060:
[----:B------:R-:W-:Y:S05]  /*116f0*/  BSYNC.RECONVERGENT B6 ;  /* 0x0000000000067941 */ /* 0x000fea0003800200 */
.L_x_11054:
        /* <DEDUP_REMOVED lines=18> */
.L_x_11086:
[----:B------:R-:W2:Y:S02]  /*11820*/  LDG.E.U8 R2, desc[UR36][R2.64] ;  /* 0x0000002402027981 */ /* 0x000ea4000c1e1100 */
[----:B--2---:R-:W-:Y:S01]  /*11830*/  I2FP.F32.U32 R22, R2 ;  /* 0x0000000200167245 */ /* 0x004fe20000201000 */
[----:B------:R-:W-:Y:S06]  /*11840*/  BRA `(.L_x_11088) ;  /* 0x0000000c00247947 */ /* 0x000fec0003800000 */
.L_x_11085:
        /* <DEDUP_REMOVED lines=9> */
.L_x_11090:
[----:B------:R-:W2:Y:S02]  /*118e0*/  LDG.E R2, desc[UR36][R2.64] ;  /* 0x0000002402027981 */ /* 0x000ea4000c1e1900 */
[----:B--2---:R-:W-:Y:S01]  /*118f0*/  I2FP.F32.S32 R22, R2 ;  /* 0x0000000200167245 */ /* 0x004fe20000201400 */
[----:B------:R-:W-:Y:S06]  /*11900*/  BRA `(.L_x_11088) ;  /* 0x0000000800f47947 */ /* 0x000fec0003800000 */
.L_x_11089:
[----:B------:R-:W2:Y:S02]  /*11910*/  LDG.E.U16 R2, desc[UR36][R2.64] ;  /* 0x0000002402027981 */ /* 0x000ea4000c1e1500 */
[----:B--2---:R0:W2:Y:S01]  /*11920*/  I2F.S16 R22, R2 ;  /* 0x0000000200167306 */ /* 0x0040a20000101400 */
[----:B------:R-:W-:Y:S05]  /*11930*/  BRA `(.L_x_11088) ;  /* 0x0000000800e87947 */ /* 0x000fea0003800000 */
.L_x_11084:
        /* <DEDUP_REMOVED lines=8> */
.L_x_11092:
[----:B------:R-:W2:Y:S02]  /*119c0*/  LDG.E.U16 R2, desc[UR36][R2.64] ;  /* 0x0000002402027981 */ /* 0x000ea4000c1e1500 */
[----:B--2---:R-:W-:Y:S01]  /*119d0*/  HADD2.F32 R22, -RZ, R2.H0_H0 ;  /* 0x20000002ff167230 */ /* 0x004fe20000004100 */
[----:B------:R-:W-:Y:S06]  /*119e0*/  BRA `(.L_x_11088) ;  /* 0x0000000800bc7947 */ /* 0x000fec0003800000 */
.L_x_11091:
        /* <DEDUP_REMOVED lines=8> */
.L_x_11094:
[----:B------:R-:W2:Y:S02]  /*11a70*/  LDG.E.U16 R2, desc[UR36][R2.64] ;  /* 0x0000002402027981 */ /* 0x000ea4000c1e1500 */
[----:B--2---:R-:W-:Y:S01]  /*11a80*/  HADD2.F32 R22, -RZ, R2.H0_H0 ;  /* 0x20000002ff167230 */ /* 0x004fe20000004100 */
[----:B------:R-:W-:Y:S06]  /*11a90*/  BRA `(.L_x_11088) ;  /* 0x0000000800907947 */ /* 0x000fec0003800000 */
.L_x_11093:
[----:B------:R-:W2:Y:S01]  /*11aa0*/  LDG.E.64 R2, desc[UR36][R2.64] ;  /* 0x0000002402027981 */ /* 0x000ea2000c1e1b00 */
[----:B------:R-:W-:Y:S01]  /*11ab0*/  UMOV UR4, 0xf0000000 ;  /* 0xf000000000047882 */ /* 0x000fe20000000000 */
[----:B------:R-:W-:Y:S01]  /*11ac0*/  UMOV UR5, 0x380fffff ;  /* 0x380fffff00057882 */ /* 0x000fe20000000000 */
[----:B--2---:R-:W0:Y:S01]  /*11ad0*/  F2F.F32.F64 R22, R2 ;  /* 0x0000000200167310 */ /* 0x004e220000301000 */
[----:B------:R-:W-:-:S14]  /*11ae0*/  DSETP.GEU.AND P0, PT, |R2|, UR4, PT ;  /* 0x0000000402007e2a */ /* 0x000fdc000bf0e200 */
[----:B0-----:R-:W-:Y:S01]  /*11af0*/  @!P0 FMUL R22, R22, 1.175494350822287508e-38 ;  /* 0x0080000016168820 */ /* 0x001fe20000400000 */
[----:B------:R-:W-:Y:S06]  /*11b00*/  BRA `(.L_x_11088) ;  /* 0x0000000800747947 */ /* 0x000fec0003800000 */
.L_x_11083:
        /* <DEDUP_REMOVED lines=12> */
.L_x_11097:
[----:B------:R-:W2:Y:S01]  /*11bd0*/  LDG.E.64 R2, desc[UR36][R2.64] ;  /* 0x0000002402027981 */ /* 0x000ea2000c1e1b00 */
[----:B------:R-:W-:Y:S01]  /*11be0*/  UMOV UR4, 0xf0000000 ;  /* 0xf000000000047882 */ /* 0x000fe20000000000 */
[----:B------:R-:W-:Y:S01]  /*11bf0*/  UMOV UR5, 0x380fffff ;  /* 0x380fffff00057882 */ /* 0x000fe20000000000 */
[----:B--2---:R-:W0:Y:S01]  /*11c00*/  F2F.F32.F64 R22, R2 ;  /* 0x0000000200167310 */ /* 0x004e220000301000 */
[----:B------:R-:W-:-:S14]  /*11c10*/  DSETP.GEU.AND P0, PT, |R2|, UR4, PT ;  /* 0x0000000402007e2a */ /* 0x000fdc000bf0e200 */
[----:B0-----:R-:W-:Y:S01]  /*11c20*/  @!P0 FMUL R22, R22, 1.175494350822287508e-38 ;  /* 0x0080000016168820 */ /* 0x001fe20000400000 */
[----:B------:R-:W-:Y:S06]  /*11c30*/  BRA `(.L_x_11088) ;  /* 0x0000000800287947 */ /* 0x000fec0003800000 */
.L_x_11096:
        /* <DEDUP_REMOVED lines=25> */
.L_x_11099:
        /* <DEDUP_REMOVED lines=12> */
.L_x_11098:
[----:B------:R-:W2:Y:S02]  /*11e90*/  LDG.E.U16 R2, desc[UR36][R2.64] ;  /* 0x0000002402027981 */ /* 0x000ea4000c1e1500 */
[----:B--2---:R-:W-:Y:S01]  /*11ea0*/  SHF.L.U32 R22, R2, 0x10, RZ ;  /* 0x0000001002167819 */ /* 0x004fe200000006ff */
[----:B------:R-:W-:Y:S06]  /*11eb0*/  BRA `(.L_x_11088) ;  /* 0x0000000400887947 */ /* 0x000fec0003800000 */
.L_x_11095:
        /* <DEDUP_REMOVED lines=11> */
.L_x_11102:
        /* <DEDUP_REMOVED lines=20> */
.L_x_11104:
[----:B------:R-:W-:Y:S05]  /*120b0*/  BSYNC.RECONVERGENT B0 ;  /* 0x0000000000007941 */ /* 0x000fea0003800200 */
.L_x_11103:
[----:B------:R-:W-:Y:S01]  /*120c0*/  IMAD.SHL.U32 R0, R0, 0x100000, RZ ;  /* 0x0010000000007824 */ /* 0x000fe200078e00ff */
[----:B------:R-:W-:-:S04]  /*120d0*/  LEA R2, R2, 0x3b800000, 0x17 ;  /* 0x3b80000002027811 */ /* 0x000fc800078eb8ff */
[----:B------:R-:W-:Y:S01]  /*120e0*/  LOP3.LUT R22, R2, R0, R7, 0xfe, !PT ;  /* 0x0000000002167212 */ /* 0x000fe200078efe07 */
[----:B------:R-:W-:Y:S06]  /*120f0*/  BRA `(.L_x_11088) ;  /* 0x0000000000f87947 */ /* 0x000fec0003800000 */
.L_x_11101:
        /* <DEDUP_REMOVED lines=20> */
.L_x_11106:
[----:B------:R-:W-:Y:S05]  /*12240*/  BSYNC.RECONVERGENT B0 ;  /* 0x0000000000007941 */ /* 0x000fea0003800200 */
.L_x_11105:
[----:B------:R-:W-:Y:S01]  /*12250*/  IMAD.SHL.U32 R0, R0, 0x200000, RZ ;  /* 0x0020000000007824 */ /* 0x000fe200078e00ff */
[----:B------:R-:W-:-:S04]  /*12260*/  LEA R2, R2, 0x37800000, 0x17 ;  /* 0x3780000002027811 */ /* 0x000fc800078eb8ff */
[----:B------:R-:W-:Y:S01]  /*12270*/  LOP3.LUT R22, R2, R0, R7, 0xfe, !PT ;  /* 0x0000000002167212 */ /* 0x000fe200078efe07 */
[----:B------:R-:W-:Y:S06]  /*12280*/  BRA `(.L_x_11088) ;  /* 0x0000000000947947 */ /* 0x000fec0003800000 */
.L_x_11100:
        /* <DEDUP_REMOVED lines=14> */
.L_x_11087:
        /* <DEDUP_REMOVED lines=16> */
.L_x_11109:
[----:B------:R-:W-:Y:S01]  /*12470*/  IMAD.MOV.U32 R22, RZ, RZ, RZ ;  /* 0x000000ffff167224 */ /* 0x000fe200078e00ff */
[----:B------:R-:W-:Y:S06]  /*12480*/  BRA `(.L_x_11088) ;  /* 0x0000000000147947 */ /* 0x000fec0003800000 */
.L_x_11108:
[----:B------:R-:W2:Y:S02]  /*12490*/  LDG.E.64 R22, desc[UR36][R2.64] ;  /* 0x0000002402167981 */ /* 0x000ea4000c1e1b00 */
[----:B--2---:R0:W2:Y:S01]  /*124a0*/  I2F.U64 R22, R22 ;  /* 0x0000001600167312 */ /* 0x0040a20000301000 */
[----:B------:R-:W-:Y:S05]  /*124b0*/  BRA `(.L_x_11088) ;  /* 0x0000000000087947 */ /* 0x000fea0003800000 */
.L_x_11107:
[----:B------:R-:W2:Y:S02]  /*124c0*/  LDG.E R2, desc[UR36][R2.64] ;  /* 0x0000002402027981 */ /* 0x000ea4000c1e1900 */
[----:B--2---:R-:W-:-:S07]  /*124d0*/  I2FP.F32.U32 R22, R2 ;  /* 0x0000000200167245 */ /* 0x004fce0000201000 */
.L_x_11088:
[----:B------:R-:W-:Y:S05]  /*124e0*/  BSYNC.RECONVERGENT B6 ;  /* 0x0000000000067941 */ /* 0x000fea0003800200 */
.L_x_11082:
[----:B------:R-:W0:Y:S01]  /*124f0*/  LDCU.64 UR6, c[0x0][0x660] ;  /* 0x0000cc00ff0677ac */ /* 0x000e220008000a00 */
[----:B------:R-:W-:Y:S01]  /*12500*/  BSSY.RECONVERGENT B6, `(.L_x_11110) ;  /* 0x00000dd000067945 */ /* 0x000fe20003800200 */
        /* <DEDUP_REMOVED lines=16> */
.L_x_11114:
[----:B------:R-:W4:Y:S02]  /*12610*/  LDG.E.U8 R0, desc[UR36][R2.64] ;  /* 0x0000002402007981 */ /* 0x000f24000c1e1100 */
[----:B----4-:R-:W-:Y:S01]  /*12620*/  I2FP.F32.U32 R0, R0 ;  /* 0x0000000000007245 */ /* 0x010fe20000201000 */
[----:B------:R-:W-:Y:S06]  /*12630*/  BRA `(.L_x_11116) ;  /* 0x0000000c00247947 */ /* 0x000fec0003800000 */
.L_x_11113:
        /* <DEDUP_REMOVED lines=9> */
.L_x_11118:
[----:B------:R-:W4:Y:S02]  /*126d0*/  LDG.E R0, desc[UR36][R2.64] ;  /* 0x0000002402007981 */ /* 0x000f24000c1e1900 */
[----:B----4-:R-:W-:Y:S01]  /*126e0*/  I2FP.F32.S32 R0, R0 ;  /* 0x0000000000007245 */ /* 0x010fe20000201400 */
[----:B------:R-:W-:Y:S06]  /*126f0*/  BRA `(.L_x_11116) ;  /* 0x0000000800f47947 */ /* 0x000fec0003800000 */
.L_x_11117:
[----:B------:R-:W4:Y:S02]  /*12700*/  LDG.E.U16 R0, desc[UR36][R2.64] ;  /* 0x0000002402007981 */ /* 0x000f24000c1e1500 */
[----:B----4-:R-:W0:Y:S01]  /*12710*/  I2F.S16 R0, R0 ;  /* 0x0000000000007306 */ /* 0x010e220000101400 */
[----:B------:R-:W-:Y:S05]  /*12720*/  BRA `(.L_x_11116) ;  /* 0x0000000800e87947 */ /* 0x000fea0003800000 */
.L_x_11112:
        /* <DEDUP_REMOVED lines=8> */
.L_x_11120:
[----:B------:R-:W4:Y:S02]  /*127b0*/  LDG.E.U16 R0, desc[UR36][R2.64] ;  /* 0x0000002402007981 */ /* 0x000f24000c1e1500 */
[----:B----4-:R-:W-:Y:S01]  /*127c0*/  HADD2.F32 R0, -RZ, R0.H0_H0 ;  /* 0x20000000ff007230 */ /* 0x010fe20000004100 */
[----:B------:R-:W-:Y:S06]  /*127d0*/  BRA `(.L_x_11116) ;  /* 0x0000000800bc7947 */ /* 0x000fec0003800000 */
.L_x_11119:
        /* <DEDUP_REMOVED lines=8> */
.L_x_11122:
[----:B------:R-:W4:Y:S02]  /*12860*/  LDG.E.U16 R0, desc[UR36][R2.64] ;  /* 0x0000002402007981 */ /* 0x000f24000c1e1500 */
[----:B----4-:R-:W-:Y:S01]  /*12870*/  HADD2.F32 R0, -RZ, R0.H0_H0 ;  /* 0x20000000ff007230 */ /* 0x010fe20000004100 */
[----:B------:R-:W-:Y:S06]  /*12880*/  BRA `(.L_x_11116) ;  /* 0x0000000800907947 */ /* 0x000fec0003800000 */
.L_x_11121:
[----:B------:R-:W4:Y:S01]  /*12890*/  LDG.E.64 R2, desc[UR36][R2.64] ;  /* 0x0000002402027981 */ /* 0x000f22000c1e1b00 */
[----:B------:R-:W-:Y:S01]  /*128a0*/  UMOV UR4, 0xf0000000 ;  /* 0xf000000000047882 */ /* 0x000fe20000000000 */
[----:B------:R-:W-:Y:S01]  /*128b0*/  UMOV UR5, 0x380fffff ;  /* 0x380fffff00057882 */ /* 0x000fe20000000000 */
[----:B----4-:R-:W0:Y:S01]  /*128c0*/  F2F.F32.F64 R0, R2 ;  /* 0x0000000200007310 */ /* 0x010e220000301000 */
[----:B------:R-:W-:-:S14]  /*128d0*/  DSETP.GEU.AND P0, PT, |R2|, UR4, PT ;  /* 0x0000000402007e2a */ /* 0x000fdc000bf0e200 */
[----:B0-----:R-:W-:Y:S01]  /*128e0*/  @!P0 FMUL R0, R0, 1.175494350822287508e-38 ;  /* 0x0080000000008820 */ /* 0x001fe20000400000 */
[----:B------:R-:W-:Y:S06]  /*128f0*/  BRA `(.L_x_11116) ;  /* 0x0000000800747947 */ /* 0x000fec0003800000 */
.L_x_11111:
        /* <DEDUP_REMOVED lines=12> */
.L_x_11125:
[----:B------:R-:W4:Y:S01]  /*129c0*/  LDG.E.64 R2, desc[UR36][R2.64] ;  /* 0x0000002402027981 */ /* 0x000f22000c1e1b00 */
[----:B------:R-:W-:Y:S01]  /*129d0*/  UMOV UR4, 0xf0000000 ;  /* 0xf000000000047882 */ /* 0x000fe20000000000 */
[----:B------:R-:W-:Y:S01]  /*129e0*/  UMOV UR5, 0x380fffff ;  /* 0x380fffff00057882 */ /* 0x000fe20000000000 */
[----:B----4-:R-:W0:Y:S01]  /*129f0*/  F2F.F32.F64 R0, R2 ;  /* 0x0000000200007310 */ /* 0x010e220000301000 */
[----:B------:R-:W-:-:S14]  /*12a00*/  DSETP.GEU.AND P0, PT, |R2|, UR4, PT ;  /* 0x0000000402007e2a */ /* 0x000fdc000bf0e200 */
[----:B0-----:R-:W-:Y:S01]  /*12a10*/  @!P0 FMUL R0, R0, 1.175494350822287508e-38 ;  /* 0x0080000000008820 */ /* 0x001fe20000400000 */
[----:B------:R-:W-:Y:S06]  /*12a20*/  BRA `(.L_x_11116) ;  /* 0x0000000800287947 */ /* 0x000fec0003800000 */
.L_x_11124:
        /* <DEDUP_REMOVED lines=25> */
.L_x_11127:
[----:B------:R-:W4:Y:S02]  /*12bc0*/  LDG.E.U8 R2, desc[UR36][R2.64] ;  /* 0x0000002402027981 */ /* 0x000f24000c1e1100 */
[C---:B----4-:R-:W-:Y:S01]  /*12bd0*/  IMAD.SHL.U32 R0, R2.reuse, 0x2000000, RZ ;  /* 0x0200000002007824 */ /* 0x050fe200078e00ff */
        /* <DEDUP_REMOVED lines=10> */
.L_x_11126:
[----:B------:R-:W4:Y:S02]  /*12c80*/  LDG.E.U16 R0, desc[UR36][R2.64] ;  /* 0x0000002402007981 */ /* 0x000f24000c1e1500 */
[----:B----4-:R-:W-:Y:S01]  /*12c90*/  IMAD.U32 R0, R0, 0x10000, RZ ;  /* 0x0001000000007824 */ /* 0x010fe200078e00ff */
[----:B------:R-:W-:Y:S06]  /*12ca0*/  BRA `(.L_x_11116) ;  /* 0x0000000400887947 */ /* 0x000fec0003800000 */
.L_x_11123:
        /* <DEDUP_REMOVED lines=11> */
.L_x_11130:
        /* <DEDUP_REMOVED lines=20> */
.L_x_11132:
[----:B------:R-:W-:Y:S05]  /*12ea0*/  BSYNC.RECONVERGENT B0 ;  /* 0x0000000000007941 */ /* 0x000fea0003800200 */
.L_x_11131:
[----:B------:R-:W-:Y:S02]  /*12eb0*/  SHF.L.U32 R0, R0, 0x14, RZ ;  /* 0x0000001400007819 */ /* 0x000fe400000006ff */
[----:B------:R-:W-:-:S04]  /*12ec0*/  LEA R2, R2, 0x3b800000, 0x17 ;  /* 0x3b80000002027811 */ /* 0x000fc800078eb8ff */
[----:B------:R-:W-:Y:S01]  /*12ed0*/  LOP3.LUT R0, R2, R0, R7, 0xfe, !PT ;  /* 0x0000000002007212 */ /* 0x000fe200078efe07 */
[----:B------:R-:W-:Y:S06]  /*12ee0*/  BRA `(.L_x_11116) ;  /* 0x0000000000f87947 */ /* 0x000fec0003800000 */
.L_x_11129:
        /* <DEDUP_REMOVED lines=20> */
.L_x_11134:
[----:B------:R-:W-:Y:S05]  /*13030*/  BSYNC.RECONVERGENT B0 ;  /* 0x0000000000007941 */ /* 0x000fea0003800200 */
.L_x_11133:
[----:B------:R-:W-:Y:S01]  /*13040*/  IMAD.SHL.U32 R0, R0, 0x200000, RZ ;  /* 0x0020000000007824 */ /* 0x000fe200078e00ff */
[----:B------:R-:W-:-:S04]  /*13050*/  LEA R2, R2, 0x37800000, 0x17 ;  /* 0x3780000002027811 */ /* 0x000fc800078eb8ff */
[----:B------:R-:W-:Y:S01]  /*13060*/  LOP3.LUT R0, R2, R0, R7, 0xfe, !PT ;  /* 0x0000000002007212 */ /* 0x000fe200078efe07 */
[----:B------:R-:W-:Y:S06]  /*13070*/  BRA `(.L_x_11116) ;  /* 0x0000000000947947 */ /* 0x000fec0003800000 */
.L_x_11128:
[----:B------:R-:W-:-:S09]  /*13080*/  UISETP.NE.AND UP0, UPT, UR4, 0x1c, UPT ;  /* 0x0000001c0400788c */ /* 0x000fd2000bf05270 */
[----:B------:R-:W-:Y:S05]  /*13090*/  BRA.U !UP0, `(.L_x_11135) ;  /* 0x0000000108847547 */ /* 0x000fea000b800000 */
[----:B------:R-:W-:-:S09]  /*130a0*/  UISETP.NE.AND UP0, UPT, UR4, 0x1d, UPT ;  /* 0x0000001d0400788c */ /* 0x000fd2000bf05270 */
[----:B------:R-:W-:Y:S05]  /*130b0*/  BRA.U !UP0, `(.L_x_11136) ;  /* 0x0000000108707547 */ /* 0x000fea000b800000 */
[----:B------:R-:W-:-:S09]  /*130c0*/  UISETP.NE.AND UP0, UPT, UR4, 0x2c, UPT ;  /* 0x0000002c0400788c */ /* 0x000fd2000bf05270 */
[----:B------:R-:W-:Y:S05]  /*130d0*/  BRA.U UP0, `(.L_x_11115) ;  /* 0x0000000100207547 */ /* 0x000fea000b800000 */
[----:B------:R-:W4:Y:S01]  /*130e0*/  LDG.E.U8 R2, desc[UR36][R2.64] ;  /* 0x0000002402027981 */ /* 0x000f22000c1e1100 */
[----:B------:R-:W-:Y:S01]  /*130f0*/  HFMA2 R0, -RZ, RZ, 3.814697265625e-06, 0 ;  /* 0x00400000ff007431 */ /* 0x000fe200000001ff */
[----:B----4-:R-:W-:-:S13]  /*13100*/  ISETP.NE.AND P0, PT, R2, RZ, PT ;  /* 0x000000ff0200720c */ /* 0x010fda0003f05270 */
[----:B------:R-:W-:Y:S05]  /*13110*/  @!P0 BRA `(.L_x_11116) ;  /* 0x00000000006c8947 */ /* 0x000fea0003800000 */
[----:B------:R-:W-:-:S13]  /*13120*/  ISETP.NE.AND P0, PT, R2, 0xff, PT ;  /* 0x000000ff0200780c */ /* 0x000fda0003f05270 */
[----:B------:R-:W-:Y:S02]  /*13130*/  @!P0 IMAD.MOV.U32 R0, RZ, RZ, 0x7f800001 ;  /* 0x7f800001ff008424 */ /* 0x000fe400078e00ff */
[----:B------:R-:W-:Y:S01]  /*13140*/  @P0 IMAD.SHL.U32 R0, R2, 0x800000, RZ ;  /* 0x0080000002000824 */ /* 0x000fe200078e00ff */
[----:B------:R-:W-:Y:S06]  /*13150*/  BRA `(.L_x_11116) ;  /* 0x00000000005c7947 */ /* 0x000fec0003800000 */
.L_x_11115:
[----:B------:R-:W-:Y:S01]  /*13160*/  MOV R2, 0x130 ;  /* 0x0000013000027802 */ /* 0x000fe20000000f00 */
[----:B------:R-:W0:Y:S01]  /*13170*/  LDCU.64 UR4, c[0x4][0x120] ;  /* 0x01002400ff0477ac */ /* 0x000e220008000a00 */
[----:B------:R-:W-:Y:S02]  /*13180*/  HFMA2 R8, -RZ, RZ, 0, 4.64916229248046875e-06 ;  /* 0x0000004eff087431 */ /* 0x000fe400000001ff */
[----:B------:R-:W-:Y:S01]  /*13190*/  IMAD.MOV.U32 R12, RZ, RZ, 0x1 ;  /* 0x00000001ff0c7424 */ /* 0x000fe200078e00ff */
[----:B------:R-:W4:Y:S01]  /*131a0*/  LDCU.64 UR6, c[0x4][0x128] ;  /* 0x01002500ff0677ac */ /* 0x000f220008000a00 */
[----:B------:R-:W1:Y:S01]  /*131b0*/  LDC.64 R2, c[0x4][R2] ;  /* 0x0100000002027b82 */ /* 0x000e620000000a00 */
[----:B------:R-:W-:Y:S01]  /*131c0*/  IMAD.MOV.U32 R13, RZ, RZ, RZ ;  /* 0x000000ffff0d7224 */ /* 0x000fe200078e00ff */
[----:B------:R-:W2:Y:S01]  /*131d0*/  LDCU.64 UR8, c[0x4][0x10] ;  /* 0x01000200ff0877ac */ /* 0x000ea20008000a00 */
[----:B0-----:R-:W-:Y:S01]  /*131e0*/  MOV R4, UR4 ;  /* 0x0000000400047c02 */ /* 0x001fe20008000f00 */
[----:B------:R-:W-:-:S02]  /*131f0*/  IMAD.U32 R5, RZ, RZ, UR5 ;  /* 0x00000005ff057e24 */ /* 0x000fc4000f8e00ff */
[----:B----4-:R-:W-:Y:S01]  /*13200*/  IMAD.U32 R6, RZ, RZ, UR6 ;  /* 0x00000006ff067e24 */ /* 0x010fe2000f8e00ff */
[----:B------:R-:W-:Y:S01]  /*13210*/  MOV R7, UR7 ;  /* 0x0000000700077c02 */ /* 0x000fe20008000f00 */
[----:B--2---:R-:W-:Y:S02]  /*13220*/  IMAD.U32 R10, RZ, RZ, UR8 ;  /* 0x00000008ff0a7e24 */ /* 0x004fe4000f8e00ff */
[----:B------:R-:W-:-:S07]  /*13230*/  IMAD.U32 R11, RZ, RZ, UR9 ;  /* 0x00000009ff0b7e24 */ /* 0x000fce000f8e00ff */
[----:B------:R-:W-:-:S07]  /*13240*/  LEPC R20, `(.L_x_11137) ;  /* 0x000000001014794e */ /* 0x000fce0000000000 */
[----:B-1-3-5:R-:W-:Y:S05]  /*13250*/  CALL.ABS.NOINC R2 ;  /* 0x0000000002007343 */ /* 0x02afea0003c00000 */
.L_x_11137:
[----:B------:R-:W-:Y:S01]  /*13260*/  MOV R0, RZ ;  /* 0x000000ff00007202 */ /* 0x000fe20000000f00 */
[----:B------:R-:W-:Y:S06]  /*13270*/  BRA `(.L_x_11116) ;  /* 0x0000000000147947 */ /* 0x000fec0003800000 */
.L_x_11136:
[----:B------:R-:W4:Y:S02]  /*13280*/  LDG.E.64 R2, desc[UR36][R2.64] ;  /* 0x0000002402027981 */ /* 0x000f24000c1e1b00 */
[----:B----4-:R0:W4:Y:S01]  /*13290*/  I2F.U64 R0, R2 ;  /* 0x0000000200007312 */ /* 0x0101220000301000 */
[----:B------:R-:W-:Y:S05]  /*132a0*/  BRA `(.L_x_11116) ;  /* 0x0000000000087947 */ /* 0x000fea0003800000 */
.L_x_11135:
[----:B------:R-:W4:Y:S02]  /*132b0*/  LDG.E R0, desc[UR36][R2.64] ;  /* 0x0000002402007981 */ /* 0x000f24000c1e1900 */
[----:B----4-:R-:W-:-:S07]  /*132c0*/  I2FP.F32.U32 R0, R0 ;  /* 0x0000000000007245 */ /* 0x010fce0000201000 */
.L_x_11116:
[----:B------:R-:W-:Y:S05]  /*132d0*/  BSYNC.RECONVERGENT B6 ;  /* 0x0000000000067941 */ /* 0x000fea0003800200 */
.L_x_11110:
[----:B------:R-:W-:Y:S01]  /*132e0*/  UPRMT UR4, UR44, 0x9910, URZ ;  /* 0x000099102c047896 */ /* 0x000fe200080000ff */
[----:B01-345:R-:W-:-:S03]  /*132f0*/  FMUL.FTZ R19, R0, R19 ;  /* 0x0000001300137220 */ /* 0x03bfc60000410000 */
[----:B------:R-:W-:Y:S01]  /*13300*/  UISETP.GT.AND UP0, UPT, UR4, 0x9, UPT ;  /* 0x000000090400788c */ /* 0x000fe2000bf04270 */
[----:B--2---:R-:W-:-:S08]  /*13310*/  FMUL.FTZ R22, R19, R22 ;  /* 0x0000001613167220 */ /* 0x004fd00000410000 */
        /* <DEDUP_REMOVED lines=12> */
.L_x_11141:
[----:B------:R-:W0:Y:S02]  /*133e0*/  F2I.S64.TRUNC R22, R22 ;  /* 0x0000001600167311 */ /* 0x000e24000020d900 */
[----:B0-----:R-:W-:-:S05]  /*133f0*/  IMAD.MOV.U32 R3, RZ, RZ, R22 ;  /* 0x000000ffff037224 */ /* 0x001fca00078e0016 */
[----:B------:R-:W-:Y:S01]  /*13400*/  STG.E.U8 desc[UR36][R16.64], R3 ;  /* 0x0000000310007986 */ /* 0x000fe2000c101124 */
[----:B------:R-:W-:Y:S05]  /*13410*/  EXIT ;  /* 0x000000000000794d */ /* 0x000fea0003800000 */
.L_x_11140:
        /* <DEDUP_REMOVED lines=9> */
.L_x_11144:
[----:B------:R-:W0:Y:S02]  /*134b0*/  F2I.FTZ.TRUNC.NTZ R3, R22 ;  /* 0x0000001600037305 */ /* 0x000e24000021f100 */
[----:B0-----:R-:W-:Y:S01]  /*134c0*/  STG.E desc[UR36][R16.64], R3 ;  /* 0x0000000310007986 */ /* 0x001fe2000c101924 */
[----:B------:R-:W-:Y:S05]  /*134d0*/  EXIT ;  /* 0x000000000000794d */ /* 0x000fea0003800000 */
.L_x_11143:
[----:B------:R-:W0:Y:S02]  /*134e0*/  F2I.FTZ.TRUNC.NTZ R3, R22 ;  /* 0x0000001600037305 */ /* 0x000e24000021f100 */
[----:B0-----:R-:W-:Y:S01]  /*134f0*/  STG.E.U16 desc[UR36][R16.64], R3 ;  /* 0x0000000310007986 */ /* 0x001fe2000c101524 */
[----:B------:R-:W-:Y:S05]  /*13500*/  EXIT ;  /* 0x000000000000794d */ /* 0x000fea0003800000 */
.L_x_11139:
        /* <DEDUP_REMOVED lines=8> */
.L_x_11146:
[----:B------:R-:W-:-:S05]  /*13590*/  F2FP.F16.F32.PACK_AB R22, RZ, R22 ;  /* 0x00000016ff16723e */ /* 0x000fca00000000ff */
[----:B------:R-:W-:Y:S01]  /*135a0*/  STG.E.U16 desc[UR36][R16.64], R22 ;  /* 0x0000001610007986 */ /* 0x000fe2000c101524 */
[----:B------:R-:W-:Y:S05]  /*135b0*/  EXIT ;  /* 0x000000000000794d */ /* 0x000fea0003800000 */
.L_x_11145:
        /* <DEDUP_REMOVED lines=9> */
.L_x_11148:
[----:B------:R-:W-:-:S04]  /*13650*/  F2FP.F16.F32.PACK_AB R3, RZ, R22 ;  /* 0x00000016ff03723e */ /* 0x000fc800000000ff */
[----:B------:R-:W-:-:S05]  /*13660*/  PRMT R3, R3, 0x5410, RZ ;  /* 0x0000541003037816 */ /* 0x000fca00000000ff */
[----:B------:R-:W-:Y:S01]  /*13670*/  STG.E desc[UR36][R16.64], R3 ;  /* 0x0000000310007986 */ /* 0x000fe2000c101924 */
[----:B------:R-:W-:Y:S05]  /*13680*/  EXIT ;  /* 0x000000000000794d */ /* 0x000fea0003800000 */
.L_x_11147:
[----:B------:R-:W-:-:S06]  /*13690*/  FMUL.FTZ R2, R22, 1 ;  /* 0x3f80000016027820 */ /* 0x000fcc0000410000 */
[----:B------:R-:W0:Y:S02]  /*136a0*/  F2F.F64.F32 R2, R2 ;  /* 0x0000000200027310 */ /* 0x000e240000201800 */
[----:B0-----:R-:W-:Y:S01]  /*136b0*/  STG.E.64 desc[UR36][R16.64], R2 ;  /* 0x0000000210007986 */ /* 0x001fe2000c101b24 */
[----:B------:R-:W-:Y:S05]  /*136c0*/  EXIT ;  /* 0x000000000000794d */ /* 0x000fea0003800000 */
.L_x_11138:
        /* <DEDUP_REMOVED lines=13> */
.L_x_11152:
        /* <DEDUP_REMOVED lines=16> */
.L_x_11155:
[----:B------:R-:W-:-:S04]  /*138a0*/  SHF.R.U32.HI R22, RZ, 0x18, R22 ;  /* 0x00000018ff167819 */ /* 0x000fc80000011616 */
[----:B------:R-:W-:-:S04]  /*138b0*/  LOP3.LUT R3, R3, 0x80, R22, 0xf8, !PT ;  /* 0x0000008003037812 */ /* 0x000fc800078ef816 */
[----:B------:R-:W-:-:S07]  /*138c0*/  PRMT R8, R3, 0x7610, R8 ;  /* 0x0000761003087816 */ /* 0x000fce0000000008 */
.L_x_11154:
[----:B------:R-:W-:Y:S05]  /*138d0*/  BSYNC.RECONVERGENT B0 ;  /* 0x0000000000007941 */ /* 0x000fea0003800200 */
.L_x_11153:
[----:B------:R-:W-:Y:S01]  /*138e0*/  STG.E.U8 desc[UR36][R16.64], R8 ;  /* 0x0000000810007986 */ /* 0x000fe2000c101124 */
[----:B------:R-:W-:Y:S05]  /*138f0*/  EXIT ;  /* 0x000000000000794d */ /* 0x000fea0003800000 */
.L_x_11151:
        /* <DEDUP_REMOVED lines=16> */
.L_x_11158:
[----:B------:R-:W-:-:S04]  /*13a00*/  SHF.R.U32.HI R22, RZ, 0x18, R22 ;  /* 0x00000018ff167819 */ /* 0x000fc80000011616 */
[----:B------:R-:W-:-:S04]  /*13a10*/  LOP3.LUT R3, R3, 0x80, R22, 0xf8, !PT ;  /* 0x0000008003037812 */ /* 0x000fc800078ef816 */
[----:B------:R-:W-:-:S07]  /*13a20*/  PRMT R8, R3, 0x7610, R8 ;  /* 0x0000761003087816 */ /* 0x000fce0000000008 */
.L_x_11157:
[----:B------:R-:W-:Y:S05]  /*13a30*/  BSYNC.RECONVERGENT B0 ;  /* 0x0000000000007941 */ /* 0x000fea0003800200 */
.L_x_11156:
[----:B------:R-:W-:Y:S01]  /*13a40*/  STG.E.U8 desc[UR36][R16.64], R8 ;  /* 0x0000000810007986 */ /* 0x000fe2000c101124 */
[----:B------:R-:W-:Y:S05]  /*13a50*/  EXIT ;  /* 0x000000000000794d */ /* 0x000fea0003800000 */
.L_x_11150:
        /* <DEDUP_REMOVED lines=21> */
.L_x_11160:
[----:B------:R-:W0:Y:S02]  /*13bb0*/  F2I.U64.TRUNC R22, R22 ;  /* 0x0000001600167311 */ /* 0x000e24000020d800 */
[----:B0-----:R-:W-:Y:S01]  /*13bc0*/  STG.E.64 desc[UR36][R16.64], R22 ;  /* 0x0000001610007986 */ /* 0x001fe2000c101b24 */
[----:B------:R-:W-:Y:S05]  /*13bd0*/  EXIT ;  /* 0x000000000000794d */ /* 0x000fea0003800000 */
.L_x_11159:
[----:B------:R-:W0:Y:S02]  /*13be0*/  F2I.FTZ.U32.TRUNC.NTZ R3, R22 ;  /* 0x0000001600037305 */ /* 0x000e24000021f000 */
[----:B0-----:R-:W-:Y:S01]  /*13bf0*/  STG.E desc[UR36][R16.64], R3 ;  /* 0x0000000310007986 */ /* 0x001fe2000c101924 */
[----:B------:R-:W-:Y:S05]  /*13c00*/  EXIT ;  /* 0x000000000000794d */ /* 0x000fea0003800000 */
.L_x_11149:
        /* <DEDUP_REMOVED lines=10> */
.L_x_11162:
[----:B------:R-:W-:Y:S01]  /*13cb0*/  FMUL.FTZ R4, R22, 1 ;  /* 0x3f80000016047820 */ /* 0x000fe20000410000 */
[----:B------:R-:W-:-:S05]  /*13cc0*/  CS2R R6, SRZ ;  /* 0x0000000000067805 */ /* 0x000fca000001ff00 */
[----:B------:R-:W0:Y:S02]  /*13cd0*/  F2F.F64.F32 R4, R4 ;  /* 0x0000000400047310 */ /* 0x000e240000201800 */
[----:B0-----:R-:W-:Y:S01]  /*13ce0*/  STG.E.128 desc[UR36][R16.64], R4 ;  /* 0x0000000410007986 */ /* 0x001fe2000c101d24 */
[----:B------:R-:W-:Y:S05]  /*13cf0*/  EXIT ;  /* 0x000000000000794d */ /* 0x000fea0003800000 */
.L_x_11161:
[----:B------:R-:W-:-:S09]  /*13d00*/  UISETP.NE.AND UP0, UPT, UR4, 0xf, UPT ;  /* 0x0000000f0400788c */ /* 0x000fd2000bf05270 */
[----:B------:R-:W-:Y:S05]  /*13d10*/  BRA.U !UP0, `(.L_x_11163) ;  /* 0x0000000108e07547 */ /* 0x000fea000b800000 */
[----:B------:R-:W-:-:S09]  /*13d20*/  UISETP.NE.AND UP0, UPT, UR4, 0x17, UPT ;  /* 0x000000170400788c */ /* 0x000fd2000bf05270 */
[----:B------:R-:W-:Y:S05]  /*13d30*/  BRA.U !UP0, `(.L_x_11164) ;  /* 0x00000001088c7547 */ /* 0x000fea000b800000 */
[----:B------:R-:W-:-:S09]  /*13d40*/  UISETP.NE.AND UP0, UPT, UR4, 0x18, UPT ;  /* 0x000000180400788c */ /* 0x000fd2000bf05270 */
[----:B------:R-:W-:Y:S05]  /*13d50*/  BRA.U !UP0, `(.L_x_11165) ;  /* 0x0000000108447547 */ /* 0x000fea000b800000 */
.L_x_11142:
        /* <DEDUP_REMOVED lines=16> */
.L_x_11166:
[----:B------:R-:W-:Y:S05]  /*13e60*/  EXIT ;  /* 0x000000000000794d */ /* 0x000fea0003800000 */
.L_x_11165:
        /* <DEDUP_REMOVED lines=12> */
.L_x_11168:
[----:B------:R-:W-:Y:S05]  /*13f30*/  BSYNC.RECONVERGENT B0 ;  /* 0x0000000000007941 */ /* 0x000fea0003800200 */
.L_x_11167:
[----:B------:R-:W-:-:S05]  /*13f40*/  LOP3.LUT R3, R0, 0x80, R5, 0xf8, !PT ;  /* 0x0000008000037812 */ /* 0x000fca00078ef805 */
[----:B------:R-:W-:Y:S01]  /*13f50*/  STG.E.U8 desc[UR36][R16.64], R3 ;  /* 0x0000000310007986 */ /* 0x000fe2000c101124 */
[----:B------:R-:W-:Y:S05]  /*13f60*/  EXIT ;  /* 0x000000000000794d */ /* 0x000fea0003800000 */
.L_x_11164:
        /* <DEDUP_REMOVED lines=11> */
.L_x_11170:
[----:B------:R-:W-:Y:S01]  /*14020*/  IMAD.MOV.U32 R0, RZ, RZ, 0x7f ;  /* 0x0000007fff007424 */ /* 0x000fe200078e00ff */
[----:B------:R-:W-:-:S04]  /*14030*/  ISETP.GT.U32.AND P0, PT, R2, 0x7f800000, PT ;  /* 0x7f8000000200780c */ /* 0x000fc80003f04070 */
[----:B------:R-:W-:-:S09]  /*14040*/  SEL R0, R0, 0x7c, P0 ;  /* 0x0000007c00007807 */ /* 0x000fd20000000000 */
.L_x_11171:
[----:B------:R-:W-:Y:S05]  /*14050*/  BSYNC.RECONVERGENT B0 ;  /* 0x0000000000007941 */ /* 0x000fea0003800200 */
.L_x_11169:
[----:B------:R-:W-:-:S04]  /*14060*/  SHF.R.U32.HI R3, RZ, 0x18, R22 ;  /* 0x00000018ff037819 */ /* 0x000fc80000011616 */
[----:B------:R-:W-:-:S05]  /*14070*/  LOP3.LUT R3, R0, 0x80, R3, 0xf8, !PT ;  /* 0x0000008000037812 */ /* 0x000fca00078ef803 */
[----:B------:R-:W-:Y:S01]  /*14080*/  STG.E.U8 desc[UR36][R16.64], R3 ;  /* 0x0000000310007986 */ /* 0x000fe2000c101124 */
[----:B------:R-:W-:Y:S05]  /*14090*/  EXIT ;  /* 0x000000000000794d */ /* 0x000fea0003800000 */
.L_x_11163:
[----:B------:R-:W-:-:S05]  /*140a0*/  F2FP.BF16.F32.PACK_AB R22, RZ, R22 ;  /* 0x00000016ff16723e */ /* 0x000fca00000010ff */
[----:B------:R-:W-:Y:S01]  /*140b0*/  STG.E.U16 desc[UR36][R16.64], R22 ;  /* 0x0000001610007986 */ /* 0x000fe2000c101524 */
[----:B------:R-:W-:Y:S05]  /*140c0*/  EXIT ;  /* 0x000000000000794d */ /* 0x000fea0003800000 */
.L_x_11172:
        /* <DEDUP_REMOVED lines=11> */
.L_x_27458:


//--------------------- .text._ZN2at6native27unrolled_elementwise_kernelIZZZNS0_49_GLOBAL__N__b919a28f_16_Normalization_cu_5c38458736batch_norm_elementwise_backward_evalERKNS_6TensorES5_S5_S5_ENKUlvE_clEvENKUlvE0_clEvEUlfffE_St5arrayIPcLm4EELi4E23TrivialOffsetCalculatorILi3EjESC_ILi1EjENS0_6memory12LoadWithCastILi3EEENSF_13StoreWithCastILi1EEEEEviT_T0_T2_T3_T4_T5_ --------------------------
	.section	.text._ZN2at6native27unrolled_elementwise_kernelIZZZNS0_49_GLOBAL__N__b919a28f_16_Normalization_cu_5c38458736batch_norm_elementwise_backward_evalERKNS_6TensorES5_S5_S5_ENKUlvE_clEvENKUlvE0_clEvEUlfffE_St5arrayIPcLm4EELi4E23TrivialOffsetCalculatorILi3EjESC_ILi1EjENS0_6memory12LoadWithCastILi3EEENSF_13StoreWithCastILi1EEEEEviT_T0_T2_T3_T4_T5_,"ax",@progbits
	.align	128
        .global         _ZN2at6native27unrolled_elementwise_kernelIZZZNS0_49_GLOBAL__N__b919a28f_16_Normalization_cu_5c38458736batch_norm_elementwise_backward_evalERKNS_6TensorES5_S5_S5_ENKUlvE_clEvENKUlvE0_clEvEUlfffE_St5arrayIPcLm4EELi4E23TrivialOffsetCalculatorILi3EjESC_ILi1EjENS0_6memory12LoadWithCastILi3EEENSF_13StoreWithCastILi1EEEEEviT_T0_T2_T3_T4_T5_
        .type           _ZN2at6native27unrolled_elementwise_kernelIZZZNS0_49_GLOBAL__N__b919a28f_16_Normalization_cu_5c38458736batch_norm_elementwise_backward_evalERKNS_6TensorES5_S5_S5_ENKUlvE_clEvENKUlvE0_clEvEUlfffE_St5arrayIPcLm4EELi4E23TrivialOffsetCalculatorILi3EjESC_ILi1EjENS0_6memory12LoadWithCastILi3EEENSF_13StoreWithCastILi1EEEEEviT_T0_T2_T3_T4_T5_,@function
        .size           _ZN2at6native27unrolled_elementwise_kernelIZZZNS0_49_GLOBAL__N__b919a28f_16_Normalization_cu_5c38458736batch_norm_elementwise_backward_evalERKNS_6TensorES5_S5_S5_ENKUlvE_clEvENKUlvE0_clEvEUlfffE_St5arrayIPcLm4EELi4E23TrivialOffsetCalculatorILi3EjESC_ILi1EjENS0_6memory12LoadWithCastILi3EEENSF_13StoreWithCastILi1EEEEEviT_T0_T2_T3_T4_T5_,(.L_x_27459 - _ZN2at6native27unrolled_elementwise_kernelIZZZNS0_49_GLOBAL__N__b919a28f_16_Normalization_cu_5c38458736batch_norm_elementwise_backward_evalERKNS_6TensorES5_S5_S5_ENKUlvE_clEvENKUlvE0_clEvEUlfffE_St5arrayIPcLm4EELi4E23TrivialOffsetCalculatorILi3EjESC_ILi1EjENS0_6memory12LoadWithCastILi3EEENSF_13StoreWithCastILi1EEEEEviT_T0_T2_T3_T4_T5_)
        .other          _ZN2at6native27unrolled_elementwise_kernelIZZZNS0_49_GLOBAL__N__b919a28f_16_Normalization_cu_5c38458736batch_norm_elementwise_backward_evalERKNS_6TensorES5_S5_S5_ENKUlvE_clEvENKUlvE0_clEvEUlfffE_St5arrayIPcLm4EELi4E23TrivialOffsetCalculatorILi3EjESC_ILi1EjENS0_6memory12LoadWithCastILi3EEENSF_13StoreWithCastILi1EEEEEviT_T0_T2_T3_T4_T5_,@"STO_CUDA_ENTRY STV_DEFAULT"
_ZN2at6native27unrolled_elementwise_kernelIZZZNS0_49_GLOBAL__N__b919a28f_16_Normalization_cu_5c38458736batch_norm_elementwise_backward_evalERKNS_6TensorES5_S5_S5_ENKUlvE_clEvENKUlvE0_clEvEUlfffE_St5arrayIPcLm4EELi4E23TrivialOffsetCalculatorILi3EjESC_ILi1EjENS0_6memory12LoadWithCastILi3EEENSF_13StoreWithCastILi1EEEEEviT_T0_T2_T3_T4_T5_:
.text._ZN2at6native27unrolled_elementwise_kernelIZZZNS0_49_GLOBAL__N__b919a28f_16_Normalization_cu_5c38458736batch_norm_elementwise_backward_evalERKNS_6TensorES5_S5_S5_ENKUlvE_clEvENKUlvE0_clEvEUlfffE_St5arrayIPcLm4EELi4E23TrivialOffsetCalculatorILi3EjESC_ILi1EjENS0_6memory12LoadWithCastILi3EEENSF_13StoreWithCastILi1EEEEEviT_T0_T2_T3_T4_T5_:
        /* <DEDUP_REMOVED lines=8> */
[----:B------:R-:W-:Y:S01]  /*0080*/  CS2R R30, SRZ ;  /* 0x00000000001e7805 */ /* 0x000fe2000001ff00 */
        /* <DEDUP_REMOVED lines=27> */
.L_x_11179:
[----:B------:R-:W2:Y:S02]  /*0240*/  LDG.E.U8 R2, desc[UR36][R2.64] ;  /* 0x0000002402027981 */ /* 0x000ea4000c1e1100 */
[----:B--2---:R-:W-:Y:S01]  /*0250*/  I2FP.F32.U32 R33, R2 ;  /* 0x0000000200217245 */ /* 0x004fe20000201000 */
[----:B------:R-:W-:Y:S06]  /*0260*/  BRA `(.L_x_11181) ;  /* 0x0000000c00247947 */ /* 0x000fec0003800000 */
.L_x_11178:
        /* <DEDUP_REMOVED lines=9> */
.L_x_11183:
[----:B------:R-:W2:Y:S02]  /*0300*/  LDG.E R2, desc[UR36][R2.64] ;  /* 0x0000002402027981 */ /* 0x000ea4000c1e1900 */
[----:B--2---:R-:W-:Y:S01]  /*0310*/  I2FP.F32.S32 R33, R2 ;  /* 0x0000000200217245 */ /* 0x004fe20000201400 */
[----:B------:R-:W-:Y:S06]  /*0320*/  BRA `(.L_x_11181) ;  /* 0x0000000800f47947 */ /* 0x000fec0003800000 */
.L_x_11182:
[----:B------:R-:W2:Y:S02]  /*0330*/  LDG.E.U16 R2, desc[UR36][R2.64] ;  /* 0x0000002402027981 */ /* 0x000ea4000c1e1500 */
[----:B--2---:R2:W3:Y:S01]  /*0340*/  I2F.S16 R33, R2 ;  /* 0x0000000200217306 */ /* 0x0044e20000101400 */
[----:B------:R-:W-:Y:S05]  /*0350*/  BRA `(.L_x_11181) ;  /* 0x0000000800e87947 */ /* 0x000fea0003800000 */
.L_x_11177:
        /* <DEDUP_REMOVED lines=8> */
.L_x_11185:
[----:B------:R-:W2:Y:S02]  /*03e0*/  LDG.E.U16 R2, desc[UR36][R2.64] ;  /* 0x0000002402027981 */ /* 0x000ea4000c1e1500 */
[----:B--2---:R-:W-:Y:S01]  /*03f0*/  HADD2.F32 R33, -RZ, R2.H0_H0 ;  /* 0x20000002ff217230 */ /* 0x004fe20000004100 */
[----:B------:R-:W-:Y:S06]  /*0400*/  BRA `(.L_x_11181) ;  /* 0x0000000800bc7947 */ /* 0x000fec0003800000 */
.L_x_11184:
        /* <DEDUP_REMOVED lines=8> */
.L_x_11187:
[----:B------:R-:W2:Y:S02]  /*0490*/  LDG.E.U16 R2, desc[UR36][R2.64] ;  /* 0x0000002402027981 */ /* 0x000ea4000c1e1500 */
[----:B--2---:R-:W-:Y:S01]  /*04a0*/  HADD2.F32 R33, -RZ, R2.H0_H0 ;  /* 0x20000002ff217230 */ /* 0x004fe20000004100 */
[----:B------:R-:W-:Y:S06]  /*04b0*/  BRA `(.L_x_11181) ;  /* 0x0000000800907947 */ /* 0x000fec0003800000 */
.L_x_11186:
[----:B------:R-:W2:Y:S01]  /*04c0*/  LDG.E.64 R2, desc[UR36][R2.64] ;  /* 0x0000002402027981 */ /* 0x000ea2000c1e1b00 */
[----:B------:R-:W-:Y:S01]  /*04d0*/  UMOV UR4, 0xf0000000 ;  /* 0xf000000000047882 */ /* 0x000fe20000000000 */
[----:B------:R-:W-:Y:S01]  /*04e0*/  UMOV UR5, 0x380fffff ;  /* 0x380fffff00057882 */ /* 0x000fe20000000000 */
[----:B--2---:R-:W0:Y:S01]  /*04f0*/  F2F.F32.F64 R33, R2 ;  /* 0x0000000200217310 */ /* 0x004e220000301000 */
[----:B------:R-:W-:-:S14]  /*0500*/  DSETP.GEU.AND P0, PT, |R2|, UR4, PT ;  /* 0x0000000402007e2a */ /* 0x000fdc000bf0e200 */
[----:B0-----:R-:W-:Y:S01]  /*0510*/  @!P0 FMUL R33, R33, 1.175494350822287508e-38 ;  /* 0x0080000021218820 */ /* 0x001fe20000400000 */
[----:B------:R-:W-:Y:S06]  /*0520*/  BRA `(.L_x_11181) ;  /* 0x0000000800747947 */ /* 0x000fec0003800000 */
.L_x_11176:
        /* <DEDUP_REMOVED lines=12> */
.L_x_11190:
[----:B------:R-:W2:Y:S01]  /*05f0*/  LDG.E.64 R2, desc[UR36][R2.64] ;  /* 0x0000002402027981 */ /* 0x000ea2000c1e1b00 */
[----:B------:R-:W-:Y:S01]  /*0600*/  UMOV UR4, 0xf0000000 ;  /* 0xf000000000047882 */ /* 0x000fe20000000000 */
[----:B------:R-:W-:Y:S01]  /*0610*/  UMOV UR5, 0x380fffff ;  /* 0x380fffff00057882 */ /* 0x000fe20000000000 */
[----:B--2---:R-:W0:Y:S01]  /*0620*/  F2F.F32.F64 R33, R2 ;  /* 0x0000000200217310 */ /* 0x004e220000301000 */
[----:B------:R-:W-:-:S14]  /*0630*/  DSETP.GEU.AND P0, PT, |R2|, UR4, PT ;  /* 0x0000000402007e2a */ /* 0x000fdc000bf0e200 */
[----:B0-----:R-:W-:Y:S01]  /*0640*/  @!P0 FMUL R33, R33, 1.175494350822287508e-38 ;  /* 0x0080000021218820 */ /* 0x001fe20000400000 */
[----:B------:R-:W-:Y:S06]  /*0650*/  BRA `(.L_x_11181) ;  /* 0x0000000800287947 */ /* 0x000fec0003800000 */
.L_x_11189:
        /* <DEDUP_REMOVED lines=25> */
.L_x_11192:
        /* <DEDUP_REMOVED lines=12> */
.L_x_11191:
[----:B------:R-:W2:Y:S02]  /*08b0*/  LDG.E.U16 R2, desc[UR36][R2.64] ;  /* 0x0000002402027981 */ /* 0x000ea4000c1e1500 */
[----:B--2---:R-:W-:Y:S01]  /*08c0*/  IMAD.U32 R33, R2, 0x10000, RZ ;  /* 0x0001000002217824 */ /* 0x004fe200078e00ff */
[----:B------:R-:W-:Y:S06]  /*08d0*/  BRA `(.L_x_11181) ;  /* 0x0000000400887947 */ /* 0x000fec0003800000 */
.L_x_11188:
        /* <DEDUP_REMOVED lines=11> */
.L_x_11195:
        /* <DEDUP_REMOVED lines=20> */
.L_x_11197:
[----:B------:R-:W-:Y:S05]  /*0ad0*/  BSYNC.RECONVERGENT B0 ;  /* 0x0000000000007941 */ /* 0x000fea0003800200 */
.L_x_11196:
[----:B------:R-:W-:Y:S01]  /*0ae0*/  IMAD.SHL.U32 R0, R0, 0x100000, RZ ;  /* 0x0010000000007824 */ /* 0x000fe200078e00ff */
[----:B------:R-:W-:-:S04]  /*0af0*/  LEA R2, R2, 0x3b800000, 0x17 ;  /* 0x3b80000002027811 */ /* 0x000fc800078eb8ff */
[----:B------:R-:W-:Y:S01]  /*0b00*/  LOP3.LUT R33, R2, R0, R33, 0xfe, !PT ;  /* 0x0000000002217212 */ /* 0x000fe200078efe21 */
[----:B------:R-:W-:Y:S06]  /*0b10*/  BRA `(.L_x_11181) ;  /* 0x0000000000f87947 */ /* 0x000fec0003800000 */
.L_x_11194:
        /* <DEDUP_REMOVED lines=20> */
.L_x_11199:
[----:B------:R-:W-:Y:S05]  /*0c60*/  BSYNC.RECONVERGENT B0 ;  /* 0x0000000000007941 */ /* 0x000fea0003800200 */
.L_x_11198:
[----:B------:R-:W-:Y:S01]  /*0c70*/  IMAD.SHL.U32 R0, R0, 0x200000, RZ ;  /* 0x0020000000007824 */ /* 0x000fe200078e00ff */
[----:B------:R-:W-:-:S04]  /*0c80*/  LEA R2, R2, 0x37800000, 0x17 ;  /* 0x3780000002027811 */ /* 0x000fc800078eb8ff */
[----:B------:R-:W-:Y:S01]  /*0c90*/  LOP3.LUT R33, R2, R0, R33, 0xfe, !PT ;  /* 0x0000000002217212 */ /* 0x000fe200078efe21 */
[----:B------:R-:W-:Y:S06]  /*0ca0*/  BRA `(.L_x_11181) ;  /* 0x0000000000947947 */ /* 0x000fec0003800000 */
.L_x_11193:
[----:B------:R-:W-:-:S09]  /*0cb0*/  UISETP.NE.AND UP0, UPT, UR4, 0x1c, UPT ;  /* 0x0000001c0400788c */ /* 0x000fd2000bf05270 */
[----:B------:R-:W-:Y:S05]  /*0cc0*/  BRA.U !UP0, `(.L_x_11200) ;  /* 0x0000000108847547 */ /* 0x000fea000b800000 */
[----:B------:R-:W-:-:S09]  /*0cd0*/  UISETP.NE.AND UP0, UPT, UR4, 0x1d, UPT ;  /* 0x0000001d0400788c */ /* 0x000fd2000bf05270 */
[----:B------:R-:W-:Y:S05]  /*0ce0*/  BRA.U !UP0, `(.L_x_11201) ;  /* 0x0000000108707547 */ /* 0x000fea000b800000 */
[----:B------:R-:W-:-:S09]  /*0cf0*/  UISETP.NE.AND UP0, UPT, UR4, 0x2c, UPT ;  /* 0x0000002c0400788c */ /* 0x000fd2000bf05270 */
[----:B------:R-:W-:Y:S05]  /*0d00*/  BRA.U !UP0, `(.L_x_11202) ;  /* 0x0000000108487547 */ /* 0x000fea000b800000 */
.L_x_11180:
        /* <DEDUP_REMOVED lines=16> */
.L_x_11203:
[----:B------:R-:W-:Y:S01]  /*0e10*/  IMAD.MOV.U32 R33, RZ, RZ, RZ ;  /* 0x000000ffff217224 */ /* 0x000fe200078e00ff */
[----:B------:R-:W-:Y:S06]  /*0e20*/  BRA `(.L_x_11181) ;  /* 0x0000000000347947 */ /* 0x000fec0003800000 */
.L_x_11202:
        /* <DEDUP_REMOVED lines=8> */
.L_x_11201:
[----:B------:R-:W2:Y:S02]  /*0eb0*/  LDG.E.64 R2, desc[UR36][R2.64] ;  /* 0x0000002402027981 */ /* 0x000ea4000c1e1b00 */
[----:B--2---:R0:W1:Y:S01]  /*0ec0*/  I2F.U64 R33, R2 ;  /* 0x0000000200217312 */ /* 0x0040620000301000 */
[----:B------:R-:W-:Y:S05]  /*0ed0*/  BRA `(.L_x_11181) ;  /* 0x0000000000087947 */ /* 0x000fea0003800000 */
.L_x_11200:
[----:B------:R-:W2:Y:S02]  /*0ee0*/  LDG.E R2, desc[UR36][R2.64] ;  /* 0x0000002402027981 */ /* 0x000ea4000c1e1900 */
[----:B--2---:R-:W-:-:S07]  /*0ef0*/  I2FP.F32.U32 R33, R2 ;  /* 0x0000000200217245 */ /* 0x004fce0000201000 */
.L_x_11181:
[----:B------:R-:W-:Y:S05]  /*0f00*/  BSYNC.RECONVERGENT B6 ;  /* 0x0000000000067941 */ /* 0x000fea0003800200 */
.L_x_11175:
        /* <DEDUP_REMOVED lines=20> */
.L_x_11208:
[----:B------:R-:W2:Y:S02]  /*1050*/  LDG.E.U8 R2, desc[UR36][R2.64] ;  /* 0x0000002402027981 */ /* 0x000ea4000c1e1100 */
[----:B--2---:R-:W-:Y:S01]  /*1060*/  I2FP.F32.U32 R31, R2 ;  /* 0x00000002001f7245 */ /* 0x004fe20000201000 */
[----:B------:R-:W-:Y:S06]  /*1070*/  BRA `(.L_x_11210) ;  /* 0x0000000c00247947 */ /* 0x000fec0003800000 */
.L_x_11207:
        /* <DEDUP_REMOVED lines=9> */
.L_x_11212:
[----:B------:R-:W2:Y:S02]  /*1110*/  LDG.E R2, desc[UR36][R2.64] ;  /* 0x0000002402027981 */ /* 0x000ea4000c1e1900 */
[----:B--2---:R-:W-:Y:S01]  /*1120*/  I2FP.F32.S32 R31, R2 ;  /* 0x00000002001f7245 */ /* 0x004fe20000201400 */
[----:B------:R-:W-:Y:S06]  /*1130*/  BRA `(.L_x_11210) ;  /* 0x0000000800f47947 */ /* 0x000fec0003800000 */
.L_x_11211:
[----:B------:R-:W2:Y:S02]  /*1140*/  LDG.E.U16 R2, desc[UR36][R2.64] ;  /* 0x0000002402027981 */ /* 0x000ea4000c1e1500 */
[----:B--2---:R0:W2:Y:S01]  /*1150*/  I2F.S16 R31, R2 ;  /* 0x00000002001f7306 */ /* 0x0040a20000101400 */
[----:B------:R-:W-:Y:S05]  /*1160*/  BRA `(.L_x_11210) ;  /* 0x0000000800e87947 */ /* 0x000fea0003800000 */
.L_x_11206:
        /* <DEDUP_REMOVED lines=8> */
.L_x_11214:
[----:B------:R-:W2:Y:S02]  /*11f0*/  LDG.E.U16 R2, desc[UR36][R2.64] ;  /* 0x0000002402027981 */ /* 0x000ea4000c1e1500 */
[----:B--2---:R-:W-:Y:S01]  /*1200*/  HADD2.F32 R31, -RZ, R2.H0_H0 ;  /* 0x20000002ff1f7230 */ /* 0x004fe20000004100 */
[----:B------:R-:W-:Y:S06]  /*1210*/  BRA `(.L_x_11210) ;  /* 0x0000000800bc7947 */ /* 0x000fec0003800000 */
.L_x_11213:
        /* <DEDUP_REMOVED lines=8> */
.L_x_11216:
[----:B------:R-:W2:Y:S02]  /*12a0*/  LDG.E.U16 R2, desc[UR36][R2.64] ;  /* 0x0000002402027981 */ /* 0x000ea4000c1e1500 */
[----:B--2---:R-:W-:Y:S01]  /*12b0*/  HADD2.F32 R31, -RZ, R2.H0_H0 ;  /* 0x20000002ff1f7230 */ /* 0x004fe20000004100 */
[----:B------:R-:W-:Y:S06]  /*12c0*/  BRA `(.L_x_11210) ;  /* 0x0000000800907947 */ /* 0x000fec0003800000 */
.L_x_11215:
[----:B------:R-:W2:Y:S01]  /*12d0*/  LDG.E.64 R2, desc[UR36][R2.64] ;  /* 0x0000002402027981 */ /* 0x000ea2000c1e1b00 */
[----:B------:R-:W-:Y:S01]  /*12e0*/  UMOV UR4, 0xf0000000 ;  /* 0xf000000000047882 */ /* 0x000fe20000000000 */
[----:B------:R-:W-:Y:S01]  /*12f0*/  UMOV UR5, 0x380fffff ;  /* 0x380fffff00057882 */ /* 0x000fe20000000000 */
[----:B--2---:R-:W0:Y:S01]  /*1300*/  F2F.F32.F64 R31, R2 ;  /* 0x00000002001f7310 */ /* 0x004e220000301000 */
[----:B------:R-:W-:-:S14]  /*1310*/  DSETP.GEU.AND P0, PT, |R2|, UR4, PT ;  /* 0x0000000402007e2a */ /* 0x000fdc000bf0e200 */
[----:B0-----:R-:W-:Y:S01]  /*1320*/  @!P0 FMUL R31, R31, 1.175494350822287508e-38 ;  /* 0x008000001f1f8820 */ /* 0x001fe20000400000 */
[----:B------:R-:W-:Y:S06]  /*1330*/  BRA `(.L_x_11210) ;  /* 0x0000000800747947 */ /* 0x000fec0003800000 */
.L_x_11205:
        /* <DEDUP_REMOVED lines=12> */
.L_x_11219:
[----:B------:R-:W2:Y:S01]  /*1400*/  LDG.E.64 R2, desc[UR36][R2.64] ;  /* 0x0000002402027981 */ /* 0x000ea2000c1e1b00 */
[----:B------:R-:W-:Y:S01]  /*1410*/  UMOV UR4, 0xf0000000 ;  /* 0xf000000000047882 */ /* 0x000fe20000000000 */
[----:B------:R-:W-:Y:S01]  /*1420*/  UMOV UR5, 0x380fffff ;  /* 0x380fffff00057882 */ /* 0x000fe20000000000 */
[----:B--2---:R-:W0:Y:S01]  /*1430*/  F2F.F32.F64 R31, R2 ;  /* 0x00000002001f7310 */ /* 0x004e220000301000 */
[----:B------:R-:W-:-:S14]  /*1440*/  DSETP.GEU.AND P0, PT, |R2|, UR4, PT ;  /* 0x0000000402007e2a */ /* 0x000fdc000bf0e200 */
[----:B0-----:R-:W-:Y:S01]  /*1450*/  @!P0 FMUL R31, R31, 1.175494350822287508e-38 ;  /* 0x008000001f1f8820 */ /* 0x001fe20000400000 */
[----:B------:R-:W-:Y:S06]  /*1460*/  BRA `(.L_x_11210) ;  /* 0x0000000800287947 */ /* 0x000fec0003800000 */
.L_x_11218:
        /* <DEDUP_REMOVED lines=25> */
.L_x_11221:
        /* <DEDUP_REMOVED lines=12> */
.L_x_11220:
[----:B------:R-:W2:Y:S02]  /*16c0*/  LDG.E.U16 R2, desc[UR36][R2.64] ;  /* 0x0000002402027981 */ /* 0x000ea4000c1e1500 */
[----:B--2---:R-:W-:Y:S01]  /*16d0*/  IMAD.U32 R31, R2, 0x10000, RZ ;  /* 0x00010000021f7824 */ /* 0x004fe200078e00ff */
[----:B------:R-:W-:Y:S06]  /*16e0*/  BRA `(.L_x_11210) ;  /* 0x0000000400887947 */ /* 0x000fec0003800000 */
.L_x_11217:
        /* <DEDUP_REMOVED lines=11> */
.L_x_11224:
        /* <DEDUP_REMOVED lines=20> */
.L_x_11226:
[----:B------:R-:W-:Y:S05]  /*18e0*/  BSYNC.RECONVERGENT B0 ;  /* 0x0000000000007941 */ /* 0x000fea0003800200 */
.L_x_11225:
[----:B------:R-:W-:Y:S01]  /*18f0*/  IMAD.SHL.U32 R0, R0, 0x100000, RZ ;  /* 0x0010000000007824 */ /* 0x000fe200078e00ff */
[----:B------:R-:W-:-:S04]  /*1900*/  LEA R2, R2, 0x3b800000, 0x17 ;  /* 0x3b80000002027811 */ /* 0x000fc800078eb8ff */
[----:B------:R-:W-:Y:S01]  /*1910*/  LOP3.LUT R31, R2, R0, R31, 0xfe, !PT ;  /* 0x00000000021f7212 */ /* 0x000fe200078efe1f */
[----:B------:R-:W-:Y:S06]  /*1920*/  BRA `(.L_x_11210) ;  /* 0x0000000000f87947 */ /* 0x000fec0003800000 */
.L_x_11223:
        /* <DEDUP_REMOVED lines=20> */
.L_x_11228:
[----:B------:R-:W-:Y:S05]  /*1a70*/  BSYNC.RECONVERGENT B0 ;  /* 0x0000000000007941 */ /* 0x000fea0003800200 */
.L_x_11227:
[----:B------:R-:W-:Y:S01]  /*1a80*/  IMAD.SHL.U32 R0, R0, 0x200000, RZ ;  /* 0x0020000000007824 */ /* 0x000fe200078e00ff */
[----:B------:R-:W-:-:S04]  /*1a90*/  LEA R2, R2, 0x37800000, 0x17 ;  /* 0x3780000002027811 */ /* 0x000fc800078eb8ff */
[----:B------:R-:W-:Y:S01]  /*1aa0*/  LOP3.LUT R31, R2, R0, R31, 0xfe, !PT ;  /* 0x00000000021f7212 */ /* 0x000fe200078efe1f */
[----:B------:R-:W-:Y:S06]  /*1ab0*/  BRA `(.L_x_11210) ;  /* 0x0000000000947947 */ /* 0x000fec0003800000 */
.L_x_11222:
[----:B------:R-:W-:-:S09]  /*1ac0*/  UISETP.NE.AND UP0, UPT, UR4, 0x1c, UPT ;  /* 0x0000001c0400788c */ /* 0x000fd2000bf05270 */
[----:B------:R-:W-:Y:S05]  /*1ad0*/  BRA.U !UP0, `(.L_x_11229) ;  /* 0x0000000108847547 */ /* 0x000fea000b800000 */
[----:B------:R-:W-:-:S09]  /*1ae0*/  UISETP.NE.AND UP0, UPT, UR4, 0x1d, UPT ;  /* 0x0000001d0400788c */ /* 0x000fd2000bf05270 */
[----:B------:R-:W-:Y:S05]  /*1af0*/  BRA.U !UP0, `(.L_x_11230) ;  /* 0x0000000108707547 */ /* 0x000fea000b800000 */
[----:B------:R-:W-:-:S09]  /*1b00*/  UISETP.NE.AND UP0, UPT, UR4, 0x2c, UPT ;  /* 0x0000002c0400788c */ /* 0x000fd2000bf05270 */
[----:B------:R-:W-:Y:S05]  /*1b10*/  BRA.U !UP0, `(.L_x_11231) ;  /* 0x0000000108487547 */ /* 0x000fea000b800000 */
.L_x_11209:
        /* <DEDUP_REMOVED lines=16> */
.L_x_11232:
[----:B------:R-:W-:Y:S01]  /*1c20*/  IMAD.MOV.U32 R31, RZ, RZ, RZ ;  /* 0x000000ffff1f7224 */ /* 0x000fe200078e00ff */
[----:B------:R-:W-:Y:S06]  /*1c30*/  BRA `(.L_x_11210) ;  /* 0x0000000000347947 */ /* 0x000fec0003800000 */
.L_x_11231:
        /* <DEDUP_REMOVED lines=8> */
.L_x_11230:
[----:B------:R-:W2:Y:S02]  /*1cc0*/  LDG.E.64 R2, desc[UR36][R2.64] ;  /* 0x0000002402027981 */ /* 0x000ea4000c1e1b00 */
[----:B--2---:R0:W2:Y:S01]  /*1cd0*/  I2F.U64 R31, R2 ;  /* 0x00000002001f7312 */ /* 0x0040a20000301000 */
[----:B------:R-:W-:Y:S05]  /*1ce0*/  BRA `(.L_x_11210) ;  /* 0x0000000000087947 */ /* 0x000fea0003800000 */
.L_x_11229:
[----:B------:R-:W2:Y:S02]  /*1cf0*/  LDG.E R2, desc[UR36][R2.64] ;  /* 0x0000002402027981 */ /* 0x000ea4000c1e1900 */
[----:B--2---:R-:W-:-:S07]  /*1d00*/  I2FP.F32.U32 R31, R2 ;  /* 0x00000002001f7245 */ /* 0x004fce0000201000 */
.L_x_11210:
[----:B------:R-:W-:Y:S05]  /*1d10*/  BSYNC.RECONVERGENT B6 ;  /* 0x0000000000067941 */ /* 0x000fea0003800200 */
.L_x_11204:
        /* <DEDUP_REMOVED lines=20> */
.L_x_11237:
[----:B------:R-:W4:Y:S02]  /*1e60*/  LDG.E.U8 R2, desc[UR36][R2.64] ;  /* 0x0000002402027981 */ /* 0x000f24000c1e1100 */
[----:B----4-:R-:W-:Y:S01]  /*1e70*/  I2FP.F32.U32 R30, R2 ;  /* 0x00000002001e7245 */ /* 0x010fe20000201000 */
[----:B------:R-:W-:Y:S06]  /*1e80*/  BRA `(.L_x_11239) ;  /* 0x0000000c00247947 */ /* 0x000fec0003800000 */
.L_x_11236:
        /* <DEDUP_REMOVED lines=9> */
.L_x_11241:
[----:B------:R-:W4:Y:S02]  /*1f20*/  LDG.E R2, desc[UR36][R2.64] ;  /* 0x0000002402027981 */ /* 0x000f24000c1e1900 */
[----:B----4-:R-:W-:Y:S01]  /*1f30*/  I2FP.F32.S32 R30, R2 ;  /* 0x00000002001e7245 */ /* 0x010fe20000201400 */
[----:B------:R-:W-:Y:S06]  /*1f40*/  BRA `(.L_x_11239) ;  /* 0x0000000800f47947 */ /* 0x000fec0003800000 */
.L_x_11240:
[----:B------:R-:W4:Y:S02]  /*1f50*/  LDG.E.U16 R2, desc[UR36][R2.64] ;  /* 0x0000002402027981 */ /* 0x000f24000c1e1500 */
[----:B----4-:R0:W4:Y:S01]  /*1f60*/  I2F.S16 R30, R2 ;  /* 0x00000002001e7306 */ /* 0x0101220000101400 */
[----:B------:R-:W-:Y:S05]  /*1f70*/  BRA `(.L_x_11239) ;  /* 0x0000000800e87947 */ /* 0x000fea0003800000 */
.L_x_11235:
        /* <DEDUP_REMOVED lines=8> */
.L_x_11243:
[----:B------:R-:W4:Y:S02]  /*2000*/  LDG.E.U16 R2, desc[UR36][R2.64] ;  /* 0x0000002402027981 */ /* 0x000f24000c1e1500 */
[----:B----4-:R-:W-:Y:S01]  /*2010*/  HADD2.F32 R30, -RZ, R2.H0_H0 ;  /* 0x20000002ff1e7230 */ /* 0x010fe20000004100 */
[----:B------:R-:W-:Y:S06]  /*2020*/  BRA `(.L_x_11239) ;  /* 0x0000000800bc7947 */ /* 0x000fec0003800000 */
.L_x_11242:
        /* <DEDUP_REMOVED lines=8> */
.L_x_11245:
[----:B------:R-:W4:Y:S02]  /*20b0*/  LDG.E.U16 R2, desc[UR36][R2.64] ;  /* 0x0000002402027981 */ /* 0x000f24000c1e1500 */
[----:B----4-:R-:W-:Y:S01]  /*20c0*/  HADD2.F32 R30, -RZ, R2.H0_H0 ;  /* 0x20000002ff1e7230 */ /* 0x010fe20000004100 */
[----:B------:R-:W-:Y:S06]  /*20d0*/  BRA `(.L_x_11239) ;  /* 0x0000000800907947 */ /* 0x000fec0003800000 */
.L_x_11244:
[----:B------:R-:W4:Y:S01]  /*20e0*/  LDG.E.64 R2, desc[UR36][R2.64] ;  /* 0x0000002402027981 */ /* 0x000f22000c1e1b00 */
[----:B------:R-:W-:Y:S01]  /*20f0*/  UMOV UR4, 0xf0000000 ;  /* 0xf000000000047882 */ /* 0x000fe20000000000 */
[----:B------:R-:W-:Y:S01]  /*2100*/  UMOV UR5, 0x380fffff ;  /* 0x380fffff00057882 */ /* 0x000fe20000000000 */
[----:B----4-:R-:W0:Y:S01]  /*2110*/  F2F.F32.F64 R30, R2 ;  /* 0x00000002001e7310 */ /* 0x010e220000301000 */
[----:B------:R-:W-:-:S14]  /*2120*/  DSETP.GEU.AND P0, PT, |R2|, UR4, PT ;  /* 0x0000000402007e2a */ /* 0x000fdc000bf0e200 */
[----:B0-----:R-:W-:Y:S01]  /*2130*/  @!P0 FMUL R30, R30, 1.175494350822287508e-38 ;  /* 0x008000001e1e8820 */ /* 0x001fe20000400000 */
[----:B------:R-:W-:Y:S06]  /*2140*/  BRA `(.L_x_11239) ;  /* 0x0000000800747947 */ /* 0x000fec0003800000 */
.L_x_11234:
        /* <DEDUP_REMOVED lines=12> */
.L_x_11248:
[----:B------:R-:W4:Y:S01]  /*2210*/  LDG.E.64 R2, desc[UR36][R2.64] ;  /* 0x0000002402027981 */ /* 0x000f22000c1e1b00 */
[----:B------:R-:W-:Y:S01]  /*2220*/  UMOV UR4, 0xf0000000 ;  /* 0xf000000000047882 */ /* 0x000fe20000000000 */
[----:B------:R-:W-:Y:S01]  /*2230*/  UMOV UR5, 0x380fffff ;  /* 0x380fffff00057882 */ /* 0x000fe20000000000 */
[----:B----4-:R-:W0:Y:S01]  /*2240*/  F2F.F32.F64 R30, R2 ;  /* 0x00000002001e7310 */ /* 0x010e220000301000 */
[----:B------:R-:W-:-:S14]  /*2250*/  DSETP.GEU.AND P0, PT, |R2|, UR4, PT ;  /* 0x0000000402007e2a */ /* 0x000fdc000bf0e200 */
[----:B0-----:R-:W-:Y:S01]  /*2260*/  @!P0 FMUL R30, R30, 1.175494350822287508e-38 ;  /* 0x008000001e1e8820 */ /* 0x001fe20000400000 */
[----:B------:R-:W-:Y:S06]  /*2270*/  BRA `(.L_x_11239) ;  /* 0x0000000800287947 */ /* 0x000fec0003800000 */
.L_x_11247:
        /* <DEDUP_REMOVED lines=25> */
.L_x_11250:
[----:B------:R-:W4:Y:S02]  /*2410*/  LDG.E.U8 R2, desc[UR36][R2.64] ;  /* 0x0000002402027981 */ /* 0x000f24000c1e1100 */
[C---:B----4-:R-:W-:Y:S02]  /*2420*/  IMAD.SHL.U32 R4, R2.reuse, 0x2000000, RZ ;  /* 0x0200000002047824 */ /* 0x050fe400078e00ff */
        /* <DEDUP_REMOVED lines=10> */
.L_x_11249:
[----:B------:R-:W4:Y:S02]  /*24d0*/  LDG.E.U16 R2, desc[UR36][R2.64] ;  /* 0x0000002402027981 */ /* 0x000f24000c1e1500 */
[----:B----4-:R-:W-:Y:S01]  /*24e0*/  IMAD.U32 R30, R2, 0x10000, RZ ;  /* 0x00010000021e7824 */ /* 0x010fe200078e00ff */
[----:B------:R-:W-:Y:S06]  /*24f0*/  BRA `(.L_x_11239) ;  /* 0x0000000400887947 */ /* 0x000fec0003800000 */
.L_x_11246:
        /* <DEDUP_REMOVED lines=11> */
.L_x_11253:
        /* <DEDUP_REMOVED lines=20> */
.L_x_11255:
[----:B------:R-:W-:Y:S05]  /*26f0*/  BSYNC.RECONVERGENT B0 ;  /* 0x0000000000007941 */ /* 0x000fea0003800200 */
.L_x_11254:
[----:B------:R-:W-:Y:S01]  /*2700*/  IMAD.SHL.U32 R0, R0, 0x100000, RZ ;  /* 0x0010000000007824 */ /* 0x000fe200078e00ff */
[----:B------:R-:W-:-:S04]  /*2710*/  LEA R2, R2, 0x3b800000, 0x17 ;  /* 0x3b80000002027811 */ /* 0x000fc800078eb8ff */
[----:B------:R-:W-:Y:S01]  /*2720*/  LOP3.LUT R30, R2, R0, R7, 0xfe, !PT ;  /* 0x00000000021e7212 */ /* 0x000fe200078efe07 */
[----:B------:R-:W-:Y:S06]  /*2730*/  BRA `(.L_x_11239) ;  /* 0x0000000000f87947 */ /* 0x000fec0003800000 */
.L_x_11252:
        /* <DEDUP_REMOVED lines=20> */
.L_x_11257:
[----:B------:R-:W-:Y:S05]  /*2880*/  BSYNC.RECONVERGENT B0 ;  /* 0x0000000000007941 */ /* 0x000fea0003800200 */
.L_x_11256:
[----:B------:R-:W-:Y:S01]  /*2890*/  IMAD.SHL.U32 R0, R0, 0x200000, RZ ;  /* 0x0020000000007824 */ /* 0x000fe200078e00ff */
[----:B------:R-:W-:-:S04]  /*28a0*/  LEA R2, R2, 0x37800000, 0x17 ;  /* 0x3780000002027811 */ /* 0x000fc800078eb8ff */
[----:B------:R-:W-:Y:S01]  /*28b0*/  LOP3.LUT R30, R2, R0, R7, 0xfe, !PT ;  /* 0x00000000021e7212 */ /* 0x000fe200078efe07 */
[----:B------:R-:W-:Y:S06]  /*28c0*/  BRA `(.L_x_11239) ;  /* 0x0000000000947947 */ /* 0x000fec0003800000 */
.L_x_11251:
[----:B------:R-:W-:-:S09]  /*28d0*/  UISETP.NE.AND UP0, UPT, UR4, 0x1c, UPT ;  /* 0x0000001c0400788c */ /* 0x000fd2000bf05270 */
[----:B------:R-:W-:Y:S05]  /*28e0*/  BRA.U !UP0, `(.L_x_11258) ;  /* 0x0000000108847547 */ /* 0x000fea000b800000 */
[----:B------:R-:W-:-:S09]  /*28f0*/  UISETP.NE.AND UP0, UPT, UR4, 0x1d, UPT ;  /* 0x0000001d0400788c */ /* 0x000fd2000bf05270 */
[----:B------:R-:W-:Y:S05]  /*2900*/  BRA.U !UP0, `(.L_x_11259) ;  /* 0x0000000108707547 */ /* 0x000fea000b800000 */
[----:B------:R-:W-:-:S09]  /*2910*/  UISETP.NE.AND UP0, UPT, UR4, 0x2c, UPT ;  /* 0x0000002c0400788c */ /* 0x000fd2000bf05270 */
[----:B------:R-:W-:Y:S05]  /*2920*/  BRA.U !UP0, `(.L_x_11260) ;  /* 0x0000000108487547 */ /* 0x000fea000b800000 */
.L_x_11238:
        /* <DEDUP_REMOVED lines=16> */
.L_x_11261:
[----:B------:R-:W-:Y:S01]  /*2a30*/  IMAD.MOV.U32 R30, RZ, RZ, RZ ;  /* 0x000000ffff1e7224 */ /* 0x000fe200078e00ff */
[----:B------:R-:W-:Y:S06]  /*2a40*/  BRA `(.L_x_11239) ;  /* 0x0000000000347947 */ /* 0x000fec0003800000 */
.L_x_11260:
        /* <DEDUP_REMOVED lines=8> */
.L_x_11259:
[----:B------:R-:W4:Y:S02]  /*2ad0*/  LDG.E.64 R2, desc[UR36][R2.64] ;  /* 0x0000002402027981 */ /* 0x000f24000c1e1b00 */
[----:B----4-:R0:W4:Y:S01]  /*2ae0*/  I2F.U64 R30, R2 ;  /* 0x00000002001e7312 */ /* 0x0101220000301000 */
[----:B------:R-:W-:Y:S05]  /*2af0*/  BRA `(.L_x_11239) ;  /* 0x0000000000087947 */ /* 0x000fea0003800000 */
.L_x_11258:
[----:B------:R-:W4:Y:S02]  /*2b00*/  LDG.E R2, desc[UR36][R2.64] ;  /* 0x0000002402027981 */ /* 0x000f24000c1e1900 */
[----:B----4-:R-:W-:-:S07]  /*2b10*/  I2FP.F32.U32 R30, R2 ;  /* 0x00000002001e7245 */ /* 0x010fce0000201000 */
.L_x_11239:
[----:B------:R-:W-:Y:S05]  /*2b20*/  BSYNC.RECONVERGENT B6 ;  /* 0x0000000000067941 */ /* 0x000fea0003800200 */
.L_x_11233:
[----:B------:R-:W-:-:S07]  /*2b30*/  VIADD R16, R26, 0x80 ;  /* 0x000000801a107836 */ /* 0x000fce0000000000 */
.L_x_11174:
[----:B------:R-:W-:Y:S05]  /*2b40*/  BSYNC.RECONVERGENT B7 ;  /* 0x0000000000077941 */ /* 0x000fea0003800200 */
.L_x_11173:
[----:B------:R-:W-:Y:S01]  /*2b50*/  ISETP.GE.AND P0, PT, R16, R25, PT ;  /* 0x000000191000720c */ /* 0x000fe20003f06270 */
[----:B------:R-:W-:Y:S01]  /*2b60*/  BSSY.RECONVERGENT B7, `(.L_x_11262) ;  /* 0x00002aa000077945 */ /* 0x000fe20003800200 */
[----:B------:R-:W-:Y:S02]  /*2b70*/  IMAD.MOV.U32 R29, RZ, RZ, RZ ;  /* 0x000000ffff1d7224 */ /* 0x000fe400078e00ff */
[----:B------:R-:W-:Y:S02]  /*2b80*/  IMAD.MOV.U32 R27, RZ, RZ, RZ ;  /* 0x000000ffff1b7224 */ /* 0x000fe400078e00ff */
[----:B------:R-:W-:-:S07]  /*2b90*/  IMAD.MOV.U32 R19, RZ, RZ, RZ ;  /* 0x000000ffff137224 */ /* 0x000fce00078e00ff */
[----:B------:R-:W-:Y:S05]  /*2ba0*/  @P0 BRA `(.L_x_11263) ;  /* 0x0000002800940947 */ /* 0x000fea0003800000 */
[----:B------:R-:W1:Y:S01]  /*2bb0*/  LDC.64 R4, c[0x0][0x390] ;  /* 0x0000e400ff047b82 */ /* 0x000e620000000a00 */
[----:B------:R-:W2:Y:S01]  /*2bc0*/  LDCU UR5, c[0x0][0x3b0] ;  /* 0x00007600ff0577ac */ /* 0x000ea20008000800 */
[----:B0-----:R-:W-:Y:S01]  /*2bd0*/  IMAD R2, R17, 0x200, R16 ;  /* 0x0000020011027824 */ /* 0x001fe200078e0210 */
[----:B------:R-:W-:Y:S01]  /*2be0*/  BSSY.RECONVERGENT B6, `(.L_x_11264) ;  /* 0x00000de000067945 */ /* 0x000fe20003800200 */
[----:B------:R-:W-:-:S04]  /*2bf0*/  UPRMT UR4, UR39, 0x9910, URZ ;  /* 0x0000991027047896 */ /* 0x000fc800080000ff */
[----:B------:R-:W-:Y:S01]  /*2c00*/  UISETP.GT.AND UP0, UPT, UR4, 0x9, UPT ;  /* 0x000000090400788c */ /* 0x000fe2000bf04270 */
[----:B--2---:R-:W-:-:S05]  /*2c10*/  IMAD R3, R2, UR5, RZ ;  /* 0x0000000502037c24 */ /* 0x004fca000f8e02ff */
[----:B-1----:R-:W-:-:S05]  /*2c20*/  IADD3 R4, P0, PT, R3, R4, RZ ;  /* 0x0000000403047210 */ /* 0x002fca0007f1e0ff */
        /* <DEDUP_REMOVED lines=13> */
.L_x_11268:
[----:B------:R-:W2:Y:S02]  /*2d00*/  LDG.E.U8 R4, desc[UR36][R4.64] ;  /* 0x0000002404047981 */ /* 0x000ea4000c1e1100 */
[----:B--2---:R-:W-:Y:S01]  /*2d10*/  I2FP.F32.U32 R29, R4 ;  /* 0x00000004001d7245 */ /* 0x004fe20000201000 */
[----:B------:R-:W-:Y:S06]  /*2d20*/  BRA `(.L_x_11270) ;  /* 0x0000000c00247947 */ /* 0x000fec0003800000 */
.L_x_11267:
        /* <DEDUP_REMOVED lines=9> */
.L_x_11272:
[----:B------:R-:W2:Y:S02]  /*2dc0*/  LDG.E R4, desc[UR36][R4.64] ;  /* 0x0000002404047981 */ /* 0x000ea4000c1e1900 */
[----:B--2---:R-:W-:Y:S01]  /*2dd0*/  I2FP.F32.S32 R29, R4 ;  /* 0x00000004001d7245 */ /* 0x004fe20000201400 */
[----:B------:R-:W-:Y:S06]  /*2de0*/  BRA `(.L_x_11270) ;  /* 0x0000000800f47947 */ /* 0x000fec0003800000 */
.L_x_11271:
[----:B------:R-:W2:Y:S02]  /*2df0*/  LDG.E.U16 R4, desc[UR36][R4.64] ;  /* 0x0000002404047981 */ /* 0x000ea4000c1e1500 */
[----:B--2---:R2:W0:Y:S01]  /*2e00*/  I2F.S16 R29, R4 ;  /* 0x00000004001d7306 */ /* 0x0044220000101400 */
[----:B------:R-:W-:Y:S05]  /*2e10*/  BRA `(.L_x_11270) ;  /* 0x0000000800e87947 */ /* 0x000fea0003800000 */
.L_x_11266:
        /* <DEDUP_REMOVED lines=8> */
.L_x_11274:
[----:B------:R-:W2:Y:S02]  /*2ea0*/  LDG.E.U16 R4, desc[UR36][R4.64] ;  /* 0x0000002404047981 */ /* 0x000ea4000c1e1500 */
[----:B--2---:R-:W-:Y:S01]  /*2eb0*/  HADD2.F32 R29, -RZ, R4.H0_H0 ;  /* 0x20000004ff1d7230 */ /* 0x004fe20000004100 */
[----:B------:R-:W-:Y:S06]  /*2ec0*/  BRA `(.L_x_11270) ;  /* 0x0000000800bc7947 */ /* 0x000fec0003800000 */
.L_x_11273:
        /* <DEDUP_REMOVED lines=8> */
.L_x_11276:
[----:B------:R-:W2:Y:S02]  /*2f50*/  LDG.E.U16 R4, desc[UR36][R4.64] ;  /* 0x0000002404047981 */ /* 0x000ea4000c1e1500 */
[----:B--2---:R-:W-:Y:S01]  /*2f60*/  HADD2.F32 R29, -RZ, R4.H0_H0 ;  /* 0x20000004ff1d7230 */ /* 0x004fe20000004100 */
[----:B------:R-:W-:Y:S06]  /*2f70*/  BRA `(.L_x_11270) ;  /* 0x0000000800907947 */ /* 0x000fec0003800000 */
.L_x_11275:
[----:B------:R-:W2:Y:S01]  /*2f80*/  LDG.E.64 R4, desc[UR36][R4.64] ;  /* 0x0000002404047981 */ /* 0x000ea2000c1e1b00 */
[----:B------:R-:W-:Y:S01]  /*2f90*/  UMOV UR4, 0xf0000000 ;  /* 0xf000000000047882 */ /* 0x000fe20000000000 */
[----:B------:R-:W-:Y:S01]  /*2fa0*/  UMOV UR5, 0x380fffff ;  /* 0x380fffff00057882 */ /* 0x000fe20000000000 */
[----:B--2---:R-:W0:Y:S01]  /*2fb0*/  F2F.F32.F64 R29, R4 ;  /* 0x00000004001d7310 */ /* 0x004e220000301000 */
[----:B------:R-:W-:-:S14]  /*2fc0*/  DSETP.GEU.AND P0, PT, |R4|, UR4, PT ;  /* 0x0000000404007e2a */ /* 0x000fdc000bf0e200 */
[----:B0-----:R-:W-:Y:S01]  /*2fd0*/  @!P0 FMUL R29, R29, 1.175494350822287508e-38 ;  /* 0x008000001d1d8820 */ /* 0x001fe20000400000 */
[----:B------:R-:W-:Y:S06]  /*2fe0*/  BRA `(.L_x_11270) ;  /* 0x0000000800747947 */ /* 0x000fec0003800000 */
.L_x_11265:
        /* <DEDUP_REMOVED lines=12> */
.L_x_11279:
[----:B------:R-:W2:Y:S01]  /*30b0*/  LDG.E.64 R4, desc[UR36][R4.64] ;  /* 0x0000002404047981 */ /* 0x000ea2000c1e1b00 */
[----:B------:R-:W-:Y:S01]  /*30c0*/  UMOV UR4, 0xf0000000 ;  /* 0xf000000000047882 */ /* 0x000fe20000000000 */
[----:B------:R-:W-:Y:S01]  /*30d0*/  UMOV UR5, 0x380fffff ;  /* 0x380fffff00057882 */ /* 0x000fe20000000000 */
[----:B--2---:R-:W0:Y:S01]  /*30e0*/  F2F.F32.F64 R29, R4 ;  /* 0x00000004001d7310 */ /* 0x004e220000301000 */
[----:B------:R-:W-:-:S14]  /*30f0*/  DSETP.GEU.AND P0, PT, |R4|, UR4, PT ;  /* 0x0000000404007e2a */ /* 0x000fdc000bf0e200 */
[----:B0-----:R-:W-:Y:S01]  /*3100*/  @!P0 FMUL R29, R29, 1.175494350822287508e-38 ;  /* 0x008000001d1d8820 */ /* 0x001fe20000400000 */
[----:B------:R-:W-:Y:S06]  /*3110*/  BRA `(.L_x_11270) ;  /* 0x0000000800287947 */ /* 0x000fec0003800000 */
.L_x_11278:
        /* <DEDUP_REMOVED lines=25> */
.L_x_11281:
        /* <DEDUP_REMOVED lines=12> */
.L_x_11280:
[----:B------:R-:W2:Y:S02]  /*3370*/  LDG.E.U16 R4, desc[UR36][R4.64] ;  /* 0x0000002404047981 */ /* 0x000ea4000c1e1500 */
[----:B--2---:R-:W-:Y:S01]  /*3380*/  IMAD.U32 R29, R4, 0x10000, RZ ;  /* 0x00010000041d7824 */ /* 0x004fe200078e00ff */
[----:B------:R-:W-:Y:S06]  /*3390*/  BRA `(.L_x_11270) ;  /* 0x0000000400887947 */ /* 0x000fec0003800000 */
.L_x_11277:
        /* <DEDUP_REMOVED lines=11> */
.L_x_11284:
        /* <DEDUP_REMOVED lines=20> */
.L_x_11286:
[----:B------:R-:W-:Y:S05]  /*3590*/  BSYNC.RECONVERGENT B0 ;  /* 0x0000000000007941 */ /* 0x000fea0003800200 */
.L_x_11285:
[----:B------:R-:W-:Y:S01]  /*35a0*/  IMAD.SHL.U32 R0, R0, 0x100000, RZ ;  /* 0x0010000000007824 */ /* 0x000fe200078e00ff */
[----:B------:R-:W-:-:S04]  /*35b0*/  LEA R3, R3, 0x3b800000, 0x17 ;  /* 0x3b80000003037811 */ /* 0x000fc800078eb8ff */
[----:B------:R-:W-:Y:S01]  /*35c0*/  LOP3.LUT R29, R3, R0, R29, 0xfe, !PT ;  /* 0x00000000031d7212 */ /* 0x000fe200078efe1d */
[----:B------:R-:W-:Y:S06]  /*35d0*/  BRA `(.L_x_11270) ;  /* 0x0000000000f87947 */ /* 0x000fec0003800000 */
.L_x_11283:
        /* <DEDUP_REMOVED lines=20> */
.L_x_11288:
[----:B------:R-:W-:Y:S05]  /*3720*/  BSYNC.RECONVERGENT B0 ;  /* 0x0000000000007941 */ /* 0x000fea0003800200 */
.L_x_11287:
[----:B------:R-:W-:Y:S01]  /*3730*/  IMAD.SHL.U32 R0, R0, 0x200000, RZ ;  /* 0x0020000000007824 */ /* 0x000fe200078e00ff */
[----:B------:R-:W-:-:S04]  /*3740*/  LEA R3, R3, 0x37800000, 0x17 ;  /* 0x3780000003037811 */ /* 0x000fc800078eb8ff */
[----:B------:R-:W-:Y:S01]  /*3750*/  LOP3.LUT R29, R3, R0, R29, 0xfe, !PT ;  /* 0x00000000031d7212 */ /* 0x000fe200078efe1d */
[----:B------:R-:W-:Y:S06]  /*3760*/  BRA `(.L_x_11270) ;  /* 0x0000000000947947 */ /* 0x000fec0003800000 */
.L_x_11282:
        /* <DEDUP_REMOVED lines=14> */
.L_x_11269:
        /* <DEDUP_REMOVED lines=16> */
.L_x_11291:
[----:B------:R-:W-:Y:S01]  /*3950*/  IMAD.MOV.U32 R29, RZ, RZ, RZ ;  /* 0x000000ffff1d7224 */ /* 0x000fe200078e00ff */
[----:B------:R-:W-:Y:S06]  /*3960*/  BRA `(.L_x_11270) ;  /* 0x0000000000147947 */ /* 0x000fec0003800000 */
.L_x_11290:
[----:B------:R-:W2:Y:S02]  /*3970*/  LDG.E.64 R4, desc[UR36][R4.64] ;  /* 0x0000002404047981 */ /* 0x000ea4000c1e1b00 */
[----:B--2---:R0:W1:Y:S01]  /*3980*/  I2F.U64 R29, R4 ;  /* 0x00000004001d7312 */ /* 0x0040620000301000 */
[----:B------:R-:W-:Y:S05]  /*3990*/  BRA `(.L_x_11270) ;  /* 0x0000000000087947 */ /* 0x000fea0003800000 */
.L_x_11289:
[----:B------:R-:W2:Y:S02]  /*39a0*/  LDG.E R4, desc[UR36][R4.64] ;  /* 0x0000002404047981 */ /* 0x000ea4000c1e1900 */
[----:B--2---:R-:W-:-:S07]  /*39b0*/  I2FP.F32.U32 R29, R4 ;  /* 0x00000004001d7245 */ /* 0x004fce0000201000 */
.L_x_11270:
[----:B------:R-:W-:Y:S05]  /*39c0*/  BSYNC.RECONVERGENT B6 ;  /* 0x0000000000067941 */ /* 0x000fea0003800200 */
.L_x_11264:
        /* <DEDUP_REMOVED lines=20> */
.L_x_11296:
[----:B------:R-:W2:Y:S02]  /*3b10*/  LDG.E.U8 R4, desc[UR36][R4.64] ;  /* 0x0000002404047981 */ /* 0x000ea4000c1e1100 */
[----:B--2---:R-:W-:Y:S01]  /*3b20*/  I2FP.F32.U32 R27, R4 ;  /* 0x00000004001b7245 */ /* 0x004fe20000201000 */
[----:B------:R-:W-:Y:S06]  /*3b30*/  BRA `(.L_x_11298) ;  /* 0x0000000c00247947 */ /* 0x000fec0003800000 */
.L_x_11295:
        /* <DEDUP_REMOVED lines=9> */
.L_x_11300:
[----:B------:R-:W2:Y:S02]  /*3bd0*/  LDG.E R4, desc[UR36][R4.64] ;  /* 0x0000002404047981 */ /* 0x000ea4000c1e1900 */
[----:B--2---:R-:W-:Y:S01]  /*3be0*/  I2FP.F32.S32 R27, R4 ;  /* 0x00000004001b7245 */ /* 0x004fe20000201400 */
[----:B------:R-:W-:Y:S06]  /*3bf0*/  BRA `(.L_x_11298) ;  /* 0x0000000800f47947 */ /* 0x000fec0003800000 */
.L_x_11299:
[----:B------:R-:W2:Y:S02]  /*3c00*/  LDG.E.U16 R4, desc[UR36][R4.64] ;  /* 0x0000002404047981 */ /* 0x000ea4000c1e1500 */
[----:B--2---:R0:W2:Y:S01]  /*3c10*/  I2F.S16 R27, R4 ;  /* 0x00000004001b7306 */ /* 0x0040a20000101400 */
[----:B------:R-:W-:Y:S05]  /*3c20*/  BRA `(.L_x_11298) ;  /* 0x0000000800e87947 */ /* 0x000fea0003800000 */
.L_x_11294:
        /* <DEDUP_REMOVED lines=8> */
.L_x_11302:
[----:B------:R-:W2:Y:S02]  /*3cb0*/  LDG.E.U16 R4, desc[UR36][R4.64] ;  /* 0x0000002404047981 */ /* 0x000ea4000c1e1500 */
[----:B--2---:R-:W-:Y:S01]  /*3cc0*/  HADD2.F32 R27, -RZ, R4.H0_H0 ;  /* 0x20000004ff1b7230 */ /* 0x004fe20000004100 */
[----:B------:R-:W-:Y:S06]  /*3cd0*/  BRA `(.L_x_11298) ;  /* 0x0000000800bc7947 */ /* 0x000fec0003800000 */
.L_x_11301:
        /* <DEDUP_REMOVED lines=8> */
.L_x_11304:
[----:B------:R-:W2:Y:S02]  /*3d60*/  LDG.E.U16 R4, desc[UR36][R4.64] ;  /* 0x0000002404047981 */ /* 0x000ea4000c1e1500 */
[----:B--2---:R-:W-:Y:S01]  /*3d70*/  HADD2.F32 R27, -RZ, R4.H0_H0 ;  /* 0x20000004ff1b7230 */ /* 0x004fe20000004100 */
[----:B------:R-:W-:Y:S06]  /*3d80*/  BRA `(.L_x_11298) ;  /* 0x0000000800907947 */ /* 0x000fec0003800000 */
.L_x_11303:
[----:B------:R-:W2:Y:S01]  /*3d90*/  LDG.E.64 R4, desc[UR36][R4.64] ;  /* 0x0000002404047981 */ /* 0x000ea2000c1e1b00 */
[----:B------:R-:W-:Y:S01]  /*3da0*/  UMOV UR4, 0xf0000000 ;  /* 0xf000000000047882 */ /* 0x000fe20000000000 */
[----:B------:R-:W-:Y:S01]  /*3db0*/  UMOV UR5, 0x380fffff ;  /* 0x380fffff00057882 */ /* 0x000fe20000000000 */
[----:B--2---:R-:W0:Y:S01]  /*3dc0*/  F2F.F32.F64 R27, R4 ;  /* 0x00000004001b7310 */ /* 0x004e220000301000 */
[----:B------:R-:W-:-:S14]  /*3dd0*/  DSETP.GEU.AND P0, PT, |R4|, UR4, PT ;  /* 0x0000000404007e2a */ /* 0x000fdc000bf0e200 */
[----:B0-----:R-:W-:Y:S01]  /*3de0*/  @!P0 FMUL R27, R27, 1.175494350822287508e-38 ;  /* 0x008000001b1b8820 */ /* 0x001fe20000400000 */
[----:B------:R-:W-:Y:S06]  /*3df0*/  BRA `(.L_x_11298) ;  /* 0x0000000800747947 */ /* 0x000fec0003800000 */
.L_x_11293:
        /* <DEDUP_REMOVED lines=12> */
.L_x_11307:
[----:B------:R-:W2:Y:S01]  /*3ec0*/  LDG.E.64 R4, desc[UR36][R4.64] ;  /* 0x0000002404047981 */ /* 0x000ea2000c1e1b00 */
[----:B------:R-:W-:Y:S01]  /*3ed0*/  UMOV UR4, 0xf0000000 ;  /* 0xf000000000047882 */ /* 0x000fe20000000000 */
[----:B------:R-:W-:Y:S01]  /*3ee0*/  UMOV UR5, 0x380fffff ;  /* 0x380fffff00057882 */ /* 0x000fe20000000000 */
[----:B--2---:R-:W0:Y:S01]  /*3ef0*/  F2F.F32.F64 R27, R4 ;  /* 0x00000004001b7310 */ /* 0x004e220000301000 */
[----:B------:R-:W-:-:S14]  /*3f00*/  DSETP.GEU.AND P0, PT, |R4|, UR4, PT ;  /* 0x0000000404007e2a */ /* 0x000fdc000bf0e200 */
[----:B0-----:R-:W-:Y:S01]  /*3f10*/  @!P0 FMUL R27, R27, 1.175494350822287508e-38 ;  /* 0x008000001b1b8820 */ /* 0x001fe20000400000 */
[----:B------:R-:W-:Y:S06]  /*3f20*/  BRA `(.L_x_11298) ;  /* 0x0000000800287947 */ /* 0x000fec0003800000 */
.L_x_11306:
        /* <DEDUP_REMOVED lines=25> */
.L_x_11309:
        /* <DEDUP_REMOVED lines=12> */
.L_x_11308:
[----:B------:R-:W2:Y:S02]  /*4180*/  LDG.E.U16 R4, desc[UR36][R4.64] ;  /* 0x0000002404047981 */ /* 0x000ea4000c1e1500 */
[----:B--2---:R-:W-:Y:S01]  /*4190*/  IMAD.U32 R27, R4, 0x10000, RZ ;  /* 0x00010000041b7824 */ /* 0x004fe200078e00ff */
[----:B------:R-:W-:Y:S06]  /*41a0*/  BRA `(.L_x_11298) ;  /* 0x0000000400887947 */ /* 0x000fec0003800000 */
.L_x_11305:
        /* <DEDUP_REMOVED lines=11> */
.L_x_11312:
        /* <DEDUP_REMOVED lines=20> */
.L_x_11314:
[----:B------:R-:W-:Y:S05]  /*43a0*/  BSYNC.RECONVERGENT B0 ;  /* 0x0000000000007941 */ /* 0x000fea0003800200 */
.L_x_11313:
[----:B------:R-:W-:Y:S01]  /*43b0*/  IMAD.SHL.U32 R0, R0, 0x100000, RZ ;  /* 0x0010000000007824 */ /* 0x000fe200078e00ff */
[----:B------:R-:W-:-:S04]  /*43c0*/  LEA R3, R3, 0x3b800000, 0x17 ;  /* 0x3b80000003037811 */ /* 0x000fc800078eb8ff */
[----:B------:R-:W-:Y:S01]  /*43d0*/  LOP3.LUT R27, R3, R0, R27, 0xfe, !PT ;  /* 0x00000000031b7212 */ /* 0x000fe200078efe1b */
[----:B------:R-:W-:Y:S06]  /*43e0*/  BRA `(.L_x_11298) ;  /* 0x0000000000f87947 */ /* 0x000fec0003800000 */
.L_x_11311:
        /* <DEDUP_REMOVED lines=20> */
.L_x_11316:
[----:B------:R-:W-:Y:S05]  /*4530*/  BSYNC.RECONVERGENT B0 ;  /* 0x0000000000007941 */ /* 0x000fea0003800200 */
.L_x_11315:
[----:B------:R-:W-:Y:S01]  /*4540*/  IMAD.SHL.U32 R0, R0, 0x200000, RZ ;  /* 0x0020000000007824 */ /* 0x000fe200078e00ff */
[----:B------:R-:W-:-:S04]  /*4550*/  LEA R3, R3, 0x37800000, 0x17 ;  /* 0x3780000003037811 */ /* 0x000fc800078eb8ff */
[----:B------:R-:W-:Y:S01]  /*4560*/  LOP3.LUT R27, R3, R0, R27, 0xfe, !PT ;  /* 0x00000000031b7212 */ /* 0x000fe200078efe1b */
[----:B------:R-:W-:Y:S06]  /*4570*/  BRA `(.L_x_11298) ;  /* 0x0000000000947947 */ /* 0x000fec0003800000 */
.L_x_11310:
        /* <DEDUP_REMOVED lines=14> */
.L_x_11297:
        /* <DEDUP_REMOVED lines=16> */
.L_x_11319:
[----:B------:R-:W-:Y:S01]  /*4760*/  IMAD.MOV.U32 R27, RZ, RZ, RZ ;  /* 0x000000ffff1b7224 */ /* 0x000fe200078e00ff */
[----:B------:R-:W-:Y:S06]  /*4770*/  BRA `(.L_x_11298) ;  /* 0x0000000000147947 */ /* 0x000fec0003800000 */
.L_x_11318:
[----:B------:R-:W2:Y:S02]  /*4780*/  LDG.E.64 R4, desc[UR36][R4.64] ;  /* 0x0000002404047981 */ /* 0x000ea4000c1e1b00 */
[----:B--2---:R0:W2:Y:S01]  /*4790*/  I2F.U64 R27, R4 ;  /* 0x00000004001b7312 */ /* 0x0040a20000301000 */
[----:B------:R-:W-:Y:S05]  /*47a0*/  BRA `(.L_x_11298) ;  /* 0x0000000000087947 */ /* 0x000fea0003800000 */
.L_x_11317:
[----:B------:R-:W2:Y:S02]  /*47b0*/  LDG.E R4, desc[UR36][R4.64] ;  /* 0x0000002404047981 */ /* 0x000ea4000c1e1900 */
[----:B--2---:R-:W-:-:S07]  /*47c0*/  I2FP.F32.U32 R27, R4 ;  /* 0x00000004001b7245 */ /* 0x004fce0000201000 */
.L_x_11298:
[----:B------:R-:W-:Y:S05]  /*47d0*/  BSYNC.RECONVERGENT B6 ;  /* 0x0000000000067941 */ /* 0x000fea0003800200 */
.L_x_11292:
        /* <DEDUP_REMOVED lines=20> */
.L_x_11324:
[----:B------:R-:W2:Y:S02]  /*4920*/  LDG.E.U8 R2, desc[UR36][R2.64] ;  /* 0x0000002402027981 */ /* 0x000ea4000c1e1100 */
[----:B--2---:R-:W-:Y:S01]  /*4930*/  I2FP.F32.U32 R19, R2 ;  /* 0x0000000200137245 */ /* 0x004fe20000201000 */
[----:B------:R-:W-:Y:S06]  /*4940*/  BRA `(.L_x_11326) ;  /* 0x0000000c00247947 */ /* 0x000fec0003800000 */
.L_x_11323:
        /* <DEDUP_REMOVED lines=9> */
.L_x_11328:
[----:B------:R-:W2:Y:S02]  /*49e0*/  LDG.E R2, desc[UR36][R2.64] ;  /* 0x0000002402027981 */ /* 0x000ea4000c1e1900 */
[----:B--2---:R-:W-:Y:S01]  /*49f0*/  I2FP.F32.S32 R19, R2 ;  /* 0x0000000200137245 */ /* 0x004fe20000201400 */
[----:B------:R-:W-:Y:S06]  /*4a00*/  BRA `(.L_x_11326) ;  /* 0x0000000800f47947 */ /* 0x000fec0003800000 */
.L_x_11327:
[----:B------:R-:W2:Y:S02]  /*4a10*/  LDG.E.U16 R2, desc[UR36][R2.64] ;  /* 0x0000002402027981 */ /* 0x000ea4000c1e1500 */
[----:B--2---:R0:W1:Y:S01]  /*4a20*/  I2F.S16 R19, R2 ;  /* 0x0000000200137306 */ /* 0x0040620000101400 */
[----:B------:R-:W-:Y:S05]  /*4a30*/  BRA `(.L_x_11326) ;  /* 0x0000000800e87947 */ /* 0x000fea0003800000 */
.L_x_11322:
        /* <DEDUP_REMOVED lines=8> */
.L_x_11330:
[----:B------:R-:W2:Y:S02]  /*4ac0*/  LDG.E.U16 R2, desc[UR36][R2.64] ;  /* 0x0000002402027981 */ /* 0x000ea4000c1e1500 */
[----:B--2---:R-:W-:Y:S01]  /*4ad0*/  HADD2.F32 R19, -RZ, R2.H0_H0 ;  /* 0x20000002ff137230 */ /* 0x004fe20000004100 */
[----:B------:R-:W-:Y:S06]  /*4ae0*/  BRA `(.L_x_11326) ;  /* 0x0000000800bc7947 */ /* 0x000fec0003800000 */
.L_x_11329:
        /* <DEDUP_REMOVED lines=8> */
.L_x_11332:
[----:B------:R-:W2:Y:S02]  /*4b70*/  LDG.E.U16 R2, desc[UR36][R2.64] ;  /* 0x0000002402027981 */ /* 0x000ea4000c1e1500 */
[----:B--2---:R-:W-:Y:S01]  /*4b80*/  HADD2.F32 R19, -RZ, R2.H0_H0 ;  /* 0x20000002ff137230 */ /* 0x004fe20000004100 */
[----:B------:R-:W-:Y:S06]  /*4b90*/  BRA `(.L_x_11326) ;  /* 0x0000000800907947 */ /* 0x000fec0003800000 */
.L_x_11331:
[----:B------:R-:W2:Y:S01]  /*4ba0*/  LDG.E.64 R2, desc[UR36][R2.64] ;  /* 0x0000002402027981 */ /* 0x000ea2000c1e1b00 */
[----:B------:R-:W-:Y:S01]  /*4bb0*/  UMOV UR4, 0xf0000000 ;  /* 0xf000000000047882 */ /* 0x000fe20000000000 */
[----:B------:R-:W-:Y:S01]  /*4bc0*/  UMOV UR5, 0x380fffff ;  /* 0x380fffff00057882 */ /* 0x000fe20000000000 */
[----:B--2---:R-:W0:Y:S01]  /*4bd0*/  F2F.F32.F64 R19, R2 ;  /* 0x0000000200137310 */ /* 0x004e220000301000 */
[----:B------:R-:W-:-:S14]  /*4be0*/  DSETP.GEU.AND P0, PT, |R2|, UR4, PT ;  /* 0x0000000402007e2a */ /* 0x000fdc000bf0e200 */
[----:B0-----:R-:W-:Y:S01]  /*4bf0*/  @!P0 FMUL R19, R19, 1.175494350822287508e-38 ;  /* 0x0080000013138820 */ /* 0x001fe20000400000 */
[----:B------:R-:W-:Y:S06]  /*4c00*/  BRA `(.L_x_11326) ;  /* 0x0000000800747947 */ /* 0x000fec0003800000 */
.L_x_11321:
        /* <DEDUP_REMOVED lines=12> */
.L_x_11335:
[----:B------:R-:W2:Y:S01]  /*4cd0*/  LDG.E.64 R2, desc[UR36][R2.64] ;  /* 0x0000002402027981 */ /* 0x000ea2000c1e1b00 */
[----:B------:R-:W-:Y:S01]  /*4ce0*/  UMOV UR4, 0xf0000000 ;  /* 0xf000000000047882 */ /* 0x000fe20000000000 */
[----:B------:R-:W-:Y:S01]  /*4cf0*/  UMOV UR5, 0x380fffff ;  /* 0x380fffff00057882 */ /* 0x000fe20000000000 */
[----:B--2---:R-:W0:Y:S01]  /*4d00*/  F2F.F32.F64 R19, R2 ;  /* 0x0000000200137310 */ /* 0x004e220000301000 */
[----:B------:R-:W-:-:S14]  /*4d10*/  DSETP.GEU.AND P0, PT, |R2|, UR4, PT ;  /* 0x0000000402007e2a */ /* 0x000fdc000bf0e200 */
[----:B0-----:R-:W-:Y:S01]  /*4d20*/  @!P0 FMUL R19, R19, 1.175494350822287508e-38 ;  /* 0x0080000013138820 */ /* 0x001fe20000400000 */
[----:B------:R-:W-:Y:S06]  /*4d30*/  BRA `(.L_x_11326) ;  /* 0x0000000800287947 */ /* 0x000fec0003800000 */
.L_x_11334:
        /* <DEDUP_REMOVED lines=25> */
.L_x_11337:
        /* <DEDUP_REMOVED lines=12> */
.L_x_11336:
[----:B------:R-:W2:Y:S02]  /*4f90*/  LDG.E.U16 R2, desc[UR36][R2.64] ;  /* 0x0000002402027981 */ /* 0x000ea4000c1e1500 */
[----:B--2---:R-:W-:Y:S01]  /*4fa0*/  IMAD.U32 R19, R2, 0x10000, RZ ;  /* 0x0001000002137824 */ /* 0x004fe200078e00ff */
[----:B------:R-:W-:Y:S06]  /*4fb0*/  BRA `(.L_x_11326) ;  /* 0x0000000400887947 */ /* 0x000fec0003800000 */
.L_x_11333:
        /* <DEDUP_REMOVED lines=11> */
.L_x_11340:
        /* <DEDUP_REMOVED lines=20> */
.L_x_11342:
[----:B------:R-:W-:Y:S05]  /*51b0*/  BSYNC.RECONVERGENT B0 ;  /* 0x0000000000007941 */ /* 0x000fea0003800200 */
.L_x_11341:
[----:B------:R-:W-:Y:S01]  /*51c0*/  IMAD.SHL.U32 R0, R0, 0x100000, RZ ;  /* 0x0010000000007824 */ /* 0x000fe200078e00ff */
[----:B------:R-:W-:-:S04]  /*51d0*/  LEA R2, R2, 0x3b800000, 0x17 ;  /* 0x3b80000002027811 */ /* 0x000fc800078eb8ff */
[----:B------:R-:W-:Y:S01]  /*51e0*/  LOP3.LUT R19, R2, R0, R19, 0xfe, !PT ;  /* 0x0000000002137212 */ /* 0x000fe200078efe13 */
[----:B------:R-:W-:Y:S06]  /*51f0*/  BRA `(.L_x_11326) ;  /* 0x0000000000f87947 */ /* 0x000fec0003800000 */
.L_x_11339:
        /* <DEDUP_REMOVED lines=20> */
.L_x_11344:
[----:B------:R-:W-:Y:S05]  /*5340*/  BSYNC.RECONVERGENT B0 ;  /* 0x0000000000007941 */ /* 0x000fea0003800200 */
.L_x_11343:
[----:B------:R-:W-:Y:S01]  /*5350*/  IMAD.SHL.U32 R0, R0, 0x200000, RZ ;  /* 0x0020000000007824 */ /* 0x000fe200078e00ff */
[----:B------:R-:W-:-:S04]  /*5360*/  LEA R2, R2, 0x37800000, 0x17 ;  /* 0x3780000002027811 */ /* 0x000fc800078eb8ff */
[----:B------:R-:W-:Y:S01]  /*5370*/  LOP3.LUT R19, R2, R0, R19, 0xfe, !PT ;  /* 0x0000000002137212 */ /* 0x000fe200078efe13 */
[----:B------:R-:W-:Y:S06]  /*5380*/  BRA `(.L_x_11326) ;  /* 0x0000000000947947 */ /* 0x000fec0003800000 */
.L_x_11338:
        /* <DEDUP_REMOVED lines=14> */
.L_x_11325:
        /* <DEDUP_REMOVED lines=16> */
.L_x_11347:
[----:B------:R-:W-:Y:S01]  /*5570*/  IMAD.MOV.U32 R19, RZ, RZ, RZ ;  /* 0x000000ffff137224 */ /* 0x000fe200078e00ff */
[----:B------:R-:W-:Y:S06]  /*5580*/  BRA `(.L_x_11326) ;  /* 0x0000000000147947 */ /* 0x000fec0003800000 */
.L_x_11346:
[----:B------:R-:W2:Y:S02]  /*5590*/  LDG.E.64 R2, desc[UR36][R2.64] ;  /* 0x0000002402027981 */ /* 0x000ea4000c1e1b00 */
[----:B--2---:R0:W1:Y:S01]  /*55a0*/  I2F.U64 R19, R2 ;  /* 0x0000000200137312 */ /* 0x0040620000301000 */
[----:B------:R-:W-:Y:S05]  /*55b0*/  BRA `(.L_x_11326) ;  /* 0x0000000000087947 */ /* 0x000fea0003800000 */
.L_x_11345:
[----:B------:R-:W2:Y:S02]  /*55c0*/  LDG.E R2, desc[UR36][R2.64] ;  /* 0x0000002402027981 */ /* 0x000ea4000c1e1900 */
[----:B--2---:R-:W-:-:S07]  /*55d0*/  I2FP.F32.U32 R19, R2 ;  /* 0x0000000200137245 */ /* 0x004fce0000201000 */
.L_x_11326:
[----:B------:R-:W-:Y:S05]  /*55e0*/  BSYNC.RECONVERGENT B6 ;  /* 0x0000000000067941 */ /* 0x000fea0003800200 */
.L_x_11320:
[----:B------:R-:W-:-:S07]  /*55f0*/  VIADD R16, R16, 0x80 ;  /* 0x0000008010107836 */ /* 0x000fce0000000000 */
.L_x_11263:
[----:B------:R-:W-:Y:S05]  /*5600*/  BSYNC.RECONVERGENT B7 ;  /* 0x0000000000077941 */ /* 0x000fea0003800200 */
.L_x_11262:
[----:B------:R-:W-:Y:S01]  /*5610*/  ISETP.GE.AND P0, PT, R16, R25, PT ;  /* 0x000000191000720c */ /* 0x000fe20003f06270 */
[----:B------:R-:W-:Y:S01]  /*5620*/  BSSY.RECONVERGENT B7, `(.L_x_11348) ;  /* 0x00002ac000077945 */ /* 0x000fe20003800200 */
[----:B------:R-:W-:Y:S01]  /*5630*/  CS2R R22, SRZ ;  /* 0x0000000000167805 */ /* 0x000fe2000001ff00 */
[----:B------:R-:W-:-:S10]  /*5640*/  IMAD.MOV.U32 R24, RZ, RZ, RZ ;  /* 0x000000ffff187224 */ /* 0x000fd400078e00ff */
[----:B------:R-:W-:Y:S05]  /*5650*/  @P0 BRA `(.L_x_11349) ;  /* 0x0000002800a00947 */ /* 0x000fea0003800000 */
[----:B------:R-:W1:Y:S01]  /*5660*/  LDC.64 R4, c[0x0][0x390] ;  /* 0x0000e400ff047b82 */ /* 0x000e620000000a00 */
[----:B------:R-:W3:Y:S01]  /*5670*/  LDCU UR5, c[0x0][0x3b0] ;  /* 0x00007600ff0577ac */ /* 0x000ee20008000800 */
[----:B0-2---:R-:W-:Y:S01]  /*5680*/  IMAD R2, R17, 0x200, R16 ;  /* 0x0000020011027824 */ /* 0x005fe200078e0210 */
[----:B------:R-:W-:Y:S01]  /*5690*/  BSSY.RECONVERGENT B6, `(.L_x_11350) ;  /* 0x00000df000067945 */ /* 0x000fe20003800200 */
[----:B------:R-:W-:-:S04]  /*56a0*/  UPRMT UR4, UR39, 0x9910, URZ ;  /* 0x0000991027047896 */ /* 0x000fc800080000ff */
[----:B------:R-:W-:Y:S01]  /*56b0*/  UISETP.GT.AND UP0, UPT, UR4, 0x9, UPT ;  /* 0x000000090400788c */ /* 0x000fe2000bf04270 */
[----:B---3--:R-:W-:-:S05]  /*56c0*/  IMAD R3, R2, UR5, RZ ;  /* 0x0000000502037c24 */ /* 0x008fca000f8e02ff */
        /* <DEDUP_REMOVED lines=14> */
.L_x_11354:
[----:B------:R-:W2:Y:S02]  /*57b0*/  LDG.E.U8 R4, desc[UR36][R4.64] ;  /* 0x0000002404047981 */ /* 0x000ea4000c1e1100 */
[----:B--2---:R-:W-:Y:S01]  /*57c0*/  I2FP.F32.U32 R22, R4 ;  /* 0x0000000400167245 */ /* 0x004fe20000201000 */
[----:B------:R-:W-:Y:S06]  /*57d0*/  BRA `(.L_x_11356) ;  /* 0x0000000c00287947 */ /* 0x000fec0003800000 */
.L_x_11353:
        /* <DEDUP_REMOVED lines=9> */
.L_x_11358:
[----:B------:R-:W2:Y:S02]  /*5870*/  LDG.E R4, desc[UR36][R4.64] ;  /* 0x0000002404047981 */ /* 0x000ea4000c1e1900 */
[----:B--2---:R-:W-:Y:S01]  /*5880*/  I2FP.F32.S32 R22, R4 ;  /* 0x0000000400167245 */ /* 0x004fe20000201400 */
[----:B------:R-:W-:Y:S06]  /*5890*/  BRA `(.L_x_11356) ;  /* 0x0000000800f87947 */ /* 0x000fec0003800000 */
.L_x_11357:
[----:B------:R-:W2:Y:S02]  /*58a0*/  LDG.E.U16 R4, desc[UR36][R4.64] ;  /* 0x0000002404047981 */ /* 0x000ea4000c1e1500 */
[----:B--2---:R2:W3:Y:S01]  /*58b0*/  I2F.S16 R22, R4 ;  /* 0x0000000400167306 */ /* 0x0044e20000101400 */
[----:B------:R-:W-:Y:S05]  /*58c0*/  BRA `(.L_x_11356) ;  /* 0x0000000800ec7947 */ /* 0x000fea0003800000 */
.L_x_11352:
        /* <DEDUP_REMOVED lines=8> */
.L_x_11360:
[----:B------:R-:W2:Y:S02]  /*5950*/  LDG.E.U16 R4, desc[UR36][R4.64] ;  /* 0x0000002404047981 */ /* 0x000ea4000c1e1500 */
[----:B--2---:R-:W-:Y:S01]  /*5960*/  HADD2.F32 R22, -RZ, R4.H0_H0 ;  /* 0x20000004ff167230 */ /* 0x004fe20000004100 */
[----:B------:R-:W-:Y:S06]  /*5970*/  BRA `(.L_x_11356) ;  /* 0x0000000800c07947 */ /* 0x000fec0003800000 */
.L_x_11359:
        /* <DEDUP_REMOVED lines=8> */
.L_x_11362:
[----:B------:R-:W2:Y:S02]  /*5a00*/  LDG.E.U16 R4, desc[UR36][R4.64] ;  /* 0x0000002404047981 */ /* 0x000ea4000c1e1500 */
[----:B--2---:R-:W-:Y:S01]  /*5a10*/  HADD2.F32 R22, -RZ, R4.H0_H0 ;  /* 0x20000004ff167230 */ /* 0x004fe20000004100 */
[----:B------:R-:W-:Y:S06]  /*5a20*/  BRA `(.L_x_11356) ;  /* 0x0000000800947947 */ /* 0x000fec0003800000 */
.L_x_11361:
[----:B------:R-:W2:Y:S01]  /*5a30*/  LDG.E.64 R4, desc[UR36][R4.64] ;  /* 0x0000002404047981 */ /* 0x000ea2000c1e1b00 */
[----:B------:R-:W-:Y:S01]  /*5a40*/  UMOV UR4, 0xf0000000 ;  /* 0xf000000000047882 */ /* 0x000fe20000000000 */
[----:B------:R-:W-:Y:S01]  /*5a50*/  UMOV UR5, 0x380fffff ;  /* 0x380fffff00057882 */ /* 0x000fe20000000000 */
[----:B--2---:R-:W0:Y:S01]  /*5a60*/  F2F.F32.F64 R22, R4 ;  /* 0x0000000400167310 */ /* 0x004e220000301000 */
[----:B------:R-:W-:-:S14]  /*5a70*/  DSETP.GEU.AND P0, PT, |R4|, UR4, PT ;  /* 0x0000000404007e2a */ /* 0x000fdc000bf0e200 */
[----:B0-----:R-:W-:Y:S01]  /*5a80*/  @!P0 FMUL R22, R22, 1.175494350822287508e-38 ;  /* 0x0080000016168820 */ /* 0x001fe20000400000 */
[----:B------:R-:W-:Y:S06]  /*5a90*/  BRA `(.L_x_11356) ;  /* 0x0000000800787947 */ /* 0x000fec0003800000 */
.L_x_11351:
        /* <DEDUP_REMOVED lines=12> */
.L_x_11365:
[----:B------:R-:W2:Y:S01]  /*5b60*/  LDG.E.64 R4, desc[UR36][R4.64] ;  /* 0x0000002404047981 */ /* 0x000ea2000c1e1b00 */
[----:B------:R-:W-:Y:S01]  /*5b70*/  UMOV UR4, 0xf0000000 ;  /* 0xf000000000047882 */ /* 0x000fe20000000000 */
[----:B------:R-:W-:Y:S01]  /*5b80*/  UMOV UR5, 0x380fffff ;  /* 0x380fffff00057882 */ /* 0x000fe20000000000 */
[----:B--2---:R-:W0:Y:S01]  /*5b90*/  F2F.F32.F64 R22, R4 ;  /* 0x0000000400167310 */ /* 0x004e220000301000 */
[----:B------:R-:W-:-:S14]  /*5ba0*/  DSETP.GEU.AND P0, PT, |R4|, UR4, PT ;  /* 0x0000000404007e2a */ /* 0x000fdc000bf0e200 */
[----:B0-----:R-:W-:Y:S01]  /*5bb0*/  @!P0 FMUL R22, R22, 1.175494350822287508e-38 ;  /* 0x0080000016168820 */ /* 0x001fe20000400000 */
[----:B------:R-:W-:Y:S06]  /*5bc0*/  BRA `(.L_x_11356) ;  /* 0x00000008002c7947 */ /* 0x000fec0003800000 */
.L_x_11364:
        /* <DEDUP_REMOVED lines=25> */
.L_x_11367:
        /* <DEDUP_REMOVED lines=13> */
.L_x_11366:
[----:B------:R-:W2:Y:S02]  /*5e30*/  LDG.E.U16 R4, desc[UR36][R4.64] ;  /* 0x0000002404047981 */ /* 0x000ea4000c1e1500 */
[----:B--2---:R-:W-:Y:S01]  /*5e40*/  IMAD.U32 R22, R4, 0x10000, RZ ;  /* 0x0001000004167824 */ /* 0x004fe200078e00ff */
[----:B------:R-:W-:Y:S06]  /*5e50*/  BRA `(.L_x_11356) ;  /* 0x0000000400887947 */ /* 0x000fec0003800000 */
.L_x_11363:
        /* <DEDUP_REMOVED lines=11> */
.L_x_11370:
        /* <DEDUP_REMOVED lines=20> */
.L_x_11372:
[----:B------:R-:W-:Y:S05]  /*6050*/  BSYNC.RECONVERGENT B0 ;  /* 0x0000000000007941 */ /* 0x000fea0003800200 */
.L_x_11371:
[----:B------:R-:W-:Y:S01]  /*6060*/  IMAD.SHL.U32 R0, R0, 0x100000, RZ ;  /* 0x0010000000007824 */ /* 0x000fe200078e00ff */
[----:B------:R-:W-:-:S04]  /*6070*/  LEA R3, R3, 0x3b800000, 0x17 ;  /* 0x3b80000003037811 */ /* 0x000fc800078eb8ff */
[----:B------:R-:W-:Y:S01]  /*6080*/  LOP3.LUT R22, R3, R0, R7, 0xfe, !PT ;  /* 0x0000000003167212 */ /* 0x000fe200078efe07 */
[----:B------:R-:W-:Y:S06]  /*6090*/  BRA `(.L_x_11356) ;  /* 0x0000000000f87947 */ /* 0x000fec0003800000 */
.L_x_11369:
        /* <DEDUP_REMOVED lines=20> */
.L_x_11374:
[----:B------:R-:W-:Y:S05]  /*61e0*/  BSYNC.RECONVERGENT B0 ;  /* 0x0000000000007941 */ /* 0x000fea0003800200 */
.L_x_11373:
[----:B------:R-:W-:Y:S01]  /*61f0*/  IMAD.SHL.U32 R0, R0, 0x200000, RZ ;  /* 0x0020000000007824 */ /* 0x000fe200078e00ff */
[----:B------:R-:W-:-:S04]  /*6200*/  LEA R3, R3, 0x37800000, 0x17 ;  /* 0x3780000003037811 */ /* 0x000fc800078eb8ff */
[----:B------:R-:W-:Y:S01]  /*6210*/  LOP3.LUT R22, R3, R0, R7, 0xfe, !PT ;  /* 0x0000000003167212 */ /* 0x000fe200078efe07 */
[----:B------:R-:W-:Y:S06]  /*6220*/  BRA `(.L_x_11356) ;  /* 0x0000000000947947 */ /* 0x000fec0003800000 */
.L_x_11368:
        /* <DEDUP_REMOVED lines=14> */
.L_x_11355:
        /* <DEDUP_REMOVED lines=16> */
.L_x_11377:
[----:B------:R-:W-:Y:S01]  /*6410*/  IMAD.MOV.U32 R22, RZ, RZ, RZ ;  /* 0x000000ffff167224 */ /* 0x000fe200078e00ff */
[----:B------:R-:W-:Y:S06]  /*6420*/  BRA `(.L_x_11356) ;  /* 0x0000000000147947 */ /* 0x000fec0003800000 */
.L_x_11376:
[----:B------:R-:W2:Y:S02]  /*6430*/  LDG.E.64 R22, desc[UR36][R4.64] ;  /* 0x0000002404167981 */ /* 0x000ea4000c1e1b00 */
[----:B--2---:R0:W1:Y:S01]  /*6440*/  I2F.U64 R22, R22 ;  /* 0x0000001600167312 */ /* 0x0040620000301000 */
[----:B------:R-:W-:Y:S05]  /*6450*/  BRA `(.L_x_11356) ;  /* 0x0000000000087947 */ /* 0x000fea0003800000 */
.L_x_11375:
[----:B------:R-:W2:Y:S02]  /*6460*/  LDG.E R4, desc[UR36][R4.64] ;  /* 0x0000002404047981 */ /* 0x000ea4000c1e1900 */
[----:B--2---:R-:W-:-:S07]  /*6470*/  I2FP.F32.U32 R22, R4 ;  /* 0x0000000400167245 */ /* 0x004fce0000201000 */
.L_x_11356:
[----:B------:R-:W-:Y:S05]  /*6480*/  BSYNC.RECONVERGENT B6 ;  /* 0x0000000000067941 */ /* 0x000fea0003800200 */
.L_x_11350:
        /* <DEDUP_REMOVED lines=20> */
.L_x_11382:
[----:B------:R-:W2:Y:S02]  /*65d0*/  LDG.E.U8 R4, desc[UR36][R4.64] ;  /* 0x0000002404047981 */ /* 0x000ea4000c1e1100 */
[----:B--2---:R-:W-:Y:S01]  /*65e0*/  I2FP.F32.U32 R24, R4 ;  /* 0x0000000400187245 */ /* 0x004fe20000201000 */
[----:B------:R-:W-:Y:S06]  /*65f0*/  BRA `(.L_x_11384) ;  /* 0x0000000c00287947 */ /* 0x000fec0003800000 */
.L_x_11381:
        /* <DEDUP_REMOVED lines=9> */
.L_x_11386:
[----:B------:R-:W2:Y:S02]  /*6690*/  LDG.E R4, desc[UR36][R4.64] ;  /* 0x0000002404047981 */ /* 0x000ea4000c1e1900 */
[----:B--2---:R-:W-:Y:S01]  /*66a0*/  I2FP.F32.S32 R24, R4 ;  /* 0x0000000400187245 */ /* 0x004fe20000201400 */
[----:B------:R-:W-:Y:S06]  /*66b0*/  BRA `(.L_x_11384) ;  /* 0x0000000800f87947 */ /* 0x000fec0003800000 */
.L_x_11385:
[----:B------:R-:W2:Y:S02]  /*66c0*/  LDG.E.U16 R4, desc[UR36][R4.64] ;  /* 0x0000002404047981 */ /* 0x000ea4000c1e1500 */
[----:B--2---:R0:W2:Y:S01]  /*66d0*/  I2F.S16 R24, R4 ;  /* 0x0000000400187306 */ /* 0x0040a20000101400 */
[----:B------:R-:W-:Y:S05]  /*66e0*/  BRA `(.L_x_11384) ;  /* 0x0000000800ec7947 */ /* 0x000fea0003800000 */
.L_x_11380:
        /* <DEDUP_REMOVED lines=8> */
.L_x_11388:
[----:B------:R-:W2:Y:S02]  /*6770*/  LDG.E.U16 R4, desc[UR36][R4.64] ;  /* 0x0000002404047981 */ /* 0x000ea4000c1e1500 */
[----:B--2---:R-:W-:Y:S01]  /*6780*/  HADD2.F32 R24, -RZ, R4.H0_H0 ;  /* 0x20000004ff187230 */ /* 0x004fe20000004100 */
[----:B------:R-:W-:Y:S06]  /*6790*/  BRA `(.L_x_11384) ;  /* 0x0000000800c07947 */ /* 0x000fec0003800000 */
.L_x_11387:
        /* <DEDUP_REMOVED lines=8> */
.L_x_11390:
[----:B------:R-:W2:Y:S02]  /*6820*/  LDG.E.U16 R4, desc[UR36][R4.64] ;  /* 0x0000002404047981 */ /* 0x000ea4000c1e1500 */
[----:B--2---:R-:W-:Y:S01]  /*6830*/  HADD2.F32 R24, -RZ, R4.H0_H0 ;  /* 0x20000004ff187230 */ /* 0x004fe20000004100 */
[----:B------:R-:W-:Y:S06]  /*6840*/  BRA `(.L_x_11384) ;  /* 0x0000000800947947 */ /* 0x000fec0003800000 */
.L_x_11389:
[----:B------:R-:W2:Y:S01]  /*6850*/  LDG.E.64 R4, desc[UR36][R4.64] ;  /* 0x0000002404047981 */ /* 0x000ea2000c1e1b00 */
[----:B------:R-:W-:Y:S01]  /*6860*/  UMOV UR4, 0xf0000000 ;  /* 0xf000000000047882 */ /* 0x000fe20000000000 */
[----:B------:R-:W-:Y:S01]  /*6870*/  UMOV UR5, 0x380fffff ;  /* 0x380fffff00057882 */ /* 0x000fe20000000000 */
[----:B--2---:R-:W0:Y:S01]  /*6880*/  F2F.F32.F64 R24, R4 ;  /* 0x0000000400187310 */ /* 0x004e220000301000 */
[----:B------:R-:W-:-:S14]  /*6890*/  DSETP.GEU.AND P0, PT, |R4|, UR4, PT ;  /* 0x0000000404007e2a */ /* 0x000fdc000bf0e200 */
[----:B0-----:R-:W-:Y:S01]  /*68a0*/  @!P0 FMUL R24, R24, 1.175494350822287508e-38 ;  /* 0x0080000018188820 */ /* 0x001fe20000400000 */
[----:B------:R-:W-:Y:S06]  /*68b0*/  BRA `(.L_x_11384) ;  /* 0x0000000800787947 */ /* 0x000fec0003800000 */
.L_x_11379:
        /* <DEDUP_REMOVED lines=12> */
.L_x_11393:
[----:B------:R-:W2:Y:S01]  /*6980*/  LDG.E.64 R4, desc[UR36][R4.64] ;  /* 0x0000002404047981 */ /* 0x000ea2000c1e1b00 */
[----:B------:R-:W-:Y:S01]  /*6990*/  UMOV UR4, 0xf0000000 ;  /* 0xf000000000047882 */ /* 0x000fe20000000000 */
[----:B------:R-:W-:Y:S01]  /*69a0*/  UMOV UR5, 0x380fffff ;  /* 0x380fffff00057882 */ /* 0x000fe20000000000 */
[----:B--2---:R-:W0:Y:S01]  /*69b0*/  F2F.F32.F64 R24, R4 ;  /* 0x0000000400187310 */ /* 0x004e220000301000 */
[----:B------:R-:W-:-:S14]  /*69c0*/  DSETP.GEU.AND P0, PT, |R4|, UR4, PT ;  /* 0x0000000404007e2a */ /* 0x000fdc000bf0e200 */
[----:B0-----:R-:W-:Y:S01]  /*69d0*/  @!P0 FMUL R24, R24, 1.175494350822287508e-38 ;  /* 0x0080000018188820 */ /* 0x001fe20000400000 */
[----:B------:R-:W-:Y:S06]  /*69e0*/  BRA `(.L_x_11384) ;  /* 0x00000008002c7947 */ /* 0x000fec0003800000 */
.L_x_11392:
        /* <DEDUP_REMOVED lines=25> */
.L_x_11395:
        /* <DEDUP_REMOVED lines=13> */
.L_x_11394:
[----:B------:R-:W2:Y:S02]  /*6c50*/  LDG.E.U16 R4, desc[UR36][R4.64] ;  /* 0x0000002404047981 */ /* 0x000ea4000c1e1500 */
[----:B--2---:R-:W-:Y:S01]  /*6c60*/  IMAD.U32 R24, R4, 0x10000, RZ ;  /* 0x0001000004187824 */ /* 0x004fe200078e00ff */
[----:B------:R-:W-:Y:S06]  /*6c70*/  BRA `(.L_x_11384) ;  /* 0x0000000400887947 */ /* 0x000fec0003800000 */
.L_x_11391:
        /* <DEDUP_REMOVED lines=11> */
.L_x_11398:
        /* <DEDUP_REMOVED lines=20> */
.L_x_11400:
[----:B------:R-:W-:Y:S05]  /*6e70*/  BSYNC.RECONVERGENT B0 ;  /* 0x0000000000007941 */ /* 0x000fea0003800200 */
.L_x_11399:
[----:B------:R-:W-:Y:S01]  /*6e80*/  IMAD.SHL.U32 R0, R0, 0x100000, RZ ;  /* 0x0010000000007824 */ /* 0x000fe200078e00ff */
[----:B------:R-:W-:-:S04]  /*6e90*/  LEA R3, R3, 0x3b800000, 0x17 ;  /* 0x3b80000003037811 */ /* 0x000fc800078eb8ff */
[----:B------:R-:W-:Y:S01]  /*6ea0*/  LOP3.LUT R24, R3, R0, R7, 0xfe, !PT ;  /* 0x0000000003187212 */ /* 0x000fe200078efe07 */
[----:B------:R-:W-:Y:S06]  /*6eb0*/  BRA `(.L_x_11384) ;  /* 0x0000000000f87947 */ /* 0x000fec0003800000 */
.L_x_11397:
        /* <DEDUP_REMOVED lines=20> */
.L_x_11402:
[----:B------:R-:W-:Y:S05]  /*7000*/  BSYNC.RECONVERGENT B0 ;  /* 0x0000000000007941 */ /* 0x000fea0003800200 */
.L_x_11401:
[----:B------:R-:W-:Y:S01]  /*7010*/  IMAD.SHL.U32 R0, R0, 0x200000, RZ ;  /* 0x0020000000007824 */ /* 0x000fe200078e00ff */
[----:B------:R-:W-:-:S04]  /*7020*/  LEA R3, R3, 0x37800000, 0x17 ;  /* 0x3780000003037811 */ /* 0x000fc800078eb8ff */
[----:B------:R-:W-:Y:S01]  /*7030*/  LOP3.LUT R24, R3, R0, R7, 0xfe, !PT ;  /* 0x0000000003187212 */ /* 0x000fe200078efe07 */
[----:B------:R-:W-:Y:S06]  /*7040*/  BRA `(.L_x_11384) ;  /* 0x0000000000947947 */ /* 0x000fec0003800000 */
.L_x_11396:
        /* <DEDUP_REMOVED lines=14> */
.L_x_11383:
        /* <DEDUP_REMOVED lines=16> */
.L_x_11405:
[----:B------:R-:W-:Y:S01]  /*7230*/  IMAD.MOV.U32 R24, RZ, RZ, RZ ;  /* 0x000000ffff187224 */ /* 0x000fe200078e00ff */
[----:B------:R-:W-:Y:S06]  /*7240*/  BRA `(.L_x_11384) ;  /* 0x0000000000147947 */ /* 0x000fec0003800000 */
.L_x_11404:
[----:B------:R-:W2:Y:S02]  /*7250*/  LDG.E.64 R4, desc[UR36][R4.64] ;  /* 0x0000002404047981 */ /* 0x000ea4000c1e1b00 */
[----:B--2---:R0:W2:Y:S01]  /*7260*/  I2F.U64 R24, R4 ;  /* 0x0000000400187312 */ /* 0x0040a20000301000 */
[----:B------:R-:W-:Y:S05]  /*7270*/  BRA `(.L_x_11384) ;  /* 0x0000000000087947 */ /* 0x000fea0003800000 */
.L_x_11403:
[----:B------:R-:W2:Y:S02]  /*7280*/  LDG.E R4, desc[UR36][R4.64] ;  /* 0x0000002404047981 */ /* 0x000ea4000c1e1900 */
[----:B--2---:R-:W-:-:S07]  /*7290*/  I2FP.F32.U32 R24, R4 ;  /* 0x0000000400187245 */ /* 0x004fce0000201000 */
.L_x_11384:
[----:B------:R-:W-:Y:S05]  /*72a0*/  BSYNC.RECONVERGENT B6 ;  /* 0x0000000000067941 */ /* 0x000fea0003800200 */
.L_x_11378:
[----:B------:R-:W1:Y:S01]  /*72b0*/  LDCU.U8 UR6, c[0x0][0x3ae] ;  /* 0x000075c0ff0677ac */ /* 0x000e620008000000 */
[----:B0-----:R-:W0:Y:S01]  /*72c0*/  LDC.64 R4, c[0x0][0x3a0] ;  /* 0x0000e800ff047b82 */ /* 0x001e220000000a00 */
[----:B------:R-:W-:Y:S01]  /*72d0*/  BSSY.RECONVERGENT B6, `(.L_x_11406) ;  /* 0x00000df000067945 */ /* 0x000fe20003800200 */
[----:B------:R-:W3:Y:S01]  /*72e0*/  LDCU UR5, c[0x0][0x3b8] ;  /* 0x00007700ff0577ac */ /* 0x000ee20008000800 */
[----:B-1----:R-:W-:-:S04]  /*72f0*/  UPRMT UR4, UR6, 0x9910, URZ ;  /* 0x0000991006047896 */ /* 0x002fc800080000ff */
        /* <DEDUP_REMOVED lines=16> */
.L_x_11410:
[----:B------:R-:W3:Y:S02]  /*7400*/  LDG.E.U8 R2, desc[UR36][R2.64] ;  /* 0x0000002402027981 */ /* 0x000ee4000c1e1100 */
[----:B---3--:R-:W-:Y:S01]  /*7410*/  I2FP.F32.U32 R23, R2 ;  /* 0x0000000200177245 */ /* 0x008fe20000201000 */
[----:B------:R-:W-:Y:S06]  /*7420*/  BRA `(.L_x_11412) ;  /* 0x0000000c00247947 */ /* 0x000fec0003800000 */
.L_x_11409:
[----:B------:R-:W-:-:S09]  /*7430*/  UISETP.NE.AND UP0, UPT, UR4, 0x2, UPT ;  /* 0x000000020400788c */ /* 0x000fd2000bf05270 */
[----:B------:R-:W-:Y:S05]  /*7440*/  BRA.U !UP0, `(.L_x_11413) ;  /* 0x0000000108287547 */ /* 0x000fea000b800000 */
[----:B------:R-:W-:-:S09]  /*7450*/  UISETP.NE.AND UP0, UPT, UR4, 0x3, UPT ;  /* 0x000000030400788c */ /* 0x000fd2000bf05270 */
[----:B------:R-:W-:Y:S05]  /*7460*/  BRA.U !UP0, `(.L_x_11414) ;  /* 0x0000000108147547 */ /* 0x000fea000b800000 */
[----:B------:R-:W-:-:S09]  /*7470*/  UISETP.NE.AND UP0, UPT, UR4, 0x4, UPT ;  /* 0x000000040400788c */ /* 0x000fd2000bf05270 */
[----:B------:R-:W-:Y:S05]  /*7480*/  BRA.U UP0, `(.L_x_11411) ;  /* 0x0000000900b07547 */ /* 0x000fea000b800000 */
[----:B------:R-:W3:Y:S02]  /*7490*/  LDG.E.64 R2, desc[UR36][R2.64] ;  /* 0x0000002402027981 */ /* 0x000ee4000c1e1b00 */
[----:B---3--:R0:W1:Y:S01]  /*74a0*/  I2F.S64 R23, R2 ;  /* 0x0000000200177312 */ /* 0x0080620000301400 */
[----:B------:R-:W-:Y:S05]  /*74b0*/  BRA `(.L_x_11412) ;  /* 0x0000000c00007947 */ /* 0x000fea0003800000 */
.L_x_11414:
[----:B------:R-:W3:Y:S02]  /*74c0*/  LDG.E R2, desc[UR36][R2.64] ;  /* 0x0000002402027981 */ /* 0x000ee4000c1e1900 */
[----:B---3--:R-:W-:Y:S01]  /*74d0*/  I2FP.F32.S32 R23, R2 ;  /* 0x0000000200177245 */ /* 0x008fe20000201400 */
[----:B------:R-:W-:Y:S06]  /*74e0*/  BRA `(.L_x_11412) ;  /* 0x0000000800f47947 */ /* 0x000fec0003800000 */
.L_x_11413:
[----:B------:R-:W3:Y:S02]  /*74f0*/  LDG.E.U16 R2, desc[UR36][R2.64] ;  /* 0x0000002402027981 */ /* 0x000ee4000c1e1500 */
[----:B---3--:R0:W1:Y:S01]  /*7500*/  I2F.S16 R23, R2 ;  /* 0x0000000200177306 */ /* 0x0080620000101400 */
[----:B------:R-:W-:Y:S05]  /*7510*/  BRA `(.L_x_11412) ;  /* 0x0000000800e87947 */ /* 0x000fea0003800000 */
.L_x_11408:
        /* <DEDUP_REMOVED lines=8> */
.L_x_11416:
[----:B------:R-:W3:Y:S02]  /*75a0*/  LDG.E.U16 R2, desc[UR36][R2.64] ;  /* 0x0000002402027981 */ /* 0x000ee4000c1e1500 */
[----:B---3--:R-:W-:Y:S01]  /*75b0*/  HADD2.F32 R23, -RZ, R2.H0_H0 ;  /* 0x20000002ff177230 */ /* 0x008fe20000004100 */
[----:B------:R-:W-:Y:S06]  /*75c0*/  BRA `(.L_x_11412) ;  /* 0x0000000800bc7947 */ /* 0x000fec0003800000 */
.L_x_11415:
        /* <DEDUP_REMOVED lines=8> */
.L_x_11418:
[----:B------:R-:W3:Y:S02]  /*7650*/  LDG.E.U16 R2, desc[UR36][R2.64] ;  /* 0x0000002402027981 */ /* 0x000ee4000c1e1500 */
[----:B---3--:R-:W-:Y:S01]  /*7660*/  HADD2.F32 R23, -RZ, R2.H0_H0 ;  /* 0x20000002ff177230 */ /* 0x008fe20000004100 */
[----:B------:R-:W-:Y:S06]  /*7670*/  BRA `(.L_x_11412) ;  /* 0x0000000800907947 */ /* 0x000fec0003800000 */
.L_x_11417:
[----:B------:R-:W3:Y:S01]  /*7680*/  LDG.E.64 R2, desc[UR36][R2.64] ;  /* 0x0000002402027981 */ /* 0x000ee2000c1e1b00 */
[----:B------:R-:W-:Y:S01]  /*7690*/  UMOV UR4, 0xf0000000 ;  /* 0xf000000000047882 */ /* 0x000fe20000000000 */
[----:B------:R-:W-:Y:S01]  /*76a0*/  UMOV UR5, 0x380fffff ;  /* 0x380fffff00057882 */ /* 0x000fe20000000000 */
[----:B---3--:R-:W0:Y:S01]  /*76b0*/  F2F.F32.F64 R23, R2 ;  /* 0x0000000200177310 */ /* 0x008e220000301000 */
[----:B------:R-:W-:-:S14]  /*76c0*/  DSETP.GEU.AND P0, PT, |R2|, UR4, PT ;  /* 0x0000000402007e2a */ /* 0x000fdc000bf0e200 */
[----:B0-----:R-:W-:Y:S01]  /*76d0*/  @!P0 FMUL R23, R23, 1.175494350822287508e-38 ;  /* 0x0080000017178820 */ /* 0x001fe20000400000 */
[----:B------:R-:W-:Y:S06]  /*76e0*/  BRA `(.L_x_11412) ;  /* 0x0000000800747947 */ /* 0x000fec0003800000 */
.L_x_11407:
        /* <DEDUP_REMOVED lines=12> */
.L_x_11421:
[----:B------:R-:W3:Y:S01]  /*77b0*/  LDG.E.64 R2, desc[UR36][R2.64] ;  /* 0x0000002402027981 */ /* 0x000ee2000c1e1b00 */
[----:B------:R-:W-:Y:S01]  /*77c0*/  UMOV UR4, 0xf0000000 ;  /* 0xf000000000047882 */ /* 0x000fe20000000000 */
[----:B------:R-:W-:Y:S01]  /*77d0*/  UMOV UR5, 0x380fffff ;  /* 0x380fffff00057882 */ /* 0x000fe20000000000 */
[----:B---3--:R-:W0:Y:S01]  /*77e0*/  F2F.F32.F64 R23, R2 ;  /* 0x0000000200177310 */ /* 0x008e220000301000 */
[----:B------:R-:W-:-:S14]  /*77f0*/  DSETP.GEU.AND P0, PT, |R2|, UR4, PT ;  /* 0x0000000402007e2a */ /* 0x000fdc000bf0e200 */
[----:B0-----:R-:W-:Y:S01]  /*7800*/  @!P0 FMUL R23, R23, 1.175494350822287508e-38 ;  /* 0x0080000017178820 */ /* 0x001fe20000400000 */
[----:B------:R-:W-:Y:S06]  /*7810*/  BRA `(.L_x_11412) ;  /* 0x0000000800287947 */ /* 0x000fec0003800000 */
.L_x_11420:
        /* <DEDUP_REMOVED lines=25> */
.L_x_11423:
[----:B------:R-:W3:Y:S02]  /*79b0*/  LDG.E.U8 R2, desc[UR36][R2.64] ;  /* 0x0000002402027981 */ /* 0x000ee4000c1e1100 */
[C---:B---3--:R-:W-:Y:S02]  /*79c0*/  IMAD.SHL.U32 R0, R2.reuse, 0x2000000, RZ ;  /* 0x0200000002007824 */ /* 0x048fe400078e00ff */
        /* <DEDUP_REMOVED lines=10> */
.L_x_11422:
[----:B------:R-:W3:Y:S02]  /*7a70*/  LDG.E.U16 R2, desc[UR36][R2.64] ;  /* 0x0000002402027981 */ /* 0x000ee4000c1e1500 */
[----:B---3--:R-:W-:Y:S01]  /*7a80*/  IMAD.U32 R23, R2, 0x10000, RZ ;  /* 0x0001000002177824 */ /* 0x008fe200078e00ff */
[----:B------:R-:W-:Y:S06]  /*7a90*/  BRA `(.L_x_11412) ;  /* 0x0000000400887947 */ /* 0x000fec0003800000 */
.L_x_11419:
        /* <DEDUP_REMOVED lines=11> */
.L_x_11426:
        /* <DEDUP_REMOVED lines=20> */
.L_x_11428:
[----:B------:R-:W-:Y:S05]  /*7c90*/  BSYNC.RECONVERGENT B0 ;  /* 0x0000000000007941 */ /* 0x000fea0003800200 */
.L_x_11427:
[----:B------:R-:W-:Y:S01]  /*7ca0*/  IMAD.SHL.U32 R0, R0, 0x100000, RZ ;  /* 0x0010000000007824 */ /* 0x000fe200078e00ff */
[----:B------:R-:W-:-:S04]  /*7cb0*/  LEA R2, R2, 0x3b800000, 0x17 ;  /* 0x3b80000002027811 */ /* 0x000fc800078eb8ff */
[----:B------:R-:W-:Y:S01]  /*7cc0*/  LOP3.LUT R23, R2, R0, R23, 0xfe, !PT ;  /* 0x0000000002177212 */ /* 0x000fe200078efe17 */
[----:B------:R-:W-:Y:S06]  /*7cd0*/  BRA `(.L_x_11412) ;  /* 0x0000000000f87947 */ /* 0x000fec0003800000 */
.L_x_11425:
        /* <DEDUP_REMOVED lines=20> */
.L_x_11430:
[----:B------:R-:W-:Y:S05]  /*7e20*/  BSYNC.RECONVERGENT B0 ;  /* 0x0000000000007941 */ /* 0x000fea0003800200 */
.L_x_11429:
[----:B------:R-:W-:Y:S01]  /*7e30*/  IMAD.SHL.U32 R0, R0, 0x200000, RZ ;  /* 0x0020000000007824 */ /* 0x000fe200078e00ff */
[----:B------:R-:W-:-:S04]  /*7e40*/  LEA R2, R2, 0x37800000, 0x17 ;  /* 0x3780000002027811 */ /* 0x000fc800078eb8ff */
[----:B------:R-:W-:Y:S01]  /*7e50*/  LOP3.LUT R23, R2, R0, R23, 0xfe, !PT ;  /* 0x0000000002177212 */ /* 0x000fe200078efe17 */
[----:B------:R-:W-:Y:S06]  /*7e60*/  BRA `(.L_x_11412) ;  /* 0x0000000000947947 */ /* 0x000fec0003800000 */
.L_x_11424:
        /* <DEDUP_REMOVED lines=11> */
[----:B------:R-:W-:Y:S02]  /*7f20*/  @!P0 IMAD.MOV.U32 R23, RZ, RZ, 0x7f800001 ;  /* 0x7f800001ff178424 */ /* 0x000fe400078e00ff */
[----:B------:R-:W-:Y:S01]  /*7f30*/  @P0 IMAD.SHL.U32 R23, R2, 0x800000, RZ ;  /* 0x0080000002170824 */ /* 0x000fe200078e00ff */
[----:B------:R-:W-:Y:S06]  /*7f40*/  BRA `(.L_x_11412) ;  /* 0x00000000005c7947 */ /* 0x000fec0003800000 */
.L_x_11411:
        /* <DEDUP_REMOVED lines=16> */
.L_x_11433:
[----:B------:R-:W-:Y:S01]  /*8050*/  IMAD.MOV.U32 R23, RZ, RZ, RZ ;  /* 0x000000ffff177224 */ /* 0x000fe200078e00ff */
[----:B------:R-:W-:Y:S06]  /*8060*/  BRA `(.L_x_11412) ;  /* 0x0000000000147947 */ /* 0x000fec0003800000 */
.L_x_11432:
[----:B------:R-:W3:Y:S02]  /*8070*/  LDG.E.64 R2, desc[UR36][R2.64] ;  /* 0x0000002402027981 */ /* 0x000ee4000c1e1b00 */
[----:B---3--:R0:W1:Y:S01]  /*8080*/  I2F.U64 R23, R2 ;  /* 0x0000000200177312 */ /* 0x0080620000301000 */
[----:B------:R-:W-:Y:S05]  /*8090*/  BRA `(.L_x_11412) ;  /* 0x0000000000087947 */ /* 0x000fea0003800000 */
.L_x_11431:
[----:B------:R-:W3:Y:S02]  /*80a0*/  LDG.E R2, desc[UR36][R2.64] ;  /* 0x0000002402027981 */ /* 0x000ee4000c1e1900 */
[----:B---3--:R-:W-:-:S07]  /*80b0*/  I2FP.F32.U32 R23, R2 ;  /* 0x0000000200177245 */ /* 0x008fce0000201000 */
.L_x_11412:
[----:B------:R-:W-:Y:S05]  /*80c0*/  BSYNC.RECONVERGENT B6 ;  /* 0x0000000000067941 */ /* 0x000fea0003800200 */
.L_x_11406:
[----:B------:R-:W-:-:S07]  /*80d0*/  VIADD R16, R16, 0x80 ;  /* 0x0000008010107836 */ /* 0x000fce0000000000 */
.L_x_11349:
[----:B------:R-:W-:Y:S05]  /*80e0*/  BSYNC.RECONVERGENT B7 ;  /* 0x0000000000077941 */ /* 0x000fea0003800200 */
.L_x_11348:
[----:B------:R-:W-:Y:S01]  /*80f0*/  ISETP.GE.AND P0, PT, R16, R25, PT ;  /* 0x000000191000720c */ /* 0x000fe20003f06270 */
[----:B------:R-:W-:Y:S01]  /*8100*/  BSSY.RECONVERGENT B7, `(.L_x_11434) ;  /* 0x00002a6000077945 */ /* 0x000fe20003800200 */
[----:B------:R-:W-:Y:S02]  /*8110*/  IMAD.MOV.U32 R25, RZ, RZ, RZ ;  /* 0x000000ffff197224 */ /* 0x000fe400078e00ff */
[----:B------:R-:W-:Y:S02]  /*8120*/  IMAD.MOV.U32 R28, RZ, RZ, RZ ;  /* 0x000000ffff1c7224 */ /* 0x000fe400078e00ff */
[----:B------:R-:W-:-:S07]  /*8130*/  IMAD.MOV.U32 R18, RZ, RZ, RZ ;  /* 0x000000ffff127224 */ /* 0x000fce00078e00ff */
[----:B------:R-:W-:Y:S05]  /*8140*/  @P0 BRA `(.L_x_11435) ;  /* 0x0000002800840947 */ /* 0x000fea0003800000 */
[----:B0123--:R-:W0:Y:S01]  /*8150*/  LDC.64 R2, c[0x0][0x390] ;  /* 0x0000e400ff027b82 */ /* 0x00fe220000000a00 */
        /* <DEDUP_REMOVED lines=20> */
.L_x_11440:
[----:B------:R-:W2:Y:S02]  /*82a0*/  LDG.E.U8 R2, desc[UR36][R2.64] ;  /* 0x0000002402027981 */ /* 0x000ea4000c1e1100 */
[----:B--2---:R-:W-:Y:S01]  /*82b0*/  I2FP.F32.U32 R28, R2 ;  /* 0x00000002001c7245 */ /* 0x004fe20000201000 */
[----:B------:R-:W-:Y:S06]  /*82c0*/  BRA `(.L_x_11442) ;  /* 0x0000000c00247947 */ /* 0x000fec0003800000 */
.L_x_11439:
        /* <DEDUP_REMOVED lines=9> */
.L_x_11444:
[----:B------:R-:W2:Y:S02]  /*8360*/  LDG.E R2, desc[UR36][R2.64] ;  /* 0x0000002402027981 */ /* 0x000ea4000c1e1900 */
[----:B--2---:R-:W-:Y:S01]  /*8370*/  I2FP.F32.S32 R28, R2 ;  /* 0x00000002001c7245 */ /* 0x004fe20000201400 */
[----:B------:R-:W-:Y:S06]  /*8380*/  BRA `(.L_x_11442) ;  /* 0x0000000800f47947 */ /* 0x000fec0003800000 */
.L_x_11443:
[----:B------:R-:W2:Y:S02]  /*8390*/  LDG.E.U16 R2, desc[UR36][R2.64] ;  /* 0x0000002402027981 */ /* 0x000ea4000c1e1500 */
[----:B--2---:R2:W3:Y:S01]  /*83a0*/  I2F.S16 R28, R2 ;  /* 0x00000002001c7306 */ /* 0x0044e20000101400 */
[----:B------:R-:W-:Y:S05]  /*83b0*/  BRA `(.L_x_11442) ;  /* 0x0000000800e87947 */ /* 0x000fea0003800000 */
.L_x_11438:
        /* <DEDUP_REMOVED lines=8> */
.L_x_11446:
[----:B------:R-:W2:Y:S02]  /*8440*/  LDG.E.U16 R2, desc[UR36][R2.64] ;  /* 0x0000002402027981 */ /* 0x000ea4000c1e1500 */
[----:B--2---:R-:W-:Y:S01]  /*8450*/  HADD2.F32 R28, -RZ, R2.H0_H0 ;  /* 0x20000002ff1c7230 */ /* 0x004fe20000004100 */
[----:B------:R-:W-:Y:S06]  /*8460*/  BRA `(.L_x_11442) ;  /* 0x0000000800bc7947 */ /* 0x000fec0003800000 */
.L_x_11445:
        /* <DEDUP_REMOVED lines=8> */
.L_x_11448:
[----:B------:R-:W2:Y:S02]  /*84f0*/  LDG.E.U16 R2, desc[UR36][R2.64] ;  /* 0x0000002402027981 */ /* 0x000ea4000c1e1500 */
[----:B--2---:R-:W-:Y:S01]  /*8500*/  HADD2.F32 R28, -RZ, R2.H0_H0 ;  /* 0x20000002ff1c7230 */ /* 0x004fe20000004100 */
[----:B------:R-:W-:Y:S06]  /*8510*/  BRA `(.L_x_11442) ;  /* 0x0000000800907947 */ /* 0x000fec0003800000 */
.L_x_11447:
[----:B------:R-:W2:Y:S01]  /*8520*/  LDG.E.64 R2, desc[UR36][R2.64] ;  /* 0x0000002402027981 */ /* 0x000ea2000c1e1b00 */
[----:B------:R-:W-:Y:S01]  /*8530*/  UMOV UR4, 0xf0000000 ;  /* 0xf000000000047882 */ /* 0x000fe20000000000 */
[----:B------:R-:W-:Y:S01]  /*8540*/  UMOV UR5, 0x380fffff ;  /* 0x380fffff00057882 */ /* 0x000fe20000000000 */
[----:B--2---:R-:W0:Y:S01]  /*8550*/  F2F.F32.F64 R28, R2 ;  /* 0x00000002001c7310 */ /* 0x004e220000301000 */
[----:B------:R-:W-:-:S14]  /*8560*/  DSETP.GEU.AND P0, PT, |R2|, UR4, PT ;  /* 0x0000000402007e2a */ /* 0x000fdc000bf0e200 */
[----:B0-----:R-:W-:Y:S01]  /*8570*/  @!P0 FMUL R28, R28, 1.175494350822287508e-38 ;  /* 0x008000001c1c8820 */ /* 0x001fe20000400000 */
[----:B------:R-:W-:Y:S06]  /*8580*/  BRA `(.L_x_11442) ;  /* 0x0000000800747947 */ /* 0x000fec0003800000 */
.L_x_11437:
        /* <DEDUP_REMOVED lines=12> */
.L_x_11451:
[----:B------:R-:W2:Y:S01]  /*8650*/  LDG.E.64 R2, desc[UR36][R2.64] ;  /* 0x0000002402027981 */ /* 0x000ea2000c1e1b00 */
[----:B------:R-:W-:Y:S01]  /*8660*/  UMOV UR4, 0xf0000000 ;  /* 0xf000000000047882 */ /* 0x000fe20000000000 */
[----:B------:R-:W-:Y:S01]  /*8670*/  UMOV UR5, 0x380fffff ;  /* 0x380fffff00057882 */ /* 0x000fe20000000000 */
[----:B--2---:R-:W0:Y:S01]  /*8680*/  F2F.F32.F64 R28, R2 ;  /* 0x00000002001c7310 */ /* 0x004e220000301000 */
[----:B------:R-:W-:-:S14]  /*8690*/  DSETP.GEU.AND P0, PT, |R2|, UR4, PT ;  /* 0x0000000402007e2a */ /* 0x000fdc000bf0e200 */
[----:B0-----:R-:W-:Y:S01]  /*86a0*/  @!P0 FMUL R28, R28, 1.175494350822287508e-38 ;  /* 0x008000001c1c8820 */ /* 0x001fe20000400000 */
[----:B------:R-:W-:Y:S06]  /*86b0*/  BRA `(.L_x_11442) ;  /* 0x0000000800287947 */ /* 0x000fec0003800000 */
.L_x_11450:
        /* <DEDUP_REMOVED lines=25> */
.L_x_11453:
        /* <DEDUP_REMOVED lines=12> */
.L_x_11452:
[----:B------:R-:W2:Y:S02]  /*8910*/  LDG.E.U16 R2, desc[UR36][R2.64] ;  /* 0x0000002402027981 */ /* 0x000ea4000c1e1500 */
[----:B--2---:R-:W-:Y:S01]  /*8920*/  IMAD.U32 R28, R2, 0x10000, RZ ;  /* 0x00010000021c7824 */ /* 0x004fe200078e00ff */
[----:B------:R-:W-:Y:S06]  /*8930*/  BRA `(.L_x_11442) ;  /* 0x0000000400887947 */ /* 0x000fec0003800000 */
.L_x_11449:
        /* <DEDUP_REMOVED lines=11> */
.L_x_11456:
        /* <DEDUP_REMOVED lines=20> */
.L_x_11458:
[----:B------:R-:W-:Y:S05]  /*8b30*/  BSYNC.RECONVERGENT B0 ;  /* 0x0000000000007941 */ /* 0x000fea0003800200 */
.L_x_11457:
[----:B------:R-:W-:Y:S01]  /*8b40*/  IMAD.SHL.U32 R0, R0, 0x100000, RZ ;  /* 0x0010000000007824 */ /* 0x000fe200078e00ff */
[----:B------:R-:W-:-:S04]  /*8b50*/  LEA R2, R2, 0x3b800000, 0x17 ;  /* 0x3b80000002027811 */ /* 0x000fc800078eb8ff */
[----:B------:R-:W-:Y:S01]  /*8b60*/  LOP3.LUT R28, R2, R0, R7, 0xfe, !PT ;  /* 0x00000000021c7212 */ /* 0x000fe200078efe07 */
[----:B------:R-:W-:Y:S06]  /*8b70*/  BRA `(.L_x_11442) ;  /* 0x0000000000f87947 */ /* 0x000fec0003800000 */
.L_x_11455:
        /* <DEDUP_REMOVED lines=20> */
.L_x_11460:
[----:B------:R-:W-:Y:S05]  /*8cc0*/  BSYNC.RECONVERGENT B0 ;  /* 0x0000000000007941 */ /* 0x000fea0003800200 */
.L_x_11459:
[----:B------:R-:W-:Y:S01]  /*8cd0*/  IMAD.SHL.U32 R0, R0, 0x200000, RZ ;  /* 0x0020000000007824 */ /* 0x000fe200078e00ff */
[----:B------:R-:W-:-:S04]  /*8ce0*/  LEA R2, R2, 0x37800000, 0x17 ;  /* 0x3780000002027811 */ /* 0x000fc800078eb8ff */
[----:B------:R-:W-:Y:S01]  /*8cf0*/  LOP3.LUT R28, R2, R0, R7, 0xfe, !PT ;  /* 0x00000000021c7212 */ /* 0x000fe200078efe07 */
[----:B------:R-:W-:Y:S06]  /*8d00*/  BRA `(.L_x_11442) ;  /* 0x0000000000947947 */ /* 0x000fec0003800000 */
.L_x_11454:
        /* <DEDUP_REMOVED lines=14> */
.L_x_11441:
        /* <DEDUP_REMOVED lines=16> */
.L_x_11463:
[----:B------:R-:W-:Y:S01]  /*8ef0*/  IMAD.MOV.U32 R28, RZ, RZ, RZ ;  /* 0x000000ffff1c7224 */ /* 0x000fe200078e00ff */
[----:B------:R-:W-:Y:S06]  /*8f00*/  BRA `(.L_x_11442) ;  /* 0x0000000000147947 */ /* 0x000fec0003800000 */
.L_x_11462:
[----:B------:R-:W2:Y:S02]  /*8f10*/  LDG.E.64 R2, desc[UR36][R2.64] ;  /* 0x0000002402027981 */ /* 0x000ea4000c1e1b00 */
[----:B--2---:R0:W1:Y:S01]  /*8f20*/  I2F.U64 R28, R2 ;  /* 0x00000002001c7312 */ /* 0x0040620000301000 */
[----:B------:R-:W-:Y:S05]  /*8f30*/  BRA `(.L_x_11442) ;  /* 0x0000000000087947 */ /* 0x000fea0003800000 */
.L_x_11461:
[----:B------:R-:W2:Y:S02]  /*8f40*/  LDG.E R2, desc[UR36][R2.64] ;  /* 0x0000002402027981 */ /* 0x000ea4000c1e1900 */
[----:B--2---:R-:W-:-:S07]  /*8f50*/  I2FP.F32.U32 R28, R2 ;  /* 0x00000002001c7245 */ /* 0x004fce0000201000 */
.L_x_11442:
[----:B------:R-:W-:Y:S05]  /*8f60*/  BSYNC.RECONVERGENT B6 ;  /* 0x0000000000067941 */ /* 0x000fea0003800200 */
.L_x_11436:
[----:B------:R-:W4:Y:S01]  /*8f70*/  LDCU.U8 UR6, c[0x0][0x3ad] ;  /* 0x000075a0ff0677ac */ /* 0x000f220008000000 */
[----:B012---:R-:W0:Y:S01]  /*8f80*/  LDC.64 R2, c[0x0][0x398] ;  /* 0x0000e600ff027b82 */ /* 0x007e220000000a00 */
[----:B------:R-:W-:Y:S01]  /*8f90*/  BSSY.RECONVERGENT B6, `(.L_x_11464) ;  /* 0x00000df000067945 */ /* 0x000fe20003800200 */
[----:B------:R-:W1:Y:S01]  /*8fa0*/  LDCU UR5, c[0x0][0x3b4] ;  /* 0x00007680ff0577ac */ /* 0x000e620008000800 */
[----:B----4-:R-:W-:-:S04]  /*8fb0*/  UPRMT UR4, UR6, 0x9910, URZ ;  /* 0x0000991006047896 */ /* 0x010fc800080000ff */
        /* <DEDUP_REMOVED lines=16> */
.L_x_11468:
[----:B------:R-:W2:Y:S02]  /*90c0*/  LDG.E.U8 R2, desc[UR36][R2.64] ;  /* 0x0000002402027981 */ /* 0x000ea4000c1e1100 */
[----:B--2---:R-:W-:Y:S01]  /*90d0*/  I2FP.F32.U32 R18, R2 ;  /* 0x0000000200127245 */ /* 0x004fe20000201000 */
[----:B------:R-:W-:Y:S06]  /*90e0*/  BRA `(.L_x_11470) ;  /* 0x0000000c00247947 */ /* 0x000fec0003800000 */
.L_x_11467:
        /* <DEDUP_REMOVED lines=9> */
.L_x_11472:
[----:B------:R-:W2:Y:S02]  /*9180*/  LDG.E R2, desc[UR36][R2.64] ;  /* 0x0000002402027981 */ /* 0x000ea4000c1e1900 */
[----:B--2---:R-:W-:Y:S01]  /*9190*/  I2FP.F32.S32 R18, R2 ;  /* 0x0000000200127245 */ /* 0x004fe20000201400 */
[----:B------:R-:W-:Y:S06]  /*91a0*/  BRA `(.L_x_11470) ;  /* 0x0000000800f47947 */ /* 0x000fec0003800000 */
.L_x_11471:
[----:B------:R-:W2:Y:S02]  /*91b0*/  LDG.E.U16 R2, desc[UR36][R2.64] ;  /* 0x0000002402027981 */ /* 0x000ea4000c1e1500 */
[----:B--2---:R0:W1:Y:S01]  /*91c0*/  I2F.S16 R18, R2 ;  /* 0x0000000200127306 */ /* 0x0040620000101400 */
[----:B------:R-:W-:Y:S05]  /*91d0*/  BRA `(.L_x_11470) ;  /* 0x0000000800e87947 */ /* 0x000fea0003800000 */
.L_x_11466:
        /* <DEDUP_REMOVED lines=8> */
.L_x_11474:
[----:B------:R-:W2:Y:S02]  /*9260*/  LDG.E.U16 R2, desc[UR36][R2.64] ;  /* 0x0000002402027981 */ /* 0x000ea4000c1e1500 */
[----:B--2---:R-:W-:Y:S01]  /*9270*/  HADD2.F32 R18, -RZ, R2.H0_H0 ;  /* 0x20000002ff127230 */ /* 0x004fe20000004100 */
[----:B------:R-:W-:Y:S06]  /*9280*/  BRA `(.L_x_11470) ;  /* 0x0000000800bc7947 */ /* 0x000fec0003800000 */
.L_x_11473:
        /* <DEDUP_REMOVED lines=8> */
.L_x_11476:
[----:B------:R-:W2:Y:S02]  /*9310*/  LDG.E.U16 R2, desc[UR36][R2.64] ;  /* 0x0000002402027981 */ /* 0x000ea4000c1e1500 */
[----:B--2---:R-:W-:Y:S01]  /*9320*/  HADD2.F32 R18, -RZ, R2.H0_H0 ;  /* 0x20000002ff127230 */ /* 0x004fe20000004100 */
[----:B------:R-:W-:Y:S06]  /*9330*/  BRA `(.L_x_11470) ;  /* 0x0000000800907947 */ /* 0x000fec0003800000 */
.L_x_11475:
[----:B------:R-:W2:Y:S01]  /*9340*/  LDG.E.64 R2, desc[UR36][R2.64] ;  /* 0x0000002402027981 */ /* 0x000ea2000c1e1b00 */
[----:B------:R-:W-:Y:S01]  /*9350*/  UMOV UR4, 0xf0000000 ;  /* 0xf000000000047882 */ /* 0x000fe20000000000 */
[----:B------:R-:W-:Y:S01]  /*9360*/  UMOV UR5, 0x380fffff ;  /* 0x380fffff00057882 */ /* 0x000fe20000000000 */
[----:B--2---:R-:W0:Y:S01]  /*9370*/  F2F.F32.F64 R18, R2 ;  /* 0x0000000200127310 */ /* 0x004e220000301000 */
[----:B------:R-:W-:-:S14]  /*9380*/  DSETP.GEU.AND P0, PT, |R2|, UR4, PT ;  /* 0x0000000402007e2a */ /* 0x000fdc000bf0e200 */
[----:B0-----:R-:W-:Y:S01]  /*9390*/  @!P0 FMUL R18, R18, 1.175494350822287508e-38 ;  /* 0x0080000012128820 */ /* 0x001fe20000400000 */
[----:B------:R-:W-:Y:S06]  /*93a0*/  BRA `(.L_x_11470) ;  /* 0x0000000800747947 */ /* 0x000fec0003800000 */
.L_x_11465:
        /* <DEDUP_REMOVED lines=12> */
.L_x_11479:
[----:B------:R-:W2:Y:S01]  /*9470*/  LDG.E.64 R2, desc[UR36][R2.64] ;  /* 0x0000002402027981 */ /* 0x000ea2000c1e1b00 */
[----:B------:R-:W-:Y:S01]  /*9480*/  UMOV UR4, 0xf0000000 ;  /* 0xf000000000047882 */ /* 0x000fe20000000000 */
[----:B------:R-:W-:Y:S01]  /*9490*/  UMOV UR5, 0x380fffff ;  /* 0x380fffff00057882 */ /* 0x000fe20000000000 */
[----:B--2---:R-:W0:Y:S01]  /*94a0*/  F2F.F32.F64 R18, R2 ;  /* 0x0000000200127310 */ /* 0x004e220000301000 */
[----:B------:R-:W-:-:S14]  /*94b0*/  DSETP.GEU.AND P0, PT, |R2|, UR4, PT ;  /* 0x0000000402007e2a */ /* 0x000fdc000bf0e200 */
[----:B0-----:R-:W-:Y:S01]  /*94c0*/  @!P0 FMUL R18, R18, 1.175494350822287508e-38 ;  /* 0x0080000012128820 */ /* 0x001fe20000400000 */
[----:B------:R-:W-:Y:S06]  /*94d0*/  BRA `(.L_x_11470) ;  /* 0x0000000800287947 */ /* 0x000fec0003800000 */
.L_x_11478:
        /* <DEDUP_REMOVED lines=25> */
.L_x_11481:
        /* <DEDUP_REMOVED lines=12> */
.L_x_11480:
[----:B------:R-:W2:Y:S02]  /*9730*/  LDG.E.U16 R2, desc[UR36][R2.64] ;  /* 0x0000002402027981 */ /* 0x000ea4000c1e1500 */
[----:B--2---:R-:W-:Y:S01]  /*9740*/  IMAD.U32 R18, R2, 0x10000, RZ ;  /* 0x0001000002127824 */ /* 0x004fe200078e00ff */
[----:B------:R-:W-:Y:S06]  /*9750*/  BRA `(.L_x_11470) ;  /* 0x0000000400887947 */ /* 0x000fec0003800000 */
.L_x_11477:
        /* <DEDUP_REMOVED lines=11> */
.L_x_11484:
        /* <DEDUP_REMOVED lines=20> */
.L_x_11486:
[----:B------:R-:W-:Y:S05]  /*9950*/  BSYNC.RECONVERGENT B0 ;  /* 0x0000000000007941 */ /* 0x000fea0003800200 */
.L_x_11485:
[----:B------:R-:W-:Y:S01]  /*9960*/  IMAD.SHL.U32 R0, R0, 0x100000, RZ ;  /* 0x0010000000007824 */ /* 0x000fe200078e00ff */
[----:B------:R-:W-:-:S04]  /*9970*/  LEA R2, R2, 0x3b800000, 0x17 ;  /* 0x3b80000002027811 */ /* 0x000fc800078eb8ff */
[----:B------:R-:W-:Y:S01]  /*9980*/  LOP3.LUT R18, R2, R0, R7, 0xfe, !PT ;  /* 0x0000000002127212 */ /* 0x000fe200078efe07 */
[----:B------:R-:W-:Y:S06]  /*9990*/  BRA `(.L_x_11470) ;  /* 0x0000000000f87947 */ /* 0x000fec0003800000 */
.L_x_11483:
        /* <DEDUP_REMOVED lines=20> */
.L_x_11488:
[----:B------:R-:W-:Y:S05]  /*9ae0*/  BSYNC.RECONVERGENT B0 ;  /* 0x0000000000007941 */ /* 0x000fea0003800200 */
.L_x_11487:
[----:B------:R-:W-:Y:S01]  /*9af0*/  IMAD.SHL.U32 R0, R0, 0x200000, RZ ;  /* 0x0020000000007824 */ /* 0x000fe200078e00ff */
[----:B------:R-:W-:-:S04]  /*9b00*/  LEA R2, R2, 0x37800000, 0x17 ;  /* 0x3780000002027811 */ /* 0x000fc800078eb8ff */
[----:B------:R-:W-:Y:S01]  /*9b10*/  LOP3.LUT R18, R2, R0, R7, 0xfe, !PT ;  /* 0x0000000002127212 */ /* 0x000fe200078efe07 */
[----:B------:R-:W-:Y:S06]  /*9b20*/  BRA `(.L_x_11470) ;  /* 0x0000000000947947 */ /* 0x000fec0003800000 */
.L_x_11482:
        /* <DEDUP_REMOVED lines=14> */
.L_x_11469:
        /* <DEDUP_REMOVED lines=15> */
[----:B--23-5:R-:W-:Y:S05]  /*9d00*/  CALL.ABS.NOINC R2 ;  /* 0x0000000002007343 */ /* 0x02cfea0003c00000 */
.L_x_11491:
[----:B------:R-:W-:Y:S01]  /*9d10*/  IMAD.MOV.U32 R18, RZ, RZ, RZ ;  /* 0x000000ffff127224 */ /* 0x000fe200078e00ff */
[----:B------:R-:W-:Y:S06]  /*9d20*/  BRA `(.L_x_11470) ;  /* 0x0000000000147947 */ /* 0x000fec0003800000 */
.L_x_11490:
[----:B------:R-:W2:Y:S02]  /*9d30*/  LDG.E.64 R2, desc[UR36][R2.64] ;  /* 0x0000002402027981 */ /* 0x000ea4000c1e1b00 */
[----:B--2---:R0:W1:Y:S01]  /*9d40*/  I2F.U64 R18, R2 ;  /* 0x0000000200127312 */ /* 0x0040620000301000 */
[----:B------:R-:W-:Y:S05]  /*9d50*/  BRA `(.L_x_11470) ;  /* 0x0000000000087947 */ /* 0x000fea0003800000 */
.L_x_11489:
[----:B------:R-:W2:Y:S02]  /*9d60*/  LDG.E R2, desc[UR36][R2.64] ;  /* 0x0000002402027981 */ /* 0x000ea4000c1e1900 */
[----:B--2---:R-:W-:-:S07]  /*9d70*/  I2FP.F32.U32 R18, R2 ;  /* 0x0000000200127245 */ /* 0x004fce0000201000 */
.L_x_11470:
[----:B------:R-:W-:Y:S05]  /*9d80*/  BSYNC.RECONVERGENT B6 ;  /* 0x0000000000067941 */ /* 0x000fea0003800200 */
.L_x_11464:
[----:B------:R-:W3:Y:S01]  /*9d90*/  LDCU.U8 UR6, c[0x0][0x3ae] ;  /* 0x000075c0ff0677ac */ /* 0x000ee20008000000 */
[----:B012---:R-:W0:Y:S01]  /*9da0*/  LDC.64 R2, c[0x0][0x3a0] ;  /* 0x0000e800ff027b82 */ /* 0x007e220000000a00 */
[----:B------:R-:W1:Y:S01]  /*9db0*/  LDCU UR5, c[0x0][0x3b8] ;  /* 0x00007700ff0577ac */ /* 0x000e620008000800 */
[----:B---3--:R-:W-:-:S04]  /*9dc0*/  UPRMT UR4, UR6, 0x9910, URZ ;  /* 0x0000991006047896 */ /* 0x008fc800080000ff */
        /* <DEDUP_REMOVED lines=16> */
.L_x_11495:
[----:B------:R-:W2:Y:S02]  /*9ed0*/  LDG.E.U8 R2, desc[UR36][R2.64] ;  /* 0x0000002402027981 */ /* 0x000ea4000c1e1100 */
[----:B--2---:R-:W-:Y:S01]  /*9ee0*/  I2FP.F32.U32 R25, R2 ;  /* 0x0000000200197245 */ /* 0x004fe20000201000 */
[----:B------:R-:W-:Y:S06]  /*9ef0*/  BRA `(.L_x_11435) ;  /* 0x0000000c00187947 */ /* 0x000fec0003800000 */
.L_x_11494:
        /* <DEDUP_REMOVED lines=9> */
.L_x_11498:
[----:B------:R-:W2:Y:S02]  /*9f90*/  LDG.E R2, desc[UR36][R2.64] ;  /* 0x0000002402027981 */ /* 0x000ea4000c1e1900 */
[----:B--2---:R-:W-:Y:S01]  /*9fa0*/  I2FP.F32.S32 R25, R2 ;  /* 0x0000000200197245 */ /* 0x004fe20000201400 */
[----:B------:R-:W-:Y:S06]  /*9fb0*/  BRA `(.L_x_11435) ;  /* 0x0000000800e87947 */ /* 0x000fec0003800000 */
.L_x_11497:
[----:B------:R-:W2:Y:S02]  /*9fc0*/  LDG.E.U16 R2, desc[UR36][R2.64] ;  /* 0x0000002402027981 */ /* 0x000ea4000c1e1500 */
[----:B--2---:R0:W1:Y:S01]  /*9fd0*/  I2F.S16 R25, R2 ;  /* 0x0000000200197306 */ /* 0x0040620000101400 */
[----:B------:R-:W-:Y:S05]  /*9fe0*/  BRA `(.L_x_11435) ;  /* 0x0000000800dc7947 */ /* 0x000fea0003800000 */
.L_x_11493:
        /* <DEDUP_REMOVED lines=8> */
.L_x_11500:
[----:B------:R-:W2:Y:S02]  /*a070*/  LDG.E.U16 R2, desc[UR36][R2.64] ;  /* 0x0000002402027981 */ /* 0x000ea4000c1e1500 */
[----:B--2---:R-:W-:Y:S01]  /*a080*/  HADD2.F32 R25, -RZ, R2.H0_H0 ;  /* 0x20000002ff197230 */ /* 0x004fe20000004100 */
[----:B------:R-:W-:Y:S06]  /*a090*/  BRA `(.L_x_11435) ;  /* 0x0000000800b07947 */ /* 0x000fec0003800000 */
.L_x_11499:
        /* <DEDUP_REMOVED lines=8> */
.L_x_11502:
[----:B------:R-:W2:Y:S02]  /*a120*/  LDG.E.U16 R2, desc[UR36][R2.64] ;  /* 0x0000002402027981 */ /* 0x000ea4000c1e1500 */
[----:B--2---:R-:W-:Y:S01]  /*a130*/  HADD2.F32 R25, -RZ, R2.H0_H0 ;  /* 0x20000002ff197230 */ /* 0x004fe20000004100 */
[----:B------:R-:W-:Y:S06]  /*a140*/  BRA `(.L_x_11435) ;  /* 0x0000000800847947 */ /* 0x000fec0003800000 */
.L_x_11501:
[----:B------:R-:W2:Y:S01]  /*a150*/  LDG.E.64 R2, desc[UR36][R2.64] ;  /* 0x0000002402027981 */ /* 0x000ea2000c1e1b00 */
[----:B------:R-:W-:Y:S01]  /*a160*/  UMOV UR4, 0xf0000000 ;  /* 0xf000000000047882 */ /* 0x000fe20000000000 */
[----:B------:R-:W-:Y:S01]  /*a170*/  UMOV UR5, 0x380fffff ;  /* 0x380fffff00057882 */ /* 0x000fe20000000000 */
[----:B--2---:R-:W0:Y:S01]  /*a180*/  F2F.F32.F64 R25, R2 ;  /* 0x0000000200197310 */ /* 0x004e220000301000 */
[----:B------:R-:W-:-:S14]  /*a190*/  DSETP.GEU.AND P0, PT, |R2|, UR4, PT ;  /* 0x0000000402007e2a */ /* 0x000fdc000bf0e200 */
[----:B0-----:R-:W-:Y:S01]  /*a1a0*/  @!P0 FMUL R25, R25, 1.175494350822287508e-38 ;  /* 0x0080000019198820 */ /* 0x001fe20000400000 */
[----:B------:R-:W-:Y:S06]  /*a1b0*/  BRA `(.L_x_11435) ;  /* 0x0000000800687947 */ /* 0x000fec0003800000 */
.L_x_11492:
        /* <DEDUP_REMOVED lines=12> */
.L_x_11505:
[----:B------:R-:W2:Y:S01]  /*a280*/  LDG.E.64 R2, desc[UR36][R2.64] ;  /* 0x0000002402027981 */ /* 0x000ea2000c1e1b00 */
[----:B------:R-:W-:Y:S01]  /*a290*/  UMOV UR4, 0xf0000000 ;  /* 0xf000000000047882 */ /* 0x000fe20000000000 */
[----:B------:R-:W-:Y:S01]  /*a2a0*/  UMOV UR5, 0x380fffff ;  /* 0x380fffff00057882 */ /* 0x000fe20000000000 */
[----:B--2---:R-:W0:Y:S01]  /*a2b0*/  F2F.F32.F64 R25, R2 ;  /* 0x0000000200197310 */ /* 0x004e220000301000 */
[----:B------:R-:W-:-:S14]  /*a2c0*/  DSETP.GEU.AND P0, PT, |R2|, UR4, PT ;  /* 0x0000000402007e2a */ /* 0x000fdc000bf0e200 */
[----:B0-----:R-:W-:Y:S01]  /*a2d0*/  @!P0 FMUL R25, R25, 1.175494350822287508e-38 ;  /* 0x0080000019198820 */ /* 0x001fe20000400000 */
[----:B------:R-:W-:Y:S06]  /*a2e0*/  BRA `(.L_x_11435) ;  /* 0x00000008001c7947 */ /* 0x000fec0003800000 */
.L_x_11504:
        /* <DEDUP_REMOVED lines=25> */
.L_x_11507:
        /* <DEDUP_REMOVED lines=12> */
.L_x_11506:
[----:B------:R-:W2:Y:S02]  /*a540*/  LDG.E.U16 R2, desc[UR36][R2.64] ;  /* 0x0000002402027981 */ /* 0x000ea4000c1e1500 */
[----:B--2---:R-:W-:Y:S01]  /*a550*/  IMAD.U32 R25, R2, 0x10000, RZ ;  /* 0x0001000002197824 */ /* 0x004fe200078e00ff */
[----:B------:R-:W-:Y:S06]  /*a560*/  BRA `(.L_x_11435) ;  /* 0x00000004007c7947 */ /* 0x000fec0003800000 */
.L_x_11503:
        /* <DEDUP_REMOVED lines=11> */
.L_x_11510:
        /* <DEDUP_REMOVED lines=19> */
.L_x_11512:
[----:B------:R-:W-:Y:S05]  /*a750*/  BSYNC.RECONVERGENT B0 ;  /* 0x0000000000007941 */ /* 0x000fea0003800200 */
.L_x_11511:
[----:B------:R-:W-:Y:S01]  /*a760*/  IMAD.SHL.U32 R0, R0, 0x100000, RZ ;  /* 0x0010000000007824 */ /* 0x000fe200078e00ff */
[----:B------:R-:W-:-:S04]  /*a770*/  LEA R2, R2, 0x3b800000, 0x17 ;  /* 0x3b80000002027811 */ /* 0x000fc800078eb8ff */
[----:B------:R-:W-:Y:S01]  /*a780*/  LOP3.LUT R25, R2, R0, R25, 0xfe, !PT ;  /* 0x0000000002197212 */ /* 0x000fe200078efe19 */
[----:B------:R-:W-:Y:S06]  /*a790*/  BRA `(.L_x_11435) ;  /* 0x0000000000f07947 */ /* 0x000fec0003800000 */
.L_x_11509:
        /* <DEDUP_REMOVED lines=19> */
.L_x_11514:
[----:B------:R-:W-:Y:S05]  /*a8d0*/  BSYNC.RECONVERGENT B0 ;  /* 0x0000000000007941 */ /* 0x000fea0003800200 */
.L_x_11513:
[----:B------:R-:W-:Y:S01]  /*a8e0*/  IMAD.SHL.U32 R0, R0, 0x200000, RZ ;  /* 0x0020000000007824 */ /* 0x000fe200078e00ff */
[----:B------:R-:W-:-:S04]  /*a8f0*/  LEA R2, R2, 0x37800000, 0x17 ;  /* 0x3780000002027811 */ /* 0x000fc800078eb8ff */
[----:B------:R-:W-:Y:S01]  /*a900*/  LOP3.LUT R25, R2, R0, R25, 0xfe, !PT ;  /* 0x0000000002197212 */ /* 0x000fe200078efe19 */
[----:B------:R-:W-:Y:S06]  /*a910*/  BRA `(.L_x_11435) ;  /* 0x0000000000907947 */ /* 0x000fec0003800000 */
.L_x_11508:
        /* <DEDUP_REMOVED lines=14> */
.L_x_11496:
        /* <DEDUP_REMOVED lines=16> */
.L_x_11517:
[----:B------:R-:W-:Y:S05]  /*ab00*/  BRA `(.L_x_11435) ;  /* 0x0000000000147947 */ /* 0x000fea0003800000 */
.L_x_11516:
[----:B------:R-:W2:Y:S02]  /*ab10*/  LDG.E.64 R2, desc[UR36][R2.64] ;  /* 0x0000002402027981 */ /* 0x000ea4000c1e1b00 */
[----:B--2---:R0:W1:Y:S01]  /*ab20*/  I2F.U64 R25, R2 ;  /* 0x0000000200197312 */ /* 0x0040620000301000 */
[----:B------:R-:W-:Y:S05]  /*ab30*/  BRA `(.L_x_11435) ;  /* 0x0000000000087947 */ /* 0x000fea0003800000 */
.L_x_11515:
[----:B------:R-:W2:Y:S02]  /*ab40*/  LDG.E R2, desc[UR36][R2.64] ;  /* 0x0000002402027981 */ /* 0x000ea4000c1e1900 */
[----:B--2---:R-:W-:-:S07]  /*ab50*/  I2FP.F32.U32 R25, R2 ;  /* 0x0000000200197245 */ /* 0x004fce0000201000 */
.L_x_11435:
[----:B------:R-:W-:Y:S05]  /*ab60*/  BSYNC.RECONVERGENT B7 ;  /* 0x0000000000077941 */ /* 0x000fea0003800200 */
.L_x_11434:
[----:B------:R-:W2:Y:S01]  /*ab70*/  LDC R16, c[0x0][0x380] ;  /* 0x0000e000ff107b82 */ /* 0x000ea20000000800 */
[----:B-1-345:R-:W-:Y:S01]  /*ab80*/  FMUL.FTZ R4, R30, R33 ;  /* 0x000000211e047220 */ /* 0x03afe20000410000 */
[----:B0-----:R-:W-:Y:S01]  /*ab90*/  FMUL.FTZ R0, R19, R29 ;  /* 0x0000001d13007220 */ /* 0x001fe20000410000 */
[----:B------:R-:W-:Y:S01]  /*aba0*/  FMUL.FTZ R23, R23, R22 ;  /* 0x0000001617177220 */ /* 0x000fe20000410000 */
[----:B------:R-:W-:Y:S01]  /*abb0*/  FMUL.FTZ R25, R28, R25 ;  /* 0x000000191c197220 */ /* 0x000fe20000410000 */
[----:B------:R-:W-:Y:S04]  /*abc0*/  BSSY.RECONVERGENT B7, `(.L_x_11518) ;  /* 0x00002be000077945 */ /* 0x000fe80003800200 */
[----:B------:R-:W-:Y:S01]  /*abd0*/  BSSY.RELIABLE B6, `(.L_x_11519) ;  /* 0x00001d8000067945 */ /* 0x000fe20003800100 */
[----:B--2---:R-:W-:Y:S01]  /*abe0*/  FMUL.FTZ R4, R4, R31 ;  /* 0x0000001f04047220 */ /* 0x004fe20000410000 */
[----:B------:R-:W0:Y:S01]  /*abf0*/  LDC.U8 R2, c[0x0][0x3bc] ;  /* 0x0000ef00ff027b82 */ /* 0x000e220000000000 */
[----:B------:R-:W-:Y:S01]  /*ac00*/  FMUL.FTZ R22, R0, R27 ;  /* 0x0000001b00167220 */ /* 0x000fe20000410000 */
[----:B------:R-:W-:Y:S01]  /*ac10*/  FMUL.FTZ R24, R23, R24 ;  /* 0x0000001817187220 */ /* 0x000fe20000410000 */
[----:B------:R-:W-:Y:S01]  /*ac20*/  FMUL.FTZ R18, R25, R18 ;  /* 0x0000001219127220 */ /* 0x000fe20000410000 */
[----:B------:R-:W-:-:S05]  /*ac30*/  IMAD R16, R17, -0x200, R16 ;  /* 0xfffffe0011107824 */ /* 0x000fca00078e0210 */
[----:B------:R-:W-:-:S13]  /*ac40*/  ISETP.GE.AND P0, PT, R26, R16, PT ;  /* 0x000000101a00720c */ /* 0x000fda0003f06270 */
[----:B0-----:R-:W-:Y:S05]  /*ac50*/  @P0 BRA `(.L_x_11520) ;  /* 0x0000001c00300947 */ /* 0x001fea0003800000 */
        /* <DEDUP_REMOVED lines=22> */
.L_x_11524:
[----:B------:R-:W0:Y:S02]  /*adc0*/  F2I.S64.TRUNC R4, R4 ;  /* 0x0000000400047311 */ /* 0x000e24000020d900 */
[----:B0-----:R-:W-:-:S05]  /*add0*/  IMAD.MOV.U32 R3, RZ, RZ, R4 ;  /* 0x000000ffff037224 */ /* 0x001fca00078e0004 */
[----:B------:R0:W-:Y:S01]  /*ade0*/  STG.E.U8 desc[UR36][R8.64], R3 ;  /* 0x0000000308007986 */ /* 0x0001e2000c101124 */
[----:B------:R-:W-:Y:S05]  /*adf0*/  BRA `(.L_x_11526) ;  /* 0x0000000c002c7947 */ /* 0x000fea0003800000 */
.L_x_11523:
        /* <DEDUP_REMOVED lines=9> */
.L_x_11528:
[----:B------:R-:W0:Y:S02]  /*ae90*/  F2I.FTZ.TRUNC.NTZ R3, R4 ;  /* 0x0000000400037305 */ /* 0x000e24000021f100 */
[----:B0-----:R0:W-:Y:S01]  /*aea0*/  STG.E desc[UR36][R8.64], R3 ;  /* 0x0000000308007986 */ /* 0x0011e2000c101924 */
[----:B------:R-:W-:Y:S05]  /*aeb0*/  BRA `(.L_x_11526) ;  /* 0x0000000800fc7947 */ /* 0x000fea0003800000 */
.L_x_11527:
[----:B------:R-:W0:Y:S02]  /*aec0*/  F2I.FTZ.TRUNC.NTZ R3, R4 ;  /* 0x0000000400037305 */ /* 0x000e24000021f100 */
[----:B0-----:R0:W-:Y:S01]  /*aed0*/  STG.E.U16 desc[UR36][R8.64], R3 ;  /* 0x0000000308007986 */ /* 0x0011e2000c101524 */
[----:B------:R-:W-:Y:S05]  /*aee0*/  BRA `(.L_x_11526) ;  /* 0x0000000800f07947 */ /* 0x000fea0003800000 */
.L_x_11522:
        /* <DEDUP_REMOVED lines=8> */
.L_x_11530:
[----:B------:R-:W-:-:S05]  /*af70*/  F2FP.F16.F32.PACK_AB R4, RZ, R4 ;  /* 0x00000004ff04723e */ /* 0x000fca00000000ff */
[----:B------:R0:W-:Y:S01]  /*af80*/  STG.E.U16 desc[UR36][R8.64], R4 ;  /* 0x0000000408007986 */ /* 0x0001e2000c101524 */
[----:B------:R-:W-:Y:S05]  /*af90*/  BRA `(.L_x_11526) ;  /* 0x0000000800c47947 */ /* 0x000fea0003800000 */
.L_x_11529:
        /* <DEDUP_REMOVED lines=9> */
.L_x_11532:
[----:B------:R-:W-:-:S04]  /*b030*/  F2FP.F16.F32.PACK_AB R3, RZ, R4 ;  /* 0x00000004ff03723e */ /* 0x000fc800000000ff */
[----:B------:R-:W-:-:S05]  /*b040*/  PRMT R3, R3, 0x5410, RZ ;  /* 0x0000541003037816 */ /* 0x000fca00000000ff */
[----:B------:R0:W-:Y:S01]  /*b050*/  STG.E desc[UR36][R8.64], R3 ;  /* 0x0000000308007986 */ /* 0x0001e2000c101924 */
[----:B------:R-:W-:Y:S05]  /*b060*/  BRA `(.L_x_11526) ;  /* 0x0000000800907947 */ /* 0x000fea0003800000 */
.L_x_11531:
[----:B------:R-:W-:-:S06]  /*b070*/  FMUL.FTZ R4, R4, 1 ;  /* 0x3f80000004047820 */ /* 0x000fcc0000410000 */
[----:B------:R-:W0:Y:S02]  /*b080*/  F2F.F64.F32 R4, R4 ;  /* 0x0000000400047310 */ /* 0x000e240000201800 */
[----:B0-----:R0:W-:Y:S01]  /*b090*/  STG.E.64 desc[UR36][R8.64], R4 ;  /* 0x0000000408007986 */ /* 0x0011e2000c101b24 */
[----:B------:R-:W-:Y:S05]  /*b0a0*/  BRA `(.L_x_11526) ;  /* 0x0000000800807947 */ /* 0x000fea0003800000 */
.L_x_11521:
        /* <DEDUP_REMOVED lines=12> */
.L_x_11535:
[----:B------:R-:W-:Y:S01]  /*b170*/  FMUL.FTZ R4, R4, 1 ;  /* 0x3f80000004047820 */ /* 0x000fe20000410000 */
[----:B------:R-:W-:-:S05]  /*b180*/  CS2R R6, SRZ ;  /* 0x0000000000067805 */ /* 0x000fca000001ff00 */
[----:B------:R-:W0:Y:S02]  /*b190*/  F2F.F64.F32 R4, R4 ;  /* 0x0000000400047310 */ /* 0x000e240000201800 */
[----:B0-----:R0:W-:Y:S01]  /*b1a0*/  STG.E.128 desc[UR36][R8.64], R4 ;  /* 0x0000000408007986 */ /* 0x0011e2000c101d24 */
[----:B------:R-:W-:Y:S05]  /*b1b0*/  BRA `(.L_x_11526) ;  /* 0x00000008003c7947 */ /* 0x000fea0003800000 */
.L_x_11534:
        /* <DEDUP_REMOVED lines=18> */
.L_x_11539:
[----:B------:R-:W-:Y:S05]  /*b2e0*/  BSYNC.RECONVERGENT B0 ;  /* 0x0000000000007941 */ /* 0x000fea0003800200 */
.L_x_11538:
[----:B------:R-:W-:-:S05]  /*b2f0*/  LOP3.LUT R5, R0, 0x80, R5, 0xf8, !PT ;  /* 0x0000008000057812 */ /* 0x000fca00078ef805 */
[----:B------:R0:W-:Y:S01]  /*b300*/  STG.E.U8 desc[UR36][R8.64], R5 ;  /* 0x0000000508007986 */ /* 0x0001e2000c101124 */
[----:B------:R-:W-:Y:S05]  /*b310*/  BRA `(.L_x_11526) ;  /* 0x0000000400e47947 */ /* 0x000fea0003800000 */
.L_x_11537:
        /* <DEDUP_REMOVED lines=14> */
.L_x_11541:
[----:B------:R-:W-:Y:S05]  /*b400*/  BSYNC.RECONVERGENT B0 ;  /* 0x0000000000007941 */ /* 0x000fea0003800200 */
.L_x_11540:
[----:B------:R-:W-:-:S05]  /*b410*/  LOP3.LUT R3, R0, 0x80, R7, 0xf8, !PT ;  /* 0x0000008000037812 */ /* 0x000fca00078ef807 */
[----:B------:R0:W-:Y:S01]  /*b420*/  STG.E.U8 desc[UR36][R8.64], R3 ;  /* 0x0000000308007986 */ /* 0x0001e2000c101124 */
[----:B------:R-:W-:Y:S05]  /*b430*/  BRA `(.L_x_11526) ;  /* 0x00000004009c7947 */ /* 0x000fea0003800000 */
.L_x_11536:
[----:B------:R-:W-:-:S05]  /*b440*/  F2FP.BF16.F32.PACK_AB R4, RZ, R4 ;  /* 0x00000004ff04723e */ /* 0x000fca00000010ff */
[----:B------:R0:W-:Y:S01]  /*b450*/  STG.E.U16 desc[UR36][R8.64], R4 ;  /* 0x0000000408007986 */ /* 0x0001e2000c101524 */
[----:B------:R-:W-:Y:S05]  /*b460*/  BRA `(.L_x_11526) ;  /* 0x0000000400907947 */ /* 0x000fea0003800000 */
.L_x_11533:
        /* <DEDUP_REMOVED lines=11> */
.L_x_11544:
        /* <DEDUP_REMOVED lines=12> */
.L_x_11547:
[----:B------:R-:W-:-:S04]  /*b5e0*/  SHF.R.U32.HI R0, RZ, 0x14, R4 ;  /* 0x00000014ff007819 */ /* 0x000fc80000011604 */
[----:B------:R-:W-:-:S04]  /*b5f0*/  LOP3.LUT R3, R0, 0x1, RZ, 0xc0, !PT ;  /* 0x0000000100037812 */ /* 0x000fc800078ec0ff */
[----:B------:R-:W-:-:S04]  /*b600*/  IADD3 R0, PT, PT, R4, 0x487ffff, R3 ;  /* 0x0487ffff04007810 */ /* 0x000fc80007ffe003 */
[----:B------:R-:W-:-:S04]  /*b610*/  SHF.R.U32.HI R0, RZ, 0x14, R0 ;  /* 0x00000014ff007819 */ /* 0x000fc80000011600 */
[----:B------:R-:W-:-:S07]  /*b620*/  LOP3.LUT R3, R0, 0xff, RZ, 0xc0, !PT ;  /* 0x000000ff00037812 */ /* 0x000fce00078ec0ff */
.L_x_11548:
[----:B------:R-:W-:-:S04]  /*b630*/  SHF.R.U32.HI R4, RZ, 0x18, R4 ;  /* 0x00000018ff047819 */ /* 0x000fc80000011604 */
[----:B------:R-:W-:-:S04]  /*b640*/  LOP3.LUT R3, R3, 0x80, R4, 0xf8, !PT ;  /* 0x0000008003037812 */ /* 0x000fc800078ef804 */
[----:B------:R-:W-:-:S07]  /*b650*/  PRMT R0, R3, 0x7610, R0 ;  /* 0x0000761003007816 */ /* 0x000fce0000000000 */
.L_x_11546:
[----:B------:R-:W-:Y:S05]  /*b660*/  BSYNC.RECONVERGENT B0 ;  /* 0x0000000000007941 */ /* 0x000fea0003800200 */
.L_x_11545:
[----:B------:R4:W-:Y:S01]  /*b670*/  STG.E.U8 desc[UR36][R8.64], R0 ;  /* 0x0000000008007986 */ /* 0x0009e2000c101124 */
[----:B------:R-:W-:Y:S05]  /*b680*/  BRA `(.L_x_11526) ;  /* 0x0000000400087947 */ /* 0x000fea0003800000 */
.L_x_11543:
        /* <DEDUP_REMOVED lines=12> */
.L_x_11551:
[----:B------:R-:W-:-:S04]  /*b750*/  SHF.R.U32.HI R0, RZ, 0x15, R4 ;  /* 0x00000015ff007819 */ /* 0x000fc80000011604 */
[----:B------:R-:W-:-:S04]  /*b760*/  LOP3.LUT R3, R0, 0x1, RZ, 0xc0, !PT ;  /* 0x0000000100037812 */ /* 0x000fc800078ec0ff */
[----:B------:R-:W-:-:S04]  /*b770*/  IADD3 R0, PT, PT, R4, 0x88fffff, R3 ;  /* 0x088fffff04007810 */ /* 0x000fc80007ffe003 */
[----:B------:R-:W-:-:S04]  /*b780*/  SHF.R.U32.HI R0, RZ, 0x15, R0 ;  /* 0x00000015ff007819 */ /* 0x000fc80000011600 */
[----:B------:R-:W-:-:S07]  /*b790*/  LOP3.LUT R3, R0, 0xff, RZ, 0xc0, !PT ;  /* 0x000000ff00037812 */ /* 0x000fce00078ec0ff */
.L_x_11552:
[----:B------:R-:W-:-:S04]  /*b7a0*/  SHF.R.U32.HI R4, RZ, 0x18, R4 ;  /* 0x00000018ff047819 */ /* 0x000fc80000011604 */
[----:B------:R-:W-:-:S04]  /*b7b0*/  LOP3.LUT R3, R3, 0x80, R4, 0xf8, !PT ;  /* 0x0000008003037812 */ /* 0x000fc800078ef804 */
[----:B------:R-:W-:-:S07]  /*b7c0*/  PRMT R0, R3, 0x7610, R0 ;  /* 0x0000761003007816 */ /* 0x000fce0000000000 */
.L_x_11550:
[----:B------:R-:W-:Y:S05]  /*b7d0*/  BSYNC.RECONVERGENT B0 ;  /* 0x0000000000007941 */ /* 0x000fea0003800200 */
.L_x_11549:
[----:B------:R3:W-:Y:S01]  /*b7e0*/  STG.E.U8 desc[UR36][R8.64], R0 ;  /* 0x0000000008007986 */ /* 0x0007e2000c101124 */
[----:B------:R-:W-:Y:S05]  /*b7f0*/  BRA `(.L_x_11526) ;  /* 0x0000000000ac7947 */ /* 0x000fea0003800000 */
.L_x_11542:
[----:B------:R-:W-:-:S13]  /*b800*/  ISETP.NE.AND P0, PT, R0, 0x1c, PT ;  /* 0x0000001c0000780c */ /* 0x000fda0003f05270 */
[----:B------:R-:W-:Y:S05]  /*b810*/  @!P0 BRA `(.L_x_11553) ;  /* 0x00000000009c8947 */ /* 0x000fea0003800000 */
[----:B------:R-:W-:-:S13]  /*b820*/  ISETP.NE.AND P0, PT, R0, 0x1d, PT ;  /* 0x0000001d0000780c */ /* 0x000fda0003f05270 */
[----:B------:R-:W-:Y:S05]  /*b830*/  @!P0 BRA `(.L_x_11554) ;  /* 0x0000000000888947 */ /* 0x000fea0003800000 */
[----:B------:R-:W-:-:S13]  /*b840*/  ISETP.NE.AND P0, PT, R0, 0x2c, PT ;  /* 0x0000002c0000780c */ /* 0x000fda0003f05270 */
[----:B------:R-:W-:Y:S05]  /*b850*/  @!P0 BRA `(.L_x_11555) ;  /* 0x0000000000448947 */ /* 0x000fea0003800000 */
.L_x_11525:
        /* <DEDUP_REMOVED lines=16> */
.L_x_11556:
[----:B------:R-:W-:Y:S05]  /*b960*/  BRA `(.L_x_11526) ;  /* 0x0000000000507947 */ /* 0x000fea0003800000 */
.L_x_11555:
        /* <DEDUP_REMOVED lines=15> */
.L_x_11554:
[----:B------:R-:W0:Y:S02]  /*ba60*/  F2I.U64.TRUNC R4, R4 ;  /* 0x0000000400047311 */ /* 0x000e24000020d800 */
[----:B0-----:R1:W-:Y:S01]  /*ba70*/  STG.E.64 desc[UR36][R8.64], R4 ;  /* 0x0000000408007986 */ /* 0x0013e2000c101b24 */
[----:B------:R-:W-:Y:S05]  /*ba80*/  BRA `(.L_x_11526) ;  /* 0x0000000000087947 */ /* 0x000fea0003800000 */
.L_x_11553:
[----:B------:R-:W0:Y:S02]  /*ba90*/  F2I.FTZ.U32.TRUNC.NTZ R3, R4 ;  /* 0x0000000400037305 */ /* 0x000e24000021f000 */
[----:B0-----:R0:W-:Y:S02]  /*baa0*/  STG.E desc[UR36][R8.64], R3 ;  /* 0x0000000308007986 */ /* 0x0011e4000c101924 */
.L_x_11526:
        /* <DEDUP_REMOVED lines=24> */
.L_x_11561:
[----:B------:R-:W0:Y:S02]  /*bc30*/  F2I.S64.TRUNC R22, R22 ;  /* 0x0000001600167311 */ /* 0x000e24000020d900 */
[----:B0-----:R-:W-:-:S05]  /*bc40*/  IMAD.MOV.U32 R3, RZ, RZ, R22 ;  /* 0x000000ffff037224 */ /* 0x001fca00078e0016 */
[----:B------:R0:W-:Y:S01]  /*bc50*/  STG.E.U8 desc[UR36][R8.64], R3 ;  /* 0x0000000308007986 */ /* 0x0001e2000c101124 */
[----:B------:R-:W-:Y:S05]  /*bc60*/  BRA `(.L_x_11563) ;  /* 0x0000000c00287947 */ /* 0x000fea0003800000 */
.L_x_11560:
        /* <DEDUP_REMOVED lines=9> */
.L_x_11565:
[----:B------:R-:W0:Y:S02]  /*bd00*/  F2I.FTZ.TRUNC.NTZ R3, R22 ;  /* 0x0000001600037305 */ /* 0x000e24000021f100 */
[----:B0-----:R0:W-:Y:S01]  /*bd10*/  STG.E desc[UR36][R8.64], R3 ;  /* 0x0000000308007986 */ /* 0x0011e2000c101924 */
[----:B------:R-:W-:Y:S05]  /*bd20*/  BRA `(.L_x_11563) ;  /* 0x0000000800f87947 */ /* 0x000fea0003800000 */
.L_x_11564:
[----:B------:R-:W0:Y:S02]  /*bd30*/  F2I.FTZ.TRUNC.NTZ R3, R22 ;  /* 0x0000001600037305 */ /* 0x000e24000021f100 */
[----:B0-----:R0:W-:Y:S01]  /*bd40*/  STG.E.U16 desc[UR36][R8.64], R3 ;  /* 0x0000000308007986 */ /* 0x0011e2000c101524 */
[----:B------:R-:W-:Y:S05]  /*bd50*/  BRA `(.L_x_11563) ;  /* 0x0000000800ec7947 */ /* 0x000fea0003800000 */
.L_x_11559:
        /* <DEDUP_REMOVED lines=8> */
.L_x_11567:
[----:B------:R-:W-:-:S05]  /*bde0*/  F2FP.F16.F32.PACK_AB R22, RZ, R22 ;  /* 0x00000016ff16723e */ /* 0x000fca00000000ff */
[----:B------:R0:W-:Y:S01]  /*bdf0*/  STG.E.U16 desc[UR36][R8.64], R22 ;  /* 0x0000001608007986 */ /* 0x0001e2000c101524 */
[----:B------:R-:W-:Y:S05]  /*be00*/  BRA `(.L_x_11563) ;  /* 0x0000000800c07947 */ /* 0x000fea0003800000 */
.L_x_11566:
        /* <DEDUP_REMOVED lines=9> */
.L_x_11569:
[----:B------:R-:W-:-:S04]  /*bea0*/  F2FP.F16.F32.PACK_AB R3, RZ, R22 ;  /* 0x00000016ff03723e */ /* 0x000fc800000000ff */
[----:B------:R-:W-:-:S05]  /*beb0*/  PRMT R3, R3, 0x5410, RZ ;  /* 0x0000541003037816 */ /* 0x000fca00000000ff */
[----:B------:R0:W-:Y:S01]  /*bec0*/  STG.E desc[UR36][R8.64], R3 ;  /* 0x0000000308007986 */ /* 0x0001e2000c101924 */
[----:B------:R-:W-:Y:S05]  /*bed0*/  BRA `(.L_x_11563) ;  /* 0x00000008008c7947 */ /* 0x000fea0003800000 */
.L_x_11568:
[----:B------:R-:W-:-:S06]  /*bee0*/  FMUL.FTZ R4, R22, 1 ;  /* 0x3f80000016047820 */ /* 0x000fcc0000410000 */
[----:B------:R-:W0:Y:S02]  /*bef0*/  F2F.F64.F32 R4, R4 ;  /* 0x0000000400047310 */ /* 0x000e240000201800 */
[----:B0-----:R0:W-:Y:S01]  /*bf00*/  STG.E.64 desc[UR36][R8.64], R4 ;  /* 0x0000000408007986 */ /* 0x0011e2000c101b24 */
[----:B------:R-:W-:Y:S05]  /*bf10*/  BRA `(.L_x_11563) ;  /* 0x00000008007c7947 */ /* 0x000fea0003800000 */
.L_x_11558:
        /* <DEDUP_REMOVED lines=13> */
.L_x_11573:
        /* <DEDUP_REMOVED lines=16> */
.L_x_11576:
[----:B------:R-:W-:-:S04]  /*c0f0*/  SHF.R.U32.HI R22, RZ, 0x18, R22 ;  /* 0x00000018ff167819 */ /* 0x000fc80000011616 */
[----:B------:R-:W-:-:S04]  /*c100*/  LOP3.LUT R3, R3, 0x80, R22, 0xf8, !PT ;  /* 0x0000008003037812 */ /* 0x000fc800078ef816 */
[----:B------:R-:W-:-:S07]  /*c110*/  PRMT R4, R3, 0x7610, R4 ;  /* 0x0000761003047816 */ /* 0x000fce0000000004 */
.L_x_11575:
[----:B------:R-:W-:Y:S05]  /*c120*/  BSYNC.RECONVERGENT B0 ;  /* 0x0000000000007941 */ /* 0x000fea0003800200 */
.L_x_11574:
[----:B------:R0:W-:Y:S01]  /*c130*/  STG.E.U8 desc[UR36][R8.64], R4 ;  /* 0x0000000408007986 */ /* 0x0001e2000c101124 */
[----:B------:R-:W-:Y:S05]  /*c140*/  BRA `(.L_x_11563) ;  /* 0x0000000400f07947 */ /* 0x000fea0003800000 */
.L_x_11572:
        /* <DEDUP_REMOVED lines=16> */
.L_x_11579:
[----:B------:R-:W-:-:S04]  /*c250*/  SHF.R.U32.HI R22, RZ, 0x18, R22 ;  /* 0x00000018ff167819 */ /* 0x000fc80000011616 */
[----:B------:R-:W-:-:S04]  /*c260*/  LOP3.LUT R3, R3, 0x80, R22, 0xf8, !PT ;  /* 0x0000008003037812 */ /* 0x000fc800078ef816 */
[----:B------:R-:W-:-:S07]  /*c270*/  PRMT R4, R3, 0x7610, R4 ;  /* 0x0000761003047816 */ /* 0x000fce0000000004 */
.L_x_11578:
[----:B------:R-:W-:Y:S05]  /*c280*/  BSYNC.RECONVERGENT B0 ;  /* 0x0000000000007941 */ /* 0x000fea0003800200 */
.L_x_11577:
[----:B------:R0:W-:Y:S01]  /*c290*/  STG.E.U8 desc[UR36][R8.64], R4 ;  /* 0x0000000408007986 */ /* 0x0001e2000c101124 */
[----:B------:R-:W-:Y:S05]  /*c2a0*/  BRA `(.L_x_11563) ;  /* 0x0000000400987947 */ /* 0x000fea0003800000 */
.L_x_11571:
        /* <DEDUP_REMOVED lines=21> */
.L_x_11581:
[----:B------:R-:W0:Y:S02]  /*c400*/  F2I.U64.TRUNC R22, R22 ;  /* 0x0000001600167311 */ /* 0x000e24000020d800 */
[----:B0-----:R0:W-:Y:S01]  /*c410*/  STG.E.64 desc[UR36][R8.64], R22 ;  /* 0x0000001608007986 */ /* 0x0011e2000c101b24 */
[----:B------:R-:W-:Y:S05]  /*c420*/  BRA `(.L_x_11563) ;  /* 0x0000000400387947 */ /* 0x000fea0003800000 */
.L_x_11580:
[----:B------:R-:W0:Y:S02]  /*c430*/  F2I.FTZ.U32.TRUNC.NTZ R3, R22 ;  /* 0x0000001600037305 */ /* 0x000e24000021f000 */
[----:B0-----:R0:W-:Y:S01]  /*c440*/  STG.E desc[UR36][R8.64], R3 ;  /* 0x0000000308007986 */ /* 0x0011e2000c101924 */
[----:B------:R-:W-:Y:S05]  /*c450*/  BRA `(.L_x_11563) ;  /* 0x00000004002c7947 */ /* 0x000fea0003800000 */
.L_x_11570:
        /* <DEDUP_REMOVED lines=10> */
.L_x_11583:
[----:B------:R-:W-:Y:S01]  /*c500*/  FMUL.FTZ R4, R22, 1 ;  /* 0x3f80000016047820 */ /* 0x000fe20000410000 */
[----:B------:R-:W-:-:S05]  /*c510*/  CS2R R6, SRZ ;  /* 0x0000000000067805 */ /* 0x000fca000001ff00 */
[----:B------:R-:W0:Y:S02]  /*c520*/  F2F.F64.F32 R4, R4 ;  /* 0x0000000400047310 */ /* 0x000e240000201800 */
[----:B0-----:R4:W-:Y:S01]  /*c530*/  STG.E.128 desc[UR36][R8.64], R4 ;  /* 0x0000000408007986 */ /* 0x0019e2000c101d24 */
[----:B------:R-:W-:Y:S05]  /*c540*/  BRA `(.L_x_11563) ;  /* 0x0000000000f07947 */ /* 0x000fea0003800000 */
.L_x_11582:
[----:B------:R-:W-:-:S13]  /*c550*/  ISETP.NE.AND P0, PT, R0, 0xf, PT ;  /* 0x0000000f0000780c */ /* 0x000fda0003f05270 */
[----:B------:R-:W-:Y:S05]  /*c560*/  @!P0 BRA `(.L_x_11584) ;  /* 0x0000000000e08947 */ /* 0x000fea0003800000 */
[----:B------:R-:W-:-:S13]  /*c570*/  ISETP.NE.AND P0, PT, R0, 0x17, PT ;  /* 0x000000170000780c */ /* 0x000fda0003f05270 */
[----:B------:R-:W-:Y:S05]  /*c580*/  @!P0 BRA `(.L_x_11585) ;  /* 0x00000000008c8947 */ /* 0x000fea0003800000 */
[----:B------:R-:W-:-:S13]  /*c590*/  ISETP.NE.AND P0, PT, R0, 0x18, PT ;  /* 0x000000180000780c */ /* 0x000fda0003f05270 */
[----:B------:R-:W-:Y:S05]  /*c5a0*/  @!P0 BRA `(.L_x_11586) ;  /* 0x0000000000448947 */ /* 0x000fea0003800000 */
.L_x_11562:
        /* <DEDUP_REMOVED lines=16> */
.L_x_11587:
[----:B------:R-:W-:Y:S05]  /*c6b0*/  BRA `(.L_x_11563) ;  /* 0x0000000000947947 */ /* 0x000fea0003800000 */
.L_x_11586:
        /* <DEDUP_REMOVED lines=12> */
.L_x_11589:
[----:B------:R-:W-:Y:S05]  /*c780*/  BSYNC.RECONVERGENT B0 ;  /* 0x0000000000007941 */ /* 0x000fea0003800200 */
.L_x_11588:
[----:B------:R-:W-:-:S05]  /*c790*/  LOP3.LUT R3, R0, 0x80, R5, 0xf8, !PT ;  /* 0x0000008000037812 */ /* 0x000fca00078ef805 */
[----:B------:R1:W-:Y:S01]  /*c7a0*/  STG.E.U8 desc[UR36][R8.64], R3 ;  /* 0x0000000308007986 */ /* 0x0003e2000c101124 */
[----:B------:R-:W-:Y:S05]  /*c7b0*/  BRA `(.L_x_11563) ;  /* 0x0000000000547947 */ /* 0x000fea0003800000 */
.L_x_11585:
        /* <DEDUP_REMOVED lines=11> */
.L_x_11591:
[----:B------:R-:W-:Y:S01]  /*c870*/  IMAD.MOV.U32 R0, RZ, RZ, 0x7f ;  /* 0x0000007fff007424 */ /* 0x000fe200078e00ff */
[----:B------:R-:W-:-:S04]  /*c880*/  ISETP.GT.U32.AND P0, PT, R4, 0x7f800000, PT ;  /* 0x7f8000000400780c */ /* 0x000fc80003f04070 */
[----:B------:R-:W-:-:S09]  /*c890*/  SEL R0, R0, 0x7c, P0 ;  /* 0x0000007c00007807 */ /* 0x000fd20000000000 */
.L_x_11592:
[----:B------:R-:W-:Y:S05]  /*c8a0*/  BSYNC.RECONVERGENT B0 ;  /* 0x0000000000007941 */ /* 0x000fea0003800200 */
.L_x_11590:
[----:B------:R-:W-:-:S04]  /*c8b0*/  SHF.R.U32.HI R3, RZ, 0x18, R22 ;  /* 0x00000018ff037819 */ /* 0x000fc80000011616 */
[----:B------:R-:W-:-:S05]  /*c8c0*/  LOP3.LUT R3, R0, 0x80, R3, 0xf8, !PT ;  /* 0x0000008000037812 */ /* 0x000fca00078ef803 */
[----:B------:R0:W-:Y:S01]  /*c8d0*/  STG.E.U8 desc[UR36][R8.64], R3 ;  /* 0x0000000308007986 */ /* 0x0001e2000c101124 */
[----:B------:R-:W-:Y:S05]  /*c8e0*/  BRA `(.L_x_11563) ;  /* 0x0000000000087947 */ /* 0x000fea0003800000 */
.L_x_11584:
[----:B------:R-:W-:-:S05]  /*c8f0*/  F2FP.BF16.F32.PACK_AB R22, RZ, R22 ;  /* 0x00000016ff16723e */ /* 0x000fca00000010ff */
[----:B------:R2:W-:Y:S02]  /*c900*/  STG.E.U16 desc[UR36][R8.64], R22 ;  /* 0x0000001608007986 */ /* 0x0005e4000c101524 */
.L_x_11563:
[----:B------:R-:W-:-:S07]  /*c910*/  VIADD R26, R26, 0x80 ;  /* 0x000000801a1a7836 */ /* 0x000fce0000000000 */
.L_x_11520:
[----:B------:R-:W-:-:S13]  /*c920*/  ISETP.GE.AND P0, PT, R26, R16, PT ;  /* 0x000000101a00720c */ /* 0x000fda0003f06270 */
[----:B------:R-:W-:Y:S05]  /*c930*/  @P0 BREAK.RELIABLE B6 ;  /* 0x0000000000060942 */ /* 0x000fea0003800100 */
[----:B------:R-:W-:Y:S05]  /*c940*/  @P0 BRA `(.L_x_11557) ;  /* 0x0000000c00940947 */ /* 0x000fea0003800000 */
[----:B------:R-:W-:Y:S05]  /*c950*/  BSYNC.RELIABLE B6 ;  /* 0x0000000000067941 */ /* 0x000fea0003800100 */
.L_x_11519:
        /* <DEDUP_REMOVED lines=21> */
.L_x_11596:
[----:B------:R-:W0:Y:S02]  /*cab0*/  F2I.S64.TRUNC R24, R24 ;  /* 0x0000001800187311 */ /* 0x000e24000020d900 */
[----:B0-----:R-:W-:-:S05]  /*cac0*/  IMAD.MOV.U32 R3, RZ, RZ, R24 ;  /* 0x000000ffff037224 */ /* 0x001fca00078e0018 */
[----:B------:R0:W-:Y:S01]  /*cad0*/  STG.E.U8 desc[UR36][R8.64], R3 ;  /* 0x0000000308007986 */ /* 0x0001e2000c101124 */
[----:B------:R-:W-:Y:S05]  /*cae0*/  BRA `(.L_x_11598) ;  /* 0x0000000c00287947 */ /* 0x000fea0003800000 */
.L_x_11595:
        /* <DEDUP_REMOVED lines=9> */
.L_x_11600:
[----:B------:R-:W0:Y:S02]  /*cb80*/  F2I.FTZ.TRUNC.NTZ R3, R24 ;  /* 0x0000001800037305 */ /* 0x000e24000021f100 */
[----:B0-----:R0:W-:Y:S01]  /*cb90*/  STG.E desc[UR36][R8.64], R3 ;  /* 0x0000000308007986 */ /* 0x0011e2000c101924 */
[----:B------:R-:W-:Y:S05]  /*cba0*/  BRA `(.L_x_11598) ;  /* 0x0000000800f87947 */ /* 0x000fea0003800000 */
.L_x_11599:
[----:B------:R-:W0:Y:S02]  /*cbb0*/  F2I.FTZ.TRUNC.NTZ R3, R24 ;  /* 0x0000001800037305 */ /* 0x000e24000021f100 */
[----:B0-----:R0:W-:Y:S01]  /*cbc0*/  STG.E.U16 desc[UR36][R8.64], R3 ;  /* 0x0000000308007986 */ /* 0x0011e2000c101524 */
[----:B------:R-:W-:Y:S05]  /*cbd0*/  BRA `(.L_x_11598) ;  /* 0x0000000800ec7947 */ /* 0x000fea0003800000 */
.L_x_11594:
        /* <DEDUP_REMOVED lines=8> */
.L_x_11602:
[----:B------:R-:W-:-:S05]  /*cc60*/  F2FP.F16.F32.PACK_AB R24, RZ, R24 ;  /* 0x00000018ff18723e */ /* 0x000fca00000000ff */
[----:B------:R1:W-:Y:S01]  /*cc70*/  STG.E.U16 desc[UR36][R8.64], R24 ;  /* 0x0000001808007986 */ /* 0x0003e2000c101524 */
[----:B------:R-:W-:Y:S05]  /*cc80*/  BRA `(.L_x_11598) ;  /* 0x0000000800c07947 */ /* 0x000fea0003800000 */
.L_x_11601:
        /* <DEDUP_REMOVED lines=9> */
.L_x_11604:
[----:B------:R-:W-:-:S04]  /*cd20*/  F2FP.F16.F32.PACK_AB R3, RZ, R24 ;  /* 0x00000018ff03723e */ /* 0x000fc800000000ff */
[----:B------:R-:W-:-:S05]  /*cd30*/  PRMT R3, R3, 0x5410, RZ ;  /* 0x0000541003037816 */ /* 0x000fca00000000ff */
[----:B------:R4:W-:Y:S01]  /*cd40*/  STG.E desc[UR36][R8.64], R3 ;  /* 0x0000000308007986 */ /* 0x0009e2000c101924 */
[----:B------:R-:W-:Y:S05]  /*cd50*/  BRA `(.L_x_11598) ;  /* 0x00000008008c7947 */ /* 0x000fea0003800000 */
.L_x_11603:
[----:B------:R-:W-:-:S06]  /*cd60*/  FMUL.FTZ R4, R24, 1 ;  /* 0x3f80000018047820 */ /* 0x000fcc0000410000 */
[----:B------:R-:W0:Y:S02]  /*cd70*/  F2F.F64.F32 R4, R4 ;  /* 0x0000000400047310 */ /* 0x000e240000201800 */
[----:B0-----:R2:W-:Y:S01]  /*cd80*/  STG.E.64 desc[UR36][R8.64], R4 ;  /* 0x0000000408007986 */ /* 0x0015e2000c101b24 */
[----:B------:R-:W-:Y:S05]  /*cd90*/  BRA `(.L_x_11598) ;  /* 0x00000008007c7947 */ /* 0x000fea0003800000 */
.L_x_11593:
        /* <DEDUP_REMOVED lines=13> */
.L_x_11608:
        /* <DEDUP_REMOVED lines=16> */
.L_x_11611:
[----:B------:R-:W-:-:S04]  /*cf70*/  SHF.R.U32.HI R24, RZ, 0x18, R24 ;  /* 0x00000018ff187819 */ /* 0x000fc80000011618 */
[----:B------:R-:W-:-:S04]  /*cf80*/  LOP3.LUT R3, R3, 0x80, R24, 0xf8, !PT ;  /* 0x0000008003037812 */ /* 0x000fc800078ef818 */
[----:B------:R-:W-:-:S07]  /*cf90*/  PRMT R4, R3, 0x7610, R4 ;  /* 0x0000761003047816 */ /* 0x000fce0000000004 */
.L_x_11610:
[----:B------:R-:W-:Y:S05]  /*cfa0*/  BSYNC.RECONVERGENT B0 ;  /* 0x0000000000007941 */ /* 0x000fea0003800200 */
.L_x_11609:
[----:B------:R0:W-:Y:S01]  /*cfb0*/  STG.E.U8 desc[UR36][R8.64], R4 ;  /* 0x0000000408007986 */ /* 0x0001e2000c101124 */
[----:B------:R-:W-:Y:S05]  /*cfc0*/  BRA `(.L_x_11598) ;  /* 0x0000000400f07947 */ /* 0x000fea0003800000 */
.L_x_11607:
        /* <DEDUP_REMOVED lines=16> */
.L_x_11614:
[----:B------:R-:W-:-:S04]  /*d0d0*/  SHF.R.U32.HI R24, RZ, 0x18, R24 ;  /* 0x00000018ff187819 */ /* 0x000fc80000011618 */
[----:B------:R-:W-:-:S04]  /*d0e0*/  LOP3.LUT R3, R3, 0x80, R24, 0xf8, !PT ;  /* 0x0000008003037812 */ /* 0x000fc800078ef818 */
[----:B------:R-:W-:-:S07]  /*d0f0*/  PRMT R4, R3, 0x7610, R4 ;  /* 0x0000761003047816 */ /* 0x000fce0000000004 */
.L_x_11613:
[----:B------:R-:W-:Y:S05]  /*d100*/  BSYNC.RECONVERGENT B0 ;  /* 0x0000000000007941 */ /* 0x000fea0003800200 */
.L_x_11612:
[----:B------:R0:W-:Y:S01]  /*d110*/  STG.E.U8 desc[UR36][R8.64], R4 ;  /* 0x0000000408007986 */ /* 0x0001e2000c101124 */
[----:B------:R-:W-:Y:S05]  /*d120*/  BRA `(.L_x_11598) ;  /* 0x0000000400987947 */ /* 0x000fea0003800000 */
.L_x_11606:
        /* <DEDUP_REMOVED lines=21> */
.L_x_11616:
[----:B------:R-:W0:Y:S02]  /*d280*/  F2I.U64.TRUNC R24, R24 ;  /* 0x0000001800187311 */ /* 0x000e24000020d800 */
[----:B0-----:R0:W-:Y:S01]  /*d290*/  STG.E.64 desc[UR36][R8.64], R24 ;  /* 0x0000001808007986 */ /* 0x0011e2000c101b24 */
[----:B------:R-:W-:Y:S05]  /*d2a0*/  BRA `(.L_x_11598) ;  /* 0x0000000400387947 */ /* 0x000fea0003800000 */
.L_x_11615:
[----:B------:R-:W0:Y:S02]  /*d2b0*/  F2I.FTZ.U32.TRUNC.NTZ R3, R24 ;  /* 0x0000001800037305 */ /* 0x000e24000021f000 */
[----:B0-----:R0:W-:Y:S01]  /*d2c0*/  STG.E desc[UR36][R8.64], R3 ;  /* 0x0000000308007986 */ /* 0x0011e2000c101924 */
[----:B------:R-:W-:Y:S05]  /*d2d0*/  BRA `(.L_x_11598) ;  /* 0x00000004002c7947 */ /* 0x000fea0003800000 */
.L_x_11605:
        /* <DEDUP_REMOVED lines=10> */
.L_x_11618:
[----:B------:R-:W-:Y:S01]  /*d380*/  FMUL.FTZ R4, R24, 1 ;  /* 0x3f80000018047820 */ /* 0x000fe20000410000 */
[----:B------:R-:W-:-:S05]  /*d390*/  CS2R R6, SRZ ;  /* 0x0000000000067805 */ /* 0x000fca000001ff00 */
[----:B------:R-:W0:Y:S02]  /*d3a0*/  F2F.F64.F32 R4, R4 ;  /* 0x0000000400047310 */ /* 0x000e240000201800 */
[----:B0-----:R0:W-:Y:S01]  /*d3b0*/  STG.E.128 desc[UR36][R8.64], R4 ;  /* 0x0000000408007986 */ /* 0x0011e2000c101d24 */
[----:B------:R-:W-:Y:S05]  /*d3c0*/  BRA `(.L_x_11598) ;  /* 0x0000000000f07947 */ /* 0x000fea0003800000 */
.L_x_11617:
[----:B------:R-:W-:-:S13]  /*d3d0*/  ISETP.NE.AND P0, PT, R0, 0xf, PT ;  /* 0x0000000f0000780c */ /* 0x000fda0003f05270 */
[----:B------:R-:W-:Y:S05]  /*d3e0*/  @!P0 BRA `(.L_x_11619) ;  /* 0x0000000000e08947 */ /* 0x000fea0003800000 */
[----:B------:R-:W-:-:S13]  /*d3f0*/  ISETP.NE.AND P0, PT, R0, 0x17, PT ;  /* 0x000000170000780c */ /* 0x000fda0003f05270 */
[----:B------:R-:W-:Y:S05]  /*d400*/  @!P0 BRA `(.L_x_11620) ;  /* 0x00000000008c8947 */ /* 0x000fea0003800000 */
[----:B------:R-:W-:-:S13]  /*d410*/  ISETP.NE.AND P0, PT, R0, 0x18, PT ;  /* 0x000000180000780c */ /* 0x000fda0003f05270 */
[----:B------:R-:W-:Y:S05]  /*d420*/  @!P0 BRA `(.L_x_11621) ;  /* 0x0000000000448947 */ /* 0x000fea0003800000 */
.L_x_11597:
        /* <DEDUP_REMOVED lines=16> */
.L_x_11622:
[----:B------:R-:W-:Y:S05]  /*d530*/  BRA `(.L_x_11598) ;  /* 0x0000000000947947 */ /* 0x000fea0003800000 */
.L_x_11621:
        /* <DEDUP_REMOVED lines=12> */
.L_x_11624:
[----:B------:R-:W-:Y:S05]  /*d600*/  BSYNC.RECONVERGENT B0 ;  /* 0x0000000000007941 */ /* 0x000fea0003800200 */
.L_x_11623:
[----:B------:R-:W-:-:S05]  /*d610*/  LOP3.LUT R3, R0, 0x80, R5, 0xf8, !PT ;  /* 0x0000008000037812 */ /* 0x000fca00078ef805 */
[----:B------:R0:W-:Y:S01]  /*d620*/  STG.E.U8 desc[UR36][R8.64], R3 ;  /* 0x0000000308007986 */ /* 0x0001e2000c101124 */
[----:B------:R-:W-:Y:S05]  /*d630*/  BRA `(.L_x_11598) ;  /* 0x0000000000547947 */ /* 0x000fea0003800000 */
.L_x_11620:
        /* <DEDUP_REMOVED lines=11> */
.L_x_11626:
[----:B------:R-:W-:Y:S01]  /*d6f0*/  IMAD.MOV.U32 R0, RZ, RZ, 0x7f ;  /* 0x0000007fff007424 */ /* 0x000fe200078e00ff */
[----:B------:R-:W-:-:S04]  /*d700*/  ISETP.GT.U32.AND P0, PT, R4, 0x7f800000, PT ;  /* 0x7f8000000400780c */ /* 0x000fc80003f04070 */
[----:B------:R-:W-:-:S09]  /*d710*/  SEL R0, R0, 0x7c, P0 ;  /* 0x0000007c00007807 */ /* 0x000fd20000000000 */
.L_x_11627:
[----:B------:R-:W-:Y:S05]  /*d720*/  BSYNC.RECONVERGENT B0 ;  /* 0x0000000000007941 */ /* 0x000fea0003800200 */
.L_x_11625:
[----:B------:R-:W-:-:S04]  /*d730*/  SHF.R.U32.HI R3, RZ, 0x18, R24 ;  /* 0x00000018ff037819 */ /* 0x000fc80000011618 */
[----:B------:R-:W-:-:S05]  /*d740*/  LOP3.LUT R3, R0, 0x80, R3, 0xf8, !PT ;  /* 0x0000008000037812 */ /* 0x000fca00078ef803 */
[----:B------:R0:W-:Y:S01]  /*d750*/  STG.E.U8 desc[UR36][R8.64], R3 ;  /* 0x0000000308007986 */ /* 0x0001e2000c101124 */
[----:B------:R-:W-:Y:S05]  /*d760*/  BRA `(.L_x_11598) ;  /* 0x0000000000087947 */ /* 0x000fea0003800000 */
.L_x_11619:
[----:B------:R-:W-:-:S05]  /*d770*/  F2FP.BF16.F32.PACK_AB R24, RZ, R24 ;  /* 0x00000018ff18723e */ /* 0x000fca00000010ff */
[----:B------:R0:W-:Y:S02]  /*d780*/  STG.E.U16 desc[UR36][R8.64], R24 ;  /* 0x0000001808007986 */ /* 0x0001e4000c101524 */
.L_x_11598:
[----:B------:R-:W-:-:S07]  /*d790*/  VIADD R26, R26, 0x80 ;  /* 0x000000801a1a7836 */ /* 0x000fce0000000000 */
.L_x_11557:
[----:B------:R-:W-:Y:S05]  /*d7a0*/  BSYNC.RECONVERGENT B7 ;  /* 0x0000000000077941 */ /* 0x000fea0003800200 */
.L_x_11518:
[----:B------:R-:W-:-:S13]  /*d7b0*/  ISETP.GE.AND P0, PT, R26, R16, PT ;  /* 0x000000101a00720c */ /* 0x000fda0003f06270 */
[----:B------:R-:W-:Y:S05]  /*d7c0*/  @P0 EXIT ;  /* 0x000000000000094d */ /* 0x000fea0003800000 */
[----:B012-4-:R-:W0:Y:S01]  /*d7d0*/  LDC.64 R4, c[0x0][0x388] ;  /* 0x0000e200ff047b82 */ /* 0x017e220000000a00 */
[----:B------:R-:W1:Y:S01]  /*d7e0*/  LDCU UR4, c[0x0][0x3c0] ;  /* 0x00007800ff0477ac */ /* 0x000e620008000800 */
[----:B---3--:R-:W-:Y:S01]  /*d7f0*/  PRMT R0, R2, 0x9910, RZ ;  /* 0x0000991002007816 */ /* 0x008fe200000000ff */
        /* <DEDUP_REMOVED lines=17> */
.L_x_11631:
[----:B------:R-:W0:Y:S02]  /*d910*/  F2I.S64.TRUNC R18, R18 ;  /* 0x0000001200127311 */ /* 0x000e24000020d900 */
[----:B0-----:R-:W-:-:S05]  /*d920*/  IMAD.MOV.U32 R3, RZ, RZ, R18 ;  /* 0x000000ffff037224 */ /* 0x001fca00078e0012 */
[----:B------:R-:W-:Y:S01]  /*d930*/  STG.E.U8 desc[UR36][R4.64], R3 ;  /* 0x0000000304007986 */ /* 0x000fe2000c101124 */
[----:B------:R-:W-:Y:S05]  /*d940*/  EXIT ;  /* 0x000000000000794d */ /* 0x000fea0003800000 */
.L_x_11630:
        /* <DEDUP_REMOVED lines=9> */
.L_x_11634:
[----:B------:R-:W0:Y:S02]  /*d9e0*/  F2I.FTZ.TRUNC.NTZ R3, R18 ;  /* 0x0000001200037305 */ /* 0x000e24000021f100 */
[----:B0-----:R-:W-:Y:S01]  /*d9f0*/  STG.E desc[UR36][R4.64], R3 ;  /* 0x0000000304007986 */ /* 0x001fe2000c101924 */
[----:B------:R-:W-:Y:S05]  /*da00*/  EXIT ;  /* 0x000000000000794d */ /* 0x000fea0003800000 */
.L_x_11633:
[----:B------:R-:W0:Y:S02]  /*da10*/  F2I.FTZ.TRUNC.NTZ R3, R18 ;  /* 0x0000001200037305 */ /* 0x000e24000021f100 */
[----:B0-----:R-:W-:Y:S01]  /*da20*/  STG.E.U16 desc[UR36][R4.64], R3 ;  /* 0x0000000304007986 */ /* 0x001fe2000c101524 */
[----:B------:R-:W-:Y:S05]  /*da30*/  EXIT ;  /* 0x000000000000794d */ /* 0x000fea0003800000 */
.L_x_11629:
        /* <DEDUP_REMOVED lines=8> */
.L_x_11636:
[----:B------:R-:W-:-:S05]  /*dac0*/  F2FP.F16.F32.PACK_AB R18, RZ, R18 ;  /* 0x00000012ff12723e */ /* 0x000fca00000000ff */
[----:B------:R-:W-:Y:S01]  /*dad0*/  STG.E.U16 desc[UR36][R4.64], R18 ;  /* 0x0000001204007986 */ /* 0x000fe2000c101524 */
[----:B------:R-:W-:Y:S05]  /*dae0*/  EXIT ;  /* 0x000000000000794d */ /* 0x000fea0003800000 */
.L_x_11635:
        /* <DEDUP_REMOVED lines=9> */
.L_x_11638:
[----:B------:R-:W-:-:S04]  /*db80*/  F2FP.F16.F32.PACK_AB R3, RZ, R18 ;  /* 0x00000012ff03723e */ /* 0x000fc800000000ff */
[----:B------:R-:W-:-:S05]  /*db90*/  PRMT R3, R3, 0x5410, RZ ;  /* 0x0000541003037816 */ /* 0x000fca00000000ff */
[----:B------:R-:W-:Y:S01]  /*dba0*/  STG.E desc[UR36][R4.64], R3 ;  /* 0x0000000304007986 */ /* 0x000fe2000c101924 */
[----:B------:R-:W-:Y:S05]  /*dbb0*/  EXIT ;  /* 0x000000000000794d */ /* 0x000fea0003800000 */
.L_x_11637:
[----:B------:R-:W-:-:S06]  /*dbc0*/  FMUL.FTZ R2, R18, 1 ;  /* 0x3f80000012027820 */ /* 0x000fcc0000410000 */
[----:B------:R-:W0:Y:S02]  /*dbd0*/  F2F.F64.F32 R2, R2 ;  /* 0x0000000200027310 */ /* 0x000e240000201800 */
[----:B0-----:R-:W-:Y:S01]  /*dbe0*/  STG.E.64 desc[UR36][R4.64], R2 ;  /* 0x0000000204007986 */ /* 0x001fe2000c101b24 */
[----:B------:R-:W-:Y:S05]  /*dbf0*/  EXIT ;  /* 0x000000000000794d */ /* 0x000fea0003800000 */
.L_x_11628:
        /* <DEDUP_REMOVED lines=13> */
.L_x_11642:
        /* <DEDUP_REMOVED lines=16> */
.L_x_11645:
[----:B------:R-:W-:-:S04]  /*ddd0*/  SHF.R.U32.HI R18, RZ, 0x18, R18 ;  /* 0x00000018ff127819 */ /* 0x000fc80000011612 */
[----:B------:R-:W-:-:S04]  /*dde0*/  LOP3.LUT R3, R3, 0x80, R18, 0xf8, !PT ;  /* 0x0000008003037812 */ /* 0x000fc800078ef812 */
[----:B------:R-:W-:-:S07]  /*ddf0*/  PRMT R2, R3, 0x7610, R2 ;  /* 0x0000761003027816 */ /* 0x000fce0000000002 */
.L_x_11644:
[----:B------:R-:W-:Y:S05]  /*de00*/  BSYNC.RECONVERGENT B0 ;  /* 0x0000000000007941 */ /* 0x000fea0003800200 */
.L_x_11643:
[----:B------:R-:W-:Y:S01]  /*de10*/  STG.E.U8 desc[UR36][R4.64], R2 ;  /* 0x0000000204007986 */ /* 0x000fe2000c101124 */
[----:B------:R-:W-:Y:S05]  /*de20*/  EXIT ;  /* 0x000000000000794d */ /* 0x000fea0003800000 */
.L_x_11641:
        /* <DEDUP_REMOVED lines=16> */
.L_x_11648:
[----:B------:R-:W-:-:S04]  /*df30*/  SHF.R.U32.HI R18, RZ, 0x18, R18 ;  /* 0x00000018ff127819 */ /* 0x000fc80000011612 */
[----:B------:R-:W-:-:S04]  /*df40*/  LOP3.LUT R3, R3, 0x80, R18, 0xf8, !PT ;  /* 0x0000008003037812 */ /* 0x000fc800078ef812 */
[----:B------:R-:W-:-:S07]  /*df50*/  PRMT R2, R3, 0x7610, R2 ;  /* 0x0000761003027816 */ /* 0x000fce0000000002 */
.L_x_11647:
[----:B------:R-:W-:Y:S05]  /*df60*/  BSYNC.RECONVERGENT B0 ;  /* 0x0000000000007941 */ /* 0x000fea0003800200 */
.L_x_11646:
[----:B------:R-:W-:Y:S01]  /*df70*/  STG.E.U8 desc[UR36][R4.64], R2 ;  /* 0x0000000204007986 */ /* 0x000fe2000c101124 */
[----:B------:R-:W-:Y:S05]  /*df80*/  EXIT ;  /* 0x000000000000794d */ /* 0x000fea0003800000 */
.L_x_11640:
        /* <DEDUP_REMOVED lines=21> */
.L_x_11650:
[----:B------:R-:W0:Y:S02]  /*e0e0*/  F2I.U64.TRUNC R18, R18 ;  /* 0x0000001200127311 */ /* 0x000e24000020d800 */
[----:B0-----:R-:W-:Y:S01]  /*e0f0*/  STG.E.64 desc[UR36][R4.64], R18 ;  /* 0x0000001204007986 */ /* 0x001fe2000c101b24 */
[----:B------:R-:W-:Y:S05]  /*e100*/  EXIT ;  /* 0x000000000000794d */ /* 0x000fea0003800000 */
.L_x_11649:
[----:B------:R-:W0:Y:S02]  /*e110*/  F2I.FTZ.U32.TRUNC.NTZ R3, R18 ;  /* 0x0000001200037305 */ /* 0x000e24000021f000 */
[----:B0-----:R-:W-:Y:S01]  /*e120*/  STG.E desc[UR36][R4.64], R3 ;  /* 0x0000000304007986 */ /* 0x001fe2000c101924 */
[----:B------:R-:W-:Y:S05]  /*e130*/  EXIT ;  /* 0x000000000000794d */ /* 0x000fea0003800000 */
.L_x_11639:
        /* <DEDUP_REMOVED lines=10> */
.L_x_11652:
[----:B------:R-:W-:Y:S01]  /*e1e0*/  FMUL.FTZ R8, R18, 1 ;  /* 0x3f80000012087820 */ /* 0x000fe20000410000 */
[----:B------:R-:W-:-:S05]  /*e1f0*/  CS2R R10, SRZ ;  /* 0x00000000000a7805 */ /* 0x000fca000001ff00 */
[----:B------:R-:W0:Y:S02]  /*e200*/  F2F.F64.F32 R8, R8 ;  /* 0x0000000800087310 */ /* 0x000e240000201800 */
[----:B0-----:R-:W-:Y:S01]  /*e210*/  STG.E.128 desc[UR36][R4.64], R8 ;  /* 0x0000000804007986 */ /* 0x001fe2000c101d24 */
[----:B------:R-:W-:Y:S05]  /*e220*/  EXIT ;  /* 0x000000000000794d */ /* 0x000fea0003800000 */
.L_x_11651:
[----:B------:R-:W-:-:S13]  /*e230*/  ISETP.NE.AND P0, PT, R0, 0xf, PT ;  /* 0x0000000f0000780c */ /* 0x000fda0003f05270 */
[----:B------:R-:W-:Y:S05]  /*e240*/  @!P0 BRA `(.L_x_11653) ;  /* 0x0000000000e08947 */ /* 0x000fea0003800000 */
[----:B------:R-:W-:-:S13]  /*e250*/  ISETP.NE.AND P0, PT, R0, 0x17, PT ;  /* 0x000000170000780c */ /* 0x000fda0003f05270 */
[----:B------:R-:W-:Y:S05]  /*e260*/  @!P0 BRA `(.L_x_11654) ;  /* 0x00000000008c8947 */ /* 0x000fea0003800000 */
[----:B------:R-:W-:-:S13]  /*e270*/  ISETP.NE.AND P0, PT, R0, 0x18, PT ;  /* 0x000000180000780c */ /* 0x000fda0003f05270 */
[----:B------:R-:W-:Y:S05]  /*e280*/  @!P0 BRA `(.L_x_11655) ;  /* 0x0000000000448947 */ /* 0x000fea0003800000 */
.L_x_11632:
        /* <DEDUP_REMOVED lines=16> */
.L_x_11656:
[----:B------:R-:W-:Y:S05]  /*e390*/  EXIT ;  /* 0x000000000000794d */ /* 0x000fea0003800000 */
.L_x_11655:
        /* <DEDUP_REMOVED lines=12> */
.L_x_11658:
[----:B------:R-:W-:Y:S05]  /*e460*/  BSYNC.RECONVERGENT B0 ;  /* 0x0000000000007941 */ /* 0x000fea0003800200 */
.L_x_11657:
[----:B------:R-:W-:-:S05]  /*e470*/  LOP3.LUT R3, R0, 0x80, R7, 0xf8, !PT ;  /* 0x0000008000037812 */ /* 0x000fca00078ef807 */
[----:B------:R-:W-:Y:S01]  /*e480*/  STG.E.U8 desc[UR36][R4.64], R3 ;  /* 0x0000000304007986 */ /* 0x000fe2000c101124 */
[----:B------:R-:W-:Y:S05]  /*e490*/  EXIT ;  /* 0x000000000000794d */ /* 0x000fea0003800000 */
.L_x_11654:
        /* <DEDUP_REMOVED lines=11> */
.L_x_11660:
[----:B------:R-:W-:Y:S01]  /*e550*/  IMAD.MOV.U32 R0, RZ, RZ, 0x7f ;  /* 0x0000007fff007424 */ /* 0x000fe200078e00ff */
[----:B------:R-:W-:-:S04]  /*e560*/  ISETP.GT.U32.AND P0, PT, R2, 0x7f800000, PT ;  /* 0x7f8000000200780c */ /* 0x000fc80003f04070 */
[----:B------:R-:W-:-:S09]  /*e570*/  SEL R0, R0, 0x7c, P0 ;  /* 0x0000007c00007807 */ /* 0x000fd20000000000 */
.L_x_11661:
[----:B------:R-:W-:Y:S05]  /*e580*/  BSYNC.RECONVERGENT B0 ;  /* 0x0000000000007941 */ /* 0x000fea0003800200 */
.L_x_11659:
[----:B------:R-:W-:-:S04]  /*e590*/  SHF.R.U32.HI R3, RZ, 0x18, R18 ;  /* 0x00000018ff037819 */ /* 0x000fc80000011612 */
[----:B------:R-:W-:-:S05]  /*e5a0*/  LOP3.LUT R3, R0, 0x80, R3, 0xf8, !PT ;  /* 0x0000008000037812 */ /* 0x000fca00078ef803 */
[----:B------:R-:W-:Y:S01]  /*e5b0*/  STG.E.U8 desc[UR36][R4.64], R3 ;  /* 0x0000000304007986 */ /* 0x000fe2000c101124 */
[----:B------:R-:W-:Y:S05]  /*e5c0*/  EXIT ;  /* 0x000000000000794d */ /* 0x000fea0003800000 */
.L_x_11653:
[----:B------:R-:W-:-:S05]  /*e5d0*/  F2FP.BF16.F32.PACK_AB R18, RZ, R18 ;  /* 0x00000012ff12723e */ /* 0x000fca00000010ff */
[----:B------:R-:W-:Y:S01]  /*e5e0*/  STG.E.U16 desc[UR36][R4.64], R18 ;  /* 0x0000001204007986 */ /* 0x000fe2000c101524 */
[----:B------:R-:W-:Y:S05]  /*e5f0*/  EXIT ;  /* 0x000000000000794d */ /* 0x000fea0003800000 */
.L_x_11662:
        /* <DEDUP_REMOVED lines=16> */
.L_x_27459:


//--------------------- .text._ZN2at6native18elementwise_kernelILi128ELi2EZNS0_22gpu_kernel_impl_nocastIZZZNS0_49_GLOBAL__N__b919a28f_16_Normalization_cu_5c38458736batch_norm_elementwise_backward_evalERKNS_6TensorES6_S6_S6_ENKUlvE_clEvENKUlvE0_clEvEUlfffE_EEvRNS_18TensorIteratorBaseERKT_EUliE_EEviT1_ --------------------------
	.section	.text._ZN2at6native18elementwise_kernelILi128ELi2EZNS0_22gpu_kernel_impl_nocastIZZZNS0_49_GLOBAL__N__b919a28f_16_Normalization_cu_5c38458736batch_norm_elementwise_backward_evalERKNS_6TensorES6_S6_S6_ENKUlvE_clEvENKUlvE0_clEvEUlfffE_EEvRNS_18TensorIteratorBaseERKT_EUliE_EEviT1_,"ax",@progbits
	.align	128
        .global         _ZN2at6native18elementwise_kernelILi128ELi2EZNS0_22gpu_kernel_impl_nocastIZZZNS0_49_GLOBAL__N__b919a28f_16_Normalization_cu_5c38458736batch_norm_elementwise_backward_evalERKNS_6TensorES6_S6_S6_ENKUlvE_clEvENKUlvE0_clEvEUlfffE_EEvRNS_18TensorIteratorBaseERKT_EUliE_EEviT1_
        .type           _ZN2at6native18elementwise_kernelILi128ELi2EZNS0_22gpu_kernel_impl_nocastIZZZNS0_49_GLOBAL__N__b919a28f_16_Normalization_cu_5c38458736batch_norm_elementwise_backward_evalERKNS_6TensorES6_S6_S6_ENKUlvE_clEvENKUlvE0_clEvEUlfffE_EEvRNS_18TensorIteratorBaseERKT_EUliE_EEviT1_,@function
        .size           _ZN2at6native18elementwise_kernelILi128ELi2EZNS0_22gpu_kernel_impl_nocastIZZZNS0_49_GLOBAL__N__b919a28f_16_Normalization_cu_5c38458736batch_norm_elementwise_backward_evalERKNS_6TensorES6_S6_S6_ENKUlvE_clEvENKUlvE0_clEvEUlfffE_EEvRNS_18TensorIteratorBaseERKT_EUliE_EEviT1_,(.L_x_27460 - _ZN2at6native18elementwise_kernelILi128ELi2EZNS0_22gpu_kernel_impl_nocastIZZZNS0_49_GLOBAL__N__b919a28f_16_Normalization_cu_5c38458736batch_norm_elementwise_backward_evalERKNS_6TensorES6_S6_S6_ENKUlvE_clEvENKUlvE0_clEvEUlfffE_EEvRNS_18TensorIteratorBaseERKT_EUliE_EEviT1_)
        .other          _ZN2at6native18elementwise_kernelILi128ELi2EZNS0_22gpu_kernel_impl_nocastIZZZNS0_49_GLOBAL__N__b919a28f_16_Normalization_cu_5c38458736batch_norm_elementwise_backward_evalERKNS_6TensorES6_S6_S6_ENKUlvE_clEvENKUlvE0_clEvEUlfffE_EEvRNS_18TensorIteratorBaseERKT_EUliE_EEviT1_,@"STO_CUDA_ENTRY STV_DEFAULT"
_ZN2at6native18elementwise_kernelILi128ELi2EZNS0_22gpu_kernel_impl_nocastIZZZNS0_49_GLOBAL__N__b919a28f_16_Normalization_cu_5c38458736batch_norm_elementwise_backward_evalERKNS_6TensorES6_S6_S6_ENKUlvE_clEvENKUlvE0_clEvEUlfffE_EEvRNS_18TensorIteratorBaseERKT_EUliE_EEviT1_:
.text._ZN2at6native18elementwise_kernelILi128ELi2EZNS0_22gpu_kernel_impl_nocastIZZZNS0_49_GLOBAL__N__b919a28f_16_Normalization_cu_5c38458736batch_norm_elementwise_backward_evalERKNS_6TensorES6_S6_S6_ENKUlvE_clEvENKUlvE0_clEvEUlfffE_EEvRNS_18TensorIteratorBaseERKT_EUliE_EEviT1_:
        /* <DEDUP_REMOVED lines=14> */
[----:B------:R-:W1:Y:S08]  /*00e0*/  LDC.64 R8, c[0x0][0x660] ;  /* 0x00019800ff087b82 */ /* 0x000e700000000a00 */
[----:B------:R-:W2:Y:S01]  /*00f0*/  LDC.64 R6, c[0x0][0x658] ;  /* 0x00019600ff067b82 */ /* 0x000ea20000000a00 */
[----:B0-----:R-:W3:Y:S04]  /*0100*/  LDG.E R4, desc[UR6][R4.64] ;  /* 0x0000000604047981 */ /* 0x001ee8000c1e1900 */
[----:B-1----:R-:W3:Y:S04]  /*0110*/  LDG.E R9, desc[UR6][R8.64] ;  /* 0x0000000608097981 */ /* 0x002ee8000c1e1900 */
[----:B--2---:R-:W2:Y:S01]  /*0120*/  LDG.E R6, desc[UR6][R6.64] ;  /* 0x0000000606067981 */ /* 0x004ea2000c1e1900 */
[----:B------:R-:W0:Y:S01]  /*0130*/  LDC.64 R10, c[0x0][0x648] ;  /* 0x00019200ff0a7b82 */ /* 0x000e220000000a00 */
[----:B------:R-:W-:Y:S01]  /*0140*/  IADD3 R3, PT, PT, R3, 0x80, RZ ;  /* 0x0000008003037810 */ /* 0x000fe20007ffe0ff */
[----:B---3--:R-:W-:-:S04]  /*0150*/  FMUL.FTZ R13, R4, R9 ;  /* 0x00000009040d7220 */ /* 0x008fc80000410000 */
[----:B--2---:R-:W-:-:S05]  /*0160*/  FMUL.FTZ R13, R6, R13 ;  /* 0x0000000d060d7220 */ /* 0x004fca0000410000 */
[----:B0-----:R0:W-:Y:S02]  /*0170*/  STG.E desc[UR6][R10.64], R13 ;  /* 0x0000000d0a007986 */ /* 0x0011e4000c101906 */
.L_x_11665:
[----:B------:R-:W-:Y:S05]  /*0180*/  BSYNC.RECONVERGENT B0 ;  /* 0x0000000000007941 */ /* 0x000fea0003800200 */
.L_x_11664:
[----:B------:R-:W-:-:S13]  /*0190*/  ISETP.GE.AND P0, PT, R3, UR4, PT ;  /* 0x0000000403007c0c */ /* 0x000fda000bf06270 */
[----:B------:R-:W-:Y:S05]  /*01a0*/  @P0 EXIT ;  /* 0x000000000000094d */ /* 0x000fea0003800000 */
[----:B------:R-:W1:Y:S08]  /*01b0*/  LDC.64 R2, c[0x0][0x650] ;  /* 0x00019400ff027b82 */ /* 0x000e700000000a00 */
[----:B------:R-:W2:Y:S08]  /*01c0*/  LDC.64 R6, c[0x0][0x660] ;  /* 0x00019800ff067b82 */ /* 0x000eb00000000a00 */
[----:B------:R-:W3:Y:S01]  /*01d0*/  LDC.64 R4, c[0x0][0x658] ;  /* 0x00019600ff047b82 */ /* 0x000ee20000000a00 */
[----:B-1----:R-:W0:Y:S04]  /*01e0*/  LDG.E R2, desc[UR6][R2.64] ;  /* 0x0000000602027981 */ /* 0x002e28000c1e1900 */
[----:B--2---:R-:W0:Y:S04]  /*01f0*/  LDG.E R7, desc[UR6][R6.64] ;  /* 0x0000000606077981 */ /* 0x004e28000c1e1900 */
[----:B---3--:R-:W2:Y:S01]  /*0200*/  LDG.E R4, desc[UR6][R4.64] ;  /* 0x0000000604047981 */ /* 0x008ea2000c1e1900 */
[----:B------:R-:W1:Y:S01]  /*0210*/  LDC.64 R8, c[0x0][0x648] ;  /* 0x00019200ff087b82 */ /* 0x000e620000000a00 */
[----:B0-----:R-:W-:-:S04]  /*0220*/  FMUL.FTZ R11, R2, R7 ;  /* 0x00000007020b7220 */ /* 0x001fc80000410000 */
[----:B--2---:R-:W-:-:S05]  /*0230*/  FMUL.FTZ R11, R4, R11 ;  /* 0x0000000b040b7220 */ /* 0x004fca0000410000 */
[----:B-1----:R-:W-:Y:S01]  /*0240*/  STG.E desc[UR6][R8.64], R11 ;  /* 0x0000000b08007986 */ /* 0x002fe2000c101906 */
[----:B------:R-:W-:Y:S05]  /*0250*/  EXIT ;  /* 0x000000000000794d */ /* 0x000fea0003800000 */
.L_x_11663:
        /* <DEDUP_REMOVED lines=380> */
.L_x_11668:
[----:B------:R-:W0:Y:S01]  /*1a20*/  LDCU.64 UR12, c[0x0][0x660] ;  /* 0x0000cc00ff0c77ac */ /* 0x000e220008000a00 */
[----:B------:R-:W1:Y:S01]  /*1a30*/  LDCU.128 UR8, c[0x0][0x650] ;  /* 0x0000ca00ff0877ac */ /* 0x000e620008000c00 */
[----:B0-----:R-:W-:Y:S02]  /*1a40*/  IADD3 R10, P2, PT, R4, UR12, RZ ;  /* 0x0000000c040a7c10 */ /* 0x001fe4000ff5e0ff */
[----:B-1----:R-:W-:Y:S02]  /*1a50*/  IADD3 R6, P0, PT, R6, UR8, RZ ;  /* 0x0000000806067c10 */ /* 0x002fe4000ff1e0ff */
[----:B------:R-:W-:Y:S02]  /*1a60*/  IADD3 R8, P1, PT, R7, UR10, RZ ;  /* 0x0000000a07087c10 */ /* 0x000fe4000ff3e0ff */
[----:B------:R-:W-:Y:S02]  /*1a70*/  IADD3.X R11, PT, PT, RZ, UR13, RZ, P2, !PT ;  /* 0x0000000dff0b7c10 */ /* 0x000fe400097fe4ff */
[----:B------:R-:W-:Y:S01]  /*1a80*/  IADD3.X R7, PT, PT, RZ, UR9, RZ, P0, !PT ;  /* 0x00000009ff077c10 */ /* 0x000fe200087fe4ff */
[----:B------:R-:W0:Y:S01]  /*1a90*/  LDCU.64 UR8, c[0x0][0x648] ;  /* 0x0000c900ff0877ac */ /* 0x000e220008000a00 */
[----:B------:R-:W-:-:S02]  /*1aa0*/  IADD3.X R9, PT, PT, RZ, UR11, RZ, P1, !PT ;  /* 0x0000000bff097c10 */ /* 0x000fc40008ffe4ff */
[----:B------:R-:W2:Y:S04]  /*1ab0*/  LDG.E R11, desc[UR6][R10.64] ;  /* 0x000000060a0b7981 */ /* 0x000ea8000c1e1900 */
[----:B------:R-:W2:Y:S04]  /*1ac0*/  LDG.E R6, desc[UR6][R6.64] ;  /* 0x0000000606067981 */ /* 0x000ea8000c1e1900 */
[----:B------:R-:W3:Y:S01]  /*1ad0*/  LDG.E R8, desc[UR6][R8.64] ;  /* 0x0000000608087981 */ /* 0x000ee2000c1e1900 */
[----:B0-----:R-:W-:-:S04]  /*1ae0*/  IADD3 R4, P0, PT, R5, UR8, RZ ;  /* 0x0000000805047c10 */ /* 0x001fc8000ff1e0ff */
[----:B------:R-:W-:Y:S02]  /*1af0*/  IADD3.X R5, PT, PT, RZ, UR9, RZ, P0, !PT ;  /* 0x00000009ff057c10 */ /* 0x000fe400087fe4ff */
[----:B------:R-:W-:Y:S01]  /*1b00*/  IADD3 R3, PT, PT, R3, 0x80, RZ ;  /* 0x0000008003037810 */ /* 0x000fe20007ffe0ff */
[----:B--2---:R-:W-:-:S04]  /*1b10*/  FMUL.FTZ R13, R6, R11 ;  /* 0x0000000b060d7220 */ /* 0x004fc80000410000 */
[----:B---3--:R-:W-:-:S05]  /*1b20*/  FMUL.FTZ R13, R8, R13 ;  /* 0x0000000d080d7220 */ /* 0x008fca0000410000 */
[----:B------:R0:W-:Y:S02]  /*1b30*/  STG.E desc[UR6][R4.64], R13 ;  /* 0x0000000d04007986 */ /* 0x0001e4000c101906 */
.L_x_11667:
[----:B------:R-:W-:Y:S05]  /*1b40*/  BSYNC.RECONVERGENT B0 ;  /* 0x0000000000007941 */ /* 0x000fea0003800200 */
.L_x_11666:
        /* <DEDUP_REMOVED lines=375> */
.L_x_11669:
[----:B------:R-:W0:Y:S01]  /*32c0*/  LDCU.64 UR4, c[0x0][0x660] ;  /* 0x0000cc00ff0477ac */ /* 0x000e220008000a00 */
[----:B------:R-:W1:Y:S01]  /*32d0*/  LDCU.128 UR8, c[0x0][0x650] ;  /* 0x0000ca00ff0877ac */ /* 0x000e620008000c00 */
[----:B0-----:R-:W-:Y:S02]  /*32e0*/  IADD3 R8, P2, PT, R2, UR4, RZ ;  /* 0x0000000402087c10 */ /* 0x001fe4000ff5e0ff */
[----:B-1----:R-:W-:Y:S02]  /*32f0*/  IADD3 R4, P0, PT, R4, UR8, RZ ;  /* 0x0000000804047c10 */ /* 0x002fe4000ff1e0ff */
[----:B------:R-:W-:Y:S02]  /*3300*/  IADD3 R6, P1, PT, R5, UR10, RZ ;  /* 0x0000000a05067c10 */ /* 0x000fe4000ff3e0ff */
[----:B------:R-:W-:Y:S01]  /*3310*/  IADD3.X R9, PT, PT, RZ, UR5, RZ, P2, !PT ;  /* 0x00000005ff097c10 */ /* 0x000fe200097fe4ff */
[----:B------:R-:W0:Y:S01]  /*3320*/  LDCU.64 UR4, c[0x0][0x648] ;  /* 0x0000c900ff0477ac */ /* 0x000e220008000a00 */
[----:B------:R-:W-:-:S02]  /*3330*/  IADD3.X R5, PT, PT, RZ, UR9, RZ, P0, !PT ;  /* 0x00000009ff057c10 */ /* 0x000fc400087fe4ff */
[----:B------:R-:W-:Y:S02]  /*3340*/  IADD3.X R7, PT, PT, RZ, UR11, RZ, P1, !PT ;  /* 0x0000000bff077c10 */ /* 0x000fe40008ffe4ff */
[----:B------:R-:W2:Y:S04]  /*3350*/  LDG.E R9, desc[UR6][R8.64] ;  /* 0x0000000608097981 */ /* 0x000ea8000c1e1900 */
[----:B------:R-:W2:Y:S04]  /*3360*/  LDG.E R4, desc[UR6][R4.64] ;  /* 0x0000000604047981 */ /* 0x000ea8000c1e1900 */
[----:B------:R-:W3:Y:S01]  /*3370*/  LDG.E R6, desc[UR6][R6.64] ;  /* 0x0000000606067981 */ /* 0x000ee2000c1e1900 */
[----:B0-----:R-:W-:-:S04]  /*3380*/  IADD3 R2, P0, PT, R3, UR4, RZ ;  /* 0x0000000403027c10 */ /* 0x001fc8000ff1e0ff */
[----:B------:R-:W-:Y:S01]  /*3390*/  IADD3.X R3, PT, PT, RZ, UR5, RZ, P0, !PT ;  /* 0x00000005ff037c10 */ /* 0x000fe200087fe4ff */
[----:B--2---:R-:W-:-:S04]  /*33a0*/  FMUL.FTZ R11, R4, R9 ;  /* 0x00000009040b7220 */ /* 0x004fc80000410000 */
[----:B---3--:R-:W-:-:S05]  /*33b0*/  FMUL.FTZ R11, R6, R11 ;  /* 0x0000000b060b7220 */ /* 0x008fca0000410000 */
[----:B------:R-:W-:Y:S01]  /*33c0*/  STG.E desc[UR6][R2.64], R11 ;  /* 0x0000000b02007986 */ /* 0x000fe2000c101906 */
[----:B------:R-:W-:Y:S05]  /*33d0*/  EXIT ;  /* 0x000000000000794d */ /* 0x000fea0003800000 */
.L_x_11670:
        /* <DEDUP_REMOVED lines=10> */
.L_x_27460:


//--------------------- .text._ZN2at6native27unrolled_elementwise_kernelIZZZNS0_49_GLOBAL__N__b919a28f_16_Normalization_cu_5c38458736batch_norm_elementwise_backward_evalERKNS_6TensorES5_S5_S5_ENKUlvE_clEvENKUlvE0_clEvEUlfffE_St5arrayIPcLm4EELi4E23TrivialOffsetCalculatorILi3EjESC_ILi1EjENS0_6memory15LoadWithoutCastENSF_16StoreWithoutCastEEEviT_T0_T2_T3_T4_T5_ --------------------------
	.section	.text._ZN2at6native27unrolled_elementwise_kernelIZZZNS0_49_GLOBAL__N__b919a28f_16_Normalization_cu_5c38458736batch_norm_elementwise_backward_evalERKNS_6TensorES5_S5_S5_ENKUlvE_clEvENKUlvE0_clEvEUlfffE_St5arrayIPcLm4EELi4E23TrivialOffsetCalculatorILi3EjESC_ILi1EjENS0_6memory15LoadWithoutCastENSF_16StoreWithoutCastEEEviT_T0_T2_T3_T4_T5_,"ax",@progbits
	.align	128
        .global         _ZN2at6native27unrolled_elementwise_kernelIZZZNS0_49_GLOBAL__N__b919a28f_16_Normalization_cu_5c38458736batch_norm_elementwise_backward_evalERKNS_6TensorES5_S5_S5_ENKUlvE_clEvENKUlvE0_clEvEUlfffE_St5arrayIPcLm4EELi4E23TrivialOffsetCalculatorILi3EjESC_ILi1EjENS0_6memory15LoadWithoutCastENSF_16StoreWithoutCastEEEviT_T0_T2_T3_T4_T5_
        .type           _ZN2at6native27unrolled_elementwise_kernelIZZZNS0_49_GLOBAL__N__b919a28f_16_Normalization_cu_5c38458736batch_norm_elementwise_backward_evalERKNS_6TensorES5_S5_S5_ENKUlvE_clEvENKUlvE0_clEvEUlfffE_St5arrayIPcLm4EELi4E23TrivialOffsetCalculatorILi3EjESC_ILi1EjENS0_6memory15LoadWithoutCastENSF_16StoreWithoutCastEEEviT_T0_T2_T3_T4_T5_,@function
        .size           _ZN2at6native27unrolled_elementwise_kernelIZZZNS0_49_GLOBAL__N__b919a28f_16_Normalization_cu_5c38458736batch_norm_elementwise_backward_evalERKNS_6TensorES5_S5_S5_ENKUlvE_clEvENKUlvE0_clEvEUlfffE_St5arrayIPcLm4EELi4E23TrivialOffsetCalculatorILi3EjESC_ILi1EjENS0_6memory15LoadWithoutCastENSF_16StoreWithoutCastEEEviT_T0_T2_T3_T4_T5_,(.L_x_27461 - _ZN2at6native27unrolled_elementwise_kernelIZZZNS0_49_GLOBAL__N__b919a28f_16_Normalization_cu_5c38458736batch_norm_elementwise_backward_evalERKNS_6TensorES5_S5_S5_ENKUlvE_clEvENKUlvE0_clEvEUlfffE_St5arrayIPcLm4EELi4E23TrivialOffsetCalculatorILi3EjESC_ILi1EjENS0_6memory15LoadWithoutCastENSF_16StoreWithoutCastEEEviT_T0_T2_T3_T4_T5_)
        .other          _ZN2at6native27unrolled_elementwise_kernelIZZZNS0_49_GLOBAL__N__b919a28f_16_Normalization_cu_5c38458736batch_norm_elementwise_backward_evalERKNS_6TensorES5_S5_S5_ENKUlvE_clEvENKUlvE0_clEvEUlfffE_St5arrayIPcLm4EELi4E23TrivialOffsetCalculatorILi3EjESC_ILi1EjENS0_6memory15LoadWithoutCastENSF_16StoreWithoutCastEEEviT_T0_T2_T3_T4_T5_,@"STO_CUDA_ENTRY STV_DEFAULT"
_ZN2at6native27unrolled_elementwise_kernelIZZZNS0_49_GLOBAL__N__b919a28f_16_Normalization_cu_5c38458736batch_norm_elementwise_backward_evalERKNS_6TensorES5_S5_S5_ENKUlvE_clEvENKUlvE0_clEvEUlfffE_St5arrayIPcLm4EELi4E23TrivialOffsetCalculatorILi3EjESC_ILi1EjENS0_6memory15LoadWithoutCastENSF_16StoreWithoutCastEEEviT_T0_T2_T3_T4_T5_:
.text._ZN2at6native27unrolled_elementwise_kernelIZZZNS0_49_GLOBAL__N__b919a28f_16_Normalization_cu_5c38458736batch_norm_elementwise_backward_evalERKNS_6TensorES5_S5_S5_ENKUlvE_clEvENKUlvE0_clEvEUlfffE_St5arrayIPcLm4EELi4E23TrivialOffsetCalculatorILi3EjESC_ILi1EjENS0_6memory15LoadWithoutCastENSF_16StoreWithoutCastEEEviT_T0_T2_T3_T4_T5_:
[----:B------:R-:W-:Y:S01]  /*0000*/  LDC R1, c[0x0][0x37c] ;  /* 0x0000df00ff017b82 */ /* 0x000fe20000000800 */
[----:B------:R-:W0:Y:S07]  /*0010*/  S2R R0, SR_CTAID.X ;  /* 0x0000000000007919 */ /* 0x000e2e0000002500 */
[----:B------:R-:W0:Y:S01]  /*0020*/  LDC R3, c[0x0][0x380] ;  /* 0x0000e000ff037b82 */ /* 0x000e220000000800 */
[----:B------:R-:W1:Y:S01]  /*0030*/  LDCU.64 UR4, c[0x0][0x358] ;  /* 0x00006b00ff0477ac */ /* 0x000e620008000a00 */
[----:B------:R-:W2:Y:S06]  /*0040*/  S2R R4, SR_TID.X ;  /* 0x0000000000047919 */ /* 0x000eac0000002100 */
[----:B------:R-:W3:Y:S08]  /*0050*/  LDC.64 R16, c[0x0][0x390] ;  /* 0x0000e400ff107b82 */ /* 0x000ef00000000a00 */
[----:B------:R-:W4:Y:S01]  /*0060*/  LDC.64 R18, c[0x0][0x390] ;  /* 0x0000e400ff127b82 */ /* 0x000f220000000a00 */
[----:B------:R-:W-:Y:S01]  /*0070*/  MOV R22, RZ ;  /* 0x000000ff00167202 */ /* 0x000fe20000000f00 */
[----:B------:R-:W-:Y:S01]  /*0080*/  HFMA2 R5, -RZ, RZ, 0, 0 ;  /* 0x00000000ff057431 */ /* 0x000fe200000001ff */
[----:B------:R-:W-:Y:S01]  /*0090*/  CS2R R6, SRZ ;  /* 0x0000000000067805 */ /* 0x000fe2000001ff00 */
[----:B------:R-:W-:-:S04]  /*00a0*/  IMAD.MOV.U32 R24, RZ, RZ, RZ ;  /* 0x000000ffff187224 */ /* 0x000fc800078e00ff */
[----:B------:R-:W5:Y:S01]  /*00b0*/  LDC.64 R20, c[0x0][0x398] ;  /* 0x0000e600ff147b82 */ /* 0x000f620000000a00 */
[----:B0-----:R-:W-:-:S07]  /*00c0*/  IMAD R2, R0, -0x200, R3 ;  /* 0xfffffe0000027824 */ /* 0x001fce00078e0203 */
[----:B------:R-:W0:Y:S01]  /*00d0*/  LDC.64 R10, c[0x0][0x390] ;  /* 0x0000e400ff0a7b82 */ /* 0x000e220000000a00 */
[----:B--2---:R-:W-:Y:S02]  /*00e0*/  MOV R3, R4 ;  /* 0x0000000400037202 */ /* 0x004fe40000000f00 */
[----:B------:R-:W-:-:S05]  /*00f0*/  ISETP.GE.AND P1, PT, R4, R2, PT ;  /* 0x000000020400720c */ /* 0x000fca0003f26270 */
[----:B------:R-:W2:Y:S08]  /*0100*/  LDC.64 R28, c[0x0][0x390] ;  /* 0x0000e400ff1c7b82 */ /* 0x000eb00000000a00 */
[----:B------:R-:W-:Y:S01]  /*0110*/  @!P1 IADD3 R4, PT, PT, R3, 0x80, RZ ;  /* 0x0000008003049810 */ /* 0x000fe20007ffe0ff */
[----:B------:R-:W5:Y:S01]  /*0120*/  @!P1 LDC.64 R14, c[0x0][0x3a0] ;  /* 0x0000e800ff0e9b82 */ /* 0x000f620000000a00 */
[----:B------:R-:W-:-:S02]  /*0130*/  @!P1 LEA R27, R0, R3, 0x9 ;  /* 0x00000003001b9211 */ /* 0x000fc400078e48ff */
[----:B------:R-:W-:-:S03]  /*0140*/  ISETP.GE.AND P2, PT, R4, R2, PT ;  /* 0x000000020400720c */ /* 0x000fc60003f46270 */
[----:B----4-:R-:W-:-:S05]  /*0150*/  @!P1 IMAD.WIDE.U32 R18, R27, 0x4, R18 ;  /* 0x000000041b129825 */ /* 0x010fca00078e0012 */
[----:B-1----:R1:W4:Y:S05]  /*0160*/  @!P1 LDG.E R5, desc[UR4][R18.64] ;  /* 0x0000000412059981 */ /* 0x00232a000c1e1900 */
[----:B------:R-:W-:Y:S01]  /*0170*/  @!P2 LEA R25, R0, R4, 0x9 ;  /* 0x000000040019a211 */ /* 0x000fe200078e48ff */
[----:B------:R-:W0:Y:S01]  /*0180*/  @!P2 LDC.64 R12, c[0x0][0x3a0] ;  /* 0x0000e800ff0cab82 */ /* 0x000e220000000a00 */
[----:B------:R-:W-:-:S03]  /*0190*/  @!P2 IADD3 R4, PT, PT, R4, 0x80, RZ ;  /* 0x000000800404a810 */ /* 0x000fc60007ffe0ff */
[----:B---3--:R-:W-:Y:S01]  /*01a0*/  @!P2 IMAD.WIDE.U32 R16, R25, 0x4, R16 ;  /* 0x000000041910a825 */ /* 0x008fe200078e0010 */
[----:B------:R-:W-:-:S03]  /*01b0*/  ISETP.GE.AND P3, PT, R4, R2, PT ;  /* 0x000000020400720c */ /* 0x000fc60003f66270 */
[----:B-----5:R-:W-:Y:S01]  /*01c0*/  @!P1 IMAD.WIDE.U32 R14, R27, 0x4, R14 ;  /* 0x000000041b0e9825 */ /* 0x020fe200078e000e */
[----:B------:R-:W3:Y:S01]  /*01d0*/  @!P2 LDG.E R7, desc[UR4][R16.64] ;  /* 0x000000041007a981 */ /* 0x000ee2000c1e1900 */
[----:B-1----:R-:W1:Y:S03]  /*01e0*/  LDC.64 R18, c[0x0][0x398] ;  /* 0x0000e600ff127b82 */ /* 0x002e660000000a00 */
[----:B------:R5:W4:Y:S05]  /*01f0*/  @!P1 LDG.E R24, desc[UR4][R14.64] ;  /* 0x000000040e189981 */ /* 0x000b2a000c1e1900 */
[----:B------:R-:W-:Y:S01]  /*0200*/  @!P3 LEA R23, R0, R4, 0x9 ;  /* 0x000000040017b211 */ /* 0x000fe200078e48ff */
[----:B------:R-:W1:Y:S01]  /*0210*/  @!P3 LDC.64 R8, c[0x0][0x3a0] ;  /* 0x0000e800ff08bb82 */ /* 0x000e620000000a00 */
[----:B------:R-:W-:-:S04]  /*0220*/  @!P3 IADD3 R4, PT, PT, R4, 0x80, RZ ;  /* 0x000000800404b810 */ /* 0x000fc80007ffe0ff */
[----:B------:R-:W-:Y:S01]  /*0230*/  ISETP.GE.AND P0, PT, R4, R2, PT ;  /* 0x000000020400720c */ /* 0x000fe20003f06270 */
[----:B0-----:R-:W-:Y:S02]  /*0240*/  @!P2 IMAD.WIDE.U32 R12, R25, 0x4, R12 ;  /* 0x00000004190ca825 */ /* 0x001fe400078e000c */
[----:B-----5:R-:W0:Y:S03]  /*0250*/  LDC.64 R14, c[0x0][0x398] ;  /* 0x0000e600ff0e7b82 */ /* 0x020e260000000a00 */
[----:B------:R5:W3:Y:S07]  /*0260*/  @!P2 LDG.E R22, desc[UR4][R12.64] ;  /* 0x000000040c16a981 */ /* 0x000aee000c1e1900 */
[----:B------:R-:W0:Y:S08]  /*0270*/  @!P0 LDC.64 R16, c[0x0][0x3a0] ;  /* 0x0000e800ff108b82 */ /* 0x000e300000000a00 */
[----:B-----5:R-:W5:Y:S01]  /*0280*/  LDC.64 R12, c[0x0][0x398] ;  /* 0x0000e600ff0c7b82 */ /* 0x020f620000000a00 */
[----:B------:R-:W-:Y:S01]  /*0290*/  @!P0 LEA R4, R0, R4, 0x9 ;  /* 0x0000000400048211 */ /* 0x000fe200078e48ff */
[----:B------:R-:W-:Y:S01]  /*02a0*/  @!P1 IMAD.WIDE.U32 R20, R27, 0x4, R20 ;  /* 0x000000041b149825 */ /* 0x000fe200078e0014 */
[----:B------:R-:W-:-:S03]  /*02b0*/  CS2R R26, SRZ ;  /* 0x00000000001a7805 */ /* 0x000fc6000001ff00 */
[----:B------:R-:W-:-:S03]  /*02c0*/  @!P0 IMAD.WIDE.U32 R10, R4, 0x4, R10 ;  /* 0x00000004040a8825 */ /* 0x000fc600078e000a */
[----:B------:R-:W3:Y:S01]  /*02d0*/  @!P1 LDG.E R26, desc[UR4][R20.64] ;  /* 0x00000004141a9981 */ /* 0x000ee2000c1e1900 */
[----:B--2---:R-:W-:-:S03]  /*02e0*/  @!P3 IMAD.WIDE.U32 R28, R23, 0x4, R28 ;  /* 0x00000004171cb825 */ /* 0x004fc600078e001c */
[----:B------:R-:W2:Y:S01]  /*02f0*/  @!P0 LDG.E R10, desc[UR4][R10.64] ;  /* 0x000000040a0a8981 */ /* 0x000ea2000c1e1900 */
[----:B-1----:R-:W-:-:S03]  /*0300*/  @!P3 IMAD.WIDE.U32 R8, R23, 0x4, R8 ;  /* 0x000000041708b825 */ /* 0x002fc600078e0008 */
[----:B------:R-:W2:Y:S01]  /*0310*/  @!P3 LDG.E R6, desc[UR4][R28.64] ;  /* 0x000000041c06b981 */ /* 0x000ea2000c1e1900 */
[----:B0-----:R-:W-:-:S03]  /*0320*/  @!P0 IMAD.WIDE.U32 R16, R4, 0x4, R16 ;  /* 0x0000000404108825 */ /* 0x001fc600078e0010 */
[----:B------:R4:W2:Y:S01]  /*0330*/  @!P3 LDG.E R27, desc[UR4][R8.64] ;  /* 0x00000004081bb981 */ /* 0x0008a2000c1e1900 */
[----:B-----5:R-:W-:-:S04]  /*0340*/  @!P2 IMAD.WIDE.U32 R12, R25, 0x4, R12 ;  /* 0x00000004190ca825 */ /* 0x020fc800078e000c */
[----:B------:R-:W-:Y:S01]  /*0350*/  HFMA2 R25, -RZ, RZ, 0, 0 ;  /* 0x00000000ff197431 */ /* 0x000fe200000001ff */
[----:B------:R-:W5:Y:S01]  /*0360*/  @!P0 LDG.E R17, desc[UR4][R16.64] ;  /* 0x0000000410118981 */ /* 0x000f62000c1e1900 */
[----:B------:R-:W-:-:S04]  /*0370*/  @!P3 IMAD.WIDE.U32 R14, R23, 0x4, R14 ;  /* 0x00000004170eb825 */ /* 0x000fc800078e000e */
[----:B------:R-:W-:Y:S02]  /*0380*/  IMAD.MOV.U32 R23, RZ, RZ, RZ ;  /* 0x000000ffff177224 */ /* 0x000fe400078e00ff */
[----:B------:R-:W-:Y:S01]  /*0390*/  @!P0 IMAD.WIDE.U32 R18, R4, 0x4, R18 ;  /* 0x0000000404128825 */ /* 0x000fe200078e0012 */
[----:B------:R-:W5:Y:S04]  /*03a0*/  @!P3 LDG.E R25, desc[UR4][R14.64] ;  /* 0x000000040e19b981 */ /* 0x000f68000c1e1900 */
[----:B------:R-:W5:Y:S04]  /*03b0*/  @!P2 LDG.E R23, desc[UR4][R12.64] ;  /* 0x000000040c17a981 */ /* 0x000f68000c1e1900 */
[----:B------:R-:W5:Y:S01]  /*03c0*/  @!P0 LDG.E R18, desc[UR4][R18.64] ;  /* 0x0000000412128981 */ /* 0x000f62000c1e1900 */
[----:B------:R-:W-:Y:S01]  /*03d0*/  ISETP.GE.AND P1, PT, R3, R2, PT ;  /* 0x000000020300720c */ /* 0x000fe20003f26270 */
[----:B------:R-:W-:Y:S04]  /*03e0*/  BSSY.RECONVERGENT B0, `(.L_x_11671) ;  /* 0x0000020000007945 */ /* 0x000fe80003800200 */
[----:B------:R-:W-:Y:S01]  /*03f0*/  BSSY.RELIABLE B1, `(.L_x_11672) ;  /* 0x0000018000017945 */ /* 0x000fe20003800100 */
[----:B------:R-:W-:Y:S01]  /*0400*/  MOV R4, RZ ;  /* 0x000000ff00047202 */ /* 0x000fe20000000f00 */
[----:B----4-:R-:W-:Y:S01]  /*0410*/  FMUL.FTZ R9, R24, R5 ;  /* 0x0000000518097220 */ /* 0x010fe20000410000 */
[----:B---3--:R-:W-:-:S03]  /*0420*/  FMUL.FTZ R22, R22, R7 ;  /* 0x0000000716167220 */ /* 0x008fc60000410000 */
[----:B------:R-:W-:Y:S01]  /*0430*/  FMUL.FTZ R9, R9, R26 ;  /* 0x0000001a09097220 */ /* 0x000fe20000410000 */
[----:B--2---:R-:W-:Y:S01]  /*0440*/  FMUL.FTZ R6, R27, R6 ;  /* 0x000000061b067220 */ /* 0x004fe20000410000 */
[----:B-----5:R-:W-:-:S03]  /*0450*/  @!P0 FMUL.FTZ R5, R10, R17 ;  /* 0x000000110a058220 */ /* 0x020fc60000410000 */
[----:B------:R-:W-:Y:S01]  /*0460*/  FMUL.FTZ R25, R6, R25 ;  /* 0x0000001906197220 */ /* 0x000fe20000410000 */
[----:B------:R-:W-:Y:S01]  /*0470*/  FMUL.FTZ R23, R22, R23 ;  /* 0x0000001716177220 */ /* 0x000fe20000410000 */
[----:B------:R-:W-:Y:S01]  /*0480*/  @!P0 FMUL.FTZ R4, R18, R5 ;  /* 0x0000000512048220 */ /* 0x000fe20000410000 */
[----:B------:R-:W-:Y:S06]  /*0490*/  @P1 BRA `(.L_x_11673) ;  /* 0x0000000000341947 */ /* 0x000fec0003800000 */
[----:B------:R-:W0:Y:S01]  /*04a0*/  LDC.64 R6, c[0x0][0x388] ;  /* 0x0000e200ff067b82 */ /* 0x000e220000000a00 */
[----:B------:R-:W-:Y:S02]  /*04b0*/  LEA R5, R0, R3, 0x9 ;  /* 0x0000000300057211 */ /* 0x000fe400078e48ff */
[----:B------:R-:W-:-:S04]  /*04c0*/  IADD3 R3, PT, PT, R3, 0x80, RZ ;  /* 0x0000008003037810 */ /* 0x000fc80007ffe0ff */
[----:B------:R-:W-:-:S13]  /*04d0*/  ISETP.GE.AND P0, PT, R3, R2, PT ;  /* 0x000000020300720c */ /* 0x000fda0003f06270 */
[----:B------:R-:W-:Y:S05]  /*04e0*/  @P0 BREAK.RELIABLE B1 ;  /* 0x0000000000010942 */ /* 0x000fea0003800100 */
[----:B0-----:R-:W-:-:S05]  /*04f0*/  IMAD.WIDE.U32 R6, R5, 0x4, R6 ;  /* 0x0000000405067825 */ /* 0x001fca00078e0006 */
[----:B------:R0:W-:Y:S01]  /*0500*/  STG.E desc[UR4][R6.64], R9 ;  /* 0x0000000906007986 */ /* 0x0001e2000c101904 */
[----:B------:R-:W-:Y:S05]  /*0510*/  @P0 BRA `(.L_x_11674) ;  /* 0x0000000000300947 */ /* 0x000fea0003800000 */
[----:B0-----:R-:W0:Y:S01]  /*0520*/  LDC.64 R6, c[0x0][0x388] ;  /* 0x0000e200ff067b82 */ /* 0x001e220000000a00 */
[----:B------:R-:W-:Y:S01]  /*0530*/  IMAD R5, R0, 0x200, R3 ;  /* 0x0000020000057824 */ /* 0x000fe200078e0203 */
[----:B------:R-:W-:-:S03]  /*0540*/  IADD3 R3, PT, PT, R3, 0x80, RZ ;  /* 0x0000008003037810 */ /* 0x000fc60007ffe0ff */
[----:B0-----:R-:W-:-:S05]  /*0550*/  IMAD.WIDE.U32 R6, R5, 0x4, R6 ;  /* 0x0000000405067825 */ /* 0x001fca00078e0006 */
[----:B------:R0:W-:Y:S02]  /*0560*/  STG.E desc[UR4][R6.64], R23 ;  /* 0x0000001706007986 */ /* 0x0001e4000c101904 */
.L_x_11673:
[----:B------:R-:W-:Y:S05]  /*0570*/  BSYNC.RELIABLE B1 ;  /* 0x0000000000017941 */ /* 0x000fea0003800100 */
.L_x_11672:
[----:B------:R-:W-:-:S13]  /*0580*/  ISETP.GE.AND P0, PT, R3, R2, PT ;  /* 0x000000020300720c */ /* 0x000fda0003f06270 */
[----:B0-----:R-:W0:Y:S01]  /*0590*/  @!P0 LDC.64 R6, c[0x0][0x388] ;  /* 0x0000e200ff068b82 */ /* 0x001e220000000a00 */
[----:B------:R-:W-:Y:S02]  /*05a0*/  @!P0 LEA R5, R0, R3, 0x9 ;  /* 0x0000000300058211 */ /* 0x000fe400078e48ff */
[----:B------:R-:W-:-:S03]  /*05b0*/  @!P0 IADD3 R3, PT, PT, R3, 0x80, RZ ;  /* 0x0000008003038810 */ /* 0x000fc60007ffe0ff */
[----:B0-----:R-:W-:-:S05]  /*05c0*/  @!P0 IMAD.WIDE.U32 R6, R5, 0x4, R6 ;  /* 0x0000000405068825 */ /* 0x001fca00078e0006 */
[----:B------:R1:W-:Y:S02]  /*05d0*/  @!P0 STG.E desc[UR4][R6.64], R25 ;  /* 0x0000001906008986 */ /* 0x0003e4000c101904 */
.L_x_11674:
[----:B------:R-:W-:Y:S05]  /*05e0*/  BSYNC.RECONVERGENT B0 ;  /* 0x0000000000007941 */ /* 0x000fea0003800200 */
.L_x_11671:
        /* <DEDUP_REMOVED lines=8> */
.L_x_11675:
        /* <DEDUP_REMOVED lines=9> */
.L_x_27461:


//--------------------- .text._ZN2at6native29vectorized_elementwise_kernelILi2EZZZNS0_49_GLOBAL__N__b919a28f_16_Normalization_cu_5c38458736batch_norm_elementwise_backward_evalERKNS_6TensorES5_S5_S5_ENKUlvE_clEvENKUlvE0_clEvEUlfffE_St5arrayIPcLm4EEEEviT0_T1_ --------------------------
	.section	.text._ZN2at6native29vectorized_elementwise_kernelILi2EZZZNS0_49_GLOBAL__N__b919a28f_16_Normalization_cu_5c38458736batch_norm_elementwise_backward_evalERKNS_6TensorES5_S5_S5_ENKUlvE_clEvENKUlvE0_clEvEUlfffE_St5arrayIPcLm4EEEEviT0_T1_,"ax",@progbits
	.align	128
        .global         _ZN2at6native29vectorized_elementwise_kernelILi2EZZZNS0_49_GLOBAL__N__b919a28f_16_Normalization_cu_5c38458736batch_norm_elementwise_backward_evalERKNS_6TensorES5_S5_S5_ENKUlvE_clEvENKUlvE0_clEvEUlfffE_St5arrayIPcLm4EEEEviT0_T1_
        .type           _ZN2at6native29vectorized_elementwise_kernelILi2EZZZNS0_49_GLOBAL__N__b919a28f_16_Normalization_cu_5c38458736batch_norm_elementwise_backward_evalERKNS_6TensorES5_S5_S5_ENKUlvE_clEvENKUlvE0_clEvEUlfffE_St5arrayIPcLm4EEEEviT0_T1_,@function
        .size           _ZN2at6native29vectorized_elementwise_kernelILi2EZZZNS0_49_GLOBAL__N__b919a28f_16_Normalization_cu_5c38458736batch_norm_elementwise_backward_evalERKNS_6TensorES5_S5_S5_ENKUlvE_clEvENKUlvE0_clEvEUlfffE_St5arrayIPcLm4EEEEviT0_T1_,(.L_x_27462 - _ZN2at6native29vectorized_elementwise_kernelILi2EZZZNS0_49_GLOBAL__N__b919a28f_16_Normalization_cu_5c38458736batch_norm_elementwise_backward_evalERKNS_6TensorES5_S5_S5_ENKUlvE_clEvENKUlvE0_clEvEUlfffE_St5arrayIPcLm4EEEEviT0_T1_)
        .other          _ZN2at6native29vectorized_elementwise_kernelILi2EZZZNS0_49_GLOBAL__N__b919a28f_16_Normalization_cu_5c38458736batch_norm_elementwise_backward_evalERKNS_6TensorES5_S5_S5_ENKUlvE_clEvENKUlvE0_clEvEUlfffE_St5arrayIPcLm4EEEEviT0_T1_,@"STO_CUDA_ENTRY STV_DEFAULT"
_ZN2at6native29vectorized_elementwise_kernelILi2EZZZNS0_49_GLOBAL__N__b919a28f_16_Normalization_cu_5c38458736batch_norm_elementwise_backward_evalERKNS_6TensorES5_S5_S5_ENKUlvE_clEvENKUlvE0_clEvEUlfffE_St5arrayIPcLm4EEEEviT0_T1_:
.text._ZN2at6native29vectorized_elementwise_kernelILi2EZZZNS0_49_GLOBAL__N__b919a28f_16_Normalization_cu_5c38458736batch_norm_elementwise_backward_evalERKNS_6TensorES5_S5_S5_ENKUlvE_clEvENKUlvE0_clEvEUlfffE_St5arrayIPcLm4EEEEviT0_T1_:
        /* <DEDUP_REMOVED lines=11> */
[----:B------:R-:W-:-:S06]  /*00b0*/  CS2R R24, SRZ ;  /* 0x0000000000187805 */ /* 0x000fcc000001ff00 */
[----:B------:R-:W2:Y:S08]  /*00c0*/  LDC.64 R16, c[0x0][0x390] ;  /* 0x0000e400ff107b82 */ /* 0x000eb00000000a00 */
[----:B------:R-:W3:Y:S01]  /*00d0*/  LDC.64 R18, c[0x0][0x390] ;  /* 0x0000e400ff127b82 */ /* 0x000ee20000000a00 */
[----:B------:R-:W-:Y:S02]  /*00e0*/  MOV R20, RZ ;  /* 0x000000ff00147202 */ /* 0x000fe40000000f00 */
[----:B------:R-:W-:-:S05]  /*00f0*/  CS2R R26, SRZ ;  /* 0x00000000001a7805 */ /* 0x000fca000001ff00 */
        /* <DEDUP_REMOVED lines=8> */
[----:B------:R-:W1:Y:S01]  /*0180*/  @!P2 LDC.64 R28, c[0x0][0x3a0] ;  /* 0x0000e800ff1cab82 */ /* 0x000e620000000a00 */
[----:B--2---:R-:W-:-:S05]  /*0190*/  @!P2 IMAD.WIDE.U32 R16, R11, 0x4, R16 ;  /* 0x000000040b10a825 */ /* 0x004fca00078e0010 */
[----:B------:R2:W5:Y:S04]  /*01a0*/  @!P2 LDG.E R27, desc[UR4][R16.64] ;  /* 0x00000004101ba981 */ /* 0x000568000c1e1900 */
[----:B------:R-:W-:Y:S01]  /*01b0*/  @!P3 IADD3 R7, PT, PT, R0, R15, RZ ;  /* 0x0000000f0007b210 */ /* 0x000fe20007ffe0ff */
[----:B------:R-:W4:Y:S01]  /*01c0*/  @!P3 LDC.64 R22, c[0x0][0x3a0] ;  /* 0x0000e800ff16bb82 */ /* 0x000f220000000a00 */
[----:B------:R-:W-:-:S03]  /*01d0*/  @!P3 IADD3 R15, PT, PT, R15, 0x80, RZ ;  /* 0x000000800f0fb810 */ /* 0x000fc60007ffe0ff */
[----:B---3--:R-:W-:Y:S01]  /*01e0*/  @!P3 IMAD.WIDE.U32 R18, R7, 0x4, R18 ;  /* 0x000000040712b825 */ /* 0x008fe200078e0012 */
[----:B------:R-:W-:-:S03]  /*01f0*/  ISETP.GE.U32.AND P1, PT, R15, R2, PT ;  /* 0x000000020f00720c */ /* 0x000fc60003f26070 */
[----:B--2---:R-:W2:Y:S01]  /*0200*/  LDC.64 R16, c[0x0][0x398] ;  /* 0x0000e600ff107b82 */ /* 0x004ea20000000a00 */
[----:B------:R3:W5:Y:S01]  /*0210*/  @!P3 LDG.E R24, desc[UR4][R18.64] ;  /* 0x000000041218b981 */ /* 0x000762000c1e1900 */
[----:B-1----:R-:W-:-:S05]  /*0220*/  @!P2 IMAD.WIDE.U32 R28, R11, 0x4, R28 ;  /* 0x000000040b1ca825 */ /* 0x002fca00078e001c */
[----:B------:R-:W5:Y:S03]  /*0230*/  @!P2 LDG.E R10, desc[UR4][R28.64] ;  /* 0x000000041c0aa981 */ /* 0x000f66000c1e1900 */
[----:B------:R-:W1:Y:S01]  /*0240*/  @!P1 LDC.64 R8, c[0x0][0x3a0] ;  /* 0x0000e800ff089b82 */ /* 0x000e620000000a00 */
[----:B------:R-:W-:-:S05]  /*0250*/  @!P1 IADD3 R5, PT, PT, R0, R15, RZ ;  /* 0x0000000f00059210 */ /* 0x000fca0007ffe0ff */
[----:B------:R-:W-:Y:S02]  /*0260*/  @!P1 IMAD.WIDE.U32 R30, R5, 0x4, R12 ;  /* 0x00000004051e9825 */ /* 0x000fe400078e000c */
[----:B------:R-:W0:Y:S02]  /*0270*/  LDC.64 R12, c[0x0][0x398] ;  /* 0x0000e600ff0c7b82 */ /* 0x000e240000000a00 */
[----:B----4-:R-:W-:Y:S01]  /*0280*/  @!P3 IMAD.WIDE.U32 R22, R7, 0x4, R22 ;  /* 0x000000040716b825 */ /* 0x010fe200078e0016 */
[----:B------:R-:W4:Y:S04]  /*0290*/  @!P1 LDG.E R20, desc[UR4][R30.64] ;  /* 0x000000041e149981 */ /* 0x000f28000c1e1900 */
[----:B------:R1:W4:Y:S01]  /*02a0*/  @!P3 LDG.E R26, desc[UR4][R22.64] ;  /* 0x00000004161ab981 */ /* 0x000322000c1e1900 */
[----:B--2---:R-:W-:Y:S01]  /*02b0*/  @!P2 IMAD.WIDE.U32 R16, R11, 0x4, R16 ;  /* 0x000000040b10a825 */ /* 0x004fe200078e0010 */
[----:B---3--:R-:W2:Y:S03]  /*02c0*/  LDC.64 R18, c[0x0][0x390] ;  /* 0x0000e400ff127b82 */ /* 0x008ea60000000a00 */
[----:B-1----:R-:W-:-:S05]  /*02d0*/  @!P1 IMAD.WIDE.U32 R8, R5, 0x4, R8 ;  /* 0x0000000405089825 */ /* 0x002fca00078e0008 */
[----:B------:R-:W3:Y:S01]  /*02e0*/  @!P1 LDG.E R25, desc[UR4][R8.64] ;  /* 0x0000000408199981 */ /* 0x000ee2000c1e1900 */
[----:B------:R-:W-:-:S04]  /*02f0*/  @!P1 IADD3 R15, PT, PT, R15, 0x80, RZ ;  /* 0x000000800f0f9810 */ /* 0x000fc80007ffe0ff */
[----:B------:R-:W-:Y:S02]  /*0300*/  ISETP.GE.U32.AND P0, PT, R15, R2, PT ;  /* 0x000000020f00720c */ /* 0x000fe40003f06070 */
[----:B------:R-:W-:Y:S01]  /*0310*/  CS2R R22, SRZ ;  /* 0x0000000000167805 */ /* 0x000fe2000001ff00 */
[----:B0-----:R-:W-:-:S05]  /*0320*/  @!P3 IMAD.WIDE.U32 R12, R7, 0x4, R12 ;  /* 0x00000004070cb825 */ /* 0x001fca00078e000c */
[----:B------:R0:W3:Y:S05]  /*0330*/  @!P2 LDG.E R23, desc[UR4][R16.64] ;  /* 0x000000041017a981 */ /* 0x0000ea000c1e1900 */
[----:B------:R-:W-:Y:S01]  /*0340*/  @!P0 IADD3 R7, PT, PT, R0, R15, RZ ;  /* 0x0000000f00078210 */ /* 0x000fe20007ffe0ff */
[----:B------:R-:W1:Y:S01]  /*0350*/  @!P0 LDC.64 R30, c[0x0][0x3a0] ;  /* 0x0000e800ff1e8b82 */ /* 0x000e620000000a00 */
[----:B------:R-:W-:-:S04]  /*0360*/  @!P0 IADD3 R15, PT, PT, R15, 0x80, RZ ;  /* 0x000000800f0f8810 */ /* 0x000fc80007ffe0ff */
[----:B------:R-:W-:-:S03]  /*0370*/  ISETP.GE.U32.AND P2, PT, R15, R2, PT ;  /* 0x000000020f00720c */ /* 0x000fc60003f46070 */
[----:B0-----:R-:W0:Y:S01]  /*0380*/  LDC.64 R16, c[0x0][0x398] ;  /* 0x0000e600ff107b82 */ /* 0x001e220000000a00 */
[----:B------:R-:W-:Y:S02]  /*0390*/  HFMA2 R4, -RZ, RZ, 0, 0 ;  /* 0x00000000ff047431 */ /* 0x000fe400000001ff */
[----:B------:R-:W-:-:S07]  /*03a0*/  HFMA2 R8, -RZ, RZ, 0, 0 ;  /* 0x00000000ff087431 */ /* 0x000fce00000001ff */
[----:B------:R-:W2:Y:S01]  /*03b0*/  @!P2 LDC.64 R28, c[0x0][0x3a0] ;  /* 0x0000e800ff1cab82 */ /* 0x000ea20000000a00 */
[----:B------:R-:W-:Y:S01]  /*03c0*/  @!P2 IADD3 R9, PT, PT, R0, R15, RZ ;  /* 0x0000000f0009a210 */ /* 0x000fe20007ffe0ff */
[----:B------:R1:W3:Y:S01]  /*03d0*/  @!P3 LDG.E R4, desc[UR4][R12.64] ;  /* 0x000000040c04b981 */ /* 0x0002e2000c1e1900 */
[----:B------:R-:W-:Y:S01]  /*03e0*/  MOV R6, RZ ;  /* 0x000000ff00067202 */ /* 0x000fe20000000f00 */
[----:B------:R-:W-:Y:S01]  /*03f0*/  @!P0 IMAD.WIDE.U32 R34, R7, 0x4, R34 ;  /* 0x0000000407228825 */ /* 0x000fe200078e0022 */
[----:B------:R-:W-:-:S03]  /*0400*/  MOV R11, RZ ;  /* 0x000000ff000b7202 */ /* 0x000fc60000000f00 */
[----:B------:R-:W-:Y:S01]  /*0410*/  @!P0 IMAD.WIDE.U32 R32, R7, 0x4, R32 ;  /* 0x0000000407208825 */ /* 0x000fe200078e0020 */
[----:B------:R-:W-:Y:S01]  /*0420*/  @!P2 IADD3 R15, PT, PT, R15, 0x80, RZ ;  /* 0x000000800f0fa810 */ /* 0x000fe20007ffe0ff */
[----:B------:R-:W3:Y:S01]  /*0430*/  @!P0 LDG.E R8, desc[UR4][R34.64] ;  /* 0x0000000422088981 */ /* 0x000ee2000c1e1900 */
[----:B-1----:R-:W-:Y:S01]  /*0440*/  CS2R R12, SRZ ;  /* 0x00000000000c7805 */ /* 0x002fe2000001ff00 */
[----:B------:R-:W-:-:S04]  /*0450*/  @!P0 IMAD.WIDE.U32 R30, R7, 0x4, R30 ;  /* 0x00000004071e8825 */ /* 0x000fc800078e001e */
[----:B0-----:R-:W-:-:S04]  /*0460*/  @!P2 IMAD.WIDE.U32 R16, R9, 0x4, R16 ;  /* 0x000000040910a825 */ /* 0x001fc800078e0010 */
[----:B------:R-:W-:Y:S01]  /*0470*/  HFMA2 R7, -RZ, RZ, 0, 0 ;  /* 0x00000000ff077431 */ /* 0x000fe200000001ff */
[----:B------:R-:W3:Y:S04]  /*0480*/  @!P0 LDG.E R6, desc[UR4][R32.64] ;  /* 0x0000000420068981 */ /* 0x000ee8000c1e1900 */
[----:B------:R-:W3:Y:S01]  /*0490*/  @!P0 LDG.E R13, desc[UR4][R30.64] ;  /* 0x000000041e0d8981 */ /* 0x000ee2000c1e1900 */
[----:B------:R-:W-:-:S03]  /*04a0*/  ISETP.GE.U32.AND P0, PT, R15, R2, PT ;  /* 0x000000020f00720c */ /* 0x000fc60003f06070 */
[----:B------:R0:W3:Y:S01]  /*04b0*/  @!P2 LDG.E R11, desc[UR4][R16.64] ;  /* 0x00000004100ba981 */ /* 0x0000e2000c1e1900 */
[----:B--2---:R-:W-:-:S04]  /*04c0*/  @!P2 IMAD.WIDE.U32 R18, R9, 0x4, R18 ;  /* 0x000000040912a825 */ /* 0x004fc800078e0012 */
[----:B------:R-:W-:Y:S01]  /*04d0*/  @!P2 IMAD.WIDE.U32 R28, R9, 0x4, R28 ;  /* 0x00000004091ca825 */ /* 0x000fe200078e001c */
[----:B------:R1:W2:Y:S01]  /*04e0*/  @!P2 LDG.E R7, desc[UR4][R18.64] ;  /* 0x000000041207a981 */ /* 0x0002a2000c1e1900 */
[----:B0-----:R-:W0:Y:S03]  /*04f0*/  LDC.64 R16, c[0x0][0x398] ;  /* 0x0000e600ff107b82 */ /* 0x001e260000000a00 */
[----:B------:R5:W2:Y:S05]  /*0500*/  @!P2 LDG.E R22, desc[UR4][R28.64] ;  /* 0x000000041c16a981 */ /* 0x000aaa000c1e1900 */
[----:B-1----:R-:W1:Y:S01]  /*0510*/  LDC.64 R18, c[0x0][0x390] ;  /* 0x0000e400ff127b82 */ /* 0x002e620000000a00 */
[----:B------:R-:W-:-:S07]  /*0520*/  @!P0 IADD3 R21, PT, PT, R0, R15, RZ ;  /* 0x0000000f00158210 */ /* 0x000fce0007ffe0ff */
[----:B-----5:R-:W5:Y:S01]  /*0530*/  @!P0 LDC.64 R28, c[0x0][0x3a0] ;  /* 0x0000e800ff1c8b82 */ /* 0x020f620000000a00 */
[----:B------:R-:W-:Y:S01]  /*0540*/  MOV R9, RZ ;  /* 0x000000ff00097202 */ /* 0x000fe20000000f00 */
[----:B------:R-:W-:-:S04]  /*0550*/  @!P1 IMAD.WIDE.U32 R36, R5, 0x4, R36 ;  /* 0x0000000405249825 */ /* 0x000fc800078e0024 */
[----:B------:R-:W-:Y:S02]  /*0560*/  HFMA2 R14, -RZ, RZ, 0, 0 ;  /* 0x00000000ff0e7431 */ /* 0x000fe400000001ff */
[----:B0-----:R-:W-:Y:S01]  /*0570*/  @!P0 IMAD.WIDE.U32 R16, R21, 0x4, R16 ;  /* 0x0000000415108825 */ /* 0x001fe200078e0010 */
[----:B------:R-:W-:-:S04]  /*0580*/  MOV R5, RZ ;  /* 0x000000ff00057202 */ /* 0x000fc80000000f00 */
[----:B------:R0:W2:Y:S01]  /*0590*/  @!P0 LDG.E R9, desc[UR4][R16.64] ;  /* 0x0000000410098981 */ /* 0x0000a2000c1e1900 */
[----:B------:R-:W-:Y:S01]  /*05a0*/  @!P0 IADD3 R15, PT, PT, R15, 0x80, RZ ;  /* 0x000000800f0f8810 */ /* 0x000fe20007ffe0ff */
[----:B-1----:R-:W-:Y:S02]  /*05b0*/  @!P0 IMAD.WIDE.U32 R18, R21, 0x4, R18 ;  /* 0x0000000415128825 */ /* 0x002fe400078e0012 */
[----:B------:R-:W2:Y:S01]  /*05c0*/  @!P1 LDG.E R5, desc[UR4][R36.64] ;  /* 0x0000000424059981 */ /* 0x000ea2000c1e1900 */
[----:B0-----:R-:W0:Y:S01]  /*05d0*/  LDC.64 R16, c[0x0][0x398] ;  /* 0x0000e600ff107b82 */ /* 0x001e220000000a00 */
[----:B------:R-:W-:Y:S01]  /*05e0*/  ISETP.GE.U32.AND P1, PT, R15, R2, PT ;  /* 0x000000020f00720c */ /* 0x000fe20003f26070 */
[----:B-----5:R-:W-:Y:S01]  /*05f0*/  @!P0 IMAD.WIDE.U32 R28, R21, 0x4, R28 ;  /* 0x00000004151c8825 */ /* 0x020fe200078e001c */
[----:B------:R1:W5:Y:S03]  /*0600*/  @!P0 LDG.E R14, desc[UR4][R18.64] ;  /* 0x00000004120e8981 */ /* 0x000366000c1e1900 */
[----:B------:R-:W-:-:S02]  /*0610*/  HFMA2 R21, -RZ, RZ, 0, 0 ;  /* 0x00000000ff157431 */ /* 0x000fc400000001ff */
[----:B-1----:R-:W1:Y:S04]  /*0620*/  LDC.64 R18, c[0x0][0x390] ;  /* 0x0000e400ff127b82 */ /* 0x002e680000000a00 */
[----:B------:R0:W5:Y:S02]  /*0630*/  @!P0 LDG.E R21, desc[UR4][R28.64] ;  /* 0x000000041c158981 */ /* 0x000164000c1e1900 */
[----:B0-----:R-:W-:Y:S02]  /*0640*/  @!P1 IADD3 R29, PT, PT, R0, R15, RZ ;  /* 0x0000000f001d9210 */ /* 0x001fe40007ffe0ff */
[----:B------:R-:W-:-:S03]  /*0650*/  MOV R28, RZ ;  /* 0x000000ff001c7202 */ /* 0x000fc60000000f00 */
[----:B------:R-:W-:Y:S01]  /*0660*/  @!P1 IMAD.WIDE.U32 R16, R29, 0x4, R16 ;  /* 0x000000041d109825 */ /* 0x000fe200078e0010 */
[----:B------:R-:W-:-:S04]  /*0670*/  @!P1 IADD3 R15, PT, PT, R15, 0x80, RZ ;  /* 0x000000800f0f9810 */ /* 0x000fc80007ffe0ff */
[----:B------:R0:W5:Y:S01]  /*0680*/  @!P1 LDG.E R28, desc[UR4][R16.64] ;  /* 0x00000004101c9981 */ /* 0x000162000c1e1900 */
[----:B-1----:R-:W-:Y:S01]  /*0690*/  @!P1 IMAD.WIDE.U32 R18, R29, 0x4, R18 ;  /* 0x000000041d129825 */ /* 0x002fe200078e0012 */
[----:B------:R-:W-:-:S04]  /*06a0*/  ISETP.GE.U32.AND P0, PT, R15, R2, PT ;  /* 0x000000020f00720c */ /* 0x000fc80003f06070 */
[----:B------:R1:W5:Y:S01]  /*06b0*/  @!P1 LDG.E R12, desc[UR4][R18.64] ;  /* 0x00000004120c9981 */ /* 0x000362000c1e1900 */
[----:B0-----:R-:W0:Y:S08]  /*06c0*/  LDC.64 R16, c[0x0][0x390] ;  /* 0x0000e400ff107b82 */ /* 0x001e300000000a00 */
[----:B-1----:R-:W1:Y:S01]  /*06d0*/  @!P1 LDC.64 R18, c[0x0][0x3a0] ;  /* 0x0000e800ff129b82 */ /* 0x002e620000000a00 */
[----:B------:R-:W-:-:S05]  /*06e0*/  @!P0 IADD3 R15, PT, PT, R0, R15, RZ ;  /* 0x0000000f000f8210 */ /* 0x000fca0007ffe0ff */
[----:B0-----:R-:W-:-:S04]  /*06f0*/  @!P0 IMAD.WIDE.U32 R16, R15, 0x4, R16 ;  /* 0x000000040f108825 */ /* 0x001fc800078e0010 */
[----:B------:R-:W-:Y:S01]  /*0700*/  FMUL.FTZ R10, R10, R27 ;  /* 0x0000001b0a0a7220 */ /* 0x000fe20000410000 */
[----:B----4-:R-:W-:Y:S01]  /*0710*/  FMUL.FTZ R24, R26, R24 ;  /* 0x000000181a187220 */ /* 0x010fe20000410000 */
[----:B-1----:R-:W-:Y:S02]  /*0720*/  @!P1 IMAD.WIDE.U32 R26, R29, 0x4, R18 ;  /* 0x000000041d1a9825 */ /* 0x002fe400078e0012 */
[----:B------:R-:W0:Y:S02]  /*0730*/  LDC.64 R18, c[0x0][0x398] ;  /* 0x0000e600ff127b82 */ /* 0x000e240000000a00 */
[----:B---3--:R-:W-:Y:S02]  /*0740*/  FMUL.FTZ R20, R25, R20 ;  /* 0x0000001419147220 */ /* 0x008fe40000410000 */
[----:B------:R1:W3:Y:S04]  /*0750*/  @!P0 LDG.E R25, desc[UR4][R16.64] ;  /* 0x0000000410198981 */ /* 0x0002e8000c1e1900 */
[----:B-1----:R-:W1:Y:S01]  /*0760*/  @!P0 LDC.64 R16, c[0x0][0x3a0] ;  /* 0x0000e800ff108b82 */ /* 0x002e620000000a00 */
[----:B------:R-:W-:-:S02]  /*0770*/  HFMA2 R29, -RZ, RZ, 0, 0 ;  /* 0x00000000ff1d7431 */ /* 0x000fc400000001ff */
[----:B0-----:R-:W-:-:S06]  /*0780*/  @!P0 IMAD.WIDE.U32 R18, R15, 0x4, R18 ;  /* 0x000000040f128825 */ /* 0x001fcc00078e0012 */
[----:B------:R-:W4:Y:S04]  /*0790*/  @!P0 LDG.E R18, desc[UR4][R18.64] ;  /* 0x0000000412128981 */ /* 0x000f28000c1e1900 */
[----:B------:R1:W3:Y:S02]  /*07a0*/  @!P1 LDG.E R29, desc[UR4][R26.64] ;  /* 0x000000041a1d9981 */ /* 0x0002e4000c1e1900 */
[----:B-1----:R-:W-:-:S06]  /*07b0*/  @!P0 IMAD.WIDE.U32 R26, R15, 0x4, R16 ;  /* 0x000000040f1a8825 */ /* 0x002fcc00078e0010 */
[----:B------:R-:W4:Y:S01]  /*07c0*/  @!P0 LDG.E R26, desc[UR4][R26.64] ;  /* 0x000000041a1a8981 */ /* 0x000f22000c1e1900 */
[----:B------:R-:W-:Y:S01]  /*07d0*/  ISETP.GE.U32.AND P1, PT, R3, R2, PT ;  /* 0x000000020300720c */ /* 0x000fe20003f26070 */
[----:B------:R-:W-:Y:S04]  /*07e0*/  BSSY.RECONVERGENT B0, `(.L_x_11677) ;  /* 0x0000041000007945 */ /* 0x000fe80003800200 */
[----:B------:R-:W-:Y:S01]  /*07f0*/  BSSY.RELIABLE B1, `(.L_x_11678) ;  /* 0x0000039000017945 */ /* 0x000fe20003800100 */
[----:B------:R-:W-:Y:S01]  /*0800*/  FMUL.FTZ R10, R10, R23 ;  /* 0x000000170a0a7220 */ /* 0x000fe20000410000 */
[----:B------:R-:W-:Y:S01]  /*0810*/  FMUL.FTZ R4, R24, R4 ;  /* 0x0000000418047220 */ /* 0x000fe20000410000 */
[----:B------:R-:W-:-:S04]  /*0820*/  FMUL.FTZ R13, R13, R8 ;  /* 0x000000080d0d7220 */ /* 0x000fc80000410000 */
[----:B------:R-:W-:Y:S01]  /*0830*/  FMUL.FTZ R6, R13, R6 ;  /* 0x000000060d067220 */ /* 0x000fe20000410000 */
[----:B--2---:R-:W-:Y:S01]  /*0840*/  FMUL.FTZ R22, R22, R7 ;  /* 0x0000000716167220 */ /* 0x004fe20000410000 */
[----:B------:R-:W-:-:S03]  /*0850*/  MOV R7, RZ ;  /* 0x000000ff00077202 */ /* 0x000fc60000000f00 */
[----:B------:R-:W-:Y:S01]  /*0860*/  FMUL.FTZ R11, R22, R11 ;  /* 0x0000000b160b7220 */ /* 0x000fe20000410000 */
[----:B------:R-:W-:Y:S01]  /*0870*/  FMUL.FTZ R5, R20, R5 ;  /* 0x0000000514057220 */ /* 0x000fe20000410000 */
[----:B-----5:R-:W-:-:S04]  /*0880*/  FMUL.FTZ R14, R21, R14 ;  /* 0x0000000e150e7220 */ /* 0x020fc80000410000 */
[----:B------:R-:W-:Y:S01]  /*0890*/  FMUL.FTZ R9, R14, R9 ;  /* 0x000000090e097220 */ /* 0x000fe20000410000 */
[----:B---3--:R-:W-:-:S04]  /*08a0*/  FMUL.FTZ R29, R29, R12 ;  /* 0x0000000c1d1d7220 */ /* 0x008fc80000410000 */
[----:B------:R-:W-:Y:S01]  /*08b0*/  FMUL.FTZ R28, R29, R28 ;  /* 0x0000001c1d1c7220 */ /* 0x000fe20000410000 */
[----:B----4-:R-:W-:-:S04]  /*08c0*/  @!P0 FMUL.FTZ R25, R25, R26 ;  /* 0x0000001a19198220 */ /* 0x010fc80000410000 */
[----:B------:R-:W-:Y:S01]  /*08d0*/  @!P0 FMUL.FTZ R7, R18, R25 ;  /* 0x0000001912078220 */ /* 0x000fe20000410000 */
[----:B------:R-:W-:Y:S06]  /*08e0*/  @P1 BRA `(.L_x_11679) ;  /* 0x0000000000301947 */ /* 0x000fec0003800000 */
[----:B------:R-:W0:Y:S01]  /*08f0*/  LDC.64 R12, c[0x0][0x388] ;  /* 0x0000e200ff0c7b82 */ /* 0x000e220000000a00 */
[----:B------:R-:W-:Y:S02]  /*0900*/  IADD3 R15, PT, PT, R0, R3, RZ ;  /* 0x00000003000f7210 */ /* 0x000fe40007ffe0ff */
        /* <DEDUP_REMOVED lines=10> */
.L_x_11679:
[----:B------:R-:W-:-:S13]  /*09b0*/  ISETP.GE.U32.AND P0, PT, R3, R2, PT ;  /* 0x000000020300720c */ /* 0x000fda0003f06070 */
[----:B------:R-:W-:Y:S05]  /*09c0*/  @P0 BRA `(.L_x_11681) ;  /* 0x0000000000300947 */ /* 0x000fea0003800000 */
[----:B0-----:R-:W0:Y:S01]  /*09d0*/  LDC.64 R12, c[0x0][0x388] ;  /* 0x0000e200ff0c7b82 */ /* 0x001e220000000a00 */
[----:B------:R-:W-:Y:S02]  /*09e0*/  IADD3 R15, PT, PT, R0, R3, RZ ;  /* 0x00000003000f7210 */ /* 0x000fe40007ffe0ff */
[----:B------:R-:W-:-:S03]  /*09f0*/  IADD3 R3, PT, PT, R3, 0x80, RZ ;  /* 0x0000008003037810 */ /* 0x000fc60007ffe0ff */
[----:B0-----:R-:W-:-:S05]  /*0a00*/  IMAD.WIDE.U32 R12, R15, 0x4, R12 ;  /* 0x000000040f0c7825 */ /* 0x001fca00078e000c */
[----:B------:R1:W-:Y:S02]  /*0a10*/  STG.E desc[UR4][R12.64], R5 ;  /* 0x000000050c007986 */ /* 0x0003e4000c101904 */
.L_x_11680:
[----:B------:R-:W-:-:S13]  /*0a20*/  ISETP.GE.U32.AND P0, PT, R3, R2, PT ;  /* 0x000000020300720c */ /* 0x000fda0003f06070 */
[----:B------:R-:W-:Y:S05]  /*0a30*/  @P0 BRA `(.L_x_11682) ;  /* 0x0000000000300947 */ /* 0x000fea0003800000 */
[----:B-1----:R-:W1:Y:S01]  /*0a40*/  LDC.64 R4, c[0x0][0x388] ;  /* 0x0000e200ff047b82 */ /* 0x002e620000000a00 */
[----:B0-----:R-:W-:Y:S02]  /*0a50*/  IADD3 R13, PT, PT, R0, R3, RZ ;  /* 0x00000003000d7210 */ /* 0x001fe40007ffe0ff */
[----:B------:R-:W-:-:S03]  /*0a60*/  IADD3 R3, PT, PT, R3, 0x80, RZ ;  /* 0x0000008003037810 */ /* 0x000fc60007ffe0ff */
[----:B-1----:R-:W-:-:S05]  /*0a70*/  IMAD.WIDE.U32 R4, R13, 0x4, R4 ;  /* 0x000000040d047825 */ /* 0x002fca00078e0004 */
[----:B------:R1:W-:Y:S02]  /*0a80*/  STG.E desc[UR4][R4.64], R6 ;  /* 0x0000000604007986 */ /* 0x0003e4000c101904 */
.L_x_11681:
[----:B------:R-:W-:-:S13]  /*0a90*/  ISETP.GE.U32.AND P0, PT, R3, R2, PT ;  /* 0x000000020300720c */ /* 0x000fda0003f06070 */
[----:B------:R-:W-:Y:S05]  /*0aa0*/  @P0 BRA `(.L_x_11683) ;  /* 0x0000000000340947 */ /* 0x000fea0003800000 */
[----:B01----:R-:W0:Y:S01]  /*0ab0*/  LDC.64 R4, c[0x0][0x388] ;  /* 0x0000e200ff047b82 */ /* 0x003e220000000a00 */
[----:B------:R-:W-:Y:S02]  /*0ac0*/  IADD3 R13, PT, PT, R0, R3, RZ ;  /* 0x00000003000d7210 */ /* 0x000fe40007ffe0ff */
[----:B------:R-:W-:-:S03]  /*0ad0*/  IADD3 R3, PT, PT, R3, 0x80, RZ ;  /* 0x0000008003037810 */ /* 0x000fc60007ffe0ff */
[----:B0-----:R-:W-:-:S05]  /*0ae0*/  IMAD.WIDE.U32 R4, R13, 0x4, R4 ;  /* 0x000000040d047825 */ /* 0x001fca00078e0004 */
[----:B------:R2:W-:Y:S02]  /*0af0*/  STG.E desc[UR4][R4.64], R11 ;  /* 0x0000000b04007986 */ /* 0x0005e4000c101904 */
.L_x_11682:
        /* <DEDUP_REMOVED lines=8> */
.L_x_11683:
[----:B------:R-:W-:Y:S05]  /*0b80*/  BSYNC.RELIABLE B1 ;  /* 0x0000000000017941 */ /* 0x000fea0003800100 */
.L_x_11678:
[----:B------:R-:W-:-:S13]  /*0b90*/  ISETP.GE.U32.AND P0, PT, R3, R2, PT ;  /* 0x000000020300720c */ /* 0x000fda0003f06070 */
[----:B012---:R-:W0:Y:S01]  /*0ba0*/  @!P0 LDC.64 R4, c[0x0][0x388] ;  /* 0x0000e200ff048b82 */ /* 0x007e220000000a00 */
[----:B------:R-:W-:Y:S02]  /*0bb0*/  @!P0 IADD3 R9, PT, PT, R0, R3, RZ ;  /* 0x0000000300098210 */ /* 0x000fe40007ffe0ff */
[----:B------:R-:W-:-:S03]  /*0bc0*/  @!P0 IADD3 R3, PT, PT, R3, 0x80, RZ ;  /* 0x0000008003038810 */ /* 0x000fc60007ffe0ff */
[----:B0-----:R-:W-:-:S05]  /*0bd0*/  @!P0 IMAD.WIDE.U32 R4, R9, 0x4, R4 ;  /* 0x0000000409048825 */ /* 0x001fca00078e0004 */
[----:B------:R3:W-:Y:S02]  /*0be0*/  @!P0 STG.E desc[UR4][R4.64], R28 ;  /* 0x0000001c04008986 */ /* 0x0007e4000c101904 */
.L_x_11684:
[----:B------:R-:W-:Y:S05]  /*0bf0*/  BSYNC.RECONVERGENT B0 ;  /* 0x0000000000007941 */ /* 0x000fea0003800200 */
.L_x_11677:
        /* <DEDUP_REMOVED lines=8> */
.L_x_11676:
[----:B------:R-:W0:Y:S01]  /*0c80*/  S2R R26, SR_TID.X ;  /* 0x00000000001a7919 */ /* 0x000e220000002100 */
[----:B------:R-:W1:Y:S08]  /*0c90*/  LDC.64 R2, c[0x0][0x390] ;  /* 0x0000e400ff027b82 */ /* 0x000e700000000a00 */
[----:B------:R-:W2:Y:S08]  /*0ca0*/  LDC.64 R4, c[0x0][0x3a0] ;  /* 0x0000e800ff047b82 */ /* 0x000eb00000000a00 */
[----:B------:R-:W3:Y:S01]  /*0cb0*/  LDC.64 R28, c[0x0][0x398] ;  /* 0x0000e600ff1c7b82 */ /* 0x000ee20000000a00 */
[----:B-1----:R-:W-:-:S04]  /*0cc0*/  IMAD.WIDE.U32 R2, R0, 0x4, R2 ;  /* 0x0000000400027825 */ /* 0x002fc800078e0002 */
[----:B0-----:R-:W-:-:S04]  /*0cd0*/  IMAD.WIDE.U32 R30, R26, 0x8, R2 ;  /* 0x000000081a1e7825 */ /* 0x001fc800078e0002 */
[C---:B--2---:R-:W-:Y:S01]  /*0ce0*/  IMAD.WIDE.U32 R4, R0.reuse, 0x4, R4 ;  /* 0x0000000400047825 */ /* 0x044fe200078e0004 */
[----:B------:R-:W2:Y:S03]  /*0cf0*/  LDG.E.64 R22, desc[UR4][R30.64] ;  /* 0x000000041e167981 */ /* 0x000ea6000c1e1b00 */
[----:B---3--:R-:W-:Y:S01]  /*0d00*/  IMAD.WIDE.U32 R28, R0, 0x4, R28 ;  /* 0x00000004001c7825 */ /* 0x008fe200078e001c */
[----:B------:R-:W3:Y:S03]  /*0d10*/  LDG.E.64 R18, desc[UR4][R30.64+0x400] ;  /* 0x000400041e127981 */ /* 0x000ee6000c1e1b00 */
[C---:B------:R-:W-:Y:S01]  /*0d20*/  IMAD.WIDE.U32 R32, R26.reuse, 0x8, R4 ;  /* 0x000000081a207825 */ /* 0x040fe200078e0004 */
[----:B------:R-:W4:Y:S04]  /*0d30*/  LDG.E.64 R16, desc[UR4][R30.64+0x800] ;  /* 0x000800041e107981 */ /* 0x000f28000c1e1b00 */
[----:B------:R-:W2:Y:S01]  /*0d40*/  LDG.E.64 R24, desc[UR4][R32.64] ;  /* 0x0000000420187981 */ /* 0x000ea2000c1e1b00 */
[----:B------:R-:W-:-:S03]  /*0d50*/  IMAD.WIDE.U32 R28, R26, 0x8, R28 ;  /* 0x000000081a1c7825 */ /* 0x000fc600078e001c */
[----:B------:R-:W3:Y:S04]  /*0d60*/  LDG.E.64 R20, desc[UR4][R32.64+0x400] ;  /* 0x0004000420147981 */ /* 0x000ee8000c1e1b00 */
[----:B------:R-:W4:Y:S04]  /*0d70*/  LDG.E.64 R2, desc[UR4][R32.64+0x800] ;  /* 0x0008000420027981 */ /* 0x000f28000c1e1b00 */
[----:B------:R-:W5:Y:S04]  /*0d80*/  LDG.E.64 R14, desc[UR4][R30.64+0xc00] ;  /* 0x000c00041e0e7981 */ /* 0x000f68000c1e1b00 */
[----:B------:R-:W5:Y:S04]  /*0d90*/  LDG.E.64 R4, desc[UR4][R32.64+0xc00] ;  /* 0x000c000420047981 */ /* 0x000f68000c1e1b00 */
[----:B------:R-:W5:Y:S04]  /*0da0*/  LDG.E.64 R12, desc[UR4][R28.64] ;  /* 0x000000041c0c7981 */ /* 0x000f68000c1e1b00 */
[----:B------:R-:W5:Y:S04]  /*0db0*/  LDG.E.64 R10, desc[UR4][R28.64+0x400] ;  /* 0x000400041c0a7981 */ /* 0x000f68000c1e1b00 */
[----:B------:R-:W5:Y:S04]  /*0dc0*/  LDG.E.64 R8, desc[UR4][R28.64+0x800] ;  /* 0x000800041c087981 */ /* 0x000f68000c1e1b00 */
[----:B------:R-:W5:Y:S01]  /*0dd0*/  LDG.E.64 R6, desc[UR4][R28.64+0xc00] ;  /* 0x000c00041c067981 */ /* 0x000f62000c1e1b00 */
[----:B--2---:R-:W-:Y:S01]  /*0de0*/  FMUL.FTZ R27, R22, R24 ;  /* 0x00000018161b7220 */ /* 0x004fe20000410000 */
[----:B------:R-:W-:-:S02]  /*0df0*/  FMUL.FTZ R24, R23, R25 ;  /* 0x0000001917187220 */ /* 0x000fc40000410000 */
[----:B------:R-:W0:Y:S01]  /*0e00*/  LDC.64 R22, c[0x0][0x388] ;  /* 0x0000e200ff167b82 */ /* 0x000e220000000a00 */
[----:B---3--:R-:W-:Y:S01]  /*0e10*/  FMUL.FTZ R25, R18, R20 ;  /* 0x0000001412197220 */ /* 0x008fe20000410000 */
[----:B------:R-:W-:Y:S01]  /*0e20*/  FMUL.FTZ R18, R19, R21 ;  /* 0x0000001513127220 */ /* 0x000fe20000410000 */
[----:B----4-:R-:W-:Y:S01]  /*0e30*/  FMUL.FTZ R19, R16, R2 ;  /* 0x0000000210137220 */ /* 0x010fe20000410000 */
[----:B------:R-:W-:Y:S01]  /*0e40*/  FMUL.FTZ R2, R17, R3 ;  /* 0x0000000311027220 */ /* 0x000fe20000410000 */
[----:B-----5:R-:W-:Y:S01]  /*0e50*/  FMUL.FTZ R3, R14, R4 ;  /* 0x000000040e037220 */ /* 0x020fe20000410000 */
[----:B------:R-:W-:Y:S01]  /*0e60*/  FMUL.FTZ R12, R12, R27 ;  /* 0x0000001b0c0c7220 */ /* 0x000fe20000410000 */
[----:B------:R-:W-:Y:S01]  /*0e70*/  FMUL.FTZ R13, R13, R24 ;  /* 0x000000180d0d7220 */ /* 0x000fe20000410000 */
[----:B0-----:R-:W-:-:S04]  /*0e80*/  IMAD.WIDE.U32 R22, R0, 0x4, R22 ;  /* 0x0000000400167825 */ /* 0x001fc800078e0016 */
[----:B------:R-:W-:Y:S01]  /*0e90*/  FMUL.FTZ R0, R15, R5 ;  /* 0x000000050f007220 */ /* 0x000fe20000410000 */
[----:B------:R-:W-:Y:S01]  /*0ea0*/  FMUL.FTZ R10, R10, R25 ;  /* 0x000000190a0a7220 */ /* 0x000fe20000410000 */
[----:B------:R-:W-:Y:S01]  /*0eb0*/  FMUL.FTZ R11, R11, R18 ;  /* 0x000000120b0b7220 */ /* 0x000fe20000410000 */
[----:B------:R-:W-:Y:S01]  /*0ec0*/  FMUL.FTZ R8, R8, R19 ;  /* 0x0000001308087220 */ /* 0x000fe20000410000 */
[----:B------:R-:W-:Y:S01]  /*0ed0*/  FMUL.FTZ R9, R9, R2 ;  /* 0x0000000209097220 */ /* 0x000fe20000410000 */
[----:B------:R-:W-:-:S04]  /*0ee0*/  IMAD.WIDE.U32 R22, R26, 0x8, R22 ;  /* 0x000000081a167825 */ /* 0x000fc800078e0016 */
[----:B------:R-:W-:Y:S01]  /*0ef0*/  FMUL.FTZ R6, R6, R3 ;  /* 0x0000000306067220 */ /* 0x000fe20000410000 */
[----:B------:R-:W-:Y:S01]  /*0f00*/  FMUL.FTZ R7, R7, R0 ;  /* 0x0000000007077220 */ /* 0x000fe20000410000 */
[----:B------:R-:W-:Y:S04]  /*0f10*/  STG.E.64 desc[UR4][R22.64], R12 ;  /* 0x0000000c16007986 */ /* 0x000fe8000c101b04 */
[----:B------:R-:W-:Y:S04]  /*0f20*/  STG.E.64 desc[UR4][R22.64+0x400], R10 ;  /* 0x0004000a16007986 */ /* 0x000fe8000c101b04 */
[----:B------:R-:W-:Y:S04]  /*0f30*/  STG.E.64 desc[UR4][R22.64+0x800], R8 ;  /* 0x0008000816007986 */ /* 0x000fe8000c101b04 */
[----:B------:R-:W-:Y:S01]  /*0f40*/  STG.E.64 desc[UR4][R22.64+0xc00], R6 ;  /* 0x000c000616007986 */ /* 0x000fe2000c101b04 */
[----:B------:R-:W-:Y:S05]  /*0f50*/  EXIT ;  /* 0x000000000000794d */ /* 0x000fea0003800000 */
.L_x_11685:
        /* <DEDUP_REMOVED lines=10> */
.L_x_27462:


//--------------------- .text._ZN2at6native29vectorized_elementwise_kernelILi4EZZZNS0_49_GLOBAL__N__b919a28f_16_Normalization_cu_5c38458736batch_norm_elementwise_backward_evalERKNS_6TensorES5_S5_S5_ENKUlvE_clEvENKUlvE0_clEvEUlfffE_St5arrayIPcLm4EEEEviT0_T1_ --------------------------
	.section	.text._ZN2at6native29vectorized_elementwise_kernelILi4EZZZNS0_49_GLOBAL__N__b919a28f_16_Normalization_cu_5c38458736batch_norm_elementwise_backward_evalERKNS_6TensorES5_S5_S5_ENKUlvE_clEvENKUlvE0_clEvEUlfffE_St5arrayIPcLm4EEEEviT0_T1_,"ax",@progbits
	.align	128
        .global         _ZN2at6native29vectorized_elementwise_kernelILi4EZZZNS0_49_GLOBAL__N__b919a28f_16_Normalization_cu_5c38458736batch_norm_elementwise_backward_evalERKNS_6TensorES5_S5_S5_ENKUlvE_clEvENKUlvE0_clEvEUlfffE_St5arrayIPcLm4EEEEviT0_T1_
        .type           _ZN2at6native29vectorized_elementwise_kernelILi4EZZZNS0_49_GLOBAL__N__b919a28f_16_Normalization_cu_5c38458736batch_norm_elementwise_backward_evalERKNS_6TensorES5_S5_S5_ENKUlvE_clEvENKUlvE0_clEvEUlfffE_St5arrayIPcLm4EEEEviT0_T1_,@function
        .size           _ZN2at6native29vectorized_elementwise_kernelILi4EZZZNS0_49_GLOBAL__N__b919a28f_16_Normalization_cu_5c38458736batch_norm_elementwise_backward_evalERKNS_6TensorES5_S5_S5_ENKUlvE_clEvENKUlvE0_clEvEUlfffE_St5arrayIPcLm4EEEEviT0_T1_,(.L_x_27463 - _ZN2at6native29vectorized_elementwise_kernelILi4EZZZNS0_49_GLOBAL__N__b919a28f_16_Normalization_cu_5c38458736batch_norm_elementwise_backward_evalERKNS_6TensorES5_S5_S5_ENKUlvE_clEvENKUlvE0_clEvEUlfffE_St5arrayIPcLm4EEEEviT0_T1_)
        .other          _ZN2at6native29vectorized_elementwise_kernelILi4EZZZNS0_49_GLOBAL__N__b919a28f_16_Normalization_cu_5c38458736batch_norm_elementwise_backward_evalERKNS_6TensorES5_S5_S5_ENKUlvE_clEvENKUlvE0_clEvEUlfffE_St5arrayIPcLm4EEEEviT0_T1_,@"STO_CUDA_ENTRY STV_DEFAULT"
_ZN2at6native29vectorized_elementwise_kernelILi4EZZZNS0_49_GLOBAL__N__b919a28f_16_Normalization_cu_5c38458736batch_norm_elementwise_backward_evalERKNS_6TensorES5_S5_S5_ENKUlvE_clEvENKUlvE0_clEvEUlfffE_St5arrayIPcLm4EEEEviT0_T1_:
.text._ZN2at6native29vectorized_elementwise_kernelILi4EZZZNS0_49_GLOBAL__N__b919a28f_16_Normalization_cu_5c38458736batch_norm_elementwise_backward_evalERKNS_6TensorES5_S5_S5_ENKUlvE_clEvENKUlvE0_clEvEUlfffE_St5arrayIPcLm4EEEEviT0_T1_:
        /* <DEDUP_REMOVED lines=155> */
.L_x_11689:
[----:B------:R-:W-:-:S13]  /*09b0*/  ISETP.GE.U32.AND P0, PT, R3, R2, PT ;  /* 0x000000020300720c */ /* 0x000fda0003f06070 */
[----:B------:R-:W-:Y:S05]  /*09c0*/  @P0 BRA `(.L_x_11691) ;  /* 0x0000000000300947 */ /* 0x000fea0003800000 */
[----:B0-----:R-:W0:Y:S01]  /*09d0*/  LDC.64 R12, c[0x0][0x388] ;  /* 0x0000e200ff0c7b82 */ /* 0x001e220000000a00 */
[----:B------:R-:W-:Y:S02]  /*09e0*/  IADD3 R15, PT, PT, R0, R3, RZ ;  /* 0x00000003000f7210 */ /* 0x000fe40007ffe0ff */
[----:B------:R-:W-:-:S03]  /*09f0*/  IADD3 R3, PT, PT, R3, 0x80, RZ ;  /* 0x0000008003037810 */ /* 0x000fc60007ffe0ff */
[----:B0-----:R-:W-:-:S05]  /*0a00*/  IMAD.WIDE.U32 R12, R15, 0x4, R12 ;  /* 0x000000040f0c7825 */ /* 0x001fca00078e000c */
[----:B------:R1:W-:Y:S02]  /*0a10*/  STG.E desc[UR4][R12.64], R5 ;  /* 0x000000050c007986 */ /* 0x0003e4000c101904 */
.L_x_11690:
[----:B------:R-:W-:-:S13]  /*0a20*/  ISETP.GE.U32.AND P0, PT, R3, R2, PT ;  /* 0x000000020300720c */ /* 0x000fda0003f06070 */
[----:B------:R-:W-:Y:S05]  /*0a30*/  @P0 BRA `(.L_x_11692) ;  /* 0x0000000000300947 */ /* 0x000fea0003800000 */
[----:B-1----:R-:W1:Y:S01]  /*0a40*/  LDC.64 R4, c[0x0][0x388] ;  /* 0x0000e200ff047b82 */ /* 0x002e620000000a00 */
[----:B0-----:R-:W-:Y:S02]  /*0a50*/  IADD3 R13, PT, PT, R0, R3, RZ ;  /* 0x00000003000d7210 */ /* 0x001fe40007ffe0ff */
[----:B------:R-:W-:-:S03]  /*0a60*/  IADD3 R3, PT, PT, R3, 0x80, RZ ;  /* 0x0000008003037810 */ /* 0x000fc60007ffe0ff */
[----:B-1----:R-:W-:-:S05]  /*0a70*/  IMAD.WIDE.U32 R4, R13, 0x4, R4 ;  /* 0x000000040d047825 */ /* 0x002fca00078e0004 */
[----:B------:R1:W-:Y:S02]  /*0a80*/  STG.E desc[UR4][R4.64], R6 ;  /* 0x0000000604007986 */ /* 0x0003e4000c101904 */
.L_x_11691:
[----:B------:R-:W-:-:S13]  /*0a90*/  ISETP.GE.U32.AND P0, PT, R3, R2, PT ;  /* 0x000000020300720c */ /* 0x000fda0003f06070 */
[----:B------:R-:W-:Y:S05]  /*0aa0*/  @P0 BRA `(.L_x_11693) ;  /* 0x0000000000340947 */ /* 0x000fea0003800000 */
[----:B01----:R-:W0:Y:S01]  /*0ab0*/  LDC.64 R4, c[0x0][0x388] ;  /* 0x0000e200ff047b82 */ /* 0x003e220000000a00 */
[----:B------:R-:W-:Y:S02]  /*0ac0*/  IADD3 R13, PT, PT, R0, R3, RZ ;  /* 0x00000003000d7210 */ /* 0x000fe40007ffe0ff */
[----:B------:R-:W-:-:S03]  /*0ad0*/  IADD3 R3, PT, PT, R3, 0x80, RZ ;  /* 0x0000008003037810 */ /* 0x000fc60007ffe0ff */
[----:B0-----:R-:W-:-:S05]  /*0ae0*/  IMAD.WIDE.U32 R4, R13, 0x4, R4 ;  /* 0x000000040d047825 */ /* 0x001fca00078e0004 */
[----:B------:R2:W-:Y:S02]  /*0af0*/  STG.E desc[UR4][R4.64], R11 ;  /* 0x0000000b04007986 */ /* 0x0005e4000c101904 */
.L_x_11692:
        /* <DEDUP_REMOVED lines=8> */
.L_x_11693:
[----:B------:R-:W-:Y:S05]  /*0b80*/  BSYNC.RELIABLE B1 ;  /* 0x0000000000017941 */ /* 0x000fea0003800100 */
.L_x_11688:
[----:B------:R-:W-:-:S13]  /*0b90*/  ISETP.GE.U32.AND P0, PT, R3, R2, PT ;  /* 0x000000020300720c */ /* 0x000fda0003f06070 */
[----:B012---:R-:W0:Y:S01]  /*0ba0*/  @!P0 LDC.64 R4, c[0x0][0x388] ;  /* 0x0000e200ff048b82 */ /* 0x007e220000000a00 */
[----:B------:R-:W-:Y:S02]  /*0bb0*/  @!P0 IADD3 R9, PT, PT, R0, R3, RZ ;  /* 0x0000000300098210 */ /* 0x000fe40007ffe0ff */
[----:B------:R-:W-:-:S03]  /*0bc0*/  @!P0 IADD3 R3, PT, PT, R3, 0x80, RZ ;  /* 0x0000008003038810 */ /* 0x000fc60007ffe0ff */
[----:B0-----:R-:W-:-:S05]  /*0bd0*/  @!P0 IMAD.WIDE.U32 R4, R9, 0x4, R4 ;  /* 0x0000000409048825 */ /* 0x001fca00078e0004 */
[----:B------:R3:W-:Y:S02]  /*0be0*/  @!P0 STG.E desc[UR4][R4.64], R28 ;  /* 0x0000001c04008986 */ /* 0x0007e4000c101904 */
.L_x_11694:
[----:B------:R-:W-:Y:S05]  /*0bf0*/  BSYNC.RECONVERGENT B0 ;  /* 0x0000000000007941 */ /* 0x000fea0003800200 */
.L_x_11687:
        /* <DEDUP_REMOVED lines=8> */
.L_x_11686:
[----:B------:R-:W0:Y:S01]  /*0c80*/  S2R R2, SR_TID.X ;  /* 0x0000000000027919 */ /* 0x000e220000002100 */
[----:B------:R-:W1:Y:S08]  /*0c90*/  LDC.64 R4, c[0x0][0x390] ;  /* 0x0000e400ff047b82 */ /* 0x000e700000000a00 */
[----:B------:R-:W2:Y:S08]  /*0ca0*/  LDC.64 R6, c[0x0][0x3a0] ;  /* 0x0000e800ff067b82 */ /* 0x000eb00000000a00 */
[----:B------:R-:W3:Y:S01]  /*0cb0*/  LDC.64 R28, c[0x0][0x398] ;  /* 0x0000e600ff1c7b82 */ /* 0x000ee20000000a00 */
[----:B-1----:R-:W-:-:S04]  /*0cc0*/  IMAD.WIDE.U32 R4, R0, 0x4, R4 ;  /* 0x0000000400047825 */ /* 0x002fc800078e0004 */
[----:B0-----:R-:W-:-:S04]  /*0cd0*/  IMAD.WIDE.U32 R30, R2, 0x10, R4 ;  /* 0x00000010021e7825 */ /* 0x001fc800078e0004 */
[----:B--2---:R-:W-:Y:S01]  /*0ce0*/  IMAD.WIDE.U32 R6, R0, 0x4, R6 ;  /* 0x0000000400067825 */ /* 0x004fe200078e0006 */
[----:B------:R-:W2:Y:S03]  /*0cf0*/  LDG.E.128 R12, desc[UR4][R30.64+0x800] ;  /* 0x000800041e0c7981 */ /* 0x000ea6000c1e1d00 */
[----:B------:R-:W-:Y:S02]  /*0d00*/  IMAD.WIDE.U32 R32, R2, 0x10, R6 ;  /* 0x0000001002207825 */ /* 0x000fe400078e0006 */
[----:B------:R-:W4:Y:S04]  /*0d10*/  LDG.E.128 R4, desc[UR4][R30.64] ;  /* 0x000000041e047981 */ /* 0x000f28000c1e1d00 */
[----:B------:R-:W4:Y:S01]  /*0d20*/  LDG.E.128 R8, desc[UR4][R32.64] ;  /* 0x0000000420087981 */ /* 0x000f22000c1e1d00 */
[----:B---3--:R-:W-:-:S03]  /*0d30*/  IMAD.WIDE.U32 R28, R0, 0x4, R28 ;  /* 0x00000004001c7825 */ /* 0x008fc600078e001c */
[----:B------:R-:W2:Y:S01]  /*0d40*/  LDG.E.128 R16, desc[UR4][R32.64+0x800] ;  /* 0x0008000420107981 */ /* 0x000ea2000c1e1d00 */
[----:B------:R-:W-:-:S05]  /*0d50*/  IMAD.WIDE.U32 R28, R2, 0x10, R28 ;  /* 0x00000010021c7825 */ /* 0x000fca00078e001c */
[----:B------:R-:W3:Y:S04]  /*0d60*/  LDG.E.128 R20, desc[UR4][R28.64] ;  /* 0x000000041c147981 */ /* 0x000ee8000c1e1d00 */
[----:B------:R-:W5:Y:S01]  /*0d70*/  LDG.E.128 R24, desc[UR4][R28.64+0x800] ;  /* 0x000800041c187981 */ /* 0x000f62000c1e1d00 */
[----:B----4-:R-:W-:Y:S01]  /*0d80*/  FMUL.FTZ R3, R4, R8 ;  /* 0x0000000804037220 */ /* 0x010fe20000410000 */
[----:B------:R-:W-:Y:S02]  /*0d90*/  FMUL.FTZ R8, R5, R9 ;  /* 0x0000000905087220 */ /* 0x000fe40000410000 */
[----:B------:R-:W0:Y:S01]  /*0da0*/  LDC.64 R4, c[0x0][0x388] ;  /* 0x0000e200ff047b82 */ /* 0x000e220000000a00 */
[----:B------:R-:W-:Y:S01]  /*0db0*/  FMUL.FTZ R9, R6, R10 ;  /* 0x0000000a06097220 */ /* 0x000fe20000410000 */
[----:B------:R-:W-:Y:S01]  /*0dc0*/  FMUL.FTZ R6, R7, R11 ;  /* 0x0000000b07067220 */ /* 0x000fe20000410000 */
[----:B--2---:R-:W-:Y:S01]  /*0dd0*/  FMUL.FTZ R7, R12, R16 ;  /* 0x000000100c077220 */ /* 0x004fe20000410000 */
[----:B------:R-:W-:Y:S01]  /*0de0*/  FMUL.FTZ R10, R13, R17 ;  /* 0x000000110d0a7220 */ /* 0x000fe20000410000 */
[----:B------:R-:W-:Y:S01]  /*0df0*/  FMUL.FTZ R11, R14, R18 ;  /* 0x000000120e0b7220 */ /* 0x000fe20000410000 */
[----:B---3--:R-:W-:Y:S01]  /*0e00*/  FMUL.FTZ R20, R20, R3 ;  /* 0x0000000314147220 */ /* 0x008fe20000410000 */
[----:B------:R-:W-:Y:S01]  /*0e10*/  FMUL.FTZ R21, R21, R8 ;  /* 0x0000000815157220 */ /* 0x000fe20000410000 */
[----:B------:R-:W-:Y:S01]  /*0e20*/  FMUL.FTZ R22, R22, R9 ;  /* 0x0000000916167220 */ /* 0x000fe20000410000 */
[----:B------:R-:W-:Y:S01]  /*0e30*/  FMUL.FTZ R23, R23, R6 ;  /* 0x0000000617177220 */ /* 0x000fe20000410000 */
[----:B-----5:R-:W-:Y:S01]  /*0e40*/  FMUL.FTZ R24, R24, R7 ;  /* 0x0000000718187220 */ /* 0x020fe20000410000 */
[----:B------:R-:W-:Y:S01]  /*0e50*/  FMUL.FTZ R25, R25, R10 ;  /* 0x0000000a19197220 */ /* 0x000fe20000410000 */
[----:B------:R-:W-:Y:S01]  /*0e60*/  FMUL.FTZ R26, R26, R11 ;  /* 0x0000000b1a1a7220 */ /* 0x000fe20000410000 */
[----:B0-----:R-:W-:-:S04]  /*0e70*/  IMAD.WIDE.U32 R4, R0, 0x4, R4 ;  /* 0x0000000400047825 */ /* 0x001fc800078e0004 */
[----:B------:R-:W-:-:S04]  /*0e80*/  FMUL.FTZ R0, R15, R19 ;  /* 0x000000130f007220 */ /* 0x000fc80000410000 */
[----:B------:R-:W-:Y:S01]  /*0e90*/  FMUL.FTZ R27, R27, R0 ;  /* 0x000000001b1b7220 */ /* 0x000fe20000410000 */
[----:B------:R-:W-:-:S05]  /*0ea0*/  IMAD.WIDE.U32 R4, R2, 0x10, R4 ;  /* 0x0000001002047825 */ /* 0x000fca00078e0004 */
[----:B------:R-:W-:Y:S04]  /*0eb0*/  STG.E.128 desc[UR4][R4.64], R20 ;  /* 0x0000001404007986 */ /* 0x000fe8000c101d04 */
[----:B------:R-:W-:Y:S01]  /*0ec0*/  STG.E.128 desc[UR4][R4.64+0x800], R24 ;  /* 0x0008001804007986 */ /* 0x000fe2000c101d04 */
[----:B------:R-:W-:Y:S05]  /*0ed0*/  EXIT ;  /* 0x000000000000794d */ /* 0x000fea0003800000 */
.L_x_11695:
        /* <DEDUP_REMOVED lines=10> */
.L_x_27463:


//--------------------- .text._ZN2at6native29vectorized_elementwise_kernelILi8EZZZNS0_49_GLOBAL__N__b919a28f_16_Normalization_cu_5c38458736batch_norm_elementwise_backward_evalERKNS_6TensorES5_S5_S5_ENKUlvE_clEvENKUlvE0_clEvEUlfffE_St5arrayIPcLm4EEEEviT0_T1_ --------------------------
	.section	.text._ZN2at6native29vectorized_elementwise_kernelILi8EZZZNS0_49_GLOBAL__N__b919a28f_16_Normalization_cu_5c38458736batch_norm_elementwise_backward_evalERKNS_6TensorES5_S5_S5_ENKUlvE_clEvENKUlvE0_clEvEUlfffE_St5arrayIPcLm4EEEEviT0_T1_,"ax",@progbits
	.align	128
        .global         _ZN2at6native29vectorized_elementwise_kernelILi8EZZZNS0_49_GLOBAL__N__b919a28f_16_Normalization_cu_5c38458736batch_norm_elementwise_backward_evalERKNS_6TensorES5_S5_S5_ENKUlvE_clEvENKUlvE0_clEvEUlfffE_St5arrayIPcLm4EEEEviT0_T1_
        .type           _ZN2at6native29vectorized_elementwise_kernelILi8EZZZNS0_49_GLOBAL__N__b919a28f_16_Normalization_cu_5c38458736batch_norm_elementwise_backward_evalERKNS_6TensorES5_S5_S5_ENKUlvE_clEvENKUlvE0_clEvEUlfffE_St5arrayIPcLm4EEEEviT0_T1_,@function
        .size           _ZN2at6native29vectorized_elementwise_kernelILi8EZZZNS0_49_GLOBAL__N__b919a28f_16_Normalization_cu_5c38458736batch_norm_elementwise_backward_evalERKNS_6TensorES5_S5_S5_ENKUlvE_clEvENKUlvE0_clEvEUlfffE_St5arrayIPcLm4EEEEviT0_T1_,(.L_x_27464 - _ZN2at6native29vectorized_elementwise_kernelILi8EZZZNS0_49_GLOBAL__N__b919a28f_16_Normalization_cu_5c38458736batch_norm_elementwise_backward_evalERKNS_6TensorES5_S5_S5_ENKUlvE_clEvENKUlvE0_clEvEUlfffE_St5arrayIPcLm4EEEEviT0_T1_)
        .other          _ZN2at6native29vectorized_elementwise_kernelILi8EZZZNS0_49_GLOBAL__N__b919a28f_16_Normalization_cu_5c38458736batch_norm_elementwise_backward_evalERKNS_6TensorES5_S5_S5_ENKUlvE_clEvENKUlvE0_clEvEUlfffE_St5arrayIPcLm4EEEEviT0_T1_,@"STO_CUDA_ENTRY STV_DEFAULT"
_ZN2at6native29vectorized_elementwise_kernelILi8EZZZNS0_49_GLOBAL__N__b919a28f_16_Normalization_cu_5c38458736batch_norm_elementwise_backward_evalERKNS_6TensorES5_S5_S5_ENKUlvE_clEvENKUlvE0_clEvEUlfffE_St5arrayIPcLm4EEEEviT0_T1_:
.text._ZN2at6native29vectorized_elementwise_kernelILi8EZZZNS0_49_GLOBAL__N__b919a28f_16_Normalization_cu_5c38458736batch_norm_elementwise_backward_evalERKNS_6TensorES5_S5_S5_ENKUlvE_clEvENKUlvE0_clEvEUlfffE_St5arrayIPcLm4EEEEviT0_T1_:
        /* <DEDUP_REMOVED lines=11> */
[----:B------:R-:W-:Y:S02]  /*00b0*/  CS2R R22, SRZ ;  /* 0x0000000000167805 */ /* 0x000fe4000001ff00 */
[----:B------:R-:W-:Y:S02]  /*00c0*/  MOV R24, RZ ;  /* 0x000000ff00187202 */ /* 0x000fe40000000f00 */
[----:B------:R-:W-:Y:S02]  /*00d0*/  CS2R R26, SRZ ;  /* 0x00000000001a7805 */ /* 0x000fe4000001ff00 */
[----:B------:R-:W2:Y:S08]  /*00e0*/  LDC.64 R14, c[0x0][0x390] ;  /* 0x0000e400ff0e7b82 */ /* 0x000eb00000000a00 */
[----:B------:R-:W3:Y:S08]  /*00f0*/  LDC.64 R8, c[0x0][0x390] ;  /* 0x0000e400ff087b82 */ /* 0x000ef00000000a00 */
[----:B------:R-:W4:Y:S01]  /*0100*/  LDC.64 R30, c[0x0][0x398] ;  /* 0x0000e600ff1e7b82 */ /* 0x000f220000000a00 */
[----:B0-----:R-:W-:-:S02]  /*0110*/  ISETP.GE.U32.AND P2, PT, R13, R2, PT ;  /* 0x000000020d00720c */ /* 0x001fc40003f46070 */
[----:B------:R-:W-:-:S11]  /*0120*/  MOV R3, R13 ;  /* 0x0000000d00037202 */ /* 0x000fd60000000f00 */
[----:B------:R-:W-:Y:S01]  /*0130*/  @!P2 IADD3 R13, PT, PT, R3, 0x80, RZ ;  /* 0x00000080030da810 */ /* 0x000fe20007ffe0ff */
[----:B------:R-:W0:Y:S01]  /*0140*/  @!P2 LDC.64 R18, c[0x0][0x3a0] ;  /* 0x0000e800ff12ab82 */ /* 0x000e220000000a00 */
[----:B------:R-:W-:Y:S02]  /*0150*/  @!P2 IADD3 R11, PT, PT, R0, R3, RZ ;  /* 0x00000003000ba210 */ /* 0x000fe40007ffe0ff */
[----:B------:R-:W-:-:S03]  /*0160*/  ISETP.GE.U32.AND P3, PT, R13, R2, PT ;  /* 0x000000020d00720c */ /* 0x000fc60003f66070 */
[----:B-1----:R-:W-:-:S05]  /*0170*/  @!P2 IMAD.WIDE.U32 R20, R11, 0x4, R20 ;  /* 0x000000040b14a825 */ /* 0x002fca00078e0014 */
[----:B------:R-:W5:Y:S05]  /*0180*/  @!P2 LDG.E R23, desc[UR4][R20.64] ;  /* 0x000000041417a981 */ /* 0x000f6a000c1e1900 */
[----:B------:R-:W-:Y:S01]  /*0190*/  @!P3 IADD3 R4, PT, PT, R0, R13, RZ ;  /* 0x0000000d0004b210 */ /* 0x000fe20007ffe0ff */
[----:B------:R-:W1:Y:S01]  /*01a0*/  @!P3 LDC.64 R16, c[0x0][0x3a0] ;  /* 0x0000e800ff10bb82 */ /* 0x000e620000000a00 */
[----:B------:R-:W-:-:S03]  /*01b0*/  @!P3 IADD3 R13, PT, PT, R13, 0x80, RZ ;  /* 0x000000800d0db810 */ /* 0x000fc60007ffe0ff */
[----:B--2---:R-:W-:Y:S01]  /*01c0*/  @!P3 IMAD.WIDE.U32 R14, R4, 0x4, R14 ;  /* 0x00000004040eb825 */ /* 0x004fe200078e000e */
[----:B------:R-:W-:-:S03]  /*01d0*/  ISETP.GE.U32.AND P1, PT, R13, R2, PT ;  /* 0x000000020d00720c */ /* 0x000fc60003f26070 */
[----:B0-----:R-:W-:Y:S01]  /*01e0*/  @!P2 IMAD.WIDE.U32 R18, R11, 0x4, R18 ;  /* 0x000000040b12a825 */ /* 0x001fe200078e0012 */
[----:B------:R-:W2:Y:S04]  /*01f0*/  @!P3 LDG.E R24, desc[UR4][R14.64] ;  /* 0x000000040e18b981 */ /* 0x000ea8000c1e1900 */
[----:B------:R0:W5:Y:S05]  /*0200*/  @!P2 LDG.E R10, desc[UR4][R18.64] ;  /* 0x00000004120aa981 */ /* 0x00016a000c1e1900 */
[----:B------:R-:W4:Y:S01]  /*0210*/  @!P1 LDC.64 R6, c[0x0][0x3a0] ;  /* 0x0000e800ff069b82 */ /* 0x000f220000000a00 */
[----:B------:R-:W-:-:S02]  /*0220*/  @!P1 IADD3 R5, PT, PT, R0, R13, RZ ;  /* 0x0000000d00059210 */ /* 0x000fc40007ffe0ff */
[----:B0-----:R-:W-:Y:S01]  /*0230*/  CS2R R18, SRZ ;  /* 0x0000000000127805 */ /* 0x001fe2000001ff00 */
[----:B-1----:R-:W-:-:S04]  /*0240*/  @!P3 IMAD.WIDE.U32 R16, R4, 0x4, R16 ;  /* 0x000000040410b825 */ /* 0x002fc800078e0010 */
[----:B------:R-:W0:Y:S01]  /*0250*/  LDC.64 R14, c[0x0][0x398] ;  /* 0x0000e600ff0e7b82 */ /* 0x000e220000000a00 */
[----:B---3--:R-:W-:Y:S01]  /*0260*/  @!P1 IMAD.WIDE.U32 R8, R5, 0x4, R8 ;  /* 0x0000000405089825 */ /* 0x008fe200078e0008 */
[----:B------:R1:W2:Y:S04]  /*0270*/  @!P3 LDG.E R26, desc[UR4][R16.64] ;  /* 0x00000004101ab981 */ /* 0x0002a8000c1e1900 */
[----:B------:R3:W2:Y:S01]  /*0280*/  @!P1 LDG.E R18, desc[UR4][R8.64] ;  /* 0x0000000408129981 */ /* 0x0006a2000c1e1900 */
[----:B------:R-:W-:Y:S01]  /*0290*/  @!P1 IADD3 R13, PT, PT, R13, 0x80, RZ ;  /* 0x000000800d0d9810 */ /* 0x000fe20007ffe0ff */
[----:B-1----:R-:W1:Y:S01]  /*02a0*/  LDC.64 R16, c[0x0][0x398] ;  /* 0x0000e600ff107b82 */ /* 0x002e620000000a00 */
[----:B----4-:R-:W-:-:S05]  /*02b0*/  @!P1 IMAD.WIDE.U32 R6, R5, 0x4, R6 ;  /* 0x0000000405069825 */ /* 0x010fca00078e0006 */
[----:B------:R4:W2:Y:S02]  /*02c0*/  @!P1 LDG.E R22, desc[UR4][R6.64] ;  /* 0x0000000406169981 */ /* 0x0008a4000c1e1900 */
[----:B---3--:R-:W3:Y:S01]  /*02d0*/  LDC.64 R8, c[0x0][0x398] ;  /* 0x0000e600ff087b82 */ /* 0x008ee20000000a00 */
[----:B------:R-:W-:Y:S01]  /*02e0*/  ISETP.GE.U32.AND P0, PT, R13, R2, PT ;  /* 0x000000020d00720c */ /* 0x000fe20003f06070 */
[----:B0-----:R-:W-:Y:S01]  /*02f0*/  @!P1 IMAD.WIDE.U32 R14, R5, 0x4, R14 ;  /* 0x00000004050e9825 */ /* 0x001fe200078e000e */
[----:B------:R-:W-:-:S05]  /*0300*/  MOV R5, RZ ;  /* 0x000000ff00057202 */ /* 0x000fca0000000f00 */
[----:B----4-:R-:W0:Y:S01]  /*0310*/  LDC.64 R6, c[0x0][0x390] ;  /* 0x0000e400ff067b82 */ /* 0x010e220000000a00 */
[----:B------:R-:W-:Y:S01]  /*0320*/  CS2R R20, SRZ ;  /* 0x0000000000147805 */ /* 0x000fe2000001ff00 */
[----:B------:R4:W2:Y:S06]  /*0330*/  @!P1 LDG.E R5, desc[UR4][R14.64] ;  /* 0x000000040e059981 */ /* 0x0008ac000c1e1900 */
[----:B------:R-:W0:Y:S01]  /*0340*/  @!P0 LDC.64 R28, c[0x0][0x3a0] ;  /* 0x0000e800ff1c8b82 */ /* 0x000e220000000a00 */
[----:B-1----:R-:W-:-:S04]  /*0350*/  @!P2 IMAD.WIDE.U32 R16, R11, 0x4, R16 ;  /* 0x000000040b10a825 */ /* 0x002fc800078e0010 */
[----:B---3--:R-:W-:-:S04]  /*0360*/  @!P3 IMAD.WIDE.U32 R8, R4, 0x4, R8 ;  /* 0x000000040408b825 */ /* 0x008fc800078e0008 */
[----:B------:R-:W-:Y:S01]  /*0370*/  HFMA2 R4, -RZ, RZ, 0, 0 ;  /* 0x00000000ff047431 */ /* 0x000fe200000001ff */
[----:B----4-:R-:W1:Y:S01]  /*0380*/  LDC.64 R14, c[0x0][0x398] ;  /* 0x0000e600ff0e7b82 */ /* 0x010e620000000a00 */
[----:B------:R-:W-:Y:S01]  /*0390*/  @!P0 IADD3 R11, PT, PT, R0, R13, RZ ;  /* 0x0000000d000b8210 */ /* 0x000fe20007ffe0ff */
[----:B------:R3:W4:Y:S01]  /*03a0*/  @!P2 LDG.E R21, desc[UR4][R16.64] ;  /* 0x000000041015a981 */ /* 0x000722000c1e1900 */
[----:B------:R-:W-:-:S04]  /*03b0*/  @!P0 IADD3 R13, PT, PT, R13, 0x80, RZ ;  /* 0x000000800d0d8810 */ /* 0x000fc80007ffe0ff */
[----:B------:R-:W-:Y:S01]  /*03c0*/  ISETP.GE.U32.AND P2, PT, R13, R2, PT ;  /* 0x000000020d00720c */ /* 0x000fe20003f46070 */
[----:B------:R3:W4:Y:S01]  /*03d0*/  @!P3 LDG.E R4, desc[UR4][R8.64] ;  /* 0x000000040804b981 */ /* 0x000722000c1e1900 */
[C---:B0-----:R-:W-:Y:S01]  /*03e0*/  @!P0 IMAD.WIDE.U32 R6, R11.reuse, 0x4, R6 ;  /* 0x000000040b068825 */ /* 0x041fe200078e0006 */
[----:B---3--:R-:W0:Y:S03]  /*03f0*/  LDC.64 R16, c[0x0][0x390] ;  /* 0x0000e400ff107b82 */ /* 0x008e260000000a00 */
[----:B------:R-:W-:Y:S02]  /*0400*/  HFMA2 R8, -RZ, RZ, 0, 0 ;  /* 0x00000000ff087431 */ /* 0x000fe400000001ff */
[----:B------:R-:W-:-:S05]  /*0410*/  @!P0 IMAD.WIDE.U32 R30, R11, 0x4, R30 ;  /* 0x000000040b1e8825 */ /* 0x000fca00078e001e */
[----:B------:R-:W-:Y:S01]  /*0420*/  @!P2 IADD3 R9, PT, PT, R0, R13, RZ ;  /* 0x0000000d0009a210 */ /* 0x000fe20007ffe0ff */
[----:B------:R-:W-:-:S04]  /*0430*/  @!P0 IMAD.WIDE.U32 R28, R11, 0x4, R28 ;  /* 0x000000040b1c8825 */ /* 0x000fc800078e001c */
[----:B------:R-:W-:Y:S01]  /*0440*/  HFMA2 R11, -RZ, RZ, 0, 0 ;  /* 0x00000000ff0b7431 */ /* 0x000fe200000001ff */
[----:B------:R3:W4:Y:S01]  /*0450*/  @!P0 LDG.E R8, desc[UR4][R6.64] ;  /* 0x0000000406088981 */ /* 0x000722000c1e1900 */
[----:B------:R-:W-:Y:S01]  /*0460*/  MOV R12, RZ ;  /* 0x000000ff000c7202 */ /* 0x000fe20000000f00 */
[----:B-1----:R-:W-:Y:S01]  /*0470*/  @!P2 IMAD.WIDE.U32 R14, R9, 0x4, R14 ;  /* 0x00000004090ea825 */ /* 0x002fe200078e000e */
[----:B------:R-:W-:-:S04]  /*0480*/  @!P2 IADD3 R13, PT, PT, R13, 0x80, RZ ;  /* 0x000000800d0da810 */ /* 0x000fc80007ffe0ff */
[----:B------:R1:W4:Y:S01]  /*0490*/  @!P0 LDG.E R12, desc[UR4][R28.64] ;  /* 0x000000041c0c8981 */ /* 0x000322000c1e1900 */
[----:B---3--:R-:W-:-:S03]  /*04a0*/  CS2R R6, SRZ ;  /* 0x0000000000067805 */ /* 0x008fc6000001ff00 */
[----:B------:R3:W4:Y:S04]  /*04b0*/  @!P2 LDG.E R11, desc[UR4][R14.64] ;  /* 0x000000040e0ba981 */ /* 0x000728000c1e1900 */
[----:B------:R0:W4:Y:S01]  /*04c0*/  @!P0 LDG.E R6, desc[UR4][R30.64] ;  /* 0x000000041e068981 */ /* 0x000122000c1e1900 */
[----:B-1----:R-:W1:Y:S08]  /*04d0*/  LDC.64 R28, c[0x0][0x390] ;  /* 0x0000e400ff1c7b82 */ /* 0x002e700000000a00 */
[----:B---3--:R-:W3:Y:S08]  /*04e0*/  LDC.64 R14, c[0x0][0x398] ;  /* 0x0000e600ff0e7b82 */ /* 0x008ef00000000a00 */
[----:B0-----:R-:W0:Y:S01]  /*04f0*/  @!P2 LDC.64 R30, c[0x0][0x3a0] ;  /* 0x0000e800ff1eab82 */ /* 0x001e220000000a00 */
[----:B------:R-:W-:Y:S01]  /*0500*/  ISETP.GE.U32.AND P0, PT, R13, R2, PT ;  /* 0x000000020d00720c */ /* 0x000fe20003f06070 */
[----:B------:R-:W-:-:S05]  /*0510*/  @!P2 IMAD.WIDE.U32 R16, R9, 0x4, R16 ;  /* 0x000000040910a825 */ /* 0x000fca00078e0010 */
[----:B------:R1:W4:Y:S07]  /*0520*/  @!P2 LDG.E R7, desc[UR4][R16.64] ;  /* 0x000000041007a981 */ /* 0x00032e000c1e1900 */
[----:B-1----:R-:W-:Y:S02]  /*0530*/  @!P0 IADD3 R16, PT, PT, R0, R13, RZ ;  /* 0x0000000d00108210 */ /* 0x002fe40007ffe0ff */
[----:B------:R-:W-:Y:S01]  /*0540*/  MOV R17, RZ ;  /* 0x000000ff00117202 */ /* 0x000fe20000000f00 */
[----:B0-----:R-:W-:-:S04]  /*0550*/  @!P2 IMAD.WIDE.U32 R30, R9, 0x4, R30 ;  /* 0x00000004091ea825 */ /* 0x001fc800078e001e */
[----:B------:R-:W-:Y:S02]  /*0560*/  HFMA2 R9, -RZ, RZ, 0, 0 ;  /* 0x00000000ff097431 */ /* 0x000fe400000001ff */
[C---:B------:R-:W-:Y:S01]  /*0570*/  @!P0 IMAD.WIDE.U32 R28, R16.reuse, 0x4, R28 ;  /* 0x00000004101c8825 */ /* 0x040fe200078e001c */
[----:B------:R-:W-:Y:S01]  /*0580*/  @!P0 IADD3 R13, PT, PT, R13, 0x80, RZ ;  /* 0x000000800d0d8810 */ /* 0x000fe20007ffe0ff */
[----:B------:R-:W4:Y:S02]  /*0590*/  @!P2 LDG.E R20, desc[UR4][R30.64] ;  /* 0x000000041e14a981 */ /* 0x000f24000c1e1900 */
[----:B---3--:R-:W-:Y:S02]  /*05a0*/  @!P0 IMAD.WIDE.U32 R14, R16, 0x4, R14 ;  /* 0x00000004100e8825 */ /* 0x008fe400078e000e */
[----:B------:R0:W3:Y:S04]  /*05b0*/  @!P0 LDG.E R17, desc[UR4][R28.64] ;  /* 0x000000041c118981 */ /* 0x0000e8000c1e1900 */
[----:B------:R1:W3:Y:S01]  /*05c0*/  @!P0 LDG.E R9, desc[UR4][R14.64] ;  /* 0x000000040e098981 */ /* 0x0002e2000c1e1900 */
[----:B0-----:R-:W0:Y:S01]  /*05d0*/  @!P0 LDC.64 R28, c[0x0][0x3a0] ;  /* 0x0000e800ff1c8b82 */ /* 0x001e220000000a00 */
[----:B------:R-:W-:-:S07]  /*05e0*/  ISETP.GE.U32.AND P1, PT, R13, R2, PT ;  /* 0x000000020d00720c */ /* 0x000fce0003f26070 */
[----:B-1----:R-:W1:Y:S06]  /*05f0*/  LDC.64 R14, c[0x0][0x390] ;  /* 0x0000e400ff0e7b82 */ /* 0x002e6c0000000a00 */
[----:B------:R-:W-:Y:S01]  /*0600*/  @!P1 IADD3 R25, PT, PT, R0, R13, RZ ;  /* 0x0000000d00199210 */ /* 0x000fe20007ffe0ff */
[----:B0-----:R-:W-:Y:S01]  /*0610*/  @!P0 IMAD.WIDE.U32 R28, R16, 0x4, R28 ;  /* 0x00000004101c8825 */ /* 0x001fe200078e001c */
[----:B------:R-:W-:Y:S02]  /*0620*/  MOV R16, RZ ;  /* 0x000000ff00107202 */ /* 0x000fe40000000f00 */
[----:B------:R-:W-:-:S02]  /*0630*/  @!P1 IADD3 R13, PT, PT, R13, 0x80, RZ ;  /* 0x000000800d0d9810 */ /* 0x000fc40007ffe0ff */
[----:B------:R-:W3:Y:S01]  /*0640*/  @!P0 LDG.E R19, desc[UR4][R28.64] ;  /* 0x000000041c138981 */ /* 0x000ee2000c1e1900 */
[----:B-1----:R-:W-:-:S05]  /*0650*/  @!P1 IMAD.WIDE.U32 R14, R25, 0x4, R14 ;  /* 0x00000004190e9825 */ /* 0x002fca00078e000e */
[----:B------:R0:W3:Y:S02]  /*0660*/  @!P1 LDG.E R16, desc[UR4][R14.64] ;  /* 0x000000040e109981 */ /* 0x0000e4000c1e1900 */
[----:B0-----:R-:W0:Y:S02]  /*0670*/  LDC.64 R14, c[0x0][0x398] ;  /* 0x0000e600ff0e7b82 */ /* 0x001e240000000a00 */
[----:B0-----:R-:W-:-:S05]  /*0680*/  @!P1 IMAD.WIDE.U32 R14, R25, 0x4, R14 ;  /* 0x00000004190e9825 */ /* 0x001fca00078e000e */
[----:B------:R0:W3:Y:S02]  /*0690*/  @!P1 LDG.E R27, desc[UR4][R14.64] ;  /* 0x000000040e1b9981 */ /* 0x0000e4000c1e1900 */
[----:B0-----:R-:W0:Y:S01]  /*06a0*/  @!P1 LDC.64 R14, c[0x0][0x3a0] ;  /* 0x0000e800ff0e9b82 */ /* 0x001e220000000a00 */
[----:B------:R-:W-:Y:S01]  /*06b0*/  ISETP.GE.U32.AND P0, PT, R13, R2, PT ;  /* 0x000000020d00720c */ /* 0x000fe20003f06070 */
[----:B0-----:R-:W-:-:S04]  /*06c0*/  @!P1 IMAD.WIDE.U32 R14, R25, 0x4, R14 ;  /* 0x00000004190e9825 */ /* 0x001fc800078e000e */
[----:B------:R-:W-:-:S06]  /*06d0*/  HFMA2 R25, -RZ, RZ, 0, 0 ;  /* 0x00000000ff197431 */ /* 0x000fcc00000001ff */
[----:B------:R0:W3:Y:S02]  /*06e0*/  @!P1 LDG.E R25, desc[UR4][R14.64] ;  /* 0x000000040e199981 */ /* 0x0000e4000c1e1900 */
[----:B0-----:R-:W0:Y:S01]  /*06f0*/  LDC.64 R14, c[0x0][0x398] ;  /* 0x0000e600ff0e7b82 */ /* 0x001e220000000a00 */
[----:B------:R-:W-:Y:S01]  /*0700*/  @!P0 IADD3 R13, PT, PT, R0, R13, RZ ;  /* 0x0000000d000d8210 */ /* 0x000fe20007ffe0ff */
[----:B-----5:R-:W-:Y:S01]  /*0710*/  FMUL.FTZ R10, R10, R23 ;  /* 0x000000170a0a7220 */ /* 0x020fe20000410000 */
[----:B--2---:R-:W-:-:S03]  /*0720*/  FMUL.FTZ R24, R26, R24 ;  /* 0x000000181a187220 */ /* 0x004fc60000410000 */
[----:B0-----:R-:W-:-:S05]  /*0730*/  @!P0 IMAD.WIDE.U32 R14, R13, 0x4, R14 ;  /* 0x000000040d0e8825 */ /* 0x001fca00078e000e */
[----:B------:R0:W2:Y:S01]  /*0740*/  @!P0 LDG.E R26, desc[UR4][R14.64] ;  /* 0x000000040e1a8981 */ /* 0x0000a2000c1e1900 */
[----:B------:R-:W-:Y:S02]  /*0750*/  FMUL.FTZ R18, R22, R18 ;  /* 0x0000001216127220 */ /* 0x000fe40000410000 */
[----:B------:R-:W1:Y:S08]  /*0760*/  LDC.64 R22, c[0x0][0x390] ;  /* 0x0000e400ff167b82 */ /* 0x000e700000000a00 */
[----:B0-----:R-:W0:Y:S01]  /*0770*/  @!P0 LDC.64 R14, c[0x0][0x3a0] ;  /* 0x0000e800ff0e8b82 */ /* 0x001e220000000a00 */
[----:B-1----:R-:W-:-:S06]  /*0780*/  @!P0 IMAD.WIDE.U32 R22, R13, 0x4, R22 ;  /* 0x000000040d168825 */ /* 0x002fcc00078e0016 */
[----:B------:R-:W5:Y:S01]  /*0790*/  @!P0 LDG.E R22, desc[UR4][R22.64] ;  /* 0x0000000416168981 */ /* 0x000f62000c1e1900 */
[----:B0-----:R-:W-:-:S05]  /*07a0*/  @!P0 IMAD.WIDE.U32 R14, R13, 0x4, R14 ;  /* 0x000000040d0e8825 */ /* 0x001fca00078e000e */
[----:B------:R-:W5:Y:S01]  /*07b0*/  @!P0 LDG.E R13, desc[UR4][R14.64] ;  /* 0x000000040e0d8981 */ /* 0x000f62000c1e1900 */
[----:B------:R-:W-:Y:S01]  /*07c0*/  ISETP.GE.U32.AND P1, PT, R3, R2, PT ;  /* 0x000000020300720c */ /* 0x000fe20003f26070 */
[----:B------:R-:W-:Y:S04]  /*07d0*/  BSSY.RECONVERGENT B0, `(.L_x_11697) ;  /* 0x0000041000007945 */ /* 0x000fe80003800200 */
[----:B------:R-:W-:Y:S01]  /*07e0*/  BSSY.RELIABLE B1, `(.L_x_11698) ;  /* 0x0000039000017945 */ /* 0x000fe20003800100 */
[----:B----4-:R-:W-:Y:S01]  /*07f0*/  FMUL.FTZ R10, R10, R21 ;  /* 0x000000150a0a7220 */ /* 0x010fe20000410000 */
[----:B------:R-:W-:Y:S01]  /*0800*/  FMUL.FTZ R4, R24, R4 ;  /* 0x0000000418047220 */ /* 0x000fe20000410000 */
[----:B------:R-:W-:Y:S01]  /*0810*/  FMUL.FTZ R5, R18, R5 ;  /* 0x0000000512057220 */ /* 0x000fe20000410000 */
[----:B------:R-:W-:-:S04]  /*0820*/  FMUL.FTZ R29, R12, R8 ;  /* 0x000000080c1d7220 */ /* 0x000fc80000410000 */
[----:B------:R-:W-:Y:S01]  /*0830*/  FMUL.FTZ R6, R29, R6 ;  /* 0x000000061d067220 */ /* 0x000fe20000410000 */
[----:B------:R-:W-:Y:S01]  /*0840*/  FMUL.FTZ R20, R20, R7 ;  /* 0x0000000714147220 */ /* 0x000fe20000410000 */
[----:B------:R-:W-:-:S03]  /*0850*/  MOV R7, RZ ;  /* 0x000000ff00077202 */ /* 0x000fc60000000f00 */
[----:B------:R-:W-:Y:S01]  /*0860*/  FMUL.FTZ R11, R20, R11 ;  /* 0x0000000b140b7220 */ /* 0x000fe20000410000 */
[----:B---3--:R-:W-:-:S04]  /*0870*/  FMUL.FTZ R8, R19, R17 ;  /* 0x0000001113087220 */ /* 0x008fc80000410000 */
[----:B------:R-:W-:Y:S01]  /*0880*/  FMUL.FTZ R9, R8, R9 ;  /* 0x0000000908097220 */ /* 0x000fe20000410000 */
[----:B------:R-:W-:-:S04]  /*0890*/  FMUL.FTZ R16, R25, R16 ;  /* 0x0000001019107220 */ /* 0x000fc80000410000 */
[----:B------:R-:W-:Y:S01]  /*08a0*/  FMUL.FTZ R27, R16, R27 ;  /* 0x0000001b101b7220 */ /* 0x000fe20000410000 */
[----:B-----5:R-:W-:-:S04]  /*08b0*/  @!P0 FMUL.FTZ R13, R22, R13 ;  /* 0x0000000d160d8220 */ /* 0x020fc80000410000 */
[----:B--2---:R-:W-:Y:S01]  /*08c0*/  @!P0 FMUL.FTZ R7, R26, R13 ;  /* 0x0000000d1a078220 */ /* 0x004fe20000410000 */
        /* <DEDUP_REMOVED lines=13> */
.L_x_11699:
[----:B------:R-:W-:-:S13]  /*09a0*/  ISETP.GE.U32.AND P0, PT, R3, R2, PT ;  /* 0x000000020300720c */ /* 0x000fda0003f06070 */
[----:B------:R-:W-:Y:S05]  /*09b0*/  @P0 BRA `(.L_x_11701) ;  /* 0x0000000000300947 */ /* 0x000fea0003800000 */
[----:B0-----:R-:W0:Y:S01]  /*09c0*/  LDC.64 R12, c[0x0][0x388] ;  /* 0x0000e200ff0c7b82 */ /* 0x001e220000000a00 */
[----:B------:R-:W-:Y:S02]  /*09d0*/  IADD3 R15, PT, PT, R0, R3, RZ ;  /* 0x00000003000f7210 */ /* 0x000fe40007ffe0ff */
[----:B------:R-:W-:-:S03]  /*09e0*/  IADD3 R3, PT, PT, R3, 0x80, RZ ;  /* 0x0000008003037810 */ /* 0x000fc60007ffe0ff */
[----:B0-----:R-:W-:-:S05]  /*09f0*/  IMAD.WIDE.U32 R12, R15, 0x4, R12 ;  /* 0x000000040f0c7825 */ /* 0x001fca00078e000c */
[----:B------:R1:W-:Y:S02]  /*0a00*/  STG.E desc[UR4][R12.64], R5 ;  /* 0x000000050c007986 */ /* 0x0003e4000c101904 */
.L_x_11700:
[----:B------:R-:W-:-:S13]  /*0a10*/  ISETP.GE.U32.AND P0, PT, R3, R2, PT ;  /* 0x000000020300720c */ /* 0x000fda0003f06070 */
[----:B------:R-:W-:Y:S05]  /*0a20*/  @P0 BRA `(.L_x_11702) ;  /* 0x0000000000300947 */ /* 0x000fea0003800000 */
[----:B-1----:R-:W1:Y:S01]  /*0a30*/  LDC.64 R4, c[0x0][0x388] ;  /* 0x0000e200ff047b82 */ /* 0x002e620000000a00 */
[----:B0-----:R-:W-:Y:S02]  /*0a40*/  IADD3 R13, PT, PT, R0, R3, RZ ;  /* 0x00000003000d7210 */ /* 0x001fe40007ffe0ff */
[----:B------:R-:W-:-:S03]  /*0a50*/  IADD3 R3, PT, PT, R3, 0x80, RZ ;  /* 0x0000008003037810 */ /* 0x000fc60007ffe0ff */
[----:B-1----:R-:W-:-:S05]  /*0a60*/  IMAD.WIDE.U32 R4, R13, 0x4, R4 ;  /* 0x000000040d047825 */ /* 0x002fca00078e0004 */
[----:B------:R1:W-:Y:S02]  /*0a70*/  STG.E desc[UR4][R4.64], R6 ;  /* 0x0000000604007986 */ /* 0x0003e4000c101904 */
.L_x_11701:
[----:B------:R-:W-:-:S13]  /*0a80*/  ISETP.GE.U32.AND P0, PT, R3, R2, PT ;  /* 0x000000020300720c */ /* 0x000fda0003f06070 */
[----:B------:R-:W-:Y:S05]  /*0a90*/  @P0 BRA `(.L_x_11703) ;  /* 0x0000000000340947 */ /* 0x000fea0003800000 */
[----:B01----:R-:W0:Y:S01]  /*0aa0*/  LDC.64 R4, c[0x0][0x388] ;  /* 0x0000e200ff047b82 */ /* 0x003e220000000a00 */
[----:B------:R-:W-:Y:S02]  /*0ab0*/  IADD3 R13, PT, PT, R0, R3, RZ ;  /* 0x00000003000d7210 */ /* 0x000fe40007ffe0ff */
[----:B------:R-:W-:-:S03]  /*0ac0*/  IADD3 R3, PT, PT, R3, 0x80, RZ ;  /* 0x0000008003037810 */ /* 0x000fc60007ffe0ff */
[----:B0-----:R-:W-:-:S05]  /*0ad0*/  IMAD.WIDE.U32 R4, R13, 0x4, R4 ;  /* 0x000000040d047825 */ /* 0x001fca00078e0004 */
[----:B------:R2:W-:Y:S02]  /*0ae0*/  STG.E desc[UR4][R4.64], R11 ;  /* 0x0000000b04007986 */ /* 0x0005e4000c101904 */
.L_x_11702:
        /* <DEDUP_REMOVED lines=8> */
.L_x_11703:
[----:B------:R-:W-:Y:S05]  /*0b70*/  BSYNC.RELIABLE B1 ;  /* 0x0000000000017941 */ /* 0x000fea0003800100 */
.L_x_11698:
[----:B------:R-:W-:-:S13]  /*0b80*/  ISETP.GE.U32.AND P0, PT, R3, R2, PT ;  /* 0x000000020300720c */ /* 0x000fda0003f06070 */
[----:B012---:R-:W0:Y:S01]  /*0b90*/  @!P0 LDC.64 R4, c[0x0][0x388] ;  /* 0x0000e200ff048b82 */ /* 0x007e220000000a00 */
[----:B------:R-:W-:Y:S02]  /*0ba0*/  @!P0 IADD3 R9, PT, PT, R0, R3, RZ ;  /* 0x0000000300098210 */ /* 0x000fe40007ffe0ff */
[----:B------:R-:W-:-:S03]  /*0bb0*/  @!P0 IADD3 R3, PT, PT, R3, 0x80, RZ ;  /* 0x0000008003038810 */ /* 0x000fc60007ffe0ff */
[----:B0-----:R-:W-:-:S05]  /*0bc0*/  @!P0 IMAD.WIDE.U32 R4, R9, 0x4, R4 ;  /* 0x0000000409048825 */ /* 0x001fca00078e0004 */
[----:B------:R3:W-:Y:S02]  /*0bd0*/  @!P0 STG.E desc[UR4][R4.64], R27 ;  /* 0x0000001b04008986 */ /* 0x0007e4000c101904 */
.L_x_11704:
[----:B------:R-:W-:Y:S05]  /*0be0*/  BSYNC.RECONVERGENT B0 ;  /* 0x0000000000007941 */ /* 0x000fea0003800200 */
.L_x_11697:
        /* <DEDUP_REMOVED lines=8> */
.L_x_11696:
[----:B------:R-:W0:Y:S01]  /*0c70*/  S2R R2, SR_TID.X ;  /* 0x0000000000027919 */ /* 0x000e220000002100 */
[----:B------:R-:W1:Y:S08]  /*0c80*/  LDC.64 R4, c[0x0][0x390] ;  /* 0x0000e400ff047b82 */ /* 0x000e700000000a00 */
[----:B------:R-:W2:Y:S08]  /*0c90*/  LDC.64 R6, c[0x0][0x3a0] ;  /* 0x0000e800ff067b82 */ /* 0x000eb00000000a00 */
[----:B------:R-:W3:Y:S01]  /*0ca0*/  LDC.64 R20, c[0x0][0x398] ;  /* 0x0000e600ff147b82 */ /* 0x000ee20000000a00 */
[----:B-1----:R-:W-:-:S04]  /*0cb0*/  IMAD.WIDE.U32 R4, R0, 0x4, R4 ;  /* 0x0000000400047825 */ /* 0x002fc800078e0004 */
[----:B0-----:R-:W-:-:S04]  /*0cc0*/  IMAD.WIDE.U32 R8, R2, 0x20, R4 ;  /* 0x0000002002087825 */ /* 0x001fc800078e0004 */
[----:B--2---:R-:W-:-:S04]  /*0cd0*/  IMAD.WIDE.U32 R6, R0, 0x4, R6 ;  /* 0x0000000400067825 */ /* 0x004fc800078e0006 */
[----:B------:R-:W-:Y:S02]  /*0ce0*/  IMAD.WIDE.U32 R14, R2, 0x20, R6 ;  /* 0x00000020020e7825 */ /* 0x000fe400078e0006 */
[----:B------:R-:W2:Y:S04]  /*0cf0*/  LDG.E.ENL2.256 R8, R4, desc[UR4][R8.64] ;  /* 0xfe0000040804797e */ /* 0x000ea80008121908 */
[----:B------:R-:W2:Y:S01]  /*0d00*/  LDG.E.ENL2.256 R16, R12, desc[UR4][R14.64] ;  /* 0xfe0000040e0c797e */ /* 0x000ea20008121910 */
[----:B---3--:R-:W-:-:S04]  /*0d10*/  IMAD.WIDE.U32 R20, R0, 0x4, R20 ;  /* 0x0000000400147825 */ /* 0x008fc800078e0014 */
[----:B------:R-:W-:-:S06]  /*0d20*/  IMAD.WIDE.U32 R20, R2, 0x20, R20 ;  /* 0x0000002002147825 */ /* 0x000fcc00078e0014 */
[----:B------:R-:W3:Y:S01]  /*0d30*/  LDG.E.ENL2.256 R24, R20, desc[UR4][R20.64] ;  /* 0xfe0000041414797e */ /* 0x000ee20008121918 */
[----:B--2---:R-:W-:Y:S01]  /*0d40*/  FMUL.FTZ R3, R4, R12 ;  /* 0x0000000c04037220 */ /* 0x004fe20000410000 */
[----:B------:R-:W-:Y:S01]  /*0d50*/  FMUL.FTZ R12, R5, R13 ;  /* 0x0000000d050c7220 */ /* 0x000fe20000410000 */
[----:B------:R-:W-:Y:S01]  /*0d60*/  FMUL.FTZ R13, R6, R14 ;  /* 0x0000000e060d7220 */ /* 0x000fe20000410000 */
[----:B------:R-:W0:Y:S01]  /*0d70*/  LDC.64 R4, c[0x0][0x388] ;  /* 0x0000e200ff047b82 */ /* 0x000e220000000a00 */
[----:B------:R-:W-:Y:S01]  /*0d80*/  FMUL.FTZ R6, R7, R15 ;  /* 0x0000000f07067220 */ /* 0x000fe20000410000 */
[----:B------:R-:W-:Y:S01]  /*0d90*/  FMUL.FTZ R7, R8, R16 ;  /* 0x0000001008077220 */ /* 0x000fe20000410000 */
[----:B------:R-:W-:Y:S01]  /*0da0*/  FMUL.FTZ R8, R9, R17 ;  /* 0x0000001109087220 */ /* 0x000fe20000410000 */
[----:B------:R-:W-:Y:S01]  /*0db0*/  FMUL.FTZ R9, R10, R18 ;  /* 0x000000120a097220 */ /* 0x000fe20000410000 */
[----:B------:R-:W-:Y:S01]  /*0dc0*/  FMUL.FTZ R10, R11, R19 ;  /* 0x000000130b0a7220 */ /* 0x000fe20000410000 */
[----:B---3--:R-:W-:Y:S01]  /*0dd0*/  FMUL.FTZ R20, R20, R3 ;  /* 0x0000000314147220 */ /* 0x008fe20000410000 */
[----:B------:R-:W-:Y:S01]  /*0de0*/  FMUL.FTZ R21, R21, R12 ;  /* 0x0000000c15157220 */ /* 0x000fe20000410000 */
[----:B------:R-:W-:Y:S01]  /*0df0*/  FMUL.FTZ R22, R22, R13 ;  /* 0x0000000d16167220 */ /* 0x000fe20000410000 */
[----:B------:R-:W-:Y:S01]  /*0e00*/  FMUL.FTZ R23, R23, R6 ;  /* 0x0000000617177220 */ /* 0x000fe20000410000 */
[----:B------:R-:W-:Y:S01]  /*0e10*/  FMUL.FTZ R24, R24, R7 ;  /* 0x0000000718187220 */ /* 0x000fe20000410000 */
[----:B------:R-:W-:Y:S01]  /*0e20*/  FMUL.FTZ R25, R25, R8 ;  /* 0x0000000819197220 */ /* 0x000fe20000410000 */
[----:B------:R-:W-:Y:S01]  /*0e30*/  FMUL.FTZ R26, R26, R9 ;  /* 0x000000091a1a7220 */ /* 0x000fe20000410000 */
[----:B------:R-:W-:Y:S01]  /*0e40*/  FMUL.FTZ R27, R27, R10 ;  /* 0x0000000a1b1b7220 */ /* 0x000fe20000410000 */
[----:B0-----:R-:W-:-:S04]  /*0e50*/  IMAD.WIDE.U32 R4, R0, 0x4, R4 ;  /* 0x0000000400047825 */ /* 0x001fc800078e0004 */
[----:B------:R-:W-:-:S05]  /*0e60*/  IMAD.WIDE.U32 R4, R2, 0x20, R4 ;  /* 0x0000002002047825 */ /* 0x000fca00078e0004 */
[----:B------:R-:W-:Y:S01]  /*0e70*/  STG.E.ENL2.256 desc[UR4][R4.64], R20, R24 ;  /* 0xf80000140418797f */ /* 0x000fe2000f121804 */
[----:B------:R-:W-:Y:S05]  /*0e80*/  EXIT ;  /* 0x000000000000794d */ /* 0x000fea0003800000 */
.L_x_11705:
        /* <DEDUP_REMOVED lines=15> */
.L_x_27464:


//--------------------- .text._ZN2at6native18elementwise_kernelILi128ELi4EZNS0_15gpu_kernel_implIZZZNS0_49_GLOBAL__N__b919a28f_16_Normalization_cu_5c38458736batch_norm_elementwise_backward_evalERKNS_6TensorES6_S6_S6_ENKUlvE_clEvENKUlvE_clEvEUldddE_EEvRNS_18TensorIteratorBaseERKT_EUliE_EEviT1_ --------------------------
	.section	.text._ZN2at6native18elementwise_kernelILi128ELi4EZNS0_15gpu_kernel_implIZZZNS0_49_GLOBAL__N__b919a28f_16_Normalization_cu_5c38458736batch_norm_elementwise_backward_evalERKNS_6TensorES6_S6_S6_ENKUlvE_clEvENKUlvE_clEvEUldddE_EEvRNS_18TensorIteratorBaseERKT_EUliE_EEviT1_,"ax",@progbits
	.align	128
        .global         _ZN2at6native18elementwise_kernelILi128ELi4EZNS0_15gpu_kernel_implIZZZNS0_49_GLOBAL__N__b919a28f_16_Normalization_cu_5c38458736batch_norm_elementwise_backward_evalERKNS_6TensorES6_S6_S6_ENKUlvE_clEvENKUlvE_clEvEUldddE_EEvRNS_18TensorIteratorBaseERKT_EUliE_EEviT1_
        .type           _ZN2at6native18elementwise_kernelILi128ELi4EZNS0_15gpu_kernel_implIZZZNS0_49_GLOBAL__N__b919a28f_16_Normalization_cu_5c38458736batch_norm_elementwise_backward_evalERKNS_6TensorES6_S6_S6_ENKUlvE_clEvENKUlvE_clEvEUldddE_EEvRNS_18TensorIteratorBaseERKT_EUliE_EEviT1_,@function
        .size           _ZN2at6native18elementwise_kernelILi128ELi4EZNS0_15gpu_kernel_implIZZZNS0_49_GLOBAL__N__b919a28f_16_Normalization_cu_5c38458736batch_norm_elementwise_backward_evalERKNS_6TensorES6_S6_S6_ENKUlvE_clEvENKUlvE_clEvEUldddE_EEvRNS_18TensorIteratorBaseERKT_EUliE_EEviT1_,(.L_x_27465 - _ZN2at6native18elementwise_kernelILi128ELi4EZNS0_15gpu_kernel_implIZZZNS0_49_GLOBAL__N__b919a28f_16_Normalization_cu_5c38458736batch_norm_elementwise_backward_evalERKNS_6TensorES6_S6_S6_ENKUlvE_clEvENKUlvE_clEvEUldddE_EEvRNS_18TensorIteratorBaseERKT_EUliE_EEviT1_)
        .other          _ZN2at6native18elementwise_kernelILi128ELi4EZNS0_15gpu_kernel_implIZZZNS0_49_GLOBAL__N__b919a28f_16_Normalization_cu_5c38458736batch_norm_elementwise_backward_evalERKNS_6TensorES6_S6_S6_ENKUlvE_clEvENKUlvE_clEvEUldddE_EEvRNS_18TensorIteratorBaseERKT_EUliE_EEviT1_,@"STO_CUDA_ENTRY STV_DEFAULT"
_ZN2at6native18elementwise_kernelILi128ELi4EZNS0_15gpu_kernel_implIZZZNS0_49_GLOBAL__N__b919a28f_16_Normalization_cu_5c38458736batch_norm_elementwise_backward_evalERKNS_6TensorES6_S6_S6_ENKUlvE_clEvENKUlvE_clEvEUldddE_EEvRNS_18TensorIteratorBaseERKT_EUliE_EEviT1_:
.text._ZN2at6native18elementwise_kernelILi128ELi4EZNS0_15gpu_kernel_implIZZZNS0_49_GLOBAL__N__b919a28f_16_Normalization_cu_5c38458736batch_norm_elementwise_backward_evalERKNS_6TensorES6_S6_S6_ENKUlvE_clEvENKUlvE_clEvEUldddE_EEvRNS_18TensorIteratorBaseERKT_EUliE_EEviT1_:
        /* <DEDUP_REMOVED lines=398> */
.L_x_11708:
        /* <DEDUP_REMOVED lines=18> */
.L_x_11713:
[----:B------:R-:W2:Y:S02]  /*1a00*/  LDG.E.U8 R2, desc[UR36][R2.64] ;  /* 0x0000002402027981 */ /* 0x000ea4000c1e1100 */
[----:B--2---:R0:W1:Y:S01]  /*1a10*/  I2F.F64.U16 R18, R2 ;  /* 0x0000000200127312 */ /* 0x0040620000101800 */
[----:B------:R-:W-:Y:S05]  /*1a20*/  BRA `(.L_x_11715) ;  /* 0x0000000c00607947 */ /* 0x000fea0003800000 */
.L_x_11712:
        /* <DEDUP_REMOVED lines=9> */
.L_x_11717:
[----:B------:R-:W2:Y:S02]  /*1ac0*/  LDG.E R2, desc[UR36][R2.64] ;  /* 0x0000002402027981 */ /* 0x000ea4000c1e1900 */
[----:B--2---:R0:W1:Y:S01]  /*1ad0*/  I2F.F64 R18, R2 ;  /* 0x0000000200127312 */ /* 0x0040620000201c00 */
[----:B------:R-:W-:Y:S05]  /*1ae0*/  BRA `(.L_x_11715) ;  /* 0x0000000c00307947 */ /* 0x000fea0003800000 */
.L_x_11716:
[----:B------:R-:W2:Y:S02]  /*1af0*/  LDG.E.U16 R2, desc[UR36][R2.64] ;  /* 0x0000002402027981 */ /* 0x000ea4000c1e1500 */
[----:B--2---:R0:W1:Y:S01]  /*1b00*/  I2F.F64.S16 R18, R2 ;  /* 0x0000000200127312 */ /* 0x0040620000101c00 */
[----:B------:R-:W-:Y:S05]  /*1b10*/  BRA `(.L_x_11715) ;  /* 0x0000000c00247947 */ /* 0x000fea0003800000 */
.L_x_11711:
        /* <DEDUP_REMOVED lines=10> */
.L_x_11719:
[----:B------:R-:W2:Y:S02]  /*1bc0*/  LDG.E.U16 R0, desc[UR36][R2.64] ;  /* 0x0000002402007981 */ /* 0x000ea4000c1e1500 */
[----:B--2---:R-:W-:-:S05]  /*1bd0*/  HADD2.F32 R0, -RZ, R0.H0_H0 ;  /* 0x20000000ff007230 */ /* 0x004fca0000004100 */
[----:B------:R-:W-:-:S04]  /*1be0*/  FMUL.FTZ R0, R0, 1 ;  /* 0x3f80000000007820 */ /* 0x000fc80000410000 */
[----:B------:R0:W1:Y:S01]  /*1bf0*/  F2F.F64.F32 R18, R0 ;  /* 0x0000000000127310 */ /* 0x0000620000201800 */
[----:B------:R-:W-:Y:S05]  /*1c00*/  BRA `(.L_x_11715) ;  /* 0x0000000800e87947 */ /* 0x000fea0003800000 */
.L_x_11718:
        /* <DEDUP_REMOVED lines=10> */
.L_x_11721:
[----:B------:R-:W2:Y:S02]  /*1cb0*/  LDG.E.U16 R2, desc[UR36][R2.64] ;  /* 0x0000002402027981 */ /* 0x000ea4000c1e1500 */
[----:B--2---:R-:W-:-:S05]  /*1cc0*/  HADD2.F32 R0, -RZ, R2.H0_H0 ;  /* 0x20000002ff007230 */ /* 0x004fca0000004100 */
[----:B------:R-:W-:-:S04]  /*1cd0*/  FMUL.FTZ R0, R0, 1 ;  /* 0x3f80000000007820 */ /* 0x000fc80000410000 */
[----:B------:R0:W1:Y:S01]  /*1ce0*/  F2F.F64.F32 R18, R0 ;  /* 0x0000000000127310 */ /* 0x0000620000201800 */
[----:B------:R-:W-:Y:S05]  /*1cf0*/  BRA `(.L_x_11715) ;  /* 0x0000000800ac7947 */ /* 0x000fea0003800000 */
.L_x_11720:
[----:B------:R0:W5:Y:S01]  /*1d00*/  LDG.E.64 R18, desc[UR36][R2.64] ;  /* 0x0000002402127981 */ /* 0x000162000c1e1b00 */
[----:B------:R-:W-:Y:S05]  /*1d10*/  BRA `(.L_x_11715) ;  /* 0x0000000800a47947 */ /* 0x000fea0003800000 */
.L_x_11710:
        /* <DEDUP_REMOVED lines=13> */
.L_x_11724:
[----:B------:R0:W5:Y:S01]  /*1df0*/  LDG.E.64 R18, desc[UR36][R2.64] ;  /* 0x0000002402127981 */ /* 0x000162000c1e1b00 */
[----:B------:R-:W-:Y:S05]  /*1e00*/  BRA `(.L_x_11715) ;  /* 0x0000000800687947 */ /* 0x000fea0003800000 */
.L_x_11723:
        /* <DEDUP_REMOVED lines=27> */
.L_x_11726:
        /* <DEDUP_REMOVED lines=14> */
.L_x_11725:
[----:B------:R-:W2:Y:S02]  /*20a0*/  LDG.E.U16 R0, desc[UR36][R2.64] ;  /* 0x0000002402007981 */ /* 0x000ea4000c1e1500 */
[----:B--2---:R-:W-:-:S05]  /*20b0*/  SHF.L.U32 R0, R0, 0x10, RZ ;  /* 0x0000001000007819 */ /* 0x004fca00000006ff */
[----:B------:R-:W-:-:S04]  /*20c0*/  FMUL.FTZ R0, R0, 1 ;  /* 0x3f80000000007820 */ /* 0x000fc80000410000 */
[----:B------:R0:W1:Y:S01]  /*20d0*/  F2F.F64.F32 R18, R0 ;  /* 0x0000000000127310 */ /* 0x0000620000201800 */
[----:B------:R-:W-:Y:S05]  /*20e0*/  BRA `(.L_x_11715) ;  /* 0x0000000400b07947 */ /* 0x000fea0003800000 */
.L_x_11722:
        /* <DEDUP_REMOVED lines=11> */
.L_x_11729:
        /* <DEDUP_REMOVED lines=21> */
.L_x_11731:
[----:B------:R-:W-:Y:S05]  /*22f0*/  BSYNC.RECONVERGENT B0 ;  /* 0x0000000000007941 */ /* 0x000fea0003800200 */
.L_x_11730:
[----:B------:R-:W-:Y:S01]  /*2300*/  IMAD.SHL.U32 R0, R0, 0x100000, RZ ;  /* 0x0010000000007824 */ /* 0x000fe200078e00ff */
[----:B------:R-:W-:-:S04]  /*2310*/  LEA R2, R2, 0x3b800000, 0x17 ;  /* 0x3b80000002027811 */ /* 0x000fc800078eb8ff */
[----:B------:R-:W-:-:S05]  /*2320*/  LOP3.LUT R0, R2, R0, R7, 0xfe, !PT ;  /* 0x0000000002007212 */ /* 0x000fca00078efe07 */
[----:B------:R-:W-:-:S04]  /*2330*/  FMUL.FTZ R0, R0, 1 ;  /* 0x3f80000000007820 */ /* 0x000fc80000410000 */
[----:B------:R0:W1:Y:S01]  /*2340*/  F2F.F64.F32 R18, R0 ;  /* 0x0000000000127310 */ /* 0x0000620000201800 */
[----:B------:R-:W-:Y:S05]  /*2350*/  BRA `(.L_x_11715) ;  /* 0x0000000400147947 */ /* 0x000fea0003800000 */
.L_x_11728:
        /* <DEDUP_REMOVED lines=21> */
.L_x_11733:
[----:B------:R-:W-:Y:S05]  /*24b0*/  BSYNC.RECONVERGENT B0 ;  /* 0x0000000000007941 */ /* 0x000fea0003800200 */
.L_x_11732:
[----:B------:R-:W-:Y:S01]  /*24c0*/  IMAD.SHL.U32 R0, R0, 0x200000, RZ ;  /* 0x0020000000007824 */ /* 0x000fe200078e00ff */
[----:B------:R-:W-:-:S04]  /*24d0*/  LEA R2, R2, 0x37800000, 0x17 ;  /* 0x3780000002027811 */ /* 0x000fc800078eb8ff */
[----:B------:R-:W-:-:S05]  /*24e0*/  LOP3.LUT R0, R2, R0, R7, 0xfe, !PT ;  /* 0x0000000002007212 */ /* 0x000fca00078efe07 */
[----:B------:R-:W-:-:S04]  /*24f0*/  FMUL.FTZ R0, R0, 1 ;  /* 0x3f80000000007820 */ /* 0x000fc80000410000 */
[----:B------:R0:W1:Y:S01]  /*2500*/  F2F.F64.F32 R18, R0 ;  /* 0x0000000000127310 */ /* 0x0000620000201800 */
[----:B------:R-:W-:Y:S05]  /*2510*/  BRA `(.L_x_11715) ;  /* 0x0000000000a47947 */ /* 0x000fea0003800000 */
.L_x_11727:
[----:B------:R-:W-:-:S09]  /*2520*/  UISETP.NE.AND UP0, UPT, UR4, 0x1c, UPT ;  /* 0x0000001c0400788c */ /* 0x000fd2000bf05270 */
[----:B------:R-:W-:Y:S05]  /*2530*/  BRA.U !UP0, `(.L_x_11734) ;  /* 0x0000000108947547 */ /* 0x000fea000b800000 */
[----:B------:R-:W-:-:S09]  /*2540*/  UISETP.NE.AND UP0, UPT, UR4, 0x1d, UPT ;  /* 0x0000001d0400788c */ /* 0x000fd2000bf05270 */
[----:B------:R-:W-:Y:S05]  /*2550*/  BRA.U !UP0, `(.L_x_11735) ;  /* 0x0000000108807547 */ /* 0x000fea000b800000 */
[----:B------:R-:W-:-:S09]  /*2560*/  UISETP.NE.AND UP0, UPT, UR4, 0x2c, UPT ;  /* 0x0000002c0400788c */ /* 0x000fd2000bf05270 */
[----:B------:R-:W-:Y:S05]  /*2570*/  BRA.U !UP0, `(.L_x_11736) ;  /* 0x0000000108487547 */ /* 0x000fea000b800000 */
.L_x_11714:
        /* <DEDUP_REMOVED lines=16> */
.L_x_11737:
[----:B------:R-:W-:Y:S01]  /*2680*/  CS2R R18, SRZ ;  /* 0x0000000000127805 */ /* 0x000fe2000001ff00 */
[----:B------:R-:W-:Y:S06]  /*2690*/  BRA `(.L_x_11715) ;  /* 0x0000000000447947 */ /* 0x000fec0003800000 */
.L_x_11736:
[----:B------:R-:W2:Y:S01]  /*26a0*/  LDG.E.U8 R0, desc[UR36][R2.64] ;  /* 0x0000002402007981 */ /* 0x000ea2000c1e1100 */
[----:B------:R-:W-:Y:S01]  /*26b0*/  IMAD.MOV.U32 R18, RZ, RZ, 0x0 ;  /* 0x00000000ff127424 */ /* 0x000fe200078e00ff */
[----:B------:R-:W-:Y:S02]  /*26c0*/  MOV R19, 0x38000000 ;  /* 0x3800000000137802 */ /* 0x000fe40000000f00 */
[----:B--2---:R-:W-:-:S13]  /*26d0*/  ISETP.NE.AND P0, PT, R0, RZ, PT ;  /* 0x000000ff0000720c */ /* 0x004fda0003f05270 */
        /* <DEDUP_REMOVED lines=8> */
.L_x_11735:
[----:B------:R-:W2:Y:S02]  /*2760*/  LDG.E.64 R18, desc[UR36][R2.64] ;  /* 0x0000002402127981 */ /* 0x000ea4000c1e1b00 */
[----:B--2---:R-:W4:Y:S01]  /*2770*/  I2F.F64.U64 R18, R18 ;  /* 0x0000001200127312 */ /* 0x004f220000301800 */
[----:B------:R-:W-:Y:S05]  /*2780*/  BRA `(.L_x_11715) ;  /* 0x0000000000087947 */ /* 0x000fea0003800000 */
.L_x_11734:
[----:B------:R-:W2:Y:S02]  /*2790*/  LDG.E R2, desc[UR36][R2.64] ;  /* 0x0000002402027981 */ /* 0x000ea4000c1e1900 */
[----:B--2---:R0:W1:Y:S02]  /*27a0*/  I2F.F64.U32 R18, R2 ;  /* 0x0000000200127312 */ /* 0x0040640000201800 */
.L_x_11715:
[----:B------:R-:W-:Y:S05]  /*27b0*/  BSYNC.RECONVERGENT B6 ;  /* 0x0000000000067941 */ /* 0x000fea0003800200 */
.L_x_11709:
        /* <DEDUP_REMOVED lines=18> */
.L_x_11742:
[----:B------:R-:W2:Y:S02]  /*28e0*/  LDG.E.U8 R2, desc[UR36][R2.64] ;  /* 0x0000002402027981 */ /* 0x000ea4000c1e1100 */
[----:B--2---:R0:W2:Y:S01]  /*28f0*/  I2F.F64.U16 R16, R2 ;  /* 0x0000000200107312 */ /* 0x0040a20000101800 */
[----:B------:R-:W-:Y:S05]  /*2900*/  BRA `(.L_x_11744) ;  /* 0x0000000c00607947 */ /* 0x000fea0003800000 */
.L_x_11741:
        /* <DEDUP_REMOVED lines=9> */
.L_x_11746:
[----:B------:R-:W2:Y:S02]  /*29a0*/  LDG.E R2, desc[UR36][R2.64] ;  /* 0x0000002402027981 */ /* 0x000ea4000c1e1900 */
[----:B--2---:R0:W2:Y:S01]  /*29b0*/  I2F.F64 R16, R2 ;  /* 0x0000000200107312 */ /* 0x0040a20000201c00 */
[----:B------:R-:W-:Y:S05]  /*29c0*/  BRA `(.L_x_11744) ;  /* 0x0000000c00307947 */ /* 0x000fea0003800000 */
.L_x_11745:
[----:B------:R-:W2:Y:S02]  /*29d0*/  LDG.E.U16 R2, desc[UR36][R2.64] ;  /* 0x0000002402027981 */ /* 0x000ea4000c1e1500 */
[----:B--2---:R0:W2:Y:S01]  /*29e0*/  I2F.F64.S16 R16, R2 ;  /* 0x0000000200107312 */ /* 0x0040a20000101c00 */
[----:B------:R-:W-:Y:S05]  /*29f0*/  BRA `(.L_x_11744) ;  /* 0x0000000c00247947 */ /* 0x000fea0003800000 */
.L_x_11740:
        /* <DEDUP_REMOVED lines=10> */
.L_x_11748:
[----:B--2---:R-:W2:Y:S02]  /*2aa0*/  LDG.E.U16 R0, desc[UR36][R2.64] ;  /* 0x0000002402007981 */ /* 0x004ea4000c1e1500 */
[----:B--2---:R-:W-:-:S05]  /*2ab0*/  HADD2.F32 R0, -RZ, R0.H0_H0 ;  /* 0x20000000ff007230 */ /* 0x004fca0000004100 */
[----:B------:R-:W-:-:S04]  /*2ac0*/  FMUL.FTZ R0, R0, 1 ;  /* 0x3f80000000007820 */ /* 0x000fc80000410000 */
[----:B------:R0:W2:Y:S01]  /*2ad0*/  F2F.F64.F32 R16, R0 ;  /* 0x0000000000107310 */ /* 0x0000a20000201800 */
[----:B------:R-:W-:Y:S05]  /*2ae0*/  BRA `(.L_x_11744) ;  /* 0x0000000800e87947 */ /* 0x000fea0003800000 */
.L_x_11747:
        /* <DEDUP_REMOVED lines=10> */
.L_x_11750:
[----:B------:R-:W2:Y:S02]  /*2b90*/  LDG.E.U16 R2, desc[UR36][R2.64] ;  /* 0x0000002402027981 */ /* 0x000ea4000c1e1500 */
[----:B--2---:R-:W-:-:S05]  /*2ba0*/  HADD2.F32 R0, -RZ, R2.H0_H0 ;  /* 0x20000002ff007230 */ /* 0x004fca0000004100 */
[----:B------:R-:W-:-:S04]  /*2bb0*/  FMUL.FTZ R0, R0, 1 ;  /* 0x3f80000000007820 */ /* 0x000fc80000410000 */
[----:B------:R0:W2:Y:S01]  /*2bc0*/  F2F.F64.F32 R16, R0 ;  /* 0x0000000000107310 */ /* 0x0000a20000201800 */
[----:B------:R-:W-:Y:S05]  /*2bd0*/  BRA `(.L_x_11744) ;  /* 0x0000000800ac7947 */ /* 0x000fea0003800000 */
.L_x_11749:
[----:B------:R0:W5:Y:S01]  /*2be0*/  LDG.E.64 R16, desc[UR36][R2.64] ;  /* 0x0000002402107981 */ /* 0x000162000c1e1b00 */
[----:B------:R-:W-:Y:S05]  /*2bf0*/  BRA `(.L_x_11744) ;  /* 0x0000000800a47947 */ /* 0x000fea0003800000 */
.L_x_11739:
        /* <DEDUP_REMOVED lines=13> */
.L_x_11753:
[----:B------:R0:W5:Y:S01]  /*2cd0*/  LDG.E.64 R16, desc[UR36][R2.64] ;  /* 0x0000002402107981 */ /* 0x000162000c1e1b00 */
[----:B------:R-:W-:Y:S05]  /*2ce0*/  BRA `(.L_x_11744) ;  /* 0x0000000800687947 */ /* 0x000fea0003800000 */
.L_x_11752:
[----:B------:R-:W-:-:S09]  /*2cf0*/  UISETP.NE.AND UP0, UPT, UR4, 0xf, UPT ;  /* 0x0000000f0400788c */ /* 0x000fd2000bf05270 */
[----:B------:R-:W-:Y:S05]  /*2d00*/  BRA.U !UP0, `(.L_x_11754) ;  /* 0x00000001089c7547 */ /* 0x000fea000b800000 */
[----:B------:R-:W-:-:S09]  /*2d10*/  UISETP.NE.AND UP0, UPT, UR4, 0x17, UPT ;  /* 0x000000170400788c */ /* 0x000fd2000bf05270 */
[----:B------:R-:W-:Y:S05]  /*2d20*/  BRA.U !UP0, `(.L_x_11755) ;  /* 0x00000001085c7547 */ /* 0x000fea000b800000 */
[----:B------:R-:W-:-:S09]  /*2d30*/  UISETP.NE.AND UP0, UPT, UR4, 0x18, UPT ;  /* 0x000000180400788c */ /* 0x000fd2000bf05270 */
[----:B------:R-:W-:Y:S05]  /*2d40*/  BRA.U UP0, `(.L_x_11743) ;  /* 0x0000000500c47547 */ /* 0x000fea000b800000 */
[----:B--2---:R-:W2:Y:S01]  /*2d50*/  LDG.E.U8 R0, desc[UR36][R2.64] ;  /* 0x0000002402007981 */ /* 0x004ea2000c1e1100 */
        /* <DEDUP_REMOVED lines=18> */
[----:B------:R0:W2:Y:S01]  /*2e80*/  F2F.F64.F32 R16, R5 ;  /* 0x0000000500107310 */ /* 0x0000a20000201800 */
[----:B------:R-:W-:Y:S05]  /*2e90*/  BRA `(.L_x_11744) ;  /* 0x0000000400fc7947 */ /* 0x000fea0003800000 */
.L_x_11755:
        /* <DEDUP_REMOVED lines=14> */
.L_x_11754:
[----:B--2---:R-:W2:Y:S02]  /*2f80*/  LDG.E.U16 R0, desc[UR36][R2.64] ;  /* 0x0000002402007981 */ /* 0x004ea4000c1e1500 */
[----:B--2---:R-:W-:-:S05]  /*2f90*/  SHF.L.U32 R0, R0, 0x10, RZ ;  /* 0x0000001000007819 */ /* 0x004fca00000006ff */
[----:B------:R-:W-:-:S04]  /*2fa0*/  FMUL.FTZ R0, R0, 1 ;  /* 0x3f80000000007820 */ /* 0x000fc80000410000 */
[----:B------:R0:W2:Y:S01]  /*2fb0*/  F2F.F64.F32 R16, R0 ;  /* 0x0000000000107310 */ /* 0x0000a20000201800 */
[----:B------:R-:W-:Y:S05]  /*2fc0*/  BRA `(.L_x_11744) ;  /* 0x0000000400b07947 */ /* 0x000fea0003800000 */
.L_x_11751:
        /* <DEDUP_REMOVED lines=11> */
.L_x_11758:
        /* <DEDUP_REMOVED lines=21> */
.L_x_11760:
[----:B------:R-:W-:Y:S05]  /*31d0*/  BSYNC.RECONVERGENT B0 ;  /* 0x0000000000007941 */ /* 0x000fea0003800200 */
.L_x_11759:
[----:B------:R-:W-:Y:S01]  /*31e0*/  IMAD.SHL.U32 R0, R0, 0x100000, RZ ;  /* 0x0010000000007824 */ /* 0x000fe200078e00ff */
[----:B------:R-:W-:-:S04]  /*31f0*/  LEA R2, R2, 0x3b800000, 0x17 ;  /* 0x3b80000002027811 */ /* 0x000fc800078eb8ff */
[----:B------:R-:W-:-:S05]  /*3200*/  LOP3.LUT R0, R2, R0, R7, 0xfe, !PT ;  /* 0x0000000002007212 */ /* 0x000fca00078efe07 */
[----:B------:R-:W-:-:S04]  /*3210*/  FMUL.FTZ R0, R0, 1 ;  /* 0x3f80000000007820 */ /* 0x000fc80000410000 */
[----:B------:R0:W2:Y:S01]  /*3220*/  F2F.F64.F32 R16, R0 ;  /* 0x0000000000107310 */ /* 0x0000a20000201800 */
[----:B------:R-:W-:Y:S05]  /*3230*/  BRA `(.L_x_11744) ;  /* 0x0000000400147947 */ /* 0x000fea0003800000 */
.L_x_11757:
        /* <DEDUP_REMOVED lines=21> */
.L_x_11762:
[----:B------:R-:W-:Y:S05]  /*3390*/  BSYNC.RECONVERGENT B0 ;  /* 0x0000000000007941 */ /* 0x000fea0003800200 */
.L_x_11761:
[----:B------:R-:W-:Y:S01]  /*33a0*/  IMAD.SHL.U32 R0, R0, 0x200000, RZ ;  /* 0x0020000000007824 */ /* 0x000fe200078e00ff */
[----:B------:R-:W-:-:S04]  /*33b0*/  LEA R2, R2, 0x37800000, 0x17 ;  /* 0x3780000002027811 */ /* 0x000fc800078eb8ff */
[----:B------:R-:W-:-:S05]  /*33c0*/  LOP3.LUT R0, R2, R0, R7, 0xfe, !PT ;  /* 0x0000000002007212 */ /* 0x000fca00078efe07 */
[----:B------:R-:W-:-:S04]  /*33d0*/  FMUL.FTZ R0, R0, 1 ;  /* 0x3f80000000007820 */ /* 0x000fc80000410000 */
[----:B------:R0:W2:Y:S01]  /*33e0*/  F2F.F64.F32 R16, R0 ;  /* 0x0000000000107310 */ /* 0x0000a20000201800 */
[----:B------:R-:W-:Y:S05]  /*33f0*/  BRA `(.L_x_11744) ;  /* 0x0000000000a47947 */ /* 0x000fea0003800000 */
.L_x_11756:
[----:B------:R-:W-:-:S09]  /*3400*/  UISETP.NE.AND UP0, UPT, UR4, 0x1c, UPT ;  /* 0x0000001c0400788c */ /* 0x000fd2000bf05270 */
[----:B------:R-:W-:Y:S05]  /*3410*/  BRA.U !UP0, `(.L_x_11763) ;  /* 0x0000000108947547 */ /* 0x000fea000b800000 */
[----:B------:R-:W-:-:S09]  /*3420*/  UISETP.NE.AND UP0, UPT, UR4, 0x1d, UPT ;  /* 0x0000001d0400788c */ /* 0x000fd2000bf05270 */
[----:B------:R-:W-:Y:S05]  /*3430*/  BRA.U !UP0, `(.L_x_11764) ;  /* 0x0000000108807547 */ /* 0x000fea000b800000 */
[----:B------:R-:W-:-:S09]  /*3440*/  UISETP.NE.AND UP0, UPT, UR4, 0x2c, UPT ;  /* 0x0000002c0400788c */ /* 0x000fd2000bf05270 */
[----:B------:R-:W-:Y:S05]  /*3450*/  BRA.U !UP0, `(.L_x_11765) ;  /* 0x0000000108487547 */ /* 0x000fea000b800000 */
.L_x_11743:
        /* <DEDUP_REMOVED lines=15> */
[----:B--2-45:R-:W-:Y:S05]  /*3550*/  CALL.ABS.NOINC R2 ;  /* 0x0000000002007343 */ /* 0x034fea0003c00000 */
.L_x_11766:
[----:B------:R-:W-:Y:S01]  /*3560*/  CS2R R16, SRZ ;  /* 0x0000000000107805 */ /* 0x000fe2000001ff00 */
[----:B------:R-:W-:Y:S06]  /*3570*/  BRA `(.L_x_11744) ;  /* 0x0000000000447947 */ /* 0x000fec0003800000 */
.L_x_11765:
[----:B--2---:R-:W2:Y:S01]  /*3580*/  LDG.E.U8 R0, desc[UR36][R2.64] ;  /* 0x0000002402007981 */ /* 0x004ea2000c1e1100 */
        /* <DEDUP_REMOVED lines=9> */
[----:B------:R2:W0:Y:S01]  /*3620*/  @P0 F2F.F64.F32 R16, R0 ;  /* 0x0000000000100310 */ /* 0x0004220000201800 */
[----:B------:R-:W-:Y:S05]  /*3630*/  BRA `(.L_x_11744) ;  /* 0x0000000000147947 */ /* 0x000fea0003800000 */
.L_x_11764:
[----:B------:R-:W2:Y:S02]  /*3640*/  LDG.E.64 R16, desc[UR36][R2.64] ;  /* 0x0000002402107981 */ /* 0x000ea4000c1e1b00 */
[----:B--2---:R-:W0:Y:S01]  /*3650*/  I2F.F64.U64 R16, R16 ;  /* 0x0000001000107312 */ /* 0x004e220000301800 */
[----:B------:R-:W-:Y:S05]  /*3660*/  BRA `(.L_x_11744) ;  /* 0x0000000000087947 */ /* 0x000fea0003800000 */
.L_x_11763:
[----:B------:R-:W2:Y:S02]  /*3670*/  LDG.E R2, desc[UR36][R2.64] ;  /* 0x0000002402027981 */ /* 0x000ea4000c1e1900 */
[----:B--2---:R0:W2:Y:S02]  /*3680*/  I2F.F64.U32 R16, R2 ;  /* 0x0000000200107312 */ /* 0x0040a40000201800 */
.L_x_11744:
[----:B------:R-:W-:Y:S05]  /*3690*/  BSYNC.RECONVERGENT B6 ;  /* 0x0000000000067941 */ /* 0x000fea0003800200 */
.L_x_11738:
[----:B------:R-:W1:Y:S01]  /*36a0*/  LDCU.64 UR6, c[0x0][0x660] ;  /* 0x0000cc00ff0677ac */ /* 0x000e620008000a00 */
[----:B------:R-:W-:Y:S01]  /*36b0*/  BSSY.RECONVERGENT B6, `(.L_x_11767) ;  /* 0x00000ec000067945 */ /* 0x000fe20003800200 */
[----:B------:R-:W-:-:S04]  /*36c0*/  UPRMT UR4, UR43, 0x9910, URZ ;  /* 0x000099102b047896 */ /* 0x000fc800080000ff */
[----:B------:R-:W-:Y:S01]  /*36d0*/  UISETP.GT.AND UP0, UPT, UR4, 0x9, UPT ;  /* 0x000000090400788c */ /* 0x000fe2000bf04270 */
[----:B-1----:R-:W-:-:S05]  /*36e0*/  IADD3 R24, P0, PT, R24, UR6, RZ ;  /* 0x0000000618187c10 */ /* 0x002fca000ff1e0ff */
        /* <DEDUP_REMOVED lines=10> */
[----:B0-----:R-:W2:Y:S02]  /*3790*/  LDG.E.S8 R2, desc[UR36][R24.64] ;  /* 0x0000002418027981 */ /* 0x001ea4000c1e1300 */
[----:B--2---:R-:W0:Y:S01]  /*37a0*/  I2F.F64.S16 R2, R2 ;  /* 0x0000000200027312 */ /* 0x004e220000101c00 */
[----:B------:R-:W-:Y:S05]  /*37b0*/  BRA `(.L_x_11773) ;  /* 0x0000000c006c7947 */ /* 0x000fea0003800000 */
.L_x_11771:
[----:B0-----:R-:W2:Y:S02]  /*37c0*/  LDG.E.U8 R2, desc[UR36][R24.64] ;  /* 0x0000002418027981 */ /* 0x001ea4000c1e1100 */
[----:B--2---:R-:W0:Y:S01]  /*37d0*/  I2F.F64.U16 R2, R2 ;  /* 0x0000000200027312 */ /* 0x004e220000101800 */
[----:B------:R-:W-:Y:S05]  /*37e0*/  BRA `(.L_x_11773) ;  /* 0x0000000c00607947 */ /* 0x000fea0003800000 */
.L_x_11770:
        /* <DEDUP_REMOVED lines=9> */
.L_x_11775:
[----:B0-----:R-:W2:Y:S02]  /*3880*/  LDG.E R2, desc[UR36][R24.64] ;  /* 0x0000002418027981 */ /* 0x001ea4000c1e1900 */
[----:B--2---:R-:W0:Y:S01]  /*3890*/  I2F.F64 R2, R2 ;  /* 0x0000000200027312 */ /* 0x004e220000201c00 */
[----:B------:R-:W-:Y:S05]  /*38a0*/  BRA `(.L_x_11773) ;  /* 0x0000000c00307947 */ /* 0x000fea0003800000 */
.L_x_11774:
[----:B0-----:R-:W2:Y:S02]  /*38b0*/  LDG.E.U16 R2, desc[UR36][R24.64] ;  /* 0x0000002418027981 */ /* 0x001ea4000c1e1500 */
[----:B--2---:R-:W0:Y:S01]  /*38c0*/  I2F.F64.S16 R2, R2 ;  /* 0x0000000200027312 */ /* 0x004e220000101c00 */
[----:B------:R-:W-:Y:S05]  /*38d0*/  BRA `(.L_x_11773) ;  /* 0x0000000c00247947 */ /* 0x000fea0003800000 */
.L_x_11769:
[----:B------:R-:W-:-:S09]  /*38e0*/  UISETP.GT.AND UP0, UPT, UR4, 0x6, UPT ;  /* 0x000000060400788c */ /* 0x000fd2000bf04270 */
[----:B------:R-:W-:Y:S05]  /*38f0*/  BRA.U UP0, `(.L_x_11776) ;  /* 0x0000000100347547 */ /* 0x000fea000b800000 */
[----:B------:R-:W-:-:S09]  /*3900*/  UISETP.NE.AND UP0, UPT, UR4, 0x5, UPT ;  /* 0x000000050400788c */ /* 0x000fd2000bf05270 */
[----:B------:R-:W-:Y:S05]  /*3910*/  BRA.U !UP0, `(.L_x_11777) ;  /* 0x0000000108187547 */ /* 0x000fea000b800000 */
[----:B------:R-:W-:-:S09]  /*3920*/  UISETP.NE.AND UP0, UPT, UR4, 0x6, UPT ;  /* 0x000000060400788c */ /* 0x000fd2000bf05270 */
[----:B------:R-:W-:Y:S05]  /*3930*/  BRA.U UP0, `(.L_x_11772) ;  /* 0x0000000900807547 */ /* 0x000fea000b800000 */
[----:B0-----:R-:W2:Y:S02]  /*3940*/  LDG.E R2, desc[UR36][R24.64] ;  /* 0x0000002418027981 */ /* 0x001ea4000c1e1900 */
[----:B--2---:R-:W-:-:S06]  /*3950*/  FMUL.FTZ R2, R2, 1 ;  /* 0x3f80000002027820 */ /* 0x004fcc0000410000 */
[----:B------:R-:W2:Y:S01]  /*3960*/  F2F.F64.F32 R2, R2 ;  /* 0x0000000200027310 */ /* 0x000ea20000201800 */
[----:B------:R-:W-:Y:S05]  /*3970*/  BRA `(.L_x_11773) ;  /* 0x0000000800fc7947 */ /* 0x000fea0003800000 */
.L_x_11777:
[----:B0-2---:R-:W2:Y:S02]  /*3980*/  LDG.E.U16 R0, desc[UR36][R24.64] ;  /* 0x0000002418007981 */ /* 0x005ea4000c1e1500 */
[----:B--2---:R-:W-:-:S05]  /*3990*/  HADD2.F32 R0, -RZ, R0.H0_H0 ;  /* 0x20000000ff007230 */ /* 0x004fca0000004100 */
[----:B------:R-:W-:-:S04]  /*39a0*/  FMUL.FTZ R0, R0, 1 ;  /* 0x3f80000000007820 */ /* 0x000fc80000410000 */
[----:B------:R0:W1:Y:S01]  /*39b0*/  F2F.F64.F32 R2, R0 ;  /* 0x0000000000027310 */ /* 0x0000620000201800 */
[----:B------:R-:W-:Y:S05]  /*39c0*/  BRA `(.L_x_11773) ;  /* 0x0000000800e87947 */ /* 0x000fea0003800000 */
.L_x_11776:
[----:B------:R-:W-:-:S09]  /*39d0*/  UISETP.NE.AND UP0, UPT, UR4, 0x7, UPT ;  /* 0x000000070400788c */ /* 0x000fd2000bf05270 */
[----:B------:R-:W-:Y:S05]  /*39e0*/  BRA.U !UP0, `(.L_x_11778) ;  /* 0x0000000108347547 */ /* 0x000fea000b800000 */
[----:B------:R-:W-:-:S09]  /*39f0*/  UISETP.NE.AND UP0, UPT, UR4, 0x8, UPT ;  /* 0x000000080400788c */ /* 0x000fd2000bf05270 */
[----:B------:R-:W-:Y:S05]  /*3a00*/  BRA.U !UP0, `(.L_x_11779) ;  /* 0x0000000108187547 */ /* 0x000fea000b800000 */
[----:B------:R-:W-:-:S09]  /*3a10*/  UISETP.NE.AND UP0, UPT, UR4, 0x9, UPT ;  /* 0x000000090400788c */ /* 0x000fd2000bf05270 */
[----:B------:R-:W-:Y:S05]  /*3a20*/  BRA.U UP0, `(.L_x_11772) ;  /* 0x0000000900447547 */ /* 0x000fea000b800000 */
[----:B------:R-:W0:Y:S02]  /*3a30*/  LDG.E R24, desc[UR36][R24.64] ;  /* 0x0000002418187981 */ /* 0x000e24000c1e1900 */
[----:B0-----:R-:W-:-:S06]  /*3a40*/  FMUL.FTZ R2, R24, 1 ;  /* 0x3f80000018027820 */ /* 0x001fcc0000410000 */
[----:B------:R-:W0:Y:S01]  /*3a50*/  F2F.F64.F32 R2, R2 ;  /* 0x0000000200027310 */ /* 0x000e220000201800 */
[----:B------:R-:W-:Y:S05]  /*3a60*/  BRA `(.L_x_11773) ;  /* 0x0000000800c07947 */ /* 0x000fea0003800000 */
.L_x_11779:
[----:B------:R-:W0:Y:S02]  /*3a70*/  LDG.E.U16 R24, desc[UR36][R24.64] ;  /* 0x0000002418187981 */ /* 0x000e24000c1e1500 */
[----:B0-2---:R-:W-:-:S05]  /*3a80*/  HADD2.F32 R0, -RZ, R24.H0_H0 ;  /* 0x20000018ff007230 */ /* 0x005fca0000004100 */
[----:B------:R-:W-:-:S04]  /*3a90*/  FMUL.FTZ R0, R0, 1 ;  /* 0x3f80000000007820 */ /* 0x000fc80000410000 */
[----:B------:R0:W1:Y:S01]  /*3aa0*/  F2F.F64.F32 R2, R0 ;  /* 0x0000000000027310 */ /* 0x0000620000201800 */
[----:B------:R-:W-:Y:S05]  /*3ab0*/  BRA `(.L_x_11773) ;  /* 0x0000000800ac7947 */ /* 0x000fea0003800000 */
.L_x_11778:
[----:B0-----:R0:W5:Y:S01]  /*3ac0*/  LDG.E.64 R2, desc[UR36][R24.64] ;  /* 0x0000002418027981 */ /* 0x001162000c1e1b00 */
[----:B------:R-:W-:Y:S05]  /*3ad0*/  BRA `(.L_x_11773) ;  /* 0x0000000800a47947 */ /* 0x000fea0003800000 */
.L_x_11768:
        /* <DEDUP_REMOVED lines=9> */
[----:B0-----:R-:W-:Y:S01]  /*3b70*/  IMAD.MOV.U32 R2, RZ, RZ, RZ ;  /* 0x000000ffff027224 */ /* 0x001fe200078e00ff */
[----:B--2---:R-:W-:-:S04]  /*3b80*/  ISETP.NE.AND P0, PT, R24, RZ, PT ;  /* 0x000000ff1800720c */ /* 0x004fc80003f05270 */
[----:B------:R-:W-:Y:S01]  /*3b90*/  FSEL R3, RZ, 1.875, !P0 ;  /* 0x3ff00000ff037808 */ /* 0x000fe20004000000 */
[----:B------:R-:W-:Y:S08]  /*3ba0*/  BRA `(.L_x_11773) ;  /* 0x0000000800707947 */ /* 0x000ff00003800000 */
.L_x_11782:
[----:B0-----:R0:W5:Y:S01]  /*3bb0*/  LDG.E.64 R2, desc[UR36][R24.64] ;  /* 0x0000002418027981 */ /* 0x001162000c1e1b00 */
[----:B------:R-:W-:Y:S05]  /*3bc0*/  BRA `(.L_x_11773) ;  /* 0x0000000800687947 */ /* 0x000fea0003800000 */
.L_x_11781:
[----:B------:R-:W-:-:S09]  /*3bd0*/  UISETP.NE.AND UP0, UPT, UR4, 0xf, UPT ;  /* 0x0000000f0400788c */ /* 0x000fd2000bf05270 */
[----:B------:R-:W-:Y:S05]  /*3be0*/  BRA.U !UP0, `(.L_x_11783) ;  /* 0x00000001089c7547 */ /* 0x000fea000b800000 */
[----:B------:R-:W-:-:S09]  /*3bf0*/  UISETP.NE.AND UP0, UPT, UR4, 0x17, UPT ;  /* 0x000000170400788c */ /* 0x000fd2000bf05270 */
[----:B------:R-:W-:Y:S05]  /*3c00*/  BRA.U !UP0, `(.L_x_11784) ;  /* 0x00000001085c7547 */ /* 0x000fea000b800000 */
[----:B------:R-:W-:-:S09]  /*3c10*/  UISETP.NE.AND UP0, UPT, UR4, 0x18, UPT ;  /* 0x000000180400788c */ /* 0x000fd2000bf05270 */
[----:B------:R-:W-:Y:S05]  /*3c20*/  BRA.U UP0, `(.L_x_11772) ;  /* 0x0000000500c47547 */ /* 0x000fea000b800000 */
[----:B0-2---:R-:W2:Y:S01]  /*3c30*/  LDG.E.U8 R0, desc[UR36][R24.64] ;  /* 0x0000002418007981 */ /* 0x005ea2000c1e1100 */
        /* <DEDUP_REMOVED lines=20> */
.L_x_11784:
[----:B0-----:R-:W2:Y:S02]  /*3d80*/  LDG.E.U8 R3, desc[UR36][R24.64] ;  /* 0x0000002418037981 */ /* 0x001ea4000c1e1100 */
        /* <DEDUP_REMOVED lines=13> */
.L_x_11783:
[----:B0-2---:R-:W2:Y:S02]  /*3e60*/  LDG.E.U16 R0, desc[UR36][R24.64] ;  /* 0x0000002418007981 */ /* 0x005ea4000c1e1500 */
[----:B--2---:R-:W-:-:S05]  /*3e70*/  SHF.L.U32 R0, R0, 0x10, RZ ;  /* 0x0000001000007819 */ /* 0x004fca00000006ff */
[----:B------:R-:W-:-:S04]  /*3e80*/  FMUL.FTZ R0, R0, 1 ;  /* 0x3f80000000007820 */ /* 0x000fc80000410000 */
[----:B------:R0:W1:Y:S01]  /*3e90*/  F2F.F64.F32 R2, R0 ;  /* 0x0000000000027310 */ /* 0x0000620000201800 */
[----:B------:R-:W-:Y:S05]  /*3ea0*/  BRA `(.L_x_11773) ;  /* 0x0000000400b07947 */ /* 0x000fea0003800000 */
.L_x_11780:
        /* <DEDUP_REMOVED lines=8> */
[----:B0-----:R-:W2:Y:S02]  /*3f30*/  LDG.E.U16 R2, desc[UR36][R24.64] ;  /* 0x0000002418027981 */ /* 0x001ea4000c1e1500 */
[----:B--2---:R-:W0:Y:S01]  /*3f40*/  I2F.F64.U16 R2, R2 ;  /* 0x0000000200027312 */ /* 0x004e220000101800 */
[----:B------:R-:W-:Y:S05]  /*3f50*/  BRA `(.L_x_11773) ;  /* 0x0000000400847947 */ /* 0x000fea0003800000 */
.L_x_11787:
[----:B------:R-:W2:Y:S01]  /*3f60*/  LDG.E.U8 R24, desc[UR36][R24.64] ;  /* 0x0000002418187981 */ /* 0x000ea2000c1e1100 */
[----:B0-----:R-:W-:Y:S02]  /*3f70*/  CS2R R2, SRZ ;  /* 0x0000000000027805 */ /* 0x001fe4000001ff00 */
        /* <DEDUP_REMOVED lines=19> */
.L_x_11789:
[----:B------:R-:W-:Y:S05]  /*40b0*/  BSYNC.RECONVERGENT B0 ;  /* 0x0000000000007941 */ /* 0x000fea0003800200 */
.L_x_11788:
[----:B------:R-:W-:Y:S01]  /*40c0*/  IMAD.SHL.U32 R0, R0, 0x100000, RZ ;  /* 0x0010000000007824 */ /* 0x000fe200078e00ff */
[----:B------:R-:W-:-:S04]  /*40d0*/  LEA R2, R2, 0x3b800000, 0x17 ;  /* 0x3b80000002027811 */ /* 0x000fc800078eb8ff */
[----:B------:R-:W-:-:S05]  /*40e0*/  LOP3.LUT R0, R2, R0, R7, 0xfe, !PT ;  /* 0x0000000002007212 */ /* 0x000fca00078efe07 */
[----:B------:R-:W-:-:S04]  /*40f0*/  FMUL.FTZ R0, R0, 1 ;  /* 0x3f80000000007820 */ /* 0x000fc80000410000 */
[----:B------:R0:W1:Y:S01]  /*4100*/  F2F.F64.F32 R2, R0 ;  /* 0x0000000000027310 */ /* 0x0000620000201800 */
[----:B------:R-:W-:Y:S05]  /*4110*/  BRA `(.L_x_11773) ;  /* 0x0000000400147947 */ /* 0x000fea0003800000 */
.L_x_11786:
        /* <DEDUP_REMOVED lines=21> */
.L_x_11791:
[----:B------:R-:W-:Y:S05]  /*4270*/  BSYNC.RECONVERGENT B0 ;  /* 0x0000000000007941 */ /* 0x000fea0003800200 */
.L_x_11790:
[----:B------:R-:W-:Y:S01]  /*4280*/  IMAD.SHL.U32 R0, R0, 0x200000, RZ ;  /* 0x0020000000007824 */ /* 0x000fe200078e00ff */
[----:B------:R-:W-:-:S04]  /*4290*/  LEA R2, R2, 0x37800000, 0x17 ;  /* 0x3780000002027811 */ /* 0x000fc800078eb8ff */
[----:B------:R-:W-:-:S05]  /*42a0*/  LOP3.LUT R0, R2, R0, R7, 0xfe, !PT ;  /* 0x0000000002007212 */ /* 0x000fca00078efe07 */
[----:B------:R-:W-:-:S04]  /*42b0*/  FMUL.FTZ R0, R0, 1 ;  /* 0x3f80000000007820 */ /* 0x000fc80000410000 */
[----:B------:R0:W1:Y:S01]  /*42c0*/  F2F.F64.F32 R2, R0 ;  /* 0x0000000000027310 */ /* 0x0000620000201800 */
[----:B------:R-:W-:Y:S05]  /*42d0*/  BRA `(.L_x_11773) ;  /* 0x0000000000a47947 */ /* 0x000fea0003800000 */
.L_x_11785:
[----:B------:R-:W-:-:S09]  /*42e0*/  UISETP.NE.AND UP0, UPT, UR4, 0x1c, UPT ;  /* 0x0000001c0400788c */ /* 0x000fd2000bf05270 */
[----:B------:R-:W-:Y:S05]  /*42f0*/  BRA.U !UP0, `(.L_x_11792) ;  /* 0x0000000108947547 */ /* 0x000fea000b800000 */
[----:B------:R-:W-:-:S09]  /*4300*/  UISETP.NE.AND UP0, UPT, UR4, 0x1d, UPT ;  /* 0x0000001d0400788c */ /* 0x000fd2000bf05270 */
[----:B------:R-:W-:Y:S05]  /*4310*/  BRA.U !UP0, `(.L_x_11793) ;  /* 0x0000000108807547 */ /* 0x000fea000b800000 */
[----:B------:R-:W-:-:S09]  /*4320*/  UISETP.NE.AND UP0, UPT, UR4, 0x2c, UPT ;  /* 0x0000002c0400788c */ /* 0x000fd2000bf05270 */
[----:B------:R-:W-:Y:S05]  /*4330*/  BRA.U !UP0, `(.L_x_11794) ;  /* 0x0000000108487547 */ /* 0x000fea000b800000 */
.L_x_11772:
[----:B0-----:R-:W-:Y:S01]  /*4340*/  MOV R2, 0x130 ;  /* 0x0000013000027802 */ /* 0x001fe20000000f00 */
        /* <DEDUP_REMOVED lines=15> */
.L_x_11795:
[----:B------:R-:W-:Y:S01]  /*4440*/  CS2R R2, SRZ ;  /* 0x0000000000027805 */ /* 0x000fe2000001ff00 */
[----:B------:R-:W-:Y:S06]  /*4450*/  BRA `(.L_x_11773) ;  /* 0x0000000000447947 */ /* 0x000fec0003800000 */
.L_x_11794:
[----:B0-2---:R-:W2:Y:S01]  /*4460*/  LDG.E.U8 R0, desc[UR36][R24.64] ;  /* 0x0000002418007981 */ /* 0x005ea2000c1e1100 */
        /* <DEDUP_REMOVED lines=11> */
.L_x_11793:
[----:B0-----:R-:W2:Y:S02]  /*4520*/  LDG.E.64 R2, desc[UR36][R24.64] ;  /* 0x0000002418027981 */ /* 0x001ea4000c1e1b00 */
[----:B--2---:R-:W0:Y:S01]  /*4530*/  I2F.F64.U64 R2, R2 ;  /* 0x0000000200027312 */ /* 0x004e220000301800 */
[----:B------:R-:W-:Y:S05]  /*4540*/  BRA `(.L_x_11773) ;  /* 0x0000000000087947 */ /* 0x000fea0003800000 */
.L_x_11792:
[----:B0-----:R-:W2:Y:S02]  /*4550*/  LDG.E R2, desc[UR36][R24.64] ;  /* 0x0000002418027981 */ /* 0x001ea4000c1e1900 */
[----:B--2---:R-:W0:Y:S02]  /*4560*/  I2F.F64.U32 R2, R2 ;  /* 0x0000000200027312 */ /* 0x004e240000201800 */
.L_x_11773:
[----:B------:R-:W-:Y:S05]  /*4570*/  BSYNC.RECONVERGENT B6 ;  /* 0x0000000000067941 */ /* 0x000fea0003800200 */
.L_x_11767:
[----:B------:R-:W0:Y:S02]  /*4580*/  LDCU.64 UR6, c[0x0][0x648] ;  /* 0x0000c900ff0677ac */ /* 0x000e240008000a00 */
[----:B012345:R-:W-:Y:S01]  /*4590*/  DMUL R18, R2, R18 ;  /* 0x0000001202127228 */ /* 0x03ffe20000000000 */
[----:B------:R-:W-:-:S04]  /*45a0*/  UPRMT UR4, UR44, 0x9910, URZ ;  /* 0x000099102c047896 */ /* 0x000fc800080000ff */
[----:B------:R-:W-:-:S03]  /*45b0*/  UISETP.GT.AND UP0, UPT, UR4, 0x9, UPT ;  /* 0x000000090400788c */ /* 0x000fc6000bf04270 */
[----:B------:R-:W-:Y:S01]  /*45c0*/  DMUL R16, R18, R16 ;  /* 0x0000001012107228 */ /* 0x000fe20000000000 */
[----:B------:R-:W-:-:S05]  /*45d0*/  IADD3 R2, P0, PT, R22, UR6, RZ ;  /* 0x0000000616027c10 */ /* 0x000fca000ff1e0ff */
        /* <DEDUP_REMOVED lines=13> */
.L_x_11799:
[----:B------:R-:W0:Y:S02]  /*46b0*/  F2I.S64.F64.TRUNC R16, R16 ;  /* 0x0000001000107311 */ /* 0x000e24000030d900 */
[----:B0-----:R-:W-:-:S05]  /*46c0*/  IMAD.MOV.U32 R5, RZ, RZ, R16 ;  /* 0x000000ffff057224 */ /* 0x001fca00078e0010 */
[----:B------:R0:W-:Y:S01]  /*46d0*/  STG.E.U8 desc[UR36][R2.64], R5 ;  /* 0x0000000502007986 */ /* 0x0001e2000c101124 */
[----:B------:R-:W-:Y:S05]  /*46e0*/  BRA `(.L_x_11801) ;  /* 0x0000000c00e47947 */ /* 0x000fea0003800000 */
.L_x_11798:
        /* <DEDUP_REMOVED lines=9> */
.L_x_11803:
[----:B------:R-:W0:Y:S02]  /*4780*/  F2I.F64.TRUNC R17, R16 ;  /* 0x0000001000117311 */ /* 0x000e24000030d100 */
[----:B0-----:R0:W-:Y:S01]  /*4790*/  STG.E desc[UR36][R2.64], R17 ;  /* 0x0000001102007986 */ /* 0x0011e2000c101924 */
[----:B------:R-:W-:Y:S05]  /*47a0*/  BRA `(.L_x_11801) ;  /* 0x0000000c00b47947 */ /* 0x000fea0003800000 */
.L_x_11802:
[----:B------:R-:W0:Y:S02]  /*47b0*/  F2I.F64.TRUNC R17, R16 ;  /* 0x0000001000117311 */ /* 0x000e24000030d100 */
[----:B0-----:R0:W-:Y:S01]  /*47c0*/  STG.E.U16 desc[UR36][R2.64], R17 ;  /* 0x0000001102007986 */ /* 0x0011e2000c101524 */
[----:B------:R-:W-:Y:S05]  /*47d0*/  BRA `(.L_x_11801) ;  /* 0x0000000c00a87947 */ /* 0x000fea0003800000 */
.L_x_11797:
        /* <DEDUP_REMOVED lines=13> */
.L_x_11805:
        /* <DEDUP_REMOVED lines=8> */
.L_x_11804:
        /* <DEDUP_REMOVED lines=14> */
.L_x_11807:
        /* <DEDUP_REMOVED lines=9> */
.L_x_11806:
[----:B------:R0:W-:Y:S01]  /*4aa0*/  STG.E.64 desc[UR36][R2.64], R16 ;  /* 0x0000001002007986 */ /* 0x0001e2000c101b24 */
[----:B------:R-:W-:Y:S05]  /*4ab0*/  BRA `(.L_x_11801) ;  /* 0x0000000800f07947 */ /* 0x000fea0003800000 */
.L_x_11796:
        /* <DEDUP_REMOVED lines=12> */
.L_x_11810:
[----:B------:R-:W-:-:S05]  /*4b80*/  CS2R R18, SRZ ;  /* 0x0000000000127805 */ /* 0x000fca000001ff00 */
[----:B------:R0:W-:Y:S01]  /*4b90*/  STG.E.128 desc[UR36][R2.64], R16 ;  /* 0x0000001002007986 */ /* 0x0001e2000c101d24 */
[----:B------:R-:W-:Y:S05]  /*4ba0*/  BRA `(.L_x_11801) ;  /* 0x0000000800b47947 */ /* 0x000fea0003800000 */
.L_x_11809:
        /* <DEDUP_REMOVED lines=23> */
.L_x_11814:
[----:B------:R-:W-:Y:S05]  /*4d20*/  BSYNC.RECONVERGENT B0 ;  /* 0x0000000000007941 */ /* 0x000fea0003800200 */
.L_x_11813:
[----:B------:R-:W-:-:S05]  /*4d30*/  LOP3.LUT R5, R0, 0x80, R5, 0xf8, !PT ;  /* 0x0000008000057812 */ /* 0x000fca00078ef805 */
[----:B------:R0:W-:Y:S01]  /*4d40*/  STG.E.U8 desc[UR36][R2.64], R5 ;  /* 0x0000000502007986 */ /* 0x0001e2000c101124 */
[----:B------:R-:W-:Y:S05]  /*4d50*/  BRA `(.L_x_11801) ;  /* 0x0000000800487947 */ /* 0x000fea0003800000 */
.L_x_11812:
        /* <DEDUP_REMOVED lines=19> */
.L_x_11816:
[----:B------:R-:W-:Y:S05]  /*4e90*/  BSYNC.RECONVERGENT B0 ;  /* 0x0000000000007941 */ /* 0x000fea0003800200 */
.L_x_11815:
[----:B------:R-:W-:-:S05]  /*4ea0*/  LOP3.LUT R5, R0, 0x80, R5, 0xf8, !PT ;  /* 0x0000008000057812 */ /* 0x000fca00078ef805 */
[----:B------:R0:W-:Y:S01]  /*4eb0*/  STG.E.U8 desc[UR36][R2.64], R5 ;  /* 0x0000000502007986 */ /* 0x0001e2000c101124 */
[----:B------:R-:W-:Y:S05]  /*4ec0*/  BRA `(.L_x_11801) ;  /* 0x0000000400ec7947 */ /* 0x000fea0003800000 */
.L_x_11811:
        /* <DEDUP_REMOVED lines=8> */
.L_x_11808:
        /* <DEDUP_REMOVED lines=11> */
.L_x_11819:
        /* <DEDUP_REMOVED lines=17> */
.L_x_11822:
[----:B------:R-:W-:-:S04]  /*5110*/  SHF.R.U32.HI R0, RZ, 0x14, R5 ;  /* 0x00000014ff007819 */ /* 0x000fc80000011605 */
[----:B------:R-:W-:-:S04]  /*5120*/  LOP3.LUT R0, R0, 0x1, RZ, 0xc0, !PT ;  /* 0x0000000100007812 */ /* 0x000fc800078ec0ff */
[----:B------:R-:W-:-:S04]  /*5130*/  IADD3 R0, PT, PT, R5, 0x487ffff, R0 ;  /* 0x0487ffff05007810 */ /* 0x000fc80007ffe000 */
[----:B------:R-:W-:-:S04]  /*5140*/  SHF.R.U32.HI R0, RZ, 0x14, R0 ;  /* 0x00000014ff007819 */ /* 0x000fc80000011600 */
[----:B------:R-:W-:-:S07]  /*5150*/  LOP3.LUT R4, R0, 0xff, RZ, 0xc0, !PT ;  /* 0x000000ff00047812 */ /* 0x000fce00078ec0ff */
.L_x_11823:
[----:B------:R-:W-:-:S04]  /*5160*/  SHF.R.U32.HI R5, RZ, 0x18, R5 ;  /* 0x00000018ff057819 */ /* 0x000fc80000011605 */
[----:B------:R-:W-:-:S04]  /*5170*/  LOP3.LUT R4, R4, 0x80, R5, 0xf8, !PT ;  /* 0x0000008004047812 */ /* 0x000fc800078ef805 */
[----:B------:R-:W-:-:S07]  /*5180*/  PRMT R0, R4, 0x7610, R0 ;  /* 0x0000761004007816 */ /* 0x000fce0000000000 */
.L_x_11821:
[----:B------:R-:W-:Y:S05]  /*5190*/  BSYNC.RECONVERGENT B0 ;  /* 0x0000000000007941 */ /* 0x000fea0003800200 */
.L_x_11820:
[----:B------:R0:W-:Y:S01]  /*51a0*/  STG.E.U8 desc[UR36][R2.64], R0 ;  /* 0x0000000002007986 */ /* 0x0001e2000c101124 */
[----:B------:R-:W-:Y:S05]  /*51b0*/  BRA `(.L_x_11801) ;  /* 0x0000000400307947 */ /* 0x000fea0003800000 */
.L_x_11818:
        /* <DEDUP_REMOVED lines=17> */
.L_x_11826:
[----:B------:R-:W-:-:S04]  /*52d0*/  SHF.R.U32.HI R0, RZ, 0x15, R5 ;  /* 0x00000015ff007819 */ /* 0x000fc80000011605 */
[----:B------:R-:W-:-:S04]  /*52e0*/  LOP3.LUT R0, R0, 0x1, RZ, 0xc0, !PT ;  /* 0x0000000100007812 */ /* 0x000fc800078ec0ff */
[----:B------:R-:W-:-:S04]  /*52f0*/  IADD3 R0, PT, PT, R5, 0x88fffff, R0 ;  /* 0x088fffff05007810 */ /* 0x000fc80007ffe000 */
[----:B------:R-:W-:-:S04]  /*5300*/  SHF.R.U32.HI R0, RZ, 0x15, R0 ;  /* 0x00000015ff007819 */ /* 0x000fc80000011600 */
[----:B------:R-:W-:-:S07]  /*5310*/  LOP3.LUT R4, R0, 0xff, RZ, 0xc0, !PT ;  /* 0x000000ff00047812 */ /* 0x000fce00078ec0ff */
.L_x_11827:
[----:B------:R-:W-:-:S04]  /*5320*/  SHF.R.U32.HI R5, RZ, 0x18, R5 ;  /* 0x00000018ff057819 */ /* 0x000fc80000011605 */
[----:B------:R-:W-:-:S04]  /*5330*/  LOP3.LUT R4, R4, 0x80, R5, 0xf8, !PT ;  /* 0x0000008004047812 */ /* 0x000fc800078ef805 */
[----:B------:R-:W-:-:S07]  /*5340*/  PRMT R0, R4, 0x7610, R0 ;  /* 0x0000761004007816 */ /* 0x000fce0000000000 */
.L_x_11825:
[----:B------:R-:W-:Y:S05]  /*5350*/  BSYNC.RECONVERGENT B0 ;  /* 0x0000000000007941 */ /* 0x000fea0003800200 */
.L_x_11824:
[----:B------:R2:W-:Y:S01]  /*5360*/  STG.E.U8 desc[UR36][R2.64], R0 ;  /* 0x0000000002007986 */ /* 0x0005e2000c101124 */
[----:B------:R-:W-:Y:S05]  /*5370*/  BRA `(.L_x_11801) ;  /* 0x0000000000c07947 */ /* 0x000fea0003800000 */
.L_x_11817:
[----:B------:R-:W-:-:S09]  /*5380*/  UISETP.NE.AND UP0, UPT, UR4, 0x1c, UPT ;  /* 0x0000001c0400788c */ /* 0x000fd2000bf05270 */
[----:B------:R-:W-:Y:S05]  /*5390*/  BRA.U !UP0, `(.L_x_11828) ;  /* 0x0000000108b07547 */ /* 0x000fea000b800000 */
[----:B------:R-:W-:-:S09]  /*53a0*/  UISETP.NE.AND UP0, UPT, UR4, 0x1d, UPT ;  /* 0x0000001d0400788c */ /* 0x000fd2000bf05270 */
[----:B------:R-:W-:Y:S05]  /*53b0*/  BRA.U !UP0, `(.L_x_11829) ;  /* 0x00000001089c7547 */ /* 0x000fea000b800000 */
[----:B------:R-:W-:-:S09]  /*53c0*/  UISETP.NE.AND UP0, UPT, UR4, 0x2c, UPT ;  /* 0x0000002c0400788c */ /* 0x000fd2000bf05270 */
[----:B------:R-:W-:Y:S05]  /*53d0*/  BRA.U !UP0, `(.L_x_11830) ;  /* 0x0000000108447547 */ /* 0x000fea000b800000 */
.L_x_11800:
        /* <DEDUP_REMOVED lines=16> */
.L_x_11831:
[----:B------:R-:W-:Y:S05]  /*54e0*/  BRA `(.L_x_11801) ;  /* 0x0000000000647947 */ /* 0x000fea0003800000 */
.L_x_11830:
        /* <DEDUP_REMOVED lines=20> */
.L_x_11829:
[----:B------:R-:W0:Y:S02]  /*5630*/  F2I.U64.F64.TRUNC R16, R16 ;  /* 0x0000001000107311 */ /* 0x000e24000030d800 */
[----:B0-----:R0:W-:Y:S01]  /*5640*/  STG.E.64 desc[UR36][R2.64], R16 ;  /* 0x0000001002007986 */ /* 0x0011e2000c101b24 */
[----:B------:R-:W-:Y:S05]  /*5650*/  BRA `(.L_x_11801) ;  /* 0x0000000000087947 */ /* 0x000fea0003800000 */
.L_x_11828:
[----:B------:R-:W0:Y:S02]  /*5660*/  F2I.U32.F64.TRUNC R17, R16 ;  /* 0x0000001000117311 */ /* 0x000e24000030d000 */
[----:B0-----:R3:W-:Y:S02]  /*5670*/  STG.E desc[UR36][R2.64], R17 ;  /* 0x0000001102007986 */ /* 0x0017e4000c101924 */
.L_x_11801:
[----:B------:R-:W-:-:S07]  /*5680*/  IADD3 R23, PT, PT, R23, 0x80, RZ ;  /* 0x0000008017177810 */ /* 0x000fce0007ffe0ff */
.L_x_11707:
[----:B------:R-:W-:Y:S05]  /*5690*/  BSYNC.RECONVERGENT B7 ;  /* 0x0000000000077941 */ /* 0x000fea0003800200 */
.L_x_11706:
[----:B------:R-:W5:Y:S01]  /*56a0*/  LDCU UR4, c[0x0][0x380] ;  /* 0x00007000ff0477ac */ /* 0x000f620008000800 */
[----:B------:R-:W-:Y:S01]  /*56b0*/  BSSY.RECONVERGENT B7, `(.L_x_11832) ;  /* 0x0000559000077945 */ /* 0x000fe20003800200 */
[----:B-----5:R-:W-:-:S13]  /*56c0*/  ISETP.GE.AND P0, PT, R23, UR4, PT ;  /* 0x0000000417007c0c */ /* 0x020fda000bf06270 */
[----:B------:R-:W-:Y:S05]  /*56d0*/  @P0 BRA `(.L_x_11833) ;  /* 0x0000005400580947 */ /* 0x000fea0003800000 */
[----:B------:R-:W5:Y:S01]  /*56e0*/  LDCU UR4, c[0x0][0x388] ;  /* 0x00007100ff0477ac */ /* 0x000f620008000800 */
[----:B0-2---:R-:W-:Y:S02]  /*56f0*/  HFMA2 R0, -RZ, RZ, 0, 0 ;  /* 0x00000000ff007431 */ /* 0x005fe400000001ff */
[----:B------:R-:W-:Y:S02]  /*5700*/  IMAD.MOV.U32 R24, RZ, RZ, RZ ;  /* 0x000000ffff187224 */ /* 0x000fe400078e00ff */
[----:B------:R-:W-:Y:S02]  /*5710*/  IMAD.MOV.U32 R16, RZ, RZ, RZ ;  /* 0x000000ffff107224 */ /* 0x000fe400078e00ff */
[----:B------:R-:W-:Y:S01]  /*5720*/  IMAD.MOV.U32 R22, RZ, RZ, RZ ;  /* 0x000000ffff167224 */ /* 0x000fe200078e00ff */
        /* <DEDUP_REMOVED lines=9> */
[----:B------:R-:W-:-:S04]  /*57c0*/  SHF.R.U32.HI R3, RZ, UR5, R2 ;  /* 0x00000005ff037c19 */ /* 0x000fc80008011602 */
[----:B------:R-:W-:-:S05]  /*57d0*/  IADD3 R24, PT, PT, -R3, RZ, RZ ;  /* 0x000000ff03187210 */ /* 0x000fca0007ffe1ff */
[----:B0-----:R-:W-:-:S04]  /*57e0*/  IMAD R24, R24, UR6, R23 ;  /* 0x0000000618187c24 */ /* 0x001fc8000f8e0217 */
[C---:B--2---:R-:W-:Y:S02]  /*57f0*/  IMAD R22, R24.reuse, UR8, RZ ;  /* 0x0000000818167c24 */ /* 0x044fe4000f8e02ff */
        /* <DEDUP_REMOVED lines=362> */
.L_x_11834:
[----:B------:R-:W1:Y:S01]  /*6ea0*/  LDCU.64 UR6, c[0x0][0x650] ;  /* 0x0000ca00ff0677ac */ /* 0x000e620008000a00 */
[----:B------:R-:W-:Y:S01]  /*6eb0*/  BSSY.RECONVERGENT B6, `(.L_x_11835) ;  /* 0x00000ec000067945 */ /* 0x000fe20003800200 */
        /* <DEDUP_REMOVED lines=16> */
.L_x_11839:
[----:B------:R-:W2:Y:S02]  /*6fc0*/  LDG.E.U8 R2, desc[UR36][R2.64] ;  /* 0x0000002402027981 */ /* 0x000ea4000c1e1100 */
[----:B--2---:R0:W1:Y:S01]  /*6fd0*/  I2F.F64.U16 R18, R2 ;  /* 0x0000000200127312 */ /* 0x0040620000101800 */
[----:B------:R-:W-:Y:S05]  /*6fe0*/  BRA `(.L_x_11841) ;  /* 0x0000000c00607947 */ /* 0x000fea0003800000 */
.L_x_11838:
        /* <DEDUP_REMOVED lines=9> */
.L_x_11843:
[----:B------:R-:W2:Y:S02]  /*7080*/  LDG.E R2, desc[UR36][R2.64] ;  /* 0x0000002402027981 */ /* 0x000ea4000c1e1900 */
[----:B--2---:R0:W1:Y:S01]  /*7090*/  I2F.F64 R18, R2 ;  /* 0x0000000200127312 */ /* 0x0040620000201c00 */
[----:B------:R-:W-:Y:S05]  /*70a0*/  BRA `(.L_x_11841) ;  /* 0x0000000c00307947 */ /* 0x000fea0003800000 */
.L_x_11842:
[----:B------:R-:W2:Y:S02]  /*70b0*/  LDG.E.U16 R2, desc[UR36][R2.64] ;  /* 0x0000002402027981 */ /* 0x000ea4000c1e1500 */
[----:B--2---:R0:W1:Y:S01]  /*70c0*/  I2F.F64.S16 R18, R2 ;  /* 0x0000000200127312 */ /* 0x0040620000101c00 */
[----:B------:R-:W-:Y:S05]  /*70d0*/  BRA `(.L_x_11841) ;  /* 0x0000000c00247947 */ /* 0x000fea0003800000 */
.L_x_11837:
        /* <DEDUP_REMOVED lines=10> */
.L_x_11845:
[----:B------:R-:W2:Y:S02]  /*7180*/  LDG.E.U16 R0, desc[UR36][R2.64] ;  /* 0x0000002402007981 */ /* 0x000ea4000c1e1500 */
[----:B--2---:R-:W-:-:S05]  /*7190*/  HADD2.F32 R0, -RZ, R0.H0_H0 ;  /* 0x20000000ff007230 */ /* 0x004fca0000004100 */
[----:B------:R-:W-:-:S04]  /*71a0*/  FMUL.FTZ R0, R0, 1 ;  /* 0x3f80000000007820 */ /* 0x000fc80000410000 */
[----:B------:R0:W1:Y:S01]  /*71b0*/  F2F.F64.F32 R18, R0 ;  /* 0x0000000000127310 */ /* 0x0000620000201800 */
[----:B------:R-:W-:Y:S05]  /*71c0*/  BRA `(.L_x_11841) ;  /* 0x0000000800e87947 */ /* 0x000fea0003800000 */
.L_x_11844:
        /* <DEDUP_REMOVED lines=10> */
.L_x_11847:
[----:B------:R-:W2:Y:S02]  /*7270*/  LDG.E.U16 R2, desc[UR36][R2.64] ;  /* 0x0000002402027981 */ /* 0x000ea4000c1e1500 */
[----:B--2---:R-:W-:-:S05]  /*7280*/  HADD2.F32 R0, -RZ, R2.H0_H0 ;  /* 0x20000002ff007230 */ /* 0x004fca0000004100 */
[----:B------:R-:W-:-:S04]  /*7290*/  FMUL.FTZ R0, R0, 1 ;  /* 0x3f80000000007820 */ /* 0x000fc80000410000 */
[----:B------:R0:W1:Y:S01]  /*72a0*/  F2F.F64.F32 R18, R0 ;  /* 0x0000000000127310 */ /* 0x0000620000201800 */
[----:B------:R-:W-:Y:S05]  /*72b0*/  BRA `(.L_x_11841) ;  /* 0x0000000800ac7947 */ /* 0x000fea0003800000 */
.L_x_11846:
[----:B------:R0:W5:Y:S01]  /*72c0*/  LDG.E.64 R18, desc[UR36][R2.64] ;  /* 0x0000002402127981 */ /* 0x000162000c1e1b00 */
[----:B------:R-:W-:Y:S05]  /*72d0*/  BRA `(.L_x_11841) ;  /* 0x0000000800a47947 */ /* 0x000fea0003800000 */
.L_x_11836:
        /* <DEDUP_REMOVED lines=13> */
.L_x_11850:
[----:B------:R0:W5:Y:S01]  /*73b0*/  LDG.E.64 R18, desc[UR36][R2.64] ;  /* 0x0000002402127981 */ /* 0x000162000c1e1b00 */
[----:B------:R-:W-:Y:S05]  /*73c0*/  BRA `(.L_x_11841) ;  /* 0x0000000800687947 */ /* 0x000fea0003800000 */
.L_x_11849:
        /* <DEDUP_REMOVED lines=25> */
[----:B------:R2:W3:Y:S01]  /*7560*/  F2F.F64.F32 R18, R5 ;  /* 0x0000000500127310 */ /* 0x0004e20000201800 */
[----:B------:R-:W-:Y:S05]  /*7570*/  BRA `(.L_x_11841) ;  /* 0x0000000400fc7947 */ /* 0x000fea0003800000 */
.L_x_11852:
        /* <DEDUP_REMOVED lines=12> */
[----:B------:R4:W0:Y:S01]  /*7640*/  F2F.F64.F32 R18, R0 ;  /* 0x0000000000127310 */ /* 0x0008220000201800 */
[----:B------:R-:W-:Y:S05]  /*7650*/  BRA `(.L_x_11841) ;  /* 0x0000000400c47947 */ /* 0x000fea0003800000 */
.L_x_11851:
[----:B------:R-:W2:Y:S02]  /*7660*/  LDG.E.U16 R0, desc[UR36][R2.64] ;  /* 0x0000002402007981 */ /* 0x000ea4000c1e1500 */
[----:B--2---:R-:W-:-:S05]  /*7670*/  SHF.L.U32 R0, R0, 0x10, RZ ;  /* 0x0000001000007819 */ /* 0x004fca00000006ff */
[----:B------:R-:W-:-:S04]  /*7680*/  FMUL.FTZ R0, R0, 1 ;  /* 0x3f80000000007820 */ /* 0x000fc80000410000 */
[----:B------:R0:W1:Y:S01]  /*7690*/  F2F.F64.F32 R18, R0 ;  /* 0x0000000000127310 */ /* 0x0000620000201800 */
[----:B------:R-:W-:Y:S05]  /*76a0*/  BRA `(.L_x_11841) ;  /* 0x0000000400b07947 */ /* 0x000fea0003800000 */
.L_x_11848:
        /* <DEDUP_REMOVED lines=11> */
.L_x_11855:
        /* <DEDUP_REMOVED lines=21> */
.L_x_11857:
[----:B------:R-:W-:Y:S05]  /*78b0*/  BSYNC.RECONVERGENT B0 ;  /* 0x0000000000007941 */ /* 0x000fea0003800200 */
.L_x_11856:
[----:B------:R-:W-:Y:S01]  /*78c0*/  IMAD.SHL.U32 R0, R0, 0x100000, RZ ;  /* 0x0010000000007824 */ /* 0x000fe200078e00ff */
[----:B------:R-:W-:-:S04]  /*78d0*/  LEA R2, R2, 0x3b800000, 0x17 ;  /* 0x3b80000002027811 */ /* 0x000fc800078eb8ff */
[----:B------:R-:W-:-:S05]  /*78e0*/  LOP3.LUT R0, R2, R0, R7, 0xfe, !PT ;  /* 0x0000000002007212 */ /* 0x000fca00078efe07 */
[----:B------:R-:W-:-:S04]  /*78f0*/  FMUL.FTZ R0, R0, 1 ;  /* 0x3f80000000007820 */ /* 0x000fc80000410000 */
[----:B------:R0:W1:Y:S01]  /*7900*/  F2F.F64.F32 R18, R0 ;  /* 0x0000000000127310 */ /* 0x0000620000201800 */
[----:B------:R-:W-:Y:S05]  /*7910*/  BRA `(.L_x_11841) ;  /* 0x0000000400147947 */ /* 0x000fea0003800000 */
.L_x_11854:
        /* <DEDUP_REMOVED lines=21> */
.L_x_11859:
[----:B------:R-:W-:Y:S05]  /*7a70*/  BSYNC.RECONVERGENT B0 ;  /* 0x0000000000007941 */ /* 0x000fea0003800200 */
.L_x_11858:
[----:B------:R-:W-:Y:S01]  /*7a80*/  IMAD.SHL.U32 R0, R0, 0x200000, RZ ;  /* 0x0020000000007824 */ /* 0x000fe200078e00ff */
[----:B------:R-:W-:-:S04]  /*7a90*/  LEA R2, R2, 0x37800000, 0x17 ;  /* 0x3780000002027811 */ /* 0x000fc800078eb8ff */
[----:B------:R-:W-:-:S05]  /*7aa0*/  LOP3.LUT R0, R2, R0, R7, 0xfe, !PT ;  /* 0x0000000002007212 */ /* 0x000fca00078efe07 */
[----:B------:R-:W-:-:S04]  /*7ab0*/  FMUL.FTZ R0, R0, 1 ;  /* 0x3f80000000007820 */ /* 0x000fc80000410000 */
[----:B------:R0:W1:Y:S01]  /*7ac0*/  F2F.F64.F32 R18, R0 ;  /* 0x0000000000127310 */ /* 0x0000620000201800 */
[----:B------:R-:W-:Y:S05]  /*7ad0*/  BRA `(.L_x_11841) ;  /* 0x0000000000a47947 */ /* 0x000fea0003800000 */
.L_x_11853:
        /* <DEDUP_REMOVED lines=18> */
.L_x_11840:
        /* <DEDUP_REMOVED lines=16> */
.L_x_11862:
[----:B------:R-:W-:Y:S01]  /*7d00*/  CS2R R18, SRZ ;  /* 0x0000000000127805 */ /* 0x000fe2000001ff00 */
[----:B------:R-:W-:Y:S06]  /*7d10*/  BRA `(.L_x_11841) ;  /* 0x0000000000147947 */ /* 0x000fec0003800000 */
.L_x_11861:
[----:B------:R-:W2:Y:S02]  /*7d20*/  LDG.E.64 R18, desc[UR36][R2.64] ;  /* 0x0000002402127981 */ /* 0x000ea4000c1e1b00 */
[----:B--2---:R-:W0:Y:S01]  /*7d30*/  I2F.F64.U64 R18, R18 ;  /* 0x0000001200127312 */ /* 0x004e220000301800 */
[----:B------:R-:W-:Y:S05]  /*7d40*/  BRA `(.L_x_11841) ;  /* 0x0000000000087947 */ /* 0x000fea0003800000 */
.L_x_11860:
[----:B------:R-:W2:Y:S02]  /*7d50*/  LDG.E R2, desc[UR36][R2.64] ;  /* 0x0000002402027981 */ /* 0x000ea4000c1e1900 */
[----:B--2---:R0:W1:Y:S02]  /*7d60*/  I2F.F64.U32 R18, R2 ;  /* 0x0000000200127312 */ /* 0x0040640000201800 */
.L_x_11841:
[----:B------:R-:W-:Y:S05]  /*7d70*/  BSYNC.RECONVERGENT B6 ;  /* 0x0000000000067941 */ /* 0x000fea0003800200 */
.L_x_11835:
        /* <DEDUP_REMOVED lines=18> */
.L_x_11867:
[----:B------:R-:W2:Y:S02]  /*7ea0*/  LDG.E.U8 R2, desc[UR36][R2.64] ;  /* 0x0000002402027981 */ /* 0x000ea4000c1e1100 */
[----:B--2---:R0:W2:Y:S01]  /*7eb0*/  I2F.F64.U16 R16, R2 ;  /* 0x0000000200107312 */ /* 0x0040a20000101800 */
[----:B------:R-:W-:Y:S05]  /*7ec0*/  BRA `(.L_x_11869) ;  /* 0x0000000c00607947 */ /* 0x000fea0003800000 */
.L_x_11866:
        /* <DEDUP_REMOVED lines=9> */
.L_x_11871:
[----:B------:R-:W2:Y:S02]  /*7f60*/  LDG.E R2, desc[UR36][R2.64] ;  /* 0x0000002402027981 */ /* 0x000ea4000c1e1900 */
[----:B--2---:R0:W2:Y:S01]  /*7f70*/  I2F.F64 R16, R2 ;  /* 0x0000000200107312 */ /* 0x0040a20000201c00 */
[----:B------:R-:W-:Y:S05]  /*7f80*/  BRA `(.L_x_11869) ;  /* 0x0000000c00307947 */ /* 0x000fea0003800000 */
.L_x_11870:
[----:B------:R-:W2:Y:S02]  /*7f90*/  LDG.E.U16 R2, desc[UR36][R2.64] ;  /* 0x0000002402027981 */ /* 0x000ea4000c1e1500 */
[----:B--2---:R0:W2:Y:S01]  /*7fa0*/  I2F.F64.S16 R16, R2 ;  /* 0x0000000200107312 */ /* 0x0040a20000101c00 */
[----:B------:R-:W-:Y:S05]  /*7fb0*/  BRA `(.L_x_11869) ;  /* 0x0000000c00247947 */ /* 0x000fea0003800000 */
.L_x_11865:
        /* <DEDUP_REMOVED lines=10> */
.L_x_11873:
[----:B----4-:R-:W4:Y:S02]  /*8060*/  LDG.E.U16 R0, desc[UR36][R2.64] ;  /* 0x0000002402007981 */ /* 0x010f24000c1e1500 */
[----:B----4-:R-:W-:-:S05]  /*8070*/  HADD2.F32 R0, -RZ, R0.H0_H0 ;  /* 0x20000000ff007230 */ /* 0x010fca0000004100 */
[----:B------:R-:W-:-:S04]  /*8080*/  FMUL.FTZ R0, R0, 1 ;  /* 0x3f80000000007820 */ /* 0x000fc80000410000 */
[----:B------:R0:W4:Y:S01]  /*8090*/  F2F.F64.F32 R16, R0 ;  /* 0x0000000000107310 */ /* 0x0001220000201800 */
[----:B------:R-:W-:Y:S05]  /*80a0*/  BRA `(.L_x_11869) ;  /* 0x0000000800e87947 */ /* 0x000fea0003800000 */
.L_x_11872:
        /* <DEDUP_REMOVED lines=10> */
.L_x_11875:
[----:B------:R-:W4:Y:S02]  /*8150*/  LDG.E.U16 R2, desc[UR36][R2.64] ;  /* 0x0000002402027981 */ /* 0x000f24000c1e1500 */
[----:B----4-:R-:W-:-:S05]  /*8160*/  HADD2.F32 R0, -RZ, R2.H0_H0 ;  /* 0x20000002ff007230 */ /* 0x010fca0000004100 */
[----:B------:R-:W-:-:S04]  /*8170*/  FMUL.FTZ R0, R0, 1 ;  /* 0x3f80000000007820 */ /* 0x000fc80000410000 */
[----:B------:R0:W4:Y:S01]  /*8180*/  F2F.F64.F32 R16, R0 ;  /* 0x0000000000107310 */ /* 0x0001220000201800 */
[----:B------:R-:W-:Y:S05]  /*8190*/  BRA `(.L_x_11869) ;  /* 0x0000000800ac7947 */ /* 0x000fea0003800000 */
.L_x_11874:
[----:B------:R0:W5:Y:S01]  /*81a0*/  LDG.E.64 R16, desc[UR36][R2.64] ;  /* 0x0000002402107981 */ /* 0x000162000c1e1b00 */
[----:B------:R-:W-:Y:S05]  /*81b0*/  BRA `(.L_x_11869) ;  /* 0x0000000800a47947 */ /* 0x000fea0003800000 */
.L_x_11864:
        /* <DEDUP_REMOVED lines=13> */
.L_x_11878:
[----:B------:R0:W5:Y:S01]  /*8290*/  LDG.E.64 R16, desc[UR36][R2.64] ;  /* 0x0000002402107981 */ /* 0x000162000c1e1b00 */
[----:B------:R-:W-:Y:S05]  /*82a0*/  BRA `(.L_x_11869) ;  /* 0x0000000800687947 */ /* 0x000fea0003800000 */
.L_x_11877:
[----:B------:R-:W-:-:S09]  /*82b0*/  UISETP.NE.AND UP0, UPT, UR4, 0xf, UPT ;  /* 0x0000000f0400788c */ /* 0x000fd2000bf05270 */
[----:B------:R-:W-:Y:S05]  /*82c0*/  BRA.U !UP0, `(.L_x_11879) ;  /* 0x00000001089c7547 */ /* 0x000fea000b800000 */
[----:B------:R-:W-:-:S09]  /*82d0*/  UISETP.NE.AND UP0, UPT, UR4, 0x17, UPT ;  /* 0x000000170400788c */ /* 0x000fd2000bf05270 */
[----:B------:R-:W-:Y:S05]  /*82e0*/  BRA.U !UP0, `(.L_x_11880) ;  /* 0x00000001085c7547 */ /* 0x000fea000b800000 */
[----:B------:R-:W-:-:S09]  /*82f0*/  UISETP.NE.AND UP0, UPT, UR4, 0x18, UPT ;  /* 0x000000180400788c */ /* 0x000fd2000bf05270 */
[----:B------:R-:W-:Y:S05]  /*8300*/  BRA.U UP0, `(.L_x_11868) ;  /* 0x0000000500f47547 */ /* 0x000fea000b800000 */
[----:B----4-:R-:W4:Y:S01]  /*8310*/  LDG.E.U8 R0, desc[UR36][R2.64] ;  /* 0x0000002402007981 */ /* 0x010f22000c1e1100 */
[----:B------:R-:W-:Y:S01]  /*8320*/  IMAD.MOV.U32 R6, RZ, RZ, 0x1f ;  /* 0x0000001fff067424 */ /* 0x000fe200078e00ff */
[----:B----4-:R-:W-:-:S04]  /*8330*/  SHF.L.U32 R0, R0, 0x18, RZ ;  /* 0x0000001800007819 */ /* 0x010fc800000006ff */
[C---:B------:R-:W-:Y:S02]  /*8340*/  LOP3.LUT R4, R0.reuse, 0x7f000000, RZ, 0xc0, !PT ;  /* 0x7f00000000047812 */ /* 0x040fe400078ec0ff */
[----:B------:R-:W-:Y:S02]  /*8350*/  LOP3.LUT P0, RZ, R0, 0x7f000000, RZ, 0xc0, !PT ;  /* 0x7f00000000ff7812 */ /* 0x000fe4000780c0ff */
[----:B--2---:R-:W0:Y:S02]  /*8360*/  FLO.U32 R5, R4 ;  /* 0x0000000400057300 */ /* 0x004e2400000e0000 */
        /* <DEDUP_REMOVED lines=15> */
.L_x_11880:
[----:B------:R-:W4:Y:S02]  /*8460*/  LDG.E.U8 R2, desc[UR36][R2.64] ;  /* 0x0000002402027981 */ /* 0x000f24000c1e1100 */
[C---:B----4-:R-:W-:Y:S02]  /*8470*/  IMAD.SHL.U32 R0, R2.reuse, 0x2000000, RZ ;  /* 0x0200000002007824 */ /* 0x050fe400078e00ff */
[----:B--2---:R-:W-:-:S03]  /*8480*/  IMAD.SHL.U32 R5, R2, 0x100, RZ ;  /* 0x0000010002057824 */ /* 0x004fc600078e00ff */
        /* <DEDUP_REMOVED lines=11> */
.L_x_11879:
[----:B----4-:R-:W4:Y:S02]  /*8540*/  LDG.E.U16 R0, desc[UR36][R2.64] ;  /* 0x0000002402007981 */ /* 0x010f24000c1e1500 */
[----:B----4-:R-:W-:-:S05]  /*8550*/  SHF.L.U32 R0, R0, 0x10, RZ ;  /* 0x0000001000007819 */ /* 0x010fca00000006ff */
[----:B------:R-:W-:-:S04]  /*8560*/  FMUL.FTZ R0, R0, 1 ;  /* 0x3f80000000007820 */ /* 0x000fc80000410000 */
[----:B------:R0:W4:Y:S01]  /*8570*/  F2F.F64.F32 R16, R0 ;  /* 0x0000000000107310 */ /* 0x0001220000201800 */
[----:B------:R-:W-:Y:S05]  /*8580*/  BRA `(.L_x_11869) ;  /* 0x0000000400b07947 */ /* 0x000fea0003800000 */
.L_x_11876:
        /* <DEDUP_REMOVED lines=11> */
.L_x_11883:
        /* <DEDUP_REMOVED lines=8> */
[--C-:B----4-:R-:W-:Y:S01]  /*86c0*/  SHF.R.U32.HI R0, RZ, 0x3, R3.reuse ;  /* 0x00000003ff007819 */ /* 0x110fe20000011603 */
        /* <DEDUP_REMOVED lines=12> */
.L_x_11885:
[----:B------:R-:W-:Y:S05]  /*8790*/  BSYNC.RECONVERGENT B0 ;  /* 0x0000000000007941 */ /* 0x000fea0003800200 */
.L_x_11884:
[----:B------:R-:W-:Y:S01]  /*87a0*/  IMAD.SHL.U32 R0, R0, 0x100000, RZ ;  /* 0x0010000000007824 */ /* 0x000fe200078e00ff */
[----:B------:R-:W-:-:S04]  /*87b0*/  LEA R2, R2, 0x3b800000, 0x17 ;  /* 0x3b80000002027811 */ /* 0x000fc800078eb8ff */
[----:B------:R-:W-:-:S05]  /*87c0*/  LOP3.LUT R0, R2, R0, R7, 0xfe, !PT ;  /* 0x0000000002007212 */ /* 0x000fca00078efe07 */
[----:B------:R-:W-:-:S04]  /*87d0*/  FMUL.FTZ R0, R0, 1 ;  /* 0x3f80000000007820 */ /* 0x000fc80000410000 */
[----:B------:R0:W2:Y:S01]  /*87e0*/  F2F.F64.F32 R16, R0 ;  /* 0x0000000000107310 */ /* 0x0000a20000201800 */
[----:B------:R-:W-:Y:S05]  /*87f0*/  BRA `(.L_x_11869) ;  /* 0x0000000400147947 */ /* 0x000fea0003800000 */
.L_x_11882:
        /* <DEDUP_REMOVED lines=8> */
[--C-:B----4-:R-:W-:Y:S01]  /*8880*/  SHF.R.U32.HI R0, RZ, 0x2, R3.reuse ;  /* 0x00000002ff007819 */ /* 0x110fe20000011603 */
        /* <DEDUP_REMOVED lines=12> */
.L_x_11887:
[----:B------:R-:W-:Y:S05]  /*8950*/  BSYNC.RECONVERGENT B0 ;  /* 0x0000000000007941 */ /* 0x000fea0003800200 */
.L_x_11886:
[----:B------:R-:W-:Y:S01]  /*8960*/  IMAD.SHL.U32 R0, R0, 0x200000, RZ ;  /* 0x0020000000007824 */ /* 0x000fe200078e00ff */
[----:B------:R-:W-:-:S04]  /*8970*/  LEA R2, R2, 0x37800000, 0x17 ;  /* 0x3780000002027811 */ /* 0x000fc800078eb8ff */
[----:B------:R-:W-:-:S05]  /*8980*/  LOP3.LUT R0, R2, R0, R7, 0xfe, !PT ;  /* 0x0000000002007212 */ /* 0x000fca00078efe07 */
[----:B------:R-:W-:-:S04]  /*8990*/  FMUL.FTZ R0, R0, 1 ;  /* 0x3f80000000007820 */ /* 0x000fc80000410000 */
[----:B------:R0:W2:Y:S01]  /*89a0*/  F2F.F64.F32 R16, R0 ;  /* 0x0000000000107310 */ /* 0x0000a20000201800 */
[----:B------:R-:W-:Y:S05]  /*89b0*/  BRA `(.L_x_11869) ;  /* 0x0000000000a47947 */ /* 0x000fea0003800000 */
.L_x_11881:
[----:B------:R-:W-:-:S09]  /*89c0*/  UISETP.NE.AND UP0, UPT, UR4, 0x1c, UPT ;  /* 0x0000001c0400788c */ /* 0x000fd2000bf05270 */
[----:B------:R-:W-:Y:S05]  /*89d0*/  BRA.U !UP0, `(.L_x_11888) ;  /* 0x0000000108947547 */ /* 0x000fea000b800000 */
[----:B------:R-:W-:-:S09]  /*89e0*/  UISETP.NE.AND UP0, UPT, UR4, 0x1d, UPT ;  /* 0x0000001d0400788c */ /* 0x000fd2000bf05270 */
[----:B------:R-:W-:Y:S05]  /*89f0*/  BRA.U !UP0, `(.L_x_11889) ;  /* 0x0000000108807547 */ /* 0x000fea000b800000 */
[----:B------:R-:W-:-:S09]  /*8a00*/  UISETP.NE.AND UP0, UPT, UR4, 0x2c, UPT ;  /* 0x0000002c0400788c */ /* 0x000fd2000bf05270 */
[----:B------:R-:W-:Y:S05]  /*8a10*/  BRA.U UP0, `(.L_x_11868) ;  /* 0x0000000100307547 */ /* 0x000fea000b800000 */
[----:B----4-:R-:W4:Y:S01]  /*8a20*/  LDG.E.U8 R0, desc[UR36][R2.64] ;  /* 0x0000002402007981 */ /* 0x010f22000c1e1100 */
[----:B------:R-:W-:Y:S02]  /*8a30*/  HFMA2 R17, -RZ, RZ, 0.5, 0 ;  /* 0x38000000ff117431 */ /* 0x000fe400000001ff */
[----:B------:R-:W-:Y:S01]  /*8a40*/  IMAD.MOV.U32 R16, RZ, RZ, 0x0 ;  /* 0x00000000ff107424 */ /* 0x000fe200078e00ff */
[----:B----4-:R-:W-:-:S13]  /*8a50*/  ISETP.NE.AND P0, PT, R0, RZ, PT ;  /* 0x000000ff0000720c */ /* 0x010fda0003f05270 */
[----:B------:R-:W-:Y:S05]  /*8a60*/  @!P0 BRA `(.L_x_11869) ;  /* 0x0000000000788947 */ /* 0x000fea0003800000 */
[----:B------:R-:W-:-:S13]  /*8a70*/  ISETP.NE.AND P0, PT, R0, 0xff, PT ;  /* 0x000000ff0000780c */ /* 0x000fda0003f05270 */
[----:B------:R-:W-:Y:S01]  /*8a80*/  @P0 IMAD.SHL.U32 R0, R0, 0x800000, RZ ;  /* 0x0080000000000824 */ /* 0x000fe200078e00ff */
[----:B------:R-:W-:Y:S01]  /*8a90*/  @!P0 MOV R17, 0x7ff80000 ;  /* 0x7ff8000000118802 */ /* 0x000fe20000000f00 */
[----:B------:R-:W-:Y:S02]  /*8aa0*/  @!P0 IMAD.MOV.U32 R16, RZ, RZ, 0x20000000 ;  /* 0x20000000ff108424 */ /* 0x000fe400078e00ff */
[----:B------:R-:W-:-:S04]  /*8ab0*/  @P0 FMUL.FTZ R0, R0, 1 ;  /* 0x3f80000000000820 */ /* 0x000fc80000410000 */
[----:B------:R0:W4:Y:S01]  /*8ac0*/  @P0 F2F.F64.F32 R16, R0 ;  /* 0x0000000000100310 */ /* 0x0001220000201800 */
[----:B------:R-:W-:Y:S05]  /*8ad0*/  BRA `(.L_x_11869) ;  /* 0x00000000005c7947 */ /* 0x000fea0003800000 */
.L_x_11868:
[----:B------:R-:W-:Y:S01]  /*8ae0*/  MOV R2, 0x130 ;  /* 0x0000013000027802 */ /* 0x000fe20000000f00 */
[----:B------:R-:W0:Y:S01]  /*8af0*/  LDCU.64 UR4, c[0x4][0x120] ;  /* 0x01002400ff0477ac */ /* 0x000e220008000a00 */
[----:B------:R-:W-:Y:S02]  /*8b00*/  HFMA2 R13, -RZ, RZ, 0, 0 ;  /* 0x00000000ff0d7431 */ /* 0x000fe400000001ff */
[----:B------:R-:W-:Y:S01]  /*8b10*/  IMAD.MOV.U32 R8, RZ, RZ, 0x4e ;  /* 0x0000004eff087424 */ /* 0x000fe200078e00ff */
[----:B------:R-:W1:Y:S01]  /*8b20*/  LDCU.64 UR6, c[0x4][0x128] ;  /* 0x01002500ff0677ac */ /* 0x000e620008000a00 */
[----:B------:R-:W3:Y:S01]  /*8b30*/  LDC.64 R2, c[0x4][R2] ;  /* 0x0100000002027b82 */ /* 0x000ee20000000a00 */
[----:B------:R-:W-:Y:S01]  /*8b40*/  IMAD.MOV.U32 R12, RZ, RZ, 0x1 ;  /* 0x00000001ff0c7424 */ /* 0x000fe200078e00ff */
[----:B------:R-:W4:Y:S01]  /*8b50*/  LDCU.64 UR8, c[0x4][URZ] ;  /* 0x01000000ff0877ac */ /* 0x000f220008000a00 */
[----:B0-----:R-:W-:Y:S02]  /*8b60*/  IMAD.U32 R4, RZ, RZ, UR4 ;  /* 0x00000004ff047e24 */ /* 0x001fe4000f8e00ff */
[----:B--2---:R-:W-:Y:S01]  /*8b70*/  IMAD.U32 R5, RZ, RZ, UR5 ;  /* 0x00000005ff057e24 */ /* 0x004fe2000f8e00ff */
[----:B-1----:R-:W-:Y:S01]  /*8b80*/  MOV R6, UR6 ;  /* 0x0000000600067c02 */ /* 0x002fe20008000f00 */
[----:B------:R-:W-:-:S02]  /*8b90*/  IMAD.U32 R7, RZ, RZ, UR7 ;  /* 0x00000007ff077e24 */ /* 0x000fc4000f8e00ff */
[----:B----4-:R-:W-:Y:S01]  /*8ba0*/  IMAD.U32 R10, RZ, RZ, UR8 ;  /* 0x00000008ff0a7e24 */ /* 0x010fe2000f8e00ff */
[----:B------:R-:W-:-:S07]  /*8bb0*/  MOV R11, UR9 ;  /* 0x00000009000b7c02 */ /* 0x000fce0008000f00 */
[----:B------:R-:W-:-:S07]  /*8bc0*/  LEPC R20, `(.L_x_11890) ;  /* 0x000000001014794e */ /* 0x000fce0000000000 */
[----:B---3-5:R-:W-:Y:S05]  /*8bd0*/  CALL.ABS.NOINC R2 ;  /* 0x0000000002007343 */ /* 0x028fea0003c00000 */
.L_x_11890:
[----:B------:R-:W-:Y:S01]  /*8be0*/  CS2R R16, SRZ ;  /* 0x0000000000107805 */ /* 0x000fe2000001ff00 */
[----:B------:R-:W-:Y:S06]  /*8bf0*/  BRA `(.L_x_11869) ;  /* 0x0000000000147947 */ /* 0x000fec0003800000 */
.L_x_11889:
[----:B------:R-:W2:Y:S02]  /*8c00*/  LDG.E.64 R16, desc[UR36][R2.64] ;  /* 0x0000002402107981 */ /* 0x000ea4000c1e1b00 */
[----:B--2---:R-:W0:Y:S01]  /*8c10*/  I2F.F64.U64 R16, R16 ;  /* 0x0000001000107312 */ /* 0x004e220000301800 */
[----:B------:R-:W-:Y:S05]  /*8c20*/  BRA `(.L_x_11869) ;  /* 0x0000000000087947 */ /* 0x000fea0003800000 */
.L_x_11888:
[----:B------:R-:W2:Y:S02]  /*8c30*/  LDG.E R2, desc[UR36][R2.64] ;  /* 0x0000002402027981 */ /* 0x000ea4000c1e1900 */
[----:B--2---:R0:W2:Y:S02]  /*8c40*/  I2F.F64.U32 R16, R2 ;  /* 0x0000000200107312 */ /* 0x0040a40000201800 */
.L_x_11869:
[----:B------:R-:W-:Y:S05]  /*8c50*/  BSYNC.RECONVERGENT B6 ;  /* 0x0000000000067941 */ /* 0x000fea0003800200 */
.L_x_11863:
        /* <DEDUP_REMOVED lines=16> */
[----:B--2---:R-:W1:Y:S01]  /*8d60*/  I2F.F64.S16 R2, R2 ;  /* 0x0000000200027312 */ /* 0x004e620000101c00 */
[----:B------:R-:W-:Y:S05]  /*8d70*/  BRA `(.L_x_11897) ;  /* 0x0000000c006c7947 */ /* 0x000fea0003800000 */
.L_x_11895:
[----:B0-----:R-:W2:Y:S02]  /*8d80*/  LDG.E.U8 R2, desc[UR36][R24.64] ;  /* 0x0000002418027981 */ /* 0x001ea4000c1e1100 */
[----:B--2---:R-:W0:Y:S01]  /*8d90*/  I2F.F64.U16 R2, R2 ;  /* 0x0000000200027312 */ /* 0x004e220000101800 */
[----:B------:R-:W-:Y:S05]  /*8da0*/  BRA `(.L_x_11897) ;  /* 0x0000000c00607947 */ /* 0x000fea0003800000 */
.L_x_11894:
        /* <DEDUP_REMOVED lines=9> */
.L_x_11899:
[----:B0-----:R-:W2:Y:S02]  /*8e40*/  LDG.E R2, desc[UR36][R24.64] ;  /* 0x0000002418027981 */ /* 0x001ea4000c1e1900 */
[----:B--2---:R-:W0:Y:S01]  /*8e50*/  I2F.F64 R2, R2 ;  /* 0x0000000200027312 */ /* 0x004e220000201c00 */
[----:B------:R-:W-:Y:S05]  /*8e60*/  BRA `(.L_x_11897) ;  /* 0x0000000c00307947 */ /* 0x000fea0003800000 */
.L_x_11898:
[----:B0-----:R-:W2:Y:S02]  /*8e70*/  LDG.E.U16 R2, desc[UR36][R24.64] ;  /* 0x0000002418027981 */ /* 0x001ea4000c1e1500 */
[----:B--2---:R-:W2:Y:S01]  /*8e80*/  I2F.F64.S16 R2, R2 ;  /* 0x0000000200027312 */ /* 0x004ea20000101c00 */
[----:B------:R-:W-:Y:S05]  /*8e90*/  BRA `(.L_x_11897) ;  /* 0x0000000c00247947 */ /* 0x000fea0003800000 */
.L_x_11893:
        /* <DEDUP_REMOVED lines=8> */
[----:B------:R-:W0:Y:S01]  /*8f20*/  F2F.F64.F32 R2, R2 ;  /* 0x0000000200027310 */ /* 0x000e220000201800 */
[----:B------:R-:W-:Y:S05]  /*8f30*/  BRA `(.L_x_11897) ;  /* 0x0000000800fc7947 */ /* 0x000fea0003800000 */
.L_x_11901:
[----:B0---4-:R-:W4:Y:S02]  /*8f40*/  LDG.E.U16 R0, desc[UR36][R24.64] ;  /* 0x0000002418007981 */ /* 0x011f24000c1e1500 */
[----:B----4-:R-:W-:-:S05]  /*8f50*/  HADD2.F32 R0, -RZ, R0.H0_H0 ;  /* 0x20000000ff007230 */ /* 0x010fca0000004100 */
[----:B------:R-:W-:-:S04]  /*8f60*/  FMUL.FTZ R0, R0, 1 ;  /* 0x3f80000000007820 */ /* 0x000fc80000410000 */
[----:B------:R0:W1:Y:S01]  /*8f70*/  F2F.F64.F32 R2, R0 ;  /* 0x0000000000027310 */ /* 0x0000620000201800 */
[----:B------:R-:W-:Y:S05]  /*8f80*/  BRA `(.L_x_11897) ;  /* 0x0000000800e87947 */ /* 0x000fea0003800000 */
.L_x_11900:
        /* <DEDUP_REMOVED lines=10> */
.L_x_11903:
[----:B------:R-:W0:Y:S02]  /*9030*/  LDG.E.U16 R24, desc[UR36][R24.64] ;  /* 0x0000002418187981 */ /* 0x000e24000c1e1500 */
[----:B0---4-:R-:W-:-:S05]  /*9040*/  HADD2.F32 R0, -RZ, R24.H0_H0 ;  /* 0x20000018ff007230 */ /* 0x011fca0000004100 */
[----:B------:R-:W-:-:S04]  /*9050*/  FMUL.FTZ R0, R0, 1 ;  /* 0x3f80000000007820 */ /* 0x000fc80000410000 */
[----:B------:R0:W1:Y:S01]  /*9060*/  F2F.F64.F32 R2, R0 ;  /* 0x0000000000027310 */ /* 0x0000620000201800 */
[----:B------:R-:W-:Y:S05]  /*9070*/  BRA `(.L_x_11897) ;  /* 0x0000000800ac7947 */ /* 0x000fea0003800000 */
.L_x_11902:
[----:B0-----:R0:W5:Y:S01]  /*9080*/  LDG.E.64 R2, desc[UR36][R24.64] ;  /* 0x0000002418027981 */ /* 0x001162000c1e1b00 */
[----:B------:R-:W-:Y:S05]  /*9090*/  BRA `(.L_x_11897) ;  /* 0x0000000800a47947 */ /* 0x000fea0003800000 */
.L_x_11892:
        /* <DEDUP_REMOVED lines=13> */
.L_x_11906:
[----:B0-----:R0:W5:Y:S01]  /*9170*/  LDG.E.64 R2, desc[UR36][R24.64] ;  /* 0x0000002418027981 */ /* 0x001162000c1e1b00 */
[----:B------:R-:W-:Y:S05]  /*9180*/  BRA `(.L_x_11897) ;  /* 0x0000000800687947 */ /* 0x000fea0003800000 */
.L_x_11905:
[----:B------:R-:W-:-:S09]  /*9190*/  UISETP.NE.AND UP0, UPT, UR4, 0xf, UPT ;  /* 0x0000000f0400788c */ /* 0x000fd2000bf05270 */
[----:B------:R-:W-:Y:S05]  /*91a0*/  BRA.U !UP0, `(.L_x_11907) ;  /* 0x00000001089c7547 */ /* 0x000fea000b800000 */
[----:B------:R-:W-:-:S09]  /*91b0*/  UISETP.NE.AND UP0, UPT, UR4, 0x17, UPT ;  /* 0x000000170400788c */ /* 0x000fd2000bf05270 */
[----:B------:R-:W-:Y:S05]  /*91c0*/  BRA.U !UP0, `(.L_x_11908) ;  /* 0x00000001085c7547 */ /* 0x000fea000b800000 */
[----:B------:R-:W-:-:S09]  /*91d0*/  UISETP.NE.AND UP0, UPT, UR4, 0x18, UPT ;  /* 0x000000180400788c */ /* 0x000fd2000bf05270 */
[----:B------:R-:W-:Y:S05]  /*91e0*/  BRA.U UP0, `(.L_x_11896) ;  /* 0x0000000500f47547 */ /* 0x000fea000b800000 */
[----:B0---4-:R-:W4:Y:S01]  /*91f0*/  LDG.E.U8 R0, desc[UR36][R24.64] ;  /* 0x0000002418007981 */ /* 0x011f22000c1e1100 */
[----:B------:R-:W-:Y:S01]  /*9200*/  IMAD.MOV.U32 R4, RZ, RZ, 0x1f ;  /* 0x0000001fff047424 */ /* 0x000fe200078e00ff */
[----:B----4-:R-:W-:-:S04]  /*9210*/  SHF.L.U32 R0, R0, 0x18, RZ ;  /* 0x0000001800007819 */ /* 0x010fc800000006ff */
[C---:B------:R-:W-:Y:S02]  /*9220*/  LOP3.LUT R2, R0.reuse, 0x7f000000, RZ, 0xc0, !PT ;  /* 0x7f00000000027812 */ /* 0x040fe400078ec0ff */
[----:B------:R-:W-:Y:S02]  /*9230*/  LOP3.LUT P0, RZ, R0, 0x7f000000, RZ, 0xc0, !PT ;  /* 0x7f00000000ff7812 */ /* 0x000fe4000780c0ff */
[----:B------:R-:W0:Y:S02]  /*9240*/  FLO.U32 R3, R2 ;  /* 0x0000000200037300 */ /* 0x000e2400000e0000 */
[----:B0-----:R-:W-:-:S05]  /*9250*/  IMAD.MOV R3, RZ, RZ, -R3 ;  /* 0x000000ffff037224 */ /* 0x001fca00078e0a03 */
[----:B------:R-:W-:-:S04]  /*9260*/  VIADDMNMX.U32 R3, R3, R4, 0x4, !PT ;  /* 0x0000000403037446 */ /* 0x000fc80007800004 */
[----:B------:R-:W-:-:S04]  /*9270*/  IADD3 R3, PT, PT, R3, -0x4, RZ ;  /* 0xfffffffc03037810 */ /* 0x000fc80007ffe0ff */
[C---:B------:R-:W-:Y:S01]  /*9280*/  SHF.L.U32 R4, R2.reuse, R3, RZ ;  /* 0x0000000302047219 */ /* 0x040fe200000006ff */
[----:B--2---:R-:W-:Y:S02]  /*9290*/  IMAD.SHL.U32 R5, R3, 0x800000, RZ ;  /* 0x0080000003057824 */ /* 0x004fe400078e00ff */
        /* <DEDUP_REMOVED lines=10> */
.L_x_11908:
[----:B0-----:R-:W4:Y:S02]  /*9340*/  LDG.E.U8 R3, desc[UR36][R24.64] ;  /* 0x0000002418037981 */ /* 0x001f24000c1e1100 */
        /* <DEDUP_REMOVED lines=13> */
.L_x_11907:
[----:B0---4-:R-:W4:Y:S02]  /*9420*/  LDG.E.U16 R0, desc[UR36][R24.64] ;  /* 0x0000002418007981 */ /* 0x011f24000c1e1500 */
[----:B----4-:R-:W-:-:S05]  /*9430*/  SHF.L.U32 R0, R0, 0x10, RZ ;  /* 0x0000001000007819 */ /* 0x010fca00000006ff */
[----:B------:R-:W-:-:S04]  /*9440*/  FMUL.FTZ R0, R0, 1 ;  /* 0x3f80000000007820 */ /* 0x000fc80000410000 */
[----:B------:R0:W1:Y:S01]  /*9450*/  F2F.F64.F32 R2, R0 ;  /* 0x0000000000027310 */ /* 0x0000620000201800 */
[----:B------:R-:W-:Y:S05]  /*9460*/  BRA `(.L_x_11897) ;  /* 0x0000000400b07947 */ /* 0x000fea0003800000 */
.L_x_11904:
        /* <DEDUP_REMOVED lines=11> */
.L_x_11911:
        /* <DEDUP_REMOVED lines=21> */
.L_x_11913:
[----:B------:R-:W-:Y:S05]  /*9670*/  BSYNC.RECONVERGENT B0 ;  /* 0x0000000000007941 */ /* 0x000fea0003800200 */
.L_x_11912:
[----:B------:R-:W-:Y:S01]  /*9680*/  IMAD.SHL.U32 R0, R0, 0x100000, RZ ;  /* 0x0010000000007824 */ /* 0x000fe200078e00ff */
[----:B------:R-:W-:-:S04]  /*9690*/  LEA R2, R2, 0x3b800000, 0x17 ;  /* 0x3b80000002027811 */ /* 0x000fc800078eb8ff */
[----:B------:R-:W-:-:S05]  /*96a0*/  LOP3.LUT R0, R2, R0, R7, 0xfe, !PT ;  /* 0x0000000002007212 */ /* 0x000fca00078efe07 */
[----:B------:R-:W-:-:S04]  /*96b0*/  FMUL.FTZ R0, R0, 1 ;  /* 0x3f80000000007820 */ /* 0x000fc80000410000 */
[----:B------:R0:W1:Y:S01]  /*96c0*/  F2F.F64.F32 R2, R0 ;  /* 0x0000000000027310 */ /* 0x0000620000201800 */
[----:B------:R-:W-:Y:S05]  /*96d0*/  BRA `(.L_x_11897) ;  /* 0x0000000400147947 */ /* 0x000fea0003800000 */
.L_x_11910:
        /* <DEDUP_REMOVED lines=21> */
.L_x_11915:
[----:B------:R-:W-:Y:S05]  /*9830*/  BSYNC.RECONVERGENT B0 ;  /* 0x0000000000007941 */ /* 0x000fea0003800200 */
.L_x_11914:
[----:B------:R-:W-:Y:S01]  /*9840*/  IMAD.SHL.U32 R0, R0, 0x200000, RZ ;  /* 0x0020000000007824 */ /* 0x000fe200078e00ff */
[----:B------:R-:W-:-:S04]  /*9850*/  LEA R2, R2, 0x37800000, 0x17 ;  /* 0x3780000002027811 */ /* 0x000fc800078eb8ff */
[----:B------:R-:W-:-:S05]  /*9860*/  LOP3.LUT R0, R2, R0, R7, 0xfe, !PT ;  /* 0x0000000002007212 */ /* 0x000fca00078efe07 */
[----:B------:R-:W-:-:S04]  /*9870*/  FMUL.FTZ R0, R0, 1 ;  /* 0x3f80000000007820 */ /* 0x000fc80000410000 */
[----:B------:R0:W1:Y:S01]  /*9880*/  F2F.F64.F32 R2, R0 ;  /* 0x0000000000027310 */ /* 0x0000620000201800 */
[----:B------:R-:W-:Y:S05]  /*9890*/  BRA `(.L_x_11897) ;  /* 0x0000000000a47947 */ /* 0x000fea0003800000 */
.L_x_11909:
[----:B------:R-:W-:-:S09]  /*98a0*/  UISETP.NE.AND UP0, UPT, UR4, 0x1c, UPT ;  /* 0x0000001c0400788c */ /* 0x000fd2000bf05270 */
[----:B------:R-:W-:Y:S05]  /*98b0*/  BRA.U !UP0, `(.L_x_11916) ;  /* 0x0000000108947547 */ /* 0x000fea000b800000 */
[----:B------:R-:W-:-:S09]  /*98c0*/  UISETP.NE.AND UP0, UPT, UR4, 0x1d, UPT ;  /* 0x0000001d0400788c */ /* 0x000fd2000bf05270 */
[----:B------:R-:W-:Y:S05]  /*98d0*/  BRA.U !UP0, `(.L_x_11917) ;  /* 0x0000000108807547 */ /* 0x000fea000b800000 */
[----:B------:R-:W-:-:S09]  /*98e0*/  UISETP.NE.AND UP0, UPT, UR4, 0x2c, UPT ;  /* 0x0000002c0400788c */ /* 0x000fd2000bf05270 */
[----:B------:R-:W-:Y:S05]  /*98f0*/  BRA.U UP0, `(.L_x_11896) ;  /* 0x0000000100307547 */ /* 0x000fea000b800000 */
[----:B0---4-:R-:W4:Y:S01]  /*9900*/  LDG.E.U8 R0, desc[UR36][R24.64] ;  /* 0x0000002418007981 */ /* 0x011f22000c1e1100 */
        /* <DEDUP_REMOVED lines=11> */
.L_x_11896:
[----:B0-----:R-:W-:Y:S01]  /*99c0*/  MOV R2, 0x130 ;  /* 0x0000013000027802 */ /* 0x001fe20000000f00 */
        /* <DEDUP_REMOVED lines=15> */
.L_x_11918:
[----:B------:R-:W-:Y:S01]  /*9ac0*/  CS2R R2, SRZ ;  /* 0x0000000000027805 */ /* 0x000fe2000001ff00 */
[----:B------:R-:W-:Y:S06]  /*9ad0*/  BRA `(.L_x_11897) ;  /* 0x0000000000147947 */ /* 0x000fec0003800000 */
.L_x_11917:
[----:B0-----:R-:W2:Y:S02]  /*9ae0*/  LDG.E.64 R2, desc[UR36][R24.64] ;  /* 0x0000002418027981 */ /* 0x001ea4000c1e1b00 */
[----:B--2---:R-:W0:Y:S01]  /*9af0*/  I2F.F64.U64 R2, R2 ;  /* 0x0000000200027312 */ /* 0x004e220000301800 */
[----:B------:R-:W-:Y:S05]  /*9b00*/  BRA `(.L_x_11897) ;  /* 0x0000000000087947 */ /* 0x000fea0003800000 */
.L_x_11916:
[----:B0-----:R-:W2:Y:S02]  /*9b10*/  LDG.E R2, desc[UR36][R24.64] ;  /* 0x0000002418027981 */ /* 0x001ea4000c1e1900 */
[----:B--2---:R-:W0:Y:S02]  /*9b20*/  I2F.F64.U32 R2, R2 ;  /* 0x0000000200027312 */ /* 0x004e240000201800 */
.L_x_11897:
[----:B------:R-:W-:Y:S05]  /*9b30*/  BSYNC.RECONVERGENT B6 ;  /* 0x0000000000067941 */ /* 0x000fea0003800200 */
.L_x_11891:
[----:B------:R-:W4:Y:S01]  /*9b40*/  LDCU.64 UR6, c[0x0][0x648] ;  /* 0x0000c900ff0677ac */ /* 0x000f220008000a00 */
[----:B0123-5:R-:W-:Y:S01]  /*9b50*/  DMUL R18, R2, R18 ;  /* 0x0000001202127228 */ /* 0x02ffe20000000000 */
[----:B------:R-:W-:-:S04]  /*9b60*/  UPRMT UR4, UR44, 0x9910, URZ ;  /* 0x000099102c047896 */ /* 0x000fc800080000ff */
[----:B------:R-:W-:-:S03]  /*9b70*/  UISETP.GT.AND UP0, UPT, UR4, 0x9, UPT ;  /* 0x000000090400788c */ /* 0x000fc6000bf04270 */
[----:B----4-:R-:W-:Y:S01]  /*9b80*/  DMUL R16, R18, R16 ;  /* 0x0000001012107228 */ /* 0x010fe20000000000 */
        /* <DEDUP_REMOVED lines=14> */
.L_x_11922:
[----:B------:R-:W0:Y:S02]  /*9c70*/  F2I.S64.F64.TRUNC R16, R16 ;  /* 0x0000001000107311 */ /* 0x000e24000030d900 */
[----:B0-----:R-:W-:-:S05]  /*9c80*/  IMAD.MOV.U32 R5, RZ, RZ, R16 ;  /* 0x000000ffff057224 */ /* 0x001fca00078e0010 */
[----:B------:R0:W-:Y:S01]  /*9c90*/  STG.E.U8 desc[UR36][R2.64], R5 ;  /* 0x0000000502007986 */ /* 0x0001e2000c101124 */
[----:B------:R-:W-:Y:S05]  /*9ca0*/  BRA `(.L_x_11924) ;  /* 0x0000000c00e07947 */ /* 0x000fea0003800000 */
.L_x_11921:
        /* <DEDUP_REMOVED lines=9> */
.L_x_11926:
[----:B------:R-:W0:Y:S02]  /*9d40*/  F2I.F64.TRUNC R17, R16 ;  /* 0x0000001000117311 */ /* 0x000e24000030d100 */
[----:B0-----:R0:W-:Y:S01]  /*9d50*/  STG.E desc[UR36][R2.64], R17 ;  /* 0x0000001102007986 */ /* 0x0011e2000c101924 */
[----:B------:R-:W-:Y:S05]  /*9d60*/  BRA `(.L_x_11924) ;  /* 0x0000000c00b07947 */ /* 0x000fea0003800000 */
.L_x_11925:
[----:B------:R-:W0:Y:S02]  /*9d70*/  F2I.F64.TRUNC R17, R16 ;  /* 0x0000001000117311 */ /* 0x000e24000030d100 */
[----:B0-----:R0:W-:Y:S01]  /*9d80*/  STG.E.U16 desc[UR36][R2.64], R17 ;  /* 0x0000001102007986 */ /* 0x0011e2000c101524 */
[----:B------:R-:W-:Y:S05]  /*9d90*/  BRA `(.L_x_11924) ;  /* 0x0000000c00a47947 */ /* 0x000fea0003800000 */
.L_x_11920:
        /* <DEDUP_REMOVED lines=13> */
.L_x_11928:
        /* <DEDUP_REMOVED lines=8> */
.L_x_11927:
        /* <DEDUP_REMOVED lines=14> */
.L_x_11930:
        /* <DEDUP_REMOVED lines=9> */
.L_x_11929:
[----:B------:R4:W-:Y:S01]  /*a060*/  STG.E.64 desc[UR36][R2.64], R16 ;  /* 0x0000001002007986 */ /* 0x0009e2000c101b24 */
[----:B------:R-:W-:Y:S05]  /*a070*/  BRA `(.L_x_11924) ;  /* 0x0000000800ec7947 */ /* 0x000fea0003800000 */
.L_x_11919:
        /* <DEDUP_REMOVED lines=13> */
.L_x_11934:
        /* <DEDUP_REMOVED lines=22> */
.L_x_11937:
[----:B------:R-:W-:-:S04]  /*a2b0*/  SHF.R.U32.HI R5, RZ, 0x18, R5 ;  /* 0x00000018ff057819 */ /* 0x000fc80000011605 */
[----:B------:R-:W-:-:S07]  /*a2c0*/  LOP3.LUT R0, R0, 0x80, R5, 0xf8, !PT ;  /* 0x0000008000007812 */ /* 0x000fce00078ef805 */
.L_x_11936:
[----:B------:R-:W-:Y:S05]  /*a2d0*/  BSYNC.RECONVERGENT B0 ;  /* 0x0000000000007941 */ /* 0x000fea0003800200 */
.L_x_11935:
[----:B------:R0:W-:Y:S01]  /*a2e0*/  STG.E.U8 desc[UR36][R2.64], R0 ;  /* 0x0000000002007986 */ /* 0x0001e2000c101124 */
[----:B------:R-:W-:Y:S05]  /*a2f0*/  BRA `(.L_x_11924) ;  /* 0x00000008004c7947 */ /* 0x000fea0003800000 */
.L_x_11933:
        /* <DEDUP_REMOVED lines=22> */
.L_x_11940:
[----:B------:R-:W-:-:S04]  /*a460*/  SHF.R.U32.HI R5, RZ, 0x18, R5 ;  /* 0x00000018ff057819 */ /* 0x000fc80000011605 */
[----:B------:R-:W-:-:S07]  /*a470*/  LOP3.LUT R0, R0, 0x80, R5, 0xf8, !PT ;  /* 0x0000008000007812 */ /* 0x000fce00078ef805 */
.L_x_11939:
[----:B------:R-:W-:Y:S05]  /*a480*/  BSYNC.RECONVERGENT B0 ;  /* 0x0000000000007941 */ /* 0x000fea0003800200 */
.L_x_11938:
[----:B------:R0:W-:Y:S01]  /*a490*/  STG.E.U8 desc[UR36][R2.64], R0 ;  /* 0x0000000002007986 */ /* 0x0001e2000c101124 */
[----:B------:R-:W-:Y:S05]  /*a4a0*/  BRA `(.L_x_11924) ;  /* 0x0000000400e07947 */ /* 0x000fea0003800000 */
.L_x_11932:
        /* <DEDUP_REMOVED lines=26> */
.L_x_11942:
[----:B------:R-:W0:Y:S02]  /*a650*/  F2I.U64.F64.TRUNC R16, R16 ;  /* 0x0000001000107311 */ /* 0x000e24000030d800 */
[----:B0-----:R0:W-:Y:S01]  /*a660*/  STG.E.64 desc[UR36][R2.64], R16 ;  /* 0x0000001002007986 */ /* 0x0011e2000c101b24 */
[----:B------:R-:W-:Y:S05]  /*a670*/  BRA `(.L_x_11924) ;  /* 0x00000004006c7947 */ /* 0x000fea0003800000 */
.L_x_11941:
[----:B------:R-:W0:Y:S02]  /*a680*/  F2I.U32.F64.TRUNC R17, R16 ;  /* 0x0000001000117311 */ /* 0x000e24000030d000 */
[----:B0-----:R0:W-:Y:S01]  /*a690*/  STG.E desc[UR36][R2.64], R17 ;  /* 0x0000001102007986 */ /* 0x0011e2000c101924 */
[----:B------:R-:W-:Y:S05]  /*a6a0*/  BRA `(.L_x_11924) ;  /* 0x0000000400607947 */ /* 0x000fea0003800000 */
.L_x_11931:
        /* <DEDUP_REMOVED lines=10> */
.L_x_11944:
[----:B------:R-:W-:-:S05]  /*a750*/  CS2R R18, SRZ ;  /* 0x0000000000127805 */ /* 0x000fca000001ff00 */
[----:B------:R0:W-:Y:S01]  /*a760*/  STG.E.128 desc[UR36][R2.64], R16 ;  /* 0x0000001002007986 */ /* 0x0001e2000c101d24 */
[----:B------:R-:W-:Y:S05]  /*a770*/  BRA `(.L_x_11924) ;  /* 0x00000004002c7947 */ /* 0x000fea0003800000 */
.L_x_11943:
[----:B------:R-:W-:-:S09]  /*a780*/  UISETP.NE.AND UP0, UPT, UR4, 0xf, UPT ;  /* 0x0000000f0400788c */ /* 0x000fd2000bf05270 */
[----:B------:R-:W-:Y:S05]  /*a790*/  BRA.U !UP0, `(.L_x_11945) ;  /* 0x0000000508087547 */ /* 0x000fea000b800000 */
[----:B------:R-:W-:-:S09]  /*a7a0*/  UISETP.NE.AND UP0, UPT, UR4, 0x17, UPT ;  /* 0x000000170400788c */ /* 0x000fd2000bf05270 */
[----:B------:R-:W-:Y:S05]  /*a7b0*/  BRA.U !UP0, `(.L_x_11946) ;  /* 0x0000000108a07547 */ /* 0x000fea000b800000 */
[----:B------:R-:W-:-:S09]  /*a7c0*/  UISETP.NE.AND UP0, UPT, UR4, 0x18, UPT ;  /* 0x000000180400788c */ /* 0x000fd2000bf05270 */
[----:B------:R-:W-:Y:S05]  /*a7d0*/  BRA.U !UP0, `(.L_x_11947) ;  /* 0x0000000108447547 */ /* 0x000fea000b800000 */
.L_x_11923:
        /* <DEDUP_REMOVED lines=16> */
.L_x_11948:
[----:B------:R-:W-:Y:S05]  /*a8e0*/  BRA `(.L_x_11924) ;  /* 0x0000000000d07947 */ /* 0x000fea0003800000 */
.L_x_11947:
        /* <DEDUP_REMOVED lines=17> */
.L_x_11950:
[----:B------:R-:W-:Y:S05]  /*aa00*/  BSYNC.RECONVERGENT B0 ;  /* 0x0000000000007941 */ /* 0x000fea0003800200 */
.L_x_11949:
[----:B------:R-:W-:-:S05]  /*aa10*/  LOP3.LUT R5, R0, 0x80, R5, 0xf8, !PT ;  /* 0x0000008000057812 */ /* 0x000fca00078ef805 */
[----:B------:R0:W-:Y:S01]  /*aa20*/  STG.E.U8 desc[UR36][R2.64], R5 ;  /* 0x0000000502007986 */ /* 0x0001e2000c101124 */
[----:B------:R-:W-:Y:S05]  /*aa30*/  BRA `(.L_x_11924) ;  /* 0x00000000007c7947 */ /* 0x000fea0003800000 */
.L_x_11946:
        /* <DEDUP_REMOVED lines=16> */
.L_x_11952:
[----:B------:R-:W-:Y:S02]  /*ab40*/  ISETP.GT.U32.AND P0, PT, R4, 0x7f800000, PT ;  /* 0x7f8000000400780c */ /* 0x000fe40003f04070 */
[----:B------:R-:W-:-:S04]  /*ab50*/  MOV R0, 0x7f ;  /* 0x0000007f00007802 */ /* 0x000fc80000000f00 */
[----:B------:R-:W-:-:S07]  /*ab60*/  SEL R0, R0, 0x7c, P0 ;  /* 0x0000007c00007807 */ /* 0x000fce0000000000 */
.L_x_11953:
[----:B------:R-:W-:Y:S05]  /*ab70*/  BSYNC.RECONVERGENT B0 ;  /* 0x0000000000007941 */ /* 0x000fea0003800200 */
.L_x_11951:
[----:B------:R-:W-:-:S04]  /*ab80*/  SHF.R.U32.HI R5, RZ, 0x18, R5 ;  /* 0x00000018ff057819 */ /* 0x000fc80000011605 */
[----:B------:R-:W-:-:S05]  /*ab90*/  LOP3.LUT R5, R0, 0x80, R5, 0xf8, !PT ;  /* 0x0000008000057812 */ /* 0x000fca00078ef805 */
[----:B------:R0:W-:Y:S01]  /*aba0*/  STG.E.U8 desc[UR36][R2.64], R5 ;  /* 0x0000000502007986 */ /* 0x0001e2000c101124 */
[----:B------:R-:W-:Y:S05]  /*abb0*/  BRA `(.L_x_11924) ;  /* 0x00000000001c7947 */ /* 0x000fea0003800000 */
.L_x_11945:
[----:B------:R-:W-:Y:S01]  /*abc0*/  UMOV UR4, 0xf0000000 ;  /* 0xf000000000047882 */ /* 0x000fe20000000000 */
[----:B------:R-:W-:Y:S01]  /*abd0*/  UMOV UR5, 0x380fffff ;  /* 0x380fffff00057882 */ /* 0x000fe20000000000 */
[----:B------:R-:W0:Y:S01]  /*abe0*/  F2F.F32.F64 R0, R16 ;  /* 0x0000001000007310 */ /* 0x000e220000301000 */
[----:B------:R-:W-:-:S14]  /*abf0*/  DSETP.GEU.AND P0, PT, |R16|, UR4, PT ;  /* 0x0000000410007e2a */ /* 0x000fdc000bf0e200 */
[----:B0-----:R-:W-:-:S05]  /*ac00*/  @!P0 FMUL R0, R0, 1.175494350822287508e-38 ;  /* 0x0080000000008820 */ /* 0x001fca0000400000 */
[----:B------:R-:W-:-:S05]  /*ac10*/  F2FP.BF16.F32.PACK_AB R0, RZ, R0 ;  /* 0x00000000ff00723e */ /* 0x000fca00000010ff */
[----:B------:R0:W-:Y:S02]  /*ac20*/  STG.E.U16 desc[UR36][R2.64], R0 ;  /* 0x0000000002007986 */ /* 0x0001e4000c101524 */
.L_x_11924:
[----:B------:R-:W-:-:S07]  /*ac30*/  VIADD R23, R23, 0x80 ;  /* 0x0000008017177836 */ /* 0x000fce0000000000 */
.L_x_11833:
[----:B------:R-:W-:Y:S05]  /*ac40*/  BSYNC.RECONVERGENT B7 ;  /* 0x0000000000077941 */ /* 0x000fea0003800200 */
.L_x_11832:
[----:B------:R-:W5:Y:S01]  /*ac50*/  LDCU UR4, c[0x0][0x380] ;  /* 0x00007000ff0477ac */ /* 0x000f620008000800 */
[----:B------:R-:W-:Y:S01]  /*ac60*/  BSSY.RECONVERGENT B7, `(.L_x_11954) ;  /* 0x0000559000077945 */ /* 0x000fe20003800200 */
[----:B-----5:R-:W-:-:S13]  /*ac70*/  ISETP.GE.AND P0, PT, R23, UR4, PT ;  /* 0x0000000417007c0c */ /* 0x020fda000bf06270 */
[----:B------:R-:W-:Y:S05]  /*ac80*/  @P0 BRA `(.L_x_11955) ;  /* 0x0000005400580947 */ /* 0x000fea0003800000 */
[----:B------:R-:W5:Y:S01]  /*ac90*/  LDCU UR4, c[0x0][0x388] ;  /* 0x00007100ff0477ac */ /* 0x000f620008000800 */
[----:B0-2---:R-:W-:Y:S01]  /*aca0*/  HFMA2 R0, -RZ, RZ, 0, 0 ;  /* 0x00000000ff007431 */ /* 0x005fe200000001ff */
[----:B------:R-:W-:Y:S01]  /*acb0*/  MOV R24, RZ ;  /* 0x000000ff00187202 */ /* 0x000fe20000000f00 */
[----:B----4-:R-:W-:Y:S02]  /*acc0*/  IMAD.MOV.U32 R16, RZ, RZ, RZ ;  /* 0x000000ffff107224 */ /* 0x010fe400078e00ff */
[----:B------:R-:W-:Y:S01]  /*acd0*/  IMAD.MOV.U32 R22, RZ, RZ, RZ ;  /* 0x000000ffff167224 */ /* 0x000fe200078e00ff */
[----:B-----5:R-:W-:-:S09]  /*ace0*/  UISETP.NE.AND UP0, UPT, UR4, URZ, UPT ;  /* 0x000000ff0400728c */ /* 0x020fd2000bf05270 */
[----:B------:R-:W-:Y:S05]  /*acf0*/  BRA.U !UP0, `(.L_x_11956) ;  /* 0x0000001508d47547 */ /* 0x000fea000b800000 */
[----:B------:R-:W1:Y:S01]  /*ad00*/  LDCU.64 UR4, c[0x0][0x390] ;  /* 0x00007200ff0477ac */ /* 0x000e620008000a00 */
[----:B------:R-:W-:Y:S01]  /*ad10*/  MOV R22, RZ ;  /* 0x000000ff00167202 */ /* 0x000fe20000000f00 */
[----:B------:R-:W0:Y:S01]  /*ad20*/  LDCU UR6, c[0x0][0x38c] ;  /* 0x00007180ff0677ac */ /* 0x000e220008000800 */
[----:B------:R-:W2:Y:S01]  /*ad30*/  LDCU.64 UR8, c[0x0][0x4b8] ;  /* 0x00009700ff0877ac */ /* 0x000ea20008000a00 */
[----:B------:R-:W4:Y:S01]  /*ad40*/  LDCU.64 UR10, c[0x0][0x4c0] ;  /* 0x00009800ff0a77ac */ /* 0x000f220008000a00 */
[----:B------:R-:W-:Y:S01]  /*ad50*/  UISETP.NE.AND UP0, UPT, UR42, URZ, UPT ;  /* 0x000000ff2a00728c */ /* 0x000fe2000bf05270 */
[----:B-1-3--:R-:W-:-:S05]  /*ad60*/  IMAD.HI.U32 R2, R23, UR4, R22 ;  /* 0x0000000417027c27 */ /* 0x00afca000f8e0016 */
[----:B------:R-:W-:-:S05]  /*ad70*/  SHF.R.U32.HI R3, RZ, UR5, R2 ;  /* 0x00000005ff037c19 */ /* 0x000fca0008011602 */
[----:B------:R-:W-:-:S04]  /*ad80*/  IMAD.MOV R24, RZ, RZ, -R3 ;  /* 0x000000ffff187224 */ /* 0x000fc800078e0a03 */
[----:B0-----:R-:W-:-:S04]  /*ad90*/  IMAD R24, R24, UR6, R23 ;  /* 0x0000000618187c24 */ /* 0x001fc8000f8e0217 */
[C---:B--2---:R-:W-:Y:S02]  /*ada0*/  IMAD R22, R24.reuse, UR8, RZ ;  /* 0x0000000818167c24 */ /* 0x044fe4000f8e02ff */
[C---:B------:R-:W-:Y:S02]  /*adb0*/  IMAD R0, R24.reuse, UR9, RZ ;  /* 0x0000000918007c24 */ /* 0x040fe4000f8e02ff */
[C---:B----4-:R-:W-:Y:S02]  /*adc0*/  IMAD R16, R24.reuse, UR10, RZ ;  /* 0x0000000a18107c24 */ /* 0x050fe4000f8e02ff */
        /* <DEDUP_REMOVED lines=360> */
.L_x_11956:
[----:B------:R-:W1:Y:S01]  /*c450*/  LDCU.64 UR6, c[0x0][0x650] ;  /* 0x0000ca00ff0677ac */ /* 0x000e620008000a00 */
[----:B------:R-:W-:Y:S01]  /*c460*/  BSSY.RECONVERGENT B6, `(.L_x_11957) ;  /* 0x00000ec000067945 */ /* 0x000fe20003800200 */
[----:B------:R-:W-:-:S04]  /*c470*/  UPRMT UR4, UR40, 0x9910, URZ ;  /* 0x0000991028047896 */ /* 0x000fc800080000ff */
[----:B------:R-:W-:Y:S01]  /*c480*/  UISETP.GT.AND UP0, UPT, UR4, 0x9, UPT ;  /* 0x000000090400788c */ /* 0x000fe2000bf04270 */
[----:B-1-3--:R-:W-:-:S04]  /*c490*/  IADD3 R2, P0, PT, R0, UR6, RZ ;  /* 0x0000000600027c10 */ /* 0x00afc8000ff1e0ff */
        /* <DEDUP_REMOVED lines=13> */
.L_x_11961:
[----:B------:R-:W2:Y:S02]  /*c570*/  LDG.E.U8 R2, desc[UR36][R2.64] ;  /* 0x0000002402027981 */ /* 0x000ea4000c1e1100 */
[----:B--2---:R0:W1:Y:S01]  /*c580*/  I2F.F64.U16 R18, R2 ;  /* 0x0000000200127312 */ /* 0x0040620000101800 */
[----:B------:R-:W-:Y:S05]  /*c590*/  BRA `(.L_x_11963) ;  /* 0x0000000c00607947 */ /* 0x000fea0003800000 */
.L_x_11960:
        /* <DEDUP_REMOVED lines=9> */
.L_x_11965:
[----:B------:R-:W2:Y:S02]  /*c630*/  LDG.E R2, desc[UR36][R2.64] ;  /* 0x0000002402027981 */ /* 0x000ea4000c1e1900 */
[----:B--2---:R0:W1:Y:S01]  /*c640*/  I2F.F64 R18, R2 ;  /* 0x0000000200127312 */ /* 0x0040620000201c00 */
[----:B------:R-:W-:Y:S05]  /*c650*/  BRA `(.L_x_11963) ;  /* 0x0000000c00307947 */ /* 0x000fea0003800000 */
.L_x_11964:
[----:B------:R-:W2:Y:S02]  /*c660*/  LDG.E.U16 R2, desc[UR36][R2.64] ;  /* 0x0000002402027981 */ /* 0x000ea4000c1e1500 */
[----:B--2---:R0:W1:Y:S01]  /*c670*/  I2F.F64.S16 R18, R2 ;  /* 0x0000000200127312 */ /* 0x0040620000101c00 */
[----:B------:R-:W-:Y:S05]  /*c680*/  BRA `(.L_x_11963) ;  /* 0x0000000c00247947 */ /* 0x000fea0003800000 */
.L_x_11959:
        /* <DEDUP_REMOVED lines=8> */
[----:B------:R-:W2:Y:S01]  /*c710*/  F2F.F64.F32 R18, R18 ;  /* 0x0000001200127310 */ /* 0x000ea20000201800 */
[----:B------:R-:W-:Y:S05]  /*c720*/  BRA `(.L_x_11963) ;  /* 0x0000000800fc7947 */ /* 0x000fea0003800000 */
.L_x_11967:
[----:B------:R-:W2:Y:S02]  /*c730*/  LDG.E.U16 R0, desc[UR36][R2.64] ;  /* 0x0000002402007981 */ /* 0x000ea4000c1e1500 */
[----:B--2---:R-:W-:-:S05]  /*c740*/  HADD2.F32 R0, -RZ, R0.H0_H0 ;  /* 0x20000000ff007230 */ /* 0x004fca0000004100 */
[----:B------:R-:W-:-:S04]  /*c750*/  FMUL.FTZ R0, R0, 1 ;  /* 0x3f80000000007820 */ /* 0x000fc80000410000 */
[----:B------:R0:W1:Y:S01]  /*c760*/  F2F.F64.F32 R18, R0 ;  /* 0x0000000000127310 */ /* 0x0000620000201800 */
[----:B------:R-:W-:Y:S05]  /*c770*/  BRA `(.L_x_11963) ;  /* 0x0000000800e87947 */ /* 0x000fea0003800000 */
.L_x_11966:
        /* <DEDUP_REMOVED lines=8> */
[----:B------:R-:W3:Y:S01]  /*c800*/  F2F.F64.F32 R18, R18 ;  /* 0x0000001200127310 */ /* 0x000ee20000201800 */
[----:B------:R-:W-:Y:S05]  /*c810*/  BRA `(.L_x_11963) ;  /* 0x0000000800c07947 */ /* 0x000fea0003800000 */
.L_x_11969:
[----:B------:R-:W2:Y:S02]  /*c820*/  LDG.E.U16 R2, desc[UR36][R2.64] ;  /* 0x0000002402027981 */ /* 0x000ea4000c1e1500 */
[----:B--2---:R-:W-:-:S05]  /*c830*/  HADD2.F32 R0, -RZ, R2.H0_H0 ;  /* 0x20000002ff007230 */ /* 0x004fca0000004100 */
[----:B------:R-:W-:-:S04]  /*c840*/  FMUL.FTZ R0, R0, 1 ;  /* 0x3f80000000007820 */ /* 0x000fc80000410000 */
[----:B------:R4:W0:Y:S01]  /*c850*/  F2F.F64.F32 R18, R0 ;  /* 0x0000000000127310 */ /* 0x0008220000201800 */
[----:B------:R-:W-:Y:S05]  /*c860*/  BRA `(.L_x_11963) ;  /* 0x0000000800ac7947 */ /* 0x000fea0003800000 */
.L_x_11968:
[----:B------:R0:W5:Y:S01]  /*c870*/  LDG.E.64 R18, desc[UR36][R2.64] ;  /* 0x0000002402127981 */ /* 0x000162000c1e1b00 */
[----:B------:R-:W-:Y:S05]  /*c880*/  BRA `(.L_x_11963) ;  /* 0x0000000800a47947 */ /* 0x000fea0003800000 */
.L_x_11958:
        /* <DEDUP_REMOVED lines=13> */
.L_x_11972:
[----:B------:R0:W5:Y:S01]  /*c960*/  LDG.E.64 R18, desc[UR36][R2.64] ;  /* 0x0000002402127981 */ /* 0x000162000c1e1b00 */
[----:B------:R-:W-:Y:S05]  /*c970*/  BRA `(.L_x_11963) ;  /* 0x0000000800687947 */ /* 0x000fea0003800000 */
.L_x_11971:
        /* <DEDUP_REMOVED lines=27> */
.L_x_11974:
        /* <DEDUP_REMOVED lines=14> */
.L_x_11973:
[----:B------:R-:W2:Y:S02]  /*cc10*/  LDG.E.U16 R0, desc[UR36][R2.64] ;  /* 0x0000002402007981 */ /* 0x000ea4000c1e1500 */
[----:B--2---:R-:W-:-:S04]  /*cc20*/  IMAD.U32 R0, R0, 0x10000, RZ ;  /* 0x0001000000007824 */ /* 0x004fc800078e00ff */
[----:B------:R-:W-:-:S04]  /*cc30*/  FMUL.FTZ R0, R0, 1 ;  /* 0x3f80000000007820 */ /* 0x000fc80000410000 */
[----:B------:R0:W1:Y:S01]  /*cc40*/  F2F.F64.F32 R18, R0 ;  /* 0x0000000000127310 */ /* 0x0000620000201800 */
[----:B------:R-:W-:Y:S05]  /*cc50*/  BRA `(.L_x_11963) ;  /* 0x0000000400b07947 */ /* 0x000fea0003800000 */
.L_x_11970:
        /* <DEDUP_REMOVED lines=11> */
.L_x_11977:
        /* <DEDUP_REMOVED lines=21> */
.L_x_11979:
[----:B------:R-:W-:Y:S05]  /*ce60*/  BSYNC.RECONVERGENT B0 ;  /* 0x0000000000007941 */ /* 0x000fea0003800200 */
.L_x_11978:
[----:B------:R-:W-:Y:S02]  /*ce70*/  SHF.L.U32 R0, R0, 0x14, RZ ;  /* 0x0000001400007819 */ /* 0x000fe400000006ff */
[----:B------:R-:W-:-:S04]  /*ce80*/  LEA R2, R2, 0x3b800000, 0x17 ;  /* 0x3b80000002027811 */ /* 0x000fc800078eb8ff */
[----:B------:R-:W-:-:S05]  /*ce90*/  LOP3.LUT R0, R2, R0, R7, 0xfe, !PT ;  /* 0x0000000002007212 */ /* 0x000fca00078efe07 */
[----:B------:R-:W-:-:S04]  /*cea0*/  FMUL.FTZ R0, R0, 1 ;  /* 0x3f80000000007820 */ /* 0x000fc80000410000 */
[----:B------:R0:W1:Y:S01]  /*ceb0*/  F2F.F64.F32 R18, R0 ;  /* 0x0000000000127310 */ /* 0x0000620000201800 */
[----:B------:R-:W-:Y:S05]  /*cec0*/  BRA `(.L_x_11963) ;  /* 0x0000000400147947 */ /* 0x000fea0003800000 */
.L_x_11976:
        /* <DEDUP_REMOVED lines=21> */
.L_x_11981:
[----:B------:R-:W-:Y:S05]  /*d020*/  BSYNC.RECONVERGENT B0 ;  /* 0x0000000000007941 */ /* 0x000fea0003800200 */
.L_x_11980:
[----:B------:R-:W-:Y:S01]  /*d030*/  IMAD.SHL.U32 R0, R0, 0x200000, RZ ;  /* 0x0020000000007824 */ /* 0x000fe200078e00ff */
[----:B------:R-:W-:-:S04]  /*d040*/  LEA R2, R2, 0x37800000, 0x17 ;  /* 0x3780000002027811 */ /* 0x000fc800078eb8ff */
[----:B------:R-:W-:-:S05]  /*d050*/  LOP3.LUT R0, R2, R0, R7, 0xfe, !PT ;  /* 0x0000000002007212 */ /* 0x000fca00078efe07 */
[----:B------:R-:W-:-:S04]  /*d060*/  FMUL.FTZ R0, R0, 1 ;  /* 0x3f80000000007820 */ /* 0x000fc80000410000 */
[----:B------:R0:W1:Y:S01]  /*d070*/  F2F.F64.F32 R18, R0 ;  /* 0x0000000000127310 */ /* 0x0000620000201800 */
[----:B------:R-:W-:Y:S05]  /*d080*/  BRA `(.L_x_11963) ;  /* 0x0000000000a47947 */ /* 0x000fea0003800000 */
.L_x_11975:
        /* <DEDUP_REMOVED lines=18> */
.L_x_11962:
        /* <DEDUP_REMOVED lines=16> */
.L_x_11984:
[----:B------:R-:W-:Y:S01]  /*d2b0*/  CS2R R18, SRZ ;  /* 0x0000000000127805 */ /* 0x000fe2000001ff00 */
[----:B------:R-:W-:Y:S06]  /*d2c0*/  BRA `(.L_x_11963) ;  /* 0x0000000000147947 */ /* 0x000fec0003800000 */
.L_x_11983:
[----:B------:R-:W2:Y:S02]  /*d2d0*/  LDG.E.64 R18, desc[UR36][R2.64] ;  /* 0x0000002402127981 */ /* 0x000ea4000c1e1b00 */
[----:B--2---:R-:W0:Y:S01]  /*d2e0*/  I2F.F64.U64 R18, R18 ;  /* 0x0000001200127312 */ /* 0x004e220000301800 */
[----:B------:R-:W-:Y:S05]  /*d2f0*/  BRA `(.L_x_11963) ;  /* 0x0000000000087947 */ /* 0x000fea0003800000 */
.L_x_11982:
[----:B------:R-:W2:Y:S02]  /*d300*/  LDG.E R2, desc[UR36][R2.64] ;  /* 0x0000002402027981 */ /* 0x000ea4000c1e1900 */
[----:B--2---:R0:W1:Y:S02]  /*d310*/  I2F.F64.U32 R18, R2 ;  /* 0x0000000200127312 */ /* 0x0040640000201800 */
.L_x_11963:
[----:B------:R-:W-:Y:S05]  /*d320*/  BSYNC.RECONVERGENT B6 ;  /* 0x0000000000067941 */ /* 0x000fea0003800200 */
.L_x_11957:
        /* <DEDUP_REMOVED lines=18> */
.L_x_11989:
[----:B------:R-:W2:Y:S02]  /*d450*/  LDG.E.U8 R2, desc[UR36][R2.64] ;  /* 0x0000002402027981 */ /* 0x000ea4000c1e1100 */
[----:B--2---:R0:W2:Y:S01]  /*d460*/  I2F.F64.U16 R16, R2 ;  /* 0x0000000200107312 */ /* 0x0040a20000101800 */
[----:B------:R-:W-:Y:S05]  /*d470*/  BRA `(.L_x_11991) ;  /* 0x0000000c00607947 */ /* 0x000fea0003800000 */
.L_x_11988:
        /* <DEDUP_REMOVED lines=9> */
.L_x_11993:
[----:B------:R-:W2:Y:S02]  /*d510*/  LDG.E R2, desc[UR36][R2.64] ;  /* 0x0000002402027981 */ /* 0x000ea4000c1e1900 */
[----:B--2---:R0:W2:Y:S01]  /*d520*/  I2F.F64 R16, R2 ;  /* 0x0000000200107312 */ /* 0x0040a20000201c00 */
[----:B------:R-:W-:Y:S05]  /*d530*/  BRA `(.L_x_11991) ;  /* 0x0000000c00307947 */ /* 0x000fea0003800000 */
.L_x_11992:
[----:B------:R-:W2:Y:S02]  /*d540*/  LDG.E.U16 R2, desc[UR36][R2.64] ;  /* 0x0000002402027981 */ /* 0x000ea4000c1e1500 */
[----:B--2---:R0:W2:Y:S01]  /*d550*/  I2F.F64.S16 R16, R2 ;  /* 0x0000000200107312 */ /* 0x0040a20000101c00 */
[----:B------:R-:W-:Y:S05]  /*d560*/  BRA `(.L_x_11991) ;  /* 0x0000000c00247947 */ /* 0x000fea0003800000 */
.L_x_11987:
        /* <DEDUP_REMOVED lines=10> */
.L_x_11995:
[----:B----4-:R-:W4:Y:S02]  /*d610*/  LDG.E.U16 R0, desc[UR36][R2.64] ;  /* 0x0000002402007981 */ /* 0x010f24000c1e1500 */
[----:B----4-:R-:W-:-:S05]  /*d620*/  HADD2.F32 R0, -RZ, R0.H0_H0 ;  /* 0x20000000ff007230 */ /* 0x010fca0000004100 */
[----:B------:R-:W-:-:S04]  /*d630*/  FMUL.FTZ R0, R0, 1 ;  /* 0x3f80000000007820 */ /* 0x000fc80000410000 */
[----:B------:R0:W4:Y:S01]  /*d640*/  F2F.F64.F32 R16, R0 ;  /* 0x0000000000107310 */ /* 0x0001220000201800 */
[----:B------:R-:W-:Y:S05]  /*d650*/  BRA `(.L_x_11991) ;  /* 0x0000000800e87947 */ /* 0x000fea0003800000 */
.L_x_11994:
        /* <DEDUP_REMOVED lines=10> */
.L_x_11997:
[----:B------:R-:W4:Y:S02]  /*d700*/  LDG.E.U16 R2, desc[UR36][R2.64] ;  /* 0x0000002402027981 */ /* 0x000f24000c1e1500 */
[----:B----4-:R-:W-:-:S05]  /*d710*/  HADD2.F32 R0, -RZ, R2.H0_H0 ;  /* 0x20000002ff007230 */ /* 0x010fca0000004100 */
[----:B------:R-:W-:-:S04]  /*d720*/  FMUL.FTZ R0, R0, 1 ;  /* 0x3f80000000007820 */ /* 0x000fc80000410000 */
[----:B------:R0:W4:Y:S01]  /*d730*/  F2F.F64.F32 R16, R0 ;  /* 0x0000000000107310 */ /* 0x0001220000201800 */
[----:B------:R-:W-:Y:S05]  /*d740*/  BRA `(.L_x_11991) ;  /* 0x0000000800ac7947 */ /* 0x000fea0003800000 */
.L_x_11996:
[----:B------:R0:W5:Y:S01]  /*d750*/  LDG.E.64 R16, desc[UR36][R2.64] ;  /* 0x0000002402107981 */ /* 0x000162000c1e1b00 */
[----:B------:R-:W-:Y:S05]  /*d760*/  BRA `(.L_x_11991) ;  /* 0x0000000800a47947 */ /* 0x000fea0003800000 */
.L_x_11986:
        /* <DEDUP_REMOVED lines=13> */
.L_x_12000:
[----:B------:R0:W5:Y:S01]  /*d840*/  LDG.E.64 R16, desc[UR36][R2.64] ;  /* 0x0000002402107981 */ /* 0x000162000c1e1b00 */
[----:B------:R-:W-:Y:S05]  /*d850*/  BRA `(.L_x_11991) ;  /* 0x0000000800687947 */ /* 0x000fea0003800000 */
.L_x_11999:
        /* <DEDUP_REMOVED lines=25> */
[----:B------:R0:W4:Y:S01]  /*d9f0*/  F2F.F64.F32 R16, R5 ;  /* 0x0000000500107310 */ /* 0x0001220000201800 */
[----:B------:R-:W-:Y:S05]  /*da00*/  BRA `(.L_x_11991) ;  /* 0x0000000400fc7947 */ /* 0x000fea0003800000 */
.L_x_12002:
        /* <DEDUP_REMOVED lines=12> */
[----:B------:R0:W4:Y:S01]  /*dad0*/  F2F.F64.F32 R16, R0 ;  /* 0x0000000000107310 */ /* 0x0001220000201800 */
[----:B------:R-:W-:Y:S05]  /*dae0*/  BRA `(.L_x_11991) ;  /* 0x0000000400c47947 */ /* 0x000fea0003800000 */
.L_x_12001:
[----:B----4-:R-:W4:Y:S02]  /*daf0*/  LDG.E.U16 R0, desc[UR36][R2.64] ;  /* 0x0000002402007981 */ /* 0x010f24000c1e1500 */
[----:B----4-:R-:W-:-:S04]  /*db00*/  IMAD.U32 R0, R0, 0x10000, RZ ;  /* 0x0001000000007824 */ /* 0x010fc800078e00ff */
[----:B------:R-:W-:-:S04]  /*db10*/  FMUL.FTZ R0, R0, 1 ;  /* 0x3f80000000007820 */ /* 0x000fc80000410000 */
[----:B------:R0:W4:Y:S01]  /*db20*/  F2F.F64.F32 R16, R0 ;  /* 0x0000000000107310 */ /* 0x0001220000201800 */
[----:B------:R-:W-:Y:S05]  /*db30*/  BRA `(.L_x_11991) ;  /* 0x0000000400b07947 */ /* 0x000fea0003800000 */
.L_x_11998:
        /* <DEDUP_REMOVED lines=11> */
.L_x_12005:
        /* <DEDUP_REMOVED lines=21> */
.L_x_12007:
[----:B------:R-:W-:Y:S05]  /*dd40*/  BSYNC.RECONVERGENT B0 ;  /* 0x0000000000007941 */ /* 0x000fea0003800200 */
.L_x_12006:
[----:B------:R-:W-:Y:S02]  /*dd50*/  SHF.L.U32 R0, R0, 0x14, RZ ;  /* 0x0000001400007819 */ /* 0x000fe400000006ff */
[----:B------:R-:W-:-:S04]  /*dd60*/  LEA R2, R2, 0x3b800000, 0x17 ;  /* 0x3b80000002027811 */ /* 0x000fc800078eb8ff */
[----:B------:R-:W-:-:S05]  /*dd70*/  LOP3.LUT R0, R2, R0, R7, 0xfe, !PT ;  /* 0x0000000002007212 */ /* 0x000fca00078efe07 */
[----:B------:R-:W-:-:S04]  /*dd80*/  FMUL.FTZ R0, R0, 1 ;  /* 0x3f80000000007820 */ /* 0x000fc80000410000 */
[----:B------:R0:W2:Y:S01]  /*dd90*/  F2F.F64.F32 R16, R0 ;  /* 0x0000000000107310 */ /* 0x0000a20000201800 */
[----:B------:R-:W-:Y:S05]  /*dda0*/  BRA `(.L_x_11991) ;  /* 0x0000000400147947 */ /* 0x000fea0003800000 */
.L_x_12004:
        /* <DEDUP_REMOVED lines=21> */
.L_x_12009:
[----:B------:R-:W-:Y:S05]  /*df00*/  BSYNC.RECONVERGENT B0 ;  /* 0x0000000000007941 */ /* 0x000fea0003800200 */
.L_x_12008:
[----:B------:R-:W-:Y:S01]  /*df10*/  IMAD.SHL.U32 R0, R0, 0x200000, RZ ;  /* 0x0020000000007824 */ /* 0x000fe200078e00ff */
[----:B------:R-:W-:-:S04]  /*df20*/  LEA R2, R2, 0x37800000, 0x17 ;  /* 0x3780000002027811 */ /* 0x000fc800078eb8ff */
[----:B------:R-:W-:-:S05]  /*df30*/  LOP3.LUT R0, R2, R0, R7, 0xfe, !PT ;  /* 0x0000000002007212 */ /* 0x000fca00078efe07 */
[----:B------:R-:W-:-:S04]  /*df40*/  FMUL.FTZ R0, R0, 1 ;  /* 0x3f80000000007820 */ /* 0x000fc80000410000 */
[----:B------:R0:W2:Y:S01]  /*df50*/  F2F.F64.F32 R16, R0 ;  /* 0x0000000000107310 */ /* 0x0000a20000201800 */
[----:B------:R-:W-:Y:S05]  /*df60*/  BRA `(.L_x_11991) ;  /* 0x0000000000a47947 */ /* 0x000fea0003800000 */
.L_x_12003:
[----:B------:R-:W-:-:S09]  /*df70*/  UISETP.NE.AND UP0, UPT, UR4, 0x1c, UPT ;  /* 0x0000001c0400788c */ /* 0x000fd2000bf05270 */
[----:B------:R-:W-:Y:S05]  /*df80*/  BRA.U !UP0, `(.L_x_12010) ;  /* 0x0000000108947547 */ /* 0x000fea000b800000 */
[----:B------:R-:W-:-:S09]  /*df90*/  UISETP.NE.AND UP0, UPT, UR4, 0x1d, UPT ;  /* 0x0000001d0400788c */ /* 0x000fd2000bf05270 */
[----:B------:R-:W-:Y:S05]  /*dfa0*/  BRA.U !UP0, `(.L_x_12011) ;  /* 0x0000000108807547 */ /* 0x000fea000b800000 */
[----:B------:R-:W-:-:S09]  /*dfb0*/  UISETP.NE.AND UP0, UPT, UR4, 0x2c, UPT ;  /* 0x0000002c0400788c */ /* 0x000fd2000bf05270 */
[----:B------:R-:W-:Y:S05]  /*dfc0*/  BRA.U UP0, `(.L_x_11990) ;  /* 0x0000000100307547 */ /* 0x000fea000b800000 */
[----:B----4-:R-:W4:Y:S01]  /*dfd0*/  LDG.E.U8 R0, desc[UR36][R2.64] ;  /* 0x0000002402007981 */ /* 0x010f22000c1e1100 */
[----:B------:R-:W-:Y:S02]  /*dfe0*/  HFMA2 R16, -RZ, RZ, 0, 0 ;  /* 0x00000000ff107431 */ /* 0x000fe400000001ff */
[----:B------:R-:W-:Y:S01]  /*dff0*/  IMAD.MOV.U32 R17, RZ, RZ, 0x38000000 ;  /* 0x38000000ff117424 */ /* 0x000fe200078e00ff */
[----:B----4-:R-:W-:-:S13]  /*e000*/  ISETP.NE.AND P0, PT, R0, RZ, PT ;  /* 0x000000ff0000720c */ /* 0x010fda0003f05270 */
[----:B------:R-:W-:Y:S05]  /*e010*/  @!P0 BRA `(.L_x_11991) ;  /* 0x0000000000788947 */ /* 0x000fea0003800000 */
[----:B------:R-:W-:-:S13]  /*e020*/  ISETP.NE.AND P0, PT, R0, 0xff, PT ;  /* 0x000000ff0000780c */ /* 0x000fda0003f05270 */
[----:B------:R-:W-:Y:S01]  /*e030*/  @P0 SHF.L.U32 R0, R0, 0x17, RZ ;  /* 0x0000001700000819 */ /* 0x000fe200000006ff */
[----:B------:R-:W-:Y:S01]  /*e040*/  @!P0 IMAD.MOV.U32 R16, RZ, RZ, 0x20000000 ;  /* 0x20000000ff108424 */ /* 0x000fe200078e00ff */
[----:B------:R-:W-:-:S03]  /*e050*/  @!P0 MOV R17, 0x7ff80000 ;  /* 0x7ff8000000118802 */ /* 0x000fc60000000f00 */
[----:B------:R-:W-:-:S04]  /*e060*/  @P0 FMUL.FTZ R0, R0, 1 ;  /* 0x3f80000000000820 */ /* 0x000fc80000410000 */
[----:B------:R0:W4:Y:S01]  /*e070*/  @P0 F2F.F64.F32 R16, R0 ;  /* 0x0000000000100310 */ /* 0x0001220000201800 */
[----:B------:R-:W-:Y:S05]  /*e080*/  BRA `(.L_x_11991) ;  /* 0x00000000005c7947 */ /* 0x000fea0003800000 */
.L_x_11990:
        /* <DEDUP_REMOVED lines=15> */
[----:B--2-45:R-:W-:Y:S05]  /*e180*/  CALL.ABS.NOINC R2 ;  /* 0x0000000002007343 */ /* 0x034fea0003c00000 */
.L_x_12012:
[----:B------:R-:W-:Y:S01]  /*e190*/  CS2R R16, SRZ ;  /* 0x0000000000107805 */ /* 0x000fe2000001ff00 */
[----:B------:R-:W-:Y:S06]  /*e1a0*/  BRA `(.L_x_11991) ;  /* 0x0000000000147947 */ /* 0x000fec0003800000 */
.L_x_12011:
[----:B------:R-:W2:Y:S02]  /*e1b0*/  LDG.E.64 R16, desc[UR36][R2.64] ;  /* 0x0000002402107981 */ /* 0x000ea4000c1e1b00 */
[----:B--2---:R-:W0:Y:S01]  /*e1c0*/  I2F.F64.U64 R16, R16 ;  /* 0x0000001000107312 */ /* 0x004e220000301800 */
[----:B------:R-:W-:Y:S05]  /*e1d0*/  BRA `(.L_x_11991) ;  /* 0x0000000000087947 */ /* 0x000fea0003800000 */
.L_x_12010:
[----:B------:R-:W2:Y:S02]  /*e1e0*/  LDG.E R2, desc[UR36][R2.64] ;  /* 0x0000002402027981 */ /* 0x000ea4000c1e1900 */
[----:B--2---:R0:W2:Y:S02]  /*e1f0*/  I2F.F64.U32 R16, R2 ;  /* 0x0000000200107312 */ /* 0x0040a40000201800 */
.L_x_11991:
[----:B------:R-:W-:Y:S05]  /*e200*/  BSYNC.RECONVERGENT B6 ;  /* 0x0000000000067941 */ /* 0x000fea0003800200 */
.L_x_11985:
[----:B------:R-:W1:Y:S01]  /*e210*/  LDCU.64 UR6, c[0x0][0x660] ;  /* 0x0000cc00ff0677ac */ /* 0x000e620008000a00 */
[----:B------:R-:W-:Y:S01]  /*e220*/  BSSY.RECONVERGENT B6, `(.L_x_12013) ;  /* 0x00000ec000067945 */ /* 0x000fe20003800200 */
[----:B------:R-:W-:-:S04]  /*e230*/  UPRMT UR4, UR43, 0x9910, URZ ;  /* 0x000099102b047896 */ /* 0x000fc800080000ff */
[----:B------:R-:W-:Y:S01]  /*e240*/  UISETP.GT.AND UP0, UPT, UR4, 0x9, UPT ;  /* 0x000000090400788c */ /* 0x000fe2000bf04270 */
[----:B-1----:R-:W-:-:S04]  /*e250*/  IADD3 R24, P0, PT, R24, UR6, RZ ;  /* 0x0000000618187c10 */ /* 0x002fc8000ff1e0ff */
        /* <DEDUP_REMOVED lines=13> */
.L_x_12017:
[----:B0-----:R-:W2:Y:S02]  /*e330*/  LDG.E.U8 R2, desc[UR36][R24.64] ;  /* 0x0000002418027981 */ /* 0x001ea4000c1e1100 */
[----:B--2---:R-:W0:Y:S01]  /*e340*/  I2F.F64.U16 R2, R2 ;  /* 0x0000000200027312 */ /* 0x004e220000101800 */
[----:B------:R-:W-:Y:S05]  /*e350*/  BRA `(.L_x_12019) ;  /* 0x0000000c00607947 */ /* 0x000fea0003800000 */
.L_x_12016:
        /* <DEDUP_REMOVED lines=9> */
.L_x_12021:
[----:B0-----:R-:W2:Y:S02]  /*e3f0*/  LDG.E R2, desc[UR36][R24.64] ;  /* 0x0000002418027981 */ /* 0x001ea4000c1e1900 */
[----:B--2---:R-:W0:Y:S01]  /*e400*/  I2F.F64 R2, R2 ;  /* 0x0000000200027312 */ /* 0x004e220000201c00 */
[----:B------:R-:W-:Y:S05]  /*e410*/  BRA `(.L_x_12019) ;  /* 0x0000000c00307947 */ /* 0x000fea0003800000 */
.L_x_12020:
[----:B0-----:R-:W2:Y:S02]  /*e420*/  LDG.E.U16 R2, desc[UR36][R24.64] ;  /* 0x0000002418027981 */ /* 0x001ea4000c1e1500 */
[----:B--2---:R-:W0:Y:S01]  /*e430*/  I2F.F64.S16 R2, R2 ;  /* 0x0000000200027312 */ /* 0x004e220000101c00 */
[----:B------:R-:W-:Y:S05]  /*e440*/  BRA `(.L_x_12019) ;  /* 0x0000000c00247947 */ /* 0x000fea0003800000 */
.L_x_12015:
        /* <DEDUP_REMOVED lines=10> */
.L_x_12023:
[----:B0---4-:R-:W4:Y:S02]  /*e4f0*/  LDG.E.U16 R0, desc[UR36][R24.64] ;  /* 0x0000002418007981 */ /* 0x011f24000c1e1500 */
[----:B----4-:R-:W-:-:S05]  /*e500*/  HADD2.F32 R0, -RZ, R0.H0_H0 ;  /* 0x20000000ff007230 */ /* 0x010fca0000004100 */
[----:B------:R-:W-:-:S04]  /*e510*/  FMUL.FTZ R0, R0, 1 ;  /* 0x3f80000000007820 */ /* 0x000fc80000410000 */
[----:B------:R0:W1:Y:S01]  /*e520*/  F2F.F64.F32 R2, R0 ;  /* 0x0000000000027310 */ /* 0x0000620000201800 */
[----:B------:R-:W-:Y:S05]  /*e530*/  BRA `(.L_x_12019) ;  /* 0x0000000800e87947 */ /* 0x000fea0003800000 */
.L_x_12022:
        /* <DEDUP_REMOVED lines=10> */
.L_x_12025:
[----:B------:R-:W0:Y:S02]  /*e5e0*/  LDG.E.U16 R24, desc[UR36][R24.64] ;  /* 0x0000002418187981 */ /* 0x000e24000c1e1500 */
[----:B0---4-:R-:W-:-:S05]  /*e5f0*/  HADD2.F32 R0, -RZ, R24.H0_H0 ;  /* 0x20000018ff007230 */ /* 0x011fca0000004100 */
[----:B------:R-:W-:-:S04]  /*e600*/  FMUL.FTZ R0, R0, 1 ;  /* 0x3f80000000007820 */ /* 0x000fc80000410000 */
[----:B------:R0:W1:Y:S01]  /*e610*/  F2F.F64.F32 R2, R0 ;  /* 0x0000000000027310 */ /* 0x0000620000201800 */
[----:B------:R-:W-:Y:S05]  /*e620*/  BRA `(.L_x_12019) ;  /* 0x0000000800ac7947 */ /* 0x000fea0003800000 */
.L_x_12024:
[----:B0-----:R0:W5:Y:S01]  /*e630*/  LDG.E.64 R2, desc[UR36][R24.64] ;  /* 0x0000002418027981 */ /* 0x001162000c1e1b00 */
[----:B------:R-:W-:Y:S05]  /*e640*/  BRA `(.L_x_12019) ;  /* 0x0000000800a47947 */ /* 0x000fea0003800000 */
.L_x_12014:
        /* <DEDUP_REMOVED lines=13> */
.L_x_12028:
[----:B0-----:R0:W5:Y:S01]  /*e720*/  LDG.E.64 R2, desc[UR36][R24.64] ;  /* 0x0000002418027981 */ /* 0x001162000c1e1b00 */
[----:B------:R-:W-:Y:S05]  /*e730*/  BRA `(.L_x_12019) ;  /* 0x0000000800687947 */ /* 0x000fea0003800000 */
.L_x_12027:
        /* <DEDUP_REMOVED lines=27> */
.L_x_12030:
[----:B0-----:R-:W4:Y:S02]  /*e8f0*/  LDG.E.U8 R3, desc[UR36][R24.64] ;  /* 0x0000002418037981 */ /* 0x001f24000c1e1100 */
        /* <DEDUP_REMOVED lines=13> */
.L_x_12029:
[----:B0---4-:R-:W4:Y:S02]  /*e9d0*/  LDG.E.U16 R0, desc[UR36][R24.64] ;  /* 0x0000002418007981 */ /* 0x011f24000c1e1500 */
[----:B----4-:R-:W-:-:S04]  /*e9e0*/  IMAD.U32 R0, R0, 0x10000, RZ ;  /* 0x0001000000007824 */ /* 0x010fc800078e00ff */
[----:B------:R-:W-:-:S04]  /*e9f0*/  FMUL.FTZ R0, R0, 1 ;  /* 0x3f80000000007820 */ /* 0x000fc80000410000 */
[----:B------:R1:W0:Y:S01]  /*ea00*/  F2F.F64.F32 R2, R0 ;  /* 0x0000000000027310 */ /* 0x0002220000201800 */
[----:B------:R-:W-:Y:S05]  /*ea10*/  BRA `(.L_x_12019) ;  /* 0x0000000400b07947 */ /* 0x000fea0003800000 */
.L_x_12026:
        /* <DEDUP_REMOVED lines=11> */
.L_x_12033:
        /* <DEDUP_REMOVED lines=21> */
.L_x_12035:
[----:B------:R-:W-:Y:S05]  /*ec20*/  BSYNC.RECONVERGENT B0 ;  /* 0x0000000000007941 */ /* 0x000fea0003800200 */
.L_x_12034:
[----:B------:R-:W-:Y:S02]  /*ec30*/  SHF.L.U32 R0, R0, 0x14, RZ ;  /* 0x0000001400007819 */ /* 0x000fe400000006ff */
[----:B------:R-:W-:-:S04]  /*ec40*/  LEA R2, R2, 0x3b800000, 0x17 ;  /* 0x3b80000002027811 */ /* 0x000fc800078eb8ff */
[----:B------:R-:W-:-:S05]  /*ec50*/  LOP3.LUT R0, R2, R0, R7, 0xfe, !PT ;  /* 0x0000000002007212 */ /* 0x000fca00078efe07 */
[----:B------:R-:W-:-:S04]  /*ec60*/  FMUL.FTZ R0, R0, 1 ;  /* 0x3f80000000007820 */ /* 0x000fc80000410000 */
[----:B------:R0:W1:Y:S01]  /*ec70*/  F2F.F64.F32 R2, R0 ;  /* 0x0000000000027310 */ /* 0x0000620000201800 */
[----:B------:R-:W-:Y:S05]  /*ec80*/  BRA `(.L_x_12019) ;  /* 0x0000000400147947 */ /* 0x000fea0003800000 */
.L_x_12032:
        /* <DEDUP_REMOVED lines=21> */
.L_x_12037:
[----:B------:R-:W-:Y:S05]  /*ede0*/  BSYNC.RECONVERGENT B0 ;  /* 0x0000000000007941 */ /* 0x000fea0003800200 */
.L_x_12036:
[----:B------:R-:W-:Y:S01]  /*edf0*/  IMAD.SHL.U32 R0, R0, 0x200000, RZ ;  /* 0x0020000000007824 */ /* 0x000fe200078e00ff */
[----:B------:R-:W-:-:S04]  /*ee00*/  LEA R2, R2, 0x37800000, 0x17 ;  /* 0x3780000002027811 */ /* 0x000fc800078eb8ff */
[----:B------:R-:W-:-:S05]  /*ee10*/  LOP3.LUT R0, R2, R0, R7, 0xfe, !PT ;  /* 0x0000000002007212 */ /* 0x000fca00078efe07 */
[----:B------:R-:W-:-:S04]  /*ee20*/  FMUL.FTZ R0, R0, 1 ;  /* 0x3f80000000007820 */ /* 0x000fc80000410000 */
[----:B------:R0:W1:Y:S01]  /*ee30*/  F2F.F64.F32 R2, R0 ;  /* 0x0000000000027310 */ /* 0x0000620000201800 */
[----:B------:R-:W-:Y:S05]  /*ee40*/  BRA `(.L_x_12019) ;  /* 0x0000000000a47947 */ /* 0x000fea0003800000 */
.L_x_12031:
[----:B------:R-:W-:-:S09]  /*ee50*/  UISETP.NE.AND UP0, UPT, UR4, 0x1c, UPT ;  /* 0x0000001c0400788c */ /* 0x000fd2000bf05270 */
[----:B------:R-:W-:Y:S05]  /*ee60*/  BRA.U !UP0, `(.L_x_12038) ;  /* 0x0000000108947547 */ /* 0x000fea000b800000 */
[----:B------:R-:W-:-:S09]  /*ee70*/  UISETP.NE.AND UP0, UPT, UR4, 0x1d, UPT ;  /* 0x0000001d0400788c */ /* 0x000fd2000bf05270 */
[----:B------:R-:W-:Y:S05]  /*ee80*/  BRA.U !UP0, `(.L_x_12039) ;  /* 0x0000000108807547 */ /* 0x000fea000b800000 */
[----:B------:R-:W-:-:S09]  /*ee90*/  UISETP.NE.AND UP0, UPT, UR4, 0x2c, UPT ;  /* 0x0000002c0400788c */ /* 0x000fd2000bf05270 */
[----:B------:R-:W-:Y:S05]  /*eea0*/  BRA.U UP0, `(.L_x_12018) ;  /* 0x0000000100307547 */ /* 0x000fea000b800000 */
[----:B0---4-:R-:W4:Y:S01]  /*eeb0*/  LDG.E.U8 R0, desc[UR36][R24.64] ;  /* 0x0000002418007981 */ /* 0x011f22000c1e1100 */
        /* <DEDUP_REMOVED lines=11> */
.L_x_12018:
        /* <DEDUP_REMOVED lines=16> */
.L_x_12040:
[----:B------:R-:W-:Y:S01]  /*f070*/  CS2R R2, SRZ ;  /* 0x0000000000027805 */ /* 0x000fe2000001ff00 */
[----:B------:R-:W-:Y:S06]  /*f080*/  BRA `(.L_x_12019) ;  /* 0x0000000000147947 */ /* 0x000fec0003800000 */
.L_x_12039:
[----:B0-----:R-:W2:Y:S02]  /*f090*/  LDG.E.64 R2, desc[UR36][R24.64] ;  /* 0x0000002418027981 */ /* 0x001ea4000c1e1b00 */
[----:B--2---:R-:W0:Y:S01]  /*f0a0*/  I2F.F64.U64 R2, R2 ;  /* 0x0000000200027312 */ /* 0x004e220000301800 */
[----:B------:R-:W-:Y:S05]  /*f0b0*/  BRA `(.L_x_12019) ;  /* 0x0000000000087947 */ /* 0x000fea0003800000 */
.L_x_12038:
[----:B0-----:R-:W2:Y:S02]  /*f0c0*/  LDG.E R2, desc[UR36][R24.64] ;  /* 0x0000002418027981 */ /* 0x001ea4000c1e1900 */
[----:B--2---:R-:W0:Y:S02]  /*f0d0*/  I2F.F64.U32 R2, R2 ;  /* 0x0000000200027312 */ /* 0x004e240000201800 */
.L_x_12019:
[----:B------:R-:W-:Y:S05]  /*f0e0*/  BSYNC.RECONVERGENT B6 ;  /* 0x0000000000067941 */ /* 0x000fea0003800200 */
.L_x_12013:
[----:B------:R-:W4:Y:S01]  /*f0f0*/  LDCU.64 UR6, c[0x0][0x648] ;  /* 0x0000c900ff0677ac */ /* 0x000f220008000a00 */
[----:B0123-5:R-:W-:Y:S01]  /*f100*/  DMUL R18, R2, R18 ;  /* 0x0000001202127228 */ /* 0x02ffe20000000000 */
[----:B------:R-:W-:-:S04]  /*f110*/  UPRMT UR4, UR44, 0x9910, URZ ;  /* 0x000099102c047896 */ /* 0x000fc800080000ff */
[----:B------:R-:W-:-:S03]  /*f120*/  UISETP.GT.AND UP0, UPT, UR4, 0x9, UPT ;  /* 0x000000090400788c */ /* 0x000fc6000bf04270 */
[----:B----4-:R-:W-:Y:S01]  /*f130*/  DMUL R16, R18, R16 ;  /* 0x0000001012107228 */ /* 0x010fe20000000000 */
        /* <DEDUP_REMOVED lines=14> */
.L_x_12044:
[----:B------:R-:W0:Y:S02]  /*f220*/  F2I.S64.F64.TRUNC R16, R16 ;  /* 0x0000001000107311 */ /* 0x000e24000030d900 */
[----:B0-----:R-:W-:-:S05]  /*f230*/  IMAD.MOV.U32 R5, RZ, RZ, R16 ;  /* 0x000000ffff057224 */ /* 0x001fca00078e0010 */
[----:B------:R0:W-:Y:S01]  /*f240*/  STG.E.U8 desc[UR36][R2.64], R5 ;  /* 0x0000000502007986 */ /* 0x0001e2000c101124 */
[----:B------:R-:W-:Y:S05]  /*f250*/  BRA `(.L_x_12046) ;  /* 0x0000000c00e07947 */ /* 0x000fea0003800000 */
.L_x_12043:
        /* <DEDUP_REMOVED lines=9> */
.L_x_12048:
[----:B------:R-:W0:Y:S02]  /*f2f0*/  F2I.F64.TRUNC R17, R16 ;  /* 0x0000001000117311 */ /* 0x000e24000030d100 */
[----:B0-----:R0:W-:Y:S01]  /*f300*/  STG.E desc[UR36][R2.64], R17 ;  /* 0x0000001102007986 */ /* 0x0011e2000c101924 */
[----:B------:R-:W-:Y:S05]  /*f310*/  BRA `(.L_x_12046) ;  /* 0x0000000c00b07947 */ /* 0x000fea0003800000 */
.L_x_12047:
[----:B------:R-:W0:Y:S02]  /*f320*/  F2I.F64.TRUNC R17, R16 ;  /* 0x0000001000117311 */ /* 0x000e24000030d100 */
[----:B0-----:R0:W-:Y:S01]  /*f330*/  STG.E.U16 desc[UR36][R2.64], R17 ;  /* 0x0000001102007986 */ /* 0x0011e2000c101524 */
[----:B------:R-:W-:Y:S05]  /*f340*/  BRA `(.L_x_12046) ;  /* 0x0000000c00a47947 */ /* 0x000fea0003800000 */
.L_x_12042:
        /* <DEDUP_REMOVED lines=13> */
.L_x_12050:
        /* <DEDUP_REMOVED lines=8> */
.L_x_12049:
        /* <DEDUP_REMOVED lines=14> */
.L_x_12052:
        /* <DEDUP_REMOVED lines=9> */
.L_x_12051:
[----:B------:R0:W-:Y:S01]  /*f610*/  STG.E.64 desc[UR36][R2.64], R16 ;  /* 0x0000001002007986 */ /* 0x0001e2000c101b24 */
[----:B------:R-:W-:Y:S05]  /*f620*/  BRA `(.L_x_12046) ;  /* 0x0000000800ec7947 */ /* 0x000fea0003800000 */
.L_x_12041:
        /* <DEDUP_REMOVED lines=13> */
.L_x_12056:
        /* <DEDUP_REMOVED lines=22> */
.L_x_12059:
[----:B------:R-:W-:-:S04]  /*f860*/  SHF.R.U32.HI R5, RZ, 0x18, R5 ;  /* 0x00000018ff057819 */ /* 0x000fc80000011605 */
[----:B------:R-:W-:-:S07]  /*f870*/  LOP3.LUT R0, R0, 0x80, R5, 0xf8, !PT ;  /* 0x0000008000007812 */ /* 0x000fce00078ef805 */
.L_x_12058:
[----:B------:R-:W-:Y:S05]  /*f880*/  BSYNC.RECONVERGENT B0 ;  /* 0x0000000000007941 */ /* 0x000fea0003800200 */
.L_x_12057:
[----:B------:R0:W-:Y:S01]  /*f890*/  STG.E.U8 desc[UR36][R2.64], R0 ;  /* 0x0000000002007986 */ /* 0x0001e2000c101124 */
[----:B------:R-:W-:Y:S05]  /*f8a0*/  BRA `(.L_x_12046) ;  /* 0x00000008004c7947 */ /* 0x000fea0003800000 */
.L_x_12055:
        /* <DEDUP_REMOVED lines=22> */
.L_x_12062:
[----:B------:R-:W-:-:S04]  /*fa10*/  SHF.R.U32.HI R5, RZ, 0x18, R5 ;  /* 0x00000018ff057819 */ /* 0x000fc80000011605 */
[----:B------:R-:W-:-:S07]  /*fa20*/  LOP3.LUT R0, R0, 0x80, R5, 0xf8, !PT ;  /* 0x0000008000007812 */ /* 0x000fce00078ef805 */
.L_x_12061:
[----:B------:R-:W-:Y:S05]  /*fa30*/  BSYNC.RECONVERGENT B0 ;  /* 0x0000000000007941 */ /* 0x000fea0003800200 */
.L_x_12060:
[----:B------:R0:W-:Y:S01]  /*fa40*/  STG.E.U8 desc[UR36][R2.64], R0 ;  /* 0x0000000002007986 */ /* 0x0001e2000c101124 */
[----:B------:R-:W-:Y:S05]  /*fa50*/  BRA `(.L_x_12046) ;  /* 0x0000000400e07947 */ /* 0x000fea0003800000 */
.L_x_12054:
        /* <DEDUP_REMOVED lines=26> */
.L_x_12064:
[----:B------:R-:W0:Y:S02]  /*fc00*/  F2I.U64.F64.TRUNC R16, R16 ;  /* 0x0000001000107311 */ /* 0x000e24000030d800 */
[----:B0-----:R0:W-:Y:S01]  /*fc10*/  STG.E.64 desc[UR36][R2.64], R16 ;  /* 0x0000001002007986 */ /* 0x0011e2000c101b24 */
[----:B------:R-:W-:Y:S05]  /*fc20*/  BRA `(.L_x_12046) ;  /* 0x00000004006c7947 */ /* 0x000fea0003800000 */
.L_x_12063:
[----:B------:R-:W0:Y:S02]  /*fc30*/  F2I.U32.F64.TRUNC R17, R16 ;  /* 0x0000001000117311 */ /* 0x000e24000030d000 */
[----:B0-----:R0:W-:Y:S01]  /*fc40*/  STG.E desc[UR36][R2.64], R17 ;  /* 0x0000001102007986 */ /* 0x0011e2000c101924 */
[----:B------:R-:W-:Y:S05]  /*fc50*/  BRA `(.L_x_12046) ;  /* 0x0000000400607947 */ /* 0x000fea0003800000 */
.L_x_12053:
        /* <DEDUP_REMOVED lines=10> */
.L_x_12066:
[----:B------:R-:W-:-:S05]  /*fd00*/  CS2R R18, SRZ ;  /* 0x0000000000127805 */ /* 0x000fca000001ff00 */
[----:B------:R4:W-:Y:S01]  /*fd10*/  STG.E.128 desc[UR36][R2.64], R16 ;  /* 0x0000001002007986 */ /* 0x0009e2000c101d24 */
[----:B------:R-:W-:Y:S05]  /*fd20*/  BRA `(.L_x_12046) ;  /* 0x00000004002c7947 */ /* 0x000fea0003800000 */
.L_x_12065:
[----:B------:R-:W-:-:S09]  /*fd30*/  UISETP.NE.AND UP0, UPT, UR4, 0xf, UPT ;  /* 0x0000000f0400788c */ /* 0x000fd2000bf05270 */
[----:B------:R-:W-:Y:S05]  /*fd40*/  BRA.U !UP0, `(.L_x_12067) ;  /* 0x0000000508087547 */ /* 0x000fea000b800000 */
[----:B------:R-:W-:-:S09]  /*fd50*/  UISETP.NE.AND UP0, UPT, UR4, 0x17, UPT ;  /* 0x000000170400788c */ /* 0x000fd2000bf05270 */
[----:B------:R-:W-:Y:S05]  /*fd60*/  BRA.U !UP0, `(.L_x_12068) ;  /* 0x0000000108a07547 */ /* 0x000fea000b800000 */
[----:B------:R-:W-:-:S09]  /*fd70*/  UISETP.NE.AND UP0, UPT, UR4, 0x18, UPT ;  /* 0x000000180400788c */ /* 0x000fd2000bf05270 */
[----:B------:R-:W-:Y:S05]  /*fd80*/  BRA.U !UP0, `(.L_x_12069) ;  /* 0x0000000108447547 */ /* 0x000fea000b800000 */
.L_x_12045:
        /* <DEDUP_REMOVED lines=16> */
.L_x_12070:
[----:B------:R-:W-:Y:S05]  /*fe90*/  BRA `(.L_x_12046) ;  /* 0x0000000000d07947 */ /* 0x000fea0003800000 */
.L_x_12069:
        /* <DEDUP_REMOVED lines=17> */
.L_x_12072:
[----:B------:R-:W-:Y:S05]  /*ffb0*/  BSYNC.RECONVERGENT B0 ;  /* 0x0000000000007941 */ /* 0x000fea0003800200 */
.L_x_12071:
[----:B------:R-:W-:-:S05]  /*ffc0*/  LOP3.LUT R5, R0, 0x80, R5, 0xf8, !PT ;  /* 0x0000008000057812 */ /* 0x000fca00078ef805 */
[----:B------:R1:W-:Y:S01]  /*ffd0*/  STG.E.U8 desc[UR36][R2.64], R5 ;  /* 0x0000000502007986 */ /* 0x0003e2000c101124 */
[----:B------:R-:W-:Y:S05]  /*ffe0*/  BRA `(.L_x_12046) ;  /* 0x00000000007c7947 */ /* 0x000fea0003800000 */
.L_x_12068:
        /* <DEDUP_REMOVED lines=16> */
.L_x_12074:
[----:B------:R-:W-:Y:S01]  /*100f0*/  IMAD.MOV.U32 R0, RZ, RZ, 0x7f ;  /* 0x0000007fff007424 */ /* 0x000fe200078e00ff */
[----:B------:R-:W-:-:S04]  /*10100*/  ISETP.GT.U32.AND P0, PT, R4, 0x7f800000, PT ;  /* 0x7f8000000400780c */ /* 0x000fc80003f04070 */
[----:B------:R-:W-:-:S09]  /*10110*/  SEL R0, R0, 0x7c, P0 ;  /* 0x0000007c00007807 */ /* 0x000fd20000000000 */
.L_x_12075:
[----:B------:R-:W-:Y:S05]  /*10120*/  BSYNC.RECONVERGENT B0 ;  /* 0x0000000000007941 */ /* 0x000fea0003800200 */
.L_x_12073:
[----:B------:R-:W-:-:S04]  /*10130*/  SHF.R.U32.HI R5, RZ, 0x18, R5 ;  /* 0x00000018ff057819 */ /* 0x000fc80000011605 */
[----:B------:R-:W-:-:S05]  /*10140*/  LOP3.LUT R5, R0, 0x80, R5, 0xf8, !PT ;  /* 0x0000008000057812 */ /* 0x000fca00078ef805 */
[----:B------:R0:W-:Y:S01]  /*10150*/  STG.E.U8 desc[UR36][R2.64], R5 ;  /* 0x0000000502007986 */ /* 0x0001e2000c101124 */
[----:B------:R-:W-:Y:S05]  /*10160*/  BRA `(.L_x_12046) ;  /* 0x00000000001c7947 */ /* 0x000fea0003800000 */
.L_x_12067:
[----:B------:R-:W-:Y:S01]  /*10170*/  UMOV UR4, 0xf0000000 ;  /* 0xf000000000047882 */ /* 0x000fe20000000000 */
[----:B------:R-:W-:Y:S01]  /*10180*/  UMOV UR5, 0x380fffff ;  /* 0x380fffff00057882 */ /* 0x000fe20000000000 */
[----:B------:R-:W0:Y:S01]  /*10190*/  F2F.F32.F64 R0, R16 ;  /* 0x0000001000007310 */ /* 0x000e220000301000 */
[----:B------:R-:W-:-:S14]  /*101a0*/  DSETP.GEU.AND P0, PT, |R16|, UR4, PT ;  /* 0x0000000410007e2a */ /* 0x000fdc000bf0e200 */
[----:B0-----:R-:W-:-:S05]  /*101b0*/  @!P0 FMUL R0, R0, 1.175494350822287508e-38 ;  /* 0x0080000000008820 */ /* 0x001fca0000400000 */
[----:B------:R-:W-:-:S05]  /*101c0*/  F2FP.BF16.F32.PACK_AB R0, RZ, R0 ;  /* 0x00000000ff00723e */ /* 0x000fca00000010ff */
[----:B------:R2:W-:Y:S02]  /*101d0*/  STG.E.U16 desc[UR36][R2.64], R0 ;  /* 0x0000000002007986 */ /* 0x0005e4000c101524 */
.L_x_12046:
[----:B------:R-:W-:-:S07]  /*101e0*/  IADD3 R23, PT, PT, R23, 0x80, RZ ;  /* 0x0000008017177810 */ /* 0x000fce0007ffe0ff */
.L_x_11955:
[----:B------:R-:W-:Y:S05]  /*101f0*/  BSYNC.RECONVERGENT B7 ;  /* 0x0000000000077941 */ /* 0x000fea0003800200 */
.L_x_11954:
[----:B------:R-:W5:Y:S02]  /*10200*/  LDCU UR4, c[0x0][0x380] ;  /* 0x00007000ff0477ac */ /* 0x000f640008000800 */
[----:B-----5:R-:W-:-:S13]  /*10210*/  ISETP.GE.AND P0, PT, R23, UR4, PT ;  /* 0x0000000417007c0c */ /* 0x020fda000bf06270 */
[----:B------:R-:W-:Y:S05]  /*10220*/  @P0 EXIT ;  /* 0x000000000000094d */ /* 0x000fea0003800000 */
[----:B------:R-:W5:Y:S01]  /*10230*/  LDCU UR4, c[0x0][0x388] ;  /* 0x00007100ff0477ac */ /* 0x000f620008000800 */
[----:B0---4-:R-:W-:Y:S02]  /*10240*/  HFMA2 R16, -RZ, RZ, 0, 0 ;  /* 0x00000000ff107431 */ /* 0x011fe400000001ff */
[----:B------:R-:W-:Y:S01]  /*10250*/  IMAD.MOV.U32 R24, RZ, RZ, RZ ;  /* 0x000000ffff187224 */ /* 0x000fe200078e00ff */
        /* <DEDUP_REMOVED lines=8> */
[----:B------:R-:W4:Y:S01]  /*102e0*/  LDCU.64 UR10, c[0x0][0x4c0] ;  /* 0x00009800ff0a77ac */ /* 0x000f220008000a00 */
[----:B------:R-:W-:Y:S01]  /*102f0*/  UISETP.NE.AND UP0, UPT, UR42, URZ, UPT ;  /* 0x000000ff2a00728c */ /* 0x000fe2000bf05270 */
[----:B-1-3--:R-:W-:-:S05]  /*10300*/  IMAD.HI.U32 R2, R23, UR4, R22 ;  /* 0x0000000417027c27 */ /* 0x00afca000f8e0016 */
[----:B------:R-:W-:-:S04]  /*10310*/  SHF.R.U32.HI R3, RZ, UR5, R2 ;  /* 0x00000005ff037c19 */ /* 0x000fc80008011602 */
[----:B------:R-:W-:-:S05]  /*10320*/  IADD3 R0, PT, PT, -R3, RZ, RZ ;  /* 0x000000ff03007210 */ /* 0x000fca0007ffe1ff */
[----:B0-----:R-:W-:-:S04]  /*10330*/  IMAD R23, R0, UR6, R23 ;  /* 0x0000000600177c24 */ /* 0x001fc8000f8e0217 */
[C---:B--2---:R-:W-:Y:S02]  /*10340*/  IMAD R16, R23.reuse, UR8, RZ ;  /* 0x0000000817107c24 */ /* 0x044fe4000f8e02ff */
[C---:B------:R-:W-:Y:S02]  /*10350*/  IMAD R0, R23.reuse, UR9, RZ ;  /* 0x0000000917007c24 */ /* 0x040fe4000f8e02ff */
[C---:B----4-:R-:W-:Y:S02]  /*10360*/  IMAD R18, R23.reuse, UR10, RZ ;  /* 0x0000000a17127c24 */ /* 0x050fe4000f8e02ff */
        /* <DEDUP_REMOVED lines=360> */
.L_x_12076:
[----:B------:R-:W0:Y:S01]  /*119f0*/  LDCU.64 UR6, c[0x0][0x648] ;  /* 0x0000c900ff0677ac */ /* 0x000e220008000a00 */
[----:B------:R-:W-:Y:S01]  /*11a00*/  BSSY.RECONVERGENT B6, `(.L_x_12077) ;  /* 0x00000ef000067945 */ /* 0x000fe20003800200 */
[----:B------:R-:W1:Y:S01]  /*11a10*/  LDCU.64 UR8, c[0x0][0x650] ;  /* 0x0000ca00ff0877ac */ /* 0x000e620008000a00 */
[----:B------:R-:W-:-:S04]  /*11a20*/  UPRMT UR4, UR40, 0x9910, URZ ;  /* 0x0000991028047896 */ /* 0x000fc800080000ff */
[----:B------:R-:W-:Y:S01]  /*11a30*/  UISETP.GT.AND UP0, UPT, UR4, 0x9, UPT ;  /* 0x000000090400788c */ /* 0x000fe2000bf04270 */
[----:B0-----:R-:W-:Y:S02]  /*11a40*/  IADD3 R16, P0, PT, R16, UR6, RZ ;  /* 0x0000000610107c10 */ /* 0x001fe4000ff1e0ff */
[----:B-1-3--:R-:W-:-:S03]  /*11a50*/  IADD3 R2, P1, PT, R0, UR8, RZ ;  /* 0x0000000800027c10 */ /* 0x00afc6000ff3e0ff */
        /* <DEDUP_REMOVED lines=14> */
.L_x_12081:
[----:B------:R-:W2:Y:S02]  /*11b40*/  LDG.E.U8 R2, desc[UR36][R2.64] ;  /* 0x0000002402027981 */ /* 0x000ea4000c1e1100 */
[----:B--2---:R2:W3:Y:S01]  /*11b50*/  I2F.F64.U16 R22, R2 ;  /* 0x0000000200167312 */ /* 0x0044e20000101800 */
[----:B------:R-:W-:Y:S05]  /*11b60*/  BRA `(.L_x_12083) ;  /* 0x0000000c00607947 */ /* 0x000fea0003800000 */
.L_x_12080:
        /* <DEDUP_REMOVED lines=9> */
.L_x_12085:
[----:B------:R-:W2:Y:S02]  /*11c00*/  LDG.E R2, desc[UR36][R2.64] ;  /* 0x0000002402027981 */ /* 0x000ea4000c1e1900 */
[----:B--2---:R0:W1:Y:S01]  /*11c10*/  I2F.F64 R22, R2 ;  /* 0x0000000200167312 */ /* 0x0040620000201c00 */
[----:B------:R-:W-:Y:S05]  /*11c20*/  BRA `(.L_x_12083) ;  /* 0x0000000c00307947 */ /* 0x000fea0003800000 */
.L_x_12084:
[----:B------:R-:W2:Y:S02]  /*11c30*/  LDG.E.U16 R2, desc[UR36][R2.64] ;  /* 0x0000002402027981 */ /* 0x000ea4000c1e1500 */
[----:B--2---:R4:W0:Y:S01]  /*11c40*/  I2F.F64.S16 R22, R2 ;  /* 0x0000000200167312 */ /* 0x0048220000101c00 */
[----:B------:R-:W-:Y:S05]  /*11c50*/  BRA `(.L_x_12083) ;  /* 0x0000000c00247947 */ /* 0x000fea0003800000 */
.L_x_12079:
        /* <DEDUP_REMOVED lines=10> */
.L_x_12087:
[----:B------:R-:W2:Y:S02]  /*11d00*/  LDG.E.U16 R0, desc[UR36][R2.64] ;  /* 0x0000002402007981 */ /* 0x000ea4000c1e1500 */
[----:B--2---:R-:W-:-:S05]  /*11d10*/  HADD2.F32 R0, -RZ, R0.H0_H0 ;  /* 0x20000000ff007230 */ /* 0x004fca0000004100 */
[----:B------:R-:W-:-:S04]  /*11d20*/  FMUL.FTZ R0, R0, 1 ;  /* 0x3f80000000007820 */ /* 0x000fc80000410000 */
[----:B------:R0:W1:Y:S01]  /*11d30*/  F2F.F64.F32 R22, R0 ;  /* 0x0000000000167310 */ /* 0x0000620000201800 */
[----:B------:R-:W-:Y:S05]  /*11d40*/  BRA `(.L_x_12083) ;  /* 0x0000000800e87947 */ /* 0x000fea0003800000 */
.L_x_12086:
        /* <DEDUP_REMOVED lines=10> */
.L_x_12089:
[----:B------:R-:W2:Y:S02]  /*11df0*/  LDG.E.U16 R2, desc[UR36][R2.64] ;  /* 0x0000002402027981 */ /* 0x000ea4000c1e1500 */
[----:B--2---:R-:W-:-:S05]  /*11e00*/  HADD2.F32 R0, -RZ, R2.H0_H0 ;  /* 0x20000002ff007230 */ /* 0x004fca0000004100 */
[----:B------:R-:W-:-:S04]  /*11e10*/  FMUL.FTZ R0, R0, 1 ;  /* 0x3f80000000007820 */ /* 0x000fc80000410000 */
[----:B------:R0:W1:Y:S01]  /*11e20*/  F2F.F64.F32 R22, R0 ;  /* 0x0000000000167310 */ /* 0x0000620000201800 */
[----:B------:R-:W-:Y:S05]  /*11e30*/  BRA `(.L_x_12083) ;  /* 0x0000000800ac7947 */ /* 0x000fea0003800000 */
.L_x_12088:
[----:B------:R0:W5:Y:S01]  /*11e40*/  LDG.E.64 R22, desc[UR36][R2.64] ;  /* 0x0000002402167981 */ /* 0x000162000c1e1b00 */
[----:B------:R-:W-:Y:S05]  /*11e50*/  BRA `(.L_x_12083) ;  /* 0x0000000800a47947 */ /* 0x000fea0003800000 */
.L_x_12078:
        /* <DEDUP_REMOVED lines=13> */
.L_x_12092:
[----:B------:R0:W5:Y:S01]  /*11f30*/  LDG.E.64 R22, desc[UR36][R2.64] ;  /* 0x0000002402167981 */ /* 0x000162000c1e1b00 */
[----:B------:R-:W-:Y:S05]  /*11f40*/  BRA `(.L_x_12083) ;  /* 0x0000000800687947 */ /* 0x000fea0003800000 */
.L_x_12091:
        /* <DEDUP_REMOVED lines=27> */
.L_x_12094:
        /* <DEDUP_REMOVED lines=14> */
.L_x_12093:
[----:B------:R-:W2:Y:S02]  /*121e0*/  LDG.E.U16 R0, desc[UR36][R2.64] ;  /* 0x0000002402007981 */ /* 0x000ea4000c1e1500 */
[----:B--2---:R-:W-:-:S04]  /*121f0*/  IMAD.U32 R0, R0, 0x10000, RZ ;  /* 0x0001000000007824 */ /* 0x004fc800078e00ff */
[----:B------:R-:W-:-:S04]  /*12200*/  FMUL.FTZ R0, R0, 1 ;  /* 0x3f80000000007820 */ /* 0x000fc80000410000 */
[----:B------:R0:W1:Y:S01]  /*12210*/  F2F.F64.F32 R22, R0 ;  /* 0x0000000000167310 */ /* 0x0000620000201800 */
[----:B------:R-:W-:Y:S05]  /*12220*/  BRA `(.L_x_12083) ;  /* 0x0000000400b07947 */ /* 0x000fea0003800000 */
.L_x_12090:
        /* <DEDUP_REMOVED lines=11> */
.L_x_12097:
        /* <DEDUP_REMOVED lines=21> */
.L_x_12099:
[----:B------:R-:W-:Y:S05]  /*12430*/  BSYNC.RECONVERGENT B0 ;  /* 0x0000000000007941 */ /* 0x000fea0003800200 */
.L_x_12098:
[----:B------:R-:W-:Y:S02]  /*12440*/  SHF.L.U32 R0, R0, 0x14, RZ ;  /* 0x0000001400007819 */ /* 0x000fe400000006ff */
[----:B------:R-:W-:-:S04]  /*12450*/  LEA R2, R2, 0x3b800000, 0x17 ;  /* 0x3b80000002027811 */ /* 0x000fc800078eb8ff */
[----:B------:R-:W-:-:S05]  /*12460*/  LOP3.LUT R0, R2, R0, R7, 0xfe, !PT ;  /* 0x0000000002007212 */ /* 0x000fca00078efe07 */
[----:B------:R-:W-:-:S04]  /*12470*/  FMUL.FTZ R0, R0, 1 ;  /* 0x3f80000000007820 */ /* 0x000fc80000410000 */
[----:B------:R0:W1:Y:S01]  /*12480*/  F2F.F64.F32 R22, R0 ;  /* 0x0000000000167310 */ /* 0x0000620000201800 */
[----:B------:R-:W-:Y:S05]  /*12490*/  BRA `(.L_x_12083) ;  /* 0x0000000400147947 */ /* 0x000fea0003800000 */
.L_x_12096:
        /* <DEDUP_REMOVED lines=21> */
.L_x_12101:
[----:B------:R-:W-:Y:S05]  /*125f0*/  BSYNC.RECONVERGENT B0 ;  /* 0x0000000000007941 */ /* 0x000fea0003800200 */
.L_x_12100:
[----:B------:R-:W-:Y:S01]  /*12600*/  IMAD.SHL.U32 R0, R0, 0x200000, RZ ;  /* 0x0020000000007824 */ /* 0x000fe200078e00ff */
[----:B------:R-:W-:-:S04]  /*12610*/  LEA R2, R2, 0x37800000, 0x17 ;  /* 0x3780000002027811 */ /* 0x000fc800078eb8ff */
[----:B------:R-:W-:-:S05]  /*12620*/  LOP3.LUT R0, R2, R0, R7, 0xfe, !PT ;  /* 0x0000000002007212 */ /* 0x000fca00078efe07 */
[----:B------:R-:W-:-:S04]  /*12630*/  FMUL.FTZ R0, R0, 1 ;  /* 0x3f80000000007820 */ /* 0x000fc80000410000 */
[----:B------:R0:W1:Y:S01]  /*12640*/  F2F.F64.F32 R22, R0 ;  /* 0x0000000000167310 */ /* 0x0000620000201800 */
[----:B------:R-:W-:Y:S05]  /*12650*/  BRA `(.L_x_12083) ;  /* 0x0000000000a47947 */ /* 0x000fea0003800000 */
.L_x_12095:
        /* <DEDUP_REMOVED lines=18> */
.L_x_12082:
        /* <DEDUP_REMOVED lines=16> */
.L_x_12104:
[----:B------:R-:W-:Y:S01]  /*12880*/  CS2R R22, SRZ ;  /* 0x0000000000167805 */ /* 0x000fe2000001ff00 */
[----:B------:R-:W-:Y:S06]  /*12890*/  BRA `(.L_x_12083) ;  /* 0x0000000000147947 */ /* 0x000fec0003800000 */
.L_x_12103:
[----:B------:R-:W2:Y:S02]  /*128a0*/  LDG.E.64 R22, desc[UR36][R2.64] ;  /* 0x0000002402167981 */ /* 0x000ea4000c1e1b00 */
[----:B--2---:R-:W0:Y:S01]  /*128b0*/  I2F.F64.U64 R22, R22 ;  /* 0x0000001600167312 */ /* 0x004e220000301800 */
[----:B------:R-:W-:Y:S05]  /*128c0*/  BRA `(.L_x_12083) ;  /* 0x0000000000087947 */ /* 0x000fea0003800000 */
.L_x_12102:
[----:B------:R-:W2:Y:S02]  /*128d0*/  LDG.E R2, desc[UR36][R2.64] ;  /* 0x0000002402027981 */ /* 0x000ea4000c1e1900 */
[----:B--2---:R0:W1:Y:S02]  /*128e0*/  I2F.F64.U32 R22, R2 ;  /* 0x0000000200167312 */ /* 0x0040640000201800 */
.L_x_12083:
[----:B------:R-:W-:Y:S05]  /*128f0*/  BSYNC.RECONVERGENT B6 ;  /* 0x0000000000067941 */ /* 0x000fea0003800200 */
.L_x_12077:
        /* <DEDUP_REMOVED lines=18> */
.L_x_12109:
[----:B------:R-:W2:Y:S02]  /*12a20*/  LDG.E.U8 R2, desc[UR36][R2.64] ;  /* 0x0000002402027981 */ /* 0x000ea4000c1e1100 */
[----:B--2---:R4:W0:Y:S01]  /*12a30*/  I2F.F64.U16 R18, R2 ;  /* 0x0000000200127312 */ /* 0x0048220000101800 */
[----:B------:R-:W-:Y:S05]  /*12a40*/  BRA `(.L_x_12111) ;  /* 0x0000000c00607947 */ /* 0x000fea0003800000 */
.L_x_12108:
        /* <DEDUP_REMOVED lines=9> */
.L_x_12113:
[----:B------:R-:W2:Y:S02]  /*12ae0*/  LDG.E R2, desc[UR36][R2.64] ;  /* 0x0000002402027981 */ /* 0x000ea4000c1e1900 */
[----:B--2---:R0:W2:Y:S01]  /*12af0*/  I2F.F64 R18, R2 ;  /* 0x0000000200127312 */ /* 0x0040a20000201c00 */
[----:B------:R-:W-:Y:S05]  /*12b00*/  BRA `(.L_x_12111) ;  /* 0x0000000c00307947 */ /* 0x000fea0003800000 */
.L_x_12112:
[----:B------:R-:W2:Y:S02]  /*12b10*/  LDG.E.U16 R2, desc[UR36][R2.64] ;  /* 0x0000002402027981 */ /* 0x000ea4000c1e1500 */
[----:B--2---:R0:W2:Y:S01]  /*12b20*/  I2F.F64.S16 R18, R2 ;  /* 0x0000000200127312 */ /* 0x0040a20000101c00 */
[----:B------:R-:W-:Y:S05]  /*12b30*/  BRA `(.L_x_12111) ;  /* 0x0000000c00247947 */ /* 0x000fea0003800000 */
.L_x_12107:
        /* <DEDUP_REMOVED lines=10> */
.L_x_12115:
[----:B------:R-:W2:Y:S02]  /*12be0*/  LDG.E.U16 R0, desc[UR36][R2.64] ;  /* 0x0000002402007981 */ /* 0x000ea4000c1e1500 */
[----:B--2---:R-:W-:-:S05]  /*12bf0*/  HADD2.F32 R0, -RZ, R0.H0_H0 ;  /* 0x20000000ff007230 */ /* 0x004fca0000004100 */
[----:B------:R-:W-:-:S04]  /*12c00*/  FMUL.FTZ R0, R0, 1 ;  /* 0x3f80000000007820 */ /* 0x000fc80000410000 */
[----:B------:R0:W2:Y:S01]  /*12c10*/  F2F.F64.F32 R18, R0 ;  /* 0x0000000000127310 */ /* 0x0000a20000201800 */
[----:B------:R-:W-:Y:S05]  /*12c20*/  BRA `(.L_x_12111) ;  /* 0x0000000800e87947 */ /* 0x000fea0003800000 */
.L_x_12114:
        /* <DEDUP_REMOVED lines=10> */
.L_x_12117:
[----:B------:R-:W2:Y:S02]  /*12cd0*/  LDG.E.U16 R2, desc[UR36][R2.64] ;  /* 0x0000002402027981 */ /* 0x000ea4000c1e1500 */
[----:B--2---:R-:W-:-:S05]  /*12ce0*/  HADD2.F32 R0, -RZ, R2.H0_H0 ;  /* 0x20000002ff007230 */ /* 0x004fca0000004100 */
[----:B------:R-:W-:-:S04]  /*12cf0*/  FMUL.FTZ R0, R0, 1 ;  /* 0x3f80000000007820 */ /* 0x000fc80000410000 */
[----:B------:R0:W2:Y:S01]  /*12d00*/  F2F.F64.F32 R18, R0 ;  /* 0x0000000000127310 */ /* 0x0000a20000201800 */
[----:B------:R-:W-:Y:S05]  /*12d10*/  BRA `(.L_x_12111) ;  /* 0x0000000800ac7947 */ /* 0x000fea0003800000 */
.L_x_12116:
[----:B------:R0:W5:Y:S01]  /*12d20*/  LDG.E.64 R18, desc[UR36][R2.64] ;  /* 0x0000002402127981 */ /* 0x000162000c1e1b00 */
[----:B------:R-:W-:Y:S05]  /*12d30*/  BRA `(.L_x_12111) ;  /* 0x0000000800a47947 */ /* 0x000fea0003800000 */
.L_x_12106:
        /* <DEDUP_REMOVED lines=13> */
.L_x_12120:
[----:B------:R0:W5:Y:S01]  /*12e10*/  LDG.E.64 R18, desc[UR36][R2.64] ;  /* 0x0000002402127981 */ /* 0x000162000c1e1b00 */
[----:B------:R-:W-:Y:S05]  /*12e20*/  BRA `(.L_x_12111) ;  /* 0x0000000800687947 */ /* 0x000fea0003800000 */
.L_x_12119:
        /* <DEDUP_REMOVED lines=27> */
.L_x_12122:
        /* <DEDUP_REMOVED lines=14> */
.L_x_12121:
[----:B------:R-:W2:Y:S02]  /*130c0*/  LDG.E.U16 R0, desc[UR36][R2.64] ;  /* 0x0000002402007981 */ /* 0x000ea4000c1e1500 */
[----:B--2---:R-:W-:-:S04]  /*130d0*/  IMAD.U32 R0, R0, 0x10000, RZ ;  /* 0x0001000000007824 */ /* 0x004fc800078e00ff */
[----:B------:R-:W-:-:S04]  /*130e0*/  FMUL.FTZ R0, R0, 1 ;  /* 0x3f80000000007820 */ /* 0x000fc80000410000 */
[----:B------:R0:W2:Y:S01]  /*130f0*/  F2F.F64.F32 R18, R0 ;  /* 0x0000000000127310 */ /* 0x0000a20000201800 */
[----:B------:R-:W-:Y:S05]  /*13100*/  BRA `(.L_x_12111) ;  /* 0x0000000400b07947 */ /* 0x000fea0003800000 */
.L_x_12118:
        /* <DEDUP_REMOVED lines=11> */
.L_x_12125:
        /* <DEDUP_REMOVED lines=21> */
.L_x_12127:
[----:B------:R-:W-:Y:S05]  /*13310*/  BSYNC.RECONVERGENT B0 ;  /* 0x0000000000007941 */ /* 0x000fea0003800200 */
.L_x_12126:
[----:B------:R-:W-:Y:S02]  /*13320*/  SHF.L.U32 R0, R0, 0x14, RZ ;  /* 0x0000001400007819 */ /* 0x000fe400000006ff */
[----:B------:R-:W-:-:S04]  /*13330*/  LEA R2, R2, 0x3b800000, 0x17 ;  /* 0x3b80000002027811 */ /* 0x000fc800078eb8ff */
[----:B------:R-:W-:-:S05]  /*13340*/  LOP3.LUT R0, R2, R0, R7, 0xfe, !PT ;  /* 0x0000000002007212 */ /* 0x000fca00078efe07 */
[----:B------:R-:W-:-:S04]  /*13350*/  FMUL.FTZ R0, R0, 1 ;  /* 0x3f80000000007820 */ /* 0x000fc80000410000 */
[----:B------:R0:W2:Y:S01]  /*13360*/  F2F.F64.F32 R18, R0 ;  /* 0x0000000000127310 */ /* 0x0000a20000201800 */
[----:B------:R-:W-:Y:S05]  /*13370*/  BRA `(.L_x_12111) ;  /* 0x0000000400147947 */ /* 0x000fea0003800000 */
.L_x_12124:
        /* <DEDUP_REMOVED lines=21> */
.L_x_12129:
[----:B------:R-:W-:Y:S05]  /*134d0*/  BSYNC.RECONVERGENT B0 ;  /* 0x0000000000007941 */ /* 0x000fea0003800200 */
.L_x_12128:
[----:B------:R-:W-:Y:S01]  /*134e0*/  IMAD.SHL.U32 R0, R0, 0x200000, RZ ;  /* 0x0020000000007824 */ /* 0x000fe200078e00ff */
[----:B------:R-:W-:-:S04]  /*134f0*/  LEA R2, R2, 0x37800000, 0x17 ;  /* 0x3780000002027811 */ /* 0x000fc800078eb8ff */
[----:B------:R-:W-:-:S05]  /*13500*/  LOP3.LUT R0, R2, R0, R7, 0xfe, !PT ;  /* 0x0000000002007212 */ /* 0x000fca00078efe07 */
[----:B------:R-:W-:-:S04]  /*13510*/  FMUL.FTZ R0, R0, 1 ;  /* 0x3f80000000007820 */ /* 0x000fc80000410000 */
[----:B------:R0:W2:Y:S01]  /*13520*/  F2F.F64.F32 R18, R0 ;  /* 0x0000000000127310 */ /* 0x0000a20000201800 */
[----:B------:R-:W-:Y:S05]  /*13530*/  BRA `(.L_x_12111) ;  /* 0x0000000000a47947 */ /* 0x000fea0003800000 */
.L_x_12123:
        /* <DEDUP_REMOVED lines=18> */
.L_x_12110:
        /* <DEDUP_REMOVED lines=10> */
[----:B--2---:R-:W-:Y:S01]  /*13700*/  IMAD.U32 R6, RZ, RZ, UR6 ;  /* 0x00000006ff067e24 */ /* 0x004fe2000f8e00ff */
[----:B------:R-:W-:Y:S01]  /*13710*/  MOV R7, UR7 ;  /* 0x0000000700077c02 */ /* 0x000fe20008000f00 */
[----:B-1----:R-:W-:Y:S01]  /*13720*/  IMAD.U32 R10, RZ, RZ, UR8 ;  /* 0x00000008ff0a7e24 */ /* 0x002fe2000f8e00ff */
[----:B------:R-:W-:-:S07]  /*13730*/  MOV R11, UR9 ;  /* 0x00000009000b7c02 */ /* 0x000fce0008000f00 */
[----:B------:R-:W-:-:S07]  /*13740*/  LEPC R20, `(.L_x_12132) ;  /* 0x000000001014794e */ /* 0x000fce0000000000 */
[----:B---345:R-:W-:Y:S05]  /*13750*/  CALL.ABS.NOINC R2 ;  /* 0x0000000002007343 */ /* 0x038fea0003c00000 */
.L_x_12132:
[----:B------:R-:W-:Y:S01]  /*13760*/  CS2R R18, SRZ ;  /* 0x0000000000127805 */ /* 0x000fe2000001ff00 */
[----:B------:R-:W-:Y:S06]  /*13770*/  BRA `(.L_x_12111) ;  /* 0x0000000000147947 */ /* 0x000fec0003800000 */
.L_x_12131:
[----:B------:R-:W2:Y:S02]  /*13780*/  LDG.E.64 R18, desc[UR36][R2.64] ;  /* 0x0000002402127981 */ /* 0x000ea4000c1e1b00 */
[----:B--2---:R-:W0:Y:S01]  /*13790*/  I2F.F64.U64 R18, R18 ;  /* 0x0000001200127312 */ /* 0x004e220000301800 */
[----:B------:R-:W-:Y:S05]  /*137a0*/  BRA `(.L_x_12111) ;  /* 0x0000000000087947 */ /* 0x000fea0003800000 */
.L_x_12130:
[----:B------:R-:W2:Y:S02]  /*137b0*/  LDG.E R2, desc[UR36][R2.64] ;  /* 0x0000002402027981 */ /* 0x000ea4000c1e1900 */
[----:B--2---:R0:W2:Y:S02]  /*137c0*/  I2F.F64.U32 R18, R2 ;  /* 0x0000000200127312 */ /* 0x0040a40000201800 */
.L_x_12111:
[----:B------:R-:W-:Y:S05]  /*137d0*/  BSYNC.RECONVERGENT B6 ;  /* 0x0000000000067941 */ /* 0x000fea0003800200 */
.L_x_12105:
        /* <DEDUP_REMOVED lines=15> */
[----:B0---4-:R-:W4:Y:S02]  /*138d0*/  LDG.E.S8 R2, desc[UR36][R24.64] ;  /* 0x0000002418027981 */ /* 0x011f24000c1e1300 */
[----:B----4-:R-:W0:Y:S01]  /*138e0*/  I2F.F64.S16 R2, R2 ;  /* 0x0000000200027312 */ /* 0x010e220000101c00 */
[----:B------:R-:W-:Y:S05]  /*138f0*/  BRA `(.L_x_12139) ;  /* 0x0000000c006c7947 */ /* 0x000fea0003800000 */
.L_x_12137:
[----:B0---4-:R-:W4:Y:S02]  /*13900*/  LDG.E.U8 R2, desc[UR36][R24.64] ;  /* 0x0000002418027981 */ /* 0x011f24000c1e1100 */
[----:B----4-:R-:W0:Y:S01]  /*13910*/  I2F.F64.U16 R2, R2 ;  /* 0x0000000200027312 */ /* 0x010e220000101800 */
[----:B------:R-:W-:Y:S05]  /*13920*/  BRA `(.L_x_12139) ;  /* 0x0000000c00607947 */ /* 0x000fea0003800000 */
.L_x_12136:
[----:B------:R-:W-:-:S09]  /*13930*/  UISETP.NE.AND UP0, UPT, UR4, 0x2, UPT ;  /* 0x000000020400788c */ /* 0x000fd2000bf05270 */
[----:B------:R-:W-:Y:S05]  /*13940*/  BRA.U !UP0, `(.L_x_12140) ;  /* 0x0000000108287547 */ /* 0x000fea000b800000 */
[----:B------:R-:W-:-:S09]  /*13950*/  UISETP.NE.AND UP0, UPT, UR4, 0x3, UPT ;  /* 0x000000030400788c */ /* 0x000fd2000bf05270 */
[----:B------:R-:W-:Y:S05]  /*13960*/  BRA.U !UP0, `(.L_x_12141) ;  /* 0x0000000108147547 */ /* 0x000fea000b800000 */
[----:B------:R-:W-:-:S09]  /*13970*/  UISETP.NE.AND UP0, UPT, UR4, 0x4, UPT ;  /* 0x000000040400788c */ /* 0x000fd2000bf05270 */
[----:B------:R-:W-:Y:S05]  /*13980*/  BRA.U UP0, `(.L_x_12138) ;  /* 0x0000000900ec7547 */ /* 0x000fea000b800000 */
[----:B0---4-:R-:W4:Y:S02]  /*13990*/  LDG.E.64 R2, desc[UR36][R24.64] ;  /* 0x0000002418027981 */ /* 0x011f24000c1e1b00 */
[----:B----4-:R-:W0:Y:S01]  /*139a0*/  I2F.F64.S64 R2, R2 ;  /* 0x0000000200027312 */ /* 0x010e220000301c00 */
[----:B------:R-:W-:Y:S05]  /*139b0*/  BRA `(.L_x_12139) ;  /* 0x0000000c003c7947 */ /* 0x000fea0003800000 */
.L_x_12141:
[----:B0---4-:R-:W4:Y:S02]  /*139c0*/  LDG.E R2, desc[UR36][R24.64] ;  /* 0x0000002418027981 */ /* 0x011f24000c1e1900 */
[----:B----4-:R-:W0:Y:S01]  /*139d0*/  I2F.F64 R2, R2 ;  /* 0x0000000200027312 */ /* 0x010e220000201c00 */
[----:B------:R-:W-:Y:S05]  /*139e0*/  BRA `(.L_x_12139) ;  /* 0x0000000c00307947 */ /* 0x000fea0003800000 */
.L_x_12140:
[----:B0---4-:R-:W4:Y:S02]  /*139f0*/  LDG.E.U16 R2, desc[UR36][R24.64] ;  /* 0x0000002418027981 */ /* 0x011f24000c1e1500 */
[----:B----4-:R-:W0:Y:S01]  /*13a00*/  I2F.F64.S16 R2, R2 ;  /* 0x0000000200027312 */ /* 0x010e220000101c00 */
[----:B------:R-:W-:Y:S05]  /*13a10*/  BRA `(.L_x_12139) ;  /* 0x0000000c00247947 */ /* 0x000fea0003800000 */
.L_x_12135:
[----:B------:R-:W-:-:S09]  /*13a20*/  UISETP.GT.AND UP0, UPT, UR4, 0x6, UPT ;  /* 0x000000060400788c */ /* 0x000fd2000bf04270 */
[----:B------:R-:W-:Y:S05]  /*13a30*/  BRA.U UP0, `(.L_x_12142) ;  /* 0x0000000100347547 */ /* 0x000fea000b800000 */
[----:B------:R-:W-:-:S09]  /*13a40*/  UISETP.NE.AND UP0, UPT, UR4, 0x5, UPT ;  /* 0x000000050400788c */ /* 0x000fd2000bf05270 */
[----:B------:R-:W-:Y:S05]  /*13a50*/  BRA.U !UP0, `(.L_x_12143) ;  /* 0x0000000108187547 */ /* 0x000fea000b800000 */
[----:B------:R-:W-:-:S09]  /*13a60*/  UISETP.NE.AND UP0, UPT, UR4, 0x6, UPT ;  /* 0x000000060400788c */ /* 0x000fd2000bf05270 */
[----:B------:R-:W-:Y:S05]  /*13a70*/  BRA.U UP0, `(.L_x_12138) ;  /* 0x0000000900b07547 */ /* 0x000fea000b800000 */
[----:B0---4-:R-:W4:Y:S02]  /*13a80*/  LDG.E R2, desc[UR36][R24.64] ;  /* 0x0000002418027981 */ /* 0x011f24000c1e1900 */
[----:B----4-:R-:W-:-:S06]  /*13a90*/  FMUL.FTZ R2, R2, 1 ;  /* 0x3f80000002027820 */ /* 0x010fcc0000410000 */
[----:B------:R-:W0:Y:S01]  /*13aa0*/  F2F.F64.F32 R2, R2 ;  /* 0x0000000200027310 */ /* 0x000e220000201800 */
[----:B------:R-:W-:Y:S05]  /*13ab0*/  BRA `(.L_x_12139) ;  /* 0x0000000800fc7947 */ /* 0x000fea0003800000 */
.L_x_12143:
[----:B0-----:R-:W2:Y:S02]  /*13ac0*/  LDG.E.U16 R0, desc[UR36][R24.64] ;  /* 0x0000002418007981 */ /* 0x001ea4000c1e1500 */
[----:B--2---:R-:W-:-:S05]  /*13ad0*/  HADD2.F32 R0, -RZ, R0.H0_H0 ;  /* 0x20000000ff007230 */ /* 0x004fca0000004100 */
[----:B------:R-:W-:-:S04]  /*13ae0*/  FMUL.FTZ R0, R0, 1 ;  /* 0x3f80000000007820 */ /* 0x000fc80000410000 */
[----:B----4-:R0:W1:Y:S01]  /*13af0*/  F2F.F64.F32 R2, R0 ;  /* 0x0000000000027310 */ /* 0x0100620000201800 */
[----:B------:R-:W-:Y:S05]  /*13b00*/  BRA `(.L_x_12139) ;  /* 0x0000000800e87947 */ /* 0x000fea0003800000 */
.L_x_12142:
[----:B------:R-:W-:-:S09]  /*13b10*/  UISETP.NE.AND UP0, UPT, UR4, 0x7, UPT ;  /* 0x000000070400788c */ /* 0x000fd2000bf05270 */
[----:B------:R-:W-:Y:S05]  /*13b20*/  BRA.U !UP0, `(.L_x_12144) ;  /* 0x0000000108347547 */ /* 0x000fea000b800000 */
[----:B------:R-:W-:-:S09]  /*13b30*/  UISETP.NE.AND UP0, UPT, UR4, 0x8, UPT ;  /* 0x000000080400788c */ /* 0x000fd2000bf05270 */
[----:B------:R-:W-:Y:S05]  /*13b40*/  BRA.U !UP0, `(.L_x_12145) ;  /* 0x0000000108187547 */ /* 0x000fea000b800000 */
[----:B------:R-:W-:-:S09]  /*13b50*/  UISETP.NE.AND UP0, UPT, UR4, 0x9, UPT ;  /* 0x000000090400788c */ /* 0x000fd2000bf05270 */
[----:B------:R-:W-:Y:S05]  /*13b60*/  BRA.U UP0, `(.L_x_12138) ;  /* 0x0000000900747547 */ /* 0x000fea000b800000 */
[----:B------:R-:W0:Y:S02]  /*13b70*/  LDG.E R24, desc[UR36][R24.64] ;  /* 0x0000002418187981 */ /* 0x000e24000c1e1900 */
[----:B0---4-:R-:W-:-:S06]  /*13b80*/  FMUL.FTZ R2, R24, 1 ;  /* 0x3f80000018027820 */ /* 0x011fcc0000410000 */
[----:B------:R-:W0:Y:S01]  /*13b90*/  F2F.F64.F32 R2, R2 ;  /* 0x0000000200027310 */ /* 0x000e220000201800 */
[----:B------:R-:W-:Y:S05]  /*13ba0*/  BRA `(.L_x_12139) ;  /* 0x0000000800c07947 */ /* 0x000fea0003800000 */
.L_x_12145:
[----:B------:R-:W0:Y:S02]  /*13bb0*/  LDG.E.U16 R24, desc[UR36][R24.64] ;  /* 0x0000002418187981 */ /* 0x000e24000c1e1500 */
[----:B0-----:R-:W-:-:S05]  /*13bc0*/  HADD2.F32 R0, -RZ, R24.H0_H0 ;  /* 0x20000018ff007230 */ /* 0x001fca0000004100 */
[----:B------:R-:W-:-:S04]  /*13bd0*/  FMUL.FTZ R0, R0, 1 ;  /* 0x3f80000000007820 */ /* 0x000fc80000410000 */
[----:B----4-:R0:W1:Y:S01]  /*13be0*/  F2F.F64.F32 R2, R0 ;  /* 0x0000000000027310 */ /* 0x0100620000201800 */
[----:B------:R-:W-:Y:S05]  /*13bf0*/  BRA `(.L_x_12139) ;  /* 0x0000000800ac7947 */ /* 0x000fea0003800000 */
.L_x_12144:
[----:B0---4-:R0:W5:Y:S01]  /*13c00*/  LDG.E.64 R2, desc[UR36][R24.64] ;  /* 0x0000002418027981 */ /* 0x011162000c1e1b00 */
[----:B------:R-:W-:Y:S05]  /*13c10*/  BRA `(.L_x_12139) ;  /* 0x0000000800a47947 */ /* 0x000fea0003800000 */
.L_x_12134:
        /* <DEDUP_REMOVED lines=9> */
[----:B0---4-:R-:W-:Y:S01]  /*13cb0*/  IMAD.MOV.U32 R2, RZ, RZ, RZ ;  /* 0x000000ffff027224 */ /* 0x011fe200078e00ff */
[----:B--2---:R-:W-:-:S04]  /*13cc0*/  ISETP.NE.AND P0, PT, R24, RZ, PT ;  /* 0x000000ff1800720c */ /* 0x004fc80003f05270 */
[----:B------:R-:W-:Y:S01]  /*13cd0*/  FSEL R3, RZ, 1.875, !P0 ;  /* 0x3ff00000ff037808 */ /* 0x000fe20004000000 */
[----:B------:R-:W-:Y:S08]  /*13ce0*/  BRA `(.L_x_12139) ;  /* 0x0000000800707947 */ /* 0x000ff00003800000 */
.L_x_12148:
[----:B0---4-:R0:W5:Y:S01]  /*13cf0*/  LDG.E.64 R2, desc[UR36][R24.64] ;  /* 0x0000002418027981 */ /* 0x011162000c1e1b00 */
[----:B------:R-:W-:Y:S05]  /*13d00*/  BRA `(.L_x_12139) ;  /* 0x0000000800687947 */ /* 0x000fea0003800000 */
.L_x_12147:
[----:B------:R-:W-:-:S09]  /*13d10*/  UISETP.NE.AND UP0, UPT, UR4, 0xf, UPT ;  /* 0x0000000f0400788c */ /* 0x000fd2000bf05270 */
[----:B------:R-:W-:Y:S05]  /*13d20*/  BRA.U !UP0, `(.L_x_12149) ;  /* 0x00000001089c7547 */ /* 0x000fea000b800000 */
[----:B------:R-:W-:-:S09]  /*13d30*/  UISETP.NE.AND UP0, UPT, UR4, 0x17, UPT ;  /* 0x000000170400788c */ /* 0x000fd2000bf05270 */
[----:B------:R-:W-:Y:S05]  /*13d40*/  BRA.U !UP0, `(.L_x_12150) ;  /* 0x00000001085c7547 */ /* 0x000fea000b800000 */
[----:B------:R-:W-:-:S09]  /*13d50*/  UISETP.NE.AND UP0, UPT, UR4, 0x18, UPT ;  /* 0x000000180400788c */ /* 0x000fd2000bf05270 */
[----:B------:R-:W-:Y:S05]  /*13d60*/  BRA.U UP0, `(.L_x_12138) ;  /* 0x0000000500f47547 */ /* 0x000fea000b800000 */
[----:B0-----:R-:W2:Y:S01]  /*13d70*/  LDG.E.U8 R0, desc[UR36][R24.64] ;  /* 0x0000002418007981 */ /* 0x001ea2000c1e1100 */
[----:B------:R-:W-:Y:S01]  /*13d80*/  IMAD.MOV.U32 R4, RZ, RZ, 0x1f ;  /* 0x0000001fff047424 */ /* 0x000fe200078e00ff */
[----:B--2---:R-:W-:-:S04]  /*13d90*/  SHF.L.U32 R0, R0, 0x18, RZ ;  /* 0x0000001800007819 */ /* 0x004fc800000006ff */
[C---:B----4-:R-:W-:Y:S02]  /*13da0*/  LOP3.LUT R2, R0.reuse, 0x7f000000, RZ, 0xc0, !PT ;  /* 0x7f00000000027812 */ /* 0x050fe400078ec0ff */
        /* <DEDUP_REMOVED lines=17> */
.L_x_12150:
[----:B0-----:R-:W2:Y:S02]  /*13ec0*/  LDG.E.U8 R3, desc[UR36][R24.64] ;  /* 0x0000002418037981 */ /* 0x001ea4000c1e1100 */
[C---:B--2---:R-:W-:Y:S01]  /*13ed0*/  IMAD.SHL.U32 R0, R3.reuse, 0x2000000, RZ ;  /* 0x0200000003007824 */ /* 0x044fe200078e00ff */
[----:B------:R-:W-:-:S04]  /*13ee0*/  SHF.L.U32 R3, R3, 0x8, RZ ;  /* 0x0000000803037819 */ /* 0x000fc800000006ff */
[----:B------:R-:W-:-:S13]  /*13ef0*/  ISETP.GE.U32.AND P0, PT, R0, 0x8000000, PT ;  /* 0x080000000000780c */ /* 0x000fda0003f06070 */
[C---:B----4-:R-:W-:Y:S02]  /*13f00*/  @!P0 LOP3.LUT R2, R3.reuse, 0x7f00, RZ, 0xc0, !PT ;  /* 0x00007f0003028812 */ /* 0x050fe400078ec0ff */
        /* <DEDUP_REMOVED lines=9> */
.L_x_12149:
[----:B0-----:R-:W2:Y:S02]  /*13fa0*/  LDG.E.U16 R0, desc[UR36][R24.64] ;  /* 0x0000002418007981 */ /* 0x001ea4000c1e1500 */
[----:B--2---:R-:W-:-:S04]  /*13fb0*/  IMAD.U32 R0, R0, 0x10000, RZ ;  /* 0x0001000000007824 */ /* 0x004fc800078e00ff */
[----:B------:R-:W-:-:S04]  /*13fc0*/  FMUL.FTZ R0, R0, 1 ;  /* 0x3f80000000007820 */ /* 0x000fc80000410000 */
[----:B----4-:R4:W0:Y:S01]  /*13fd0*/  F2F.F64.F32 R2, R0 ;  /* 0x0000000000027310 */ /* 0x0108220000201800 */
[----:B------:R-:W-:Y:S05]  /*13fe0*/  BRA `(.L_x_12139) ;  /* 0x0000000400b07947 */ /* 0x000fea0003800000 */
.L_x_12146:
        /* <DEDUP_REMOVED lines=8> */
[----:B0---4-:R-:W4:Y:S02]  /*14070*/  LDG.E.U16 R2, desc[UR36][R24.64] ;  /* 0x0000002418027981 */ /* 0x011f24000c1e1500 */
[----:B----4-:R-:W0:Y:S01]  /*14080*/  I2F.F64.U16 R2, R2 ;  /* 0x0000000200027312 */ /* 0x010e220000101800 */
[----:B------:R-:W-:Y:S05]  /*14090*/  BRA `(.L_x_12139) ;  /* 0x0000000400847947 */ /* 0x000fea0003800000 */
.L_x_12153:
[----:B------:R-:W2:Y:S01]  /*140a0*/  LDG.E.U8 R24, desc[UR36][R24.64] ;  /* 0x0000002418187981 */ /* 0x000ea2000c1e1100 */
[----:B0---4-:R-:W-:Y:S02]  /*140b0*/  CS2R R2, SRZ ;  /* 0x0000000000027805 */ /* 0x011fe4000001ff00 */
        /* <DEDUP_REMOVED lines=19> */
.L_x_12155:
[----:B------:R-:W-:Y:S05]  /*141f0*/  BSYNC.RECONVERGENT B0 ;  /* 0x0000000000007941 */ /* 0x000fea0003800200 */
.L_x_12154:
[----:B------:R-:W-:Y:S02]  /*14200*/  SHF.L.U32 R0, R0, 0x14, RZ ;  /* 0x0000001400007819 */ /* 0x000fe400000006ff */
[----:B------:R-:W-:-:S04]  /*14210*/  LEA R2, R2, 0x3b800000, 0x17 ;  /* 0x3b80000002027811 */ /* 0x000fc800078eb8ff */
[----:B------:R-:W-:-:S05]  /*14220*/  LOP3.LUT R0, R2, R0, R7, 0xfe, !PT ;  /* 0x0000000002007212 */ /* 0x000fca00078efe07 */
[----:B------:R-:W-:-:S04]  /*14230*/  FMUL.FTZ R0, R0, 1 ;  /* 0x3f80000000007820 */ /* 0x000fc80000410000 */
[----:B------:R0:W1:Y:S01]  /*14240*/  F2F.F64.F32 R2, R0 ;  /* 0x0000000000027310 */ /* 0x0000620000201800 */
[----:B------:R-:W-:Y:S05]  /*14250*/  BRA `(.L_x_12139) ;  /* 0x0000000400147947 */ /* 0x000fea0003800000 */
.L_x_12152:
[----:B------:R-:W2:Y:S01]  /*14260*/  LDG.E.U8 R24, desc[UR36][R24.64] ;  /* 0x0000002418187981 */ /* 0x000ea2000c1e1100 */
[----:B0---4-:R-:W-:Y:S02]  /*14270*/  CS2R R2, SRZ ;  /* 0x0000000000027805 */ /* 0x011fe4000001ff00 */
        /* <DEDUP_REMOVED lines=19> */
.L_x_12157:
[----:B------:R-:W-:Y:S05]  /*143b0*/  BSYNC.RECONVERGENT B0 ;  /* 0x0000000000007941 */ /* 0x000fea0003800200 */
.L_x_12156:
[----:B------:R-:W-:Y:S01]  /*143c0*/  IMAD.SHL.U32 R0, R0, 0x200000, RZ ;  /* 0x0020000000007824 */ /* 0x000fe200078e00ff */
[----:B------:R-:W-:-:S04]  /*143d0*/  LEA R2, R2, 0x37800000, 0x17 ;  /* 0x3780000002027811 */ /* 0x000fc800078eb8ff */
[----:B------:R-:W-:-:S05]  /*143e0*/  LOP3.LUT R0, R2, R0, R7, 0xfe, !PT ;  /* 0x0000000002007212 */ /* 0x000fca00078efe07 */
[----:B------:R-:W-:-:S04]  /*143f0*/  FMUL.FTZ R0, R0, 1 ;  /* 0x3f80000000007820 */ /* 0x000fc80000410000 */
[----:B------:R0:W1:Y:S01]  /*14400*/  F2F.F64.F32 R2, R0 ;  /* 0x0000000000027310 */ /* 0x0000620000201800 */
[----:B------:R-:W-:Y:S05]  /*14410*/  BRA `(.L_x_12139) ;  /* 0x0000000000a47947 */ /* 0x000fea0003800000 */
.L_x_12151:
[----:B------:R-:W-:-:S09]  /*14420*/  UISETP.NE.AND UP0, UPT, UR4, 0x1c, UPT ;  /* 0x0000001c0400788c */ /* 0x000fd2000bf05270 */
[----:B------:R-:W-:Y:S05]  /*14430*/  BRA.U !UP0, `(.L_x_12158) ;  /* 0x0000000108947547 */ /* 0x000fea000b800000 */
[----:B------:R-:W-:-:S09]  /*14440*/  UISETP.NE.AND UP0, UPT, UR4, 0x1d, UPT ;  /* 0x0000001d0400788c */ /* 0x000fd2000bf05270 */
[----:B------:R-:W-:Y:S05]  /*14450*/  BRA.U !UP0, `(.L_x_12159) ;  /* 0x0000000108807547 */ /* 0x000fea000b800000 */
[----:B------:R-:W-:-:S09]  /*14460*/  UISETP.NE.AND UP0, UPT, UR4, 0x2c, UPT ;  /* 0x0000002c0400788c */ /* 0x000fd2000bf05270 */
[----:B------:R-:W-:Y:S05]  /*14470*/  BRA.U UP0, `(.L_x_12138) ;  /* 0x0000000100307547 */ /* 0x000fea000b800000 */
[----:B0-----:R-:W2:Y:S01]  /*14480*/  LDG.E.U8 R0, desc[UR36][R24.64] ;  /* 0x0000002418007981 */ /* 0x001ea2000c1e1100 */
[----:B----4-:R-:W-:Y:S02]  /*14490*/  HFMA2 R2, -RZ, RZ, 0, 0 ;  /* 0x00000000ff027431 */ /* 0x010fe400000001ff */
        /* <DEDUP_REMOVED lines=10> */
.L_x_12138:
[----:B0---4-:R-:W-:Y:S01]  /*14540*/  MOV R2, 0x130 ;  /* 0x0000013000027802 */ /* 0x011fe20000000f00 */
[----:B------:R-:W0:Y:S01]  /*14550*/  LDCU.64 UR4, c[0x4][0x120] ;  /* 0x01002400ff0477ac */ /* 0x000e220008000a00 */
[----:B------:R-:W-:Y:S02]  /*14560*/  HFMA2 R12, -RZ, RZ, 0, 5.9604644775390625e-08 ;  /* 0x00000001ff0c7431 */ /* 0x000fe400000001ff */
[----:B------:R-:W-:Y:S01]  /*14570*/  IMAD.MOV.U32 R8, RZ, RZ, 0x4e ;  /* 0x0000004eff087424 */ /* 0x000fe200078e00ff */
[----:B------:R-:W1:Y:S01]  /*14580*/  LDCU.64 UR6, c[0x4][0x128] ;  /* 0x01002500ff0677ac */ /* 0x000e620008000a00 */
[----:B------:R-:W4:Y:S01]  /*14590*/  LDC.64 R2, c[0x4][R2] ;  /* 0x0100000002027b82 */ /* 0x000f220000000a00 */
[----:B------:R-:W-:Y:S01]  /*145a0*/  IMAD.MOV.U32 R13, RZ, RZ, RZ ;  /* 0x000000ffff0d7224 */ /* 0x000fe200078e00ff */
[----:B------:R-:W2:Y:S01]  /*145b0*/  LDCU.64 UR8, c[0x4][URZ] ;  /* 0x01000000ff0877ac */ /* 0x000ea20008000a00 */
[----:B0-----:R-:W-:Y:S01]  /*145c0*/  IMAD.U32 R4, RZ, RZ, UR4 ;  /* 0x00000004ff047e24 */ /* 0x001fe2000f8e00ff */
[----:B------:R-:W-:Y:S01]  /*145d0*/  MOV R5, UR5 ;  /* 0x0000000500057c02 */ /* 0x000fe20008000f00 */
[----:B-1----:R-:W-:Y:S01]  /*145e0*/  IMAD.U32 R6, RZ, RZ, UR6 ;  /* 0x00000006ff067e24 */ /* 0x002fe2000f8e00ff */
[----:B------:R-:W-:Y:S01]  /*145f0*/  MOV R7, UR7 ;  /* 0x0000000700077c02 */ /* 0x000fe20008000f00 */
[----:B--2---:R-:W-:Y:S01]  /*14600*/  IMAD.U32 R10, RZ, RZ, UR8 ;  /* 0x00000008ff0a7e24 */ /* 0x004fe2000f8e00ff */
[----:B------:R-:W-:-:S07]  /*14610*/  MOV R11, UR9 ;  /* 0x00000009000b7c02 */ /* 0x000fce0008000f00 */
[----:B------:R-:W-:-:S07]  /*14620*/  LEPC R20, `(.L_x_12160) ;  /* 0x000000001014794e */ /* 0x000fce0000000000 */
[----:B---345:R-:W-:Y:S05]  /*14630*/  CALL.ABS.NOINC R2 ;  /* 0x0000000002007343 */ /* 0x038fea0003c00000 */
.L_x_12160:
[----:B------:R-:W-:Y:S01]  /*14640*/  CS2R R2, SRZ ;  /* 0x0000000000027805 */ /* 0x000fe2000001ff00 */
[----:B------:R-:W-:Y:S06]  /*14650*/  BRA `(.L_x_12139) ;  /* 0x0000000000147947 */ /* 0x000fec0003800000 */
.L_x_12159:
[----:B0---4-:R-:W4:Y:S02]  /*14660*/  LDG.E.64 R2, desc[UR36][R24.64] ;  /* 0x0000002418027981 */ /* 0x011f24000c1e1b00 */
[----:B----4-:R-:W0:Y:S01]  /*14670*/  I2F.F64.U64 R2, R2 ;  /* 0x0000000200027312 */ /* 0x010e220000301800 */
[----:B------:R-:W-:Y:S05]  /*14680*/  BRA `(.L_x_12139) ;  /* 0x0000000000087947 */ /* 0x000fea0003800000 */
.L_x_12158:
[----:B0---4-:R-:W4:Y:S02]  /*14690*/  LDG.E R2, desc[UR36][R24.64] ;  /* 0x0000002418027981 */ /* 0x011f24000c1e1900 */
[----:B----4-:R-:W0:Y:S02]  /*146a0*/  I2F.F64.U32 R2, R2 ;  /* 0x0000000200027312 */ /* 0x010e240000201800 */
.L_x_12139:
[----:B------:R-:W-:Y:S05]  /*146b0*/  BSYNC.RECONVERGENT B6 ;  /* 0x0000000000067941 */ /* 0x000fea0003800200 */
.L_x_12133:
[----:B------:R-:W-:Y:S01]  /*146c0*/  UPRMT UR4, UR44, 0x9910, URZ ;  /* 0x000099102c047896 */ /* 0x000fe200080000ff */
[----:B0123-5:R-:W-:-:S03]  /*146d0*/  DMUL R4, R2, R22 ;  /* 0x0000001602047228 */ /* 0x02ffc60000000000 */
[----:B------:R-:W-:-:S05]  /*146e0*/  UISETP.GT.AND UP0, UPT, UR4, 0x9, UPT ;  /* 0x000000090400788c */ /* 0x000fca000bf04270 */
[----:B------:R-:W-:-:S04]  /*146f0*/  DMUL R4, R4, R18 ;  /* 0x0000001204047228 */ /* 0x000fc80000000000 */
        /* <DEDUP_REMOVED lines=12> */
.L_x_12164:
[----:B------:R-:W0:Y:S02]  /*147c0*/  F2I.S64.F64.TRUNC R4, R4 ;  /* 0x0000000400047311 */ /* 0x000e24000030d900 */
[----:B0-----:R-:W-:-:S05]  /*147d0*/  MOV R3, R4 ;  /* 0x0000000400037202 */ /* 0x001fca0000000f00 */
[----:B------:R-:W-:Y:S01]  /*147e0*/  STG.E.U8 desc[UR36][R16.64], R3 ;  /* 0x0000000310007986 */ /* 0x000fe2000c101124 */
[----:B------:R-:W-:Y:S05]  /*147f0*/  EXIT ;  /* 0x000000000000794d */ /* 0x000fea0003800000 */
.L_x_12163:
        /* <DEDUP_REMOVED lines=9> */
.L_x_12167:
[----:B------:R-:W0:Y:S02]  /*14890*/  F2I.F64.TRUNC R5, R4 ;  /* 0x0000000400057311 */ /* 0x000e24000030d100 */
[----:B0-----:R-:W-:Y:S01]  /*148a0*/  STG.E desc[UR36][R16.64], R5 ;  /* 0x0000000510007986 */ /* 0x001fe2000c101924 */
[----:B------:R-:W-:Y:S05]  /*148b0*/  EXIT ;  /* 0x000000000000794d */ /* 0x000fea0003800000 */
.L_x_12166:
[----:B------:R-:W0:Y:S02]  /*148c0*/  F2I.F64.TRUNC R5, R4 ;  /* 0x0000000400057311 */ /* 0x000e24000030d100 */
[----:B0-----:R-:W-:Y:S01]  /*148d0*/  STG.E.U16 desc[UR36][R16.64], R5 ;  /* 0x0000000510007986 */ /* 0x001fe2000c101524 */
[----:B------:R-:W-:Y:S05]  /*148e0*/  EXIT ;  /* 0x000000000000794d */ /* 0x000fea0003800000 */
.L_x_12162:
        /* <DEDUP_REMOVED lines=13> */
.L_x_12169:
[----:B------:R-:W-:Y:S01]  /*149c0*/  UMOV UR4, 0xf0000000 ;  /* 0xf000000000047882 */ /* 0x000fe20000000000 */
[----:B------:R-:W-:Y:S01]  /*149d0*/  UMOV UR5, 0x380fffff ;  /* 0x380fffff00057882 */ /* 0x000fe20000000000 */
[----:B----4-:R-:W0:Y:S01]  /*149e0*/  F2F.F32.F64 R0, R4 ;  /* 0x0000000400007310 */ /* 0x010e220000301000 */
[----:B------:R-:W-:-:S14]  /*149f0*/  DSETP.GEU.AND P0, PT, |R4|, UR4, PT ;  /* 0x0000000404007e2a */ /* 0x000fdc000bf0e200 */
[----:B0-----:R-:W-:-:S05]  /*14a00*/  @!P0 FMUL R0, R0, 1.175494350822287508e-38 ;  /* 0x0080000000008820 */ /* 0x001fca0000400000 */
[----:B------:R-:W-:-:S05]  /*14a10*/  F2FP.F16.F32.PACK_AB R0, RZ, R0 ;  /* 0x00000000ff00723e */ /* 0x000fca00000000ff */
[----:B------:R-:W-:Y:S01]  /*14a20*/  STG.E.U16 desc[UR36][R16.64], R0 ;  /* 0x0000000010007986 */ /* 0x000fe2000c101524 */
[----:B------:R-:W-:Y:S05]  /*14a30*/  EXIT ;  /* 0x000000000000794d */ /* 0x000fea0003800000 */
.L_x_12168:
        /* <DEDUP_REMOVED lines=14> */
.L_x_12171:
[----:B------:R-:W-:Y:S01]  /*14b20*/  UMOV UR4, 0xf0000000 ;  /* 0xf000000000047882 */ /* 0x000fe20000000000 */
[----:B------:R-:W-:Y:S01]  /*14b30*/  UMOV UR5, 0x380fffff ;  /* 0x380fffff00057882 */ /* 0x000fe20000000000 */
[----:B----4-:R-:W0:Y:S01]  /*14b40*/  F2F.F32.F64 R0, R4 ;  /* 0x0000000400007310 */ /* 0x010e220000301000 */
[----:B------:R-:W-:-:S14]  /*14b50*/  DSETP.GEU.AND P0, PT, |R4|, UR4, PT ;  /* 0x0000000404007e2a */ /* 0x000fdc000bf0e200 */
[----:B0-----:R-:W-:-:S05]  /*14b60*/  @!P0 FMUL R0, R0, 1.175494350822287508e-38 ;  /* 0x0080000000008820 */ /* 0x001fca0000400000 */
[----:B------:R-:W-:-:S04]  /*14b70*/  F2FP.F16.F32.PACK_AB R3, RZ, R0 ;  /* 0x00000000ff03723e */ /* 0x000fc800000000ff */
[----:B------:R-:W-:-:S05]  /*14b80*/  PRMT R3, R3, 0x5410, RZ ;  /* 0x0000541003037816 */ /* 0x000fca00000000ff */
[----:B------:R-:W-:Y:S01]  /*14b90*/  STG.E desc[UR36][R16.64], R3 ;  /* 0x0000000310007986 */ /* 0x000fe2000c101924 */
[----:B------:R-:W-:Y:S05]  /*14ba0*/  EXIT ;  /* 0x000000000000794d */ /* 0x000fea0003800000 */
.L_x_12170:
[----:B------:R-:W-:Y:S01]  /*14bb0*/  STG.E.64 desc[UR36][R16.64], R4 ;  /* 0x0000000410007986 */ /* 0x000fe2000c101b24 */
[----:B------:R-:W-:Y:S05]  /*14bc0*/  EXIT ;  /* 0x000000000000794d */ /* 0x000fea0003800000 */
.L_x_12161:
        /* <DEDUP_REMOVED lines=13> */
.L_x_12175:
        /* <DEDUP_REMOVED lines=11> */
[----:B----4-:R-:W-:-:S04]  /*14d50*/  @P0 SHF.R.U32.HI R0, RZ, 0x14, R3 ;  /* 0x00000014ff000819 */ /* 0x010fc80000011603 */
        /* <DEDUP_REMOVED lines=9> */
.L_x_12178:
[----:B------:R-:W-:-:S04]  /*14df0*/  SHF.R.U32.HI R3, RZ, 0x18, R3 ;  /* 0x00000018ff037819 */ /* 0x000fc80000011603 */
[----:B------:R-:W-:-:S04]  /*14e00*/  LOP3.LUT R0, R0, 0x80, R3, 0xf8, !PT ;  /* 0x0000008000007812 */ /* 0x000fc800078ef803 */
[----:B------:R-:W-:-:S07]  /*14e10*/  PRMT R8, R0, 0x7610, R8 ;  /* 0x0000761000087816 */ /* 0x000fce0000000008 */
.L_x_12177:
[----:B------:R-:W-:Y:S05]  /*14e20*/  BSYNC.RECONVERGENT B0 ;  /* 0x0000000000007941 */ /* 0x000fea0003800200 */
.L_x_12176:
[----:B------:R-:W-:Y:S01]  /*14e30*/  STG.E.U8 desc[UR36][R16.64], R8 ;  /* 0x0000000810007986 */ /* 0x000fe2000c101124 */
[----:B------:R-:W-:Y:S05]  /*14e40*/  EXIT ;  /* 0x000000000000794d */ /* 0x000fea0003800000 */
.L_x_12174:
        /* <DEDUP_REMOVED lines=21> */
.L_x_12181:
[----:B------:R-:W-:-:S04]  /*14fa0*/  SHF.R.U32.HI R3, RZ, 0x18, R3 ;  /* 0x00000018ff037819 */ /* 0x000fc80000011603 */
[----:B------:R-:W-:-:S04]  /*14fb0*/  LOP3.LUT R0, R0, 0x80, R3, 0xf8, !PT ;  /* 0x0000008000007812 */ /* 0x000fc800078ef803 */
[----:B------:R-:W-:-:S07]  /*14fc0*/  PRMT R8, R0, 0x7610, R8 ;  /* 0x0000761000087816 */ /* 0x000fce0000000008 */
.L_x_12180:
[----:B------:R-:W-:Y:S05]  /*14fd0*/  BSYNC.RECONVERGENT B0 ;  /* 0x0000000000007941 */ /* 0x000fea0003800200 */
.L_x_12179:
[----:B------:R-:W-:Y:S01]  /*14fe0*/  STG.E.U8 desc[UR36][R16.64], R8 ;  /* 0x0000000810007986 */ /* 0x000fe2000c101124 */
[----:B------:R-:W-:Y:S05]  /*14ff0*/  EXIT ;  /* 0x000000000000794d */ /* 0x000fea0003800000 */
.L_x_12173:
        /* <DEDUP_REMOVED lines=14> */
[--C-:B----4-:R-:W-:Y:S02]  /*150e0*/  @P1 SHF.R.U32.HI R0, RZ, 0x16, R6.reuse ;  /* 0x00000016ff001819 */ /* 0x110fe40000011606 */
        /* <DEDUP_REMOVED lines=11> */
.L_x_12183:
[----:B------:R-:W0:Y:S02]  /*151a0*/  F2I.U64.F64.TRUNC R4, R4 ;  /* 0x0000000400047311 */ /* 0x000e24000030d800 */
[----:B0-----:R-:W-:Y:S01]  /*151b0*/  STG.E.64 desc[UR36][R16.64], R4 ;  /* 0x0000000410007986 */ /* 0x001fe2000c101b24 */
[----:B------:R-:W-:Y:S05]  /*151c0*/  EXIT ;  /* 0x000000000000794d */ /* 0x000fea0003800000 */
.L_x_12182:
[----:B------:R-:W0:Y:S02]  /*151d0*/  F2I.U32.F64.TRUNC R5, R4 ;  /* 0x0000000400057311 */ /* 0x000e24000030d000 */
[----:B0-----:R-:W-:Y:S01]  /*151e0*/  STG.E desc[UR36][R16.64], R5 ;  /* 0x0000000510007986 */ /* 0x001fe2000c101924 */
[----:B------:R-:W-:Y:S05]  /*151f0*/  EXIT ;  /* 0x000000000000794d */ /* 0x000fea0003800000 */
.L_x_12172:
        /* <DEDUP_REMOVED lines=10> */
.L_x_12185:
[----:B------:R-:W-:-:S05]  /*152a0*/  CS2R R6, SRZ ;  /* 0x0000000000067805 */ /* 0x000fca000001ff00 */
[----:B------:R-:W-:Y:S01]  /*152b0*/  STG.E.128 desc[UR36][R16.64], R4 ;  /* 0x0000000410007986 */ /* 0x000fe2000c101d24 */
[----:B------:R-:W-:Y:S05]  /*152c0*/  EXIT ;  /* 0x000000000000794d */ /* 0x000fea0003800000 */
.L_x_12184:
[----:B------:R-:W-:-:S09]  /*152d0*/  UISETP.NE.AND UP0, UPT, UR4, 0xf, UPT ;  /* 0x0000000f0400788c */ /* 0x000fd2000bf05270 */
[----:B------:R-:W-:Y:S05]  /*152e0*/  BRA.U !UP0, `(.L_x_12186) ;  /* 0x0000000508087547 */ /* 0x000fea000b800000 */
[----:B------:R-:W-:-:S09]  /*152f0*/  UISETP.NE.AND UP0, UPT, UR4, 0x17, UPT ;  /* 0x000000170400788c */ /* 0x000fd2000bf05270 */
[----:B------:R-:W-:Y:S05]  /*15300*/  BRA.U !UP0, `(.L_x_12187) ;  /* 0x0000000108a07547 */ /* 0x000fea000b800000 */
[----:B------:R-:W-:-:S09]  /*15310*/  UISETP.NE.AND UP0, UPT, UR4, 0x18, UPT ;  /* 0x000000180400788c */ /* 0x000fd2000bf05270 */
[----:B------:R-:W-:Y:S05]  /*15320*/  BRA.U !UP0, `(.L_x_12188) ;  /* 0x0000000108447547 */ /* 0x000fea000b800000 */
.L_x_12165:
[----:B----4-:R-:W-:Y:S01]  /*15330*/  MOV R0, 0x130 ;  /* 0x0000013000007802 */ /* 0x010fe20000000f00 */
        /* <DEDUP_REMOVED lines=15> */
.L_x_12189:
[----:B------:R-:W-:Y:S05]  /*15430*/  EXIT ;  /* 0x000000000000794d */ /* 0x000fea0003800000 */
.L_x_12188:
[----:B------:R-:W-:Y:S01]  /*15440*/  UMOV UR4, 0xf0000000 ;  /* 0xf000000000047882 */ /* 0x000fe20000000000 */
[----:B------:R-:W-:Y:S01]  /*15450*/  UMOV UR5, 0x380fffff ;  /* 0x380fffff00057882 */ /* 0x000fe20000000000 */
[----:B------:R-:W0:Y:S01]  /*15460*/  F2F.F32.F64 R7, R4 ;  /* 0x0000000400077310 */ /* 0x000e220000301000 */
[----:B------:R-:W-:Y:S01]  /*15470*/  DSETP.GEU.AND P0, PT, |R4|, UR4, PT ;  /* 0x0000000404007e2a */ /* 0x000fe2000bf0e200 */
[----:B------:R-:W-:Y:S01]  /*15480*/  BSSY.RECONVERGENT B0, `(.L_x_12190) ;  /* 0x000000d000007945 */ /* 0x000fe20003800200 */
[----:B----4-:R-:W-:-:S12]  /*15490*/  IMAD.MOV.U32 R0, RZ, RZ, 0x7f ;  /* 0x0000007fff007424 */ /* 0x010fd800078e00ff */
        /* <DEDUP_REMOVED lines=11> */
.L_x_12191:
[----:B------:R-:W-:Y:S05]  /*15550*/  BSYNC.RECONVERGENT B0 ;  /* 0x0000000000007941 */ /* 0x000fea0003800200 */
.L_x_12190:
[----:B------:R-:W-:-:S05]  /*15560*/  LOP3.LUT R3, R0, 0x80, R3, 0xf8, !PT ;  /* 0x0000008000037812 */ /* 0x000fca00078ef803 */
[----:B------:R-:W-:Y:S01]  /*15570*/  STG.E.U8 desc[UR36][R16.64], R3 ;  /* 0x0000000310007986 */ /* 0x000fe2000c101124 */
[----:B------:R-:W-:Y:S05]  /*15580*/  EXIT ;  /* 0x000000000000794d */ /* 0x000fea0003800000 */
.L_x_12187:
        /* <DEDUP_REMOVED lines=13> */
[----:B------:R-:W-:Y:S01]  /*15660*/  @P0 SHF.R.U32.HI R0, RZ, 0x15, R0 ;  /* 0x00000015ff000819 */ /* 0x000fe20000011600 */
[----:B------:R-:W-:Y:S01]  /*15670*/  @!P0 FADD.FTZ R0, R2, 128 ;  /* 0x4300000002008421 */ /* 0x000fe20000010000 */
[----:B------:R-:W-:Y:S06]  /*15680*/  BRA `(.L_x_12194) ;  /* 0x00000000000c7947 */ /* 0x000fec0003800000 */
.L_x_12193:
[----:B------:R-:W-:Y:S02]  /*15690*/  ISETP.GT.U32.AND P0, PT, R2, 0x7f800000, PT ;  /* 0x7f8000000200780c */ /* 0x000fe40003f04070 */
[----:B----4-:R-:W-:-:S04]  /*156a0*/  MOV R0, 0x7f ;  /* 0x0000007f00007802 */ /* 0x010fc80000000f00 */
[----:B------:R-:W-:-:S07]  /*156b0*/  SEL R0, R0, 0x7c, P0 ;  /* 0x0000007c00007807 */ /* 0x000fce0000000000 */
.L_x_12194:
[----:B------:R-:W-:Y:S05]  /*156c0*/  BSYNC.RECONVERGENT B0 ;  /* 0x0000000000007941 */ /* 0x000fea0003800200 */
.L_x_12192:
[----:B------:R-:W-:-:S04]  /*156d0*/  SHF.R.U32.HI R3, RZ, 0x18, R3 ;  /* 0x00000018ff037819 */ /* 0x000fc80000011603 */
[----:B------:R-:W-:-:S05]  /*156e0*/  LOP3.LUT R3, R0, 0x80, R3, 0xf8, !PT ;  /* 0x0000008000037812 */ /* 0x000fca00078ef803 */
[----:B------:R-:W-:Y:S01]  /*156f0*/  STG.E.U8 desc[UR36][R16.64], R3 ;  /* 0x0000000310007986 */ /* 0x000fe2000c101124 */
[----:B------:R-:W-:Y:S05]  /*15700*/  EXIT ;  /* 0x000000000000794d */ /* 0x000fea0003800000 */
.L_x_12186:
[----:B------:R-:W-:Y:S01]  /*15710*/  UMOV UR4, 0xf0000000 ;  /* 0xf000000000047882 */ /* 0x000fe20000000000 */
[----:B------:R-:W-:Y:S01]  /*15720*/  UMOV UR5, 0x380fffff ;  /* 0x380fffff00057882 */ /* 0x000fe20000000000 */
[----:B----4-:R-:W0:Y:S01]  /*15730*/  F2F.F32.F64 R0, R4 ;  /* 0x0000000400007310 */ /* 0x010e220000301000 */
[----:B------:R-:W-:-:S14]  /*15740*/  DSETP.GEU.AND P0, PT, |R4|, UR4, PT ;  /* 0x0000000404007e2a */ /* 0x000fdc000bf0e200 */
[----:B0-----:R-:W-:-:S05]  /*15750*/  @!P0 FMUL R0, R0, 1.175494350822287508e-38 ;  /* 0x0080000000008820 */ /* 0x001fca0000400000 */
[----:B------:R-:W-:-:S05]  /*15760*/  F2FP.BF16.F32.PACK_AB R0, RZ, R0 ;  /* 0x00000000ff00723e */ /* 0x000fca00000010ff */
[----:B------:R-:W-:Y:S01]  /*15770*/  STG.E.U16 desc[UR36][R16.64], R0 ;  /* 0x0000000010007986 */ /* 0x000fe2000c101524 */
[----:B------:R-:W-:Y:S05]  /*15780*/  EXIT ;  /* 0x000000000000794d */ /* 0x000fea0003800000 */
.L_x_12195:
        /* <DEDUP_REMOVED lines=15> */
.L_x_27465:


//--------------------- .text._ZN2at6native27unrolled_elementwise_kernelIZZZNS0_49_GLOBAL__N__b919a28f_16_Normalization_cu_5c38458736batch_norm_elementwise_backward_evalERKNS_6TensorES5_S5_S5_ENKUlvE_clEvENKUlvE_clEvEUldddE_St5arrayIPcLm4EELi4E23TrivialOffsetCalculatorILi3EjESC_ILi1EjENS0_6memory12LoadWithCastILi3EEENSF_13StoreWithCastILi1EEEEEviT_T0_T2_T3_T4_T5_ --------------------------
	.section	.text._ZN2at6native27unrolled_elementwise_kernelIZZZNS0_49_GLOBAL__N__b919a28f_16_Normalization_cu_5c38458736batch_norm_elementwise_backward_evalERKNS_6TensorES5_S5_S5_ENKUlvE_clEvENKUlvE_clEvEUldddE_St5arrayIPcLm4EELi4E23TrivialOffsetCalculatorILi3EjESC_ILi1EjENS0_6memory12LoadWithCastILi3EEENSF_13StoreWithCastILi1EEEEEviT_T0_T2_T3_T4_T5_,"ax",@progbits
	.align	128
        .global         _ZN2at6native27unrolled_elementwise_kernelIZZZNS0_49_GLOBAL__N__b919a28f_16_Normalization_cu_5c38458736batch_norm_elementwise_backward_evalERKNS_6TensorES5_S5_S5_ENKUlvE_clEvENKUlvE_clEvEUldddE_St5arrayIPcLm4EELi4E23TrivialOffsetCalculatorILi3EjESC_ILi1EjENS0_6memory12LoadWithCastILi3EEENSF_13StoreWithCastILi1EEEEEviT_T0_T2_T3_T4_T5_
        .type           _ZN2at6native27unrolled_elementwise_kernelIZZZNS0_49_GLOBAL__N__b919a28f_16_Normalization_cu_5c38458736batch_norm_elementwise_backward_evalERKNS_6TensorES5_S5_S5_ENKUlvE_clEvENKUlvE_clEvEUldddE_St5arrayIPcLm4EELi4E23TrivialOffsetCalculatorILi3EjESC_ILi1EjENS0_6memory12LoadWithCastILi3EEENSF_13StoreWithCastILi1EEEEEviT_T0_T2_T3_T4_T5_,@function
        .size           _ZN2at6native27unrolled_elementwise_kernelIZZZNS0_49_GLOBAL__N__b919a28f_16_Normalization_cu_5c38458736batch_norm_elementwise_backward_evalERKNS_6TensorES5_S5_S5_ENKUlvE_clEvENKUlvE_clEvEUldddE_St5arrayIPcLm4EELi4E23TrivialOffsetCalculatorILi3EjESC_ILi1EjENS0_6memory12LoadWithCastILi3EEENSF_13StoreWithCastILi1EEEEEviT_T0_T2_T3_T4_T5_,(.L_x_27466 - _ZN2at6native27unrolled_elementwise_kernelIZZZNS0_49_GLOBAL__N__b919a28f_16_Normalization_cu_5c38458736batch_norm_elementwise_backward_evalERKNS_6TensorES5_S5_S5_ENKUlvE_clEvENKUlvE_clEvEUldddE_St5arrayIPcLm4EELi4E23TrivialOffsetCalculatorILi3EjESC_ILi1EjENS0_6memory12LoadWithCastILi3EEENSF_13StoreWithCastILi1EEEEEviT_T0_T2_T3_T4_T5_)
        .other          _ZN2at6native27unrolled_elementwise_kernelIZZZNS0_49_GLOBAL__N__b919a28f_16_Normalization_cu_5c38458736batch_norm_elementwise_backward_evalERKNS_6TensorES5_S5_S5_ENKUlvE_clEvENKUlvE_clEvEUldddE_St5arrayIPcLm4EELi4E23TrivialOffsetCalculatorILi3EjESC_ILi1EjENS0_6memory12LoadWithCastILi3EEENSF_13StoreWithCastILi1EEEEEviT_T0_T2_T3_T4_T5_,@"STO_CUDA_ENTRY STV_DEFAULT"
_ZN2at6native27unrolled_elementwise_kernelIZZZNS0_49_GLOBAL__N__b919a28f_16_Normalization_cu_5c38458736batch_norm_elementwise_backward_evalERKNS_6TensorES5_S5_S5_ENKUlvE_clEvENKUlvE_clEvEUldddE_St5arrayIPcLm4EELi4E23TrivialOffsetCalculatorILi3EjESC_ILi1EjENS0_6memory12LoadWithCastILi3EEENSF_13StoreWithCastILi1EEEEEviT_T0_T2_T3_T4_T5_:
.text._ZN2at6native27unrolled_elementwise_kernelIZZZNS0_49_GLOBAL__N__b919a28f_16_Normalization_cu_5c38458736batch_norm_elementwise_backward_evalERKNS_6TensorES5_S5_S5_ENKUlvE_clEvENKUlvE_clEvEUldddE_St5arrayIPcLm4EELi4E23TrivialOffsetCalculatorILi3EjESC_ILi1EjENS0_6memory12LoadWithCastILi3EEENSF_13StoreWithCastILi1EEEEEviT_T0_T2_T3_T4_T5_:
        /* <DEDUP_REMOVED lines=8> */
[----:B------:R-:W-:-:S02]  /*0080*/  CS2R R36, SRZ ;  /* 0x0000000000247805 */ /* 0x000fc4000001ff00 */
[----:B------:R-:W-:Y:S01]  /*0090*/  CS2R R42, SRZ ;  /* 0x00000000002a7805 */ /* 0x000fe2000001ff00 */
[----:B------:R-:W0:Y:S01]  /*00a0*/  LDCU.U8 UR39, c[0x0][0x3ac] ;  /* 0x00007580ff2777ac */ /* 0x000e220008000000 */
[----:B------:R-:W0:Y:S01]  /*00b0*/  LDCU.U8 UR40, c[0x0][0x3ad] ;  /* 0x000075a0ff2877ac */ /* 0x000e220008000000 */
[----:B-1----:R-:W-:Y:S02]  /*00c0*/  IMAD R2, R32, -0x200, R3 ;  /* 0xfffffe0020027824 */ /* 0x002fe400078e0203 */
        /* <DEDUP_REMOVED lines=24> */
.L_x_12202:
[----:B------:R-:W2:Y:S02]  /*0250*/  LDG.E.U8 R4, desc[UR36][R4.64] ;  /* 0x0000002404047981 */ /* 0x000ea4000c1e1100 */
[----:B--2---:R0:W1:Y:S01]  /*0260*/  I2F.F64.U16 R44, R4 ;  /* 0x00000004002c7312 */ /* 0x0040620000101800 */
[----:B------:R-:W-:Y:S05]  /*0270*/  BRA `(.L_x_12204) ;  /* 0x0000000c00647947 */ /* 0x000fea0003800000 */
.L_x_12201:
        /* <DEDUP_REMOVED lines=9> */
.L_x_12206:
[----:B------:R-:W2:Y:S02]  /*0310*/  LDG.E R4, desc[UR36][R4.64] ;  /* 0x0000002404047981 */ /* 0x000ea4000c1e1900 */
[----:B--2---:R1:W2:Y:S01]  /*0320*/  I2F.F64 R44, R4 ;  /* 0x00000004002c7312 */ /* 0x0042a20000201c00 */
[----:B------:R-:W-:Y:S05]  /*0330*/  BRA `(.L_x_12204) ;  /* 0x0000000c00347947 */ /* 0x000fea0003800000 */
.L_x_12205:
[----:B------:R-:W2:Y:S02]  /*0340*/  LDG.E.U16 R4, desc[UR36][R4.64] ;  /* 0x0000002404047981 */ /* 0x000ea4000c1e1500 */
[----:B--2---:R3:W4:Y:S01]  /*0350*/  I2F.F64.S16 R44, R4 ;  /* 0x00000004002c7312 */ /* 0x0047220000101c00 */
[----:B------:R-:W-:Y:S05]  /*0360*/  BRA `(.L_x_12204) ;  /* 0x0000000c00287947 */ /* 0x000fea0003800000 */
.L_x_12200:
        /* <DEDUP_REMOVED lines=10> */
.L_x_12208:
[----:B------:R-:W2:Y:S02]  /*0410*/  LDG.E.U16 R0, desc[UR36][R4.64] ;  /* 0x0000002404007981 */ /* 0x000ea4000c1e1500 */
[----:B--2---:R-:W-:-:S05]  /*0420*/  HADD2.F32 R0, -RZ, R0.H0_H0 ;  /* 0x20000000ff007230 */ /* 0x004fca0000004100 */
[----:B------:R-:W-:-:S04]  /*0430*/  FMUL.FTZ R0, R0, 1 ;  /* 0x3f80000000007820 */ /* 0x000fc80000410000 */
[----:B------:R0:W1:Y:S01]  /*0440*/  F2F.F64.F32 R44, R0 ;  /* 0x00000000002c7310 */ /* 0x0000620000201800 */
[----:B------:R-:W-:Y:S05]  /*0450*/  BRA `(.L_x_12204) ;  /* 0x0000000800ec7947 */ /* 0x000fea0003800000 */
.L_x_12207:
        /* <DEDUP_REMOVED lines=10> */
.L_x_12210:
[----:B------:R-:W2:Y:S02]  /*0500*/  LDG.E.U16 R4, desc[UR36][R4.64] ;  /* 0x0000002404047981 */ /* 0x000ea4000c1e1500 */
[----:B--2---:R-:W-:-:S05]  /*0510*/  HADD2.F32 R0, -RZ, R4.H0_H0 ;  /* 0x20000004ff007230 */ /* 0x004fca0000004100 */
[----:B------:R-:W-:-:S04]  /*0520*/  FMUL.FTZ R0, R0, 1 ;  /* 0x3f80000000007820 */ /* 0x000fc80000410000 */
[----:B------:R0:W1:Y:S01]  /*0530*/  F2F.F64.F32 R44, R0 ;  /* 0x00000000002c7310 */ /* 0x0000620000201800 */
[----:B------:R-:W-:Y:S05]  /*0540*/  BRA `(.L_x_12204) ;  /* 0x0000000800b07947 */ /* 0x000fea0003800000 */
.L_x_12209:
[----:B------:R0:W5:Y:S01]  /*0550*/  LDG.E.64 R44, desc[UR36][R4.64] ;  /* 0x00000024042c7981 */ /* 0x000162000c1e1b00 */
[----:B------:R-:W-:Y:S05]  /*0560*/  BRA `(.L_x_12204) ;  /* 0x0000000800a87947 */ /* 0x000fea0003800000 */
.L_x_12199:
        /* <DEDUP_REMOVED lines=13> */
.L_x_12213:
[----:B------:R0:W5:Y:S01]  /*0640*/  LDG.E.64 R44, desc[UR36][R4.64] ;  /* 0x00000024042c7981 */ /* 0x000162000c1e1b00 */
[----:B------:R-:W-:Y:S05]  /*0650*/  BRA `(.L_x_12204) ;  /* 0x00000008006c7947 */ /* 0x000fea0003800000 */
.L_x_12212:
        /* <DEDUP_REMOVED lines=27> */
.L_x_12215:
        /* <DEDUP_REMOVED lines=15> */
.L_x_12214:
[----:B------:R-:W2:Y:S02]  /*0900*/  LDG.E.U16 R0, desc[UR36][R4.64] ;  /* 0x0000002404007981 */ /* 0x000ea4000c1e1500 */
[----:B--2---:R-:W-:-:S04]  /*0910*/  IMAD.U32 R0, R0, 0x10000, RZ ;  /* 0x0001000000007824 */ /* 0x004fc800078e00ff */
[----:B------:R-:W-:-:S04]  /*0920*/  FMUL.FTZ R0, R0, 1 ;  /* 0x3f80000000007820 */ /* 0x000fc80000410000 */
[----:B------:R0:W1:Y:S01]  /*0930*/  F2F.F64.F32 R44, R0 ;  /* 0x00000000002c7310 */ /* 0x0000620000201800 */
[----:B------:R-:W-:Y:S05]  /*0940*/  BRA `(.L_x_12204) ;  /* 0x0000000400b07947 */ /* 0x000fea0003800000 */
.L_x_12211:
        /* <DEDUP_REMOVED lines=11> */
.L_x_12218:
        /* <DEDUP_REMOVED lines=21> */
.L_x_12220:
[----:B------:R-:W-:Y:S05]  /*0b50*/  BSYNC.RECONVERGENT B0 ;  /* 0x0000000000007941 */ /* 0x000fea0003800200 */
.L_x_12219:
[----:B------:R-:W-:Y:S01]  /*0b60*/  IMAD.SHL.U32 R0, R0, 0x100000, RZ ;  /* 0x0010000000007824 */ /* 0x000fe200078e00ff */
[----:B------:R-:W-:-:S04]  /*0b70*/  LEA R3, R3, 0x3b800000, 0x17 ;  /* 0x3b80000003037811 */ /* 0x000fc800078eb8ff */
[----:B------:R-:W-:-:S05]  /*0b80*/  LOP3.LUT R0, R3, R0, R7, 0xfe, !PT ;  /* 0x0000000003007212 */ /* 0x000fca00078efe07 */
[----:B------:R-:W-:-:S04]  /*0b90*/  FMUL.FTZ R0, R0, 1 ;  /* 0x3f80000000007820 */ /* 0x000fc80000410000 */
[----:B------:R0:W1:Y:S01]  /*0ba0*/  F2F.F64.F32 R44, R0 ;  /* 0x00000000002c7310 */ /* 0x0000620000201800 */
[----:B------:R-:W-:Y:S05]  /*0bb0*/  BRA `(.L_x_12204) ;  /* 0x0000000400147947 */ /* 0x000fea0003800000 */
.L_x_12217:
        /* <DEDUP_REMOVED lines=21> */
.L_x_12222:
[----:B------:R-:W-:Y:S05]  /*0d10*/  BSYNC.RECONVERGENT B0 ;  /* 0x0000000000007941 */ /* 0x000fea0003800200 */
.L_x_12221:
[----:B------:R-:W-:Y:S01]  /*0d20*/  IMAD.SHL.U32 R0, R0, 0x200000, RZ ;  /* 0x0020000000007824 */ /* 0x000fe200078e00ff */
[----:B------:R-:W-:-:S04]  /*0d30*/  LEA R3, R3, 0x37800000, 0x17 ;  /* 0x3780000003037811 */ /* 0x000fc800078eb8ff */
[----:B------:R-:W-:-:S05]  /*0d40*/  LOP3.LUT R0, R3, R0, R7, 0xfe, !PT ;  /* 0x0000000003007212 */ /* 0x000fca00078efe07 */
[----:B------:R-:W-:-:S04]  /*0d50*/  FMUL.FTZ R0, R0, 1 ;  /* 0x3f80000000007820 */ /* 0x000fc80000410000 */
[----:B------:R0:W1:Y:S01]  /*0d60*/  F2F.F64.F32 R44, R0 ;  /* 0x00000000002c7310 */ /* 0x0000620000201800 */
[----:B------:R-:W-:Y:S05]  /*0d70*/  BRA `(.L_x_12204) ;  /* 0x0000000000a47947 */ /* 0x000fea0003800000 */
.L_x_12216:
[----:B------:R-:W-:-:S09]  /*0d80*/  UISETP.NE.AND UP0, UPT, UR4, 0x1c, UPT ;  /* 0x0000001c0400788c */ /* 0x000fd2000bf05270 */
[----:B------:R-:W-:Y:S05]  /*0d90*/  BRA.U !UP0, `(.L_x_12223) ;  /* 0x0000000108947547 */ /* 0x000fea000b800000 */
[----:B------:R-:W-:-:S09]  /*0da0*/  UISETP.NE.AND UP0, UPT, UR4, 0x1d, UPT ;  /* 0x0000001d0400788c */ /* 0x000fd2000bf05270 */
[----:B------:R-:W-:Y:S05]  /*0db0*/  BRA.U !UP0, `(.L_x_12224) ;  /* 0x0000000108807547 */ /* 0x000fea000b800000 */
[----:B------:R-:W-:-:S09]  /*0dc0*/  UISETP.NE.AND UP0, UPT, UR4, 0x2c, UPT ;  /* 0x0000002c0400788c */ /* 0x000fd2000bf05270 */
[----:B------:R-:W-:Y:S05]  /*0dd0*/  BRA.U !UP0, `(.L_x_12225) ;  /* 0x0000000108487547 */ /* 0x000fea000b800000 */
.L_x_12203:
        /* <DEDUP_REMOVED lines=16> */
.L_x_12226:
[----:B------:R-:W-:Y:S01]  /*0ee0*/  CS2R R44, SRZ ;  /* 0x00000000002c7805 */ /* 0x000fe2000001ff00 */
[----:B------:R-:W-:Y:S06]  /*0ef0*/  BRA `(.L_x_12204) ;  /* 0x0000000000447947 */ /* 0x000fec0003800000 */
.L_x_12225:
        /* <DEDUP_REMOVED lines=12> */
.L_x_12224:
[----:B------:R-:W2:Y:S02]  /*0fc0*/  LDG.E.64 R44, desc[UR36][R4.64] ;  /* 0x00000024042c7981 */ /* 0x000ea4000c1e1b00 */
[----:B--2---:R-:W0:Y:S01]  /*0fd0*/  I2F.F64.U64 R44, R44 ;  /* 0x0000002c002c7312 */ /* 0x004e220000301800 */
[----:B------:R-:W-:Y:S05]  /*0fe0*/  BRA `(.L_x_12204) ;  /* 0x0000000000087947 */ /* 0x000fea0003800000 */
.L_x_12223:
[----:B------:R-:W2:Y:S02]  /*0ff0*/  LDG.E R4, desc[UR36][R4.64] ;  /* 0x0000002404047981 */ /* 0x000ea4000c1e1900 */
[----:B--2---:R0:W1:Y:S02]  /*1000*/  I2F.F64.U32 R44, R4 ;  /* 0x00000004002c7312 */ /* 0x0040640000201800 */
.L_x_12204:
[----:B------:R-:W-:Y:S05]  /*1010*/  BSYNC.RECONVERGENT B6 ;  /* 0x0000000000067941 */ /* 0x000fea0003800200 */
.L_x_12198:
        /* <DEDUP_REMOVED lines=20> */
.L_x_12231:
[----:B------:R-:W3:Y:S02]  /*1160*/  LDG.E.U8 R4, desc[UR36][R4.64] ;  /* 0x0000002404047981 */ /* 0x000ee4000c1e1100 */
[----:B---3--:R0:W1:Y:S01]  /*1170*/  I2F.F64.U16 R36, R4 ;  /* 0x0000000400247312 */ /* 0x0080620000101800 */
[----:B------:R-:W-:Y:S05]  /*1180*/  BRA `(.L_x_12233) ;  /* 0x0000000c00647947 */ /* 0x000fea0003800000 */
.L_x_12230:
        /* <DEDUP_REMOVED lines=9> */
.L_x_12235:
[----:B------:R-:W3:Y:S02]  /*1220*/  LDG.E R4, desc[UR36][R4.64] ;  /* 0x0000002404047981 */ /* 0x000ee4000c1e1900 */
[----:B---3--:R0:W1:Y:S01]  /*1230*/  I2F.F64 R36, R4 ;  /* 0x0000000400247312 */ /* 0x0080620000201c00 */
[----:B------:R-:W-:Y:S05]  /*1240*/  BRA `(.L_x_12233) ;  /* 0x0000000c00347947 */ /* 0x000fea0003800000 */
.L_x_12234:
[----:B------:R-:W3:Y:S02]  /*1250*/  LDG.E.U16 R4, desc[UR36][R4.64] ;  /* 0x0000002404047981 */ /* 0x000ee4000c1e1500 */
[----:B---3--:R0:W1:Y:S01]  /*1260*/  I2F.F64.S16 R36, R4 ;  /* 0x0000000400247312 */ /* 0x0080620000101c00 */
[----:B------:R-:W-:Y:S05]  /*1270*/  BRA `(.L_x_12233) ;  /* 0x0000000c00287947 */ /* 0x000fea0003800000 */
.L_x_12229:
        /* <DEDUP_REMOVED lines=10> */
.L_x_12237:
[----:B------:R-:W3:Y:S02]  /*1320*/  LDG.E.U16 R0, desc[UR36][R4.64] ;  /* 0x0000002404007981 */ /* 0x000ee4000c1e1500 */
[----:B---3--:R-:W-:-:S05]  /*1330*/  HADD2.F32 R0, -RZ, R0.H0_H0 ;  /* 0x20000000ff007230 */ /* 0x008fca0000004100 */
[----:B------:R-:W-:-:S04]  /*1340*/  FMUL.FTZ R0, R0, 1 ;  /* 0x3f80000000007820 */ /* 0x000fc80000410000 */
[----:B------:R0:W1:Y:S01]  /*1350*/  F2F.F64.F32 R36, R0 ;  /* 0x0000000000247310 */ /* 0x0000620000201800 */
[----:B------:R-:W-:Y:S05]  /*1360*/  BRA `(.L_x_12233) ;  /* 0x0000000800ec7947 */ /* 0x000fea0003800000 */
.L_x_12236:
        /* <DEDUP_REMOVED lines=10> */
.L_x_12239:
[----:B------:R-:W3:Y:S02]  /*1410*/  LDG.E.U16 R4, desc[UR36][R4.64] ;  /* 0x0000002404047981 */ /* 0x000ee4000c1e1500 */
[----:B---3--:R-:W-:-:S05]  /*1420*/  HADD2.F32 R0, -RZ, R4.H0_H0 ;  /* 0x20000004ff007230 */ /* 0x008fca0000004100 */
[----:B------:R-:W-:-:S04]  /*1430*/  FMUL.FTZ R0, R0, 1 ;  /* 0x3f80000000007820 */ /* 0x000fc80000410000 */
[----:B------:R0:W1:Y:S01]  /*1440*/  F2F.F64.F32 R36, R0 ;  /* 0x0000000000247310 */ /* 0x0000620000201800 */
[----:B------:R-:W-:Y:S05]  /*1450*/  BRA `(.L_x_12233) ;  /* 0x0000000800b07947 */ /* 0x000fea0003800000 */
.L_x_12238:
[----:B------:R0:W5:Y:S01]  /*1460*/  LDG.E.64 R36, desc[UR36][R4.64] ;  /* 0x0000002404247981 */ /* 0x000162000c1e1b00 */
[----:B------:R-:W-:Y:S05]  /*1470*/  BRA `(.L_x_12233) ;  /* 0x0000000800a87947 */ /* 0x000fea0003800000 */
.L_x_12228:
        /* <DEDUP_REMOVED lines=13> */
.L_x_12242:
[----:B------:R0:W5:Y:S01]  /*1550*/  LDG.E.64 R36, desc[UR36][R4.64] ;  /* 0x0000002404247981 */ /* 0x000162000c1e1b00 */
[----:B------:R-:W-:Y:S05]  /*1560*/  BRA `(.L_x_12233) ;  /* 0x00000008006c7947 */ /* 0x000fea0003800000 */
.L_x_12241:
        /* <DEDUP_REMOVED lines=27> */
.L_x_12244:
        /* <DEDUP_REMOVED lines=15> */
.L_x_12243:
[----:B------:R-:W3:Y:S02]  /*1810*/  LDG.E.U16 R0, desc[UR36][R4.64] ;  /* 0x0000002404007981 */ /* 0x000ee4000c1e1500 */
[----:B---3--:R-:W-:-:S04]  /*1820*/  IMAD.U32 R0, R0, 0x10000, RZ ;  /* 0x0001000000007824 */ /* 0x008fc800078e00ff */
[----:B------:R-:W-:-:S04]  /*1830*/  FMUL.FTZ R0, R0, 1 ;  /* 0x3f80000000007820 */ /* 0x000fc80000410000 */
[----:B------:R0:W1:Y:S01]  /*1840*/  F2F.F64.F32 R36, R0 ;  /* 0x0000000000247310 */ /* 0x0000620000201800 */
[----:B------:R-:W-:Y:S05]  /*1850*/  BRA `(.L_x_12233) ;  /* 0x0000000400b07947 */ /* 0x000fea0003800000 */
.L_x_12240:
        /* <DEDUP_REMOVED lines=11> */
.L_x_12247:
        /* <DEDUP_REMOVED lines=21> */
.L_x_12249:
[----:B------:R-:W-:Y:S05]  /*1a60*/  BSYNC.RECONVERGENT B0 ;  /* 0x0000000000007941 */ /* 0x000fea0003800200 */
.L_x_12248:
[----:B------:R-:W-:Y:S01]  /*1a70*/  IMAD.SHL.U32 R0, R0, 0x100000, RZ ;  /* 0x0010000000007824 */ /* 0x000fe200078e00ff */
[----:B------:R-:W-:-:S04]  /*1a80*/  LEA R3, R3, 0x3b800000, 0x17 ;  /* 0x3b80000003037811 */ /* 0x000fc800078eb8ff */
[----:B------:R-:W-:-:S05]  /*1a90*/  LOP3.LUT R0, R3, R0, R7, 0xfe, !PT ;  /* 0x0000000003007212 */ /* 0x000fca00078efe07 */
[----:B------:R-:W-:-:S04]  /*1aa0*/  FMUL.FTZ R0, R0, 1 ;  /* 0x3f80000000007820 */ /* 0x000fc80000410000 */
[----:B------:R0:W1:Y:S01]  /*1ab0*/  F2F.F64.F32 R36, R0 ;  /* 0x0000000000247310 */ /* 0x0000620000201800 */
[----:B------:R-:W-:Y:S05]  /*1ac0*/  BRA `(.L_x_12233) ;  /* 0x0000000400147947 */ /* 0x000fea0003800000 */
.L_x_12246:
        /* <DEDUP_REMOVED lines=21> */
.L_x_12251:
[----:B------:R-:W-:Y:S05]  /*1c20*/  BSYNC.RECONVERGENT B0 ;  /* 0x0000000000007941 */ /* 0x000fea0003800200 */
.L_x_12250:
[----:B------:R-:W-:Y:S01]  /*1c30*/  IMAD.SHL.U32 R0, R0, 0x200000, RZ ;  /* 0x0020000000007824 */ /* 0x000fe200078e00ff */
[----:B------:R-:W-:-:S04]  /*1c40*/  LEA R3, R3, 0x37800000, 0x17 ;  /* 0x3780000003037811 */ /* 0x000fc800078eb8ff */
[----:B------:R-:W-:-:S05]  /*1c50*/  LOP3.LUT R0, R3, R0, R7, 0xfe, !PT ;  /* 0x0000000003007212 */ /* 0x000fca00078efe07 */
[----:B------:R-:W-:-:S04]  /*1c60*/  FMUL.FTZ R0, R0, 1 ;  /* 0x3f80000000007820 */ /* 0x000fc80000410000 */
[----:B------:R0:W1:Y:S01]  /*1c70*/  F2F.F64.F32 R36, R0 ;  /* 0x0000000000247310 */ /* 0x0000620000201800 */
[----:B------:R-:W-:Y:S05]  /*1c80*/  BRA `(.L_x_12233) ;  /* 0x0000000000a47947 */ /* 0x000fea0003800000 */
.L_x_12245:
[----:B------:R-:W-:-:S09]  /*1c90*/  UISETP.NE.AND UP0, UPT, UR4, 0x1c, UPT ;  /* 0x0000001c0400788c */ /* 0x000fd2000bf05270 */
[----:B------:R-:W-:Y:S05]  /*1ca0*/  BRA.U !UP0, `(.L_x_12252) ;  /* 0x0000000108947547 */ /* 0x000fea000b800000 */
[----:B------:R-:W-:-:S09]  /*1cb0*/  UISETP.NE.AND UP0, UPT, UR4, 0x1d, UPT ;  /* 0x0000001d0400788c */ /* 0x000fd2000bf05270 */
[----:B------:R-:W-:Y:S05]  /*1cc0*/  BRA.U !UP0, `(.L_x_12253) ;  /* 0x0000000108807547 */ /* 0x000fea000b800000 */
[----:B------:R-:W-:-:S09]  /*1cd0*/  UISETP.NE.AND UP0, UPT, UR4, 0x2c, UPT ;  /* 0x0000002c0400788c */ /* 0x000fd2000bf05270 */
[----:B------:R-:W-:Y:S05]  /*1ce0*/  BRA.U !UP0, `(.L_x_12254) ;  /* 0x0000000108487547 */ /* 0x000fea000b800000 */
.L_x_12232:
        /* <DEDUP_REMOVED lines=16> */
.L_x_12255:
[----:B------:R-:W-:Y:S01]  /*1df0*/  CS2R R36, SRZ ;  /* 0x0000000000247805 */ /* 0x000fe2000001ff00 */
[----:B------:R-:W-:Y:S06]  /*1e00*/  BRA `(.L_x_12233) ;  /* 0x0000000000447947 */ /* 0x000fec0003800000 */
.L_x_12254:
        /* <DEDUP_REMOVED lines=12> */
.L_x_12253:
[----:B------:R-:W3:Y:S02]  /*1ed0*/  LDG.E.64 R36, desc[UR36][R4.64] ;  /* 0x0000002404247981 */ /* 0x000ee4000c1e1b00 */
[----:B---3--:R-:W0:Y:S01]  /*1ee0*/  I2F.F64.U64 R36, R36 ;  /* 0x0000002400247312 */ /* 0x008e220000301800 */
[----:B------:R-:W-:Y:S05]  /*1ef0*/  BRA `(.L_x_12233) ;  /* 0x0000000000087947 */ /* 0x000fea0003800000 */
.L_x_12252:
[----:B------:R-:W3:Y:S02]  /*1f00*/  LDG.E R4, desc[UR36][R4.64] ;  /* 0x0000002404047981 */ /* 0x000ee4000c1e1900 */
[----:B---3--:R0:W1:Y:S02]  /*1f10*/  I2F.F64.U32 R36, R4 ;  /* 0x0000000400247312 */ /* 0x0080640000201800 */
.L_x_12233:
[----:B------:R-:W-:Y:S05]  /*1f20*/  BSYNC.RECONVERGENT B6 ;  /* 0x0000000000067941 */ /* 0x000fea0003800200 */
.L_x_12227:
        /* <DEDUP_REMOVED lines=20> */
.L_x_12260:
[----:B------:R-:W2:Y:S02]  /*2070*/  LDG.E.U8 R4, desc[UR36][R4.64] ;  /* 0x0000002404047981 */ /* 0x000ea4000c1e1100 */
[----:B--2---:R0:W2:Y:S01]  /*2080*/  I2F.F64.U16 R42, R4 ;  /* 0x00000004002a7312 */ /* 0x0040a20000101800 */
[----:B------:R-:W-:Y:S05]  /*2090*/  BRA `(.L_x_12262) ;  /* 0x0000000c00647947 */ /* 0x000fea0003800000 */
.L_x_12259:
        /* <DEDUP_REMOVED lines=9> */
.L_x_12264:
[----:B------:R-:W2:Y:S02]  /*2130*/  LDG.E R4, desc[UR36][R4.64] ;  /* 0x0000002404047981 */ /* 0x000ea4000c1e1900 */
[----:B--2---:R0:W2:Y:S01]  /*2140*/  I2F.F64 R42, R4 ;  /* 0x00000004002a7312 */ /* 0x0040a20000201c00 */
[----:B------:R-:W-:Y:S05]  /*2150*/  BRA `(.L_x_12262) ;  /* 0x0000000c00347947 */ /* 0x000fea0003800000 */
.L_x_12263:
[----:B------:R-:W2:Y:S02]  /*2160*/  LDG.E.U16 R4, desc[UR36][R4.64] ;  /* 0x0000002404047981 */ /* 0x000ea4000c1e1500 */
[----:B--2---:R0:W2:Y:S01]  /*2170*/  I2F.F64.S16 R42, R4 ;  /* 0x00000004002a7312 */ /* 0x0040a20000101c00 */
[----:B------:R-:W-:Y:S05]  /*2180*/  BRA `(.L_x_12262) ;  /* 0x0000000c00287947 */ /* 0x000fea0003800000 */
.L_x_12258:
        /* <DEDUP_REMOVED lines=10> */
.L_x_12266:
[----:B---3--:R-:W2:Y:S02]  /*2230*/  LDG.E.U16 R0, desc[UR36][R4.64] ;  /* 0x0000002404007981 */ /* 0x008ea4000c1e1500 */
[----:B--2---:R-:W-:-:S05]  /*2240*/  HADD2.F32 R0, -RZ, R0.H0_H0 ;  /* 0x20000000ff007230 */ /* 0x004fca0000004100 */
[----:B------:R-:W-:-:S04]  /*2250*/  FMUL.FTZ R0, R0, 1 ;  /* 0x3f80000000007820 */ /* 0x000fc80000410000 */
[----:B------:R0:W2:Y:S01]  /*2260*/  F2F.F64.F32 R42, R0 ;  /* 0x00000000002a7310 */ /* 0x0000a20000201800 */
[----:B------:R-:W-:Y:S05]  /*2270*/  BRA `(.L_x_12262) ;  /* 0x0000000800ec7947 */ /* 0x000fea0003800000 */
.L_x_12265:
        /* <DEDUP_REMOVED lines=10> */
.L_x_12268:
[----:B------:R-:W3:Y:S02]  /*2320*/  LDG.E.U16 R4, desc[UR36][R4.64] ;  /* 0x0000002404047981 */ /* 0x000ee4000c1e1500 */
[----:B---3--:R-:W-:-:S05]  /*2330*/  HADD2.F32 R0, -RZ, R4.H0_H0 ;  /* 0x20000004ff007230 */ /* 0x008fca0000004100 */
[----:B------:R-:W-:-:S04]  /*2340*/  FMUL.FTZ R0, R0, 1 ;  /* 0x3f80000000007820 */ /* 0x000fc80000410000 */
[----:B------:R0:W2:Y:S01]  /*2350*/  F2F.F64.F32 R42, R0 ;  /* 0x00000000002a7310 */ /* 0x0000a20000201800 */
[----:B------:R-:W-:Y:S05]  /*2360*/  BRA `(.L_x_12262) ;  /* 0x0000000800b07947 */ /* 0x000fea0003800000 */
.L_x_12267:
[----:B------:R0:W5:Y:S01]  /*2370*/  LDG.E.64 R42, desc[UR36][R4.64] ;  /* 0x00000024042a7981 */ /* 0x000162000c1e1b00 */
[----:B------:R-:W-:Y:S05]  /*2380*/  BRA `(.L_x_12262) ;  /* 0x0000000800a87947 */ /* 0x000fea0003800000 */
.L_x_12257:
        /* <DEDUP_REMOVED lines=13> */
.L_x_12271:
[----:B------:R0:W5:Y:S01]  /*2460*/  LDG.E.64 R42, desc[UR36][R4.64] ;  /* 0x00000024042a7981 */ /* 0x000162000c1e1b00 */
[----:B------:R-:W-:Y:S05]  /*2470*/  BRA `(.L_x_12262) ;  /* 0x00000008006c7947 */ /* 0x000fea0003800000 */
.L_x_12270:
[----:B------:R-:W-:-:S09]  /*2480*/  UISETP.NE.AND UP0, UPT, UR4, 0xf, UPT ;  /* 0x0000000f0400788c */ /* 0x000fd2000bf05270 */
[----:B------:R-:W-:Y:S05]  /*2490*/  BRA.U !UP0, `(.L_x_12272) ;  /* 0x0000000108a07547 */ /* 0x000fea000b800000 */
[----:B------:R-:W-:-:S09]  /*24a0*/  UISETP.NE.AND UP0, UPT, UR4, 0x17, UPT ;  /* 0x000000170400788c */ /* 0x000fd2000bf05270 */
[----:B------:R-:W-:Y:S05]  /*24b0*/  BRA.U !UP0, `(.L_x_12273) ;  /* 0x00000001085c7547 */ /* 0x000fea000b800000 */
[----:B------:R-:W-:-:S09]  /*24c0*/  UISETP.NE.AND UP0, UPT, UR4, 0x18, UPT ;  /* 0x000000180400788c */ /* 0x000fd2000bf05270 */
[----:B------:R-:W-:Y:S05]  /*24d0*/  BRA.U UP0, `(.L_x_12261) ;  /* 0x0000000500c87547 */ /* 0x000fea000b800000 */
[----:B---3--:R-:W2:Y:S01]  /*24e0*/  LDG.E.U8 R0, desc[UR36][R4.64] ;  /* 0x0000002404007981 */ /* 0x008ea2000c1e1100 */
        /* <DEDUP_REMOVED lines=20> */
.L_x_12273:
[----:B------:R-:W2:Y:S02]  /*2630*/  LDG.E.U8 R4, desc[UR36][R4.64] ;  /* 0x0000002404047981 */ /* 0x000ea4000c1e1100 */
[C---:B--2---:R-:W-:Y:S02]  /*2640*/  IMAD.SHL.U32 R3, R4.reuse, 0x2000000, RZ ;  /* 0x0200000004037824 */ /* 0x044fe400078e00ff */
[----:B------:R-:W-:-:S03]  /*2650*/  IMAD.SHL.U32 R6, R4, 0x100, RZ ;  /* 0x0000010004067824 */ /* 0x000fc600078e00ff */
[----:B------:R-:W-:-:S13]  /*2660*/  ISETP.GT.U32.AND P0, PT, R3, 0x7ffffff, PT ;  /* 0x07ffffff0300780c */ /* 0x000fda0003f04070 */
[----:B---3--:R-:W-:Y:S02]  /*2670*/  @!P0 LOP3.LUT R0, R6, 0x7f00, RZ, 0xc0, !PT ;  /* 0x00007f0006008812 */ /* 0x008fe400078ec0ff */
        /* <DEDUP_REMOVED lines=8> */
[----:B------:R0:W2:Y:S01]  /*2700*/  F2F.F64.F32 R42, R0 ;  /* 0x00000000002a7310 */ /* 0x0000a20000201800 */
[----:B------:R-:W-:Y:S05]  /*2710*/  BRA `(.L_x_12262) ;  /* 0x0000000400c47947 */ /* 0x000fea0003800000 */
.L_x_12272:
[----:B---3--:R-:W2:Y:S02]  /*2720*/  LDG.E.U16 R0, desc[UR36][R4.64] ;  /* 0x0000002404007981 */ /* 0x008ea4000c1e1500 */
[----:B--2---:R-:W-:-:S04]  /*2730*/  IMAD.U32 R0, R0, 0x10000, RZ ;  /* 0x0001000000007824 */ /* 0x004fc800078e00ff */
[----:B------:R-:W-:-:S04]  /*2740*/  FMUL.FTZ R0, R0, 1 ;  /* 0x3f80000000007820 */ /* 0x000fc80000410000 */
[----:B------:R0:W2:Y:S01]  /*2750*/  F2F.F64.F32 R42, R0 ;  /* 0x00000000002a7310 */ /* 0x0000a20000201800 */
[----:B------:R-:W-:Y:S05]  /*2760*/  BRA `(.L_x_12262) ;  /* 0x0000000400b07947 */ /* 0x000fea0003800000 */
.L_x_12269:
        /* <DEDUP_REMOVED lines=11> */
.L_x_12276:
        /* <DEDUP_REMOVED lines=21> */
.L_x_12278:
[----:B------:R-:W-:Y:S05]  /*2970*/  BSYNC.RECONVERGENT B0 ;  /* 0x0000000000007941 */ /* 0x000fea0003800200 */
.L_x_12277:
[----:B------:R-:W-:Y:S01]  /*2980*/  IMAD.SHL.U32 R0, R0, 0x100000, RZ ;  /* 0x0010000000007824 */ /* 0x000fe200078e00ff */
[----:B------:R-:W-:-:S04]  /*2990*/  LEA R3, R3, 0x3b800000, 0x17 ;  /* 0x3b80000003037811 */ /* 0x000fc800078eb8ff */
[----:B------:R-:W-:-:S05]  /*29a0*/  LOP3.LUT R0, R3, R0, R7, 0xfe, !PT ;  /* 0x0000000003007212 */ /* 0x000fca00078efe07 */
[----:B------:R-:W-:-:S04]  /*29b0*/  FMUL.FTZ R0, R0, 1 ;  /* 0x3f80000000007820 */ /* 0x000fc80000410000 */
[----:B------:R0:W2:Y:S01]  /*29c0*/  F2F.F64.F32 R42, R0 ;  /* 0x00000000002a7310 */ /* 0x0000a20000201800 */
[----:B------:R-:W-:Y:S05]  /*29d0*/  BRA `(.L_x_12262) ;  /* 0x0000000400147947 */ /* 0x000fea0003800000 */
.L_x_12275:
        /* <DEDUP_REMOVED lines=21> */
.L_x_12280:
[----:B------:R-:W-:Y:S05]  /*2b30*/  BSYNC.RECONVERGENT B0 ;  /* 0x0000000000007941 */ /* 0x000fea0003800200 */
.L_x_12279:
[----:B------:R-:W-:Y:S01]  /*2b40*/  IMAD.SHL.U32 R0, R0, 0x200000, RZ ;  /* 0x0020000000007824 */ /* 0x000fe200078e00ff */
[----:B------:R-:W-:-:S04]  /*2b50*/  LEA R3, R3, 0x37800000, 0x17 ;  /* 0x3780000003037811 */ /* 0x000fc800078eb8ff */
[----:B------:R-:W-:-:S05]  /*2b60*/  LOP3.LUT R0, R3, R0, R7, 0xfe, !PT ;  /* 0x0000000003007212 */ /* 0x000fca00078efe07 */
[----:B------:R-:W-:-:S04]  /*2b70*/  FMUL.FTZ R0, R0, 1 ;  /* 0x3f80000000007820 */ /* 0x000fc80000410000 */
[----:B------:R0:W2:Y:S01]  /*2b80*/  F2F.F64.F32 R42, R0 ;  /* 0x00000000002a7310 */ /* 0x0000a20000201800 */
[----:B------:R-:W-:Y:S05]  /*2b90*/  BRA `(.L_x_12262) ;  /* 0x0000000000a47947 */ /* 0x000fea0003800000 */
.L_x_12274:
[----:B------:R-:W-:-:S09]  /*2ba0*/  UISETP.NE.AND UP0, UPT, UR4, 0x1c, UPT ;  /* 0x0000001c0400788c */ /* 0x000fd2000bf05270 */
[----:B------:R-:W-:Y:S05]  /*2bb0*/  BRA.U !UP0, `(.L_x_12281) ;  /* 0x0000000108947547 */ /* 0x000fea000b800000 */
[----:B------:R-:W-:-:S09]  /*2bc0*/  UISETP.NE.AND UP0, UPT, UR4, 0x1d, UPT ;  /* 0x0000001d0400788c */ /* 0x000fd2000bf05270 */
[----:B------:R-:W-:Y:S05]  /*2bd0*/  BRA.U !UP0, `(.L_x_12282) ;  /* 0x0000000108807547 */ /* 0x000fea000b800000 */
[----:B------:R-:W-:-:S09]  /*2be0*/  UISETP.NE.AND UP0, UPT, UR4, 0x2c, UPT ;  /* 0x0000002c0400788c */ /* 0x000fd2000bf05270 */
[----:B------:R-:W-:Y:S05]  /*2bf0*/  BRA.U !UP0, `(.L_x_12283) ;  /* 0x0000000108487547 */ /* 0x000fea000b800000 */
.L_x_12261:
[----:B---3--:R-:W-:Y:S01]  /*2c00*/  MOV R0, 0x130 ;  /* 0x0000013000007802 */ /* 0x008fe20000000f00 */
[----:B------:R-:W0:Y:S01]  /*2c10*/  LDCU.64 UR4, c[0x4][0x120] ;  /* 0x01002400ff0477ac */ /* 0x000e220008000a00 */
[----:B------:R-:W-:Y:S02]  /*2c20*/  IMAD.MOV.U32 R8, RZ, RZ, 0x4e ;  /* 0x0000004eff087424 */ /* 0x000fe400078e00ff */
[----:B------:R2:W3:Y:S01]  /*2c30*/  LDC.64 R14, c[0x4][R0] ;  /* 0x01000000000e7b82 */ /* 0x0004e20000000a00 */
[----:B------:R-:W1:Y:S01]  /*2c40*/  LDCU.64 UR6, c[0x4][0x128] ;  /* 0x01002500ff0677ac */ /* 0x000e620008000a00 */
[----:B------:R-:W-:Y:S02]  /*2c50*/  IMAD.MOV.U32 R12, RZ, RZ, 0x1 ;  /* 0x00000001ff0c7424 */ /* 0x000fe400078e00ff */
[----:B------:R-:W-:Y:S01]  /*2c60*/  IMAD.MOV.U32 R13, RZ, RZ, RZ ;  /* 0x000000ffff0d7224 */ /* 0x000fe200078e00ff */
[----:B------:R-:W4:Y:S01]  /*2c70*/  LDCU.64 UR8, c[0x4][URZ] ;  /* 0x01000000ff0877ac */ /* 0x000f220008000a00 */
[----:B0-----:R-:W-:-:S02]  /*2c80*/  IMAD.U32 R4, RZ, RZ, UR4 ;  /* 0x00000004ff047e24 */ /* 0x001fc4000f8e00ff */
[----:B------:R-:W-:Y:S02]  /*2c90*/  IMAD.U32 R5, RZ, RZ, UR5 ;  /* 0x00000005ff057e24 */ /* 0x000fe4000f8e00ff */
[----:B-1----:R-:W-:Y:S02]  /*2ca0*/  IMAD.U32 R6, RZ, RZ, UR6 ;  /* 0x00000006ff067e24 */ /* 0x002fe4000f8e00ff */
[----:B------:R-:W-:Y:S02]  /*2cb0*/  IMAD.U32 R7, RZ, RZ, UR7 ;  /* 0x00000007ff077e24 */ /* 0x000fe4000f8e00ff */
[----:B----4-:R-:W-:Y:S02]  /*2cc0*/  IMAD.U32 R10, RZ, RZ, UR8 ;  /* 0x00000008ff0a7e24 */ /* 0x010fe4000f8e00ff */
[----:B--2---:R-:W-:-:S07]  /*2cd0*/  IMAD.U32 R11, RZ, RZ, UR9 ;  /* 0x00000009ff0b7e24 */ /* 0x004fce000f8e00ff */
[----:B------:R-:W-:-:S07]  /*2ce0*/  LEPC R20, `(.L_x_12284) ;  /* 0x000000001014794e */ /* 0x000fce0000000000 */
[----:B---3-5:R-:W-:Y:S05]  /*2cf0*/  CALL.ABS.NOINC R14 ;  /* 0x000000000e007343 */ /* 0x028fea0003c00000 */
.L_x_12284:
[----:B------:R-:W-:Y:S01]  /*2d00*/  CS2R R42, SRZ ;  /* 0x00000000002a7805 */ /* 0x000fe2000001ff00 */
[----:B------:R-:W-:Y:S06]  /*2d10*/  BRA `(.L_x_12262) ;  /* 0x0000000000447947 */ /* 0x000fec0003800000 */
.L_x_12283:
[----:B---3--:R-:W2:Y:S01]  /*2d20*/  LDG.E.U8 R0, desc[UR36][R4.64] ;  /* 0x0000002404007981 */ /* 0x008ea2000c1e1100 */
        /* <DEDUP_REMOVED lines=9> */
[----:B------:R0:W2:Y:S01]  /*2dc0*/  @P0 F2F.F64.F32 R42, R0 ;  /* 0x00000000002a0310 */ /* 0x0000a20000201800 */
[----:B------:R-:W-:Y:S05]  /*2dd0*/  BRA `(.L_x_12262) ;  /* 0x0000000000147947 */ /* 0x000fea0003800000 */
.L_x_12282:
[----:B------:R-:W2:Y:S02]  /*2de0*/  LDG.E.64 R42, desc[UR36][R4.64] ;  /* 0x00000024042a7981 */ /* 0x000ea4000c1e1b00 */
[----:B--2---:R-:W0:Y:S01]  /*2df0*/  I2F.F64.U64 R42, R42 ;  /* 0x0000002a002a7312 */ /* 0x004e220000301800 */
[----:B------:R-:W-:Y:S05]  /*2e00*/  BRA `(.L_x_12262) ;  /* 0x0000000000087947 */ /* 0x000fea0003800000 */
.L_x_12281:
[----:B------:R-:W2:Y:S02]  /*2e10*/  LDG.E R4, desc[UR36][R4.64] ;  /* 0x0000002404047981 */ /* 0x000ea4000c1e1900 */
[----:B--2---:R0:W2:Y:S02]  /*2e20*/  I2F.F64.U32 R42, R4 ;  /* 0x00000004002a7312 */ /* 0x0040a40000201800 */
.L_x_12262:
[----:B------:R-:W-:Y:S05]  /*2e30*/  BSYNC.RECONVERGENT B6 ;  /* 0x0000000000067941 */ /* 0x000fea0003800200 */
.L_x_12256:
[----:B------:R-:W-:-:S07]  /*2e40*/  VIADD R33, R35, 0x80 ;  /* 0x0000008023217836 */ /* 0x000fce0000000000 */
.L_x_12197:
[----:B------:R-:W-:Y:S05]  /*2e50*/  BSYNC.RECONVERGENT B7 ;  /* 0x0000000000077941 */ /* 0x000fea0003800200 */
.L_x_12196:
[----:B------:R-:W-:Y:S01]  /*2e60*/  ISETP.GE.AND P0, PT, R33, R2, PT ;  /* 0x000000022100720c */ /* 0x000fe20003f06270 */
[----:B------:R-:W-:Y:S01]  /*2e70*/  BSSY.RECONVERGENT B7, `(.L_x_12285) ;  /* 0x00002da000077945 */ /* 0x000fe20003800200 */
[----:B------:R-:W-:Y:S02]  /*2e80*/  CS2R R40, SRZ ;  /* 0x0000000000287805 */ /* 0x000fe4000001ff00 */
[----:B------:R-:W-:Y:S02]  /*2e90*/  CS2R R28, SRZ ;  /* 0x00000000001c7805 */ /* 0x000fe4000001ff00 */
[----:B------:R-:W-:-:S07]  /*2ea0*/  CS2R R38, SRZ ;  /* 0x0000000000267805 */ /* 0x000fce000001ff00 */
        /* <DEDUP_REMOVED lines=22> */
.L_x_12291:
[----:B------:R-:W2:Y:S02]  /*3010*/  LDG.E.U8 R4, desc[UR36][R4.64] ;  /* 0x0000002404047981 */ /* 0x000ea4000c1e1100 */
[----:B--2---:R2:W0:Y:S01]  /*3020*/  I2F.F64.U16 R40, R4 ;  /* 0x0000000400287312 */ /* 0x0044220000101800 */
[----:B------:R-:W-:Y:S05]  /*3030*/  BRA `(.L_x_12293) ;  /* 0x0000000c00647947 */ /* 0x000fea0003800000 */
.L_x_12290:
        /* <DEDUP_REMOVED lines=9> */
.L_x_12295:
[----:B------:R-:W2:Y:S02]  /*30d0*/  LDG.E R4, desc[UR36][R4.64] ;  /* 0x0000002404047981 */ /* 0x000ea4000c1e1900 */
[----:B--2---:R0:W1:Y:S01]  /*30e0*/  I2F.F64 R40, R4 ;  /* 0x0000000400287312 */ /* 0x0040620000201c00 */
[----:B------:R-:W-:Y:S05]  /*30f0*/  BRA `(.L_x_12293) ;  /* 0x0000000c00347947 */ /* 0x000fea0003800000 */
.L_x_12294:
[----:B------:R-:W2:Y:S02]  /*3100*/  LDG.E.U16 R4, desc[UR36][R4.64] ;  /* 0x0000002404047981 */ /* 0x000ea4000c1e1500 */
[----:B--2---:R0:W1:Y:S01]  /*3110*/  I2F.F64.S16 R40, R4 ;  /* 0x0000000400287312 */ /* 0x0040620000101c00 */
[----:B------:R-:W-:Y:S05]  /*3120*/  BRA `(.L_x_12293) ;  /* 0x0000000c00287947 */ /* 0x000fea0003800000 */
.L_x_12289:
        /* <DEDUP_REMOVED lines=10> */
.L_x_12297:
[----:B---3--:R-:W3:Y:S02]  /*31d0*/  LDG.E.U16 R0, desc[UR36][R4.64] ;  /* 0x0000002404007981 */ /* 0x008ee4000c1e1500 */
[----:B---3--:R-:W-:-:S05]  /*31e0*/  HADD2.F32 R0, -RZ, R0.H0_H0 ;  /* 0x20000000ff007230 */ /* 0x008fca0000004100 */
[----:B------:R-:W-:-:S04]  /*31f0*/  FMUL.FTZ R0, R0, 1 ;  /* 0x3f80000000007820 */ /* 0x000fc80000410000 */
[----:B------:R0:W1:Y:S01]  /*3200*/  F2F.F64.F32 R40, R0 ;  /* 0x0000000000287310 */ /* 0x0000620000201800 */
[----:B------:R-:W-:Y:S05]  /*3210*/  BRA `(.L_x_12293) ;  /* 0x0000000800ec7947 */ /* 0x000fea0003800000 */
.L_x_12296:
        /* <DEDUP_REMOVED lines=10> */
.L_x_12299:
[----:B------:R-:W3:Y:S02]  /*32c0*/  LDG.E.U16 R4, desc[UR36][R4.64] ;  /* 0x0000002404047981 */ /* 0x000ee4000c1e1500 */
[----:B---3--:R-:W-:-:S05]  /*32d0*/  HADD2.F32 R0, -RZ, R4.H0_H0 ;  /* 0x20000004ff007230 */ /* 0x008fca0000004100 */
[----:B------:R-:W-:-:S04]  /*32e0*/  FMUL.FTZ R0, R0, 1 ;  /* 0x3f80000000007820 */ /* 0x000fc80000410000 */
[----:B------:R0:W1:Y:S01]  /*32f0*/  F2F.F64.F32 R40, R0 ;  /* 0x0000000000287310 */ /* 0x0000620000201800 */
[----:B------:R-:W-:Y:S05]  /*3300*/  BRA `(.L_x_12293) ;  /* 0x0000000800b07947 */ /* 0x000fea0003800000 */
.L_x_12298:
[----:B------:R0:W5:Y:S01]  /*3310*/  LDG.E.64 R40, desc[UR36][R4.64] ;  /* 0x0000002404287981 */ /* 0x000162000c1e1b00 */
[----:B------:R-:W-:Y:S05]  /*3320*/  BRA `(.L_x_12293) ;  /* 0x0000000800a87947 */ /* 0x000fea0003800000 */
.L_x_12288:
        /* <DEDUP_REMOVED lines=13> */
.L_x_12302:
[----:B------:R0:W5:Y:S01]  /*3400*/  LDG.E.64 R40, desc[UR36][R4.64] ;  /* 0x0000002404287981 */ /* 0x000162000c1e1b00 */
[----:B------:R-:W-:Y:S05]  /*3410*/  BRA `(.L_x_12293) ;  /* 0x00000008006c7947 */ /* 0x000fea0003800000 */
.L_x_12301:
        /* <DEDUP_REMOVED lines=27> */
.L_x_12304:
        /* <DEDUP_REMOVED lines=15> */
.L_x_12303:
[----:B---3--:R-:W3:Y:S02]  /*36c0*/  LDG.E.U16 R0, desc[UR36][R4.64] ;  /* 0x0000002404007981 */ /* 0x008ee4000c1e1500 */
[----:B---3--:R-:W-:-:S04]  /*36d0*/  IMAD.U32 R0, R0, 0x10000, RZ ;  /* 0x0001000000007824 */ /* 0x008fc800078e00ff */
[----:B------:R-:W-:-:S04]  /*36e0*/  FMUL.FTZ R0, R0, 1 ;  /* 0x3f80000000007820 */ /* 0x000fc80000410000 */
[----:B------:R0:W1:Y:S01]  /*36f0*/  F2F.F64.F32 R40, R0 ;  /* 0x0000000000287310 */ /* 0x0000620000201800 */
[----:B------:R-:W-:Y:S05]  /*3700*/  BRA `(.L_x_12293) ;  /* 0x0000000400b07947 */ /* 0x000fea0003800000 */
.L_x_12300:
        /* <DEDUP_REMOVED lines=11> */
.L_x_12307:
        /* <DEDUP_REMOVED lines=21> */
.L_x_12309:
[----:B------:R-:W-:Y:S05]  /*3910*/  BSYNC.RECONVERGENT B0 ;  /* 0x0000000000007941 */ /* 0x000fea0003800200 */
.L_x_12308:
[----:B------:R-:W-:Y:S01]  /*3920*/  IMAD.SHL.U32 R0, R0, 0x100000, RZ ;  /* 0x0010000000007824 */ /* 0x000fe200078e00ff */
[----:B------:R-:W-:-:S04]  /*3930*/  LEA R3, R3, 0x3b800000, 0x17 ;  /* 0x3b80000003037811 */ /* 0x000fc800078eb8ff */
[----:B------:R-:W-:-:S05]  /*3940*/  LOP3.LUT R0, R3, R0, R7, 0xfe, !PT ;  /* 0x0000000003007212 */ /* 0x000fca00078efe07 */
[----:B------:R-:W-:-:S04]  /*3950*/  FMUL.FTZ R0, R0, 1 ;  /* 0x3f80000000007820 */ /* 0x000fc80000410000 */
[----:B------:R0:W1:Y:S01]  /*3960*/  F2F.F64.F32 R40, R0 ;  /* 0x0000000000287310 */ /* 0x0000620000201800 */
[----:B------:R-:W-:Y:S05]  /*3970*/  BRA `(.L_x_12293) ;  /* 0x0000000400147947 */ /* 0x000fea0003800000 */
.L_x_12306:
        /* <DEDUP_REMOVED lines=21> */
.L_x_12311:
[----:B------:R-:W-:Y:S05]  /*3ad0*/  BSYNC.RECONVERGENT B0 ;  /* 0x0000000000007941 */ /* 0x000fea0003800200 */
.L_x_12310:
[----:B------:R-:W-:Y:S01]  /*3ae0*/  IMAD.SHL.U32 R0, R0, 0x200000, RZ ;  /* 0x0020000000007824 */ /* 0x000fe200078e00ff */
[----:B------:R-:W-:-:S04]  /*3af0*/  LEA R3, R3, 0x37800000, 0x17 ;  /* 0x3780000003037811 */ /* 0x000fc800078eb8ff */
[----:B------:R-:W-:-:S05]  /*3b00*/  LOP3.LUT R0, R3, R0, R7, 0xfe, !PT ;  /* 0x0000000003007212 */ /* 0x000fca00078efe07 */
[----:B------:R-:W-:-:S04]  /*3b10*/  FMUL.FTZ R0, R0, 1 ;  /* 0x3f80000000007820 */ /* 0x000fc80000410000 */
[----:B------:R0:W1:Y:S01]  /*3b20*/  F2F.F64.F32 R40, R0 ;  /* 0x0000000000287310 */ /* 0x0000620000201800 */
[----:B------:R-:W-:Y:S05]  /*3b30*/  BRA `(.L_x_12293) ;  /* 0x0000000000a47947 */ /* 0x000fea0003800000 */
.L_x_12305:
        /* <DEDUP_REMOVED lines=18> */
.L_x_12292:
[----:B---3--:R-:W-:Y:S01]  /*3c60*/  MOV R0, 0x130 ;  /* 0x0000013000007802 */ /* 0x008fe20000000f00 */
        /* <DEDUP_REMOVED lines=15> */
.L_x_12314:
[----:B------:R-:W-:Y:S01]  /*3d60*/  CS2R R40, SRZ ;  /* 0x0000000000287805 */ /* 0x000fe2000001ff00 */
[----:B------:R-:W-:Y:S06]  /*3d70*/  BRA `(.L_x_12293) ;  /* 0x0000000000147947 */ /* 0x000fec0003800000 */
.L_x_12313:
[----:B------:R-:W2:Y:S02]  /*3d80*/  LDG.E.64 R40, desc[UR36][R4.64] ;  /* 0x0000002404287981 */ /* 0x000ea4000c1e1b00 */
[----:B--2---:R-:W0:Y:S01]  /*3d90*/  I2F.F64.U64 R40, R40 ;  /* 0x0000002800287312 */ /* 0x004e220000301800 */
[----:B------:R-:W-:Y:S05]  /*3da0*/  BRA `(.L_x_12293) ;  /* 0x0000000000087947 */ /* 0x000fea0003800000 */
.L_x_12312:
[----:B------:R-:W2:Y:S02]  /*3db0*/  LDG.E R4, desc[UR36][R4.64] ;  /* 0x0000002404047981 */ /* 0x000ea4000c1e1900 */
[----:B--2---:R0:W1:Y:S02]  /*3dc0*/  I2F.F64.U32 R40, R4 ;  /* 0x0000000400287312 */ /* 0x0040640000201800 */
.L_x_12293:
[----:B------:R-:W-:Y:S05]  /*3dd0*/  BSYNC.RECONVERGENT B6 ;  /* 0x0000000000067941 */ /* 0x000fea0003800200 */
.L_x_12287:
        /* <DEDUP_REMOVED lines=20> */
.L_x_12319:
[----:B------:R-:W2:Y:S02]  /*3f20*/  LDG.E.U8 R4, desc[UR36][R4.64] ;  /* 0x0000002404047981 */ /* 0x000ea4000c1e1100 */
[----:B--2---:R0:W2:Y:S01]  /*3f30*/  I2F.F64.U16 R28, R4 ;  /* 0x00000004001c7312 */ /* 0x0040a20000101800 */
[----:B------:R-:W-:Y:S05]  /*3f40*/  BRA `(.L_x_12321) ;  /* 0x0000000c00647947 */ /* 0x000fea0003800000 */
.L_x_12318:
        /* <DEDUP_REMOVED lines=9> */
.L_x_12323:
[----:B------:R-:W2:Y:S02]  /*3fe0*/  LDG.E R4, desc[UR36][R4.64] ;  /* 0x0000002404047981 */ /* 0x000ea4000c1e1900 */
[----:B--2---:R0:W2:Y:S01]  /*3ff0*/  I2F.F64 R28, R4 ;  /* 0x00000004001c7312 */ /* 0x0040a20000201c00 */
[----:B------:R-:W-:Y:S05]  /*4000*/  BRA `(.L_x_12321) ;  /* 0x0000000c00347947 */ /* 0x000fea0003800000 */
.L_x_12322:
[----:B------:R-:W2:Y:S02]  /*4010*/  LDG.E.U16 R4, desc[UR36][R4.64] ;  /* 0x0000002404047981 */ /* 0x000ea4000c1e1500 */
[----:B--2---:R0:W2:Y:S01]  /*4020*/  I2F.F64.S16 R28, R4 ;  /* 0x00000004001c7312 */ /* 0x0040a20000101c00 */
[----:B------:R-:W-:Y:S05]  /*4030*/  BRA `(.L_x_12321) ;  /* 0x0000000c00287947 */ /* 0x000fea0003800000 */
.L_x_12317:
        /* <DEDUP_REMOVED lines=10> */
.L_x_12325:
[----:B---3--:R-:W2:Y:S02]  /*40e0*/  LDG.E.U16 R0, desc[UR36][R4.64] ;  /* 0x0000002404007981 */ /* 0x008ea4000c1e1500 */
[----:B--2---:R-:W-:-:S05]  /*40f0*/  HADD2.F32 R0, -RZ, R0.H0_H0 ;  /* 0x20000000ff007230 */ /* 0x004fca0000004100 */
[----:B------:R-:W-:-:S04]  /*4100*/  FMUL.FTZ R0, R0, 1 ;  /* 0x3f80000000007820 */ /* 0x000fc80000410000 */
[----:B------:R0:W2:Y:S01]  /*4110*/  F2F.F64.F32 R28, R0 ;  /* 0x00000000001c7310 */ /* 0x0000a20000201800 */
[----:B------:R-:W-:Y:S05]  /*4120*/  BRA `(.L_x_12321) ;  /* 0x0000000800ec7947 */ /* 0x000fea0003800000 */
.L_x_12324:
        /* <DEDUP_REMOVED lines=10> */
.L_x_12327:
[----:B------:R-:W3:Y:S02]  /*41d0*/  LDG.E.U16 R4, desc[UR36][R4.64] ;  /* 0x0000002404047981 */ /* 0x000ee4000c1e1500 */
[----:B---3--:R-:W-:-:S05]  /*41e0*/  HADD2.F32 R0, -RZ, R4.H0_H0 ;  /* 0x20000004ff007230 */ /* 0x008fca0000004100 */
[----:B------:R-:W-:-:S04]  /*41f0*/  FMUL.FTZ R0, R0, 1 ;  /* 0x3f80000000007820 */ /* 0x000fc80000410000 */
[----:B------:R0:W2:Y:S01]  /*4200*/  F2F.F64.F32 R28, R0 ;  /* 0x00000000001c7310 */ /* 0x0000a20000201800 */
[----:B------:R-:W-:Y:S05]  /*4210*/  BRA `(.L_x_12321) ;  /* 0x0000000800b07947 */ /* 0x000fea0003800000 */
.L_x_12326:
[----:B------:R0:W5:Y:S01]  /*4220*/  LDG.E.64 R28, desc[UR36][R4.64] ;  /* 0x00000024041c7981 */ /* 0x000162000c1e1b00 */
[----:B------:R-:W-:Y:S05]  /*4230*/  BRA `(.L_x_12321) ;  /* 0x0000000800a87947 */ /* 0x000fea0003800000 */
.L_x_12316:
        /* <DEDUP_REMOVED lines=13> */
.L_x_12330:
[----:B------:R0:W5:Y:S01]  /*4310*/  LDG.E.64 R28, desc[UR36][R4.64] ;  /* 0x00000024041c7981 */ /* 0x000162000c1e1b00 */
[----:B------:R-:W-:Y:S05]  /*4320*/  BRA `(.L_x_12321) ;  /* 0x00000008006c7947 */ /* 0x000fea0003800000 */
.L_x_12329:
        /* <DEDUP_REMOVED lines=27> */
.L_x_12332:
        /* <DEDUP_REMOVED lines=13> */
[----:B------:R0:W2:Y:S01]  /*45b0*/  F2F.F64.F32 R28, R0 ;  /* 0x00000000001c7310 */ /* 0x0000a20000201800 */
[----:B------:R-:W-:Y:S05]  /*45c0*/  BRA `(.L_x_12321) ;  /* 0x0000000400c47947 */ /* 0x000fea0003800000 */
.L_x_12331:
[----:B---3--:R-:W2:Y:S02]  /*45d0*/  LDG.E.U16 R0, desc[UR36][R4.64] ;  /* 0x0000002404007981 */ /* 0x008ea4000c1e1500 */
[----:B--2---:R-:W-:-:S04]  /*45e0*/  IMAD.U32 R0, R0, 0x10000, RZ ;  /* 0x0001000000007824 */ /* 0x004fc800078e00ff */
[----:B------:R-:W-:-:S04]  /*45f0*/  FMUL.FTZ R0, R0, 1 ;  /* 0x3f80000000007820 */ /* 0x000fc80000410000 */
[----:B------:R0:W2:Y:S01]  /*4600*/  F2F.F64.F32 R28, R0 ;  /* 0x00000000001c7310 */ /* 0x0000a20000201800 */
[----:B------:R-:W-:Y:S05]  /*4610*/  BRA `(.L_x_12321) ;  /* 0x0000000400b07947 */ /* 0x000fea0003800000 */
.L_x_12328:
        /* <DEDUP_REMOVED lines=11> */
.L_x_12335:
        /* <DEDUP_REMOVED lines=21> */
.L_x_12337:
[----:B------:R-:W-:Y:S05]  /*4820*/  BSYNC.RECONVERGENT B0 ;  /* 0x0000000000007941 */ /* 0x000fea0003800200 */
.L_x_12336:
[----:B------:R-:W-:Y:S01]  /*4830*/  IMAD.SHL.U32 R0, R0, 0x100000, RZ ;  /* 0x0010000000007824 */ /* 0x000fe200078e00ff */
[----:B------:R-:W-:-:S04]  /*4840*/  LEA R3, R3, 0x3b800000, 0x17 ;  /* 0x3b80000003037811 */ /* 0x000fc800078eb8ff */
[----:B------:R-:W-:-:S05]  /*4850*/  LOP3.LUT R0, R3, R0, R7, 0xfe, !PT ;  /* 0x0000000003007212 */ /* 0x000fca00078efe07 */
[----:B------:R-:W-:-:S04]  /*4860*/  FMUL.FTZ R0, R0, 1 ;  /* 0x3f80000000007820 */ /* 0x000fc80000410000 */
[----:B------:R0:W2:Y:S01]  /*4870*/  F2F.F64.F32 R28, R0 ;  /* 0x00000000001c7310 */ /* 0x0000a20000201800 */
[----:B------:R-:W-:Y:S05]  /*4880*/  BRA `(.L_x_12321) ;  /* 0x0000000400147947 */ /* 0x000fea0003800000 */
.L_x_12334:
        /* <DEDUP_REMOVED lines=21> */
.L_x_12339:
[----:B------:R-:W-:Y:S05]  /*49e0*/  BSYNC.RECONVERGENT B0 ;  /* 0x0000000000007941 */ /* 0x000fea0003800200 */
.L_x_12338:
[----:B------:R-:W-:Y:S01]  /*49f0*/  IMAD.SHL.U32 R0, R0, 0x200000, RZ ;  /* 0x0020000000007824 */ /* 0x000fe200078e00ff */
[----:B------:R-:W-:-:S04]  /*4a00*/  LEA R3, R3, 0x37800000, 0x17 ;  /* 0x3780000003037811 */ /* 0x000fc800078eb8ff */
[----:B------:R-:W-:-:S05]  /*4a10*/  LOP3.LUT R0, R3, R0, R7, 0xfe, !PT ;  /* 0x0000000003007212 */ /* 0x000fca00078efe07 */
[----:B------:R-:W-:-:S04]  /*4a20*/  FMUL.FTZ R0, R0, 1 ;  /* 0x3f80000000007820 */ /* 0x000fc80000410000 */
[----:B------:R0:W2:Y:S01]  /*4a30*/  F2F.F64.F32 R28, R0 ;  /* 0x00000000001c7310 */ /* 0x0000a20000201800 */
[----:B------:R-:W-:Y:S05]  /*4a40*/  BRA `(.L_x_12321) ;  /* 0x0000000000a47947 */ /* 0x000fea0003800000 */
.L_x_12333:
        /* <DEDUP_REMOVED lines=18> */
.L_x_12320:
        /* <DEDUP_REMOVED lines=16> */
.L_x_12342:
[----:B------:R-:W-:Y:S01]  /*4c70*/  CS2R R28, SRZ ;  /* 0x00000000001c7805 */ /* 0x000fe2000001ff00 */
[----:B------:R-:W-:Y:S06]  /*4c80*/  BRA `(.L_x_12321) ;  /* 0x0000000000147947 */ /* 0x000fec0003800000 */
.L_x_12341:
[----:B------:R-:W2:Y:S02]  /*4c90*/  LDG.E.64 R28, desc[UR36][R4.64] ;  /* 0x00000024041c7981 */ /* 0x000ea4000c1e1b00 */
[----:B--2---:R-:W0:Y:S01]  /*4ca0*/  I2F.F64.U64 R28, R28 ;  /* 0x0000001c001c7312 */ /* 0x004e220000301800 */
[----:B------:R-:W-:Y:S05]  /*4cb0*/  BRA `(.L_x_12321) ;  /* 0x0000000000087947 */ /* 0x000fea0003800000 */
.L_x_12340:
[----:B------:R-:W2:Y:S02]  /*4cc0*/  LDG.E R4, desc[UR36][R4.64] ;  /* 0x0000002404047981 */ /* 0x000ea4000c1e1900 */
[----:B--2---:R0:W2:Y:S02]  /*4cd0*/  I2F.F64.U32 R28, R4 ;  /* 0x00000004001c7312 */ /* 0x0040a40000201800 */
.L_x_12321:
[----:B------:R-:W-:Y:S05]  /*4ce0*/  BSYNC.RECONVERGENT B6 ;  /* 0x0000000000067941 */ /* 0x000fea0003800200 */
.L_x_12315:
        /* <DEDUP_REMOVED lines=20> */
.L_x_12347:
[----:B------:R-:W2:Y:S02]  /*4e30*/  LDG.E.U8 R4, desc[UR36][R4.64] ;  /* 0x0000002404047981 */ /* 0x000ea4000c1e1100 */
[----:B--2---:R0:W1:Y:S01]  /*4e40*/  I2F.F64.U16 R38, R4 ;  /* 0x0000000400267312 */ /* 0x0040620000101800 */
[----:B------:R-:W-:Y:S05]  /*4e50*/  BRA `(.L_x_12349) ;  /* 0x0000000c00647947 */ /* 0x000fea0003800000 */
.L_x_12346:
        /* <DEDUP_REMOVED lines=9> */
.L_x_12351:
[----:B------:R-:W2:Y:S02]  /*4ef0*/  LDG.E R4, desc[UR36][R4.64] ;  /* 0x0000002404047981 */ /* 0x000ea4000c1e1900 */
[----:B--2---:R0:W1:Y:S01]  /*4f00*/  I2F.F64 R38, R4 ;  /* 0x0000000400267312 */ /* 0x0040620000201c00 */
[----:B------:R-:W-:Y:S05]  /*4f10*/  BRA `(.L_x_12349) ;  /* 0x0000000c00347947 */ /* 0x000fea0003800000 */
.L_x_12350:
[----:B------:R-:W2:Y:S02]  /*4f20*/  LDG.E.U16 R4, desc[UR36][R4.64] ;  /* 0x0000002404047981 */ /* 0x000ea4000c1e1500 */
[----:B--2---:R0:W1:Y:S01]  /*4f30*/  I2F.F64.S16 R38, R4 ;  /* 0x0000000400267312 */ /* 0x0040620000101c00 */
[----:B------:R-:W-:Y:S05]  /*4f40*/  BRA `(.L_x_12349) ;  /* 0x0000000c00287947 */ /* 0x000fea0003800000 */
.L_x_12345:
        /* <DEDUP_REMOVED lines=10> */
.L_x_12353:
[----:B---3--:R-:W3:Y:S02]  /*4ff0*/  LDG.E.U16 R0, desc[UR36][R4.64] ;  /* 0x0000002404007981 */ /* 0x008ee4000c1e1500 */
[----:B---3--:R-:W-:-:S05]  /*5000*/  HADD2.F32 R0, -RZ, R0.H0_H0 ;  /* 0x20000000ff007230 */ /* 0x008fca0000004100 */
[----:B------:R-:W-:-:S04]  /*5010*/  FMUL.FTZ R0, R0, 1 ;  /* 0x3f80000000007820 */ /* 0x000fc80000410000 */
[----:B------:R0:W1:Y:S01]  /*5020*/  F2F.F64.F32 R38, R0 ;  /* 0x0000000000267310 */ /* 0x0000620000201800 */
[----:B------:R-:W-:Y:S05]  /*5030*/  BRA `(.L_x_12349) ;  /* 0x0000000800ec7947 */ /* 0x000fea0003800000 */
.L_x_12352:
        /* <DEDUP_REMOVED lines=10> */
.L_x_12355:
[----:B------:R-:W3:Y:S02]  /*50e0*/  LDG.E.U16 R4, desc[UR36][R4.64] ;  /* 0x0000002404047981 */ /* 0x000ee4000c1e1500 */
[----:B---3--:R-:W-:-:S05]  /*50f0*/  HADD2.F32 R0, -RZ, R4.H0_H0 ;  /* 0x20000004ff007230 */ /* 0x008fca0000004100 */
[----:B------:R-:W-:-:S04]  /*5100*/  FMUL.FTZ R0, R0, 1 ;  /* 0x3f80000000007820 */ /* 0x000fc80000410000 */
[----:B------:R0:W1:Y:S01]  /*5110*/  F2F.F64.F32 R38, R0 ;  /* 0x0000000000267310 */ /* 0x0000620000201800 */
[----:B------:R-:W-:Y:S05]  /*5120*/  BRA `(.L_x_12349) ;  /* 0x0000000800b07947 */ /* 0x000fea0003800000 */
.L_x_12354:
[----:B------:R0:W5:Y:S01]  /*5130*/  LDG.E.64 R38, desc[UR36][R4.64] ;  /* 0x0000002404267981 */ /* 0x000162000c1e1b00 */
[----:B------:R-:W-:Y:S05]  /*5140*/  BRA `(.L_x_12349) ;  /* 0x0000000800a87947 */ /* 0x000fea0003800000 */
.L_x_12344:
        /* <DEDUP_REMOVED lines=13> */
.L_x_12358:
[----:B------:R0:W5:Y:S01]  /*5220*/  LDG.E.64 R38, desc[UR36][R4.64] ;  /* 0x0000002404267981 */ /* 0x000162000c1e1b00 */
[----:B------:R-:W-:Y:S05]  /*5230*/  BRA `(.L_x_12349) ;  /* 0x00000008006c7947 */ /* 0x000fea0003800000 */
.L_x_12357:
        /* <DEDUP_REMOVED lines=25> */
[----:B------:R3:W0:Y:S01]  /*53d0*/  F2F.F64.F32 R38, R3 ;  /* 0x0000000300267310 */ /* 0x0006220000201800 */
[----:B------:R-:W-:Y:S05]  /*53e0*/  BRA `(.L_x_12349) ;  /* 0x0000000800007947 */ /* 0x000fea0003800000 */
.L_x_12360:
        /* <DEDUP_REMOVED lines=15> */
.L_x_12359:
[----:B---3--:R-:W3:Y:S02]  /*54e0*/  LDG.E.U16 R0, desc[UR36][R4.64] ;  /* 0x0000002404007981 */ /* 0x008ee4000c1e1500 */
[----:B---3--:R-:W-:-:S04]  /*54f0*/  IMAD.U32 R0, R0, 0x10000, RZ ;  /* 0x0001000000007824 */ /* 0x008fc800078e00ff */
[----:B------:R-:W-:-:S04]  /*5500*/  FMUL.FTZ R0, R0, 1 ;  /* 0x3f80000000007820 */ /* 0x000fc80000410000 */
[----:B------:R0:W1:Y:S01]  /*5510*/  F2F.F64.F32 R38, R0 ;  /* 0x0000000000267310 */ /* 0x0000620000201800 */
[----:B------:R-:W-:Y:S05]  /*5520*/  BRA `(.L_x_12349) ;  /* 0x0000000400b07947 */ /* 0x000fea0003800000 */
.L_x_12356:
        /* <DEDUP_REMOVED lines=11> */
.L_x_12363:
        /* <DEDUP_REMOVED lines=21> */
.L_x_12365:
[----:B------:R-:W-:Y:S05]  /*5730*/  BSYNC.RECONVERGENT B0 ;  /* 0x0000000000007941 */ /* 0x000fea0003800200 */
.L_x_12364:
[----:B------:R-:W-:Y:S01]  /*5740*/  IMAD.SHL.U32 R0, R0, 0x100000, RZ ;  /* 0x0010000000007824 */ /* 0x000fe200078e00ff */
[----:B------:R-:W-:-:S04]  /*5750*/  LEA R3, R3, 0x3b800000, 0x17 ;  /* 0x3b80000003037811 */ /* 0x000fc800078eb8ff */
[----:B------:R-:W-:-:S05]  /*5760*/  LOP3.LUT R0, R3, R0, R7, 0xfe, !PT ;  /* 0x0000000003007212 */ /* 0x000fca00078efe07 */
[----:B------:R-:W-:-:S04]  /*5770*/  FMUL.FTZ R0, R0, 1 ;  /* 0x3f80000000007820 */ /* 0x000fc80000410000 */
[----:B------:R0:W1:Y:S01]  /*5780*/  F2F.F64.F32 R38, R0 ;  /* 0x0000000000267310 */ /* 0x0000620000201800 */
[----:B------:R-:W-:Y:S05]  /*5790*/  BRA `(.L_x_12349) ;  /* 0x0000000400147947 */ /* 0x000fea0003800000 */
.L_x_12362:
        /* <DEDUP_REMOVED lines=21> */
.L_x_12367:
[----:B------:R-:W-:Y:S05]  /*58f0*/  BSYNC.RECONVERGENT B0 ;  /* 0x0000000000007941 */ /* 0x000fea0003800200 */
.L_x_12366:
[----:B------:R-:W-:Y:S01]  /*5900*/  IMAD.SHL.U32 R0, R0, 0x200000, RZ ;  /* 0x0020000000007824 */ /* 0x000fe200078e00ff */
[----:B------:R-:W-:-:S04]  /*5910*/  LEA R3, R3, 0x37800000, 0x17 ;  /* 0x3780000003037811 */ /* 0x000fc800078eb8ff */
[----:B------:R-:W-:-:S05]  /*5920*/  LOP3.LUT R0, R3, R0, R7, 0xfe, !PT ;  /* 0x0000000003007212 */ /* 0x000fca00078efe07 */
[----:B------:R-:W-:-:S04]  /*5930*/  FMUL.FTZ R0, R0, 1 ;  /* 0x3f80000000007820 */ /* 0x000fc80000410000 */
[----:B------:R0:W1:Y:S01]  /*5940*/  F2F.F64.F32 R38, R0 ;  /* 0x0000000000267310 */ /* 0x0000620000201800 */
[----:B------:R-:W-:Y:S05]  /*5950*/  BRA `(.L_x_12349) ;  /* 0x0000000000a47947 */ /* 0x000fea0003800000 */
.L_x_12361:
        /* <DEDUP_REMOVED lines=18> */
.L_x_12348:
        /* <DEDUP_REMOVED lines=16> */
.L_x_12370:
[----:B------:R-:W-:Y:S01]  /*5b80*/  CS2R R38, SRZ ;  /* 0x0000000000267805 */ /* 0x000fe2000001ff00 */
[----:B------:R-:W-:Y:S06]  /*5b90*/  BRA `(.L_x_12349) ;  /* 0x0000000000147947 */ /* 0x000fec0003800000 */
.L_x_12369:
[----:B------:R-:W2:Y:S02]  /*5ba0*/  LDG.E.64 R38, desc[UR36][R4.64] ;  /* 0x0000002404267981 */ /* 0x000ea4000c1e1b00 */
[----:B--2---:R-:W0:Y:S01]  /*5bb0*/  I2F.F64.U64 R38, R38 ;  /* 0x0000002600267312 */ /* 0x004e220000301800 */
[----:B------:R-:W-:Y:S05]  /*5bc0*/  BRA `(.L_x_12349) ;  /* 0x0000000000087947 */ /* 0x000fea0003800000 */
.L_x_12368:
[----:B------:R-:W2:Y:S02]  /*5bd0*/  LDG.E R4, desc[UR36][R4.64] ;  /* 0x0000002404047981 */ /* 0x000ea4000c1e1900 */
[----:B--2---:R0:W1:Y:S02]  /*5be0*/  I2F.F64.U32 R38, R4 ;  /* 0x0000000400267312 */ /* 0x0040640000201800 */
.L_x_12349:
[----:B------:R-:W-:Y:S05]  /*5bf0*/  BSYNC.RECONVERGENT B6 ;  /* 0x0000000000067941 */ /* 0x000fea0003800200 */
.L_x_12343:
[----:B------:R-:W-:-:S07]  /*5c00*/  VIADD R33, R33, 0x80 ;  /* 0x0000008021217836 */ /* 0x000fce0000000000 */
.L_x_12286:
[----:B------:R-:W-:Y:S05]  /*5c10*/  BSYNC.RECONVERGENT B7 ;  /* 0x0000000000077941 */ /* 0x000fea0003800200 */
.L_x_12285:
[----:B------:R-:W-:Y:S01]  /*5c20*/  ISETP.GE.AND P0, PT, R33, R2, PT ;  /* 0x000000022100720c */ /* 0x000fe20003f06270 */
[----:B------:R-:W-:Y:S01]  /*5c30*/  BSSY.RECONVERGENT B7, `(.L_x_12371) ;  /* 0x00002da000077945 */ /* 0x000fe20003800200 */
[----:B------:R-:W-:Y:S02]  /*5c40*/  CS2R R30, SRZ ;  /* 0x00000000001e7805 */ /* 0x000fe4000001ff00 */
[----:B------:R-:W-:Y:S02]  /*5c50*/  CS2R R24, SRZ ;  /* 0x0000000000187805 */ /* 0x000fe4000001ff00 */
[----:B------:R-:W-:-:S07]  /*5c60*/  CS2R R26, SRZ ;  /* 0x00000000001a7805 */ /* 0x000fce000001ff00 */
[----:B------:R-:W-:Y:S05]  /*5c70*/  @P0 BRA `(.L_x_12372) ;  /* 0x0000002c00540947 */ /* 0x000fea0003800000 */
[----:B0-----:R-:W0:Y:S01]  /*5c80*/  LDC.64 R4, c[0x0][0x390] ;  /* 0x0000e400ff047b82 */ /* 0x001e220000000a00 */
[----:B------:R-:W3:Y:S01]  /*5c90*/  LDCU UR5, c[0x0][0x3b0] ;  /* 0x00007600ff0577ac */ /* 0x000ee20008000800 */
[----:B------:R-:W-:Y:S01]  /*5ca0*/  IMAD R16, R32, 0x200, R33 ;  /* 0x0000020020107824 */ /* 0x000fe200078e0221 */
        /* <DEDUP_REMOVED lines=18> */
.L_x_12377:
[----:B------:R-:W3:Y:S02]  /*5dd0*/  LDG.E.U8 R4, desc[UR36][R4.64] ;  /* 0x0000002404047981 */ /* 0x000ee4000c1e1100 */
[----:B---3--:R0:W3:Y:S01]  /*5de0*/  I2F.F64.U16 R30, R4 ;  /* 0x00000004001e7312 */ /* 0x0080e20000101800 */
[----:B------:R-:W-:Y:S05]  /*5df0*/  BRA `(.L_x_12379) ;  /* 0x0000000c00647947 */ /* 0x000fea0003800000 */
.L_x_12376:
        /* <DEDUP_REMOVED lines=9> */
.L_x_12381:
[----:B------:R-:W3:Y:S02]  /*5e90*/  LDG.E R4, desc[UR36][R4.64] ;  /* 0x0000002404047981 */ /* 0x000ee4000c1e1900 */
[----:B---3--:R0:W3:Y:S01]  /*5ea0*/  I2F.F64 R30, R4 ;  /* 0x00000004001e7312 */ /* 0x0080e20000201c00 */
[----:B------:R-:W-:Y:S05]  /*5eb0*/  BRA `(.L_x_12379) ;  /* 0x0000000c00347947 */ /* 0x000fea0003800000 */
.L_x_12380:
[----:B------:R-:W3:Y:S02]  /*5ec0*/  LDG.E.U16 R4, desc[UR36][R4.64] ;  /* 0x0000002404047981 */ /* 0x000ee4000c1e1500 */
[----:B---3--:R0:W3:Y:S01]  /*5ed0*/  I2F.F64.S16 R30, R4 ;  /* 0x00000004001e7312 */ /* 0x0080e20000101c00 */
[----:B------:R-:W-:Y:S05]  /*5ee0*/  BRA `(.L_x_12379) ;  /* 0x0000000c00287947 */ /* 0x000fea0003800000 */
.L_x_12375:
        /* <DEDUP_REMOVED lines=10> */
.L_x_12383:
[----:B------:R-:W3:Y:S02]  /*5f90*/  LDG.E.U16 R0, desc[UR36][R4.64] ;  /* 0x0000002404007981 */ /* 0x000ee4000c1e1500 */
[----:B---3--:R-:W-:-:S05]  /*5fa0*/  HADD2.F32 R0, -RZ, R0.H0_H0 ;  /* 0x20000000ff007230 */ /* 0x008fca0000004100 */
[----:B------:R-:W-:-:S04]  /*5fb0*/  FMUL.FTZ R0, R0, 1 ;  /* 0x3f80000000007820 */ /* 0x000fc80000410000 */
[----:B------:R0:W3:Y:S01]  /*5fc0*/  F2F.F64.F32 R30, R0 ;  /* 0x00000000001e7310 */ /* 0x0000e20000201800 */
[----:B------:R-:W-:Y:S05]  /*5fd0*/  BRA `(.L_x_12379) ;  /* 0x0000000800ec7947 */ /* 0x000fea0003800000 */
.L_x_12382:
        /* <DEDUP_REMOVED lines=10> */
.L_x_12385:
[----:B------:R-:W3:Y:S02]  /*6080*/  LDG.E.U16 R4, desc[UR36][R4.64] ;  /* 0x0000002404047981 */ /* 0x000ee4000c1e1500 */
[----:B---3--:R-:W-:-:S05]  /*6090*/  HADD2.F32 R0, -RZ, R4.H0_H0 ;  /* 0x20000004ff007230 */ /* 0x008fca0000004100 */
[----:B------:R-:W-:-:S04]  /*60a0*/  FMUL.FTZ R0, R0, 1 ;  /* 0x3f80000000007820 */ /* 0x000fc80000410000 */
[----:B------:R0:W3:Y:S01]  /*60b0*/  F2F.F64.F32 R30, R0 ;  /* 0x00000000001e7310 */ /* 0x0000e20000201800 */
[----:B------:R-:W-:Y:S05]  /*60c0*/  BRA `(.L_x_12379) ;  /* 0x0000000800b07947 */ /* 0x000fea0003800000 */
.L_x_12384:
[----:B------:R0:W5:Y:S01]  /*60d0*/  LDG.E.64 R30, desc[UR36][R4.64] ;  /* 0x00000024041e7981 */ /* 0x000162000c1e1b00 */
[----:B------:R-:W-:Y:S05]  /*60e0*/  BRA `(.L_x_12379) ;  /* 0x0000000800a87947 */ /* 0x000fea0003800000 */
.L_x_12374:
        /* <DEDUP_REMOVED lines=13> */
.L_x_12388:
[----:B------:R0:W5:Y:S01]  /*61c0*/  LDG.E.64 R30, desc[UR36][R4.64] ;  /* 0x00000024041e7981 */ /* 0x000162000c1e1b00 */
[----:B------:R-:W-:Y:S05]  /*61d0*/  BRA `(.L_x_12379) ;  /* 0x00000008006c7947 */ /* 0x000fea0003800000 */
.L_x_12387:
        /* <DEDUP_REMOVED lines=27> */
.L_x_12390:
        /* <DEDUP_REMOVED lines=15> */
.L_x_12389:
[----:B------:R-:W3:Y:S02]  /*6480*/  LDG.E.U16 R0, desc[UR36][R4.64] ;  /* 0x0000002404007981 */ /* 0x000ee4000c1e1500 */
[----:B---3--:R-:W-:-:S04]  /*6490*/  IMAD.U32 R0, R0, 0x10000, RZ ;  /* 0x0001000000007824 */ /* 0x008fc800078e00ff */
[----:B------:R-:W-:-:S04]  /*64a0*/  FMUL.FTZ R0, R0, 1 ;  /* 0x3f80000000007820 */ /* 0x000fc80000410000 */
[----:B------:R0:W3:Y:S01]  /*64b0*/  F2F.F64.F32 R30, R0 ;  /* 0x00000000001e7310 */ /* 0x0000e20000201800 */
[----:B------:R-:W-:Y:S05]  /*64c0*/  BRA `(.L_x_12379) ;  /* 0x0000000400b07947 */ /* 0x000fea0003800000 */
.L_x_12386:
        /* <DEDUP_REMOVED lines=11> */
.L_x_12393:
        /* <DEDUP_REMOVED lines=21> */
.L_x_12395:
[----:B------:R-:W-:Y:S05]  /*66d0*/  BSYNC.RECONVERGENT B0 ;  /* 0x0000000000007941 */ /* 0x000fea0003800200 */
.L_x_12394:
[----:B------:R-:W-:Y:S01]  /*66e0*/  IMAD.SHL.U32 R0, R0, 0x100000, RZ ;  /* 0x0010000000007824 */ /* 0x000fe200078e00ff */
[----:B------:R-:W-:-:S04]  /*66f0*/  LEA R3, R3, 0x3b800000, 0x17 ;  /* 0x3b80000003037811 */ /* 0x000fc800078eb8ff */
[----:B------:R-:W-:-:S05]  /*6700*/  LOP3.LUT R0, R3, R0, R7, 0xfe, !PT ;  /* 0x0000000003007212 */ /* 0x000fca00078efe07 */
[----:B------:R-:W-:-:S04]  /*6710*/  FMUL.FTZ R0, R0, 1 ;  /* 0x3f80000000007820 */ /* 0x000fc80000410000 */
[----:B------:R0:W3:Y:S01]  /*6720*/  F2F.F64.F32 R30, R0 ;  /* 0x00000000001e7310 */ /* 0x0000e20000201800 */
[----:B------:R-:W-:Y:S05]  /*6730*/  BRA `(.L_x_12379) ;  /* 0x0000000400147947 */ /* 0x000fea0003800000 */
.L_x_12392:
        /* <DEDUP_REMOVED lines=21> */
.L_x_12397:
[----:B------:R-:W-:Y:S05]  /*6890*/  BSYNC.RECONVERGENT B0 ;  /* 0x0000000000007941 */ /* 0x000fea0003800200 */
.L_x_12396:
[----:B------:R-:W-:Y:S01]  /*68a0*/  IMAD.SHL.U32 R0, R0, 0x200000, RZ ;  /* 0x0020000000007824 */ /* 0x000fe200078e00ff */
[----:B------:R-:W-:-:S04]  /*68b0*/  LEA R3, R3, 0x37800000, 0x17 ;  /* 0x3780000003037811 */ /* 0x000fc800078eb8ff */
[----:B------:R-:W-:-:S05]  /*68c0*/  LOP3.LUT R0, R3, R0, R7, 0xfe, !PT ;  /* 0x0000000003007212 */ /* 0x000fca00078efe07 */
[----:B------:R-:W-:-:S04]  /*68d0*/  FMUL.FTZ R0, R0, 1 ;  /* 0x3f80000000007820 */ /* 0x000fc80000410000 */
[----:B------:R0:W3:Y:S01]  /*68e0*/  F2F.F64.F32 R30, R0 ;  /* 0x00000000001e7310 */ /* 0x0000e20000201800 */
[----:B------:R-:W-:Y:S05]  /*68f0*/  BRA `(.L_x_12379) ;  /* 0x0000000000a47947 */ /* 0x000fea0003800000 */
.L_x_12391:
        /* <DEDUP_REMOVED lines=18> */
.L_x_12378:
        /* <DEDUP_REMOVED lines=16> */
.L_x_12400:
[----:B------:R-:W-:Y:S01]  /*6b20*/  CS2R R30, SRZ ;  /* 0x00000000001e7805 */ /* 0x000fe2000001ff00 */
[----:B------:R-:W-:Y:S06]  /*6b30*/  BRA `(.L_x_12379) ;  /* 0x0000000000147947 */ /* 0x000fec0003800000 */
.L_x_12399:
[----:B------:R-:W3:Y:S02]  /*6b40*/  LDG.E.64 R30, desc[UR36][R4.64] ;  /* 0x00000024041e7981 */ /* 0x000ee4000c1e1b00 */
[----:B---3--:R-:W0:Y:S01]  /*6b50*/  I2F.F64.U64 R30, R30 ;  /* 0x0000001e001e7312 */ /* 0x008e220000301800 */
[----:B------:R-:W-:Y:S05]  /*6b60*/  BRA `(.L_x_12379) ;  /* 0x0000000000087947 */ /* 0x000fea0003800000 */
.L_x_12398:
[----:B------:R-:W3:Y:S02]  /*6b70*/  LDG.E R4, desc[UR36][R4.64] ;  /* 0x0000002404047981 */ /* 0x000ee4000c1e1900 */
[----:B---3--:R0:W3:Y:S02]  /*6b80*/  I2F.F64.U32 R30, R4 ;  /* 0x00000004001e7312 */ /* 0x0080e40000201800 */
.L_x_12379:
[----:B------:R-:W-:Y:S05]  /*6b90*/  BSYNC.RECONVERGENT B6 ;  /* 0x0000000000067941 */ /* 0x000fea0003800200 */
.L_x_12373:
        /* <DEDUP_REMOVED lines=18> */
[----:B--2---:R2:W0:Y:S01]  /*6cc0*/  I2F.F64.S16 R24, R4 ;  /* 0x0000000400187312 */ /* 0x0044220000101c00 */
[----:B------:R-:W-:Y:S05]  /*6cd0*/  BRA `(.L_x_12407) ;  /* 0x0000000c00707947 */ /* 0x000fea0003800000 */
.L_x_12405:
[----:B------:R-:W2:Y:S02]  /*6ce0*/  LDG.E.U8 R4, desc[UR36][R4.64] ;  /* 0x0000002404047981 */ /* 0x000ea4000c1e1100 */
[----:B--2---:R0:W1:Y:S01]  /*6cf0*/  I2F.F64.U16 R24, R4 ;  /* 0x0000000400187312 */ /* 0x0040620000101800 */
[----:B------:R-:W-:Y:S05]  /*6d00*/  BRA `(.L_x_12407) ;  /* 0x0000000c00647947 */ /* 0x000fea0003800000 */
.L_x_12404:
        /* <DEDUP_REMOVED lines=9> */
.L_x_12409:
[----:B------:R-:W2:Y:S02]  /*6da0*/  LDG.E R4, desc[UR36][R4.64] ;  /* 0x0000002404047981 */ /* 0x000ea4000c1e1900 */
[----:B--2---:R0:W1:Y:S01]  /*6db0*/  I2F.F64 R24, R4 ;  /* 0x0000000400187312 */ /* 0x0040620000201c00 */
[----:B------:R-:W-:Y:S05]  /*6dc0*/  BRA `(.L_x_12407) ;  /* 0x0000000c00347947 */ /* 0x000fea0003800000 */
.L_x_12408:
[----:B------:R-:W2:Y:S02]  /*6dd0*/  LDG.E.U16 R4, desc[UR36][R4.64] ;  /* 0x0000002404047981 */ /* 0x000ea4000c1e1500 */
[----:B--2---:R0:W1:Y:S01]  /*6de0*/  I2F.F64.S16 R24, R4 ;  /* 0x0000000400187312 */ /* 0x0040620000101c00 */
[----:B------:R-:W-:Y:S05]  /*6df0*/  BRA `(.L_x_12407) ;  /* 0x0000000c00287947 */ /* 0x000fea0003800000 */
.L_x_12403:
        /* <DEDUP_REMOVED lines=10> */
.L_x_12411:
[----:B------:R-:W2:Y:S02]  /*6ea0*/  LDG.E.U16 R0, desc[UR36][R4.64] ;  /* 0x0000002404007981 */ /* 0x000ea4000c1e1500 */
[----:B--2---:R-:W-:-:S05]  /*6eb0*/  HADD2.F32 R0, -RZ, R0.H0_H0 ;  /* 0x20000000ff007230 */ /* 0x004fca0000004100 */
[----:B------:R-:W-:-:S04]  /*6ec0*/  FMUL.FTZ R0, R0, 1 ;  /* 0x3f80000000007820 */ /* 0x000fc80000410000 */
[----:B------:R0:W1:Y:S01]  /*6ed0*/  F2F.F64.F32 R24, R0 ;  /* 0x0000000000187310 */ /* 0x0000620000201800 */
[----:B------:R-:W-:Y:S05]  /*6ee0*/  BRA `(.L_x_12407) ;  /* 0x0000000800ec7947 */ /* 0x000fea0003800000 */
.L_x_12410:
        /* <DEDUP_REMOVED lines=10> */
.L_x_12413:
[----:B------:R-:W2:Y:S02]  /*6f90*/  LDG.E.U16 R4, desc[UR36][R4.64] ;  /* 0x0000002404047981 */ /* 0x000ea4000c1e1500 */
[----:B--2---:R-:W-:-:S05]  /*6fa0*/  HADD2.F32 R0, -RZ, R4.H0_H0 ;  /* 0x20000004ff007230 */ /* 0x004fca0000004100 */
[----:B------:R-:W-:-:S04]  /*6fb0*/  FMUL.FTZ R0, R0, 1 ;  /* 0x3f80000000007820 */ /* 0x000fc80000410000 */
[----:B------:R0:W1:Y:S01]  /*6fc0*/  F2F.F64.F32 R24, R0 ;  /* 0x0000000000187310 */ /* 0x0000620000201800 */
[----:B------:R-:W-:Y:S05]  /*6fd0*/  BRA `(.L_x_12407) ;  /* 0x0000000800b07947 */ /* 0x000fea0003800000 */
.L_x_12412:
[----:B------:R0:W5:Y:S01]  /*6fe0*/  LDG.E.64 R24, desc[UR36][R4.64] ;  /* 0x0000002404187981 */ /* 0x000162000c1e1b00 */
[----:B------:R-:W-:Y:S05]  /*6ff0*/  BRA `(.L_x_12407) ;  /* 0x0000000800a87947 */ /* 0x000fea0003800000 */
.L_x_12402:
        /* <DEDUP_REMOVED lines=13> */
.L_x_12416:
[----:B------:R0:W5:Y:S01]  /*70d0*/  LDG.E.64 R24, desc[UR36][R4.64] ;  /* 0x0000002404187981 */ /* 0x000162000c1e1b00 */
[----:B------:R-:W-:Y:S05]  /*70e0*/  BRA `(.L_x_12407) ;  /* 0x00000008006c7947 */ /* 0x000fea0003800000 */
.L_x_12415:
        /* <DEDUP_REMOVED lines=27> */
.L_x_12418:
        /* <DEDUP_REMOVED lines=15> */
.L_x_12417:
[----:B------:R-:W2:Y:S02]  /*7390*/  LDG.E.U16 R0, desc[UR36][R4.64] ;  /* 0x0000002404007981 */ /* 0x000ea4000c1e1500 */
[----:B--2---:R-:W-:-:S04]  /*73a0*/  IMAD.U32 R0, R0, 0x10000, RZ ;  /* 0x0001000000007824 */ /* 0x004fc800078e00ff */
[----:B------:R-:W-:-:S04]  /*73b0*/  FMUL.FTZ R0, R0, 1 ;  /* 0x3f80000000007820 */ /* 0x000fc80000410000 */
[----:B------:R0:W1:Y:S01]  /*73c0*/  F2F.F64.F32 R24, R0 ;  /* 0x0000000000187310 */ /* 0x0000620000201800 */
[----:B------:R-:W-:Y:S05]  /*73d0*/  BRA `(.L_x_12407) ;  /* 0x0000000400b07947 */ /* 0x000fea0003800000 */
.L_x_12414:
        /* <DEDUP_REMOVED lines=11> */
.L_x_12421:
        /* <DEDUP_REMOVED lines=21> */
.L_x_12423:
[----:B------:R-:W-:Y:S05]  /*75e0*/  BSYNC.RECONVERGENT B0 ;  /* 0x0000000000007941 */ /* 0x000fea0003800200 */
.L_x_12422:
[----:B------:R-:W-:Y:S01]  /*75f0*/  IMAD.SHL.U32 R0, R0, 0x100000, RZ ;  /* 0x0010000000007824 */ /* 0x000fe200078e00ff */
[----:B------:R-:W-:-:S04]  /*7600*/  LEA R3, R3, 0x3b800000, 0x17 ;  /* 0x3b80000003037811 */ /* 0x000fc800078eb8ff */
[----:B------:R-:W-:-:S05]  /*7610*/  LOP3.LUT R0, R3, R0, R7, 0xfe, !PT ;  /* 0x0000000003007212 */ /* 0x000fca00078efe07 */
[----:B------:R-:W-:-:S04]  /*7620*/  FMUL.FTZ R0, R0, 1 ;  /* 0x3f80000000007820 */ /* 0x000fc80000410000 */
[----:B------:R0:W1:Y:S01]  /*7630*/  F2F.F64.F32 R24, R0 ;  /* 0x0000000000187310 */ /* 0x0000620000201800 */
[----:B------:R-:W-:Y:S05]  /*7640*/  BRA `(.L_x_12407) ;  /* 0x0000000400147947 */ /* 0x000fea0003800000 */
.L_x_12420:
        /* <DEDUP_REMOVED lines=21> */
.L_x_12425:
[----:B------:R-:W-:Y:S05]  /*77a0*/  BSYNC.RECONVERGENT B0 ;  /* 0x0000000000007941 */ /* 0x000fea0003800200 */
.L_x_12424:
[----:B------:R-:W-:Y:S01]  /*77b0*/  IMAD.SHL.U32 R0, R0, 0x200000, RZ ;  /* 0x0020000000007824 */ /* 0x000fe200078e00ff */
[----:B------:R-:W-:-:S04]  /*77c0*/  LEA R3, R3, 0x37800000, 0x17 ;  /* 0x3780000003037811 */ /* 0x000fc800078eb8ff */
[----:B------:R-:W-:-:S05]  /*77d0*/  LOP3.LUT R0, R3, R0, R7, 0xfe, !PT ;  /* 0x0000000003007212 */ /* 0x000fca00078efe07 */
[----:B------:R-:W-:-:S04]  /*77e0*/  FMUL.FTZ R0, R0, 1 ;  /* 0x3f80000000007820 */ /* 0x000fc80000410000 */
[----:B------:R0:W1:Y:S01]  /*77f0*/  F2F.F64.F32 R24, R0 ;  /* 0x0000000000187310 */ /* 0x0000620000201800 */
[----:B------:R-:W-:Y:S05]  /*7800*/  BRA `(.L_x_12407) ;  /* 0x0000000000a47947 */ /* 0x000fea0003800000 */
.L_x_12419:
        /* <DEDUP_REMOVED lines=18> */
.L_x_12406:
        /* <DEDUP_REMOVED lines=16> */
.L_x_12428:
[----:B------:R-:W-:Y:S01]  /*7a30*/  CS2R R24, SRZ ;  /* 0x0000000000187805 */ /* 0x000fe2000001ff00 */
[----:B------:R-:W-:Y:S06]  /*7a40*/  BRA `(.L_x_12407) ;  /* 0x0000000000147947 */ /* 0x000fec0003800000 */
.L_x_12427:
[----:B------:R-:W2:Y:S02]  /*7a50*/  LDG.E.64 R24, desc[UR36][R4.64] ;  /* 0x0000002404187981 */ /* 0x000ea4000c1e1b00 */
[----:B--2---:R-:W0:Y:S01]  /*7a60*/  I2F.F64.U64 R24, R24 ;  /* 0x0000001800187312 */ /* 0x004e220000301800 */
[----:B------:R-:W-:Y:S05]  /*7a70*/  BRA `(.L_x_12407) ;  /* 0x0000000000087947 */ /* 0x000fea0003800000 */
.L_x_12426:
[----:B------:R-:W2:Y:S02]  /*7a80*/  LDG.E R4, desc[UR36][R4.64] ;  /* 0x0000002404047981 */ /* 0x000ea4000c1e1900 */
[----:B--2---:R0:W1:Y:S02]  /*7a90*/  I2F.F64.U32 R24, R4 ;  /* 0x0000000400187312 */ /* 0x0040640000201800 */
.L_x_12407:
[----:B------:R-:W-:Y:S05]  /*7aa0*/  BSYNC.RECONVERGENT B6 ;  /* 0x0000000000067941 */ /* 0x000fea0003800200 */
.L_x_12401:
        /* <DEDUP_REMOVED lines=20> */
.L_x_12433:
[----:B------:R-:W2:Y:S02]  /*7bf0*/  LDG.E.U8 R4, desc[UR36][R4.64] ;  /* 0x0000002404047981 */ /* 0x000ea4000c1e1100 */
[----:B--2---:R0:W2:Y:S01]  /*7c00*/  I2F.F64.U16 R26, R4 ;  /* 0x00000004001a7312 */ /* 0x0040a20000101800 */
[----:B------:R-:W-:Y:S05]  /*7c10*/  BRA `(.L_x_12435) ;  /* 0x0000000c00647947 */ /* 0x000fea0003800000 */
.L_x_12432:
        /* <DEDUP_REMOVED lines=9> */
.L_x_12437:
[----:B------:R-:W2:Y:S02]  /*7cb0*/  LDG.E R4, desc[UR36][R4.64] ;  /* 0x0000002404047981 */ /* 0x000ea4000c1e1900 */
[----:B--2---:R0:W2:Y:S01]  /*7cc0*/  I2F.F64 R26, R4 ;  /* 0x00000004001a7312 */ /* 0x0040a20000201c00 */
[----:B------:R-:W-:Y:S05]  /*7cd0*/  BRA `(.L_x_12435) ;  /* 0x0000000c00347947 */ /* 0x000fea0003800000 */
.L_x_12436:
[----:B------:R-:W2:Y:S02]  /*7ce0*/  LDG.E.U16 R4, desc[UR36][R4.64] ;  /* 0x0000002404047981 */ /* 0x000ea4000c1e1500 */
[----:B--2---:R0:W2:Y:S01]  /*7cf0*/  I2F.F64.S16 R26, R4 ;  /* 0x00000004001a7312 */ /* 0x0040a20000101c00 */
[----:B------:R-:W-:Y:S05]  /*7d00*/  BRA `(.L_x_12435) ;  /* 0x0000000c00287947 */ /* 0x000fea0003800000 */
.L_x_12431:
        /* <DEDUP_REMOVED lines=10> */
.L_x_12439:
[----:B------:R-:W2:Y:S02]  /*7db0*/  LDG.E.U16 R0, desc[UR36][R4.64] ;  /* 0x0000002404007981 */ /* 0x000ea4000c1e1500 */
[----:B--2---:R-:W-:-:S05]  /*7dc0*/  HADD2.F32 R0, -RZ, R0.H0_H0 ;  /* 0x20000000ff007230 */ /* 0x004fca0000004100 */
[----:B------:R-:W-:-:S04]  /*7dd0*/  FMUL.FTZ R0, R0, 1 ;  /* 0x3f80000000007820 */ /* 0x000fc80000410000 */
[----:B------:R0:W2:Y:S01]  /*7de0*/  F2F.F64.F32 R26, R0 ;  /* 0x00000000001a7310 */ /* 0x0000a20000201800 */
[----:B------:R-:W-:Y:S05]  /*7df0*/  BRA `(.L_x_12435) ;  /* 0x0000000800ec7947 */ /* 0x000fea0003800000 */
.L_x_12438:
        /* <DEDUP_REMOVED lines=10> */
.L_x_12441:
[----:B------:R-:W2:Y:S02]  /*7ea0*/  LDG.E.U16 R4, desc[UR36][R4.64] ;  /* 0x0000002404047981 */ /* 0x000ea4000c1e1500 */
[----:B--2---:R-:W-:-:S05]  /*7eb0*/  HADD2.F32 R0, -RZ, R4.H0_H0 ;  /* 0x20000004ff007230 */ /* 0x004fca0000004100 */
[----:B------:R-:W-:-:S04]  /*7ec0*/  FMUL.FTZ R0, R0, 1 ;  /* 0x3f80000000007820 */ /* 0x000fc80000410000 */
[----:B------:R0:W2:Y:S01]  /*7ed0*/  F2F.F64.F32 R26, R0 ;  /* 0x00000000001a7310 */ /* 0x0000a20000201800 */
[----:B------:R-:W-:Y:S05]  /*7ee0*/  BRA `(.L_x_12435) ;  /* 0x0000000800b07947 */ /* 0x000fea0003800000 */
.L_x_12440:
[----:B------:R0:W5:Y:S01]  /*7ef0*/  LDG.E.64 R26, desc[UR36][R4.64] ;  /* 0x00000024041a7981 */ /* 0x000162000c1e1b00 */
[----:B------:R-:W-:Y:S05]  /*7f00*/  BRA `(.L_x_12435) ;  /* 0x0000000800a87947 */ /* 0x000fea0003800000 */
.L_x_12430:
        /* <DEDUP_REMOVED lines=13> */
.L_x_12444:
[----:B------:R0:W5:Y:S01]  /*7fe0*/  LDG.E.64 R26, desc[UR36][R4.64] ;  /* 0x00000024041a7981 */ /* 0x000162000c1e1b00 */
[----:B------:R-:W-:Y:S05]  /*7ff0*/  BRA `(.L_x_12435) ;  /* 0x00000008006c7947 */ /* 0x000fea0003800000 */
.L_x_12443:
        /* <DEDUP_REMOVED lines=27> */
.L_x_12446:
        /* <DEDUP_REMOVED lines=15> */
.L_x_12445:
[----:B------:R-:W2:Y:S02]  /*82a0*/  LDG.E.U16 R0, desc[UR36][R4.64] ;  /* 0x0000002404007981 */ /* 0x000ea4000c1e1500 */
[----:B--2---:R-:W-:-:S04]  /*82b0*/  IMAD.U32 R0, R0, 0x10000, RZ ;  /* 0x0001000000007824 */ /* 0x004fc800078e00ff */
[----:B------:R-:W-:-:S04]  /*82c0*/  FMUL.FTZ R0, R0, 1 ;  /* 0x3f80000000007820 */ /* 0x000fc80000410000 */
[----:B------:R0:W2:Y:S01]  /*82d0*/  F2F.F64.F32 R26, R0 ;  /* 0x00000000001a7310 */ /* 0x0000a20000201800 */
[----:B------:R-:W-:Y:S05]  /*82e0*/  BRA `(.L_x_12435) ;  /* 0x0000000400b07947 */ /* 0x000fea0003800000 */
.L_x_12442:
        /* <DEDUP_REMOVED lines=11> */
.L_x_12449:
        /* <DEDUP_REMOVED lines=21> */
.L_x_12451:
[----:B------:R-:W-:Y:S05]  /*84f0*/  BSYNC.RECONVERGENT B0 ;  /* 0x0000000000007941 */ /* 0x000fea0003800200 */
.L_x_12450:
[----:B------:R-:W-:Y:S01]  /*8500*/  IMAD.SHL.U32 R0, R0, 0x100000, RZ ;  /* 0x0010000000007824 */ /* 0x000fe200078e00ff */
[----:B------:R-:W-:-:S04]  /*8510*/  LEA R3, R3, 0x3b800000, 0x17 ;  /* 0x3b80000003037811 */ /* 0x000fc800078eb8ff */
[----:B------:R-:W-:-:S05]  /*8520*/  LOP3.LUT R0, R3, R0, R7, 0xfe, !PT ;  /* 0x0000000003007212 */ /* 0x000fca00078efe07 */
[----:B------:R-:W-:-:S04]  /*8530*/  FMUL.FTZ R0, R0, 1 ;  /* 0x3f80000000007820 */ /* 0x000fc80000410000 */
[----:B------:R0:W2:Y:S01]  /*8540*/  F2F.F64.F32 R26, R0 ;  /* 0x00000000001a7310 */ /* 0x0000a20000201800 */
[----:B------:R-:W-:Y:S05]  /*8550*/  BRA `(.L_x_12435) ;  /* 0x0000000400147947 */ /* 0x000fea0003800000 */
.L_x_12448:
        /* <DEDUP_REMOVED lines=21> */
.L_x_12453:
[----:B------:R-:W-:Y:S05]  /*86b0*/  BSYNC.RECONVERGENT B0 ;  /* 0x0000000000007941 */ /* 0x000fea0003800200 */
.L_x_12452:
[----:B------:R-:W-:Y:S01]  /*86c0*/  IMAD.SHL.U32 R0, R0, 0x200000, RZ ;  /* 0x0020000000007824 */ /* 0x000fe200078e00ff */
[----:B------:R-:W-:-:S04]  /*86d0*/  LEA R3, R3, 0x37800000, 0x17 ;  /* 0x3780000003037811 */ /* 0x000fc800078eb8ff */
[----:B------:R-:W-:-:S05]  /*86e0*/  LOP3.LUT R0, R3, R0, R7, 0xfe, !PT ;  /* 0x0000000003007212 */ /* 0x000fca00078efe07 */
[----:B------:R-:W-:-:S04]  /*86f0*/  FMUL.FTZ R0, R0, 1 ;  /* 0x3f80000000007820 */ /* 0x000fc80000410000 */
[----:B------:R0:W2:Y:S01]  /*8700*/  F2F.F64.F32 R26, R0 ;  /* 0x00000000001a7310 */ /* 0x0000a20000201800 */
[----:B------:R-:W-:Y:S05]  /*8710*/  BRA `(.L_x_12435) ;  /* 0x0000000000a47947 */ /* 0x000fea0003800000 */
.L_x_12447:
        /* <DEDUP_REMOVED lines=18> */
.L_x_12434:
        /* <DEDUP_REMOVED lines=16> */
.L_x_12456:
[----:B------:R-:W-:Y:S01]  /*8940*/  CS2R R26, SRZ ;  /* 0x00000000001a7805 */ /* 0x000fe2000001ff00 */
[----:B------:R-:W-:Y:S06]  /*8950*/  BRA `(.L_x_12435) ;  /* 0x0000000000147947 */ /* 0x000fec0003800000 */
.L_x_12455:
[----:B------:R-:W2:Y:S02]  /*8960*/  LDG.E.64 R26, desc[UR36][R4.64] ;  /* 0x00000024041a7981 */ /* 0x000ea4000c1e1b00 */
[----:B--2---:R-:W0:Y:S01]  /*8970*/  I2F.F64.U64 R26, R26 ;  /* 0x0000001a001a7312 */ /* 0x004e220000301800 */
[----:B------:R-:W-:Y:S05]  /*8980*/  BRA `(.L_x_12435) ;  /* 0x0000000000087947 */ /* 0x000fea0003800000 */
.L_x_12454:
[----:B------:R-:W2:Y:S02]  /*8990*/  LDG.E R4, desc[UR36][R4.64] ;  /* 0x0000002404047981 */ /* 0x000ea4000c1e1900 */
[----:B--2---:R0:W2:Y:S02]  /*89a0*/  I2F.F64.U32 R26, R4 ;  /* 0x00000004001a7312 */ /* 0x0040a40000201800 */
.L_x_12435:
[----:B------:R-:W-:Y:S05]  /*89b0*/  BSYNC.RECONVERGENT B6 ;  /* 0x0000000000067941 */ /* 0x000fea0003800200 */
.L_x_12429:
[----:B------:R-:W-:-:S07]  /*89c0*/  VIADD R33, R33, 0x80 ;  /* 0x0000008021217836 */ /* 0x000fce0000000000 */
.L_x_12372:
[----:B------:R-:W-:Y:S05]  /*89d0*/  BSYNC.RECONVERGENT B7 ;  /* 0x0000000000077941 */ /* 0x000fea0003800200 */
.L_x_12371:
        /* <DEDUP_REMOVED lines=27> */
.L_x_12463:
[----:B------:R-:W3:Y:S02]  /*8b90*/  LDG.E.U8 R4, desc[UR36][R4.64] ;  /* 0x0000002404047981 */ /* 0x000ee4000c1e1100 */
[----:B---3--:R0:W3:Y:S01]  /*8ba0*/  I2F.F64.U16 R22, R4 ;  /* 0x0000000400167312 */ /* 0x0080e20000101800 */
[----:B------:R-:W-:Y:S05]  /*8bb0*/  BRA `(.L_x_12465) ;  /* 0x0000000c00647947 */ /* 0x000fea0003800000 */
.L_x_12462:
        /* <DEDUP_REMOVED lines=9> */
.L_x_12467:
[----:B------:R-:W3:Y:S02]  /*8c50*/  LDG.E R4, desc[UR36][R4.64] ;  /* 0x0000002404047981 */ /* 0x000ee4000c1e1900 */
[----:B---3--:R0:W3:Y:S01]  /*8c60*/  I2F.F64 R22, R4 ;  /* 0x0000000400167312 */ /* 0x0080e20000201c00 */
[----:B------:R-:W-:Y:S05]  /*8c70*/  BRA `(.L_x_12465) ;  /* 0x0000000c00347947 */ /* 0x000fea0003800000 */
.L_x_12466:
[----:B------:R-:W3:Y:S02]  /*8c80*/  LDG.E.U16 R4, desc[UR36][R4.64] ;  /* 0x0000002404047981 */ /* 0x000ee4000c1e1500 */
[----:B---3--:R0:W3:Y:S01]  /*8c90*/  I2F.F64.S16 R22, R4 ;  /* 0x0000000400167312 */ /* 0x0080e20000101c00 */
[----:B------:R-:W-:Y:S05]  /*8ca0*/  BRA `(.L_x_12465) ;  /* 0x0000000c00287947 */ /* 0x000fea0003800000 */
.L_x_12461:
        /* <DEDUP_REMOVED lines=10> */
.L_x_12469:
[----:B------:R-:W3:Y:S02]  /*8d50*/  LDG.E.U16 R0, desc[UR36][R4.64] ;  /* 0x0000002404007981 */ /* 0x000ee4000c1e1500 */
[----:B---3--:R-:W-:-:S05]  /*8d60*/  HADD2.F32 R0, -RZ, R0.H0_H0 ;  /* 0x20000000ff007230 */ /* 0x008fca0000004100 */
[----:B------:R-:W-:-:S04]  /*8d70*/  FMUL.FTZ R0, R0, 1 ;  /* 0x3f80000000007820 */ /* 0x000fc80000410000 */
[----:B------:R0:W3:Y:S01]  /*8d80*/  F2F.F64.F32 R22, R0 ;  /* 0x0000000000167310 */ /* 0x0000e20000201800 */
[----:B------:R-:W-:Y:S05]  /*8d90*/  BRA `(.L_x_12465) ;  /* 0x0000000800ec7947 */ /* 0x000fea0003800000 */
.L_x_12468:
        /* <DEDUP_REMOVED lines=10> */
.L_x_12471:
[----:B------:R-:W3:Y:S02]  /*8e40*/  LDG.E.U16 R4, desc[UR36][R4.64] ;  /* 0x0000002404047981 */ /* 0x000ee4000c1e1500 */
[----:B---3--:R-:W-:-:S05]  /*8e50*/  HADD2.F32 R0, -RZ, R4.H0_H0 ;  /* 0x20000004ff007230 */ /* 0x008fca0000004100 */
[----:B------:R-:W-:-:S04]  /*8e60*/  FMUL.FTZ R0, R0, 1 ;  /* 0x3f80000000007820 */ /* 0x000fc80000410000 */
[----:B------:R0:W3:Y:S01]  /*8e70*/  F2F.F64.F32 R22, R0 ;  /* 0x0000000000167310 */ /* 0x0000e20000201800 */
[----:B------:R-:W-:Y:S05]  /*8e80*/  BRA `(.L_x_12465) ;  /* 0x0000000800b07947 */ /* 0x000fea0003800000 */
.L_x_12470:
[----:B------:R0:W5:Y:S01]  /*8e90*/  LDG.E.64 R22, desc[UR36][R4.64] ;  /* 0x0000002404167981 */ /* 0x000162000c1e1b00 */
[----:B------:R-:W-:Y:S05]  /*8ea0*/  BRA `(.L_x_12465) ;  /* 0x0000000800a87947 */ /* 0x000fea0003800000 */
.L_x_12460:
        /* <DEDUP_REMOVED lines=13> */
.L_x_12474:
[----:B------:R0:W5:Y:S01]  /*8f80*/  LDG.E.64 R22, desc[UR36][R4.64] ;  /* 0x0000002404167981 */ /* 0x000162000c1e1b00 */
[----:B------:R-:W-:Y:S05]  /*8f90*/  BRA `(.L_x_12465) ;  /* 0x00000008006c7947 */ /* 0x000fea0003800000 */
.L_x_12473:
        /* <DEDUP_REMOVED lines=27> */
.L_x_12476:
        /* <DEDUP_REMOVED lines=15> */
.L_x_12475:
[----:B------:R-:W3:Y:S02]  /*9240*/  LDG.E.U16 R0, desc[UR36][R4.64] ;  /* 0x0000002404007981 */ /* 0x000ee4000c1e1500 */
[----:B---3--:R-:W-:-:S04]  /*9250*/  IMAD.U32 R0, R0, 0x10000, RZ ;  /* 0x0001000000007824 */ /* 0x008fc800078e00ff */
[----:B------:R-:W-:-:S04]  /*9260*/  FMUL.FTZ R0, R0, 1 ;  /* 0x3f80000000007820 */ /* 0x000fc80000410000 */
[----:B------:R0:W3:Y:S01]  /*9270*/  F2F.F64.F32 R22, R0 ;  /* 0x0000000000167310 */ /* 0x0000e20000201800 */
[----:B------:R-:W-:Y:S05]  /*9280*/  BRA `(.L_x_12465) ;  /* 0x0000000400b07947 */ /* 0x000fea0003800000 */
.L_x_12472:
        /* <DEDUP_REMOVED lines=11> */
.L_x_12479:
        /* <DEDUP_REMOVED lines=21> */
.L_x_12481:
[----:B------:R-:W-:Y:S05]  /*9490*/  BSYNC.RECONVERGENT B0 ;  /* 0x0000000000007941 */ /* 0x000fea0003800200 */
.L_x_12480:
[----:B------:R-:W-:Y:S01]  /*94a0*/  IMAD.SHL.U32 R0, R0, 0x100000, RZ ;  /* 0x0010000000007824 */ /* 0x000fe200078e00ff */
[----:B------:R-:W-:-:S04]  /*94b0*/  LEA R3, R3, 0x3b800000, 0x17 ;  /* 0x3b80000003037811 */ /* 0x000fc800078eb8ff */
[----:B------:R-:W-:-:S05]  /*94c0*/  LOP3.LUT R0, R3, R0, R7, 0xfe, !PT ;  /* 0x0000000003007212 */ /* 0x000fca00078efe07 */
[----:B------:R-:W-:-:S04]  /*94d0*/  FMUL.FTZ R0, R0, 1 ;  /* 0x3f80000000007820 */ /* 0x000fc80000410000 */
[----:B------:R0:W3:Y:S01]  /*94e0*/  F2F.F64.F32 R22, R0 ;  /* 0x0000000000167310 */ /* 0x0000e20000201800 */
[----:B------:R-:W-:Y:S05]  /*94f0*/  BRA `(.L_x_12465) ;  /* 0x0000000400147947 */ /* 0x000fea0003800000 */
.L_x_12478:
        /* <DEDUP_REMOVED lines=21> */
.L_x_12483:
[----:B------:R-:W-:Y:S05]  /*9650*/  BSYNC.RECONVERGENT B0 ;  /* 0x0000000000007941 */ /* 0x000fea0003800200 */
.L_x_12482:
[----:B------:R-:W-:Y:S01]  /*9660*/  IMAD.SHL.U32 R0, R0, 0x200000, RZ ;  /* 0x0020000000007824 */ /* 0x000fe200078e00ff */
[----:B------:R-:W-:-:S04]  /*9670*/  LEA R3, R3, 0x37800000, 0x17 ;  /* 0x3780000003037811 */ /* 0x000fc800078eb8ff */
[----:B------:R-:W-:-:S05]  /*9680*/  LOP3.LUT R0, R3, R0, R7, 0xfe, !PT ;  /* 0x0000000003007212 */ /* 0x000fca00078efe07 */
[----:B------:R-:W-:-:S04]  /*9690*/  FMUL.FTZ R0, R0, 1 ;  /* 0x3f80000000007820 */ /* 0x000fc80000410000 */
[----:B------:R0:W3:Y:S01]  /*96a0*/  F2F.F64.F32 R22, R0 ;  /* 0x0000000000167310 */ /* 0x0000e20000201800 */
[----:B------:R-:W-:Y:S05]  /*96b0*/  BRA `(.L_x_12465) ;  /* 0x0000000000a47947 */ /* 0x000fea0003800000 */
.L_x_12477:
        /* <DEDUP_REMOVED lines=18> */
.L_x_12464:
        /* <DEDUP_REMOVED lines=16> */
.L_x_12486:
[----:B------:R-:W-:Y:S01]  /*98e0*/  CS2R R22, SRZ ;  /* 0x0000000000167805 */ /* 0x000fe2000001ff00 */
[----:B------:R-:W-:Y:S06]  /*98f0*/  BRA `(.L_x_12465) ;  /* 0x0000000000147947 */ /* 0x000fec0003800000 */
.L_x_12485:
[----:B------:R-:W3:Y:S02]  /*9900*/  LDG.E.64 R22, desc[UR36][R4.64] ;  /* 0x0000002404167981 */ /* 0x000ee4000c1e1b00 */
[----:B---3--:R-:W0:Y:S01]  /*9910*/  I2F.F64.U64 R22, R22 ;  /* 0x0000001600167312 */ /* 0x008e220000301800 */
[----:B------:R-:W-:Y:S05]  /*9920*/  BRA `(.L_x_12465) ;  /* 0x0000000000087947 */ /* 0x000fea0003800000 */
.L_x_12484:
[----:B------:R-:W3:Y:S02]  /*9930*/  LDG.E R4, desc[UR36][R4.64] ;  /* 0x0000002404047981 */ /* 0x000ee4000c1e1900 */
[----:B---3--:R0:W3:Y:S02]  /*9940*/  I2F.F64.U32 R22, R4 ;  /* 0x0000000400167312 */ /* 0x0080e40000201800 */
.L_x_12465:
[----:B------:R-:W-:Y:S05]  /*9950*/  BSYNC.RECONVERGENT B6 ;  /* 0x0000000000067941 */ /* 0x000fea0003800200 */
.L_x_12459:
        /* <DEDUP_REMOVED lines=20> */
.L_x_12491:
[----:B------:R-:W2:Y:S02]  /*9aa0*/  LDG.E.U8 R4, desc[UR36][R4.64] ;  /* 0x0000002404047981 */ /* 0x000ea4000c1e1100 */
[----:B--2---:R0:W1:Y:S01]  /*9ab0*/  I2F.F64.U16 R16, R4 ;  /* 0x0000000400107312 */ /* 0x0040620000101800 */
[----:B------:R-:W-:Y:S05]  /*9ac0*/  BRA `(.L_x_12493) ;  /* 0x0000000c00647947 */ /* 0x000fea0003800000 */
.L_x_12490:
        /* <DEDUP_REMOVED lines=9> */
.L_x_12495:
[----:B------:R-:W2:Y:S02]  /*9b60*/  LDG.E R4, desc[UR36][R4.64] ;  /* 0x0000002404047981 */ /* 0x000ea4000c1e1900 */
[----:B--2---:R0:W1:Y:S01]  /*9b70*/  I2F.F64 R16, R4 ;  /* 0x0000000400107312 */ /* 0x0040620000201c00 */
[----:B------:R-:W-:Y:S05]  /*9b80*/  BRA `(.L_x_12493) ;  /* 0x0000000c00347947 */ /* 0x000fea0003800000 */
.L_x_12494:
[----:B------:R-:W2:Y:S02]  /*9b90*/  LDG.E.U16 R4, desc[UR36][R4.64] ;  /* 0x0000002404047981 */ /* 0x000ea4000c1e1500 */
[----:B--2---:R0:W1:Y:S01]  /*9ba0*/  I2F.F64.S16 R16, R4 ;  /* 0x0000000400107312 */ /* 0x0040620000101c00 */
[----:B------:R-:W-:Y:S05]  /*9bb0*/  BRA `(.L_x_12493) ;  /* 0x0000000c00287947 */ /* 0x000fea0003800000 */
.L_x_12489:
        /* <DEDUP_REMOVED lines=10> */
.L_x_12497:
[----:B------:R-:W2:Y:S02]  /*9c60*/  LDG.E.U16 R0, desc[UR36][R4.64] ;  /* 0x0000002404007981 */ /* 0x000ea4000c1e1500 */
[----:B--2---:R-:W-:-:S05]  /*9c70*/  HADD2.F32 R0, -RZ, R0.H0_H0 ;  /* 0x20000000ff007230 */ /* 0x004fca0000004100 */
[----:B------:R-:W-:-:S04]  /*9c80*/  FMUL.FTZ R0, R0, 1 ;  /* 0x3f80000000007820 */ /* 0x000fc80000410000 */
[----:B------:R0:W1:Y:S01]  /*9c90*/  F2F.F64.F32 R16, R0 ;  /* 0x0000000000107310 */ /* 0x0000620000201800 */
[----:B------:R-:W-:Y:S05]  /*9ca0*/  BRA `(.L_x_12493) ;  /* 0x0000000800ec7947 */ /* 0x000fea0003800000 */
.L_x_12496:
        /* <DEDUP_REMOVED lines=10> */
.L_x_12499:
[----:B------:R-:W2:Y:S02]  /*9d50*/  LDG.E.U16 R4, desc[UR36][R4.64] ;  /* 0x0000002404047981 */ /* 0x000ea4000c1e1500 */
[----:B--2---:R-:W-:-:S05]  /*9d60*/  HADD2.F32 R0, -RZ, R4.H0_H0 ;  /* 0x20000004ff007230 */ /* 0x004fca0000004100 */
[----:B------:R-:W-:-:S04]  /*9d70*/  FMUL.FTZ R0, R0, 1 ;  /* 0x3f80000000007820 */ /* 0x000fc80000410000 */
[----:B------:R0:W1:Y:S01]  /*9d80*/  F2F.F64.F32 R16, R0 ;  /* 0x0000000000107310 */ /* 0x0000620000201800 */
[----:B------:R-:W-:Y:S05]  /*9d90*/  BRA `(.L_x_12493) ;  /* 0x0000000800b07947 */ /* 0x000fea0003800000 */
.L_x_12498:
[----:B------:R0:W5:Y:S01]  /*9da0*/  LDG.E.64 R16, desc[UR36][R4.64] ;  /* 0x0000002404107981 */ /* 0x000162000c1e1b00 */
[----:B------:R-:W-:Y:S05]  /*9db0*/  BRA `(.L_x_12493) ;  /* 0x0000000800a87947 */ /* 0x000fea0003800000 */
.L_x_12488:
        /* <DEDUP_REMOVED lines=13> */
.L_x_12502:
[----:B------:R0:W5:Y:S01]  /*9e90*/  LDG.E.64 R16, desc[UR36][R4.64] ;  /* 0x0000002404107981 */ /* 0x000162000c1e1b00 */
[----:B------:R-:W-:Y:S05]  /*9ea0*/  BRA `(.L_x_12493) ;  /* 0x00000008006c7947 */ /* 0x000fea0003800000 */
.L_x_12501:
        /* <DEDUP_REMOVED lines=27> */
.L_x_12504:
        /* <DEDUP_REMOVED lines=15> */
.L_x_12503:
[----:B------:R-:W2:Y:S02]  /*a150*/  LDG.E.U16 R0, desc[UR36][R4.64] ;  /* 0x0000002404007981 */ /* 0x000ea4000c1e1500 */
[----:B--2---:R-:W-:-:S04]  /*a160*/  IMAD.U32 R0, R0, 0x10000, RZ ;  /* 0x0001000000007824 */ /* 0x004fc800078e00ff */
[----:B------:R-:W-:-:S04]  /*a170*/  FMUL.FTZ R0, R0, 1 ;  /* 0x3f80000000007820 */ /* 0x000fc80000410000 */
[----:B------:R0:W1:Y:S01]  /*a180*/  F2F.F64.F32 R16, R0 ;  /* 0x0000000000107310 */ /* 0x0000620000201800 */
[----:B------:R-:W-:Y:S05]  /*a190*/  BRA `(.L_x_12493) ;  /* 0x0000000400b07947 */ /* 0x000fea0003800000 */
.L_x_12500:
        /* <DEDUP_REMOVED lines=11> */
.L_x_12507:
        /* <DEDUP_REMOVED lines=21> */
.L_x_12509:
[----:B------:R-:W-:Y:S05]  /*a3a0*/  BSYNC.RECONVERGENT B0 ;  /* 0x0000000000007941 */ /* 0x000fea0003800200 */
.L_x_12508:
[----:B------:R-:W-:Y:S01]  /*a3b0*/  IMAD.SHL.U32 R0, R0, 0x100000, RZ ;  /* 0x0010000000007824 */ /* 0x000fe200078e00ff */
[----:B------:R-:W-:-:S04]  /*a3c0*/  LEA R3, R3, 0x3b800000, 0x17 ;  /* 0x3b80000003037811 */ /* 0x000fc800078eb8ff */
[----:B------:R-:W-:-:S05]  /*a3d0*/  LOP3.LUT R0, R3, R0, R7, 0xfe, !PT ;  /* 0x0000000003007212 */ /* 0x000fca00078efe07 */
[----:B------:R-:W-:-:S04]  /*a3e0*/  FMUL.FTZ R0, R0, 1 ;  /* 0x3f80000000007820 */ /* 0x000fc80000410000 */
[----:B------:R0:W1:Y:S01]  /*a3f0*/  F2F.F64.F32 R16, R0 ;  /* 0x0000000000107310 */ /* 0x0000620000201800 */
[----:B------:R-:W-:Y:S05]  /*a400*/  BRA `(.L_x_12493) ;  /* 0x0000000400147947 */ /* 0x000fea0003800000 */
.L_x_12506:
        /* <DEDUP_REMOVED lines=21> */
.L_x_12511:
[----:B------:R-:W-:Y:S05]  /*a560*/  BSYNC.RECONVERGENT B0 ;  /* 0x0000000000007941 */ /* 0x000fea0003800200 */
.L_x_12510:
[----:B------:R-:W-:Y:S01]  /*a570*/  IMAD.SHL.U32 R0, R0, 0x200000, RZ ;  /* 0x0020000000007824 */ /* 0x000fe200078e00ff */
[----:B------:R-:W-:-:S04]  /*a580*/  LEA R3, R3, 0x37800000, 0x17 ;  /* 0x3780000003037811 */ /* 0x000fc800078eb8ff */
[----:B------:R-:W-:-:S05]  /*a590*/  LOP3.LUT R0, R3, R0, R7, 0xfe, !PT ;  /* 0x0000000003007212 */ /* 0x000fca00078efe07 */
[----:B------:R-:W-:-:S04]  /*a5a0*/  FMUL.FTZ R0, R0, 1 ;  /* 0x3f80000000007820 */ /* 0x000fc80000410000 */
[----:B------:R0:W1:Y:S01]  /*a5b0*/  F2F.F64.F32 R16, R0 ;  /* 0x0000000000107310 */ /* 0x0000620000201800 */
[----:B------:R-:W-:Y:S05]  /*a5c0*/  BRA `(.L_x_12493) ;  /* 0x0000000000a47947 */ /* 0x000fea0003800000 */
.L_x_12505:
        /* <DEDUP_REMOVED lines=18> */
.L_x_12492:
        /* <DEDUP_REMOVED lines=16> */
.L_x_12514:
[----:B------:R-:W-:Y:S01]  /*a7f0*/  CS2R R16, SRZ ;  /* 0x0000000000107805 */ /* 0x000fe2000001ff00 */
[----:B------:R-:W-:Y:S06]  /*a800*/  BRA `(.L_x_12493) ;  /* 0x0000000000147947 */ /* 0x000fec0003800000 */
.L_x_12513:
[----:B------:R-:W2:Y:S02]  /*a810*/  LDG.E.64 R16, desc[UR36][R4.64] ;  /* 0x0000002404107981 */ /* 0x000ea4000c1e1b00 */
[----:B--2---:R-:W0:Y:S01]  /*a820*/  I2F.F64.U64 R16, R16 ;  /* 0x0000001000107312 */ /* 0x004e220000301800 */
[----:B------:R-:W-:Y:S05]  /*a830*/  BRA `(.L_x_12493) ;  /* 0x0000000000087947 */ /* 0x000fea0003800000 */
.L_x_12512:
[----:B------:R-:W2:Y:S02]  /*a840*/  LDG.E R4, desc[UR36][R4.64] ;  /* 0x0000002404047981 */ /* 0x000ea4000c1e1900 */
[----:B--2---:R0:W1:Y:S02]  /*a850*/  I2F.F64.U32 R16, R4 ;  /* 0x0000000400107312 */ /* 0x0040640000201800 */
.L_x_12493:
[----:B------:R-:W-:Y:S05]  /*a860*/  BSYNC.RECONVERGENT B6 ;  /* 0x0000000000067941 */ /* 0x000fea0003800200 */
.L_x_12487:
        /* <DEDUP_REMOVED lines=19> */
.L_x_12518:
[----:B------:R-:W3:Y:S02]  /*a9a0*/  LDG.E.U8 R4, desc[UR36][R4.64] ;  /* 0x0000002404047981 */ /* 0x000ee4000c1e1100 */
[----:B---3--:R0:W3:Y:S01]  /*a9b0*/  I2F.F64.U16 R18, R4 ;  /* 0x0000000400127312 */ /* 0x0080e20000101800 */
[----:B------:R-:W-:Y:S05]  /*a9c0*/  BRA `(.L_x_12458) ;  /* 0x0000000c00587947 */ /* 0x000fea0003800000 */
.L_x_12517:
        /* <DEDUP_REMOVED lines=9> */
.L_x_12521:
[----:B------:R-:W3:Y:S02]  /*aa60*/  LDG.E R4, desc[UR36][R4.64] ;  /* 0x0000002404047981 */ /* 0x000ee4000c1e1900 */
[----:B---3--:R0:W3:Y:S01]  /*aa70*/  I2F.F64 R18, R4 ;  /* 0x0000000400127312 */ /* 0x0080e20000201c00 */
[----:B------:R-:W-:Y:S05]  /*aa80*/  BRA `(.L_x_12458) ;  /* 0x0000000c00287947 */ /* 0x000fea0003800000 */
.L_x_12520:
[----:B------:R-:W3:Y:S02]  /*aa90*/  LDG.E.U16 R4, desc[UR36][R4.64] ;  /* 0x0000002404047981 */ /* 0x000ee4000c1e1500 */
[----:B---3--:R0:W3:Y:S01]  /*aaa0*/  I2F.F64.S16 R18, R4 ;  /* 0x0000000400127312 */ /* 0x0080e20000101c00 */
[----:B------:R-:W-:Y:S05]  /*aab0*/  BRA `(.L_x_12458) ;  /* 0x0000000c001c7947 */ /* 0x000fea0003800000 */
.L_x_12516:
        /* <DEDUP_REMOVED lines=10> */
.L_x_12523:
[----:B------:R-:W3:Y:S02]  /*ab60*/  LDG.E.U16 R0, desc[UR36][R4.64] ;  /* 0x0000002404007981 */ /* 0x000ee4000c1e1500 */
[----:B---3--:R-:W-:-:S05]  /*ab70*/  HADD2.F32 R0, -RZ, R0.H0_H0 ;  /* 0x20000000ff007230 */ /* 0x008fca0000004100 */
[----:B------:R-:W-:-:S04]  /*ab80*/  FMUL.FTZ R0, R0, 1 ;  /* 0x3f80000000007820 */ /* 0x000fc80000410000 */
[----:B------:R0:W3:Y:S01]  /*ab90*/  F2F.F64.F32 R18, R0 ;  /* 0x0000000000127310 */ /* 0x0000e20000201800 */
[----:B------:R-:W-:Y:S05]  /*aba0*/  BRA `(.L_x_12458) ;  /* 0x0000000800e07947 */ /* 0x000fea0003800000 */
.L_x_12522:
        /* <DEDUP_REMOVED lines=10> */
.L_x_12525:
[----:B------:R-:W3:Y:S02]  /*ac50*/  LDG.E.U16 R4, desc[UR36][R4.64] ;  /* 0x0000002404047981 */ /* 0x000ee4000c1e1500 */
[----:B---3--:R-:W-:-:S05]  /*ac60*/  HADD2.F32 R0, -RZ, R4.H0_H0 ;  /* 0x20000004ff007230 */ /* 0x008fca0000004100 */
[----:B------:R-:W-:-:S04]  /*ac70*/  FMUL.FTZ R0, R0, 1 ;  /* 0x3f80000000007820 */ /* 0x000fc80000410000 */
[----:B------:R0:W3:Y:S01]  /*ac80*/  F2F.F64.F32 R18, R0 ;  /* 0x0000000000127310 */ /* 0x0000e20000201800 */
[----:B------:R-:W-:Y:S05]  /*ac90*/  BRA `(.L_x_12458) ;  /* 0x0000000800a47947 */ /* 0x000fea0003800000 */
.L_x_12524:
[----:B------:R0:W5:Y:S01]  /*aca0*/  LDG.E.64 R18, desc[UR36][R4.64] ;  /* 0x0000002404127981 */ /* 0x000162000c1e1b00 */
[----:B------:R-:W-:Y:S05]  /*acb0*/  BRA `(.L_x_12458) ;  /* 0x00000008009c7947 */ /* 0x000fea0003800000 */
.L_x_12515:
        /* <DEDUP_REMOVED lines=13> */
.L_x_12528:
[----:B------:R0:W5:Y:S01]  /*ad90*/  LDG.E.64 R18, desc[UR36][R4.64] ;  /* 0x0000002404127981 */ /* 0x000162000c1e1b00 */
[----:B------:R-:W-:Y:S05]  /*ada0*/  BRA `(.L_x_12458) ;  /* 0x0000000800607947 */ /* 0x000fea0003800000 */
.L_x_12527:
        /* <DEDUP_REMOVED lines=27> */
.L_x_12530:
        /* <DEDUP_REMOVED lines=15> */
.L_x_12529:
[----:B------:R-:W3:Y:S02]  /*b050*/  LDG.E.U16 R0, desc[UR36][R4.64] ;  /* 0x0000002404007981 */ /* 0x000ee4000c1e1500 */
[----:B---3--:R-:W-:-:S04]  /*b060*/  IMAD.U32 R0, R0, 0x10000, RZ ;  /* 0x0001000000007824 */ /* 0x008fc800078e00ff */
[----:B------:R-:W-:-:S04]  /*b070*/  FMUL.FTZ R0, R0, 1 ;  /* 0x3f80000000007820 */ /* 0x000fc80000410000 */
[----:B------:R0:W3:Y:S01]  /*b080*/  F2F.F64.F32 R18, R0 ;  /* 0x0000000000127310 */ /* 0x0000e20000201800 */
[----:B------:R-:W-:Y:S05]  /*b090*/  BRA `(.L_x_12458) ;  /* 0x0000000400a47947 */ /* 0x000fea0003800000 */
.L_x_12526:
        /* <DEDUP_REMOVED lines=11> */
.L_x_12533:
        /* <DEDUP_REMOVED lines=20> */
.L_x_12535:
[----:B------:R-:W-:Y:S05]  /*b290*/  BSYNC.RECONVERGENT B0 ;  /* 0x0000000000007941 */ /* 0x000fea0003800200 */
.L_x_12534:
[----:B------:R-:W-:Y:S01]  /*b2a0*/  IMAD.SHL.U32 R0, R0, 0x100000, RZ ;  /* 0x0010000000007824 */ /* 0x000fe200078e00ff */
[----:B------:R-:W-:-:S04]  /*b2b0*/  LEA R3, R3, 0x3b800000, 0x17 ;  /* 0x3b80000003037811 */ /* 0x000fc800078eb8ff */
[----:B------:R-:W-:-:S05]  /*b2c0*/  LOP3.LUT R0, R3, R0, R7, 0xfe, !PT ;  /* 0x0000000003007212 */ /* 0x000fca00078efe07 */
[----:B------:R-:W-:-:S04]  /*b2d0*/  FMUL.FTZ R0, R0, 1 ;  /* 0x3f80000000007820 */ /* 0x000fc80000410000 */
[----:B------:R0:W3:Y:S01]  /*b2e0*/  F2F.F64.F32 R18, R0 ;  /* 0x0000000000127310 */ /* 0x0000e20000201800 */
[----:B------:R-:W-:Y:S05]  /*b2f0*/  BRA `(.L_x_12458) ;  /* 0x00000004000c7947 */ /* 0x000fea0003800000 */
.L_x_12532:
        /* <DEDUP_REMOVED lines=20> */
.L_x_12537:
[----:B------:R-:W-:Y:S05]  /*b440*/  BSYNC.RECONVERGENT B0 ;  /* 0x0000000000007941 */ /* 0x000fea0003800200 */
.L_x_12536:
[----:B------:R-:W-:Y:S01]  /*b450*/  IMAD.SHL.U32 R0, R0, 0x200000, RZ ;  /* 0x0020000000007824 */ /* 0x000fe200078e00ff */
[----:B------:R-:W-:-:S04]  /*b460*/  LEA R3, R3, 0x37800000, 0x17 ;  /* 0x3780000003037811 */ /* 0x000fc800078eb8ff */
[----:B------:R-:W-:-:S05]  /*b470*/  LOP3.LUT R0, R3, R0, R7, 0xfe, !PT ;  /* 0x0000000003007212 */ /* 0x000fca00078efe07 */
[----:B------:R-:W-:-:S04]  /*b480*/  FMUL.FTZ R0, R0, 1 ;  /* 0x3f80000000007820 */ /* 0x000fc80000410000 */
[----:B------:R0:W3:Y:S01]  /*b490*/  F2F.F64.F32 R18, R0 ;  /* 0x0000000000127310 */ /* 0x0000e20000201800 */
[----:B------:R-:W-:Y:S05]  /*b4a0*/  BRA `(.L_x_12458) ;  /* 0x0000000000a07947 */ /* 0x000fea0003800000 */
.L_x_12531:
        /* <DEDUP_REMOVED lines=18> */
.L_x_12519:
        /* <DEDUP_REMOVED lines=16> */
.L_x_12540:
[----:B------:R-:W-:Y:S05]  /*b6d0*/  BRA `(.L_x_12458) ;  /* 0x0000000000147947 */ /* 0x000fea0003800000 */
.L_x_12539:
[----:B------:R-:W3:Y:S02]  /*b6e0*/  LDG.E.64 R18, desc[UR36][R4.64] ;  /* 0x0000002404127981 */ /* 0x000ee4000c1e1b00 */
[----:B---3--:R-:W0:Y:S01]  /*b6f0*/  I2F.F64.U64 R18, R18 ;  /* 0x0000001200127312 */ /* 0x008e220000301800 */
[----:B------:R-:W-:Y:S05]  /*b700*/  BRA `(.L_x_12458) ;  /* 0x0000000000087947 */ /* 0x000fea0003800000 */
.L_x_12538:
[----:B------:R-:W3:Y:S02]  /*b710*/  LDG.E R4, desc[UR36][R4.64] ;  /* 0x0000002404047981 */ /* 0x000ee4000c1e1900 */
[----:B---3--:R0:W3:Y:S02]  /*b720*/  I2F.F64.U32 R18, R4 ;  /* 0x0000000400127312 */ /* 0x0080e40000201800 */
.L_x_12458:
[----:B------:R-:W-:Y:S05]  /*b730*/  BSYNC.RECONVERGENT B7 ;  /* 0x0000000000077941 */ /* 0x000fea0003800200 */
.L_x_12457:
[----:B------:R-:W3:Y:S01]  /*b740*/  LDC.U8 R33, c[0x0][0x3bc] ;  /* 0x0000ef00ff217b82 */ /* 0x000ee20000000000 */
[----:B------:R-:W-:Y:S01]  /*b750*/  ISETP.GE.AND P0, PT, R35, R2, PT ;  /* 0x000000022300720c */ /* 0x000fe20003f06270 */
[----:B0-2-45:R-:W-:Y:S01]  /*b760*/  DMUL R4, R42, R44 ;  /* 0x0000002c2a047228 */ /* 0x035fe20000000000 */
[----:B------:R-:W-:Y:S01]  /*b770*/  BSSY.RECONVERGENT B7, `(.L_x_12541) ;  /* 0x0000346000077945 */ /* 0x000fe20003800200 */
[----:B-1----:R-:W-:-:S03]  /*b780*/  DMUL R38, R38, R40 ;  /* 0x0000002826267228 */ /* 0x002fc60000000000 */
[----:B------:R-:W-:Y:S01]  /*b790*/  BSSY.RELIABLE B6, `(.L_x_12542) ;  /* 0x0000231000067945 */ /* 0x000fe20003800100 */
[----:B---3--:R-:W-:Y:S02]  /*b7a0*/  DMUL R26, R26, R30 ;  /* 0x0000001e1a1a7228 */ /* 0x008fe40000000000 */
[----:B------:R-:W-:Y:S02]  /*b7b0*/  DMUL R18, R22, R18 ;  /* 0x0000001216127228 */ /* 0x000fe40000000000 */
[----:B------:R-:W-:Y:S02]  /*b7c0*/  DMUL R4, R4, R36 ;  /* 0x0000002404047228 */ /* 0x000fe40000000000 */
[----:B------:R-:W-:Y:S02]  /*b7d0*/  DMUL R28, R38, R28 ;  /* 0x0000001c261c7228 */ /* 0x000fe40000000000 */
[----:B------:R-:W-:Y:S02]  /*b7e0*/  DMUL R24, R26, R24 ;  /* 0x000000181a187228 */ /* 0x000fe40000000000 */
        /* <DEDUP_REMOVED lines=24> */
.L_x_12547:
[----:B------:R-:W0:Y:S02]  /*b970*/  F2I.S64.F64.TRUNC R4, R4 ;  /* 0x0000000400047311 */ /* 0x000e24000030d900 */
[----:B0-----:R-:W-:-:S05]  /*b980*/  IMAD.MOV.U32 R3, RZ, RZ, R4 ;  /* 0x000000ffff037224 */ /* 0x001fca00078e0004 */
[----:B------:R0:W-:Y:S01]  /*b990*/  STG.E.U8 desc[UR36][R8.64], R3 ;  /* 0x0000000308007986 */ /* 0x0001e2000c101124 */
[----:B------:R-:W-:Y:S05]  /*b9a0*/  BRA `(.L_x_12549) ;  /* 0x0000000c00dc7947 */ /* 0x000fea0003800000 */
.L_x_12546:
        /* <DEDUP_REMOVED lines=9> */
.L_x_12551:
[----:B------:R-:W0:Y:S02]  /*ba40*/  F2I.F64.TRUNC R5, R4 ;  /* 0x0000000400057311 */ /* 0x000e24000030d100 */
[----:B0-----:R0:W-:Y:S01]  /*ba50*/  STG.E desc[UR36][R8.64], R5 ;  /* 0x0000000508007986 */ /* 0x0011e2000c101924 */
[----:B------:R-:W-:Y:S05]  /*ba60*/  BRA `(.L_x_12549) ;  /* 0x0000000c00ac7947 */ /* 0x000fea0003800000 */
.L_x_12550:
[----:B------:R-:W0:Y:S02]  /*ba70*/  F2I.F64.TRUNC R5, R4 ;  /* 0x0000000400057311 */ /* 0x000e24000030d100 */
[----:B0-----:R0:W-:Y:S01]  /*ba80*/  STG.E.U16 desc[UR36][R8.64], R5 ;  /* 0x0000000508007986 */ /* 0x0011e2000c101524 */
[----:B------:R-:W-:Y:S05]  /*ba90*/  BRA `(.L_x_12549) ;  /* 0x0000000c00a07947 */ /* 0x000fea0003800000 */
.L_x_12545:
        /* <DEDUP_REMOVED lines=13> */
.L_x_12553:
        /* <DEDUP_REMOVED lines=8> */
.L_x_12552:
        /* <DEDUP_REMOVED lines=14> */
.L_x_12555:
        /* <DEDUP_REMOVED lines=9> */
.L_x_12554:
[----:B------:R0:W-:Y:S01]  /*bd60*/  STG.E.64 desc[UR36][R8.64], R4 ;  /* 0x0000000408007986 */ /* 0x0001e2000c101b24 */
[----:B------:R-:W-:Y:S05]  /*bd70*/  BRA `(.L_x_12549) ;  /* 0x0000000800e87947 */ /* 0x000fea0003800000 */
.L_x_12544:
        /* <DEDUP_REMOVED lines=12> */
.L_x_12558:
[----:B------:R-:W-:-:S05]  /*be40*/  CS2R R6, SRZ ;  /* 0x0000000000067805 */ /* 0x000fca000001ff00 */
[----:B------:R0:W-:Y:S01]  /*be50*/  STG.E.128 desc[UR36][R8.64], R4 ;  /* 0x0000000408007986 */ /* 0x0001e2000c101d24 */
[----:B------:R-:W-:Y:S05]  /*be60*/  BRA `(.L_x_12549) ;  /* 0x0000000800ac7947 */ /* 0x000fea0003800000 */
.L_x_12557:
        /* <DEDUP_REMOVED lines=23> */
.L_x_12562:
[----:B------:R-:W-:Y:S05]  /*bfe0*/  BSYNC.RECONVERGENT B0 ;  /* 0x0000000000007941 */ /* 0x000fea0003800200 */
.L_x_12561:
[----:B------:R-:W-:-:S05]  /*bff0*/  LOP3.LUT R7, R0, 0x80, R7, 0xf8, !PT ;  /* 0x0000008000077812 */ /* 0x000fca00078ef807 */
[----:B------:R0:W-:Y:S01]  /*c000*/  STG.E.U8 desc[UR36][R8.64], R7 ;  /* 0x0000000708007986 */ /* 0x0001e2000c101124 */
[----:B------:R-:W-:Y:S05]  /*c010*/  BRA `(.L_x_12549) ;  /* 0x0000000800407947 */ /* 0x000fea0003800000 */
.L_x_12560:
        /* <DEDUP_REMOVED lines=19> */
.L_x_12564:
[----:B------:R-:W-:Y:S05]  /*c150*/  BSYNC.RECONVERGENT B0 ;  /* 0x0000000000007941 */ /* 0x000fea0003800200 */
.L_x_12563:
[----:B------:R-:W-:-:S05]  /*c160*/  LOP3.LUT R7, R0, 0x80, R7, 0xf8, !PT ;  /* 0x0000008000077812 */ /* 0x000fca00078ef807 */
[----:B------:R0:W-:Y:S01]  /*c170*/  STG.E.U8 desc[UR36][R8.64], R7 ;  /* 0x0000000708007986 */ /* 0x0001e2000c101124 */
[----:B------:R-:W-:Y:S05]  /*c180*/  BRA `(.L_x_12549) ;  /* 0x0000000400e47947 */ /* 0x000fea0003800000 */
.L_x_12559:
        /* <DEDUP_REMOVED lines=8> */
.L_x_12556:
        /* <DEDUP_REMOVED lines=11> */
.L_x_12567:
        /* <DEDUP_REMOVED lines=17> */
.L_x_12570:
[----:B------:R-:W-:-:S04]  /*c3d0*/  SHF.R.U32.HI R0, RZ, 0x14, R7 ;  /* 0x00000014ff007819 */ /* 0x000fc80000011607 */
[----:B------:R-:W-:-:S04]  /*c3e0*/  LOP3.LUT R0, R0, 0x1, RZ, 0xc0, !PT ;  /* 0x0000000100007812 */ /* 0x000fc800078ec0ff */
[----:B------:R-:W-:-:S04]  /*c3f0*/  IADD3 R0, PT, PT, R7, 0x487ffff, R0 ;  /* 0x0487ffff07007810 */ /* 0x000fc80007ffe000 */
[----:B------:R-:W-:-:S04]  /*c400*/  SHF.R.U32.HI R0, RZ, 0x14, R0 ;  /* 0x00000014ff007819 */ /* 0x000fc80000011600 */
[----:B------:R-:W-:-:S07]  /*c410*/  LOP3.LUT R3, R0, 0xff, RZ, 0xc0, !PT ;  /* 0x000000ff00037812 */ /* 0x000fce00078ec0ff */
.L_x_12571:
[----:B------:R-:W-:-:S04]  /*c420*/  SHF.R.U32.HI R0, RZ, 0x18, R7 ;  /* 0x00000018ff007819 */ /* 0x000fc80000011607 */
[----:B------:R-:W-:-:S07]  /*c430*/  LOP3.LUT R0, R3, 0x80, R0, 0xf8, !PT ;  /* 0x0000008003007812 */ /* 0x000fce00078ef800 */
.L_x_12569:
[----:B------:R-:W-:Y:S05]  /*c440*/  BSYNC.RECONVERGENT B0 ;  /* 0x0000000000007941 */ /* 0x000fea0003800200 */
.L_x_12568:
[----:B------:R4:W-:Y:S01]  /*c450*/  STG.E.U8 desc[UR36][R8.64], R0 ;  /* 0x0000000008007986 */ /* 0x0009e2000c101124 */
[----:B------:R-:W-:Y:S05]  /*c460*/  BRA `(.L_x_12549) ;  /* 0x00000004002c7947 */ /* 0x000fea0003800000 */
.L_x_12566:
        /* <DEDUP_REMOVED lines=17> */
.L_x_12574:
[----:B------:R-:W-:-:S04]  /*c580*/  SHF.R.U32.HI R0, RZ, 0x15, R7 ;  /* 0x00000015ff007819 */ /* 0x000fc80000011607 */
[----:B------:R-:W-:-:S04]  /*c590*/  LOP3.LUT R0, R0, 0x1, RZ, 0xc0, !PT ;  /* 0x0000000100007812 */ /* 0x000fc800078ec0ff */
[----:B------:R-:W-:-:S04]  /*c5a0*/  IADD3 R0, PT, PT, R7, 0x88fffff, R0 ;  /* 0x088fffff07007810 */ /* 0x000fc80007ffe000 */
[----:B------:R-:W-:-:S04]  /*c5b0*/  SHF.R.U32.HI R0, RZ, 0x15, R0 ;  /* 0x00000015ff007819 */ /* 0x000fc80000011600 */
[----:B------:R-:W-:-:S07]  /*c5c0*/  LOP3.LUT R3, R0, 0xff, RZ, 0xc0, !PT ;  /* 0x000000ff00037812 */ /* 0x000fce00078ec0ff */
.L_x_12575:
[----:B------:R-:W-:-:S04]  /*c5d0*/  SHF.R.U32.HI R0, RZ, 0x18, R7 ;  /* 0x00000018ff007819 */ /* 0x000fc80000011607 */
[----:B------:R-:W-:-:S07]  /*c5e0*/  LOP3.LUT R0, R3, 0x80, R0, 0xf8, !PT ;  /* 0x0000008003007812 */ /* 0x000fce00078ef800 */
.L_x_12573:
[----:B------:R-:W-:Y:S05]  /*c5f0*/  BSYNC.RECONVERGENT B0 ;  /* 0x0000000000007941 */ /* 0x000fea0003800200 */
.L_x_12572:
[----:B------:R3:W-:Y:S01]  /*c600*/  STG.E.U8 desc[UR36][R8.64], R0 ;  /* 0x0000000008007986 */ /* 0x0007e2000c101124 */
[----:B------:R-:W-:Y:S05]  /*c610*/  BRA `(.L_x_12549) ;  /* 0x0000000000c07947 */ /* 0x000fea0003800000 */
.L_x_12565:
[----:B------:R-:W-:-:S13]  /*c620*/  ISETP.NE.AND P0, PT, R0, 0x1c, PT ;  /* 0x0000001c0000780c */ /* 0x000fda0003f05270 */
[----:B------:R-:W-:Y:S05]  /*c630*/  @!P0 BRA `(.L_x_12576) ;  /* 0x0000000000b08947 */ /* 0x000fea0003800000 */
[----:B------:R-:W-:-:S13]  /*c640*/  ISETP.NE.AND P0, PT, R0, 0x1d, PT ;  /* 0x0000001d0000780c */ /* 0x000fda0003f05270 */
[----:B------:R-:W-:Y:S05]  /*c650*/  @!P0 BRA `(.L_x_12577) ;  /* 0x00000000009c8947 */ /* 0x000fea0003800000 */
[----:B------:R-:W-:-:S13]  /*c660*/  ISETP.NE.AND P0, PT, R0, 0x2c, PT ;  /* 0x0000002c0000780c */ /* 0x000fda0003f05270 */
[----:B------:R-:W-:Y:S05]  /*c670*/  @!P0 BRA `(.L_x_12578) ;  /* 0x0000000000448947 */ /* 0x000fea0003800000 */
.L_x_12548:
        /* <DEDUP_REMOVED lines=16> */
.L_x_12579:
[----:B------:R-:W-:Y:S05]  /*c780*/  BRA `(.L_x_12549) ;  /* 0x0000000000647947 */ /* 0x000fea0003800000 */
.L_x_12578:
        /* <DEDUP_REMOVED lines=20> */
.L_x_12577:
[----:B------:R-:W0:Y:S02]  /*c8d0*/  F2I.U64.F64.TRUNC R4, R4 ;  /* 0x0000000400047311 */ /* 0x000e24000030d800 */
[----:B0-----:R1:W-:Y:S01]  /*c8e0*/  STG.E.64 desc[UR36][R8.64], R4 ;  /* 0x0000000408007986 */ /* 0x0013e2000c101b24 */
[----:B------:R-:W-:Y:S05]  /*c8f0*/  BRA `(.L_x_12549) ;  /* 0x0000000000087947 */ /* 0x000fea0003800000 */
.L_x_12576:
[----:B------:R-:W0:Y:S02]  /*c900*/  F2I.U32.F64.TRUNC R5, R4 ;  /* 0x0000000400057311 */ /* 0x000e24000030d000 */
[----:B0-----:R0:W-:Y:S02]  /*c910*/  STG.E desc[UR36][R8.64], R5 ;  /* 0x0000000508007986 */ /* 0x0011e4000c101924 */
.L_x_12549:
[----:B------:R-:W-:-:S13]  /*c920*/  ISETP.GE.AND P0, PT, R35, R2, PT ;  /* 0x000000022300720c */ /* 0x000fda0003f06270 */
[----:B------:R-:W-:Y:S05]  /*c930*/  @P0 BREAK.RELIABLE B6 ;  /* 0x0000000000060942 */ /* 0x000fea0003800100 */
[----:B------:R-:W-:Y:S05]  /*c940*/  @P0 BRA `(.L_x_12580) ;  /* 0x0000002000a00947 */ /* 0x000fea0003800000 */
[----:B------:R-:W2:Y:S01]  /*c950*/  LDCU UR4, c[0x0][0x3c0] ;  /* 0x00007800ff0477ac */ /* 0x000ea20008000800 */
[----:B01----:R-:W0:Y:S01]  /*c960*/  LDC.64 R4, c[0x0][0x388] ;  /* 0x0000e200ff047b82 */ /* 0x003e220000000a00 */
[----:B---34-:R-:W-:Y:S01]  /*c970*/  IMAD R0, R32, 0x200, R35 ;  /* 0x0000020020007824 */ /* 0x018fe200078e0223 */
[----:B------:R-:W-:-:S03]  /*c980*/  PRMT R6, R33, 0x9910, RZ ;  /* 0x0000991021067816 */ /* 0x000fc600000000ff */
[----:B--2---:R-:W-:Y:S02]  /*c990*/  IMAD R3, R0, UR4, RZ ;  /* 0x0000000400037c24 */ /* 0x004fe4000f8e02ff */
        /* <DEDUP_REMOVED lines=16> */
.L_x_12584:
[----:B------:R-:W0:Y:S02]  /*caa0*/  F2I.S64.F64.TRUNC R28, R28 ;  /* 0x0000001c001c7311 */ /* 0x000e24000030d900 */
[----:B0-----:R-:W-:-:S05]  /*cab0*/  IMAD.MOV.U32 R3, RZ, RZ, R28 ;  /* 0x000000ffff037224 */ /* 0x001fca00078e001c */
[----:B------:R0:W-:Y:S01]  /*cac0*/  STG.E.U8 desc[UR36][R4.64], R3 ;  /* 0x0000000304007986 */ /* 0x0001e2000c101124 */
[----:B------:R-:W-:Y:S05]  /*cad0*/  BRA `(.L_x_12586) ;  /* 0x0000000c00e07947 */ /* 0x000fea0003800000 */
.L_x_12583:
        /* <DEDUP_REMOVED lines=9> */
.L_x_12588:
[----:B------:R-:W0:Y:S02]  /*cb70*/  F2I.F64.TRUNC R29, R28 ;  /* 0x0000001c001d7311 */ /* 0x000e24000030d100 */
[----:B0-----:R0:W-:Y:S01]  /*cb80*/  STG.E desc[UR36][R4.64], R29 ;  /* 0x0000001d04007986 */ /* 0x0011e2000c101924 */
[----:B------:R-:W-:Y:S05]  /*cb90*/  BRA `(.L_x_12586) ;  /* 0x0000000c00b07947 */ /* 0x000fea0003800000 */
.L_x_12587:
[----:B------:R-:W0:Y:S02]  /*cba0*/  F2I.F64.TRUNC R29, R28 ;  /* 0x0000001c001d7311 */ /* 0x000e24000030d100 */
[----:B0-----:R0:W-:Y:S01]  /*cbb0*/  STG.E.U16 desc[UR36][R4.64], R29 ;  /* 0x0000001d04007986 */ /* 0x0011e2000c101524 */
[----:B------:R-:W-:Y:S05]  /*cbc0*/  BRA `(.L_x_12586) ;  /* 0x0000000c00a47947 */ /* 0x000fea0003800000 */
.L_x_12582:
        /* <DEDUP_REMOVED lines=13> */
.L_x_12590:
        /* <DEDUP_REMOVED lines=8> */
.L_x_12589:
        /* <DEDUP_REMOVED lines=14> */
.L_x_12592:
        /* <DEDUP_REMOVED lines=9> */
.L_x_12591:
[----:B------:R0:W-:Y:S01]  /*ce90*/  STG.E.64 desc[UR36][R4.64], R28 ;  /* 0x0000001c04007986 */ /* 0x0001e2000c101b24 */
[----:B------:R-:W-:Y:S05]  /*cea0*/  BRA `(.L_x_12586) ;  /* 0x0000000800ec7947 */ /* 0x000fea0003800000 */
.L_x_12581:
        /* <DEDUP_REMOVED lines=13> */
.L_x_12596:
        /* <DEDUP_REMOVED lines=22> */
.L_x_12599:
[----:B------:R-:W-:-:S04]  /*d0e0*/  SHF.R.U32.HI R3, RZ, 0x18, R7 ;  /* 0x00000018ff037819 */ /* 0x000fc80000011607 */
[----:B------:R-:W-:-:S07]  /*d0f0*/  LOP3.LUT R0, R0, 0x80, R3, 0xf8, !PT ;  /* 0x0000008000007812 */ /* 0x000fce00078ef803 */
.L_x_12598:
[----:B------:R-:W-:Y:S05]  /*d100*/  BSYNC.RECONVERGENT B0 ;  /* 0x0000000000007941 */ /* 0x000fea0003800200 */
.L_x_12597:
[----:B------:R0:W-:Y:S01]  /*d110*/  STG.E.U8 desc[UR36][R4.64], R0 ;  /* 0x0000000004007986 */ /* 0x0001e2000c101124 */
[----:B------:R-:W-:Y:S05]  /*d120*/  BRA `(.L_x_12586) ;  /* 0x00000008004c7947 */ /* 0x000fea0003800000 */
.L_x_12595:
        /* <DEDUP_REMOVED lines=22> */
.L_x_12602:
[----:B------:R-:W-:-:S04]  /*d290*/  SHF.R.U32.HI R3, RZ, 0x18, R7 ;  /* 0x00000018ff037819 */ /* 0x000fc80000011607 */
[----:B------:R-:W-:-:S07]  /*d2a0*/  LOP3.LUT R0, R0, 0x80, R3, 0xf8, !PT ;  /* 0x0000008000007812 */ /* 0x000fce00078ef803 */
.L_x_12601:
[----:B------:R-:W-:Y:S05]  /*d2b0*/  BSYNC.RECONVERGENT B0 ;  /* 0x0000000000007941 */ /* 0x000fea0003800200 */
.L_x_12600:
[----:B------:R0:W-:Y:S01]  /*d2c0*/  STG.E.U8 desc[UR36][R4.64], R0 ;  /* 0x0000000004007986 */ /* 0x0001e2000c101124 */
[----:B------:R-:W-:Y:S05]  /*d2d0*/  BRA `(.L_x_12586) ;  /* 0x0000000400e07947 */ /* 0x000fea0003800000 */
.L_x_12594:
        /* <DEDUP_REMOVED lines=26> */
.L_x_12604:
[----:B------:R-:W0:Y:S02]  /*d480*/  F2I.U64.F64.TRUNC R28, R28 ;  /* 0x0000001c001c7311 */ /* 0x000e24000030d800 */
[----:B0-----:R0:W-:Y:S01]  /*d490*/  STG.E.64 desc[UR36][R4.64], R28 ;  /* 0x0000001c04007986 */ /* 0x0011e2000c101b24 */
[----:B------:R-:W-:Y:S05]  /*d4a0*/  BRA `(.L_x_12586) ;  /* 0x00000004006c7947 */ /* 0x000fea0003800000 */
.L_x_12603:
[----:B------:R-:W0:Y:S02]  /*d4b0*/  F2I.U32.F64.TRUNC R29, R28 ;  /* 0x0000001c001d7311 */ /* 0x000e24000030d000 */
[----:B0-----:R0:W-:Y:S01]  /*d4c0*/  STG.E desc[UR36][R4.64], R29 ;  /* 0x0000001d04007986 */ /* 0x0011e2000c101924 */
[----:B------:R-:W-:Y:S05]  /*d4d0*/  BRA `(.L_x_12586) ;  /* 0x0000000400607947 */ /* 0x000fea0003800000 */
.L_x_12593:
        /* <DEDUP_REMOVED lines=10> */
.L_x_12606:
[----:B------:R-:W-:-:S05]  /*d580*/  CS2R R30, SRZ ;  /* 0x00000000001e7805 */ /* 0x000fca000001ff00 */
[----:B------:R3:W-:Y:S01]  /*d590*/  STG.E.128 desc[UR36][R4.64], R28 ;  /* 0x0000001c04007986 */ /* 0x0007e2000c101d24 */
[----:B------:R-:W-:Y:S05]  /*d5a0*/  BRA `(.L_x_12586) ;  /* 0x00000004002c7947 */ /* 0x000fea0003800000 */
.L_x_12605:
[----:B------:R-:W-:-:S13]  /*d5b0*/  ISETP.NE.AND P0, PT, R0, 0xf, PT ;  /* 0x0000000f0000780c */ /* 0x000fda0003f05270 */
[----:B------:R-:W-:Y:S05]  /*d5c0*/  @!P0 BRA `(.L_x_12607) ;  /* 0x0000000400088947 */ /* 0x000fea0003800000 */
[----:B------:R-:W-:-:S13]  /*d5d0*/  ISETP.NE.AND P0, PT, R0, 0x17, PT ;  /* 0x000000170000780c */ /* 0x000fda0003f05270 */
[----:B------:R-:W-:Y:S05]  /*d5e0*/  @!P0 BRA `(.L_x_12608) ;  /* 0x0000000000a08947 */ /* 0x000fea0003800000 */
[----:B------:R-:W-:-:S13]  /*d5f0*/  ISETP.NE.AND P0, PT, R0, 0x18, PT ;  /* 0x000000180000780c */ /* 0x000fda0003f05270 */
[----:B------:R-:W-:Y:S05]  /*d600*/  @!P0 BRA `(.L_x_12609) ;  /* 0x0000000000448947 */ /* 0x000fea0003800000 */
.L_x_12585:
        /* <DEDUP_REMOVED lines=16> */
.L_x_12610:
[----:B------:R-:W-:Y:S05]  /*d710*/  BRA `(.L_x_12586) ;  /* 0x0000000000d07947 */ /* 0x000fea0003800000 */
.L_x_12609:
        /* <DEDUP_REMOVED lines=17> */
.L_x_12612:
[----:B------:R-:W-:Y:S05]  /*d830*/  BSYNC.RECONVERGENT B0 ;  /* 0x0000000000007941 */ /* 0x000fea0003800200 */
.L_x_12611:
[----:B------:R-:W-:-:S05]  /*d840*/  LOP3.LUT R3, R0, 0x80, R3, 0xf8, !PT ;  /* 0x0000008000037812 */ /* 0x000fca00078ef803 */
[----:B------:R1:W-:Y:S01]  /*d850*/  STG.E.U8 desc[UR36][R4.64], R3 ;  /* 0x0000000304007986 */ /* 0x0003e2000c101124 */
[----:B------:R-:W-:Y:S05]  /*d860*/  BRA `(.L_x_12586) ;  /* 0x00000000007c7947 */ /* 0x000fea0003800000 */
.L_x_12608:
        /* <DEDUP_REMOVED lines=16> */
.L_x_12614:
[----:B------:R-:W-:Y:S01]  /*d970*/  IMAD.MOV.U32 R0, RZ, RZ, 0x7f ;  /* 0x0000007fff007424 */ /* 0x000fe200078e00ff */
[----:B------:R-:W-:-:S04]  /*d980*/  ISETP.GT.U32.AND P0, PT, R3, 0x7f800000, PT ;  /* 0x7f8000000300780c */ /* 0x000fc80003f04070 */
[----:B------:R-:W-:-:S09]  /*d990*/  SEL R0, R0, 0x7c, P0 ;  /* 0x0000007c00007807 */ /* 0x000fd20000000000 */
.L_x_12615:
[----:B------:R-:W-:Y:S05]  /*d9a0*/  BSYNC.RECONVERGENT B0 ;  /* 0x0000000000007941 */ /* 0x000fea0003800200 */
.L_x_12613:
[----:B------:R-:W-:-:S04]  /*d9b0*/  SHF.R.U32.HI R3, RZ, 0x18, R7 ;  /* 0x00000018ff037819 */ /* 0x000fc80000011607 */
[----:B------:R-:W-:-:S05]  /*d9c0*/  LOP3.LUT R3, R0, 0x80, R3, 0xf8, !PT ;  /* 0x0000008000037812 */ /* 0x000fca00078ef803 */
[----:B------:R0:W-:Y:S01]  /*d9d0*/  STG.E.U8 desc[UR36][R4.64], R3 ;  /* 0x0000000304007986 */ /* 0x0001e2000c101124 */
[----:B------:R-:W-:Y:S05]  /*d9e0*/  BRA `(.L_x_12586) ;  /* 0x00000000001c7947 */ /* 0x000fea0003800000 */
.L_x_12607:
[----:B------:R-:W-:Y:S01]  /*d9f0*/  UMOV UR4, 0xf0000000 ;  /* 0xf000000000047882 */ /* 0x000fe20000000000 */
[----:B------:R-:W-:Y:S01]  /*da00*/  UMOV UR5, 0x380fffff ;  /* 0x380fffff00057882 */ /* 0x000fe20000000000 */
[----:B------:R-:W0:Y:S01]  /*da10*/  F2F.F32.F64 R0, R28 ;  /* 0x0000001c00007310 */ /* 0x000e220000301000 */
[----:B------:R-:W-:-:S14]  /*da20*/  DSETP.GEU.AND P0, PT, |R28|, UR4, PT ;  /* 0x000000041c007e2a */ /* 0x000fdc000bf0e200 */
[----:B0-----:R-:W-:-:S05]  /*da30*/  @!P0 FMUL R0, R0, 1.175494350822287508e-38 ;  /* 0x0080000000008820 */ /* 0x001fca0000400000 */
[----:B------:R-:W-:-:S05]  /*da40*/  F2FP.BF16.F32.PACK_AB R0, RZ, R0 ;  /* 0x00000000ff00723e */ /* 0x000fca00000010ff */
[----:B------:R2:W-:Y:S02]  /*da50*/  STG.E.U16 desc[UR36][R4.64], R0 ;  /* 0x0000000004007986 */ /* 0x0005e4000c101524 */
.L_x_12586:
[----:B------:R-:W-:-:S07]  /*da60*/  VIADD R35, R35, 0x80 ;  /* 0x0000008023237836 */ /* 0x000fce0000000000 */
.L_x_12543:
[----:B------:R-:W-:-:S13]  /*da70*/  ISETP.GE.AND P0, PT, R35, R2, PT ;  /* 0x000000022300720c */ /* 0x000fda0003f06270 */
[----:B------:R-:W-:Y:S05]  /*da80*/  @P0 BREAK.RELIABLE B6 ;  /* 0x0000000000060942 */ /* 0x000fea0003800100 */
[----:B------:R-:W-:Y:S05]  /*da90*/  @P0 BRA `(.L_x_12580) ;  /* 0x00000010004c0947 */ /* 0x000fea0003800000 */
[----:B------:R-:W-:Y:S05]  /*daa0*/  BSYNC.RELIABLE B6 ;  /* 0x0000000000067941 */ /* 0x000fea0003800100 */
.L_x_12542:
        /* <DEDUP_REMOVED lines=21> */
.L_x_12619:
[----:B------:R-:W0:Y:S02]  /*dc00*/  F2I.S64.F64.TRUNC R24, R24 ;  /* 0x0000001800187311 */ /* 0x000e24000030d900 */
[----:B0-----:R-:W-:-:S05]  /*dc10*/  IMAD.MOV.U32 R3, RZ, RZ, R24 ;  /* 0x000000ffff037224 */ /* 0x001fca00078e0018 */
[----:B------:R1:W-:Y:S01]  /*dc20*/  STG.E.U8 desc[UR36][R4.64], R3 ;  /* 0x0000000304007986 */ /* 0x0003e2000c101124 */
[----:B------:R-:W-:Y:S05]  /*dc30*/  BRA `(.L_x_12621) ;  /* 0x0000000c00e07947 */ /* 0x000fea0003800000 */
.L_x_12618:
        /* <DEDUP_REMOVED lines=9> */
.L_x_12623:
[----:B------:R-:W0:Y:S02]  /*dcd0*/  F2I.F64.TRUNC R25, R24 ;  /* 0x0000001800197311 */ /* 0x000e24000030d100 */
[----:B0-----:R3:W-:Y:S01]  /*dce0*/  STG.E desc[UR36][R4.64], R25 ;  /* 0x0000001904007986 */ /* 0x0017e2000c101924 */
[----:B------:R-:W-:Y:S05]  /*dcf0*/  BRA `(.L_x_12621) ;  /* 0x0000000c00b07947 */ /* 0x000fea0003800000 */
.L_x_12622:
[----:B------:R-:W0:Y:S02]  /*dd00*/  F2I.F64.TRUNC R25, R24 ;  /* 0x0000001800197311 */ /* 0x000e24000030d100 */
[----:B0-----:R2:W-:Y:S01]  /*dd10*/  STG.E.U16 desc[UR36][R4.64], R25 ;  /* 0x0000001904007986 */ /* 0x0015e2000c101524 */
[----:B------:R-:W-:Y:S05]  /*dd20*/  BRA `(.L_x_12621) ;  /* 0x0000000c00a47947 */ /* 0x000fea0003800000 */
.L_x_12617:
        /* <DEDUP_REMOVED lines=13> */
.L_x_12625:
        /* <DEDUP_REMOVED lines=8> */
.L_x_12624:
        /* <DEDUP_REMOVED lines=14> */
.L_x_12627:
        /* <DEDUP_REMOVED lines=9> */
.L_x_12626:
[----:B------:R0:W-:Y:S01]  /*dff0*/  STG.E.64 desc[UR36][R4.64], R24 ;  /* 0x0000001804007986 */ /* 0x0001e2000c101b24 */
[----:B------:R-:W-:Y:S05]  /*e000*/  BRA `(.L_x_12621) ;  /* 0x0000000800ec7947 */ /* 0x000fea0003800000 */
.L_x_12616:
        /* <DEDUP_REMOVED lines=13> */
.L_x_12631:
        /* <DEDUP_REMOVED lines=22> */
.L_x_12634:
[----:B------:R-:W-:-:S04]  /*e240*/  SHF.R.U32.HI R3, RZ, 0x18, R7 ;  /* 0x00000018ff037819 */ /* 0x000fc80000011607 */
[----:B------:R-:W-:-:S07]  /*e250*/  LOP3.LUT R0, R0, 0x80, R3, 0xf8, !PT ;  /* 0x0000008000007812 */ /* 0x000fce00078ef803 */
.L_x_12633:
[----:B------:R-:W-:Y:S05]  /*e260*/  BSYNC.RECONVERGENT B0 ;  /* 0x0000000000007941 */ /* 0x000fea0003800200 */
.L_x_12632:
[----:B------:R0:W-:Y:S01]  /*e270*/  STG.E.U8 desc[UR36][R4.64], R0 ;  /* 0x0000000004007986 */ /* 0x0001e2000c101124 */
[----:B------:R-:W-:Y:S05]  /*e280*/  BRA `(.L_x_12621) ;  /* 0x00000008004c7947 */ /* 0x000fea0003800000 */
.L_x_12630:
        /* <DEDUP_REMOVED lines=22> */
.L_x_12637:
[----:B------:R-:W-:-:S04]  /*e3f0*/  SHF.R.U32.HI R3, RZ, 0x18, R7 ;  /* 0x00000018ff037819 */ /* 0x000fc80000011607 */
[----:B------:R-:W-:-:S07]  /*e400*/  LOP3.LUT R0, R0, 0x80, R3, 0xf8, !PT ;  /* 0x0000008000007812 */ /* 0x000fce00078ef803 */
.L_x_12636:
[----:B------:R-:W-:Y:S05]  /*e410*/  BSYNC.RECONVERGENT B0 ;  /* 0x0000000000007941 */ /* 0x000fea0003800200 */
.L_x_12635:
[----:B------:R0:W-:Y:S01]  /*e420*/  STG.E.U8 desc[UR36][R4.64], R0 ;  /* 0x0000000004007986 */ /* 0x0001e2000c101124 */
[----:B------:R-:W-:Y:S05]  /*e430*/  BRA `(.L_x_12621) ;  /* 0x0000000400e07947 */ /* 0x000fea0003800000 */
.L_x_12629:
        /* <DEDUP_REMOVED lines=26> */
.L_x_12639:
[----:B------:R-:W0:Y:S02]  /*e5e0*/  F2I.U64.F64.TRUNC R24, R24 ;  /* 0x0000001800187311 */ /* 0x000e24000030d800 */
[----:B0-----:R0:W-:Y:S01]  /*e5f0*/  STG.E.64 desc[UR36][R4.64], R24 ;  /* 0x0000001804007986 */ /* 0x0011e2000c101b24 */
[----:B------:R-:W-:Y:S05]  /*e600*/  BRA `(.L_x_12621) ;  /* 0x00000004006c7947 */ /* 0x000fea0003800000 */
.L_x_12638:
[----:B------:R-:W0:Y:S02]  /*e610*/  F2I.U32.F64.TRUNC R25, R24 ;  /* 0x0000001800197311 */ /* 0x000e24000030d000 */
[----:B0-----:R0:W-:Y:S01]  /*e620*/  STG.E desc[UR36][R4.64], R25 ;  /* 0x0000001904007986 */ /* 0x0011e2000c101924 */
[----:B------:R-:W-:Y:S05]  /*e630*/  BRA `(.L_x_12621) ;  /* 0x0000000400607947 */ /* 0x000fea0003800000 */
.L_x_12628:
        /* <DEDUP_REMOVED lines=10> */
.L_x_12641:
[----:B------:R-:W-:-:S05]  /*e6e0*/  CS2R R26, SRZ ;  /* 0x00000000001a7805 */ /* 0x000fca000001ff00 */
[----:B------:R0:W-:Y:S01]  /*e6f0*/  STG.E.128 desc[UR36][R4.64], R24 ;  /* 0x0000001804007986 */ /* 0x0001e2000c101d24 */
[----:B------:R-:W-:Y:S05]  /*e700*/  BRA `(.L_x_12621) ;  /* 0x00000004002c7947 */ /* 0x000fea0003800000 */
.L_x_12640:
[----:B------:R-:W-:-:S13]  /*e710*/  ISETP.NE.AND P0, PT, R0, 0xf, PT ;  /* 0x0000000f0000780c */ /* 0x000fda0003f05270 */
[----:B------:R-:W-:Y:S05]  /*e720*/  @!P0 BRA `(.L_x_12642) ;  /* 0x0000000400088947 */ /* 0x000fea0003800000 */
[----:B------:R-:W-:-:S13]  /*e730*/  ISETP.NE.AND P0, PT, R0, 0x17, PT ;  /* 0x000000170000780c */ /* 0x000fda0003f05270 */
[----:B------:R-:W-:Y:S05]  /*e740*/  @!P0 BRA `(.L_x_12643) ;  /* 0x0000000000a08947 */ /* 0x000fea0003800000 */
[----:B------:R-:W-:-:S13]  /*e750*/  ISETP.NE.AND P0, PT, R0, 0x18, PT ;  /* 0x000000180000780c */ /* 0x000fda0003f05270 */
[----:B------:R-:W-:Y:S05]  /*e760*/  @!P0 BRA `(.L_x_12644) ;  /* 0x0000000000448947 */ /* 0x000fea0003800000 */
.L_x_12620:
        /* <DEDUP_REMOVED lines=16> */
.L_x_12645:
[----:B------:R-:W-:Y:S05]  /*e870*/  BRA `(.L_x_12621) ;  /* 0x0000000000d07947 */ /* 0x000fea0003800000 */
.L_x_12644:
        /* <DEDUP_REMOVED lines=17> */
.L_x_12647:
[----:B------:R-:W-:Y:S05]  /*e990*/  BSYNC.RECONVERGENT B0 ;  /* 0x0000000000007941 */ /* 0x000fea0003800200 */
.L_x_12646:
[----:B------:R-:W-:-:S05]  /*e9a0*/  LOP3.LUT R3, R0, 0x80, R3, 0xf8, !PT ;  /* 0x0000008000037812 */ /* 0x000fca00078ef803 */
[----:B------:R0:W-:Y:S01]  /*e9b0*/  STG.E.U8 desc[UR36][R4.64], R3 ;  /* 0x0000000304007986 */ /* 0x0001e2000c101124 */
[----:B------:R-:W-:Y:S05]  /*e9c0*/  BRA `(.L_x_12621) ;  /* 0x00000000007c7947 */ /* 0x000fea0003800000 */
.L_x_12643:
        /* <DEDUP_REMOVED lines=16> */
.L_x_12649:
[----:B------:R-:W-:Y:S01]  /*ead0*/  IMAD.MOV.U32 R0, RZ, RZ, 0x7f ;  /* 0x0000007fff007424 */ /* 0x000fe200078e00ff */
[----:B------:R-:W-:-:S04]  /*eae0*/  ISETP.GT.U32.AND P0, PT, R3, 0x7f800000, PT ;  /* 0x7f8000000300780c */ /* 0x000fc80003f04070 */
[----:B------:R-:W-:-:S09]  /*eaf0*/  SEL R0, R0, 0x7c, P0 ;  /* 0x0000007c00007807 */ /* 0x000fd20000000000 */
.L_x_12650:
[----:B------:R-:W-:Y:S05]  /*eb00*/  BSYNC.RECONVERGENT B0 ;  /* 0x0000000000007941 */ /* 0x000fea0003800200 */
.L_x_12648:
[----:B------:R-:W-:-:S04]  /*eb10*/  SHF.R.U32.HI R3, RZ, 0x18, R7 ;  /* 0x00000018ff037819 */ /* 0x000fc80000011607 */
[----:B------:R-:W-:-:S05]  /*eb20*/  LOP3.LUT R3, R0, 0x80, R3, 0xf8, !PT ;  /* 0x0000008000037812 */ /* 0x000fca00078ef803 */
[----:B------:R0:W-:Y:S01]  /*eb30*/  STG.E.U8 desc[UR36][R4.64], R3 ;  /* 0x0000000304007986 */ /* 0x0001e2000c101124 */
[----:B------:R-:W-:Y:S05]  /*eb40*/  BRA `(.L_x_12621) ;  /* 0x00000000001c7947 */ /* 0x000fea0003800000 */
.L_x_12642:
[----:B------:R-:W-:Y:S01]  /*eb50*/  UMOV UR4, 0xf0000000 ;  /* 0xf000000000047882 */ /* 0x000fe20000000000 */
[----:B------:R-:W-:Y:S01]  /*eb60*/  UMOV UR5, 0x380fffff ;  /* 0x380fffff00057882 */ /* 0x000fe20000000000 */
[----:B------:R-:W0:Y:S01]  /*eb70*/  F2F.F32.F64 R0, R24 ;  /* 0x0000001800007310 */ /* 0x000e220000301000 */
[----:B------:R-:W-:-:S14]  /*eb80*/  DSETP.GEU.AND P0, PT, |R24|, UR4, PT ;  /* 0x0000000418007e2a */ /* 0x000fdc000bf0e200 */
[----:B0-----:R-:W-:-:S05]  /*eb90*/  @!P0 FMUL R0, R0, 1.175494350822287508e-38 ;  /* 0x0080000000008820 */ /* 0x001fca0000400000 */
[----:B------:R-:W-:-:S05]  /*eba0*/  F2FP.BF16.F32.PACK_AB R0, RZ, R0 ;  /* 0x00000000ff00723e */ /* 0x000fca00000010ff */
[----:B------:R0:W-:Y:S02]  /*ebb0*/  STG.E.U16 desc[UR36][R4.64], R0 ;  /* 0x0000000004007986 */ /* 0x0001e4000c101524 */
.L_x_12621:
[----:B------:R-:W-:-:S07]  /*ebc0*/  VIADD R35, R35, 0x80 ;  /* 0x0000008023237836 */ /* 0x000fce0000000000 */
.L_x_12580:
[----:B------:R-:W-:Y:S05]  /*ebd0*/  BSYNC.RECONVERGENT B7 ;  /* 0x0000000000077941 */ /* 0x000fea0003800200 */
.L_x_12541:
        /* <DEDUP_REMOVED lines=22> */
.L_x_12654:
[----:B------:R-:W0:Y:S02]  /*ed40*/  F2I.S64.F64.TRUNC R16, R16 ;  /* 0x0000001000107311 */ /* 0x000e24000030d900 */
[----:B0-----:R-:W-:-:S05]  /*ed50*/  IMAD.MOV.U32 R5, RZ, RZ, R16 ;  /* 0x000000ffff057224 */ /* 0x001fca00078e0010 */
[----:B------:R-:W-:Y:S01]  /*ed60*/  STG.E.U8 desc[UR36][R2.64], R5 ;  /* 0x0000000502007986 */ /* 0x000fe2000c101124 */
[----:B------:R-:W-:Y:S05]  /*ed70*/  EXIT ;  /* 0x000000000000794d */ /* 0x000fea0003800000 */
.L_x_12653:
        /* <DEDUP_REMOVED lines=9> */
.L_x_12657:
[----:B------:R-:W0:Y:S02]  /*ee10*/  F2I.F64.TRUNC R17, R16 ;  /* 0x0000001000117311 */ /* 0x000e24000030d100 */
[----:B0-----:R-:W-:Y:S01]  /*ee20*/  STG.E desc[UR36][R2.64], R17 ;  /* 0x0000001102007986 */ /* 0x001fe2000c101924 */
[----:B------:R-:W-:Y:S05]  /*ee30*/  EXIT ;  /* 0x000000000000794d */ /* 0x000fea0003800000 */
.L_x_12656:
[----:B------:R-:W0:Y:S02]  /*ee40*/  F2I.F64.TRUNC R17, R16 ;  /* 0x0000001000117311 */ /* 0x000e24000030d100 */
[----:B0-----:R-:W-:Y:S01]  /*ee50*/  STG.E.U16 desc[UR36][R2.64], R17 ;  /* 0x0000001102007986 */ /* 0x001fe2000c101524 */
[----:B------:R-:W-:Y:S05]  /*ee60*/  EXIT ;  /* 0x000000000000794d */ /* 0x000fea0003800000 */
.L_x_12652:
        /* <DEDUP_REMOVED lines=13> */
.L_x_12659:
        /* <DEDUP_REMOVED lines=8> */
.L_x_12658:
        /* <DEDUP_REMOVED lines=14> */
.L_x_12661:
        /* <DEDUP_REMOVED lines=9> */
.L_x_12660:
[----:B------:R-:W-:Y:S01]  /*f130*/  STG.E.64 desc[UR36][R2.64], R16 ;  /* 0x0000001002007986 */ /* 0x000fe2000c101b24 */
[----:B------:R-:W-:Y:S05]  /*f140*/  EXIT ;  /* 0x000000000000794d */ /* 0x000fea0003800000 */
.L_x_12651:
        /* <DEDUP_REMOVED lines=13> */
.L_x_12665:
        /* <DEDUP_REMOVED lines=22> */
.L_x_12668:
[----:B------:R-:W-:-:S04]  /*f380*/  SHF.R.U32.HI R5, RZ, 0x18, R5 ;  /* 0x00000018ff057819 */ /* 0x000fc80000011605 */
[----:B------:R-:W-:-:S07]  /*f390*/  LOP3.LUT R0, R0, 0x80, R5, 0xf8, !PT ;  /* 0x0000008000007812 */ /* 0x000fce00078ef805 */
.L_x_12667:
[----:B------:R-:W-:Y:S05]  /*f3a0*/  BSYNC.RECONVERGENT B0 ;  /* 0x0000000000007941 */ /* 0x000fea0003800200 */
.L_x_12666:
[----:B------:R-:W-:Y:S01]  /*f3b0*/  STG.E.U8 desc[UR36][R2.64], R0 ;  /* 0x0000000002007986 */ /* 0x000fe2000c101124 */
[----:B------:R-:W-:Y:S05]  /*f3c0*/  EXIT ;  /* 0x000000000000794d */ /* 0x000fea0003800000 */
.L_x_12664:
        /* <DEDUP_REMOVED lines=22> */
.L_x_12671:
[----:B------:R-:W-:-:S04]  /*f530*/  SHF.R.U32.HI R5, RZ, 0x18, R5 ;  /* 0x00000018ff057819 */ /* 0x000fc80000011605 */
[----:B------:R-:W-:-:S07]  /*f540*/  LOP3.LUT R0, R0, 0x80, R5, 0xf8, !PT ;  /* 0x0000008000007812 */ /* 0x000fce00078ef805 */
.L_x_12670:
[----:B------:R-:W-:Y:S05]  /*f550*/  BSYNC.RECONVERGENT B0 ;  /* 0x0000000000007941 */ /* 0x000fea0003800200 */
.L_x_12669:
[----:B------:R-:W-:Y:S01]  /*f560*/  STG.E.U8 desc[UR36][R2.64], R0 ;  /* 0x0000000002007986 */ /* 0x000fe2000c101124 */
[----:B------:R-:W-:Y:S05]  /*f570*/  EXIT ;  /* 0x000000000000794d */ /* 0x000fea0003800000 */
.L_x_12663:
        /* <DEDUP_REMOVED lines=26> */
.L_x_12673:
[----:B------:R-:W0:Y:S02]  /*f720*/  F2I.U64.F64.TRUNC R16, R16 ;  /* 0x0000001000107311 */ /* 0x000e24000030d800 */
[----:B0-----:R-:W-:Y:S01]  /*f730*/  STG.E.64 desc[UR36][R2.64], R16 ;  /* 0x0000001002007986 */ /* 0x001fe2000c101b24 */
[----:B------:R-:W-:Y:S05]  /*f740*/  EXIT ;  /* 0x000000000000794d */ /* 0x000fea0003800000 */
.L_x_12672:
[----:B------:R-:W0:Y:S02]  /*f750*/  F2I.U32.F64.TRUNC R17, R16 ;  /* 0x0000001000117311 */ /* 0x000e24000030d000 */
[----:B0-----:R-:W-:Y:S01]  /*f760*/  STG.E desc[UR36][R2.64], R17 ;  /* 0x0000001102007986 */ /* 0x001fe2000c101924 */
[----:B------:R-:W-:Y:S05]  /*f770*/  EXIT ;  /* 0x000000000000794d */ /* 0x000fea0003800000 */
.L_x_12662:
        /* <DEDUP_REMOVED lines=10> */
.L_x_12675:
[----:B------:R-:W-:-:S05]  /*f820*/  CS2R R18, SRZ ;  /* 0x0000000000127805 */ /* 0x000fca000001ff00 */
[----:B------:R-:W-:Y:S01]  /*f830*/  STG.E.128 desc[UR36][R2.64], R16 ;  /* 0x0000001002007986 */ /* 0x000fe2000c101d24 */
[----:B------:R-:W-:Y:S05]  /*f840*/  EXIT ;  /* 0x000000000000794d */ /* 0x000fea0003800000 */
.L_x_12674:
[----:B------:R-:W-:-:S13]  /*f850*/  ISETP.NE.AND P0, PT, R0, 0xf, PT ;  /* 0x0000000f0000780c */ /* 0x000fda0003f05270 */
[----:B------:R-:W-:Y:S05]  /*f860*/  @!P0 BRA `(.L_x_12676) ;  /* 0x0000000400088947 */ /* 0x000fea0003800000 */
[----:B------:R-:W-:-:S13]  /*f870*/  ISETP.NE.AND P0, PT, R0, 0x17, PT ;  /* 0x000000170000780c */ /* 0x000fda0003f05270 */
[----:B------:R-:W-:Y:S05]  /*f880*/  @!P0 BRA `(.L_x_12677) ;  /* 0x0000000000a08947 */ /* 0x000fea0003800000 */
[----:B------:R-:W-:-:S13]  /*f890*/  ISETP.NE.AND P0, PT, R0, 0x18, PT ;  /* 0x000000180000780c */ /* 0x000fda0003f05270 */
[----:B------:R-:W-:Y:S05]  /*f8a0*/  @!P0 BRA `(.L_x_12678) ;  /* 0x0000000000448947 */ /* 0x000fea0003800000 */
.L_x_12655:
        /* <DEDUP_REMOVED lines=16> */
.L_x_12679:
[----:B------:R-:W-:Y:S05]  /*f9b0*/  EXIT ;  /* 0x000000000000794d */ /* 0x000fea0003800000 */
.L_x_12678:
        /* <DEDUP_REMOVED lines=17> */
.L_x_12681:
[----:B------:R-:W-:Y:S05]  /*fad0*/  BSYNC.RECONVERGENT B0 ;  /* 0x0000000000007941 */ /* 0x000fea0003800200 */
.L_x_12680:
[----:B------:R-:W-:-:S05]  /*fae0*/  LOP3.LUT R5, R0, 0x80, R5, 0xf8, !PT ;  /* 0x0000008000057812 */ /* 0x000fca00078ef805 */
[----:B------:R-:W-:Y:S01]  /*faf0*/  STG.E.U8 desc[UR36][R2.64], R5 ;  /* 0x0000000502007986 */ /* 0x000fe2000c101124 */
[----:B------:R-:W-:Y:S05]  /*fb00*/  EXIT ;  /* 0x000000000000794d */ /* 0x000fea0003800000 */
.L_x_12677:
        /* <DEDUP_REMOVED lines=16> */
.L_x_12683:
[----:B------:R-:W-:Y:S01]  /*fc10*/  IMAD.MOV.U32 R0, RZ, RZ, 0x7f ;  /* 0x0000007fff007424 */ /* 0x000fe200078e00ff */
[----:B------:R-:W-:-:S04]  /*fc20*/  ISETP.GT.U32.AND P0, PT, R4, 0x7f800000, PT ;  /* 0x7f8000000400780c */ /* 0x000fc80003f04070 */
[----:B------:R-:W-:-:S09]  /*fc30*/  SEL R0, R0, 0x7c, P0 ;  /* 0x0000007c00007807 */ /* 0x000fd20000000000 */
.L_x_12684:
[----:B------:R-:W-:Y:S05]  /*fc40*/  BSYNC.RECONVERGENT B0 ;  /* 0x0000000000007941 */ /* 0x000fea0003800200 */
.L_x_12682:
[----:B------:R-:W-:-:S04]  /*fc50*/  SHF.R.U32.HI R5, RZ, 0x18, R5 ;  /* 0x00000018ff057819 */ /* 0x000fc80000011605 */
[----:B------:R-:W-:-:S05]  /*fc60*/  LOP3.LUT R5, R0, 0x80, R5, 0xf8, !PT ;  /* 0x0000008000057812 */ /* 0x000fca00078ef805 */
[----:B------:R-:W-:Y:S01]  /*fc70*/  STG.E.U8 desc[UR36][R2.64], R5 ;  /* 0x0000000502007986 */ /* 0x000fe2000c101124 */
[----:B------:R-:W-:Y:S05]  /*fc80*/  EXIT ;  /* 0x000000000000794d */ /* 0x000fea0003800000 */
.L_x_12676:
        /* <DEDUP_REMOVED lines=8> */
.L_x_12685:
        /* <DEDUP_REMOVED lines=15> */
.L_x_27466:


//--------------------- .text._ZN2at6native18elementwise_kernelILi128ELi2EZNS0_22gpu_kernel_impl_nocastIZZZNS0_49_GLOBAL__N__b919a28f_16_Normalization_cu_5c38458736batch_norm_elementwise_backward_evalERKNS_6TensorES6_S6_S6_ENKUlvE_clEvENKUlvE_clEvEUldddE_EEvRNS_18TensorIteratorBaseERKT_EUliE_EEviT1_ --------------------------
	.section	.text._ZN2at6native18elementwise_kernelILi128ELi2EZNS0_22gpu_kernel_impl_nocastIZZZNS0_49_GLOBAL__N__b919a28f_16_Normalization_cu_5c38458736batch_norm_elementwise_backward_evalERKNS_6TensorES6_S6_S6_ENKUlvE_clEvENKUlvE_clEvEUldddE_EEvRNS_18TensorIteratorBaseERKT_EUliE_EEviT1_,"ax",@progbits
	.align	128
        .global         _ZN2at6native18elementwise_kernelILi128ELi2EZNS0_22gpu_kernel_impl_nocastIZZZNS0_49_GLOBAL__N__b919a28f_16_Normalization_cu_5c38458736batch_norm_elementwise_backward_evalERKNS_6TensorES6_S6_S6_ENKUlvE_clEvENKUlvE_clEvEUldddE_EEvRNS_18TensorIteratorBaseERKT_EUliE_EEviT1_
        .type           _ZN2at6native18elementwise_kernelILi128ELi2EZNS0_22gpu_kernel_impl_nocastIZZZNS0_49_GLOBAL__N__b919a28f_16_Normalization_cu_5c38458736batch_norm_elementwise_backward_evalERKNS_6TensorES6_S6_S6_ENKUlvE_clEvENKUlvE_clEvEUldddE_EEvRNS_18TensorIteratorBaseERKT_EUliE_EEviT1_,@function
        .size           _ZN2at6native18elementwise_kernelILi128ELi2EZNS0_22gpu_kernel_impl_nocastIZZZNS0_49_GLOBAL__N__b919a28f_16_Normalization_cu_5c38458736batch_norm_elementwise_backward_evalERKNS_6TensorES6_S6_S6_ENKUlvE_clEvENKUlvE_clEvEUldddE_EEvRNS_18TensorIteratorBaseERKT_EUliE_EEviT1_,(.L_x_27467 - _ZN2at6native18elementwise_kernelILi128ELi2EZNS0_22gpu_kernel_impl_nocastIZZZNS0_49_GLOBAL__N__b919a28f_16_Normalization_cu_5c38458736batch_norm_elementwise_backward_evalERKNS_6TensorES6_S6_S6_ENKUlvE_clEvENKUlvE_clEvEUldddE_EEvRNS_18TensorIteratorBaseERKT_EUliE_EEviT1_)
        .other          _ZN2at6native18elementwise_kernelILi128ELi2EZNS0_22gpu_kernel_impl_nocastIZZZNS0_49_GLOBAL__N__b919a28f_16_Normalization_cu_5c38458736batch_norm_elementwise_backward_evalERKNS_6TensorES6_S6_S6_ENKUlvE_clEvENKUlvE_clEvEUldddE_EEvRNS_18TensorIteratorBaseERKT_EUliE_EEviT1_,@"STO_CUDA_ENTRY STV_DEFAULT"
_ZN2at6native18elementwise_kernelILi128ELi2EZNS0_22gpu_kernel_impl_nocastIZZZNS0_49_GLOBAL__N__b919a28f_16_Normalization_cu_5c38458736batch_norm_elementwise_backward_evalERKNS_6TensorES6_S6_S6_ENKUlvE_clEvENKUlvE_clEvEUldddE_EEvRNS_18TensorIteratorBaseERKT_EUliE_EEviT1_:
.text._ZN2at6native18elementwise_kernelILi128ELi2EZNS0_22gpu_kernel_impl_nocastIZZZNS0_49_GLOBAL__N__b919a28f_16_Normalization_cu_5c38458736batch_norm_elementwise_backward_evalERKNS_6TensorES6_S6_S6_ENKUlvE_clEvENKUlvE_clEvEUldddE_EEvRNS_18TensorIteratorBaseERKT_EUliE_EEviT1_:
        /* <DEDUP_REMOVED lines=16> */
[----:B0-----:R-:W3:Y:S04]  /*0100*/  LDG.E.64 R4, desc[UR6][R4.64] ;  /* 0x0000000604047981 */ /* 0x001ee8000c1e1b00 */
[----:B-1----:R-:W3:Y:S04]  /*0110*/  LDG.E.64 R8, desc[UR6][R8.64] ;  /* 0x0000000608087981 */ /* 0x002ee8000c1e1b00 */
[----:B--2---:R-:W2:Y:S01]  /*0120*/  LDG.E.64 R6, desc[UR6][R6.64] ;  /* 0x0000000606067981 */ /* 0x004ea2000c1e1b00 */
[----:B------:R-:W0:Y:S01]  /*0130*/  LDC.64 R12, c[0x0][0x648] ;  /* 0x00019200ff0c7b82 */ /* 0x000e220000000a00 */
[----:B------:R-:W-:Y:S01]  /*0140*/  IADD3 R3, PT, PT, R3, 0x80, RZ ;  /* 0x0000008003037810 */ /* 0x000fe20007ffe0ff */
[----:B---3--:R-:W-:-:S08]  /*0150*/  DMUL R10, R4, R8 ;  /* 0x00000008040a7228 */ /* 0x008fd00000000000 */
[----:B--2---:R-:W-:-:S07]  /*0160*/  DMUL R10, R6, R10 ;  /* 0x0000000a060a7228 */ /* 0x004fce0000000000 */
[----:B0-----:R0:W-:Y:S04]  /*0170*/  STG.E.64 desc[UR6][R12.64], R10 ;  /* 0x0000000a0c007986 */ /* 0x0011e8000c101b06 */
.L_x_12688:
[----:B------:R-:W-:Y:S05]  /*0180*/  BSYNC.RECONVERGENT B0 ;  /* 0x0000000000007941 */ /* 0x000fea0003800200 */
.L_x_12687:
[----:B------:R-:W-:-:S13]  /*0190*/  ISETP.GE.AND P0, PT, R3, UR4, PT ;  /* 0x0000000403007c0c */ /* 0x000fda000bf06270 */
[----:B------:R-:W-:Y:S05]  /*01a0*/  @P0 EXIT ;  /* 0x000000000000094d */ /* 0x000fea0003800000 */
[----:B------:R-:W1:Y:S08]  /*01b0*/  LDC.64 R8, c[0x0][0x650] ;  /* 0x00019400ff087b82 */ /* 0x000e700000000a00 */
[----:B------:R-:W2:Y:S08]  /*01c0*/  LDC.64 R6, c[0x0][0x660] ;  /* 0x00019800ff067b82 */ /* 0x000eb00000000a00 */
[----:B------:R-:W3:Y:S01]  /*01d0*/  LDC.64 R4, c[0x0][0x658] ;  /* 0x00019600ff047b82 */ /* 0x000ee20000000a00 */
[----:B-1----:R-:W4:Y:S04]  /*01e0*/  LDG.E.64 R2, desc[UR6][R8.64] ;  /* 0x0000000608027981 */ /* 0x002f28000c1e1b00 */
[----:B--2---:R-:W4:Y:S04]  /*01f0*/  LDG.E.64 R6, desc[UR6][R6.64] ;  /* 0x0000000606067981 */ /* 0x004f28000c1e1b00 */
[----:B---3--:R-:W2:Y:S01]  /*0200*/  LDG.E.64 R4, desc[UR6][R4.64] ;  /* 0x0000000604047981 */ /* 0x008ea2000c1e1b00 */
[----:B0-----:R-:W0:Y:S01]  /*0210*/  LDC.64 R10, c[0x0][0x648] ;  /* 0x00019200ff0a7b82 */ /* 0x001e220000000a00 */
[----:B----4-:R-:W-:-:S08]  /*0220*/  DMUL R2, R2, R6 ;  /* 0x0000000602027228 */ /* 0x010fd00000000000 */
[----:B--2---:R-:W-:-:S07]  /*0230*/  DMUL R2, R4, R2 ;  /* 0x0000000204027228 */ /* 0x004fce0000000000 */
[----:B0-----:R-:W-:Y:S01]  /*0240*/  STG.E.64 desc[UR6][R10.64], R2 ;  /* 0x000000020a007986 */ /* 0x001fe2000c101b06 */
[----:B------:R-:W-:Y:S05]  /*0250*/  EXIT ;  /* 0x000000000000794d */ /* 0x000fea0003800000 */
.L_x_12686:
        /* <DEDUP_REMOVED lines=380> */
.L_x_12691:
[----:B------:R-:W0:Y:S01]  /*1a20*/  LDCU.64 UR12, c[0x0][0x660] ;  /* 0x0000cc00ff0c77ac */ /* 0x000e220008000a00 */
[----:B------:R-:W1:Y:S01]  /*1a30*/  LDCU.128 UR8, c[0x0][0x650] ;  /* 0x0000ca00ff0877ac */ /* 0x000e620008000c00 */
[----:B0-----:R-:W-:Y:S02]  /*1a40*/  IADD3 R10, P1, PT, R4, UR12, RZ ;  /* 0x0000000c040a7c10 */ /* 0x001fe4000ff3e0ff */
[----:B-1----:R-:W-:Y:S02]  /*1a50*/  IADD3 R12, P0, PT, R6, UR8, RZ ;  /* 0x00000008060c7c10 */ /* 0x002fe4000ff1e0ff */
[----:B------:R-:W-:Y:S02]  /*1a60*/  IADD3.X R11, PT, PT, RZ, UR13, RZ, P1, !PT ;  /* 0x0000000dff0b7c10 */ /* 0x000fe40008ffe4ff */
[----:B------:R-:W-:Y:S01]  /*1a70*/  IADD3.X R13, PT, PT, RZ, UR9, RZ, P0, !PT ;  /* 0x00000009ff0d7c10 */ /* 0x000fe200087fe4ff */
[----:B------:R-:W0:Y:S01]  /*1a80*/  LDCU.64 UR8, c[0x0][0x648] ;  /* 0x0000c900ff0877ac */ /* 0x000e220008000a00 */
[----:B------:R-:W-:-:S02]  /*1a90*/  IADD3 R8, P0, PT, R7, UR10, RZ ;  /* 0x0000000a07087c10 */ /* 0x000fc4000ff1e0ff */
[----:B------:R-:W2:Y:S02]  /*1aa0*/  LDG.E.64 R10, desc[UR6][R10.64] ;  /* 0x000000060a0a7981 */ /* 0x000ea4000c1e1b00 */
[----:B------:R-:W-:Y:S02]  /*1ab0*/  IADD3.X R9, PT, PT, RZ, UR11, RZ, P0, !PT ;  /* 0x0000000bff097c10 */ /* 0x000fe400087fe4ff */
[----:B------:R-:W2:Y:S04]  /*1ac0*/  LDG.E.64 R6, desc[UR6][R12.64] ;  /* 0x000000060c067981 */ /* 0x000ea8000c1e1b00 */
[----:B------:R-:W3:Y:S01]  /*1ad0*/  LDG.E.64 R8, desc[UR6][R8.64] ;  /* 0x0000000608087981 */ /* 0x000ee2000c1e1b00 */
[----:B0-----:R-:W-:-:S04]  /*1ae0*/  IADD3 R4, P0, PT, R5, UR8, RZ ;  /* 0x0000000805047c10 */ /* 0x001fc8000ff1e0ff */
[----:B------:R-:W-:Y:S02]  /*1af0*/  IADD3.X R5, PT, PT, RZ, UR9, RZ, P0, !PT ;  /* 0x00000009ff057c10 */ /* 0x000fe400087fe4ff */
[----:B------:R-:W-:Y:S01]  /*1b00*/  IADD3 R3, PT, PT, R3, 0x80, RZ ;  /* 0x0000008003037810 */ /* 0x000fe20007ffe0ff */
[----:B--2---:R-:W-:-:S08]  /*1b10*/  DMUL R6, R6, R10 ;  /* 0x0000000a06067228 */ /* 0x004fd00000000000 */
[----:B---3--:R-:W-:-:S07]  /*1b20*/  DMUL R6, R8, R6 ;  /* 0x0000000608067228 */ /* 0x008fce0000000000 */
[----:B------:R0:W-:Y:S04]  /*1b30*/  STG.E.64 desc[UR6][R4.64], R6 ;  /* 0x0000000604007986 */ /* 0x0001e8000c101b06 */
.L_x_12690:
[----:B------:R-:W-:Y:S05]  /*1b40*/  BSYNC.RECONVERGENT B0 ;  /* 0x0000000000007941 */ /* 0x000fea0003800200 */
.L_x_12689:
        /* <DEDUP_REMOVED lines=375> */
.L_x_12692:
[----:B------:R-:W0:Y:S01]  /*32c0*/  LDCU.64 UR4, c[0x0][0x660] ;  /* 0x0000cc00ff0477ac */ /* 0x000e220008000a00 */
[----:B------:R-:W1:Y:S01]  /*32d0*/  LDCU.128 UR8, c[0x0][0x650] ;  /* 0x0000ca00ff0877ac */ /* 0x000e620008000c00 */
[----:B0-----:R-:W-:Y:S02]  /*32e0*/  IADD3 R8, P1, PT, R2, UR4, RZ ;  /* 0x0000000402087c10 */ /* 0x001fe4000ff3e0ff */
[----:B-1----:R-:W-:Y:S02]  /*32f0*/  IADD3 R10, P0, PT, R4, UR8, RZ ;  /* 0x00000008040a7c10 */ /* 0x002fe4000ff1e0ff */
[----:B------:R-:W-:Y:S01]  /*3300*/  IADD3.X R9, PT, PT, RZ, UR5, RZ, P1, !PT ;  /* 0x00000005ff097c10 */ /* 0x000fe20008ffe4ff */
[----:B------:R-:W0:Y:S01]  /*3310*/  LDCU.64 UR4, c[0x0][0x648] ;  /* 0x0000c900ff0477ac */ /* 0x000e220008000a00 */
[----:B------:R-:W-:Y:S02]  /*3320*/  IADD3.X R11, PT, PT, RZ, UR9, RZ, P0, !PT ;  /* 0x00000009ff0b7c10 */ /* 0x000fe400087fe4ff */
[----:B------:R-:W-:-:S02]  /*3330*/  IADD3 R6, P0, PT, R5, UR10, RZ ;  /* 0x0000000a05067c10 */ /* 0x000fc4000ff1e0ff */
[----:B------:R-:W2:Y:S02]  /*3340*/  LDG.E.64 R8, desc[UR6][R8.64] ;  /* 0x0000000608087981 */ /* 0x000ea4000c1e1b00 */
[----:B------:R-:W-:Y:S02]  /*3350*/  IADD3.X R7, PT, PT, RZ, UR11, RZ, P0, !PT ;  /* 0x0000000bff077c10 */ /* 0x000fe400087fe4ff */
[----:B------:R-:W2:Y:S04]  /*3360*/  LDG.E.64 R4, desc[UR6][R10.64] ;  /* 0x000000060a047981 */ /* 0x000ea8000c1e1b00 */
[----:B------:R-:W3:Y:S01]  /*3370*/  LDG.E.64 R6, desc[UR6][R6.64] ;  /* 0x0000000606067981 */ /* 0x000ee2000c1e1b00 */
[----:B0-----:R-:W-:-:S04]  /*3380*/  IADD3 R2, P0, PT, R3, UR4, RZ ;  /* 0x0000000403027c10 */ /* 0x001fc8000ff1e0ff */
[----:B------:R-:W-:Y:S01]  /*3390*/  IADD3.X R3, PT, PT, RZ, UR5, RZ, P0, !PT ;  /* 0x00000005ff037c10 */ /* 0x000fe200087fe4ff */
[----:B--2---:R-:W-:-:S08]  /*33a0*/  DMUL R4, R4, R8 ;  /* 0x0000000804047228 */ /* 0x004fd00000000000 */
[----:B---3--:R-:W-:-:S07]  /*33b0*/  DMUL R4, R6, R4 ;  /* 0x0000000406047228 */ /* 0x008fce0000000000 */
[----:B------:R-:W-:Y:S01]  /*33c0*/  STG.E.64 desc[UR6][R2.64], R4 ;  /* 0x0000000402007986 */ /* 0x000fe2000c101b06 */
[----:B------:R-:W-:Y:S05]  /*33d0*/  EXIT ;  /* 0x000000000000794d */ /* 0x000fea0003800000 */
.L_x_12693:
        /* <DEDUP_REMOVED lines=10> */
.L_x_27467:


//--------------------- .text._ZN2at6native27unrolled_elementwise_kernelIZZZNS0_49_GLOBAL__N__b919a28f_16_Normalization_cu_5c38458736batch_norm_elementwise_backward_evalERKNS_6TensorES5_S5_S5_ENKUlvE_clEvENKUlvE_clEvEUldddE_St5arrayIPcLm4EELi4E23TrivialOffsetCalculatorILi3EjESC_ILi1EjENS0_6memory15LoadWithoutCastENSF_16StoreWithoutCastEEEviT_T0_T2_T3_T4_T5_ --------------------------
	.section	.text._ZN2at6native27unrolled_elementwise_kernelIZZZNS0_49_GLOBAL__N__b919a28f_16_Normalization_cu_5c38458736batch_norm_elementwise_backward_evalERKNS_6TensorES5_S5_S5_ENKUlvE_clEvENKUlvE_clEvEUldddE_St5arrayIPcLm4EELi4E23TrivialOffsetCalculatorILi3EjESC_ILi1EjENS0_6memory15LoadWithoutCastENSF_16StoreWithoutCastEEEviT_T0_T2_T3_T4_T5_,"ax",@progbits
	.align	128
        .global         _ZN2at6native27unrolled_elementwise_kernelIZZZNS0_49_GLOBAL__N__b919a28f_16_Normalization_cu_5c38458736batch_norm_elementwise_backward_evalERKNS_6TensorES5_S5_S5_ENKUlvE_clEvENKUlvE_clEvEUldddE_St5arrayIPcLm4EELi4E23TrivialOffsetCalculatorILi3EjESC_ILi1EjENS0_6memory15LoadWithoutCastENSF_16StoreWithoutCastEEEviT_T0_T2_T3_T4_T5_
        .type           _ZN2at6native27unrolled_elementwise_kernelIZZZNS0_49_GLOBAL__N__b919a28f_16_Normalization_cu_5c38458736batch_norm_elementwise_backward_evalERKNS_6TensorES5_S5_S5_ENKUlvE_clEvENKUlvE_clEvEUldddE_St5arrayIPcLm4EELi4E23TrivialOffsetCalculatorILi3EjESC_ILi1EjENS0_6memory15LoadWithoutCastENSF_16StoreWithoutCastEEEviT_T0_T2_T3_T4_T5_,@function
        .size           _ZN2at6native27unrolled_elementwise_kernelIZZZNS0_49_GLOBAL__N__b919a28f_16_Normalization_cu_5c38458736batch_norm_elementwise_backward_evalERKNS_6TensorES5_S5_S5_ENKUlvE_clEvENKUlvE_clEvEUldddE_St5arrayIPcLm4EELi4E23TrivialOffsetCalculatorILi3EjESC_ILi1EjENS0_6memory15LoadWithoutCastENSF_16StoreWithoutCastEEEviT_T0_T2_T3_T4_T5_,(.L_x_27468 - _ZN2at6native27unrolled_elementwise_kernelIZZZNS0_49_GLOBAL__N__b919a28f_16_Normalization_cu_5c38458736batch_norm_elementwise_backward_evalERKNS_6TensorES5_S5_S5_ENKUlvE_clEvENKUlvE_clEvEUldddE_St5arrayIPcLm4EELi4E23TrivialOffsetCalculatorILi3EjESC_ILi1EjENS0_6memory15LoadWithoutCastENSF_16StoreWithoutCastEEEviT_T0_T2_T3_T4_T5_)
        .other          _ZN2at6native27unrolled_elementwise_kernelIZZZNS0_49_GLOBAL__N__b919a28f_16_Normalization_cu_5c38458736batch_norm_elementwise_backward_evalERKNS_6TensorES5_S5_S5_ENKUlvE_clEvENKUlvE_clEvEUldddE_St5arrayIPcLm4EELi4E23TrivialOffsetCalculatorILi3EjESC_ILi1EjENS0_6memory15LoadWithoutCastENSF_16StoreWithoutCastEEEviT_T0_T2_T3_T4_T5_,@"STO_CUDA_ENTRY STV_DEFAULT"
_ZN2at6native27unrolled_elementwise_kernelIZZZNS0_49_GLOBAL__N__b919a28f_16_Normalization_cu_5c38458736batch_norm_elementwise_backward_evalERKNS_6TensorES5_S5_S5_ENKUlvE_clEvENKUlvE_clEvEUldddE_St5arrayIPcLm4EELi4E23TrivialOffsetCalculatorILi3EjESC_ILi1EjENS0_6memory15LoadWithoutCastENSF_16StoreWithoutCastEEEviT_T0_T2_T3_T4_T5_:
.text._ZN2at6native27unrolled_elementwise_kernelIZZZNS0_49_GLOBAL__N__b919a28f_16_Normalization_cu_5c38458736batch_norm_elementwise_backward_evalERKNS_6TensorES5_S5_S5_ENKUlvE_clEvENKUlvE_clEvEUldddE_St5arrayIPcLm4EELi4E23TrivialOffsetCalculatorILi3EjESC_ILi1EjENS0_6memory15LoadWithoutCastENSF_16StoreWithoutCastEEEviT_T0_T2_T3_T4_T5_:
[----:B------:R-:W-:Y:S01]  /*0000*/  LDC R1, c[0x0][0x37c] ;  /* 0x0000df00ff017b82 */ /* 0x000fe20000000800 */
[----:B------:R-:W0:Y:S07]  /*0010*/  S2R R0, SR_CTAID.X ;  /* 0x0000000000007919 */ /* 0x000e2e0000002500 */
[----:B------:R-:W0:Y:S01]  /*0020*/  LDC R3, c[0x0][0x380] ;  /* 0x0000e000ff037b82 */ /* 0x000e220000000800 */
[----:B------:R-:W1:Y:S01]  /*0030*/  LDCU.64 UR4, c[0x0][0x358] ;  /* 0x00006b00ff0477ac */ /* 0x000e620008000a00 */
[----:B------:R-:W-:Y:S01]  /*0040*/  CS2R R20, SRZ ;  /* 0x0000000000147805 */ /* 0x000fe2000001ff00 */
[----:B------:R-:W2:Y:S01]  /*0050*/  S2R R27, SR_TID.X ;  /* 0x00000000001b7919 */ /* 0x000ea20000002100 */
[----:B------:R-:W-:-:S04]  /*0060*/  CS2R R16, SRZ ;  /* 0x0000000000107805 */ /* 0x000fc8000001ff00 */
[----:B------:R-:W3:Y:S08]  /*0070*/  LDC.64 R8, c[0x0][0x390] ;  /* 0x0000e400ff087b82 */ /* 0x000ef00000000a00 */
[----:B------:R-:W4:Y:S08]  /*0080*/  LDC.64 R12, c[0x0][0x398] ;  /* 0x0000e600ff0c7b82 */ /* 0x000f300000000a00 */
[----:B------:R-:W5:Y:S01]  /*0090*/  LDC.64 R18, c[0x0][0x390] ;  /* 0x0000e400ff127b82 */ /* 0x000f620000000a00 */
[----:B0-----:R-:W-:-:S07]  /*00a0*/  IMAD R2, R0, -0x200, R3 ;  /* 0xfffffe0000027824 */ /* 0x001fce00078e0203 */
[----:B------:R-:W0:Y:S01]  /*00b0*/  LDC.64 R24, c[0x0][0x398] ;  /* 0x0000e600ff187b82 */ /* 0x000e220000000a00 */
[----:B--2---:R-:W-:Y:S01]  /*00c0*/  IMAD.MOV.U32 R3, RZ, RZ, R27 ;  /* 0x000000ffff037224 */ /* 0x004fe200078e001b */
[----:B------:R-:W-:-:S06]  /*00d0*/  ISETP.GE.AND P2, PT, R27, R2, PT ;  /* 0x000000021b00720c */ /* 0x000fcc0003f46270 */
[----:B------:R-:W2:Y:S08]  /*00e0*/  LDC.64 R14, c[0x0][0x390] ;  /* 0x0000e400ff0e7b82 */ /* 0x000eb00000000a00 */
[----:B------:R-:W2:Y:S01]  /*00f0*/  LDC.64 R28, c[0x0][0x398] ;  /* 0x0000e600ff1c7b82 */ /* 0x000ea20000000a00 */
[----:B------:R-:W-:-:S05]  /*0100*/  @!P2 LEA R4, R0, R3, 0x9 ;  /* 0x000000030004a211 */ /* 0x000fca00078e48ff */
[C---:B---3--:R-:W-:Y:S02]  /*0110*/  @!P2 IMAD.WIDE.U32 R8, R4.reuse, 0x8, R8 ;  /* 0x000000080408a825 */ /* 0x048fe400078e0008 */
[----:B------:R-:W3:Y:S03]  /*0120*/  @!P2 LDC.64 R10, c[0x0][0x3a0] ;  /* 0x0000e800ff0aab82 */ /* 0x000ee60000000a00 */
[----:B-1----:R-:W2:Y:S01]  /*0130*/  @!P2 LDG.E.64 R20, desc[UR4][R8.64] ;  /* 0x000000040814a981 */ /* 0x002ea2000c1e1b00 */
[----:B---3--:R-:W-:-:S05]  /*0140*/  @!P2 IMAD.WIDE.U32 R10, R4, 0x8, R10 ;  /* 0x00000008040aa825 */ /* 0x008fca00078e000a */
[----:B------:R1:W3:Y:S01]  /*0150*/  @!P2 LDG.E.64 R16, desc[UR4][R10.64] ;  /* 0x000000040a10a981 */ /* 0x0002e2000c1e1b00 */
[----:B------:R-:W-:-:S05]  /*0160*/  @!P2 VIADD R27, R3, 0x80 ;  /* 0x00000080031ba836 */ /* 0x000fca0000000000 */
[----:B------:R-:W-:-:S13]  /*0170*/  ISETP.GE.AND P0, PT, R27, R2, PT ;  /* 0x000000021b00720c */ /* 0x000fda0003f06270 */
[----:B------:R-:W-:Y:S01]  /*0180*/  @!P0 LEA R7, R0, R27, 0x9 ;  /* 0x0000001b00078211 */ /* 0x000fe200078e48ff */
[----:B------:R-:W-:Y:S01]  /*0190*/  @!P0 VIADD R27, R27, 0x80 ;  /* 0x000000801b1b8836 */ /* 0x000fe20000000000 */
[----:B------:R-:W0:Y:S04]  /*01a0*/  @!P0 LDC.64 R22, c[0x0][0x3a0] ;  /* 0x0000e800ff168b82 */ /* 0x000e280000000a00 */
[----:B------:R-:W-:Y:S02]  /*01b0*/  ISETP.GE.AND P1, PT, R27, R2, PT ;  /* 0x000000021b00720c */ /* 0x000fe40003f26270 */
[----:B-1----:R-:W-:Y:S01]  /*01c0*/  CS2R R10, SRZ ;  /* 0x00000000000a7805 */ /* 0x002fe2000001ff00 */
[----:B----4-:R-:W-:-:S05]  /*01d0*/  @!P2 IMAD.WIDE.U32 R4, R4, 0x8, R12 ;  /* 0x000000080404a825 */ /* 0x010fca00078e000c */
[----:B------:R1:W4:Y:S05]  /*01e0*/  @!P2 LDG.E.64 R10, desc[UR4][R4.64] ;  /* 0x00000004040aa981 */ /* 0x00032a000c1e1b00 */
[----:B------:R-:W-:Y:S01]  /*01f0*/  @!P1 LEA R26, R0, R27, 0x9 ;  /* 0x0000001b001a9211 */ /* 0x000fe200078e48ff */
[----:B------:R-:W-:Y:S01]  /*0200*/  @!P1 VIADD R27, R27, 0x80 ;  /* 0x000000801b1b9836 */ /* 0x000fe20000000000 */
[----:B------:R-:W2:Y:S04]  /*0210*/  @!P1 LDC.64 R8, c[0x0][0x3a0] ;  /* 0x0000e800ff089b82 */ /* 0x000ea80000000a00 */
[----:B------:R-:W-:Y:S01]  /*0220*/  ISETP.GE.AND P2, PT, R27, R2, PT ;  /* 0x000000021b00720c */ /* 0x000fe20003f46270 */
[----:B-----5:R-:W-:-:S04]  /*0230*/  @!P0 IMAD.WIDE.U32 R18, R7, 0x8, R18 ;  /* 0x0000000807128825 */ /* 0x020fc800078e0012 */
[----:B0-----:R-:W-:-:S04]  /*0240*/  @!P0 IMAD.WIDE.U32 R22, R7, 0x8, R22 ;  /* 0x0000000807168825 */ /* 0x001fc800078e0016 */
[----:B------:R-:W-:Y:S01]  /*0250*/  @!P0 IMAD.WIDE.U32 R24, R7, 0x8, R24 ;  /* 0x0000000807188825 */ /* 0x000fe200078e0018 */
[----:B------:R-:W-:Y:S02]  /*0260*/  CS2R R6, SRZ ;  /* 0x0000000000067805 */ /* 0x000fe4000001ff00 */
[----:B-1----:R-:W-:Y:S01]  /*0270*/  CS2R R4, SRZ ;  /* 0x0000000000047805 */ /* 0x002fe2000001ff00 */
[----:B--2---:R-:W-:-:S03]  /*0280*/  @!P1 IMAD.WIDE.U32 R14, R26, 0x8, R14 ;  /* 0x000000081a0e9825 */ /* 0x004fc600078e000e */
[----:B------:R0:W2:Y:S04]  /*0290*/  @!P0 LDG.E.64 R6, desc[UR4][R24.64] ;  /* 0x0000000418068981 */ /* 0x0000a8000c1e1b00 */
[----:B------:R1:W5:Y:S01]  /*02a0*/  @!P1 LDG.E.64 R4, desc[UR4][R14.64] ;  /* 0x000000040e049981 */ /* 0x000362000c1e1b00 */
[----:B0-----:R-:W0:Y:S08]  /*02b0*/  LDC.64 R24, c[0x0][0x390] ;  /* 0x0000e400ff187b82 */ /* 0x001e300000000a00 */
[----:B-1----:R-:W1:Y:S01]  /*02c0*/  LDC.64 R14, c[0x0][0x398] ;  /* 0x0000e600ff0e7b82 */ /* 0x002e620000000a00 */
[----:B------:R-:W-:-:S02]  /*02d0*/  CS2R R12, SRZ ;  /* 0x00000000000c7805 */ /* 0x000fc4000001ff00 */
[----:B------:R-:W-:Y:S01]  /*02e0*/  @!P2 LEA R27, R0, R27, 0x9 ;  /* 0x0000001b001ba211 */ /* 0x000fe200078e48ff */
[----:B------:R-:W-:-:S03]  /*02f0*/  @!P1 IMAD.WIDE.U32 R8, R26, 0x8, R8 ;  /* 0x000000081a089825 */ /* 0x000fc600078e0008 */
[----:B------:R0:W2:Y:S02]  /*0300*/  @!P0 LDG.E.64 R12, desc[UR4][R18.64] ;  /* 0x00000004120c8981 */ /* 0x0000a4000c1e1b00 */
[----:B0-----:R-:W-:Y:S01]  /*0310*/  @!P2 IMAD.WIDE.U32 R24, R27, 0x8, R24 ;  /* 0x000000081b18a825 */ /* 0x001fe200078e0018 */
[----:B------:R-:W-:-:S05]  /*0320*/  CS2R R18, SRZ ;  /* 0x0000000000127805 */ /* 0x000fca000001ff00 */
[----:B------:R-:W2:Y:S04]  /*0330*/  @!P2 LDG.E.64 R24, desc[UR4][R24.64] ;  /* 0x000000041818a981 */ /* 0x000ea8000c1e1b00 */
[----:B------:R0:W5:Y:S01]  /*0340*/  @!P1 LDG.E.64 R18, desc[UR4][R8.64] ;  /* 0x0000000408129981 */ /* 0x000162000c1e1b00 */
[----:B-1----:R-:W-:-:S04]  /*0350*/  @!P2 IMAD.WIDE.U32 R14, R27, 0x8, R14 ;  /* 0x000000081b0ea825 */ /* 0x002fc800078e000e */
[----:B------:R-:W-:Y:S02]  /*0360*/  @!P1 IMAD.WIDE.U32 R28, R26, 0x8, R28 ;  /* 0x000000081a1c9825 */ /* 0x000fe400078e001c */
[----:B------:R-:W2:Y:S01]  /*0370*/  @!P2 LDG.E.64 R14, desc[UR4][R14.64] ;  /* 0x000000040e0ea981 */ /* 0x000ea2000c1e1b00 */
[----:B0-----:R-:W-:-:S06]  /*0380*/  CS2R R8, SRZ ;  /* 0x0000000000087805 */ /* 0x001fcc000001ff00 */
[----:B------:R-:W2:Y:S01]  /*0390*/  @!P1 LDG.E.64 R8, desc[UR4][R28.64] ;  /* 0x000000041c089981 */ /* 0x000ea2000c1e1b00 */
[----:B---3--:R-:W-:Y:S01]  /*03a0*/  DMUL R16, R16, R20 ;  /* 0x0000001410107228 */ /* 0x008fe20000000000 */
[----:B------:R-:W-:-:S06]  /*03b0*/  CS2R R20, SRZ ;  /* 0x0000000000147805 */ /* 0x000fcc000001ff00 */
[----:B------:R0:W3:Y:S02]  /*03c0*/  @!P0 LDG.E.64 R20, desc[UR4][R22.64] ;  /* 0x0000000416148981 */ /* 0x0000e4000c1e1b00 */
[----:B0-----:R-:W0:Y:S02]  /*03d0*/  @!P2 LDC.64 R22, c[0x0][0x3a0] ;  /* 0x0000e800ff16ab82 */ /* 0x001e240000000a00 */
[----:B0-----:R-:W-:-:S06]  /*03e0*/  @!P2 IMAD.WIDE.U32 R22, R27, 0x8, R22 ;  /* 0x000000081b16a825 */ /* 0x001fcc00078e0016 */
[----:B------:R-:W3:Y:S01]  /*03f0*/  @!P2 LDG.E.64 R22, desc[UR4][R22.64] ;  /* 0x000000041616a981 */ /* 0x000ee2000c1e1b00 */
[----:B------:R-:W-:Y:S01]  /*0400*/  ISETP.GE.AND P0, PT, R3, R2, PT ;  /* 0x000000020300720c */ /* 0x000fe20003f06270 */
[----:B----4-:R-:W-:Y:S01]  /*0410*/  DMUL R16, R16, R10 ;  /* 0x0000000a10107228 */ /* 0x010fe20000000000 */
[----:B------:R-:W-:Y:S01]  /*0420*/  BSSY.RECONVERGENT B0, `(.L_x_12694) ;  /* 0x000001e000007945 */ /* 0x000fe20003800200 */
[----:B------:R-:W-:-:S03]  /*0430*/  CS2R R10, SRZ ;  /* 0x00000000000a7805 */ /* 0x000fc6000001ff00 */
[----:B------:R-:W-:Y:S01]  /*0440*/  BSSY.RELIABLE B1, `(.L_x_12695) ;  /* 0x0000015000017945 */ /* 0x000fe20003800100 */
[----:B-----5:R-:W-:-:S08]  /*0450*/  DMUL R4, R18, R4 ;  /* 0x0000000412047228 */ /* 0x020fd00000000000 */
[----:B--2---:R-:W-:Y:S02]  /*0460*/  DMUL R4, R4, R8 ;  /* 0x0000000804047228 */ /* 0x004fe40000000000 */
[----:B---3--:R-:W-:-:S08]  /*0470*/  DMUL R12, R20, R12 ;  /* 0x0000000c140c7228 */ /* 0x008fd00000000000 */
[----:B------:R-:W-:Y:S02]  /*0480*/  DMUL R6, R12, R6 ;  /* 0x000000060c067228 */ /* 0x000fe40000000000 */
[----:B------:R-:W-:-:S08]  /*0490*/  @!P2 DMUL R18, R24, R22 ;  /* 0x000000161812a228 */ /* 0x000fd00000000000 */
[----:B------:R-:W-:Y:S01]  /*04a0*/  @!P2 DMUL R10, R14, R18 ;  /* 0x000000120e0aa228 */ /* 0x000fe20000000000 */
        /* <DEDUP_REMOVED lines=14> */
.L_x_12696:
[----:B------:R-:W-:Y:S05]  /*0590*/  BSYNC.RELIABLE B1 ;  /* 0x0000000000017941 */ /* 0x000fea0003800100 */
.L_x_12695:
[----:B------:R-:W-:-:S13]  /*05a0*/  ISETP.GE.AND P0, PT, R3, R2, PT ;  /* 0x000000020300720c */ /* 0x000fda0003f06270 */
[----:B0-----:R-:W0:Y:S01]  /*05b0*/  @!P0 LDC.64 R6, c[0x0][0x388] ;  /* 0x0000e200ff068b82 */ /* 0x001e220000000a00 */
[----:B------:R-:W-:Y:S01]  /*05c0*/  @!P0 IMAD R9, R0, 0x200, R3 ;  /* 0x0000020000098824 */ /* 0x000fe200078e0203 */
[----:B------:R-:W-:-:S03]  /*05d0*/  @!P0 IADD3 R3, PT, PT, R3, 0x80, RZ ;  /* 0x0000008003038810 */ /* 0x000fc60007ffe0ff */
[----:B0-----:R-:W-:-:S05]  /*05e0*/  @!P0 IMAD.WIDE.U32 R6, R9, 0x8, R6 ;  /* 0x0000000809068825 */ /* 0x001fca00078e0006 */
[----:B------:R1:W-:Y:S02]  /*05f0*/  @!P0 STG.E.64 desc[UR4][R6.64], R4 ;  /* 0x0000000406008986 */ /* 0x0003e4000c101b04 */
.L_x_12697:
[----:B------:R-:W-:Y:S05]  /*0600*/  BSYNC.RECONVERGENT B0 ;  /* 0x0000000000007941 */ /* 0x000fea0003800200 */
.L_x_12694:
        /* <DEDUP_REMOVED lines=8> */
.L_x_12698:
        /* <DEDUP_REMOVED lines=15> */
.L_x_27468:


//--------------------- .text._ZN2at6native29vectorized_elementwise_kernelILi2EZZZNS0_49_GLOBAL__N__b919a28f_16_Normalization_cu_5c38458736batch_norm_elementwise_backward_evalERKNS_6TensorES5_S5_S5_ENKUlvE_clEvENKUlvE_clEvEUldddE_St5arrayIPcLm4EEEEviT0_T1_ --------------------------
	.section	.text._ZN2at6native29vectorized_elementwise_kernelILi2EZZZNS0_49_GLOBAL__N__b919a28f_16_Normalization_cu_5c38458736batch_norm_elementwise_backward_evalERKNS_6TensorES5_S5_S5_ENKUlvE_clEvENKUlvE_clEvEUldddE_St5arrayIPcLm4EEEEviT0_T1_,"ax",@progbits
	.align	128
        .global         _ZN2at6native29vectorized_elementwise_kernelILi2EZZZNS0_49_GLOBAL__N__b919a28f_16_Normalization_cu_5c38458736batch_norm_elementwise_backward_evalERKNS_6TensorES5_S5_S5_ENKUlvE_clEvENKUlvE_clEvEUldddE_St5arrayIPcLm4EEEEviT0_T1_
        .type           _ZN2at6native29vectorized_elementwise_kernelILi2EZZZNS0_49_GLOBAL__N__b919a28f_16_Normalization_cu_5c38458736batch_norm_elementwise_backward_evalERKNS_6TensorES5_S5_S5_ENKUlvE_clEvENKUlvE_clEvEUldddE_St5arrayIPcLm4EEEEviT0_T1_,@function
        .size           _ZN2at6native29vectorized_elementwise_kernelILi2EZZZNS0_49_GLOBAL__N__b919a28f_16_Normalization_cu_5c38458736batch_norm_elementwise_backward_evalERKNS_6TensorES5_S5_S5_ENKUlvE_clEvENKUlvE_clEvEUldddE_St5arrayIPcLm4EEEEviT0_T1_,(.L_x_27469 - _ZN2at6native29vectorized_elementwise_kernelILi2EZZZNS0_49_GLOBAL__N__b919a28f_16_Normalization_cu_5c38458736batch_norm_elementwise_backward_evalERKNS_6TensorES5_S5_S5_ENKUlvE_clEvENKUlvE_clEvEUldddE_St5arrayIPcLm4EEEEviT0_T1_)
        .other          _ZN2at6native29vectorized_elementwise_kernelILi2EZZZNS0_49_GLOBAL__N__b919a28f_16_Normalization_cu_5c38458736batch_norm_elementwise_backward_evalERKNS_6TensorES5_S5_S5_ENKUlvE_clEvENKUlvE_clEvEUldddE_St5arrayIPcLm4EEEEviT0_T1_,@"STO_CUDA_ENTRY STV_DEFAULT"
_ZN2at6native29vectorized_elementwise_kernelILi2EZZZNS0_49_GLOBAL__N__b919a28f_16_Normalization_cu_5c38458736batch_norm_elementwise_backward_evalERKNS_6TensorES5_S5_S5_ENKUlvE_clEvENKUlvE_clEvEUldddE_St5arrayIPcLm4EEEEviT0_T1_:
.text._ZN2at6native29vectorized_elementwise_kernelILi2EZZZNS0_49_GLOBAL__N__b919a28f_16_Normalization_cu_5c38458736batch_norm_elementwise_backward_evalERKNS_6TensorES5_S5_S5_ENKUlvE_clEvENKUlvE_clEvEUldddE_St5arrayIPcLm4EEEEviT0_T1_:
        /* <DEDUP_REMOVED lines=12> */
[----:B------:R-:W3:Y:S01]  /*00c0*/  LDC.64 R20, c[0x0][0x398] ;  /* 0x0000e600ff147b82 */ /* 0x000ee20000000a00 */
[----:B------:R-:W-:Y:S02]  /*00d0*/  CS2R R36, SRZ ;  /* 0x0000000000247805 */ /* 0x000fe4000001ff00 */
[----:B------:R-:W-:-:S02]  /*00e0*/  CS2R R28, SRZ ;  /* 0x00000000001c7805 */ /* 0x000fc4000001ff00 */
[----:B------:R-:W-:-:S03]  /*00f0*/  CS2R R40, SRZ ;  /* 0x0000000000287805 */ /* 0x000fc6000001ff00 */
[----:B------:R-:W4:Y:S01]  /*0100*/  LDC.64 R52, c[0x0][0x398] ;  /* 0x0000e600ff347b82 */ /* 0x000f220000000a00 */
[----:B0-----:R-:W-:-:S07]  /*0110*/  ISETP.GE.U32.AND P0, PT, R3, R2, PT ;  /* 0x000000020300720c */ /* 0x001fce0003f06070 */
[----:B------:R-:W0:Y:S01]  /*0120*/  LDC.64 R44, c[0x0][0x390] ;  /* 0x0000e400ff2c7b82 */ /* 0x000e220000000a00 */
[----:B------:R-:W-:Y:S02]  /*0130*/  MOV R51, R3 ;  /* 0x0000000300337202 */ /* 0x000fe40000000f00 */
[----:B------:R-:W-:Y:S02]  /*0140*/  CS2R R38, SRZ ;  /* 0x0000000000267805 */ /* 0x000fe4000001ff00 */
[----:B------:R-:W-:-:S03]  /*0150*/  CS2R R42, SRZ ;  /* 0x00000000002a7805 */ /* 0x000fc6000001ff00 */
[----:B------:R-:W5:Y:S01]  /*0160*/  LDC.64 R48, c[0x0][0x398] ;  /* 0x0000e600ff307b82 */ /* 0x000f620000000a00 */
[----:B------:R-:W-:Y:S01]  /*0170*/  @!P0 IMAD R5, R0, 0x400, R51 ;  /* 0x0000040000058824 */ /* 0x000fe200078e0233 */
[----:B------:R-:W-:-:S04]  /*0180*/  @!P0 IADD3 R51, PT, PT, R51, 0x80, RZ ;  /* 0x0000008033338810 */ /* 0x000fc80007ffe0ff */
[----:B------:R-:W-:-:S13]  /*0190*/  ISETP.GE.U32.AND P4, PT, R51, R2, PT ;  /* 0x000000023300720c */ /* 0x000fda0003f86070 */
[----:B------:R-:W2:Y:S01]  /*01a0*/  @!P4 LDC.64 R10, c[0x0][0x3a0] ;  /* 0x0000e800ff0acb82 */ /* 0x000ea20000000a00 */
[----:B------:R-:W-:-:S04]  /*01b0*/  @!P4 IMAD R19, R0, 0x400, R51 ;  /* 0x000004000013c824 */ /* 0x000fc800078e0233 */
[----:B-1----:R-:W-:-:S05]  /*01c0*/  @!P4 IMAD.WIDE.U32 R8, R19, 0x8, R8 ;  /* 0x000000081308c825 */ /* 0x002fca00078e0008 */
[----:B------:R1:W5:Y:S01]  /*01d0*/  @!P4 LDG.E.64 R34, desc[UR4][R8.64] ;  /* 0x000000040822c981 */ /* 0x000362000c1e1b00 */
[----:B------:R-:W-:Y:S01]  /*01e0*/  @!P4 IADD3 R51, PT, PT, R51, 0x80, RZ ;  /* 0x000000803333c810 */ /* 0x000fe20007ffe0ff */
[----:B--2---:R-:W-:-:S03]  /*01f0*/  @!P4 IMAD.WIDE.U32 R12, R19, 0x8, R10 ;  /* 0x00000008130cc825 */ /* 0x004fc600078e000a */
[C---:B------:R-:W-:Y:S01]  /*0200*/  ISETP.GE.U32.AND P1, PT, R51.reuse, R2, PT ;  /* 0x000000023300720c */ /* 0x040fe20003f26070 */
[----:B------:R-:W2:Y:S01]  /*0210*/  LDC.64 R10, c[0x0][0x398] ;  /* 0x0000e600ff0a7b82 */ /* 0x000ea20000000a00 */
[----:B------:R4:W5:Y:S07]  /*0220*/  @!P4 LDG.E.64 R6, desc[UR4][R12.64] ;  /* 0x000000040c06c981 */ /* 0x00096e000c1e1b00 */
[----:B-1----:R-:W1:Y:S04]  /*0230*/  LDC.64 R8, c[0x0][0x398] ;  /* 0x0000e600ff087b82 */ /* 0x002e680000000a00 */
[----:B------:R-:W-:Y:S01]  /*0240*/  @!P1 IMAD R31, R0, 0x400, R51 ;  /* 0x00000400001f9824 */ /* 0x000fe200078e0233 */
[----:B------:R-:W-:-:S03]  /*0250*/  @!P1 IADD3 R51, PT, PT, R51, 0x80, RZ ;  /* 0x0000008033339810 */ /* 0x000fc60007ffe0ff */
[----:B------:R-:W0:Y:S01]  /*0260*/  @!P1 LDC.64 R22, c[0x0][0x3a0] ;  /* 0x0000e800ff169b82 */ /* 0x000e220000000a00 */
[----:B------:R-:W-:Y:S01]  /*0270*/  ISETP.GE.U32.AND P2, PT, R51, R2, PT ;  /* 0x000000023300720c */ /* 0x000fe20003f46070 */
[----:B------:R-:W-:-:S04]  /*0280*/  @!P1 IMAD.WIDE.U32 R24, R31, 0x8, R14 ;  /* 0x000000081f189825 */ /* 0x000fc800078e000e */
[----:B--2---:R-:W-:Y:S02]  /*0290*/  @!P4 IMAD.WIDE.U32 R18, R19, 0x8, R10 ;  /* 0x000000081312c825 */ /* 0x004fe400078e000a */
[----:B------:R-:W2:Y:S02]  /*02a0*/  LDC.64 R14, c[0x0][0x390] ;  /* 0x0000e400ff0e7b82 */ /* 0x000ea40000000a00 */
[----:B---3--:R-:W-:Y:S01]  /*02b0*/  @!P1 IMAD.WIDE.U32 R26, R31, 0x8, R20 ;  /* 0x000000081f1a9825 */ /* 0x008fe200078e0014 */
[----:B------:R3:W5:Y:S03]  /*02c0*/  @!P4 LDG.E.64 R36, desc[UR4][R18.64] ;  /* 0x000000041224c981 */ /* 0x000766000c1e1b00 */
[----:B------:R-:W-:Y:S01]  /*02d0*/  @!P2 IMAD R17, R0, 0x400, R51 ;  /* 0x000004000011a824 */ /* 0x000fe200078e0233 */
[----:B------:R-:W-:Y:S01]  /*02e0*/  @!P2 IADD3 R51, PT, PT, R51, 0x80, RZ ;  /* 0x000000803333a810 */ /* 0x000fe20007ffe0ff */
[----:B------:R-:W3:Y:S01]  /*02f0*/  LDC.64 R10, c[0x0][0x390] ;  /* 0x0000e400ff0a7b82 */ /* 0x000ee20000000a00 */
[----:B------:R2:W5:Y:S02]  /*0300*/  @!P1 LDG.E.64 R28, desc[UR4][R26.64] ;  /* 0x000000041a1c9981 */ /* 0x000564000c1e1b00 */
[----:B------:R-:W-:-:S05]  /*0310*/  ISETP.GE.U32.AND P3, PT, R51, R2, PT ;  /* 0x000000023300720c */ /* 0x000fca0003f66070 */
[----:B----4-:R-:W4:Y:S01]  /*0320*/  @!P2 LDC.64 R12, c[0x0][0x3a0] ;  /* 0x0000e800ff0cab82 */ /* 0x010f220000000a00 */
[----:B0-----:R-:W-:-:S04]  /*0330*/  @!P1 IMAD.WIDE.U32 R30, R31, 0x8, R22 ;  /* 0x000000081f1e9825 */ /* 0x001fc800078e0016 */
[----:B-1----:R-:W-:Y:S01]  /*0340*/  @!P2 IMAD.WIDE.U32 R46, R17, 0x8, R8 ;  /* 0x00000008112ea825 */ /* 0x002fe200078e0008 */
[----:B------:R0:W5:Y:S02]  /*0350*/  @!P1 LDG.E.64 R40, desc[UR4][R30.64] ;  /* 0x000000041e289981 */ /* 0x000164000c1e1b00 */
[----:B------:R-:W1:Y:S01]  /*0360*/  @!P3 LDC.64 R20, c[0x0][0x3a0] ;  /* 0x0000e800ff14bb82 */ /* 0x000e620000000a00 */
[----:B------:R-:W-:Y:S01]  /*0370*/  @!P3 IMAD R23, R0, 0x400, R51 ;  /* 0x000004000017b824 */ /* 0x000fe200078e0233 */
[----:B------:R-:W-:-:S04]  /*0380*/  @!P3 IADD3 R51, PT, PT, R51, 0x80, RZ ;  /* 0x000000803333b810 */ /* 0x000fc80007ffe0ff */
[----:B------:R-:W-:Y:S01]  /*0390*/  ISETP.GE.U32.AND P4, PT, R51, R2, PT ;  /* 0x000000023300720c */ /* 0x000fe20003f86070 */
[----:B---3--:R-:W-:Y:S01]  /*03a0*/  @!P2 IMAD.WIDE.U32 R32, R17, 0x8, R10 ;  /* 0x000000081120a825 */ /* 0x008fe200078e000a */
[----:B------:R-:W-:Y:S01]  /*03b0*/  CS2R R10, SRZ ;  /* 0x00000000000a7805 */ /* 0x000fe2000001ff00 */
[----:B------:R-:W3:Y:S02]  /*03c0*/  LDC.64 R18, c[0x0][0x398] ;  /* 0x0000e600ff127b82 */ /* 0x000ee40000000a00 */
[----:B--2---:R-:W-:-:S04]  /*03d0*/  @!P3 IMAD.WIDE.U32 R26, R23, 0x8, R14 ;  /* 0x00000008171ab825 */ /* 0x004fc800078e000e */
[----:B----4-:R-:W-:Y:S01]  /*03e0*/  @!P2 IMAD.WIDE.U32 R12, R17, 0x8, R12 ;  /* 0x00000008110ca825 */ /* 0x010fe200078e000c */
[----:B------:R-:W-:Y:S01]  /*03f0*/  CS2R R8, SRZ ;  /* 0x0000000000087805 */ /* 0x000fe2000001ff00 */
[----:B------:R-:W2:Y:S01]  /*0400*/  LDC.64 R14, c[0x0][0x390] ;  /* 0x0000e400ff0e7b82 */ /* 0x000ea20000000a00 */
[----:B------:R-:W4:Y:S01]  /*0410*/  @!P2 LDG.E.64 R38, desc[UR4][R32.64] ;  /* 0x000000042026a981 */ /* 0x000f22000c1e1b00 */
[----:B0-----:R-:W-:Y:S01]  /*0420*/  @!P4 IMAD R31, R0, 0x400, R51 ;  /* 0x00000400001fc824 */ /* 0x001fe200078e0233 */
[----:B------:R-:W-:Y:S02]  /*0430*/  @!P4 IADD3 R51, PT, PT, R51, 0x80, RZ ;  /* 0x000000803333c810 */ /* 0x000fe40007ffe0ff */
[----:B------:R0:W4:Y:S03]  /*0440*/  @!P2 LDG.E.64 R10, desc[UR4][R46.64] ;  /* 0x000000042e0aa981 */ /* 0x000126000c1e1b00 */
[----:B------:R-:W2:Y:S01]  /*0450*/  @!P4 LDC.64 R16, c[0x0][0x3a0] ;  /* 0x0000e800ff10cb82 */ /* 0x000ea20000000a00 */
[----:B------:R-:W4:Y:S01]  /*0460*/  @!P2 LDG.E.64 R42, desc[UR4][R12.64] ;  /* 0x000000040c2aa981 */ /* 0x000f22000c1e1b00 */
[----:B------:R-:W-:-:S03]  /*0470*/  ISETP.GE.U32.AND P2, PT, R51, R2, PT ;  /* 0x000000023300720c */ /* 0x000fc60003f46070 */
[----:B------:R1:W4:Y:S03]  /*0480*/  @!P3 LDG.E.64 R8, desc[UR4][R26.64] ;  /* 0x000000041a08b981 */ /* 0x000326000c1e1b00 */
[----:B0-----:R-:W0:Y:S01]  /*0490*/  @!P0 LDC.64 R46, c[0x0][0x3a0] ;  /* 0x0000e800ff2e8b82 */ /* 0x001e220000000a00 */
[----:B------:R-:W-:Y:S01]  /*04a0*/  @!P3 IMAD.WIDE.U32 R52, R23, 0x8, R52 ;  /* 0x000000081734b825 */ /* 0x000fe200078e0034 */
[----:B------:R-:W-:-:S06]  /*04b0*/  CS2R R32, SRZ ;  /* 0x0000000000207805 */ /* 0x000fcc000001ff00 */
[----:B-1----:R-:W1:Y:S01]  /*04c0*/  LDC.64 R26, c[0x0][0x390] ;  /* 0x0000e400ff1a7b82 */ /* 0x002e620000000a00 */
[----:B------:R-:W-:Y:S01]  /*04d0*/  @!P3 IMAD.WIDE.U32 R20, R23, 0x8, R20 ;  /* 0x000000081714b825 */ /* 0x000fe200078e0014 */
[----:B------:R-:W-:-:S03]  /*04e0*/  CS2R R22, SRZ ;  /* 0x0000000000167805 */ /* 0x000fc6000001ff00 */
[C---:B------:R-:W-:Y:S01]  /*04f0*/  @!P4 IMAD.WIDE.U32 R44, R31.reuse, 0x8, R44 ;  /* 0x000000081f2cc825 */ /* 0x040fe200078e002c */
[----:B------:R3:W4:Y:S03]  /*0500*/  @!P3 LDG.E.64 R32, desc[UR4][R20.64] ;  /* 0x000000041420b981 */ /* 0x000726000c1e1b00 */
[----:B------:R-:W-:Y:S01]  /*0510*/  @!P2 IMAD R4, R0, 0x400, R51 ;  /* 0x000004000004a824 */ /* 0x000fe200078e0233 */
[----:B------:R2:W4:Y:S01]  /*0520*/  @!P4 LDG.E.64 R22, desc[UR4][R44.64] ;  /* 0x000000042c16c981 */ /* 0x000522000c1e1b00 */
[----:B---3--:R-:W-:Y:S01]  /*0530*/  @!P4 IMAD.WIDE.U32 R18, R31, 0x8, R18 ;  /* 0x000000081f12c825 */ /* 0x008fe200078e0012 */
[----:B------:R-:W-:Y:S01]  /*0540*/  CS2R R12, SRZ ;  /* 0x00000000000c7805 */ /* 0x000fe2000001ff00 */
[----:B------:R-:W3:Y:S01]  /*0550*/  @!P2 LDC.64 R20, c[0x0][0x3a0] ;  /* 0x0000e800ff14ab82 */ /* 0x000ee20000000a00 */
[----:B------:R-:W-:-:S04]  /*0560*/  @!P2 IADD3 R51, PT, PT, R51, 0x80, RZ ;  /* 0x000000803333a810 */ /* 0x000fc80007ffe0ff */
[----:B------:R1:W4:Y:S01]  /*0570*/  @!P4 LDG.E.64 R12, desc[UR4][R18.64] ;  /* 0x00000004120cc981 */ /* 0x000322000c1e1b00 */
[----:B--2---:R-:W-:Y:S01]  /*0580*/  @!P4 IMAD.WIDE.U32 R44, R31, 0x8, R16 ;  /* 0x000000081f2cc825 */ /* 0x004fe200078e0010 */
[----:B------:R-:W-:Y:S02]  /*0590*/  CS2R R16, SRZ ;  /* 0x0000000000107805 */ /* 0x000fe4000001ff00 */
[----:B------:R-:W-:Y:S01]  /*05a0*/  CS2R R30, SRZ ;  /* 0x00000000001e7805 */ /* 0x000fe2000001ff00 */
[----:B-1----:R-:W-:-:S05]  /*05b0*/  @!P0 IMAD.WIDE.U32 R26, R5, 0x8, R26 ;  /* 0x00000008051a8825 */ /* 0x002fca00078e001a */
[----:B------:R1:W2:Y:S01]  /*05c0*/  @!P4 LDG.E.64 R30, desc[UR4][R44.64] ;  /* 0x000000042c1ec981 */ /* 0x0002a2000c1e1b00 */
[----:B------:R-:W-:Y:S01]  /*05d0*/  CS2R R18, SRZ ;  /* 0x0000000000127805 */ /* 0x000fe2000001ff00 */
[----:B0-----:R-:W-:-:S04]  /*05e0*/  @!P0 IMAD.WIDE.U32 R46, R5, 0x8, R46 ;  /* 0x00000008052e8825 */ /* 0x001fc800078e002e */
[----:B-----5:R-:W-:Y:S01]  /*05f0*/  @!P2 IMAD.WIDE.U32 R48, R4, 0x8, R48 ;  /* 0x000000080430a825 */ /* 0x020fe200078e0030 */
[----:B------:R0:W5:Y:S01]  /*0600*/  @!P0 LDG.E.64 R18, desc[UR4][R26.64] ;  /* 0x000000041a128981 */ /* 0x000162000c1e1b00 */
[----:B-1----:R-:W-:-:S06]  /*0610*/  CS2R R44, SRZ ;  /* 0x00000000002c7805 */ /* 0x002fcc000001ff00 */
[----:B------:R-:W5:Y:S01]  /*0620*/  @!P0 LDG.E.64 R44, desc[UR4][R46.64] ;  /* 0x000000042e2c8981 */ /* 0x000f62000c1e1b00 */
[----:B0-----:R-:W-:Y:S01]  /*0630*/  CS2R R26, SRZ ;  /* 0x00000000001a7805 */ /* 0x001fe2000001ff00 */
[----:B---3--:R-:W-:-:S05]  /*0640*/  @!P2 IMAD.WIDE.U32 R20, R4, 0x8, R20 ;  /* 0x000000080414a825 */ /* 0x008fca00078e0014 */
[----:B------:R0:W3:Y:S02]  /*0650*/  @!P2 LDG.E.64 R26, desc[UR4][R20.64] ;  /* 0x00000004141aa981 */ /* 0x0000e4000c1e1b00 */
[----:B0-----:R-:W0:Y:S01]  /*0660*/  LDC.64 R20, c[0x0][0x398] ;  /* 0x0000e600ff147b82 */ /* 0x001e220000000a00 */
[----:B------:R-:W-:Y:S01]  /*0670*/  DMUL R34, R6, R34 ;  /* 0x0000002206227228 */ /* 0x000fe20000000000 */
[----:B------:R-:W-:-:S06]  /*0680*/  CS2R R6, SRZ ;  /* 0x0000000000067805 */ /* 0x000fcc000001ff00 */
[----:B------:R1:W3:Y:S02]  /*0690*/  @!P1 LDG.E.64 R6, desc[UR4][R24.64] ;  /* 0x0000000418069981 */ /* 0x0002e4000c1e1b00 */
[----:B-1----:R-:W-:-:S06]  /*06a0*/  CS2R R24, SRZ ;  /* 0x0000000000187805 */ /* 0x002fcc000001ff00 */
[----:B------:R1:W3:Y:S01]  /*06b0*/  @!P3 LDG.E.64 R24, desc[UR4][R52.64] ;  /* 0x000000043418b981 */ /* 0x0002e2000c1e1b00 */
[----:B------:R-:W-:Y:S01]  /*06c0*/  ISETP.GE.U32.AND P1, PT, R51, R2, PT ;  /* 0x000000023300720c */ /* 0x000fe20003f26070 */
[----:B-1----:R-:W-:-:S12]  /*06d0*/  @!P2 IMAD.WIDE.U32 R52, R4, 0x8, R14 ;  /* 0x000000080434a825 */ /* 0x002fd800078e000e */
[----:B------:R-:W1:Y:S01]  /*06e0*/  @!P1 LDC.64 R46, c[0x0][0x3a0] ;  /* 0x0000e800ff2e9b82 */ /* 0x000e620000000a00 */
[----:B------:R0:W3:Y:S01]  /*06f0*/  @!P2 LDG.E.64 R16, desc[UR4][R52.64] ;  /* 0x000000043410a981 */ /* 0x0000e2000c1e1b00 */
[----:B------:R-:W-:-:S06]  /*0700*/  CS2R R14, SRZ ;  /* 0x00000000000e7805 */ /* 0x000fcc000001ff00 */
[----:B------:R0:W3:Y:S02]  /*0710*/  @!P2 LDG.E.64 R14, desc[UR4][R48.64] ;  /* 0x00000004300ea981 */ /* 0x0000e4000c1e1b00 */
[----:B0-----:R-:W0:Y:S08]  /*0720*/  LDC.64 R52, c[0x0][0x398] ;  /* 0x0000e600ff347b82 */ /* 0x001e300000000a00 */
[----:B------:R-:W1:Y:S01]  /*0730*/  LDC.64 R48, c[0x0][0x390] ;  /* 0x0000e400ff307b82 */ /* 0x000e620000000a00 */
[----:B------:R-:W-:-:S02]  /*0740*/  @!P1 IMAD R51, R0, 0x400, R51 ;  /* 0x0000040000339824 */ /* 0x000fc400078e0233 */
[----:B0-----:R-:W-:Y:S01]  /*0750*/  @!P0 IMAD.WIDE.U32 R52, R5, 0x8, R52 ;  /* 0x0000000805348825 */ /* 0x001fe200078e0034 */
[----:B------:R-:W-:-:S06]  /*0760*/  CS2R R4, SRZ ;  /* 0x0000000000047805 */ /* 0x000fcc000001ff00 */
[----:B------:R-:W3:Y:S01]  /*0770*/  @!P0 LDG.E.64 R4, desc[UR4][R52.64] ;  /* 0x0000000434048981 */ /* 0x000ee2000c1e1b00 */
[----:B-1----:R-:W-:-:S04]  /*0780*/  @!P1 IMAD.WIDE.U32 R48, R51, 0x8, R48 ;  /* 0x0000000833309825 */ /* 0x002fc800078e0030 */
[C---:B------:R-:W-:Y:S02]  /*0790*/  @!P1 IMAD.WIDE.U32 R46, R51.reuse, 0x8, R46 ;  /* 0x00000008332e9825 */ /* 0x040fe400078e002e */
[----:B------:R-:W3:Y:S02]  /*07a0*/  @!P1 LDG.E.64 R48, desc[UR4][R48.64] ;  /* 0x0000000430309981 */ /* 0x000ee4000c1e1b00 */
[----:B------:R-:W-:Y:S02]  /*07b0*/  @!P1 IMAD.WIDE.U32 R20, R51, 0x8, R20 ;  /* 0x0000000833149825 */ /* 0x000fe400078e0014 */
[----:B------:R-:W3:Y:S04]  /*07c0*/  @!P1 LDG.E.64 R46, desc[UR4][R46.64] ;  /* 0x000000042e2e9981 */ /* 0x000ee8000c1e1b00 */
[----:B------:R-:W3:Y:S01]  /*07d0*/  @!P1 LDG.E.64 R20, desc[UR4][R20.64] ;  /* 0x0000000414149981 */ /* 0x000ee2000c1e1b00 */
[----:B----4-:R-:W-:-:S02]  /*07e0*/  DMUL R8, R32, R8 ;  /* 0x0000000820087228 */ /* 0x010fc40000000000 */
[----:B-----5:R-:W-:Y:S01]  /*07f0*/  DMUL R44, R44, R18 ;  /* 0x000000122c2c7228 */ /* 0x020fe20000000000 */
[----:B------:R-:W0:Y:S01]  /*0800*/  @!P0 LDC.64 R18, c[0x0][0x388] ;  /* 0x0000e200ff128b82 */ /* 0x000e220000000a00 */
[----:B------:R-:W-:Y:S02]  /*0810*/  DMUL R38, R42, R38 ;  /* 0x000000262a267228 */ /* 0x000fe40000000000 */
[----:B--2---:R-:W-:Y:S01]  /*0820*/  DMUL R22, R30, R22 ;  /* 0x000000161e167228 */ /* 0x004fe20000000000 */
[----:B------:R-:W-:Y:S04]  /*0830*/  BSSY.RECONVERGENT B0, `(.L_x_12700) ;  /* 0x000003e000007945 */ /* 0x000fe80003800200 */
[----:B------:R-:W-:Y:S01]  /*0840*/  BSSY.RELIABLE B1, `(.L_x_12701) ;  /* 0x0000036000017945 */ /* 0x000fe20003800100 */
[----:B------:R-:W-:-:S02]  /*0850*/  DMUL R34, R34, R36 ;  /* 0x0000002422227228 */ /* 0x000fc40000000000 */
[----:B------:R-:W-:Y:S02]  /*0860*/  DMUL R10, R38, R10 ;  /* 0x0000000a260a7228 */ /* 0x000fe40000000000 */
[----:B------:R-:W-:Y:S02]  /*0870*/  DMUL R12, R22, R12 ;  /* 0x0000000c160c7228 */ /* 0x000fe40000000000 */
[----:B---3--:R-:W-:Y:S01]  /*0880*/  DMUL R6, R40, R6 ;  /* 0x0000000628067228 */ /* 0x008fe20000000000 */
[----:B------:R-:W-:-:S07]  /*0890*/  @!P0 LEA R41, R0, R3, 0xa ;  /* 0x0000000300298211 */ /* 0x000fce00078e50ff */
[----:B------:R-:W-:Y:S01]  /*08a0*/  DMUL R6, R6, R28 ;  /* 0x0000001c06067228 */ /* 0x000fe20000000000 */
[----:B------:R-:W-:Y:S02]  /*08b0*/  VIADD R28, R3, 0x80 ;  /* 0x00000080031c7836 */ /* 0x000fe40000000000 */
[----:B0-----:R-:W-:-:S03]  /*08c0*/  @!P0 IMAD.WIDE.U32 R18, R41, 0x8, R18 ;  /* 0x0000000829128825 */ /* 0x001fc600078e0012 */
[----:B------:R-:W-:Y:S01]  /*08d0*/  @!P0 MOV R3, R28 ;  /* 0x0000001c00038202 */ /* 0x000fe20000000f00 */
[----:B------:R-:W-:Y:S01]  /*08e0*/  DMUL R24, R8, R24 ;  /* 0x0000001808187228 */ /* 0x000fe20000000000 */
[----:B------:R-:W-:Y:S01]  /*08f0*/  CS2R R8, SRZ ;  /* 0x0000000000087805 */ /* 0x000fe2000001ff00 */
[----:B------:R-:W-:-:S08]  /*0900*/  DMUL R16, R26, R16 ;  /* 0x000000101a107228 */ /* 0x000fd00000000000 */
[----:B------:R-:W-:Y:S02]  /*0910*/  DMUL R14, R16, R14 ;  /* 0x0000000e100e7228 */ /* 0x000fe40000000000 */
[----:B------:R-:W-:-:S07]  /*0920*/  DMUL R4, R44, R4 ;  /* 0x000000042c047228 */ /* 0x000fce0000000000 */
[----:B------:R0:W-:Y:S01]  /*0930*/  @!P0 STG.E.64 desc[UR4][R18.64], R4 ;  /* 0x0000000412008986 */ /* 0x0001e2000c101b04 */
[----:B------:R-:W-:Y:S01]  /*0940*/  ISETP.GE.U32.AND P0, PT, R3, R2, PT ;  /* 0x000000020300720c */ /* 0x000fe20003f06070 */
[----:B------:R-:W-:-:S08]  /*0950*/  @!P1 DMUL R46, R48, R46 ;  /* 0x0000002e302e9228 */ /* 0x000fd00000000000 */
[----:B------:R-:W-:-:S04]  /*0960*/  @!P1 DMUL R8, R20, R46 ;  /* 0x0000002e14089228 */ /* 0x000fc80000000000 */
[----:B0-----:R-:W-:Y:S07]  /*0970*/  @P0 BRA `(.L_x_12702) ;  /* 0x0000000000300947 */ /* 0x001fee0003800000 */
[----:B------:R-:W0:Y:S01]  /*0980*/  LDC.64 R4, c[0x0][0x388] ;  /* 0x0000e200ff047b82 */ /* 0x000e220000000a00 */
[----:B------:R-:W-:Y:S01]  /*0990*/  IMAD R17, R0, 0x400, R3 ;  /* 0x0000040000117824 */ /* 0x000fe200078e0203 */
[----:B------:R-:W-:-:S04]  /*09a0*/  IADD3 R3, PT, PT, R3, 0x80, RZ ;  /* 0x0000008003037810 */ /* 0x000fc80007ffe0ff */
[----:B------:R-:W-:Y:S01]  /*09b0*/  ISETP.GE.U32.AND P0, PT, R3, R2, PT ;  /* 0x000000020300720c */ /* 0x000fe20003f06070 */
[----:B0-----:R-:W-:-:S05]  /*09c0*/  IMAD.WIDE.U32 R4, R17, 0x8, R4 ;  /* 0x0000000811047825 */ /* 0x001fca00078e0004 */
[----:B------:R0:W-:Y:S07]  /*09d0*/  STG.E.64 desc[UR4][R4.64], R34 ;  /* 0x0000002204007986 */ /* 0x0001ee000c101b04 */
[----:B------:R-:W-:Y:S05]  /*09e0*/  @P0 BRA `(.L_x_12703) ;  /* 0x0000000000300947 */ /* 0x000fea0003800000 */
[----:B0-----:R-:W0:Y:S01]  /*09f0*/  LDC.64 R4, c[0x0][0x388] ;  /* 0x0000e200ff047b82 */ /* 0x001e220000000a00 */
[----:B------:R-:W-:Y:S01]  /*0a00*/  IMAD R17, R0, 0x400, R3 ;  /* 0x0000040000117824 */ /* 0x000fe200078e0203 */
[----:B------:R-:W-:-:S03]  /*0a10*/  IADD3 R3, PT, PT, R3, 0x80, RZ ;  /* 0x0000008003037810 */ /* 0x000fc60007ffe0ff */
[----:B0-----:R-:W-:-:S05]  /*0a20*/  IMAD.WIDE.U32 R4, R17, 0x8, R4 ;  /* 0x0000000811047825 */ /* 0x001fca00078e0004 */
[----:B------:R0:W-:Y:S02]  /*0a30*/  STG.E.64 desc[UR4][R4.64], R6 ;  /* 0x0000000604007986 */ /* 0x0001e4000c101b04 */
.L_x_12702:
[----:B------:R-:W-:-:S13]  /*0a40*/  ISETP.GE.U32.AND P0, PT, R3, R2, PT ;  /* 0x000000020300720c */ /* 0x000fda0003f06070 */
[----:B------:R-:W-:Y:S05]  /*0a50*/  @P0 BRA `(.L_x_12704) ;  /* 0x0000000000300947 */ /* 0x000fea0003800000 */
[----:B0-----:R-:W0:Y:S01]  /*0a60*/  LDC.64 R4, c[0x0][0x388] ;  /* 0x0000e200ff047b82 */ /* 0x001e220000000a00 */
[----:B------:R-:W-:Y:S01]  /*0a70*/  IMAD R7, R0, 0x400, R3 ;  /* 0x0000040000077824 */ /* 0x000fe200078e0203 */
[----:B------:R-:W-:-:S03]  /*0a80*/  IADD3 R3, PT, PT, R3, 0x80, RZ ;  /* 0x0000008003037810 */ /* 0x000fc60007ffe0ff */
[----:B0-----:R-:W-:-:S05]  /*0a90*/  IMAD.WIDE.U32 R4, R7, 0x8, R4 ;  /* 0x0000000807047825 */ /* 0x001fca00078e0004 */
[----:B------:R1:W-:Y:S02]  /*0aa0*/  STG.E.64 desc[UR4][R4.64], R10 ;  /* 0x0000000a04007986 */ /* 0x0003e4000c101b04 */
.L_x_12703:
[----:B------:R-:W-:-:S13]  /*0ab0*/  ISETP.GE.U32.AND P0, PT, R3, R2, PT ;  /* 0x000000020300720c */ /* 0x000fda0003f06070 */
[----:B------:R-:W-:Y:S05]  /*0ac0*/  @P0 BRA `(.L_x_12705) ;  /* 0x0000000000340947 */ /* 0x000fea0003800000 */
[----:B01----:R-:W0:Y:S01]  /*0ad0*/  LDC.64 R4, c[0x0][0x388] ;  /* 0x0000e200ff047b82 */ /* 0x003e220000000a00 */
[----:B------:R-:W-:Y:S01]  /*0ae0*/  IMAD R7, R0, 0x400, R3 ;  /* 0x0000040000077824 */ /* 0x000fe200078e0203 */
[----:B------:R-:W-:-:S03]  /*0af0*/  IADD3 R3, PT, PT, R3, 0x80, RZ ;  /* 0x0000008003037810 */ /* 0x000fc60007ffe0ff */
[----:B0-----:R-:W-:-:S05]  /*0b00*/  IMAD.WIDE.U32 R4, R7, 0x8, R4 ;  /* 0x0000000807047825 */ /* 0x001fca00078e0004 */
[----:B------:R1:W-:Y:S02]  /*0b10*/  STG.E.64 desc[UR4][R4.64], R24 ;  /* 0x0000001804007986 */ /* 0x0003e4000c101b04 */
.L_x_12704:
[----:B------:R-:W-:-:S13]  /*0b20*/  ISETP.GE.U32.AND P0, PT, R3, R2, PT ;  /* 0x000000020300720c */ /* 0x000fda0003f06070 */
[----:B------:R-:W-:Y:S05]  /*0b30*/  @P0 BREAK.RELIABLE B1 ;  /* 0x0000000000010942 */ /* 0x000fea0003800100 */
[----:B------:R-:W-:Y:S05]  /*0b40*/  @P0 BRA `(.L_x_12706) ;  /* 0x0000000000300947 */ /* 0x000fea0003800000 */
[----:B01----:R-:W0:Y:S01]  /*0b50*/  LDC.64 R4, c[0x0][0x388] ;  /* 0x0000e200ff047b82 */ /* 0x003e220000000a00 */
[----:B------:R-:W-:Y:S01]  /*0b60*/  IMAD R7, R0, 0x400, R3 ;  /* 0x0000040000077824 */ /* 0x000fe200078e0203 */
[----:B------:R-:W-:-:S03]  /*0b70*/  IADD3 R3, PT, PT, R3, 0x80, RZ ;  /* 0x0000008003037810 */ /* 0x000fc60007ffe0ff */
[----:B0-----:R-:W-:-:S05]  /*0b80*/  IMAD.WIDE.U32 R4, R7, 0x8, R4 ;  /* 0x0000000807047825 */ /* 0x001fca00078e0004 */
[----:B------:R2:W-:Y:S02]  /*0b90*/  STG.E.64 desc[UR4][R4.64], R12 ;  /* 0x0000000c04007986 */ /* 0x0005e4000c101b04 */
.L_x_12705:
[----:B------:R-:W-:Y:S05]  /*0ba0*/  BSYNC.RELIABLE B1 ;  /* 0x0000000000017941 */ /* 0x000fea0003800100 */
.L_x_12701:
[----:B------:R-:W-:-:S13]  /*0bb0*/  ISETP.GE.U32.AND P0, PT, R3, R2, PT ;  /* 0x000000020300720c */ /* 0x000fda0003f06070 */
[----:B012---:R-:W0:Y:S01]  /*0bc0*/  @!P0 LDC.64 R4, c[0x0][0x388] ;  /* 0x0000e200ff048b82 */ /* 0x007e220000000a00 */
[----:B------:R-:W-:Y:S01]  /*0bd0*/  @!P0 LEA R7, R0, R3, 0xa ;  /* 0x0000000300078211 */ /* 0x000fe200078e50ff */
[----:B------:R-:W-:-:S04]  /*0be0*/  @!P0 VIADD R3, R3, 0x80 ;  /* 0x0000008003038836 */ /* 0x000fc80000000000 */
[----:B0-----:R-:W-:-:S05]  /*0bf0*/  @!P0 IMAD.WIDE.U32 R4, R7, 0x8, R4 ;  /* 0x0000000807048825 */ /* 0x001fca00078e0004 */
[----:B------:R2:W-:Y:S02]  /*0c00*/  @!P0 STG.E.64 desc[UR4][R4.64], R14 ;  /* 0x0000000e04008986 */ /* 0x0005e4000c101b04 */
.L_x_12706:
[----:B------:R-:W-:Y:S05]  /*0c10*/  BSYNC.RECONVERGENT B0 ;  /* 0x0000000000007941 */ /* 0x000fea0003800200 */
.L_x_12700:
        /* <DEDUP_REMOVED lines=8> */
.L_x_12699:
[----:B------:R-:W0:Y:S01]  /*0ca0*/  S2R R49, SR_TID.X ;  /* 0x0000000000317919 */ /* 0x000e220000002100 */
[----:B------:R-:W1:Y:S01]  /*0cb0*/  LDC.64 R2, c[0x0][0x390] ;  /* 0x0000e400ff027b82 */ /* 0x000e620000000a00 */
[----:B------:R-:W-:-:S07]  /*0cc0*/  SHF.L.U32 R0, R0, 0xa, RZ ;  /* 0x0000000a00007819 */ /* 0x000fce00000006ff */
[----:B------:R-:W2:Y:S08]  /*0cd0*/  LDC.64 R4, c[0x0][0x3a0] ;  /* 0x0000e800ff047b82 */ /* 0x000eb00000000a00 */
[----:B------:R-:W3:Y:S01]  /*0ce0*/  LDC.64 R12, c[0x0][0x398] ;  /* 0x0000e600ff0c7b82 */ /* 0x000ee20000000a00 */
[----:B-1----:R-:W-:-:S04]  /*0cf0*/  IMAD.WIDE.U32 R2, R0, 0x8, R2 ;  /* 0x0000000800027825 */ /* 0x002fc800078e0002 */
[----:B0-----:R-:W-:-:S04]  /*0d00*/  IMAD.WIDE.U32 R52, R49, 0x10, R2 ;  /* 0x0000001031347825 */ /* 0x001fc800078e0002 */
[C---:B--2---:R-:W-:Y:S01]  /*0d10*/  IMAD.WIDE.U32 R4, R0.reuse, 0x8, R4 ;  /* 0x0000000800047825 */ /* 0x044fe200078e0004 */
[----:B------:R-:W2:Y:S03]  /*0d20*/  LDG.E.128 R20, desc[UR4][R52.64+0x1000] ;  /* 0x0010000434147981 */ /* 0x000ea6000c1e1d00 */
[----:B---3--:R-:W-:Y:S01]  /*0d30*/  IMAD.WIDE.U32 R2, R0, 0x8, R12 ;  /* 0x0000000800027825 */ /* 0x008fe200078e000c */
[----:B------:R-:W3:Y:S03]  /*0d40*/  LDG.E.128 R28, desc[UR4][R52.64+0x1800] ;  /* 0x00180004341c7981 */ /* 0x000ee6000c1e1d00 */
[C---:B------:R-:W-:Y:S01]  /*0d50*/  IMAD.WIDE.U32 R32, R49.reuse, 0x10, R4 ;  /* 0x0000001031207825 */ /* 0x040fe200078e0004 */
[----:B------:R-:W4:Y:S04]  /*0d60*/  LDG.E.128 R12, desc[UR4][R52.64+0x800] ;  /* 0x00080004340c7981 */ /* 0x000f28000c1e1d00 */
[----:B------:R-:W5:Y:S04]  /*0d70*/  LDG.E.128 R4, desc[UR4][R52.64] ;  /* 0x0000000434047981 */ /* 0x000f68000c1e1d00 */
[----:B------:R-:W5:Y:S01]  /*0d80*/  LDG.E.128 R8, desc[UR4][R32.64] ;  /* 0x0000000420087981 */ /* 0x000f62000c1e1d00 */
[----:B------:R-:W-:-:S02]  /*0d90*/  IMAD.WIDE.U32 R48, R49, 0x10, R2 ;  /* 0x0000001031307825 */ /* 0x000fc400078e0002 */
[----:B------:R-:W0:Y:S01]  /*0da0*/  LDC.64 R2, c[0x0][0x388] ;  /* 0x0000e200ff027b82 */ /* 0x000e220000000a00 */
[----:B------:R-:W4:Y:S04]  /*0db0*/  LDG.E.128 R16, desc[UR4][R32.64+0x800] ;  /* 0x0008000420107981 */ /* 0x000f28000c1e1d00 */
[----:B------:R-:W2:Y:S04]  /*0dc0*/  LDG.E.128 R24, desc[UR4][R32.64+0x1000] ;  /* 0x0010000420187981 */ /* 0x000ea8000c1e1d00 */
[----:B------:R-:W3:Y:S04]  /*0dd0*/  LDG.E.128 R36, desc[UR4][R48.64] ;  /* 0x0000000430247981 */ /* 0x000ee8000c1e1d00 */
[----:B------:R-:W3:Y:S04]  /*0de0*/  LDG.E.128 R40, desc[UR4][R48.64+0x800] ;  /* 0x0008000430287981 */ /* 0x000ee8000c1e1d00 */
[----:B------:R-:W3:Y:S04]  /*0df0*/  LDG.E.128 R32, desc[UR4][R32.64+0x1800] ;  /* 0x0018000420207981 */ /* 0x000ee8000c1e1d00 */
[----:B------:R-:W3:Y:S04]  /*0e00*/  LDG.E.128 R44, desc[UR4][R48.64+0x1000] ;  /* 0x00100004302c7981 */ /* 0x000ee8000c1e1d00 */
[----:B------:R-:W3:Y:S01]  /*0e10*/  LDG.E.128 R48, desc[UR4][R48.64+0x1800] ;  /* 0x0018000430307981 */ /* 0x000ee2000c1e1d00 */
[----:B0-----:R-:W-:Y:S01]  /*0e20*/  IMAD.WIDE.U32 R2, R0, 0x8, R2 ;  /* 0x0000000800027825 */ /* 0x001fe200078e0002 */
[----:B-----5:R-:W-:Y:S01]  /*0e30*/  DMUL R4, R4, R8 ;  /* 0x0000000804047228 */ /* 0x020fe20000000000 */
[----:B------:R-:W0:Y:S01]  /*0e40*/  S2R R8, SR_TID.X ;  /* 0x0000000000087919 */ /* 0x000e220000002100 */
[----:B------:R-:W-:-:S02]  /*0e50*/  DMUL R6, R6, R10 ;  /* 0x0000000a06067228 */ /* 0x000fc40000000000 */
[----:B----4-:R-:W-:Y:S02]  /*0e60*/  DMUL R12, R12, R16 ;  /* 0x000000100c0c7228 */ /* 0x010fe40000000000 */
[----:B------:R-:W-:Y:S02]  /*0e70*/  DMUL R14, R14, R18 ;  /* 0x000000120e0e7228 */ /* 0x000fe40000000000 */
[----:B--2---:R-:W-:Y:S02]  /*0e80*/  DMUL R20, R20, R24 ;  /* 0x0000001814147228 */ /* 0x004fe40000000000 */
[----:B------:R-:W-:Y:S02]  /*0e90*/  DMUL R22, R22, R26 ;  /* 0x0000001a16167228 */ /* 0x000fe40000000000 */
[----:B---3--:R-:W-:Y:S02]  /*0ea0*/  DMUL R28, R28, R32 ;  /* 0x000000201c1c7228 */ /* 0x008fe40000000000 */
[----:B------:R-:W-:-:S02]  /*0eb0*/  DMUL R30, R30, R34 ;  /* 0x000000221e1e7228 */ /* 0x000fc40000000000 */
[----:B------:R-:W-:Y:S02]  /*0ec0*/  DMUL R4, R36, R4 ;  /* 0x0000000424047228 */ /* 0x000fe40000000000 */
[----:B------:R-:W-:Y:S02]  /*0ed0*/  DMUL R6, R38, R6 ;  /* 0x0000000626067228 */ /* 0x000fe40000000000 */
[----:B------:R-:W-:Y:S02]  /*0ee0*/  DMUL R12, R40, R12 ;  /* 0x0000000c280c7228 */ /* 0x000fe40000000000 */
[----:B------:R-:W-:Y:S02]  /*0ef0*/  DMUL R14, R42, R14 ;  /* 0x0000000e2a0e7228 */ /* 0x000fe40000000000 */
[----:B------:R-:W-:Y:S02]  /*0f00*/  DMUL R20, R44, R20 ;  /* 0x000000142c147228 */ /* 0x000fe40000000000 */
[----:B------:R-:W-:-:S02]  /*0f10*/  DMUL R22, R46, R22 ;  /* 0x000000162e167228 */ /* 0x000fc40000000000 */
[----:B------:R-:W-:Y:S02]  /*0f20*/  DMUL R28, R48, R28 ;  /* 0x0000001c301c7228 */ /* 0x000fe40000000000 */
[----:B------:R-:W-:Y:S01]  /*0f30*/  DMUL R30, R50, R30 ;  /* 0x0000001e321e7228 */ /* 0x000fe20000000000 */
[----:B0-----:R-:W-:-:S05]  /*0f40*/  IMAD.WIDE.U32 R2, R8, 0x10, R2 ;  /* 0x0000001008027825 */ /* 0x001fca00078e0002 */
[----:B------:R-:W-:Y:S04]  /*0f50*/  STG.E.128 desc[UR4][R2.64], R4 ;  /* 0x0000000402007986 */ /* 0x000fe8000c101d04 */
[----:B------:R-:W-:Y:S04]  /*0f60*/  STG.E.128 desc[UR4][R2.64+0x800], R12 ;  /* 0x0008000c02007986 */ /* 0x000fe8000c101d04 */
[----:B------:R-:W-:Y:S04]  /*0f70*/  STG.E.128 desc[UR4][R2.64+0x1000], R20 ;  /* 0x0010001402007986 */ /* 0x000fe8000c101d04 */
[----:B------:R-:W-:Y:S01]  /*0f80*/  STG.E.128 desc[UR4][R2.64+0x1800], R28 ;  /* 0x0018001c02007986 */ /* 0x000fe2000c101d04 */
[----:B------:R-:W-:Y:S05]  /*0f90*/  EXIT ;  /* 0x000000000000794d */ /* 0x000fea0003800000 */
.L_x_12707:
        /* <DEDUP_REMOVED lines=14> */
.L_x_27469:


//--------------------- .text._ZN2at6native29vectorized_elementwise_kernelILi4EZZZNS0_49_GLOBAL__N__b919a28f_16_Normalization_cu_5c38458736batch_norm_elementwise_backward_evalERKNS_6TensorES5_S5_S5_ENKUlvE_clEvENKUlvE_clEvEUldddE_St5arrayIPcLm4EEEEviT0_T1_ --------------------------
	.section	.text._ZN2at6native29vectorized_elementwise_kernelILi4EZZZNS0_49_GLOBAL__N__b919a28f_16_Normalization_cu_5c38458736batch_norm_elementwise_backward_evalERKNS_6TensorES5_S5_S5_ENKUlvE_clEvENKUlvE_clEvEUldddE_St5arrayIPcLm4EEEEviT0_T1_,"ax",@progbits
	.align	128
        .global         _ZN2at6native29vectorized_elementwise_kernelILi4EZZZNS0_49_GLOBAL__N__b919a28f_16_Normalization_cu_5c38458736batch_norm_elementwise_backward_evalERKNS_6TensorES5_S5_S5_ENKUlvE_clEvENKUlvE_clEvEUldddE_St5arrayIPcLm4EEEEviT0_T1_
        .type           _ZN2at6native29vectorized_elementwise_kernelILi4EZZZNS0_49_GLOBAL__N__b919a28f_16_Normalization_cu_5c38458736batch_norm_elementwise_backward_evalERKNS_6TensorES5_S5_S5_ENKUlvE_clEvENKUlvE_clEvEUldddE_St5arrayIPcLm4EEEEviT0_T1_,@function
        .size           _ZN2at6native29vectorized_elementwise_kernelILi4EZZZNS0_49_GLOBAL__N__b919a28f_16_Normalization_cu_5c38458736batch_norm_elementwise_backward_evalERKNS_6TensorES5_S5_S5_ENKUlvE_clEvENKUlvE_clEvEUldddE_St5arrayIPcLm4EEEEviT0_T1_,(.L_x_27470 - _ZN2at6native29vectorized_elementwise_kernelILi4EZZZNS0_49_GLOBAL__N__b919a28f_16_Normalization_cu_5c38458736batch_norm_elementwise_backward_evalERKNS_6TensorES5_S5_S5_ENKUlvE_clEvENKUlvE_clEvEUldddE_St5arrayIPcLm4EEEEviT0_T1_)
        .other          _ZN2at6native29vectorized_elementwise_kernelILi4EZZZNS0_49_GLOBAL__N__b919a28f_16_Normalization_cu_5c38458736batch_norm_elementwise_backward_evalERKNS_6TensorES5_S5_S5_ENKUlvE_clEvENKUlvE_clEvEUldddE_St5arrayIPcLm4EEEEviT0_T1_,@"STO_CUDA_ENTRY STV_DEFAULT"
_ZN2at6native29vectorized_elementwise_kernelILi4EZZZNS0_49_GLOBAL__N__b919a28f_16_Normalization_cu_5c38458736batch_norm_elementwise_backward_evalERKNS_6TensorES5_S5_S5_ENKUlvE_clEvENKUlvE_clEvEUldddE_St5arrayIPcLm4EEEEviT0_T1_:
.text._ZN2at6native29vectorized_elementwise_kernelILi4EZZZNS0_49_GLOBAL__N__b919a28f_16_Normalization_cu_5c38458736batch_norm_elementwise_backward_evalERKNS_6TensorES5_S5_S5_ENKUlvE_clEvENKUlvE_clEvEUldddE_St5arrayIPcLm4EEEEviT0_T1_:
        /* <DEDUP_REMOVED lines=164> */
.L_x_12711:
[----:B------:R-:W-:-:S13]  /*0a40*/  ISETP.GE.U32.AND P0, PT, R3, R2, PT ;  /* 0x000000020300720c */ /* 0x000fda0003f06070 */
[----:B------:R-:W-:Y:S05]  /*0a50*/  @P0 BRA `(.L_x_12713) ;  /* 0x0000000000300947 */ /* 0x000fea0003800000 */
[----:B0-----:R-:W0:Y:S01]  /*0a60*/  LDC.64 R4, c[0x0][0x388] ;  /* 0x0000e200ff047b82 */ /* 0x001e220000000a00 */
[----:B------:R-:W-:Y:S01]  /*0a70*/  IMAD R7, R0, 0x400, R3 ;  /* 0x0000040000077824 */ /* 0x000fe200078e0203 */
[----:B------:R-:W-:-:S03]  /*0a80*/  IADD3 R3, PT, PT, R3, 0x80, RZ ;  /* 0x0000008003037810 */ /* 0x000fc60007ffe0ff */
[----:B0-----:R-:W-:-:S05]  /*0a90*/  IMAD.WIDE.U32 R4, R7, 0x8, R4 ;  /* 0x0000000807047825 */ /* 0x001fca00078e0004 */
[----:B------:R1:W-:Y:S02]  /*0aa0*/  STG.E.64 desc[UR4][R4.64], R10 ;  /* 0x0000000a04007986 */ /* 0x0003e4000c101b04 */
.L_x_12712:
[----:B------:R-:W-:-:S13]  /*0ab0*/  ISETP.GE.U32.AND P0, PT, R3, R2, PT ;  /* 0x000000020300720c */ /* 0x000fda0003f06070 */
[----:B------:R-:W-:Y:S05]  /*0ac0*/  @P0 BRA `(.L_x_12714) ;  /* 0x0000000000340947 */ /* 0x000fea0003800000 */
[----:B01----:R-:W0:Y:S01]  /*0ad0*/  LDC.64 R4, c[0x0][0x388] ;  /* 0x0000e200ff047b82 */ /* 0x003e220000000a00 */
[----:B------:R-:W-:Y:S01]  /*0ae0*/  IMAD R7, R0, 0x400, R3 ;  /* 0x0000040000077824 */ /* 0x000fe200078e0203 */
[----:B------:R-:W-:-:S03]  /*0af0*/  IADD3 R3, PT, PT, R3, 0x80, RZ ;  /* 0x0000008003037810 */ /* 0x000fc60007ffe0ff */
[----:B0-----:R-:W-:-:S05]  /*0b00*/  IMAD.WIDE.U32 R4, R7, 0x8, R4 ;  /* 0x0000000807047825 */ /* 0x001fca00078e0004 */
[----:B------:R1:W-:Y:S02]  /*0b10*/  STG.E.64 desc[UR4][R4.64], R24 ;  /* 0x0000001804007986 */ /* 0x0003e4000c101b04 */
.L_x_12713:
        /* <DEDUP_REMOVED lines=8> */
.L_x_12714:
[----:B------:R-:W-:Y:S05]  /*0ba0*/  BSYNC.RELIABLE B1 ;  /* 0x0000000000017941 */ /* 0x000fea0003800100 */
.L_x_12710:
[----:B------:R-:W-:-:S13]  /*0bb0*/  ISETP.GE.U32.AND P0, PT, R3, R2, PT ;  /* 0x000000020300720c */ /* 0x000fda0003f06070 */
[----:B012---:R-:W0:Y:S01]  /*0bc0*/  @!P0 LDC.64 R4, c[0x0][0x388] ;  /* 0x0000e200ff048b82 */ /* 0x007e220000000a00 */
[----:B------:R-:W-:Y:S01]  /*0bd0*/  @!P0 LEA R7, R0, R3, 0xa ;  /* 0x0000000300078211 */ /* 0x000fe200078e50ff */
[----:B------:R-:W-:-:S04]  /*0be0*/  @!P0 VIADD R3, R3, 0x80 ;  /* 0x0000008003038836 */ /* 0x000fc80000000000 */
[----:B0-----:R-:W-:-:S05]  /*0bf0*/  @!P0 IMAD.WIDE.U32 R4, R7, 0x8, R4 ;  /* 0x0000000807048825 */ /* 0x001fca00078e0004 */
[----:B------:R2:W-:Y:S02]  /*0c00*/  @!P0 STG.E.64 desc[UR4][R4.64], R14 ;  /* 0x0000000e04008986 */ /* 0x0005e4000c101b04 */
.L_x_12715:
[----:B------:R-:W-:Y:S05]  /*0c10*/  BSYNC.RECONVERGENT B0 ;  /* 0x0000000000007941 */ /* 0x000fea0003800200 */
.L_x_12709:
        /* <DEDUP_REMOVED lines=8> */
.L_x_12708:
        /* <DEDUP_REMOVED lines=8> */
[----:B------:R-:W2:Y:S03]  /*0d20*/  LDG.E.ENL2.256 R40, R44, desc[UR4][R32.64] ;  /* 0xfe000004202c797e */ /* 0x000ea60008121928 */
[----:B---3--:R-:W-:-:S04]  /*0d30*/  IMAD.WIDE.U32 R2, R53, 0x8, R6 ;  /* 0x0000000835027825 */ /* 0x008fc800078e0006 */
[C---:B------:R-:W-:Y:S01]  /*0d40*/  IMAD.WIDE.U32 R4, R17.reuse, 0x20, R4 ;  /* 0x0000002011047825 */ /* 0x040fe200078e0004 */
[----:B------:R-:W3:Y:S04]  /*0d50*/  LDG.E.ENL2.256 R32, R36, desc[UR4][R32.64+0x1000] ;  /* 0xfe0080042024797e */ /* 0x000ee80008121920 */
[----:B------:R-:W2:Y:S01]  /*0d60*/  LDG.E.ENL2.256 R8, R48, desc[UR4][R4.64] ;  /* 0xfe0000040430797e */ /* 0x000ea20008121908 */
[----:B------:R-:W-:Y:S02]  /*0d70*/  IMAD.WIDE.U32 R16, R17, 0x20, R2 ;  /* 0x0000002011107825 */ /* 0x000fe400078e0002 */
[----:B------:R-:W0:Y:S03]  /*0d80*/  LDC.64 R2, c[0x0][0x388] ;  /* 0x0000e200ff027b82 */ /* 0x000e260000000a00 */
[----:B------:R-:W4:Y:S04]  /*0d90*/  LDG.E.ENL2.256 R24, R28, desc[UR4][R16.64] ;  /* 0xfe000004101c797e */ /* 0x000f280008121918 */
[----:B------:R-:W3:Y:S04]  /*0da0*/  LDG.E.ENL2.256 R4, R12, desc[UR4][R4.64+0x1000] ;  /* 0xfe008004040c797e */ /* 0x000ee80008121904 */
[----:B------:R-:W5:Y:S01]  /*0db0*/  LDG.E.ENL2.256 R16, R20, desc[UR4][R16.64+0x1000] ;  /* 0xfe0080041014797e */ /* 0x000f620008121910 */
[----:B------:R-:W1:Y:S01]  /*0dc0*/  S2R R0, SR_TID.X ;  /* 0x0000000000007919 */ /* 0x000e620000002100 */
[----:B0-----:R-:W-:-:S04]  /*0dd0*/  IMAD.WIDE.U32 R2, R53, 0x8, R2 ;  /* 0x0000000835027825 */ /* 0x001fc800078e0002 */
[----:B-1----:R-:W-:Y:S01]  /*0de0*/  IMAD.WIDE.U32 R2, R0, 0x20, R2 ;  /* 0x0000002000027825 */ /* 0x002fe200078e0002 */
[----:B--2---:R-:W-:Y:S02]  /*0df0*/  DMUL R44, R44, R48 ;  /* 0x000000302c2c7228 */ /* 0x004fe40000000000 */
[----:B------:R-:W-:Y:S02]  /*0e00*/  DMUL R46, R46, R50 ;  /* 0x000000322e2e7228 */ /* 0x000fe40000000000 */
[----:B------:R-:W-:Y:S02]  /*0e10*/  DMUL R8, R40, R8 ;  /* 0x0000000828087228 */ /* 0x000fe40000000000 */
[----:B------:R-:W-:Y:S02]  /*0e20*/  DMUL R10, R42, R10 ;  /* 0x0000000a2a0a7228 */ /* 0x000fe40000000000 */
[----:B---3--:R-:W-:Y:S02]  /*0e30*/  DMUL R12, R36, R12 ;  /* 0x0000000c240c7228 */ /* 0x008fe40000000000 */
[----:B------:R-:W-:-:S02]  /*0e40*/  DMUL R14, R38, R14 ;  /* 0x0000000e260e7228 */ /* 0x000fc40000000000 */
[----:B------:R-:W-:Y:S02]  /*0e50*/  DMUL R4, R32, R4 ;  /* 0x0000000420047228 */ /* 0x000fe40000000000 */
[----:B------:R-:W-:Y:S02]  /*0e60*/  DMUL R6, R34, R6 ;  /* 0x0000000622067228 */ /* 0x000fe40000000000 */
[----:B----4-:R-:W-:Y:S02]  /*0e70*/  DMUL R28, R28, R44 ;  /* 0x0000002c1c1c7228 */ /* 0x010fe40000000000 */
[----:B------:R-:W-:Y:S02]  /*0e80*/  DMUL R30, R30, R46 ;  /* 0x0000002e1e1e7228 */ /* 0x000fe40000000000 */
[----:B------:R-:W-:Y:S02]  /*0e90*/  DMUL R8, R24, R8 ;  /* 0x0000000818087228 */ /* 0x000fe40000000000 */
[----:B------:R-:W-:-:S02]  /*0ea0*/  DMUL R10, R26, R10 ;  /* 0x0000000a1a0a7228 */ /* 0x000fc40000000000 */
[----:B-----5:R-:W-:Y:S02]  /*0eb0*/  DMUL R12, R20, R12 ;  /* 0x0000000c140c7228 */ /* 0x020fe40000000000 */
[----:B------:R-:W-:Y:S02]  /*0ec0*/  DMUL R14, R22, R14 ;  /* 0x0000000e160e7228 */ /* 0x000fe40000000000 */
[----:B------:R-:W-:Y:S02]  /*0ed0*/  DMUL R4, R16, R4 ;  /* 0x0000000410047228 */ /* 0x000fe40000000000 */
[----:B------:R-:W-:Y:S01]  /*0ee0*/  DMUL R6, R18, R6 ;  /* 0x0000000612067228 */ /* 0x000fe20000000000 */
[----:B------:R-:W-:Y:S06]  /*0ef0*/  STG.E.ENL2.256 desc[UR4][R2.64], R28, R8 ;  /* 0xf800001c0208797f */ /* 0x000fec000f121804 */
[----:B------:R-:W-:Y:S01]  /*0f00*/  STG.E.ENL2.256 desc[UR4][R2.64+0x1000], R12, R4 ;  /* 0xf800800c0204797f */ /* 0x000fe2000f121804 */
[----:B------:R-:W-:Y:S05]  /*0f10*/  EXIT ;  /* 0x000000000000794d */ /* 0x000fea0003800000 */
.L_x_12716:
        /* <DEDUP_REMOVED lines=14> */
.L_x_27470:


//--------------------- .text._ZN2at6native29vectorized_elementwise_kernelILi8EZZZNS0_49_GLOBAL__N__b919a28f_16_Normalization_cu_5c38458736batch_norm_elementwise_backward_evalERKNS_6TensorES5_S5_S5_ENKUlvE_clEvENKUlvE_clEvEUldddE_St5arrayIPcLm4EEEEviT0_T1_ --------------------------
	.section	.text._ZN2at6native29vectorized_elementwise_kernelILi8EZZZNS0_49_GLOBAL__N__b919a28f_16_Normalization_cu_5c38458736batch_norm_elementwise_backward_evalERKNS_6TensorES5_S5_S5_ENKUlvE_clEvENKUlvE_clEvEUldddE_St5arrayIPcLm4EEEEviT0_T1_,"ax",@progbits
	.align	128
        .global         _ZN2at6native29vectorized_elementwise_kernelILi8EZZZNS0_49_GLOBAL__N__b919a28f_16_Normalization_cu_5c38458736batch_norm_elementwise_backward_evalERKNS_6TensorES5_S5_S5_ENKUlvE_clEvENKUlvE_clEvEUldddE_St5arrayIPcLm4EEEEviT0_T1_
        .type           _ZN2at6native29vectorized_elementwise_kernelILi8EZZZNS0_49_GLOBAL__N__b919a28f_16_Normalization_cu_5c38458736batch_norm_elementwise_backward_evalERKNS_6TensorES5_S5_S5_ENKUlvE_clEvENKUlvE_clEvEUldddE_St5arrayIPcLm4EEEEviT0_T1_,@function
        .size           _ZN2at6native29vectorized_elementwise_kernelILi8EZZZNS0_49_GLOBAL__N__b919a28f_16_Normalization_cu_5c38458736batch_norm_elementwise_backward_evalERKNS_6TensorES5_S5_S5_ENKUlvE_clEvENKUlvE_clEvEUldddE_St5arrayIPcLm4EEEEviT0_T1_,(.L_x_27471 - _ZN2at6native29vectorized_elementwise_kernelILi8EZZZNS0_49_GLOBAL__N__b919a28f_16_Normalization_cu_5c38458736batch_norm_elementwise_backward_evalERKNS_6TensorES5_S5_S5_ENKUlvE_clEvENKUlvE_clEvEUldddE_St5arrayIPcLm4EEEEviT0_T1_)
        .other          _ZN2at6native29vectorized_elementwise_kernelILi8EZZZNS0_49_GLOBAL__N__b919a28f_16_Normalization_cu_5c38458736batch_norm_elementwise_backward_evalERKNS_6TensorES5_S5_S5_ENKUlvE_clEvENKUlvE_clEvEUldddE_St5arrayIPcLm4EEEEviT0_T1_,@"STO_CUDA_ENTRY STV_DEFAULT"
_ZN2at6native29vectorized_elementwise_kernelILi8EZZZNS0_49_GLOBAL__N__b919a28f_16_Normalization_cu_5c38458736batch_norm_elementwise_backward_evalERKNS_6TensorES5_S5_S5_ENKUlvE_clEvENKUlvE_clEvEUldddE_St5arrayIPcLm4EEEEviT0_T1_:
.text._ZN2at6native29vectorized_elementwise_kernelILi8EZZZNS0_49_GLOBAL__N__b919a28f_16_Normalization_cu_5c38458736batch_norm_elementwise_backward_evalERKNS_6TensorES5_S5_S5_ENKUlvE_clEvENKUlvE_clEvEUldddE_St5arrayIPcLm4EEEEviT0_T1_:
        /* <DEDUP_REMOVED lines=164> */
.L_x_12720:
[----:B------:R-:W-:-:S13]  /*0a40*/  ISETP.GE.U32.AND P0, PT, R3, R2, PT ;  /* 0x000000020300720c */ /* 0x000fda0003f06070 */
[----:B------:R-:W-:Y:S05]  /*0a50*/  @P0 BRA `(.L_x_12722) ;  /* 0x0000000000300947 */ /* 0x000fea0003800000 */
[----:B0-----:R-:W0:Y:S01]  /*0a60*/  LDC.64 R4, c[0x0][0x388] ;  /* 0x0000e200ff047b82 */ /* 0x001e220000000a00 */
[----:B------:R-:W-:Y:S01]  /*0a70*/  IMAD R7, R0, 0x400, R3 ;  /* 0x0000040000077824 */ /* 0x000fe200078e0203 */
[----:B------:R-:W-:-:S03]  /*0a80*/  IADD3 R3, PT, PT, R3, 0x80, RZ ;  /* 0x0000008003037810 */ /* 0x000fc60007ffe0ff */
[----:B0-----:R-:W-:-:S05]  /*0a90*/  IMAD.WIDE.U32 R4, R7, 0x8, R4 ;  /* 0x0000000807047825 */ /* 0x001fca00078e0004 */
[----:B------:R1:W-:Y:S02]  /*0aa0*/  STG.E.64 desc[UR4][R4.64], R10 ;  /* 0x0000000a04007986 */ /* 0x0003e4000c101b04 */
.L_x_12721:
[----:B------:R-:W-:-:S13]  /*0ab0*/  ISETP.GE.U32.AND P0, PT, R3, R2, PT ;  /* 0x000000020300720c */ /* 0x000fda0003f06070 */
[----:B------:R-:W-:Y:S05]  /*0ac0*/  @P0 BRA `(.L_x_12723) ;  /* 0x0000000000340947 */ /* 0x000fea0003800000 */
[----:B01----:R-:W0:Y:S01]  /*0ad0*/  LDC.64 R4, c[0x0][0x388] ;  /* 0x0000e200ff047b82 */ /* 0x003e220000000a00 */
[----:B------:R-:W-:Y:S01]  /*0ae0*/  IMAD R7, R0, 0x400, R3 ;  /* 0x0000040000077824 */ /* 0x000fe200078e0203 */
[----:B------:R-:W-:-:S03]  /*0af0*/  IADD3 R3, PT, PT, R3, 0x80, RZ ;  /* 0x0000008003037810 */ /* 0x000fc60007ffe0ff */
[----:B0-----:R-:W-:-:S05]  /*0b00*/  IMAD.WIDE.U32 R4, R7, 0x8, R4 ;  /* 0x0000000807047825 */ /* 0x001fca00078e0004 */
[----:B------:R1:W-:Y:S02]  /*0b10*/  STG.E.64 desc[UR4][R4.64], R24 ;  /* 0x0000001804007986 */ /* 0x0003e4000c101b04 */
.L_x_12722:
        /* <DEDUP_REMOVED lines=8> */
.L_x_12723:
[----:B------:R-:W-:Y:S05]  /*0ba0*/  BSYNC.RELIABLE B1 ;  /* 0x0000000000017941 */ /* 0x000fea0003800100 */
.L_x_12719:
[----:B------:R-:W-:-:S13]  /*0bb0*/  ISETP.GE.U32.AND P0, PT, R3, R2, PT ;  /* 0x000000020300720c */ /* 0x000fda0003f06070 */
[----:B012---:R-:W0:Y:S01]  /*0bc0*/  @!P0 LDC.64 R4, c[0x0][0x388] ;  /* 0x0000e200ff048b82 */ /* 0x007e220000000a00 */
[----:B------:R-:W-:Y:S01]  /*0bd0*/  @!P0 LEA R7, R0, R3, 0xa ;  /* 0x0000000300078211 */ /* 0x000fe200078e50ff */
[----:B------:R-:W-:-:S04]  /*0be0*/  @!P0 VIADD R3, R3, 0x80 ;  /* 0x0000008003038836 */ /* 0x000fc80000000000 */
[----:B0-----:R-:W-:-:S05]  /*0bf0*/  @!P0 IMAD.WIDE.U32 R4, R7, 0x8, R4 ;  /* 0x0000000807048825 */ /* 0x001fca00078e0004 */
[----:B------:R2:W-:Y:S02]  /*0c00*/  @!P0 STG.E.64 desc[UR4][R4.64], R14 ;  /* 0x0000000e04008986 */ /* 0x0005e4000c101b04 */
.L_x_12724:
[----:B------:R-:W-:Y:S05]  /*0c10*/  BSYNC.RECONVERGENT B0 ;  /* 0x0000000000007941 */ /* 0x000fea0003800200 */
.L_x_12718:
        /* <DEDUP_REMOVED lines=8> */
.L_x_12717:
        /* <DEDUP_REMOVED lines=40> */
.L_x_12725:
        /* <DEDUP_REMOVED lines=14> */
.L_x_27471:


//--------------------- .text._ZN2at6native18elementwise_kernelILi128ELi4EZNS0_15gpu_kernel_implIZZZNS0_49_GLOBAL__N__b919a28f_16_Normalization_cu_5c38458737batch_norm_elementwise_backward_trainERKNS_6TensorES6_S6_S6_S6_S6_S6_ENKUlvE0_clEvENKUlvE2_clEvEUlN3c108BFloat16ESA_fffffE_EEvRNS_18TensorIteratorBaseERKT_EUliE_EEviT1_ --------------------------
	.section	.text._ZN2at6native18elementwise_kernelILi128ELi4EZNS0_15gpu_kernel_implIZZZNS0_49_GLOBAL__N__b919a28f_16_Normalization_cu_5c38458737batch_norm_elementwise_backward_trainERKNS_6TensorES6_S6_S6_S6_S6_S6_ENKUlvE0_clEvENKUlvE2_clEvEUlN3c108BFloat16ESA_fffffE_EEvRNS_18TensorIteratorBaseERKT_EUliE_EEviT1_,"ax",@progbits
	.align	128
        .global         _ZN2at6native18elementwise_kernelILi128ELi4EZNS0_15gpu_kernel_implIZZZNS0_49_GLOBAL__N__b919a28f_16_Normalization_cu_5c38458737batch_norm_elementwise_backward_trainERKNS_6TensorES6_S6_S6_S6_S6_S6_ENKUlvE0_clEvENKUlvE2_clEvEUlN3c108BFloat16ESA_fffffE_EEvRNS_18TensorIteratorBaseERKT_EUliE_EEviT1_
        .type           _ZN2at6native18elementwise_kernelILi128ELi4EZNS0_15gpu_kernel_implIZZZNS0_49_GLOBAL__N__b919a28f_16_Normalization_cu_5c38458737batch_norm_elementwise_backward_trainERKNS_6TensorES6_S6_S6_S6_S6_S6_ENKUlvE0_clEvENKUlvE2_clEvEUlN3c108BFloat16ESA_fffffE_EEvRNS_18TensorIteratorBaseERKT_EUliE_EEviT1_,@function
        .size           _ZN2at6native18elementwise_kernelILi128ELi4EZNS0_15gpu_kernel_implIZZZNS0_49_GLOBAL__N__b919a28f_16_Normalization_cu_5c38458737batch_norm_elementwise_backward_trainERKNS_6TensorES6_S6_S6_S6_S6_S6_ENKUlvE0_clEvENKUlvE2_clEvEUlN3c108BFloat16ESA_fffffE_EEvRNS_18TensorIteratorBaseERKT_EUliE_EEviT1_,(.L_x_27472 - _ZN2at6native18elementwise_kernelILi128ELi4EZNS0_15gpu_kernel_implIZZZNS0_49_GLOBAL__N__b919a28f_16_Normalization_cu_5c38458737batch_norm_elementwise_backward_trainERKNS_6TensorES6_S6_S6_S6_S6_S6_ENKUlvE0_clEvENKUlvE2_clEvEUlN3c108BFloat16ESA_fffffE_EEvRNS_18TensorIteratorBaseERKT_EUliE_EEviT1_)
        .other          _ZN2at6native18elementwise_kernelILi128ELi4EZNS0_15gpu_kernel_implIZZZNS0_49_GLOBAL__N__b919a28f_16_Normalization_cu_5c38458737batch_norm_elementwise_backward_trainERKNS_6TensorES6_S6_S6_S6_S6_S6_ENKUlvE0_clEvENKUlvE2_clEvEUlN3c108BFloat16ESA_fffffE_EEvRNS_18TensorIteratorBaseERKT_EUliE_EEviT1_,@"STO_CUDA_ENTRY STV_DEFAULT"
_ZN2at6native18elementwise_kernelILi128ELi4EZNS0_15gpu_kernel_implIZZZNS0_49_GLOBAL__N__b919a28f_16_Normalization_cu_5c38458737batch_norm_elementwise_backward_trainERKNS_6TensorES6_S6_S6_S6_S6_S6_ENKUlvE0_clEvENKUlvE2_clEvEUlN3c108BFloat16ESA_fffffE_EEvRNS_18TensorIteratorBaseERKT_EUliE_EEviT1_:
.text._ZN2at6native18elementwise_kernelILi128ELi4EZNS0_15gpu_kernel_implIZZZNS0_49_GLOBAL__N__b919a28f_16_Normalization_cu_5c38458737batch_norm_elementwise_backward_trainERKNS_6TensorES6_S6_S6_S6_S6_S6_ENKUlvE0_clEvENKUlvE2_clEvEUlN3c108BFloat16ESA_fffffE_EEvRNS_18TensorIteratorBaseERKT_EUliE_EEviT1_:
[----:B------:R-:W0:Y:S01]  /*0000*/  LDC R1, c[0x0][0x37c] ;  /* 0x0000df00ff017b82 */ /* 0x000e220000000800 */
[----:B------:R-:W1:Y:S07]  /*0010*/  S2R R17, SR_TID.X ;  /* 0x0000000000117919 */ /* 0x000e6e0000002100 */
[----:B------:R-:W2:Y:S01]  /*0020*/  S2UR UR4, SR_CTAID.X ;  /* 0x00000000000479c3 */ /* 0x000ea20000002500 */
[----:B------:R-:W3:Y:S01]  /*0030*/  LDCU UR39, c[0x0][0x388] ;  /* 0x00007100ff2777ac */ /* 0x000ee20008000800 */
[----:B------:R-:W-:Y:S01]  /*0040*/  BSSY.RECONVERGENT B7, `(.L_x_12726) ;  /* 0x0000978000077945 */ /* 0x000fe20003800200 */
[----:B------:R-:W4:Y:S01]  /*0050*/  LDCU UR5, c[0x0][0x380] ;  /* 0x00007000ff0577ac */ /* 0x000f220008000800 */
[----:B------:R-:W5:Y:S01]  /*0060*/  LDCU.64 UR40, c[0x0][0x828] ;  /* 0x00010500ff2877ac */ /* 0x000f620008000a00 */
[----:B------:R-:W0:Y:S01]  /*0070*/  LDCU.64 UR36, c[0x0][0x358] ;  /* 0x00006b00ff2477ac */ /* 0x000e220008000a00 */
[----:B---3--:R-:W-:-:S04]  /*0080*/  UIADD3 UR45, UPT, UPT, UR39, -0x1, URZ ;  /* 0xffffffff272d7890 */ /* 0x008fc8000fffe0ff */
[----:B------:R-:W-:Y:S02]  /*0090*/  UISETP.LT.U32.AND UP0, UPT, UR45, 0x18, UPT ;  /* 0x000000182d00788c */ /* 0x000fe4000bf01070 */
[----:B--2---:R-:W-:Y:S02]  /*00a0*/  USHF.L.U32 UR4, UR4, 0x9, URZ ;  /* 0x0000000904047899 */ /* 0x004fe400080006ff */
[----:B------:R-:W-:Y:S02]  /*00b0*/  USEL UR38, UR45, 0x18, UP0 ;  /* 0x000000182d267887 */ /* 0x000fe40008000000 */
[----:B-----5:R-:W-:Y:S02]  /*00c0*/  UPRMT UR49, UR40, 0x7770, URZ ;  /* 0x0000777028317896 */ /* 0x020fe400080000ff */
[----:B-1----:R-:W-:Y:S01]  /*00d0*/  LOP3.LUT R17, R17, UR4, RZ, 0xfc, !PT ;  /* 0x0000000411117c12 */ /* 0x002fe2000f8efcff */
[----:B------:R-:W-:Y:S02]  /*00e0*/  UPRMT UR48, UR40, 0x7771, URZ ;  /* 0x0000777128307896 */ /* 0x000fe400080000ff */
[----:B------:R-:W-:Y:S01]  /*00f0*/  UPRMT UR47, UR40, 0x7772, URZ ;  /* 0x00007772282f7896 */ /* 0x000fe200080000ff */
[----:B----4-:R-:W-:Y:S01]  /*0100*/  ISETP.GE.AND P0, PT, R17, UR5, PT ;  /* 0x0000000511007c0c */ /* 0x010fe2000bf06270 */
[----:B------:R-:W-:-:S02]  /*0110*/  UPRMT UR46, UR40, 0x7773, URZ ;  /* 0x00007773282e7896 */ /* 0x000fc400080000ff */
[----:B------:R-:W-:Y:S02]  /*0120*/  UPRMT UR44, UR41, 0x7770, URZ ;  /* 0x00007770292c7896 */ /* 0x000fe400080000ff */
[----:B------:R-:W-:Y:S02]  /*0130*/  UPRMT UR43, UR41, 0x7771, URZ ;  /* 0x00007771292b7896 */ /* 0x000fe400080000ff */
[----:B------:R-:W-:Y:S02]  /*0140*/  UPRMT UR42, UR41, 0x7772, URZ ;  /* 0x00007772292a7896 */ /* 0x000fe400080000ff */
[----:B------:R-:W-:Y:S02]  /*0150*/  UPRMT UR50, UR41, 0x7773, URZ ;  /* 0x0000777329327896 */ /* 0x000fe400080000ff */
[----:B------:R-:W-:Y:S02]  /*0160*/  UIADD3 UR38, UPT, UPT, UR38, 0x1, URZ ;  /* 0x0000000126267890 */ /* 0x000fe4000fffe0ff */
[----:B0-----:R-:W-:Y:S10]  /*0170*/  @P0 BRA `(.L_x_12727) ;  /* 0x0000009400900947 */ /* 0x001ff40003800000 */
[----:B------:R-:W-:Y:S01]  /*0180*/  UISETP.NE.AND UP0, UPT, UR39, URZ, UPT ;  /* 0x000000ff2700728c */ /* 0x000fe2000bf05270 */
[----:B------:R-:W-:Y:S01]  /*0190*/  CS2R R24, SRZ ;  /* 0x0000000000187805 */ /* 0x000fe2000001ff00 */
[----:B------:R-:W-:Y:S01]  /*01a0*/  IMAD.MOV.U32 R26, RZ, RZ, RZ ;  /* 0x000000ffff1a7224 */ /* 0x000fe200078e00ff */
[----:B------:R-:W-:Y:S01]  /*01b0*/  CS2R R22, SRZ ;  /* 0x0000000000167805 */ /* 0x000fe2000001ff00 */
[----:B------:R-:W-:Y:S02]  /*01c0*/  IMAD.MOV.U32 R19, RZ, RZ, RZ ;  /* 0x000000ffff137224 */ /* 0x000fe400078e00ff */
[----:B------:R-:W-:Y:S02]  /*01d0*/  IMAD.MOV.U32 R0, RZ, RZ, RZ ;  /* 0x000000ffff007224 */ /* 0x000fe400078e00ff */
[----:B------:R-:W-:Y:S01]  /*01e0*/  IMAD.MOV.U32 R16, RZ, RZ, RZ ;  /* 0x000000ffff107224 */ /* 0x000fe200078e00ff */
[----:B------:R-:W-:Y:S06]  /*01f0*/  BRA.U !UP0, `(.L_x_12728) ;  /* 0x0000001d08c87547 */ /* 0x000fec000b800000 */
[----:B------:R-:W0:Y:S01]  /*0200*/  LDCU.64 UR4, c[0x0][0x390] ;  /* 0x00007200ff0477ac */ /* 0x000e220008000a00 */
[----:B------:R-:W-:Y:S01]  /*0210*/  IMAD.MOV.U32 R16, RZ, RZ, RZ ;  /* 0x000000ffff107224 */ /* 0x000fe200078e00ff */
[----:B------:R-:W1:Y:S01]  /*0220*/  LDCU UR6, c[0x0][0x38c] ;  /* 0x00007180ff0677ac */ /* 0x000e620008000800 */
[----:B------:R-:W2:Y:S01]  /*0230*/  LDCU.128 UR12, c[0x0][0x4c0] ;  /* 0x00009800ff0c77ac */ /* 0x000ea20008000c00 */
[----:B------:R-:W3:Y:S01]  /*0240*/  LDCU.64 UR8, c[0x0][0x4b8] ;  /* 0x00009700ff0877ac */ /* 0x000ee20008000a00 */
[----:B------:R-:W-:Y:S01]  /*0250*/  UISETP.NE.AND UP0, UPT, UR45, URZ, UPT ;  /* 0x000000ff2d00728c */ /* 0x000fe2000bf05270 */
[----:B0-----:R-:W-:-:S05]  /*0260*/  IMAD.HI.U32 R4, R17, UR4, R16 ;  /* 0x0000000411047c27 */ /* 0x001fca000f8e0010 */
[----:B------:R-:W-:Y:S01]  /*0270*/  SHF.R.U32.HI R5, RZ, UR5, R4 ;  /* 0x00000005ff057c19 */ /* 0x000fe20008011604 */
[----:B------:R-:W0:Y:S03]  /*0280*/  LDCU.64 UR4, c[0x0][0x4d0] ;  /* 0x00009a00ff0477ac */ /* 0x000e260008000a00 */
[----:B------:R-:W-:-:S05]  /*0290*/  IADD3 R24, PT, PT, -R5, RZ, RZ ;  /* 0x000000ff05187210 */ /* 0x000fca0007ffe1ff */
[----:B-1----:R-:W-:-:S04]  /*02a0*/  IMAD R24, R24, UR6, R17 ;  /* 0x0000000618187c24 */ /* 0x002fc8000f8e0211 */
[C---:B--2---:R-:W-:Y:S02]  /*02b0*/  IMAD R19, R24.reuse, UR12, RZ ;  /* 0x0000000c18137c24 */ /* 0x044fe4000f8e02ff */
[C---:B------:R-:W-:Y:S02]  /*02c0*/  IMAD R22, R24.reuse, UR13, RZ ;  /* 0x0000000d18167c24 */ /* 0x040fe4000f8e02ff */
[C---:B------:R-:W-:Y:S02]  /*02d0*/  IMAD R23, R24.reuse, UR14, RZ ;  /* 0x0000000e18177c24 */ /* 0x040fe4000f8e02ff */
[C---:B------:R-:W-:Y:S02]  /*02e0*/  IMAD R25, R24.reuse, UR15, RZ ;  /* 0x0000000f18197c24 */ /* 0x040fe4000f8e02ff */
[C---:B---3--:R-:W-:Y:S02]  /*02f0*/  IMAD R16, R24.reuse, UR8, RZ ;  /* 0x0000000818107c24 */ /* 0x048fe4000f8e02ff */
[----:B------:R-:W-:-:S02]  /*0300*/  IMAD R0, R24, UR9, RZ ;  /* 0x0000000918007c24 */ /* 0x000fc4000f8e02ff */
[C---:B0-----:R-:W-:Y:S02]  /*0310*/  IMAD R26, R24.reuse, UR4, RZ ;  /* 0x00000004181a7c24 */ /* 0x041fe4000f8e02ff */
[----:B------:R-:W-:Y:S01]  /*0320*/  IMAD R24, R24, UR5, RZ ;  /* 0x0000000518187c24 */ /* 0x000fe2000f8e02ff */
[----:B------:R-:W-:Y:S06]  /*0330*/  BRA.U !UP0, `(.L_x_12728) ;  /* 0x0000001d08787547 */ /* 0x000fec000b800000 */
[----:B------:R-:W0:Y:S01]  /*0340*/  LDCU.64 UR6, c[0x0][0x398] ;  /* 0x00007300ff0677ac */ /* 0x000e220008000a00 */
[----:B------:R-:W-:Y:S01]  /*0350*/  IMAD.MOV.U32 R4, RZ, RZ, RZ ;  /* 0x000000ffff047224 */ /* 0x000fe200078e00ff */
[----:B------:R-:W1:Y:S01]  /*0360*/  LDCU UR4, c[0x0][0x3a0] ;  /* 0x00007400ff0477ac */ /* 0x000e620008000800 */
[----:B------:R-:W2:Y:S01]  /*0370*/  LDCU.128 UR12, c[0x0][0x4e0] ;  /* 0x00009c00ff0c77ac */ /* 0x000ea20008000c00 */
[----:B------:R-:W3:Y:S01]  /*0380*/  LDCU.64 UR8, c[0x0][0x4d8] ;  /* 0x00009b00ff0877ac */ /* 0x000ee20008000a00 */
[----:B------:R-:W-:Y:S01]  /*0390*/  UISETP.NE.AND UP0, UPT, UR38, 0x2, UPT ;  /* 0x000000022600788c */ /* 0x000fe2000bf05270 */
[----:B0-----:R-:W-:-:S05]  /*03a0*/  IMAD.HI.U32 R2, R5, UR7, R4 ;  /* 0x0000000705027c27 */ /* 0x001fca000f8e0004 */
[----:B-1----:R-:W-:Y:S01]  /*03b0*/  SHF.R.U32.HI R3, RZ, UR4, R2 ;  /* 0x00000004ff037c19 */ /* 0x002fe20008011602 */
[----:B------:R-:W0:Y:S04]  /*03c0*/  LDCU.64 UR4, c[0x0][0x4f0] ;  /* 0x00009e00ff0477ac */ /* 0x000e280008000a00 */
[----:B------:R-:W-:-:S04]  /*03d0*/  IMAD.MOV R4, RZ, RZ, -R3 ;  /* 0x000000ffff047224 */ /* 0x000fc800078e0a03 */
[----:B------:R-:W-:-:S04]  /*03e0*/  IMAD R5, R4, UR6, R5 ;  /* 0x0000000604057c24 */ /* 0x000fc8000f8e0205 */
[C---:B--2---:R-:W-:Y:S02]  /*03f0*/  IMAD R19, R5.reuse, UR12, R19 ;  /* 0x0000000c05137c24 */ /* 0x044fe4000f8e0213 */
[C---:B------:R-:W-:Y:S02]  /*0400*/  IMAD R22, R5.reuse, UR13, R22 ;  /* 0x0000000d05167c24 */ /* 0x040fe4000f8e0216 */
[C---:B------:R-:W-:Y:S02]  /*0410*/  IMAD R23, R5.reuse, UR14, R23 ;  /* 0x0000000e05177c24 */ /* 0x040fe4000f8e0217 */
[C---:B------:R-:W-:Y:S02]  /*0420*/  IMAD R25, R5.reuse, UR15, R25 ;  /* 0x0000000f05197c24 */ /* 0x040fe4000f8e0219 */
[C---:B---3--:R-:W-:Y:S02]  /*0430*/  IMAD R16, R5.reuse, UR8, R16 ;  /* 0x0000000805107c24 */ /* 0x048fe4000f8e0210 */
[----:B------:R-:W-:-:S02]  /*0440*/  IMAD R0, R5, UR9, R0 ;  /* 0x0000000905007c24 */ /* 0x000fc4000f8e0200 */
[C---:B0-----:R-:W-:Y:S02]  /*0450*/  IMAD R26, R5.reuse, UR4, R26 ;  /* 0x00000004051a7c24 */ /* 0x041fe4000f8e021a */
[----:B------:R-:W-:Y:S01]  /*0460*/  IMAD R24, R5, UR5, R24 ;  /* 0x0000000505187c24 */ /* 0x000fe2000f8e0218 */
        /* <DEDUP_REMOVED lines=8> */
[----:B------:R-:W-:Y:S01]  /*04f0*/  SHF.R.U32.HI R5, RZ, UR5, R4 ;  /* 0x00000005ff057c19 */ /* 0x000fe20008011604 */
[----:B------:R-:W0:Y:S04]  /*0500*/  LDCU.64 UR4, c[0x0][0x510] ;  /* 0x0000a200ff0477ac */ /* 0x000e280008000a00 */
[----:B------:R-:W-:-:S04]  /*0510*/  IMAD.MOV R2, RZ, RZ, -R5 ;  /* 0x000000ffff027224 */ /* 0x000fc800078e0a05 */
[----:B-1----:R-:W-:-:S04]  /*0520*/  IMAD R3, R2, UR6, R3 ;  /* 0x0000000602037c24 */ /* 0x002fc8000f8e0203 */
        /* <DEDUP_REMOVED lines=17> */
[----:B------:R-:W0:Y:S03]  /*0640*/  LDCU.64 UR4, c[0x0][0x530] ;  /* 0x0000a600ff0477ac */ /* 0x000e260008000a00 */
[----:B------:R-:W-:-:S05]  /*0650*/  IADD3 R4, PT, PT, -R3, RZ, RZ ;  /* 0x000000ff03047210 */ /* 0x000fca0007ffe1ff */
        /* <DEDUP_REMOVED lines=58> */
[----:B------:R-:W0:Y:S03]  /*0a00*/  LDCU.64 UR4, c[0x0][0x590] ;  /* 0x0000b200ff0477ac */ /* 0x000e260008000a00 */
[----:B------:R-:W-:-:S05]  /*0a10*/  IADD3 R2, PT, PT, -R5, RZ, RZ ;  /* 0x000000ff05027210 */ /* 0x000fca0007ffe1ff */
        /* <DEDUP_REMOVED lines=367> */
[----:B------:R-:W-:-:S07]  /*2110*/  IMAD R24, R3, UR5, R24 ;  /* 0x0000000503187c24 */ /* 0x000fce000f8e0218 */
.L_x_12728:
        /* <DEDUP_REMOVED lines=19> */
.L_x_12732:
[----:B------:R-:W2:Y:S02]  /*2250*/  LDG.E.U8 R2, desc[UR36][R2.64] ;  /* 0x0000002402027981 */ /* 0x000ea4000c1e1100 */
[----:B--2---:R-:W-:-:S04]  /*2260*/  I2FP.F32.U32 R0, R2 ;  /* 0x0000000200007245 */ /* 0x004fc80000201000 */
[----:B------:R-:W-:-:S04]  /*2270*/  F2FP.BF16.F32.PACK_AB R0, RZ, R0 ;  /* 0x00000000ff00723e */ /* 0x000fc800000010ff */
[----:B------:R-:W-:Y:S01]  /*2280*/  PRMT R18, R0, 0x7610, R18 ;  /* 0x0000761000127816 */ /* 0x000fe20000000012 */
[----:B------:R-:W-:Y:S06]  /*2290*/  BRA `(.L_x_12734) ;  /* 0x0000000c00c07947 */ /* 0x000fec0003800000 */
.L_x_12731:
        /* <DEDUP_REMOVED lines=11> */
.L_x_12736:
[----:B------:R-:W2:Y:S02]  /*2350*/  LDG.E R2, desc[UR36][R2.64] ;  /* 0x0000002402027981 */ /* 0x000ea4000c1e1900 */
[----:B--2---:R-:W-:-:S04]  /*2360*/  I2FP.F32.S32 R0, R2 ;  /* 0x0000000200007245 */ /* 0x004fc80000201400 */
[----:B------:R-:W-:-:S04]  /*2370*/  F2FP.BF16.F32.PACK_AB R0, RZ, R0 ;  /* 0x00000000ff00723e */ /* 0x000fc800000010ff */
[----:B------:R-:W-:Y:S01]  /*2380*/  PRMT R18, R0, 0x7610, R18 ;  /* 0x0000761000127816 */ /* 0x000fe20000000012 */
[----:B------:R-:W-:Y:S06]  /*2390*/  BRA `(.L_x_12734) ;  /* 0x0000000c00807947 */ /* 0x000fec0003800000 */
.L_x_12735:
[----:B------:R-:W2:Y:S02]  /*23a0*/  LDG.E.U16 R2, desc[UR36][R2.64] ;  /* 0x0000002402027981 */ /* 0x000ea4000c1e1500 */
[----:B--2---:R-:W0:Y:S02]  /*23b0*/  I2F.S16 R0, R2 ;  /* 0x0000000200007306 */ /* 0x004e240000101400 */
[----:B0-----:R-:W-:-:S04]  /*23c0*/  F2FP.BF16.F32.PACK_AB R0, RZ, R0 ;  /* 0x00000000ff00723e */ /* 0x001fc800000010ff */
[----:B------:R-:W-:Y:S01]  /*23d0*/  PRMT R18, R0, 0x7610, R18 ;  /* 0x0000761000127816 */ /* 0x000fe20000000012 */
[----:B------:R-:W-:Y:S06]  /*23e0*/  BRA `(.L_x_12734) ;  /* 0x0000000c006c7947 */ /* 0x000fec0003800000 */
.L_x_12730:
        /* <DEDUP_REMOVED lines=9> */
.L_x_12738:
[----:B------:R-:W2:Y:S02]  /*2480*/  LDG.E.U16 R0, desc[UR36][R2.64] ;  /* 0x0000002402007981 */ /* 0x000ea4000c1e1500 */
[----:B--2---:R-:W-:-:S05]  /*2490*/  HADD2.F32 R0, -RZ, R0.H0_H0 ;  /* 0x20000000ff007230 */ /* 0x004fca0000004100 */
[----:B------:R-:W-:-:S04]  /*24a0*/  F2FP.BF16.F32.PACK_AB R0, RZ, R0 ;  /* 0x00000000ff00723e */ /* 0x000fc800000010ff */
[----:B------:R-:W-:Y:S01]  /*24b0*/  PRMT R18, R0, 0x7610, R18 ;  /* 0x0000761000127816 */ /* 0x000fe20000000012 */
[----:B------:R-:W-:Y:S06]  /*24c0*/  BRA `(.L_x_12734) ;  /* 0x0000000c00347947 */ /* 0x000fec0003800000 */
.L_x_12737:
        /* <DEDUP_REMOVED lines=9> */
.L_x_12740:
[----:B------:R-:W2:Y:S02]  /*2560*/  LDG.E.U16 R2, desc[UR36][R2.64] ;  /* 0x0000002402027981 */ /* 0x000ea4000c1e1500 */
[----:B--2---:R-:W-:-:S05]  /*2570*/  HADD2.F32 R0, -RZ, R2.H0_H0 ;  /* 0x20000002ff007230 */ /* 0x004fca0000004100 */
[----:B------:R-:W-:-:S04]  /*2580*/  F2FP.BF16.F32.PACK_AB R0, RZ, R0 ;  /* 0x00000000ff00723e */ /* 0x000fc800000010ff */
[----:B------:R-:W-:Y:S01]  /*2590*/  PRMT R18, R0, 0x7610, R18 ;  /* 0x0000761000127816 */ /* 0x000fe20000000012 */
[----:B------:R-:W-:Y:S06]  /*25a0*/  BRA `(.L_x_12734) ;  /* 0x0000000800fc7947 */ /* 0x000fec0003800000 */
.L_x_12739:
        /* <DEDUP_REMOVED lines=9> */
.L_x_12729:
        /* <DEDUP_REMOVED lines=14> */
.L_x_12743:
        /* <DEDUP_REMOVED lines=9> */
.L_x_12742:
        /* <DEDUP_REMOVED lines=27> */
.L_x_12745:
        /* <DEDUP_REMOVED lines=14> */
.L_x_12744:
[----:B------:R0:W5:Y:S01]  /*2a40*/  LDG.E.U16 R18, desc[UR36][R2.64] ;  /* 0x0000002402127981 */ /* 0x000162000c1e1500 */
[----:B------:R-:W-:Y:S05]  /*2a50*/  BRA `(.L_x_12734) ;  /* 0x0000000400d07947 */ /* 0x000fea0003800000 */
.L_x_12741:
        /* <DEDUP_REMOVED lines=13> */
.L_x_12748:
        /* <DEDUP_REMOVED lines=21> */
.L_x_12752:
[----:B------:R-:W-:Y:S05]  /*2c80*/  BSYNC.RECONVERGENT B1 ;  /* 0x0000000000017941 */ /* 0x000fea0003800200 */
.L_x_12751:
[----:B------:R-:W-:Y:S01]  /*2c90*/  IMAD.SHL.U32 R0, R0, 0x100000, RZ ;  /* 0x0010000000007824 */ /* 0x000fe200078e00ff */
[----:B------:R-:W-:-:S04]  /*2ca0*/  LEA R2, R2, 0x3b800000, 0x17 ;  /* 0x3b80000002027811 */ /* 0x000fc800078eb8ff */
[----:B------:R-:W-:-:S07]  /*2cb0*/  LOP3.LUT R0, R2, R0, R7, 0xfe, !PT ;  /* 0x0000000002007212 */ /* 0x000fce00078efe07 */
.L_x_12750:
[----:B------:R-:W-:Y:S05]  /*2cc0*/  BSYNC.RECONVERGENT B0 ;  /* 0x0000000000007941 */ /* 0x000fea0003800200 */
.L_x_12749:
[----:B------:R-:W-:-:S04]  /*2cd0*/  F2FP.BF16.F32.PACK_AB R0, RZ, R0 ;  /* 0x00000000ff00723e */ /* 0x000fc800000010ff */
[----:B------:R-:W-:Y:S01]  /*2ce0*/  PRMT R18, R0, 0x7610, R18 ;  /* 0x0000761000127816 */ /* 0x000fe20000000012 */
[----:B------:R-:W-:Y:S06]  /*2cf0*/  BRA `(.L_x_12734) ;  /* 0x0000000400287947 */ /* 0x000fec0003800000 */
.L_x_12747:
        /* <DEDUP_REMOVED lines=21> */
.L_x_12756:
[----:B------:R-:W-:Y:S05]  /*2e50*/  BSYNC.RECONVERGENT B1 ;  /* 0x0000000000017941 */ /* 0x000fea0003800200 */
.L_x_12755:
[----:B------:R-:W-:Y:S01]  /*2e60*/  IMAD.SHL.U32 R0, R0, 0x200000, RZ ;  /* 0x0020000000007824 */ /* 0x000fe200078e00ff */
[----:B------:R-:W-:-:S04]  /*2e70*/  LEA R2, R2, 0x37800000, 0x17 ;  /* 0x3780000002027811 */ /* 0x000fc800078eb8ff */
[----:B------:R-:W-:-:S07]  /*2e80*/  LOP3.LUT R0, R2, R0, R7, 0xfe, !PT ;  /* 0x0000000002007212 */ /* 0x000fce00078efe07 */
.L_x_12754:
[----:B------:R-:W-:Y:S05]  /*2e90*/  BSYNC.RECONVERGENT B0 ;  /* 0x0000000000007941 */ /* 0x000fea0003800200 */
.L_x_12753:
[----:B------:R-:W-:-:S04]  /*2ea0*/  F2FP.BF16.F32.PACK_AB R0, RZ, R0 ;  /* 0x00000000ff00723e */ /* 0x000fc800000010ff */
[----:B------:R-:W-:Y:S01]  /*2eb0*/  PRMT R18, R0, 0x7610, R18 ;  /* 0x0000761000127816 */ /* 0x000fe20000000012 */
[----:B------:R-:W-:Y:S06]  /*2ec0*/  BRA `(.L_x_12734) ;  /* 0x0000000000b47947 */ /* 0x000fec0003800000 */
.L_x_12746:
[----:B------:R-:W-:-:S09]  /*2ed0*/  UISETP.NE.AND UP0, UPT, UR4, 0x1c, UPT ;  /* 0x0000001c0400788c */ /* 0x000fd2000bf05270 */
[----:B------:R-:W-:Y:S05]  /*2ee0*/  BRA.U !UP0, `(.L_x_12757) ;  /* 0x00000001089c7547 */ /* 0x000fea000b800000 */
[----:B------:R-:W-:-:S09]  /*2ef0*/  UISETP.NE.AND UP0, UPT, UR4, 0x1d, UPT ;  /* 0x0000001d0400788c */ /* 0x000fd2000bf05270 */
[----:B------:R-:W-:Y:S05]  /*2f00*/  BRA.U !UP0, `(.L_x_12758) ;  /* 0x0000000108807547 */ /* 0x000fea000b800000 */
[----:B------:R-:W-:-:S09]  /*2f10*/  UISETP.NE.AND UP0, UPT, UR4, 0x2c, UPT ;  /* 0x0000002c0400788c */ /* 0x000fd2000bf05270 */
[----:B------:R-:W-:Y:S05]  /*2f20*/  BRA.U !UP0, `(.L_x_12759) ;  /* 0x0000000108487547 */ /* 0x000fea000b800000 */
.L_x_12733:
        /* <DEDUP_REMOVED lines=16> */
.L_x_12760:
[----:B------:R-:W-:Y:S01]  /*3030*/  PRMT R18, RZ, 0x7610, R18 ;  /* 0x00007610ff127816 */ /* 0x000fe20000000012 */
[----:B------:R-:W-:Y:S06]  /*3040*/  BRA `(.L_x_12734) ;  /* 0x0000000000547947 */ /* 0x000fec0003800000 */
.L_x_12759:
        /* <DEDUP_REMOVED lines=8> */
.L_x_12762:
[----:B------:R-:W-:Y:S05]  /*30d0*/  BSYNC.RECONVERGENT B0 ;  /* 0x0000000000007941 */ /* 0x000fea0003800200 */
.L_x_12761:
[----:B------:R-:W-:-:S04]  /*30e0*/  F2FP.BF16.F32.PACK_AB R0, RZ, R0 ;  /* 0x00000000ff00723e */ /* 0x000fc800000010ff */
[----:B------:R-:W-:Y:S01]  /*30f0*/  PRMT R18, R0, 0x7610, R18 ;  /* 0x0000761000127816 */ /* 0x000fe20000000012 */
[----:B------:R-:W-:Y:S06]  /*3100*/  BRA `(.L_x_12734) ;  /* 0x0000000000247947 */ /* 0x000fec0003800000 */
.L_x_12758:
[----:B------:R-:W2:Y:S02]  /*3110*/  LDG.E.64 R2, desc[UR36][R2.64] ;  /* 0x0000002402027981 */ /* 0x000ea4000c1e1b00 */
[----:B--2---:R-:W0:Y:S02]  /*3120*/  I2F.U64 R0, R2 ;  /* 0x0000000200007312 */ /* 0x004e240000301000 */
[----:B0-----:R-:W-:-:S04]  /*3130*/  F2FP.BF16.F32.PACK_AB R0, RZ, R0 ;  /* 0x00000000ff00723e */ /* 0x001fc800000010ff */
[----:B------:R-:W-:Y:S01]  /*3140*/  PRMT R18, R0, 0x7610, R18 ;  /* 0x0000761000127816 */ /* 0x000fe20000000012 */
[----:B------:R-:W-:Y:S06]  /*3150*/  BRA `(.L_x_12734) ;  /* 0x0000000000107947 */ /* 0x000fec0003800000 */
.L_x_12757:
[----:B------:R-:W2:Y:S02]  /*3160*/  LDG.E R2, desc[UR36][R2.64] ;  /* 0x0000002402027981 */ /* 0x000ea4000c1e1900 */
[----:B--2---:R-:W-:-:S04]  /*3170*/  I2FP.F32.U32 R0, R2 ;  /* 0x0000000200007245 */ /* 0x004fc80000201000 */
[----:B------:R-:W-:-:S04]  /*3180*/  F2FP.BF16.F32.PACK_AB R0, RZ, R0 ;  /* 0x00000000ff00723e */ /* 0x000fc800000010ff */
[----:B------:R-:W-:-:S07]  /*3190*/  PRMT R18, R0, 0x7610, R18 ;  /* 0x0000761000127816 */ /* 0x000fce0000000012 */
.L_x_12734:
        /* <DEDUP_REMOVED lines=19> */
.L_x_12766:
[----:B------:R-:W2:Y:S02]  /*32d0*/  LDG.E.U8 R2, desc[UR36][R2.64] ;  /* 0x0000002402027981 */ /* 0x000ea4000c1e1100 */
[----:B--2---:R-:W-:-:S04]  /*32e0*/  I2FP.F32.U32 R0, R2 ;  /* 0x0000000200007245 */ /* 0x004fc80000201000 */
[----:B------:R-:W-:-:S04]  /*32f0*/  F2FP.BF16.F32.PACK_AB R0, RZ, R0 ;  /* 0x00000000ff00723e */ /* 0x000fc800000010ff */
[----:B------:R-:W-:Y:S01]  /*3300*/  PRMT R19, R0, 0x7610, R19 ;  /* 0x0000761000137816 */ /* 0x000fe20000000013 */
[----:B------:R-:W-:Y:S06]  /*3310*/  BRA `(.L_x_12768) ;  /* 0x0000000c00c07947 */ /* 0x000fec0003800000 */
.L_x_12765:
        /* <DEDUP_REMOVED lines=11> */
.L_x_12770:
[----:B------:R-:W2:Y:S02]  /*33d0*/  LDG.E R2, desc[UR36][R2.64] ;  /* 0x0000002402027981 */ /* 0x000ea4000c1e1900 */
[----:B--2---:R-:W-:-:S04]  /*33e0*/  I2FP.F32.S32 R0, R2 ;  /* 0x0000000200007245 */ /* 0x004fc80000201400 */
[----:B------:R-:W-:-:S04]  /*33f0*/  F2FP.BF16.F32.PACK_AB R0, RZ, R0 ;  /* 0x00000000ff00723e */ /* 0x000fc800000010ff */
[----:B------:R-:W-:Y:S01]  /*3400*/  PRMT R19, R0, 0x7610, R19 ;  /* 0x0000761000137816 */ /* 0x000fe20000000013 */
[----:B------:R-:W-:Y:S06]  /*3410*/  BRA `(.L_x_12768) ;  /* 0x0000000c00807947 */ /* 0x000fec0003800000 */
.L_x_12769:
[----:B------:R-:W2:Y:S02]  /*3420*/  LDG.E.U16 R2, desc[UR36][R2.64] ;  /* 0x0000002402027981 */ /* 0x000ea4000c1e1500 */
[----:B--2---:R-:W0:Y:S02]  /*3430*/  I2F.S16 R0, R2 ;  /* 0x0000000200007306 */ /* 0x004e240000101400 */
[----:B0-----:R-:W-:-:S04]  /*3440*/  F2FP.BF16.F32.PACK_AB R0, RZ, R0 ;  /* 0x00000000ff00723e */ /* 0x001fc800000010ff */
[----:B------:R-:W-:Y:S01]  /*3450*/  PRMT R19, R0, 0x7610, R19 ;  /* 0x0000761000137816 */ /* 0x000fe20000000013 */
[----:B------:R-:W-:Y:S06]  /*3460*/  BRA `(.L_x_12768) ;  /* 0x0000000c006c7947 */ /* 0x000fec0003800000 */
.L_x_12764:
        /* <DEDUP_REMOVED lines=9> */
.L_x_12772:
[----:B------:R-:W2:Y:S02]  /*3500*/  LDG.E.U16 R0, desc[UR36][R2.64] ;  /* 0x0000002402007981 */ /* 0x000ea4000c1e1500 */
[----:B--2---:R-:W-:-:S05]  /*3510*/  HADD2.F32 R0, -RZ, R0.H0_H0 ;  /* 0x20000000ff007230 */ /* 0x004fca0000004100 */
[----:B------:R-:W-:-:S04]  /*3520*/  F2FP.BF16.F32.PACK_AB R0, RZ, R0 ;  /* 0x00000000ff00723e */ /* 0x000fc800000010ff */
[----:B------:R-:W-:Y:S01]  /*3530*/  PRMT R19, R0, 0x7610, R19 ;  /* 0x0000761000137816 */ /* 0x000fe20000000013 */
[----:B------:R-:W-:Y:S06]  /*3540*/  BRA `(.L_x_12768) ;  /* 0x0000000c00347947 */ /* 0x000fec0003800000 */
.L_x_12771:
        /* <DEDUP_REMOVED lines=9> */
.L_x_12774:
[----:B------:R-:W2:Y:S02]  /*35e0*/  LDG.E.U16 R2, desc[UR36][R2.64] ;  /* 0x0000002402027981 */ /* 0x000ea4000c1e1500 */
[----:B--2---:R-:W-:-:S05]  /*35f0*/  HADD2.F32 R0, -RZ, R2.H0_H0 ;  /* 0x20000002ff007230 */ /* 0x004fca0000004100 */
[----:B------:R-:W-:-:S04]  /*3600*/  F2FP.BF16.F32.PACK_AB R0, RZ, R0 ;  /* 0x00000000ff00723e */ /* 0x000fc800000010ff */
[----:B------:R-:W-:Y:S01]  /*3610*/  PRMT R19, R0, 0x7610, R19 ;  /* 0x0000761000137816 */ /* 0x000fe20000000013 */
[----:B------:R-:W-:Y:S06]  /*3620*/  BRA `(.L_x_12768) ;  /* 0x0000000800fc7947 */ /* 0x000fec0003800000 */
.L_x_12773:
        /* <DEDUP_REMOVED lines=9> */
.L_x_12763:
        /* <DEDUP_REMOVED lines=14> */
.L_x_12777:
        /* <DEDUP_REMOVED lines=9> */
.L_x_12776:
        /* <DEDUP_REMOVED lines=27> */
.L_x_12779:
        /* <DEDUP_REMOVED lines=14> */
.L_x_12778:
[----:B------:R0:W5:Y:S01]  /*3ac0*/  LDG.E.U16 R19, desc[UR36][R2.64] ;  /* 0x0000002402137981 */ /* 0x000162000c1e1500 */
[----:B------:R-:W-:Y:S05]  /*3ad0*/  BRA `(.L_x_12768) ;  /* 0x0000000400d07947 */ /* 0x000fea0003800000 */
.L_x_12775:
        /* <DEDUP_REMOVED lines=13> */
.L_x_12782:
        /* <DEDUP_REMOVED lines=21> */
.L_x_12786:
[----:B------:R-:W-:Y:S05]  /*3d00*/  BSYNC.RECONVERGENT B1 ;  /* 0x0000000000017941 */ /* 0x000fea0003800200 */
.L_x_12785:
[----:B------:R-:W-:Y:S01]  /*3d10*/  IMAD.SHL.U32 R0, R0, 0x100000, RZ ;  /* 0x0010000000007824 */ /* 0x000fe200078e00ff */
[----:B------:R-:W-:-:S04]  /*3d20*/  LEA R2, R2, 0x3b800000, 0x17 ;  /* 0x3b80000002027811 */ /* 0x000fc800078eb8ff */
[----:B------:R-:W-:-:S07]  /*3d30*/  LOP3.LUT R0, R2, R0, R7, 0xfe, !PT ;  /* 0x0000000002007212 */ /* 0x000fce00078efe07 */
.L_x_12784:
[----:B------:R-:W-:Y:S05]  /*3d40*/  BSYNC.RECONVERGENT B0 ;  /* 0x0000000000007941 */ /* 0x000fea0003800200 */
.L_x_12783:
[----:B------:R-:W-:-:S04]  /*3d50*/  F2FP.BF16.F32.PACK_AB R0, RZ, R0 ;  /* 0x00000000ff00723e */ /* 0x000fc800000010ff */
[----:B------:R-:W-:Y:S01]  /*3d60*/  PRMT R19, R0, 0x7610, R19 ;  /* 0x0000761000137816 */ /* 0x000fe20000000013 */
[----:B------:R-:W-:Y:S06]  /*3d70*/  BRA `(.L_x_12768) ;  /* 0x0000000400287947 */ /* 0x000fec0003800000 */
.L_x_12781:
        /* <DEDUP_REMOVED lines=21> */
.L_x_12790:
[----:B------:R-:W-:Y:S05]  /*3ed0*/  BSYNC.RECONVERGENT B1 ;  /* 0x0000000000017941 */ /* 0x000fea0003800200 */
.L_x_12789:
[----:B------:R-:W-:Y:S01]  /*3ee0*/  IMAD.SHL.U32 R0, R0, 0x200000, RZ ;  /* 0x0020000000007824 */ /* 0x000fe200078e00ff */
[----:B------:R-:W-:-:S04]  /*3ef0*/  LEA R2, R2, 0x37800000, 0x17 ;  /* 0x3780000002027811 */ /* 0x000fc800078eb8ff */
[----:B------:R-:W-:-:S07]  /*3f00*/  LOP3.LUT R0, R2, R0, R7, 0xfe, !PT ;  /* 0x0000000002007212 */ /* 0x000fce00078efe07 */
.L_x_12788:
[----:B------:R-:W-:Y:S05]  /*3f10*/  BSYNC.RECONVERGENT B0 ;  /* 0x0000000000007941 */ /* 0x000fea0003800200 */
.L_x_12787:
[----:B------:R-:W-:-:S04]  /*3f20*/  F2FP.BF16.F32.PACK_AB R0, RZ, R0 ;  /* 0x00000000ff00723e */ /* 0x000fc800000010ff */
[----:B------:R-:W-:Y:S01]  /*3f30*/  PRMT R19, R0, 0x7610, R19 ;  /* 0x0000761000137816 */ /* 0x000fe20000000013 */
[----:B------:R-:W-:Y:S06]  /*3f40*/  BRA `(.L_x_12768) ;  /* 0x0000000000b47947 */ /* 0x000fec0003800000 */
.L_x_12780:
[----:B------:R-:W-:-:S09]  /*3f50*/  UISETP.NE.AND UP0, UPT, UR4, 0x1c, UPT ;  /* 0x0000001c0400788c */ /* 0x000fd2000bf05270 */
[----:B------:R-:W-:Y:S05]  /*3f60*/  BRA.U !UP0, `(.L_x_12791) ;  /* 0x00000001089c7547 */ /* 0x000fea000b800000 */
[----:B------:R-:W-:-:S09]  /*3f70*/  UISETP.NE.AND UP0, UPT, UR4, 0x1d, UPT ;  /* 0x0000001d0400788c */ /* 0x000fd2000bf05270 */
[----:B------:R-:W-:Y:S05]  /*3f80*/  BRA.U !UP0, `(.L_x_12792) ;  /* 0x0000000108807547 */ /* 0x000fea000b800000 */
[----:B------:R-:W-:-:S09]  /*3f90*/  UISETP.NE.AND UP0, UPT, UR4, 0x2c, UPT ;  /* 0x0000002c0400788c */ /* 0x000fd2000bf05270 */
[----:B------:R-:W-:Y:S05]  /*3fa0*/  BRA.U !UP0, `(.L_x_12793) ;  /* 0x0000000108487547 */ /* 0x000fea000b800000 */
.L_x_12767:
        /* <DEDUP_REMOVED lines=15> */
[----:B--2--5:R-:W-:Y:S05]  /*40a0*/  CALL.ABS.NOINC R2 ;  /* 0x0000000002007343 */ /* 0x024fea0003c00000 */
.L_x_12794:
[----:B------:R-:W-:Y:S01]  /*40b0*/  PRMT R19, RZ, 0x7610, R19 ;  /* 0x00007610ff137816 */ /* 0x000fe20000000013 */
[----:B------:R-:W-:Y:S06]  /*40c0*/  BRA `(.L_x_12768) ;  /* 0x0000000000547947 */ /* 0x000fec0003800000 */
.L_x_12793:
        /* <DEDUP_REMOVED lines=8> */
.L_x_12796:
[----:B------:R-:W-:Y:S05]  /*4150*/  BSYNC.RECONVERGENT B0 ;  /* 0x0000000000007941 */ /* 0x000fea0003800200 */
.L_x_12795:
[----:B------:R-:W-:-:S04]  /*4160*/  F2FP.BF16.F32.PACK_AB R0, RZ, R0 ;  /* 0x00000000ff00723e */ /* 0x000fc800000010ff */
[----:B------:R-:W-:Y:S01]  /*4170*/  PRMT R19, R0, 0x7610, R19 ;  /* 0x0000761000137816 */ /* 0x000fe20000000013 */
[----:B------:R-:W-:Y:S06]  /*4180*/  BRA `(.L_x_12768) ;  /* 0x0000000000247947 */ /* 0x000fec0003800000 */
.L_x_12792:
[----:B------:R-:W2:Y:S02]  /*4190*/  LDG.E.64 R2, desc[UR36][R2.64] ;  /* 0x0000002402027981 */ /* 0x000ea4000c1e1b00 */
[----:B--2---:R-:W0:Y:S02]  /*41a0*/  I2F.U64 R0, R2 ;  /* 0x0000000200007312 */ /* 0x004e240000301000 */
[----:B0-----:R-:W-:-:S04]  /*41b0*/  F2FP.BF16.F32.PACK_AB R0, RZ, R0 ;  /* 0x00000000ff00723e */ /* 0x001fc800000010ff */
[----:B------:R-:W-:Y:S01]  /*41c0*/  PRMT R19, R0, 0x7610, R19 ;  /* 0x0000761000137816 */ /* 0x000fe20000000013 */
[----:B------:R-:W-:Y:S06]  /*41d0*/  BRA `(.L_x_12768) ;  /* 0x0000000000107947 */ /* 0x000fec0003800000 */
.L_x_12791:
[----:B------:R-:W2:Y:S02]  /*41e0*/  LDG.E R2, desc[UR36][R2.64] ;  /* 0x0000002402027981 */ /* 0x000ea4000c1e1900 */
[----:B--2---:R-:W-:-:S04]  /*41f0*/  I2FP.F32.U32 R0, R2 ;  /* 0x0000000200007245 */ /* 0x004fc80000201000 */
[----:B------:R-:W-:-:S04]  /*4200*/  F2FP.BF16.F32.PACK_AB R0, RZ, R0 ;  /* 0x00000000ff00723e */ /* 0x000fc800000010ff */
[----:B------:R-:W-:-:S07]  /*4210*/  PRMT R19, R0, 0x7610, R19 ;  /* 0x0000761000137816 */ /* 0x000fce0000000013 */
.L_x_12768:
        /* <DEDUP_REMOVED lines=18> */
.L_x_12801:
[----:B------:R-:W2:Y:S02]  /*4340*/  LDG.E.U8 R2, desc[UR36][R2.64] ;  /* 0x0000002402027981 */ /* 0x000ea4000c1e1100 */
[----:B--2---:R-:W-:Y:S01]  /*4350*/  I2FP.F32.U32 R22, R2 ;  /* 0x0000000200167245 */ /* 0x004fe20000201000 */
[----:B------:R-:W-:Y:S06]  /*4360*/  BRA `(.L_x_12803) ;  /* 0x0000000c00247947 */ /* 0x000fec0003800000 */
.L_x_12800:
        /* <DEDUP_REMOVED lines=9> */
.L_x_12805:
[----:B------:R-:W2:Y:S02]  /*4400*/  LDG.E R2, desc[UR36][R2.64] ;  /* 0x0000002402027981 */ /* 0x000ea4000c1e1900 */
[----:B--2---:R-:W-:Y:S01]  /*4410*/  I2FP.F32.S32 R22, R2 ;  /* 0x0000000200167245 */ /* 0x004fe20000201400 */
[----:B------:R-:W-:Y:S06]  /*4420*/  BRA `(.L_x_12803) ;  /* 0x0000000800f47947 */ /* 0x000fec0003800000 */
.L_x_12804:
[----:B------:R-:W2:Y:S02]  /*4430*/  LDG.E.U16 R2, desc[UR36][R2.64] ;  /* 0x0000002402027981 */ /* 0x000ea4000c1e1500 */
[----:B--2---:R2:W3:Y:S01]  /*4440*/  I2F.S16 R22, R2 ;  /* 0x0000000200167306 */ /* 0x0044e20000101400 */
[----:B------:R-:W-:Y:S05]  /*4450*/  BRA `(.L_x_12803) ;  /* 0x0000000800e87947 */ /* 0x000fea0003800000 */
.L_x_12799:
        /* <DEDUP_REMOVED lines=8> */
.L_x_12807:
[----:B------:R-:W2:Y:S02]  /*44e0*/  LDG.E.U16 R2, desc[UR36][R2.64] ;  /* 0x0000002402027981 */ /* 0x000ea4000c1e1500 */
[----:B--2---:R-:W-:Y:S01]  /*44f0*/  HADD2.F32 R22, -RZ, R2.H0_H0 ;  /* 0x20000002ff167230 */ /* 0x004fe20000004100 */
[----:B------:R-:W-:Y:S06]  /*4500*/  BRA `(.L_x_12803) ;  /* 0x0000000800bc7947 */ /* 0x000fec0003800000 */
.L_x_12806:
        /* <DEDUP_REMOVED lines=8> */
.L_x_12809:
[----:B------:R-:W2:Y:S02]  /*4590*/  LDG.E.U16 R2, desc[UR36][R2.64] ;  /* 0x0000002402027981 */ /* 0x000ea4000c1e1500 */
[----:B--2---:R-:W-:Y:S01]  /*45a0*/  HADD2.F32 R22, -RZ, R2.H0_H0 ;  /* 0x20000002ff167230 */ /* 0x004fe20000004100 */
[----:B------:R-:W-:Y:S06]  /*45b0*/  BRA `(.L_x_12803) ;  /* 0x0000000800907947 */ /* 0x000fec0003800000 */
.L_x_12808:
[----:B------:R-:W2:Y:S01]  /*45c0*/  LDG.E.64 R2, desc[UR36][R2.64] ;  /* 0x0000002402027981 */ /* 0x000ea2000c1e1b00 */
[----:B------:R-:W-:Y:S01]  /*45d0*/  UMOV UR4, 0xf0000000 ;  /* 0xf000000000047882 */ /* 0x000fe20000000000 */
[----:B------:R-:W-:Y:S01]  /*45e0*/  UMOV UR5, 0x380fffff ;  /* 0x380fffff00057882 */ /* 0x000fe20000000000 */
[----:B--2---:R-:W0:Y:S01]  /*45f0*/  F2F.F32.F64 R22, R2 ;  /* 0x0000000200167310 */ /* 0x004e220000301000 */
[----:B------:R-:W-:-:S14]  /*4600*/  DSETP.GEU.AND P0, PT, |R2|, UR4, PT ;  /* 0x0000000402007e2a */ /* 0x000fdc000bf0e200 */
[----:B0-----:R-:W-:Y:S01]  /*4610*/  @!P0 FMUL R22, R22, 1.175494350822287508e-38 ;  /* 0x0080000016168820 */ /* 0x001fe20000400000 */
[----:B------:R-:W-:Y:S06]  /*4620*/  BRA `(.L_x_12803) ;  /* 0x0000000800747947 */ /* 0x000fec0003800000 */
.L_x_12798:
        /* <DEDUP_REMOVED lines=12> */
.L_x_12812:
[----:B------:R-:W2:Y:S01]  /*46f0*/  LDG.E.64 R2, desc[UR36][R2.64] ;  /* 0x0000002402027981 */ /* 0x000ea2000c1e1b00 */
[----:B------:R-:W-:Y:S01]  /*4700*/  UMOV UR4, 0xf0000000 ;  /* 0xf000000000047882 */ /* 0x000fe20000000000 */
[----:B------:R-:W-:Y:S01]  /*4710*/  UMOV UR5, 0x380fffff ;  /* 0x380fffff00057882 */ /* 0x000fe20000000000 */
[----:B--2---:R-:W0:Y:S01]  /*4720*/  F2F.F32.F64 R22, R2 ;  /* 0x0000000200167310 */ /* 0x004e220000301000 */
[----:B------:R-:W-:-:S14]  /*4730*/  DSETP.GEU.AND P0, PT, |R2|, UR4, PT ;  /* 0x0000000402007e2a */ /* 0x000fdc000bf0e200 */
[----:B0-----:R-:W-:Y:S01]  /*4740*/  @!P0 FMUL R22, R22, 1.175494350822287508e-38 ;  /* 0x0080000016168820 */ /* 0x001fe20000400000 */
[----:B------:R-:W-:Y:S06]  /*4750*/  BRA `(.L_x_12803) ;  /* 0x0000000800287947 */ /* 0x000fec0003800000 */
.L_x_12811:
        /* <DEDUP_REMOVED lines=25> */
.L_x_12814:
        /* <DEDUP_REMOVED lines=12> */
.L_x_12813:
[----:B------:R-:W2:Y:S02]  /*49b0*/  LDG.E.U16 R2, desc[UR36][R2.64] ;  /* 0x0000002402027981 */ /* 0x000ea4000c1e1500 */
[----:B--2---:R-:W-:Y:S01]  /*49c0*/  IMAD.U32 R22, R2, 0x10000, RZ ;  /* 0x0001000002167824 */ /* 0x004fe200078e00ff */
[----:B------:R-:W-:Y:S06]  /*49d0*/  BRA `(.L_x_12803) ;  /* 0x0000000400887947 */ /* 0x000fec0003800000 */
.L_x_12810:
        /* <DEDUP_REMOVED lines=11> */
.L_x_12817:
        /* <DEDUP_REMOVED lines=20> */
.L_x_12819:
[----:B------:R-:W-:Y:S05]  /*4bd0*/  BSYNC.RECONVERGENT B0 ;  /* 0x0000000000007941 */ /* 0x000fea0003800200 */
.L_x_12818:
[----:B------:R-:W-:Y:S01]  /*4be0*/  IMAD.SHL.U32 R0, R0, 0x100000, RZ ;  /* 0x0010000000007824 */ /* 0x000fe200078e00ff */
[----:B------:R-:W-:-:S04]  /*4bf0*/  LEA R2, R2, 0x3b800000, 0x17 ;  /* 0x3b80000002027811 */ /* 0x000fc800078eb8ff */
[----:B------:R-:W-:Y:S01]  /*4c00*/  LOP3.LUT R22, R2, R0, R7, 0xfe, !PT ;  /* 0x0000000002167212 */ /* 0x000fe200078efe07 */
[----:B------:R-:W-:Y:S06]  /*4c10*/  BRA `(.L_x_12803) ;  /* 0x0000000000f87947 */ /* 0x000fec0003800000 */
.L_x_12816:
        /* <DEDUP_REMOVED lines=20> */
.L_x_12821:
[----:B------:R-:W-:Y:S05]  /*4d60*/  BSYNC.RECONVERGENT B0 ;  /* 0x0000000000007941 */ /* 0x000fea0003800200 */
.L_x_12820:
[----:B------:R-:W-:Y:S01]  /*4d70*/  IMAD.SHL.U32 R0, R0, 0x200000, RZ ;  /* 0x0020000000007824 */ /* 0x000fe200078e00ff */
[----:B------:R-:W-:-:S04]  /*4d80*/  LEA R2, R2, 0x37800000, 0x17 ;  /* 0x3780000002027811 */ /* 0x000fc800078eb8ff */
[----:B------:R-:W-:Y:S01]  /*4d90*/  LOP3.LUT R22, R2, R0, R7, 0xfe, !PT ;  /* 0x0000000002167212 */ /* 0x000fe200078efe07 */
[----:B------:R-:W-:Y:S06]  /*4da0*/  BRA `(.L_x_12803) ;  /* 0x0000000000947947 */ /* 0x000fec0003800000 */
.L_x_12815:
[----:B------:R-:W-:-:S09]  /*4db0*/  UISETP.NE.AND UP0, UPT, UR4, 0x1c, UPT ;  /* 0x0000001c0400788c */ /* 0x000fd2000bf05270 */
[----:B------:R-:W-:Y:S05]  /*4dc0*/  BRA.U !UP0, `(.L_x_12822) ;  /* 0x0000000108847547 */ /* 0x000fea000b800000 */
[----:B------:R-:W-:-:S09]  /*4dd0*/  UISETP.NE.AND UP0, UPT, UR4, 0x1d, UPT ;  /* 0x0000001d0400788c */ /* 0x000fd2000bf05270 */
[----:B------:R-:W-:Y:S05]  /*4de0*/  BRA.U !UP0, `(.L_x_12823) ;  /* 0x0000000108707547 */ /* 0x000fea000b800000 */
[----:B------:R-:W-:-:S09]  /*4df0*/  UISETP.NE.AND UP0, UPT, UR4, 0x2c, UPT ;  /* 0x0000002c0400788c */ /* 0x000fd2000bf05270 */
[----:B------:R-:W-:Y:S05]  /*4e00*/  BRA.U !UP0, `(.L_x_12824) ;  /* 0x0000000108487547 */ /* 0x000fea000b800000 */
.L_x_12802:
        /* <DEDUP_REMOVED lines=11> */
[----:B------:R-:W-:Y:S01]  /*4ec0*/  IMAD.U32 R7, RZ, RZ, UR9 ;  /* 0x00000009ff077e24 */ /* 0x000fe2000f8e00ff */
[----:B---3--:R-:W-:Y:S01]  /*4ed0*/  MOV R10, UR4 ;  /* 0x00000004000a7c02 */ /* 0x008fe20008000f00 */
[----:B------:R-:W-:-:S07]  /*4ee0*/  IMAD.U32 R11, RZ, RZ, UR5 ;  /* 0x00000005ff0b7e24 */ /* 0x000fce000f8e00ff */
[----:B------:R-:W-:-:S07]  /*4ef0*/  LEPC R20, `(.L_x_12825) ;  /* 0x000000001014794e */ /* 0x000fce0000000000 */
[----:B--2--5:R-:W-:Y:S05]  /*4f00*/  CALL.ABS.NOINC R2 ;  /* 0x0000000002007343 */ /* 0x024fea0003c00000 */
.L_x_12825:
[----:B------:R-:W-:Y:S01]  /*4f10*/  IMAD.MOV.U32 R22, RZ, RZ, RZ ;  /* 0x000000ffff167224 */ /* 0x000fe200078e00ff */
[----:B------:R-:W-:Y:S06]  /*4f20*/  BRA `(.L_x_12803) ;  /* 0x0000000000347947 */ /* 0x000fec0003800000 */
.L_x_12824:
        /* <DEDUP_REMOVED lines=8> */
.L_x_12823:
[----:B------:R-:W2:Y:S02]  /*4fb0*/  LDG.E.64 R2, desc[UR36][R2.64] ;  /* 0x0000002402027981 */ /* 0x000ea4000c1e1b00 */
[----:B--2---:R0:W1:Y:S01]  /*4fc0*/  I2F.U64 R22, R2 ;  /* 0x0000000200167312 */ /* 0x0040620000301000 */
[----:B------:R-:W-:Y:S05]  /*4fd0*/  BRA `(.L_x_12803) ;  /* 0x0000000000087947 */ /* 0x000fea0003800000 */
.L_x_12822:
[----:B------:R-:W2:Y:S02]  /*4fe0*/  LDG.E R2, desc[UR36][R2.64] ;  /* 0x0000002402027981 */ /* 0x000ea4000c1e1900 */
[----:B--2---:R-:W-:-:S07]  /*4ff0*/  I2FP.F32.U32 R22, R2 ;  /* 0x0000000200167245 */ /* 0x004fce0000201000 */
.L_x_12803:
[----:B------:R-:W-:Y:S05]  /*5000*/  BSYNC.RECONVERGENT B6 ;  /* 0x0000000000067941 */ /* 0x000fea0003800200 */
.L_x_12797:
[----:B------:R-:W0:Y:S01]  /*5010*/  LDCU.64 UR6, c[0x0][0x7f8] ;  /* 0x0000ff00ff0677ac */ /* 0x000e220008000a00 */
[----:B------:R-:W-:Y:S01]  /*5020*/  BSSY.RECONVERGENT B6, `(.L_x_12826) ;  /* 0x00000dd000067945 */ /* 0x000fe20003800200 */
[----:B------:R-:W-:-:S04]  /*5030*/  ULOP3.LUT UR4, UR41, 0xff, URZ, 0xc0, !UPT ;  /* 0x000000ff29047892 */ /* 0x000fc8000f8ec0ff */
        /* <DEDUP_REMOVED lines=15> */
.L_x_12830:
[----:B------:R-:W2:Y:S02]  /*5130*/  LDG.E.U8 R2, desc[UR36][R2.64] ;  /* 0x0000002402027981 */ /* 0x000ea4000c1e1100 */
[----:B--2---:R-:W-:Y:S01]  /*5140*/  I2FP.F32.U32 R23, R2 ;  /* 0x0000000200177245 */ /* 0x004fe20000201000 */
[----:B------:R-:W-:Y:S06]  /*5150*/  BRA `(.L_x_12832) ;  /* 0x0000000c00247947 */ /* 0x000fec0003800000 */
.L_x_12829:
        /* <DEDUP_REMOVED lines=9> */
.L_x_12834:
[----:B------:R-:W2:Y:S02]  /*51f0*/  LDG.E R2, desc[UR36][R2.64] ;  /* 0x0000002402027981 */ /* 0x000ea4000c1e1900 */
[----:B--2---:R-:W-:Y:S01]  /*5200*/  I2FP.F32.S32 R23, R2 ;  /* 0x0000000200177245 */ /* 0x004fe20000201400 */
[----:B------:R-:W-:Y:S06]  /*5210*/  BRA `(.L_x_12832) ;  /* 0x0000000800f47947 */ /* 0x000fec0003800000 */
.L_x_12833:
[----:B------:R-:W2:Y:S02]  /*5220*/  LDG.E.U16 R2, desc[UR36][R2.64] ;  /* 0x0000002402027981 */ /* 0x000ea4000c1e1500 */
[----:B--2---:R0:W2:Y:S01]  /*5230*/  I2F.S16 R23, R2 ;  /* 0x0000000200177306 */ /* 0x0040a20000101400 */
[----:B------:R-:W-:Y:S05]  /*5240*/  BRA `(.L_x_12832) ;  /* 0x0000000800e87947 */ /* 0x000fea0003800000 */
.L_x_12828:
        /* <DEDUP_REMOVED lines=8> */
.L_x_12836:
[----:B------:R-:W2:Y:S02]  /*52d0*/  LDG.E.U16 R2, desc[UR36][R2.64] ;  /* 0x0000002402027981 */ /* 0x000ea4000c1e1500 */
[----:B--2---:R-:W-:Y:S01]  /*52e0*/  HADD2.F32 R23, -RZ, R2.H0_H0 ;  /* 0x20000002ff177230 */ /* 0x004fe20000004100 */
[----:B------:R-:W-:Y:S06]  /*52f0*/  BRA `(.L_x_12832) ;  /* 0x0000000800bc7947 */ /* 0x000fec0003800000 */
.L_x_12835:
        /* <DEDUP_REMOVED lines=8> */
.L_x_12838:
[----:B------:R-:W2:Y:S02]  /*5380*/  LDG.E.U16 R2, desc[UR36][R2.64] ;  /* 0x0000002402027981 */ /* 0x000ea4000c1e1500 */
[----:B--2---:R-:W-:Y:S01]  /*5390*/  HADD2.F32 R23, -RZ, R2.H0_H0 ;  /* 0x20000002ff177230 */ /* 0x004fe20000004100 */
[----:B------:R-:W-:Y:S06]  /*53a0*/  BRA `(.L_x_12832) ;  /* 0x0000000800907947 */ /* 0x000fec0003800000 */
.L_x_12837:
[----:B------:R-:W2:Y:S01]  /*53b0*/  LDG.E.64 R2, desc[UR36][R2.64] ;  /* 0x0000002402027981 */ /* 0x000ea2000c1e1b00 */
[----:B------:R-:W-:Y:S01]  /*53c0*/  UMOV UR4, 0xf0000000 ;  /* 0xf000000000047882 */ /* 0x000fe20000000000 */
[----:B------:R-:W-:Y:S01]  /*53d0*/  UMOV UR5, 0x380fffff ;  /* 0x380fffff00057882 */ /* 0x000fe20000000000 */
[----:B--2---:R-:W0:Y:S01]  /*53e0*/  F2F.F32.F64 R23, R2 ;  /* 0x0000000200177310 */ /* 0x004e220000301000 */
[----:B------:R-:W-:-:S14]  /*53f0*/  DSETP.GEU.AND P0, PT, |R2|, UR4, PT ;  /* 0x0000000402007e2a */ /* 0x000fdc000bf0e200 */
[----:B0-----:R-:W-:Y:S01]  /*5400*/  @!P0 FMUL R23, R23, 1.175494350822287508e-38 ;  /* 0x0080000017178820 */ /* 0x001fe20000400000 */
[----:B------:R-:W-:Y:S06]  /*5410*/  BRA `(.L_x_12832) ;  /* 0x0000000800747947 */ /* 0x000fec0003800000 */
.L_x_12827:
        /* <DEDUP_REMOVED lines=12> */
.L_x_12841:
[----:B------:R-:W2:Y:S01]  /*54e0*/  LDG.E.64 R2, desc[UR36][R2.64] ;  /* 0x0000002402027981 */ /* 0x000ea2000c1e1b00 */
[----:B------:R-:W-:Y:S01]  /*54f0*/  UMOV UR4, 0xf0000000 ;  /* 0xf000000000047882 */ /* 0x000fe20000000000 */
[----:B------:R-:W-:Y:S01]  /*5500*/  UMOV UR5, 0x380fffff ;  /* 0x380fffff00057882 */ /* 0x000fe20000000000 */
[----:B--2---:R-:W0:Y:S01]  /*5510*/  F2F.F32.F64 R23, R2 ;  /* 0x0000000200177310 */ /* 0x004e220000301000 */
[----:B------:R-:W-:-:S14]  /*5520*/  DSETP.GEU.AND P0, PT, |R2|, UR4, PT ;  /* 0x0000000402007e2a */ /* 0x000fdc000bf0e200 */
[----:B0-----:R-:W-:Y:S01]  /*5530*/  @!P0 FMUL R23, R23, 1.175494350822287508e-38 ;  /* 0x0080000017178820 */ /* 0x001fe20000400000 */
[----:B------:R-:W-:Y:S06]  /*5540*/  BRA `(.L_x_12832) ;  /* 0x0000000800287947 */ /* 0x000fec0003800000 */
.L_x_12840:
        /* <DEDUP_REMOVED lines=25> */
.L_x_12843:
        /* <DEDUP_REMOVED lines=12> */
.L_x_12842:
[----:B------:R-:W2:Y:S02]  /*57a0*/  LDG.E.U16 R2, desc[UR36][R2.64] ;  /* 0x0000002402027981 */ /* 0x000ea4000c1e1500 */
[----:B--2---:R-:W-:Y:S01]  /*57b0*/  IMAD.U32 R23, R2, 0x10000, RZ ;  /* 0x0001000002177824 */ /* 0x004fe200078e00ff */
[----:B------:R-:W-:Y:S06]  /*57c0*/  BRA `(.L_x_12832) ;  /* 0x0000000400887947 */ /* 0x000fec0003800000 */
.L_x_12839:
        /* <DEDUP_REMOVED lines=11> */
.L_x_12846:
        /* <DEDUP_REMOVED lines=20> */
.L_x_12848:
[----:B------:R-:W-:Y:S05]  /*59c0*/  BSYNC.RECONVERGENT B0 ;  /* 0x0000000000007941 */ /* 0x000fea0003800200 */
.L_x_12847:
[----:B------:R-:W-:Y:S02]  /*59d0*/  SHF.L.U32 R0, R0, 0x14, RZ ;  /* 0x0000001400007819 */ /* 0x000fe400000006ff */
[----:B------:R-:W-:-:S04]  /*59e0*/  LEA R2, R2, 0x3b800000, 0x17 ;  /* 0x3b80000002027811 */ /* 0x000fc800078eb8ff */
[----:B------:R-:W-:Y:S01]  /*59f0*/  LOP3.LUT R23, R2, R0, R23, 0xfe, !PT ;  /* 0x0000000002177212 */ /* 0x000fe200078efe17 */
[----:B------:R-:W-:Y:S06]  /*5a00*/  BRA `(.L_x_12832) ;  /* 0x0000000000f87947 */ /* 0x000fec0003800000 */
.L_x_12845:
        /* <DEDUP_REMOVED lines=20> */
.L_x_12850:
[----:B------:R-:W-:Y:S05]  /*5b50*/  BSYNC.RECONVERGENT B0 ;  /* 0x0000000000007941 */ /* 0x000fea0003800200 */
.L_x_12849:
[----:B------:R-:W-:Y:S01]  /*5b60*/  IMAD.SHL.U32 R0, R0, 0x200000, RZ ;  /* 0x0020000000007824 */ /* 0x000fe200078e00ff */
[----:B------:R-:W-:-:S04]  /*5b70*/  LEA R2, R2, 0x37800000, 0x17 ;  /* 0x3780000002027811 */ /* 0x000fc800078eb8ff */
[----:B------:R-:W-:Y:S01]  /*5b80*/  LOP3.LUT R23, R2, R0, R23, 0xfe, !PT ;  /* 0x0000000002177212 */ /* 0x000fe200078efe17 */
[----:B------:R-:W-:Y:S06]  /*5b90*/  BRA `(.L_x_12832) ;  /* 0x0000000000947947 */ /* 0x000fec0003800000 */
.L_x_12844:
[----:B------:R-:W-:-:S09]  /*5ba0*/  UISETP.NE.AND UP0, UPT, UR4, 0x1c, UPT ;  /* 0x0000001c0400788c */ /* 0x000fd2000bf05270 */
[----:B------:R-:W-:Y:S05]  /*5bb0*/  BRA.U !UP0, `(.L_x_12851) ;  /* 0x0000000108847547 */ /* 0x000fea000b800000 */
[----:B------:R-:W-:-:S09]  /*5bc0*/  UISETP.NE.AND UP0, UPT, UR4, 0x1d, UPT ;  /* 0x0000001d0400788c */ /* 0x000fd2000bf05270 */
[----:B------:R-:W-:Y:S05]  /*5bd0*/  BRA.U !UP0, `(.L_x_12852) ;  /* 0x0000000108707547 */ /* 0x000fea000b800000 */
[----:B------:R-:W-:-:S09]  /*5be0*/  UISETP.NE.AND UP0, UPT, UR4, 0x2c, UPT ;  /* 0x0000002c0400788c */ /* 0x000fd2000bf05270 */
[----:B------:R-:W-:Y:S05]  /*5bf0*/  BRA.U !UP0, `(.L_x_12853) ;  /* 0x0000000108487547 */ /* 0x000fea000b800000 */
.L_x_12831:
        /* <DEDUP_REMOVED lines=10> */
[----:B--2---:R-:W-:Y:S02]  /*5ca0*/  IMAD.U32 R6, RZ, RZ, UR6 ;  /* 0x00000006ff067e24 */ /* 0x004fe4000f8e00ff */
[----:B------:R-:W-:Y:S02]  /*5cb0*/  IMAD.U32 R7, RZ, RZ, UR7 ;  /* 0x00000007ff077e24 */ /* 0x000fe4000f8e00ff */
[----:B-1----:R-:W-:Y:S02]  /*5cc0*/  IMAD.U32 R10, RZ, RZ, UR8 ;  /* 0x00000008ff0a7e24 */ /* 0x002fe4000f8e00ff */
[----:B------:R-:W-:-:S07]  /*5cd0*/  IMAD.U32 R11, RZ, RZ, UR9 ;  /* 0x00000009ff0b7e24 */ /* 0x000fce000f8e00ff */
[----:B------:R-:W-:-:S07]  /*5ce0*/  LEPC R20, `(.L_x_12854) ;  /* 0x000000001014794e */ /* 0x000fce0000000000 */
[----:B---345:R-:W-:Y:S05]  /*5cf0*/  CALL.ABS.NOINC R2 ;  /* 0x0000000002007343 */ /* 0x038fea0003c00000 */
.L_x_12854:
[----:B------:R-:W-:Y:S01]  /*5d00*/  IMAD.MOV.U32 R23, RZ, RZ, RZ ;  /* 0x000000ffff177224 */ /* 0x000fe200078e00ff */
[----:B------:R-:W-:Y:S06]  /*5d10*/  BRA `(.L_x_12832) ;  /* 0x0000000000347947 */ /* 0x000fec0003800000 */
.L_x_12853:
        /* <DEDUP_REMOVED lines=8> */
.L_x_12852:
[----:B------:R-:W2:Y:S02]  /*5da0*/  LDG.E.64 R2, desc[UR36][R2.64] ;  /* 0x0000002402027981 */ /* 0x000ea4000c1e1b00 */
[----:B--2---:R0:W2:Y:S01]  /*5db0*/  I2F.U64 R23, R2 ;  /* 0x0000000200177312 */ /* 0x0040a20000301000 */
[----:B------:R-:W-:Y:S05]  /*5dc0*/  BRA `(.L_x_12832) ;  /* 0x0000000000087947 */ /* 0x000fea0003800000 */
.L_x_12851:
[----:B------:R-:W2:Y:S02]  /*5dd0*/  LDG.E R2, desc[UR36][R2.64] ;  /* 0x0000002402027981 */ /* 0x000ea4000c1e1900 */
[----:B--2---:R-:W-:-:S07]  /*5de0*/  I2FP.F32.U32 R23, R2 ;  /* 0x0000000200177245 */ /* 0x004fce0000201000 */
.L_x_12832:
[----:B------:R-:W-:Y:S05]  /*5df0*/  BSYNC.RECONVERGENT B6 ;  /* 0x0000000000067941 */ /* 0x000fea0003800200 */
.L_x_12826:
[----:B------:R-:W0:Y:S01]  /*5e00*/  LDCU.64 UR6, c[0x0][0x800] ;  /* 0x00010000ff0677ac */ /* 0x000e220008000a00 */
[----:B------:R-:W-:Y:S01]  /*5e10*/  BSSY.RECONVERGENT B6, `(.L_x_12855) ;  /* 0x00000dd000067945 */ /* 0x000fe20003800200 */
[----:B------:R-:W-:-:S04]  /*5e20*/  UPRMT UR4, UR41, 0x7771, URZ ;  /* 0x0000777129047896 */ /* 0x000fc800080000ff */
[----:B------:R-:W-:Y:S01]  /*5e30*/  UISETP.GT.AND UP0, UPT, UR4, 0x9, UPT ;  /* 0x000000090400788c */ /* 0x000fe2000bf04270 */
[----:B0---4-:R-:W-:-:S05]  /*5e40*/  IADD3 R2, P0, PT, R25, UR6, RZ ;  /* 0x0000000619027c10 */ /* 0x011fca000ff1e0ff */
        /* <DEDUP_REMOVED lines=13> */
.L_x_12859:
[----:B------:R-:W4:Y:S02]  /*5f20*/  LDG.E.U8 R2, desc[UR36][R2.64] ;  /* 0x0000002402027981 */ /* 0x000f24000c1e1100 */
[----:B----4-:R-:W-:Y:S01]  /*5f30*/  I2FP.F32.U32 R25, R2 ;  /* 0x0000000200197245 */ /* 0x010fe20000201000 */
[----:B------:R-:W-:Y:S06]  /*5f40*/  BRA `(.L_x_12861) ;  /* 0x0000000c00247947 */ /* 0x000fec0003800000 */
.L_x_12858:
        /* <DEDUP_REMOVED lines=9> */
.L_x_12863:
[----:B------:R-:W4:Y:S02]  /*5fe0*/  LDG.E R2, desc[UR36][R2.64] ;  /* 0x0000002402027981 */ /* 0x000f24000c1e1900 */
[----:B----4-:R-:W-:Y:S01]  /*5ff0*/  I2FP.F32.S32 R25, R2 ;  /* 0x0000000200197245 */ /* 0x010fe20000201400 */
[----:B------:R-:W-:Y:S06]  /*6000*/  BRA `(.L_x_12861) ;  /* 0x0000000800f47947 */ /* 0x000fec0003800000 */
.L_x_12862:
[----:B------:R-:W4:Y:S02]  /*6010*/  LDG.E.U16 R2, desc[UR36][R2.64] ;  /* 0x0000002402027981 */ /* 0x000f24000c1e1500 */
[----:B----4-:R0:W4:Y:S01]  /*6020*/  I2F.S16 R25, R2 ;  /* 0x0000000200197306 */ /* 0x0101220000101400 */
[----:B------:R-:W-:Y:S05]  /*6030*/  BRA `(.L_x_12861) ;  /* 0x0000000800e87947 */ /* 0x000fea0003800000 */
.L_x_12857:
        /* <DEDUP_REMOVED lines=8> */
.L_x_12865:
[----:B------:R-:W4:Y:S02]  /*60c0*/  LDG.E.U16 R2, desc[UR36][R2.64] ;  /* 0x0000002402027981 */ /* 0x000f24000c1e1500 */
[----:B----4-:R-:W-:Y:S01]  /*60d0*/  HADD2.F32 R25, -RZ, R2.H0_H0 ;  /* 0x20000002ff197230 */ /* 0x010fe20000004100 */
[----:B------:R-:W-:Y:S06]  /*60e0*/  BRA `(.L_x_12861) ;  /* 0x0000000800bc7947 */ /* 0x000fec0003800000 */
.L_x_12864:
        /* <DEDUP_REMOVED lines=8> */
.L_x_12867:
[----:B------:R-:W4:Y:S02]  /*6170*/  LDG.E.U16 R2, desc[UR36][R2.64] ;  /* 0x0000002402027981 */ /* 0x000f24000c1e1500 */
[----:B----4-:R-:W-:Y:S01]  /*6180*/  HADD2.F32 R25, -RZ, R2.H0_H0 ;  /* 0x20000002ff197230 */ /* 0x010fe20000004100 */
[----:B------:R-:W-:Y:S06]  /*6190*/  BRA `(.L_x_12861) ;  /* 0x0000000800907947 */ /* 0x000fec0003800000 */
.L_x_12866:
[----:B------:R-:W4:Y:S01]  /*61a0*/  LDG.E.64 R2, desc[UR36][R2.64] ;  /* 0x0000002402027981 */ /* 0x000f22000c1e1b00 */
[----:B------:R-:W-:Y:S01]  /*61b0*/  UMOV UR4, 0xf0000000 ;  /* 0xf000000000047882 */ /* 0x000fe20000000000 */
[----:B------:R-:W-:Y:S01]  /*61c0*/  UMOV UR5, 0x380fffff ;  /* 0x380fffff00057882 */ /* 0x000fe20000000000 */
[----:B----4-:R-:W0:Y:S01]  /*61d0*/  F2F.F32.F64 R25, R2 ;  /* 0x0000000200197310 */ /* 0x010e220000301000 */
[----:B------:R-:W-:-:S14]  /*61e0*/  DSETP.GEU.AND P0, PT, |R2|, UR4, PT ;  /* 0x0000000402007e2a */ /* 0x000fdc000bf0e200 */
[----:B0-----:R-:W-:Y:S01]  /*61f0*/  @!P0 FMUL R25, R25, 1.175494350822287508e-38 ;  /* 0x0080000019198820 */ /* 0x001fe20000400000 */
[----:B------:R-:W-:Y:S06]  /*6200*/  BRA `(.L_x_12861) ;  /* 0x0000000800747947 */ /* 0x000fec0003800000 */
.L_x_12856:
        /* <DEDUP_REMOVED lines=12> */
.L_x_12870:
[----:B------:R-:W4:Y:S01]  /*62d0*/  LDG.E.64 R2, desc[UR36][R2.64] ;  /* 0x0000002402027981 */ /* 0x000f22000c1e1b00 */
[----:B------:R-:W-:Y:S01]  /*62e0*/  UMOV UR4, 0xf0000000 ;  /* 0xf000000000047882 */ /* 0x000fe20000000000 */
[----:B------:R-:W-:Y:S01]  /*62f0*/  UMOV UR5, 0x380fffff ;  /* 0x380fffff00057882 */ /* 0x000fe20000000000 */
[----:B----4-:R-:W0:Y:S01]  /*6300*/  F2F.F32.F64 R25, R2 ;  /* 0x0000000200197310 */ /* 0x010e220000301000 */
[----:B------:R-:W-:-:S14]  /*6310*/  DSETP.GEU.AND P0, PT, |R2|, UR4, PT ;  /* 0x0000000402007e2a */ /* 0x000fdc000bf0e200 */
[----:B0-----:R-:W-:Y:S01]  /*6320*/  @!P0 FMUL R25, R25, 1.175494350822287508e-38 ;  /* 0x0080000019198820 */ /* 0x001fe20000400000 */
[----:B------:R-:W-:Y:S06]  /*6330*/  BRA `(.L_x_12861) ;  /* 0x0000000800287947 */ /* 0x000fec0003800000 */
.L_x_12869:
        /* <DEDUP_REMOVED lines=25> */
.L_x_12872:
[----:B------:R-:W4:Y:S02]  /*64d0*/  LDG.E.U8 R2, desc[UR36][R2.64] ;  /* 0x0000002402027981 */ /* 0x000f24000c1e1100 */
[C---:B----4-:R-:W-:Y:S02]  /*64e0*/  IMAD.SHL.U32 R4, R2.reuse, 0x2000000, RZ ;  /* 0x0200000002047824 */ /* 0x050fe400078e00ff */
        /* <DEDUP_REMOVED lines=10> */
.L_x_12871:
[----:B------:R-:W4:Y:S02]  /*6590*/  LDG.E.U16 R2, desc[UR36][R2.64] ;  /* 0x0000002402027981 */ /* 0x000f24000c1e1500 */
[----:B----4-:R-:W-:Y:S01]  /*65a0*/  IMAD.U32 R25, R2, 0x10000, RZ ;  /* 0x0001000002197824 */ /* 0x010fe200078e00ff */
[----:B------:R-:W-:Y:S06]  /*65b0*/  BRA `(.L_x_12861) ;  /* 0x0000000400887947 */ /* 0x000fec0003800000 */
.L_x_12868:
        /* <DEDUP_REMOVED lines=11> */
.L_x_12875:
[----:B------:R-:W4:Y:S01]  /*6670*/  LDG.E.U8 R3, desc[UR36][R2.64] ;  /* 0x0000002402037981 */ /* 0x000f22000c1e1100 */
[----:B------:R-:W-:Y:S02]  /*6680*/  MOV R25, RZ ;  /* 0x000000ff00197202 */ /* 0x000fe40000000f00 */
        /* <DEDUP_REMOVED lines=18> */
.L_x_12877:
[----:B------:R-:W-:Y:S05]  /*67b0*/  BSYNC.RECONVERGENT B0 ;  /* 0x0000000000007941 */ /* 0x000fea0003800200 */
.L_x_12876:
[----:B------:R-:W-:Y:S01]  /*67c0*/  IMAD.SHL.U32 R0, R0, 0x100000, RZ ;  /* 0x0010000000007824 */ /* 0x000fe200078e00ff */
[----:B------:R-:W-:-:S04]  /*67d0*/  LEA R2, R2, 0x3b800000, 0x17 ;  /* 0x3b80000002027811 */ /* 0x000fc800078eb8ff */
[----:B------:R-:W-:Y:S01]  /*67e0*/  LOP3.LUT R25, R2, R0, R25, 0xfe, !PT ;  /* 0x0000000002197212 */ /* 0x000fe200078efe19 */
[----:B------:R-:W-:Y:S06]  /*67f0*/  BRA `(.L_x_12861) ;  /* 0x0000000000f87947 */ /* 0x000fec0003800000 */
.L_x_12874:
        /* <DEDUP_REMOVED lines=20> */
.L_x_12879:
[----:B------:R-:W-:Y:S05]  /*6940*/  BSYNC.RECONVERGENT B0 ;  /* 0x0000000000007941 */ /* 0x000fea0003800200 */
.L_x_12878:
[----:B------:R-:W-:Y:S01]  /*6950*/  IMAD.SHL.U32 R0, R0, 0x200000, RZ ;  /* 0x0020000000007824 */ /* 0x000fe200078e00ff */
[----:B------:R-:W-:-:S04]  /*6960*/  LEA R2, R2, 0x37800000, 0x17 ;  /* 0x3780000002027811 */ /* 0x000fc800078eb8ff */
[----:B------:R-:W-:Y:S01]  /*6970*/  LOP3.LUT R25, R2, R0, R25, 0xfe, !PT ;  /* 0x0000000002197212 */ /* 0x000fe200078efe19 */
[----:B------:R-:W-:Y:S06]  /*6980*/  BRA `(.L_x_12861) ;  /* 0x0000000000947947 */ /* 0x000fec0003800000 */
.L_x_12873:
[----:B------:R-:W-:-:S09]  /*6990*/  UISETP.NE.AND UP0, UPT, UR4, 0x1c, UPT ;  /* 0x0000001c0400788c */ /* 0x000fd2000bf05270 */
[----:B------:R-:W-:Y:S05]  /*69a0*/  BRA.U !UP0, `(.L_x_12880) ;  /* 0x0000000108847547 */ /* 0x000fea000b800000 */
[----:B------:R-:W-:-:S09]  /*69b0*/  UISETP.NE.AND UP0, UPT, UR4, 0x1d, UPT ;  /* 0x0000001d0400788c */ /* 0x000fd2000bf05270 */
[----:B------:R-:W-:Y:S05]  /*69c0*/  BRA.U !UP0, `(.L_x_12881) ;  /* 0x0000000108707547 */ /* 0x000fea000b800000 */
[----:B------:R-:W-:-:S09]  /*69d0*/  UISETP.NE.AND UP0, UPT, UR4, 0x2c, UPT ;  /* 0x0000002c0400788c */ /* 0x000fd2000bf05270 */
[----:B------:R-:W-:Y:S05]  /*69e0*/  BRA.U !UP0, `(.L_x_12882) ;  /* 0x0000000108487547 */ /* 0x000fea000b800000 */
.L_x_12860:
[----:B------:R-:W-:Y:S01]  /*69f0*/  MOV R2, 0x130 ;  /* 0x0000013000027802 */ /* 0x000fe20000000f00 */
[----:B------:R-:W0:Y:S01]  /*6a00*/  LDCU.64 UR4, c[0x4][0x120] ;  /* 0x01002400ff0477ac */ /* 0x000e220008000a00 */
[----:B------:R-:W-:Y:S02]  /*6a10*/  HFMA2 R13, -RZ, RZ, 0, 0 ;  /* 0x00000000ff0d7431 */ /* 0x000fe400000001ff */
[----:B------:R-:W-:Y:S01]  /*6a20*/  IMAD.MOV.U32 R8, RZ, RZ, 0x4e ;  /* 0x0000004eff087424 */ /* 0x000fe200078e00ff */
[----:B------:R-:W4:Y:S01]  /*6a30*/  LDCU.64 UR6, c[0x4][0x128] ;  /* 0x01002500ff0677ac */ /* 0x000f220008000a00 */
[----:B------:R-:W1:Y:S01]  /*6a40*/  LDC.64 R2, c[0x4][R2] ;  /* 0x0100000002027b82 */ /* 0x000e620000000a00 */
[----:B------:R-:W-:Y:S01]  /*6a50*/  IMAD.MOV.U32 R12, RZ, RZ, 0x1 ;  /* 0x00000001ff0c7424 */ /* 0x000fe200078e00ff */
[----:B------:R-:W2:Y:S01]  /*6a60*/  LDCU.64 UR8, c[0x4][0x10] ;  /* 0x01000200ff0877ac */ /* 0x000ea20008000a00 */
[----:B0-----:R-:W-:Y:S02]  /*6a70*/  IMAD.U32 R4, RZ, RZ, UR4 ;  /* 0x00000004ff047e24 */ /* 0x001fe4000f8e00ff */
[----:B------:R-:W-:Y:S01]  /*6a80*/  IMAD.U32 R5, RZ, RZ, UR5 ;  /* 0x00000005ff057e24 */ /* 0x000fe2000f8e00ff */
[----:B----4-:R-:W-:Y:S01]  /*6a90*/  MOV R6, UR6 ;  /* 0x0000000600067c02 */ /* 0x010fe20008000f00 */
[----:B------:R-:W-:-:S02]  /*6aa0*/  IMAD.U32 R7, RZ, RZ, UR7 ;  /* 0x00000007ff077e24 */ /* 0x000fc4000f8e00ff */
[----:B--2---:R-:W-:Y:S02]  /*6ab0*/  IMAD.U32 R10, RZ, RZ, UR8 ;  /* 0x00000008ff0a7e24 */ /* 0x004fe4000f8e00ff */
[----:B------:R-:W-:-:S07]  /*6ac0*/  IMAD.U32 R11, RZ, RZ, UR9 ;  /* 0x00000009ff0b7e24 */ /* 0x000fce000f8e00ff */
[----:B------:R-:W-:-:S07]  /*6ad0*/  LEPC R20, `(.L_x_12883) ;  /* 0x000000001014794e */ /* 0x000fce0000000000 */
[----:B-1-3-5:R-:W-:Y:S05]  /*6ae0*/  CALL.ABS.NOINC R2 ;  /* 0x0000000002007343 */ /* 0x02afea0003c00000 */
.L_x_12883:
[----:B------:R-:W-:Y:S01]  /*6af0*/  IMAD.MOV.U32 R25, RZ, RZ, RZ ;  /* 0x000000ffff197224 */ /* 0x000fe200078e00ff */
[----:B------:R-:W-:Y:S06]  /*6b00*/  BRA `(.L_x_12861) ;  /* 0x0000000000347947 */ /* 0x000fec0003800000 */
.L_x_12882:
        /* <DEDUP_REMOVED lines=8> */
.L_x_12881:
[----:B------:R-:W4:Y:S02]  /*6b90*/  LDG.E.64 R2, desc[UR36][R2.64] ;  /* 0x0000002402027981 */ /* 0x000f24000c1e1b00 */
[----:B----4-:R0:W4:Y:S01]  /*6ba0*/  I2F.U64 R25, R2 ;  /* 0x0000000200197312 */ /* 0x0101220000301000 */
[----:B------:R-:W-:Y:S05]  /*6bb0*/  BRA `(.L_x_12861) ;  /* 0x0000000000087947 */ /* 0x000fea0003800000 */
.L_x_12880:
[----:B------:R-:W4:Y:S02]  /*6bc0*/  LDG.E R2, desc[UR36][R2.64] ;  /* 0x0000002402027981 */ /* 0x000f24000c1e1900 */
[----:B----4-:R-:W-:-:S07]  /*6bd0*/  I2FP.F32.U32 R25, R2 ;  /* 0x0000000200197245 */ /* 0x010fce0000201000 */
.L_x_12861:
[----:B------:R-:W-:Y:S05]  /*6be0*/  BSYNC.RECONVERGENT B6 ;  /* 0x0000000000067941 */ /* 0x000fea0003800200 */
.L_x_12855:
        /* <DEDUP_REMOVED lines=18> */
.L_x_12888:
[----:B------:R-:W2:Y:S02]  /*6d10*/  LDG.E.U8 R2, desc[UR36][R2.64] ;  /* 0x0000002402027981 */ /* 0x000ea4000c1e1100 */
[----:B--2---:R-:W-:Y:S01]  /*6d20*/  I2FP.F32.U32 R26, R2 ;  /* 0x00000002001a7245 */ /* 0x004fe20000201000 */
[----:B------:R-:W-:Y:S06]  /*6d30*/  BRA `(.L_x_12890) ;  /* 0x0000000c00247947 */ /* 0x000fec0003800000 */
.L_x_12887:
        /* <DEDUP_REMOVED lines=9> */
.L_x_12892:
[----:B------:R-:W2:Y:S02]  /*6dd0*/  LDG.E R2, desc[UR36][R2.64] ;  /* 0x0000002402027981 */ /* 0x000ea4000c1e1900 */
[----:B--2---:R-:W-:Y:S01]  /*6de0*/  I2FP.F32.S32 R26, R2 ;  /* 0x00000002001a7245 */ /* 0x004fe20000201400 */
[----:B------:R-:W-:Y:S06]  /*6df0*/  BRA `(.L_x_12890) ;  /* 0x0000000800f47947 */ /* 0x000fec0003800000 */
.L_x_12891:
[----:B------:R-:W2:Y:S02]  /*6e00*/  LDG.E.U16 R2, desc[UR36][R2.64] ;  /* 0x0000002402027981 */ /* 0x000ea4000c1e1500 */
[----:B--2---:R0:W2:Y:S01]  /*6e10*/  I2F.S16 R26, R2 ;  /* 0x00000002001a7306 */ /* 0x0040a20000101400 */
[----:B------:R-:W-:Y:S05]  /*6e20*/  BRA `(.L_x_12890) ;  /* 0x0000000800e87947 */ /* 0x000fea0003800000 */
.L_x_12886:
        /* <DEDUP_REMOVED lines=8> */
.L_x_12894:
[----:B------:R-:W2:Y:S02]  /*6eb0*/  LDG.E.U16 R2, desc[UR36][R2.64] ;  /* 0x0000002402027981 */ /* 0x000ea4000c1e1500 */
[----:B--2---:R-:W-:Y:S01]  /*6ec0*/  HADD2.F32 R26, -RZ, R2.H0_H0 ;  /* 0x20000002ff1a7230 */ /* 0x004fe20000004100 */
[----:B------:R-:W-:Y:S06]  /*6ed0*/  BRA `(.L_x_12890) ;  /* 0x0000000800bc7947 */ /* 0x000fec0003800000 */
.L_x_12893:
        /* <DEDUP_REMOVED lines=8> */
.L_x_12896:
[----:B------:R-:W2:Y:S02]  /*6f60*/  LDG.E.U16 R2, desc[UR36][R2.64] ;  /* 0x0000002402027981 */ /* 0x000ea4000c1e1500 */
[----:B--2---:R-:W-:Y:S01]  /*6f70*/  HADD2.F32 R26, -RZ, R2.H0_H0 ;  /* 0x20000002ff1a7230 */ /* 0x004fe20000004100 */
[----:B------:R-:W-:Y:S06]  /*6f80*/  BRA `(.L_x_12890) ;  /* 0x0000000800907947 */ /* 0x000fec0003800000 */
.L_x_12895:
[----:B------:R-:W2:Y:S01]  /*6f90*/  LDG.E.64 R2, desc[UR36][R2.64] ;  /* 0x0000002402027981 */ /* 0x000ea2000c1e1b00 */
[----:B------:R-:W-:Y:S01]  /*6fa0*/  UMOV UR4, 0xf0000000 ;  /* 0xf000000000047882 */ /* 0x000fe20000000000 */
[----:B------:R-:W-:Y:S01]  /*6fb0*/  UMOV UR5, 0x380fffff ;  /* 0x380fffff00057882 */ /* 0x000fe20000000000 */
[----:B--2---:R-:W0:Y:S01]  /*6fc0*/  F2F.F32.F64 R26, R2 ;  /* 0x00000002001a7310 */ /* 0x004e220000301000 */
[----:B------:R-:W-:-:S14]  /*6fd0*/  DSETP.GEU.AND P0, PT, |R2|, UR4, PT ;  /* 0x0000000402007e2a */ /* 0x000fdc000bf0e200 */
[----:B0-----:R-:W-:Y:S01]  /*6fe0*/  @!P0 FMUL R26, R26, 1.175494350822287508e-38 ;  /* 0x008000001a1a8820 */ /* 0x001fe20000400000 */
[----:B------:R-:W-:Y:S06]  /*6ff0*/  BRA `(.L_x_12890) ;  /* 0x0000000800747947 */ /* 0x000fec0003800000 */
.L_x_12885:
        /* <DEDUP_REMOVED lines=12> */
.L_x_12899:
[----:B------:R-:W2:Y:S01]  /*70c0*/  LDG.E.64 R2, desc[UR36][R2.64] ;  /* 0x0000002402027981 */ /* 0x000ea2000c1e1b00 */
[----:B------:R-:W-:Y:S01]  /*70d0*/  UMOV UR4, 0xf0000000 ;  /* 0xf000000000047882 */ /* 0x000fe20000000000 */
[----:B------:R-:W-:Y:S01]  /*70e0*/  UMOV UR5, 0x380fffff ;  /* 0x380fffff00057882 */ /* 0x000fe20000000000 */
[----:B--2---:R-:W0:Y:S01]  /*70f0*/  F2F.F32.F64 R26, R2 ;  /* 0x00000002001a7310 */ /* 0x004e220000301000 */
[----:B------:R-:W-:-:S14]  /*7100*/  DSETP.GEU.AND P0, PT, |R2|, UR4, PT ;  /* 0x0000000402007e2a */ /* 0x000fdc000bf0e200 */
[----:B0-----:R-:W-:Y:S01]  /*7110*/  @!P0 FMUL R26, R26, 1.175494350822287508e-38 ;  /* 0x008000001a1a8820 */ /* 0x001fe20000400000 */
[----:B------:R-:W-:Y:S06]  /*7120*/  BRA `(.L_x_12890) ;  /* 0x0000000800287947 */ /* 0x000fec0003800000 */
.L_x_12898:
        /* <DEDUP_REMOVED lines=25> */
.L_x_12901:
        /* <DEDUP_REMOVED lines=12> */
.L_x_12900:
[----:B------:R-:W2:Y:S02]  /*7380*/  LDG.E.U16 R2, desc[UR36][R2.64] ;  /* 0x0000002402027981 */ /* 0x000ea4000c1e1500 */
[----:B--2---:R-:W-:Y:S01]  /*7390*/  IMAD.U32 R26, R2, 0x10000, RZ ;  /* 0x00010000021a7824 */ /* 0x004fe200078e00ff */
[----:B------:R-:W-:Y:S06]  /*73a0*/  BRA `(.L_x_12890) ;  /* 0x0000000400887947 */ /* 0x000fec0003800000 */
.L_x_12897:
        /* <DEDUP_REMOVED lines=11> */
.L_x_12904:
        /* <DEDUP_REMOVED lines=20> */
.L_x_12906:
[----:B------:R-:W-:Y:S05]  /*75a0*/  BSYNC.RECONVERGENT B0 ;  /* 0x0000000000007941 */ /* 0x000fea0003800200 */
.L_x_12905:
[----:B------:R-:W-:Y:S01]  /*75b0*/  IMAD.SHL.U32 R0, R0, 0x100000, RZ ;  /* 0x0010000000007824 */ /* 0x000fe200078e00ff */
[----:B------:R-:W-:-:S04]  /*75c0*/  LEA R2, R2, 0x3b800000, 0x17 ;  /* 0x3b80000002027811 */ /* 0x000fc800078eb8ff */
[----:B------:R-:W-:Y:S01]  /*75d0*/  LOP3.LUT R26, R2, R0, R7, 0xfe, !PT ;  /* 0x00000000021a7212 */ /* 0x000fe200078efe07 */
[----:B------:R-:W-:Y:S06]  /*75e0*/  BRA `(.L_x_12890) ;  /* 0x0000000000f87947 */ /* 0x000fec0003800000 */
.L_x_12903:
        /* <DEDUP_REMOVED lines=20> */
.L_x_12908:
[----:B------:R-:W-:Y:S05]  /*7730*/  BSYNC.RECONVERGENT B0 ;  /* 0x0000000000007941 */ /* 0x000fea0003800200 */
.L_x_12907:
[----:B------:R-:W-:Y:S01]  /*7740*/  IMAD.SHL.U32 R0, R0, 0x200000, RZ ;  /* 0x0020000000007824 */ /* 0x000fe200078e00ff */
[----:B------:R-:W-:-:S04]  /*7750*/  LEA R2, R2, 0x37800000, 0x17 ;  /* 0x3780000002027811 */ /* 0x000fc800078eb8ff */
[----:B------:R-:W-:Y:S01]  /*7760*/  LOP3.LUT R26, R2, R0, R7, 0xfe, !PT ;  /* 0x00000000021a7212 */ /* 0x000fe200078efe07 */
[----:B------:R-:W-:Y:S06]  /*7770*/  BRA `(.L_x_12890) ;  /* 0x0000000000947947 */ /* 0x000fec0003800000 */
.L_x_12902:
[----:B------:R-:W-:-:S09]  /*7780*/  UISETP.NE.AND UP0, UPT, UR4, 0x1c, UPT ;  /* 0x0000001c0400788c */ /* 0x000fd2000bf05270 */
[----:B------:R-:W-:Y:S05]  /*7790*/  BRA.U !UP0, `(.L_x_12909) ;  /* 0x0000000108847547 */ /* 0x000fea000b800000 */
[----:B------:R-:W-:-:S09]  /*77a0*/  UISETP.NE.AND UP0, UPT, UR4, 0x1d, UPT ;  /* 0x0000001d0400788c */ /* 0x000fd2000bf05270 */
[----:B------:R-:W-:Y:S05]  /*77b0*/  BRA.U !UP0, `(.L_x_12910) ;  /* 0x0000000108707547 */ /* 0x000fea000b800000 */
[----:B------:R-:W-:-:S09]  /*77c0*/  UISETP.NE.AND UP0, UPT, UR4, 0x2c, UPT ;  /* 0x0000002c0400788c */ /* 0x000fd2000bf05270 */
[----:B------:R-:W-:Y:S05]  /*77d0*/  BRA.U !UP0, `(.L_x_12911) ;  /* 0x0000000108487547 */ /* 0x000fea000b800000 */
.L_x_12889:
        /* <DEDUP_REMOVED lines=15> */
[----:B--2-45:R-:W-:Y:S05]  /*78d0*/  CALL.ABS.NOINC R2 ;  /* 0x0000000002007343 */ /* 0x034fea0003c00000 */
.L_x_12912:
[----:B------:R-:W-:Y:S01]  /*78e0*/  IMAD.MOV.U32 R26, RZ, RZ, RZ ;  /* 0x000000ffff1a7224 */ /* 0x000fe200078e00ff */
[----:B------:R-:W-:Y:S06]  /*78f0*/  BRA `(.L_x_12890) ;  /* 0x0000000000347947 */ /* 0x000fec0003800000 */
.L_x_12911:
        /* <DEDUP_REMOVED lines=8> */
.L_x_12910:
[----:B------:R-:W2:Y:S02]  /*7980*/  LDG.E.64 R26, desc[UR36][R2.64] ;  /* 0x00000024021a7981 */ /* 0x000ea4000c1e1b00 */
[----:B--2---:R0:W2:Y:S01]  /*7990*/  I2F.U64 R26, R26 ;  /* 0x0000001a001a7312 */ /* 0x0040a20000301000 */
[----:B------:R-:W-:Y:S05]  /*79a0*/  BRA `(.L_x_12890) ;  /* 0x0000000000087947 */ /* 0x000fea0003800000 */
.L_x_12909:
[----:B------:R-:W2:Y:S02]  /*79b0*/  LDG.E R2, desc[UR36][R2.64] ;  /* 0x0000002402027981 */ /* 0x000ea4000c1e1900 */
[----:B--2---:R-:W-:-:S07]  /*79c0*/  I2FP.F32.U32 R26, R2 ;  /* 0x00000002001a7245 */ /* 0x004fce0000201000 */
.L_x_12890:
[----:B------:R-:W-:Y:S05]  /*79d0*/  BSYNC.RECONVERGENT B6 ;  /* 0x0000000000067941 */ /* 0x000fea0003800200 */
.L_x_12884:
        /* <DEDUP_REMOVED lines=18> */
.L_x_12917:
[----:B------:R-:W2:Y:S02]  /*7b00*/  LDG.E.U8 R0, desc[UR36][R2.64] ;  /* 0x0000002402007981 */ /* 0x000ea4000c1e1100 */
[----:B--2---:R-:W-:Y:S01]  /*7b10*/  I2FP.F32.U32 R0, R0 ;  /* 0x0000000000007245 */ /* 0x004fe20000201000 */
[----:B------:R-:W-:Y:S06]  /*7b20*/  BRA `(.L_x_12919) ;  /* 0x0000000c00247947 */ /* 0x000fec0003800000 */
.L_x_12916:
        /* <DEDUP_REMOVED lines=9> */
.L_x_12921:
[----:B------:R-:W2:Y:S02]  /*7bc0*/  LDG.E R0, desc[UR36][R2.64] ;  /* 0x0000002402007981 */ /* 0x000ea4000c1e1900 */
[----:B--2---:R-:W-:Y:S01]  /*7bd0*/  I2FP.F32.S32 R0, R0 ;  /* 0x0000000000007245 */ /* 0x004fe20000201400 */
[----:B------:R-:W-:Y:S06]  /*7be0*/  BRA `(.L_x_12919) ;  /* 0x0000000800f47947 */ /* 0x000fec0003800000 */
.L_x_12920:
[----:B------:R-:W2:Y:S02]  /*7bf0*/  LDG.E.U16 R0, desc[UR36][R2.64] ;  /* 0x0000002402007981 */ /* 0x000ea4000c1e1500 */
[----:B--2---:R-:W0:Y:S01]  /*7c00*/  I2F.S16 R0, R0 ;  /* 0x0000000000007306 */ /* 0x004e220000101400 */
[----:B------:R-:W-:Y:S05]  /*7c10*/  BRA `(.L_x_12919) ;  /* 0x0000000800e87947 */ /* 0x000fea0003800000 */
.L_x_12915:
        /* <DEDUP_REMOVED lines=8> */
.L_x_12923:
[----:B------:R-:W2:Y:S02]  /*7ca0*/  LDG.E.U16 R0, desc[UR36][R2.64] ;  /* 0x0000002402007981 */ /* 0x000ea4000c1e1500 */
[----:B--2---:R-:W-:Y:S01]  /*7cb0*/  HADD2.F32 R0, -RZ, R0.H0_H0 ;  /* 0x20000000ff007230 */ /* 0x004fe20000004100 */
[----:B------:R-:W-:Y:S06]  /*7cc0*/  BRA `(.L_x_12919) ;  /* 0x0000000800bc7947 */ /* 0x000fec0003800000 */
.L_x_12922:
        /* <DEDUP_REMOVED lines=8> */
.L_x_12925:
[----:B------:R-:W2:Y:S02]  /*7d50*/  LDG.E.U16 R0, desc[UR36][R2.64] ;  /* 0x0000002402007981 */ /* 0x000ea4000c1e1500 */
[----:B--2---:R-:W-:Y:S01]  /*7d60*/  HADD2.F32 R0, -RZ, R0.H0_H0 ;  /* 0x20000000ff007230 */ /* 0x004fe20000004100 */
[----:B------:R-:W-:Y:S06]  /*7d70*/  BRA `(.L_x_12919) ;  /* 0x0000000800907947 */ /* 0x000fec0003800000 */
.L_x_12924:
[----:B------:R-:W2:Y:S01]  /*7d80*/  LDG.E.64 R2, desc[UR36][R2.64] ;  /* 0x0000002402027981 */ /* 0x000ea2000c1e1b00 */
[----:B------:R-:W-:Y:S01]  /*7d90*/  UMOV UR4, 0xf0000000 ;  /* 0xf000000000047882 */ /* 0x000fe20000000000 */
[----:B------:R-:W-:Y:S01]  /*7da0*/  UMOV UR5, 0x380fffff ;  /* 0x380fffff00057882 */ /* 0x000fe20000000000 */
[----:B--2---:R-:W0:Y:S01]  /*7db0*/  F2F.F32.F64 R0, R2 ;  /* 0x0000000200007310 */ /* 0x004e220000301000 */
[----:B------:R-:W-:-:S14]  /*7dc0*/  DSETP.GEU.AND P0, PT, |R2|, UR4, PT ;  /* 0x0000000402007e2a */ /* 0x000fdc000bf0e200 */
[----:B0-----:R-:W-:Y:S01]  /*7dd0*/  @!P0 FMUL R0, R0, 1.175494350822287508e-38 ;  /* 0x0080000000008820 */ /* 0x001fe20000400000 */
[----:B------:R-:W-:Y:S06]  /*7de0*/  BRA `(.L_x_12919) ;  /* 0x0000000800747947 */ /* 0x000fec0003800000 */
.L_x_12914:
        /* <DEDUP_REMOVED lines=12> */
.L_x_12928:
[----:B------:R-:W2:Y:S01]  /*7eb0*/  LDG.E.64 R2, desc[UR36][R2.64] ;  /* 0x0000002402027981 */ /* 0x000ea2000c1e1b00 */
[----:B------:R-:W-:Y:S01]  /*7ec0*/  UMOV UR4, 0xf0000000 ;  /* 0xf000000000047882 */ /* 0x000fe20000000000 */
[----:B------:R-:W-:Y:S01]  /*7ed0*/  UMOV UR5, 0x380fffff ;  /* 0x380fffff00057882 */ /* 0x000fe20000000000 */
[----:B--2---:R-:W0:Y:S01]  /*7ee0*/  F2F.F32.F64 R0, R2 ;  /* 0x0000000200007310 */ /* 0x004e220000301000 */
[----:B------:R-:W-:-:S14]  /*7ef0*/  DSETP.GEU.AND P0, PT, |R2|, UR4, PT ;  /* 0x0000000402007e2a */ /* 0x000fdc000bf0e200 */
[----:B0-----:R-:W-:Y:S01]  /*7f00*/  @!P0 FMUL R0, R0, 1.175494350822287508e-38 ;  /* 0x0080000000008820 */ /* 0x001fe20000400000 */
[----:B------:R-:W-:Y:S06]  /*7f10*/  BRA `(.L_x_12919) ;  /* 0x0000000800287947 */ /* 0x000fec0003800000 */
.L_x_12927:
        /* <DEDUP_REMOVED lines=25> */
.L_x_12930:
        /* <DEDUP_REMOVED lines=12> */
.L_x_12929:
[----:B------:R-:W2:Y:S02]  /*8170*/  LDG.E.U16 R0, desc[UR36][R2.64] ;  /* 0x0000002402007981 */ /* 0x000ea4000c1e1500 */
[----:B--2---:R-:W-:Y:S01]  /*8180*/  IMAD.U32 R0, R0, 0x10000, RZ ;  /* 0x0001000000007824 */ /* 0x004fe200078e00ff */
[----:B------:R-:W-:Y:S06]  /*8190*/  BRA `(.L_x_12919) ;  /* 0x0000000400887947 */ /* 0x000fec0003800000 */
.L_x_12926:
        /* <DEDUP_REMOVED lines=11> */
.L_x_12933:
        /* <DEDUP_REMOVED lines=20> */
.L_x_12935:
[----:B------:R-:W-:Y:S05]  /*8390*/  BSYNC.RECONVERGENT B0 ;  /* 0x0000000000007941 */ /* 0x000fea0003800200 */
.L_x_12934:
[----:B------:R-:W-:Y:S02]  /*83a0*/  SHF.L.U32 R0, R0, 0x14, RZ ;  /* 0x0000001400007819 */ /* 0x000fe400000006ff */
[----:B------:R-:W-:-:S04]  /*83b0*/  LEA R2, R2, 0x3b800000, 0x17 ;  /* 0x3b80000002027811 */ /* 0x000fc800078eb8ff */
[----:B------:R-:W-:Y:S01]  /*83c0*/  LOP3.LUT R0, R2, R0, R7, 0xfe, !PT ;  /* 0x0000000002007212 */ /* 0x000fe200078efe07 */
[----:B------:R-:W-:Y:S06]  /*83d0*/  BRA `(.L_x_12919) ;  /* 0x0000000000f87947 */ /* 0x000fec0003800000 */
.L_x_12932:
        /* <DEDUP_REMOVED lines=20> */
.L_x_12937:
[----:B------:R-:W-:Y:S05]  /*8520*/  BSYNC.RECONVERGENT B0 ;  /* 0x0000000000007941 */ /* 0x000fea0003800200 */
.L_x_12936:
[----:B------:R-:W-:Y:S01]  /*8530*/  IMAD.SHL.U32 R0, R0, 0x200000, RZ ;  /* 0x0020000000007824 */ /* 0x000fe200078e00ff */
[----:B------:R-:W-:-:S04]  /*8540*/  LEA R2, R2, 0x37800000, 0x17 ;  /* 0x3780000002027811 */ /* 0x000fc800078eb8ff */
[----:B------:R-:W-:Y:S01]  /*8550*/  LOP3.LUT R0, R2, R0, R7, 0xfe, !PT ;  /* 0x0000000002007212 */ /* 0x000fe200078efe07 */
[----:B------:R-:W-:Y:S06]  /*8560*/  BRA `(.L_x_12919) ;  /* 0x0000000000947947 */ /* 0x000fec0003800000 */
.L_x_12931:
[----:B------:R-:W-:-:S09]  /*8570*/  UISETP.NE.AND UP0, UPT, UR4, 0x1c, UPT ;  /* 0x0000001c0400788c */ /* 0x000fd2000bf05270 */
[----:B------:R-:W-:Y:S05]  /*8580*/  BRA.U !UP0, `(.L_x_12938) ;  /* 0x0000000108847547 */ /* 0x000fea000b800000 */
[----:B------:R-:W-:-:S09]  /*8590*/  UISETP.NE.AND UP0, UPT, UR4, 0x1d, UPT ;  /* 0x0000001d0400788c */ /* 0x000fd2000bf05270 */
[----:B------:R-:W-:Y:S05]  /*85a0*/  BRA.U !UP0, `(.L_x_12939) ;  /* 0x0000000108707547 */ /* 0x000fea000b800000 */
[----:B------:R-:W-:-:S09]  /*85b0*/  UISETP.NE.AND UP0, UPT, UR4, 0x2c, UPT ;  /* 0x0000002c0400788c */ /* 0x000fd2000bf05270 */
[----:B------:R-:W-:Y:S05]  /*85c0*/  BRA.U !UP0, `(.L_x_12940) ;  /* 0x0000000108487547 */ /* 0x000fea000b800000 */
.L_x_12918:
        /* <DEDUP_REMOVED lines=12> */
[----:B---3--:R-:W-:Y:S02]  /*8690*/  IMAD.U32 R10, RZ, RZ, UR8 ;  /* 0x00000008ff0a7e24 */ /* 0x008fe4000f8e00ff */
[----:B------:R-:W-:-:S07]  /*86a0*/  IMAD.U32 R11, RZ, RZ, UR9 ;  /* 0x00000009ff0b7e24 */ /* 0x000fce000f8e00ff */
[----:B------:R-:W-:-:S07]  /*86b0*/  LEPC R20, `(.L_x_12941) ;  /* 0x000000001014794e */ /* 0x000fce0000000000 */
[----:B--2-45:R-:W-:Y:S05]  /*86c0*/  CALL.ABS.NOINC R2 ;  /* 0x0000000002007343 */ /* 0x034fea0003c00000 */
.L_x_12941:
[----:B------:R-:W-:Y:S01]  /*86d0*/  IMAD.MOV.U32 R0, RZ, RZ, RZ ;  /* 0x000000ffff007224 */ /* 0x000fe200078e00ff */
[----:B------:R-:W-:Y:S06]  /*86e0*/  BRA `(.L_x_12919) ;  /* 0x0000000000347947 */ /* 0x000fec0003800000 */
.L_x_12940:
        /* <DEDUP_REMOVED lines=8> */
.L_x_12939:
[----:B------:R-:W2:Y:S02]  /*8770*/  LDG.E.64 R2, desc[UR36][R2.64] ;  /* 0x0000002402027981 */ /* 0x000ea4000c1e1b00 */
[----:B--2---:R0:W2:Y:S01]  /*8780*/  I2F.U64 R0, R2 ;  /* 0x0000000200007312 */ /* 0x0040a20000301000 */
[----:B------:R-:W-:Y:S05]  /*8790*/  BRA `(.L_x_12919) ;  /* 0x0000000000087947 */ /* 0x000fea0003800000 */
.L_x_12938:
[----:B------:R-:W2:Y:S02]  /*87a0*/  LDG.E R0, desc[UR36][R2.64] ;  /* 0x0000002402007981 */ /* 0x000ea4000c1e1900 */
[----:B--2---:R-:W-:-:S07]  /*87b0*/  I2FP.F32.U32 R0, R0 ;  /* 0x0000000000007245 */ /* 0x004fce0000201000 */
.L_x_12919:
[----:B------:R-:W-:Y:S05]  /*87c0*/  BSYNC.RECONVERGENT B6 ;  /* 0x0000000000067941 */ /* 0x000fea0003800200 */
.L_x_12913:
[----:B------:R-:W1:Y:S01]  /*87d0*/  LDCU UR4, c[0x0][0x818] ;  /* 0x00010300ff0477ac */ /* 0x000e620008000800 */
[C---:B0-2-45:R-:W-:Y:S01]  /*87e0*/  FMUL.FTZ R3, R25.reuse, R25 ;  /* 0x0000001919037220 */ /* 0x075fe20000410000 */
[----:B------:R-:W-:Y:S02]  /*87f0*/  IMAD.U32 R5, R18, 0x10000, RZ ;  /* 0x0001000012057824 */ /* 0x000fe400078e00ff */
[----:B-1-3--:R-:W-:Y:S01]  /*8800*/  FMUL.FTZ R22, R25, R22 ;  /* 0x0000001619167220 */ /* 0x00afe20000410000 */
[----:B------:R-:W-:Y:S02]  /*8810*/  IMAD.U32 R2, R19, 0x10000, RZ ;  /* 0x0001000013027824 */ /* 0x000fe400078e00ff */
[----:B------:R-:W-:Y:S01]  /*8820*/  FMUL.FTZ R3, R3, R26 ;  /* 0x0000001a03037220 */ /* 0x000fe20000410000 */
[----:B------:R-:W0:Y:S01]  /*8830*/  LDCU.64 UR6, c[0x0][0x7d8] ;  /* 0x0000fb00ff0677ac */ /* 0x000e220008000a00 */
[----:B------:R-:W-:Y:S01]  /*8840*/  FADD.FTZ R2, R2, -R23 ;  /* 0x8000001702027221 */ /* 0x000fe20000010000 */
[----:B------:R-:W-:Y:S01]  /*8850*/  FFMA.FTZ R0, -R0, UR4, R5 ;  /* 0x0000000400007c23 */ /* 0x000fe20008010105 */
[----:B------:R-:W-:Y:S01]  /*8860*/  FMUL.FTZ R3, R3, UR4 ;  /* 0x0000000403037c20 */ /* 0x000fe20008410000 */
[----:B------:R-:W-:-:S03]  /*8870*/  ULOP3.LUT UR4, UR40, 0xff, URZ, 0xc0, !UPT ;  /* 0x000000ff28047892 */ /* 0x000fc6000f8ec0ff */
[----:B------:R-:W-:Y:S01]  /*8880*/  FFMA.FTZ R3, -R3, R2, R0 ;  /* 0x0000000203037223 */ /* 0x000fe20000010100 */
[----:B------:R-:W-:Y:S01]  /*8890*/  UISETP.GT.AND UP0, UPT, UR4, 0x9, UPT ;  /* 0x000000090400788c */ /* 0x000fe2000bf04270 */
[----:B0-----:R-:W-:Y:S02]  /*88a0*/  IADD3 R2, P0, PT, R16, UR6, RZ ;  /* 0x0000000610027c10 */ /* 0x001fe4000ff1e0ff */
[----:B------:R-:W-:-:S03]  /*88b0*/  FMUL.FTZ R22, R22, R3 ;  /* 0x0000000316167220 */ /* 0x000fc60000410000 */
[----:B------:R-:W-:Y:S01]  /*88c0*/  IMAD.X R3, RZ, RZ, UR7, P0 ;  /* 0x00000007ff037e24 */ /* 0x000fe200080e06ff */
[----:B------:R0:W1:Y:S02]  /*88d0*/  F2F.BF16.F32 R5, R22 ;  /* 0x0000001600057304 */ /* 0x0000640000202000 */
        /* <DEDUP_REMOVED lines=10> */
[----:B------:R-:W1:Y:S02]  /*8980*/  F2I.FTZ.TRUNC.NTZ R5, R0 ;  /* 0x0000000000057305 */ /* 0x000e64000021f100 */
[----:B-1----:R1:W-:Y:S01]  /*8990*/  STG.E.U8 desc[UR36][R2.64], R5 ;  /* 0x0000000502007986 */ /* 0x0023e2000c101124 */
[----:B------:R-:W-:Y:S05]  /*89a0*/  BRA `(.L_x_12947) ;  /* 0x0000000c00807947 */ /* 0x000fea0003800000 */
.L_x_12945:
[----:B-1----:R-:W-:-:S06]  /*89b0*/  IMAD.U32 R5, R5, 0x10000, RZ ;  /* 0x0001000005057824 */ /* 0x002fcc00078e00ff */
[----:B------:R-:W1:Y:S02]  /*89c0*/  F2I.S64.TRUNC R4, R5 ;  /* 0x0000000500047311 */ /* 0x000e64000020d900 */
[----:B-1----:R1:W-:Y:S01]  /*89d0*/  STG.E.U8 desc[UR36][R2.64], R4 ;  /* 0x0000000402007986 */ /* 0x0023e2000c101124 */
[----:B------:R-:W-:Y:S05]  /*89e0*/  BRA `(.L_x_12947) ;  /* 0x0000000c00707947 */ /* 0x000fea0003800000 */
.L_x_12944:
[----:B------:R-:W-:-:S09]  /*89f0*/  UISETP.NE.AND UP0, UPT, UR4, 0x2, UPT ;  /* 0x000000020400788c */ /* 0x000fd2000bf05270 */
[----:B------:R-:W-:Y:S05]  /*8a00*/  BRA.U !UP0, `(.L_x_12948) ;  /* 0x0000000108307547 */ /* 0x000fea000b800000 */
[----:B------:R-:W-:-:S09]  /*8a10*/  UISETP.NE.AND UP0, UPT, UR4, 0x3, UPT ;  /* 0x000000030400788c */ /* 0x000fd2000bf05270 */
[----:B------:R-:W-:Y:S05]  /*8a20*/  BRA.U !UP0, `(.L_x_12949) ;  /* 0x0000000108187547 */ /* 0x000fea000b800000 */
[----:B------:R-:W-:-:S09]  /*8a30*/  UISETP.NE.AND UP0, UPT, UR4, 0x4, UPT ;  /* 0x000000040400788c */ /* 0x000fd2000bf05270 */
[----:B------:R-:W-:Y:S05]  /*8a40*/  BRA.U UP0, `(.L_x_12946) ;  /* 0x0000000900b87547 */ /* 0x000fea000b800000 */
[----:B-1----:R-:W-:-:S06]  /*8a50*/  SHF.L.U32 R5, R5, 0x10, RZ ;  /* 0x0000001005057819 */ /* 0x002fcc00000006ff */
[----:B------:R-:W1:Y:S02]  /*8a60*/  F2I.S64.TRUNC R4, R5 ;  /* 0x0000000500047311 */ /* 0x000e64000020d900 */
[----:B-1----:R1:W-:Y:S01]  /*8a70*/  STG.E.64 desc[UR36][R2.64], R4 ;  /* 0x0000000402007986 */ /* 0x0023e2000c101b24 */
[----:B------:R-:W-:Y:S05]  /*8a80*/  BRA `(.L_x_12947) ;  /* 0x0000000c00487947 */ /* 0x000fea0003800000 */
.L_x_12949:
[----:B-1----:R-:W-:-:S06]  /*8a90*/  IMAD.U32 R5, R5, 0x10000, RZ ;  /* 0x0001000005057824 */ /* 0x002fcc00078e00ff */
[----:B------:R-:W1:Y:S02]  /*8aa0*/  F2I.FTZ.TRUNC.NTZ R5, R5 ;  /* 0x0000000500057305 */ /* 0x000e64000021f100 */
[----:B-1----:R1:W-:Y:S01]  /*8ab0*/  STG.E desc[UR36][R2.64], R5 ;  /* 0x0000000502007986 */ /* 0x0023e2000c101924 */
[----:B------:R-:W-:Y:S05]  /*8ac0*/  BRA `(.L_x_12947) ;  /* 0x0000000c00387947 */ /* 0x000fea0003800000 */
.L_x_12948:
[----:B-1----:R-:W-:-:S06]  /*8ad0*/  IMAD.U32 R5, R5, 0x10000, RZ ;  /* 0x0001000005057824 */ /* 0x002fcc00078e00ff */
[----:B------:R-:W1:Y:S02]  /*8ae0*/  F2I.FTZ.TRUNC.NTZ R5, R5 ;  /* 0x0000000500057305 */ /* 0x000e64000021f100 */
[----:B-1----:R1:W-:Y:S01]  /*8af0*/  STG.E.U16 desc[UR36][R2.64], R5 ;  /* 0x0000000502007986 */ /* 0x0023e2000c101524 */
[----:B------:R-:W-:Y:S05]  /*8b00*/  BRA `(.L_x_12947) ;  /* 0x0000000c00287947 */ /* 0x000fea0003800000 */
.L_x_12943:
        /* <DEDUP_REMOVED lines=9> */
.L_x_12951:
[----:B-1----:R-:W-:-:S05]  /*8ba0*/  IMAD.U32 R0, R5, 0x10000, RZ ;  /* 0x0001000005007824 */ /* 0x002fca00078e00ff */
[----:B------:R-:W-:-:S05]  /*8bb0*/  F2FP.F16.F32.PACK_AB R0, RZ, R0 ;  /* 0x00000000ff00723e */ /* 0x000fca00000000ff */
[----:B------:R1:W-:Y:S01]  /*8bc0*/  STG.E.U16 desc[UR36][R2.64], R0 ;  /* 0x0000000002007986 */ /* 0x0003e2000c101524 */
[----:B------:R-:W-:Y:S05]  /*8bd0*/  BRA `(.L_x_12947) ;  /* 0x0000000800f47947 */ /* 0x000fea0003800000 */
.L_x_12950:
        /* <DEDUP_REMOVED lines=10> */
.L_x_12953:
[----:B-1----:R-:W-:-:S05]  /*8c80*/  IMAD.U32 R5, R5, 0x10000, RZ ;  /* 0x0001000005057824 */ /* 0x002fca00078e00ff */
[----:B------:R-:W-:-:S04]  /*8c90*/  F2FP.F16.F32.PACK_AB R5, RZ, R5 ;  /* 0x00000005ff05723e */ /* 0x000fc800000000ff */
[----:B------:R-:W-:-:S05]  /*8ca0*/  PRMT R5, R5, 0x5410, RZ ;  /* 0x0000541005057816 */ /* 0x000fca00000000ff */
[----:B------:R1:W-:Y:S01]  /*8cb0*/  STG.E desc[UR36][R2.64], R5 ;  /* 0x0000000502007986 */ /* 0x0003e2000c101924 */
[----:B------:R-:W-:Y:S05]  /*8cc0*/  BRA `(.L_x_12947) ;  /* 0x0000000800b87947 */ /* 0x000fea0003800000 */
.L_x_12952:
[----:B-1----:R-:W-:-:S04]  /*8cd0*/  IMAD.U32 R4, R5, 0x10000, RZ ;  /* 0x0001000005047824 */ /* 0x002fc800078e00ff */
[----:B------:R-:W-:-:S06]  /*8ce0*/  FMUL.FTZ R4, R4, 1 ;  /* 0x3f80000004047820 */ /* 0x000fcc0000410000 */
[----:B------:R-:W1:Y:S02]  /*8cf0*/  F2F.F64.F32 R4, R4 ;  /* 0x0000000400047310 */ /* 0x000e640000201800 */
[----:B-1----:R1:W-:Y:S01]  /*8d00*/  STG.E.64 desc[UR36][R2.64], R4 ;  /* 0x0000000402007986 */ /* 0x0023e2000c101b24 */
[----:B------:R-:W-:Y:S05]  /*8d10*/  BRA `(.L_x_12947) ;  /* 0x0000000800a47947 */ /* 0x000fea0003800000 */
.L_x_12942:
        /* <DEDUP_REMOVED lines=13> */
.L_x_12956:
[----:B-1----:R-:W-:Y:S01]  /*8df0*/  IMAD.U32 R5, R5, 0x10000, RZ ;  /* 0x0001000005057824 */ /* 0x002fe200078e00ff */
[----:B------:R-:W-:-:S03]  /*8e00*/  CS2R R6, SRZ ;  /* 0x0000000000067805 */ /* 0x000fc6000001ff00 */
[----:B------:R-:W-:-:S06]  /*8e10*/  FMUL.FTZ R5, R5, 1 ;  /* 0x3f80000005057820 */ /* 0x000fcc0000410000 */
[----:B------:R-:W1:Y:S02]  /*8e20*/  F2F.F64.F32 R4, R5 ;  /* 0x0000000500047310 */ /* 0x000e640000201800 */
[----:B-1----:R1:W-:Y:S01]  /*8e30*/  STG.E.128 desc[UR36][R2.64], R4 ;  /* 0x0000000402007986 */ /* 0x0023e2000c101d24 */
[----:B------:R-:W-:Y:S05]  /*8e40*/  BRA `(.L_x_12947) ;  /* 0x0000000800587947 */ /* 0x000fea0003800000 */
.L_x_12955:
        /* <DEDUP_REMOVED lines=8> */
[----:B------:R-:W-:-:S03]  /*8ed0*/  HFMA2 R0, -RZ, RZ, 0, 7.569789886474609375e-06 ;  /* 0x0000007fff007431 */ /* 0x000fc600000001ff */
        /* <DEDUP_REMOVED lines=10> */
.L_x_12960:
[----:B------:R-:W-:Y:S05]  /*8f80*/  BSYNC.RECONVERGENT B0 ;  /* 0x0000000000007941 */ /* 0x000fea0003800200 */
.L_x_12959:
[----:B------:R-:W-:-:S05]  /*8f90*/  LOP3.LUT R5, R0, 0x80, R5, 0xf8, !PT ;  /* 0x0000008000057812 */ /* 0x000fca00078ef805 */
[----:B------:R2:W-:Y:S01]  /*8fa0*/  STG.E.U8 desc[UR36][R2.64], R5 ;  /* 0x0000000502007986 */ /* 0x0005e2000c101124 */
[----:B------:R-:W-:Y:S05]  /*8fb0*/  BRA `(.L_x_12947) ;  /* 0x0000000400fc7947 */ /* 0x000fea0003800000 */
.L_x_12958:
[----:B-1----:R-:W-:Y:S01]  /*8fc0*/  IMAD.U32 R7, R5, 0x10000, RZ ;  /* 0x0001000005077824 */ /* 0x002fe200078e00ff */
        /* <DEDUP_REMOVED lines=14> */
.L_x_12962:
[----:B------:R-:W-:Y:S05]  /*90b0*/  BSYNC.RECONVERGENT B0 ;  /* 0x0000000000007941 */ /* 0x000fea0003800200 */
.L_x_12961:
[----:B------:R-:W-:-:S05]  /*90c0*/  LOP3.LUT R5, R0, 0x80, R5, 0xf8, !PT ;  /* 0x0000008000057812 */ /* 0x000fca00078ef805 */
[----:B------:R3:W-:Y:S01]  /*90d0*/  STG.E.U8 desc[UR36][R2.64], R5 ;  /* 0x0000000502007986 */ /* 0x0007e2000c101124 */
[----:B------:R-:W-:Y:S05]  /*90e0*/  BRA `(.L_x_12947) ;  /* 0x0000000400b07947 */ /* 0x000fea0003800000 */
.L_x_12957:
[----:B-1----:R1:W-:Y:S01]  /*90f0*/  STG.E.U16 desc[UR36][R2.64], R5 ;  /* 0x0000000502007986 */ /* 0x0023e2000c101524 */
[----:B------:R-:W-:Y:S05]  /*9100*/  BRA `(.L_x_12947) ;  /* 0x0000000400a87947 */ /* 0x000fea0003800000 */
.L_x_12954:
        /* <DEDUP_REMOVED lines=9> */
[----:B------:R-:W1:Y:S02]  /*91a0*/  F2I.FTZ.U32.TRUNC.NTZ R5, R5 ;  /* 0x0000000500057305 */ /* 0x000e64000021f000 */
[----:B-1----:R1:W-:Y:S01]  /*91b0*/  STG.E.U16 desc[UR36][R2.64], R5 ;  /* 0x0000000502007986 */ /* 0x0023e2000c101524 */
[----:B------:R-:W-:Y:S05]  /*91c0*/  BRA `(.L_x_12947) ;  /* 0x0000000400787947 */ /* 0x000fea0003800000 */
.L_x_12965:
        /* <DEDUP_REMOVED lines=13> */
.L_x_12968:
[----:B------:R-:W-:-:S04]  /*92a0*/  SHF.R.U32.HI R0, RZ, 0x14, R5 ;  /* 0x00000014ff007819 */ /* 0x000fc80000011605 */
[----:B------:R-:W-:-:S04]  /*92b0*/  LOP3.LUT R0, R0, 0x1, RZ, 0xc0, !PT ;  /* 0x0000000100007812 */ /* 0x000fc800078ec0ff */
[----:B------:R-:W-:-:S04]  /*92c0*/  IADD3 R0, PT, PT, R5, 0x487ffff, R0 ;  /* 0x0487ffff05007810 */ /* 0x000fc80007ffe000 */
[----:B------:R-:W-:-:S04]  /*92d0*/  SHF.R.U32.HI R0, RZ, 0x14, R0 ;  /* 0x00000014ff007819 */ /* 0x000fc80000011600 */
[----:B------:R-:W-:-:S07]  /*92e0*/  LOP3.LUT R4, R0, 0xff, RZ, 0xc0, !PT ;  /* 0x000000ff00047812 */ /* 0x000fce00078ec0ff */
.L_x_12969:
[----:B------:R-:W-:-:S04]  /*92f0*/  SHF.R.U32.HI R5, RZ, 0x18, R5 ;  /* 0x00000018ff057819 */ /* 0x000fc80000011605 */
[----:B------:R-:W-:-:S04]  /*9300*/  LOP3.LUT R4, R4, 0x80, R5, 0xf8, !PT ;  /* 0x0000008004047812 */ /* 0x000fc800078ef805 */
[----:B------:R-:W-:-:S07]  /*9310*/  PRMT R0, R4, 0x7610, R0 ;  /* 0x0000761004007816 */ /* 0x000fce0000000000 */
.L_x_12967:
[----:B------:R-:W-:Y:S05]  /*9320*/  BSYNC.RECONVERGENT B0 ;  /* 0x0000000000007941 */ /* 0x000fea0003800200 */
.L_x_12966:
[----:B------:R1:W-:Y:S01]  /*9330*/  STG.E.U8 desc[UR36][R2.64], R0 ;  /* 0x0000000002007986 */ /* 0x0003e2000c101124 */
[----:B------:R-:W-:Y:S05]  /*9340*/  BRA `(.L_x_12947) ;  /* 0x0000000400187947 */ /* 0x000fea0003800000 */
.L_x_12964:
[----:B-1----:R-:W-:Y:S01]  /*9350*/  SHF.L.U32 R5, R5, 0x10, RZ ;  /* 0x0000001005057819 */ /* 0x002fe200000006ff */
        /* <DEDUP_REMOVED lines=12> */
.L_x_12972:
[----:B------:R-:W-:-:S04]  /*9420*/  SHF.R.U32.HI R0, RZ, 0x15, R5 ;  /* 0x00000015ff007819 */ /* 0x000fc80000011605 */
[----:B------:R-:W-:-:S04]  /*9430*/  LOP3.LUT R0, R0, 0x1, RZ, 0xc0, !PT ;  /* 0x0000000100007812 */ /* 0x000fc800078ec0ff */
[----:B------:R-:W-:-:S04]  /*9440*/  IADD3 R0, PT, PT, R5, 0x88fffff, R0 ;  /* 0x088fffff05007810 */ /* 0x000fc80007ffe000 */
[----:B------:R-:W-:-:S04]  /*9450*/  SHF.R.U32.HI R0, RZ, 0x15, R0 ;  /* 0x00000015ff007819 */ /* 0x000fc80000011600 */
[----:B------:R-:W-:-:S07]  /*9460*/  LOP3.LUT R4, R0, 0xff, RZ, 0xc0, !PT ;  /* 0x000000ff00047812 */ /* 0x000fce00078ec0ff */
.L_x_12973:
[----:B------:R-:W-:-:S04]  /*9470*/  SHF.R.U32.HI R5, RZ, 0x18, R5 ;  /* 0x00000018ff057819 */ /* 0x000fc80000011605 */
[----:B------:R-:W-:-:S04]  /*9480*/  LOP3.LUT R4, R4, 0x80, R5, 0xf8, !PT ;  /* 0x0000008004047812 */ /* 0x000fc800078ef805 */
[----:B------:R-:W-:-:S07]  /*9490*/  PRMT R0, R4, 0x7610, R0 ;  /* 0x0000761004007816 */ /* 0x000fce0000000000 */
.L_x_12971:
[----:B------:R-:W-:Y:S05]  /*94a0*/  BSYNC.RECONVERGENT B0 ;  /* 0x0000000000007941 */ /* 0x000fea0003800200 */
.L_x_12970:
[----:B------:R1:W-:Y:S01]  /*94b0*/  STG.E.U8 desc[UR36][R2.64], R0 ;  /* 0x0000000002007986 */ /* 0x0003e2000c101124 */
[----:B------:R-:W-:Y:S05]  /*94c0*/  BRA `(.L_x_12947) ;  /* 0x0000000000b87947 */ /* 0x000fea0003800000 */
.L_x_12963:
[----:B------:R-:W-:-:S09]  /*94d0*/  UISETP.NE.AND UP0, UPT, UR4, 0x1c, UPT ;  /* 0x0000001c0400788c */ /* 0x000fd2000bf05270 */
[----:B------:R-:W-:Y:S05]  /*94e0*/  BRA.U !UP0, `(.L_x_12974) ;  /* 0x0000000108a47547 */ /* 0x000fea000b800000 */
[----:B------:R-:W-:-:S09]  /*94f0*/  UISETP.NE.AND UP0, UPT, UR4, 0x1d, UPT ;  /* 0x0000001d0400788c */ /* 0x000fd2000bf05270 */
[----:B------:R-:W-:Y:S05]  /*9500*/  BRA.U !UP0, `(.L_x_12975) ;  /* 0x00000001088c7547 */ /* 0x000fea000b800000 */
[----:B------:R-:W-:-:S09]  /*9510*/  UISETP.NE.AND UP0, UPT, UR4, 0x2c, UPT ;  /* 0x0000002c0400788c */ /* 0x000fd2000bf05270 */
[----:B------:R-:W-:Y:S05]  /*9520*/  BRA.U !UP0, `(.L_x_12976) ;  /* 0x0000000108447547 */ /* 0x000fea000b800000 */
.L_x_12946:
[----:B------:R-:W-:Y:S01]  /*9530*/  MOV R0, 0x130 ;  /* 0x0000013000007802 */ /* 0x000fe20000000f00 */
[----:B------:R-:W2:Y:S01]  /*9540*/  LDCU.64 UR6, c[0x4][0x120] ;  /* 0x01002400ff0677ac */ /* 0x000ea20008000a00 */
[----:B------:R-:W-:Y:S02]  /*9550*/  IMAD.MOV.U32 R8, RZ, RZ, 0x65 ;  /* 0x00000065ff087424 */ /* 0x000fe400078e00ff */
[----:B------:R3:W4:Y:S01]  /*9560*/  LDC.64 R2, c[0x4][R0] ;  /* 0x0100000000027b82 */ /* 0x0007220000000a00 */
[----:B------:R-:W5:Y:S01]  /*9570*/  LDCU.64 UR8, c[0x4][0x128] ;  /* 0x01002500ff0877ac */ /* 0x000f620008000a00 */
[----:B------:R-:W-:Y:S02]  /*9580*/  IMAD.MOV.U32 R12, RZ, RZ, 0x1 ;  /* 0x00000001ff0c7424 */ /* 0x000fe400078e00ff */
[----:B------:R-:W-:Y:S01]  /*9590*/  IMAD.MOV.U32 R13, RZ, RZ, RZ ;  /* 0x000000ffff0d7224 */ /* 0x000fe200078e00ff */
[----:B------:R-:W0:Y:S01]  /*95a0*/  LDCU.64 UR4, c[0x4][0x28] ;  /* 0x01000500ff0477ac */ /* 0x000e220008000a00 */
[----:B--2---:R-:W-:-:S02]  /*95b0*/  IMAD.U32 R4, RZ, RZ, UR6 ;  /* 0x00000006ff047e24 */ /* 0x004fc4000f8e00ff */
[----:B-1----:R-:W-:Y:S02]  /*95c0*/  IMAD.U32 R5, RZ, RZ, UR7 ;  /* 0x00000007ff057e24 */ /* 0x002fe4000f8e00ff */
[----:B-----5:R-:W-:Y:S02]  /*95d0*/  IMAD.U32 R6, RZ, RZ, UR8 ;  /* 0x00000008ff067e24 */ /* 0x020fe4000f8e00ff */
[----:B------:R-:W-:Y:S01]  /*95e0*/  IMAD.U32 R7, RZ, RZ, UR9 ;  /* 0x00000009ff077e24 */ /* 0x000fe2000f8e00ff */
[----:B0-----:R-:W-:Y:S01]  /*95f0*/  MOV R10, UR4 ;  /* 0x00000004000a7c02 */ /* 0x001fe20008000f00 */
[----:B---3--:R-:W-:-:S07]  /*9600*/  IMAD.U32 R11, RZ, RZ, UR5 ;  /* 0x00000005ff0b7e24 */ /* 0x008fce000f8e00ff */
[----:B------:R-:W-:-:S07]  /*9610*/  LEPC R20, `(.L_x_12977) ;  /* 0x000000001014794e */ /* 0x000fce0000000000 */
[----:B----4-:R-:W-:Y:S05]  /*9620*/  CALL.ABS.NOINC R2 ;  /* 0x0000000002007343 */ /* 0x010fea0003c00000 */
.L_x_12977:
[----:B------:R-:W-:Y:S05]  /*9630*/  BRA `(.L_x_12947) ;  /* 0x00000000005c7947 */ /* 0x000fea0003800000 */
.L_x_12976:
[----:B-1----:R-:W-:-:S05]  /*9640*/  IMAD.U32 R5, R5, 0x10000, RZ ;  /* 0x0001000005057824 */ /* 0x002fca00078e00ff */
        /* <DEDUP_REMOVED lines=15> */
.L_x_12975:
[----:B-1----:R-:W-:-:S06]  /*9740*/  IMAD.U32 R5, R5, 0x10000, RZ ;  /* 0x0001000005057824 */ /* 0x002fcc00078e00ff */
[----:B------:R-:W1:Y:S02]  /*9750*/  F2I.U64.TRUNC R4, R5 ;  /* 0x0000000500047311 */ /* 0x000e64000020d800 */
[----:B-1----:R1:W-:Y:S01]  /*9760*/  STG.E.64 desc[UR36][R2.64], R4 ;  /* 0x0000000402007986 */ /* 0x0023e2000c101b24 */
[----:B------:R-:W-:Y:S05]  /*9770*/  BRA `(.L_x_12947) ;  /* 0x00000000000c7947 */ /* 0x000fea0003800000 */
.L_x_12974:
[----:B-1----:R-:W-:-:S06]  /*9780*/  IMAD.U32 R5, R5, 0x10000, RZ ;  /* 0x0001000005057824 */ /* 0x002fcc00078e00ff */
[----:B------:R-:W1:Y:S02]  /*9790*/  F2I.FTZ.U32.TRUNC.NTZ R5, R5 ;  /* 0x0000000500057305 */ /* 0x000e64000021f000 */
[----:B-1----:R1:W-:Y:S02]  /*97a0*/  STG.E desc[UR36][R2.64], R5 ;  /* 0x0000000502007986 */ /* 0x0023e4000c101924 */
.L_x_12947:
[----:B------:R-:W-:-:S07]  /*97b0*/  IADD3 R17, PT, PT, R17, 0x80, RZ ;  /* 0x0000008011117810 */ /* 0x000fce0007ffe0ff */
.L_x_12727:
[----:B------:R-:W-:Y:S05]  /*97c0*/  BSYNC.RECONVERGENT B7 ;  /* 0x0000000000077941 */ /* 0x000fea0003800200 */
.L_x_12726:
[----:B------:R-:W5:Y:S01]  /*97d0*/  LDCU UR4, c[0x0][0x380] ;  /* 0x00007000ff0477ac */ /* 0x000f620008000800 */
[----:B------:R-:W-:Y:S01]  /*97e0*/  BSSY.RECONVERGENT B7, `(.L_x_12978) ;  /* 0x0000967000077945 */ /* 0x000fe20003800200 */
[----:B-----5:R-:W-:-:S13]  /*97f0*/  ISETP.GE.AND P0, PT, R17, UR4, PT ;  /* 0x0000000411007c0c */ /* 0x020fda000bf06270 */
[----:B------:R-:W-:Y:S05]  /*9800*/  @P0 BRA `(.L_x_12979) ;  /* 0x0000009400900947 */ /* 0x000fea0003800000 */
[----:B------:R-:W5:Y:S01]  /*9810*/  LDCU UR4, c[0x0][0x388] ;  /* 0x00007100ff0477ac */ /* 0x000f620008000800 */
[----:B------:R-:W-:Y:S01]  /*9820*/  CS2R R24, SRZ ;  /* 0x0000000000187805 */ /* 0x000fe2000001ff00 */
[----:B------:R-:W-:Y:S01]  /*9830*/  IMAD.MOV.U32 R26, RZ, RZ, RZ ;  /* 0x000000ffff1a7224 */ /* 0x000fe200078e00ff */
[----:B0-----:R-:W-:Y:S01]  /*9840*/  CS2R R22, SRZ ;  /* 0x0000000000167805 */ /* 0x001fe2000001ff00 */
[----:B------:R-:W-:Y:S02]  /*9850*/  IMAD.MOV.U32 R19, RZ, RZ, RZ ;  /* 0x000000ffff137224 */ /* 0x000fe400078e00ff */
[----:B-1----:R-:W-:Y:S02]  /*9860*/  IMAD.MOV.U32 R0, RZ, RZ, RZ ;  /* 0x000000ffff007224 */ /* 0x002fe400078e00ff */
[----:B------:R-:W-:Y:S01]  /*9870*/  IMAD.MOV.U32 R16, RZ, RZ, RZ ;  /* 0x000000ffff107224 */ /* 0x000fe200078e00ff */
[----:B-----5:R-:W-:-:S09]  /*9880*/  UISETP.NE.AND UP0, UPT, UR4, URZ, UPT ;  /* 0x000000ff0400728c */ /* 0x020fd2000bf05270 */
[----:B------:R-:W-:Y:S05]  /*9890*/  BRA.U !UP0, `(.L_x_12980) ;  /* 0x0000001d08c87547 */ /* 0x000fea000b800000 */
[----:B------:R-:W0:Y:S01]  /*98a0*/  LDCU.64 UR4, c[0x0][0x390] ;  /* 0x00007200ff0477ac */ /* 0x000e220008000a00 */
[----:B------:R-:W-:Y:S01]  /*98b0*/  IMAD.MOV.U32 R16, RZ, RZ, RZ ;  /* 0x000000ffff107224 */ /* 0x000fe200078e00ff */
[----:B------:R-:W1:Y:S01]  /*98c0*/  LDCU UR6, c[0x0][0x38c] ;  /* 0x00007180ff0677ac */ /* 0x000e620008000800 */
[----:B------:R-:W5:Y:S01]  /*98d0*/  LDCU.128 UR12, c[0x0][0x4c0] ;  /* 0x00009800ff0c77ac */ /* 0x000f620008000c00 */
[----:B------:R-:W5:Y:S01]  /*98e0*/  LDCU.64 UR8, c[0x0][0x4b8] ;  /* 0x00009700ff0877ac */ /* 0x000f620008000a00 */
[----:B------:R-:W-:Y:S01]  /*98f0*/  UISETP.NE.AND UP0, UPT, UR45, URZ, UPT ;  /* 0x000000ff2d00728c */ /* 0x000fe2000bf05270 */
[----:B0-----:R-:W-:-:S05]  /*9900*/  IMAD.HI.U32 R4, R17, UR4, R16 ;  /* 0x0000000411047c27 */ /* 0x001fca000f8e0010 */
[----:B--234-:R-:W-:Y:S01]  /*9910*/  SHF.R.U32.HI R5, RZ, UR5, R4 ;  /* 0x00000005ff057c19 */ /* 0x01cfe20008011604 */
[----:B------:R-:W0:Y:S03]  /*9920*/  LDCU.64 UR4, c[0x0][0x4d0] ;  /* 0x00009a00ff0477ac */ /* 0x000e260008000a00 */
[----:B------:R-:W-:-:S05]  /*9930*/  IADD3 R24, PT, PT, -R5, RZ, RZ ;  /* 0x000000ff05187210 */ /* 0x000fca0007ffe1ff */
[----:B-1----:R-:W-:-:S04]  /*9940*/  IMAD R24, R24, UR6, R17 ;  /* 0x0000000618187c24 */ /* 0x002fc8000f8e0211 */
[C---:B-----5:R-:W-:Y:S02]  /*9950*/  IMAD R19, R24.reuse, UR12, RZ ;  /* 0x0000000c18137c24 */ /* 0x060fe4000f8e02ff */
[C---:B------:R-:W-:Y:S02]  /*9960*/  IMAD R22, R24.reuse, UR13, RZ ;  /* 0x0000000d18167c24 */ /* 0x040fe4000f8e02ff */
[C---:B------:R-:W-:Y:S02]  /*9970*/  IMAD R23, R24.reuse, UR14, RZ ;  /* 0x0000000e18177c24 */ /* 0x040fe4000f8e02ff */
[C---:B------:R-:W-:Y:S02]  /*9980*/  IMAD R25, R24.reuse, UR15, RZ ;  /* 0x0000000f18197c24 */ /* 0x040fe4000f8e02ff */
[C---:B------:R-:W-:Y:S02]  /*9990*/  IMAD R16, R24.reuse, UR8, RZ ;  /* 0x0000000818107c24 */ /* 0x040fe4000f8e02ff */
        /* <DEDUP_REMOVED lines=482> */
.L_x_12980:
[----:B------:R-:W2:Y:S01]  /*b7c0*/  LDCU.64 UR6, c[0x0][0x7e0] ;  /* 0x0000fc00ff0677ac */ /* 0x000ea20008000a00 */
[----:B------:R-:W-:-:S04]  /*b7d0*/  UPRMT UR4, UR40, 0x7771, URZ ;  /* 0x0000777128047896 */ /* 0x000fc800080000ff */
[----:B------:R-:W-:Y:S01]  /*b7e0*/  UISETP.GT.AND UP0, UPT, UR4, 0x9, UPT ;  /* 0x000000090400788c */ /* 0x000fe2000bf04270 */
[----:B--234-:R-:W-:-:S05]  /*b7f0*/  IADD3 R2, P0, PT, R0, UR6, RZ ;  /* 0x0000000600027c10 */ /* 0x01cfca000ff1e0ff */
        /* <DEDUP_REMOVED lines=15> */
.L_x_12984:
[----:B------:R-:W2:Y:S02]  /*b8f0*/  LDG.E.U8 R2, desc[UR36][R2.64] ;  /* 0x0000002402027981 */ /* 0x000ea4000c1e1100 */
[----:B--2---:R-:W-:-:S04]  /*b900*/  I2FP.F32.U32 R0, R2 ;  /* 0x0000000200007245 */ /* 0x004fc80000201000 */
[----:B------:R-:W-:-:S04]  /*b910*/  F2FP.BF16.F32.PACK_AB R0, RZ, R0 ;  /* 0x00000000ff00723e */ /* 0x000fc800000010ff */
[----:B------:R-:W-:Y:S01]  /*b920*/  PRMT R18, R0, 0x7610, R18 ;  /* 0x0000761000127816 */ /* 0x000fe20000000012 */
[----:B------:R-:W-:Y:S06]  /*b930*/  BRA `(.L_x_12986) ;  /* 0x0000000c00c07947 */ /* 0x000fec0003800000 */
.L_x_12983:
        /* <DEDUP_REMOVED lines=11> */
.L_x_12988:
[----:B------:R-:W2:Y:S02]  /*b9f0*/  LDG.E R2, desc[UR36][R2.64] ;  /* 0x0000002402027981 */ /* 0x000ea4000c1e1900 */
[----:B--2---:R-:W-:-:S04]  /*ba00*/  I2FP.F32.S32 R0, R2 ;  /* 0x0000000200007245 */ /* 0x004fc80000201400 */
[----:B------:R-:W-:-:S04]  /*ba10*/  F2FP.BF16.F32.PACK_AB R0, RZ, R0 ;  /* 0x00000000ff00723e */ /* 0x000fc800000010ff */
[----:B------:R-:W-:Y:S01]  /*ba20*/  PRMT R18, R0, 0x7610, R18 ;  /* 0x0000761000127816 */ /* 0x000fe20000000012 */
[----:B------:R-:W-:Y:S06]  /*ba30*/  BRA `(.L_x_12986) ;  /* 0x0000000c00807947 */ /* 0x000fec0003800000 */
.L_x_12987:
[----:B------:R-:W2:Y:S02]  /*ba40*/  LDG.E.U16 R2, desc[UR36][R2.64] ;  /* 0x0000002402027981 */ /* 0x000ea4000c1e1500 */
[----:B--2---:R-:W0:Y:S02]  /*ba50*/  I2F.S16 R0, R2 ;  /* 0x0000000200007306 */ /* 0x004e240000101400 */
[----:B0-----:R-:W-:-:S04]  /*ba60*/  F2FP.BF16.F32.PACK_AB R0, RZ, R0 ;  /* 0x00000000ff00723e */ /* 0x001fc800000010ff */
[----:B------:R-:W-:Y:S01]  /*ba70*/  PRMT R18, R0, 0x7610, R18 ;  /* 0x0000761000127816 */ /* 0x000fe20000000012 */
[----:B------:R-:W-:Y:S06]  /*ba80*/  BRA `(.L_x_12986) ;  /* 0x0000000c006c7947 */ /* 0x000fec0003800000 */
.L_x_12982:
        /* <DEDUP_REMOVED lines=9> */
.L_x_12990:
[----:B------:R-:W2:Y:S02]  /*bb20*/  LDG.E.U16 R0, desc[UR36][R2.64] ;  /* 0x0000002402007981 */ /* 0x000ea4000c1e1500 */
[----:B--2---:R-:W-:-:S05]  /*bb30*/  HADD2.F32 R0, -RZ, R0.H0_H0 ;  /* 0x20000000ff007230 */ /* 0x004fca0000004100 */
[----:B------:R-:W-:-:S04]  /*bb40*/  F2FP.BF16.F32.PACK_AB R0, RZ, R0 ;  /* 0x00000000ff00723e */ /* 0x000fc800000010ff */
[----:B------:R-:W-:Y:S01]  /*bb50*/  PRMT R18, R0, 0x7610, R18 ;  /* 0x0000761000127816 */ /* 0x000fe20000000012 */
[----:B------:R-:W-:Y:S06]  /*bb60*/  BRA `(.L_x_12986) ;  /* 0x0000000c00347947 */ /* 0x000fec0003800000 */
.L_x_12989:
        /* <DEDUP_REMOVED lines=9> */
.L_x_12992:
[----:B------:R-:W2:Y:S02]  /*bc00*/  LDG.E.U16 R2, desc[UR36][R2.64] ;  /* 0x0000002402027981 */ /* 0x000ea4000c1e1500 */
[----:B--2---:R-:W-:-:S05]  /*bc10*/  HADD2.F32 R0, -RZ, R2.H0_H0 ;  /* 0x20000002ff007230 */ /* 0x004fca0000004100 */
[----:B------:R-:W-:-:S04]  /*bc20*/  F2FP.BF16.F32.PACK_AB R0, RZ, R0 ;  /* 0x00000000ff00723e */ /* 0x000fc800000010ff */
[----:B------:R-:W-:Y:S01]  /*bc30*/  PRMT R18, R0, 0x7610, R18 ;  /* 0x0000761000127816 */ /* 0x000fe20000000012 */
[----:B------:R-:W-:Y:S06]  /*bc40*/  BRA `(.L_x_12986) ;  /* 0x0000000800fc7947 */ /* 0x000fec0003800000 */
.L_x_12991:
        /* <DEDUP_REMOVED lines=9> */
.L_x_12981:
        /* <DEDUP_REMOVED lines=14> */
.L_x_12995:
        /* <DEDUP_REMOVED lines=9> */
.L_x_12994:
        /* <DEDUP_REMOVED lines=27> */
.L_x_12997:
        /* <DEDUP_REMOVED lines=14> */
.L_x_12996:
[----:B------:R0:W5:Y:S01]  /*c0e0*/  LDG.E.U16 R18, desc[UR36][R2.64] ;  /* 0x0000002402127981 */ /* 0x000162000c1e1500 */
[----:B------:R-:W-:Y:S05]  /*c0f0*/  BRA `(.L_x_12986) ;  /* 0x0000000400d07947 */ /* 0x000fea0003800000 */
.L_x_12993:
        /* <DEDUP_REMOVED lines=13> */
.L_x_13000:
        /* <DEDUP_REMOVED lines=21> */
.L_x_13004:
[----:B------:R-:W-:Y:S05]  /*c320*/  BSYNC.RECONVERGENT B1 ;  /* 0x0000000000017941 */ /* 0x000fea0003800200 */
.L_x_13003:
[----:B------:R-:W-:Y:S01]  /*c330*/  IMAD.SHL.U32 R0, R0, 0x100000, RZ ;  /* 0x0010000000007824 */ /* 0x000fe200078e00ff */
[----:B------:R-:W-:-:S04]  /*c340*/  LEA R2, R2, 0x3b800000, 0x17 ;  /* 0x3b80000002027811 */ /* 0x000fc800078eb8ff */
[----:B------:R-:W-:-:S07]  /*c350*/  LOP3.LUT R0, R2, R0, R7, 0xfe, !PT ;  /* 0x0000000002007212 */ /* 0x000fce00078efe07 */
.L_x_13002:
[----:B------:R-:W-:Y:S05]  /*c360*/  BSYNC.RECONVERGENT B0 ;  /* 0x0000000000007941 */ /* 0x000fea0003800200 */
.L_x_13001:
[----:B------:R-:W-:-:S04]  /*c370*/  F2FP.BF16.F32.PACK_AB R0, RZ, R0 ;  /* 0x00000000ff00723e */ /* 0x000fc800000010ff */
[----:B------:R-:W-:Y:S01]  /*c380*/  PRMT R18, R0, 0x7610, R18 ;  /* 0x0000761000127816 */ /* 0x000fe20000000012 */
[----:B------:R-:W-:Y:S06]  /*c390*/  BRA `(.L_x_12986) ;  /* 0x0000000400287947 */ /* 0x000fec0003800000 */
.L_x_12999:
        /* <DEDUP_REMOVED lines=21> */
.L_x_13008:
[----:B------:R-:W-:Y:S05]  /*c4f0*/  BSYNC.RECONVERGENT B1 ;  /* 0x0000000000017941 */ /* 0x000fea0003800200 */
.L_x_13007:
[----:B------:R-:W-:Y:S01]  /*c500*/  IMAD.SHL.U32 R0, R0, 0x200000, RZ ;  /* 0x0020000000007824 */ /* 0x000fe200078e00ff */
[----:B------:R-:W-:-:S04]  /*c510*/  LEA R2, R2, 0x37800000, 0x17 ;  /* 0x3780000002027811 */ /* 0x000fc800078eb8ff */
[----:B------:R-:W-:-:S07]  /*c520*/  LOP3.LUT R0, R2, R0, R7, 0xfe, !PT ;  /* 0x0000000002007212 */ /* 0x000fce00078efe07 */
.L_x_13006:
[----:B------:R-:W-:Y:S05]  /*c530*/  BSYNC.RECONVERGENT B0 ;  /* 0x0000000000007941 */ /* 0x000fea0003800200 */
.L_x_13005:
[----:B------:R-:W-:-:S04]  /*c540*/  F2FP.BF16.F32.PACK_AB R0, RZ, R0 ;  /* 0x00000000ff00723e */ /* 0x000fc800000010ff */
[----:B------:R-:W-:Y:S01]  /*c550*/  PRMT R18, R0, 0x7610, R18 ;  /* 0x0000761000127816 */ /* 0x000fe20000000012 */
[----:B------:R-:W-:Y:S06]  /*c560*/  BRA `(.L_x_12986) ;  /* 0x0000000000b47947 */ /* 0x000fec0003800000 */
.L_x_12998:
        /* <DEDUP_REMOVED lines=14> */
.L_x_13012:
[----:B------:R-:W-:Y:S05]  /*c650*/  BSYNC.RECONVERGENT B0 ;  /* 0x0000000000007941 */ /* 0x000fea0003800200 */
.L_x_13011:
[----:B------:R-:W-:-:S04]  /*c660*/  F2FP.BF16.F32.PACK_AB R0, RZ, R0 ;  /* 0x00000000ff00723e */ /* 0x000fc800000010ff */
[----:B------:R-:W-:Y:S01]  /*c670*/  PRMT R18, R0, 0x7610, R18 ;  /* 0x0000761000127816 */ /* 0x000fe20000000012 */
[----:B------:R-:W-:Y:S06]  /*c680*/  BRA `(.L_x_12986) ;  /* 0x00000000006c7947 */ /* 0x000fec0003800000 */
.L_x_12985:
        /* <DEDUP_REMOVED lines=15> */
[----:B--2---:R-:W-:Y:S05]  /*c780*/  CALL.ABS.NOINC R2 ;  /* 0x0000000002007343 */ /* 0x004fea0003c00000 */
.L_x_13013:
[----:B------:R-:W-:Y:S01]  /*c790*/  PRMT R18, RZ, 0x7610, R18 ;  /* 0x00007610ff127816 */ /* 0x000fe20000000012 */
[----:B------:R-:W-:Y:S06]  /*c7a0*/  BRA `(.L_x_12986) ;  /* 0x0000000000247947 */ /* 0x000fec0003800000 */
.L_x_13010:
[----:B------:R-:W2:Y:S02]  /*c7b0*/  LDG.E.64 R2, desc[UR36][R2.64] ;  /* 0x0000002402027981 */ /* 0x000ea4000c1e1b00 */
[----:B--2---:R-:W0:Y:S02]  /*c7c0*/  I2F.U64 R0, R2 ;  /* 0x0000000200007312 */ /* 0x004e240000301000 */
[----:B0-----:R-:W-:-:S04]  /*c7d0*/  F2FP.BF16.F32.PACK_AB R0, RZ, R0 ;  /* 0x00000000ff00723e */ /* 0x001fc800000010ff */
[----:B------:R-:W-:Y:S01]  /*c7e0*/  PRMT R18, R0, 0x7610, R18 ;  /* 0x0000761000127816 */ /* 0x000fe20000000012 */
[----:B------:R-:W-:Y:S06]  /*c7f0*/  BRA `(.L_x_12986) ;  /* 0x0000000000107947 */ /* 0x000fec0003800000 */
.L_x_13009:
[----:B------:R-:W2:Y:S02]  /*c800*/  LDG.E R2, desc[UR36][R2.64] ;  /* 0x0000002402027981 */ /* 0x000ea4000c1e1900 */
[----:B--2---:R-:W-:-:S04]  /*c810*/  I2FP.F32.U32 R0, R2 ;  /* 0x0000000200007245 */ /* 0x004fc80000201000 */
[----:B------:R-:W-:-:S04]  /*c820*/  F2FP.BF16.F32.PACK_AB R0, RZ, R0 ;  /* 0x00000000ff00723e */ /* 0x000fc800000010ff */
[----:B------:R-:W-:-:S07]  /*c830*/  PRMT R18, R0, 0x7610, R18 ;  /* 0x0000761000127816 */ /* 0x000fce0000000012 */
.L_x_12986:
        /* <DEDUP_REMOVED lines=19> */
.L_x_13017:
[----:B------:R-:W2:Y:S02]  /*c970*/  LDG.E.U8 R2, desc[UR36][R2.64] ;  /* 0x0000002402027981 */ /* 0x000ea4000c1e1100 */
[----:B--2---:R-:W-:-:S04]  /*c980*/  I2FP.F32.U32 R0, R2 ;  /* 0x0000000200007245 */ /* 0x004fc80000201000 */
[----:B------:R-:W-:-:S04]  /*c990*/  F2FP.BF16.F32.PACK_AB R0, RZ, R0 ;  /* 0x00000000ff00723e */ /* 0x000fc800000010ff */
[----:B------:R-:W-:Y:S01]  /*c9a0*/  PRMT R19, R0, 0x7610, R19 ;  /* 0x0000761000137816 */ /* 0x000fe20000000013 */
[----:B------:R-:W-:Y:S06]  /*c9b0*/  BRA `(.L_x_13019) ;  /* 0x0000000c00c07947 */ /* 0x000fec0003800000 */
.L_x_13016:
        /* <DEDUP_REMOVED lines=11> */
.L_x_13021:
[----:B------:R-:W2:Y:S02]  /*ca70*/  LDG.E R2, desc[UR36][R2.64] ;  /* 0x0000002402027981 */ /* 0x000ea4000c1e1900 */
[----:B--2---:R-:W-:-:S04]  /*ca80*/  I2FP.F32.S32 R0, R2 ;  /* 0x0000000200007245 */ /* 0x004fc80000201400 */
[----:B------:R-:W-:-:S04]  /*ca90*/  F2FP.BF16.F32.PACK_AB R0, RZ, R0 ;  /* 0x00000000ff00723e */ /* 0x000fc800000010ff */
[----:B------:R-:W-:Y:S01]  /*caa0*/  PRMT R19, R0, 0x7610, R19 ;  /* 0x0000761000137816 */ /* 0x000fe20000000013 */
[----:B------:R-:W-:Y:S06]  /*cab0*/  BRA `(.L_x_13019) ;  /* 0x0000000c00807947 */ /* 0x000fec0003800000 */
.L_x_13020:
[----:B------:R-:W2:Y:S02]  /*cac0*/  LDG.E.U16 R2, desc[UR36][R2.64] ;  /* 0x0000002402027981 */ /* 0x000ea4000c1e1500 */
[----:B--2---:R-:W0:Y:S02]  /*cad0*/  I2F.S16 R0, R2 ;  /* 0x0000000200007306 */ /* 0x004e240000101400 */
[----:B0-----:R-:W-:-:S04]  /*cae0*/  F2FP.BF16.F32.PACK_AB R0, RZ, R0 ;  /* 0x00000000ff00723e */ /* 0x001fc800000010ff */
[----:B------:R-:W-:Y:S01]  /*caf0*/  PRMT R19, R0, 0x7610, R19 ;  /* 0x0000761000137816 */ /* 0x000fe20000000013 */
[----:B------:R-:W-:Y:S06]  /*cb00*/  BRA `(.L_x_13019) ;  /* 0x0000000c006c7947 */ /* 0x000fec0003800000 */
.L_x_13015:
        /* <DEDUP_REMOVED lines=9> */
.L_x_13023:
[----:B------:R-:W2:Y:S02]  /*cba0*/  LDG.E.U16 R0, desc[UR36][R2.64] ;  /* 0x0000002402007981 */ /* 0x000ea4000c1e1500 */
[----:B--2---:R-:W-:-:S05]  /*cbb0*/  HADD2.F32 R0, -RZ, R0.H0_H0 ;  /* 0x20000000ff007230 */ /* 0x004fca0000004100 */
[----:B------:R-:W-:-:S04]  /*cbc0*/  F2FP.BF16.F32.PACK_AB R0, RZ, R0 ;  /* 0x00000000ff00723e */ /* 0x000fc800000010ff */
[----:B------:R-:W-:Y:S01]  /*cbd0*/  PRMT R19, R0, 0x7610, R19 ;  /* 0x0000761000137816 */ /* 0x000fe20000000013 */
[----:B------:R-:W-:Y:S06]  /*cbe0*/  BRA `(.L_x_13019) ;  /* 0x0000000c00347947 */ /* 0x000fec0003800000 */
.L_x_13022:
        /* <DEDUP_REMOVED lines=9> */
.L_x_13025:
[----:B------:R-:W2:Y:S02]  /*cc80*/  LDG.E.U16 R2, desc[UR36][R2.64] ;  /* 0x0000002402027981 */ /* 0x000ea4000c1e1500 */
[----:B--2---:R-:W-:-:S05]  /*cc90*/  HADD2.F32 R0, -RZ, R2.H0_H0 ;  /* 0x20000002ff007230 */ /* 0x004fca0000004100 */
[----:B------:R-:W-:-:S04]  /*cca0*/  F2FP.BF16.F32.PACK_AB R0, RZ, R0 ;  /* 0x00000000ff00723e */ /* 0x000fc800000010ff */
[----:B------:R-:W-:Y:S01]  /*ccb0*/  PRMT R19, R0, 0x7610, R19 ;  /* 0x0000761000137816 */ /* 0x000fe20000000013 */
[----:B------:R-:W-:Y:S06]  /*ccc0*/  BRA `(.L_x_13019) ;  /* 0x0000000800fc7947 */ /* 0x000fec0003800000 */
.L_x_13024:
        /* <DEDUP_REMOVED lines=9> */
.L_x_13014:
        /* <DEDUP_REMOVED lines=14> */
.L_x_13028:
        /* <DEDUP_REMOVED lines=9> */
.L_x_13027:
        /* <DEDUP_REMOVED lines=27> */
.L_x_13030:
        /* <DEDUP_REMOVED lines=14> */
.L_x_13029:
[----:B------:R0:W5:Y:S01]  /*d160*/  LDG.E.U16 R19, desc[UR36][R2.64] ;  /* 0x0000002402137981 */ /* 0x000162000c1e1500 */
[----:B------:R-:W-:Y:S05]  /*d170*/  BRA `(.L_x_13019) ;  /* 0x0000000400d07947 */ /* 0x000fea0003800000 */
.L_x_13026:
        /* <DEDUP_REMOVED lines=13> */
.L_x_13033:
        /* <DEDUP_REMOVED lines=21> */
.L_x_13037:
[----:B------:R-:W-:Y:S05]  /*d3a0*/  BSYNC.RECONVERGENT B1 ;  /* 0x0000000000017941 */ /* 0x000fea0003800200 */
.L_x_13036:
[----:B------:R-:W-:Y:S01]  /*d3b0*/  IMAD.SHL.U32 R0, R0, 0x100000, RZ ;  /* 0x0010000000007824 */ /* 0x000fe200078e00ff */
[----:B------:R-:W-:-:S04]  /*d3c0*/  LEA R2, R2, 0x3b800000, 0x17 ;  /* 0x3b80000002027811 */ /* 0x000fc800078eb8ff */
[----:B------:R-:W-:-:S07]  /*d3d0*/  LOP3.LUT R0, R2, R0, R7, 0xfe, !PT ;  /* 0x0000000002007212 */ /* 0x000fce00078efe07 */
.L_x_13035:
[----:B------:R-:W-:Y:S05]  /*d3e0*/  BSYNC.RECONVERGENT B0 ;  /* 0x0000000000007941 */ /* 0x000fea0003800200 */
.L_x_13034:
[----:B------:R-:W-:-:S04]  /*d3f0*/  F2FP.BF16.F32.PACK_AB R0, RZ, R0 ;  /* 0x00000000ff00723e */ /* 0x000fc800000010ff */
[----:B------:R-:W-:Y:S01]  /*d400*/  PRMT R19, R0, 0x7610, R19 ;  /* 0x0000761000137816 */ /* 0x000fe20000000013 */
[----:B------:R-:W-:Y:S06]  /*d410*/  BRA `(.L_x_13019) ;  /* 0x0000000400287947 */ /* 0x000fec0003800000 */
.L_x_13032:
        /* <DEDUP_REMOVED lines=21> */
.L_x_13041:
[----:B------:R-:W-:Y:S05]  /*d570*/  BSYNC.RECONVERGENT B1 ;  /* 0x0000000000017941 */ /* 0x000fea0003800200 */
.L_x_13040:
[----:B------:R-:W-:Y:S01]  /*d580*/  IMAD.SHL.U32 R0, R0, 0x200000, RZ ;  /* 0x0020000000007824 */ /* 0x000fe200078e00ff */
[----:B------:R-:W-:-:S04]  /*d590*/  LEA R2, R2, 0x37800000, 0x17 ;  /* 0x3780000002027811 */ /* 0x000fc800078eb8ff */
[----:B------:R-:W-:-:S07]  /*d5a0*/  LOP3.LUT R0, R2, R0, R7, 0xfe, !PT ;  /* 0x0000000002007212 */ /* 0x000fce00078efe07 */
.L_x_13039:
[----:B------:R-:W-:Y:S05]  /*d5b0*/  BSYNC.RECONVERGENT B0 ;  /* 0x0000000000007941 */ /* 0x000fea0003800200 */
.L_x_13038:
[----:B------:R-:W-:-:S04]  /*d5c0*/  F2FP.BF16.F32.PACK_AB R0, RZ, R0 ;  /* 0x00000000ff00723e */ /* 0x000fc800000010ff */
[----:B------:R-:W-:Y:S01]  /*d5d0*/  PRMT R19, R0, 0x7610, R19 ;  /* 0x0000761000137816 */ /* 0x000fe20000000013 */
[----:B------:R-:W-:Y:S06]  /*d5e0*/  BRA `(.L_x_13019) ;  /* 0x0000000000b47947 */ /* 0x000fec0003800000 */
.L_x_13031:
        /* <DEDUP_REMOVED lines=14> */
.L_x_13045:
[----:B------:R-:W-:Y:S05]  /*d6d0*/  BSYNC.RECONVERGENT B0 ;  /* 0x0000000000007941 */ /* 0x000fea0003800200 */
.L_x_13044:
[----:B------:R-:W-:-:S04]  /*d6e0*/  F2FP.BF16.F32.PACK_AB R0, RZ, R0 ;  /* 0x00000000ff00723e */ /* 0x000fc800000010ff */
[----:B------:R-:W-:Y:S01]  /*d6f0*/  PRMT R19, R0, 0x7610, R19 ;  /* 0x0000761000137816 */ /* 0x000fe20000000013 */
[----:B------:R-:W-:Y:S06]  /*d700*/  BRA `(.L_x_13019) ;  /* 0x00000000006c7947 */ /* 0x000fec0003800000 */
.L_x_13018:
        /* <DEDUP_REMOVED lines=16> */
.L_x_13046:
[----:B------:R-:W-:Y:S01]  /*d810*/  PRMT R19, RZ, 0x7610, R19 ;  /* 0x00007610ff137816 */ /* 0x000fe20000000013 */
[----:B------:R-:W-:Y:S06]  /*d820*/  BRA `(.L_x_13019) ;  /* 0x0000000000247947 */ /* 0x000fec0003800000 */
.L_x_13043:
[----:B------:R-:W2:Y:S02]  /*d830*/  LDG.E.64 R2, desc[UR36][R2.64] ;  /* 0x0000002402027981 */ /* 0x000ea4000c1e1b00 */
[----:B--2---:R-:W0:Y:S02]  /*d840*/  I2F.U64 R0, R2 ;  /* 0x0000000200007312 */ /* 0x004e240000301000 */
[----:B0-----:R-:W-:-:S04]  /*d850*/  F2FP.BF16.F32.PACK_AB R0, RZ, R0 ;  /* 0x00000000ff00723e */ /* 0x001fc800000010ff */
[----:B------:R-:W-:Y:S01]  /*d860*/  PRMT R19, R0, 0x7610, R19 ;  /* 0x0000761000137816 */ /* 0x000fe20000000013 */
[----:B------:R-:W-:Y:S06]  /*d870*/  BRA `(.L_x_13019) ;  /* 0x0000000000107947 */ /* 0x000fec0003800000 */
.L_x_13042:
[----:B------:R-:W2:Y:S02]  /*d880*/  LDG.E R2, desc[UR36][R2.64] ;  /* 0x0000002402027981 */ /* 0x000ea4000c1e1900 */
[----:B--2---:R-:W-:-:S04]  /*d890*/  I2FP.F32.U32 R0, R2 ;  /* 0x0000000200007245 */ /* 0x004fc80000201000 */
[----:B------:R-:W-:-:S04]  /*d8a0*/  F2FP.BF16.F32.PACK_AB R0, RZ, R0 ;  /* 0x00000000ff00723e */ /* 0x000fc800000010ff */
[----:B------:R-:W-:-:S07]  /*d8b0*/  PRMT R19, R0, 0x7610, R19 ;  /* 0x0000761000137816 */ /* 0x000fce0000000013 */
.L_x_13019:
        /* <DEDUP_REMOVED lines=18> */
.L_x_13051:
[----:B------:R-:W2:Y:S02]  /*d9e0*/  LDG.E.U8 R2, desc[UR36][R2.64] ;  /* 0x0000002402027981 */ /* 0x000ea4000c1e1100 */
[----:B--2---:R-:W-:Y:S01]  /*d9f0*/  I2FP.F32.U32 R22, R2 ;  /* 0x0000000200167245 */ /* 0x004fe20000201000 */
[----:B------:R-:W-:Y:S06]  /*da00*/  BRA `(.L_x_13053) ;  /* 0x0000000c00247947 */ /* 0x000fec0003800000 */
.L_x_13050:
        /* <DEDUP_REMOVED lines=9> */
.L_x_13055:
[----:B------:R-:W2:Y:S02]  /*daa0*/  LDG.E R2, desc[UR36][R2.64] ;  /* 0x0000002402027981 */ /* 0x000ea4000c1e1900 */
[----:B--2---:R-:W-:Y:S01]  /*dab0*/  I2FP.F32.S32 R22, R2 ;  /* 0x0000000200167245 */ /* 0x004fe20000201400 */
[----:B------:R-:W-:Y:S06]  /*dac0*/  BRA `(.L_x_13053) ;  /* 0x0000000800f47947 */ /* 0x000fec0003800000 */
.L_x_13054:
[----:B------:R-:W2:Y:S02]  /*dad0*/  LDG.E.U16 R2, desc[UR36][R2.64] ;  /* 0x0000002402027981 */ /* 0x000ea4000c1e1500 */
[----:B--2---:R0:W1:Y:S01]  /*dae0*/  I2F.S16 R22, R2 ;  /* 0x0000000200167306 */ /* 0x0040620000101400 */
[----:B------:R-:W-:Y:S05]  /*daf0*/  BRA `(.L_x_13053) ;  /* 0x0000000800e87947 */ /* 0x000fea0003800000 */
.L_x_13049:
        /* <DEDUP_REMOVED lines=8> */
.L_x_13057:
[----:B------:R-:W2:Y:S02]  /*db80*/  LDG.E.U16 R2, desc[UR36][R2.64] ;  /* 0x0000002402027981 */ /* 0x000ea4000c1e1500 */
[----:B--2---:R-:W-:Y:S01]  /*db90*/  HADD2.F32 R22, -RZ, R2.H0_H0 ;  /* 0x20000002ff167230 */ /* 0x004fe20000004100 */
[----:B------:R-:W-:Y:S06]  /*dba0*/  BRA `(.L_x_13053) ;  /* 0x0000000800bc7947 */ /* 0x000fec0003800000 */
.L_x_13056:
        /* <DEDUP_REMOVED lines=8> */
.L_x_13059:
[----:B------:R-:W2:Y:S02]  /*dc30*/  LDG.E.U16 R2, desc[UR36][R2.64] ;  /* 0x0000002402027981 */ /* 0x000ea4000c1e1500 */
[----:B--2---:R-:W-:Y:S01]  /*dc40*/  HADD2.F32 R22, -RZ, R2.H0_H0 ;  /* 0x20000002ff167230 */ /* 0x004fe20000004100 */
[----:B------:R-:W-:Y:S06]  /*dc50*/  BRA `(.L_x_13053) ;  /* 0x0000000800907947 */ /* 0x000fec0003800000 */
.L_x_13058:
[----:B------:R-:W2:Y:S01]  /*dc60*/  LDG.E.64 R2, desc[UR36][R2.64] ;  /* 0x0000002402027981 */ /* 0x000ea2000c1e1b00 */
[----:B------:R-:W-:Y:S01]  /*dc70*/  UMOV UR4, 0xf0000000 ;  /* 0xf000000000047882 */ /* 0x000fe20000000000 */
[----:B------:R-:W-:Y:S01]  /*dc80*/  UMOV UR5, 0x380fffff ;  /* 0x380fffff00057882 */ /* 0x000fe20000000000 */
[----:B--2---:R-:W0:Y:S01]  /*dc90*/  F2F.F32.F64 R22, R2 ;  /* 0x0000000200167310 */ /* 0x004e220000301000 */
[----:B------:R-:W-:-:S14]  /*dca0*/  DSETP.GEU.AND P0, PT, |R2|, UR4, PT ;  /* 0x0000000402007e2a */ /* 0x000fdc000bf0e200 */
[----:B0-----:R-:W-:Y:S01]  /*dcb0*/  @!P0 FMUL R22, R22, 1.175494350822287508e-38 ;  /* 0x0080000016168820 */ /* 0x001fe20000400000 */
[----:B------:R-:W-:Y:S06]  /*dcc0*/  BRA `(.L_x_13053) ;  /* 0x0000000800747947 */ /* 0x000fec0003800000 */
.L_x_13048:
        /* <DEDUP_REMOVED lines=12> */
.L_x_13062:
[----:B------:R-:W2:Y:S01]  /*dd90*/  LDG.E.64 R2, desc[UR36][R2.64] ;  /* 0x0000002402027981 */ /* 0x000ea2000c1e1b00 */
[----:B------:R-:W-:Y:S01]  /*dda0*/  UMOV UR4, 0xf0000000 ;  /* 0xf000000000047882 */ /* 0x000fe20000000000 */
[----:B------:R-:W-:Y:S01]  /*ddb0*/  UMOV UR5, 0x380fffff ;  /* 0x380fffff00057882 */ /* 0x000fe20000000000 */
[----:B--2---:R-:W0:Y:S01]  /*ddc0*/  F2F.F32.F64 R22, R2 ;  /* 0x0000000200167310 */ /* 0x004e220000301000 */
[----:B------:R-:W-:-:S14]  /*ddd0*/  DSETP.GEU.AND P0, PT, |R2|, UR4, PT ;  /* 0x0000000402007e2a */ /* 0x000fdc000bf0e200 */
[----:B0-----:R-:W-:Y:S01]  /*dde0*/  @!P0 FMUL R22, R22, 1.175494350822287508e-38 ;  /* 0x0080000016168820 */ /* 0x001fe20000400000 */
[----:B------:R-:W-:Y:S06]  /*ddf0*/  BRA `(.L_x_13053) ;  /* 0x0000000800287947 */ /* 0x000fec0003800000 */
.L_x_13061:
        /* <DEDUP_REMOVED lines=25> */
.L_x_13064:
        /* <DEDUP_REMOVED lines=12> */
.L_x_13063:
[----:B------:R-:W2:Y:S02]  /*e050*/  LDG.E.U16 R2, desc[UR36][R2.64] ;  /* 0x0000002402027981 */ /* 0x000ea4000c1e1500 */
[----:B--2---:R-:W-:Y:S01]  /*e060*/  IMAD.U32 R22, R2, 0x10000, RZ ;  /* 0x0001000002167824 */ /* 0x004fe200078e00ff */
[----:B------:R-:W-:Y:S06]  /*e070*/  BRA `(.L_x_13053) ;  /* 0x0000000400887947 */ /* 0x000fec0003800000 */
.L_x_13060:
        /* <DEDUP_REMOVED lines=11> */
.L_x_13067:
        /* <DEDUP_REMOVED lines=20> */
.L_x_13069:
[----:B------:R-:W-:Y:S05]  /*e270*/  BSYNC.RECONVERGENT B0 ;  /* 0x0000000000007941 */ /* 0x000fea0003800200 */
.L_x_13068:
[----:B------:R-:W-:Y:S01]  /*e280*/  IMAD.SHL.U32 R0, R0, 0x100000, RZ ;  /* 0x0010000000007824 */ /* 0x000fe200078e00ff */
[----:B------:R-:W-:-:S04]  /*e290*/  LEA R2, R2, 0x3b800000, 0x17 ;  /* 0x3b80000002027811 */ /* 0x000fc800078eb8ff */
[----:B------:R-:W-:Y:S01]  /*e2a0*/  LOP3.LUT R22, R2, R0, R7, 0xfe, !PT ;  /* 0x0000000002167212 */ /* 0x000fe200078efe07 */
[----:B------:R-:W-:Y:S06]  /*e2b0*/  BRA `(.L_x_13053) ;  /* 0x0000000000f87947 */ /* 0x000fec0003800000 */
.L_x_13066:
        /* <DEDUP_REMOVED lines=20> */
.L_x_13071:
[----:B------:R-:W-:Y:S05]  /*e400*/  BSYNC.RECONVERGENT B0 ;  /* 0x0000000000007941 */ /* 0x000fea0003800200 */
.L_x_13070:
[----:B------:R-:W-:Y:S01]  /*e410*/  IMAD.SHL.U32 R0, R0, 0x200000, RZ ;  /* 0x0020000000007824 */ /* 0x000fe200078e00ff */
[----:B------:R-:W-:-:S04]  /*e420*/  LEA R2, R2, 0x37800000, 0x17 ;  /* 0x3780000002027811 */ /* 0x000fc800078eb8ff */
[----:B------:R-:W-:Y:S01]  /*e430*/  LOP3.LUT R22, R2, R0, R7, 0xfe, !PT ;  /* 0x0000000002167212 */ /* 0x000fe200078efe07 */
[----:B------:R-:W-:Y:S06]  /*e440*/  BRA `(.L_x_13053) ;  /* 0x0000000000947947 */ /* 0x000fec0003800000 */
.L_x_13065:
        /* <DEDUP_REMOVED lines=14> */
.L_x_13052:
        /* <DEDUP_REMOVED lines=16> */
.L_x_13074:
[----:B------:R-:W-:Y:S01]  /*e630*/  IMAD.MOV.U32 R22, RZ, RZ, RZ ;  /* 0x000000ffff167224 */ /* 0x000fe200078e00ff */
[----:B------:R-:W-:Y:S06]  /*e640*/  BRA `(.L_x_13053) ;  /* 0x0000000000147947 */ /* 0x000fec0003800000 */
.L_x_13073:
[----:B------:R-:W2:Y:S02]  /*e650*/  LDG.E.64 R2, desc[UR36][R2.64] ;  /* 0x0000002402027981 */ /* 0x000ea4000c1e1b00 */
[----:B--2---:R0:W1:Y:S01]  /*e660*/  I2F.U64 R22, R2 ;  /* 0x0000000200167312 */ /* 0x0040620000301000 */
[----:B------:R-:W-:Y:S05]  /*e670*/  BRA `(.L_x_13053) ;  /* 0x0000000000087947 */ /* 0x000fea0003800000 */
.L_x_13072:
[----:B------:R-:W2:Y:S02]  /*e680*/  LDG.E R2, desc[UR36][R2.64] ;  /* 0x0000002402027981 */ /* 0x000ea4000c1e1900 */
[----:B--2---:R-:W-:-:S07]  /*e690*/  I2FP.F32.U32 R22, R2 ;  /* 0x0000000200167245 */ /* 0x004fce0000201000 */
.L_x_13053:
[----:B------:R-:W-:Y:S05]  /*e6a0*/  BSYNC.RECONVERGENT B6 ;  /* 0x0000000000067941 */ /* 0x000fea0003800200 */
.L_x_13047:
        /* <DEDUP_REMOVED lines=18> */
.L_x_13079:
[----:B------:R-:W2:Y:S02]  /*e7d0*/  LDG.E.U8 R2, desc[UR36][R2.64] ;  /* 0x0000002402027981 */ /* 0x000ea4000c1e1100 */
[----:B--2---:R-:W-:Y:S01]  /*e7e0*/  I2FP.F32.U32 R23, R2 ;  /* 0x0000000200177245 */ /* 0x004fe20000201000 */
[----:B------:R-:W-:Y:S06]  /*e7f0*/  BRA `(.L_x_13081) ;  /* 0x0000000c00247947 */ /* 0x000fec0003800000 */
.L_x_13078:
        /* <DEDUP_REMOVED lines=9> */
.L_x_13083:
[----:B------:R-:W2:Y:S02]  /*e890*/  LDG.E R2, desc[UR36][R2.64] ;  /* 0x0000002402027981 */ /* 0x000ea4000c1e1900 */
[----:B--2---:R-:W-:Y:S01]  /*e8a0*/  I2FP.F32.S32 R23, R2 ;  /* 0x0000000200177245 */ /* 0x004fe20000201400 */
[----:B------:R-:W-:Y:S06]  /*e8b0*/  BRA `(.L_x_13081) ;  /* 0x0000000800f47947 */ /* 0x000fec0003800000 */
.L_x_13082:
[----:B------:R-:W2:Y:S02]  /*e8c0*/  LDG.E.U16 R2, desc[UR36][R2.64] ;  /* 0x0000002402027981 */ /* 0x000ea4000c1e1500 */
[----:B--2---:R0:W2:Y:S01]  /*e8d0*/  I2F.S16 R23, R2 ;  /* 0x0000000200177306 */ /* 0x0040a20000101400 */
[----:B------:R-:W-:Y:S05]  /*e8e0*/  BRA `(.L_x_13081) ;  /* 0x0000000800e87947 */ /* 0x000fea0003800000 */
.L_x_13077:
        /* <DEDUP_REMOVED lines=8> */
.L_x_13085:
[----:B------:R-:W2:Y:S02]  /*e970*/  LDG.E.U16 R2, desc[UR36][R2.64] ;  /* 0x0000002402027981 */ /* 0x000ea4000c1e1500 */
[----:B--2---:R-:W-:Y:S01]  /*e980*/  HADD2.F32 R23, -RZ, R2.H0_H0 ;  /* 0x20000002ff177230 */ /* 0x004fe20000004100 */
[----:B------:R-:W-:Y:S06]  /*e990*/  BRA `(.L_x_13081) ;  /* 0x0000000800bc7947 */ /* 0x000fec0003800000 */
.L_x_13084:
        /* <DEDUP_REMOVED lines=8> */
.L_x_13087:
[----:B------:R-:W2:Y:S02]  /*ea20*/  LDG.E.U16 R2, desc[UR36][R2.64] ;  /* 0x0000002402027981 */ /* 0x000ea4000c1e1500 */
[----:B--2---:R-:W-:Y:S01]  /*ea30*/  HADD2.F32 R23, -RZ, R2.H0_H0 ;  /* 0x20000002ff177230 */ /* 0x004fe20000004100 */
[----:B------:R-:W-:Y:S06]  /*ea40*/  BRA `(.L_x_13081) ;  /* 0x0000000800907947 */ /* 0x000fec0003800000 */
.L_x_13086:
[----:B------:R-:W2:Y:S01]  /*ea50*/  LDG.E.64 R2, desc[UR36][R2.64] ;  /* 0x0000002402027981 */ /* 0x000ea2000c1e1b00 */
[----:B------:R-:W-:Y:S01]  /*ea60*/  UMOV UR4, 0xf0000000 ;  /* 0xf000000000047882 */ /* 0x000fe20000000000 */
[----:B------:R-:W-:Y:S01]  /*ea70*/  UMOV UR5, 0x380fffff ;  /* 0x380fffff00057882 */ /* 0x000fe20000000000 */
[----:B--2---:R-:W0:Y:S01]  /*ea80*/  F2F.F32.F64 R23, R2 ;  /* 0x0000000200177310 */ /* 0x004e220000301000 */
[----:B------:R-:W-:-:S14]  /*ea90*/  DSETP.GEU.AND P0, PT, |R2|, UR4, PT ;  /* 0x0000000402007e2a */ /* 0x000fdc000bf0e200 */
[----:B0-----:R-:W-:Y:S01]  /*eaa0*/  @!P0 FMUL R23, R23, 1.175494350822287508e-38 ;  /* 0x0080000017178820 */ /* 0x001fe20000400000 */
[----:B------:R-:W-:Y:S06]  /*eab0*/  BRA `(.L_x_13081) ;  /* 0x0000000800747947 */ /* 0x000fec0003800000 */
.L_x_13076:
        /* <DEDUP_REMOVED lines=12> */
.L_x_13090:
[----:B------:R-:W2:Y:S01]  /*eb80*/  LDG.E.64 R2, desc[UR36][R2.64] ;  /* 0x0000002402027981 */ /* 0x000ea2000c1e1b00 */
[----:B------:R-:W-:Y:S01]  /*eb90*/  UMOV UR4, 0xf0000000 ;  /* 0xf000000000047882 */ /* 0x000fe20000000000 */
[----:B------:R-:W-:Y:S01]  /*eba0*/  UMOV UR5, 0x380fffff ;  /* 0x380fffff00057882 */ /* 0x000fe20000000000 */
[----:B--2---:R-:W0:Y:S01]  /*ebb0*/  F2F.F32.F64 R23, R2 ;  /* 0x0000000200177310 */ /* 0x004e220000301000 */
[----:B------:R-:W-:-:S14]  /*ebc0*/  DSETP.GEU.AND P0, PT, |R2|, UR4, PT ;  /* 0x0000000402007e2a */ /* 0x000fdc000bf0e200 */
[----:B0-----:R-:W-:Y:S01]  /*ebd0*/  @!P0 FMUL R23, R23, 1.175494350822287508e-38 ;  /* 0x0080000017178820 */ /* 0x001fe20000400000 */
[----:B------:R-:W-:Y:S06]  /*ebe0*/  BRA `(.L_x_13081) ;  /* 0x0000000800287947 */ /* 0x000fec0003800000 */
.L_x_13089:
        /* <DEDUP_REMOVED lines=25> */
.L_x_13092:
[----:B------:R-:W2:Y:S02]  /*ed80*/  LDG.E.U8 R2, desc[UR36][R2.64] ;  /* 0x0000002402027981 */ /* 0x000ea4000c1e1100 */
[C---:B--2---:R-:W-:Y:S01]  /*ed90*/  IMAD.SHL.U32 R0, R2.reuse, 0x2000000, RZ ;  /* 0x0200000002007824 */ /* 0x044fe200078e00ff */
[----:B------:R-:W-:-:S04]  /*eda0*/  SHF.L.U32 R5, R2, 0x8, RZ ;  /* 0x0000000802057819 */ /* 0x000fc800000006ff */
        /* <DEDUP_REMOVED lines=9> */
.L_x_13091:
[----:B------:R-:W2:Y:S02]  /*ee40*/  LDG.E.U16 R2, desc[UR36][R2.64] ;  /* 0x0000002402027981 */ /* 0x000ea4000c1e1500 */
[----:B--2---:R-:W-:Y:S01]  /*ee50*/  IMAD.U32 R23, R2, 0x10000, RZ ;  /* 0x0001000002177824 */ /* 0x004fe200078e00ff */
[----:B------:R-:W-:Y:S06]  /*ee60*/  BRA `(.L_x_13081) ;  /* 0x0000000400887947 */ /* 0x000fec0003800000 */
.L_x_13088:
        /* <DEDUP_REMOVED lines=11> */
.L_x_13095:
        /* <DEDUP_REMOVED lines=20> */
.L_x_13097:
[----:B------:R-:W-:Y:S05]  /*f060*/  BSYNC.RECONVERGENT B0 ;  /* 0x0000000000007941 */ /* 0x000fea0003800200 */
.L_x_13096:
[----:B------:R-:W-:Y:S02]  /*f070*/  SHF.L.U32 R0, R0, 0x14, RZ ;  /* 0x0000001400007819 */ /* 0x000fe400000006ff */
[----:B------:R-:W-:-:S04]  /*f080*/  LEA R2, R2, 0x3b800000, 0x17 ;  /* 0x3b80000002027811 */ /* 0x000fc800078eb8ff */
[----:B------:R-:W-:Y:S01]  /*f090*/  LOP3.LUT R23, R2, R0, R23, 0xfe, !PT ;  /* 0x0000000002177212 */ /* 0x000fe200078efe17 */
[----:B------:R-:W-:Y:S06]  /*f0a0*/  BRA `(.L_x_13081) ;  /* 0x0000000000f87947 */ /* 0x000fec0003800000 */
.L_x_13094:
        /* <DEDUP_REMOVED lines=20> */
.L_x_13099:
[----:B------:R-:W-:Y:S05]  /*f1f0*/  BSYNC.RECONVERGENT B0 ;  /* 0x0000000000007941 */ /* 0x000fea0003800200 */
.L_x_13098:
[----:B------:R-:W-:Y:S01]  /*f200*/  IMAD.SHL.U32 R0, R0, 0x200000, RZ ;  /* 0x0020000000007824 */ /* 0x000fe200078e00ff */
[----:B------:R-:W-:-:S04]  /*f210*/  LEA R2, R2, 0x37800000, 0x17 ;  /* 0x3780000002027811 */ /* 0x000fc800078eb8ff */
[----:B------:R-:W-:Y:S01]  /*f220*/  LOP3.LUT R23, R2, R0, R23, 0xfe, !PT ;  /* 0x0000000002177212 */ /* 0x000fe200078efe17 */
[----:B------:R-:W-:Y:S06]  /*f230*/  BRA `(.L_x_13081) ;  /* 0x0000000000947947 */ /* 0x000fec0003800000 */
.L_x_13093:
[----:B------:R-:W-:-:S09]  /*f240*/  UISETP.NE.AND UP0, UPT, UR6, 0x1c, UPT ;  /* 0x0000001c0600788c */ /* 0x000fd2000bf05270 */
[----:B------:R-:W-:Y:S05]  /*f250*/  BRA.U !UP0, `(.L_x_13100) ;  /* 0x0000000108847547 */ /* 0x000fea000b800000 */
[----:B------:R-:W-:-:S09]  /*f260*/  UISETP.NE.AND UP0, UPT, UR6, 0x1d, UPT ;  /* 0x0000001d0600788c */ /* 0x000fd2000bf05270 */
[----:B------:R-:W-:Y:S05]  /*f270*/  BRA.U !UP0, `(.L_x_13101) ;  /* 0x0000000108707547 */ /* 0x000fea000b800000 */
[----:B------:R-:W-:-:S09]  /*f280*/  UISETP.NE.AND UP0, UPT, UR6, 0x2c, UPT ;  /* 0x0000002c0600788c */ /* 0x000fd2000bf05270 */
[----:B------:R-:W-:Y:S05]  /*f290*/  BRA.U UP0, `(.L_x_13080) ;  /* 0x0000000100207547 */ /* 0x000fea000b800000 */
        /* <DEDUP_REMOVED lines=8> */
.L_x_13080:
        /* <DEDUP_REMOVED lines=16> */
.L_x_13102:
[----:B------:R-:W-:Y:S01]  /*f420*/  HFMA2 R23, -RZ, RZ, 0, 0 ;  /* 0x00000000ff177431 */ /* 0x000fe200000001ff */
[----:B------:R-:W-:Y:S06]  /*f430*/  BRA `(.L_x_13081) ;  /* 0x0000000000147947 */ /* 0x000fec0003800000 */
.L_x_13101:
[----:B------:R-:W2:Y:S02]  /*f440*/  LDG.E.64 R2, desc[UR36][R2.64] ;  /* 0x0000002402027981 */ /* 0x000ea4000c1e1b00 */
[----:B--2---:R0:W2:Y:S01]  /*f450*/  I2F.U64 R23, R2 ;  /* 0x0000000200177312 */ /* 0x0040a20000301000 */
[----:B------:R-:W-:Y:S05]  /*f460*/  BRA `(.L_x_13081) ;  /* 0x0000000000087947 */ /* 0x000fea0003800000 */
.L_x_13100:
[----:B------:R-:W2:Y:S02]  /*f470*/  LDG.E R2, desc[UR36][R2.64] ;  /* 0x0000002402027981 */ /* 0x000ea4000c1e1900 */
[----:B--2---:R-:W-:-:S07]  /*f480*/  I2FP.F32.U32 R23, R2 ;  /* 0x0000000200177245 */ /* 0x004fce0000201000 */
.L_x_13081:
[----:B------:R-:W-:Y:S05]  /*f490*/  BSYNC.RECONVERGENT B6 ;  /* 0x0000000000067941 */ /* 0x000fea0003800200 */
.L_x_13075:
        /* <DEDUP_REMOVED lines=18> */
.L_x_13107:
[----:B------:R-:W4:Y:S02]  /*f5c0*/  LDG.E.U8 R2, desc[UR36][R2.64] ;  /* 0x0000002402027981 */ /* 0x000f24000c1e1100 */
[----:B----4-:R-:W-:Y:S01]  /*f5d0*/  I2FP.F32.U32 R25, R2 ;  /* 0x0000000200197245 */ /* 0x010fe20000201000 */
[----:B------:R-:W-:Y:S06]  /*f5e0*/  BRA `(.L_x_13109) ;  /* 0x0000000c00247947 */ /* 0x000fec0003800000 */
.L_x_13106:
        /* <DEDUP_REMOVED lines=9> */
.L_x_13111:
[----:B------:R-:W4:Y:S02]  /*f680*/  LDG.E R2, desc[UR36][R2.64] ;  /* 0x0000002402027981 */ /* 0x000f24000c1e1900 */
[----:B----4-:R-:W-:Y:S01]  /*f690*/  I2FP.F32.S32 R25, R2 ;  /* 0x0000000200197245 */ /* 0x010fe20000201400 */
[----:B------:R-:W-:Y:S06]  /*f6a0*/  BRA `(.L_x_13109) ;  /* 0x0000000800f47947 */ /* 0x000fec0003800000 */
.L_x_13110:
[----:B------:R-:W4:Y:S02]  /*f6b0*/  LDG.E.U16 R2, desc[UR36][R2.64] ;  /* 0x0000002402027981 */ /* 0x000f24000c1e1500 */
[----:B----4-:R0:W4:Y:S01]  /*f6c0*/  I2F.S16 R25, R2 ;  /* 0x0000000200197306 */ /* 0x0101220000101400 */
[----:B------:R-:W-:Y:S05]  /*f6d0*/  BRA `(.L_x_13109) ;  /* 0x0000000800e87947 */ /* 0x000fea0003800000 */
.L_x_13105:
        /* <DEDUP_REMOVED lines=8> */
.L_x_13113:
[----:B------:R-:W4:Y:S02]  /*f760*/  LDG.E.U16 R2, desc[UR36][R2.64] ;  /* 0x0000002402027981 */ /* 0x000f24000c1e1500 */
[----:B----4-:R-:W-:Y:S01]  /*f770*/  HADD2.F32 R25, -RZ, R2.H0_H0 ;  /* 0x20000002ff197230 */ /* 0x010fe20000004100 */
[----:B------:R-:W-:Y:S06]  /*f780*/  BRA `(.L_x_13109) ;  /* 0x0000000800bc7947 */ /* 0x000fec0003800000 */
.L_x_13112:
        /* <DEDUP_REMOVED lines=8> */
.L_x_13115:
[----:B------:R-:W4:Y:S02]  /*f810*/  LDG.E.U16 R2, desc[UR36][R2.64] ;  /* 0x0000002402027981 */ /* 0x000f24000c1e1500 */
[----:B----4-:R-:W-:Y:S01]  /*f820*/  HADD2.F32 R25, -RZ, R2.H0_H0 ;  /* 0x20000002ff197230 */ /* 0x010fe20000004100 */
[----:B------:R-:W-:Y:S06]  /*f830*/  BRA `(.L_x_13109) ;  /* 0x0000000800907947 */ /* 0x000fec0003800000 */
.L_x_13114:
[----:B------:R-:W4:Y:S01]  /*f840*/  LDG.E.64 R2, desc[UR36][R2.64] ;  /* 0x0000002402027981 */ /* 0x000f22000c1e1b00 */
[----:B------:R-:W-:Y:S01]  /*f850*/  UMOV UR4, 0xf0000000 ;  /* 0xf000000000047882 */ /* 0x000fe20000000000 */
[----:B------:R-:W-:Y:S01]  /*f860*/  UMOV UR5, 0x380fffff ;  /* 0x380fffff00057882 */ /* 0x000fe20000000000 */
[----:B----4-:R-:W0:Y:S01]  /*f870*/  F2F.F32.F64 R25, R2 ;  /* 0x0000000200197310 */ /* 0x010e220000301000 */
[----:B------:R-:W-:-:S14]  /*f880*/  DSETP.GEU.AND P0, PT, |R2|, UR4, PT ;  /* 0x0000000402007e2a */ /* 0x000fdc000bf0e200 */
[----:B0-----:R-:W-:Y:S01]  /*f890*/  @!P0 FMUL R25, R25, 1.175494350822287508e-38 ;  /* 0x0080000019198820 */ /* 0x001fe20000400000 */
[----:B------:R-:W-:Y:S06]  /*f8a0*/  BRA `(.L_x_13109) ;  /* 0x0000000800747947 */ /* 0x000fec0003800000 */
.L_x_13104:
        /* <DEDUP_REMOVED lines=12> */
.L_x_13118:
[----:B------:R-:W4:Y:S01]  /*f970*/  LDG.E.64 R2, desc[UR36][R2.64] ;  /* 0x0000002402027981 */ /* 0x000f22000c1e1b00 */
[----:B------:R-:W-:Y:S01]  /*f980*/  UMOV UR4, 0xf0000000 ;  /* 0xf000000000047882 */ /* 0x000fe20000000000 */
[----:B------:R-:W-:Y:S01]  /*f990*/  UMOV UR5, 0x380fffff ;  /* 0x380fffff00057882 */ /* 0x000fe20000000000 */
[----:B----4-:R-:W0:Y:S01]  /*f9a0*/  F2F.F32.F64 R25, R2 ;  /* 0x0000000200197310 */ /* 0x010e220000301000 */
[----:B------:R-:W-:-:S14]  /*f9b0*/  DSETP.GEU.AND P0, PT, |R2|, UR4, PT ;  /* 0x0000000402007e2a */ /* 0x000fdc000bf0e200 */
[----:B0-----:R-:W-:Y:S01]  /*f9c0*/  @!P0 FMUL R25, R25, 1.175494350822287508e-38 ;  /* 0x0080000019198820 */ /* 0x001fe20000400000 */
[----:B------:R-:W-:Y:S06]  /*f9d0*/  BRA `(.L_x_13109) ;  /* 0x0000000800287947 */ /* 0x000fec0003800000 */
.L_x_13117:
        /* <DEDUP_REMOVED lines=25> */
.L_x_13120:
        /* <DEDUP_REMOVED lines=12> */
.L_x_13119:
[----:B------:R-:W4:Y:S02]  /*fc30*/  LDG.E.U16 R2, desc[UR36][R2.64] ;  /* 0x0000002402027981 */ /* 0x000f24000c1e1500 */
[----:B----4-:R-:W-:Y:S01]  /*fc40*/  IMAD.U32 R25, R2, 0x10000, RZ ;  /* 0x0001000002197824 */ /* 0x010fe200078e00ff */
[----:B------:R-:W-:Y:S06]  /*fc50*/  BRA `(.L_x_13109) ;  /* 0x0000000400887947 */ /* 0x000fec0003800000 */
.L_x_13116:
        /* <DEDUP_REMOVED lines=11> */
.L_x_13123:
        /* <DEDUP_REMOVED lines=20> */
.L_x_13125:
[----:B------:R-:W-:Y:S05]  /*fe50*/  BSYNC.RECONVERGENT B0 ;  /* 0x0000000000007941 */ /* 0x000fea0003800200 */
.L_x_13124:
[----:B------:R-:W-:Y:S01]  /*fe60*/  IMAD.SHL.U32 R0, R0, 0x100000, RZ ;  /* 0x0010000000007824 */ /* 0x000fe200078e00ff */
[----:B------:R-:W-:-:S04]  /*fe70*/  LEA R2, R2, 0x3b800000, 0x17 ;  /* 0x3b80000002027811 */ /* 0x000fc800078eb8ff */
[----:B------:R-:W-:Y:S01]  /*fe80*/  LOP3.LUT R25, R2, R0, R25, 0xfe, !PT ;  /* 0x0000000002197212 */ /* 0x000fe200078efe19 */
[----:B------:R-:W-:Y:S06]  /*fe90*/  BRA `(.L_x_13109) ;  /* 0x0000000000f87947 */ /* 0x000fec0003800000 */
.L_x_13122:
        /* <DEDUP_REMOVED lines=20> */
.L_x_13127:
[----:B------:R-:W-:Y:S05]  /*ffe0*/  BSYNC.RECONVERGENT B0 ;  /* 0x0000000000007941 */ /* 0x000fea0003800200 */
.L_x_13126:
[----:B------:R-:W-:Y:S01]  /*fff0*/  IMAD.SHL.U32 R0, R0, 0x200000, RZ ;  /* 0x0020000000007824 */ /* 0x000fe200078e00ff */
[----:B------:R-:W-:-:S04]  /*10000*/  LEA R2, R2, 0x37800000, 0x17 ;  /* 0x3780000002027811 */ /* 0x000fc800078eb8ff */
[----:B------:R-:W-:Y:S01]  /*10010*/  LOP3.LUT R25, R2, R0, R25, 0xfe, !PT ;  /* 0x0000000002197212 */ /* 0x000fe200078efe19 */
[----:B------:R-:W-:Y:S06]  /*10020*/  BRA `(.L_x_13109) ;  /* 0x0000000000947947 */ /* 0x000fec0003800000 */
.L_x_13121:
        /* <DEDUP_REMOVED lines=14> */
.L_x_13108:
        /* <DEDUP_REMOVED lines=12> */
[----:B--2---:R-:W-:Y:S01]  /*101d0*/  IMAD.U32 R10, RZ, RZ, UR8 ;  /* 0x00000008ff0a7e24 */ /* 0x004fe2000f8e00ff */
[----:B------:R-:W-:-:S07]  /*101e0*/  MOV R11, UR9 ;  /* 0x00000009000b7c02 */ /* 0x000fce0008000f00 */
[----:B------:R-:W-:-:S07]  /*101f0*/  LEPC R20, `(.L_x_13130) ;  /* 0x000000001014794e */ /* 0x000fce0000000000 */
[----:B-1-3-5:R-:W-:Y:S05]  /*10200*/  CALL.ABS.NOINC R2 ;  /* 0x0000000002007343 */ /* 0x02afea0003c00000 */
.L_x_13130:
[----:B------:R-:W-:Y:S01]  /*10210*/  IMAD.MOV.U32 R25, RZ, RZ, RZ ;  /* 0x000000ffff197224 */ /* 0x000fe200078e00ff */
[----:B------:R-:W-:Y:S06]  /*10220*/  BRA `(.L_x_13109) ;  /* 0x0000000000147947 */ /* 0x000fec0003800000 */
.L_x_13129:
[----:B------:R-:W4:Y:S02]  /*10230*/  LDG.E.64 R2, desc[UR36][R2.64] ;  /* 0x0000002402027981 */ /* 0x000f24000c1e1b00 */
[----:B----4-:R0:W4:Y:S01]  /*10240*/  I2F.U64 R25, R2 ;  /* 0x0000000200197312 */ /* 0x0101220000301000 */
[----:B------:R-:W-:Y:S05]  /*10250*/  BRA `(.L_x_13109) ;  /* 0x0000000000087947 */ /* 0x000fea0003800000 */
.L_x_13128:
[----:B------:R-:W4:Y:S02]  /*10260*/  LDG.E R2, desc[UR36][R2.64] ;  /* 0x0000002402027981 */ /* 0x000f24000c1e1900 */
[----:B----4-:R-:W-:-:S07]  /*10270*/  I2FP.F32.U32 R25, R2 ;  /* 0x0000000200197245 */ /* 0x010fce0000201000 */
.L_x_13109:
[----:B------:R-:W-:Y:S05]  /*10280*/  BSYNC.RECONVERGENT B6 ;  /* 0x0000000000067941 */ /* 0x000fea0003800200 */
.L_x_13103:
        /* <DEDUP_REMOVED lines=18> */
.L_x_13135:
[----:B------:R-:W2:Y:S02]  /*103b0*/  LDG.E.U8 R2, desc[UR36][R2.64] ;  /* 0x0000002402027981 */ /* 0x000ea4000c1e1100 */
[----:B--2---:R-:W-:Y:S01]  /*103c0*/  I2FP.F32.U32 R26, R2 ;  /* 0x00000002001a7245 */ /* 0x004fe20000201000 */
[----:B------:R-:W-:Y:S06]  /*103d0*/  BRA `(.L_x_13137) ;  /* 0x0000000c00247947 */ /* 0x000fec0003800000 */
.L_x_13134:
        /* <DEDUP_REMOVED lines=9> */
.L_x_13139:
[----:B------:R-:W2:Y:S02]  /*10470*/  LDG.E R2, desc[UR36][R2.64] ;  /* 0x0000002402027981 */ /* 0x000ea4000c1e1900 */
[----:B--2---:R-:W-:Y:S01]  /*10480*/  I2FP.F32.S32 R26, R2 ;  /* 0x00000002001a7245 */ /* 0x004fe20000201400 */
[----:B------:R-:W-:Y:S06]  /*10490*/  BRA `(.L_x_13137) ;  /* 0x0000000800f47947 */ /* 0x000fec0003800000 */
.L_x_13138:
[----:B------:R-:W2:Y:S02]  /*104a0*/  LDG.E.U16 R2, desc[UR36][R2.64] ;  /* 0x0000002402027981 */ /* 0x000ea4000c1e1500 */
[----:B--2---:R0:W2:Y:S01]  /*104b0*/  I2F.S16 R26, R2 ;  /* 0x00000002001a7306 */ /* 0x0040a20000101400 */
[----:B------:R-:W-:Y:S05]  /*104c0*/  BRA `(.L_x_13137) ;  /* 0x0000000800e87947 */ /* 0x000fea0003800000 */
.L_x_13133:
        /* <DEDUP_REMOVED lines=8> */
.L_x_13141:
[----:B------:R-:W2:Y:S02]  /*10550*/  LDG.E.U16 R2, desc[UR36][R2.64] ;  /* 0x0000002402027981 */ /* 0x000ea4000c1e1500 */
[----:B--2---:R-:W-:Y:S01]  /*10560*/  HADD2.F32 R26, -RZ, R2.H0_H0 ;  /* 0x20000002ff1a7230 */ /* 0x004fe20000004100 */
[----:B------:R-:W-:Y:S06]  /*10570*/  BRA `(.L_x_13137) ;  /* 0x0000000800bc7947 */ /* 0x000fec0003800000 */
.L_x_13140:
        /* <DEDUP_REMOVED lines=8> */
.L_x_13143:
[----:B------:R-:W2:Y:S02]  /*10600*/  LDG.E.U16 R2, desc[UR36][R2.64] ;  /* 0x0000002402027981 */ /* 0x000ea4000c1e1500 */
[----:B--2---:R-:W-:Y:S01]  /*10610*/  HADD2.F32 R26, -RZ, R2.H0_H0 ;  /* 0x20000002ff1a7230 */ /* 0x004fe20000004100 */
[----:B------:R-:W-:Y:S06]  /*10620*/  BRA `(.L_x_13137) ;  /* 0x0000000800907947 */ /* 0x000fec0003800000 */
.L_x_13142:
[----:B------:R-:W2:Y:S01]  /*10630*/  LDG.E.64 R2, desc[UR36][R2.64] ;  /* 0x0000002402027981 */ /* 0x000ea2000c1e1b00 */
[----:B------:R-:W-:Y:S01]  /*10640*/  UMOV UR4, 0xf0000000 ;  /* 0xf000000000047882 */ /* 0x000fe20000000000 */
[----:B------:R-:W-:Y:S01]  /*10650*/  UMOV UR5, 0x380fffff ;  /* 0x380fffff00057882 */ /* 0x000fe20000000000 */
[----:B--2---:R-:W0:Y:S01]  /*10660*/  F2F.F32.F64 R26, R2 ;  /* 0x00000002001a7310 */ /* 0x004e220000301000 */
[----:B------:R-:W-:-:S14]  /*10670*/  DSETP.GEU.AND P0, PT, |R2|, UR4, PT ;  /* 0x0000000402007e2a */ /* 0x000fdc000bf0e200 */
[----:B0-----:R-:W-:Y:S01]  /*10680*/  @!P0 FMUL R26, R26, 1.175494350822287508e-38 ;  /* 0x008000001a1a8820 */ /* 0x001fe20000400000 */
[----:B------:R-:W-:Y:S06]  /*10690*/  BRA `(.L_x_13137) ;  /* 0x0000000800747947 */ /* 0x000fec0003800000 */
.L_x_13132:
        /* <DEDUP_REMOVED lines=12> */
.L_x_13146:
[----:B------:R-:W2:Y:S01]  /*10760*/  LDG.E.64 R2, desc[UR36][R2.64] ;  /* 0x0000002402027981 */ /* 0x000ea2000c1e1b00 */
[----:B------:R-:W-:Y:S01]  /*10770*/  UMOV UR4, 0xf0000000 ;  /* 0xf000000000047882 */ /* 0x000fe20000000000 */
[----:B------:R-:W-:Y:S01]  /*10780*/  UMOV UR5, 0x380fffff ;  /* 0x380fffff00057882 */ /* 0x000fe20000000000 */
[----:B--2---:R-:W0:Y:S01]  /*10790*/  F2F.F32.F64 R26, R2 ;  /* 0x00000002001a7310 */ /* 0x004e220000301000 */
[----:B------:R-:W-:-:S14]  /*107a0*/  DSETP.GEU.AND P0, PT, |R2|, UR4, PT ;  /* 0x0000000402007e2a */ /* 0x000fdc000bf0e200 */
[----:B0-----:R-:W-:Y:S01]  /*107b0*/  @!P0 FMUL R26, R26, 1.175494350822287508e-38 ;  /* 0x008000001a1a8820 */ /* 0x001fe20000400000 */
[----:B------:R-:W-:Y:S06]  /*107c0*/  BRA `(.L_x_13137) ;  /* 0x0000000800287947 */ /* 0x000fec0003800000 */
.L_x_13145:
        /* <DEDUP_REMOVED lines=25> */
.L_x_13148:
        /* <DEDUP_REMOVED lines=12> */
.L_x_13147:
[----:B------:R-:W2:Y:S02]  /*10a20*/  LDG.E.U16 R2, desc[UR36][R2.64] ;  /* 0x0000002402027981 */ /* 0x000ea4000c1e1500 */
[----:B--2---:R-:W-:Y:S01]  /*10a30*/  IMAD.U32 R26, R2, 0x10000, RZ ;  /* 0x00010000021a7824 */ /* 0x004fe200078e00ff */
[----:B------:R-:W-:Y:S06]  /*10a40*/  BRA `(.L_x_13137) ;  /* 0x0000000400887947 */ /* 0x000fec0003800000 */
.L_x_13144:
        /* <DEDUP_REMOVED lines=11> */
.L_x_13151:
        /* <DEDUP_REMOVED lines=20> */
.L_x_13153:
[----:B------:R-:W-:Y:S05]  /*10c40*/  BSYNC.RECONVERGENT B0 ;  /* 0x0000000000007941 */ /* 0x000fea0003800200 */
.L_x_13152:
[----:B------:R-:W-:Y:S01]  /*10c50*/  IMAD.SHL.U32 R0, R0, 0x100000, RZ ;  /* 0x0010000000007824 */ /* 0x000fe200078e00ff */
[----:B------:R-:W-:-:S04]  /*10c60*/  LEA R2, R2, 0x3b800000, 0x17 ;  /* 0x3b80000002027811 */ /* 0x000fc800078eb8ff */
[----:B------:R-:W-:Y:S01]  /*10c70*/  LOP3.LUT R26, R2, R0, R7, 0xfe, !PT ;  /* 0x00000000021a7212 */ /* 0x000fe200078efe07 */
[----:B------:R-:W-:Y:S06]  /*10c80*/  BRA `(.L_x_13137) ;  /* 0x0000000000f87947 */ /* 0x000fec0003800000 */
.L_x_13150:
        /* <DEDUP_REMOVED lines=20> */
.L_x_13155:
[----:B------:R-:W-:Y:S05]  /*10dd0*/  BSYNC.RECONVERGENT B0 ;  /* 0x0000000000007941 */ /* 0x000fea0003800200 */
.L_x_13154:
[----:B------:R-:W-:Y:S01]  /*10de0*/  IMAD.SHL.U32 R0, R0, 0x200000, RZ ;  /* 0x0020000000007824 */ /* 0x000fe200078e00ff */
[----:B------:R-:W-:-:S04]  /*10df0*/  LEA R2, R2, 0x37800000, 0x17 ;  /* 0x3780000002027811 */ /* 0x000fc800078eb8ff */
[----:B------:R-:W-:Y:S01]  /*10e00*/  LOP3.LUT R26, R2, R0, R7, 0xfe, !PT ;  /* 0x00000000021a7212 */ /* 0x000fe200078efe07 */
[----:B------:R-:W-:Y:S06]  /*10e10*/  BRA `(.L_x_13137) ;  /* 0x0000000000947947 */ /* 0x000fec0003800000 */
.L_x_13149:
        /* <DEDUP_REMOVED lines=14> */
.L_x_13136:
        /* <DEDUP_REMOVED lines=15> */
[----:B--2-45:R-:W-:Y:S05]  /*10ff0*/  CALL.ABS.NOINC R2 ;  /* 0x0000000002007343 */ /* 0x034fea0003c00000 */
.L_x_13158:
[----:B------:R-:W-:Y:S01]  /*11000*/  IMAD.MOV.U32 R26, RZ, RZ, RZ ;  /* 0x000000ffff1a7224 */ /* 0x000fe200078e00ff */
[----:B------:R-:W-:Y:S06]  /*11010*/  BRA `(.L_x_13137) ;  /* 0x0000000000147947 */ /* 0x000fec0003800000 */
.L_x_13157:
[----:B------:R-:W2:Y:S02]  /*11020*/  LDG.E.64 R26, desc[UR36][R2.64] ;  /* 0x00000024021a7981 */ /* 0x000ea4000c1e1b00 */
[----:B--2---:R0:W2:Y:S01]  /*11030*/  I2F.U64 R26, R26 ;  /* 0x0000001a001a7312 */ /* 0x0040a20000301000 */
[----:B------:R-:W-:Y:S05]  /*11040*/  BRA `(.L_x_13137) ;  /* 0x0000000000087947 */ /* 0x000fea0003800000 */
.L_x_13156:
[----:B------:R-:W2:Y:S02]  /*11050*/  LDG.E R2, desc[UR36][R2.64] ;  /* 0x0000002402027981 */ /* 0x000ea4000c1e1900 */
[----:B--2---:R-:W-:-:S07]  /*11060*/  I2FP.F32.U32 R26, R2 ;  /* 0x00000002001a7245 */ /* 0x004fce0000201000 */
.L_x_13137:
[----:B------:R-:W-:Y:S05]  /*11070*/  BSYNC.RECONVERGENT B6 ;  /* 0x0000000000067941 */ /* 0x000fea0003800200 */
.L_x_13131:
        /* <DEDUP_REMOVED lines=18> */
.L_x_13163:
[----:B------:R-:W2:Y:S02]  /*111a0*/  LDG.E.U8 R0, desc[UR36][R2.64] ;  /* 0x0000002402007981 */ /* 0x000ea4000c1e1100 */
[----:B--2---:R-:W-:Y:S01]  /*111b0*/  I2FP.F32.U32 R0, R0 ;  /* 0x0000000000007245 */ /* 0x004fe20000201000 */
[----:B------:R-:W-:Y:S06]  /*111c0*/  BRA `(.L_x_13165) ;  /* 0x0000000c00247947 */ /* 0x000fec0003800000 */
.L_x_13162:
        /* <DEDUP_REMOVED lines=9> */
.L_x_13167:
[----:B------:R-:W2:Y:S02]  /*11260*/  LDG.E R0, desc[UR36][R2.64] ;  /* 0x0000002402007981 */ /* 0x000ea4000c1e1900 */
[----:B--2---:R-:W-:Y:S01]  /*11270*/  I2FP.F32.S32 R0, R0 ;  /* 0x0000000000007245 */ /* 0x004fe20000201400 */
[----:B------:R-:W-:Y:S06]  /*11280*/  BRA `(.L_x_13165) ;  /* 0x0000000800f47947 */ /* 0x000fec0003800000 */
.L_x_13166:
[----:B------:R-:W2:Y:S02]  /*11290*/  LDG.E.U16 R0, desc[UR36][R2.64] ;  /* 0x0000002402007981 */ /* 0x000ea4000c1e1500 */
[----:B--2---:R-:W0:Y:S01]  /*112a0*/  I2F.S16 R0, R0 ;  /* 0x0000000000007306 */ /* 0x004e220000101400 */
[----:B------:R-:W-:Y:S05]  /*112b0*/  BRA `(.L_x_13165) ;  /* 0x0000000800e87947 */ /* 0x000fea0003800000 */
.L_x_13161:
        /* <DEDUP_REMOVED lines=8> */
.L_x_13169:
[----:B------:R-:W2:Y:S02]  /*11340*/  LDG.E.U16 R0, desc[UR36][R2.64] ;  /* 0x0000002402007981 */ /* 0x000ea4000c1e1500 */
[----:B--2---:R-:W-:Y:S01]  /*11350*/  HADD2.F32 R0, -RZ, R0.H0_H0 ;  /* 0x20000000ff007230 */ /* 0x004fe20000004100 */
[----:B------:R-:W-:Y:S06]  /*11360*/  BRA `(.L_x_13165) ;  /* 0x0000000800bc7947 */ /* 0x000fec0003800000 */
.L_x_13168:
        /* <DEDUP_REMOVED lines=8> */
.L_x_13171:
[----:B------:R-:W2:Y:S02]  /*113f0*/  LDG.E.U16 R0, desc[UR36][R2.64] ;  /* 0x0000002402007981 */ /* 0x000ea4000c1e1500 */
[----:B--2---:R-:W-:Y:S01]  /*11400*/  HADD2.F32 R0, -RZ, R0.H0_H0 ;  /* 0x20000000ff007230 */ /* 0x004fe20000004100 */
[----:B------:R-:W-:Y:S06]  /*11410*/  BRA `(.L_x_13165) ;  /* 0x0000000800907947 */ /* 0x000fec0003800000 */
.L_x_13170:
[----:B------:R-:W2:Y:S01]  /*11420*/  LDG.E.64 R2, desc[UR36][R2.64] ;  /* 0x0000002402027981 */ /* 0x000ea2000c1e1b00 */
[----:B------:R-:W-:Y:S01]  /*11430*/  UMOV UR4, 0xf0000000 ;  /* 0xf000000000047882 */ /* 0x000fe20000000000 */
[----:B------:R-:W-:Y:S01]  /*11440*/  UMOV UR5, 0x380fffff ;  /* 0x380fffff00057882 */ /* 0x000fe20000000000 */
[----:B--2---:R-:W0:Y:S01]  /*11450*/  F2F.F32.F64 R0, R2 ;  /* 0x0000000200007310 */ /* 0x004e220000301000 */
[----:B------:R-:W-:-:S14]  /*11460*/  DSETP.GEU.AND P0, PT, |R2|, UR4, PT ;  /* 0x0000000402007e2a */ /* 0x000fdc000bf0e200 */
[----:B0-----:R-:W-:Y:S01]  /*11470*/  @!P0 FMUL R0, R0, 1.175494350822287508e-38 ;  /* 0x0080000000008820 */ /* 0x001fe20000400000 */
[----:B------:R-:W-:Y:S06]  /*11480*/  BRA `(.L_x_13165) ;  /* 0x0000000800747947 */ /* 0x000fec0003800000 */
.L_x_13160:
        /* <DEDUP_REMOVED lines=12> */
.L_x_13174:
[----:B------:R-:W2:Y:S01]  /*11550*/  LDG.E.64 R2, desc[UR36][R2.64] ;  /* 0x0000002402027981 */ /* 0x000ea2000c1e1b00 */
[----:B------:R-:W-:Y:S01]  /*11560*/  UMOV UR4, 0xf0000000 ;  /* 0xf000000000047882 */ /* 0x000fe20000000000 */
[----:B------:R-:W-:Y:S01]  /*11570*/  UMOV UR5, 0x380fffff ;  /* 0x380fffff00057882 */ /* 0x000fe20000000000 */
[----:B--2---:R-:W0:Y:S01]  /*11580*/  F2F.F32.F64 R0, R2 ;  /* 0x0000000200007310 */ /* 0x004e220000301000 */
[----:B------:R-:W-:-:S14]  /*11590*/  DSETP.GEU.AND P0, PT, |R2|, UR4, PT ;  /* 0x0000000402007e2a */ /* 0x000fdc000bf0e200 */
[----:B0-----:R-:W-:Y:S01]  /*115a0*/  @!P0 FMUL R0, R0, 1.175494350822287508e-38 ;  /* 0x0080000000008820 */ /* 0x001fe20000400000 */
[----:B------:R-:W-:Y:S06]  /*115b0*/  BRA `(.L_x_13165) ;  /* 0x0000000800287947 */ /* 0x000fec0003800000 */
.L_x_13173:
        /* <DEDUP_REMOVED lines=25> */
.L_x_13176:
        /* <DEDUP_REMOVED lines=12> */
.L_x_13175:
[----:B------:R-:W2:Y:S02]  /*11810*/  LDG.E.U16 R0, desc[UR36][R2.64] ;  /* 0x0000002402007981 */ /* 0x000ea4000c1e1500 */
[----:B--2---:R-:W-:Y:S01]  /*11820*/  IMAD.U32 R0, R0, 0x10000, RZ ;  /* 0x0001000000007824 */ /* 0x004fe200078e00ff */
[----:B------:R-:W-:Y:S06]  /*11830*/  BRA `(.L_x_13165) ;  /* 0x0000000400887947 */ /* 0x000fec0003800000 */
.L_x_13172:
        /* <DEDUP_REMOVED lines=11> */
.L_x_13179:
        /* <DEDUP_REMOVED lines=20> */
.L_x_13181:
[----:B------:R-:W-:Y:S05]  /*11a30*/  BSYNC.RECONVERGENT B0 ;  /* 0x0000000000007941 */ /* 0x000fea0003800200 */
.L_x_13180:
[----:B------:R-:W-:Y:S02]  /*11a40*/  SHF.L.U32 R0, R0, 0x14, RZ ;  /* 0x0000001400007819 */ /* 0x000fe400000006ff */
[----:B------:R-:W-:-:S04]  /*11a50*/  LEA R2, R2, 0x3b800000, 0x17 ;  /* 0x3b80000002027811 */ /* 0x000fc800078eb8ff */
[----:B------:R-:W-:Y:S01]  /*11a60*/  LOP3.LUT R0, R2, R0, R7, 0xfe, !PT ;  /* 0x0000000002007212 */ /* 0x000fe200078efe07 */
[----:B------:R-:W-:Y:S06]  /*11a70*/  BRA `(.L_x_13165) ;  /* 0x0000000000f87947 */ /* 0x000fec0003800000 */
.L_x_13178:
        /* <DEDUP_REMOVED lines=20> */
.L_x_13183:
[----:B------:R-:W-:Y:S05]  /*11bc0*/  BSYNC.RECONVERGENT B0 ;  /* 0x0000000000007941 */ /* 0x000fea0003800200 */
.L_x_13182:
[----:B------:R-:W-:Y:S01]  /*11bd0*/  IMAD.SHL.U32 R0, R0, 0x200000, RZ ;  /* 0x0020000000007824 */ /* 0x000fe200078e00ff */
[----:B------:R-:W-:-:S04]  /*11be0*/  LEA R2, R2, 0x37800000, 0x17 ;  /* 0x3780000002027811 */ /* 0x000fc800078eb8ff */
[----:B------:R-:W-:Y:S01]  /*11bf0*/  LOP3.LUT R0, R2, R0, R7, 0xfe, !PT ;  /* 0x0000000002007212 */ /* 0x000fe200078efe07 */
[----:B------:R-:W-:Y:S06]  /*11c00*/  BRA `(.L_x_13165) ;  /* 0x0000000000947947 */ /* 0x000fec0003800000 */
.L_x_13177:
        /* <DEDUP_REMOVED lines=14> */
.L_x_13164:
        /* <DEDUP_REMOVED lines=15> */
[----:B--2-45:R-:W-:Y:S05]  /*11de0*/  CALL.ABS.NOINC R2 ;  /* 0x0000000002007343 */ /* 0x034fea0003c00000 */
.L_x_13186:
[----:B------:R-:W-:Y:S01]  /*11df0*/  HFMA2 R0, -RZ, RZ, 0, 0 ;  /* 0x00000000ff007431 */ /* 0x000fe200000001ff */
[----:B------:R-:W-:Y:S06]  /*11e00*/  BRA `(.L_x_13165) ;  /* 0x0000000000147947 */ /* 0x000fec0003800000 */
.L_x_13185:
[----:B------:R-:W2:Y:S02]  /*11e10*/  LDG.E.64 R2, desc[UR36][R2.64] ;  /* 0x0000002402027981 */ /* 0x000ea4000c1e1b00 */
[----:B--2---:R0:W2:Y:S01]  /*11e20*/  I2F.U64 R0, R2 ;  /* 0x0000000200007312 */ /* 0x0040a20000301000 */
[----:B------:R-:W-:Y:S05]  /*11e30*/  BRA `(.L_x_13165) ;  /* 0x0000000000087947 */ /* 0x000fea0003800000 */
.L_x_13184:
[----:B------:R-:W2:Y:S02]  /*11e40*/  LDG.E R0, desc[UR36][R2.64] ;  /* 0x0000002402007981 */ /* 0x000ea4000c1e1900 */
[----:B--2---:R-:W-:-:S07]  /*11e50*/  I2FP.F32.U32 R0, R0 ;  /* 0x0000000000007245 */ /* 0x004fce0000201000 */
.L_x_13165:
[----:B------:R-:W-:Y:S05]  /*11e60*/  BSYNC.RECONVERGENT B6 ;  /* 0x0000000000067941 */ /* 0x000fea0003800200 */
.L_x_13159:
[----:B------:R-:W2:Y:S01]  /*11e70*/  LDCU UR6, c[0x0][0x818] ;  /* 0x00010300ff0677ac */ /* 0x000ea20008000800 */
[C---:B0---45:R-:W-:Y:S01]  /*11e80*/  FMUL.FTZ R3, R25.reuse, R25 ;  /* 0x0000001919037220 */ /* 0x071fe20000410000 */
[----:B------:R-:W-:Y:S02]  /*11e90*/  IMAD.U32 R5, R18, 0x10000, RZ ;  /* 0x0001000012057824 */ /* 0x000fe400078e00ff */
[----:B-1-3--:R-:W-:Y:S01]  /*11ea0*/  FMUL.FTZ R22, R25, R22 ;  /* 0x0000001619167220 */ /* 0x00afe20000410000 */
[----:B------:R-:W-:Y:S02]  /*11eb0*/  IMAD.U32 R2, R19, 0x10000, RZ ;  /* 0x0001000013027824 */ /* 0x000fe400078e00ff */
[----:B--2---:R-:W-:Y:S01]  /*11ec0*/  FMUL.FTZ R3, R3, R26 ;  /* 0x0000001a03037220 */ /* 0x004fe20000410000 */
        /* <DEDUP_REMOVED lines=24> */
.L_x_13190:
[----:B-1----:R-:W-:-:S06]  /*12050*/  IMAD.U32 R5, R5, 0x10000, RZ ;  /* 0x0001000005057824 */ /* 0x002fcc00078e00ff */
[----:B------:R-:W1:Y:S02]  /*12060*/  F2I.S64.TRUNC R4, R5 ;  /* 0x0000000500047311 */ /* 0x000e64000020d900 */
[----:B-1----:R2:W-:Y:S01]  /*12070*/  STG.E.U8 desc[UR36][R2.64], R4 ;  /* 0x0000000402007986 */ /* 0x0025e2000c101124 */
[----:B------:R-:W-:Y:S05]  /*12080*/  BRA `(.L_x_13192) ;  /* 0x0000000c006c7947 */ /* 0x000fea0003800000 */
.L_x_13189:
        /* <DEDUP_REMOVED lines=10> */
.L_x_13194:
[----:B-1----:R-:W-:-:S06]  /*12130*/  IMAD.U32 R5, R5, 0x10000, RZ ;  /* 0x0001000005057824 */ /* 0x002fcc00078e00ff */
[----:B------:R-:W1:Y:S02]  /*12140*/  F2I.FTZ.TRUNC.NTZ R5, R5 ;  /* 0x0000000500057305 */ /* 0x000e64000021f100 */
[----:B-1----:R4:W-:Y:S01]  /*12150*/  STG.E desc[UR36][R2.64], R5 ;  /* 0x0000000502007986 */ /* 0x0029e2000c101924 */
[----:B------:R-:W-:Y:S05]  /*12160*/  BRA `(.L_x_13192) ;  /* 0x0000000c00347947 */ /* 0x000fea0003800000 */
.L_x_13193:
[----:B-1----:R-:W-:-:S06]  /*12170*/  IMAD.U32 R5, R5, 0x10000, RZ ;  /* 0x0001000005057824 */ /* 0x002fcc00078e00ff */
[----:B------:R-:W1:Y:S02]  /*12180*/  F2I.FTZ.TRUNC.NTZ R5, R5 ;  /* 0x0000000500057305 */ /* 0x000e64000021f100 */
[----:B-1----:R3:W-:Y:S01]  /*12190*/  STG.E.U16 desc[UR36][R2.64], R5 ;  /* 0x0000000502007986 */ /* 0x0027e2000c101524 */
[----:B------:R-:W-:Y:S05]  /*121a0*/  BRA `(.L_x_13192) ;  /* 0x0000000c00247947 */ /* 0x000fea0003800000 */
.L_x_13188:
        /* <DEDUP_REMOVED lines=9> */
.L_x_13196:
[----:B-1----:R-:W-:-:S05]  /*12240*/  IMAD.U32 R0, R5, 0x10000, RZ ;  /* 0x0001000005007824 */ /* 0x002fca00078e00ff */
[----:B------:R-:W-:-:S05]  /*12250*/  F2FP.F16.F32.PACK_AB R0, RZ, R0 ;  /* 0x00000000ff00723e */ /* 0x000fca00000000ff */
[----:B------:R1:W-:Y:S01]  /*12260*/  STG.E.U16 desc[UR36][R2.64], R0 ;  /* 0x0000000002007986 */ /* 0x0003e2000c101524 */
[----:B------:R-:W-:Y:S05]  /*12270*/  BRA `(.L_x_13192) ;  /* 0x0000000800f07947 */ /* 0x000fea0003800000 */
.L_x_13195:
        /* <DEDUP_REMOVED lines=10> */
.L_x_13198:
[----:B-1----:R-:W-:-:S05]  /*12320*/  IMAD.U32 R5, R5, 0x10000, RZ ;  /* 0x0001000005057824 */ /* 0x002fca00078e00ff */
[----:B------:R-:W-:-:S04]  /*12330*/  F2FP.F16.F32.PACK_AB R5, RZ, R5 ;  /* 0x00000005ff05723e */ /* 0x000fc800000000ff */
[----:B------:R-:W-:-:S05]  /*12340*/  PRMT R5, R5, 0x5410, RZ ;  /* 0x0000541005057816 */ /* 0x000fca00000000ff */
[----:B------:R1:W-:Y:S01]  /*12350*/  STG.E desc[UR36][R2.64], R5 ;  /* 0x0000000502007986 */ /* 0x0003e2000c101924 */
[----:B------:R-:W-:Y:S05]  /*12360*/  BRA `(.L_x_13192) ;  /* 0x0000000800b47947 */ /* 0x000fea0003800000 */
.L_x_13197:
[----:B-1----:R-:W-:-:S04]  /*12370*/  IMAD.U32 R4, R5, 0x10000, RZ ;  /* 0x0001000005047824 */ /* 0x002fc800078e00ff */
[----:B------:R-:W-:-:S06]  /*12380*/  FMUL.FTZ R4, R4, 1 ;  /* 0x3f80000004047820 */ /* 0x000fcc0000410000 */
[----:B------:R-:W1:Y:S02]  /*12390*/  F2F.F64.F32 R4, R4 ;  /* 0x0000000400047310 */ /* 0x000e640000201800 */
[----:B-1----:R1:W-:Y:S01]  /*123a0*/  STG.E.64 desc[UR36][R2.64], R4 ;  /* 0x0000000402007986 */ /* 0x0023e2000c101b24 */
[----:B------:R-:W-:Y:S05]  /*123b0*/  BRA `(.L_x_13192) ;  /* 0x0000000800a07947 */ /* 0x000fea0003800000 */
.L_x_13187:
        /* <DEDUP_REMOVED lines=14> */
.L_x_13202:
        /* <DEDUP_REMOVED lines=18> */
.L_x_13205:
[----:B------:R-:W-:-:S04]  /*125c0*/  SHF.R.U32.HI R5, RZ, 0x18, R5 ;  /* 0x00000018ff057819 */ /* 0x000fc80000011605 */
[----:B------:R-:W-:-:S07]  /*125d0*/  LOP3.LUT R0, R0, 0x80, R5, 0xf8, !PT ;  /* 0x0000008000007812 */ /* 0x000fce00078ef805 */
.L_x_13204:
[----:B------:R-:W-:Y:S05]  /*125e0*/  BSYNC.RECONVERGENT B0 ;  /* 0x0000000000007941 */ /* 0x000fea0003800200 */
.L_x_13203:
[----:B------:R1:W-:Y:S01]  /*125f0*/  STG.E.U8 desc[UR36][R2.64], R0 ;  /* 0x0000000002007986 */ /* 0x0003e2000c101124 */
[----:B------:R-:W-:Y:S05]  /*12600*/  BRA `(.L_x_13192) ;  /* 0x00000008000c7947 */ /* 0x000fea0003800000 */
.L_x_13201:
        /* <DEDUP_REMOVED lines=18> */
.L_x_13208:
[----:B------:R-:W-:-:S04]  /*12730*/  SHF.R.U32.HI R5, RZ, 0x18, R5 ;  /* 0x00000018ff057819 */ /* 0x000fc80000011605 */
[----:B------:R-:W-:-:S07]  /*12740*/  LOP3.LUT R0, R0, 0x80, R5, 0xf8, !PT ;  /* 0x0000008000007812 */ /* 0x000fce00078ef805 */
.L_x_13207:
[----:B------:R-:W-:Y:S05]  /*12750*/  BSYNC.RECONVERGENT B0 ;  /* 0x0000000000007941 */ /* 0x000fea0003800200 */
.L_x_13206:
[----:B------:R1:W-:Y:S01]  /*12760*/  STG.E.U8 desc[UR36][R2.64], R0 ;  /* 0x0000000002007986 */ /* 0x0003e2000c101124 */
[----:B------:R-:W-:Y:S05]  /*12770*/  BRA `(.L_x_13192) ;  /* 0x0000000400b07947 */ /* 0x000fea0003800000 */
.L_x_13200:
        /* <DEDUP_REMOVED lines=22> */
.L_x_13210:
[----:B-1----:R-:W-:-:S06]  /*128e0*/  IMAD.U32 R5, R5, 0x10000, RZ ;  /* 0x0001000005057824 */ /* 0x002fcc00078e00ff */
[----:B------:R-:W1:Y:S02]  /*128f0*/  F2I.U64.TRUNC R4, R5 ;  /* 0x0000000500047311 */ /* 0x000e64000020d800 */
[----:B-1----:R1:W-:Y:S01]  /*12900*/  STG.E.64 desc[UR36][R2.64], R4 ;  /* 0x0000000402007986 */ /* 0x0023e2000c101b24 */
[----:B------:R-:W-:Y:S05]  /*12910*/  BRA `(.L_x_13192) ;  /* 0x0000000400487947 */ /* 0x000fea0003800000 */
.L_x_13209:
[----:B-1----:R-:W-:-:S06]  /*12920*/  IMAD.U32 R5, R5, 0x10000, RZ ;  /* 0x0001000005057824 */ /* 0x002fcc00078e00ff */
[----:B------:R-:W1:Y:S02]  /*12930*/  F2I.FTZ.U32.TRUNC.NTZ R5, R5 ;  /* 0x0000000500057305 */ /* 0x000e64000021f000 */
[----:B-1----:R1:W-:Y:S01]  /*12940*/  STG.E desc[UR36][R2.64], R5 ;  /* 0x0000000502007986 */ /* 0x0023e2000c101924 */
[----:B------:R-:W-:Y:S05]  /*12950*/  BRA `(.L_x_13192) ;  /* 0x0000000400387947 */ /* 0x000fea0003800000 */
.L_x_13199:
        /* <DEDUP_REMOVED lines=11> */
.L_x_13212:
[----:B-1----:R-:W-:Y:S02]  /*12a10*/  SHF.L.U32 R5, R5, 0x10, RZ ;  /* 0x0000001005057819 */ /* 0x002fe400000006ff */
[----:B------:R-:W-:-:S03]  /*12a20*/  CS2R R6, SRZ ;  /* 0x0000000000067805 */ /* 0x000fc6000001ff00 */
[----:B------:R-:W-:-:S06]  /*12a30*/  FMUL.FTZ R5, R5, 1 ;  /* 0x3f80000005057820 */ /* 0x000fcc0000410000 */
[----:B------:R-:W1:Y:S02]  /*12a40*/  F2F.F64.F32 R4, R5 ;  /* 0x0000000500047310 */ /* 0x000e640000201800 */
[----:B-1----:R1:W-:Y:S01]  /*12a50*/  STG.E.128 desc[UR36][R2.64], R4 ;  /* 0x0000000402007986 */ /* 0x0023e2000c101d24 */
[----:B------:R-:W-:Y:S05]  /*12a60*/  BRA `(.L_x_13192) ;  /* 0x0000000000f47947 */ /* 0x000fea0003800000 */
.L_x_13211:
[----:B------:R-:W-:-:S09]  /*12a70*/  UISETP.NE.AND UP0, UPT, UR6, 0xf, UPT ;  /* 0x0000000f0600788c */ /* 0x000fd2000bf05270 */
[----:B------:R-:W-:Y:S05]  /*12a80*/  BRA.U !UP0, `(.L_x_13213) ;  /* 0x0000000108e87547 */ /* 0x000fea000b800000 */
[----:B------:R-:W-:-:S09]  /*12a90*/  UISETP.NE.AND UP0, UPT, UR6, 0x17, UPT ;  /* 0x000000170600788c */ /* 0x000fd2000bf05270 */
[----:B------:R-:W-:Y:S05]  /*12aa0*/  BRA.U !UP0, `(.L_x_13214) ;  /* 0x0000000108907547 */ /* 0x000fea000b800000 */
[----:B------:R-:W-:-:S09]  /*12ab0*/  UISETP.NE.AND UP0, UPT, UR6, 0x18, UPT ;  /* 0x000000180600788c */ /* 0x000fd2000bf05270 */
[----:B------:R-:W-:Y:S05]  /*12ac0*/  BRA.U !UP0, `(.L_x_13215) ;  /* 0x0000000108447547 */ /* 0x000fea000b800000 */
.L_x_13191:
        /* <DEDUP_REMOVED lines=11> */
[----:B------:R-:W-:Y:S02]  /*12b80*/  IMAD.U32 R7, RZ, RZ, UR7 ;  /* 0x00000007ff077e24 */ /* 0x000fe4000f8e00ff */
[----:B0-----:R-:W-:Y:S01]  /*12b90*/  IMAD.U32 R10, RZ, RZ, UR8 ;  /* 0x00000008ff0a7e24 */ /* 0x001fe2000f8e00ff */
[----:B---3--:R-:W-:-:S07]  /*12ba0*/  MOV R11, UR9 ;  /* 0x00000009000b7c02 */ /* 0x008fce0008000f00 */
[----:B------:R-:W-:-:S07]  /*12bb0*/  LEPC R20, `(.L_x_13216) ;  /* 0x000000001014794e */ /* 0x000fce0000000000 */
[----:B----4-:R-:W-:Y:S05]  /*12bc0*/  CALL.ABS.NOINC R2 ;  /* 0x0000000002007343 */ /* 0x010fea0003c00000 */
.L_x_13216:
[----:B------:R-:W-:Y:S05]  /*12bd0*/  BRA `(.L_x_13192) ;  /* 0x0000000000987947 */ /* 0x000fea0003800000 */
.L_x_13215:
        /* <DEDUP_REMOVED lines=13> */
.L_x_13218:
[----:B------:R-:W-:Y:S05]  /*12cb0*/  BSYNC.RECONVERGENT B0 ;  /* 0x0000000000007941 */ /* 0x000fea0003800200 */
.L_x_13217:
[----:B------:R-:W-:-:S05]  /*12cc0*/  LOP3.LUT R5, R0, 0x80, R5, 0xf8, !PT ;  /* 0x0000008000057812 */ /* 0x000fca00078ef805 */
[----:B------:R1:W-:Y:S01]  /*12cd0*/  STG.E.U8 desc[UR36][R2.64], R5 ;  /* 0x0000000502007986 */ /* 0x0003e2000c101124 */
[----:B------:R-:W-:Y:S05]  /*12ce0*/  BRA `(.L_x_13192) ;  /* 0x0000000000547947 */ /* 0x000fea0003800000 */
.L_x_13214:
[----:B-1----:R-:W-:Y:S01]  /*12cf0*/  SHF.L.U32 R5, R5, 0x10, RZ ;  /* 0x0000001005057819 */ /* 0x002fe200000006ff */
[----:B------:R-:W-:Y:S03]  /*12d00*/  BSSY.RECONVERGENT B0, `(.L_x_13219) ;  /* 0x000000e000007945 */ /* 0x000fe60003800200 */
        /* <DEDUP_REMOVED lines=10> */
.L_x_13220:
[----:B------:R-:W-:Y:S01]  /*12db0*/  IMAD.MOV.U32 R0, RZ, RZ, 0x7f ;  /* 0x0000007fff007424 */ /* 0x000fe200078e00ff */
[----:B------:R-:W-:-:S04]  /*12dc0*/  ISETP.GT.U32.AND P0, PT, R4, 0x7f800000, PT ;  /* 0x7f8000000400780c */ /* 0x000fc80003f04070 */
[----:B------:R-:W-:-:S09]  /*12dd0*/  SEL R0, R0, 0x7c, P0 ;  /* 0x0000007c00007807 */ /* 0x000fd20000000000 */
.L_x_13221:
[----:B------:R-:W-:Y:S05]  /*12de0*/  BSYNC.RECONVERGENT B0 ;  /* 0x0000000000007941 */ /* 0x000fea0003800200 */
.L_x_13219:
[----:B------:R-:W-:-:S04]  /*12df0*/  SHF.R.U32.HI R5, RZ, 0x18, R5 ;  /* 0x00000018ff057819 */ /* 0x000fc80000011605 */
[----:B------:R-:W-:-:S05]  /*12e00*/  LOP3.LUT R5, R0, 0x80, R5, 0xf8, !PT ;  /* 0x0000008000057812 */ /* 0x000fca00078ef805 */
[----:B------:R1:W-:Y:S01]  /*12e10*/  STG.E.U8 desc[UR36][R2.64], R5 ;  /* 0x0000000502007986 */ /* 0x0003e2000c101124 */
[----:B------:R-:W-:Y:S05]  /*12e20*/  BRA `(.L_x_13192) ;  /* 0x0000000000047947 */ /* 0x000fea0003800000 */
.L_x_13213:
[----:B-1----:R1:W-:Y:S02]  /*12e30*/  STG.E.U16 desc[UR36][R2.64], R5 ;  /* 0x0000000502007986 */ /* 0x0023e4000c101524 */
.L_x_13192:
[----:B------:R-:W-:-:S07]  /*12e40*/  VIADD R17, R17, 0x80 ;  /* 0x0000008011117836 */ /* 0x000fce0000000000 */
.L_x_12979:
[----:B------:R-:W-:Y:S05]  /*12e50*/  BSYNC.RECONVERGENT B7 ;  /* 0x0000000000077941 */ /* 0x000fea0003800200 */
.L_x_12978:
[----:B------:R-:W5:Y:S01]  /*12e60*/  LDCU UR4, c[0x0][0x380] ;  /* 0x00007000ff0477ac */ /* 0x000f620008000800 */
[----:B------:R-:W-:Y:S01]  /*12e70*/  BSSY.RECONVERGENT B7, `(.L_x_13222) ;  /* 0x0000967000077945 */ /* 0x000fe20003800200 */
[----:B-----5:R-:W-:-:S13]  /*12e80*/  ISETP.GE.AND P0, PT, R17, UR4, PT ;  /* 0x0000000411007c0c */ /* 0x020fda000bf06270 */
[----:B------:R-:W-:Y:S05]  /*12e90*/  @P0 BRA `(.L_x_13223) ;  /* 0x0000009400900947 */ /* 0x000fea0003800000 */
[----:B------:R-:W5:Y:S01]  /*12ea0*/  LDCU UR4, c[0x0][0x388] ;  /* 0x00007100ff0477ac */ /* 0x000f620008000800 */
[----:B------:R-:W-:Y:S01]  /*12eb0*/  HFMA2 R16, -RZ, RZ, 0, 0 ;  /* 0x00000000ff107431 */ /* 0x000fe200000001ff */
[----:B------:R-:W-:Y:S01]  /*12ec0*/  CS2R R24, SRZ ;  /* 0x0000000000187805 */ /* 0x000fe2000001ff00 */
[----:B------:R-:W-:Y:S01]  /*12ed0*/  IMAD.MOV.U32 R26, RZ, RZ, RZ ;  /* 0x000000ffff1a7224 */ /* 0x000fe200078e00ff */
[----:B0-----:R-:W-:Y:S01]  /*12ee0*/  CS2R R22, SRZ ;  /* 0x0000000000167805 */ /* 0x001fe2000001ff00 */
[----:B------:R-:W-:Y:S02]  /*12ef0*/  IMAD.MOV.U32 R19, RZ, RZ, RZ ;  /* 0x000000ffff137224 */ /* 0x000fe400078e00ff */
[----:B-1----:R-:W-:Y:S01]  /*12f00*/  IMAD.MOV.U32 R0, RZ, RZ, RZ ;  /* 0x000000ffff007224 */ /* 0x002fe200078e00ff */
[----:B-----5:R-:W-:-:S09]  /*12f10*/  UISETP.NE.AND UP0, UPT, UR4, URZ, UPT ;  /* 0x000000ff0400728c */ /* 0x020fd2000bf05270 */
[----:B------:R-:W-:Y:S05]  /*12f20*/  BRA.U !UP0, `(.L_x_13224) ;  /* 0x0000001d08c87547 */ /* 0x000fea000b800000 */
[----:B------:R-:W2:Y:S01]  /*12f30*/  LDCU.64 UR4, c[0x0][0x390] ;  /* 0x00007200ff0477ac */ /* 0x000ea20008000a00 */
[----:B------:R-:W-:Y:S01]  /*12f40*/  IMAD.MOV.U32 R16, RZ, RZ, RZ ;  /* 0x000000ffff107224 */ /* 0x000fe200078e00ff */
[----:B------:R-:W0:Y:S01]  /*12f50*/  LDCU UR6, c[0x0][0x38c] ;  /* 0x00007180ff0677ac */ /* 0x000e220008000800 */
[----:B------:R-:W1:Y:S01]  /*12f60*/  LDCU.128 UR12, c[0x0][0x4c0] ;  /* 0x00009800ff0c77ac */ /* 0x000e620008000c00 */
[----:B------:R-:W5:Y:S01]  /*12f70*/  LDCU.64 UR8, c[0x0][0x4b8] ;  /* 0x00009700ff0877ac */ /* 0x000f620008000a00 */
[----:B------:R-:W-:Y:S01]  /*12f80*/  UISETP.NE.AND UP0, UPT, UR45, URZ, UPT ;  /* 0x000000ff2d00728c */ /* 0x000fe2000bf05270 */
[----:B--2---:R-:W-:-:S05]  /*12f90*/  IMAD.HI.U32 R4, R17, UR4, R16 ;  /* 0x0000000411047c27 */ /* 0x004fca000f8e0010 */
[----:B---34-:R-:W-:Y:S01]  /*12fa0*/  SHF.R.U32.HI R5, RZ, UR5, R4 ;  /* 0x00000005ff057c19 */ /* 0x018fe20008011604 */
[----:B------:R-:W2:Y:S04]  /*12fb0*/  LDCU.64 UR4, c[0x0][0x4d0] ;  /* 0x00009a00ff0477ac */ /* 0x000ea80008000a00 */
[----:B------:R-:W-:-:S04]  /*12fc0*/  IMAD.MOV R24, RZ, RZ, -R5 ;  /* 0x000000ffff187224 */ /* 0x000fc800078e0a05 */
[----:B0-----:R-:W-:-:S04]  /*12fd0*/  IMAD R24, R24, UR6, R17 ;  /* 0x0000000618187c24 */ /* 0x001fc8000f8e0211 */
[C---:B-1----:R-:W-:Y:S02]  /*12fe0*/  IMAD R19, R24.reuse, UR12, RZ ;  /* 0x0000000c18137c24 */ /* 0x042fe4000f8e02ff */
[C---:B------:R-:W-:Y:S02]  /*12ff0*/  IMAD R22, R24.reuse, UR13, RZ ;  /* 0x0000000d18167c24 */ /* 0x040fe4000f8e02ff */
[C---:B------:R-:W-:Y:S02]  /*13000*/  IMAD R23, R24.reuse, UR14, RZ ;  /* 0x0000000e18177c24 */ /* 0x040fe4000f8e02ff */
[C---:B------:R-:W-:Y:S02]  /*13010*/  IMAD R25, R24.reuse, UR15, RZ ;  /* 0x0000000f18197c24 */ /* 0x040fe4000f8e02ff */
[C---:B-----5:R-:W-:Y:S02]  /*13020*/  IMAD R16, R24.reuse, UR8, RZ ;  /* 0x0000000818107c24 */ /* 0x060fe4000f8e02ff */
[----:B------:R-:W-:-:S02]  /*13030*/  IMAD R0, R24, UR9, RZ ;  /* 0x0000000918007c24 */ /* 0x000fc4000f8e02ff */
[C---:B--2---:R-:W-:Y:S02]  /*13040*/  IMAD R26, R24.reuse, UR4, RZ ;  /* 0x00000004181a7c24 */ /* 0x044fe4000f8e02ff */
        /* <DEDUP_REMOVED lines=480> */
.L_x_13224:
        /* <DEDUP_REMOVED lines=19> */
.L_x_13228:
[----:B------:R-:W2:Y:S02]  /*14f80*/  LDG.E.U8 R2, desc[UR36][R2.64] ;  /* 0x0000002402027981 */ /* 0x000ea4000c1e1100 */
[----:B--2---:R-:W-:-:S04]  /*14f90*/  I2FP.F32.U32 R0, R2 ;  /* 0x0000000200007245 */ /* 0x004fc80000201000 */
[----:B------:R-:W-:-:S04]  /*14fa0*/  F2FP.BF16.F32.PACK_AB R0, RZ, R0 ;  /* 0x00000000ff00723e */ /* 0x000fc800000010ff */
[----:B------:R-:W-:Y:S01]  /*14fb0*/  PRMT R18, R0, 0x7610, R18 ;  /* 0x0000761000127816 */ /* 0x000fe20000000012 */
[----:B------:R-:W-:Y:S06]  /*14fc0*/  BRA `(.L_x_13230) ;  /* 0x0000000c00c07947 */ /* 0x000fec0003800000 */
.L_x_13227:
        /* <DEDUP_REMOVED lines=11> */
.L_x_13232:
[----:B------:R-:W2:Y:S02]  /*15080*/  LDG.E R2, desc[UR36][R2.64] ;  /* 0x0000002402027981 */ /* 0x000ea4000c1e1900 */
[----:B--2---:R-:W-:-:S04]  /*15090*/  I2FP.F32.S32 R0, R2 ;  /* 0x0000000200007245 */ /* 0x004fc80000201400 */
[----:B------:R-:W-:-:S04]  /*150a0*/  F2FP.BF16.F32.PACK_AB R0, RZ, R0 ;  /* 0x00000000ff00723e */ /* 0x000fc800000010ff */
[----:B------:R-:W-:Y:S01]  /*150b0*/  PRMT R18, R0, 0x7610, R18 ;  /* 0x0000761000127816 */ /* 0x000fe20000000012 */
[----:B------:R-:W-:Y:S06]  /*150c0*/  BRA `(.L_x_13230) ;  /* 0x0000000c00807947 */ /* 0x000fec0003800000 */
.L_x_13231:
[----:B------:R-:W2:Y:S02]  /*150d0*/  LDG.E.U16 R2, desc[UR36][R2.64] ;  /* 0x0000002402027981 */ /* 0x000ea4000c1e1500 */
[----:B--2---:R-:W0:Y:S02]  /*150e0*/  I2F.S16 R0, R2 ;  /* 0x0000000200007306 */ /* 0x004e240000101400 */
[----:B0-----:R-:W-:-:S04]  /*150f0*/  F2FP.BF16.F32.PACK_AB R0, RZ, R0 ;  /* 0x00000000ff00723e */ /* 0x001fc800000010ff */
[----:B------:R-:W-:Y:S01]  /*15100*/  PRMT R18, R0, 0x7610, R18 ;  /* 0x0000761000127816 */ /* 0x000fe20000000012 */
[----:B------:R-:W-:Y:S06]  /*15110*/  BRA `(.L_x_13230) ;  /* 0x0000000c006c7947 */ /* 0x000fec0003800000 */
.L_x_13226:
        /* <DEDUP_REMOVED lines=9> */
.L_x_13234:
[----:B------:R-:W2:Y:S02]  /*151b0*/  LDG.E.U16 R0, desc[UR36][R2.64] ;  /* 0x0000002402007981 */ /* 0x000ea4000c1e1500 */
[----:B--2---:R-:W-:-:S05]  /*151c0*/  HADD2.F32 R0, -RZ, R0.H0_H0 ;  /* 0x20000000ff007230 */ /* 0x004fca0000004100 */
[----:B------:R-:W-:-:S04]  /*151d0*/  F2FP.BF16.F32.PACK_AB R0, RZ, R0 ;  /* 0x00000000ff00723e */ /* 0x000fc800000010ff */
[----:B------:R-:W-:Y:S01]  /*151e0*/  PRMT R18, R0, 0x7610, R18 ;  /* 0x0000761000127816 */ /* 0x000fe20000000012 */
[----:B------:R-:W-:Y:S06]  /*151f0*/  BRA `(.L_x_13230) ;  /* 0x0000000c00347947 */ /* 0x000fec0003800000 */
.L_x_13233:
        /* <DEDUP_REMOVED lines=9> */
.L_x_13236:
[----:B------:R-:W2:Y:S02]  /*15290*/  LDG.E.U16 R2, desc[UR36][R2.64] ;  /* 0x0000002402027981 */ /* 0x000ea4000c1e1500 */
[----:B--2---:R-:W-:-:S05]  /*152a0*/  HADD2.F32 R0, -RZ, R2.H0_H0 ;  /* 0x20000002ff007230 */ /* 0x004fca0000004100 */
[----:B------:R-:W-:-:S04]  /*152b0*/  F2FP.BF16.F32.PACK_AB R0, RZ, R0 ;  /* 0x00000000ff00723e */ /* 0x000fc800000010ff */
[----:B------:R-:W-:Y:S01]  /*152c0*/  PRMT R18, R0, 0x7610, R18 ;  /* 0x0000761000127816 */ /* 0x000fe20000000012 */
[----:B------:R-:W-:Y:S06]  /*152d0*/  BRA `(.L_x_13230) ;  /* 0x0000000800fc7947 */ /* 0x000fec0003800000 */
.L_x_13235:
        /* <DEDUP_REMOVED lines=9> */
.L_x_13225:
        /* <DEDUP_REMOVED lines=14> */
.L_x_13239:
        /* <DEDUP_REMOVED lines=9> */
.L_x_13238:
        /* <DEDUP_REMOVED lines=27> */
.L_x_13241:
        /* <DEDUP_REMOVED lines=14> */
.L_x_13240:
[----:B------:R0:W5:Y:S01]  /*15770*/  LDG.E.U16 R18, desc[UR36][R2.64] ;  /* 0x0000002402127981 */ /* 0x000162000c1e1500 */
[----:B------:R-:W-:Y:S05]  /*15780*/  BRA `(.L_x_13230) ;  /* 0x0000000400d07947 */ /* 0x000fea0003800000 */
.L_x_13237:
        /* <DEDUP_REMOVED lines=13> */
.L_x_13244:
        /* <DEDUP_REMOVED lines=21> */
.L_x_13248:
[----:B------:R-:W-:Y:S05]  /*159b0*/  BSYNC.RECONVERGENT B1 ;  /* 0x0000000000017941 */ /* 0x000fea0003800200 */
.L_x_13247:
[----:B------:R-:W-:Y:S01]  /*159c0*/  IMAD.SHL.U32 R0, R0, 0x100000, RZ ;  /* 0x0010000000007824 */ /* 0x000fe200078e00ff */
[----:B------:R-:W-:-:S04]  /*159d0*/  LEA R2, R2, 0x3b800000, 0x17 ;  /* 0x3b80000002027811 */ /* 0x000fc800078eb8ff */
[----:B------:R-:W-:-:S07]  /*159e0*/  LOP3.LUT R0, R2, R0, R7, 0xfe, !PT ;  /* 0x0000000002007212 */ /* 0x000fce00078efe07 */
.L_x_13246:
[----:B------:R-:W-:Y:S05]  /*159f0*/  BSYNC.RECONVERGENT B0 ;  /* 0x0000000000007941 */ /* 0x000fea0003800200 */
.L_x_13245:
[----:B------:R-:W-:-:S04]  /*15a00*/  F2FP.BF16.F32.PACK_AB R0, RZ, R0 ;  /* 0x00000000ff00723e */ /* 0x000fc800000010ff */
[----:B------:R-:W-:Y:S01]  /*15a10*/  PRMT R18, R0, 0x7610, R18 ;  /* 0x0000761000127816 */ /* 0x000fe20000000012 */
[----:B------:R-:W-:Y:S06]  /*15a20*/  BRA `(.L_x_13230) ;  /* 0x0000000400287947 */ /* 0x000fec0003800000 */
.L_x_13243:
        /* <DEDUP_REMOVED lines=21> */
.L_x_13252:
[----:B------:R-:W-:Y:S05]  /*15b80*/  BSYNC.RECONVERGENT B1 ;  /* 0x0000000000017941 */ /* 0x000fea0003800200 */
.L_x_13251:
[----:B------:R-:W-:Y:S01]  /*15b90*/  IMAD.SHL.U32 R0, R0, 0x200000, RZ ;  /* 0x0020000000007824 */ /* 0x000fe200078e00ff */
[----:B------:R-:W-:-:S04]  /*15ba0*/  LEA R2, R2, 0x37800000, 0x17 ;  /* 0x3780000002027811 */ /* 0x000fc800078eb8ff */
[----:B------:R-:W-:-:S07]  /*15bb0*/  LOP3.LUT R0, R2, R0, R7, 0xfe, !PT ;  /* 0x0000000002007212 */ /* 0x000fce00078efe07 */
.L_x_13250:
[----:B------:R-:W-:Y:S05]  /*15bc0*/  BSYNC.RECONVERGENT B0 ;  /* 0x0000000000007941 */ /* 0x000fea0003800200 */
.L_x_13249:
[----:B------:R-:W-:-:S04]  /*15bd0*/  F2FP.BF16.F32.PACK_AB R0, RZ, R0 ;  /* 0x00000000ff00723e */ /* 0x000fc800000010ff */
[----:B------:R-:W-:Y:S01]  /*15be0*/  PRMT R18, R0, 0x7610, R18 ;  /* 0x0000761000127816 */ /* 0x000fe20000000012 */
[----:B------:R-:W-:Y:S06]  /*15bf0*/  BRA `(.L_x_13230) ;  /* 0x0000000000b47947 */ /* 0x000fec0003800000 */
.L_x_13242:
        /* <DEDUP_REMOVED lines=14> */
.L_x_13256:
[----:B------:R-:W-:Y:S05]  /*15ce0*/  BSYNC.RECONVERGENT B0 ;  /* 0x0000000000007941 */ /* 0x000fea0003800200 */
.L_x_13255:
[----:B------:R-:W-:-:S04]  /*15cf0*/  F2FP.BF16.F32.PACK_AB R0, RZ, R0 ;  /* 0x00000000ff00723e */ /* 0x000fc800000010ff */
[----:B------:R-:W-:Y:S01]  /*15d00*/  PRMT R18, R0, 0x7610, R18 ;  /* 0x0000761000127816 */ /* 0x000fe20000000012 */
[----:B------:R-:W-:Y:S06]  /*15d10*/  BRA `(.L_x_13230) ;  /* 0x00000000006c7947 */ /* 0x000fec0003800000 */
.L_x_13229:
        /* <DEDUP_REMOVED lines=15> */
[----:B--2---:R-:W-:Y:S05]  /*15e10*/  CALL.ABS.NOINC R2 ;  /* 0x0000000002007343 */ /* 0x004fea0003c00000 */
.L_x_13257:
[----:B------:R-:W-:Y:S01]  /*15e20*/  PRMT R18, RZ, 0x7610, R18 ;  /* 0x00007610ff127816 */ /* 0x000fe20000000012 */
[----:B------:R-:W-:Y:S06]  /*15e30*/  BRA `(.L_x_13230) ;  /* 0x0000000000247947 */ /* 0x000fec0003800000 */
.L_x_13254:
[----:B------:R-:W2:Y:S02]  /*15e40*/  LDG.E.64 R2, desc[UR36][R2.64] ;  /* 0x0000002402027981 */ /* 0x000ea4000c1e1b00 */
[----:B--2---:R-:W0:Y:S02]  /*15e50*/  I2F.U64 R0, R2 ;  /* 0x0000000200007312 */ /* 0x004e240000301000 */
[----:B0-----:R-:W-:-:S04]  /*15e60*/  F2FP.BF16.F32.PACK_AB R0, RZ, R0 ;  /* 0x00000000ff00723e */ /* 0x001fc800000010ff */
[----:B------:R-:W-:Y:S01]  /*15e70*/  PRMT R18, R0, 0x7610, R18 ;  /* 0x0000761000127816 */ /* 0x000fe20000000012 */
[----:B------:R-:W-:Y:S06]  /*15e80*/  BRA `(.L_x_13230) ;  /* 0x0000000000107947 */ /* 0x000fec0003800000 */
.L_x_13253:
[----:B------:R-:W2:Y:S02]  /*15e90*/  LDG.E R2, desc[UR36][R2.64] ;  /* 0x0000002402027981 */ /* 0x000ea4000c1e1900 */
[----:B--2---:R-:W-:-:S04]  /*15ea0*/  I2FP.F32.U32 R0, R2 ;  /* 0x0000000200007245 */ /* 0x004fc80000201000 */
[----:B------:R-:W-:-:S04]  /*15eb0*/  F2FP.BF16.F32.PACK_AB R0, RZ, R0 ;  /* 0x00000000ff00723e */ /* 0x000fc800000010ff */
[----:B------:R-:W-:-:S07]  /*15ec0*/  PRMT R18, R0, 0x7610, R18 ;  /* 0x0000761000127816 */ /* 0x000fce0000000012 */
.L_x_13230:
        /* <DEDUP_REMOVED lines=19> */
.L_x_13261:
[----:B------:R-:W2:Y:S02]  /*16000*/  LDG.E.U8 R2, desc[UR36][R2.64] ;  /* 0x0000002402027981 */ /* 0x000ea4000c1e1100 */
[----:B--2---:R-:W-:-:S04]  /*16010*/  I2FP.F32.U32 R0, R2 ;  /* 0x0000000200007245 */ /* 0x004fc80000201000 */
[----:B------:R-:W-:-:S04]  /*16020*/  F2FP.BF16.F32.PACK_AB R0, RZ, R0 ;  /* 0x00000000ff00723e */ /* 0x000fc800000010ff */
[----:B------:R-:W-:Y:S01]  /*16030*/  PRMT R19, R0, 0x7610, R19 ;  /* 0x0000761000137816 */ /* 0x000fe20000000013 */
[----:B------:R-:W-:Y:S06]  /*16040*/  BRA `(.L_x_13263) ;  /* 0x0000000c00c07947 */ /* 0x000fec0003800000 */
.L_x_13260:
        /* <DEDUP_REMOVED lines=11> */
.L_x_13265:
[----:B------:R-:W2:Y:S02]  /*16100*/  LDG.E R2, desc[UR36][R2.64] ;  /* 0x0000002402027981 */ /* 0x000ea4000c1e1900 */
[----:B--2---:R-:W-:-:S04]  /*16110*/  I2FP.F32.S32 R0, R2 ;  /* 0x0000000200007245 */ /* 0x004fc80000201400 */
[----:B------:R-:W-:-:S04]  /*16120*/  F2FP.BF16.F32.PACK_AB R0, RZ, R0 ;  /* 0x00000000ff00723e */ /* 0x000fc800000010ff */
[----:B------:R-:W-:Y:S01]  /*16130*/  PRMT R19, R0, 0x7610, R19 ;  /* 0x0000761000137816 */ /* 0x000fe20000000013 */
[----:B------:R-:W-:Y:S06]  /*16140*/  BRA `(.L_x_13263) ;  /* 0x0000000c00807947 */ /* 0x000fec0003800000 */
.L_x_13264:
[----:B------:R-:W2:Y:S02]  /*16150*/  LDG.E.U16 R2, desc[UR36][R2.64] ;  /* 0x0000002402027981 */ /* 0x000ea4000c1e1500 */
[----:B--2---:R-:W0:Y:S02]  /*16160*/  I2F.S16 R0, R2 ;  /* 0x0000000200007306 */ /* 0x004e240000101400 */
[----:B0-----:R-:W-:-:S04]  /*16170*/  F2FP.BF16.F32.PACK_AB R0, RZ, R0 ;  /* 0x00000000ff00723e */ /* 0x001fc800000010ff */
[----:B------:R-:W-:Y:S01]  /*16180*/  PRMT R19, R0, 0x7610, R19 ;  /* 0x0000761000137816 */ /* 0x000fe20000000013 */
[----:B------:R-:W-:Y:S06]  /*16190*/  BRA `(.L_x_13263) ;  /* 0x0000000c006c7947 */ /* 0x000fec0003800000 */
.L_x_13259:
        /* <DEDUP_REMOVED lines=9> */
.L_x_13267:
[----:B------:R-:W2:Y:S02]  /*16230*/  LDG.E.U16 R0, desc[UR36][R2.64] ;  /* 0x0000002402007981 */ /* 0x000ea4000c1e1500 */
[----:B--2---:R-:W-:-:S05]  /*16240*/  HADD2.F32 R0, -RZ, R0.H0_H0 ;  /* 0x20000000ff007230 */ /* 0x004fca0000004100 */
[----:B------:R-:W-:-:S04]  /*16250*/  F2FP.BF16.F32.PACK_AB R0, RZ, R0 ;  /* 0x00000000ff00723e */ /* 0x000fc800000010ff */
[----:B------:R-:W-:Y:S01]  /*16260*/  PRMT R19, R0, 0x7610, R19 ;  /* 0x0000761000137816 */ /* 0x000fe20000000013 */
[----:B------:R-:W-:Y:S06]  /*16270*/  BRA `(.L_x_13263) ;  /* 0x0000000c00347947 */ /* 0x000fec0003800000 */
.L_x_13266:
        /* <DEDUP_REMOVED lines=9> */
.L_x_13269:
[----:B------:R-:W2:Y:S02]  /*16310*/  LDG.E.U16 R2, desc[UR36][R2.64] ;  /* 0x0000002402027981 */ /* 0x000ea4000c1e1500 */
[----:B--2---:R-:W-:-:S05]  /*16320*/  HADD2.F32 R0, -RZ, R2.H0_H0 ;  /* 0x20000002ff007230 */ /* 0x004fca0000004100 */
[----:B------:R-:W-:-:S04]  /*16330*/  F2FP.BF16.F32.PACK_AB R0, RZ, R0 ;  /* 0x00000000ff00723e */ /* 0x000fc800000010ff */
[----:B------:R-:W-:Y:S01]  /*16340*/  PRMT R19, R0, 0x7610, R19 ;  /* 0x0000761000137816 */ /* 0x000fe20000000013 */
[----:B------:R-:W-:Y:S06]  /*16350*/  BRA `(.L_x_13263) ;  /* 0x0000000800fc7947 */ /* 0x000fec0003800000 */
.L_x_13268:
        /* <DEDUP_REMOVED lines=9> */
.L_x_13258:
        /* <DEDUP_REMOVED lines=14> */
.L_x_13272:
        /* <DEDUP_REMOVED lines=9> */
.L_x_13271:
        /* <DEDUP_REMOVED lines=27> */
.L_x_13274:
        /* <DEDUP_REMOVED lines=14> */
.L_x_13273:
[----:B------:R0:W5:Y:S01]  /*167f0*/  LDG.E.U16 R19, desc[UR36][R2.64] ;  /* 0x0000002402137981 */ /* 0x000162000c1e1500 */
[----:B------:R-:W-:Y:S05]  /*16800*/  BRA `(.L_x_13263) ;  /* 0x0000000400d07947 */ /* 0x000fea0003800000 */
.L_x_13270:
        /* <DEDUP_REMOVED lines=13> */
.L_x_13277:
        /* <DEDUP_REMOVED lines=21> */
.L_x_13281:
[----:B------:R-:W-:Y:S05]  /*16a30*/  BSYNC.RECONVERGENT B1 ;  /* 0x0000000000017941 */ /* 0x000fea0003800200 */
.L_x_13280:
[----:B------:R-:W-:Y:S01]  /*16a40*/  IMAD.SHL.U32 R0, R0, 0x100000, RZ ;  /* 0x0010000000007824 */ /* 0x000fe200078e00ff */
[----:B------:R-:W-:-:S04]  /*16a50*/  LEA R2, R2, 0x3b800000, 0x17 ;  /* 0x3b80000002027811 */ /* 0x000fc800078eb8ff */
[----:B------:R-:W-:-:S07]  /*16a60*/  LOP3.LUT R0, R2, R0, R7, 0xfe, !PT ;  /* 0x0000000002007212 */ /* 0x000fce00078efe07 */
.L_x_13279:
[----:B------:R-:W-:Y:S05]  /*16a70*/  BSYNC.RECONVERGENT B0 ;  /* 0x0000000000007941 */ /* 0x000fea0003800200 */
.L_x_13278:
[----:B------:R-:W-:-:S04]  /*16a80*/  F2FP.BF16.F32.PACK_AB R0, RZ, R0 ;  /* 0x00000000ff00723e */ /* 0x000fc800000010ff */
[----:B------:R-:W-:Y:S01]  /*16a90*/  PRMT R19, R0, 0x7610, R19 ;  /* 0x0000761000137816 */ /* 0x000fe20000000013 */
[----:B------:R-:W-:Y:S06]  /*16aa0*/  BRA `(.L_x_13263) ;  /* 0x0000000400287947 */ /* 0x000fec0003800000 */
.L_x_13276:
        /* <DEDUP_REMOVED lines=21> */
.L_x_13285:
[----:B------:R-:W-:Y:S05]  /*16c00*/  BSYNC.RECONVERGENT B1 ;  /* 0x0000000000017941 */ /* 0x000fea0003800200 */
.L_x_13284:
[----:B------:R-:W-:Y:S02]  /*16c10*/  SHF.L.U32 R0, R0, 0x15, RZ ;  /* 0x0000001500007819 */ /* 0x000fe400000006ff */
[----:B------:R-:W-:-:S04]  /*16c20*/  LEA R2, R2, 0x37800000, 0x17 ;  /* 0x3780000002027811 */ /* 0x000fc800078eb8ff */
[----:B------:R-:W-:-:S07]  /*16c30*/  LOP3.LUT R0, R2, R0, R7, 0xfe, !PT ;  /* 0x0000000002007212 */ /* 0x000fce00078efe07 */
.L_x_13283:
[----:B------:R-:W-:Y:S05]  /*16c40*/  BSYNC.RECONVERGENT B0 ;  /* 0x0000000000007941 */ /* 0x000fea0003800200 */
.L_x_13282:
[----:B------:R-:W-:-:S04]  /*16c50*/  F2FP.BF16.F32.PACK_AB R0, RZ, R0 ;  /* 0x00000000ff00723e */ /* 0x000fc800000010ff */
[----:B------:R-:W-:Y:S01]  /*16c60*/  PRMT R19, R0, 0x7610, R19 ;  /* 0x0000761000137816 */ /* 0x000fe20000000013 */
[----:B------:R-:W-:Y:S06]  /*16c70*/  BRA `(.L_x_13263) ;  /* 0x0000000000b47947 */ /* 0x000fec0003800000 */
.L_x_13275:
        /* <DEDUP_REMOVED lines=14> */
.L_x_13289:
[----:B------:R-:W-:Y:S05]  /*16d60*/  BSYNC.RECONVERGENT B0 ;  /* 0x0000000000007941 */ /* 0x000fea0003800200 */
.L_x_13288:
[----:B------:R-:W-:-:S04]  /*16d70*/  F2FP.BF16.F32.PACK_AB R0, RZ, R0 ;  /* 0x00000000ff00723e */ /* 0x000fc800000010ff */
[----:B------:R-:W-:Y:S01]  /*16d80*/  PRMT R19, R0, 0x7610, R19 ;  /* 0x0000761000137816 */ /* 0x000fe20000000013 */
[----:B------:R-:W-:Y:S06]  /*16d90*/  BRA `(.L_x_13263) ;  /* 0x00000000006c7947 */ /* 0x000fec0003800000 */
.L_x_13262:
        /* <DEDUP_REMOVED lines=16> */
.L_x_13290:
[----:B------:R-:W-:Y:S01]  /*16ea0*/  PRMT R19, RZ, 0x7610, R19 ;  /* 0x00007610ff137816 */ /* 0x000fe20000000013 */
[----:B------:R-:W-:Y:S06]  /*16eb0*/  BRA `(.L_x_13263) ;  /* 0x0000000000247947 */ /* 0x000fec0003800000 */
.L_x_13287:
[----:B------:R-:W2:Y:S02]  /*16ec0*/  LDG.E.64 R2, desc[UR36][R2.64] ;  /* 0x0000002402027981 */ /* 0x000ea4000c1e1b00 */
[----:B--2---:R-:W0:Y:S02]  /*16ed0*/  I2F.U64 R0, R2 ;  /* 0x0000000200007312 */ /* 0x004e240000301000 */
[----:B0-----:R-:W-:-:S04]  /*16ee0*/  F2FP.BF16.F32.PACK_AB R0, RZ, R0 ;  /* 0x00000000ff00723e */ /* 0x001fc800000010ff */
[----:B------:R-:W-:Y:S01]  /*16ef0*/  PRMT R19, R0, 0x7610, R19 ;  /* 0x0000761000137816 */ /* 0x000fe20000000013 */
[----:B------:R-:W-:Y:S06]  /*16f00*/  BRA `(.L_x_13263) ;  /* 0x0000000000107947 */ /* 0x000fec0003800000 */
.L_x_13286:
[----:B------:R-:W2:Y:S02]  /*16f10*/  LDG.E R2, desc[UR36][R2.64] ;  /* 0x0000002402027981 */ /* 0x000ea4000c1e1900 */
[----:B--2---:R-:W-:-:S04]  /*16f20*/  I2FP.F32.U32 R0, R2 ;  /* 0x0000000200007245 */ /* 0x004fc80000201000 */
[----:B------:R-:W-:-:S04]  /*16f30*/  F2FP.BF16.F32.PACK_AB R0, RZ, R0 ;  /* 0x00000000ff00723e */ /* 0x000fc800000010ff */
[----:B------:R-:W-:-:S07]  /*16f40*/  PRMT R19, R0, 0x7610, R19 ;  /* 0x0000761000137816 */ /* 0x000fce0000000013 */
.L_x_13263:
        /* <DEDUP_REMOVED lines=18> */
.L_x_13295:
[----:B------:R-:W2:Y:S02]  /*17070*/  LDG.E.U8 R2, desc[UR36][R2.64] ;  /* 0x0000002402027981 */ /* 0x000ea4000c1e1100 */
[----:B--2---:R-:W-:Y:S01]  /*17080*/  I2FP.F32.U32 R22, R2 ;  /* 0x0000000200167245 */ /* 0x004fe20000201000 */
[----:B------:R-:W-:Y:S06]  /*17090*/  BRA `(.L_x_13297) ;  /* 0x0000000c00247947 */ /* 0x000fec0003800000 */
.L_x_13294:
        /* <DEDUP_REMOVED lines=9> */
.L_x_13299:
[----:B------:R-:W2:Y:S02]  /*17130*/  LDG.E R2, desc[UR36][R2.64] ;  /* 0x0000002402027981 */ /* 0x000ea4000c1e1900 */
[----:B--2---:R-:W-:Y:S01]  /*17140*/  I2FP.F32.S32 R22, R2 ;  /* 0x0000000200167245 */ /* 0x004fe20000201400 */
[----:B------:R-:W-:Y:S06]  /*17150*/  BRA `(.L_x_13297) ;  /* 0x0000000800f47947 */ /* 0x000fec0003800000 */
.L_x_13298:
[----:B------:R-:W2:Y:S02]  /*17160*/  LDG.E.U16 R2, desc[UR36][R2.64] ;  /* 0x0000002402027981 */ /* 0x000ea4000c1e1500 */
[----:B--2---:R0:W1:Y:S01]  /*17170*/  I2F.S16 R22, R2 ;  /* 0x0000000200167306 */ /* 0x0040620000101400 */
[----:B------:R-:W-:Y:S05]  /*17180*/  BRA `(.L_x_13297) ;  /* 0x0000000800e87947 */ /* 0x000fea0003800000 */
.L_x_13293:
        /* <DEDUP_REMOVED lines=8> */
.L_x_13301:
[----:B------:R-:W2:Y:S02]  /*17210*/  LDG.E.U16 R2, desc[UR36][R2.64] ;  /* 0x0000002402027981 */ /* 0x000ea4000c1e1500 */
[----:B--2---:R-:W-:Y:S01]  /*17220*/  HADD2.F32 R22, -RZ, R2.H0_H0 ;  /* 0x20000002ff167230 */ /* 0x004fe20000004100 */
[----:B------:R-:W-:Y:S06]  /*17230*/  BRA `(.L_x_13297) ;  /* 0x0000000800bc7947 */ /* 0x000fec0003800000 */
.L_x_13300:
        /* <DEDUP_REMOVED lines=8> */
.L_x_13303:
[----:B------:R-:W2:Y:S02]  /*172c0*/  LDG.E.U16 R2, desc[UR36][R2.64] ;  /* 0x0000002402027981 */ /* 0x000ea4000c1e1500 */
[----:B--2---:R-:W-:Y:S01]  /*172d0*/  HADD2.F32 R22, -RZ, R2.H0_H0 ;  /* 0x20000002ff167230 */ /* 0x004fe20000004100 */
[----:B------:R-:W-:Y:S06]  /*172e0*/  BRA `(.L_x_13297) ;  /* 0x0000000800907947 */ /* 0x000fec0003800000 */
.L_x_13302:
[----:B------:R-:W2:Y:S01]  /*172f0*/  LDG.E.64 R2, desc[UR36][R2.64] ;  /* 0x0000002402027981 */ /* 0x000ea2000c1e1b00 */
[----:B------:R-:W-:Y:S01]  /*17300*/  UMOV UR4, 0xf0000000 ;  /* 0xf000000000047882 */ /* 0x000fe20000000000 */
[----:B------:R-:W-:Y:S01]  /*17310*/  UMOV UR5, 0x380fffff ;  /* 0x380fffff00057882 */ /* 0x000fe20000000000 */
[----:B--2---:R-:W0:Y:S01]  /*17320*/  F2F.F32.F64 R22, R2 ;  /* 0x0000000200167310 */ /* 0x004e220000301000 */
[----:B------:R-:W-:-:S14]  /*17330*/  DSETP.GEU.AND P0, PT, |R2|, UR4, PT ;  /* 0x0000000402007e2a */ /* 0x000fdc000bf0e200 */
[----:B0-----:R-:W-:Y:S01]  /*17340*/  @!P0 FMUL R22, R22, 1.175494350822287508e-38 ;  /* 0x0080000016168820 */ /* 0x001fe20000400000 */
[----:B------:R-:W-:Y:S06]  /*17350*/  BRA `(.L_x_13297) ;  /* 0x0000000800747947 */ /* 0x000fec0003800000 */
.L_x_13292:
        /* <DEDUP_REMOVED lines=12> */
.L_x_13306:
[----:B------:R-:W2:Y:S01]  /*17420*/  LDG.E.64 R2, desc[UR36][R2.64] ;  /* 0x0000002402027981 */ /* 0x000ea2000c1e1b00 */
[----:B------:R-:W-:Y:S01]  /*17430*/  UMOV UR4, 0xf0000000 ;  /* 0xf000000000047882 */ /* 0x000fe20000000000 */
[----:B------:R-:W-:Y:S01]  /*17440*/  UMOV UR5, 0x380fffff ;  /* 0x380fffff00057882 */ /* 0x000fe20000000000 */
[----:B--2---:R-:W0:Y:S01]  /*17450*/  F2F.F32.F64 R22, R2 ;  /* 0x0000000200167310 */ /* 0x004e220000301000 */
[----:B------:R-:W-:-:S14]  /*17460*/  DSETP.GEU.AND P0, PT, |R2|, UR4, PT ;  /* 0x0000000402007e2a */ /* 0x000fdc000bf0e200 */
[----:B0-----:R-:W-:Y:S01]  /*17470*/  @!P0 FMUL R22, R22, 1.175494350822287508e-38 ;  /* 0x0080000016168820 */ /* 0x001fe20000400000 */
[----:B------:R-:W-:Y:S06]  /*17480*/  BRA `(.L_x_13297) ;  /* 0x0000000800287947 */ /* 0x000fec0003800000 */
.L_x_13305:
        /* <DEDUP_REMOVED lines=25> */
.L_x_13308:
        /* <DEDUP_REMOVED lines=12> */
.L_x_13307:
[----:B------:R-:W2:Y:S02]  /*176e0*/  LDG.E.U16 R2, desc[UR36][R2.64] ;  /* 0x0000002402027981 */ /* 0x000ea4000c1e1500 */
[----:B--2---:R-:W-:Y:S01]  /*176f0*/  IMAD.U32 R22, R2, 0x10000, RZ ;  /* 0x0001000002167824 */ /* 0x004fe200078e00ff */
[----:B------:R-:W-:Y:S06]  /*17700*/  BRA `(.L_x_13297) ;  /* 0x0000000400887947 */ /* 0x000fec0003800000 */
.L_x_13304:
        /* <DEDUP_REMOVED lines=11> */
.L_x_13311:
        /* <DEDUP_REMOVED lines=20> */
.L_x_13313:
[----:B------:R-:W-:Y:S05]  /*17900*/  BSYNC.RECONVERGENT B0 ;  /* 0x0000000000007941 */ /* 0x000fea0003800200 */
.L_x_13312:
[----:B------:R-:W-:Y:S01]  /*17910*/  IMAD.SHL.U32 R0, R0, 0x100000, RZ ;  /* 0x0010000000007824 */ /* 0x000fe200078e00ff */
[----:B------:R-:W-:-:S04]  /*17920*/  LEA R2, R2, 0x3b800000, 0x17 ;  /* 0x3b80000002027811 */ /* 0x000fc800078eb8ff */
[----:B------:R-:W-:Y:S01]  /*17930*/  LOP3.LUT R22, R2, R0, R7, 0xfe, !PT ;  /* 0x0000000002167212 */ /* 0x000fe200078efe07 */
[----:B------:R-:W-:Y:S06]  /*17940*/  BRA `(.L_x_13297) ;  /* 0x0000000000f87947 */ /* 0x000fec0003800000 */
.L_x_13310:
        /* <DEDUP_REMOVED lines=20> */
.L_x_13315:
[----:B------:R-:W-:Y:S05]  /*17a90*/  BSYNC.RECONVERGENT B0 ;  /* 0x0000000000007941 */ /* 0x000fea0003800200 */
.L_x_13314:
[----:B------:R-:W-:Y:S01]  /*17aa0*/  IMAD.SHL.U32 R0, R0, 0x200000, RZ ;  /* 0x0020000000007824 */ /* 0x000fe200078e00ff */
[----:B------:R-:W-:-:S04]  /*17ab0*/  LEA R2, R2, 0x37800000, 0x17 ;  /* 0x3780000002027811 */ /* 0x000fc800078eb8ff */
[----:B------:R-:W-:Y:S01]  /*17ac0*/  LOP3.LUT R22, R2, R0, R7, 0xfe, !PT ;  /* 0x0000000002167212 */ /* 0x000fe200078efe07 */
[----:B------:R-:W-:Y:S06]  /*17ad0*/  BRA `(.L_x_13297) ;  /* 0x0000000000947947 */ /* 0x000fec0003800000 */
.L_x_13309:
        /* <DEDUP_REMOVED lines=14> */
.L_x_13296:
        /* <DEDUP_REMOVED lines=12> */
[----:B---3--:R-:W-:Y:S01]  /*17c80*/  IMAD.U32 R10, RZ, RZ, UR8 ;  /* 0x00000008ff0a7e24 */ /* 0x008fe2000f8e00ff */
[----:B------:R-:W-:-:S07]  /*17c90*/  MOV R11, UR9 ;  /* 0x00000009000b7c02 */ /* 0x000fce0008000f00 */
[----:B------:R-:W-:-:S07]  /*17ca0*/  LEPC R20, `(.L_x_13318) ;  /* 0x000000001014794e */ /* 0x000fce0000000000 */
[----:B--2--5:R-:W-:Y:S05]  /*17cb0*/  CALL.ABS.NOINC R2 ;  /* 0x0000000002007343 */ /* 0x024fea0003c00000 */
.L_x_13318:
[----:B------:R-:W-:Y:S01]  /*17cc0*/  IMAD.MOV.U32 R22, RZ, RZ, RZ ;  /* 0x000000ffff167224 */ /* 0x000fe200078e00ff */
[----:B------:R-:W-:Y:S06]  /*17cd0*/  BRA `(.L_x_13297) ;  /* 0x0000000000147947 */ /* 0x000fec0003800000 */
.L_x_13317:
[----:B------:R-:W2:Y:S02]  /*17ce0*/  LDG.E.64 R2, desc[UR36][R2.64] ;  /* 0x0000002402027981 */ /* 0x000ea4000c1e1b00 */
[----:B--2---:R0:W1:Y:S01]  /*17cf0*/  I2F.U64 R22, R2 ;  /* 0x0000000200167312 */ /* 0x0040620000301000 */
[----:B------:R-:W-:Y:S05]  /*17d00*/  BRA `(.L_x_13297) ;  /* 0x0000000000087947 */ /* 0x000fea0003800000 */
.L_x_13316:
[----:B------:R-:W2:Y:S02]  /*17d10*/  LDG.E R2, desc[UR36][R2.64] ;  /* 0x0000002402027981 */ /* 0x000ea4000c1e1900 */
[----:B--2---:R-:W-:-:S07]  /*17d20*/  I2FP.F32.U32 R22, R2 ;  /* 0x0000000200167245 */ /* 0x004fce0000201000 */
.L_x_13297:
[----:B------:R-:W-:Y:S05]  /*17d30*/  BSYNC.RECONVERGENT B6 ;  /* 0x0000000000067941 */ /* 0x000fea0003800200 */
.L_x_13291:
        /* <DEDUP_REMOVED lines=18> */
.L_x_13323:
[----:B------:R-:W2:Y:S02]  /*17e60*/  LDG.E.U8 R2, desc[UR36][R2.64] ;  /* 0x0000002402027981 */ /* 0x000ea4000c1e1100 */
[----:B--2---:R-:W-:Y:S01]  /*17e70*/  I2FP.F32.U32 R23, R2 ;  /* 0x0000000200177245 */ /* 0x004fe20000201000 */
[----:B------:R-:W-:Y:S06]  /*17e80*/  BRA `(.L_x_13325) ;  /* 0x0000000c00247947 */ /* 0x000fec0003800000 */
.L_x_13322:
        /* <DEDUP_REMOVED lines=9> */
.L_x_13327:
[----:B------:R-:W2:Y:S02]  /*17f20*/  LDG.E R2, desc[UR36][R2.64] ;  /* 0x0000002402027981 */ /* 0x000ea4000c1e1900 */
[----:B--2---:R-:W-:Y:S01]  /*17f30*/  I2FP.F32.S32 R23, R2 ;  /* 0x0000000200177245 */ /* 0x004fe20000201400 */
[----:B------:R-:W-:Y:S06]  /*17f40*/  BRA `(.L_x_13325) ;  /* 0x0000000800f47947 */ /* 0x000fec0003800000 */
.L_x_13326:
[----:B------:R-:W2:Y:S02]  /*17f50*/  LDG.E.U16 R2, desc[UR36][R2.64] ;  /* 0x0000002402027981 */ /* 0x000ea4000c1e1500 */
[----:B--2---:R0:W2:Y:S01]  /*17f60*/  I2F.S16 R23, R2 ;  /* 0x0000000200177306 */ /* 0x0040a20000101400 */
[----:B------:R-:W-:Y:S05]  /*17f70*/  BRA `(.L_x_13325) ;  /* 0x0000000800e87947 */ /* 0x000fea0003800000 */
.L_x_13321:
        /* <DEDUP_REMOVED lines=8> */
.L_x_13329:
[----:B------:R-:W2:Y:S02]  /*18000*/  LDG.E.U16 R2, desc[UR36][R2.64] ;  /* 0x0000002402027981 */ /* 0x000ea4000c1e1500 */
[----:B--2---:R-:W-:Y:S01]  /*18010*/  HADD2.F32 R23, -RZ, R2.H0_H0 ;  /* 0x20000002ff177230 */ /* 0x004fe20000004100 */
[----:B------:R-:W-:Y:S06]  /*18020*/  BRA `(.L_x_13325) ;  /* 0x0000000800bc7947 */ /* 0x000fec0003800000 */
.L_x_13328:
        /* <DEDUP_REMOVED lines=8> */
.L_x_13331:
[----:B------:R-:W2:Y:S02]  /*180b0*/  LDG.E.U16 R2, desc[UR36][R2.64] ;  /* 0x0000002402027981 */ /* 0x000ea4000c1e1500 */
[----:B--2---:R-:W-:Y:S01]  /*180c0*/  HADD2.F32 R23, -RZ, R2.H0_H0 ;  /* 0x20000002ff177230 */ /* 0x004fe20000004100 */
[----:B------:R-:W-:Y:S06]  /*180d0*/  BRA `(.L_x_13325) ;  /* 0x0000000800907947 */ /* 0x000fec0003800000 */
.L_x_13330:
[----:B------:R-:W2:Y:S01]  /*180e0*/  LDG.E.64 R2, desc[UR36][R2.64] ;  /* 0x0000002402027981 */ /* 0x000ea2000c1e1b00 */
[----:B------:R-:W-:Y:S01]  /*180f0*/  UMOV UR4, 0xf0000000 ;  /* 0xf000000000047882 */ /* 0x000fe20000000000 */
[----:B------:R-:W-:Y:S01]  /*18100*/  UMOV UR5, 0x380fffff ;  /* 0x380fffff00057882 */ /* 0x000fe20000000000 */
[----:B--2---:R-:W0:Y:S01]  /*18110*/  F2F.F32.F64 R23, R2 ;  /* 0x0000000200177310 */ /* 0x004e220000301000 */
[----:B------:R-:W-:-:S14]  /*18120*/  DSETP.GEU.AND P0, PT, |R2|, UR4, PT ;  /* 0x0000000402007e2a */ /* 0x000fdc000bf0e200 */
[----:B0-----:R-:W-:Y:S01]  /*18130*/  @!P0 FMUL R23, R23, 1.175494350822287508e-38 ;  /* 0x0080000017178820 */ /* 0x001fe20000400000 */
[----:B------:R-:W-:Y:S06]  /*18140*/  BRA `(.L_x_13325) ;  /* 0x0000000800747947 */ /* 0x000fec0003800000 */
.L_x_13320:
        /* <DEDUP_REMOVED lines=12> */
.L_x_13334:
[----:B------:R-:W2:Y:S01]  /*18210*/  LDG.E.64 R2, desc[UR36][R2.64] ;  /* 0x0000002402027981 */ /* 0x000ea2000c1e1b00 */
[----:B------:R-:W-:Y:S01]  /*18220*/  UMOV UR4, 0xf0000000 ;  /* 0xf000000000047882 */ /* 0x000fe20000000000 */
[----:B------:R-:W-:Y:S01]  /*18230*/  UMOV UR5, 0x380fffff ;  /* 0x380fffff00057882 */ /* 0x000fe20000000000 */
[----:B--2---:R-:W0:Y:S01]  /*18240*/  F2F.F32.F64 R23, R2 ;  /* 0x0000000200177310 */ /* 0x004e220000301000 */
[----:B------:R-:W-:-:S14]  /*18250*/  DSETP.GEU.AND P0, PT, |R2|, UR4, PT ;  /* 0x0000000402007e2a */ /* 0x000fdc000bf0e200 */
[----:B0-----:R-:W-:Y:S01]  /*18260*/  @!P0 FMUL R23, R23, 1.175494350822287508e-38 ;  /* 0x0080000017178820 */ /* 0x001fe20000400000 */
[----:B------:R-:W-:Y:S06]  /*18270*/  BRA `(.L_x_13325) ;  /* 0x0000000800287947 */ /* 0x000fec0003800000 */
.L_x_13333:
        /* <DEDUP_REMOVED lines=25> */
.L_x_13336:
        /* <DEDUP_REMOVED lines=12> */
.L_x_13335:
[----:B------:R-:W2:Y:S02]  /*184d0*/  LDG.E.U16 R2, desc[UR36][R2.64] ;  /* 0x0000002402027981 */ /* 0x000ea4000c1e1500 */
[----:B--2---:R-:W-:Y:S01]  /*184e0*/  IMAD.U32 R23, R2, 0x10000, RZ ;  /* 0x0001000002177824 */ /* 0x004fe200078e00ff */
[----:B------:R-:W-:Y:S06]  /*184f0*/  BRA `(.L_x_13325) ;  /* 0x0000000400887947 */ /* 0x000fec0003800000 */
.L_x_13332:
        /* <DEDUP_REMOVED lines=11> */
.L_x_13339:
        /* <DEDUP_REMOVED lines=20> */
.L_x_13341:
[----:B------:R-:W-:Y:S05]  /*186f0*/  BSYNC.RECONVERGENT B0 ;  /* 0x0000000000007941 */ /* 0x000fea0003800200 */
.L_x_13340:
[----:B------:R-:W-:Y:S01]  /*18700*/  IMAD.SHL.U32 R0, R0, 0x100000, RZ ;  /* 0x0010000000007824 */ /* 0x000fe200078e00ff */
[----:B------:R-:W-:-:S04]  /*18710*/  LEA R2, R2, 0x3b800000, 0x17 ;  /* 0x3b80000002027811 */ /* 0x000fc800078eb8ff */
[----:B------:R-:W-:Y:S01]  /*18720*/  LOP3.LUT R23, R2, R0, R23, 0xfe, !PT ;  /* 0x0000000002177212 */ /* 0x000fe200078efe17 */
[----:B------:R-:W-:Y:S06]  /*18730*/  BRA `(.L_x_13325) ;  /* 0x0000000000f87947 */ /* 0x000fec0003800000 */
.L_x_13338:
        /* <DEDUP_REMOVED lines=20> */
.L_x_13343:
[----:B------:R-:W-:Y:S05]  /*18880*/  BSYNC.RECONVERGENT B0 ;  /* 0x0000000000007941 */ /* 0x000fea0003800200 */
.L_x_13342:
[----:B------:R-:W-:Y:S01]  /*18890*/  IMAD.SHL.U32 R0, R0, 0x200000, RZ ;  /* 0x0020000000007824 */ /* 0x000fe200078e00ff */
[----:B------:R-:W-:-:S04]  /*188a0*/  LEA R2, R2, 0x37800000, 0x17 ;  /* 0x3780000002027811 */ /* 0x000fc800078eb8ff */
[----:B------:R-:W-:Y:S01]  /*188b0*/  LOP3.LUT R23, R2, R0, R23, 0xfe, !PT ;  /* 0x0000000002177212 */ /* 0x000fe200078efe17 */
[----:B------:R-:W-:Y:S06]  /*188c0*/  BRA `(.L_x_13325) ;  /* 0x0000000000947947 */ /* 0x000fec0003800000 */
.L_x_13337:
        /* <DEDUP_REMOVED lines=14> */
.L_x_13324:
        /* <DEDUP_REMOVED lines=12> */
[----:B-1----:R-:W-:Y:S02]  /*18a70*/  IMAD.U32 R10, RZ, RZ, UR8 ;  /* 0x00000008ff0a7e24 */ /* 0x002fe4000f8e00ff */
[----:B------:R-:W-:-:S07]  /*18a80*/  IMAD.U32 R11, RZ, RZ, UR9 ;  /* 0x00000009ff0b7e24 */ /* 0x000fce000f8e00ff */
[----:B------:R-:W-:-:S07]  /*18a90*/  LEPC R20, `(.L_x_13346) ;  /* 0x000000001014794e */ /* 0x000fce0000000000 */
[----:B---345:R-:W-:Y:S05]  /*18aa0*/  CALL.ABS.NOINC R2 ;  /* 0x0000000002007343 */ /* 0x038fea0003c00000 */
.L_x_13346:
[----:B------:R-:W-:Y:S01]  /*18ab0*/  IMAD.MOV.U32 R23, RZ, RZ, RZ ;  /* 0x000000ffff177224 */ /* 0x000fe200078e00ff */
[----:B------:R-:W-:Y:S06]  /*18ac0*/  BRA `(.L_x_13325) ;  /* 0x0000000000147947 */ /* 0x000fec0003800000 */
.L_x_13345:
[----:B------:R-:W2:Y:S02]  /*18ad0*/  LDG.E.64 R2, desc[UR36][R2.64] ;  /* 0x0000002402027981 */ /* 0x000ea4000c1e1b00 */
[----:B--2---:R0:W2:Y:S01]  /*18ae0*/  I2F.U64 R23, R2 ;  /* 0x0000000200177312 */ /* 0x0040a20000301000 */
[----:B------:R-:W-:Y:S05]  /*18af0*/  BRA `(.L_x_13325) ;  /* 0x0000000000087947 */ /* 0x000fea0003800000 */
.L_x_13344:
[----:B------:R-:W2:Y:S02]  /*18b00*/  LDG.E R2, desc[UR36][R2.64] ;  /* 0x0000002402027981 */ /* 0x000ea4000c1e1900 */
[----:B--2---:R-:W-:-:S07]  /*18b10*/  I2FP.F32.U32 R23, R2 ;  /* 0x0000000200177245 */ /* 0x004fce0000201000 */
.L_x_13325:
[----:B------:R-:W-:Y:S05]  /*18b20*/  BSYNC.RECONVERGENT B6 ;  /* 0x0000000000067941 */ /* 0x000fea0003800200 */
.L_x_13319:
        /* <DEDUP_REMOVED lines=18> */
.L_x_13351:
[----:B------:R-:W4:Y:S02]  /*18c50*/  LDG.E.U8 R2, desc[UR36][R2.64] ;  /* 0x0000002402027981 */ /* 0x000f24000c1e1100 */
[----:B----4-:R-:W-:Y:S01]  /*18c60*/  I2FP.F32.U32 R25, R2 ;  /* 0x0000000200197245 */ /* 0x010fe20000201000 */
[----:B------:R-:W-:Y:S06]  /*18c70*/  BRA `(.L_x_13353) ;  /* 0x0000000c00247947 */ /* 0x000fec0003800000 */
.L_x_13350:
        /* <DEDUP_REMOVED lines=9> */
.L_x_13355:
[----:B------:R-:W4:Y:S02]  /*18d10*/  LDG.E R2, desc[UR36][R2.64] ;  /* 0x0000002402027981 */ /* 0x000f24000c1e1900 */
[----:B----4-:R-:W-:Y:S01]  /*18d20*/  I2FP.F32.S32 R25, R2 ;  /* 0x0000000200197245 */ /* 0x010fe20000201400 */
[----:B------:R-:W-:Y:S06]  /*18d30*/  BRA `(.L_x_13353) ;  /* 0x0000000800f47947 */ /* 0x000fec0003800000 */
.L_x_13354:
[----:B------:R-:W4:Y:S02]  /*18d40*/  LDG.E.U16 R2, desc[UR36][R2.64] ;  /* 0x0000002402027981 */ /* 0x000f24000c1e1500 */
[----:B----4-:R0:W4:Y:S01]  /*18d50*/  I2F.S16 R25, R2 ;  /* 0x0000000200197306 */ /* 0x0101220000101400 */
[----:B------:R-:W-:Y:S05]  /*18d60*/  BRA `(.L_x_13353) ;  /* 0x0000000800e87947 */ /* 0x000fea0003800000 */
.L_x_13349:
        /* <DEDUP_REMOVED lines=8> */
.L_x_13357:
[----:B------:R-:W4:Y:S02]  /*18df0*/  LDG.E.U16 R2, desc[UR36][R2.64] ;  /* 0x0000002402027981 */ /* 0x000f24000c1e1500 */
[----:B----4-:R-:W-:Y:S01]  /*18e00*/  HADD2.F32 R25, -RZ, R2.H0_H0 ;  /* 0x20000002ff197230 */ /* 0x010fe20000004100 */
[----:B------:R-:W-:Y:S06]  /*18e10*/  BRA `(.L_x_13353) ;  /* 0x0000000800bc7947 */ /* 0x000fec0003800000 */
.L_x_13356:
        /* <DEDUP_REMOVED lines=8> */
.L_x_13359:
[----:B------:R-:W4:Y:S02]  /*18ea0*/  LDG.E.U16 R2, desc[UR36][R2.64] ;  /* 0x0000002402027981 */ /* 0x000f24000c1e1500 */
[----:B----4-:R-:W-:Y:S01]  /*18eb0*/  HADD2.F32 R25, -RZ, R2.H0_H0 ;  /* 0x20000002ff197230 */ /* 0x010fe20000004100 */
[----:B------:R-:W-:Y:S06]  /*18ec0*/  BRA `(.L_x_13353) ;  /* 0x0000000800907947 */ /* 0x000fec0003800000 */
.L_x_13358:
[----:B------:R-:W4:Y:S01]  /*18ed0*/  LDG.E.64 R2, desc[UR36][R2.64] ;  /* 0x0000002402027981 */ /* 0x000f22000c1e1b00 */
[----:B------:R-:W-:Y:S01]  /*18ee0*/  UMOV UR4, 0xf0000000 ;  /* 0xf000000000047882 */ /* 0x000fe20000000000 */
[----:B------:R-:W-:Y:S01]  /*18ef0*/  UMOV UR5, 0x380fffff ;  /* 0x380fffff00057882 */ /* 0x000fe20000000000 */
[----:B----4-:R-:W0:Y:S01]  /*18f00*/  F2F.F32.F64 R25, R2 ;  /* 0x0000000200197310 */ /* 0x010e220000301000 */
[----:B------:R-:W-:-:S14]  /*18f10*/  DSETP.GEU.AND P0, PT, |R2|, UR4, PT ;  /* 0x0000000402007e2a */ /* 0x000fdc000bf0e200 */
[----:B0-----:R-:W-:Y:S01]  /*18f20*/  @!P0 FMUL R25, R25, 1.175494350822287508e-38 ;  /* 0x0080000019198820 */ /* 0x001fe20000400000 */
[----:B------:R-:W-:Y:S06]  /*18f30*/  BRA `(.L_x_13353) ;  /* 0x0000000800747947 */ /* 0x000fec0003800000 */
.L_x_13348:
        /* <DEDUP_REMOVED lines=12> */
.L_x_13362:
[----:B------:R-:W4:Y:S01]  /*19000*/  LDG.E.64 R2, desc[UR36][R2.64] ;  /* 0x0000002402027981 */ /* 0x000f22000c1e1b00 */
[----:B------:R-:W-:Y:S01]  /*19010*/  UMOV UR4, 0xf0000000 ;  /* 0xf000000000047882 */ /* 0x000fe20000000000 */
[----:B------:R-:W-:Y:S01]  /*19020*/  UMOV UR5, 0x380fffff ;  /* 0x380fffff00057882 */ /* 0x000fe20000000000 */
[----:B----4-:R-:W0:Y:S01]  /*19030*/  F2F.F32.F64 R25, R2 ;  /* 0x0000000200197310 */ /* 0x010e220000301000 */
[----:B------:R-:W-:-:S14]  /*19040*/  DSETP.GEU.AND P0, PT, |R2|, UR4, PT ;  /* 0x0000000402007e2a */ /* 0x000fdc000bf0e200 */
[----:B0-----:R-:W-:Y:S01]  /*19050*/  @!P0 FMUL R25, R25, 1.175494350822287508e-38 ;  /* 0x0080000019198820 */ /* 0x001fe20000400000 */
[----:B------:R-:W-:Y:S06]  /*19060*/  BRA `(.L_x_13353) ;  /* 0x0000000800287947 */ /* 0x000fec0003800000 */
.L_x_13361:
        /* <DEDUP_REMOVED lines=25> */
.L_x_13364:
[----:B------:R-:W4:Y:S02]  /*19200*/  LDG.E.U8 R2, desc[UR36][R2.64] ;  /* 0x0000002402027981 */ /* 0x000f24000c1e1100 */
[C---:B----4-:R-:W-:Y:S01]  /*19210*/  IMAD.SHL.U32 R0, R2.reuse, 0x2000000, RZ ;  /* 0x0200000002007824 */ /* 0x050fe200078e00ff */
        /* <DEDUP_REMOVED lines=10> */
.L_x_13363:
[----:B------:R-:W4:Y:S02]  /*192c0*/  LDG.E.U16 R2, desc[UR36][R2.64] ;  /* 0x0000002402027981 */ /* 0x000f24000c1e1500 */
[----:B----4-:R-:W-:Y:S01]  /*192d0*/  IMAD.U32 R25, R2, 0x10000, RZ ;  /* 0x0001000002197824 */ /* 0x010fe200078e00ff */
[----:B------:R-:W-:Y:S06]  /*192e0*/  BRA `(.L_x_13353) ;  /* 0x0000000400887947 */ /* 0x000fec0003800000 */
.L_x_13360:
        /* <DEDUP_REMOVED lines=11> */
.L_x_13367:
        /* <DEDUP_REMOVED lines=20> */
.L_x_13369:
[----:B------:R-:W-:Y:S05]  /*194e0*/  BSYNC.RECONVERGENT B0 ;  /* 0x0000000000007941 */ /* 0x000fea0003800200 */
.L_x_13368:
[----:B------:R-:W-:Y:S01]  /*194f0*/  IMAD.SHL.U32 R0, R0, 0x100000, RZ ;  /* 0x0010000000007824 */ /* 0x000fe200078e00ff */
[----:B------:R-:W-:-:S04]  /*19500*/  LEA R2, R2, 0x3b800000, 0x17 ;  /* 0x3b80000002027811 */ /* 0x000fc800078eb8ff */
[----:B------:R-:W-:Y:S01]  /*19510*/  LOP3.LUT R25, R2, R0, R25, 0xfe, !PT ;  /* 0x0000000002197212 */ /* 0x000fe200078efe19 */
[----:B------:R-:W-:Y:S06]  /*19520*/  BRA `(.L_x_13353) ;  /* 0x0000000000f87947 */ /* 0x000fec0003800000 */
.L_x_13366:
        /* <DEDUP_REMOVED lines=20> */
.L_x_13371:
[----:B------:R-:W-:Y:S05]  /*19670*/  BSYNC.RECONVERGENT B0 ;  /* 0x0000000000007941 */ /* 0x000fea0003800200 */
.L_x_13370:
[----:B------:R-:W-:Y:S01]  /*19680*/  IMAD.SHL.U32 R0, R0, 0x200000, RZ ;  /* 0x0020000000007824 */ /* 0x000fe200078e00ff */
[----:B------:R-:W-:-:S04]  /*19690*/  LEA R2, R2, 0x37800000, 0x17 ;  /* 0x3780000002027811 */ /* 0x000fc800078eb8ff */
[----:B------:R-:W-:Y:S01]  /*196a0*/  LOP3.LUT R25, R2, R0, R25, 0xfe, !PT ;  /* 0x0000000002197212 */ /* 0x000fe200078efe19 */
[----:B------:R-:W-:Y:S06]  /*196b0*/  BRA `(.L_x_13353) ;  /* 0x0000000000947947 */ /* 0x000fec0003800000 */
.L_x_13365:
        /* <DEDUP_REMOVED lines=14> */
.L_x_13352:
        /* <DEDUP_REMOVED lines=8> */
[----:B0-----:R-:W-:Y:S01]  /*19820*/  MOV R4, UR4 ;  /* 0x0000000400047c02 */ /* 0x001fe20008000f00 */
[----:B------:R-:W-:-:S02]  /*19830*/  IMAD.U32 R5, RZ, RZ, UR5 ;  /* 0x00000005ff057e24 */ /* 0x000fc4000f8e00ff */
[----:B----4-:R-:W-:Y:S02]  /*19840*/  IMAD.U32 R6, RZ, RZ, UR6 ;  /* 0x00000006ff067e24 */ /* 0x010fe4000f8e00ff */
[----:B------:R-:W-:Y:S02]  /*19850*/  IMAD.U32 R7, RZ, RZ, UR7 ;  /* 0x00000007ff077e24 */ /* 0x000fe4000f8e00ff */
[----:B--2---:R-:W-:Y:S01]  /*19860*/  IMAD.U32 R10, RZ, RZ, UR8 ;  /* 0x00000008ff0a7e24 */ /* 0x004fe2000f8e00ff */
[----:B------:R-:W-:-:S07]  /*19870*/  MOV R11, UR9 ;  /* 0x00000009000b7c02 */ /* 0x000fce0008000f00 */
[----:B------:R-:W-:-:S07]  /*19880*/  LEPC R20, `(.L_x_13374) ;  /* 0x000000001014794e */ /* 0x000fce0000000000 */
[----:B-1-3-5:R-:W-:Y:S05]  /*19890*/  CALL.ABS.NOINC R2 ;  /* 0x0000000002007343 */ /* 0x02afea0003c00000 */
.L_x_13374:
[----:B------:R-:W-:Y:S01]  /*198a0*/  IMAD.MOV.U32 R25, RZ, RZ, RZ ;  /* 0x000000ffff197224 */ /* 0x000fe200078e00ff */
[----:B------:R-:W-:Y:S06]  /*198b0*/  BRA `(.L_x_13353) ;  /* 0x0000000000147947 */ /* 0x000fec0003800000 */
.L_x_13373:
[----:B------:R-:W4:Y:S02]  /*198c0*/  LDG.E.64 R2, desc[UR36][R2.64] ;  /* 0x0000002402027981 */ /* 0x000f24000c1e1b00 */
[----:B----4-:R0:W4:Y:S01]  /*198d0*/  I2F.U64 R25, R2 ;  /* 0x0000000200197312 */ /* 0x0101220000301000 */
[----:B------:R-:W-:Y:S05]  /*198e0*/  BRA `(.L_x_13353) ;  /* 0x0000000000087947 */ /* 0x000fea0003800000 */
.L_x_13372:
[----:B------:R-:W4:Y:S02]  /*198f0*/  LDG.E R2, desc[UR36][R2.64] ;  /* 0x0000002402027981 */ /* 0x000f24000c1e1900 */
[----:B----4-:R-:W-:-:S07]  /*19900*/  I2FP.F32.U32 R25, R2 ;  /* 0x0000000200197245 */ /* 0x010fce0000201000 */
.L_x_13353:
[----:B------:R-:W-:Y:S05]  /*19910*/  BSYNC.RECONVERGENT B6 ;  /* 0x0000000000067941 */ /* 0x000fea0003800200 */
.L_x_13347:
        /* <DEDUP_REMOVED lines=18> */
.L_x_13379:
[----:B------:R-:W2:Y:S02]  /*19a40*/  LDG.E.U8 R2, desc[UR36][R2.64] ;  /* 0x0000002402027981 */ /* 0x000ea4000c1e1100 */
[----:B--2---:R-:W-:Y:S01]  /*19a50*/  I2FP.F32.U32 R26, R2 ;  /* 0x00000002001a7245 */ /* 0x004fe20000201000 */
[----:B------:R-:W-:Y:S06]  /*19a60*/  BRA `(.L_x_13381) ;  /* 0x0000000c00247947 */ /* 0x000fec0003800000 */
.L_x_13378:
        /* <DEDUP_REMOVED lines=9> */
.L_x_13383:
[----:B------:R-:W2:Y:S02]  /*19b00*/  LDG.E R2, desc[UR36][R2.64] ;  /* 0x0000002402027981 */ /* 0x000ea4000c1e1900 */
[----:B--2---:R-:W-:Y:S01]  /*19b10*/  I2FP.F32.S32 R26, R2 ;  /* 0x00000002001a7245 */ /* 0x004fe20000201400 */
[----:B------:R-:W-:Y:S06]  /*19b20*/  BRA `(.L_x_13381) ;  /* 0x0000000800f47947 */ /* 0x000fec0003800000 */
.L_x_13382:
[----:B------:R-:W2:Y:S02]  /*19b30*/  LDG.E.U16 R2, desc[UR36][R2.64] ;  /* 0x0000002402027981 */ /* 0x000ea4000c1e1500 */
[----:B--2---:R0:W2:Y:S01]  /*19b40*/  I2F.S16 R26, R2 ;  /* 0x00000002001a7306 */ /* 0x0040a20000101400 */
[----:B------:R-:W-:Y:S05]  /*19b50*/  BRA `(.L_x_13381) ;  /* 0x0000000800e87947 */ /* 0x000fea0003800000 */
.L_x_13377:
        /* <DEDUP_REMOVED lines=8> */
.L_x_13385:
[----:B------:R-:W2:Y:S02]  /*19be0*/  LDG.E.U16 R2, desc[UR36][R2.64] ;  /* 0x0000002402027981 */ /* 0x000ea4000c1e1500 */
[----:B--2---:R-:W-:Y:S01]  /*19bf0*/  HADD2.F32 R26, -RZ, R2.H0_H0 ;  /* 0x20000002ff1a7230 */ /* 0x004fe20000004100 */
[----:B------:R-:W-:Y:S06]  /*19c00*/  BRA `(.L_x_13381) ;  /* 0x0000000800bc7947 */ /* 0x000fec0003800000 */
.L_x_13384:
        /* <DEDUP_REMOVED lines=8> */
.L_x_13387:
[----:B------:R-:W2:Y:S02]  /*19c90*/  LDG.E.U16 R2, desc[UR36][R2.64] ;  /* 0x0000002402027981 */ /* 0x000ea4000c1e1500 */
[----:B--2---:R-:W-:Y:S01]  /*19ca0*/  HADD2.F32 R26, -RZ, R2.H0_H0 ;  /* 0x20000002ff1a7230 */ /* 0x004fe20000004100 */
[----:B------:R-:W-:Y:S06]  /*19cb0*/  BRA `(.L_x_13381) ;  /* 0x0000000800907947 */ /* 0x000fec0003800000 */
.L_x_13386:
[----:B------:R-:W2:Y:S01]  /*19cc0*/  LDG.E.64 R2, desc[UR36][R2.64] ;  /* 0x0000002402027981 */ /* 0x000ea2000c1e1b00 */
[----:B------:R-:W-:Y:S01]  /*19cd0*/  UMOV UR4, 0xf0000000 ;  /* 0xf000000000047882 */ /* 0x000fe20000000000 */
[----:B------:R-:W-:Y:S01]  /*19ce0*/  UMOV UR5, 0x380fffff ;  /* 0x380fffff00057882 */ /* 0x000fe20000000000 */
[----:B--2---:R-:W0:Y:S01]  /*19cf0*/  F2F.F32.F64 R26, R2 ;  /* 0x00000002001a7310 */ /* 0x004e220000301000 */
[----:B------:R-:W-:-:S14]  /*19d00*/  DSETP.GEU.AND P0, PT, |R2|, UR4, PT ;  /* 0x0000000402007e2a */ /* 0x000fdc000bf0e200 */
[----:B0-----:R-:W-:Y:S01]  /*19d10*/  @!P0 FMUL R26, R26, 1.175494350822287508e-38 ;  /* 0x008000001a1a8820 */ /* 0x001fe20000400000 */
[----:B------:R-:W-:Y:S06]  /*19d20*/  BRA `(.L_x_13381) ;  /* 0x0000000800747947 */ /* 0x000fec0003800000 */
.L_x_13376:
        /* <DEDUP_REMOVED lines=12> */
.L_x_13390:
[----:B------:R-:W2:Y:S01]  /*19df0*/  LDG.E.64 R2, desc[UR36][R2.64] ;  /* 0x0000002402027981 */ /* 0x000ea2000c1e1b00 */
[----:B------:R-:W-:Y:S01]  /*19e00*/  UMOV UR4, 0xf0000000 ;  /* 0xf000000000047882 */ /* 0x000fe20000000000 */
[----:B------:R-:W-:Y:S01]  /*19e10*/  UMOV UR5, 0x380fffff ;  /* 0x380fffff00057882 */ /* 0x000fe20000000000 */
[----:B--2---:R-:W0:Y:S01]  /*19e20*/  F2F.F32.F64 R26, R2 ;  /* 0x00000002001a7310 */ /* 0x004e220000301000 */
[----:B------:R-:W-:-:S14]  /*19e30*/  DSETP.GEU.AND P0, PT, |R2|, UR4, PT ;  /* 0x0000000402007e2a */ /* 0x000fdc000bf0e200 */
[----:B0-----:R-:W-:Y:S01]  /*19e40*/  @!P0 FMUL R26, R26, 1.175494350822287508e-38 ;  /* 0x008000001a1a8820 */ /* 0x001fe20000400000 */
[----:B------:R-:W-:Y:S06]  /*19e50*/  BRA `(.L_x_13381) ;  /* 0x0000000800287947 */ /* 0x000fec0003800000 */
.L_x_13389:
        /* <DEDUP_REMOVED lines=25> */
.L_x_13392:
        /* <DEDUP_REMOVED lines=12> */
.L_x_13391:
[----:B------:R-:W2:Y:S02]  /*1a0b0*/  LDG.E.U16 R2, desc[UR36][R2.64] ;  /* 0x0000002402027981 */ /* 0x000ea4000c1e1500 */
[----:B--2---:R-:W-:Y:S01]  /*1a0c0*/  SHF.L.U32 R26, R2, 0x10, RZ ;  /* 0x00000010021a7819 */ /* 0x004fe200000006ff */
[----:B------:R-:W-:Y:S06]  /*1a0d0*/  BRA `(.L_x_13381) ;  /* 0x0000000400887947 */ /* 0x000fec0003800000 */
.L_x_13388:
        /* <DEDUP_REMOVED lines=11> */
.L_x_13395:
        /* <DEDUP_REMOVED lines=20> */
.L_x_13397:
[----:B------:R-:W-:Y:S05]  /*1a2d0*/  BSYNC.RECONVERGENT B0 ;  /* 0x0000000000007941 */ /* 0x000fea0003800200 */
.L_x_13396:
[----:B------:R-:W-:Y:S02]  /*1a2e0*/  SHF.L.U32 R0, R0, 0x14, RZ ;  /* 0x0000001400007819 */ /* 0x000fe400000006ff */
[----:B------:R-:W-:-:S04]  /*1a2f0*/  LEA R2, R2, 0x3b800000, 0x17 ;  /* 0x3b80000002027811 */ /* 0x000fc800078eb8ff */
[----:B------:R-:W-:Y:S01]  /*1a300*/  LOP3.LUT R26, R2, R0, R7, 0xfe, !PT ;  /* 0x00000000021a7212 */ /* 0x000fe200078efe07 */
[----:B------:R-:W-:Y:S06]  /*1a310*/  BRA `(.L_x_13381) ;  /* 0x0000000000f87947 */ /* 0x000fec0003800000 */
.L_x_13394:
        /* <DEDUP_REMOVED lines=20> */
.L_x_13399:
[----:B------:R-:W-:Y:S05]  /*1a460*/  BSYNC.RECONVERGENT B0 ;  /* 0x0000000000007941 */ /* 0x000fea0003800200 */
.L_x_13398:
[----:B------:R-:W-:Y:S02]  /*1a470*/  SHF.L.U32 R0, R0, 0x15, RZ ;  /* 0x0000001500007819 */ /* 0x000fe400000006ff */
[----:B------:R-:W-:-:S04]  /*1a480*/  LEA R2, R2, 0x37800000, 0x17 ;  /* 0x3780000002027811 */ /* 0x000fc800078eb8ff */
[----:B------:R-:W-:Y:S01]  /*1a490*/  LOP3.LUT R26, R2, R0, R7, 0xfe, !PT ;  /* 0x00000000021a7212 */ /* 0x000fe200078efe07 */
[----:B------:R-:W-:Y:S06]  /*1a4a0*/  BRA `(.L_x_13381) ;  /* 0x0000000000947947 */ /* 0x000fec0003800000 */
.L_x_13393:
        /* <DEDUP_REMOVED lines=14> */
.L_x_13380:
        /* <DEDUP_REMOVED lines=16> */
.L_x_13402:
[----:B------:R-:W-:Y:S01]  /*1a690*/  IMAD.MOV.U32 R26, RZ, RZ, RZ ;  /* 0x000000ffff1a7224 */ /* 0x000fe200078e00ff */
[----:B------:R-:W-:Y:S06]  /*1a6a0*/  BRA `(.L_x_13381) ;  /* 0x0000000000147947 */ /* 0x000fec0003800000 */
.L_x_13401:
[----:B------:R-:W2:Y:S02]  /*1a6b0*/  LDG.E.64 R26, desc[UR36][R2.64] ;  /* 0x00000024021a7981 */ /* 0x000ea4000c1e1b00 */
[----:B--2---:R0:W2:Y:S01]  /*1a6c0*/  I2F.U64 R26, R26 ;  /* 0x0000001a001a7312 */ /* 0x0040a20000301000 */
[----:B------:R-:W-:Y:S05]  /*1a6d0*/  BRA `(.L_x_13381) ;  /* 0x0000000000087947 */ /* 0x000fea0003800000 */
.L_x_13400:
[----:B------:R-:W2:Y:S02]  /*1a6e0*/  LDG.E R2, desc[UR36][R2.64] ;  /* 0x0000002402027981 */ /* 0x000ea4000c1e1900 */
[----:B--2---:R-:W-:-:S07]  /*1a6f0*/  I2FP.F32.U32 R26, R2 ;  /* 0x00000002001a7245 */ /* 0x004fce0000201000 */
.L_x_13381:
[----:B------:R-:W-:Y:S05]  /*1a700*/  BSYNC.RECONVERGENT B6 ;  /* 0x0000000000067941 */ /* 0x000fea0003800200 */
.L_x_13375:
        /* <DEDUP_REMOVED lines=18> */
.L_x_13407:
[----:B------:R-:W2:Y:S02]  /*1a830*/  LDG.E.U8 R0, desc[UR36][R2.64] ;  /* 0x0000002402007981 */ /* 0x000ea4000c1e1100 */
[----:B--2---:R-:W-:Y:S01]  /*1a840*/  I2FP.F32.U32 R0, R0 ;  /* 0x0000000000007245 */ /* 0x004fe20000201000 */
[----:B------:R-:W-:Y:S06]  /*1a850*/  BRA `(.L_x_13409) ;  /* 0x0000000c00247947 */ /* 0x000fec0003800000 */
.L_x_13406:
        /* <DEDUP_REMOVED lines=9> */
.L_x_13411:
[----:B------:R-:W2:Y:S02]  /*1a8f0*/  LDG.E R0, desc[UR36][R2.64] ;  /* 0x0000002402007981 */ /* 0x000ea4000c1e1900 */
[----:B--2---:R-:W-:Y:S01]  /*1a900*/  I2FP.F32.S32 R0, R0 ;  /* 0x0000000000007245 */ /* 0x004fe20000201400 */
[----:B------:R-:W-:Y:S06]  /*1a910*/  BRA `(.L_x_13409) ;  /* 0x0000000800f47947 */ /* 0x000fec0003800000 */
.L_x_13410:
[----:B------:R-:W2:Y:S02]  /*1a920*/  LDG.E.U16 R0, desc[UR36][R2.64] ;  /* 0x0000002402007981 */ /* 0x000ea4000c1e1500 */
[----:B--2---:R-:W0:Y:S01]  /*1a930*/  I2F.S16 R0, R0 ;  /* 0x0000000000007306 */ /* 0x004e220000101400 */
[----:B------:R-:W-:Y:S05]  /*1a940*/  BRA `(.L_x_13409) ;  /* 0x0000000800e87947 */ /* 0x000fea0003800000 */
.L_x_13405:
        /* <DEDUP_REMOVED lines=8> */
.L_x_13413:
[----:B------:R-:W2:Y:S02]  /*1a9d0*/  LDG.E.U16 R0, desc[UR36][R2.64] ;  /* 0x0000002402007981 */ /* 0x000ea4000c1e1500 */
[----:B--2---:R-:W-:Y:S01]  /*1a9e0*/  HADD2.F32 R0, -RZ, R0.H0_H0 ;  /* 0x20000000ff007230 */ /* 0x004fe20000004100 */
[----:B------:R-:W-:Y:S06]  /*1a9f0*/  BRA `(.L_x_13409) ;  /* 0x0000000800bc7947 */ /* 0x000fec0003800000 */
.L_x_13412:
        /* <DEDUP_REMOVED lines=8> */
.L_x_13415:
[----:B------:R-:W2:Y:S02]  /*1aa80*/  LDG.E.U16 R0, desc[UR36][R2.64] ;  /* 0x0000002402007981 */ /* 0x000ea4000c1e1500 */
[----:B--2---:R-:W-:Y:S01]  /*1aa90*/  HADD2.F32 R0, -RZ, R0.H0_H0 ;  /* 0x20000000ff007230 */ /* 0x004fe20000004100 */
[----:B------:R-:W-:Y:S06]  /*1aaa0*/  BRA `(.L_x_13409) ;  /* 0x0000000800907947 */ /* 0x000fec0003800000 */
.L_x_13414:
[----:B------:R-:W2:Y:S01]  /*1aab0*/  LDG.E.64 R2, desc[UR36][R2.64] ;  /* 0x0000002402027981 */ /* 0x000ea2000c1e1b00 */
[----:B------:R-:W-:Y:S01]  /*1aac0*/  UMOV UR4, 0xf0000000 ;  /* 0xf000000000047882 */ /* 0x000fe20000000000 */
[----:B------:R-:W-:Y:S01]  /*1aad0*/  UMOV UR5, 0x380fffff ;  /* 0x380fffff00057882 */ /* 0x000fe20000000000 */
[----:B--2---:R-:W0:Y:S01]  /*1aae0*/  F2F.F32.F64 R0, R2 ;  /* 0x0000000200007310 */ /* 0x004e220000301000 */
[----:B------:R-:W-:-:S14]  /*1aaf0*/  DSETP.GEU.AND P0, PT, |R2|, UR4, PT ;  /* 0x0000000402007e2a */ /* 0x000fdc000bf0e200 */
[----:B0-----:R-:W-:Y:S01]  /*1ab00*/  @!P0 FMUL R0, R0, 1.175494350822287508e-38 ;  /* 0x0080000000008820 */ /* 0x001fe20000400000 */
[----:B------:R-:W-:Y:S06]  /*1ab10*/  BRA `(.L_x_13409) ;  /* 0x0000000800747947 */ /* 0x000fec0003800000 */
.L_x_13404:
        /* <DEDUP_REMOVED lines=12> */
.L_x_13418:
[----:B------:R-:W2:Y:S01]  /*1abe0*/  LDG.E.64 R2, desc[UR36][R2.64] ;  /* 0x0000002402027981 */ /* 0x000ea2000c1e1b00 */
[----:B------:R-:W-:Y:S01]  /*1abf0*/  UMOV UR4, 0xf0000000 ;  /* 0xf000000000047882 */ /* 0x000fe20000000000 */
[----:B------:R-:W-:Y:S01]  /*1ac00*/  UMOV UR5, 0x380fffff ;  /* 0x380fffff00057882 */ /* 0x000fe20000000000 */
[----:B--2---:R-:W0:Y:S01]  /*1ac10*/  F2F.F32.F64 R0, R2 ;  /* 0x0000000200007310 */ /* 0x004e220000301000 */
[----:B------:R-:W-:-:S14]  /*1ac20*/  DSETP.GEU.AND P0, PT, |R2|, UR4, PT ;  /* 0x0000000402007e2a */ /* 0x000fdc000bf0e200 */
[----:B0-----:R-:W-:Y:S01]  /*1ac30*/  @!P0 FMUL R0, R0, 1.175494350822287508e-38 ;  /* 0x0080000000008820 */ /* 0x001fe20000400000 */
[----:B------:R-:W-:Y:S06]  /*1ac40*/  BRA `(.L_x_13409) ;  /* 0x0000000800287947 */ /* 0x000fec0003800000 */
.L_x_13417:
        /* <DEDUP_REMOVED lines=25> */
.L_x_13420:
        /* <DEDUP_REMOVED lines=12> */
.L_x_13419:
[----:B------:R-:W2:Y:S02]  /*1aea0*/  LDG.E.U16 R0, desc[UR36][R2.64] ;  /* 0x0000002402007981 */ /* 0x000ea4000c1e1500 */
[----:B--2---:R-:W-:Y:S01]  /*1aeb0*/  IMAD.U32 R0, R0, 0x10000, RZ ;  /* 0x0001000000007824 */ /* 0x004fe200078e00ff */
[----:B------:R-:W-:Y:S06]  /*1aec0*/  BRA `(.L_x_13409) ;  /* 0x0000000400887947 */ /* 0x000fec0003800000 */
.L_x_13416:
        /* <DEDUP_REMOVED lines=11> */
.L_x_13423:
        /* <DEDUP_REMOVED lines=20> */
.L_x_13425:
[----:B------:R-:W-:Y:S05]  /*1b0c0*/  BSYNC.RECONVERGENT B0 ;  /* 0x0000000000007941 */ /* 0x000fea0003800200 */
.L_x_13424:
[----:B------:R-:W-:Y:S01]  /*1b0d0*/  IMAD.SHL.U32 R0, R0, 0x100000, RZ ;  /* 0x0010000000007824 */ /* 0x000fe200078e00ff */
[----:B------:R-:W-:-:S04]  /*1b0e0*/  LEA R2, R2, 0x3b800000, 0x17 ;  /* 0x3b80000002027811 */ /* 0x000fc800078eb8ff */
[----:B------:R-:W-:Y:S01]  /*1b0f0*/  LOP3.LUT R0, R2, R0, R7, 0xfe, !PT ;  /* 0x0000000002007212 */ /* 0x000fe200078efe07 */
[----:B------:R-:W-:Y:S06]  /*1b100*/  BRA `(.L_x_13409) ;  /* 0x0000000000f87947 */ /* 0x000fec0003800000 */
.L_x_13422:
        /* <DEDUP_REMOVED lines=20> */
.L_x_13427:
[----:B------:R-:W-:Y:S05]  /*1b250*/  BSYNC.RECONVERGENT B0 ;  /* 0x0000000000007941 */ /* 0x000fea0003800200 */
.L_x_13426:
[----:B------:R-:W-:Y:S01]  /*1b260*/  IMAD.SHL.U32 R0, R0, 0x200000, RZ ;  /* 0x0020000000007824 */ /* 0x000fe200078e00ff */
[----:B------:R-:W-:-:S04]  /*1b270*/  LEA R2, R2, 0x37800000, 0x17 ;  /* 0x3780000002027811 */ /* 0x000fc800078eb8ff */
[----:B------:R-:W-:Y:S01]  /*1b280*/  LOP3.LUT R0, R2, R0, R7, 0xfe, !PT ;  /* 0x0000000002007212 */ /* 0x000fe200078efe07 */
[----:B------:R-:W-:Y:S06]  /*1b290*/  BRA `(.L_x_13409) ;  /* 0x0000000000947947 */ /* 0x000fec0003800000 */
.L_x_13421:
        /* <DEDUP_REMOVED lines=14> */
.L_x_13408:
        /* <DEDUP_REMOVED lines=15> */
[----:B--2-45:R-:W-:Y:S05]  /*1b470*/  CALL.ABS.NOINC R2 ;  /* 0x0000000002007343 */ /* 0x034fea0003c00000 */
.L_x_13430:
[----:B------:R-:W-:Y:S01]  /*1b480*/  IMAD.MOV.U32 R0, RZ, RZ, RZ ;  /* 0x000000ffff007224 */ /* 0x000fe200078e00ff */
[----:B------:R-:W-:Y:S06]  /*1b490*/  BRA `(.L_x_13409) ;  /* 0x0000000000147947 */ /* 0x000fec0003800000 */
.L_x_13429:
[----:B------:R-:W2:Y:S02]  /*1b4a0*/  LDG.E.64 R2, desc[UR36][R2.64] ;  /* 0x0000002402027981 */ /* 0x000ea4000c1e1b00 */
[----:B--2---:R0:W2:Y:S01]  /*1b4b0*/  I2F.U64 R0, R2 ;  /* 0x0000000200007312 */ /* 0x0040a20000301000 */
[----:B------:R-:W-:Y:S05]  /*1b4c0*/  BRA `(.L_x_13409) ;  /* 0x0000000000087947 */ /* 0x000fea0003800000 */
.L_x_13428:
[----:B------:R-:W2:Y:S02]  /*1b4d0*/  LDG.E R0, desc[UR36][R2.64] ;  /* 0x0000002402007981 */ /* 0x000ea4000c1e1900 */
[----:B--2---:R-:W-:-:S07]  /*1b4e0*/  I2FP.F32.U32 R0, R0 ;  /* 0x0000000000007245 */ /* 0x004fce0000201000 */
.L_x_13409:
[----:B------:R-:W-:Y:S05]  /*1b4f0*/  BSYNC.RECONVERGENT B6 ;  /* 0x0000000000067941 */ /* 0x000fea0003800200 */
.L_x_13403:
        /* <DEDUP_REMOVED lines=14> */
[----:B------:R-:W-:Y:S02]  /*1b5e0*/  FMUL.FTZ R22, R22, R3 ;  /* 0x0000000316167220 */ /* 0x000fe40000410000 */
[----:B------:R-:W-:Y:S02]  /*1b5f0*/  IADD3.X R3, PT, PT, RZ, UR5, RZ, P0, !PT ;  /* 0x00000005ff037c10 */ /* 0x000fe400087fe4ff */
        /* <DEDUP_REMOVED lines=14> */
.L_x_13434:
[----:B-1----:R-:W-:-:S06]  /*1b6e0*/  IMAD.U32 R5, R5, 0x10000, RZ ;  /* 0x0001000005057824 */ /* 0x002fcc00078e00ff */
[----:B------:R-:W1:Y:S02]  /*1b6f0*/  F2I.S64.TRUNC R4, R5 ;  /* 0x0000000500047311 */ /* 0x000e64000020d900 */
[----:B-1----:R1:W-:Y:S01]  /*1b700*/  STG.E.U8 desc[UR36][R2.64], R4 ;  /* 0x0000000402007986 */ /* 0x0023e2000c101124 */
[----:B------:R-:W-:Y:S05]  /*1b710*/  BRA `(.L_x_13436) ;  /* 0x0000000c006c7947 */ /* 0x000fea0003800000 */
.L_x_13433:
[----:B------:R-:W-:-:S09]  /*1b720*/  UISETP.NE.AND UP0, UPT, UR6, 0x2, UPT ;  /* 0x000000020600788c */ /* 0x000fd2000bf05270 */
[----:B------:R-:W-:Y:S05]  /*1b730*/  BRA.U !UP0, `(.L_x_13437) ;  /* 0x0000000108307547 */ /* 0x000fea000b800000 */
[----:B------:R-:W-:-:S09]  /*1b740*/  UISETP.NE.AND UP0, UPT, UR6, 0x3, UPT ;  /* 0x000000030600788c */ /* 0x000fd2000bf05270 */
[----:B------:R-:W-:Y:S05]  /*1b750*/  BRA.U !UP0, `(.L_x_13438) ;  /* 0x0000000108187547 */ /* 0x000fea000b800000 */
[----:B------:R-:W-:-:S09]  /*1b760*/  UISETP.NE.AND UP0, UPT, UR6, 0x4, UPT ;  /* 0x000000040600788c */ /* 0x000fd2000bf05270 */
[----:B------:R-:W-:Y:S05]  /*1b770*/  BRA.U UP0, `(.L_x_13435) ;  /* 0x0000000900787547 */ /* 0x000fea000b800000 */
[----:B-1----:R-:W-:-:S06]  /*1b780*/  IMAD.U32 R5, R5, 0x10000, RZ ;  /* 0x0001000005057824 */ /* 0x002fcc00078e00ff */
[----:B------:R-:W1:Y:S02]  /*1b790*/  F2I.S64.TRUNC R4, R5 ;  /* 0x0000000500047311 */ /* 0x000e64000020d900 */
[----:B-1----:R1:W-:Y:S01]  /*1b7a0*/  STG.E.64 desc[UR36][R2.64], R4 ;  /* 0x0000000402007986 */ /* 0x0023e2000c101b24 */
[----:B------:R-:W-:Y:S05]  /*1b7b0*/  BRA `(.L_x_13436) ;  /* 0x0000000c00447947 */ /* 0x000fea0003800000 */
.L_x_13438:
[----:B-1----:R-:W-:-:S06]  /*1b7c0*/  IMAD.U32 R5, R5, 0x10000, RZ ;  /* 0x0001000005057824 */ /* 0x002fcc00078e00ff */
[----:B------:R-:W1:Y:S02]  /*1b7d0*/  F2I.FTZ.TRUNC.NTZ R5, R5 ;  /* 0x0000000500057305 */ /* 0x000e64000021f100 */
[----:B-1----:R1:W-:Y:S01]  /*1b7e0*/  STG.E desc[UR36][R2.64], R5 ;  /* 0x0000000502007986 */ /* 0x0023e2000c101924 */
[----:B------:R-:W-:Y:S05]  /*1b7f0*/  BRA `(.L_x_13436) ;  /* 0x0000000c00347947 */ /* 0x000fea0003800000 */
.L_x_13437:
[----:B-1----:R-:W-:-:S06]  /*1b800*/  SHF.L.U32 R5, R5, 0x10, RZ ;  /* 0x0000001005057819 */ /* 0x002fcc00000006ff */
[----:B------:R-:W1:Y:S02]  /*1b810*/  F2I.FTZ.TRUNC.NTZ R5, R5 ;  /* 0x0000000500057305 */ /* 0x000e64000021f100 */
[----:B-1----:R1:W-:Y:S01]  /*1b820*/  STG.E.U16 desc[UR36][R2.64], R5 ;  /* 0x0000000502007986 */ /* 0x0023e2000c101524 */
[----:B------:R-:W-:Y:S05]  /*1b830*/  BRA `(.L_x_13436) ;  /* 0x0000000c00247947 */ /* 0x000fea0003800000 */
.L_x_13432:
        /* <DEDUP_REMOVED lines=9> */
.L_x_13440:
[----:B-1----:R-:W-:-:S05]  /*1b8d0*/  IMAD.U32 R0, R5, 0x10000, RZ ;  /* 0x0001000005007824 */ /* 0x002fca00078e00ff */
[----:B------:R-:W-:-:S05]  /*1b8e0*/  F2FP.F16.F32.PACK_AB R0, RZ, R0 ;  /* 0x00000000ff00723e */ /* 0x000fca00000000ff */
[----:B------:R1:W-:Y:S01]  /*1b8f0*/  STG.E.U16 desc[UR36][R2.64], R0 ;  /* 0x0000000002007986 */ /* 0x0003e2000c101524 */
[----:B------:R-:W-:Y:S05]  /*1b900*/  BRA `(.L_x_13436) ;  /* 0x0000000800f07947 */ /* 0x000fea0003800000 */
.L_x_13439:
[----:B------:R-:W-:-:S09]  /*1b910*/  UISETP.NE.AND UP0, UPT, UR6, 0x7, UPT ;  /* 0x000000070600788c */ /* 0x000fd2000bf05270 */
[----:B------:R-:W-:Y:S05]  /*1b920*/  BRA.U !UP0, `(.L_x_13441) ;  /* 0x0000000108347547 */ /* 0x000fea000b800000 */
[----:B------:R-:W-:-:S09]  /*1b930*/  UISETP.NE.AND UP0, UPT, UR6, 0x8, UPT ;  /* 0x000000080600788c */ /* 0x000fd2000bf05270 */
[----:B------:R-:W-:Y:S05]  /*1b940*/  BRA.U !UP0, `(.L_x_13442) ;  /* 0x0000000108187547 */ /* 0x000fea000b800000 */
[----:B------:R-:W-:-:S09]  /*1b950*/  UISETP.NE.AND UP0, UPT, UR6, 0x9, UPT ;  /* 0x000000090600788c */ /* 0x000fd2000bf05270 */
[----:B------:R-:W-:Y:S05]  /*1b960*/  BRA.U UP0, `(.L_x_13435) ;  /* 0x0000000500fc7547 */ /* 0x000fea000b800000 */
[----:B-1----:R-:W-:Y:S02]  /*1b970*/  IMAD.U32 R4, R5, 0x10000, RZ ;  /* 0x0001000005047824 */ /* 0x002fe400078e00ff */
[----:B------:R-:W-:-:S05]  /*1b980*/  IMAD.MOV.U32 R5, RZ, RZ, RZ ;  /* 0x000000ffff057224 */ /* 0x000fca00078e00ff */
[----:B------:R1:W-:Y:S01]  /*1b990*/  STG.E.64 desc[UR36][R2.64], R4 ;  /* 0x0000000402007986 */ /* 0x0003e2000c101b24 */
[----:B------:R-:W-:Y:S05]  /*1b9a0*/  BRA `(.L_x_13436) ;  /* 0x0000000800c87947 */ /* 0x000fea0003800000 */
.L_x_13442:
[----:B-1----:R-:W-:-:S04]  /*1b9b0*/  SHF.L.U32 R5, R5, 0x10, RZ ;  /* 0x0000001005057819 */ /* 0x002fc800000006ff */
[----:B------:R-:W-:-:S04]  /*1b9c0*/  F2FP.F16.F32.PACK_AB R5, RZ, R5 ;  /* 0x00000005ff05723e */ /* 0x000fc800000000ff */
[----:B------:R-:W-:-:S05]  /*1b9d0*/  PRMT R5, R5, 0x5410, RZ ;  /* 0x0000541005057816 */ /* 0x000fca00000000ff */
[----:B------:R1:W-:Y:S01]  /*1b9e0*/  STG.E desc[UR36][R2.64], R5 ;  /* 0x0000000502007986 */ /* 0x0003e2000c101924 */
[----:B------:R-:W-:Y:S05]  /*1b9f0*/  BRA `(.L_x_13436) ;  /* 0x0000000800b47947 */ /* 0x000fea0003800000 */
.L_x_13441:
[----:B-1----:R-:W-:-:S04]  /*1ba00*/  IMAD.U32 R4, R5, 0x10000, RZ ;  /* 0x0001000005047824 */ /* 0x002fc800078e00ff */
[----:B------:R-:W-:-:S06]  /*1ba10*/  FMUL.FTZ R4, R4, 1 ;  /* 0x3f80000004047820 */ /* 0x000fcc0000410000 */
[----:B------:R-:W1:Y:S02]  /*1ba20*/  F2F.F64.F32 R4, R4 ;  /* 0x0000000400047310 */ /* 0x000e640000201800 */
[----:B-1----:R1:W-:Y:S01]  /*1ba30*/  STG.E.64 desc[UR36][R2.64], R4 ;  /* 0x0000000402007986 */ /* 0x0023e2000c101b24 */
[----:B------:R-:W-:Y:S05]  /*1ba40*/  BRA `(.L_x_13436) ;  /* 0x0000000800a07947 */ /* 0x000fea0003800000 */
.L_x_13431:
        /* <DEDUP_REMOVED lines=14> */
.L_x_13446:
        /* <DEDUP_REMOVED lines=18> */
.L_x_13449:
[----:B------:R-:W-:-:S04]  /*1bc50*/  SHF.R.U32.HI R5, RZ, 0x18, R5 ;  /* 0x00000018ff057819 */ /* 0x000fc80000011605 */
[----:B------:R-:W-:-:S07]  /*1bc60*/  LOP3.LUT R0, R0, 0x80, R5, 0xf8, !PT ;  /* 0x0000008000007812 */ /* 0x000fce00078ef805 */
.L_x_13448:
[----:B------:R-:W-:Y:S05]  /*1bc70*/  BSYNC.RECONVERGENT B0 ;  /* 0x0000000000007941 */ /* 0x000fea0003800200 */
.L_x_13447:
[----:B------:R1:W-:Y:S01]  /*1bc80*/  STG.E.U8 desc[UR36][R2.64], R0 ;  /* 0x0000000002007986 */ /* 0x0003e2000c101124 */
[----:B------:R-:W-:Y:S05]  /*1bc90*/  BRA `(.L_x_13436) ;  /* 0x00000008000c7947 */ /* 0x000fea0003800000 */
.L_x_13445:
        /* <DEDUP_REMOVED lines=18> */
.L_x_13452:
[----:B------:R-:W-:-:S04]  /*1bdc0*/  SHF.R.U32.HI R5, RZ, 0x18, R5 ;  /* 0x00000018ff057819 */ /* 0x000fc80000011605 */
[----:B------:R-:W-:-:S07]  /*1bdd0*/  LOP3.LUT R0, R0, 0x80, R5, 0xf8, !PT ;  /* 0x0000008000007812 */ /* 0x000fce00078ef805 */
.L_x_13451:
[----:B------:R-:W-:Y:S05]  /*1bde0*/  BSYNC.RECONVERGENT B0 ;  /* 0x0000000000007941 */ /* 0x000fea0003800200 */
.L_x_13450:
[----:B------:R1:W-:Y:S01]  /*1bdf0*/  STG.E.U8 desc[UR36][R2.64], R0 ;  /* 0x0000000002007986 */ /* 0x0003e2000c101124 */
[----:B------:R-:W-:Y:S05]  /*1be00*/  BRA `(.L_x_13436) ;  /* 0x0000000400b07947 */ /* 0x000fea0003800000 */
.L_x_13444:
        /* <DEDUP_REMOVED lines=22> */
.L_x_13454:
[----:B-1----:R-:W-:-:S06]  /*1bf70*/  IMAD.U32 R5, R5, 0x10000, RZ ;  /* 0x0001000005057824 */ /* 0x002fcc00078e00ff */
[----:B------:R-:W1:Y:S02]  /*1bf80*/  F2I.U64.TRUNC R4, R5 ;  /* 0x0000000500047311 */ /* 0x000e64000020d800 */
[----:B-1----:R1:W-:Y:S01]  /*1bf90*/  STG.E.64 desc[UR36][R2.64], R4 ;  /* 0x0000000402007986 */ /* 0x0023e2000c101b24 */
[----:B------:R-:W-:Y:S05]  /*1bfa0*/  BRA `(.L_x_13436) ;  /* 0x0000000400487947 */ /* 0x000fea0003800000 */
.L_x_13453:
[----:B-1----:R-:W-:-:S06]  /*1bfb0*/  SHF.L.U32 R5, R5, 0x10, RZ ;  /* 0x0000001005057819 */ /* 0x002fcc00000006ff */
[----:B------:R-:W1:Y:S02]  /*1bfc0*/  F2I.FTZ.U32.TRUNC.NTZ R5, R5 ;  /* 0x0000000500057305 */ /* 0x000e64000021f000 */
[----:B-1----:R1:W-:Y:S01]  /*1bfd0*/  STG.E desc[UR36][R2.64], R5 ;  /* 0x0000000502007986 */ /* 0x0023e2000c101924 */
[----:B------:R-:W-:Y:S05]  /*1bfe0*/  BRA `(.L_x_13436) ;  /* 0x0000000400387947 */ /* 0x000fea0003800000 */
.L_x_13443:
        /* <DEDUP_REMOVED lines=11> */
.L_x_13456:
[----:B-1----:R-:W-:Y:S01]  /*1c0a0*/  IMAD.U32 R5, R5, 0x10000, RZ ;  /* 0x0001000005057824 */ /* 0x002fe200078e00ff */
[----:B------:R-:W-:-:S03]  /*1c0b0*/  CS2R R6, SRZ ;  /* 0x0000000000067805 */ /* 0x000fc6000001ff00 */
[----:B------:R-:W-:-:S06]  /*1c0c0*/  FMUL.FTZ R5, R5, 1 ;  /* 0x3f80000005057820 */ /* 0x000fcc0000410000 */
[----:B------:R-:W1:Y:S02]  /*1c0d0*/  F2F.F64.F32 R4, R5 ;  /* 0x0000000500047310 */ /* 0x000e640000201800 */
[----:B-1----:R2:W-:Y:S01]  /*1c0e0*/  STG.E.128 desc[UR36][R2.64], R4 ;  /* 0x0000000402007986 */ /* 0x0025e2000c101d24 */
[----:B------:R-:W-:Y:S05]  /*1c0f0*/  BRA `(.L_x_13436) ;  /* 0x0000000000f47947 */ /* 0x000fea0003800000 */
.L_x_13455:
[----:B------:R-:W-:-:S09]  /*1c100*/  UISETP.NE.AND UP0, UPT, UR6, 0xf, UPT ;  /* 0x0000000f0600788c */ /* 0x000fd2000bf05270 */
[----:B------:R-:W-:Y:S05]  /*1c110*/  BRA.U !UP0, `(.L_x_13457) ;  /* 0x0000000108e87547 */ /* 0x000fea000b800000 */
[----:B------:R-:W-:-:S09]  /*1c120*/  UISETP.NE.AND UP0, UPT, UR6, 0x17, UPT ;  /* 0x000000170600788c */ /* 0x000fd2000bf05270 */
[----:B------:R-:W-:Y:S05]  /*1c130*/  BRA.U !UP0, `(.L_x_13458) ;  /* 0x0000000108907547 */ /* 0x000fea000b800000 */
[----:B------:R-:W-:-:S09]  /*1c140*/  UISETP.NE.AND UP0, UPT, UR6, 0x18, UPT ;  /* 0x000000180600788c */ /* 0x000fd2000bf05270 */
[----:B------:R-:W-:Y:S05]  /*1c150*/  BRA.U !UP0, `(.L_x_13459) ;  /* 0x0000000108447547 */ /* 0x000fea000b800000 */
.L_x_13435:
[----:B------:R-:W-:Y:S01]  /*1c160*/  MOV R0, 0x130 ;  /* 0x0000013000007802 */ /* 0x000fe20000000f00 */
[----:B------:R-:W2:Y:S01]  /*1c170*/  LDCU.64 UR4, c[0x4][0x120] ;  /* 0x01002400ff0477ac */ /* 0x000ea20008000a00 */
[----:B------:R-:W-:Y:S02]  /*1c180*/  HFMA2 R12, -RZ, RZ, 0, 5.9604644775390625e-08 ;  /* 0x00000001ff0c7431 */ /* 0x000fe400000001ff */
[----:B------:R-:W-:Y:S01]  /*1c190*/  IMAD.MOV.U32 R8, RZ, RZ, 0x65 ;  /* 0x00000065ff087424 */ /* 0x000fe200078e00ff */
[----:B------:R3:W4:Y:S01]  /*1c1a0*/  LDC.64 R2, c[0x4][R0] ;  /* 0x0100000000027b82 */ /* 0x0007220000000a00 */
[----:B------:R-:W5:Y:S01]  /*1c1b0*/  LDCU.64 UR6, c[0x4][0x128] ;  /* 0x01002500ff0677ac */ /* 0x000f620008000a00 */
[----:B------:R-:W-:Y:S01]  /*1c1c0*/  IMAD.MOV.U32 R13, RZ, RZ, RZ ;  /* 0x000000ffff0d7224 */ /* 0x000fe200078e00ff */
[----:B------:R-:W0:Y:S01]  /*1c1d0*/  LDCU.64 UR8, c[0x4][0x28] ;  /* 0x01000500ff0877ac */ /* 0x000e220008000a00 */
[----:B--2---:R-:W-:Y:S02]  /*1c1e0*/  IMAD.U32 R4, RZ, RZ, UR4 ;  /* 0x00000004ff047e24 */ /* 0x004fe4000f8e00ff */
[----:B-1----:R-:W-:Y:S01]  /*1c1f0*/  IMAD.U32 R5, RZ, RZ, UR5 ;  /* 0x00000005ff057e24 */ /* 0x002fe2000f8e00ff */
[----:B-----5:R-:W-:Y:S01]  /*1c200*/  MOV R6, UR6 ;  /* 0x0000000600067c02 */ /* 0x020fe20008000f00 */
[----:B------:R-:W-:-:S02]  /*1c210*/  IMAD.U32 R7, RZ, RZ, UR7 ;  /* 0x00000007ff077e24 */ /* 0x000fc4000f8e00ff */
[----:B0-----:R-:W-:Y:S02]  /*1c220*/  IMAD.U32 R10, RZ, RZ, UR8 ;  /* 0x00000008ff0a7e24 */ /* 0x001fe4000f8e00ff */
[----:B---3--:R-:W-:-:S07]  /*1c230*/  IMAD.U32 R11, RZ, RZ, UR9 ;  /* 0x00000009ff0b7e24 */ /* 0x008fce000f8e00ff */
[----:B------:R-:W-:-:S07]  /*1c240*/  LEPC R20, `(.L_x_13460) ;  /* 0x000000001014794e */ /* 0x000fce0000000000 */
[----:B----4-:R-:W-:Y:S05]  /*1c250*/  CALL.ABS.NOINC R2 ;  /* 0x0000000002007343 */ /* 0x010fea0003c00000 */
.L_x_13460:
[----:B------:R-:W-:Y:S05]  /*1c260*/  BRA `(.L_x_13436) ;  /* 0x0000000000987947 */ /* 0x000fea0003800000 */
.L_x_13459:
        /* <DEDUP_REMOVED lines=13> */
.L_x_13462:
[----:B------:R-:W-:Y:S05]  /*1c340*/  BSYNC.RECONVERGENT B0 ;  /* 0x0000000000007941 */ /* 0x000fea0003800200 */
.L_x_13461:
[----:B------:R-:W-:-:S05]  /*1c350*/  LOP3.LUT R5, R0, 0x80, R5, 0xf8, !PT ;  /* 0x0000008000057812 */ /* 0x000fca00078ef805 */
[----:B------:R4:W-:Y:S01]  /*1c360*/  STG.E.U8 desc[UR36][R2.64], R5 ;  /* 0x0000000502007986 */ /* 0x0009e2000c101124 */
[----:B------:R-:W-:Y:S05]  /*1c370*/  BRA `(.L_x_13436) ;  /* 0x0000000000547947 */ /* 0x000fea0003800000 */
.L_x_13458:
        /* <DEDUP_REMOVED lines=12> */
.L_x_13464:
[----:B------:R-:W-:Y:S02]  /*1c440*/  ISETP.GT.U32.AND P0, PT, R4, 0x7f800000, PT ;  /* 0x7f8000000400780c */ /* 0x000fe40003f04070 */
[----:B------:R-:W-:-:S04]  /*1c450*/  MOV R0, 0x7f ;  /* 0x0000007f00007802 */ /* 0x000fc80000000f00 */
[----:B------:R-:W-:-:S07]  /*1c460*/  SEL R0, R0, 0x7c, P0 ;  /* 0x0000007c00007807 */ /* 0x000fce0000000000 */
.L_x_13465:
[----:B------:R-:W-:Y:S05]  /*1c470*/  BSYNC.RECONVERGENT B0 ;  /* 0x0000000000007941 */ /* 0x000fea0003800200 */
.L_x_13463:
[----:B------:R-:W-:-:S04]  /*1c480*/  SHF.R.U32.HI R5, RZ, 0x18, R5 ;  /* 0x00000018ff057819 */ /* 0x000fc80000011605 */
[----:B------:R-:W-:-:S05]  /*1c490*/  LOP3.LUT R5, R0, 0x80, R5, 0xf8, !PT ;  /* 0x0000008000057812 */ /* 0x000fca00078ef805 */
[----:B------:R3:W-:Y:S01]  /*1c4a0*/  STG.E.U8 desc[UR36][R2.64], R5 ;  /* 0x0000000502007986 */ /* 0x0007e2000c101124 */
[----:B------:R-:W-:Y:S05]  /*1c4b0*/  BRA `(.L_x_13436) ;  /* 0x0000000000047947 */ /* 0x000fea0003800000 */
.L_x_13457:
[----:B-1----:R1:W-:Y:S02]  /*1c4c0*/  STG.E.U16 desc[UR36][R2.64], R5 ;  /* 0x0000000502007986 */ /* 0x0023e4000c101524 */
.L_x_13436:
[----:B------:R-:W-:-:S07]  /*1c4d0*/  VIADD R17, R17, 0x80 ;  /* 0x0000008011117836 */ /* 0x000fce0000000000 */
.L_x_13223:
[----:B------:R-:W-:Y:S05]  /*1c4e0*/  BSYNC.RECONVERGENT B7 ;  /* 0x0000000000077941 */ /* 0x000fea0003800200 */
.L_x_13222:
[----:B------:R-:W5:Y:S02]  /*1c4f0*/  LDCU UR4, c[0x0][0x380] ;  /* 0x00007000ff0477ac */ /* 0x000f640008000800 */
[----:B-----5:R-:W-:-:S13]  /*1c500*/  ISETP.GE.AND P0, PT, R17, UR4, PT ;  /* 0x0000000411007c0c */ /* 0x020fda000bf06270 */
[----:B------:R-:W-:Y:S05]  /*1c510*/  @P0 EXIT ;  /* 0x000000000000094d */ /* 0x000fea0003800000 */
[----:B------:R-:W5:Y:S01]  /*1c520*/  LDCU UR4, c[0x0][0x388] ;  /* 0x00007100ff0477ac */ /* 0x000f620008000800 */
[----:B------:R-:W-:Y:S02]  /*1c530*/  CS2R R24, SRZ ;  /* 0x0000000000187805 */ /* 0x000fe4000001ff00 */
[----:B0-----:R-:W-:Y:S02]  /*1c540*/  CS2R R22, SRZ ;  /* 0x0000000000167805 */ /* 0x001fe4000001ff00 */
[----:B------:R-:W-:Y:S01]  /*1c550*/  CS2R R18, SRZ ;  /* 0x0000000000127805 */ /* 0x000fe2000001ff00 */
[----:B-1----:R-:W-:Y:S02]  /*1c560*/  IMAD.MOV.U32 R0, RZ, RZ, RZ ;  /* 0x000000ffff007224 */ /* 0x002fe400078e00ff */
[----:B------:R-:W-:Y:S01]  /*1c570*/  IMAD.MOV.U32 R16, RZ, RZ, RZ ;  /* 0x000000ffff107224 */ /* 0x000fe200078e00ff */
        /* <DEDUP_REMOVED lines=8> */
[----:B--234-:R-:W-:-:S05]  /*1c600*/  IMAD.HI.U32 R2, R17, UR4, R16 ;  /* 0x0000000411027c27 */ /* 0x01cfca000f8e0010 */
[----:B------:R-:W-:Y:S01]  /*1c610*/  SHF.R.U32.HI R3, RZ, UR5, R2 ;  /* 0x00000005ff037c19 */ /* 0x000fe20008011602 */
[----:B------:R-:W2:Y:S03]  /*1c620*/  LDCU.64 UR4, c[0x0][0x4d0] ;  /* 0x00009a00ff0477ac */ /* 0x000ea60008000a00 */
[----:B------:R-:W-:-:S05]  /*1c630*/  IADD3 R0, PT, PT, -R3, RZ, RZ ;  /* 0x000000ff03007210 */ /* 0x000fca0007ffe1ff */
        /* <DEDUP_REMOVED lines=51> */
[----:B------:R-:W-:Y:S01]  /*1c970*/  HFMA2 R2, -RZ, RZ, 0, 0 ;  /* 0x00000000ff027431 */ /* 0x000fe200000001ff */
        /* <DEDUP_REMOVED lines=99> */
[----:B------:R-:W-:Y:S01]  /*1cfb0*/  MOV R4, RZ ;  /* 0x000000ff00047202 */ /* 0x000fe20000000f00 */
        /* <DEDUP_REMOVED lines=336> */
.L_x_13466:
[----:B------:R-:W0:Y:S01]  /*1e4c0*/  LDCU.64 UR6, c[0x0][0x7d8] ;  /* 0x0000fb00ff0677ac */ /* 0x000e220008000a00 */
[----:B------:R-:W2:Y:S01]  /*1e4d0*/  LDCU.64 UR8, c[0x0][0x7e0] ;  /* 0x0000fc00ff0877ac */ /* 0x000ea20008000a00 */
[----:B------:R-:W-:-:S04]  /*1e4e0*/  UPRMT UR4, UR40, 0x7771, URZ ;  /* 0x0000777128047896 */ /* 0x000fc800080000ff */
[----:B------:R-:W-:Y:S01]  /*1e4f0*/  UISETP.GT.AND UP0, UPT, UR4, 0x9, UPT ;  /* 0x000000090400788c */ /* 0x000fe2000bf04270 */
[----:B0-----:R-:W-:Y:S02]  /*1e500*/  IADD3 R16, P0, PT, R16, UR6, RZ ;  /* 0x0000000610107c10 */ /* 0x001fe4000ff1e0ff */
[----:B--234-:R-:W-:-:S03]  /*1e510*/  IADD3 R2, P1, PT, R0, UR8, RZ ;  /* 0x0000000800027c10 */ /* 0x01cfc6000ff3e0ff */
        /* <DEDUP_REMOVED lines=16> */
.L_x_13470:
[----:B------:R-:W2:Y:S02]  /*1e620*/  LDG.E.U8 R2, desc[UR36][R2.64] ;  /* 0x0000002402027981 */ /* 0x000ea4000c1e1100 */
[----:B--2---:R-:W-:-:S04]  /*1e630*/  I2FP.F32.U32 R0, R2 ;  /* 0x0000000200007245 */ /* 0x004fc80000201000 */
[----:B------:R-:W-:-:S04]  /*1e640*/  F2FP.BF16.F32.PACK_AB R0, RZ, R0 ;  /* 0x00000000ff00723e */ /* 0x000fc800000010ff */
[----:B------:R-:W-:Y:S01]  /*1e650*/  PRMT R26, R0, 0x7610, R26 ;  /* 0x00007610001a7816 */ /* 0x000fe2000000001a */
[----:B------:R-:W-:Y:S06]  /*1e660*/  BRA `(.L_x_13472) ;  /* 0x0000000c00c07947 */ /* 0x000fec0003800000 */
.L_x_13469:
        /* <DEDUP_REMOVED lines=11> */
.L_x_13474:
[----:B------:R-:W2:Y:S02]  /*1e720*/  LDG.E R2, desc[UR36][R2.64] ;  /* 0x0000002402027981 */ /* 0x000ea4000c1e1900 */
[----:B--2---:R-:W-:-:S04]  /*1e730*/  I2FP.F32.S32 R0, R2 ;  /* 0x0000000200007245 */ /* 0x004fc80000201400 */
[----:B------:R-:W-:-:S04]  /*1e740*/  F2FP.BF16.F32.PACK_AB R0, RZ, R0 ;  /* 0x00000000ff00723e */ /* 0x000fc800000010ff */
[----:B------:R-:W-:Y:S01]  /*1e750*/  PRMT R26, R0, 0x7610, R26 ;  /* 0x00007610001a7816 */ /* 0x000fe2000000001a */
[----:B------:R-:W-:Y:S06]  /*1e760*/  BRA `(.L_x_13472) ;  /* 0x0000000c00807947 */ /* 0x000fec0003800000 */
.L_x_13473:
[----:B------:R-:W2:Y:S02]  /*1e770*/  LDG.E.U16 R2, desc[UR36][R2.64] ;  /* 0x0000002402027981 */ /* 0x000ea4000c1e1500 */
[----:B--2---:R-:W0:Y:S02]  /*1e780*/  I2F.S16 R0, R2 ;  /* 0x0000000200007306 */ /* 0x004e240000101400 */
[----:B0-----:R-:W-:-:S04]  /*1e790*/  F2FP.BF16.F32.PACK_AB R0, RZ, R0 ;  /* 0x00000000ff00723e */ /* 0x001fc800000010ff */
[----:B------:R-:W-:Y:S01]  /*1e7a0*/  PRMT R26, R0, 0x7610, R26 ;  /* 0x00007610001a7816 */ /* 0x000fe2000000001a */
[----:B------:R-:W-:Y:S06]  /*1e7b0*/  BRA `(.L_x_13472) ;  /* 0x0000000c006c7947 */ /* 0x000fec0003800000 */
.L_x_13468:
        /* <DEDUP_REMOVED lines=9> */
.L_x_13476:
[----:B------:R-:W2:Y:S02]  /*1e850*/  LDG.E.U16 R0, desc[UR36][R2.64] ;  /* 0x0000002402007981 */ /* 0x000ea4000c1e1500 */
[----:B--2---:R-:W-:-:S05]  /*1e860*/  HADD2.F32 R0, -RZ, R0.H0_H0 ;  /* 0x20000000ff007230 */ /* 0x004fca0000004100 */
[----:B------:R-:W-:-:S04]  /*1e870*/  F2FP.BF16.F32.PACK_AB R0, RZ, R0 ;  /* 0x00000000ff00723e */ /* 0x000fc800000010ff */
[----:B------:R-:W-:Y:S01]  /*1e880*/  PRMT R26, R0, 0x7610, R26 ;  /* 0x00007610001a7816 */ /* 0x000fe2000000001a */
[----:B------:R-:W-:Y:S06]  /*1e890*/  BRA `(.L_x_13472) ;  /* 0x0000000c00347947 */ /* 0x000fec0003800000 */
.L_x_13475:
        /* <DEDUP_REMOVED lines=9> */
.L_x_13478:
[----:B------:R-:W2:Y:S02]  /*1e930*/  LDG.E.U16 R2, desc[UR36][R2.64] ;  /* 0x0000002402027981 */ /* 0x000ea4000c1e1500 */
[----:B--2---:R-:W-:-:S05]  /*1e940*/  HADD2.F32 R0, -RZ, R2.H0_H0 ;  /* 0x20000002ff007230 */ /* 0x004fca0000004100 */
[----:B------:R-:W-:-:S04]  /*1e950*/  F2FP.BF16.F32.PACK_AB R0, RZ, R0 ;  /* 0x00000000ff00723e */ /* 0x000fc800000010ff */
[----:B------:R-:W-:Y:S01]  /*1e960*/  PRMT R26, R0, 0x7610, R26 ;  /* 0x00007610001a7816 */ /* 0x000fe2000000001a */
[----:B------:R-:W-:Y:S06]  /*1e970*/  BRA `(.L_x_13472) ;  /* 0x0000000800fc7947 */ /* 0x000fec0003800000 */
.L_x_13477:
        /* <DEDUP_REMOVED lines=9> */
.L_x_13467:
        /* <DEDUP_REMOVED lines=14> */
.L_x_13481:
        /* <DEDUP_REMOVED lines=9> */
.L_x_13480:
        /* <DEDUP_REMOVED lines=27> */
.L_x_13483:
        /* <DEDUP_REMOVED lines=14> */
.L_x_13482:
[----:B------:R0:W5:Y:S01]  /*1ee10*/  LDG.E.U16 R26, desc[UR36][R2.64] ;  /* 0x00000024021a7981 */ /* 0x000162000c1e1500 */
[----:B------:R-:W-:Y:S05]  /*1ee20*/  BRA `(.L_x_13472) ;  /* 0x0000000400d07947 */ /* 0x000fea0003800000 */
.L_x_13479:
        /* <DEDUP_REMOVED lines=13> */
.L_x_13486:
        /* <DEDUP_REMOVED lines=21> */
.L_x_13490:
[----:B------:R-:W-:Y:S05]  /*1f050*/  BSYNC.RECONVERGENT B1 ;  /* 0x0000000000017941 */ /* 0x000fea0003800200 */
.L_x_13489:
[----:B------:R-:W-:Y:S01]  /*1f060*/  IMAD.SHL.U32 R0, R0, 0x100000, RZ ;  /* 0x0010000000007824 */ /* 0x000fe200078e00ff */
[----:B------:R-:W-:-:S04]  /*1f070*/  LEA R2, R2, 0x3b800000, 0x17 ;  /* 0x3b80000002027811 */ /* 0x000fc800078eb8ff */
[----:B------:R-:W-:-:S07]  /*1f080*/  LOP3.LUT R0, R2, R0, R7, 0xfe, !PT ;  /* 0x0000000002007212 */ /* 0x000fce00078efe07 */
.L_x_13488:
[----:B------:R-:W-:Y:S05]  /*1f090*/  BSYNC.RECONVERGENT B0 ;  /* 0x0000000000007941 */ /* 0x000fea0003800200 */
.L_x_13487:
[----:B------:R-:W-:-:S04]  /*1f0a0*/  F2FP.BF16.F32.PACK_AB R0, RZ, R0 ;  /* 0x00000000ff00723e */ /* 0x000fc800000010ff */
[----:B------:R-:W-:Y:S01]  /*1f0b0*/  PRMT R26, R0, 0x7610, R26 ;  /* 0x00007610001a7816 */ /* 0x000fe2000000001a */
[----:B------:R-:W-:Y:S06]  /*1f0c0*/  BRA `(.L_x_13472) ;  /* 0x0000000400287947 */ /* 0x000fec0003800000 */
.L_x_13485:
        /* <DEDUP_REMOVED lines=21> */
.L_x_13494:
[----:B------:R-:W-:Y:S05]  /*1f220*/  BSYNC.RECONVERGENT B1 ;  /* 0x0000000000017941 */ /* 0x000fea0003800200 */
.L_x_13493:
[----:B------:R-:W-:Y:S01]  /*1f230*/  IMAD.SHL.U32 R0, R0, 0x200000, RZ ;  /* 0x0020000000007824 */ /* 0x000fe200078e00ff */
[----:B------:R-:W-:-:S04]  /*1f240*/  LEA R2, R2, 0x37800000, 0x17 ;  /* 0x3780000002027811 */ /* 0x000fc800078eb8ff */
[----:B------:R-:W-:-:S07]  /*1f250*/  LOP3.LUT R0, R2, R0, R7, 0xfe, !PT ;  /* 0x0000000002007212 */ /* 0x000fce00078efe07 */
.L_x_13492:
[----:B------:R-:W-:Y:S05]  /*1f260*/  BSYNC.RECONVERGENT B0 ;  /* 0x0000000000007941 */ /* 0x000fea0003800200 */
.L_x_13491:
[----:B------:R-:W-:-:S04]  /*1f270*/  F2FP.BF16.F32.PACK_AB R0, RZ, R0 ;  /* 0x00000000ff00723e */ /* 0x000fc800000010ff */
[----:B------:R-:W-:Y:S01]  /*1f280*/  PRMT R26, R0, 0x7610, R26 ;  /* 0x00007610001a7816 */ /* 0x000fe2000000001a */
[----:B------:R-:W-:Y:S06]  /*1f290*/  BRA `(.L_x_13472) ;  /* 0x0000000000b47947 */ /* 0x000fec0003800000 */
.L_x_13484:
        /* <DEDUP_REMOVED lines=8> */
[----:B------:R-:W-:Y:S02]  /*1f320*/  MOV R0, 0x400000 ;  /* 0x0040000000007802 */ /* 0x000fe40000000f00 */
[----:B--2---:R-:W-:-:S13]  /*1f330*/  ISETP.NE.AND P0, PT, R2, RZ, PT ;  /* 0x000000ff0200720c */ /* 0x004fda0003f05270 */
[----:B------:R-:W-:Y:S05]  /*1f340*/  @!P0 BRA `(.L_x_13498) ;  /* 0x00000000000c8947 */ /* 0x000fea0003800000 */
[----:B------:R-:W-:-:S13]  /*1f350*/  ISETP.NE.AND P0, PT, R2, 0xff, PT ;  /* 0x000000ff0200780c */ /* 0x000fda0003f05270 */
[----:B------:R-:W-:Y:S02]  /*1f360*/  @!P0 IMAD.MOV.U32 R0, RZ, RZ, 0x7f800001 ;  /* 0x7f800001ff008424 */ /* 0x000fe400078e00ff */
[----:B------:R-:W-:-:S07]  /*1f370*/  @P0 IMAD.SHL.U32 R0, R2, 0x800000, RZ ;  /* 0x0080000002000824 */ /* 0x000fce00078e00ff */
.L_x_13498:
[----:B------:R-:W-:Y:S05]  /*1f380*/  BSYNC.RECONVERGENT B0 ;  /* 0x0000000000007941 */ /* 0x000fea0003800200 */
.L_x_13497:
[----:B------:R-:W-:-:S04]  /*1f390*/  F2FP.BF16.F32.PACK_AB R0, RZ, R0 ;  /* 0x00000000ff00723e */ /* 0x000fc800000010ff */
[----:B------:R-:W-:Y:S01]  /*1f3a0*/  PRMT R26, R0, 0x7610, R26 ;  /* 0x00007610001a7816 */ /* 0x000fe2000000001a */
[----:B------:R-:W-:Y:S06]  /*1f3b0*/  BRA `(.L_x_13472) ;  /* 0x00000000006c7947 */ /* 0x000fec0003800000 */
.L_x_13471:
        /* <DEDUP_REMOVED lines=16> */
.L_x_13499:
[----:B------:R-:W-:Y:S01]  /*1f4c0*/  PRMT R26, RZ, 0x7610, R26 ;  /* 0x00007610ff1a7816 */ /* 0x000fe2000000001a */
[----:B------:R-:W-:Y:S06]  /*1f4d0*/  BRA `(.L_x_13472) ;  /* 0x0000000000247947 */ /* 0x000fec0003800000 */
.L_x_13496:
[----:B------:R-:W2:Y:S02]  /*1f4e0*/  LDG.E.64 R2, desc[UR36][R2.64] ;  /* 0x0000002402027981 */ /* 0x000ea4000c1e1b00 */
[----:B--2---:R-:W0:Y:S02]  /*1f4f0*/  I2F.U64 R0, R2 ;  /* 0x0000000200007312 */ /* 0x004e240000301000 */
[----:B0-----:R-:W-:-:S04]  /*1f500*/  F2FP.BF16.F32.PACK_AB R0, RZ, R0 ;  /* 0x00000000ff00723e */ /* 0x001fc800000010ff */
[----:B------:R-:W-:Y:S01]  /*1f510*/  PRMT R26, R0, 0x7610, R26 ;  /* 0x00007610001a7816 */ /* 0x000fe2000000001a */
[----:B------:R-:W-:Y:S06]  /*1f520*/  BRA `(.L_x_13472) ;  /* 0x0000000000107947 */ /* 0x000fec0003800000 */
.L_x_13495:
[----:B------:R-:W2:Y:S02]  /*1f530*/  LDG.E R2, desc[UR36][R2.64] ;  /* 0x0000002402027981 */ /* 0x000ea4000c1e1900 */
[----:B--2---:R-:W-:-:S04]  /*1f540*/  I2FP.F32.U32 R0, R2 ;  /* 0x0000000200007245 */ /* 0x004fc80000201000 */
[----:B------:R-:W-:-:S04]  /*1f550*/  F2FP.BF16.F32.PACK_AB R0, RZ, R0 ;  /* 0x00000000ff00723e */ /* 0x000fc800000010ff */
[----:B------:R-:W-:-:S07]  /*1f560*/  PRMT R26, R0, 0x7610, R26 ;  /* 0x00007610001a7816 */ /* 0x000fce000000001a */
.L_x_13472:
        /* <DEDUP_REMOVED lines=19> */
.L_x_13503:
[----:B------:R-:W2:Y:S02]  /*1f6a0*/  LDG.E.U8 R2, desc[UR36][R2.64] ;  /* 0x0000002402027981 */ /* 0x000ea4000c1e1100 */
[----:B--2---:R-:W-:-:S04]  /*1f6b0*/  I2FP.F32.U32 R0, R2 ;  /* 0x0000000200007245 */ /* 0x004fc80000201000 */
[----:B------:R-:W-:-:S04]  /*1f6c0*/  F2FP.BF16.F32.PACK_AB R0, RZ, R0 ;  /* 0x00000000ff00723e */ /* 0x000fc800000010ff */
[----:B------:R-:W-:Y:S01]  /*1f6d0*/  PRMT R25, R0, 0x7610, R25 ;  /* 0x0000761000197816 */ /* 0x000fe20000000019 */
[----:B------:R-:W-:Y:S06]  /*1f6e0*/  BRA `(.L_x_13505) ;  /* 0x0000000c00c07947 */ /* 0x000fec0003800000 */
.L_x_13502:
        /* <DEDUP_REMOVED lines=11> */
.L_x_13507:
[----:B------:R-:W2:Y:S02]  /*1f7a0*/  LDG.E R2, desc[UR36][R2.64] ;  /* 0x0000002402027981 */ /* 0x000ea4000c1e1900 */
[----:B--2---:R-:W-:-:S04]  /*1f7b0*/  I2FP.F32.S32 R0, R2 ;  /* 0x0000000200007245 */ /* 0x004fc80000201400 */
[----:B------:R-:W-:-:S04]  /*1f7c0*/  F2FP.BF16.F32.PACK_AB R0, RZ, R0 ;  /* 0x00000000ff00723e */ /* 0x000fc800000010ff */
[----:B------:R-:W-:Y:S01]  /*1f7d0*/  PRMT R25, R0, 0x7610, R25 ;  /* 0x0000761000197816 */ /* 0x000fe20000000019 */
[----:B------:R-:W-:Y:S06]  /*1f7e0*/  BRA `(.L_x_13505) ;  /* 0x0000000c00807947 */ /* 0x000fec0003800000 */
.L_x_13506:
[----:B------:R-:W2:Y:S02]  /*1f7f0*/  LDG.E.U16 R2, desc[UR36][R2.64] ;  /* 0x0000002402027981 */ /* 0x000ea4000c1e1500 */
[----:B--2---:R-:W0:Y:S02]  /*1f800*/  I2F.S16 R0, R2 ;  /* 0x0000000200007306 */ /* 0x004e240000101400 */
[----:B0-----:R-:W-:-:S04]  /*1f810*/  F2FP.BF16.F32.PACK_AB R0, RZ, R0 ;  /* 0x00000000ff00723e */ /* 0x001fc800000010ff */
[----:B------:R-:W-:Y:S01]  /*1f820*/  PRMT R25, R0, 0x7610, R25 ;  /* 0x0000761000197816 */ /* 0x000fe20000000019 */
[----:B------:R-:W-:Y:S06]  /*1f830*/  BRA `(.L_x_13505) ;  /* 0x0000000c006c7947 */ /* 0x000fec0003800000 */
.L_x_13501:
        /* <DEDUP_REMOVED lines=9> */
.L_x_13509:
[----:B------:R-:W2:Y:S02]  /*1f8d0*/  LDG.E.U16 R0, desc[UR36][R2.64] ;  /* 0x0000002402007981 */ /* 0x000ea4000c1e1500 */
[----:B--2---:R-:W-:-:S05]  /*1f8e0*/  HADD2.F32 R0, -RZ, R0.H0_H0 ;  /* 0x20000000ff007230 */ /* 0x004fca0000004100 */
[----:B------:R-:W-:-:S04]  /*1f8f0*/  F2FP.BF16.F32.PACK_AB R0, RZ, R0 ;  /* 0x00000000ff00723e */ /* 0x000fc800000010ff */
[----:B------:R-:W-:Y:S01]  /*1f900*/  PRMT R25, R0, 0x7610, R25 ;  /* 0x0000761000197816 */ /* 0x000fe20000000019 */
[----:B------:R-:W-:Y:S06]  /*1f910*/  BRA `(.L_x_13505) ;  /* 0x0000000c00347947 */ /* 0x000fec0003800000 */
.L_x_13508:
        /* <DEDUP_REMOVED lines=9> */
.L_x_13511:
[----:B------:R-:W2:Y:S02]  /*1f9b0*/  LDG.E.U16 R2, desc[UR36][R2.64] ;  /* 0x0000002402027981 */ /* 0x000ea4000c1e1500 */
[----:B--2---:R-:W-:-:S05]  /*1f9c0*/  HADD2.F32 R0, -RZ, R2.H0_H0 ;  /* 0x20000002ff007230 */ /* 0x004fca0000004100 */
[----:B------:R-:W-:-:S04]  /*1f9d0*/  F2FP.BF16.F32.PACK_AB R0, RZ, R0 ;  /* 0x00000000ff00723e */ /* 0x000fc800000010ff */
[----:B------:R-:W-:Y:S01]  /*1f9e0*/  PRMT R25, R0, 0x7610, R25 ;  /* 0x0000761000197816 */ /* 0x000fe20000000019 */
[----:B------:R-:W-:Y:S06]  /*1f9f0*/  BRA `(.L_x_13505) ;  /* 0x0000000800fc7947 */ /* 0x000fec0003800000 */
.L_x_13510:
        /* <DEDUP_REMOVED lines=9> */
.L_x_13500:
        /* <DEDUP_REMOVED lines=14> */
.L_x_13514:
        /* <DEDUP_REMOVED lines=9> */
.L_x_13513:
        /* <DEDUP_REMOVED lines=27> */
.L_x_13516:
        /* <DEDUP_REMOVED lines=14> */
.L_x_13515:
[----:B------:R0:W5:Y:S01]  /*1fe90*/  LDG.E.U16 R25, desc[UR36][R2.64] ;  /* 0x0000002402197981 */ /* 0x000162000c1e1500 */
[----:B------:R-:W-:Y:S05]  /*1fea0*/  BRA `(.L_x_13505) ;  /* 0x0000000400d07947 */ /* 0x000fea0003800000 */
.L_x_13512:
        /* <DEDUP_REMOVED lines=13> */
.L_x_13519:
        /* <DEDUP_REMOVED lines=21> */
.L_x_13523:
[----:B------:R-:W-:Y:S05]  /*200d0*/  BSYNC.RECONVERGENT B1 ;  /* 0x0000000000017941 */ /* 0x000fea0003800200 */
.L_x_13522:
[----:B------:R-:W-:Y:S01]  /*200e0*/  IMAD.SHL.U32 R0, R0, 0x100000, RZ ;  /* 0x0010000000007824 */ /* 0x000fe200078e00ff */
[----:B------:R-:W-:-:S04]  /*200f0*/  LEA R2, R2, 0x3b800000, 0x17 ;  /* 0x3b80000002027811 */ /* 0x000fc800078eb8ff */
[----:B------:R-:W-:-:S07]  /*20100*/  LOP3.LUT R0, R2, R0, R7, 0xfe, !PT ;  /* 0x0000000002007212 */ /* 0x000fce00078efe07 */
.L_x_13521:
[----:B------:R-:W-:Y:S05]  /*20110*/  BSYNC.RECONVERGENT B0 ;  /* 0x0000000000007941 */ /* 0x000fea0003800200 */
.L_x_13520:
[----:B------:R-:W-:-:S04]  /*20120*/  F2FP.BF16.F32.PACK_AB R0, RZ, R0 ;  /* 0x00000000ff00723e */ /* 0x000fc800000010ff */
[----:B------:R-:W-:Y:S01]  /*20130*/  PRMT R25, R0, 0x7610, R25 ;  /* 0x0000761000197816 */ /* 0x000fe20000000019 */
[----:B------:R-:W-:Y:S06]  /*20140*/  BRA `(.L_x_13505) ;  /* 0x0000000400287947 */ /* 0x000fec0003800000 */
.L_x_13518:
        /* <DEDUP_REMOVED lines=21> */
.L_x_13527:
[----:B------:R-:W-:Y:S05]  /*202a0*/  BSYNC.RECONVERGENT B1 ;  /* 0x0000000000017941 */ /* 0x000fea0003800200 */
.L_x_13526:
[----:B------:R-:W-:Y:S01]  /*202b0*/  IMAD.SHL.U32 R0, R0, 0x200000, RZ ;  /* 0x0020000000007824 */ /* 0x000fe200078e00ff */
[----:B------:R-:W-:-:S04]  /*202c0*/  LEA R2, R2, 0x37800000, 0x17 ;  /* 0x3780000002027811 */ /* 0x000fc800078eb8ff */
[----:B------:R-:W-:-:S07]  /*202d0*/  LOP3.LUT R0, R2, R0, R7, 0xfe, !PT ;  /* 0x0000000002007212 */ /* 0x000fce00078efe07 */
.L_x_13525:
[----:B------:R-:W-:Y:S05]  /*202e0*/  BSYNC.RECONVERGENT B0 ;  /* 0x0000000000007941 */ /* 0x000fea0003800200 */
.L_x_13524:
[----:B------:R-:W-:-:S04]  /*202f0*/  F2FP.BF16.F32.PACK_AB R0, RZ, R0 ;  /* 0x00000000ff00723e */ /* 0x000fc800000010ff */
[----:B------:R-:W-:Y:S01]  /*20300*/  PRMT R25, R0, 0x7610, R25 ;  /* 0x0000761000197816 */ /* 0x000fe20000000019 */
[----:B------:R-:W-:Y:S06]  /*20310*/  BRA `(.L_x_13505) ;  /* 0x0000000000b47947 */ /* 0x000fec0003800000 */
.L_x_13517:
        /* <DEDUP_REMOVED lines=14> */
.L_x_13531:
[----:B------:R-:W-:Y:S05]  /*20400*/  BSYNC.RECONVERGENT B0 ;  /* 0x0000000000007941 */ /* 0x000fea0003800200 */
.L_x_13530:
[----:B------:R-:W-:-:S04]  /*20410*/  F2FP.BF16.F32.PACK_AB R0, RZ, R0 ;  /* 0x00000000ff00723e */ /* 0x000fc800000010ff */
[----:B------:R-:W-:Y:S01]  /*20420*/  PRMT R25, R0, 0x7610, R25 ;  /* 0x0000761000197816 */ /* 0x000fe20000000019 */
[----:B------:R-:W-:Y:S06]  /*20430*/  BRA `(.L_x_13505) ;  /* 0x00000000006c7947 */ /* 0x000fec0003800000 */
.L_x_13504:
        /* <DEDUP_REMOVED lines=15> */
[----:B--2--5:R-:W-:Y:S05]  /*20530*/  CALL.ABS.NOINC R2 ;  /* 0x0000000002007343 */ /* 0x024fea0003c00000 */
.L_x_13532:
[----:B------:R-:W-:Y:S01]  /*20540*/  PRMT R25, RZ, 0x7610, R25 ;  /* 0x00007610ff197816 */ /* 0x000fe20000000019 */
[----:B------:R-:W-:Y:S06]  /*20550*/  BRA `(.L_x_13505) ;  /* 0x0000000000247947 */ /* 0x000fec0003800000 */
.L_x_13529:
[----:B------:R-:W2:Y:S02]  /*20560*/  LDG.E.64 R2, desc[UR36][R2.64] ;  /* 0x0000002402027981 */ /* 0x000ea4000c1e1b00 */
[----:B--2---:R-:W0:Y:S02]  /*20570*/  I2F.U64 R0, R2 ;  /* 0x0000000200007312 */ /* 0x004e240000301000 */
[----:B0-----:R-:W-:-:S04]  /*20580*/  F2FP.BF16.F32.PACK_AB R0, RZ, R0 ;  /* 0x00000000ff00723e */ /* 0x001fc800000010ff */
[----:B------:R-:W-:Y:S01]  /*20590*/  PRMT R25, R0, 0x7610, R25 ;  /* 0x0000761000197816 */ /* 0x000fe20000000019 */
[----:B------:R-:W-:Y:S06]  /*205a0*/  BRA `(.L_x_13505) ;  /* 0x0000000000107947 */ /* 0x000fec0003800000 */
.L_x_13528:
[----:B------:R-:W2:Y:S02]  /*205b0*/  LDG.E R2, desc[UR36][R2.64] ;  /* 0x0000002402027981 */ /* 0x000ea4000c1e1900 */
[----:B--2---:R-:W-:-:S04]  /*205c0*/  I2FP.F32.U32 R0, R2 ;  /* 0x0000000200007245 */ /* 0x004fc80000201000 */
[----:B------:R-:W-:-:S04]  /*205d0*/  F2FP.BF16.F32.PACK_AB R0, RZ, R0 ;  /* 0x00000000ff00723e */ /* 0x000fc800000010ff */
[----:B------:R-:W-:-:S07]  /*205e0*/  PRMT R25, R0, 0x7610, R25 ;  /* 0x0000761000197816 */ /* 0x000fce0000000019 */
.L_x_13505:
        /* <DEDUP_REMOVED lines=18> */
.L_x_13537:
[----:B------:R-:W2:Y:S02]  /*20710*/  LDG.E.U8 R2, desc[UR36][R2.64] ;  /* 0x0000002402027981 */ /* 0x000ea4000c1e1100 */
[----:B--2---:R-:W-:Y:S01]  /*20720*/  I2FP.F32.U32 R18, R2 ;  /* 0x0000000200127245 */ /* 0x004fe20000201000 */
[----:B------:R-:W-:Y:S06]  /*20730*/  BRA `(.L_x_13539) ;  /* 0x0000000c00247947 */ /* 0x000fec0003800000 */
.L_x_13536:
        /* <DEDUP_REMOVED lines=9> */
.L_x_13541:
[----:B------:R-:W2:Y:S02]  /*207d0*/  LDG.E R2, desc[UR36][R2.64] ;  /* 0x0000002402027981 */ /* 0x000ea4000c1e1900 */
[----:B--2---:R-:W-:Y:S01]  /*207e0*/  I2FP.F32.S32 R18, R2 ;  /* 0x0000000200127245 */ /* 0x004fe20000201400 */
[----:B------:R-:W-:Y:S06]  /*207f0*/  BRA `(.L_x_13539) ;  /* 0x0000000800f47947 */ /* 0x000fec0003800000 */
.L_x_13540:
[----:B------:R-:W2:Y:S02]  /*20800*/  LDG.E.U16 R2, desc[UR36][R2.64] ;  /* 0x0000002402027981 */ /* 0x000ea4000c1e1500 */
[----:B--2---:R4:W0:Y:S01]  /*20810*/  I2F.S16 R18, R2 ;  /* 0x0000000200127306 */ /* 0x0048220000101400 */
[----:B------:R-:W-:Y:S05]  /*20820*/  BRA `(.L_x_13539) ;  /* 0x0000000800e87947 */ /* 0x000fea0003800000 */
.L_x_13535:
        /* <DEDUP_REMOVED lines=8> */
.L_x_13543:
[----:B------:R-:W2:Y:S02]  /*208b0*/  LDG.E.U16 R2, desc[UR36][R2.64] ;  /* 0x0000002402027981 */ /* 0x000ea4000c1e1500 */
[----:B--2---:R-:W-:Y:S01]  /*208c0*/  HADD2.F32 R18, -RZ, R2.H0_H0 ;  /* 0x20000002ff127230 */ /* 0x004fe20000004100 */
[----:B------:R-:W-:Y:S06]  /*208d0*/  BRA `(.L_x_13539) ;  /* 0x0000000800bc7947 */ /* 0x000fec0003800000 */
.L_x_13542:
        /* <DEDUP_REMOVED lines=8> */
.L_x_13545:
[----:B------:R-:W2:Y:S02]  /*20960*/  LDG.E.U16 R2, desc[UR36][R2.64] ;  /* 0x0000002402027981 */ /* 0x000ea4000c1e1500 */
[----:B--2---:R-:W-:Y:S01]  /*20970*/  HADD2.F32 R18, -RZ, R2.H0_H0 ;  /* 0x20000002ff127230 */ /* 0x004fe20000004100 */
[----:B------:R-:W-:Y:S06]  /*20980*/  BRA `(.L_x_13539) ;  /* 0x0000000800907947 */ /* 0x000fec0003800000 */
.L_x_13544:
[----:B------:R-:W2:Y:S01]  /*20990*/  LDG.E.64 R2, desc[UR36][R2.64] ;  /* 0x0000002402027981 */ /* 0x000ea2000c1e1b00 */
[----:B------:R-:W-:Y:S01]  /*209a0*/  UMOV UR4, 0xf0000000 ;  /* 0xf000000000047882 */ /* 0x000fe20000000000 */
[----:B------:R-:W-:Y:S01]  /*209b0*/  UMOV UR5, 0x380fffff ;  /* 0x380fffff00057882 */ /* 0x000fe20000000000 */
[----:B--2---:R-:W0:Y:S01]  /*209c0*/  F2F.F32.F64 R18, R2 ;  /* 0x0000000200127310 */ /* 0x004e220000301000 */
[----:B------:R-:W-:-:S14]  /*209d0*/  DSETP.GEU.AND P0, PT, |R2|, UR4, PT ;  /* 0x0000000402007e2a */ /* 0x000fdc000bf0e200 */
[----:B0-----:R-:W-:Y:S01]  /*209e0*/  @!P0 FMUL R18, R18, 1.175494350822287508e-38 ;  /* 0x0080000012128820 */ /* 0x001fe20000400000 */
[----:B------:R-:W-:Y:S06]  /*209f0*/  BRA `(.L_x_13539) ;  /* 0x0000000800747947 */ /* 0x000fec0003800000 */
.L_x_13534:
        /* <DEDUP_REMOVED lines=12> */
.L_x_13548:
[----:B------:R-:W2:Y:S01]  /*20ac0*/  LDG.E.64 R2, desc[UR36][R2.64] ;  /* 0x0000002402027981 */ /* 0x000ea2000c1e1b00 */
[----:B------:R-:W-:Y:S01]  /*20ad0*/  UMOV UR4, 0xf0000000 ;  /* 0xf000000000047882 */ /* 0x000fe20000000000 */
[----:B------:R-:W-:Y:S01]  /*20ae0*/  UMOV UR5, 0x380fffff ;  /* 0x380fffff00057882 */ /* 0x000fe20000000000 */
[----:B--2---:R-:W0:Y:S01]  /*20af0*/  F2F.F32.F64 R18, R2 ;  /* 0x0000000200127310 */ /* 0x004e220000301000 */
[----:B------:R-:W-:-:S14]  /*20b00*/  DSETP.GEU.AND P0, PT, |R2|, UR4, PT ;  /* 0x0000000402007e2a */ /* 0x000fdc000bf0e200 */
[----:B0-----:R-:W-:Y:S01]  /*20b10*/  @!P0 FMUL R18, R18, 1.175494350822287508e-38 ;  /* 0x0080000012128820 */ /* 0x001fe20000400000 */
[----:B------:R-:W-:Y:S06]  /*20b20*/  BRA `(.L_x_13539) ;  /* 0x0000000800287947 */ /* 0x000fec0003800000 */
.L_x_13547:
        /* <DEDUP_REMOVED lines=25> */
.L_x_13550:
        /* <DEDUP_REMOVED lines=12> */
.L_x_13549:
[----:B------:R-:W2:Y:S02]  /*20d80*/  LDG.E.U16 R2, desc[UR36][R2.64] ;  /* 0x0000002402027981 */ /* 0x000ea4000c1e1500 */
[----:B--2---:R-:W-:Y:S01]  /*20d90*/  IMAD.U32 R18, R2, 0x10000, RZ ;  /* 0x0001000002127824 */ /* 0x004fe200078e00ff */
[----:B------:R-:W-:Y:S06]  /*20da0*/  BRA `(.L_x_13539) ;  /* 0x0000000400887947 */ /* 0x000fec0003800000 */
.L_x_13546:
        /* <DEDUP_REMOVED lines=11> */
.L_x_13553:
        /* <DEDUP_REMOVED lines=20> */
.L_x_13555:
[----:B------:R-:W-:Y:S05]  /*20fa0*/  BSYNC.RECONVERGENT B0 ;  /* 0x0000000000007941 */ /* 0x000fea0003800200 */
.L_x_13554:
[----:B------:R-:W-:Y:S01]  /*20fb0*/  IMAD.SHL.U32 R0, R0, 0x100000, RZ ;  /* 0x0010000000007824 */ /* 0x000fe200078e00ff */
[----:B------:R-:W-:-:S04]  /*20fc0*/  LEA R2, R2, 0x3b800000, 0x17 ;  /* 0x3b80000002027811 */ /* 0x000fc800078eb8ff */
[----:B------:R-:W-:Y:S01]  /*20fd0*/  LOP3.LUT R18, R2, R0, R7, 0xfe, !PT ;  /* 0x0000000002127212 */ /* 0x000fe200078efe07 */
[----:B------:R-:W-:Y:S06]  /*20fe0*/  BRA `(.L_x_13539) ;  /* 0x0000000000f87947 */ /* 0x000fec0003800000 */
.L_x_13552:
        /* <DEDUP_REMOVED lines=20> */
.L_x_13557:
[----:B------:R-:W-:Y:S05]  /*21130*/  BSYNC.RECONVERGENT B0 ;  /* 0x0000000000007941 */ /* 0x000fea0003800200 */
.L_x_13556:
[----:B------:R-:W-:Y:S01]  /*21140*/  IMAD.SHL.U32 R0, R0, 0x200000, RZ ;  /* 0x0020000000007824 */ /* 0x000fe200078e00ff */
[----:B------:R-:W-:-:S04]  /*21150*/  LEA R2, R2, 0x37800000, 0x17 ;  /* 0x3780000002027811 */ /* 0x000fc800078eb8ff */
[----:B------:R-:W-:Y:S01]  /*21160*/  LOP3.LUT R18, R2, R0, R7, 0xfe, !PT ;  /* 0x0000000002127212 */ /* 0x000fe200078efe07 */
[----:B------:R-:W-:Y:S06]  /*21170*/  BRA `(.L_x_13539) ;  /* 0x0000000000947947 */ /* 0x000fec0003800000 */
.L_x_13551:
        /* <DEDUP_REMOVED lines=14> */
.L_x_13538:
        /* <DEDUP_REMOVED lines=16> */
.L_x_13560:
[----:B------:R-:W-:Y:S01]  /*21360*/  IMAD.MOV.U32 R18, RZ, RZ, RZ ;  /* 0x000000ffff127224 */ /* 0x000fe200078e00ff */
[----:B------:R-:W-:Y:S06]  /*21370*/  BRA `(.L_x_13539) ;  /* 0x0000000000147947 */ /* 0x000fec0003800000 */
.L_x_13559:
[----:B------:R-:W2:Y:S02]  /*21380*/  LDG.E.64 R2, desc[UR36][R2.64] ;  /* 0x0000002402027981 */ /* 0x000ea4000c1e1b00 */
[----:B--2---:R0:W1:Y:S01]  /*21390*/  I2F.U64 R18, R2 ;  /* 0x0000000200127312 */ /* 0x0040620000301000 */
[----:B------:R-:W-:Y:S05]  /*213a0*/  BRA `(.L_x_13539) ;  /* 0x0000000000087947 */ /* 0x000fea0003800000 */
.L_x_13558:
[----:B------:R-:W2:Y:S02]  /*213b0*/  LDG.E R2, desc[UR36][R2.64] ;  /* 0x0000002402027981 */ /* 0x000ea4000c1e1900 */
[----:B--2---:R-:W-:-:S07]  /*213c0*/  I2FP.F32.U32 R18, R2 ;  /* 0x0000000200127245 */ /* 0x004fce0000201000 */
.L_x_13539:
[----:B------:R-:W-:Y:S05]  /*213d0*/  BSYNC.RECONVERGENT B6 ;  /* 0x0000000000067941 */ /* 0x000fea0003800200 */
.L_x_13533:
        /* <DEDUP_REMOVED lines=18> */
.L_x_13565:
[----:B------:R-:W2:Y:S02]  /*21500*/  LDG.E.U8 R2, desc[UR36][R2.64] ;  /* 0x0000002402027981 */ /* 0x000ea4000c1e1100 */
[----:B--2---:R-:W-:Y:S01]  /*21510*/  I2FP.F32.U32 R19, R2 ;  /* 0x0000000200137245 */ /* 0x004fe20000201000 */
[----:B------:R-:W-:Y:S06]  /*21520*/  BRA `(.L_x_13567) ;  /* 0x0000000c00247947 */ /* 0x000fec0003800000 */
.L_x_13564:
        /* <DEDUP_REMOVED lines=9> */
.L_x_13569:
[----:B------:R-:W2:Y:S02]  /*215c0*/  LDG.E R2, desc[UR36][R2.64] ;  /* 0x0000002402027981 */ /* 0x000ea4000c1e1900 */
[----:B--2---:R-:W-:Y:S01]  /*215d0*/  I2FP.F32.S32 R19, R2 ;  /* 0x0000000200137245 */ /* 0x004fe20000201400 */
[----:B------:R-:W-:Y:S06]  /*215e0*/  BRA `(.L_x_13567) ;  /* 0x0000000800f47947 */ /* 0x000fec0003800000 */
.L_x_13568:
[----:B------:R-:W2:Y:S02]  /*215f0*/  LDG.E.U16 R2, desc[UR36][R2.64] ;  /* 0x0000002402027981 */ /* 0x000ea4000c1e1500 */
[----:B--2---:R0:W2:Y:S01]  /*21600*/  I2F.S16 R19, R2 ;  /* 0x0000000200137306 */ /* 0x0040a20000101400 */
[----:B------:R-:W-:Y:S05]  /*21610*/  BRA `(.L_x_13567) ;  /* 0x0000000800e87947 */ /* 0x000fea0003800000 */
.L_x_13563:
        /* <DEDUP_REMOVED lines=8> */
.L_x_13571:
[----:B------:R-:W2:Y:S02]  /*216a0*/  LDG.E.U16 R2, desc[UR36][R2.64] ;  /* 0x0000002402027981 */ /* 0x000ea4000c1e1500 */
[----:B--2---:R-:W-:Y:S01]  /*216b0*/  HADD2.F32 R19, -RZ, R2.H0_H0 ;  /* 0x20000002ff137230 */ /* 0x004fe20000004100 */
[----:B------:R-:W-:Y:S06]  /*216c0*/  BRA `(.L_x_13567) ;  /* 0x0000000800bc7947 */ /* 0x000fec0003800000 */
.L_x_13570:
        /* <DEDUP_REMOVED lines=8> */
.L_x_13573:
[----:B------:R-:W2:Y:S02]  /*21750*/  LDG.E.U16 R2, desc[UR36][R2.64] ;  /* 0x0000002402027981 */ /* 0x000ea4000c1e1500 */
[----:B--2---:R-:W-:Y:S01]  /*21760*/  HADD2.F32 R19, -RZ, R2.H0_H0 ;  /* 0x20000002ff137230 */ /* 0x004fe20000004100 */
[----:B------:R-:W-:Y:S06]  /*21770*/  BRA `(.L_x_13567) ;  /* 0x0000000800907947 */ /* 0x000fec0003800000 */
.L_x_13572:
[----:B------:R-:W2:Y:S01]  /*21780*/  LDG.E.64 R2, desc[UR36][R2.64] ;  /* 0x0000002402027981 */ /* 0x000ea2000c1e1b00 */
[----:B------:R-:W-:Y:S01]  /*21790*/  UMOV UR4, 0xf0000000 ;  /* 0xf000000000047882 */ /* 0x000fe20000000000 */
[----:B------:R-:W-:Y:S01]  /*217a0*/  UMOV UR5, 0x380fffff ;  /* 0x380fffff00057882 */ /* 0x000fe20000000000 */
[----:B--2---:R-:W0:Y:S01]  /*217b0*/  F2F.F32.F64 R19, R2 ;  /* 0x0000000200137310 */ /* 0x004e220000301000 */
[----:B------:R-:W-:-:S14]  /*217c0*/  DSETP.GEU.AND P0, PT, |R2|, UR4, PT ;  /* 0x0000000402007e2a */ /* 0x000fdc000bf0e200 */
[----:B0-----:R-:W-:Y:S01]  /*217d0*/  @!P0 FMUL R19, R19, 1.175494350822287508e-38 ;  /* 0x0080000013138820 */ /* 0x001fe20000400000 */
[----:B------:R-:W-:Y:S06]  /*217e0*/  BRA `(.L_x_13567) ;  /* 0x0000000800747947 */ /* 0x000fec0003800000 */
.L_x_13562:
        /* <DEDUP_REMOVED lines=12> */
.L_x_13576:
[----:B------:R-:W2:Y:S01]  /*218b0*/  LDG.E.64 R2, desc[UR36][R2.64] ;  /* 0x0000002402027981 */ /* 0x000ea2000c1e1b00 */
[----:B------:R-:W-:Y:S01]  /*218c0*/  UMOV UR4, 0xf0000000 ;  /* 0xf000000000047882 */ /* 0x000fe20000000000 */
[----:B------:R-:W-:Y:S01]  /*218d0*/  UMOV UR5, 0x380fffff ;  /* 0x380fffff00057882 */ /* 0x000fe20000000000 */
[----:B--2---:R-:W0:Y:S01]  /*218e0*/  F2F.F32.F64 R19, R2 ;  /* 0x0000000200137310 */ /* 0x004e220000301000 */
[----:B------:R-:W-:-:S14]  /*218f0*/  DSETP.GEU.AND P0, PT, |R2|, UR4, PT ;  /* 0x0000000402007e2a */ /* 0x000fdc000bf0e200 */
[----:B0-----:R-:W-:Y:S01]  /*21900*/  @!P0 FMUL R19, R19, 1.175494350822287508e-38 ;  /* 0x0080000013138820 */ /* 0x001fe20000400000 */
[----:B------:R-:W-:Y:S06]  /*21910*/  BRA `(.L_x_13567) ;  /* 0x0000000800287947 */ /* 0x000fec0003800000 */
.L_x_13575:
        /* <DEDUP_REMOVED lines=25> */
.L_x_13578:
        /* <DEDUP_REMOVED lines=12> */
.L_x_13577:
[----:B------:R-:W2:Y:S02]  /*21b70*/  LDG.E.U16 R2, desc[UR36][R2.64] ;  /* 0x0000002402027981 */ /* 0x000ea4000c1e1500 */
[----:B--2---:R-:W-:Y:S01]  /*21b80*/  IMAD.U32 R19, R2, 0x10000, RZ ;  /* 0x0001000002137824 */ /* 0x004fe200078e00ff */
[----:B------:R-:W-:Y:S06]  /*21b90*/  BRA `(.L_x_13567) ;  /* 0x0000000400887947 */ /* 0x000fec0003800000 */
.L_x_13574:
        /* <DEDUP_REMOVED lines=11> */
.L_x_13581:
        /* <DEDUP_REMOVED lines=20> */
.L_x_13583:
[----:B------:R-:W-:Y:S05]  /*21d90*/  BSYNC.RECONVERGENT B0 ;  /* 0x0000000000007941 */ /* 0x000fea0003800200 */
.L_x_13582:
[----:B------:R-:W-:Y:S01]  /*21da0*/  IMAD.SHL.U32 R0, R0, 0x100000, RZ ;  /* 0x0010000000007824 */ /* 0x000fe200078e00ff */
[----:B------:R-:W-:-:S04]  /*21db0*/  LEA R2, R2, 0x3b800000, 0x17 ;  /* 0x3b80000002027811 */ /* 0x000fc800078eb8ff */
[----:B------:R-:W-:Y:S01]  /*21dc0*/  LOP3.LUT R19, R2, R0, R19, 0xfe, !PT ;  /* 0x0000000002137212 */ /* 0x000fe200078efe13 */
[----:B------:R-:W-:Y:S06]  /*21dd0*/  BRA `(.L_x_13567) ;  /* 0x0000000000f87947 */ /* 0x000fec0003800000 */
.L_x_13580:
        /* <DEDUP_REMOVED lines=20> */
.L_x_13585:
[----:B------:R-:W-:Y:S05]  /*21f20*/  BSYNC.RECONVERGENT B0 ;  /* 0x0000000000007941 */ /* 0x000fea0003800200 */
.L_x_13584:
[----:B------:R-:W-:Y:S01]  /*21f30*/  IMAD.SHL.U32 R0, R0, 0x200000, RZ ;  /* 0x0020000000007824 */ /* 0x000fe200078e00ff */
[----:B------:R-:W-:-:S04]  /*21f40*/  LEA R2, R2, 0x37800000, 0x17 ;  /* 0x3780000002027811 */ /* 0x000fc800078eb8ff */
[----:B------:R-:W-:Y:S01]  /*21f50*/  LOP3.LUT R19, R2, R0, R19, 0xfe, !PT ;  /* 0x0000000002137212 */ /* 0x000fe200078efe13 */
[----:B------:R-:W-:Y:S06]  /*21f60*/  BRA `(.L_x_13567) ;  /* 0x0000000000947947 */ /* 0x000fec0003800000 */
.L_x_13579:
        /* <DEDUP_REMOVED lines=14> */
.L_x_13566:
[----:B------:R-:W-:Y:S01]  /*22050*/  MOV R2, 0x130 ;  /* 0x0000013000027802 */ /* 0x000fe20000000f00 */
[----:B------:R-:W0:Y:S01]  /*22060*/  LDCU.64 UR4, c[0x4][0x120] ;  /* 0x01002400ff0477ac */ /* 0x000e220008000a00 */
[----:B------:R-:W-:Y:S02]  /*22070*/  HFMA2 R13, -RZ, RZ, 0, 0 ;  /* 0x00000000ff0d7431 */ /* 0x000fe400000001ff */
[----:B------:R-:W-:Y:S01]  /*22080*/  IMAD.MOV.U32 R8, RZ, RZ, 0x4e ;  /* 0x0000004eff087424 */ /* 0x000fe200078e00ff */
[----:B------:R-:W2:Y:S01]  /*22090*/  LDCU.64 UR6, c[0x4][0x128] ;  /* 0x01002500ff0677ac */ /* 0x000ea20008000a00 */
[----:B------:R-:W4:Y:S01]  /*220a0*/  LDC.64 R2, c[0x4][R2] ;  /* 0x0100000002027b82 */ /* 0x000f220000000a00 */
[----:B------:R-:W-:Y:S01]  /*220b0*/  IMAD.MOV.U32 R12, RZ, RZ, 0x1 ;  /* 0x00000001ff0c7424 */ /* 0x000fe200078e00ff */
        /* <DEDUP_REMOVED lines=9> */
.L_x_13588:
[----:B------:R-:W-:Y:S01]  /*22150*/  IMAD.MOV.U32 R19, RZ, RZ, RZ ;  /* 0x000000ffff137224 */ /* 0x000fe200078e00ff */
[----:B------:R-:W-:Y:S06]  /*22160*/  BRA `(.L_x_13567) ;  /* 0x0000000000147947 */ /* 0x000fec0003800000 */
.L_x_13587:
[----:B------:R-:W2:Y:S02]  /*22170*/  LDG.E.64 R2, desc[UR36][R2.64] ;  /* 0x0000002402027981 */ /* 0x000ea4000c1e1b00 */
[----:B--2---:R0:W2:Y:S01]  /*22180*/  I2F.U64 R19, R2 ;  /* 0x0000000200137312 */ /* 0x0040a20000301000 */
[----:B------:R-:W-:Y:S05]  /*22190*/  BRA `(.L_x_13567) ;  /* 0x0000000000087947 */ /* 0x000fea0003800000 */
.L_x_13586:
[----:B------:R-:W2:Y:S02]  /*221a0*/  LDG.E R2, desc[UR36][R2.64] ;  /* 0x0000002402027981 */ /* 0x000ea4000c1e1900 */
[----:B--2---:R-:W-:-:S07]  /*221b0*/  I2FP.F32.U32 R19, R2 ;  /* 0x0000000200137245 */ /* 0x004fce0000201000 */
.L_x_13567:
[----:B------:R-:W-:Y:S05]  /*221c0*/  BSYNC.RECONVERGENT B6 ;  /* 0x0000000000067941 */ /* 0x000fea0003800200 */
.L_x_13561:
        /* <DEDUP_REMOVED lines=18> */
.L_x_13593:
[----:B------:R-:W4:Y:S02]  /*222f0*/  LDG.E.U8 R2, desc[UR36][R2.64] ;  /* 0x0000002402027981 */ /* 0x000f24000c1e1100 */
[----:B----4-:R-:W-:Y:S01]  /*22300*/  I2FP.F32.U32 R27, R2 ;  /* 0x00000002001b7245 */ /* 0x010fe20000201000 */
[----:B------:R-:W-:Y:S06]  /*22310*/  BRA `(.L_x_13595) ;  /* 0x0000000c00247947 */ /* 0x000fec0003800000 */
.L_x_13592:
        /* <DEDUP_REMOVED lines=9> */
.L_x_13597:
[----:B------:R-:W4:Y:S02]  /*223b0*/  LDG.E R2, desc[UR36][R2.64] ;  /* 0x0000002402027981 */ /* 0x000f24000c1e1900 */
[----:B----4-:R-:W-:Y:S01]  /*223c0*/  I2FP.F32.S32 R27, R2 ;  /* 0x00000002001b7245 */ /* 0x010fe20000201400 */
[----:B------:R-:W-:Y:S06]  /*223d0*/  BRA `(.L_x_13595) ;  /* 0x0000000800f47947 */ /* 0x000fec0003800000 */
.L_x_13596:
[----:B------:R-:W4:Y:S02]  /*223e0*/  LDG.E.U16 R2, desc[UR36][R2.64] ;  /* 0x0000002402027981 */ /* 0x000f24000c1e1500 */
[----:B----4-:R0:W4:Y:S01]  /*223f0*/  I2F.S16 R27, R2 ;  /* 0x00000002001b7306 */ /* 0x0101220000101400 */
[----:B------:R-:W-:Y:S05]  /*22400*/  BRA `(.L_x_13595) ;  /* 0x0000000800e87947 */ /* 0x000fea0003800000 */
.L_x_13591:
        /* <DEDUP_REMOVED lines=8> */
.L_x_13599:
[----:B------:R-:W4:Y:S02]  /*22490*/  LDG.E.U16 R2, desc[UR36][R2.64] ;  /* 0x0000002402027981 */ /* 0x000f24000c1e1500 */
[----:B----4-:R-:W-:Y:S01]  /*224a0*/  HADD2.F32 R27, -RZ, R2.H0_H0 ;  /* 0x20000002ff1b7230 */ /* 0x010fe20000004100 */
[----:B------:R-:W-:Y:S06]  /*224b0*/  BRA `(.L_x_13595) ;  /* 0x0000000800bc7947 */ /* 0x000fec0003800000 */
.L_x_13598:
        /* <DEDUP_REMOVED lines=8> */
.L_x_13601:
[----:B------:R-:W4:Y:S02]  /*22540*/  LDG.E.U16 R2, desc[UR36][R2.64] ;  /* 0x0000002402027981 */ /* 0x000f24000c1e1500 */
[----:B----4-:R-:W-:Y:S01]  /*22550*/  HADD2.F32 R27, -RZ, R2.H0_H0 ;  /* 0x20000002ff1b7230 */ /* 0x010fe20000004100 */
[----:B------:R-:W-:Y:S06]  /*22560*/  BRA `(.L_x_13595) ;  /* 0x0000000800907947 */ /* 0x000fec0003800000 */
.L_x_13600:
[----:B------:R-:W4:Y:S01]  /*22570*/  LDG.E.64 R2, desc[UR36][R2.64] ;  /* 0x0000002402027981 */ /* 0x000f22000c1e1b00 */
[----:B------:R-:W-:Y:S01]  /*22580*/  UMOV UR4, 0xf0000000 ;  /* 0xf000000000047882 */ /* 0x000fe20000000000 */
[----:B------:R-:W-:Y:S01]  /*22590*/  UMOV UR5, 0x380fffff ;  /* 0x380fffff00057882 */ /* 0x000fe20000000000 */
[----:B----4-:R-:W0:Y:S01]  /*225a0*/  F2F.F32.F64 R27, R2 ;  /* 0x00000002001b7310 */ /* 0x010e220000301000 */
[----:B------:R-:W-:-:S14]  /*225b0*/  DSETP.GEU.AND P0, PT, |R2|, UR4, PT ;  /* 0x0000000402007e2a */ /* 0x000fdc000bf0e200 */
[----:B0-----:R-:W-:Y:S01]  /*225c0*/  @!P0 FMUL R27, R27, 1.175494350822287508e-38 ;  /* 0x008000001b1b8820 */ /* 0x001fe20000400000 */
[----:B------:R-:W-:Y:S06]  /*225d0*/  BRA `(.L_x_13595) ;  /* 0x0000000800747947 */ /* 0x000fec0003800000 */
.L_x_13590:
        /* <DEDUP_REMOVED lines=12> */
.L_x_13604:
[----:B------:R-:W4:Y:S01]  /*226a0*/  LDG.E.64 R2, desc[UR36][R2.64] ;  /* 0x0000002402027981 */ /* 0x000f22000c1e1b00 */
[----:B------:R-:W-:Y:S01]  /*226b0*/  UMOV UR4, 0xf0000000 ;  /* 0xf000000000047882 */ /* 0x000fe20000000000 */
[----:B------:R-:W-:Y:S01]  /*226c0*/  UMOV UR5, 0x380fffff ;  /* 0x380fffff00057882 */ /* 0x000fe20000000000 */
[----:B----4-:R-:W0:Y:S01]  /*226d0*/  F2F.F32.F64 R27, R2 ;  /* 0x00000002001b7310 */ /* 0x010e220000301000 */
[----:B------:R-:W-:-:S14]  /*226e0*/  DSETP.GEU.AND P0, PT, |R2|, UR4, PT ;  /* 0x0000000402007e2a */ /* 0x000fdc000bf0e200 */
[----:B0-----:R-:W-:Y:S01]  /*226f0*/  @!P0 FMUL R27, R27, 1.175494350822287508e-38 ;  /* 0x008000001b1b8820 */ /* 0x001fe20000400000 */
[----:B------:R-:W-:Y:S06]  /*22700*/  BRA `(.L_x_13595) ;  /* 0x0000000800287947 */ /* 0x000fec0003800000 */
.L_x_13603:
        /* <DEDUP_REMOVED lines=25> */
.L_x_13606:
[----:B------:R-:W4:Y:S02]  /*228a0*/  LDG.E.U8 R2, desc[UR36][R2.64] ;  /* 0x0000002402027981 */ /* 0x000f24000c1e1100 */
[C---:B----4-:R-:W-:Y:S01]  /*228b0*/  SHF.L.U32 R0, R2.reuse, 0x19, RZ ;  /* 0x0000001902007819 */ /* 0x050fe200000006ff */
        /* <DEDUP_REMOVED lines=10> */
.L_x_13605:
[----:B------:R-:W4:Y:S02]  /*22960*/  LDG.E.U16 R2, desc[UR36][R2.64] ;  /* 0x0000002402027981 */ /* 0x000f24000c1e1500 */
[----:B----4-:R-:W-:Y:S01]  /*22970*/  IMAD.U32 R27, R2, 0x10000, RZ ;  /* 0x00010000021b7824 */ /* 0x010fe200078e00ff */
[----:B------:R-:W-:Y:S06]  /*22980*/  BRA `(.L_x_13595) ;  /* 0x0000000400887947 */ /* 0x000fec0003800000 */
.L_x_13602:
        /* <DEDUP_REMOVED lines=11> */
.L_x_13609:
        /* <DEDUP_REMOVED lines=20> */
.L_x_13611:
[----:B------:R-:W-:Y:S05]  /*22b80*/  BSYNC.RECONVERGENT B0 ;  /* 0x0000000000007941 */ /* 0x000fea0003800200 */
.L_x_13610:
[----:B------:R-:W-:Y:S01]  /*22b90*/  IMAD.SHL.U32 R0, R0, 0x100000, RZ ;  /* 0x0010000000007824 */ /* 0x000fe200078e00ff */
[----:B------:R-:W-:-:S04]  /*22ba0*/  LEA R2, R2, 0x3b800000, 0x17 ;  /* 0x3b80000002027811 */ /* 0x000fc800078eb8ff */
[----:B------:R-:W-:Y:S01]  /*22bb0*/  LOP3.LUT R27, R2, R0, R27, 0xfe, !PT ;  /* 0x00000000021b7212 */ /* 0x000fe200078efe1b */
[----:B------:R-:W-:Y:S06]  /*22bc0*/  BRA `(.L_x_13595) ;  /* 0x0000000000f87947 */ /* 0x000fec0003800000 */
.L_x_13608:
        /* <DEDUP_REMOVED lines=20> */
.L_x_13613:
[----:B------:R-:W-:Y:S05]  /*22d10*/  BSYNC.RECONVERGENT B0 ;  /* 0x0000000000007941 */ /* 0x000fea0003800200 */
.L_x_13612:
[----:B------:R-:W-:Y:S01]  /*22d20*/  IMAD.SHL.U32 R0, R0, 0x200000, RZ ;  /* 0x0020000000007824 */ /* 0x000fe200078e00ff */
[----:B------:R-:W-:-:S04]  /*22d30*/  LEA R2, R2, 0x37800000, 0x17 ;  /* 0x3780000002027811 */ /* 0x000fc800078eb8ff */
[----:B------:R-:W-:Y:S01]  /*22d40*/  LOP3.LUT R27, R2, R0, R27, 0xfe, !PT ;  /* 0x00000000021b7212 */ /* 0x000fe200078efe1b */
[----:B------:R-:W-:Y:S06]  /*22d50*/  BRA `(.L_x_13595) ;  /* 0x0000000000947947 */ /* 0x000fec0003800000 */
.L_x_13607:
        /* <DEDUP_REMOVED lines=14> */
.L_x_13594:
        /* <DEDUP_REMOVED lines=11> */
[----:B------:R-:W-:Y:S01]  /*22ef0*/  IMAD.U32 R7, RZ, RZ, UR7 ;  /* 0x00000007ff077e24 */ /* 0x000fe2000f8e00ff */
[----:B--2---:R-:W-:Y:S01]  /*22f00*/  MOV R10, UR8 ;  /* 0x00000008000a7c02 */ /* 0x004fe20008000f00 */
[----:B------:R-:W-:-:S07]  /*22f10*/  IMAD.U32 R11, RZ, RZ, UR9 ;  /* 0x00000009ff0b7e24 */ /* 0x000fce000f8e00ff */
[----:B------:R-:W-:-:S07]  /*22f20*/  LEPC R20, `(.L_x_13616) ;  /* 0x000000001014794e */ /* 0x000fce0000000000 */
[----:B-1-3-5:R-:W-:Y:S05]  /*22f30*/  CALL.ABS.NOINC R2 ;  /* 0x0000000002007343 */ /* 0x02afea0003c00000 */
.L_x_13616:
[----:B------:R-:W-:Y:S01]  /*22f40*/  HFMA2 R27, -RZ, RZ, 0, 0 ;  /* 0x00000000ff1b7431 */ /* 0x000fe200000001ff */
[----:B------:R-:W-:Y:S06]  /*22f50*/  BRA `(.L_x_13595) ;  /* 0x0000000000147947 */ /* 0x000fec0003800000 */
.L_x_13615:
[----:B------:R-:W4:Y:S02]  /*22f60*/  LDG.E.64 R2, desc[UR36][R2.64] ;  /* 0x0000002402027981 */ /* 0x000f24000c1e1b00 */
[----:B----4-:R0:W4:Y:S01]  /*22f70*/  I2F.U64 R27, R2 ;  /* 0x00000002001b7312 */ /* 0x0101220000301000 */
[----:B------:R-:W-:Y:S05]  /*22f80*/  BRA `(.L_x_13595) ;  /* 0x0000000000087947 */ /* 0x000fea0003800000 */
.L_x_13614:
[----:B------:R-:W4:Y:S02]  /*22f90*/  LDG.E R2, desc[UR36][R2.64] ;  /* 0x0000002402027981 */ /* 0x000f24000c1e1900 */
[----:B----4-:R-:W-:-:S07]  /*22fa0*/  I2FP.F32.U32 R27, R2 ;  /* 0x00000002001b7245 */ /* 0x010fce0000201000 */
.L_x_13595:
[----:B------:R-:W-:Y:S05]  /*22fb0*/  BSYNC.RECONVERGENT B6 ;  /* 0x0000000000067941 */ /* 0x000fea0003800200 */
.L_x_13589:
        /* <DEDUP_REMOVED lines=18> */
.L_x_13621:
[----:B------:R-:W2:Y:S02]  /*230e0*/  LDG.E.U8 R2, desc[UR36][R2.64] ;  /* 0x0000002402027981 */ /* 0x000ea4000c1e1100 */
[----:B--2---:R-:W-:Y:S01]  /*230f0*/  I2FP.F32.U32 R22, R2 ;  /* 0x0000000200167245 */ /* 0x004fe20000201000 */
[----:B------:R-:W-:Y:S06]  /*23100*/  BRA `(.L_x_13623) ;  /* 0x0000000c00247947 */ /* 0x000fec0003800000 */
.L_x_13620:
        /* <DEDUP_REMOVED lines=9> */
.L_x_13625:
[----:B------:R-:W2:Y:S02]  /*231a0*/  LDG.E R2, desc[UR36][R2.64] ;  /* 0x0000002402027981 */ /* 0x000ea4000c1e1900 */
[----:B--2---:R-:W-:Y:S01]  /*231b0*/  I2FP.F32.S32 R22, R2 ;  /* 0x0000000200167245 */ /* 0x004fe20000201400 */
[----:B------:R-:W-:Y:S06]  /*231c0*/  BRA `(.L_x_13623) ;  /* 0x0000000800f47947 */ /* 0x000fec0003800000 */
.L_x_13624:
[----:B------:R-:W2:Y:S02]  /*231d0*/  LDG.E.U16 R2, desc[UR36][R2.64] ;  /* 0x0000002402027981 */ /* 0x000ea4000c1e1500 */
[----:B--2---:R0:W2:Y:S01]  /*231e0*/  I2F.S16 R22, R2 ;  /* 0x0000000200167306 */ /* 0x0040a20000101400 */
[----:B------:R-:W-:Y:S05]  /*231f0*/  BRA `(.L_x_13623) ;  /* 0x0000000800e87947 */ /* 0x000fea0003800000 */
.L_x_13619:
        /* <DEDUP_REMOVED lines=8> */
.L_x_13627:
[----:B------:R-:W2:Y:S02]  /*23280*/  LDG.E.U16 R2, desc[UR36][R2.64] ;  /* 0x0000002402027981 */ /* 0x000ea4000c1e1500 */
[----:B--2---:R-:W-:Y:S01]  /*23290*/  HADD2.F32 R22, -RZ, R2.H0_H0 ;  /* 0x20000002ff167230 */ /* 0x004fe20000004100 */
[----:B------:R-:W-:Y:S06]  /*232a0*/  BRA `(.L_x_13623) ;  /* 0x0000000800bc7947 */ /* 0x000fec0003800000 */
.L_x_13626:
        /* <DEDUP_REMOVED lines=8> */
.L_x_13629:
[----:B------:R-:W2:Y:S02]  /*23330*/  LDG.E.U16 R2, desc[UR36][R2.64] ;  /* 0x0000002402027981 */ /* 0x000ea4000c1e1500 */
[----:B--2---:R-:W-:Y:S01]  /*23340*/  HADD2.F32 R22, -RZ, R2.H0_H0 ;  /* 0x20000002ff167230 */ /* 0x004fe20000004100 */
[----:B------:R-:W-:Y:S06]  /*23350*/  BRA `(.L_x_13623) ;  /* 0x0000000800907947 */ /* 0x000fec0003800000 */
.L_x_13628:
[----:B------:R-:W2:Y:S01]  /*23360*/  LDG.E.64 R2, desc[UR36][R2.64] ;  /* 0x0000002402027981 */ /* 0x000ea2000c1e1b00 */
[----:B------:R-:W-:Y:S01]  /*23370*/  UMOV UR4, 0xf0000000 ;  /* 0xf000000000047882 */ /* 0x000fe20000000000 */
[----:B------:R-:W-:Y:S01]  /*23380*/  UMOV UR5, 0x380fffff ;  /* 0x380fffff00057882 */ /* 0x000fe20000000000 */
[----:B--2---:R-:W0:Y:S01]  /*23390*/  F2F.F32.F64 R22, R2 ;  /* 0x0000000200167310 */ /* 0x004e220000301000 */
[----:B------:R-:W-:-:S14]  /*233a0*/  DSETP.GEU.AND P0, PT, |R2|, UR4, PT ;  /* 0x0000000402007e2a */ /* 0x000fdc000bf0e200 */
[----:B0-----:R-:W-:Y:S01]  /*233b0*/  @!P0 FMUL R22, R22, 1.175494350822287508e-38 ;  /* 0x0080000016168820 */ /* 0x001fe20000400000 */
[----:B------:R-:W-:Y:S06]  /*233c0*/  BRA `(.L_x_13623) ;  /* 0x0000000800747947 */ /* 0x000fec0003800000 */
.L_x_13618:
        /* <DEDUP_REMOVED lines=12> */
.L_x_13632:
[----:B------:R-:W2:Y:S01]  /*23490*/  LDG.E.64 R2, desc[UR36][R2.64] ;  /* 0x0000002402027981 */ /* 0x000ea2000c1e1b00 */
[----:B------:R-:W-:Y:S01]  /*234a0*/  UMOV UR4, 0xf0000000 ;  /* 0xf000000000047882 */ /* 0x000fe20000000000 */
[----:B------:R-:W-:Y:S01]  /*234b0*/  UMOV UR5, 0x380fffff ;  /* 0x380fffff00057882 */ /* 0x000fe20000000000 */
[----:B--2---:R-:W0:Y:S01]  /*234c0*/  F2F.F32.F64 R22, R2 ;  /* 0x0000000200167310 */ /* 0x004e220000301000 */
[----:B------:R-:W-:-:S14]  /*234d0*/  DSETP.GEU.AND P0, PT, |R2|, UR4, PT ;  /* 0x0000000402007e2a */ /* 0x000fdc000bf0e200 */
[----:B0-----:R-:W-:Y:S01]  /*234e0*/  @!P0 FMUL R22, R22, 1.175494350822287508e-38 ;  /* 0x0080000016168820 */ /* 0x001fe20000400000 */
[----:B------:R-:W-:Y:S06]  /*234f0*/  BRA `(.L_x_13623) ;  /* 0x0000000800287947 */ /* 0x000fec0003800000 */
.L_x_13631:
        /* <DEDUP_REMOVED lines=25> */
.L_x_13634:
        /* <DEDUP_REMOVED lines=12> */
.L_x_13633:
[----:B------:R-:W2:Y:S02]  /*23750*/  LDG.E.U16 R2, desc[UR36][R2.64] ;  /* 0x0000002402027981 */ /* 0x000ea4000c1e1500 */
[----:B--2---:R-:W-:Y:S01]  /*23760*/  IMAD.U32 R22, R2, 0x10000, RZ ;  /* 0x0001000002167824 */ /* 0x004fe200078e00ff */
[----:B------:R-:W-:Y:S06]  /*23770*/  BRA `(.L_x_13623) ;  /* 0x0000000400887947 */ /* 0x000fec0003800000 */
.L_x_13630:
        /* <DEDUP_REMOVED lines=11> */
.L_x_13637:
        /* <DEDUP_REMOVED lines=20> */
.L_x_13639:
[----:B------:R-:W-:Y:S05]  /*23970*/  BSYNC.RECONVERGENT B0 ;  /* 0x0000000000007941 */ /* 0x000fea0003800200 */
.L_x_13638:
[----:B------:R-:W-:Y:S01]  /*23980*/  IMAD.SHL.U32 R0, R0, 0x100000, RZ ;  /* 0x0010000000007824 */ /* 0x000fe200078e00ff */
[----:B------:R-:W-:-:S04]  /*23990*/  LEA R2, R2, 0x3b800000, 0x17 ;  /* 0x3b80000002027811 */ /* 0x000fc800078eb8ff */
[----:B------:R-:W-:Y:S01]  /*239a0*/  LOP3.LUT R22, R2, R0, R7, 0xfe, !PT ;  /* 0x0000000002167212 */ /* 0x000fe200078efe07 */
[----:B------:R-:W-:Y:S06]  /*239b0*/  BRA `(.L_x_13623) ;  /* 0x0000000000f87947 */ /* 0x000fec0003800000 */
.L_x_13636:
        /* <DEDUP_REMOVED lines=20> */
.L_x_13641:
[----:B------:R-:W-:Y:S05]  /*23b00*/  BSYNC.RECONVERGENT B0 ;  /* 0x0000000000007941 */ /* 0x000fea0003800200 */
.L_x_13640:
[----:B------:R-:W-:Y:S01]  /*23b10*/  IMAD.SHL.U32 R0, R0, 0x200000, RZ ;  /* 0x0020000000007824 */ /* 0x000fe200078e00ff */
[----:B------:R-:W-:-:S04]  /*23b20*/  LEA R2, R2, 0x37800000, 0x17 ;  /* 0x3780000002027811 */ /* 0x000fc800078eb8ff */
[----:B------:R-:W-:Y:S01]  /*23b30*/  LOP3.LUT R22, R2, R0, R7, 0xfe, !PT ;  /* 0x0000000002167212 */ /* 0x000fe200078efe07 */
[----:B------:R-:W-:Y:S06]  /*23b40*/  BRA `(.L_x_13623) ;  /* 0x0000000000947947 */ /* 0x000fec0003800000 */
.L_x_13635:
        /* <DEDUP_REMOVED lines=14> */
.L_x_13622:
        /* <DEDUP_REMOVED lines=15> */
[----:B--2-45:R-:W-:Y:S05]  /*23d20*/  CALL.ABS.NOINC R2 ;  /* 0x0000000002007343 */ /* 0x034fea0003c00000 */
.L_x_13644:
[----:B------:R-:W-:Y:S01]  /*23d30*/  IMAD.MOV.U32 R22, RZ, RZ, RZ ;  /* 0x000000ffff167224 */ /* 0x000fe200078e00ff */
[----:B------:R-:W-:Y:S06]  /*23d40*/  BRA `(.L_x_13623) ;  /* 0x0000000000147947 */ /* 0x000fec0003800000 */
.L_x_13643:
[----:B------:R-:W2:Y:S02]  /*23d50*/  LDG.E.64 R22, desc[UR36][R2.64] ;  /* 0x0000002402167981 */ /* 0x000ea4000c1e1b00 */
[----:B--2---:R0:W2:Y:S01]  /*23d60*/  I2F.U64 R22, R22 ;  /* 0x0000001600167312 */ /* 0x0040a20000301000 */
[----:B------:R-:W-:Y:S05]  /*23d70*/  BRA `(.L_x_13623) ;  /* 0x0000000000087947 */ /* 0x000fea0003800000 */
.L_x_13642:
[----:B------:R-:W2:Y:S02]  /*23d80*/  LDG.E R2, desc[UR36][R2.64] ;  /* 0x0000002402027981 */ /* 0x000ea4000c1e1900 */
[----:B--2---:R-:W-:-:S07]  /*23d90*/  I2FP.F32.U32 R22, R2 ;  /* 0x0000000200167245 */ /* 0x004fce0000201000 */
.L_x_13623:
[----:B------:R-:W-:Y:S05]  /*23da0*/  BSYNC.RECONVERGENT B6 ;  /* 0x0000000000067941 */ /* 0x000fea0003800200 */
.L_x_13617:
        /* <DEDUP_REMOVED lines=18> */
.L_x_13649:
[----:B------:R-:W2:Y:S02]  /*23ed0*/  LDG.E.U8 R0, desc[UR36][R2.64] ;  /* 0x0000002402007981 */ /* 0x000ea4000c1e1100 */
[----:B--2---:R-:W-:Y:S01]  /*23ee0*/  I2FP.F32.U32 R0, R0 ;  /* 0x0000000000007245 */ /* 0x004fe20000201000 */
[----:B------:R-:W-:Y:S06]  /*23ef0*/  BRA `(.L_x_13651) ;  /* 0x0000000c00247947 */ /* 0x000fec0003800000 */
.L_x_13648:
        /* <DEDUP_REMOVED lines=9> */
.L_x_13653:
[----:B------:R-:W2:Y:S02]  /*23f90*/  LDG.E R0, desc[UR36][R2.64] ;  /* 0x0000002402007981 */ /* 0x000ea4000c1e1900 */
[----:B--2---:R-:W-:Y:S01]  /*23fa0*/  I2FP.F32.S32 R0, R0 ;  /* 0x0000000000007245 */ /* 0x004fe20000201400 */
[----:B------:R-:W-:Y:S06]  /*23fb0*/  BRA `(.L_x_13651) ;  /* 0x0000000800f47947 */ /* 0x000fec0003800000 */
.L_x_13652:
[----:B------:R-:W2:Y:S02]  /*23fc0*/  LDG.E.U16 R0, desc[UR36][R2.64] ;  /* 0x0000002402007981 */ /* 0x000ea4000c1e1500 */
[----:B--2---:R-:W0:Y:S01]  /*23fd0*/  I2F.S16 R0, R0 ;  /* 0x0000000000007306 */ /* 0x004e220000101400 */
[----:B------:R-:W-:Y:S05]  /*23fe0*/  BRA `(.L_x_13651) ;  /* 0x0000000800e87947 */ /* 0x000fea0003800000 */
.L_x_13647:
        /* <DEDUP_REMOVED lines=8> */
.L_x_13655:
[----:B------:R-:W2:Y:S02]  /*24070*/  LDG.E.U16 R0, desc[UR36][R2.64] ;  /* 0x0000002402007981 */ /* 0x000ea4000c1e1500 */
[----:B--2---:R-:W-:Y:S01]  /*24080*/  HADD2.F32 R0, -RZ, R0.H0_H0 ;  /* 0x20000000ff007230 */ /* 0x004fe20000004100 */
[----:B------:R-:W-:Y:S06]  /*24090*/  BRA `(.L_x_13651) ;  /* 0x0000000800bc7947 */ /* 0x000fec0003800000 */
.L_x_13654:
        /* <DEDUP_REMOVED lines=8> */
.L_x_13657:
[----:B------:R-:W2:Y:S02]  /*24120*/  LDG.E.U16 R0, desc[UR36][R2.64] ;  /* 0x0000002402007981 */ /* 0x000ea4000c1e1500 */
[----:B--2---:R-:W-:Y:S01]  /*24130*/  HADD2.F32 R0, -RZ, R0.H0_H0 ;  /* 0x20000000ff007230 */ /* 0x004fe20000004100 */
[----:B------:R-:W-:Y:S06]  /*24140*/  BRA `(.L_x_13651) ;  /* 0x0000000800907947 */ /* 0x000fec0003800000 */
.L_x_13656:
[----:B------:R-:W2:Y:S01]  /*24150*/  LDG.E.64 R2, desc[UR36][R2.64] ;  /* 0x0000002402027981 */ /* 0x000ea2000c1e1b00 */
[----:B------:R-:W-:Y:S01]  /*24160*/  UMOV UR4, 0xf0000000 ;  /* 0xf000000000047882 */ /* 0x000fe20000000000 */
[----:B------:R-:W-:Y:S01]  /*24170*/  UMOV UR5, 0x380fffff ;  /* 0x380fffff00057882 */ /* 0x000fe20000000000 */
[----:B--2---:R-:W0:Y:S01]  /*24180*/  F2F.F32.F64 R0, R2 ;  /* 0x0000000200007310 */ /* 0x004e220000301000 */
[----:B------:R-:W-:-:S14]  /*24190*/  DSETP.GEU.AND P0, PT, |R2|, UR4, PT ;  /* 0x0000000402007e2a */ /* 0x000fdc000bf0e200 */
[----:B0-----:R-:W-:Y:S01]  /*241a0*/  @!P0 FMUL R0, R0, 1.175494350822287508e-38 ;  /* 0x0080000000008820 */ /* 0x001fe20000400000 */
[----:B------:R-:W-:Y:S06]  /*241b0*/  BRA `(.L_x_13651) ;  /* 0x0000000800747947 */ /* 0x000fec0003800000 */
.L_x_13646:
        /* <DEDUP_REMOVED lines=12> */
.L_x_13660:
[----:B------:R-:W2:Y:S01]  /*24280*/  LDG.E.64 R2, desc[UR36][R2.64] ;  /* 0x0000002402027981 */ /* 0x000ea2000c1e1b00 */
[----:B------:R-:W-:Y:S01]  /*24290*/  UMOV UR4, 0xf0000000 ;  /* 0xf000000000047882 */ /* 0x000fe20000000000 */
[----:B------:R-:W-:Y:S01]  /*242a0*/  UMOV UR5, 0x380fffff ;  /* 0x380fffff00057882 */ /* 0x000fe20000000000 */
[----:B--2---:R-:W0:Y:S01]  /*242b0*/  F2F.F32.F64 R0, R2 ;  /* 0x0000000200007310 */ /* 0x004e220000301000 */
[----:B------:R-:W-:-:S14]  /*242c0*/  DSETP.GEU.AND P0, PT, |R2|, UR4, PT ;  /* 0x0000000402007e2a */ /* 0x000fdc000bf0e200 */
[----:B0-----:R-:W-:Y:S01]  /*242d0*/  @!P0 FMUL R0, R0, 1.175494350822287508e-38 ;  /* 0x0080000000008820 */ /* 0x001fe20000400000 */
[----:B------:R-:W-:Y:S06]  /*242e0*/  BRA `(.L_x_13651) ;  /* 0x0000000800287947 */ /* 0x000fec0003800000 */
.L_x_13659:
        /* <DEDUP_REMOVED lines=25> */
.L_x_13662:
        /* <DEDUP_REMOVED lines=12> */
.L_x_13661:
[----:B------:R-:W2:Y:S02]  /*24540*/  LDG.E.U16 R0, desc[UR36][R2.64] ;  /* 0x0000002402007981 */ /* 0x000ea4000c1e1500 */
[----:B--2---:R-:W-:Y:S01]  /*24550*/  SHF.L.U32 R0, R0, 0x10, RZ ;  /* 0x0000001000007819 */ /* 0x004fe200000006ff */
[----:B------:R-:W-:Y:S06]  /*24560*/  BRA `(.L_x_13651) ;  /* 0x0000000400887947 */ /* 0x000fec0003800000 */
.L_x_13658:
        /* <DEDUP_REMOVED lines=11> */
.L_x_13665:
        /* <DEDUP_REMOVED lines=20> */
.L_x_13667:
[----:B------:R-:W-:Y:S05]  /*24760*/  BSYNC.RECONVERGENT B0 ;  /* 0x0000000000007941 */ /* 0x000fea0003800200 */
.L_x_13666:
[----:B------:R-:W-:Y:S02]  /*24770*/  SHF.L.U32 R0, R0, 0x14, RZ ;  /* 0x0000001400007819 */ /* 0x000fe400000006ff */
[----:B------:R-:W-:-:S04]  /*24780*/  LEA R2, R2, 0x3b800000, 0x17 ;  /* 0x3b80000002027811 */ /* 0x000fc800078eb8ff */
[----:B------:R-:W-:Y:S01]  /*24790*/  LOP3.LUT R0, R2, R0, R7, 0xfe, !PT ;  /* 0x0000000002007212 */ /* 0x000fe200078efe07 */
[----:B------:R-:W-:Y:S06]  /*247a0*/  BRA `(.L_x_13651) ;  /* 0x0000000000f87947 */ /* 0x000fec0003800000 */
.L_x_13664:
        /* <DEDUP_REMOVED lines=20> */
.L_x_13669:
[----:B------:R-:W-:Y:S05]  /*248f0*/  BSYNC.RECONVERGENT B0 ;  /* 0x0000000000007941 */ /* 0x000fea0003800200 */
.L_x_13668:
[----:B------:R-:W-:Y:S02]  /*24900*/  SHF.L.U32 R0, R0, 0x15, RZ ;  /* 0x0000001500007819 */ /* 0x000fe400000006ff */
[----:B------:R-:W-:-:S04]  /*24910*/  LEA R2, R2, 0x37800000, 0x17 ;  /* 0x3780000002027811 */ /* 0x000fc800078eb8ff */
[----:B------:R-:W-:Y:S01]  /*24920*/  LOP3.LUT R0, R2, R0, R7, 0xfe, !PT ;  /* 0x0000000002007212 */ /* 0x000fe200078efe07 */
[----:B------:R-:W-:Y:S06]  /*24930*/  BRA `(.L_x_13651) ;  /* 0x0000000000947947 */ /* 0x000fec0003800000 */
.L_x_13663:
        /* <DEDUP_REMOVED lines=14> */
.L_x_13650:
        /* <DEDUP_REMOVED lines=16> */
.L_x_13672:
[----:B------:R-:W-:Y:S01]  /*24b20*/  IMAD.MOV.U32 R0, RZ, RZ, RZ ;  /* 0x000000ffff007224 */ /* 0x000fe200078e00ff */
[----:B------:R-:W-:Y:S06]  /*24b30*/  BRA `(.L_x_13651) ;  /* 0x0000000000147947 */ /* 0x000fec0003800000 */
.L_x_13671:
[----:B------:R-:W2:Y:S02]  /*24b40*/  LDG.E.64 R2, desc[UR36][R2.64] ;  /* 0x0000002402027981 */ /* 0x000ea4000c1e1b00 */
[----:B--2---:R0:W2:Y:S01]  /*24b50*/  I2F.U64 R0, R2 ;  /* 0x0000000200007312 */ /* 0x0040a20000301000 */
[----:B------:R-:W-:Y:S05]  /*24b60*/  BRA `(.L_x_13651) ;  /* 0x0000000000087947 */ /* 0x000fea0003800000 */
.L_x_13670:
[----:B------:R-:W2:Y:S02]  /*24b70*/  LDG.E R0, desc[UR36][R2.64] ;  /* 0x0000002402007981 */ /* 0x000ea4000c1e1900 */
[----:B--2---:R-:W-:-:S07]  /*24b80*/  I2FP.F32.U32 R0, R0 ;  /* 0x0000000000007245 */ /* 0x004fce0000201000 */
.L_x_13651:
[----:B------:R-:W-:Y:S05]  /*24b90*/  BSYNC.RECONVERGENT B6 ;  /* 0x0000000000067941 */ /* 0x000fea0003800200 */
.L_x_13645:
[----:B------:R-:W2:Y:S01]  /*24ba0*/  LDCU UR4, c[0x0][0x818] ;  /* 0x00010300ff0477ac */ /* 0x000ea20008000800 */
[----:B0---45:R-:W-:Y:S01]  /*24bb0*/  FMUL.FTZ R3, R27, R27 ;  /* 0x0000001b1b037220 */ /* 0x031fe20000410000 */
[----:B------:R-:W-:Y:S01]  /*24bc0*/  SHF.L.U32 R2, R25, 0x10, RZ ;  /* 0x0000001019027819 */ /* 0x000fe200000006ff */
[----:B------:R-:W-:Y:S02]  /*24bd0*/  IMAD.U32 R5, R26, 0x10000, RZ ;  /* 0x000100001a057824 */ /* 0x000fe400078e00ff */
[----:B-1-3--:R-:W-:Y:S01]  /*24be0*/  FMUL.FTZ R18, R27, R18 ;  /* 0x000000121b127220 */ /* 0x00afe20000410000 */
[----:B--2---:R-:W-:Y:S01]  /*24bf0*/  FMUL.FTZ R3, R3, R22 ;  /* 0x0000001603037220 */ /* 0x004fe20000410000 */
[----:B------:R-:W-:Y:S01]  /*24c00*/  FADD.FTZ R2, R2, -R19 ;  /* 0x8000001302027221 */ /* 0x000fe20000010000 */
[----:B------:R-:W-:Y:S02]  /*24c10*/  FFMA.FTZ R0, -R0, UR4, R5 ;  /* 0x0000000400007c23 */ /* 0x000fe40008010105 */
[----:B------:R-:W-:Y:S01]  /*24c20*/  FMUL.FTZ R3, R3, UR4 ;  /* 0x0000000403037c20 */ /* 0x000fe20008410000 */
[----:B------:R-:W-:-:S03]  /*24c30*/  ULOP3.LUT UR4, UR40, 0xff, URZ, 0xc0, !UPT ;  /* 0x000000ff28047892 */ /* 0x000fc6000f8ec0ff */
[----:B------:R-:W-:Y:S01]  /*24c40*/  FFMA.FTZ R3, -R3, R2, R0 ;  /* 0x0000000203037223 */ /* 0x000fe20000010100 */
[----:B------:R-:W-:-:S03]  /*24c50*/  UISETP.GT.AND UP0, UPT, UR4, 0x9, UPT ;  /* 0x000000090400788c */ /* 0x000fc6000bf04270 */
[----:B------:R-:W-:-:S06]  /*24c60*/  FMUL.FTZ R3, R18, R3 ;  /* 0x0000000312037220 */ /* 0x000fcc0000410000 */
        /* <DEDUP_REMOVED lines=12> */
[----:B0-----:R-:W-:Y:S01]  /*24d30*/  STG.E.U8 desc[UR36][R16.64], R3 ;  /* 0x0000000310007986 */ /* 0x001fe2000c101124 */
[----:B------:R-:W-:Y:S05]  /*24d40*/  EXIT ;  /* 0x000000000000794d */ /* 0x000fea0003800000 */
.L_x_13676:
[----:B0-----:R-:W-:-:S06]  /*24d50*/  IMAD.U32 R3, R3, 0x10000, RZ ;  /* 0x0001000003037824 */ /* 0x001fcc00078e00ff */
[----:B------:R-:W0:Y:S02]  /*24d60*/  F2I.S64.TRUNC R2, R3 ;  /* 0x0000000300027311 */ /* 0x000e24000020d900 */
[----:B0-----:R-:W-:Y:S01]  /*24d70*/  STG.E.U8 desc[UR36][R16.64], R2 ;  /* 0x0000000210007986 */ /* 0x001fe2000c101124 */
[----:B------:R-:W-:Y:S05]  /*24d80*/  EXIT ;  /* 0x000000000000794d */ /* 0x000fea0003800000 */
.L_x_13675:
        /* <DEDUP_REMOVED lines=8> */
[----:B0-----:R-:W-:Y:S01]  /*24e10*/  STG.E.64 desc[UR36][R16.64], R2 ;  /* 0x0000000210007986 */ /* 0x001fe2000c101b24 */
[----:B------:R-:W-:Y:S05]  /*24e20*/  EXIT ;  /* 0x000000000000794d */ /* 0x000fea0003800000 */
.L_x_13679:
[----:B0-----:R-:W-:-:S06]  /*24e30*/  IMAD.U32 R3, R3, 0x10000, RZ ;  /* 0x0001000003037824 */ /* 0x001fcc00078e00ff */
[----:B------:R-:W0:Y:S02]  /*24e40*/  F2I.FTZ.TRUNC.NTZ R3, R3 ;  /* 0x0000000300037305 */ /* 0x000e24000021f100 */
[----:B0-----:R-:W-:Y:S01]  /*24e50*/  STG.E desc[UR36][R16.64], R3 ;  /* 0x0000000310007986 */ /* 0x001fe2000c101924 */
[----:B------:R-:W-:Y:S05]  /*24e60*/  EXIT ;  /* 0x000000000000794d */ /* 0x000fea0003800000 */
.L_x_13678:
[----:B0-----:R-:W-:-:S06]  /*24e70*/  SHF.L.U32 R3, R3, 0x10, RZ ;  /* 0x0000001003037819 */ /* 0x001fcc00000006ff */
[----:B------:R-:W0:Y:S02]  /*24e80*/  F2I.FTZ.TRUNC.NTZ R3, R3 ;  /* 0x0000000300037305 */ /* 0x000e24000021f100 */
[----:B0-----:R-:W-:Y:S01]  /*24e90*/  STG.E.U16 desc[UR36][R16.64], R3 ;  /* 0x0000000310007986 */ /* 0x001fe2000c101524 */
[----:B------:R-:W-:Y:S05]  /*24ea0*/  EXIT ;  /* 0x000000000000794d */ /* 0x000fea0003800000 */
.L_x_13674:
        /* <DEDUP_REMOVED lines=9> */
.L_x_13681:
[----:B0-----:R-:W-:-:S05]  /*24f40*/  IMAD.U32 R0, R3, 0x10000, RZ ;  /* 0x0001000003007824 */ /* 0x001fca00078e00ff */
[----:B------:R-:W-:-:S05]  /*24f50*/  F2FP.F16.F32.PACK_AB R0, RZ, R0 ;  /* 0x00000000ff00723e */ /* 0x000fca00000000ff */
[----:B------:R-:W-:Y:S01]  /*24f60*/  STG.E.U16 desc[UR36][R16.64], R0 ;  /* 0x0000000010007986 */ /* 0x000fe2000c101524 */
[----:B------:R-:W-:Y:S05]  /*24f70*/  EXIT ;  /* 0x000000000000794d */ /* 0x000fea0003800000 */
.L_x_13680:
        /* <DEDUP_REMOVED lines=8> */
[----:B------:R-:W-:Y:S01]  /*25000*/  STG.E.64 desc[UR36][R16.64], R2 ;  /* 0x0000000210007986 */ /* 0x000fe2000c101b24 */
[----:B------:R-:W-:Y:S05]  /*25010*/  EXIT ;  /* 0x000000000000794d */ /* 0x000fea0003800000 */
.L_x_13683:
[----:B0-----:R-:W-:-:S04]  /*25020*/  SHF.L.U32 R3, R3, 0x10, RZ ;  /* 0x0000001003037819 */ /* 0x001fc800000006ff */
[----:B------:R-:W-:-:S04]  /*25030*/  F2FP.F16.F32.PACK_AB R3, RZ, R3 ;  /* 0x00000003ff03723e */ /* 0x000fc800000000ff */
[----:B------:R-:W-:-:S05]  /*25040*/  PRMT R3, R3, 0x5410, RZ ;  /* 0x0000541003037816 */ /* 0x000fca00000000ff */
[----:B------:R-:W-:Y:S01]  /*25050*/  STG.E desc[UR36][R16.64], R3 ;  /* 0x0000000310007986 */ /* 0x000fe2000c101924 */
[----:B------:R-:W-:Y:S05]  /*25060*/  EXIT ;  /* 0x000000000000794d */ /* 0x000fea0003800000 */
.L_x_13682:
[----:B0-----:R-:W-:-:S04]  /*25070*/  IMAD.U32 R2, R3, 0x10000, RZ ;  /* 0x0001000003027824 */ /* 0x001fc800078e00ff */
[----:B------:R-:W-:-:S06]  /*25080*/  FMUL.FTZ R2, R2, 1 ;  /* 0x3f80000002027820 */ /* 0x000fcc0000410000 */
[----:B------:R-:W0:Y:S02]  /*25090*/  F2F.F64.F32 R2, R2 ;  /* 0x0000000200027310 */ /* 0x000e240000201800 */
[----:B0-----:R-:W-:Y:S01]  /*250a0*/  STG.E.64 desc[UR36][R16.64], R2 ;  /* 0x0000000210007986 */ /* 0x001fe2000c101b24 */
[----:B------:R-:W-:Y:S05]  /*250b0*/  EXIT ;  /* 0x000000000000794d */ /* 0x000fea0003800000 */
.L_x_13673:
        /* <DEDUP_REMOVED lines=12> */
[----:B0-----:R-:W-:Y:S01]  /*25180*/  STG.E.U16 desc[UR36][R16.64], R3 ;  /* 0x0000000310007986 */ /* 0x001fe2000c101524 */
[----:B------:R-:W-:Y:S05]  /*25190*/  EXIT ;  /* 0x000000000000794d */ /* 0x000fea0003800000 */
.L_x_13687:
        /* <DEDUP_REMOVED lines=17> */
.L_x_13690:
[----:B------:R-:W-:-:S04]  /*252b0*/  SHF.R.U32.HI R3, RZ, 0x18, R3 ;  /* 0x00000018ff037819 */ /* 0x000fc80000011603 */
[----:B------:R-:W-:-:S04]  /*252c0*/  LOP3.LUT R0, R0, 0x80, R3, 0xf8, !PT ;  /* 0x0000008000007812 */ /* 0x000fc800078ef803 */
[----:B------:R-:W-:-:S07]  /*252d0*/  PRMT R8, R0, 0x7610, R8 ;  /* 0x0000761000087816 */ /* 0x000fce0000000008 */
.L_x_13689:
[----:B------:R-:W-:Y:S05]  /*252e0*/  BSYNC.RECONVERGENT B0 ;  /* 0x0000000000007941 */ /* 0x000fea0003800200 */
.L_x_13688:
[----:B------:R-:W-:Y:S01]  /*252f0*/  STG.E.U8 desc[UR36][R16.64], R8 ;  /* 0x0000000810007986 */ /* 0x000fe2000c101124 */
[----:B------:R-:W-:Y:S05]  /*25300*/  EXIT ;  /* 0x000000000000794d */ /* 0x000fea0003800000 */
.L_x_13686:
[----:B0-----:R-:W-:Y:S01]  /*25310*/  SHF.L.U32 R3, R3, 0x10, RZ ;  /* 0x0000001003037819 */ /* 0x001fe200000006ff */
        /* <DEDUP_REMOVED lines=16> */
.L_x_13693:
[----:B------:R-:W-:-:S04]  /*25420*/  SHF.R.U32.HI R3, RZ, 0x18, R3 ;  /* 0x00000018ff037819 */ /* 0x000fc80000011603 */
[----:B------:R-:W-:-:S04]  /*25430*/  LOP3.LUT R0, R0, 0x80, R3, 0xf8, !PT ;  /* 0x0000008000007812 */ /* 0x000fc800078ef803 */
[----:B------:R-:W-:-:S07]  /*25440*/  PRMT R8, R0, 0x7610, R8 ;  /* 0x0000761000087816 */ /* 0x000fce0000000008 */
.L_x_13692:
[----:B------:R-:W-:Y:S05]  /*25450*/  BSYNC.RECONVERGENT B0 ;  /* 0x0000000000007941 */ /* 0x000fea0003800200 */
.L_x_13691:
[----:B------:R-:W-:Y:S01]  /*25460*/  STG.E.U8 desc[UR36][R16.64], R8 ;  /* 0x0000000810007986 */ /* 0x000fe2000c101124 */
[----:B------:R-:W-:Y:S05]  /*25470*/  EXIT ;  /* 0x000000000000794d */ /* 0x000fea0003800000 */
.L_x_13685:
[----:B------:R-:W-:-:S09]  /*25480*/  UISETP.NE.AND UP0, UPT, UR4, 0x1c, UPT ;  /* 0x0000001c0400788c */ /* 0x000fd2000bf05270 */
[----:B------:R-:W-:Y:S05]  /*25490*/  BRA.U !UP0, `(.L_x_13694) ;  /* 0x0000000108607547 */ /* 0x000fea000b800000 */
[----:B------:R-:W-:-:S09]  /*254a0*/  UISETP.NE.AND UP0, UPT, UR4, 0x1d, UPT ;  /* 0x0000001d0400788c */ /* 0x000fd2000bf05270 */
[----:B------:R-:W-:Y:S05]  /*254b0*/  BRA.U !UP0, `(.L_x_13695) ;  /* 0x0000000108487547 */ /* 0x000fea000b800000 */
[----:B------:R-:W-:-:S09]  /*254c0*/  UISETP.NE.AND UP0, UPT, UR4, 0x2c, UPT ;  /* 0x0000002c0400788c */ /* 0x000fd2000bf05270 */
[----:B------:R-:W-:Y:S05]  /*254d0*/  BRA.U UP0, `(.L_x_13677) ;  /* 0x0000000100bc7547 */ /* 0x000fea000b800000 */
[----:B0-----:R-:W-:-:S05]  /*254e0*/  IMAD.U32 R3, R3, 0x10000, RZ ;  /* 0x0001000003037824 */ /* 0x001fca00078e00ff */
        /* <DEDUP_REMOVED lines=15> */
.L_x_13695:
[----:B0-----:R-:W-:-:S06]  /*255e0*/  IMAD.U32 R3, R3, 0x10000, RZ ;  /* 0x0001000003037824 */ /* 0x001fcc00078e00ff */
[----:B------:R-:W0:Y:S02]  /*255f0*/  F2I.U64.TRUNC R2, R3 ;  /* 0x0000000300027311 */ /* 0x000e24000020d800 */
[----:B0-----:R-:W-:Y:S01]  /*25600*/  STG.E.64 desc[UR36][R16.64], R2 ;  /* 0x0000000210007986 */ /* 0x001fe2000c101b24 */
[----:B------:R-:W-:Y:S05]  /*25610*/  EXIT ;  /* 0x000000000000794d */ /* 0x000fea0003800000 */
.L_x_13694:
[----:B0-----:R-:W-:-:S06]  /*25620*/  IMAD.U32 R3, R3, 0x10000, RZ ;  /* 0x0001000003037824 */ /* 0x001fcc00078e00ff */
[----:B------:R-:W0:Y:S02]  /*25630*/  F2I.FTZ.U32.TRUNC.NTZ R3, R3 ;  /* 0x0000000300037305 */ /* 0x000e24000021f000 */
[----:B0-----:R-:W-:Y:S01]  /*25640*/  STG.E desc[UR36][R16.64], R3 ;  /* 0x0000000310007986 */ /* 0x001fe2000c101924 */
[----:B------:R-:W-:Y:S05]  /*25650*/  EXIT ;  /* 0x000000000000794d */ /* 0x000fea0003800000 */
.L_x_13684:
[----:B------:R-:W-:-:S09]  /*25660*/  UISETP.GT.AND UP0, UPT, UR4, 0xe, UPT ;  /* 0x0000000e0400788c */ /* 0x000fd2000bf04270 */
[----:B------:R-:W-:Y:S05]  /*25670*/  BRA.U UP0, `(.L_x_13696) ;  /* 0x00000001003c7547 */ /* 0x000fea000b800000 */
[----:B------:R-:W-:-:S09]  /*25680*/  UISETP.NE.AND UP0, UPT, UR4, 0xa, UPT ;  /* 0x0000000a0400788c */ /* 0x000fd2000bf05270 */
[----:B------:R-:W-:Y:S05]  /*25690*/  BRA.U !UP0, `(.L_x_13697) ;  /* 0x00000001081c7547 */ /* 0x000fea000b800000 */
[----:B------:R-:W-:-:S09]  /*256a0*/  UISETP.NE.AND UP0, UPT, UR4, 0xb, UPT ;  /* 0x0000000b0400788c */ /* 0x000fd2000bf05270 */
[----:B------:R-:W-:Y:S05]  /*256b0*/  BRA.U UP0, `(.L_x_13677) ;  /* 0x0000000100447547 */ /* 0x000fea000b800000 */
[----:B0-----:R-:W-:-:S05]  /*256c0*/  IMAD.U32 R3, R3, 0x10000, RZ ;  /* 0x0001000003037824 */ /* 0x001fca00078e00ff */
[----:B------:R-:W-:-:S04]  /*256d0*/  FSETP.NEU.FTZ.AND P0, PT, R3, RZ, PT ;  /* 0x000000ff0300720b */ /* 0x000fc80003f1d000 */
[----:B------:R-:W-:-:S05]  /*256e0*/  SEL R3, RZ, 0x1, !P0 ;  /* 0x00000001ff037807 */ /* 0x000fca0004000000 */
[----:B------:R-:W-:Y:S01]  /*256f0*/  STG.E.U8 desc[UR36][R16.64], R3 ;  /* 0x0000000310007986 */ /* 0x000fe2000c101124 */
[----:B------:R-:W-:Y:S05]  /*25700*/  EXIT ;  /* 0x000000000000794d */ /* 0x000fea0003800000 */
.L_x_13697:
[----:B0-----:R-:W-:Y:S02]  /*25710*/  SHF.L.U32 R3, R3, 0x10, RZ ;  /* 0x0000001003037819 */ /* 0x001fe400000006ff */
[----:B------:R-:W-:-:S03]  /*25720*/  CS2R R6, SRZ ;  /* 0x0000000000067805 */ /* 0x000fc6000001ff00 */
[----:B------:R-:W-:-:S04]  /*25730*/  FMUL.FTZ R3, R3, 1 ;  /* 0x3f80000003037820 */ /* 0x000fc80000410000 */
[----:B------:R-:W0:Y:S02]  /*25740*/  F2F.F64.F32 R4, R3 ;  /* 0x0000000300047310 */ /* 0x000e240000201800 */
[----:B0-----:R-:W-:Y:S01]  /*25750*/  STG.E.128 desc[UR36][R16.64], R4 ;  /* 0x0000000410007986 */ /* 0x001fe2000c101d24 */
[----:B------:R-:W-:Y:S05]  /*25760*/  EXIT ;  /* 0x000000000000794d */ /* 0x000fea0003800000 */
.L_x_13696:
[----:B------:R-:W-:-:S09]  /*25770*/  UISETP.NE.AND UP0, UPT, UR4, 0xf, UPT ;  /* 0x0000000f0400788c */ /* 0x000fd2000bf05270 */
[----:B------:R-:W-:Y:S05]  /*25780*/  BRA.U !UP0, `(.L_x_13698) ;  /* 0x0000000108e87547 */ /* 0x000fea000b800000 */
[----:B------:R-:W-:-:S09]  /*25790*/  UISETP.NE.AND UP0, UPT, UR4, 0x17, UPT ;  /* 0x000000170400788c */ /* 0x000fd2000bf05270 */
[----:B------:R-:W-:Y:S05]  /*257a0*/  BRA.U !UP0, `(.L_x_13699) ;  /* 0x0000000108907547 */ /* 0x000fea000b800000 */
[----:B------:R-:W-:-:S09]  /*257b0*/  UISETP.NE.AND UP0, UPT, UR4, 0x18, UPT ;  /* 0x000000180400788c */ /* 0x000fd2000bf05270 */
[----:B------:R-:W-:Y:S05]  /*257c0*/  BRA.U !UP0, `(.L_x_13700) ;  /* 0x0000000108447547 */ /* 0x000fea000b800000 */
.L_x_13677:
[----:B------:R-:W-:Y:S01]  /*257d0*/  MOV R0, 0x130 ;  /* 0x0000013000007802 */ /* 0x000fe20000000f00 */
[----:B------:R-:W1:Y:S01]  /*257e0*/  LDCU.64 UR4, c[0x4][0x120] ;  /* 0x01002400ff0477ac */ /* 0x000e620008000a00 */
[----:B------:R-:W-:Y:S02]  /*257f0*/  IMAD.MOV.U32 R8, RZ, RZ, 0x65 ;  /* 0x00000065ff087424 */ /* 0x000fe400078e00ff */
[----:B0-----:R0:W2:Y:S01]  /*25800*/  LDC.64 R2, c[0x4][R0] ;  /* 0x0100000000027b82 */ /* 0x0010a20000000a00 */
[----:B------:R-:W3:Y:S01]  /*25810*/  LDCU.64 UR6, c[0x4][0x128] ;  /* 0x01002500ff0677ac */ /* 0x000ee20008000a00 */
[----:B------:R-:W-:Y:S02]  /*25820*/  IMAD.MOV.U32 R12, RZ, RZ, 0x1 ;  /* 0x00000001ff0c7424 */ /* 0x000fe400078e00ff */
[----:B------:R-:W-:Y:S01]  /*25830*/  IMAD.MOV.U32 R13, RZ, RZ, RZ ;  /* 0x000000ffff0d7224 */ /* 0x000fe200078e00ff */
[----:B------:R-:W4:Y:S01]  /*25840*/  LDCU.64 UR8, c[0x4][0x28] ;  /* 0x01000500ff0877ac */ /* 0x000f220008000a00 */
[----:B-1----:R-:W-:-:S02]  /*25850*/  IMAD.U32 R4, RZ, RZ, UR4 ;  /* 0x00000004ff047e24 */ /* 0x002fc4000f8e00ff */
[----:B------:R-:W-:Y:S02]  /*25860*/  IMAD.U32 R5, RZ, RZ, UR5 ;  /* 0x00000005ff057e24 */ /* 0x000fe4000f8e00ff */
[----:B---3--:R-:W-:Y:S02]  /*25870*/  IMAD.U32 R6, RZ, RZ, UR6 ;  /* 0x00000006ff067e24 */ /* 0x008fe4000f8e00ff */
[----:B------:R-:W-:Y:S01]  /*25880*/  IMAD.U32 R7, RZ, RZ, UR7 ;  /* 0x00000007ff077e24 */ /* 0x000fe2000f8e00ff */
[----:B----4-:R-:W-:Y:S01]  /*25890*/  MOV R10, UR8 ;  /* 0x00000008000a7c02 */ /* 0x010fe20008000f00 */
[----:B0-----:R-:W-:-:S07]  /*258a0*/  IMAD.U32 R11, RZ, RZ, UR9 ;  /* 0x00000009ff0b7e24 */ /* 0x001fce000f8e00ff */
[----:B------:R-:W-:-:S07]  /*258b0*/  LEPC R20, `(.L_x_13701) ;  /* 0x000000001014794e */ /* 0x000fce0000000000 */
[----:B--2---:R-:W-:Y:S05]  /*258c0*/  CALL.ABS.NOINC R2 ;  /* 0x0000000002007343 */ /* 0x004fea0003c00000 */
.L_x_13701:
[----:B------:R-:W-:Y:S05]  /*258d0*/  EXIT ;  /* 0x000000000000794d */ /* 0x000fea0003800000 */
.L_x_13700:
[----:B0-----:R-:W-:Y:S01]  /*258e0*/  SHF.L.U32 R5, R3, 0x10, RZ ;  /* 0x0000001003057819 */ /* 0x001fe200000006ff */
        /* <DEDUP_REMOVED lines=12> */
.L_x_13703:
[----:B------:R-:W-:Y:S05]  /*259b0*/  BSYNC.RECONVERGENT B0 ;  /* 0x0000000000007941 */ /* 0x000fea0003800200 */
.L_x_13702:
[----:B------:R-:W-:-:S05]  /*259c0*/  LOP3.LUT R3, R0, 0x80, R3, 0xf8, !PT ;  /* 0x0000008000037812 */ /* 0x000fca00078ef803 */
[----:B------:R-:W-:Y:S01]  /*259d0*/  STG.E.U8 desc[UR36][R16.64], R3 ;  /* 0x0000000310007986 */ /* 0x000fe2000c101124 */
[----:B------:R-:W-:Y:S05]  /*259e0*/  EXIT ;  /* 0x000000000000794d */ /* 0x000fea0003800000 */
.L_x_13699:
        /* <DEDUP_REMOVED lines=12> */
.L_x_13705:
[----:B------:R-:W-:Y:S01]  /*25ab0*/  IMAD.MOV.U32 R0, RZ, RZ, 0x7f ;  /* 0x0000007fff007424 */ /* 0x000fe200078e00ff */
[----:B------:R-:W-:-:S04]  /*25ac0*/  ISETP.GT.U32.AND P0, PT, R2, 0x7f800000, PT ;  /* 0x7f8000000200780c */ /* 0x000fc80003f04070 */
[----:B------:R-:W-:-:S09]  /*25ad0*/  SEL R0, R0, 0x7c, P0 ;  /* 0x0000007c00007807 */ /* 0x000fd20000000000 */
.L_x_13706:
[----:B------:R-:W-:Y:S05]  /*25ae0*/  BSYNC.RECONVERGENT B0 ;  /* 0x0000000000007941 */ /* 0x000fea0003800200 */
.L_x_13704:
[----:B------:R-:W-:-:S04]  /*25af0*/  SHF.R.U32.HI R3, RZ, 0x18, R3 ;  /* 0x00000018ff037819 */ /* 0x000fc80000011603 */
[----:B------:R-:W-:-:S05]  /*25b00*/  LOP3.LUT R3, R0, 0x80, R3, 0xf8, !PT ;  /* 0x0000008000037812 */ /* 0x000fca00078ef803 */
[----:B------:R-:W-:Y:S01]  /*25b10*/  STG.E.U8 desc[UR36][R16.64], R3 ;  /* 0x0000000310007986 */ /* 0x000fe2000c101124 */
[----:B------:R-:W-:Y:S05]  /*25b20*/  EXIT ;  /* 0x000000000000794d */ /* 0x000fea0003800000 */
.L_x_13698:
[----:B0-----:R-:W-:Y:S01]  /*25b30*/  STG.E.U16 desc[UR36][R16.64], R3 ;  /* 0x0000000310007986 */ /* 0x001fe2000c101524 */
[----:B------:R-:W-:Y:S05]  /*25b40*/  EXIT ;  /* 0x000000000000794d */ /* 0x000fea0003800000 */
.L_x_13707:
        /* <DEDUP_REMOVED lines=11> */
.L_x_27472:


//--------------------- .text._ZN2at6native27unrolled_elementwise_kernelIZZZNS0_49_GLOBAL__N__b919a28f_16_Normalization_cu_5c38458737batch_norm_elementwise_backward_trainERKNS_6TensorES5_S5_S5_S5_S5_S5_ENKUlvE0_clEvENKUlvE2_clEvEUlN3c108BFloat16ES9_fffffE_St5arrayIPcLm8EELi4E23TrivialOffsetCalculatorILi7EjESE_ILi1EjENS0_6memory12LoadWithCastILi7EEENSH_13StoreWithCastILi1EEEEEviT_T0_T2_T3_T4_T5_ --------------------------
	.section	.text._ZN2at6native27unrolled_elementwise_kernelIZZZNS0_49_GLOBAL__N__b919a28f_16_Normalization_cu_5c38458737batch_norm_elementwise_backward_trainERKNS_6TensorES5_S5_S5_S5_S5_S5_ENKUlvE0_clEvENKUlvE2_clEvEUlN3c108BFloat16ES9_fffffE_St5arrayIPcLm8EELi4E23TrivialOffsetCalculatorILi7EjESE_ILi1EjENS0_6memory12LoadWithCastILi7EEENSH_13StoreWithCastILi1EEEEEviT_T0_T2_T3_T4_T5_,"ax",@progbits
	.align	128
        .global         _ZN2at6native27unrolled_elementwise_kernelIZZZNS0_49_GLOBAL__N__b919a28f_16_Normalization_cu_5c38458737batch_norm_elementwise_backward_trainERKNS_6TensorES5_S5_S5_S5_S5_S5_ENKUlvE0_clEvENKUlvE2_clEvEUlN3c108BFloat16ES9_fffffE_St5arrayIPcLm8EELi4E23TrivialOffsetCalculatorILi7EjESE_ILi1EjENS0_6memory12LoadWithCastILi7EEENSH_13StoreWithCastILi1EEEEEviT_T0_T2_T3_T4_T5_
        .type           _ZN2at6native27unrolled_elementwise_kernelIZZZNS0_49_GLOBAL__N__b919a28f_16_Normalization_cu_5c38458737batch_norm_elementwise_backward_trainERKNS_6TensorES5_S5_S5_S5_S5_S5_ENKUlvE0_clEvENKUlvE2_clEvEUlN3c108BFloat16ES9_fffffE_St5arrayIPcLm8EELi4E23TrivialOffsetCalculatorILi7EjESE_ILi1EjENS0_6memory12LoadWithCastILi7EEENSH_13StoreWithCastILi1EEEEEviT_T0_T2_T3_T4_T5_,@function
        .size           _ZN2at6native27unrolled_elementwise_kernelIZZZNS0_49_GLOBAL__N__b919a28f_16_Normalization_cu_5c38458737batch_norm_elementwise_backward_trainERKNS_6TensorES5_S5_S5_S5_S5_S5_ENKUlvE0_clEvENKUlvE2_clEvEUlN3c108BFloat16ES9_fffffE_St5arrayIPcLm8EELi4E23TrivialOffsetCalculatorILi7EjESE_ILi1EjENS0_6memory12LoadWithCastILi7EEENSH_13StoreWithCastILi1EEEEEviT_T0_T2_T3_T4_T5_,(.L_x_27473 - _ZN2at6native27unrolled_elementwise_kernelIZZZNS0_49_GLOBAL__N__b919a28f_16_Normalization_cu_5c38458737batch_norm_elementwise_backward_trainERKNS_6TensorES5_S5_S5_S5_S5_S5_ENKUlvE0_clEvENKUlvE2_clEvEUlN3c108BFloat16ES9_fffffE_St5arrayIPcLm8EELi4E23TrivialOffsetCalculatorILi7EjESE_ILi1EjENS0_6memory12LoadWithCastILi7EEENSH_13StoreWithCastILi1EEEEEviT_T0_T2_T3_T4_T5_)
        .other          _ZN2at6native27unrolled_elementwise_kernelIZZZNS0_49_GLOBAL__N__b919a28f_16_Normalization_cu_5c38458737batch_norm_elementwise_backward_trainERKNS_6TensorES5_S5_S5_S5_S5_S5_ENKUlvE0_clEvENKUlvE2_clEvEUlN3c108BFloat16ES9_fffffE_St5arrayIPcLm8EELi4E23TrivialOffsetCalculatorILi7EjESE_ILi1EjENS0_6memory12LoadWithCastILi7EEENSH_13StoreWithCastILi1EEEEEviT_T0_T2_T3_T4_T5_,@"STO_CUDA_ENTRY STV_DEFAULT"
_ZN2at6native27unrolled_elementwise_kernelIZZZNS0_49_GLOBAL__N__b919a28f_16_Normalization_cu_5c38458737batch_norm_elementwise_backward_trainERKNS_6TensorES5_S5_S5_S5_S5_S5_ENKUlvE0_clEvENKUlvE2_clEvEUlN3c108BFloat16ES9_fffffE_St5arrayIPcLm8EELi4E23TrivialOffsetCalculatorILi7EjESE_ILi1EjENS0_6memory12LoadWithCastILi7EEENSH_13StoreWithCastILi1EEEEEviT_T0_T2_T3_T4_T5_:
.text._ZN2at6native27unrolled_elementwise_kernelIZZZNS0_49_GLOBAL__N__b919a28f_16_Normalization_cu_5c38458737batch_norm_elementwise_backward_trainERKNS_6TensorES5_S5_S5_S5_S5_S5_ENKUlvE0_clEvENKUlvE2_clEvEUlN3c108BFloat16ES9_fffffE_St5arrayIPcLm8EELi4E23TrivialOffsetCalculatorILi7EjESE_ILi1EjENS0_6memory12LoadWithCastILi7EEENSH_13StoreWithCastILi1EEEEEviT_T0_T2_T3_T4_T5_:
[----:B------:R-:W0:Y:S01]  /*0000*/  LDC R1, c[0x0][0x37c] ;  /* 0x0000df00ff017b82 */ /* 0x000e220000000800 */
[----:B------:R-:W1:Y:S07]  /*0010*/  S2R R2, SR_CTAID.X ;  /* 0x0000000000027919 */ /* 0x000e6e0000002500 */
[----:B------:R-:W1:Y:S01]  /*0020*/  LDC R43, c[0x0][0x380] ;  /* 0x0000e000ff2b7b82 */ /* 0x000e620000000800 */
[----:B------:R-:W2:Y:S01]  /*0030*/  LDCU UR45, c[0x0][0x3dc] ;  /* 0x00007b80ff2d77ac */ /* 0x000ea20008000800 */
[----:B------:R-:W-:Y:S01]  /*0040*/  BSSY.RECONVERGENT B7, `(.L_x_13708) ;  /* 0x0000694000077945 */ /* 0x000fe20003800200 */
[----:B------:R-:W3:Y:S01]  /*0050*/  S2R R38, SR_TID.X ;  /* 0x0000000000267919 */ /* 0x000ee20000002100 */
[----:B------:R-:W-:Y:S01]  /*0060*/  IMAD.MOV.U32 R16, RZ, RZ, RZ ;  /* 0x000000ffff107224 */ /* 0x000fe200078e00ff */
[----:B------:R-:W4:Y:S01]  /*0070*/  LDCU.64 UR36, c[0x0][0x358] ;  /* 0x00006b00ff2477ac */ /* 0x000f220008000a00 */
[----:B------:R-:W-:Y:S01]  /*0080*/  PRMT R17, RZ, 0x7610, R17 ;  /* 0x00007610ff117816 */ /* 0x000fe20000000011 */
[----:B------:R-:W-:Y:S01]  /*0090*/  IMAD.MOV.U32 R19, RZ, RZ, RZ ;  /* 0x000000ffff137224 */ /* 0x000fe200078e00ff */
[----:B------:R-:W-:Y:S01]  /*00a0*/  PRMT R18, RZ, 0x7610, R18 ;  /* 0x00007610ff127816 */ /* 0x000fe20000000012 */
[----:B------:R-:W0:Y:S01]  /*00b0*/  LDCU.U8 UR44, c[0x0][0x3e2] ;  /* 0x00007c40ff2c77ac */ /* 0x000e220008000000 */
[----:B------:R-:W-:Y:S01]  /*00c0*/  CS2R R22, SRZ ;  /* 0x0000000000167805 */ /* 0x000fe2000001ff00 */
[----:B------:R-:W-:Y:S01]  /*00d0*/  IMAD.MOV.U32 R24, RZ, RZ, RZ ;  /* 0x000000ffff187224 */ /* 0x000fe200078e00ff */
[----:B------:R-:W0:Y:S01]  /*00e0*/  LDCU.U8 UR43, c[0x0][0x3e0] ;  /* 0x00007c00ff2b77ac */ /* 0x000e220008000000 */
[----:B------:R-:W0:Y:S01]  /*00f0*/  LDCU.U8 UR42, c[0x0][0x3e1] ;  /* 0x00007c20ff2a77ac */ /* 0x000e220008000000 */
[----:B--2---:R-:W-:-:S02]  /*0100*/  UPRMT UR41, UR45, 0x7773, URZ ;  /* 0x000077732d297896 */ /* 0x004fc400080000ff */
[----:B------:R-:W-:Y:S02]  /*0110*/  UPRMT UR40, UR45, 0x7772, URZ ;  /* 0x000077722d287896 */ /* 0x000fe400080000ff */
[----:B------:R-:W-:Y:S02]  /*0120*/  UPRMT UR39, UR45, 0x7771, URZ ;  /* 0x000077712d277896 */ /* 0x000fe400080000ff */
[----:B------:R-:W-:Y:S01]  /*0130*/  UPRMT UR38, UR45, 0x7770, URZ ;  /* 0x000077702d267896 */ /* 0x000fe200080000ff */
[----:B-1----:R-:W-:Y:S02]  /*0140*/  IMAD R43, R2, -0x200, R43 ;  /* 0xfffffe00022b7824 */ /* 0x002fe400078e022b */
[----:B---3--:R-:W-:-:S03]  /*0150*/  IMAD.MOV.U32 R39, RZ, RZ, R38 ;  /* 0x000000ffff277224 */ /* 0x008fc600078e0026 */
[----:B------:R-:W-:-:S13]  /*0160*/  ISETP.GE.AND P0, PT, R38, R43, PT ;  /* 0x0000002b2600720c */ /* 0x000fda0003f06270 */
[----:B0---4-:R-:W-:Y:S05]  /*0170*/  @P0 BRA `(.L_x_13709) ;  /* 0x0000006800000947 */ /* 0x011fea0003800000 */
[----:B------:R-:W0:Y:S01]  /*0180*/  LDCU UR4, c[0x0][0x3e4] ;  /* 0x00007c80ff0477ac */ /* 0x000e220008000800 */
[----:B------:R-:W1:Y:S01]  /*0190*/  LDC.64 R4, c[0x0][0x3a0] ;  /* 0x0000e800ff047b82 */ /* 0x000e620000000a00 */
[----:B------:R-:W-:-:S04]  /*01a0*/  IMAD R24, R2, 0x200, R39 ;  /* 0x0000020002187824 */ /* 0x000fc800078e0227 */
[----:B0-----:R-:W-:Y:S01]  /*01b0*/  IMAD R3, R24, UR4, RZ ;  /* 0x0000000418037c24 */ /* 0x001fe2000f8e02ff */
[----:B------:R-:W-:-:S04]  /*01c0*/  ULOP3.LUT UR4, UR45, 0xff, URZ, 0xc0, !UPT ;  /* 0x000000ff2d047892 */ /* 0x000fc8000f8ec0ff */
[----:B------:R-:W-:Y:S01]  /*01d0*/  UISETP.GT.AND UP0, UPT, UR4, 0x9, UPT ;  /* 0x000000090400788c */ /* 0x000fe2000bf04270 */
[----:B-1----:R-:W-:-:S05]  /*01e0*/  IADD3 R4, P0, PT, R3, R4, RZ ;  /* 0x0000000403047210 */ /* 0x002fca0007f1e0ff */
[----:B------:R-:W-:-:S03]  /*01f0*/  IMAD.X R5, RZ, RZ, R5, P0 ;  /* 0x000000ffff057224 */ /* 0x000fc600000e0605 */
        /* <DEDUP_REMOVED lines=14> */
.L_x_13713:
[----:B------:R-:W2:Y:S02]  /*02e0*/  LDG.E.U8 R4, desc[UR36][R4.64] ;  /* 0x0000002404047981 */ /* 0x000ea4000c1e1100 */
[----:B--2---:R-:W-:-:S04]  /*02f0*/  I2FP.F32.U32 R0, R4 ;  /* 0x0000000400007245 */ /* 0x004fc80000201000 */
[----:B------:R-:W-:-:S04]  /*0300*/  F2FP.BF16.F32.PACK_AB R0, RZ, R0 ;  /* 0x00000000ff00723e */ /* 0x000fc800000010ff */
[----:B------:R-:W-:Y:S01]  /*0310*/  PRMT R17, R0, 0x7610, R17 ;  /* 0x0000761000117816 */ /* 0x000fe20000000011 */
[----:B------:R-:W-:Y:S06]  /*0320*/  BRA `(.L_x_13715) ;  /* 0x0000000c00c47947 */ /* 0x000fec0003800000 */
.L_x_13712:
        /* <DEDUP_REMOVED lines=11> */
.L_x_13717:
[----:B------:R-:W2:Y:S02]  /*03e0*/  LDG.E R4, desc[UR36][R4.64] ;  /* 0x0000002404047981 */ /* 0x000ea4000c1e1900 */
[----:B--2---:R-:W-:-:S04]  /*03f0*/  I2FP.F32.S32 R0, R4 ;  /* 0x0000000400007245 */ /* 0x004fc80000201400 */
[----:B------:R-:W-:-:S04]  /*0400*/  F2FP.BF16.F32.PACK_AB R0, RZ, R0 ;  /* 0x00000000ff00723e */ /* 0x000fc800000010ff */
[----:B------:R-:W-:Y:S01]  /*0410*/  PRMT R17, R0, 0x7610, R17 ;  /* 0x0000761000117816 */ /* 0x000fe20000000011 */
[----:B------:R-:W-:Y:S06]  /*0420*/  BRA `(.L_x_13715) ;  /* 0x0000000c00847947 */ /* 0x000fec0003800000 */
.L_x_13716:
[----:B------:R-:W2:Y:S02]  /*0430*/  LDG.E.U16 R4, desc[UR36][R4.64] ;  /* 0x0000002404047981 */ /* 0x000ea4000c1e1500 */
[----:B--2---:R-:W0:Y:S02]  /*0440*/  I2F.S16 R0, R4 ;  /* 0x0000000400007306 */ /* 0x004e240000101400 */
[----:B0-----:R-:W-:-:S04]  /*0450*/  F2FP.BF16.F32.PACK_AB R0, RZ, R0 ;  /* 0x00000000ff00723e */ /* 0x001fc800000010ff */
[----:B------:R-:W-:Y:S01]  /*0460*/  PRMT R17, R0, 0x7610, R17 ;  /* 0x0000761000117816 */ /* 0x000fe20000000011 */
[----:B------:R-:W-:Y:S06]  /*0470*/  BRA `(.L_x_13715) ;  /* 0x0000000c00707947 */ /* 0x000fec0003800000 */
.L_x_13711:
        /* <DEDUP_REMOVED lines=9> */
.L_x_13719:
[----:B------:R-:W2:Y:S02]  /*0510*/  LDG.E.U16 R0, desc[UR36][R4.64] ;  /* 0x0000002404007981 */ /* 0x000ea4000c1e1500 */
[----:B--2---:R-:W-:-:S05]  /*0520*/  HADD2.F32 R0, -RZ, R0.H0_H0 ;  /* 0x20000000ff007230 */ /* 0x004fca0000004100 */
[----:B------:R-:W-:-:S04]  /*0530*/  F2FP.BF16.F32.PACK_AB R0, RZ, R0 ;  /* 0x00000000ff00723e */ /* 0x000fc800000010ff */
[----:B------:R-:W-:Y:S01]  /*0540*/  PRMT R17, R0, 0x7610, R17 ;  /* 0x0000761000117816 */ /* 0x000fe20000000011 */
[----:B------:R-:W-:Y:S06]  /*0550*/  BRA `(.L_x_13715) ;  /* 0x0000000c00387947 */ /* 0x000fec0003800000 */
.L_x_13718:
        /* <DEDUP_REMOVED lines=9> */
.L_x_13721:
[----:B------:R-:W2:Y:S02]  /*05f0*/  LDG.E.U16 R4, desc[UR36][R4.64] ;  /* 0x0000002404047981 */ /* 0x000ea4000c1e1500 */
[----:B--2---:R-:W-:-:S05]  /*0600*/  HADD2.F32 R0, -RZ, R4.H0_H0 ;  /* 0x20000004ff007230 */ /* 0x004fca0000004100 */
[----:B------:R-:W-:-:S04]  /*0610*/  F2FP.BF16.F32.PACK_AB R0, RZ, R0 ;  /* 0x00000000ff00723e */ /* 0x000fc800000010ff */
[----:B------:R-:W-:Y:S01]  /*0620*/  PRMT R17, R0, 0x7610, R17 ;  /* 0x0000761000117816 */ /* 0x000fe20000000011 */
[----:B------:R-:W-:Y:S06]  /*0630*/  BRA `(.L_x_13715) ;  /* 0x0000000c00007947 */ /* 0x000fec0003800000 */
.L_x_13720:
        /* <DEDUP_REMOVED lines=9> */
.L_x_13710:
        /* <DEDUP_REMOVED lines=14> */
.L_x_13724:
        /* <DEDUP_REMOVED lines=9> */
.L_x_13723:
        /* <DEDUP_REMOVED lines=27> */
.L_x_13726:
        /* <DEDUP_REMOVED lines=15> */
.L_x_13725:
[----:B------:R0:W5:Y:S01]  /*0ae0*/  LDG.E.U16 R17, desc[UR36][R4.64] ;  /* 0x0000002404117981 */ /* 0x000162000c1e1500 */
[----:B------:R-:W-:Y:S05]  /*0af0*/  BRA `(.L_x_13715) ;  /* 0x0000000400d07947 */ /* 0x000fea0003800000 */
.L_x_13722:
        /* <DEDUP_REMOVED lines=13> */
.L_x_13729:
        /* <DEDUP_REMOVED lines=21> */
.L_x_13733:
[----:B------:R-:W-:Y:S05]  /*0d20*/  BSYNC.RECONVERGENT B1 ;  /* 0x0000000000017941 */ /* 0x000fea0003800200 */
.L_x_13732:
[----:B------:R-:W-:Y:S01]  /*0d30*/  IMAD.SHL.U32 R0, R0, 0x100000, RZ ;  /* 0x0010000000007824 */ /* 0x000fe200078e00ff */
[----:B------:R-:W-:-:S04]  /*0d40*/  LEA R3, R3, 0x3b800000, 0x17 ;  /* 0x3b80000003037811 */ /* 0x000fc800078eb8ff */
[----:B------:R-:W-:-:S07]  /*0d50*/  LOP3.LUT R0, R3, R0, R7, 0xfe, !PT ;  /* 0x0000000003007212 */ /* 0x000fce00078efe07 */
.L_x_13731:
[----:B------:R-:W-:Y:S05]  /*0d60*/  BSYNC.RECONVERGENT B0 ;  /* 0x0000000000007941 */ /* 0x000fea0003800200 */
.L_x_13730:
[----:B------:R-:W-:-:S04]  /*0d70*/  F2FP.BF16.F32.PACK_AB R0, RZ, R0 ;  /* 0x00000000ff00723e */ /* 0x000fc800000010ff */
[----:B------:R-:W-:Y:S01]  /*0d80*/  PRMT R17, R0, 0x7610, R17 ;  /* 0x0000761000117816 */ /* 0x000fe20000000011 */
[----:B------:R-:W-:Y:S06]  /*0d90*/  BRA `(.L_x_13715) ;  /* 0x0000000400287947 */ /* 0x000fec0003800000 */
.L_x_13728:
        /* <DEDUP_REMOVED lines=21> */
.L_x_13737:
[----:B------:R-:W-:Y:S05]  /*0ef0*/  BSYNC.RECONVERGENT B1 ;  /* 0x0000000000017941 */ /* 0x000fea0003800200 */
.L_x_13736:
[----:B------:R-:W-:Y:S01]  /*0f00*/  IMAD.SHL.U32 R0, R0, 0x200000, RZ ;  /* 0x0020000000007824 */ /* 0x000fe200078e00ff */
[----:B------:R-:W-:-:S04]  /*0f10*/  LEA R3, R3, 0x37800000, 0x17 ;  /* 0x3780000003037811 */ /* 0x000fc800078eb8ff */
[----:B------:R-:W-:-:S07]  /*0f20*/  LOP3.LUT R0, R3, R0, R7, 0xfe, !PT ;  /* 0x0000000003007212 */ /* 0x000fce00078efe07 */
.L_x_13735:
[----:B------:R-:W-:Y:S05]  /*0f30*/  BSYNC.RECONVERGENT B0 ;  /* 0x0000000000007941 */ /* 0x000fea0003800200 */
.L_x_13734:
[----:B------:R-:W-:-:S04]  /*0f40*/  F2FP.BF16.F32.PACK_AB R0, RZ, R0 ;  /* 0x00000000ff00723e */ /* 0x000fc800000010ff */
[----:B------:R-:W-:Y:S01]  /*0f50*/  PRMT R17, R0, 0x7610, R17 ;  /* 0x0000761000117816 */ /* 0x000fe20000000011 */
[----:B------:R-:W-:Y:S06]  /*0f60*/  BRA `(.L_x_13715) ;  /* 0x0000000000b47947 */ /* 0x000fec0003800000 */
.L_x_13727:
[----:B------:R-:W-:-:S09]  /*0f70*/  UISETP.NE.AND UP0, UPT, UR4, 0x1c, UPT ;  /* 0x0000001c0400788c */ /* 0x000fd2000bf05270 */
[----:B------:R-:W-:Y:S05]  /*0f80*/  BRA.U !UP0, `(.L_x_13738) ;  /* 0x00000001089c7547 */ /* 0x000fea000b800000 */
[----:B------:R-:W-:-:S09]  /*0f90*/  UISETP.NE.AND UP0, UPT, UR4, 0x1d, UPT ;  /* 0x0000001d0400788c */ /* 0x000fd2000bf05270 */
[----:B------:R-:W-:Y:S05]  /*0fa0*/  BRA.U !UP0, `(.L_x_13739) ;  /* 0x0000000108807547 */ /* 0x000fea000b800000 */
[----:B------:R-:W-:-:S09]  /*0fb0*/  UISETP.NE.AND UP0, UPT, UR4, 0x2c, UPT ;  /* 0x0000002c0400788c */ /* 0x000fd2000bf05270 */
[----:B------:R-:W-:Y:S05]  /*0fc0*/  BRA.U !UP0, `(.L_x_13740) ;  /* 0x0000000108487547 */ /* 0x000fea000b800000 */
.L_x_13714:
        /* <DEDUP_REMOVED lines=16> */
.L_x_13741:
[----:B------:R-:W-:Y:S01]  /*10d0*/  PRMT R17, RZ, 0x7610, R17 ;  /* 0x00007610ff117816 */ /* 0x000fe20000000011 */
[----:B------:R-:W-:Y:S06]  /*10e0*/  BRA `(.L_x_13715) ;  /* 0x0000000000547947 */ /* 0x000fec0003800000 */
.L_x_13740:
        /* <DEDUP_REMOVED lines=8> */
.L_x_13743:
[----:B------:R-:W-:Y:S05]  /*1170*/  BSYNC.RECONVERGENT B0 ;  /* 0x0000000000007941 */ /* 0x000fea0003800200 */
.L_x_13742:
[----:B------:R-:W-:-:S04]  /*1180*/  F2FP.BF16.F32.PACK_AB R0, RZ, R0 ;  /* 0x00000000ff00723e */ /* 0x000fc800000010ff */
[----:B------:R-:W-:Y:S01]  /*1190*/  PRMT R17, R0, 0x7610, R17 ;  /* 0x0000761000117816 */ /* 0x000fe20000000011 */
[----:B------:R-:W-:Y:S06]  /*11a0*/  BRA `(.L_x_13715) ;  /* 0x0000000000247947 */ /* 0x000fec0003800000 */
.L_x_13739:
[----:B------:R-:W2:Y:S02]  /*11b0*/  LDG.E.64 R4, desc[UR36][R4.64] ;  /* 0x0000002404047981 */ /* 0x000ea4000c1e1b00 */
[----:B--2---:R-:W0:Y:S02]  /*11c0*/  I2F.U64 R0, R4 ;  /* 0x0000000400007312 */ /* 0x004e240000301000 */
[----:B0-----:R-:W-:-:S04]  /*11d0*/  F2FP.BF16.F32.PACK_AB R0, RZ, R0 ;  /* 0x00000000ff00723e */ /* 0x001fc800000010ff */
[----:B------:R-:W-:Y:S01]  /*11e0*/  PRMT R17, R0, 0x7610, R17 ;  /* 0x0000761000117816 */ /* 0x000fe20000000011 */
[----:B------:R-:W-:Y:S06]  /*11f0*/  BRA `(.L_x_13715) ;  /* 0x0000000000107947 */ /* 0x000fec0003800000 */
.L_x_13738:
[----:B------:R-:W2:Y:S02]  /*1200*/  LDG.E R4, desc[UR36][R4.64] ;  /* 0x0000002404047981 */ /* 0x000ea4000c1e1900 */
[----:B--2---:R-:W-:-:S04]  /*1210*/  I2FP.F32.U32 R0, R4 ;  /* 0x0000000400007245 */ /* 0x004fc80000201000 */
[----:B------:R-:W-:-:S04]  /*1220*/  F2FP.BF16.F32.PACK_AB R0, RZ, R0 ;  /* 0x00000000ff00723e */ /* 0x000fc800000010ff */
[----:B------:R-:W-:-:S07]  /*1230*/  PRMT R17, R0, 0x7610, R17 ;  /* 0x0000761000117816 */ /* 0x000fce0000000011 */
.L_x_13715:
[----:B0-----:R-:W0:Y:S01]  /*1240*/  LDC.64 R4, c[0x0][0x3a8] ;  /* 0x0000ea00ff047b82 */ /* 0x001e220000000a00 */
[----:B------:R-:W1:Y:S01]  /*1250*/  LDCU UR5, c[0x0][0x3e8] ;  /* 0x00007d00ff0577ac */ /* 0x000e620008000800 */
        /* <DEDUP_REMOVED lines=19> */
.L_x_13747:
[----:B------:R-:W2:Y:S02]  /*1390*/  LDG.E.U8 R4, desc[UR36][R4.64] ;  /* 0x0000002404047981 */ /* 0x000ea4000c1e1100 */
[----:B--2---:R-:W-:-:S04]  /*13a0*/  I2FP.F32.U32 R0, R4 ;  /* 0x0000000400007245 */ /* 0x004fc80000201000 */
[----:B------:R-:W-:-:S04]  /*13b0*/  F2FP.BF16.F32.PACK_AB R0, RZ, R0 ;  /* 0x00000000ff00723e */ /* 0x000fc800000010ff */
[----:B------:R-:W-:Y:S01]  /*13c0*/  PRMT R18, R0, 0x7610, R18 ;  /* 0x0000761000127816 */ /* 0x000fe20000000012 */
[----:B------:R-:W-:Y:S06]  /*13d0*/  BRA `(.L_x_13749) ;  /* 0x0000000c00c47947 */ /* 0x000fec0003800000 */
.L_x_13746:
        /* <DEDUP_REMOVED lines=11> */
.L_x_13751:
[----:B------:R-:W2:Y:S02]  /*1490*/  LDG.E R4, desc[UR36][R4.64] ;  /* 0x0000002404047981 */ /* 0x000ea4000c1e1900 */
[----:B--2---:R-:W-:-:S04]  /*14a0*/  I2FP.F32.S32 R0, R4 ;  /* 0x0000000400007245 */ /* 0x004fc80000201400 */
[----:B------:R-:W-:-:S04]  /*14b0*/  F2FP.BF16.F32.PACK_AB R0, RZ, R0 ;  /* 0x00000000ff00723e */ /* 0x000fc800000010ff */
[----:B------:R-:W-:Y:S01]  /*14c0*/  PRMT R18, R0, 0x7610, R18 ;  /* 0x0000761000127816 */ /* 0x000fe20000000012 */
[----:B------:R-:W-:Y:S06]  /*14d0*/  BRA `(.L_x_13749) ;  /* 0x0000000c00847947 */ /* 0x000fec0003800000 */
.L_x_13750:
[----:B------:R-:W2:Y:S02]  /*14e0*/  LDG.E.U16 R4, desc[UR36][R4.64] ;  /* 0x0000002404047981 */ /* 0x000ea4000c1e1500 */
[----:B--2---:R-:W0:Y:S02]  /*14f0*/  I2F.S16 R0, R4 ;  /* 0x0000000400007306 */ /* 0x004e240000101400 */
[----:B0-----:R-:W-:-:S04]  /*1500*/  F2FP.BF16.F32.PACK_AB R0, RZ, R0 ;  /* 0x00000000ff00723e */ /* 0x001fc800000010ff */
[----:B------:R-:W-:Y:S01]  /*1510*/  PRMT R18, R0, 0x7610, R18 ;  /* 0x0000761000127816 */ /* 0x000fe20000000012 */
[----:B------:R-:W-:Y:S06]  /*1520*/  BRA `(.L_x_13749) ;  /* 0x0000000c00707947 */ /* 0x000fec0003800000 */
.L_x_13745:
        /* <DEDUP_REMOVED lines=9> */
.L_x_13753:
[----:B------:R-:W2:Y:S02]  /*15c0*/  LDG.E.U16 R0, desc[UR36][R4.64] ;  /* 0x0000002404007981 */ /* 0x000ea4000c1e1500 */
[----:B--2---:R-:W-:-:S05]  /*15d0*/  HADD2.F32 R0, -RZ, R0.H0_H0 ;  /* 0x20000000ff007230 */ /* 0x004fca0000004100 */
[----:B------:R-:W-:-:S04]  /*15e0*/  F2FP.BF16.F32.PACK_AB R0, RZ, R0 ;  /* 0x00000000ff00723e */ /* 0x000fc800000010ff */
[----:B------:R-:W-:Y:S01]  /*15f0*/  PRMT R18, R0, 0x7610, R18 ;  /* 0x0000761000127816 */ /* 0x000fe20000000012 */
[----:B------:R-:W-:Y:S06]  /*1600*/  BRA `(.L_x_13749) ;  /* 0x0000000c00387947 */ /* 0x000fec0003800000 */
.L_x_13752:
        /* <DEDUP_REMOVED lines=9> */
.L_x_13755:
[----:B------:R-:W2:Y:S02]  /*16a0*/  LDG.E.U16 R4, desc[UR36][R4.64] ;  /* 0x0000002404047981 */ /* 0x000ea4000c1e1500 */
[----:B--2---:R-:W-:-:S05]  /*16b0*/  HADD2.F32 R0, -RZ, R4.H0_H0 ;  /* 0x20000004ff007230 */ /* 0x004fca0000004100 */
[----:B------:R-:W-:-:S04]  /*16c0*/  F2FP.BF16.F32.PACK_AB R0, RZ, R0 ;  /* 0x00000000ff00723e */ /* 0x000fc800000010ff */
[----:B------:R-:W-:Y:S01]  /*16d0*/  PRMT R18, R0, 0x7610, R18 ;  /* 0x0000761000127816 */ /* 0x000fe20000000012 */
[----:B------:R-:W-:Y:S06]  /*16e0*/  BRA `(.L_x_13749) ;  /* 0x0000000c00007947 */ /* 0x000fec0003800000 */
.L_x_13754:
        /* <DEDUP_REMOVED lines=9> */
.L_x_13744:
        /* <DEDUP_REMOVED lines=14> */
.L_x_13758:
        /* <DEDUP_REMOVED lines=9> */
.L_x_13757:
        /* <DEDUP_REMOVED lines=27> */
.L_x_13760:
        /* <DEDUP_REMOVED lines=15> */
.L_x_13759:
[----:B------:R0:W5:Y:S01]  /*1b90*/  LDG.E.U16 R18, desc[UR36][R4.64] ;  /* 0x0000002404127981 */ /* 0x000162000c1e1500 */
[----:B------:R-:W-:Y:S05]  /*1ba0*/  BRA `(.L_x_13749) ;  /* 0x0000000400d07947 */ /* 0x000fea0003800000 */
.L_x_13756:
        /* <DEDUP_REMOVED lines=13> */
.L_x_13763:
        /* <DEDUP_REMOVED lines=21> */
.L_x_13767:
[----:B------:R-:W-:Y:S05]  /*1dd0*/  BSYNC.RECONVERGENT B1 ;  /* 0x0000000000017941 */ /* 0x000fea0003800200 */
.L_x_13766:
[----:B------:R-:W-:Y:S01]  /*1de0*/  IMAD.SHL.U32 R0, R0, 0x100000, RZ ;  /* 0x0010000000007824 */ /* 0x000fe200078e00ff */
[----:B------:R-:W-:-:S04]  /*1df0*/  LEA R3, R3, 0x3b800000, 0x17 ;  /* 0x3b80000003037811 */ /* 0x000fc800078eb8ff */
[----:B------:R-:W-:-:S07]  /*1e00*/  LOP3.LUT R0, R3, R0, R7, 0xfe, !PT ;  /* 0x0000000003007212 */ /* 0x000fce00078efe07 */
.L_x_13765:
[----:B------:R-:W-:Y:S05]  /*1e10*/  BSYNC.RECONVERGENT B0 ;  /* 0x0000000000007941 */ /* 0x000fea0003800200 */
.L_x_13764:
[----:B------:R-:W-:-:S04]  /*1e20*/  F2FP.BF16.F32.PACK_AB R0, RZ, R0 ;  /* 0x00000000ff00723e */ /* 0x000fc800000010ff */
[----:B------:R-:W-:Y:S01]  /*1e30*/  PRMT R18, R0, 0x7610, R18 ;  /* 0x0000761000127816 */ /* 0x000fe20000000012 */
[----:B------:R-:W-:Y:S06]  /*1e40*/  BRA `(.L_x_13749) ;  /* 0x0000000400287947 */ /* 0x000fec0003800000 */
.L_x_13762:
        /* <DEDUP_REMOVED lines=21> */
.L_x_13771:
[----:B------:R-:W-:Y:S05]  /*1fa0*/  BSYNC.RECONVERGENT B1 ;  /* 0x0000000000017941 */ /* 0x000fea0003800200 */
.L_x_13770:
[----:B------:R-:W-:Y:S01]  /*1fb0*/  IMAD.SHL.U32 R0, R0, 0x200000, RZ ;  /* 0x0020000000007824 */ /* 0x000fe200078e00ff */
[----:B------:R-:W-:-:S04]  /*1fc0*/  LEA R3, R3, 0x37800000, 0x17 ;  /* 0x3780000003037811 */ /* 0x000fc800078eb8ff */
[----:B------:R-:W-:-:S07]  /*1fd0*/  LOP3.LUT R0, R3, R0, R7, 0xfe, !PT ;  /* 0x0000000003007212 */ /* 0x000fce00078efe07 */
.L_x_13769:
[----:B------:R-:W-:Y:S05]  /*1fe0*/  BSYNC.RECONVERGENT B0 ;  /* 0x0000000000007941 */ /* 0x000fea0003800200 */
.L_x_13768:
[----:B------:R-:W-:-:S04]  /*1ff0*/  F2FP.BF16.F32.PACK_AB R0, RZ, R0 ;  /* 0x00000000ff00723e */ /* 0x000fc800000010ff */
[----:B------:R-:W-:Y:S01]  /*2000*/  PRMT R18, R0, 0x7610, R18 ;  /* 0x0000761000127816 */ /* 0x000fe20000000012 */
[----:B------:R-:W-:Y:S06]  /*2010*/  BRA `(.L_x_13749) ;  /* 0x0000000000b47947 */ /* 0x000fec0003800000 */
.L_x_13761:
[----:B------:R-:W-:-:S09]  /*2020*/  UISETP.NE.AND UP0, UPT, UR4, 0x1c, UPT ;  /* 0x0000001c0400788c */ /* 0x000fd2000bf05270 */
[----:B------:R-:W-:Y:S05]  /*2030*/  BRA.U !UP0, `(.L_x_13772) ;  /* 0x00000001089c7547 */ /* 0x000fea000b800000 */
[----:B------:R-:W-:-:S09]  /*2040*/  UISETP.NE.AND UP0, UPT, UR4, 0x1d, UPT ;  /* 0x0000001d0400788c */ /* 0x000fd2000bf05270 */
[----:B------:R-:W-:Y:S05]  /*2050*/  BRA.U !UP0, `(.L_x_13773) ;  /* 0x0000000108807547 */ /* 0x000fea000b800000 */
[----:B------:R-:W-:-:S09]  /*2060*/  UISETP.NE.AND UP0, UPT, UR4, 0x2c, UPT ;  /* 0x0000002c0400788c */ /* 0x000fd2000bf05270 */
[----:B------:R-:W-:Y:S05]  /*2070*/  BRA.U !UP0, `(.L_x_13774) ;  /* 0x0000000108487547 */ /* 0x000fea000b800000 */
.L_x_13748:
        /* <DEDUP_REMOVED lines=15> */
[----:B--2--5:R-:W-:Y:S05]  /*2170*/  CALL.ABS.NOINC R14 ;  /* 0x000000000e007343 */ /* 0x024fea0003c00000 */
.L_x_13775:
[----:B------:R-:W-:Y:S01]  /*2180*/  PRMT R18, RZ, 0x7610, R18 ;  /* 0x00007610ff127816 */ /* 0x000fe20000000012 */
[----:B------:R-:W-:Y:S06]  /*2190*/  BRA `(.L_x_13749) ;  /* 0x0000000000547947 */ /* 0x000fec0003800000 */
.L_x_13774:
        /* <DEDUP_REMOVED lines=8> */
.L_x_13777:
[----:B------:R-:W-:Y:S05]  /*2220*/  BSYNC.RECONVERGENT B0 ;  /* 0x0000000000007941 */ /* 0x000fea0003800200 */
.L_x_13776:
[----:B------:R-:W-:-:S04]  /*2230*/  F2FP.BF16.F32.PACK_AB R0, RZ, R0 ;  /* 0x00000000ff00723e */ /* 0x000fc800000010ff */
[----:B------:R-:W-:Y:S01]  /*2240*/  PRMT R18, R0, 0x7610, R18 ;  /* 0x0000761000127816 */ /* 0x000fe20000000012 */
[----:B------:R-:W-:Y:S06]  /*2250*/  BRA `(.L_x_13749) ;  /* 0x0000000000247947 */ /* 0x000fec0003800000 */
.L_x_13773:
[----:B------:R-:W2:Y:S02]  /*2260*/  LDG.E.64 R4, desc[UR36][R4.64] ;  /* 0x0000002404047981 */ /* 0x000ea4000c1e1b00 */
[----:B--2---:R-:W0:Y:S02]  /*2270*/  I2F.U64 R0, R4 ;  /* 0x0000000400007312 */ /* 0x004e240000301000 */
[----:B0-----:R-:W-:-:S04]  /*2280*/  F2FP.BF16.F32.PACK_AB R0, RZ, R0 ;  /* 0x00000000ff00723e */ /* 0x001fc800000010ff */
[----:B------:R-:W-:Y:S01]  /*2290*/  PRMT R18, R0, 0x7610, R18 ;  /* 0x0000761000127816 */ /* 0x000fe20000000012 */
[----:B------:R-:W-:Y:S06]  /*22a0*/  BRA `(.L_x_13749) ;  /* 0x0000000000107947 */ /* 0x000fec0003800000 */
.L_x_13772:
[----:B------:R-:W2:Y:S02]  /*22b0*/  LDG.E R4, desc[UR36][R4.64] ;  /* 0x0000002404047981 */ /* 0x000ea4000c1e1900 */
[----:B--2---:R-:W-:-:S04]  /*22c0*/  I2FP.F32.U32 R0, R4 ;  /* 0x0000000400007245 */ /* 0x004fc80000201000 */
[----:B------:R-:W-:-:S04]  /*22d0*/  F2FP.BF16.F32.PACK_AB R0, RZ, R0 ;  /* 0x00000000ff00723e */ /* 0x000fc800000010ff */
[----:B------:R-:W-:-:S07]  /*22e0*/  PRMT R18, R0, 0x7610, R18 ;  /* 0x0000761000127816 */ /* 0x000fce0000000012 */
.L_x_13749:
        /* <DEDUP_REMOVED lines=20> */
.L_x_13782:
[----:B------:R-:W2:Y:S02]  /*2430*/  LDG.E.U8 R4, desc[UR36][R4.64] ;  /* 0x0000002404047981 */ /* 0x000ea4000c1e1100 */
[----:B--2---:R-:W-:Y:S01]  /*2440*/  I2FP.F32.U32 R16, R4 ;  /* 0x0000000400107245 */ /* 0x004fe20000201000 */
[----:B------:R-:W-:Y:S06]  /*2450*/  BRA `(.L_x_13784) ;  /* 0x0000000c00287947 */ /* 0x000fec0003800000 */
.L_x_13781:
        /* <DEDUP_REMOVED lines=9> */
.L_x_13786:
[----:B------:R-:W2:Y:S02]  /*24f0*/  LDG.E R4, desc[UR36][R4.64] ;  /* 0x0000002404047981 */ /* 0x000ea4000c1e1900 */
[----:B--2---:R-:W-:Y:S01]  /*2500*/  I2FP.F32.S32 R16, R4 ;  /* 0x0000000400107245 */ /* 0x004fe20000201400 */
[----:B------:R-:W-:Y:S06]  /*2510*/  BRA `(.L_x_13784) ;  /* 0x0000000800f87947 */ /* 0x000fec0003800000 */
.L_x_13785:
[----:B------:R-:W2:Y:S02]  /*2520*/  LDG.E.U16 R4, desc[UR36][R4.64] ;  /* 0x0000002404047981 */ /* 0x000ea4000c1e1500 */
[----:B--2---:R4:W0:Y:S01]  /*2530*/  I2F.S16 R16, R4 ;  /* 0x0000000400107306 */ /* 0x0048220000101400 */
[----:B------:R-:W-:Y:S05]  /*2540*/  BRA `(.L_x_13784) ;  /* 0x0000000800ec7947 */ /* 0x000fea0003800000 */
.L_x_13780:
        /* <DEDUP_REMOVED lines=8> */
.L_x_13788:
[----:B------:R-:W2:Y:S02]  /*25d0*/  LDG.E.U16 R4, desc[UR36][R4.64] ;  /* 0x0000002404047981 */ /* 0x000ea4000c1e1500 */
[----:B--2---:R-:W-:Y:S01]  /*25e0*/  HADD2.F32 R16, -RZ, R4.H0_H0 ;  /* 0x20000004ff107230 */ /* 0x004fe20000004100 */
[----:B------:R-:W-:Y:S06]  /*25f0*/  BRA `(.L_x_13784) ;  /* 0x0000000800c07947 */ /* 0x000fec0003800000 */
.L_x_13787:
        /* <DEDUP_REMOVED lines=8> */
.L_x_13790:
[----:B------:R-:W2:Y:S02]  /*2680*/  LDG.E.U16 R4, desc[UR36][R4.64] ;  /* 0x0000002404047981 */ /* 0x000ea4000c1e1500 */
[----:B--2---:R-:W-:Y:S01]  /*2690*/  HADD2.F32 R16, -RZ, R4.H0_H0 ;  /* 0x20000004ff107230 */ /* 0x004fe20000004100 */
[----:B------:R-:W-:Y:S06]  /*26a0*/  BRA `(.L_x_13784) ;  /* 0x0000000800947947 */ /* 0x000fec0003800000 */
.L_x_13789:
[----:B------:R-:W2:Y:S01]  /*26b0*/  LDG.E.64 R4, desc[UR36][R4.64] ;  /* 0x0000002404047981 */ /* 0x000ea2000c1e1b00 */
[----:B------:R-:W-:Y:S01]  /*26c0*/  UMOV UR4, 0xf0000000 ;  /* 0xf000000000047882 */ /* 0x000fe20000000000 */
[----:B------:R-:W-:Y:S01]  /*26d0*/  UMOV UR5, 0x380fffff ;  /* 0x380fffff00057882 */ /* 0x000fe20000000000 */
[----:B--2---:R-:W0:Y:S01]  /*26e0*/  F2F.F32.F64 R16, R4 ;  /* 0x0000000400107310 */ /* 0x004e220000301000 */
[----:B------:R-:W-:-:S14]  /*26f0*/  DSETP.GEU.AND P0, PT, |R4|, UR4, PT ;  /* 0x0000000404007e2a */ /* 0x000fdc000bf0e200 */
[----:B0-----:R-:W-:Y:S01]  /*2700*/  @!P0 FMUL R16, R16, 1.175494350822287508e-38 ;  /* 0x0080000010108820 */ /* 0x001fe20000400000 */
[----:B------:R-:W-:Y:S06]  /*2710*/  BRA `(.L_x_13784) ;  /* 0x0000000800787947 */ /* 0x000fec0003800000 */
.L_x_13779:
        /* <DEDUP_REMOVED lines=12> */
.L_x_13793:
[----:B------:R-:W2:Y:S01]  /*27e0*/  LDG.E.64 R4, desc[UR36][R4.64] ;  /* 0x0000002404047981 */ /* 0x000ea2000c1e1b00 */
[----:B------:R-:W-:Y:S01]  /*27f0*/  UMOV UR4, 0xf0000000 ;  /* 0xf000000000047882 */ /* 0x000fe20000000000 */
[----:B------:R-:W-:Y:S01]  /*2800*/  UMOV UR5, 0x380fffff ;  /* 0x380fffff00057882 */ /* 0x000fe20000000000 */
[----:B--2---:R-:W0:Y:S01]  /*2810*/  F2F.F32.F64 R16, R4 ;  /* 0x0000000400107310 */ /* 0x004e220000301000 */
[----:B------:R-:W-:-:S14]  /*2820*/  DSETP.GEU.AND P0, PT, |R4|, UR4, PT ;  /* 0x0000000404007e2a */ /* 0x000fdc000bf0e200 */
[----:B0-----:R-:W-:Y:S01]  /*2830*/  @!P0 FMUL R16, R16, 1.175494350822287508e-38 ;  /* 0x0080000010108820 */ /* 0x001fe20000400000 */
[----:B------:R-:W-:Y:S06]  /*2840*/  BRA `(.L_x_13784) ;  /* 0x00000008002c7947 */ /* 0x000fec0003800000 */
.L_x_13792:
        /* <DEDUP_REMOVED lines=25> */
.L_x_13795:
        /* <DEDUP_REMOVED lines=13> */
.L_x_13794:
[----:B------:R-:W2:Y:S02]  /*2ab0*/  LDG.E.U16 R4, desc[UR36][R4.64] ;  /* 0x0000002404047981 */ /* 0x000ea4000c1e1500 */
[----:B--2---:R-:W-:Y:S01]  /*2ac0*/  IMAD.U32 R16, R4, 0x10000, RZ ;  /* 0x0001000004107824 */ /* 0x004fe200078e00ff */
[----:B------:R-:W-:Y:S06]  /*2ad0*/  BRA `(.L_x_13784) ;  /* 0x0000000400887947 */ /* 0x000fec0003800000 */
.L_x_13791:
        /* <DEDUP_REMOVED lines=11> */
.L_x_13798:
        /* <DEDUP_REMOVED lines=20> */
.L_x_13800:
[----:B------:R-:W-:Y:S05]  /*2cd0*/  BSYNC.RECONVERGENT B0 ;  /* 0x0000000000007941 */ /* 0x000fea0003800200 */
.L_x_13799:
[----:B------:R-:W-:Y:S01]  /*2ce0*/  IMAD.SHL.U32 R0, R0, 0x100000, RZ ;  /* 0x0010000000007824 */ /* 0x000fe200078e00ff */
[----:B------:R-:W-:-:S04]  /*2cf0*/  LEA R3, R3, 0x3b800000, 0x17 ;  /* 0x3b80000003037811 */ /* 0x000fc800078eb8ff */
[----:B------:R-:W-:Y:S01]  /*2d00*/  LOP3.LUT R16, R3, R0, R7, 0xfe, !PT ;  /* 0x0000000003107212 */ /* 0x000fe200078efe07 */
[----:B------:R-:W-:Y:S06]  /*2d10*/  BRA `(.L_x_13784) ;  /* 0x0000000000f87947 */ /* 0x000fec0003800000 */
.L_x_13797:
        /* <DEDUP_REMOVED lines=20> */
.L_x_13802:
[----:B------:R-:W-:Y:S05]  /*2e60*/  BSYNC.RECONVERGENT B0 ;  /* 0x0000000000007941 */ /* 0x000fea0003800200 */
.L_x_13801:
[----:B------:R-:W-:Y:S01]  /*2e70*/  IMAD.SHL.U32 R0, R0, 0x200000, RZ ;  /* 0x0020000000007824 */ /* 0x000fe200078e00ff */
[----:B------:R-:W-:-:S04]  /*2e80*/  LEA R3, R3, 0x37800000, 0x17 ;  /* 0x3780000003037811 */ /* 0x000fc800078eb8ff */
[----:B------:R-:W-:Y:S01]  /*2e90*/  LOP3.LUT R16, R3, R0, R7, 0xfe, !PT ;  /* 0x0000000003107212 */ /* 0x000fe200078efe07 */
[----:B------:R-:W-:Y:S06]  /*2ea0*/  BRA `(.L_x_13784) ;  /* 0x0000000000947947 */ /* 0x000fec0003800000 */
.L_x_13796:
[----:B------:R-:W-:-:S09]  /*2eb0*/  UISETP.NE.AND UP0, UPT, UR4, 0x1c, UPT ;  /* 0x0000001c0400788c */ /* 0x000fd2000bf05270 */
[----:B------:R-:W-:Y:S05]  /*2ec0*/  BRA.U !UP0, `(.L_x_13803) ;  /* 0x0000000108847547 */ /* 0x000fea000b800000 */
[----:B------:R-:W-:-:S09]  /*2ed0*/  UISETP.NE.AND UP0, UPT, UR4, 0x1d, UPT ;  /* 0x0000001d0400788c */ /* 0x000fd2000bf05270 */
[----:B------:R-:W-:Y:S05]  /*2ee0*/  BRA.U !UP0, `(.L_x_13804) ;  /* 0x0000000108707547 */ /* 0x000fea000b800000 */
[----:B------:R-:W-:-:S09]  /*2ef0*/  UISETP.NE.AND UP0, UPT, UR4, 0x2c, UPT ;  /* 0x0000002c0400788c */ /* 0x000fd2000bf05270 */
[----:B------:R-:W-:Y:S05]  /*2f00*/  BRA.U !UP0, `(.L_x_13805) ;  /* 0x0000000108487547 */ /* 0x000fea000b800000 */
.L_x_13783:
        /* <DEDUP_REMOVED lines=16> */
.L_x_13806:
[----:B------:R-:W-:Y:S01]  /*3010*/  IMAD.MOV.U32 R16, RZ, RZ, RZ ;  /* 0x000000ffff107224 */ /* 0x000fe200078e00ff */
[----:B------:R-:W-:Y:S06]  /*3020*/  BRA `(.L_x_13784) ;  /* 0x0000000000347947 */ /* 0x000fec0003800000 */
.L_x_13805:
        /* <DEDUP_REMOVED lines=8> */
.L_x_13804:
[----:B------:R-:W2:Y:S02]  /*30b0*/  LDG.E.64 R4, desc[UR36][R4.64] ;  /* 0x0000002404047981 */ /* 0x000ea4000c1e1b00 */
[----:B--2---:R0:W1:Y:S01]  /*30c0*/  I2F.U64 R16, R4 ;  /* 0x0000000400107312 */ /* 0x0040620000301000 */
[----:B------:R-:W-:Y:S05]  /*30d0*/  BRA `(.L_x_13784) ;  /* 0x0000000000087947 */ /* 0x000fea0003800000 */
.L_x_13803:
[----:B------:R-:W2:Y:S02]  /*30e0*/  LDG.E R4, desc[UR36][R4.64] ;  /* 0x0000002404047981 */ /* 0x000ea4000c1e1900 */
[----:B--2---:R-:W-:-:S07]  /*30f0*/  I2FP.F32.U32 R16, R4 ;  /* 0x0000000400107245 */ /* 0x004fce0000201000 */
.L_x_13784:
[----:B------:R-:W-:Y:S05]  /*3100*/  BSYNC.RECONVERGENT B6 ;  /* 0x0000000000067941 */ /* 0x000fea0003800200 */
.L_x_13778:
[----:B012-4-:R-:W0:Y:S01]  /*3110*/  LDC.64 R4, c[0x0][0x3b8] ;  /* 0x0000ee00ff047b82 */ /* 0x017e220000000a00 */
        /* <DEDUP_REMOVED lines=19> */
.L_x_13811:
[----:B------:R-:W2:Y:S02]  /*3250*/  LDG.E.U8 R4, desc[UR36][R4.64] ;  /* 0x0000002404047981 */ /* 0x000ea4000c1e1100 */
[----:B--2---:R-:W-:Y:S01]  /*3260*/  I2FP.F32.U32 R19, R4 ;  /* 0x0000000400137245 */ /* 0x004fe20000201000 */
[----:B------:R-:W-:Y:S06]  /*3270*/  BRA `(.L_x_13813) ;  /* 0x0000000c00247947 */ /* 0x000fec0003800000 */
.L_x_13810:
        /* <DEDUP_REMOVED lines=9> */
.L_x_13815:
[----:B------:R-:W2:Y:S02]  /*3310*/  LDG.E R4, desc[UR36][R4.64] ;  /* 0x0000002404047981 */ /* 0x000ea4000c1e1900 */
[----:B--2---:R-:W-:Y:S01]  /*3320*/  I2FP.F32.S32 R19, R4 ;  /* 0x0000000400137245 */ /* 0x004fe20000201400 */
[----:B------:R-:W-:Y:S06]  /*3330*/  BRA `(.L_x_13813) ;  /* 0x0000000800f47947 */ /* 0x000fec0003800000 */
.L_x_13814:
[----:B------:R-:W2:Y:S02]  /*3340*/  LDG.E.U16 R4, desc[UR36][R4.64] ;  /* 0x0000002404047981 */ /* 0x000ea4000c1e1500 */
[----:B--2---:R0:W1:Y:S01]  /*3350*/  I2F.S16 R19, R4 ;  /* 0x0000000400137306 */ /* 0x0040620000101400 */
[----:B------:R-:W-:Y:S05]  /*3360*/  BRA `(.L_x_13813) ;  /* 0x0000000800e87947 */ /* 0x000fea0003800000 */
.L_x_13809:
        /* <DEDUP_REMOVED lines=8> */
.L_x_13817:
[----:B------:R-:W2:Y:S02]  /*33f0*/  LDG.E.U16 R4, desc[UR36][R4.64] ;  /* 0x0000002404047981 */ /* 0x000ea4000c1e1500 */
[----:B--2---:R-:W-:Y:S01]  /*3400*/  HADD2.F32 R19, -RZ, R4.H0_H0 ;  /* 0x20000004ff137230 */ /* 0x004fe20000004100 */
[----:B------:R-:W-:Y:S06]  /*3410*/  BRA `(.L_x_13813) ;  /* 0x0000000800bc7947 */ /* 0x000fec0003800000 */
.L_x_13816:
        /* <DEDUP_REMOVED lines=8> */
.L_x_13819:
[----:B------:R-:W2:Y:S02]  /*34a0*/  LDG.E.U16 R4, desc[UR36][R4.64] ;  /* 0x0000002404047981 */ /* 0x000ea4000c1e1500 */
[----:B--2---:R-:W-:Y:S01]  /*34b0*/  HADD2.F32 R19, -RZ, R4.H0_H0 ;  /* 0x20000004ff137230 */ /* 0x004fe20000004100 */
[----:B------:R-:W-:Y:S06]  /*34c0*/  BRA `(.L_x_13813) ;  /* 0x0000000800907947 */ /* 0x000fec0003800000 */
.L_x_13818:
[----:B------:R-:W2:Y:S01]  /*34d0*/  LDG.E.64 R4, desc[UR36][R4.64] ;  /* 0x0000002404047981 */ /* 0x000ea2000c1e1b00 */
[----:B------:R-:W-:Y:S01]  /*34e0*/  UMOV UR4, 0xf0000000 ;  /* 0xf000000000047882 */ /* 0x000fe20000000000 */
[----:B------:R-:W-:Y:S01]  /*34f0*/  UMOV UR5, 0x380fffff ;  /* 0x380fffff00057882 */ /* 0x000fe20000000000 */
[----:B--2---:R-:W0:Y:S01]  /*3500*/  F2F.F32.F64 R19, R4 ;  /* 0x0000000400137310 */ /* 0x004e220000301000 */
[----:B------:R-:W-:-:S14]  /*3510*/  DSETP.GEU.AND P0, PT, |R4|, UR4, PT ;  /* 0x0000000404007e2a */ /* 0x000fdc000bf0e200 */
[----:B0-----:R-:W-:Y:S01]  /*3520*/  @!P0 FMUL R19, R19, 1.175494350822287508e-38 ;  /* 0x0080000013138820 */ /* 0x001fe20000400000 */
[----:B------:R-:W-:Y:S06]  /*3530*/  BRA `(.L_x_13813) ;  /* 0x0000000800747947 */ /* 0x000fec0003800000 */
.L_x_13808:
        /* <DEDUP_REMOVED lines=12> */
.L_x_13822:
[----:B------:R-:W2:Y:S01]  /*3600*/  LDG.E.64 R4, desc[UR36][R4.64] ;  /* 0x0000002404047981 */ /* 0x000ea2000c1e1b00 */
[----:B------:R-:W-:Y:S01]  /*3610*/  UMOV UR4, 0xf0000000 ;  /* 0xf000000000047882 */ /* 0x000fe20000000000 */
[----:B------:R-:W-:Y:S01]  /*3620*/  UMOV UR5, 0x380fffff ;  /* 0x380fffff00057882 */ /* 0x000fe20000000000 */
[----:B--2---:R-:W0:Y:S01]  /*3630*/  F2F.F32.F64 R19, R4 ;  /* 0x0000000400137310 */ /* 0x004e220000301000 */
[----:B------:R-:W-:-:S14]  /*3640*/  DSETP.GEU.AND P0, PT, |R4|, UR4, PT ;  /* 0x0000000404007e2a */ /* 0x000fdc000bf0e200 */
[----:B0-----:R-:W-:Y:S01]  /*3650*/  @!P0 FMUL R19, R19, 1.175494350822287508e-38 ;  /* 0x0080000013138820 */ /* 0x001fe20000400000 */
[----:B------:R-:W-:Y:S06]  /*3660*/  BRA `(.L_x_13813) ;  /* 0x0000000800287947 */ /* 0x000fec0003800000 */
.L_x_13821:
        /* <DEDUP_REMOVED lines=25> */
.L_x_13824:
        /* <DEDUP_REMOVED lines=12> */
.L_x_13823:
[----:B------:R-:W2:Y:S02]  /*38c0*/  LDG.E.U16 R4, desc[UR36][R4.64] ;  /* 0x0000002404047981 */ /* 0x000ea4000c1e1500 */
[----:B--2---:R-:W-:Y:S01]  /*38d0*/  IMAD.U32 R19, R4, 0x10000, RZ ;  /* 0x0001000004137824 */ /* 0x004fe200078e00ff */
[----:B------:R-:W-:Y:S06]  /*38e0*/  BRA `(.L_x_13813) ;  /* 0x0000000400887947 */ /* 0x000fec0003800000 */
.L_x_13820:
        /* <DEDUP_REMOVED lines=11> */
.L_x_13827:
        /* <DEDUP_REMOVED lines=20> */
.L_x_13829:
[----:B------:R-:W-:Y:S05]  /*3ae0*/  BSYNC.RECONVERGENT B0 ;  /* 0x0000000000007941 */ /* 0x000fea0003800200 */
.L_x_13828:
[----:B------:R-:W-:Y:S01]  /*3af0*/  IMAD.SHL.U32 R0, R0, 0x100000, RZ ;  /* 0x0010000000007824 */ /* 0x000fe200078e00ff */
[----:B------:R-:W-:-:S04]  /*3b00*/  LEA R3, R3, 0x3b800000, 0x17 ;  /* 0x3b80000003037811 */ /* 0x000fc800078eb8ff */
[----:B------:R-:W-:Y:S01]  /*3b10*/  LOP3.LUT R19, R3, R0, R19, 0xfe, !PT ;  /* 0x0000000003137212 */ /* 0x000fe200078efe13 */
[----:B------:R-:W-:Y:S06]  /*3b20*/  BRA `(.L_x_13813) ;  /* 0x0000000000f87947 */ /* 0x000fec0003800000 */
.L_x_13826:
        /* <DEDUP_REMOVED lines=20> */
.L_x_13831:
[----:B------:R-:W-:Y:S05]  /*3c70*/  BSYNC.RECONVERGENT B0 ;  /* 0x0000000000007941 */ /* 0x000fea0003800200 */
.L_x_13830:
[----:B------:R-:W-:Y:S01]  /*3c80*/  IMAD.SHL.U32 R0, R0, 0x200000, RZ ;  /* 0x0020000000007824 */ /* 0x000fe200078e00ff */
[----:B------:R-:W-:-:S04]  /*3c90*/  LEA R3, R3, 0x37800000, 0x17 ;  /* 0x3780000003037811 */ /* 0x000fc800078eb8ff */
[----:B------:R-:W-:Y:S01]  /*3ca0*/  LOP3.LUT R19, R3, R0, R19, 0xfe, !PT ;  /* 0x0000000003137212 */ /* 0x000fe200078efe13 */
[----:B------:R-:W-:Y:S06]  /*3cb0*/  BRA `(.L_x_13813) ;  /* 0x0000000000947947 */ /* 0x000fec0003800000 */
.L_x_13825:
[----:B------:R-:W-:-:S09]  /*3cc0*/  UISETP.NE.AND UP0, UPT, UR4, 0x1c, UPT ;  /* 0x0000001c0400788c */ /* 0x000fd2000bf05270 */
[----:B------:R-:W-:Y:S05]  /*3cd0*/  BRA.U !UP0, `(.L_x_13832) ;  /* 0x0000000108847547 */ /* 0x000fea000b800000 */
[----:B------:R-:W-:-:S09]  /*3ce0*/  UISETP.NE.AND UP0, UPT, UR4, 0x1d, UPT ;  /* 0x0000001d0400788c */ /* 0x000fd2000bf05270 */
[----:B------:R-:W-:Y:S05]  /*3cf0*/  BRA.U !UP0, `(.L_x_13833) ;  /* 0x0000000108707547 */ /* 0x000fea000b800000 */
[----:B------:R-:W-:-:S09]  /*3d00*/  UISETP.NE.AND UP0, UPT, UR4, 0x2c, UPT ;  /* 0x0000002c0400788c */ /* 0x000fd2000bf05270 */
[----:B------:R-:W-:Y:S05]  /*3d10*/  BRA.U !UP0, `(.L_x_13834) ;  /* 0x0000000108487547 */ /* 0x000fea000b800000 */
.L_x_13812:
[----:B------:R-:W-:Y:S01]  /*3d20*/  MOV R0, 0x130 ;  /* 0x0000013000007802 */ /* 0x000fe20000000f00 */
[----:B------:R-:W0:Y:S01]  /*3d30*/  LDCU.64 UR4, c[0x4][0x120] ;  /* 0x01002400ff0477ac */ /* 0x000e220008000a00 */
[----:B------:R-:W-:Y:S02]  /*3d40*/  IMAD.MOV.U32 R8, RZ, RZ, 0x4e ;  /* 0x0000004eff087424 */ /* 0x000fe400078e00ff */
[----:B------:R1:W2:Y:S01]  /*3d50*/  LDC.64 R14, c[0x4][R0] ;  /* 0x01000000000e7b82 */ /* 0x0002a20000000a00 */
[----:B------:R-:W4:Y:S01]  /*3d60*/  LDCU.64 UR6, c[0x4][0x128] ;  /* 0x01002500ff0677ac */ /* 0x000f220008000a00 */
[----:B------:R-:W-:Y:S02]  /*3d70*/  IMAD.MOV.U32 R12, RZ, RZ, 0x1 ;  /* 0x00000001ff0c7424 */ /* 0x000fe400078e00ff */
[----:B------:R-:W-:Y:S01]  /*3d80*/  IMAD.MOV.U32 R13, RZ, RZ, RZ ;  /* 0x000000ffff0d7224 */ /* 0x000fe200078e00ff */
[----:B------:R-:W3:Y:S01]  /*3d90*/  LDCU.64 UR8, c[0x4][0x10] ;  /* 0x01000200ff0877ac */ /* 0x000ee20008000a00 */
[----:B0-----:R-:W-:-:S02]  /*3da0*/  IMAD.U32 R4, RZ, RZ, UR4 ;  /* 0x00000004ff047e24 */ /* 0x001fc4000f8e00ff */
[----:B------:R-:W-:Y:S02]  /*3db0*/  IMAD.U32 R5, RZ, RZ, UR5 ;  /* 0x00000005ff057e24 */ /* 0x000fe4000f8e00ff */
[----:B----4-:R-:W-:Y:S02]  /*3dc0*/  IMAD.U32 R6, RZ, RZ, UR6 ;  /* 0x00000006ff067e24 */ /* 0x010fe4000f8e00ff */
[----:B------:R-:W-:Y:S02]  /*3dd0*/  IMAD.U32 R7, RZ, RZ, UR7 ;  /* 0x00000007ff077e24 */ /* 0x000fe4000f8e00ff */
[----:B---3--:R-:W-:Y:S02]  /*3de0*/  IMAD.U32 R10, RZ, RZ, UR8 ;  /* 0x00000008ff0a7e24 */ /* 0x008fe4000f8e00ff */
[----:B-1----:R-:W-:-:S07]  /*3df0*/  IMAD.U32 R11, RZ, RZ, UR9 ;  /* 0x00000009ff0b7e24 */ /* 0x002fce000f8e00ff */
[----:B------:R-:W-:-:S07]  /*3e00*/  LEPC R20, `(.L_x_13835) ;  /* 0x000000001014794e */ /* 0x000fce0000000000 */
[----:B--2--5:R-:W-:Y:S05]  /*3e10*/  CALL.ABS.NOINC R14 ;  /* 0x000000000e007343 */ /* 0x024fea0003c00000 */
.L_x_13835:
[----:B------:R-:W-:Y:S01]  /*3e20*/  IMAD.MOV.U32 R19, RZ, RZ, RZ ;  /* 0x000000ffff137224 */ /* 0x000fe200078e00ff */
[----:B------:R-:W-:Y:S06]  /*3e30*/  BRA `(.L_x_13813) ;  /* 0x0000000000347947 */ /* 0x000fec0003800000 */
.L_x_13834:
        /* <DEDUP_REMOVED lines=8> */
.L_x_13833:
[----:B------:R-:W2:Y:S02]  /*3ec0*/  LDG.E.64 R4, desc[UR36][R4.64] ;  /* 0x0000002404047981 */ /* 0x000ea4000c1e1b00 */
[----:B--2---:R0:W1:Y:S01]  /*3ed0*/  I2F.U64 R19, R4 ;  /* 0x0000000400137312 */ /* 0x0040620000301000 */
[----:B------:R-:W-:Y:S05]  /*3ee0*/  BRA `(.L_x_13813) ;  /* 0x0000000000087947 */ /* 0x000fea0003800000 */
.L_x_13832:
[----:B------:R-:W2:Y:S02]  /*3ef0*/  LDG.E R4, desc[UR36][R4.64] ;  /* 0x0000002404047981 */ /* 0x000ea4000c1e1900 */
[----:B--2---:R-:W-:-:S07]  /*3f00*/  I2FP.F32.U32 R19, R4 ;  /* 0x0000000400137245 */ /* 0x004fce0000201000 */
.L_x_13813:
[----:B------:R-:W-:Y:S05]  /*3f10*/  BSYNC.RECONVERGENT B6 ;  /* 0x0000000000067941 */ /* 0x000fea0003800200 */
.L_x_13807:
        /* <DEDUP_REMOVED lines=20> */
.L_x_13840:
[----:B------:R-:W2:Y:S02]  /*4060*/  LDG.E.U8 R4, desc[UR36][R4.64] ;  /* 0x0000002404047981 */ /* 0x000ea4000c1e1100 */
[----:B--2---:R-:W-:Y:S01]  /*4070*/  I2FP.F32.U32 R23, R4 ;  /* 0x0000000400177245 */ /* 0x004fe20000201000 */
[----:B------:R-:W-:Y:S06]  /*4080*/  BRA `(.L_x_13842) ;  /* 0x0000000c00247947 */ /* 0x000fec0003800000 */
.L_x_13839:
        /* <DEDUP_REMOVED lines=9> */
.L_x_13844:
[----:B------:R-:W2:Y:S02]  /*4120*/  LDG.E R4, desc[UR36][R4.64] ;  /* 0x0000002404047981 */ /* 0x000ea4000c1e1900 */
[----:B--2---:R-:W-:Y:S01]  /*4130*/  I2FP.F32.S32 R23, R4 ;  /* 0x0000000400177245 */ /* 0x004fe20000201400 */
[----:B------:R-:W-:Y:S06]  /*4140*/  BRA `(.L_x_13842) ;  /* 0x0000000800f47947 */ /* 0x000fec0003800000 */
.L_x_13843:
[----:B------:R-:W2:Y:S02]  /*4150*/  LDG.E.U16 R4, desc[UR36][R4.64] ;  /* 0x0000002404047981 */ /* 0x000ea4000c1e1500 */
[----:B--2---:R0:W2:Y:S01]  /*4160*/  I2F.S16 R23, R4 ;  /* 0x0000000400177306 */ /* 0x0040a20000101400 */
[----:B------:R-:W-:Y:S05]  /*4170*/  BRA `(.L_x_13842) ;  /* 0x0000000800e87947 */ /* 0x000fea0003800000 */
.L_x_13838:
        /* <DEDUP_REMOVED lines=8> */
.L_x_13846:
[----:B------:R-:W2:Y:S02]  /*4200*/  LDG.E.U16 R4, desc[UR36][R4.64] ;  /* 0x0000002404047981 */ /* 0x000ea4000c1e1500 */
[----:B--2---:R-:W-:Y:S01]  /*4210*/  HADD2.F32 R23, -RZ, R4.H0_H0 ;  /* 0x20000004ff177230 */ /* 0x004fe20000004100 */
[----:B------:R-:W-:Y:S06]  /*4220*/  BRA `(.L_x_13842) ;  /* 0x0000000800bc7947 */ /* 0x000fec0003800000 */
.L_x_13845:
        /* <DEDUP_REMOVED lines=8> */
.L_x_13848:
[----:B------:R-:W2:Y:S02]  /*42b0*/  LDG.E.U16 R4, desc[UR36][R4.64] ;  /* 0x0000002404047981 */ /* 0x000ea4000c1e1500 */
[----:B--2---:R-:W-:Y:S01]  /*42c0*/  HADD2.F32 R23, -RZ, R4.H0_H0 ;  /* 0x20000004ff177230 */ /* 0x004fe20000004100 */
[----:B------:R-:W-:Y:S06]  /*42d0*/  BRA `(.L_x_13842) ;  /* 0x0000000800907947 */ /* 0x000fec0003800000 */
.L_x_13847:
[----:B------:R-:W2:Y:S01]  /*42e0*/  LDG.E.64 R4, desc[UR36][R4.64] ;  /* 0x0000002404047981 */ /* 0x000ea2000c1e1b00 */
[----:B------:R-:W-:Y:S01]  /*42f0*/  UMOV UR4, 0xf0000000 ;  /* 0xf000000000047882 */ /* 0x000fe20000000000 */
[----:B------:R-:W-:Y:S01]  /*4300*/  UMOV UR5, 0x380fffff ;  /* 0x380fffff00057882 */ /* 0x000fe20000000000 */
[----:B--2---:R-:W0:Y:S01]  /*4310*/  F2F.F32.F64 R23, R4 ;  /* 0x0000000400177310 */ /* 0x004e220000301000 */
[----:B------:R-:W-:-:S14]  /*4320*/  DSETP.GEU.AND P0, PT, |R4|, UR4, PT ;  /* 0x0000000404007e2a */ /* 0x000fdc000bf0e200 */
[----:B0-----:R-:W-:Y:S01]  /*4330*/  @!P0 FMUL R23, R23, 1.175494350822287508e-38 ;  /* 0x0080000017178820 */ /* 0x001fe20000400000 */
[----:B------:R-:W-:Y:S06]  /*4340*/  BRA `(.L_x_13842) ;  /* 0x0000000800747947 */ /* 0x000fec0003800000 */
.L_x_13837:
        /* <DEDUP_REMOVED lines=12> */
.L_x_13851:
[----:B------:R-:W2:Y:S01]  /*4410*/  LDG.E.64 R4, desc[UR36][R4.64] ;  /* 0x0000002404047981 */ /* 0x000ea2000c1e1b00 */
[----:B------:R-:W-:Y:S01]  /*4420*/  UMOV UR4, 0xf0000000 ;  /* 0xf000000000047882 */ /* 0x000fe20000000000 */
[----:B------:R-:W-:Y:S01]  /*4430*/  UMOV UR5, 0x380fffff ;  /* 0x380fffff00057882 */ /* 0x000fe20000000000 */
[----:B--2---:R-:W0:Y:S01]  /*4440*/  F2F.F32.F64 R23, R4 ;  /* 0x0000000400177310 */ /* 0x004e220000301000 */
[----:B------:R-:W-:-:S14]  /*4450*/  DSETP.GEU.AND P0, PT, |R4|, UR4, PT ;  /* 0x0000000404007e2a */ /* 0x000fdc000bf0e200 */
[----:B0-----:R-:W-:Y:S01]  /*4460*/  @!P0 FMUL R23, R23, 1.175494350822287508e-38 ;  /* 0x0080000017178820 */ /* 0x001fe20000400000 */
[----:B------:R-:W-:Y:S06]  /*4470*/  BRA `(.L_x_13842) ;  /* 0x0000000800287947 */ /* 0x000fec0003800000 */
.L_x_13850:
        /* <DEDUP_REMOVED lines=25> */
.L_x_13853:
        /* <DEDUP_REMOVED lines=12> */
.L_x_13852:
[----:B------:R-:W2:Y:S02]  /*46d0*/  LDG.E.U16 R4, desc[UR36][R4.64] ;  /* 0x0000002404047981 */ /* 0x000ea4000c1e1500 */
[----:B--2---:R-:W-:Y:S01]  /*46e0*/  IMAD.U32 R23, R4, 0x10000, RZ ;  /* 0x0001000004177824 */ /* 0x004fe200078e00ff */
[----:B------:R-:W-:Y:S06]  /*46f0*/  BRA `(.L_x_13842) ;  /* 0x0000000400887947 */ /* 0x000fec0003800000 */
.L_x_13849:
        /* <DEDUP_REMOVED lines=11> */
.L_x_13856:
        /* <DEDUP_REMOVED lines=20> */
.L_x_13858:
[----:B------:R-:W-:Y:S05]  /*48f0*/  BSYNC.RECONVERGENT B0 ;  /* 0x0000000000007941 */ /* 0x000fea0003800200 */
.L_x_13857:
[----:B------:R-:W-:Y:S01]  /*4900*/  IMAD.SHL.U32 R0, R0, 0x100000, RZ ;  /* 0x0010000000007824 */ /* 0x000fe200078e00ff */
[----:B------:R-:W-:-:S04]  /*4910*/  LEA R3, R3, 0x3b800000, 0x17 ;  /* 0x3b80000003037811 */ /* 0x000fc800078eb8ff */
[----:B------:R-:W-:Y:S01]  /*4920*/  LOP3.LUT R23, R3, R0, R23, 0xfe, !PT ;  /* 0x0000000003177212 */ /* 0x000fe200078efe17 */
[----:B------:R-:W-:Y:S06]  /*4930*/  BRA `(.L_x_13842) ;  /* 0x0000000000f87947 */ /* 0x000fec0003800000 */
.L_x_13855:
        /* <DEDUP_REMOVED lines=20> */
.L_x_13860:
[----:B------:R-:W-:Y:S05]  /*4a80*/  BSYNC.RECONVERGENT B0 ;  /* 0x0000000000007941 */ /* 0x000fea0003800200 */
.L_x_13859:
[----:B------:R-:W-:Y:S01]  /*4a90*/  IMAD.SHL.U32 R0, R0, 0x200000, RZ ;  /* 0x0020000000007824 */ /* 0x000fe200078e00ff */
[----:B------:R-:W-:-:S04]  /*4aa0*/  LEA R3, R3, 0x37800000, 0x17 ;  /* 0x3780000003037811 */ /* 0x000fc800078eb8ff */
[----:B------:R-:W-:Y:S01]  /*4ab0*/  LOP3.LUT R23, R3, R0, R23, 0xfe, !PT ;  /* 0x0000000003177212 */ /* 0x000fe200078efe17 */
[----:B------:R-:W-:Y:S06]  /*4ac0*/  BRA `(.L_x_13842) ;  /* 0x0000000000947947 */ /* 0x000fec0003800000 */
.L_x_13854:
[----:B------:R-:W-:-:S09]  /*4ad0*/  UISETP.NE.AND UP0, UPT, UR4, 0x1c, UPT ;  /* 0x0000001c0400788c */ /* 0x000fd2000bf05270 */
[----:B------:R-:W-:Y:S05]  /*4ae0*/  BRA.U !UP0, `(.L_x_13861) ;  /* 0x0000000108847547 */ /* 0x000fea000b800000 */
[----:B------:R-:W-:-:S09]  /*4af0*/  UISETP.NE.AND UP0, UPT, UR4, 0x1d, UPT ;  /* 0x0000001d0400788c */ /* 0x000fd2000bf05270 */
[----:B------:R-:W-:Y:S05]  /*4b00*/  BRA.U !UP0, `(.L_x_13862) ;  /* 0x0000000108707547 */ /* 0x000fea000b800000 */
[----:B------:R-:W-:-:S09]  /*4b10*/  UISETP.NE.AND UP0, UPT, UR4, 0x2c, UPT ;  /* 0x0000002c0400788c */ /* 0x000fd2000bf05270 */
[----:B------:R-:W-:Y:S05]  /*4b20*/  BRA.U !UP0, `(.L_x_13863) ;  /* 0x0000000108487547 */ /* 0x000fea000b800000 */
.L_x_13841:
[----:B------:R-:W-:Y:S01]  /*4b30*/  MOV R0, 0x130 ;  /* 0x0000013000007802 */ /* 0x000fe20000000f00 */
[----:B------:R-:W0:Y:S01]  /*4b40*/  LDCU.64 UR4, c[0x4][0x120] ;  /* 0x01002400ff0477ac */ /* 0x000e220008000a00 */
[----:B------:R-:W-:Y:S02]  /*4b50*/  IMAD.MOV.U32 R8, RZ, RZ, 0x4e ;  /* 0x0000004eff087424 */ /* 0x000fe400078e00ff */
[----:B------:R2:W4:Y:S01]  /*4b60*/  LDC.64 R14, c[0x4][R0] ;  /* 0x01000000000e7b82 */ /* 0x0005220000000a00 */
[----:B------:R-:W1:Y:S01]  /*4b70*/  LDCU.64 UR6, c[0x4][0x128] ;  /* 0x01002500ff0677ac */ /* 0x000e620008000a00 */
[----:B------:R-:W-:Y:S02]  /*4b80*/  IMAD.MOV.U32 R12, RZ, RZ, 0x1 ;  /* 0x00000001ff0c7424 */ /* 0x000fe400078e00ff */
[----:B------:R-:W-:Y:S01]  /*4b90*/  IMAD.MOV.U32 R13, RZ, RZ, RZ ;  /* 0x000000ffff0d7224 */ /* 0x000fe200078e00ff */
[----:B------:R-:W3:Y:S01]  /*4ba0*/  LDCU.64 UR8, c[0x4][0x10] ;  /* 0x01000200ff0877ac */ /* 0x000ee20008000a00 */
[----:B0-----:R-:W-:-:S02]  /*4bb0*/  IMAD.U32 R4, RZ, RZ, UR4 ;  /* 0x00000004ff047e24 */ /* 0x001fc4000f8e00ff */
[----:B------:R-:W-:Y:S02]  /*4bc0*/  IMAD.U32 R5, RZ, RZ, UR5 ;  /* 0x00000005ff057e24 */ /* 0x000fe4000f8e00ff */
[----:B-1----:R-:W-:Y:S02]  /*4bd0*/  IMAD.U32 R6, RZ, RZ, UR6 ;  /* 0x00000006ff067e24 */ /* 0x002fe4000f8e00ff */
[----:B------:R-:W-:Y:S02]  /*4be0*/  IMAD.U32 R7, RZ, RZ, UR7 ;  /* 0x00000007ff077e24 */ /* 0x000fe4000f8e00ff */
[----:B---3--:R-:W-:Y:S02]  /*4bf0*/  IMAD.U32 R10, RZ, RZ, UR8 ;  /* 0x00000008ff0a7e24 */ /* 0x008fe4000f8e00ff */
[----:B--2---:R-:W-:-:S07]  /*4c00*/  IMAD.U32 R11, RZ, RZ, UR9 ;  /* 0x00000009ff0b7e24 */ /* 0x004fce000f8e00ff */
[----:B------:R-:W-:-:S07]  /*4c10*/  LEPC R20, `(.L_x_13864) ;  /* 0x000000001014794e */ /* 0x000fce0000000000 */
[----:B----45:R-:W-:Y:S05]  /*4c20*/  CALL.ABS.NOINC R14 ;  /* 0x000000000e007343 */ /* 0x030fea0003c00000 */
.L_x_13864:
[----:B------:R-:W-:Y:S01]  /*4c30*/  IMAD.MOV.U32 R23, RZ, RZ, RZ ;  /* 0x000000ffff177224 */ /* 0x000fe200078e00ff */
[----:B------:R-:W-:Y:S06]  /*4c40*/  BRA `(.L_x_13842) ;  /* 0x0000000000347947 */ /* 0x000fec0003800000 */
.L_x_13863:
        /* <DEDUP_REMOVED lines=8> */
.L_x_13862:
[----:B------:R-:W2:Y:S02]  /*4cd0*/  LDG.E.64 R4, desc[UR36][R4.64] ;  /* 0x0000002404047981 */ /* 0x000ea4000c1e1b00 */
[----:B--2---:R0:W2:Y:S01]  /*4ce0*/  I2F.U64 R23, R4 ;  /* 0x0000000400177312 */ /* 0x0040a20000301000 */
[----:B------:R-:W-:Y:S05]  /*4cf0*/  BRA `(.L_x_13842) ;  /* 0x0000000000087947 */ /* 0x000fea0003800000 */
.L_x_13861:
[----:B------:R-:W2:Y:S02]  /*4d00*/  LDG.E R4, desc[UR36][R4.64] ;  /* 0x0000002404047981 */ /* 0x000ea4000c1e1900 */
[----:B--2---:R-:W-:-:S07]  /*4d10*/  I2FP.F32.U32 R23, R4 ;  /* 0x0000000400177245 */ /* 0x004fce0000201000 */
.L_x_13842:
[----:B------:R-:W-:Y:S05]  /*4d20*/  BSYNC.RECONVERGENT B6 ;  /* 0x0000000000067941 */ /* 0x000fea0003800200 */
.L_x_13836:
        /* <DEDUP_REMOVED lines=20> */
.L_x_13869:
[----:B------:R-:W4:Y:S02]  /*4e70*/  LDG.E.U8 R4, desc[UR36][R4.64] ;  /* 0x0000002404047981 */ /* 0x000f24000c1e1100 */
[----:B----4-:R-:W-:Y:S01]  /*4e80*/  I2FP.F32.U32 R22, R4 ;  /* 0x0000000400167245 */ /* 0x010fe20000201000 */
[----:B------:R-:W-:Y:S06]  /*4e90*/  BRA `(.L_x_13871) ;  /* 0x0000000c00287947 */ /* 0x000fec0003800000 */
.L_x_13868:
        /* <DEDUP_REMOVED lines=9> */
.L_x_13873:
[----:B------:R-:W4:Y:S02]  /*4f30*/  LDG.E R4, desc[UR36][R4.64] ;  /* 0x0000002404047981 */ /* 0x000f24000c1e1900 */
[----:B----4-:R-:W-:Y:S01]  /*4f40*/  I2FP.F32.S32 R22, R4 ;  /* 0x0000000400167245 */ /* 0x010fe20000201400 */
[----:B------:R-:W-:Y:S06]  /*4f50*/  BRA `(.L_x_13871) ;  /* 0x0000000800f87947 */ /* 0x000fec0003800000 */
.L_x_13872:
[----:B------:R-:W4:Y:S02]  /*4f60*/  LDG.E.U16 R4, desc[UR36][R4.64] ;  /* 0x0000002404047981 */ /* 0x000f24000c1e1500 */
[----:B----4-:R0:W4:Y:S01]  /*4f70*/  I2F.S16 R22, R4 ;  /* 0x0000000400167306 */ /* 0x0101220000101400 */
[----:B------:R-:W-:Y:S05]  /*4f80*/  BRA `(.L_x_13871) ;  /* 0x0000000800ec7947 */ /* 0x000fea0003800000 */
.L_x_13867:
        /* <DEDUP_REMOVED lines=8> */
.L_x_13875:
[----:B------:R-:W4:Y:S02]  /*5010*/  LDG.E.U16 R4, desc[UR36][R4.64] ;  /* 0x0000002404047981 */ /* 0x000f24000c1e1500 */
[----:B----4-:R-:W-:Y:S01]  /*5020*/  HADD2.F32 R22, -RZ, R4.H0_H0 ;  /* 0x20000004ff167230 */ /* 0x010fe20000004100 */
[----:B------:R-:W-:Y:S06]  /*5030*/  BRA `(.L_x_13871) ;  /* 0x0000000800c07947 */ /* 0x000fec0003800000 */
.L_x_13874:
        /* <DEDUP_REMOVED lines=8> */
.L_x_13877:
[----:B------:R-:W4:Y:S02]  /*50c0*/  LDG.E.U16 R4, desc[UR36][R4.64] ;  /* 0x0000002404047981 */ /* 0x000f24000c1e1500 */
[----:B----4-:R-:W-:Y:S01]  /*50d0*/  HADD2.F32 R22, -RZ, R4.H0_H0 ;  /* 0x20000004ff167230 */ /* 0x010fe20000004100 */
[----:B------:R-:W-:Y:S06]  /*50e0*/  BRA `(.L_x_13871) ;  /* 0x0000000800947947 */ /* 0x000fec0003800000 */
.L_x_13876:
[----:B------:R-:W4:Y:S01]  /*50f0*/  LDG.E.64 R4, desc[UR36][R4.64] ;  /* 0x0000002404047981 */ /* 0x000f22000c1e1b00 */
[----:B------:R-:W-:Y:S01]  /*5100*/  UMOV UR4, 0xf0000000 ;  /* 0xf000000000047882 */ /* 0x000fe20000000000 */
[----:B------:R-:W-:Y:S01]  /*5110*/  UMOV UR5, 0x380fffff ;  /* 0x380fffff00057882 */ /* 0x000fe20000000000 */
[----:B----4-:R-:W0:Y:S01]  /*5120*/  F2F.F32.F64 R22, R4 ;  /* 0x0000000400167310 */ /* 0x010e220000301000 */
[----:B------:R-:W-:-:S14]  /*5130*/  DSETP.GEU.AND P0, PT, |R4|, UR4, PT ;  /* 0x0000000404007e2a */ /* 0x000fdc000bf0e200 */
[----:B0-----:R-:W-:Y:S01]  /*5140*/  @!P0 FMUL R22, R22, 1.175494350822287508e-38 ;  /* 0x0080000016168820 */ /* 0x001fe20000400000 */
[----:B------:R-:W-:Y:S06]  /*5150*/  BRA `(.L_x_13871) ;  /* 0x0000000800787947 */ /* 0x000fec0003800000 */
.L_x_13866:
        /* <DEDUP_REMOVED lines=12> */
.L_x_13880:
[----:B------:R-:W4:Y:S01]  /*5220*/  LDG.E.64 R4, desc[UR36][R4.64] ;  /* 0x0000002404047981 */ /* 0x000f22000c1e1b00 */
[----:B------:R-:W-:Y:S01]  /*5230*/  UMOV UR4, 0xf0000000 ;  /* 0xf000000000047882 */ /* 0x000fe20000000000 */
[----:B------:R-:W-:Y:S01]  /*5240*/  UMOV UR5, 0x380fffff ;  /* 0x380fffff00057882 */ /* 0x000fe20000000000 */
[----:B----4-:R-:W0:Y:S01]  /*5250*/  F2F.F32.F64 R22, R4 ;  /* 0x0000000400167310 */ /* 0x010e220000301000 */
[----:B------:R-:W-:-:S14]  /*5260*/  DSETP.GEU.AND P0, PT, |R4|, UR4, PT ;  /* 0x0000000404007e2a */ /* 0x000fdc000bf0e200 */
[----:B0-----:R-:W-:Y:S01]  /*5270*/  @!P0 FMUL R22, R22, 1.175494350822287508e-38 ;  /* 0x0080000016168820 */ /* 0x001fe20000400000 */
[----:B------:R-:W-:Y:S06]  /*5280*/  BRA `(.L_x_13871) ;  /* 0x00000008002c7947 */ /* 0x000fec0003800000 */
.L_x_13879:
        /* <DEDUP_REMOVED lines=25> */
.L_x_13882:
[----:B------:R-:W4:Y:S02]  /*5420*/  LDG.E.U8 R4, desc[UR36][R4.64] ;  /* 0x0000002404047981 */ /* 0x000f24000c1e1100 */
[C---:B----4-:R-:W-:Y:S02]  /*5430*/  IMAD.SHL.U32 R3, R4.reuse, 0x2000000, RZ ;  /* 0x0200000004037824 */ /* 0x050fe400078e00ff */
        /* <DEDUP_REMOVED lines=11> */
.L_x_13881:
[----:B------:R-:W4:Y:S02]  /*54f0*/  LDG.E.U16 R4, desc[UR36][R4.64] ;  /* 0x0000002404047981 */ /* 0x000f24000c1e1500 */
[----:B----4-:R-:W-:Y:S01]  /*5500*/  IMAD.U32 R22, R4, 0x10000, RZ ;  /* 0x0001000004167824 */ /* 0x010fe200078e00ff */
[----:B------:R-:W-:Y:S06]  /*5510*/  BRA `(.L_x_13871) ;  /* 0x0000000400887947 */ /* 0x000fec0003800000 */
.L_x_13878:
        /* <DEDUP_REMOVED lines=11> */
.L_x_13885:
        /* <DEDUP_REMOVED lines=20> */
.L_x_13887:
[----:B------:R-:W-:Y:S05]  /*5710*/  BSYNC.RECONVERGENT B0 ;  /* 0x0000000000007941 */ /* 0x000fea0003800200 */
.L_x_13886:
[----:B------:R-:W-:Y:S01]  /*5720*/  IMAD.SHL.U32 R0, R0, 0x100000, RZ ;  /* 0x0010000000007824 */ /* 0x000fe200078e00ff */
[----:B------:R-:W-:-:S04]  /*5730*/  LEA R3, R3, 0x3b800000, 0x17 ;  /* 0x3b80000003037811 */ /* 0x000fc800078eb8ff */
[----:B------:R-:W-:Y:S01]  /*5740*/  LOP3.LUT R22, R3, R0, R7, 0xfe, !PT ;  /* 0x0000000003167212 */ /* 0x000fe200078efe07 */
[----:B------:R-:W-:Y:S06]  /*5750*/  BRA `(.L_x_13871) ;  /* 0x0000000000f87947 */ /* 0x000fec0003800000 */
.L_x_13884:
        /* <DEDUP_REMOVED lines=20> */
.L_x_13889:
[----:B------:R-:W-:Y:S05]  /*58a0*/  BSYNC.RECONVERGENT B0 ;  /* 0x0000000000007941 */ /* 0x000fea0003800200 */
.L_x_13888:
[----:B------:R-:W-:Y:S01]  /*58b0*/  IMAD.SHL.U32 R0, R0, 0x200000, RZ ;  /* 0x0020000000007824 */ /* 0x000fe200078e00ff */
[----:B------:R-:W-:-:S04]  /*58c0*/  LEA R3, R3, 0x37800000, 0x17 ;  /* 0x3780000003037811 */ /* 0x000fc800078eb8ff */
[----:B------:R-:W-:Y:S01]  /*58d0*/  LOP3.LUT R22, R3, R0, R7, 0xfe, !PT ;  /* 0x0000000003167212 */ /* 0x000fe200078efe07 */
[----:B------:R-:W-:Y:S06]  /*58e0*/  BRA `(.L_x_13871) ;  /* 0x0000000000947947 */ /* 0x000fec0003800000 */
.L_x_13883:
[----:B------:R-:W-:-:S09]  /*58f0*/  UISETP.NE.AND UP0, UPT, UR4, 0x1c, UPT ;  /* 0x0000001c0400788c */ /* 0x000fd2000bf05270 */
[----:B------:R-:W-:Y:S05]  /*5900*/  BRA.U !UP0, `(.L_x_13890) ;  /* 0x0000000108847547 */ /* 0x000fea000b800000 */
[----:B------:R-:W-:-:S09]  /*5910*/  UISETP.NE.AND UP0, UPT, UR4, 0x1d, UPT ;  /* 0x0000001d0400788c */ /* 0x000fd2000bf05270 */
[----:B------:R-:W-:Y:S05]  /*5920*/  BRA.U !UP0, `(.L_x_13891) ;  /* 0x0000000108707547 */ /* 0x000fea000b800000 */
[----:B------:R-:W-:-:S09]  /*5930*/  UISETP.NE.AND UP0, UPT, UR4, 0x2c, UPT ;  /* 0x0000002c0400788c */ /* 0x000fd2000bf05270 */
[----:B------:R-:W-:Y:S05]  /*5940*/  BRA.U !UP0, `(.L_x_13892) ;  /* 0x0000000108487547 */ /* 0x000fea000b800000 */
.L_x_13870:
[----:B------:R-:W-:Y:S01]  /*5950*/  MOV R0, 0x130 ;  /* 0x0000013000007802 */ /* 0x000fe20000000f00 */
[----:B------:R-:W0:Y:S01]  /*5960*/  LDCU.64 UR4, c[0x4][0x120] ;  /* 0x01002400ff0477ac */ /* 0x000e220008000a00 */
[----:B------:R-:W-:Y:S02]  /*5970*/  IMAD.MOV.U32 R8, RZ, RZ, 0x4e ;  /* 0x0000004eff087424 */ /* 0x000fe400078e00ff */
[----:B------:R4:W1:Y:S01]  /*5980*/  LDC.64 R14, c[0x4][R0] ;  /* 0x01000000000e7b82 */ /* 0x0008620000000a00 */
[----:B------:R-:W2:Y:S01]  /*5990*/  LDCU.64 UR6, c[0x4][0x128] ;  /* 0x01002500ff0677ac */ /* 0x000ea20008000a00 */
[----:B------:R-:W-:Y:S02]  /*59a0*/  IMAD.MOV.U32 R12, RZ, RZ, 0x1 ;  /* 0x00000001ff0c7424 */ /* 0x000fe400078e00ff */
[----:B------:R-:W-:Y:S01]  /*59b0*/  IMAD.MOV.U32 R13, RZ, RZ, RZ ;  /* 0x000000ffff0d7224 */ /* 0x000fe200078e00ff */
[----:B------:R-:W3:Y:S01]  /*59c0*/  LDCU.64 UR8, c[0x4][0x10] ;  /* 0x01000200ff0877ac */ /* 0x000ee20008000a00 */
[----:B0-----:R-:W-:-:S02]  /*59d0*/  IMAD.U32 R4, RZ, RZ, UR4 ;  /* 0x00000004ff047e24 */ /* 0x001fc4000f8e00ff */
[----:B------:R-:W-:Y:S02]  /*59e0*/  IMAD.U32 R5, RZ, RZ, UR5 ;  /* 0x00000005ff057e24 */ /* 0x000fe4000f8e00ff */
[----:B--2---:R-:W-:Y:S02]  /*59f0*/  IMAD.U32 R6, RZ, RZ, UR6 ;  /* 0x00000006ff067e24 */ /* 0x004fe4000f8e00ff */
[----:B------:R-:W-:Y:S02]  /*5a00*/  IMAD.U32 R7, RZ, RZ, UR7 ;  /* 0x00000007ff077e24 */ /* 0x000fe4000f8e00ff */
[----:B---3--:R-:W-:Y:S02]  /*5a10*/  IMAD.U32 R10, RZ, RZ, UR8 ;  /* 0x00000008ff0a7e24 */ /* 0x008fe4000f8e00ff */
[----:B----4-:R-:W-:-:S07]  /*5a20*/  IMAD.U32 R11, RZ, RZ, UR9 ;  /* 0x00000009ff0b7e24 */ /* 0x010fce000f8e00ff */
[----:B------:R-:W-:-:S07]  /*5a30*/  LEPC R20, `(.L_x_13893) ;  /* 0x000000001014794e */ /* 0x000fce0000000000 */
[----:B-1---5:R-:W-:Y:S05]  /*5a40*/  CALL.ABS.NOINC R14 ;  /* 0x000000000e007343 */ /* 0x022fea0003c00000 */
.L_x_13893:
[----:B------:R-:W-:Y:S01]  /*5a50*/  IMAD.MOV.U32 R22, RZ, RZ, RZ ;  /* 0x000000ffff167224 */ /* 0x000fe200078e00ff */
[----:B------:R-:W-:Y:S06]  /*5a60*/  BRA `(.L_x_13871) ;  /* 0x0000000000347947 */ /* 0x000fec0003800000 */
.L_x_13892:
        /* <DEDUP_REMOVED lines=8> */
.L_x_13891:
[----:B------:R-:W4:Y:S02]  /*5af0*/  LDG.E.64 R4, desc[UR36][R4.64] ;  /* 0x0000002404047981 */ /* 0x000f24000c1e1b00 */
[----:B----4-:R0:W4:Y:S01]  /*5b00*/  I2F.U64 R22, R4 ;  /* 0x0000000400167312 */ /* 0x0101220000301000 */
[----:B------:R-:W-:Y:S05]  /*5b10*/  BRA `(.L_x_13871) ;  /* 0x0000000000087947 */ /* 0x000fea0003800000 */
.L_x_13890:
[----:B------:R-:W4:Y:S02]  /*5b20*/  LDG.E R4, desc[UR36][R4.64] ;  /* 0x0000002404047981 */ /* 0x000f24000c1e1900 */
[----:B----4-:R-:W-:-:S07]  /*5b30*/  I2FP.F32.U32 R22, R4 ;  /* 0x0000000400167245 */ /* 0x010fce0000201000 */
.L_x_13871:
[----:B------:R-:W-:Y:S05]  /*5b40*/  BSYNC.RECONVERGENT B6 ;  /* 0x0000000000067941 */ /* 0x000fea0003800200 */
.L_x_13865:
        /* <DEDUP_REMOVED lines=20> */
.L_x_13898:
[----:B------:R-:W2:Y:S02]  /*5c90*/  LDG.E.U8 R4, desc[UR36][R4.64] ;  /* 0x0000002404047981 */ /* 0x000ea4000c1e1100 */
[----:B--2---:R-:W-:Y:S01]  /*5ca0*/  I2FP.F32.U32 R24, R4 ;  /* 0x0000000400187245 */ /* 0x004fe20000201000 */
[----:B------:R-:W-:Y:S06]  /*5cb0*/  BRA `(.L_x_13900) ;  /* 0x0000000c00287947 */ /* 0x000fec0003800000 */
.L_x_13897:
        /* <DEDUP_REMOVED lines=9> */
.L_x_13902:
[----:B------:R-:W2:Y:S02]  /*5d50*/  LDG.E R4, desc[UR36][R4.64] ;  /* 0x0000002404047981 */ /* 0x000ea4000c1e1900 */
[----:B--2---:R-:W-:Y:S01]  /*5d60*/  I2FP.F32.S32 R24, R4 ;  /* 0x0000000400187245 */ /* 0x004fe20000201400 */
[----:B------:R-:W-:Y:S06]  /*5d70*/  BRA `(.L_x_13900) ;  /* 0x0000000800f87947 */ /* 0x000fec0003800000 */
.L_x_13901:
[----:B------:R-:W2:Y:S02]  /*5d80*/  LDG.E.U16 R4, desc[UR36][R4.64] ;  /* 0x0000002404047981 */ /* 0x000ea4000c1e1500 */
[----:B--2---:R0:W1:Y:S01]  /*5d90*/  I2F.S16 R24, R4 ;  /* 0x0000000400187306 */ /* 0x0040620000101400 */
[----:B------:R-:W-:Y:S05]  /*5da0*/  BRA `(.L_x_13900) ;  /* 0x0000000800ec7947 */ /* 0x000fea0003800000 */
.L_x_13896:
        /* <DEDUP_REMOVED lines=8> */
.L_x_13904:
[----:B------:R-:W2:Y:S02]  /*5e30*/  LDG.E.U16 R4, desc[UR36][R4.64] ;  /* 0x0000002404047981 */ /* 0x000ea4000c1e1500 */
[----:B--2---:R-:W-:Y:S01]  /*5e40*/  HADD2.F32 R24, -RZ, R4.H0_H0 ;  /* 0x20000004ff187230 */ /* 0x004fe20000004100 */
[----:B------:R-:W-:Y:S06]  /*5e50*/  BRA `(.L_x_13900) ;  /* 0x0000000800c07947 */ /* 0x000fec0003800000 */
.L_x_13903:
        /* <DEDUP_REMOVED lines=8> */
.L_x_13906:
[----:B------:R-:W2:Y:S02]  /*5ee0*/  LDG.E.U16 R4, desc[UR36][R4.64] ;  /* 0x0000002404047981 */ /* 0x000ea4000c1e1500 */
[----:B--2---:R-:W-:Y:S01]  /*5ef0*/  HADD2.F32 R24, -RZ, R4.H0_H0 ;  /* 0x20000004ff187230 */ /* 0x004fe20000004100 */
[----:B------:R-:W-:Y:S06]  /*5f00*/  BRA `(.L_x_13900) ;  /* 0x0000000800947947 */ /* 0x000fec0003800000 */
.L_x_13905:
[----:B------:R-:W2:Y:S01]  /*5f10*/  LDG.E.64 R4, desc[UR36][R4.64] ;  /* 0x0000002404047981 */ /* 0x000ea2000c1e1b00 */
[----:B------:R-:W-:Y:S01]  /*5f20*/  UMOV UR4, 0xf0000000 ;  /* 0xf000000000047882 */ /* 0x000fe20000000000 */
[----:B------:R-:W-:Y:S01]  /*5f30*/  UMOV UR5, 0x380fffff ;  /* 0x380fffff00057882 */ /* 0x000fe20000000000 */
[----:B--2---:R-:W0:Y:S01]  /*5f40*/  F2F.F32.F64 R24, R4 ;  /* 0x0000000400187310 */ /* 0x004e220000301000 */
[----:B------:R-:W-:-:S14]  /*5f50*/  DSETP.GEU.AND P0, PT, |R4|, UR4, PT ;  /* 0x0000000404007e2a */ /* 0x000fdc000bf0e200 */
[----:B0-----:R-:W-:Y:S01]  /*5f60*/  @!P0 FMUL R24, R24, 1.175494350822287508e-38 ;  /* 0x0080000018188820 */ /* 0x001fe20000400000 */
[----:B------:R-:W-:Y:S06]  /*5f70*/  BRA `(.L_x_13900) ;  /* 0x0000000800787947 */ /* 0x000fec0003800000 */
.L_x_13895:
        /* <DEDUP_REMOVED lines=12> */
.L_x_13909:
[----:B------:R-:W2:Y:S01]  /*6040*/  LDG.E.64 R4, desc[UR36][R4.64] ;  /* 0x0000002404047981 */ /* 0x000ea2000c1e1b00 */
[----:B------:R-:W-:Y:S01]  /*6050*/  UMOV UR4, 0xf0000000 ;  /* 0xf000000000047882 */ /* 0x000fe20000000000 */
[----:B------:R-:W-:Y:S01]  /*6060*/  UMOV UR5, 0x380fffff ;  /* 0x380fffff00057882 */ /* 0x000fe20000000000 */
[----:B--2---:R-:W0:Y:S01]  /*6070*/  F2F.F32.F64 R24, R4 ;  /* 0x0000000400187310 */ /* 0x004e220000301000 */
[----:B------:R-:W-:-:S14]  /*6080*/  DSETP.GEU.AND P0, PT, |R4|, UR4, PT ;  /* 0x0000000404007e2a */ /* 0x000fdc000bf0e200 */
[----:B0-----:R-:W-:Y:S01]  /*6090*/  @!P0 FMUL R24, R24, 1.175494350822287508e-38 ;  /* 0x0080000018188820 */ /* 0x001fe20000400000 */
[----:B------:R-:W-:Y:S06]  /*60a0*/  BRA `(.L_x_13900) ;  /* 0x00000008002c7947 */ /* 0x000fec0003800000 */
.L_x_13908:
        /* <DEDUP_REMOVED lines=25> */
.L_x_13911:
        /* <DEDUP_REMOVED lines=13> */
.L_x_13910:
[----:B------:R-:W2:Y:S02]  /*6310*/  LDG.E.U16 R4, desc[UR36][R4.64] ;  /* 0x0000002404047981 */ /* 0x000ea4000c1e1500 */
[----:B--2---:R-:W-:Y:S01]  /*6320*/  IMAD.U32 R24, R4, 0x10000, RZ ;  /* 0x0001000004187824 */ /* 0x004fe200078e00ff */
[----:B------:R-:W-:Y:S06]  /*6330*/  BRA `(.L_x_13900) ;  /* 0x0000000400887947 */ /* 0x000fec0003800000 */
.L_x_13907:
        /* <DEDUP_REMOVED lines=11> */
.L_x_13914:
        /* <DEDUP_REMOVED lines=20> */
.L_x_13916:
[----:B------:R-:W-:Y:S05]  /*6530*/  BSYNC.RECONVERGENT B0 ;  /* 0x0000000000007941 */ /* 0x000fea0003800200 */
.L_x_13915:
[----:B------:R-:W-:Y:S01]  /*6540*/  IMAD.SHL.U32 R0, R0, 0x100000, RZ ;  /* 0x0010000000007824 */ /* 0x000fe200078e00ff */
[----:B------:R-:W-:-:S04]  /*6550*/  LEA R3, R3, 0x3b800000, 0x17 ;  /* 0x3b80000003037811 */ /* 0x000fc800078eb8ff */
[----:B------:R-:W-:Y:S01]  /*6560*/  LOP3.LUT R24, R3, R0, R7, 0xfe, !PT ;  /* 0x0000000003187212 */ /* 0x000fe200078efe07 */
[----:B------:R-:W-:Y:S06]  /*6570*/  BRA `(.L_x_13900) ;  /* 0x0000000000f87947 */ /* 0x000fec0003800000 */
.L_x_13913:
        /* <DEDUP_REMOVED lines=20> */
.L_x_13918:
[----:B------:R-:W-:Y:S05]  /*66c0*/  BSYNC.RECONVERGENT B0 ;  /* 0x0000000000007941 */ /* 0x000fea0003800200 */
.L_x_13917:
[----:B------:R-:W-:Y:S01]  /*66d0*/  IMAD.SHL.U32 R0, R0, 0x200000, RZ ;  /* 0x0020000000007824 */ /* 0x000fe200078e00ff */
[----:B------:R-:W-:-:S04]  /*66e0*/  LEA R3, R3, 0x37800000, 0x17 ;  /* 0x3780000003037811 */ /* 0x000fc800078eb8ff */
[----:B------:R-:W-:Y:S01]  /*66f0*/  LOP3.LUT R24, R3, R0, R7, 0xfe, !PT ;  /* 0x0000000003187212 */ /* 0x000fe200078efe07 */
[----:B------:R-:W-:Y:S06]  /*6700*/  BRA `(.L_x_13900) ;  /* 0x0000000000947947 */ /* 0x000fec0003800000 */
.L_x_13912:
[----:B------:R-:W-:-:S09]  /*6710*/  UISETP.NE.AND UP0, UPT, UR4, 0x1c, UPT ;  /* 0x0000001c0400788c */ /* 0x000fd2000bf05270 */
[----:B------:R-:W-:Y:S05]  /*6720*/  BRA.U !UP0, `(.L_x_13919) ;  /* 0x0000000108847547 */ /* 0x000fea000b800000 */
[----:B------:R-:W-:-:S09]  /*6730*/  UISETP.NE.AND UP0, UPT, UR4, 0x1d, UPT ;  /* 0x0000001d0400788c */ /* 0x000fd2000bf05270 */
[----:B------:R-:W-:Y:S05]  /*6740*/  BRA.U !UP0, `(.L_x_13920) ;  /* 0x0000000108707547 */ /* 0x000fea000b800000 */
[----:B------:R-:W-:-:S09]  /*6750*/  UISETP.NE.AND UP0, UPT, UR4, 0x2c, UPT ;  /* 0x0000002c0400788c */ /* 0x000fd2000bf05270 */
[----:B------:R-:W-:Y:S05]  /*6760*/  BRA.U !UP0, `(.L_x_13921) ;  /* 0x0000000108487547 */ /* 0x000fea000b800000 */
.L_x_13899:
        /* <DEDUP_REMOVED lines=13> */
[----:B------:R-:W-:-:S07]  /*6840*/  IMAD.U32 R11, RZ, RZ, UR9 ;  /* 0x00000009ff0b7e24 */ /* 0x000fce000f8e00ff */
[----:B------:R-:W-:-:S07]  /*6850*/  LEPC R20, `(.L_x_13922) ;  /* 0x000000001014794e */ /* 0x000fce0000000000 */
[----:B-1--45:R-:W-:Y:S05]  /*6860*/  CALL.ABS.NOINC R14 ;  /* 0x000000000e007343 */ /* 0x032fea0003c00000 */
.L_x_13922:
[----:B------:R-:W-:Y:S01]  /*6870*/  IMAD.MOV.U32 R24, RZ, RZ, RZ ;  /* 0x000000ffff187224 */ /* 0x000fe200078e00ff */
[----:B------:R-:W-:Y:S06]  /*6880*/  BRA `(.L_x_13900) ;  /* 0x0000000000347947 */ /* 0x000fec0003800000 */
.L_x_13921:
        /* <DEDUP_REMOVED lines=8> */
.L_x_13920:
[----:B------:R-:W2:Y:S02]  /*6910*/  LDG.E.64 R24, desc[UR36][R4.64] ;  /* 0x0000002404187981 */ /* 0x000ea4000c1e1b00 */
[----:B--2---:R0:W1:Y:S01]  /*6920*/  I2F.U64 R24, R24 ;  /* 0x0000001800187312 */ /* 0x0040620000301000 */
[----:B------:R-:W-:Y:S05]  /*6930*/  BRA `(.L_x_13900) ;  /* 0x0000000000087947 */ /* 0x000fea0003800000 */
.L_x_13919:
[----:B------:R-:W2:Y:S02]  /*6940*/  LDG.E R4, desc[UR36][R4.64] ;  /* 0x0000002404047981 */ /* 0x000ea4000c1e1900 */
[----:B--2---:R-:W-:-:S07]  /*6950*/  I2FP.F32.U32 R24, R4 ;  /* 0x0000000400187245 */ /* 0x004fce0000201000 */
.L_x_13900:
[----:B------:R-:W-:Y:S05]  /*6960*/  BSYNC.RECONVERGENT B6 ;  /* 0x0000000000067941 */ /* 0x000fea0003800200 */
.L_x_13894:
[----:B------:R-:W-:-:S07]  /*6970*/  VIADD R38, R39, 0x80 ;  /* 0x0000008027267836 */ /* 0x000fce0000000000 */
.L_x_13709:
[----:B------:R-:W-:Y:S05]  /*6980*/  BSYNC.RECONVERGENT B7 ;  /* 0x0000000000077941 */ /* 0x000fea0003800200 */
.L_x_13708:
[----:B------:R-:W-:Y:S01]  /*6990*/  ISETP.GE.AND P0, PT, R38, R43, PT ;  /* 0x0000002b2600720c */ /* 0x000fe20003f06270 */
[----:B------:R-:W-:Y:S01]  /*69a0*/  BSSY.RECONVERGENT B7, `(.L_x_13923) ;  /* 0x0000686000077945 */ /* 0x000fe20003800200 */
[----:B0-----:R-:W-:Y:S01]  /*69b0*/  IMAD.MOV.U32 R25, RZ, RZ, RZ ;  /* 0x000000ffff197224 */ /* 0x001fe200078e00ff */
[----:B------:R-:W-:Y:S02]  /*69c0*/  PRMT R26, RZ, 0x7610, R26 ;  /* 0x00007610ff1a7816 */ /* 0x000fe4000000001a */
[----:B------:R-:W-:Y:S02]  /*69d0*/  CS2R R28, SRZ ;  /* 0x00000000001c7805 */ /* 0x000fe4000001ff00 */
[----:B------:R-:W-:Y:S02]  /*69e0*/  PRMT R27, RZ, 0x7610, R27 ;  /* 0x00007610ff1b7816 */ /* 0x000fe4000000001b */
[----:B------:R-:W-:-:S04]  /*69f0*/  CS2R R30, SRZ ;  /* 0x00000000001e7805 */ /* 0x000fc8000001ff00 */
[----:B------:R-:W-:Y:S05]  /*6a00*/  @P0 BRA `(.L_x_13924) ;  /* 0x0000006400fc0947 */ /* 0x000fea0003800000 */
[----:B------:R-:W0:Y:S01]  /*6a10*/  LDCU UR4, c[0x0][0x3e4] ;  /* 0x00007c80ff0477ac */ /* 0x000e220008000800 */
[----:B--2---:R-:W2:Y:S01]  /*6a20*/  LDC.64 R4, c[0x0][0x3a0] ;  /* 0x0000e800ff047b82 */ /* 0x004ea20000000a00 */
[----:B------:R-:W-:-:S04]  /*6a30*/  IMAD R31, R2, 0x200, R38 ;  /* 0x00000200021f7824 */ /* 0x000fc800078e0226 */
[----:B0-----:R-:W-:Y:S01]  /*6a40*/  IMAD R3, R31, UR4, RZ ;  /* 0x000000041f037c24 */ /* 0x001fe2000f8e02ff */
[----:B------:R-:W-:-:S04]  /*6a50*/  ULOP3.LUT UR4, UR45, 0xff, URZ, 0xc0, !UPT ;  /* 0x000000ff2d047892 */ /* 0x000fc8000f8ec0ff */
[----:B------:R-:W-:Y:S01]  /*6a60*/  UISETP.GT.AND UP0, UPT, UR4, 0x9, UPT ;  /* 0x000000090400788c */ /* 0x000fe2000bf04270 */
[----:B--2---:R-:W-:-:S05]  /*6a70*/  IADD3 R4, P0, PT, R3, R4, RZ ;  /* 0x0000000403047210 */ /* 0x004fca0007f1e0ff */
        /* <DEDUP_REMOVED lines=15> */
.L_x_13928:
[----:B------:R-:W2:Y:S02]  /*6b70*/  LDG.E.U8 R4, desc[UR36][R4.64] ;  /* 0x0000002404047981 */ /* 0x000ea4000c1e1100 */
[----:B--2---:R-:W-:-:S04]  /*6b80*/  I2FP.F32.U32 R0, R4 ;  /* 0x0000000400007245 */ /* 0x004fc80000201000 */
[----:B------:R-:W-:-:S04]  /*6b90*/  F2FP.BF16.F32.PACK_AB R0, RZ, R0 ;  /* 0x00000000ff00723e */ /* 0x000fc800000010ff */
[----:B------:R-:W-:Y:S01]  /*6ba0*/  PRMT R26, R0, 0x7610, R26 ;  /* 0x00007610001a7816 */ /* 0x000fe2000000001a */
[----:B------:R-:W-:Y:S06]  /*6bb0*/  BRA `(.L_x_13930) ;  /* 0x0000000c00c47947 */ /* 0x000fec0003800000 */
.L_x_13927:
        /* <DEDUP_REMOVED lines=11> */
.L_x_13932:
[----:B------:R-:W2:Y:S02]  /*6c70*/  LDG.E R4, desc[UR36][R4.64] ;  /* 0x0000002404047981 */ /* 0x000ea4000c1e1900 */
[----:B--2---:R-:W-:-:S04]  /*6c80*/  I2FP.F32.S32 R0, R4 ;  /* 0x0000000400007245 */ /* 0x004fc80000201400 */
[----:B------:R-:W-:-:S04]  /*6c90*/  F2FP.BF16.F32.PACK_AB R0, RZ, R0 ;  /* 0x00000000ff00723e */ /* 0x000fc800000010ff */
[----:B------:R-:W-:Y:S01]  /*6ca0*/  PRMT R26, R0, 0x7610, R26 ;  /* 0x00007610001a7816 */ /* 0x000fe2000000001a */
[----:B------:R-:W-:Y:S06]  /*6cb0*/  BRA `(.L_x_13930) ;  /* 0x0000000c00847947 */ /* 0x000fec0003800000 */
.L_x_13931:
[----:B------:R-:W2:Y:S02]  /*6cc0*/  LDG.E.U16 R4, desc[UR36][R4.64] ;  /* 0x0000002404047981 */ /* 0x000ea4000c1e1500 */
[----:B--2---:R-:W0:Y:S02]  /*6cd0*/  I2F.S16 R0, R4 ;  /* 0x0000000400007306 */ /* 0x004e240000101400 */
[----:B0-----:R-:W-:-:S04]  /*6ce0*/  F2FP.BF16.F32.PACK_AB R0, RZ, R0 ;  /* 0x00000000ff00723e */ /* 0x001fc800000010ff */
[----:B------:R-:W-:Y:S01]  /*6cf0*/  PRMT R26, R0, 0x7610, R26 ;  /* 0x00007610001a7816 */ /* 0x000fe2000000001a */
[----:B------:R-:W-:Y:S06]  /*6d00*/  BRA `(.L_x_13930) ;  /* 0x0000000c00707947 */ /* 0x000fec0003800000 */
.L_x_13926:
        /* <DEDUP_REMOVED lines=9> */
.L_x_13934:
[----:B------:R-:W2:Y:S02]  /*6da0*/  LDG.E.U16 R0, desc[UR36][R4.64] ;  /* 0x0000002404007981 */ /* 0x000ea4000c1e1500 */
[----:B--2---:R-:W-:-:S05]  /*6db0*/  HADD2.F32 R0, -RZ, R0.H0_H0 ;  /* 0x20000000ff007230 */ /* 0x004fca0000004100 */
[----:B------:R-:W-:-:S04]  /*6dc0*/  F2FP.BF16.F32.PACK_AB R0, RZ, R0 ;  /* 0x00000000ff00723e */ /* 0x000fc800000010ff */
[----:B------:R-:W-:Y:S01]  /*6dd0*/  PRMT R26, R0, 0x7610, R26 ;  /* 0x00007610001a7816 */ /* 0x000fe2000000001a */
[----:B------:R-:W-:Y:S06]  /*6de0*/  BRA `(.L_x_13930) ;  /* 0x0000000c00387947 */ /* 0x000fec0003800000 */
.L_x_13933:
        /* <DEDUP_REMOVED lines=9> */
.L_x_13936:
[----:B------:R-:W2:Y:S02]  /*6e80*/  LDG.E.U16 R4, desc[UR36][R4.64] ;  /* 0x0000002404047981 */ /* 0x000ea4000c1e1500 */
[----:B--2---:R-:W-:-:S05]  /*6e90*/  HADD2.F32 R0, -RZ, R4.H0_H0 ;  /* 0x20000004ff007230 */ /* 0x004fca0000004100 */
[----:B------:R-:W-:-:S04]  /*6ea0*/  F2FP.BF16.F32.PACK_AB R0, RZ, R0 ;  /* 0x00000000ff00723e */ /* 0x000fc800000010ff */
[----:B------:R-:W-:Y:S01]  /*6eb0*/  PRMT R26, R0, 0x7610, R26 ;  /* 0x00007610001a7816 */ /* 0x000fe2000000001a */
[----:B------:R-:W-:Y:S06]  /*6ec0*/  BRA `(.L_x_13930) ;  /* 0x0000000c00007947 */ /* 0x000fec0003800000 */
.L_x_13935:
        /* <DEDUP_REMOVED lines=9> */
.L_x_13925:
        /* <DEDUP_REMOVED lines=14> */
.L_x_13939:
        /* <DEDUP_REMOVED lines=9> */
.L_x_13938:
        /* <DEDUP_REMOVED lines=27> */
.L_x_13941:
        /* <DEDUP_REMOVED lines=15> */
.L_x_13940:
[----:B------:R0:W5:Y:S01]  /*7370*/  LDG.E.U16 R26, desc[UR36][R4.64] ;  /* 0x00000024041a7981 */ /* 0x000162000c1e1500 */
[----:B------:R-:W-:Y:S05]  /*7380*/  BRA `(.L_x_13930) ;  /* 0x0000000400d07947 */ /* 0x000fea0003800000 */
.L_x_13937:
        /* <DEDUP_REMOVED lines=13> */
.L_x_13944:
        /* <DEDUP_REMOVED lines=21> */
.L_x_13948:
[----:B------:R-:W-:Y:S05]  /*75b0*/  BSYNC.RECONVERGENT B1 ;  /* 0x0000000000017941 */ /* 0x000fea0003800200 */
.L_x_13947:
[----:B------:R-:W-:Y:S01]  /*75c0*/  IMAD.SHL.U32 R0, R0, 0x100000, RZ ;  /* 0x0010000000007824 */ /* 0x000fe200078e00ff */
[----:B------:R-:W-:-:S04]  /*75d0*/  LEA R3, R3, 0x3b800000, 0x17 ;  /* 0x3b80000003037811 */ /* 0x000fc800078eb8ff */
[----:B------:R-:W-:-:S07]  /*75e0*/  LOP3.LUT R0, R3, R0, R7, 0xfe, !PT ;  /* 0x0000000003007212 */ /* 0x000fce00078efe07 */
.L_x_13946:
[----:B------:R-:W-:Y:S05]  /*75f0*/  BSYNC.RECONVERGENT B0 ;  /* 0x0000000000007941 */ /* 0x000fea0003800200 */
.L_x_13945:
[----:B------:R-:W-:-:S04]  /*7600*/  F2FP.BF16.F32.PACK_AB R0, RZ, R0 ;  /* 0x00000000ff00723e */ /* 0x000fc800000010ff */
[----:B------:R-:W-:Y:S01]  /*7610*/  PRMT R26, R0, 0x7610, R26 ;  /* 0x00007610001a7816 */ /* 0x000fe2000000001a */
[----:B------:R-:W-:Y:S06]  /*7620*/  BRA `(.L_x_13930) ;  /* 0x0000000400287947 */ /* 0x000fec0003800000 */
.L_x_13943:
        /* <DEDUP_REMOVED lines=21> */
.L_x_13952:
[----:B------:R-:W-:Y:S05]  /*7780*/  BSYNC.RECONVERGENT B1 ;  /* 0x0000000000017941 */ /* 0x000fea0003800200 */
.L_x_13951:
[----:B------:R-:W-:Y:S01]  /*7790*/  IMAD.SHL.U32 R0, R0, 0x200000, RZ ;  /* 0x0020000000007824 */ /* 0x000fe200078e00ff */
[----:B------:R-:W-:-:S04]  /*77a0*/  LEA R3, R3, 0x37800000, 0x17 ;  /* 0x3780000003037811 */ /* 0x000fc800078eb8ff */
[----:B------:R-:W-:-:S07]  /*77b0*/  LOP3.LUT R0, R3, R0, R7, 0xfe, !PT ;  /* 0x0000000003007212 */ /* 0x000fce00078efe07 */
.L_x_13950:
[----:B------:R-:W-:Y:S05]  /*77c0*/  BSYNC.RECONVERGENT B0 ;  /* 0x0000000000007941 */ /* 0x000fea0003800200 */
.L_x_13949:
[----:B------:R-:W-:-:S04]  /*77d0*/  F2FP.BF16.F32.PACK_AB R0, RZ, R0 ;  /* 0x00000000ff00723e */ /* 0x000fc800000010ff */
[----:B------:R-:W-:Y:S01]  /*77e0*/  PRMT R26, R0, 0x7610, R26 ;  /* 0x00007610001a7816 */ /* 0x000fe2000000001a */
[----:B------:R-:W-:Y:S06]  /*77f0*/  BRA `(.L_x_13930) ;  /* 0x0000000000b47947 */ /* 0x000fec0003800000 */
.L_x_13942:
        /* <DEDUP_REMOVED lines=14> */
.L_x_13956:
[----:B------:R-:W-:Y:S05]  /*78e0*/  BSYNC.RECONVERGENT B0 ;  /* 0x0000000000007941 */ /* 0x000fea0003800200 */
.L_x_13955:
[----:B------:R-:W-:-:S04]  /*78f0*/  F2FP.BF16.F32.PACK_AB R0, RZ, R0 ;  /* 0x00000000ff00723e */ /* 0x000fc800000010ff */
[----:B------:R-:W-:Y:S01]  /*7900*/  PRMT R26, R0, 0x7610, R26 ;  /* 0x00007610001a7816 */ /* 0x000fe2000000001a */
[----:B------:R-:W-:Y:S06]  /*7910*/  BRA `(.L_x_13930) ;  /* 0x00000000006c7947 */ /* 0x000fec0003800000 */
.L_x_13929:
        /* <DEDUP_REMOVED lines=16> */
.L_x_13957:
[----:B------:R-:W-:Y:S01]  /*7a20*/  PRMT R26, RZ, 0x7610, R26 ;  /* 0x00007610ff1a7816 */ /* 0x000fe2000000001a */
[----:B------:R-:W-:Y:S06]  /*7a30*/  BRA `(.L_x_13930) ;  /* 0x0000000000247947 */ /* 0x000fec0003800000 */
.L_x_13954:
[----:B------:R-:W2:Y:S02]  /*7a40*/  LDG.E.64 R4, desc[UR36][R4.64] ;  /* 0x0000002404047981 */ /* 0x000ea4000c1e1b00 */
[----:B--2---:R-:W0:Y:S02]  /*7a50*/  I2F.U64 R0, R4 ;  /* 0x0000000400007312 */ /* 0x004e240000301000 */
[----:B0-----:R-:W-:-:S04]  /*7a60*/  F2FP.BF16.F32.PACK_AB R0, RZ, R0 ;  /* 0x00000000ff00723e */ /* 0x001fc800000010ff */
[----:B------:R-:W-:Y:S01]  /*7a70*/  PRMT R26, R0, 0x7610, R26 ;  /* 0x00007610001a7816 */ /* 0x000fe2000000001a */
[----:B------:R-:W-:Y:S06]  /*7a80*/  BRA `(.L_x_13930) ;  /* 0x0000000000107947 */ /* 0x000fec0003800000 */
.L_x_13953:
[----:B------:R-:W2:Y:S02]  /*7a90*/  LDG.E R4, desc[UR36][R4.64] ;  /* 0x0000002404047981 */ /* 0x000ea4000c1e1900 */
[----:B--2---:R-:W-:-:S04]  /*7aa0*/  I2FP.F32.U32 R0, R4 ;  /* 0x0000000400007245 */ /* 0x004fc80000201000 */
[----:B------:R-:W-:-:S04]  /*7ab0*/  F2FP.BF16.F32.PACK_AB R0, RZ, R0 ;  /* 0x00000000ff00723e */ /* 0x000fc800000010ff */
[----:B------:R-:W-:-:S07]  /*7ac0*/  PRMT R26, R0, 0x7610, R26 ;  /* 0x00007610001a7816 */ /* 0x000fce000000001a */
.L_x_13930:
[----:B0-----:R-:W0:Y:S01]  /*7ad0*/  LDC.64 R4, c[0x0][0x3a8] ;  /* 0x0000ea00ff047b82 */ /* 0x001e220000000a00 */
[----:B------:R-:W2:Y:S01]  /*7ae0*/  LDCU UR5, c[0x0][0x3e8] ;  /* 0x00007d00ff0577ac */ /* 0x000ea20008000800 */
        /* <DEDUP_REMOVED lines=19> */
.L_x_13961:
[----:B------:R-:W2:Y:S02]  /*7c20*/  LDG.E.U8 R4, desc[UR36][R4.64] ;  /* 0x0000002404047981 */ /* 0x000ea4000c1e1100 */
[----:B--2---:R-:W-:-:S04]  /*7c30*/  I2FP.F32.U32 R0, R4 ;  /* 0x0000000400007245 */ /* 0x004fc80000201000 */
[----:B------:R-:W-:-:S04]  /*7c40*/  F2FP.BF16.F32.PACK_AB R0, RZ, R0 ;  /* 0x00000000ff00723e */ /* 0x000fc800000010ff */
[----:B------:R-:W-:Y:S01]  /*7c50*/  PRMT R27, R0, 0x7610, R27 ;  /* 0x00007610001b7816 */ /* 0x000fe2000000001b */
[----:B------:R-:W-:Y:S06]  /*7c60*/  BRA `(.L_x_13963) ;  /* 0x0000000c00c47947 */ /* 0x000fec0003800000 */
.L_x_13960:
        /* <DEDUP_REMOVED lines=11> */
.L_x_13965:
[----:B------:R-:W2:Y:S02]  /*7d20*/  LDG.E R4, desc[UR36][R4.64] ;  /* 0x0000002404047981 */ /* 0x000ea4000c1e1900 */
[----:B--2---:R-:W-:-:S04]  /*7d30*/  I2FP.F32.S32 R0, R4 ;  /* 0x0000000400007245 */ /* 0x004fc80000201400 */
[----:B------:R-:W-:-:S04]  /*7d40*/  F2FP.BF16.F32.PACK_AB R0, RZ, R0 ;  /* 0x00000000ff00723e */ /* 0x000fc800000010ff */
[----:B------:R-:W-:Y:S01]  /*7d50*/  PRMT R27, R0, 0x7610, R27 ;  /* 0x00007610001b7816 */ /* 0x000fe2000000001b */
[----:B------:R-:W-:Y:S06]  /*7d60*/  BRA `(.L_x_13963) ;  /* 0x0000000c00847947 */ /* 0x000fec0003800000 */
.L_x_13964:
[----:B------:R-:W2:Y:S02]  /*7d70*/  LDG.E.U16 R4, desc[UR36][R4.64] ;  /* 0x0000002404047981 */ /* 0x000ea4000c1e1500 */
[----:B--2---:R-:W0:Y:S02]  /*7d80*/  I2F.S16 R0, R4 ;  /* 0x0000000400007306 */ /* 0x004e240000101400 */
[----:B0-----:R-:W-:-:S04]  /*7d90*/  F2FP.BF16.F32.PACK_AB R0, RZ, R0 ;  /* 0x00000000ff00723e */ /* 0x001fc800000010ff */
[----:B------:R-:W-:Y:S01]  /*7da0*/  PRMT R27, R0, 0x7610, R27 ;  /* 0x00007610001b7816 */ /* 0x000fe2000000001b */
[----:B------:R-:W-:Y:S06]  /*7db0*/  BRA `(.L_x_13963) ;  /* 0x0000000c00707947 */ /* 0x000fec0003800000 */
.L_x_13959:
        /* <DEDUP_REMOVED lines=9> */
.L_x_13967:
[----:B------:R-:W2:Y:S02]  /*7e50*/  LDG.E.U16 R0, desc[UR36][R4.64] ;  /* 0x0000002404007981 */ /* 0x000ea4000c1e1500 */
[----:B--2---:R-:W-:-:S05]  /*7e60*/  HADD2.F32 R0, -RZ, R0.H0_H0 ;  /* 0x20000000ff007230 */ /* 0x004fca0000004100 */
[----:B------:R-:W-:-:S04]  /*7e70*/  F2FP.BF16.F32.PACK_AB R0, RZ, R0 ;  /* 0x00000000ff00723e */ /* 0x000fc800000010ff */
[----:B------:R-:W-:Y:S01]  /*7e80*/  PRMT R27, R0, 0x7610, R27 ;  /* 0x00007610001b7816 */ /* 0x000fe2000000001b */
[----:B------:R-:W-:Y:S06]  /*7e90*/  BRA `(.L_x_13963) ;  /* 0x0000000c00387947 */ /* 0x000fec0003800000 */
.L_x_13966:
        /* <DEDUP_REMOVED lines=9> */
.L_x_13969:
[----:B------:R-:W2:Y:S02]  /*7f30*/  LDG.E.U16 R4, desc[UR36][R4.64] ;  /* 0x0000002404047981 */ /* 0x000ea4000c1e1500 */
[----:B--2---:R-:W-:-:S05]  /*7f40*/  HADD2.F32 R0, -RZ, R4.H0_H0 ;  /* 0x20000004ff007230 */ /* 0x004fca0000004100 */
[----:B------:R-:W-:-:S04]  /*7f50*/  F2FP.BF16.F32.PACK_AB R0, RZ, R0 ;  /* 0x00000000ff00723e */ /* 0x000fc800000010ff */
[----:B------:R-:W-:Y:S01]  /*7f60*/  PRMT R27, R0, 0x7610, R27 ;  /* 0x00007610001b7816 */ /* 0x000fe2000000001b */
[----:B------:R-:W-:Y:S06]  /*7f70*/  BRA `(.L_x_13963) ;  /* 0x0000000c00007947 */ /* 0x000fec0003800000 */
.L_x_13968:
        /* <DEDUP_REMOVED lines=9> */
.L_x_13958:
        /* <DEDUP_REMOVED lines=14> */
.L_x_13972:
        /* <DEDUP_REMOVED lines=9> */
.L_x_13971:
        /* <DEDUP_REMOVED lines=27> */
.L_x_13974:
        /* <DEDUP_REMOVED lines=15> */
.L_x_13973:
[----:B------:R0:W5:Y:S01]  /*8420*/  LDG.E.U16 R27, desc[UR36][R4.64] ;  /* 0x00000024041b7981 */ /* 0x000162000c1e1500 */
[----:B------:R-:W-:Y:S05]  /*8430*/  BRA `(.L_x_13963) ;  /* 0x0000000400d07947 */ /* 0x000fea0003800000 */
.L_x_13970:
        /* <DEDUP_REMOVED lines=13> */
.L_x_13977:
        /* <DEDUP_REMOVED lines=21> */
.L_x_13981:
[----:B------:R-:W-:Y:S05]  /*8660*/  BSYNC.RECONVERGENT B1 ;  /* 0x0000000000017941 */ /* 0x000fea0003800200 */
.L_x_13980:
[----:B------:R-:W-:Y:S01]  /*8670*/  IMAD.SHL.U32 R0, R0, 0x100000, RZ ;  /* 0x0010000000007824 */ /* 0x000fe200078e00ff */
[----:B------:R-:W-:-:S04]  /*8680*/  LEA R3, R3, 0x3b800000, 0x17 ;  /* 0x3b80000003037811 */ /* 0x000fc800078eb8ff */
[----:B------:R-:W-:-:S07]  /*8690*/  LOP3.LUT R0, R3, R0, R7, 0xfe, !PT ;  /* 0x0000000003007212 */ /* 0x000fce00078efe07 */
.L_x_13979:
[----:B------:R-:W-:Y:S05]  /*86a0*/  BSYNC.RECONVERGENT B0 ;  /* 0x0000000000007941 */ /* 0x000fea0003800200 */
.L_x_13978:
[----:B------:R-:W-:-:S04]  /*86b0*/  F2FP.BF16.F32.PACK_AB R0, RZ, R0 ;  /* 0x00000000ff00723e */ /* 0x000fc800000010ff */
[----:B------:R-:W-:Y:S01]  /*86c0*/  PRMT R27, R0, 0x7610, R27 ;  /* 0x00007610001b7816 */ /* 0x000fe2000000001b */
[----:B------:R-:W-:Y:S06]  /*86d0*/  BRA `(.L_x_13963) ;  /* 0x0000000400287947 */ /* 0x000fec0003800000 */
.L_x_13976:
        /* <DEDUP_REMOVED lines=21> */
.L_x_13985:
[----:B------:R-:W-:Y:S05]  /*8830*/  BSYNC.RECONVERGENT B1 ;  /* 0x0000000000017941 */ /* 0x000fea0003800200 */
.L_x_13984:
[----:B------:R-:W-:Y:S01]  /*8840*/  IMAD.SHL.U32 R0, R0, 0x200000, RZ ;  /* 0x0020000000007824 */ /* 0x000fe200078e00ff */
[----:B------:R-:W-:-:S04]  /*8850*/  LEA R3, R3, 0x37800000, 0x17 ;  /* 0x3780000003037811 */ /* 0x000fc800078eb8ff */
[----:B------:R-:W-:-:S07]  /*8860*/  LOP3.LUT R0, R3, R0, R7, 0xfe, !PT ;  /* 0x0000000003007212 */ /* 0x000fce00078efe07 */
.L_x_13983:
[----:B------:R-:W-:Y:S05]  /*8870*/  BSYNC.RECONVERGENT B0 ;  /* 0x0000000000007941 */ /* 0x000fea0003800200 */
.L_x_13982:
[----:B------:R-:W-:-:S04]  /*8880*/  F2FP.BF16.F32.PACK_AB R0, RZ, R0 ;  /* 0x00000000ff00723e */ /* 0x000fc800000010ff */
[----:B------:R-:W-:Y:S01]  /*8890*/  PRMT R27, R0, 0x7610, R27 ;  /* 0x00007610001b7816 */ /* 0x000fe2000000001b */
[----:B------:R-:W-:Y:S06]  /*88a0*/  BRA `(.L_x_13963) ;  /* 0x0000000000b47947 */ /* 0x000fec0003800000 */
.L_x_13975:
        /* <DEDUP_REMOVED lines=14> */
.L_x_13989:
[----:B------:R-:W-:Y:S05]  /*8990*/  BSYNC.RECONVERGENT B0 ;  /* 0x0000000000007941 */ /* 0x000fea0003800200 */
.L_x_13988:
[----:B------:R-:W-:-:S04]  /*89a0*/  F2FP.BF16.F32.PACK_AB R0, RZ, R0 ;  /* 0x00000000ff00723e */ /* 0x000fc800000010ff */
[----:B------:R-:W-:Y:S01]  /*89b0*/  PRMT R27, R0, 0x7610, R27 ;  /* 0x00007610001b7816 */ /* 0x000fe2000000001b */
[----:B------:R-:W-:Y:S06]  /*89c0*/  BRA `(.L_x_13963) ;  /* 0x00000000006c7947 */ /* 0x000fec0003800000 */
.L_x_13962:
        /* <DEDUP_REMOVED lines=16> */
.L_x_13990:
[----:B------:R-:W-:Y:S01]  /*8ad0*/  PRMT R27, RZ, 0x7610, R27 ;  /* 0x00007610ff1b7816 */ /* 0x000fe2000000001b */
[----:B------:R-:W-:Y:S06]  /*8ae0*/  BRA `(.L_x_13963) ;  /* 0x0000000000247947 */ /* 0x000fec0003800000 */
.L_x_13987:
[----:B------:R-:W2:Y:S02]  /*8af0*/  LDG.E.64 R4, desc[UR36][R4.64] ;  /* 0x0000002404047981 */ /* 0x000ea4000c1e1b00 */
[----:B--2---:R-:W0:Y:S02]  /*8b00*/  I2F.U64 R0, R4 ;  /* 0x0000000400007312 */ /* 0x004e240000301000 */
[----:B0-----:R-:W-:-:S04]  /*8b10*/  F2FP.BF16.F32.PACK_AB R0, RZ, R0 ;  /* 0x00000000ff00723e */ /* 0x001fc800000010ff */
[----:B------:R-:W-:Y:S01]  /*8b20*/  PRMT R27, R0, 0x7610, R27 ;  /* 0x00007610001b7816 */ /* 0x000fe2000000001b */
[----:B------:R-:W-:Y:S06]  /*8b30*/  BRA `(.L_x_13963) ;  /* 0x0000000000107947 */ /* 0x000fec0003800000 */
.L_x_13986:
[----:B------:R-:W2:Y:S02]  /*8b40*/  LDG.E R4, desc[UR36][R4.64] ;  /* 0x0000002404047981 */ /* 0x000ea4000c1e1900 */
[----:B--2---:R-:W-:-:S04]  /*8b50*/  I2FP.F32.U32 R0, R4 ;  /* 0x0000000400007245 */ /* 0x004fc80000201000 */
[----:B------:R-:W-:-:S04]  /*8b60*/  F2FP.BF16.F32.PACK_AB R0, RZ, R0 ;  /* 0x00000000ff00723e */ /* 0x000fc800000010ff */
[----:B------:R-:W-:-:S07]  /*8b70*/  PRMT R27, R0, 0x7610, R27 ;  /* 0x00007610001b7816 */ /* 0x000fce000000001b */
.L_x_13963:
        /* <DEDUP_REMOVED lines=20> */
.L_x_13995:
[----:B------:R-:W2:Y:S02]  /*8cc0*/  LDG.E.U8 R4, desc[UR36][R4.64] ;  /* 0x0000002404047981 */ /* 0x000ea4000c1e1100 */
[----:B--2---:R-:W-:Y:S01]  /*8cd0*/  I2FP.F32.U32 R25, R4 ;  /* 0x0000000400197245 */ /* 0x004fe20000201000 */
[----:B------:R-:W-:Y:S06]  /*8ce0*/  BRA `(.L_x_13997) ;  /* 0x0000000c00247947 */ /* 0x000fec0003800000 */
.L_x_13994:
        /* <DEDUP_REMOVED lines=9> */
.L_x_13999:
[----:B------:R-:W2:Y:S02]  /*8d80*/  LDG.E R4, desc[UR36][R4.64] ;  /* 0x0000002404047981 */ /* 0x000ea4000c1e1900 */
[----:B--2---:R-:W-:Y:S01]  /*8d90*/  I2FP.F32.S32 R25, R4 ;  /* 0x0000000400197245 */ /* 0x004fe20000201400 */
[----:B------:R-:W-:Y:S06]  /*8da0*/  BRA `(.L_x_13997) ;  /* 0x0000000800f47947 */ /* 0x000fec0003800000 */
.L_x_13998:
[----:B------:R-:W2:Y:S02]  /*8db0*/  LDG.E.U16 R4, desc[UR36][R4.64] ;  /* 0x0000002404047981 */ /* 0x000ea4000c1e1500 */
[----:B--2---:R0:W2:Y:S01]  /*8dc0*/  I2F.S16 R25, R4 ;  /* 0x0000000400197306 */ /* 0x0040a20000101400 */
[----:B------:R-:W-:Y:S05]  /*8dd0*/  BRA `(.L_x_13997) ;  /* 0x0000000800e87947 */ /* 0x000fea0003800000 */
.L_x_13993:
        /* <DEDUP_REMOVED lines=8> */
.L_x_14001:
[----:B------:R-:W2:Y:S02]  /*8e60*/  LDG.E.U16 R4, desc[UR36][R4.64] ;  /* 0x0000002404047981 */ /* 0x000ea4000c1e1500 */
[----:B--2---:R-:W-:Y:S01]  /*8e70*/  HADD2.F32 R25, -RZ, R4.H0_H0 ;  /* 0x20000004ff197230 */ /* 0x004fe20000004100 */
[----:B------:R-:W-:Y:S06]  /*8e80*/  BRA `(.L_x_13997) ;  /* 0x0000000800bc7947 */ /* 0x000fec0003800000 */
.L_x_14000:
        /* <DEDUP_REMOVED lines=8> */
.L_x_14003:
[----:B------:R-:W2:Y:S02]  /*8f10*/  LDG.E.U16 R4, desc[UR36][R4.64] ;  /* 0x0000002404047981 */ /* 0x000ea4000c1e1500 */
[----:B--2---:R-:W-:Y:S01]  /*8f20*/  HADD2.F32 R25, -RZ, R4.H0_H0 ;  /* 0x20000004ff197230 */ /* 0x004fe20000004100 */
[----:B------:R-:W-:Y:S06]  /*8f30*/  BRA `(.L_x_13997) ;  /* 0x0000000800907947 */ /* 0x000fec0003800000 */
.L_x_14002:
[----:B------:R-:W2:Y:S01]  /*8f40*/  LDG.E.64 R4, desc[UR36][R4.64] ;  /* 0x0000002404047981 */ /* 0x000ea2000c1e1b00 */
[----:B------:R-:W-:Y:S01]  /*8f50*/  UMOV UR4, 0xf0000000 ;  /* 0xf000000000047882 */ /* 0x000fe20000000000 */
[----:B------:R-:W-:Y:S01]  /*8f60*/  UMOV UR5, 0x380fffff ;  /* 0x380fffff00057882 */ /* 0x000fe20000000000 */
[----:B--2---:R-:W0:Y:S01]  /*8f70*/  F2F.F32.F64 R25, R4 ;  /* 0x0000000400197310 */ /* 0x004e220000301000 */
[----:B------:R-:W-:-:S14]  /*8f80*/  DSETP.GEU.AND P0, PT, |R4|, UR4, PT ;  /* 0x0000000404007e2a */ /* 0x000fdc000bf0e200 */
[----:B0-----:R-:W-:Y:S01]  /*8f90*/  @!P0 FMUL R25, R25, 1.175494350822287508e-38 ;  /* 0x0080000019198820 */ /* 0x001fe20000400000 */
[----:B------:R-:W-:Y:S06]  /*8fa0*/  BRA `(.L_x_13997) ;  /* 0x0000000800747947 */ /* 0x000fec0003800000 */
.L_x_13992:
        /* <DEDUP_REMOVED lines=12> */
.L_x_14006:
[----:B------:R-:W2:Y:S01]  /*9070*/  LDG.E.64 R4, desc[UR36][R4.64] ;  /* 0x0000002404047981 */ /* 0x000ea2000c1e1b00 */
[----:B------:R-:W-:Y:S01]  /*9080*/  UMOV UR4, 0xf0000000 ;  /* 0xf000000000047882 */ /* 0x000fe20000000000 */
[----:B------:R-:W-:Y:S01]  /*9090*/  UMOV UR5, 0x380fffff ;  /* 0x380fffff00057882 */ /* 0x000fe20000000000 */
[----:B--2---:R-:W0:Y:S01]  /*90a0*/  F2F.F32.F64 R25, R4 ;  /* 0x0000000400197310 */ /* 0x004e220000301000 */
[----:B------:R-:W-:-:S14]  /*90b0*/  DSETP.GEU.AND P0, PT, |R4|, UR4, PT ;  /* 0x0000000404007e2a */ /* 0x000fdc000bf0e200 */
[----:B0-----:R-:W-:Y:S01]  /*90c0*/  @!P0 FMUL R25, R25, 1.175494350822287508e-38 ;  /* 0x0080000019198820 */ /* 0x001fe20000400000 */
[----:B------:R-:W-:Y:S06]  /*90d0*/  BRA `(.L_x_13997) ;  /* 0x0000000800287947 */ /* 0x000fec0003800000 */
.L_x_14005:
        /* <DEDUP_REMOVED lines=25> */
.L_x_14008:
        /* <DEDUP_REMOVED lines=12> */
.L_x_14007:
[----:B------:R-:W2:Y:S02]  /*9330*/  LDG.E.U16 R4, desc[UR36][R4.64] ;  /* 0x0000002404047981 */ /* 0x000ea4000c1e1500 */
[----:B--2---:R-:W-:Y:S01]  /*9340*/  IMAD.U32 R25, R4, 0x10000, RZ ;  /* 0x0001000004197824 */ /* 0x004fe200078e00ff */
[----:B------:R-:W-:Y:S06]  /*9350*/  BRA `(.L_x_13997) ;  /* 0x0000000400887947 */ /* 0x000fec0003800000 */
.L_x_14004:
        /* <DEDUP_REMOVED lines=11> */
.L_x_14011:
        /* <DEDUP_REMOVED lines=20> */
.L_x_14013:
[----:B------:R-:W-:Y:S05]  /*9550*/  BSYNC.RECONVERGENT B0 ;  /* 0x0000000000007941 */ /* 0x000fea0003800200 */
.L_x_14012:
[----:B------:R-:W-:Y:S01]  /*9560*/  IMAD.SHL.U32 R0, R0, 0x100000, RZ ;  /* 0x0010000000007824 */ /* 0x000fe200078e00ff */
[----:B------:R-:W-:-:S04]  /*9570*/  LEA R3, R3, 0x3b800000, 0x17 ;  /* 0x3b80000003037811 */ /* 0x000fc800078eb8ff */
[----:B------:R-:W-:Y:S01]  /*9580*/  LOP3.LUT R25, R3, R0, R25, 0xfe, !PT ;  /* 0x0000000003197212 */ /* 0x000fe200078efe19 */
[----:B------:R-:W-:Y:S06]  /*9590*/  BRA `(.L_x_13997) ;  /* 0x0000000000f87947 */ /* 0x000fec0003800000 */
.L_x_14010:
        /* <DEDUP_REMOVED lines=20> */
.L_x_14015:
[----:B------:R-:W-:Y:S05]  /*96e0*/  BSYNC.RECONVERGENT B0 ;  /* 0x0000000000007941 */ /* 0x000fea0003800200 */
.L_x_14014:
[----:B------:R-:W-:Y:S01]  /*96f0*/  IMAD.SHL.U32 R0, R0, 0x200000, RZ ;  /* 0x0020000000007824 */ /* 0x000fe200078e00ff */
[----:B------:R-:W-:-:S04]  /*9700*/  LEA R3, R3, 0x37800000, 0x17 ;  /* 0x3780000003037811 */ /* 0x000fc800078eb8ff */
[----:B------:R-:W-:Y:S01]  /*9710*/  LOP3.LUT R25, R3, R0, R25, 0xfe, !PT ;  /* 0x0000000003197212 */ /* 0x000fe200078efe19 */
[----:B------:R-:W-:Y:S06]  /*9720*/  BRA `(.L_x_13997) ;  /* 0x0000000000947947 */ /* 0x000fec0003800000 */
.L_x_14009:
        /* <DEDUP_REMOVED lines=14> */
.L_x_13996:
        /* <DEDUP_REMOVED lines=16> */
.L_x_14018:
[----:B------:R-:W-:Y:S01]  /*9910*/  IMAD.MOV.U32 R25, RZ, RZ, RZ ;  /* 0x000000ffff197224 */ /* 0x000fe200078e00ff */
[----:B------:R-:W-:Y:S06]  /*9920*/  BRA `(.L_x_13997) ;  /* 0x0000000000147947 */ /* 0x000fec0003800000 */
.L_x_14017:
[----:B------:R-:W2:Y:S02]  /*9930*/  LDG.E.64 R4, desc[UR36][R4.64] ;  /* 0x0000002404047981 */ /* 0x000ea4000c1e1b00 */
[----:B--2---:R0:W2:Y:S01]  /*9940*/  I2F.U64 R25, R4 ;  /* 0x0000000400197312 */ /* 0x0040a20000301000 */
[----:B------:R-:W-:Y:S05]  /*9950*/  BRA `(.L_x_13997) ;  /* 0x0000000000087947 */ /* 0x000fea0003800000 */
.L_x_14016:
[----:B------:R-:W2:Y:S02]  /*9960*/  LDG.E R4, desc[UR36][R4.64] ;  /* 0x0000002404047981 */ /* 0x000ea4000c1e1900 */
[----:B--2---:R-:W-:-:S07]  /*9970*/  I2FP.F32.U32 R25, R4 ;  /* 0x0000000400197245 */ /* 0x004fce0000201000 */
.L_x_13997:
[----:B------:R-:W-:Y:S05]  /*9980*/  BSYNC.RECONVERGENT B6 ;  /* 0x0000000000067941 */ /* 0x000fea0003800200 */
.L_x_13991:
        /* <DEDUP_REMOVED lines=20> */
.L_x_14023:
[----:B------:R-:W2:Y:S02]  /*9ad0*/  LDG.E.U8 R4, desc[UR36][R4.64] ;  /* 0x0000002404047981 */ /* 0x000ea4000c1e1100 */
[----:B--2---:R-:W-:Y:S01]  /*9ae0*/  I2FP.F32.U32 R28, R4 ;  /* 0x00000004001c7245 */ /* 0x004fe20000201000 */
[----:B------:R-:W-:Y:S06]  /*9af0*/  BRA `(.L_x_14025) ;  /* 0x0000000c00287947 */ /* 0x000fec0003800000 */
.L_x_14022:
        /* <DEDUP_REMOVED lines=9> */
.L_x_14027:
[----:B------:R-:W2:Y:S02]  /*9b90*/  LDG.E R4, desc[UR36][R4.64] ;  /* 0x0000002404047981 */ /* 0x000ea4000c1e1900 */
[----:B--2---:R-:W-:Y:S01]  /*9ba0*/  I2FP.F32.S32 R28, R4 ;  /* 0x00000004001c7245 */ /* 0x004fe20000201400 */
[----:B------:R-:W-:Y:S06]  /*9bb0*/  BRA `(.L_x_14025) ;  /* 0x0000000800f87947 */ /* 0x000fec0003800000 */
.L_x_14026:
[----:B------:R-:W2:Y:S02]  /*9bc0*/  LDG.E.U16 R4, desc[UR36][R4.64] ;  /* 0x0000002404047981 */ /* 0x000ea4000c1e1500 */
[----:B--2---:R0:W2:Y:S01]  /*9bd0*/  I2F.S16 R28, R4 ;  /* 0x00000004001c7306 */ /* 0x0040a20000101400 */
[----:B------:R-:W-:Y:S05]  /*9be0*/  BRA `(.L_x_14025) ;  /* 0x0000000800ec7947 */ /* 0x000fea0003800000 */
.L_x_14021:
        /* <DEDUP_REMOVED lines=8> */
.L_x_14029:
[----:B------:R-:W2:Y:S02]  /*9c70*/  LDG.E.U16 R4, desc[UR36][R4.64] ;  /* 0x0000002404047981 */ /* 0x000ea4000c1e1500 */
[----:B--2---:R-:W-:Y:S01]  /*9c80*/  HADD2.F32 R28, -RZ, R4.H0_H0 ;  /* 0x20000004ff1c7230 */ /* 0x004fe20000004100 */
[----:B------:R-:W-:Y:S06]  /*9c90*/  BRA `(.L_x_14025) ;  /* 0x0000000800c07947 */ /* 0x000fec0003800000 */
.L_x_14028:
        /* <DEDUP_REMOVED lines=8> */
.L_x_14031:
[----:B------:R-:W2:Y:S02]  /*9d20*/  LDG.E.U16 R4, desc[UR36][R4.64] ;  /* 0x0000002404047981 */ /* 0x000ea4000c1e1500 */
[----:B--2---:R-:W-:Y:S01]  /*9d30*/  HADD2.F32 R28, -RZ, R4.H0_H0 ;  /* 0x20000004ff1c7230 */ /* 0x004fe20000004100 */
[----:B------:R-:W-:Y:S06]  /*9d40*/  BRA `(.L_x_14025) ;  /* 0x0000000800947947 */ /* 0x000fec0003800000 */
.L_x_14030:
[----:B------:R-:W2:Y:S01]  /*9d50*/  LDG.E.64 R4, desc[UR36][R4.64] ;  /* 0x0000002404047981 */ /* 0x000ea2000c1e1b00 */
[----:B------:R-:W-:Y:S01]  /*9d60*/  UMOV UR4, 0xf0000000 ;  /* 0xf000000000047882 */ /* 0x000fe20000000000 */
[----:B------:R-:W-:Y:S01]  /*9d70*/  UMOV UR5, 0x380fffff ;  /* 0x380fffff00057882 */ /* 0x000fe20000000000 */
[----:B--2---:R-:W0:Y:S01]  /*9d80*/  F2F.F32.F64 R28, R4 ;  /* 0x00000004001c7310 */ /* 0x004e220000301000 */
[----:B------:R-:W-:-:S14]  /*9d90*/  DSETP.GEU.AND P0, PT, |R4|, UR4, PT ;  /* 0x0000000404007e2a */ /* 0x000fdc000bf0e200 */
[----:B0-----:R-:W-:Y:S01]  /*9da0*/  @!P0 FMUL R28, R28, 1.175494350822287508e-38 ;  /* 0x008000001c1c8820 */ /* 0x001fe20000400000 */
[----:B------:R-:W-:Y:S06]  /*9db0*/  BRA `(.L_x_14025) ;  /* 0x0000000800787947 */ /* 0x000fec0003800000 */
.L_x_14020:
        /* <DEDUP_REMOVED lines=12> */
.L_x_14034:
[----:B------:R-:W2:Y:S01]  /*9e80*/  LDG.E.64 R4, desc[UR36][R4.64] ;  /* 0x0000002404047981 */ /* 0x000ea2000c1e1b00 */
[----:B------:R-:W-:Y:S01]  /*9e90*/  UMOV UR4, 0xf0000000 ;  /* 0xf000000000047882 */ /* 0x000fe20000000000 */
[----:B------:R-:W-:Y:S01]  /*9ea0*/  UMOV UR5, 0x380fffff ;  /* 0x380fffff00057882 */ /* 0x000fe20000000000 */
[----:B--2---:R-:W0:Y:S01]  /*9eb0*/  F2F.F32.F64 R28, R4 ;  /* 0x00000004001c7310 */ /* 0x004e220000301000 */
[----:B------:R-:W-:-:S14]  /*9ec0*/  DSETP.GEU.AND P0, PT, |R4|, UR4, PT ;  /* 0x0000000404007e2a */ /* 0x000fdc000bf0e200 */
[----:B0-----:R-:W-:Y:S01]  /*9ed0*/  @!P0 FMUL R28, R28, 1.175494350822287508e-38 ;  /* 0x008000001c1c8820 */ /* 0x001fe20000400000 */
[----:B------:R-:W-:Y:S06]  /*9ee0*/  BRA `(.L_x_14025) ;  /* 0x00000008002c7947 */ /* 0x000fec0003800000 */
.L_x_14033:
        /* <DEDUP_REMOVED lines=25> */
.L_x_14036:
        /* <DEDUP_REMOVED lines=13> */
.L_x_14035:
[----:B------:R-:W2:Y:S02]  /*a150*/  LDG.E.U16 R4, desc[UR36][R4.64] ;  /* 0x0000002404047981 */ /* 0x000ea4000c1e1500 */
[----:B--2---:R-:W-:Y:S01]  /*a160*/  IMAD.U32 R28, R4, 0x10000, RZ ;  /* 0x00010000041c7824 */ /* 0x004fe200078e00ff */
[----:B------:R-:W-:Y:S06]  /*a170*/  BRA `(.L_x_14025) ;  /* 0x0000000400887947 */ /* 0x000fec0003800000 */
.L_x_14032:
        /* <DEDUP_REMOVED lines=11> */
.L_x_14039:
        /* <DEDUP_REMOVED lines=20> */
.L_x_14041:
[----:B------:R-:W-:Y:S05]  /*a370*/  BSYNC.RECONVERGENT B0 ;  /* 0x0000000000007941 */ /* 0x000fea0003800200 */
.L_x_14040:
[----:B------:R-:W-:Y:S01]  /*a380*/  IMAD.SHL.U32 R0, R0, 0x100000, RZ ;  /* 0x0010000000007824 */ /* 0x000fe200078e00ff */
[----:B------:R-:W-:-:S04]  /*a390*/  LEA R3, R3, 0x3b800000, 0x17 ;  /* 0x3b80000003037811 */ /* 0x000fc800078eb8ff */
[----:B------:R-:W-:Y:S01]  /*a3a0*/  LOP3.LUT R28, R3, R0, R7, 0xfe, !PT ;  /* 0x00000000031c7212 */ /* 0x000fe200078efe07 */
[----:B------:R-:W-:Y:S06]  /*a3b0*/  BRA `(.L_x_14025) ;  /* 0x0000000000f87947 */ /* 0x000fec0003800000 */
.L_x_14038:
        /* <DEDUP_REMOVED lines=20> */
.L_x_14043:
[----:B------:R-:W-:Y:S05]  /*a500*/  BSYNC.RECONVERGENT B0 ;  /* 0x0000000000007941 */ /* 0x000fea0003800200 */
.L_x_14042:
[----:B------:R-:W-:Y:S01]  /*a510*/  IMAD.SHL.U32 R0, R0, 0x200000, RZ ;  /* 0x0020000000007824 */ /* 0x000fe200078e00ff */
[----:B------:R-:W-:-:S04]  /*a520*/  LEA R3, R3, 0x37800000, 0x17 ;  /* 0x3780000003037811 */ /* 0x000fc800078eb8ff */
[----:B------:R-:W-:Y:S01]  /*a530*/  LOP3.LUT R28, R3, R0, R7, 0xfe, !PT ;  /* 0x00000000031c7212 */ /* 0x000fe200078efe07 */
[----:B------:R-:W-:Y:S06]  /*a540*/  BRA `(.L_x_14025) ;  /* 0x0000000000947947 */ /* 0x000fec0003800000 */
.L_x_14037:
        /* <DEDUP_REMOVED lines=14> */
.L_x_14024:
        /* <DEDUP_REMOVED lines=16> */
.L_x_14046:
[----:B------:R-:W-:Y:S01]  /*a730*/  IMAD.MOV.U32 R28, RZ, RZ, RZ ;  /* 0x000000ffff1c7224 */ /* 0x000fe200078e00ff */
[----:B------:R-:W-:Y:S06]  /*a740*/  BRA `(.L_x_14025) ;  /* 0x0000000000147947 */ /* 0x000fec0003800000 */
.L_x_14045:
[----:B------:R-:W2:Y:S02]  /*a750*/  LDG.E.64 R28, desc[UR36][R4.64] ;  /* 0x00000024041c7981 */ /* 0x000ea4000c1e1b00 */
[----:B--2---:R0:W2:Y:S01]  /*a760*/  I2F.U64 R28, R28 ;  /* 0x0000001c001c7312 */ /* 0x0040a20000301000 */
[----:B------:R-:W-:Y:S05]  /*a770*/  BRA `(.L_x_14025) ;  /* 0x0000000000087947 */ /* 0x000fea0003800000 */
.L_x_14044:
[----:B------:R-:W2:Y:S02]  /*a780*/  LDG.E R4, desc[UR36][R4.64] ;  /* 0x0000002404047981 */ /* 0x000ea4000c1e1900 */
[----:B--2---:R-:W-:-:S07]  /*a790*/  I2FP.F32.U32 R28, R4 ;  /* 0x00000004001c7245 */ /* 0x004fce0000201000 */
.L_x_14025:
[----:B------:R-:W-:Y:S05]  /*a7a0*/  BSYNC.RECONVERGENT B6 ;  /* 0x0000000000067941 */ /* 0x000fea0003800200 */
.L_x_14019:
        /* <DEDUP_REMOVED lines=20> */
.L_x_14051:
[----:B------:R-:W2:Y:S02]  /*a8f0*/  LDG.E.U8 R4, desc[UR36][R4.64] ;  /* 0x0000002404047981 */ /* 0x000ea4000c1e1100 */
[----:B--2---:R-:W-:Y:S01]  /*a900*/  I2FP.F32.U32 R30, R4 ;  /* 0x00000004001e7245 */ /* 0x004fe20000201000 */
[----:B------:R-:W-:Y:S06]  /*a910*/  BRA `(.L_x_14053) ;  /* 0x0000000c00287947 */ /* 0x000fec0003800000 */
.L_x_14050:
        /* <DEDUP_REMOVED lines=9> */
.L_x_14055:
[----:B------:R-:W2:Y:S02]  /*a9b0*/  LDG.E R4, desc[UR36][R4.64] ;  /* 0x0000002404047981 */ /* 0x000ea4000c1e1900 */
[----:B--2---:R-:W-:Y:S01]  /*a9c0*/  I2FP.F32.S32 R30, R4 ;  /* 0x00000004001e7245 */ /* 0x004fe20000201400 */
[----:B------:R-:W-:Y:S06]  /*a9d0*/  BRA `(.L_x_14053) ;  /* 0x0000000800f87947 */ /* 0x000fec0003800000 */
.L_x_14054:
[----:B------:R-:W2:Y:S02]  /*a9e0*/  LDG.E.U16 R4, desc[UR36][R4.64] ;  /* 0x0000002404047981 */ /* 0x000ea4000c1e1500 */
[----:B--2---:R0:W1:Y:S01]  /*a9f0*/  I2F.S16 R30, R4 ;  /* 0x00000004001e7306 */ /* 0x0040620000101400 */
[----:B------:R-:W-:Y:S05]  /*aa00*/  BRA `(.L_x_14053) ;  /* 0x0000000800ec7947 */ /* 0x000fea0003800000 */
.L_x_14049:
        /* <DEDUP_REMOVED lines=8> */
.L_x_14057:
[----:B------:R-:W2:Y:S02]  /*aa90*/  LDG.E.U16 R4, desc[UR36][R4.64] ;  /* 0x0000002404047981 */ /* 0x000ea4000c1e1500 */
[----:B--2---:R-:W-:Y:S01]  /*aaa0*/  HADD2.F32 R30, -RZ, R4.H0_H0 ;  /* 0x20000004ff1e7230 */ /* 0x004fe20000004100 */
[----:B------:R-:W-:Y:S06]  /*aab0*/  BRA `(.L_x_14053) ;  /* 0x0000000800c07947 */ /* 0x000fec0003800000 */
.L_x_14056:
        /* <DEDUP_REMOVED lines=8> */
.L_x_14059:
[----:B------:R-:W2:Y:S02]  /*ab40*/  LDG.E.U16 R4, desc[UR36][R4.64] ;  /* 0x0000002404047981 */ /* 0x000ea4000c1e1500 */
[----:B--2---:R-:W-:Y:S01]  /*ab50*/  HADD2.F32 R30, -RZ, R4.H0_H0 ;  /* 0x20000004ff1e7230 */ /* 0x004fe20000004100 */
[----:B------:R-:W-:Y:S06]  /*ab60*/  BRA `(.L_x_14053) ;  /* 0x0000000800947947 */ /* 0x000fec0003800000 */
.L_x_14058:
[----:B------:R-:W2:Y:S01]  /*ab70*/  LDG.E.64 R4, desc[UR36][R4.64] ;  /* 0x0000002404047981 */ /* 0x000ea2000c1e1b00 */
[----:B------:R-:W-:Y:S01]  /*ab80*/  UMOV UR4, 0xf0000000 ;  /* 0xf000000000047882 */ /* 0x000fe20000000000 */
[----:B------:R-:W-:Y:S01]  /*ab90*/  UMOV UR5, 0x380fffff ;  /* 0x380fffff00057882 */ /* 0x000fe20000000000 */
[----:B--2---:R-:W0:Y:S01]  /*aba0*/  F2F.F32.F64 R30, R4 ;  /* 0x00000004001e7310 */ /* 0x004e220000301000 */
[----:B------:R-:W-:-:S14]  /*abb0*/  DSETP.GEU.AND P0, PT, |R4|, UR4, PT ;  /* 0x0000000404007e2a */ /* 0x000fdc000bf0e200 */
[----:B0-----:R-:W-:Y:S01]  /*abc0*/  @!P0 FMUL R30, R30, 1.175494350822287508e-38 ;  /* 0x008000001e1e8820 */ /* 0x001fe20000400000 */
[----:B------:R-:W-:Y:S06]  /*abd0*/  BRA `(.L_x_14053) ;  /* 0x0000000800787947 */ /* 0x000fec0003800000 */
.L_x_14048:
        /* <DEDUP_REMOVED lines=12> */
.L_x_14062:
[----:B------:R-:W2:Y:S01]  /*aca0*/  LDG.E.64 R4, desc[UR36][R4.64] ;  /* 0x0000002404047981 */ /* 0x000ea2000c1e1b00 */
[----:B------:R-:W-:Y:S01]  /*acb0*/  UMOV UR4, 0xf0000000 ;  /* 0xf000000000047882 */ /* 0x000fe20000000000 */
[----:B------:R-:W-:Y:S01]  /*acc0*/  UMOV UR5, 0x380fffff ;  /* 0x380fffff00057882 */ /* 0x000fe20000000000 */
[----:B--2---:R-:W0:Y:S01]  /*acd0*/  F2F.F32.F64 R30, R4 ;  /* 0x00000004001e7310 */ /* 0x004e220000301000 */
[----:B------:R-:W-:-:S14]  /*ace0*/  DSETP.GEU.AND P0, PT, |R4|, UR4, PT ;  /* 0x0000000404007e2a */ /* 0x000fdc000bf0e200 */
[----:B0-----:R-:W-:Y:S01]  /*acf0*/  @!P0 FMUL R30, R30, 1.175494350822287508e-38 ;  /* 0x008000001e1e8820 */ /* 0x001fe20000400000 */
[----:B------:R-:W-:Y:S06]  /*ad00*/  BRA `(.L_x_14053) ;  /* 0x00000008002c7947 */ /* 0x000fec0003800000 */
.L_x_14061:
        /* <DEDUP_REMOVED lines=25> */
.L_x_14064:
        /* <DEDUP_REMOVED lines=13> */
.L_x_14063:
[----:B------:R-:W2:Y:S02]  /*af70*/  LDG.E.U16 R4, desc[UR36][R4.64] ;  /* 0x0000002404047981 */ /* 0x000ea4000c1e1500 */
[----:B--2---:R-:W-:Y:S01]  /*af80*/  IMAD.U32 R30, R4, 0x10000, RZ ;  /* 0x00010000041e7824 */ /* 0x004fe200078e00ff */
[----:B------:R-:W-:Y:S06]  /*af90*/  BRA `(.L_x_14053) ;  /* 0x0000000400887947 */ /* 0x000fec0003800000 */
.L_x_14060:
        /* <DEDUP_REMOVED lines=11> */
.L_x_14067:
        /* <DEDUP_REMOVED lines=20> */
.L_x_14069:
[----:B------:R-:W-:Y:S05]  /*b190*/  BSYNC.RECONVERGENT B0 ;  /* 0x0000000000007941 */ /* 0x000fea0003800200 */
.L_x_14068:
[----:B------:R-:W-:Y:S01]  /*b1a0*/  IMAD.SHL.U32 R0, R0, 0x100000, RZ ;  /* 0x0010000000007824 */ /* 0x000fe200078e00ff */
[----:B------:R-:W-:-:S04]  /*b1b0*/  LEA R3, R3, 0x3b800000, 0x17 ;  /* 0x3b80000003037811 */ /* 0x000fc800078eb8ff */
[----:B------:R-:W-:Y:S01]  /*b1c0*/  LOP3.LUT R30, R3, R0, R7, 0xfe, !PT ;  /* 0x00000000031e7212 */ /* 0x000fe200078efe07 */
[----:B------:R-:W-:Y:S06]  /*b1d0*/  BRA `(.L_x_14053) ;  /* 0x0000000000f87947 */ /* 0x000fec0003800000 */
.L_x_14066:
        /* <DEDUP_REMOVED lines=20> */
.L_x_14071:
[----:B------:R-:W-:Y:S05]  /*b320*/  BSYNC.RECONVERGENT B0 ;  /* 0x0000000000007941 */ /* 0x000fea0003800200 */
.L_x_14070:
[----:B------:R-:W-:Y:S01]  /*b330*/  IMAD.SHL.U32 R0, R0, 0x200000, RZ ;  /* 0x0020000000007824 */ /* 0x000fe200078e00ff */
[----:B------:R-:W-:-:S04]  /*b340*/  LEA R3, R3, 0x37800000, 0x17 ;  /* 0x3780000003037811 */ /* 0x000fc800078eb8ff */
[----:B------:R-:W-:Y:S01]  /*b350*/  LOP3.LUT R30, R3, R0, R7, 0xfe, !PT ;  /* 0x00000000031e7212 */ /* 0x000fe200078efe07 */
[----:B------:R-:W-:Y:S06]  /*b360*/  BRA `(.L_x_14053) ;  /* 0x0000000000947947 */ /* 0x000fec0003800000 */
.L_x_14065:
        /* <DEDUP_REMOVED lines=14> */
.L_x_14052:
        /* <DEDUP_REMOVED lines=16> */
.L_x_14074:
[----:B------:R-:W-:Y:S01]  /*b550*/  IMAD.MOV.U32 R30, RZ, RZ, RZ ;  /* 0x000000ffff1e7224 */ /* 0x000fe200078e00ff */
[----:B------:R-:W-:Y:S06]  /*b560*/  BRA `(.L_x_14053) ;  /* 0x0000000000147947 */ /* 0x000fec0003800000 */
.L_x_14073:
[----:B------:R-:W2:Y:S02]  /*b570*/  LDG.E.64 R4, desc[UR36][R4.64] ;  /* 0x0000002404047981 */ /* 0x000ea4000c1e1b00 */
[----:B--2---:R0:W1:Y:S01]  /*b580*/  I2F.U64 R30, R4 ;  /* 0x00000004001e7312 */ /* 0x0040620000301000 */
[----:B------:R-:W-:Y:S05]  /*b590*/  BRA `(.L_x_14053) ;  /* 0x0000000000087947 */ /* 0x000fea0003800000 */
.L_x_14072:
[----:B------:R-:W2:Y:S02]  /*b5a0*/  LDG.E R4, desc[UR36][R4.64] ;  /* 0x0000002404047981 */ /* 0x000ea4000c1e1900 */
[----:B--2---:R-:W-:-:S07]  /*b5b0*/  I2FP.F32.U32 R30, R4 ;  /* 0x00000004001e7245 */ /* 0x004fce0000201000 */
.L_x_14053:
[----:B------:R-:W-:Y:S05]  /*b5c0*/  BSYNC.RECONVERGENT B6 ;  /* 0x0000000000067941 */ /* 0x000fea0003800200 */
.L_x_14047:
        /* <DEDUP_REMOVED lines=20> */
.L_x_14079:
[----:B------:R-:W2:Y:S02]  /*b710*/  LDG.E.U8 R4, desc[UR36][R4.64] ;  /* 0x0000002404047981 */ /* 0x000ea4000c1e1100 */
[----:B--2---:R-:W-:Y:S01]  /*b720*/  I2FP.F32.U32 R29, R4 ;  /* 0x00000004001d7245 */ /* 0x004fe20000201000 */
[----:B------:R-:W-:Y:S06]  /*b730*/  BRA `(.L_x_14081) ;  /* 0x0000000c00247947 */ /* 0x000fec0003800000 */
.L_x_14078:
        /* <DEDUP_REMOVED lines=9> */
.L_x_14083:
[----:B------:R-:W2:Y:S02]  /*b7d0*/  LDG.E R4, desc[UR36][R4.64] ;  /* 0x0000002404047981 */ /* 0x000ea4000c1e1900 */
[----:B--2---:R-:W-:Y:S01]  /*b7e0*/  I2FP.F32.S32 R29, R4 ;  /* 0x00000004001d7245 */ /* 0x004fe20000201400 */
[----:B------:R-:W-:Y:S06]  /*b7f0*/  BRA `(.L_x_14081) ;  /* 0x0000000800f47947 */ /* 0x000fec0003800000 */
.L_x_14082:
[----:B------:R-:W2:Y:S02]  /*b800*/  LDG.E.U16 R4, desc[UR36][R4.64] ;  /* 0x0000002404047981 */ /* 0x000ea4000c1e1500 */
[----:B--2---:R2:W0:Y:S01]  /*b810*/  I2F.S16 R29, R4 ;  /* 0x00000004001d7306 */ /* 0x0044220000101400 */
[----:B------:R-:W-:Y:S05]  /*b820*/  BRA `(.L_x_14081) ;  /* 0x0000000800e87947 */ /* 0x000fea0003800000 */
.L_x_14077:
        /* <DEDUP_REMOVED lines=8> */
.L_x_14085:
[----:B------:R-:W2:Y:S02]  /*b8b0*/  LDG.E.U16 R4, desc[UR36][R4.64] ;  /* 0x0000002404047981 */ /* 0x000ea4000c1e1500 */
[----:B--2---:R-:W-:Y:S01]  /*b8c0*/  HADD2.F32 R29, -RZ, R4.H0_H0 ;  /* 0x20000004ff1d7230 */ /* 0x004fe20000004100 */
[----:B------:R-:W-:Y:S06]  /*b8d0*/  BRA `(.L_x_14081) ;  /* 0x0000000800bc7947 */ /* 0x000fec0003800000 */
.L_x_14084:
        /* <DEDUP_REMOVED lines=8> */
.L_x_14087:
[----:B------:R-:W2:Y:S02]  /*b960*/  LDG.E.U16 R4, desc[UR36][R4.64] ;  /* 0x0000002404047981 */ /* 0x000ea4000c1e1500 */
[----:B--2---:R-:W-:Y:S01]  /*b970*/  HADD2.F32 R29, -RZ, R4.H0_H0 ;  /* 0x20000004ff1d7230 */ /* 0x004fe20000004100 */
[----:B------:R-:W-:Y:S06]  /*b980*/  BRA `(.L_x_14081) ;  /* 0x0000000800907947 */ /* 0x000fec0003800000 */
.L_x_14086:
[----:B------:R-:W2:Y:S01]  /*b990*/  LDG.E.64 R4, desc[UR36][R4.64] ;  /* 0x0000002404047981 */ /* 0x000ea2000c1e1b00 */
[----:B------:R-:W-:Y:S01]  /*b9a0*/  UMOV UR4, 0xf0000000 ;  /* 0xf000000000047882 */ /* 0x000fe20000000000 */
[----:B------:R-:W-:Y:S01]  /*b9b0*/  UMOV UR5, 0x380fffff ;  /* 0x380fffff00057882 */ /* 0x000fe20000000000 */
[----:B--2---:R-:W0:Y:S01]  /*b9c0*/  F2F.F32.F64 R29, R4 ;  /* 0x00000004001d7310 */ /* 0x004e220000301000 */
[----:B------:R-:W-:-:S14]  /*b9d0*/  DSETP.GEU.AND P0, PT, |R4|, UR4, PT ;  /* 0x0000000404007e2a */ /* 0x000fdc000bf0e200 */
[----:B0-----:R-:W-:Y:S01]  /*b9e0*/  @!P0 FMUL R29, R29, 1.175494350822287508e-38 ;  /* 0x008000001d1d8820 */ /* 0x001fe20000400000 */
[----:B------:R-:W-:Y:S06]  /*b9f0*/  BRA `(.L_x_14081) ;  /* 0x0000000800747947 */ /* 0x000fec0003800000 */
.L_x_14076:
        /* <DEDUP_REMOVED lines=12> */
.L_x_14090:
[----:B------:R-:W2:Y:S01]  /*bac0*/  LDG.E.64 R4, desc[UR36][R4.64] ;  /* 0x0000002404047981 */ /* 0x000ea2000c1e1b00 */
[----:B------:R-:W-:Y:S01]  /*bad0*/  UMOV UR4, 0xf0000000 ;  /* 0xf000000000047882 */ /* 0x000fe20000000000 */
[----:B------:R-:W-:Y:S01]  /*bae0*/  UMOV UR5, 0x380fffff ;  /* 0x380fffff00057882 */ /* 0x000fe20000000000 */
[----:B--2---:R-:W0:Y:S01]  /*baf0*/  F2F.F32.F64 R29, R4 ;  /* 0x00000004001d7310 */ /* 0x004e220000301000 */
[----:B------:R-:W-:-:S14]  /*bb00*/  DSETP.GEU.AND P0, PT, |R4|, UR4, PT ;  /* 0x0000000404007e2a */ /* 0x000fdc000bf0e200 */
[----:B0-----:R-:W-:Y:S01]  /*bb10*/  @!P0 FMUL R29, R29, 1.175494350822287508e-38 ;  /* 0x008000001d1d8820 */ /* 0x001fe20000400000 */
[----:B------:R-:W-:Y:S06]  /*bb20*/  BRA `(.L_x_14081) ;  /* 0x0000000800287947 */ /* 0x000fec0003800000 */
.L_x_14089:
        /* <DEDUP_REMOVED lines=25> */
.L_x_14092:
        /* <DEDUP_REMOVED lines=12> */
.L_x_14091:
[----:B------:R-:W2:Y:S02]  /*bd80*/  LDG.E.U16 R4, desc[UR36][R4.64] ;  /* 0x0000002404047981 */ /* 0x000ea4000c1e1500 */
[----:B--2---:R-:W-:Y:S01]  /*bd90*/  IMAD.U32 R29, R4, 0x10000, RZ ;  /* 0x00010000041d7824 */ /* 0x004fe200078e00ff */
[----:B------:R-:W-:Y:S06]  /*bda0*/  BRA `(.L_x_14081) ;  /* 0x0000000400887947 */ /* 0x000fec0003800000 */
.L_x_14088:
        /* <DEDUP_REMOVED lines=11> */
.L_x_14095:
        /* <DEDUP_REMOVED lines=20> */
.L_x_14097:
[----:B------:R-:W-:Y:S05]  /*bfa0*/  BSYNC.RECONVERGENT B0 ;  /* 0x0000000000007941 */ /* 0x000fea0003800200 */
.L_x_14096:
[----:B------:R-:W-:Y:S01]  /*bfb0*/  IMAD.SHL.U32 R0, R0, 0x100000, RZ ;  /* 0x0010000000007824 */ /* 0x000fe200078e00ff */
[----:B------:R-:W-:-:S04]  /*bfc0*/  LEA R3, R3, 0x3b800000, 0x17 ;  /* 0x3b80000003037811 */ /* 0x000fc800078eb8ff */
[----:B------:R-:W-:Y:S01]  /*bfd0*/  LOP3.LUT R29, R3, R0, R29, 0xfe, !PT ;  /* 0x00000000031d7212 */ /* 0x000fe200078efe1d */
[----:B------:R-:W-:Y:S06]  /*bfe0*/  BRA `(.L_x_14081) ;  /* 0x0000000000f87947 */ /* 0x000fec0003800000 */
.L_x_14094:
        /* <DEDUP_REMOVED lines=20> */
.L_x_14099:
[----:B------:R-:W-:Y:S05]  /*c130*/  BSYNC.RECONVERGENT B0 ;  /* 0x0000000000007941 */ /* 0x000fea0003800200 */
.L_x_14098:
[----:B------:R-:W-:Y:S01]  /*c140*/  IMAD.SHL.U32 R0, R0, 0x200000, RZ ;  /* 0x0020000000007824 */ /* 0x000fe200078e00ff */
[----:B------:R-:W-:-:S04]  /*c150*/  LEA R3, R3, 0x37800000, 0x17 ;  /* 0x3780000003037811 */ /* 0x000fc800078eb8ff */
[----:B------:R-:W-:Y:S01]  /*c160*/  LOP3.LUT R29, R3, R0, R29, 0xfe, !PT ;  /* 0x00000000031d7212 */ /* 0x000fe200078efe1d */
[----:B------:R-:W-:Y:S06]  /*c170*/  BRA `(.L_x_14081) ;  /* 0x0000000000947947 */ /* 0x000fec0003800000 */
.L_x_14093:
        /* <DEDUP_REMOVED lines=14> */
.L_x_14080:
        /* <DEDUP_REMOVED lines=16> */
.L_x_14102:
[----:B------:R-:W-:Y:S01]  /*c360*/  IMAD.MOV.U32 R29, RZ, RZ, RZ ;  /* 0x000000ffff1d7224 */ /* 0x000fe200078e00ff */
[----:B------:R-:W-:Y:S06]  /*c370*/  BRA `(.L_x_14081) ;  /* 0x0000000000147947 */ /* 0x000fec0003800000 */
.L_x_14101:
[----:B------:R-:W2:Y:S02]  /*c380*/  LDG.E.64 R4, desc[UR36][R4.64] ;  /* 0x0000002404047981 */ /* 0x000ea4000c1e1b00 */
[----:B--2---:R0:W1:Y:S01]  /*c390*/  I2F.U64 R29, R4 ;  /* 0x00000004001d7312 */ /* 0x0040620000301000 */
[----:B------:R-:W-:Y:S05]  /*c3a0*/  BRA `(.L_x_14081) ;  /* 0x0000000000087947 */ /* 0x000fea0003800000 */
.L_x_14100:
[----:B------:R-:W2:Y:S02]  /*c3b0*/  LDG.E R4, desc[UR36][R4.64] ;  /* 0x0000002404047981 */ /* 0x000ea4000c1e1900 */
[----:B--2---:R-:W-:-:S07]  /*c3c0*/  I2FP.F32.U32 R29, R4 ;  /* 0x00000004001d7245 */ /* 0x004fce0000201000 */
.L_x_14081:
[----:B------:R-:W-:Y:S05]  /*c3d0*/  BSYNC.RECONVERGENT B6 ;  /* 0x0000000000067941 */ /* 0x000fea0003800200 */
.L_x_14075:
        /* <DEDUP_REMOVED lines=20> */
.L_x_14107:
[----:B------:R-:W2:Y:S02]  /*c520*/  LDG.E.U8 R4, desc[UR36][R4.64] ;  /* 0x0000002404047981 */ /* 0x000ea4000c1e1100 */
[----:B--2---:R-:W-:Y:S01]  /*c530*/  I2FP.F32.U32 R31, R4 ;  /* 0x00000004001f7245 */ /* 0x004fe20000201000 */
[----:B------:R-:W-:Y:S06]  /*c540*/  BRA `(.L_x_14109) ;  /* 0x0000000c00247947 */ /* 0x000fec0003800000 */
.L_x_14106:
        /* <DEDUP_REMOVED lines=9> */
.L_x_14111:
[----:B------:R-:W2:Y:S02]  /*c5e0*/  LDG.E R4, desc[UR36][R4.64] ;  /* 0x0000002404047981 */ /* 0x000ea4000c1e1900 */
[----:B--2---:R-:W-:Y:S01]  /*c5f0*/  I2FP.F32.S32 R31, R4 ;  /* 0x00000004001f7245 */ /* 0x004fe20000201400 */
[----:B------:R-:W-:Y:S06]  /*c600*/  BRA `(.L_x_14109) ;  /* 0x0000000800f47947 */ /* 0x000fec0003800000 */
.L_x_14110:
[----:B------:R-:W2:Y:S02]  /*c610*/  LDG.E.U16 R4, desc[UR36][R4.64] ;  /* 0x0000002404047981 */ /* 0x000ea4000c1e1500 */
[----:B--2---:R0:W2:Y:S01]  /*c620*/  I2F.S16 R31, R4 ;  /* 0x00000004001f7306 */ /* 0x0040a20000101400 */
[----:B------:R-:W-:Y:S05]  /*c630*/  BRA `(.L_x_14109) ;  /* 0x0000000800e87947 */ /* 0x000fea0003800000 */
.L_x_14105:
        /* <DEDUP_REMOVED lines=8> */
.L_x_14113:
[----:B------:R-:W2:Y:S02]  /*c6c0*/  LDG.E.U16 R4, desc[UR36][R4.64] ;  /* 0x0000002404047981 */ /* 0x000ea4000c1e1500 */
[----:B--2---:R-:W-:Y:S01]  /*c6d0*/  HADD2.F32 R31, -RZ, R4.H0_H0 ;  /* 0x20000004ff1f7230 */ /* 0x004fe20000004100 */
[----:B------:R-:W-:Y:S06]  /*c6e0*/  BRA `(.L_x_14109) ;  /* 0x0000000800bc7947 */ /* 0x000fec0003800000 */
.L_x_14112:
        /* <DEDUP_REMOVED lines=8> */
.L_x_14115:
[----:B------:R-:W2:Y:S02]  /*c770*/  LDG.E.U16 R4, desc[UR36][R4.64] ;  /* 0x0000002404047981 */ /* 0x000ea4000c1e1500 */
[----:B--2---:R-:W-:Y:S01]  /*c780*/  HADD2.F32 R31, -RZ, R4.H0_H0 ;  /* 0x20000004ff1f7230 */ /* 0x004fe20000004100 */
[----:B------:R-:W-:Y:S06]  /*c790*/  BRA `(.L_x_14109) ;  /* 0x0000000800907947 */ /* 0x000fec0003800000 */
.L_x_14114:
[----:B------:R-:W2:Y:S01]  /*c7a0*/  LDG.E.64 R4, desc[UR36][R4.64] ;  /* 0x0000002404047981 */ /* 0x000ea2000c1e1b00 */
[----:B------:R-:W-:Y:S01]  /*c7b0*/  UMOV UR4, 0xf0000000 ;  /* 0xf000000000047882 */ /* 0x000fe20000000000 */
[----:B------:R-:W-:Y:S01]  /*c7c0*/  UMOV UR5, 0x380fffff ;  /* 0x380fffff00057882 */ /* 0x000fe20000000000 */
[----:B--2---:R-:W0:Y:S01]  /*c7d0*/  F2F.F32.F64 R31, R4 ;  /* 0x00000004001f7310 */ /* 0x004e220000301000 */
[----:B------:R-:W-:-:S14]  /*c7e0*/  DSETP.GEU.AND P0, PT, |R4|, UR4, PT ;  /* 0x0000000404007e2a */ /* 0x000fdc000bf0e200 */
[----:B0-----:R-:W-:Y:S01]  /*c7f0*/  @!P0 FMUL R31, R31, 1.175494350822287508e-38 ;  /* 0x008000001f1f8820 */ /* 0x001fe20000400000 */
[----:B------:R-:W-:Y:S06]  /*c800*/  BRA `(.L_x_14109) ;  /* 0x0000000800747947 */ /* 0x000fec0003800000 */
.L_x_14104:
        /* <DEDUP_REMOVED lines=12> */
.L_x_14118:
[----:B------:R-:W2:Y:S01]  /*c8d0*/  LDG.E.64 R4, desc[UR36][R4.64] ;  /* 0x0000002404047981 */ /* 0x000ea2000c1e1b00 */
[----:B------:R-:W-:Y:S01]  /*c8e0*/  UMOV UR4, 0xf0000000 ;  /* 0xf000000000047882 */ /* 0x000fe20000000000 */
[----:B------:R-:W-:Y:S01]  /*c8f0*/  UMOV UR5, 0x380fffff ;  /* 0x380fffff00057882 */ /* 0x000fe20000000000 */
[----:B--2---:R-:W0:Y:S01]  /*c900*/  F2F.F32.F64 R31, R4 ;  /* 0x00000004001f7310 */ /* 0x004e220000301000 */
[----:B------:R-:W-:-:S14]  /*c910*/  DSETP.GEU.AND P0, PT, |R4|, UR4, PT ;  /* 0x0000000404007e2a */ /* 0x000fdc000bf0e200 */
[----:B0-----:R-:W-:Y:S01]  /*c920*/  @!P0 FMUL R31, R31, 1.175494350822287508e-38 ;  /* 0x008000001f1f8820 */ /* 0x001fe20000400000 */
[----:B------:R-:W-:Y:S06]  /*c930*/  BRA `(.L_x_14109) ;  /* 0x0000000800287947 */ /* 0x000fec0003800000 */
.L_x_14117:
        /* <DEDUP_REMOVED lines=25> */
.L_x_14120:
        /* <DEDUP_REMOVED lines=12> */
.L_x_14119:
[----:B------:R-:W2:Y:S02]  /*cb90*/  LDG.E.U16 R4, desc[UR36][R4.64] ;  /* 0x0000002404047981 */ /* 0x000ea4000c1e1500 */
[----:B--2---:R-:W-:Y:S01]  /*cba0*/  IMAD.U32 R31, R4, 0x10000, RZ ;  /* 0x00010000041f7824 */ /* 0x004fe200078e00ff */
[----:B------:R-:W-:Y:S06]  /*cbb0*/  BRA `(.L_x_14109) ;  /* 0x0000000400887947 */ /* 0x000fec0003800000 */
.L_x_14116:
        /* <DEDUP_REMOVED lines=11> */
.L_x_14123:
        /* <DEDUP_REMOVED lines=20> */
.L_x_14125:
[----:B------:R-:W-:Y:S05]  /*cdb0*/  BSYNC.RECONVERGENT B0 ;  /* 0x0000000000007941 */ /* 0x000fea0003800200 */
.L_x_14124:
[----:B------:R-:W-:Y:S01]  /*cdc0*/  IMAD.SHL.U32 R0, R0, 0x100000, RZ ;  /* 0x0010000000007824 */ /* 0x000fe200078e00ff */
[----:B------:R-:W-:-:S04]  /*cdd0*/  LEA R3, R3, 0x3b800000, 0x17 ;  /* 0x3b80000003037811 */ /* 0x000fc800078eb8ff */
[----:B------:R-:W-:Y:S01]  /*cde0*/  LOP3.LUT R31, R3, R0, R31, 0xfe, !PT ;  /* 0x00000000031f7212 */ /* 0x000fe200078efe1f */
[----:B------:R-:W-:Y:S06]  /*cdf0*/  BRA `(.L_x_14109) ;  /* 0x0000000000f87947 */ /* 0x000fec0003800000 */
.L_x_14122:
        /* <DEDUP_REMOVED lines=20> */
.L_x_14127:
[----:B------:R-:W-:Y:S05]  /*cf40*/  BSYNC.RECONVERGENT B0 ;  /* 0x0000000000007941 */ /* 0x000fea0003800200 */
.L_x_14126:
[----:B------:R-:W-:Y:S01]  /*cf50*/  IMAD.SHL.U32 R0, R0, 0x200000, RZ ;  /* 0x0020000000007824 */ /* 0x000fe200078e00ff */
[----:B------:R-:W-:-:S04]  /*cf60*/  LEA R3, R3, 0x37800000, 0x17 ;  /* 0x3780000003037811 */ /* 0x000fc800078eb8ff */
[----:B------:R-:W-:Y:S01]  /*cf70*/  LOP3.LUT R31, R3, R0, R31, 0xfe, !PT ;  /* 0x00000000031f7212 */ /* 0x000fe200078efe1f */
[----:B------:R-:W-:Y:S06]  /*cf80*/  BRA `(.L_x_14109) ;  /* 0x0000000000947947 */ /* 0x000fec0003800000 */
.L_x_14121:
        /* <DEDUP_REMOVED lines=14> */
.L_x_14108:
        /* <DEDUP_REMOVED lines=16> */
.L_x_14130:
[----:B------:R-:W-:Y:S01]  /*d170*/  IMAD.MOV.U32 R31, RZ, RZ, RZ ;  /* 0x000000ffff1f7224 */ /* 0x000fe200078e00ff */
[----:B------:R-:W-:Y:S06]  /*d180*/  BRA `(.L_x_14109) ;  /* 0x0000000000147947 */ /* 0x000fec0003800000 */
.L_x_14129:
[----:B------:R-:W2:Y:S02]  /*d190*/  LDG.E.64 R4, desc[UR36][R4.64] ;  /* 0x0000002404047981 */ /* 0x000ea4000c1e1b00 */
[----:B--2---:R0:W2:Y:S01]  /*d1a0*/  I2F.U64 R31, R4 ;  /* 0x00000004001f7312 */ /* 0x0040a20000301000 */
[----:B------:R-:W-:Y:S05]  /*d1b0*/  BRA `(.L_x_14109) ;  /* 0x0000000000087947 */ /* 0x000fea0003800000 */
.L_x_14128:
[----:B------:R-:W2:Y:S02]  /*d1c0*/  LDG.E R4, desc[UR36][R4.64] ;  /* 0x0000002404047981 */ /* 0x000ea4000c1e1900 */
[----:B--2---:R-:W-:-:S07]  /*d1d0*/  I2FP.F32.U32 R31, R4 ;  /* 0x00000004001f7245 */ /* 0x004fce0000201000 */
.L_x_14109:
[----:B------:R-:W-:Y:S05]  /*d1e0*/  BSYNC.RECONVERGENT B6 ;  /* 0x0000000000067941 */ /* 0x000fea0003800200 */
.L_x_14103:
[----:B------:R-:W-:-:S07]  /*d1f0*/  VIADD R38, R38, 0x80 ;  /* 0x0000008026267836 */ /* 0x000fce0000000000 */
.L_x_13924:
[----:B------:R-:W-:Y:S05]  /*d200*/  BSYNC.RECONVERGENT B7 ;  /* 0x0000000000077941 */ /* 0x000fea0003800200 */
.L_x_13923:
[----:B------:R-:W-:Y:S01]  /*d210*/  ISETP.GE.AND P0, PT, R38, R43, PT ;  /* 0x0000002b2600720c */ /* 0x000fe20003f06270 */
[----:B------:R-:W-:Y:S01]  /*d220*/  BSSY.RECONVERGENT B7, `(.L_x_14131) ;  /* 0x0000687000077945 */ /* 0x000fe20003800200 */
[----:B------:R-:W-:Y:S01]  /*d230*/  IMAD.MOV.U32 R32, RZ, RZ, RZ ;  /* 0x000000ffff207224 */ /* 0x000fe200078e00ff */
[----:B------:R-:W-:Y:S01]  /*d240*/  PRMT R33, RZ, 0x7610, R33 ;  /* 0x00007610ff217816 */ /* 0x000fe20000000021 */
[----:B------:R-:W-:Y:S01]  /*d250*/  IMAD.MOV.U32 R35, RZ, RZ, RZ ;  /* 0x000000ffff237224 */ /* 0x000fe200078e00ff */
[----:B------:R-:W-:Y:S02]  /*d260*/  PRMT R34, RZ, 0x7610, R34 ;  /* 0x00007610ff227816 */ /* 0x000fe40000000022 */
[----:B------:R-:W-:Y:S01]  /*d270*/  CS2R R36, SRZ ;  /* 0x0000000000247805 */ /* 0x000fe2000001ff00 */
[----:B------:R-:W-:-:S05]  /*d280*/  IMAD.MOV.U32 R41, RZ, RZ, RZ ;  /* 0x000000ffff297224 */ /* 0x000fca00078e00ff */
[----:B------:R-:W-:Y:S05]  /*d290*/  @P0 BRA `(.L_x_14132) ;  /* 0x0000006400fc0947 */ /* 0x000fea0003800000 */
[----:B------:R-:W1:Y:S01]  /*d2a0*/  LDCU UR4, c[0x0][0x3e4] ;  /* 0x00007c80ff0477ac */ /* 0x000e620008000800 */
[----:B0-2---:R-:W0:Y:S01]  /*d2b0*/  LDC.64 R4, c[0x0][0x3a0] ;  /* 0x0000e800ff047b82 */ /* 0x005e220000000a00 */
[----:B------:R-:W-:-:S04]  /*d2c0*/  IMAD R40, R2, 0x200, R38 ;  /* 0x0000020002287824 */ /* 0x000fc800078e0226 */
[----:B-1----:R-:W-:Y:S01]  /*d2d0*/  IMAD R3, R40, UR4, RZ ;  /* 0x0000000428037c24 */ /* 0x002fe2000f8e02ff */
[----:B------:R-:W-:-:S04]  /*d2e0*/  ULOP3.LUT UR4, UR45, 0xff, URZ, 0xc0, !UPT ;  /* 0x000000ff2d047892 */ /* 0x000fc8000f8ec0ff */
[----:B------:R-:W-:Y:S01]  /*d2f0*/  UISETP.GT.AND UP0, UPT, UR4, 0x9, UPT ;  /* 0x000000090400788c */ /* 0x000fe2000bf04270 */
[----:B0-----:R-:W-:-:S05]  /*d300*/  IADD3 R4, P0, PT, R3, R4, RZ ;  /* 0x0000000403047210 */ /* 0x001fca0007f1e0ff */
        /* <DEDUP_REMOVED lines=15> */
.L_x_14136:
[----:B------:R-:W2:Y:S02]  /*d400*/  LDG.E.U8 R4, desc[UR36][R4.64] ;  /* 0x0000002404047981 */ /* 0x000ea4000c1e1100 */
[----:B--2---:R-:W-:-:S04]  /*d410*/  I2FP.F32.U32 R0, R4 ;  /* 0x0000000400007245 */ /* 0x004fc80000201000 */
[----:B------:R-:W-:-:S04]  /*d420*/  F2FP.BF16.F32.PACK_AB R0, RZ, R0 ;  /* 0x00000000ff00723e */ /* 0x000fc800000010ff */
[----:B------:R-:W-:Y:S01]  /*d430*/  PRMT R33, R0, 0x7610, R33 ;  /* 0x0000761000217816 */ /* 0x000fe20000000021 */
[----:B------:R-:W-:Y:S06]  /*d440*/  BRA `(.L_x_14138) ;  /* 0x0000000c00c47947 */ /* 0x000fec0003800000 */
.L_x_14135:
        /* <DEDUP_REMOVED lines=11> */
.L_x_14140:
[----:B------:R-:W2:Y:S02]  /*d500*/  LDG.E R4, desc[UR36][R4.64] ;  /* 0x0000002404047981 */ /* 0x000ea4000c1e1900 */
[----:B--2---:R-:W-:-:S04]  /*d510*/  I2FP.F32.S32 R0, R4 ;  /* 0x0000000400007245 */ /* 0x004fc80000201400 */
[----:B------:R-:W-:-:S04]  /*d520*/  F2FP.BF16.F32.PACK_AB R0, RZ, R0 ;  /* 0x00000000ff00723e */ /* 0x000fc800000010ff */
[----:B------:R-:W-:Y:S01]  /*d530*/  PRMT R33, R0, 0x7610, R33 ;  /* 0x0000761000217816 */ /* 0x000fe20000000021 */
[----:B------:R-:W-:Y:S06]  /*d540*/  BRA `(.L_x_14138) ;  /* 0x0000000c00847947 */ /* 0x000fec0003800000 */
.L_x_14139:
[----:B------:R-:W2:Y:S02]  /*d550*/  LDG.E.U16 R4, desc[UR36][R4.64] ;  /* 0x0000002404047981 */ /* 0x000ea4000c1e1500 */
[----:B--2---:R-:W0:Y:S02]  /*d560*/  I2F.S16 R0, R4 ;  /* 0x0000000400007306 */ /* 0x004e240000101400 */
[----:B0-----:R-:W-:-:S04]  /*d570*/  F2FP.BF16.F32.PACK_AB R0, RZ, R0 ;  /* 0x00000000ff00723e */ /* 0x001fc800000010ff */
[----:B------:R-:W-:Y:S01]  /*d580*/  PRMT R33, R0, 0x7610, R33 ;  /* 0x0000761000217816 */ /* 0x000fe20000000021 */
[----:B------:R-:W-:Y:S06]  /*d590*/  BRA `(.L_x_14138) ;  /* 0x0000000c00707947 */ /* 0x000fec0003800000 */
.L_x_14134:
        /* <DEDUP_REMOVED lines=9> */
.L_x_14142:
[----:B------:R-:W2:Y:S02]  /*d630*/  LDG.E.U16 R0, desc[UR36][R4.64] ;  /* 0x0000002404007981 */ /* 0x000ea4000c1e1500 */
[----:B--2---:R-:W-:-:S05]  /*d640*/  HADD2.F32 R0, -RZ, R0.H0_H0 ;  /* 0x20000000ff007230 */ /* 0x004fca0000004100 */
[----:B------:R-:W-:-:S04]  /*d650*/  F2FP.BF16.F32.PACK_AB R0, RZ, R0 ;  /* 0x00000000ff00723e */ /* 0x000fc800000010ff */
[----:B------:R-:W-:Y:S01]  /*d660*/  PRMT R33, R0, 0x7610, R33 ;  /* 0x0000761000217816 */ /* 0x000fe20000000021 */
[----:B------:R-:W-:Y:S06]  /*d670*/  BRA `(.L_x_14138) ;  /* 0x0000000c00387947 */ /* 0x000fec0003800000 */
.L_x_14141:
        /* <DEDUP_REMOVED lines=9> */
.L_x_14144:
[----:B------:R-:W2:Y:S02]  /*d710*/  LDG.E.U16 R4, desc[UR36][R4.64] ;  /* 0x0000002404047981 */ /* 0x000ea4000c1e1500 */
[----:B--2---:R-:W-:-:S05]  /*d720*/  HADD2.F32 R0, -RZ, R4.H0_H0 ;  /* 0x20000004ff007230 */ /* 0x004fca0000004100 */
[----:B------:R-:W-:-:S04]  /*d730*/  F2FP.BF16.F32.PACK_AB R0, RZ, R0 ;  /* 0x00000000ff00723e */ /* 0x000fc800000010ff */
[----:B------:R-:W-:Y:S01]  /*d740*/  PRMT R33, R0, 0x7610, R33 ;  /* 0x0000761000217816 */ /* 0x000fe20000000021 */
[----:B------:R-:W-:Y:S06]  /*d750*/  BRA `(.L_x_14138) ;  /* 0x0000000c00007947 */ /* 0x000fec0003800000 */
.L_x_14143:
        /* <DEDUP_REMOVED lines=9> */
.L_x_14133:
        /* <DEDUP_REMOVED lines=14> */
.L_x_14147:
        /* <DEDUP_REMOVED lines=9> */
.L_x_14146:
        /* <DEDUP_REMOVED lines=27> */
.L_x_14149:
        /* <DEDUP_REMOVED lines=15> */
.L_x_14148:
[----:B------:R0:W5:Y:S01]  /*dc00*/  LDG.E.U16 R33, desc[UR36][R4.64] ;  /* 0x0000002404217981 */ /* 0x000162000c1e1500 */
[----:B------:R-:W-:Y:S05]  /*dc10*/  BRA `(.L_x_14138) ;  /* 0x0000000400d07947 */ /* 0x000fea0003800000 */
.L_x_14145:
        /* <DEDUP_REMOVED lines=13> */
.L_x_14152:
        /* <DEDUP_REMOVED lines=21> */
.L_x_14156:
[----:B------:R-:W-:Y:S05]  /*de40*/  BSYNC.RECONVERGENT B1 ;  /* 0x0000000000017941 */ /* 0x000fea0003800200 */
.L_x_14155:
[----:B------:R-:W-:Y:S01]  /*de50*/  IMAD.SHL.U32 R0, R0, 0x100000, RZ ;  /* 0x0010000000007824 */ /* 0x000fe200078e00ff */
[----:B------:R-:W-:-:S04]  /*de60*/  LEA R3, R3, 0x3b800000, 0x17 ;  /* 0x3b80000003037811 */ /* 0x000fc800078eb8ff */
[----:B------:R-:W-:-:S07]  /*de70*/  LOP3.LUT R0, R3, R0, R7, 0xfe, !PT ;  /* 0x0000000003007212 */ /* 0x000fce00078efe07 */
.L_x_14154:
[----:B------:R-:W-:Y:S05]  /*de80*/  BSYNC.RECONVERGENT B0 ;  /* 0x0000000000007941 */ /* 0x000fea0003800200 */
.L_x_14153:
[----:B------:R-:W-:-:S04]  /*de90*/  F2FP.BF16.F32.PACK_AB R0, RZ, R0 ;  /* 0x00000000ff00723e */ /* 0x000fc800000010ff */
[----:B------:R-:W-:Y:S01]  /*dea0*/  PRMT R33, R0, 0x7610, R33 ;  /* 0x0000761000217816 */ /* 0x000fe20000000021 */
[----:B------:R-:W-:Y:S06]  /*deb0*/  BRA `(.L_x_14138) ;  /* 0x0000000400287947 */ /* 0x000fec0003800000 */
.L_x_14151:
        /* <DEDUP_REMOVED lines=21> */
.L_x_14160:
[----:B------:R-:W-:Y:S05]  /*e010*/  BSYNC.RECONVERGENT B1 ;  /* 0x0000000000017941 */ /* 0x000fea0003800200 */
.L_x_14159:
[----:B------:R-:W-:Y:S01]  /*e020*/  IMAD.SHL.U32 R0, R0, 0x200000, RZ ;  /* 0x0020000000007824 */ /* 0x000fe200078e00ff */
[----:B------:R-:W-:-:S04]  /*e030*/  LEA R3, R3, 0x37800000, 0x17 ;  /* 0x3780000003037811 */ /* 0x000fc800078eb8ff */
[----:B------:R-:W-:-:S07]  /*e040*/  LOP3.LUT R0, R3, R0, R7, 0xfe, !PT ;  /* 0x0000000003007212 */ /* 0x000fce00078efe07 */
.L_x_14158:
[----:B------:R-:W-:Y:S05]  /*e050*/  BSYNC.RECONVERGENT B0 ;  /* 0x0000000000007941 */ /* 0x000fea0003800200 */
.L_x_14157:
[----:B------:R-:W-:-:S04]  /*e060*/  F2FP.BF16.F32.PACK_AB R0, RZ, R0 ;  /* 0x00000000ff00723e */ /* 0x000fc800000010ff */
[----:B------:R-:W-:Y:S01]  /*e070*/  PRMT R33, R0, 0x7610, R33 ;  /* 0x0000761000217816 */ /* 0x000fe20000000021 */
[----:B------:R-:W-:Y:S06]  /*e080*/  BRA `(.L_x_14138) ;  /* 0x0000000000b47947 */ /* 0x000fec0003800000 */
.L_x_14150:
        /* <DEDUP_REMOVED lines=14> */
.L_x_14164:
[----:B------:R-:W-:Y:S05]  /*e170*/  BSYNC.RECONVERGENT B0 ;  /* 0x0000000000007941 */ /* 0x000fea0003800200 */
.L_x_14163:
[----:B------:R-:W-:-:S04]  /*e180*/  F2FP.BF16.F32.PACK_AB R0, RZ, R0 ;  /* 0x00000000ff00723e */ /* 0x000fc800000010ff */
[----:B------:R-:W-:Y:S01]  /*e190*/  PRMT R33, R0, 0x7610, R33 ;  /* 0x0000761000217816 */ /* 0x000fe20000000021 */
[----:B------:R-:W-:Y:S06]  /*e1a0*/  BRA `(.L_x_14138) ;  /* 0x00000000006c7947 */ /* 0x000fec0003800000 */
.L_x_14137:
        /* <DEDUP_REMOVED lines=16> */
.L_x_14165:
[----:B------:R-:W-:Y:S01]  /*e2b0*/  PRMT R33, RZ, 0x7610, R33 ;  /* 0x00007610ff217816 */ /* 0x000fe20000000021 */
[----:B------:R-:W-:Y:S06]  /*e2c0*/  BRA `(.L_x_14138) ;  /* 0x0000000000247947 */ /* 0x000fec0003800000 */
.L_x_14162:
[----:B------:R-:W2:Y:S02]  /*e2d0*/  LDG.E.64 R4, desc[UR36][R4.64] ;  /* 0x0000002404047981 */ /* 0x000ea4000c1e1b00 */
[----:B--2---:R-:W0:Y:S02]  /*e2e0*/  I2F.U64 R0, R4 ;  /* 0x0000000400007312 */ /* 0x004e240000301000 */
[----:B0-----:R-:W-:-:S04]  /*e2f0*/  F2FP.BF16.F32.PACK_AB R0, RZ, R0 ;  /* 0x00000000ff00723e */ /* 0x001fc800000010ff */
[----:B------:R-:W-:Y:S01]  /*e300*/  PRMT R33, R0, 0x7610, R33 ;  /* 0x0000761000217816 */ /* 0x000fe20000000021 */
[----:B------:R-:W-:Y:S06]  /*e310*/  BRA `(.L_x_14138) ;  /* 0x0000000000107947 */ /* 0x000fec0003800000 */
.L_x_14161:
[----:B------:R-:W2:Y:S02]  /*e320*/  LDG.E R4, desc[UR36][R4.64] ;  /* 0x0000002404047981 */ /* 0x000ea4000c1e1900 */
[----:B--2---:R-:W-:-:S04]  /*e330*/  I2FP.F32.U32 R0, R4 ;  /* 0x0000000400007245 */ /* 0x004fc80000201000 */
[----:B------:R-:W-:-:S04]  /*e340*/  F2FP.BF16.F32.PACK_AB R0, RZ, R0 ;  /* 0x00000000ff00723e */ /* 0x000fc800000010ff */
[----:B------:R-:W-:-:S07]  /*e350*/  PRMT R33, R0, 0x7610, R33 ;  /* 0x0000761000217816 */ /* 0x000fce0000000021 */
.L_x_14138:
        /* <DEDUP_REMOVED lines=21> */
.L_x_14169:
[----:B------:R-:W2:Y:S02]  /*e4b0*/  LDG.E.U8 R4, desc[UR36][R4.64] ;  /* 0x0000002404047981 */ /* 0x000ea4000c1e1100 */
[----:B--2---:R-:W-:-:S04]  /*e4c0*/  I2FP.F32.U32 R0, R4 ;  /* 0x0000000400007245 */ /* 0x004fc80000201000 */
[----:B------:R-:W-:-:S04]  /*e4d0*/  F2FP.BF16.F32.PACK_AB R0, RZ, R0 ;  /* 0x00000000ff00723e */ /* 0x000fc800000010ff */
[----:B------:R-:W-:Y:S01]  /*e4e0*/  PRMT R34, R0, 0x7610, R34 ;  /* 0x0000761000227816 */ /* 0x000fe20000000022 */
[----:B------:R-:W-:Y:S06]  /*e4f0*/  BRA `(.L_x_14171) ;  /* 0x0000000c00c47947 */ /* 0x000fec0003800000 */
.L_x_14168:
        /* <DEDUP_REMOVED lines=11> */
.L_x_14173:
[----:B------:R-:W2:Y:S02]  /*e5b0*/  LDG.E R4, desc[UR36][R4.64] ;  /* 0x0000002404047981 */ /* 0x000ea4000c1e1900 */
[----:B--2---:R-:W-:-:S04]  /*e5c0*/  I2FP.F32.S32 R0, R4 ;  /* 0x0000000400007245 */ /* 0x004fc80000201400 */
[----:B------:R-:W-:-:S04]  /*e5d0*/  F2FP.BF16.F32.PACK_AB R0, RZ, R0 ;  /* 0x00000000ff00723e */ /* 0x000fc800000010ff */
[----:B------:R-:W-:Y:S01]  /*e5e0*/  PRMT R34, R0, 0x7610, R34 ;  /* 0x0000761000227816 */ /* 0x000fe20000000022 */
[----:B------:R-:W-:Y:S06]  /*e5f0*/  BRA `(.L_x_14171) ;  /* 0x0000000c00847947 */ /* 0x000fec0003800000 */
.L_x_14172:
[----:B------:R-:W2:Y:S02]  /*e600*/  LDG.E.U16 R4, desc[UR36][R4.64] ;  /* 0x0000002404047981 */ /* 0x000ea4000c1e1500 */
[----:B--2---:R-:W0:Y:S02]  /*e610*/  I2F.S16 R0, R4 ;  /* 0x0000000400007306 */ /* 0x004e240000101400 */
[----:B0-----:R-:W-:-:S04]  /*e620*/  F2FP.BF16.F32.PACK_AB R0, RZ, R0 ;  /* 0x00000000ff00723e */ /* 0x001fc800000010ff */
[----:B------:R-:W-:Y:S01]  /*e630*/  PRMT R34, R0, 0x7610, R34 ;  /* 0x0000761000227816 */ /* 0x000fe20000000022 */
[----:B------:R-:W-:Y:S06]  /*e640*/  BRA `(.L_x_14171) ;  /* 0x0000000c00707947 */ /* 0x000fec0003800000 */
.L_x_14167:
        /* <DEDUP_REMOVED lines=9> */
.L_x_14175:
[----:B------:R-:W2:Y:S02]  /*e6e0*/  LDG.E.U16 R0, desc[UR36][R4.64] ;  /* 0x0000002404007981 */ /* 0x000ea4000c1e1500 */
[----:B--2---:R-:W-:-:S05]  /*e6f0*/  HADD2.F32 R0, -RZ, R0.H0_H0 ;  /* 0x20000000ff007230 */ /* 0x004fca0000004100 */
[----:B------:R-:W-:-:S04]  /*e700*/  F2FP.BF16.F32.PACK_AB R0, RZ, R0 ;  /* 0x00000000ff00723e */ /* 0x000fc800000010ff */
[----:B------:R-:W-:Y:S01]  /*e710*/  PRMT R34, R0, 0x7610, R34 ;  /* 0x0000761000227816 */ /* 0x000fe20000000022 */
[----:B------:R-:W-:Y:S06]  /*e720*/  BRA `(.L_x_14171) ;  /* 0x0000000c00387947 */ /* 0x000fec0003800000 */
.L_x_14174:
        /* <DEDUP_REMOVED lines=9> */
.L_x_14177:
[----:B------:R-:W2:Y:S02]  /*e7c0*/  LDG.E.U16 R4, desc[UR36][R4.64] ;  /* 0x0000002404047981 */ /* 0x000ea4000c1e1500 */
[----:B--2---:R-:W-:-:S05]  /*e7d0*/  HADD2.F32 R0, -RZ, R4.H0_H0 ;  /* 0x20000004ff007230 */ /* 0x004fca0000004100 */
[----:B------:R-:W-:-:S04]  /*e7e0*/  F2FP.BF16.F32.PACK_AB R0, RZ, R0 ;  /* 0x00000000ff00723e */ /* 0x000fc800000010ff */
[----:B------:R-:W-:Y:S01]  /*e7f0*/  PRMT R34, R0, 0x7610, R34 ;  /* 0x0000761000227816 */ /* 0x000fe20000000022 */
[----:B------:R-:W-:Y:S06]  /*e800*/  BRA `(.L_x_14171) ;  /* 0x0000000c00007947 */ /* 0x000fec0003800000 */
.L_x_14176:
        /* <DEDUP_REMOVED lines=9> */
.L_x_14166:
        /* <DEDUP_REMOVED lines=14> */
.L_x_14180:
        /* <DEDUP_REMOVED lines=9> */
.L_x_14179:
        /* <DEDUP_REMOVED lines=27> */
.L_x_14182:
        /* <DEDUP_REMOVED lines=15> */
.L_x_14181:
[----:B------:R0:W5:Y:S01]  /*ecb0*/  LDG.E.U16 R34, desc[UR36][R4.64] ;  /* 0x0000002404227981 */ /* 0x000162000c1e1500 */
[----:B------:R-:W-:Y:S05]  /*ecc0*/  BRA `(.L_x_14171) ;  /* 0x0000000400d07947 */ /* 0x000fea0003800000 */
.L_x_14178:
        /* <DEDUP_REMOVED lines=13> */
.L_x_14185:
        /* <DEDUP_REMOVED lines=21> */
.L_x_14189:
[----:B------:R-:W-:Y:S05]  /*eef0*/  BSYNC.RECONVERGENT B1 ;  /* 0x0000000000017941 */ /* 0x000fea0003800200 */
.L_x_14188:
[----:B------:R-:W-:Y:S01]  /*ef00*/  IMAD.SHL.U32 R0, R0, 0x100000, RZ ;  /* 0x0010000000007824 */ /* 0x000fe200078e00ff */
[----:B------:R-:W-:-:S04]  /*ef10*/  LEA R3, R3, 0x3b800000, 0x17 ;  /* 0x3b80000003037811 */ /* 0x000fc800078eb8ff */
[----:B------:R-:W-:-:S07]  /*ef20*/  LOP3.LUT R0, R3, R0, R7, 0xfe, !PT ;  /* 0x0000000003007212 */ /* 0x000fce00078efe07 */
.L_x_14187:
[----:B------:R-:W-:Y:S05]  /*ef30*/  BSYNC.RECONVERGENT B0 ;  /* 0x0000000000007941 */ /* 0x000fea0003800200 */
.L_x_14186:
[----:B------:R-:W-:-:S04]  /*ef40*/  F2FP.BF16.F32.PACK_AB R0, RZ, R0 ;  /* 0x00000000ff00723e */ /* 0x000fc800000010ff */
[----:B------:R-:W-:Y:S01]  /*ef50*/  PRMT R34, R0, 0x7610, R34 ;  /* 0x0000761000227816 */ /* 0x000fe20000000022 */
[----:B------:R-:W-:Y:S06]  /*ef60*/  BRA `(.L_x_14171) ;  /* 0x0000000400287947 */ /* 0x000fec0003800000 */
.L_x_14184:
        /* <DEDUP_REMOVED lines=21> */
.L_x_14193:
[----:B------:R-:W-:Y:S05]  /*f0c0*/  BSYNC.RECONVERGENT B1 ;  /* 0x0000000000017941 */ /* 0x000fea0003800200 */
.L_x_14192:
[----:B------:R-:W-:Y:S01]  /*f0d0*/  IMAD.SHL.U32 R0, R0, 0x200000, RZ ;  /* 0x0020000000007824 */ /* 0x000fe200078e00ff */
[----:B------:R-:W-:-:S04]  /*f0e0*/  LEA R3, R3, 0x37800000, 0x17 ;  /* 0x3780000003037811 */ /* 0x000fc800078eb8ff */
[----:B------:R-:W-:-:S07]  /*f0f0*/  LOP3.LUT R0, R3, R0, R7, 0xfe, !PT ;  /* 0x0000000003007212 */ /* 0x000fce00078efe07 */
.L_x_14191:
[----:B------:R-:W-:Y:S05]  /*f100*/  BSYNC.RECONVERGENT B0 ;  /* 0x0000000000007941 */ /* 0x000fea0003800200 */
.L_x_14190:
[----:B------:R-:W-:-:S04]  /*f110*/  F2FP.BF16.F32.PACK_AB R0, RZ, R0 ;  /* 0x00000000ff00723e */ /* 0x000fc800000010ff */
[----:B------:R-:W-:Y:S01]  /*f120*/  PRMT R34, R0, 0x7610, R34 ;  /* 0x0000761000227816 */ /* 0x000fe20000000022 */
[----:B------:R-:W-:Y:S06]  /*f130*/  BRA `(.L_x_14171) ;  /* 0x0000000000b47947 */ /* 0x000fec0003800000 */
.L_x_14183:
        /* <DEDUP_REMOVED lines=14> */
.L_x_14197:
[----:B------:R-:W-:Y:S05]  /*f220*/  BSYNC.RECONVERGENT B0 ;  /* 0x0000000000007941 */ /* 0x000fea0003800200 */
.L_x_14196:
[----:B------:R-:W-:-:S04]  /*f230*/  F2FP.BF16.F32.PACK_AB R0, RZ, R0 ;  /* 0x00000000ff00723e */ /* 0x000fc800000010ff */
[----:B------:R-:W-:Y:S01]  /*f240*/  PRMT R34, R0, 0x7610, R34 ;  /* 0x0000761000227816 */ /* 0x000fe20000000022 */
[----:B------:R-:W-:Y:S06]  /*f250*/  BRA `(.L_x_14171) ;  /* 0x00000000006c7947 */ /* 0x000fec0003800000 */
.L_x_14170:
        /* <DEDUP_REMOVED lines=16> */
.L_x_14198:
[----:B------:R-:W-:Y:S01]  /*f360*/  PRMT R34, RZ, 0x7610, R34 ;  /* 0x00007610ff227816 */ /* 0x000fe20000000022 */
[----:B------:R-:W-:Y:S06]  /*f370*/  BRA `(.L_x_14171) ;  /* 0x0000000000247947 */ /* 0x000fec0003800000 */
.L_x_14195:
[----:B------:R-:W2:Y:S02]  /*f380*/  LDG.E.64 R4, desc[UR36][R4.64] ;  /* 0x0000002404047981 */ /* 0x000ea4000c1e1b00 */
[----:B--2---:R-:W0:Y:S02]  /*f390*/  I2F.U64 R0, R4 ;  /* 0x0000000400007312 */ /* 0x004e240000301000 */
[----:B0-----:R-:W-:-:S04]  /*f3a0*/  F2FP.BF16.F32.PACK_AB R0, RZ, R0 ;  /* 0x00000000ff00723e */ /* 0x001fc800000010ff */
[----:B------:R-:W-:Y:S01]  /*f3b0*/  PRMT R34, R0, 0x7610, R34 ;  /* 0x0000761000227816 */ /* 0x000fe20000000022 */
[----:B------:R-:W-:Y:S06]  /*f3c0*/  BRA `(.L_x_14171) ;  /* 0x0000000000107947 */ /* 0x000fec0003800000 */
.L_x_14194:
[----:B------:R-:W2:Y:S02]  /*f3d0*/  LDG.E R4, desc[UR36][R4.64] ;  /* 0x0000002404047981 */ /* 0x000ea4000c1e1900 */
[----:B--2---:R-:W-:-:S04]  /*f3e0*/  I2FP.F32.U32 R0, R4 ;  /* 0x0000000400007245 */ /* 0x004fc80000201000 */
[----:B------:R-:W-:-:S04]  /*f3f0*/  F2FP.BF16.F32.PACK_AB R0, RZ, R0 ;  /* 0x00000000ff00723e */ /* 0x000fc800000010ff */
[----:B------:R-:W-:-:S07]  /*f400*/  PRMT R34, R0, 0x7610, R34 ;  /* 0x0000761000227816 */ /* 0x000fce0000000022 */
.L_x_14171:
        /* <DEDUP_REMOVED lines=20> */
.L_x_14203:
[----:B------:R-:W2:Y:S02]  /*f550*/  LDG.E.U8 R4, desc[UR36][R4.64] ;  /* 0x0000002404047981 */ /* 0x000ea4000c1e1100 */
[----:B--2---:R-:W-:Y:S01]  /*f560*/  I2FP.F32.U32 R32, R4 ;  /* 0x0000000400207245 */ /* 0x004fe20000201000 */
[----:B------:R-:W-:Y:S06]  /*f570*/  BRA `(.L_x_14205) ;  /* 0x0000000c00287947 */ /* 0x000fec0003800000 */
.L_x_14202:
        /* <DEDUP_REMOVED lines=9> */
.L_x_14207:
[----:B------:R-:W2:Y:S02]  /*f610*/  LDG.E R4, desc[UR36][R4.64] ;  /* 0x0000002404047981 */ /* 0x000ea4000c1e1900 */
[----:B--2---:R-:W-:Y:S01]  /*f620*/  I2FP.F32.S32 R32, R4 ;  /* 0x0000000400207245 */ /* 0x004fe20000201400 */
[----:B------:R-:W-:Y:S06]  /*f630*/  BRA `(.L_x_14205) ;  /* 0x0000000800f87947 */ /* 0x000fec0003800000 */
.L_x_14206:
[----:B------:R-:W2:Y:S02]  /*f640*/  LDG.E.U16 R4, desc[UR36][R4.64] ;  /* 0x0000002404047981 */ /* 0x000ea4000c1e1500 */
[----:B--2---:R2:W0:Y:S01]  /*f650*/  I2F.S16 R32, R4 ;  /* 0x0000000400207306 */ /* 0x0044220000101400 */
[----:B------:R-:W-:Y:S05]  /*f660*/  BRA `(.L_x_14205) ;  /* 0x0000000800ec7947 */ /* 0x000fea0003800000 */
.L_x_14201:
        /* <DEDUP_REMOVED lines=8> */
.L_x_14209:
[----:B------:R-:W2:Y:S02]  /*f6f0*/  LDG.E.U16 R4, desc[UR36][R4.64] ;  /* 0x0000002404047981 */ /* 0x000ea4000c1e1500 */
[----:B--2---:R-:W-:Y:S01]  /*f700*/  HADD2.F32 R32, -RZ, R4.H0_H0 ;  /* 0x20000004ff207230 */ /* 0x004fe20000004100 */
[----:B------:R-:W-:Y:S06]  /*f710*/  BRA `(.L_x_14205) ;  /* 0x0000000800c07947 */ /* 0x000fec0003800000 */
.L_x_14208:
        /* <DEDUP_REMOVED lines=8> */
.L_x_14211:
[----:B------:R-:W2:Y:S02]  /*f7a0*/  LDG.E.U16 R4, desc[UR36][R4.64] ;  /* 0x0000002404047981 */ /* 0x000ea4000c1e1500 */
[----:B--2---:R-:W-:Y:S01]  /*f7b0*/  HADD2.F32 R32, -RZ, R4.H0_H0 ;  /* 0x20000004ff207230 */ /* 0x004fe20000004100 */
[----:B------:R-:W-:Y:S06]  /*f7c0*/  BRA `(.L_x_14205) ;  /* 0x0000000800947947 */ /* 0x000fec0003800000 */
.L_x_14210:
[----:B------:R-:W2:Y:S01]  /*f7d0*/  LDG.E.64 R4, desc[UR36][R4.64] ;  /* 0x0000002404047981 */ /* 0x000ea2000c1e1b00 */
[----:B------:R-:W-:Y:S01]  /*f7e0*/  UMOV UR4, 0xf0000000 ;  /* 0xf000000000047882 */ /* 0x000fe20000000000 */
[----:B------:R-:W-:Y:S01]  /*f7f0*/  UMOV UR5, 0x380fffff ;  /* 0x380fffff00057882 */ /* 0x000fe20000000000 */
[----:B--2---:R-:W0:Y:S01]  /*f800*/  F2F.F32.F64 R32, R4 ;  /* 0x0000000400207310 */ /* 0x004e220000301000 */
[----:B------:R-:W-:-:S14]  /*f810*/  DSETP.GEU.AND P0, PT, |R4|, UR4, PT ;  /* 0x0000000404007e2a */ /* 0x000fdc000bf0e200 */
[----:B0-----:R-:W-:Y:S01]  /*f820*/  @!P0 FMUL R32, R32, 1.175494350822287508e-38 ;  /* 0x0080000020208820 */ /* 0x001fe20000400000 */
[----:B------:R-:W-:Y:S06]  /*f830*/  BRA `(.L_x_14205) ;  /* 0x0000000800787947 */ /* 0x000fec0003800000 */
.L_x_14200:
        /* <DEDUP_REMOVED lines=12> */
.L_x_14214:
[----:B------:R-:W2:Y:S01]  /*f900*/  LDG.E.64 R4, desc[UR36][R4.64] ;  /* 0x0000002404047981 */ /* 0x000ea2000c1e1b00 */
[----:B------:R-:W-:Y:S01]  /*f910*/  UMOV UR4, 0xf0000000 ;  /* 0xf000000000047882 */ /* 0x000fe20000000000 */
[----:B------:R-:W-:Y:S01]  /*f920*/  UMOV UR5, 0x380fffff ;  /* 0x380fffff00057882 */ /* 0x000fe20000000000 */
[----:B--2---:R-:W0:Y:S01]  /*f930*/  F2F.F32.F64 R32, R4 ;  /* 0x0000000400207310 */ /* 0x004e220000301000 */
[----:B------:R-:W-:-:S14]  /*f940*/  DSETP.GEU.AND P0, PT, |R4|, UR4, PT ;  /* 0x0000000404007e2a */ /* 0x000fdc000bf0e200 */
[----:B0-----:R-:W-:Y:S01]  /*f950*/  @!P0 FMUL R32, R32, 1.175494350822287508e-38 ;  /* 0x0080000020208820 */ /* 0x001fe20000400000 */
[----:B------:R-:W-:Y:S06]  /*f960*/  BRA `(.L_x_14205) ;  /* 0x00000008002c7947 */ /* 0x000fec0003800000 */
.L_x_14213:
        /* <DEDUP_REMOVED lines=25> */
.L_x_14216:
        /* <DEDUP_REMOVED lines=13> */
.L_x_14215:
[----:B------:R-:W2:Y:S02]  /*fbd0*/  LDG.E.U16 R4, desc[UR36][R4.64] ;  /* 0x0000002404047981 */ /* 0x000ea4000c1e1500 */
[----:B--2---:R-:W-:Y:S01]  /*fbe0*/  IMAD.U32 R32, R4, 0x10000, RZ ;  /* 0x0001000004207824 */ /* 0x004fe200078e00ff */
[----:B------:R-:W-:Y:S06]  /*fbf0*/  BRA `(.L_x_14205) ;  /* 0x0000000400887947 */ /* 0x000fec0003800000 */
.L_x_14212:
        /* <DEDUP_REMOVED lines=11> */
.L_x_14219:
        /* <DEDUP_REMOVED lines=20> */
.L_x_14221:
[----:B------:R-:W-:Y:S05]  /*fdf0*/  BSYNC.RECONVERGENT B0 ;  /* 0x0000000000007941 */ /* 0x000fea0003800200 */
.L_x_14220:
[----:B------:R-:W-:Y:S01]  /*fe00*/  IMAD.SHL.U32 R0, R0, 0x100000, RZ ;  /* 0x0010000000007824 */ /* 0x000fe200078e00ff */
[----:B------:R-:W-:-:S04]  /*fe10*/  LEA R3, R3, 0x3b800000, 0x17 ;  /* 0x3b80000003037811 */ /* 0x000fc800078eb8ff */
[----:B------:R-:W-:Y:S01]  /*fe20*/  LOP3.LUT R32, R3, R0, R7, 0xfe, !PT ;  /* 0x0000000003207212 */ /* 0x000fe200078efe07 */
[----:B------:R-:W-:Y:S06]  /*fe30*/  BRA `(.L_x_14205) ;  /* 0x0000000000f87947 */ /* 0x000fec0003800000 */
.L_x_14218:
        /* <DEDUP_REMOVED lines=20> */
.L_x_14223:
[----:B------:R-:W-:Y:S05]  /*ff80*/  BSYNC.RECONVERGENT B0 ;  /* 0x0000000000007941 */ /* 0x000fea0003800200 */
.L_x_14222:
[----:B------:R-:W-:Y:S01]  /*ff90*/  IMAD.SHL.U32 R0, R0, 0x200000, RZ ;  /* 0x0020000000007824 */ /* 0x000fe200078e00ff */
[----:B------:R-:W-:-:S04]  /*ffa0*/  LEA R3, R3, 0x37800000, 0x17 ;  /* 0x3780000003037811 */ /* 0x000fc800078eb8ff */
[----:B------:R-:W-:Y:S01]  /*ffb0*/  LOP3.LUT R32, R3, R0, R7, 0xfe, !PT ;  /* 0x0000000003207212 */ /* 0x000fe200078efe07 */
[----:B------:R-:W-:Y:S06]  /*ffc0*/  BRA `(.L_x_14205) ;  /* 0x0000000000947947 */ /* 0x000fec0003800000 */
.L_x_14217:
        /* <DEDUP_REMOVED lines=14> */
.L_x_14204:
        /* <DEDUP_REMOVED lines=16> */
.L_x_14226:
[----:B------:R-:W-:Y:S01]  /*101b0*/  IMAD.MOV.U32 R32, RZ, RZ, RZ ;  /* 0x000000ffff207224 */ /* 0x000fe200078e00ff */
[----:B------:R-:W-:Y:S06]  /*101c0*/  BRA `(.L_x_14205) ;  /* 0x0000000000147947 */ /* 0x000fec0003800000 */
.L_x_14225:
[----:B------:R-:W2:Y:S02]  /*101d0*/  LDG.E.64 R4, desc[UR36][R4.64] ;  /* 0x0000002404047981 */ /* 0x000ea4000c1e1b00 */
[----:B--2---:R0:W1:Y:S01]  /*101e0*/  I2F.U64 R32, R4 ;  /* 0x0000000400207312 */ /* 0x0040620000301000 */
[----:B------:R-:W-:Y:S05]  /*101f0*/  BRA `(.L_x_14205) ;  /* 0x0000000000087947 */ /* 0x000fea0003800000 */
.L_x_14224:
[----:B------:R-:W2:Y:S02]  /*10200*/  LDG.E R4, desc[UR36][R4.64] ;  /* 0x0000002404047981 */ /* 0x000ea4000c1e1900 */
[----:B--2---:R-:W-:-:S07]  /*10210*/  I2FP.F32.U32 R32, R4 ;  /* 0x0000000400207245 */ /* 0x004fce0000201000 */
.L_x_14205:
[----:B------:R-:W-:Y:S05]  /*10220*/  BSYNC.RECONVERGENT B6 ;  /* 0x0000000000067941 */ /* 0x000fea0003800200 */
.L_x_14199:
        /* <DEDUP_REMOVED lines=20> */
.L_x_14231:
[----:B------:R-:W2:Y:S02]  /*10370*/  LDG.E.U8 R4, desc[UR36][R4.64] ;  /* 0x0000002404047981 */ /* 0x000ea4000c1e1100 */
[----:B--2---:R-:W-:Y:S01]  /*10380*/  I2FP.F32.U32 R35, R4 ;  /* 0x0000000400237245 */ /* 0x004fe20000201000 */
[----:B------:R-:W-:Y:S06]  /*10390*/  BRA `(.L_x_14233) ;  /* 0x0000000c00247947 */ /* 0x000fec0003800000 */
.L_x_14230:
        /* <DEDUP_REMOVED lines=9> */
.L_x_14235:
[----:B------:R-:W2:Y:S02]  /*10430*/  LDG.E R4, desc[UR36][R4.64] ;  /* 0x0000002404047981 */ /* 0x000ea4000c1e1900 */
[----:B--2---:R-:W-:Y:S01]  /*10440*/  I2FP.F32.S32 R35, R4 ;  /* 0x0000000400237245 */ /* 0x004fe20000201400 */
[----:B------:R-:W-:Y:S06]  /*10450*/  BRA `(.L_x_14233) ;  /* 0x0000000800f47947 */ /* 0x000fec0003800000 */
.L_x_14234:
[----:B------:R-:W2:Y:S02]  /*10460*/  LDG.E.U16 R4, desc[UR36][R4.64] ;  /* 0x0000002404047981 */ /* 0x000ea4000c1e1500 */
[----:B--2---:R0:W2:Y:S01]  /*10470*/  I2F.S16 R35, R4 ;  /* 0x0000000400237306 */ /* 0x0040a20000101400 */
[----:B------:R-:W-:Y:S05]  /*10480*/  BRA `(.L_x_14233) ;  /* 0x0000000800e87947 */ /* 0x000fea0003800000 */
.L_x_14229:
        /* <DEDUP_REMOVED lines=8> */
.L_x_14237:
[----:B------:R-:W2:Y:S02]  /*10510*/  LDG.E.U16 R4, desc[UR36][R4.64] ;  /* 0x0000002404047981 */ /* 0x000ea4000c1e1500 */
[----:B--2---:R-:W-:Y:S01]  /*10520*/  HADD2.F32 R35, -RZ, R4.H0_H0 ;  /* 0x20000004ff237230 */ /* 0x004fe20000004100 */
[----:B------:R-:W-:Y:S06]  /*10530*/  BRA `(.L_x_14233) ;  /* 0x0000000800bc7947 */ /* 0x000fec0003800000 */
.L_x_14236:
        /* <DEDUP_REMOVED lines=8> */
.L_x_14239:
[----:B------:R-:W2:Y:S02]  /*105c0*/  LDG.E.U16 R4, desc[UR36][R4.64] ;  /* 0x0000002404047981 */ /* 0x000ea4000c1e1500 */
[----:B--2---:R-:W-:Y:S01]  /*105d0*/  HADD2.F32 R35, -RZ, R4.H0_H0 ;  /* 0x20000004ff237230 */ /* 0x004fe20000004100 */
[----:B------:R-:W-:Y:S06]  /*105e0*/  BRA `(.L_x_14233) ;  /* 0x0000000800907947 */ /* 0x000fec0003800000 */
.L_x_14238:
[----:B------:R-:W2:Y:S01]  /*105f0*/  LDG.E.64 R4, desc[UR36][R4.64] ;  /* 0x0000002404047981 */ /* 0x000ea2000c1e1b00 */
[----:B------:R-:W-:Y:S01]  /*10600*/  UMOV UR4, 0xf0000000 ;  /* 0xf000000000047882 */ /* 0x000fe20000000000 */
[----:B------:R-:W-:Y:S01]  /*10610*/  UMOV UR5, 0x380fffff ;  /* 0x380fffff00057882 */ /* 0x000fe20000000000 */
[----:B--2---:R-:W0:Y:S01]  /*10620*/  F2F.F32.F64 R35, R4 ;  /* 0x0000000400237310 */ /* 0x004e220000301000 */
[----:B------:R-:W-:-:S14]  /*10630*/  DSETP.GEU.AND P0, PT, |R4|, UR4, PT ;  /* 0x0000000404007e2a */ /* 0x000fdc000bf0e200 */
[----:B0-----:R-:W-:Y:S01]  /*10640*/  @!P0 FMUL R35, R35, 1.175494350822287508e-38 ;  /* 0x0080000023238820 */ /* 0x001fe20000400000 */
[----:B------:R-:W-:Y:S06]  /*10650*/  BRA `(.L_x_14233) ;  /* 0x0000000800747947 */ /* 0x000fec0003800000 */
.L_x_14228:
        /* <DEDUP_REMOVED lines=12> */
.L_x_14242:
[----:B------:R-:W2:Y:S01]  /*10720*/  LDG.E.64 R4, desc[UR36][R4.64] ;  /* 0x0000002404047981 */ /* 0x000ea2000c1e1b00 */
[----:B------:R-:W-:Y:S01]  /*10730*/  UMOV UR4, 0xf0000000 ;  /* 0xf000000000047882 */ /* 0x000fe20000000000 */
[----:B------:R-:W-:Y:S01]  /*10740*/  UMOV UR5, 0x380fffff ;  /* 0x380fffff00057882 */ /* 0x000fe20000000000 */
[----:B--2---:R-:W0:Y:S01]  /*10750*/  F2F.F32.F64 R35, R4 ;  /* 0x0000000400237310 */ /* 0x004e220000301000 */
[----:B------:R-:W-:-:S14]  /*10760*/  DSETP.GEU.AND P0, PT, |R4|, UR4, PT ;  /* 0x0000000404007e2a */ /* 0x000fdc000bf0e200 */
[----:B0-----:R-:W-:Y:S01]  /*10770*/  @!P0 FMUL R35, R35, 1.175494350822287508e-38 ;  /* 0x0080000023238820 */ /* 0x001fe20000400000 */
[----:B------:R-:W-:Y:S06]  /*10780*/  BRA `(.L_x_14233) ;  /* 0x0000000800287947 */ /* 0x000fec0003800000 */
.L_x_14241:
        /* <DEDUP_REMOVED lines=25> */
.L_x_14244:
        /* <DEDUP_REMOVED lines=12> */
.L_x_14243:
[----:B------:R-:W2:Y:S02]  /*109e0*/  LDG.E.U16 R4, desc[UR36][R4.64] ;  /* 0x0000002404047981 */ /* 0x000ea4000c1e1500 */
[----:B--2---:R-:W-:Y:S01]  /*109f0*/  IMAD.U32 R35, R4, 0x10000, RZ ;  /* 0x0001000004237824 */ /* 0x004fe200078e00ff */
[----:B------:R-:W-:Y:S06]  /*10a00*/  BRA `(.L_x_14233) ;  /* 0x0000000400887947 */ /* 0x000fec0003800000 */
.L_x_14240:
        /* <DEDUP_REMOVED lines=11> */
.L_x_14247:
        /* <DEDUP_REMOVED lines=20> */
.L_x_14249:
[----:B------:R-:W-:Y:S05]  /*10c00*/  BSYNC.RECONVERGENT B0 ;  /* 0x0000000000007941 */ /* 0x000fea0003800200 */
.L_x_14248:
[----:B------:R-:W-:Y:S01]  /*10c10*/  IMAD.SHL.U32 R0, R0, 0x100000, RZ ;  /* 0x0010000000007824 */ /* 0x000fe200078e00ff */
[----:B------:R-:W-:-:S04]  /*10c20*/  LEA R3, R3, 0x3b800000, 0x17 ;  /* 0x3b80000003037811 */ /* 0x000fc800078eb8ff */
[----:B------:R-:W-:Y:S01]  /*10c30*/  LOP3.LUT R35, R3, R0, R35, 0xfe, !PT ;  /* 0x0000000003237212 */ /* 0x000fe200078efe23 */
[----:B------:R-:W-:Y:S06]  /*10c40*/  BRA `(.L_x_14233) ;  /* 0x0000000000f87947 */ /* 0x000fec0003800000 */
.L_x_14246:
        /* <DEDUP_REMOVED lines=20> */
.L_x_14251:
[----:B------:R-:W-:Y:S05]  /*10d90*/  BSYNC.RECONVERGENT B0 ;  /* 0x0000000000007941 */ /* 0x000fea0003800200 */
.L_x_14250:
[----:B------:R-:W-:Y:S01]  /*10da0*/  IMAD.SHL.U32 R0, R0, 0x200000, RZ ;  /* 0x0020000000007824 */ /* 0x000fe200078e00ff */
[----:B------:R-:W-:-:S04]  /*10db0*/  LEA R3, R3, 0x37800000, 0x17 ;  /* 0x3780000003037811 */ /* 0x000fc800078eb8ff */
[----:B------:R-:W-:Y:S01]  /*10dc0*/  LOP3.LUT R35, R3, R0, R35, 0xfe, !PT ;  /* 0x0000000003237212 */ /* 0x000fe200078efe23 */
[----:B------:R-:W-:Y:S06]  /*10dd0*/  BRA `(.L_x_14233) ;  /* 0x0000000000947947 */ /* 0x000fec0003800000 */
.L_x_14245:
        /* <DEDUP_REMOVED lines=14> */
.L_x_14232:
        /* <DEDUP_REMOVED lines=16> */
.L_x_14254:
[----:B------:R-:W-:Y:S01]  /*10fc0*/  IMAD.MOV.U32 R35, RZ, RZ, RZ ;  /* 0x000000ffff237224 */ /* 0x000fe200078e00ff */
[----:B------:R-:W-:Y:S06]  /*10fd0*/  BRA `(.L_x_14233) ;  /* 0x0000000000147947 */ /* 0x000fec0003800000 */
.L_x_14253:
[----:B------:R-:W2:Y:S02]  /*10fe0*/  LDG.E.64 R4, desc[UR36][R4.64] ;  /* 0x0000002404047981 */ /* 0x000ea4000c1e1b00 */
[----:B--2---:R0:W2:Y:S01]  /*10ff0*/  I2F.U64 R35, R4 ;  /* 0x0000000400237312 */ /* 0x0040a20000301000 */
[----:B------:R-:W-:Y:S05]  /*11000*/  BRA `(.L_x_14233) ;  /* 0x0000000000087947 */ /* 0x000fea0003800000 */
.L_x_14252:
[----:B------:R-:W2:Y:S02]  /*11010*/  LDG.E R4, desc[UR36][R4.64] ;  /* 0x0000002404047981 */ /* 0x000ea4000c1e1900 */
[----:B--2---:R-:W-:-:S07]  /*11020*/  I2FP.F32.U32 R35, R4 ;  /* 0x0000000400237245 */ /* 0x004fce0000201000 */
.L_x_14233:
[----:B------:R-:W-:Y:S05]  /*11030*/  BSYNC.RECONVERGENT B6 ;  /* 0x0000000000067941 */ /* 0x000fea0003800200 */
.L_x_14227:
        /* <DEDUP_REMOVED lines=20> */
.L_x_14259:
[----:B------:R-:W2:Y:S02]  /*11180*/  LDG.E.U8 R4, desc[UR36][R4.64] ;  /* 0x0000002404047981 */ /* 0x000ea4000c1e1100 */
[----:B--2---:R-:W-:Y:S01]  /*11190*/  I2FP.F32.U32 R37, R4 ;  /* 0x0000000400257245 */ /* 0x004fe20000201000 */
[----:B------:R-:W-:Y:S06]  /*111a0*/  BRA `(.L_x_14261) ;  /* 0x0000000c00247947 */ /* 0x000fec0003800000 */
.L_x_14258:
        /* <DEDUP_REMOVED lines=9> */
.L_x_14263:
[----:B------:R-:W2:Y:S02]  /*11240*/  LDG.E R4, desc[UR36][R4.64] ;  /* 0x0000002404047981 */ /* 0x000ea4000c1e1900 */
[----:B--2---:R-:W-:Y:S01]  /*11250*/  I2FP.F32.S32 R37, R4 ;  /* 0x0000000400257245 */ /* 0x004fe20000201400 */
[----:B------:R-:W-:Y:S06]  /*11260*/  BRA `(.L_x_14261) ;  /* 0x0000000800f47947 */ /* 0x000fec0003800000 */
.L_x_14262:
[----:B------:R-:W2:Y:S02]  /*11270*/  LDG.E.U16 R4, desc[UR36][R4.64] ;  /* 0x0000002404047981 */ /* 0x000ea4000c1e1500 */
[----:B--2---:R0:W1:Y:S01]  /*11280*/  I2F.S16 R37, R4 ;  /* 0x0000000400257306 */ /* 0x0040620000101400 */
[----:B------:R-:W-:Y:S05]  /*11290*/  BRA `(.L_x_14261) ;  /* 0x0000000800e87947 */ /* 0x000fea0003800000 */
.L_x_14257:
        /* <DEDUP_REMOVED lines=8> */
.L_x_14265:
[----:B------:R-:W2:Y:S02]  /*11320*/  LDG.E.U16 R4, desc[UR36][R4.64] ;  /* 0x0000002404047981 */ /* 0x000ea4000c1e1500 */
[----:B--2---:R-:W-:Y:S01]  /*11330*/  HADD2.F32 R37, -RZ, R4.H0_H0 ;  /* 0x20000004ff257230 */ /* 0x004fe20000004100 */
[----:B------:R-:W-:Y:S06]  /*11340*/  BRA `(.L_x_14261) ;  /* 0x0000000800bc7947 */ /* 0x000fec0003800000 */
.L_x_14264:
        /* <DEDUP_REMOVED lines=8> */
.L_x_14267:
[----:B------:R-:W2:Y:S02]  /*113d0*/  LDG.E.U16 R4, desc[UR36][R4.64] ;  /* 0x0000002404047981 */ /* 0x000ea4000c1e1500 */
[----:B--2---:R-:W-:Y:S01]  /*113e0*/  HADD2.F32 R37, -RZ, R4.H0_H0 ;  /* 0x20000004ff257230 */ /* 0x004fe20000004100 */
[----:B------:R-:W-:Y:S06]  /*113f0*/  BRA `(.L_x_14261) ;  /* 0x0000000800907947 */ /* 0x000fec0003800000 */
.L_x_14266:
[----:B------:R-:W2:Y:S01]  /*11400*/  LDG.E.64 R4, desc[UR36][R4.64] ;  /* 0x0000002404047981 */ /* 0x000ea2000c1e1b00 */
[----:B------:R-:W-:Y:S01]  /*11410*/  UMOV UR4, 0xf0000000 ;  /* 0xf000000000047882 */ /* 0x000fe20000000000 */
[----:B------:R-:W-:Y:S01]  /*11420*/  UMOV UR5, 0x380fffff ;  /* 0x380fffff00057882 */ /* 0x000fe20000000000 */
[----:B--2---:R-:W0:Y:S01]  /*11430*/  F2F.F32.F64 R37, R4 ;  /* 0x0000000400257310 */ /* 0x004e220000301000 */
[----:B------:R-:W-:-:S14]  /*11440*/  DSETP.GEU.AND P0, PT, |R4|, UR4, PT ;  /* 0x0000000404007e2a */ /* 0x000fdc000bf0e200 */
[----:B0-----:R-:W-:Y:S01]  /*11450*/  @!P0 FMUL R37, R37, 1.175494350822287508e-38 ;  /* 0x0080000025258820 */ /* 0x001fe20000400000 */
[----:B------:R-:W-:Y:S06]  /*11460*/  BRA `(.L_x_14261) ;  /* 0x0000000800747947 */ /* 0x000fec0003800000 */
.L_x_14256:
        /* <DEDUP_REMOVED lines=12> */
.L_x_14270:
[----:B------:R-:W2:Y:S01]  /*11530*/  LDG.E.64 R4, desc[UR36][R4.64] ;  /* 0x0000002404047981 */ /* 0x000ea2000c1e1b00 */
[----:B------:R-:W-:Y:S01]  /*11540*/  UMOV UR4, 0xf0000000 ;  /* 0xf000000000047882 */ /* 0x000fe20000000000 */
[----:B------:R-:W-:Y:S01]  /*11550*/  UMOV UR5, 0x380fffff ;  /* 0x380fffff00057882 */ /* 0x000fe20000000000 */
[----:B--2---:R-:W0:Y:S01]  /*11560*/  F2F.F32.F64 R37, R4 ;  /* 0x0000000400257310 */ /* 0x004e220000301000 */
[----:B------:R-:W-:-:S14]  /*11570*/  DSETP.GEU.AND P0, PT, |R4|, UR4, PT ;  /* 0x0000000404007e2a */ /* 0x000fdc000bf0e200 */
[----:B0-----:R-:W-:Y:S01]  /*11580*/  @!P0 FMUL R37, R37, 1.175494350822287508e-38 ;  /* 0x0080000025258820 */ /* 0x001fe20000400000 */
[----:B------:R-:W-:Y:S06]  /*11590*/  BRA `(.L_x_14261) ;  /* 0x0000000800287947 */ /* 0x000fec0003800000 */
.L_x_14269:
        /* <DEDUP_REMOVED lines=25> */
.L_x_14272:
        /* <DEDUP_REMOVED lines=12> */
.L_x_14271:
[----:B------:R-:W2:Y:S02]  /*117f0*/  LDG.E.U16 R4, desc[UR36][R4.64] ;  /* 0x0000002404047981 */ /* 0x000ea4000c1e1500 */
[----:B--2---:R-:W-:Y:S01]  /*11800*/  IMAD.U32 R37, R4, 0x10000, RZ ;  /* 0x0001000004257824 */ /* 0x004fe200078e00ff */
[----:B------:R-:W-:Y:S06]  /*11810*/  BRA `(.L_x_14261) ;  /* 0x0000000400887947 */ /* 0x000fec0003800000 */
.L_x_14268:
        /* <DEDUP_REMOVED lines=11> */
.L_x_14275:
        /* <DEDUP_REMOVED lines=20> */
.L_x_14277:
[----:B------:R-:W-:Y:S05]  /*11a10*/  BSYNC.RECONVERGENT B0 ;  /* 0x0000000000007941 */ /* 0x000fea0003800200 */
.L_x_14276:
[----:B------:R-:W-:Y:S01]  /*11a20*/  IMAD.SHL.U32 R0, R0, 0x100000, RZ ;  /* 0x0010000000007824 */ /* 0x000fe200078e00ff */
[----:B------:R-:W-:-:S04]  /*11a30*/  LEA R3, R3, 0x3b800000, 0x17 ;  /* 0x3b80000003037811 */ /* 0x000fc800078eb8ff */
[----:B------:R-:W-:Y:S01]  /*11a40*/  LOP3.LUT R37, R3, R0, R37, 0xfe, !PT ;  /* 0x0000000003257212 */ /* 0x000fe200078efe25 */
[----:B------:R-:W-:Y:S06]  /*11a50*/  BRA `(.L_x_14261) ;  /* 0x0000000000f87947 */ /* 0x000fec0003800000 */
.L_x_14274:
        /* <DEDUP_REMOVED lines=20> */
.L_x_14279:
[----:B------:R-:W-:Y:S05]  /*11ba0*/  BSYNC.RECONVERGENT B0 ;  /* 0x0000000000007941 */ /* 0x000fea0003800200 */
.L_x_14278:
[----:B------:R-:W-:Y:S01]  /*11bb0*/  IMAD.SHL.U32 R0, R0, 0x200000, RZ ;  /* 0x0020000000007824 */ /* 0x000fe200078e00ff */
[----:B------:R-:W-:-:S04]  /*11bc0*/  LEA R3, R3, 0x37800000, 0x17 ;  /* 0x3780000003037811 */ /* 0x000fc800078eb8ff */
[----:B------:R-:W-:Y:S01]  /*11bd0*/  LOP3.LUT R37, R3, R0, R37, 0xfe, !PT ;  /* 0x0000000003257212 */ /* 0x000fe200078efe25 */
[----:B------:R-:W-:Y:S06]  /*11be0*/  BRA `(.L_x_14261) ;  /* 0x0000000000947947 */ /* 0x000fec0003800000 */
.L_x_14273:
        /* <DEDUP_REMOVED lines=14> */
.L_x_14260:
        /* <DEDUP_REMOVED lines=16> */
.L_x_14282:
[----:B------:R-:W-:Y:S01]  /*11dd0*/  IMAD.MOV.U32 R37, RZ, RZ, RZ ;  /* 0x000000ffff257224 */ /* 0x000fe200078e00ff */
[----:B------:R-:W-:Y:S06]  /*11de0*/  BRA `(.L_x_14261) ;  /* 0x0000000000147947 */ /* 0x000fec0003800000 */
.L_x_14281:
[----:B------:R-:W2:Y:S02]  /*11df0*/  LDG.E.64 R4, desc[UR36][R4.64] ;  /* 0x0000002404047981 */ /* 0x000ea4000c1e1b00 */
[----:B--2---:R0:W1:Y:S01]  /*11e00*/  I2F.U64 R37, R4 ;  /* 0x0000000400257312 */ /* 0x0040620000301000 */
[----:B------:R-:W-:Y:S05]  /*11e10*/  BRA `(.L_x_14261) ;  /* 0x0000000000087947 */ /* 0x000fea0003800000 */
.L_x_14280:
[----:B------:R-:W2:Y:S02]  /*11e20*/  LDG.E R4, desc[UR36][R4.64] ;  /* 0x0000002404047981 */ /* 0x000ea4000c1e1900 */
[----:B--2---:R-:W-:-:S07]  /*11e30*/  I2FP.F32.U32 R37, R4 ;  /* 0x0000000400257245 */ /* 0x004fce0000201000 */
.L_x_14261:
[----:B------:R-:W-:Y:S05]  /*11e40*/  BSYNC.RECONVERGENT B6 ;  /* 0x0000000000067941 */ /* 0x000fea0003800200 */
.L_x_14255:
        /* <DEDUP_REMOVED lines=20> */
.L_x_14287:
[----:B------:R-:W2:Y:S02]  /*11f90*/  LDG.E.U8 R4, desc[UR36][R4.64] ;  /* 0x0000002404047981 */ /* 0x000ea4000c1e1100 */
[----:B--2---:R-:W-:Y:S01]  /*11fa0*/  I2FP.F32.U32 R36, R4 ;  /* 0x0000000400247245 */ /* 0x004fe20000201000 */
[----:B------:R-:W-:Y:S06]  /*11fb0*/  BRA `(.L_x_14289) ;  /* 0x0000000c00287947 */ /* 0x000fec0003800000 */
.L_x_14286:
        /* <DEDUP_REMOVED lines=9> */
.L_x_14291:
[----:B------:R-:W2:Y:S02]  /*12050*/  LDG.E R4, desc[UR36][R4.64] ;  /* 0x0000002404047981 */ /* 0x000ea4000c1e1900 */
[----:B--2---:R-:W-:Y:S01]  /*12060*/  I2FP.F32.S32 R36, R4 ;  /* 0x0000000400247245 */ /* 0x004fe20000201400 */
[----:B------:R-:W-:Y:S06]  /*12070*/  BRA `(.L_x_14289) ;  /* 0x0000000800f87947 */ /* 0x000fec0003800000 */
.L_x_14290:
[----:B------:R-:W2:Y:S02]  /*12080*/  LDG.E.U16 R4, desc[UR36][R4.64] ;  /* 0x0000002404047981 */ /* 0x000ea4000c1e1500 */
[----:B--2---:R0:W2:Y:S01]  /*12090*/  I2F.S16 R36, R4 ;  /* 0x0000000400247306 */ /* 0x0040a20000101400 */
[----:B------:R-:W-:Y:S05]  /*120a0*/  BRA `(.L_x_14289) ;  /* 0x0000000800ec7947 */ /* 0x000fea0003800000 */
.L_x_14285:
        /* <DEDUP_REMOVED lines=8> */
.L_x_14293:
[----:B------:R-:W2:Y:S02]  /*12130*/  LDG.E.U16 R4, desc[UR36][R4.64] ;  /* 0x0000002404047981 */ /* 0x000ea4000c1e1500 */
[----:B--2---:R-:W-:Y:S01]  /*12140*/  HADD2.F32 R36, -RZ, R4.H0_H0 ;  /* 0x20000004ff247230 */ /* 0x004fe20000004100 */
[----:B------:R-:W-:Y:S06]  /*12150*/  BRA `(.L_x_14289) ;  /* 0x0000000800c07947 */ /* 0x000fec0003800000 */
.L_x_14292:
        /* <DEDUP_REMOVED lines=8> */
.L_x_14295:
[----:B------:R-:W2:Y:S02]  /*121e0*/  LDG.E.U16 R4, desc[UR36][R4.64] ;  /* 0x0000002404047981 */ /* 0x000ea4000c1e1500 */
[----:B--2---:R-:W-:Y:S01]  /*121f0*/  HADD2.F32 R36, -RZ, R4.H0_H0 ;  /* 0x20000004ff247230 */ /* 0x004fe20000004100 */
[----:B------:R-:W-:Y:S06]  /*12200*/  BRA `(.L_x_14289) ;  /* 0x0000000800947947 */ /* 0x000fec0003800000 */
.L_x_14294:
[----:B------:R-:W2:Y:S01]  /*12210*/  LDG.E.64 R4, desc[UR36][R4.64] ;  /* 0x0000002404047981 */ /* 0x000ea2000c1e1b00 */
[----:B------:R-:W-:Y:S01]  /*12220*/  UMOV UR4, 0xf0000000 ;  /* 0xf000000000047882 */ /* 0x000fe20000000000 */
[----:B------:R-:W-:Y:S01]  /*12230*/  UMOV UR5, 0x380fffff ;  /* 0x380fffff00057882 */ /* 0x000fe20000000000 */
[----:B--2---:R-:W0:Y:S01]  /*12240*/  F2F.F32.F64 R36, R4 ;  /* 0x0000000400247310 */ /* 0x004e220000301000 */
[----:B------:R-:W-:-:S14]  /*12250*/  DSETP.GEU.AND P0, PT, |R4|, UR4, PT ;  /* 0x0000000404007e2a */ /* 0x000fdc000bf0e200 */
[----:B0-----:R-:W-:Y:S01]  /*12260*/  @!P0 FMUL R36, R36, 1.175494350822287508e-38 ;  /* 0x0080000024248820 */ /* 0x001fe20000400000 */
[----:B------:R-:W-:Y:S06]  /*12270*/  BRA `(.L_x_14289) ;  /* 0x0000000800787947 */ /* 0x000fec0003800000 */
.L_x_14284:
        /* <DEDUP_REMOVED lines=12> */
.L_x_14298:
[----:B------:R-:W2:Y:S01]  /*12340*/  LDG.E.64 R4, desc[UR36][R4.64] ;  /* 0x0000002404047981 */ /* 0x000ea2000c1e1b00 */
[----:B------:R-:W-:Y:S01]  /*12350*/  UMOV UR4, 0xf0000000 ;  /* 0xf000000000047882 */ /* 0x000fe20000000000 */
[----:B------:R-:W-:Y:S01]  /*12360*/  UMOV UR5, 0x380fffff ;  /* 0x380fffff00057882 */ /* 0x000fe20000000000 */
[----:B--2---:R-:W0:Y:S01]  /*12370*/  F2F.F32.F64 R36, R4 ;  /* 0x0000000400247310 */ /* 0x004e220000301000 */
[----:B------:R-:W-:-:S14]  /*12380*/  DSETP.GEU.AND P0, PT, |R4|, UR4, PT ;  /* 0x0000000404007e2a */ /* 0x000fdc000bf0e200 */
[----:B0-----:R-:W-:Y:S01]  /*12390*/  @!P0 FMUL R36, R36, 1.175494350822287508e-38 ;  /* 0x0080000024248820 */ /* 0x001fe20000400000 */
[----:B------:R-:W-:Y:S06]  /*123a0*/  BRA `(.L_x_14289) ;  /* 0x00000008002c7947 */ /* 0x000fec0003800000 */
.L_x_14297:
        /* <DEDUP_REMOVED lines=25> */
.L_x_14300:
        /* <DEDUP_REMOVED lines=13> */
.L_x_14299:
[----:B------:R-:W2:Y:S02]  /*12610*/  LDG.E.U16 R4, desc[UR36][R4.64] ;  /* 0x0000002404047981 */ /* 0x000ea4000c1e1500 */
[----:B--2---:R-:W-:Y:S01]  /*12620*/  IMAD.U32 R36, R4, 0x10000, RZ ;  /* 0x0001000004247824 */ /* 0x004fe200078e00ff */
[----:B------:R-:W-:Y:S06]  /*12630*/  BRA `(.L_x_14289) ;  /* 0x0000000400887947 */ /* 0x000fec0003800000 */
.L_x_14296:
        /* <DEDUP_REMOVED lines=11> */
.L_x_14303:
        /* <DEDUP_REMOVED lines=20> */
.L_x_14305:
[----:B------:R-:W-:Y:S05]  /*12830*/  BSYNC.RECONVERGENT B0 ;  /* 0x0000000000007941 */ /* 0x000fea0003800200 */
.L_x_14304:
[----:B------:R-:W-:Y:S01]  /*12840*/  IMAD.SHL.U32 R0, R0, 0x100000, RZ ;  /* 0x0010000000007824 */ /* 0x000fe200078e00ff */
[----:B------:R-:W-:-:S04]  /*12850*/  LEA R3, R3, 0x3b800000, 0x17 ;  /* 0x3b80000003037811 */ /* 0x000fc800078eb8ff */
[----:B------:R-:W-:Y:S01]  /*12860*/  LOP3.LUT R36, R3, R0, R7, 0xfe, !PT ;  /* 0x0000000003247212 */ /* 0x000fe200078efe07 */
[----:B------:R-:W-:Y:S06]  /*12870*/  BRA `(.L_x_14289) ;  /* 0x0000000000f87947 */ /* 0x000fec0003800000 */
.L_x_14302:
        /* <DEDUP_REMOVED lines=20> */
.L_x_14307:
[----:B------:R-:W-:Y:S05]  /*129c0*/  BSYNC.RECONVERGENT B0 ;  /* 0x0000000000007941 */ /* 0x000fea0003800200 */
.L_x_14306:
[----:B------:R-:W-:Y:S01]  /*129d0*/  IMAD.SHL.U32 R0, R0, 0x200000, RZ ;  /* 0x0020000000007824 */ /* 0x000fe200078e00ff */
[----:B------:R-:W-:-:S04]  /*129e0*/  LEA R3, R3, 0x37800000, 0x17 ;  /* 0x3780000003037811 */ /* 0x000fc800078eb8ff */
[----:B------:R-:W-:Y:S01]  /*129f0*/  LOP3.LUT R36, R3, R0, R7, 0xfe, !PT ;  /* 0x0000000003247212 */ /* 0x000fe200078efe07 */
[----:B------:R-:W-:Y:S06]  /*12a00*/  BRA `(.L_x_14289) ;  /* 0x0000000000947947 */ /* 0x000fec0003800000 */
.L_x_14301:
        /* <DEDUP_REMOVED lines=14> */
.L_x_14288:
        /* <DEDUP_REMOVED lines=16> */
.L_x_14310:
[----:B------:R-:W-:Y:S01]  /*12bf0*/  IMAD.MOV.U32 R36, RZ, RZ, RZ ;  /* 0x000000ffff247224 */ /* 0x000fe200078e00ff */
[----:B------:R-:W-:Y:S06]  /*12c00*/  BRA `(.L_x_14289) ;  /* 0x0000000000147947 */ /* 0x000fec0003800000 */
.L_x_14309:
[----:B------:R-:W2:Y:S02]  /*12c10*/  LDG.E.64 R4, desc[UR36][R4.64] ;  /* 0x0000002404047981 */ /* 0x000ea4000c1e1b00 */
[----:B--2---:R0:W2:Y:S01]  /*12c20*/  I2F.U64 R36, R4 ;  /* 0x0000000400247312 */ /* 0x0040a20000301000 */
[----:B------:R-:W-:Y:S05]  /*12c30*/  BRA `(.L_x_14289) ;  /* 0x0000000000087947 */ /* 0x000fea0003800000 */
.L_x_14308:
[----:B------:R-:W2:Y:S02]  /*12c40*/  LDG.E R4, desc[UR36][R4.64] ;  /* 0x0000002404047981 */ /* 0x000ea4000c1e1900 */
[----:B--2---:R-:W-:-:S07]  /*12c50*/  I2FP.F32.U32 R36, R4 ;  /* 0x0000000400247245 */ /* 0x004fce0000201000 */
.L_x_14289:
[----:B------:R-:W-:Y:S05]  /*12c60*/  BSYNC.RECONVERGENT B6 ;  /* 0x0000000000067941 */ /* 0x000fea0003800200 */
.L_x_14283:
        /* <DEDUP_REMOVED lines=20> */
.L_x_14315:
[----:B------:R-:W2:Y:S02]  /*12db0*/  LDG.E.U8 R4, desc[UR36][R4.64] ;  /* 0x0000002404047981 */ /* 0x000ea4000c1e1100 */
[----:B--2---:R-:W-:Y:S01]  /*12dc0*/  I2FP.F32.U32 R41, R4 ;  /* 0x0000000400297245 */ /* 0x004fe20000201000 */
[----:B------:R-:W-:Y:S06]  /*12dd0*/  BRA `(.L_x_14317) ;  /* 0x0000000c00247947 */ /* 0x000fec0003800000 */
.L_x_14314:
        /* <DEDUP_REMOVED lines=9> */
.L_x_14319:
[----:B------:R-:W2:Y:S02]  /*12e70*/  LDG.E R4, desc[UR36][R4.64] ;  /* 0x0000002404047981 */ /* 0x000ea4000c1e1900 */
[----:B--2---:R-:W-:Y:S01]  /*12e80*/  I2FP.F32.S32 R41, R4 ;  /* 0x0000000400297245 */ /* 0x004fe20000201400 */
[----:B------:R-:W-:Y:S06]  /*12e90*/  BRA `(.L_x_14317) ;  /* 0x0000000800f47947 */ /* 0x000fec0003800000 */
.L_x_14318:
[----:B------:R-:W2:Y:S02]  /*12ea0*/  LDG.E.U16 R4, desc[UR36][R4.64] ;  /* 0x0000002404047981 */ /* 0x000ea4000c1e1500 */
[----:B--2---:R2:W0:Y:S01]  /*12eb0*/  I2F.S16 R41, R4 ;  /* 0x0000000400297306 */ /* 0x0044220000101400 */
[----:B------:R-:W-:Y:S05]  /*12ec0*/  BRA `(.L_x_14317) ;  /* 0x0000000800e87947 */ /* 0x000fea0003800000 */
.L_x_14313:
        /* <DEDUP_REMOVED lines=8> */
.L_x_14321:
[----:B------:R-:W2:Y:S02]  /*12f50*/  LDG.E.U16 R4, desc[UR36][R4.64] ;  /* 0x0000002404047981 */ /* 0x000ea4000c1e1500 */
[----:B--2---:R-:W-:Y:S01]  /*12f60*/  HADD2.F32 R41, -RZ, R4.H0_H0 ;  /* 0x20000004ff297230 */ /* 0x004fe20000004100 */
[----:B------:R-:W-:Y:S06]  /*12f70*/  BRA `(.L_x_14317) ;  /* 0x0000000800bc7947 */ /* 0x000fec0003800000 */
.L_x_14320:
        /* <DEDUP_REMOVED lines=8> */
.L_x_14323:
[----:B------:R-:W2:Y:S02]  /*13000*/  LDG.E.U16 R4, desc[UR36][R4.64] ;  /* 0x0000002404047981 */ /* 0x000ea4000c1e1500 */
[----:B--2---:R-:W-:Y:S01]  /*13010*/  HADD2.F32 R41, -RZ, R4.H0_H0 ;  /* 0x20000004ff297230 */ /* 0x004fe20000004100 */
[----:B------:R-:W-:Y:S06]  /*13020*/  BRA `(.L_x_14317) ;  /* 0x0000000800907947 */ /* 0x000fec0003800000 */
.L_x_14322:
[----:B------:R-:W2:Y:S01]  /*13030*/  LDG.E.64 R4, desc[UR36][R4.64] ;  /* 0x0000002404047981 */ /* 0x000ea2000c1e1b00 */
[----:B------:R-:W-:Y:S01]  /*13040*/  UMOV UR4, 0xf0000000 ;  /* 0xf000000000047882 */ /* 0x000fe20000000000 */
[----:B------:R-:W-:Y:S01]  /*13050*/  UMOV UR5, 0x380fffff ;  /* 0x380fffff00057882 */ /* 0x000fe20000000000 */
[----:B--2---:R-:W0:Y:S01]  /*13060*/  F2F.F32.F64 R41, R4 ;  /* 0x0000000400297310 */ /* 0x004e220000301000 */
[----:B------:R-:W-:-:S14]  /*13070*/  DSETP.GEU.AND P0, PT, |R4|, UR4, PT ;  /* 0x0000000404007e2a */ /* 0x000fdc000bf0e200 */
[----:B0-----:R-:W-:Y:S01]  /*13080*/  @!P0 FMUL R41, R41, 1.175494350822287508e-38 ;  /* 0x0080000029298820 */ /* 0x001fe20000400000 */
[----:B------:R-:W-:Y:S06]  /*13090*/  BRA `(.L_x_14317) ;  /* 0x0000000800747947 */ /* 0x000fec0003800000 */
.L_x_14312:
        /* <DEDUP_REMOVED lines=12> */
.L_x_14326:
[----:B------:R-:W2:Y:S01]  /*13160*/  LDG.E.64 R4, desc[UR36][R4.64] ;  /* 0x0000002404047981 */ /* 0x000ea2000c1e1b00 */
[----:B------:R-:W-:Y:S01]  /*13170*/  UMOV UR4, 0xf0000000 ;  /* 0xf000000000047882 */ /* 0x000fe20000000000 */
[----:B------:R-:W-:Y:S01]  /*13180*/  UMOV UR5, 0x380fffff ;  /* 0x380fffff00057882 */ /* 0x000fe20000000000 */
[----:B--2---:R-:W0:Y:S01]  /*13190*/  F2F.F32.F64 R41, R4 ;  /* 0x0000000400297310 */ /* 0x004e220000301000 */
[----:B------:R-:W-:-:S14]  /*131a0*/  DSETP.GEU.AND P0, PT, |R4|, UR4, PT ;  /* 0x0000000404007e2a */ /* 0x000fdc000bf0e200 */
[----:B0-----:R-:W-:Y:S01]  /*131b0*/  @!P0 FMUL R41, R41, 1.175494350822287508e-38 ;  /* 0x0080000029298820 */ /* 0x001fe20000400000 */
[----:B------:R-:W-:Y:S06]  /*131c0*/  BRA `(.L_x_14317) ;  /* 0x0000000800287947 */ /* 0x000fec0003800000 */
.L_x_14325:
        /* <DEDUP_REMOVED lines=25> */
.L_x_14328:
        /* <DEDUP_REMOVED lines=12> */
.L_x_14327:
[----:B------:R-:W2:Y:S02]  /*13420*/  LDG.E.U16 R4, desc[UR36][R4.64] ;  /* 0x0000002404047981 */ /* 0x000ea4000c1e1500 */
[----:B--2---:R-:W-:Y:S01]  /*13430*/  IMAD.U32 R41, R4, 0x10000, RZ ;  /* 0x0001000004297824 */ /* 0x004fe200078e00ff */
[----:B------:R-:W-:Y:S06]  /*13440*/  BRA `(.L_x_14317) ;  /* 0x0000000400887947 */ /* 0x000fec0003800000 */
.L_x_14324:
        /* <DEDUP_REMOVED lines=11> */
.L_x_14331:
        /* <DEDUP_REMOVED lines=20> */
.L_x_14333:
[----:B------:R-:W-:Y:S05]  /*13640*/  BSYNC.RECONVERGENT B0 ;  /* 0x0000000000007941 */ /* 0x000fea0003800200 */
.L_x_14332:
[----:B------:R-:W-:Y:S01]  /*13650*/  IMAD.SHL.U32 R0, R0, 0x100000, RZ ;  /* 0x0010000000007824 */ /* 0x000fe200078e00ff */
[----:B------:R-:W-:-:S04]  /*13660*/  LEA R3, R3, 0x3b800000, 0x17 ;  /* 0x3b80000003037811 */ /* 0x000fc800078eb8ff */
[----:B------:R-:W-:Y:S01]  /*13670*/  LOP3.LUT R41, R3, R0, R41, 0xfe, !PT ;  /* 0x0000000003297212 */ /* 0x000fe200078efe29 */
[----:B------:R-:W-:Y:S06]  /*13680*/  BRA `(.L_x_14317) ;  /* 0x0000000000f87947 */ /* 0x000fec0003800000 */
.L_x_14330:
        /* <DEDUP_REMOVED lines=20> */
.L_x_14335:
[----:B------:R-:W-:Y:S05]  /*137d0*/  BSYNC.RECONVERGENT B0 ;  /* 0x0000000000007941 */ /* 0x000fea0003800200 */
.L_x_14334:
[----:B------:R-:W-:Y:S01]  /*137e0*/  IMAD.SHL.U32 R0, R0, 0x200000, RZ ;  /* 0x0020000000007824 */ /* 0x000fe200078e00ff */
[----:B------:R-:W-:-:S04]  /*137f0*/  LEA R3, R3, 0x37800000, 0x17 ;  /* 0x3780000003037811 */ /* 0x000fc800078eb8ff */
[----:B------:R-:W-:Y:S01]  /*13800*/  LOP3.LUT R41, R3, R0, R41, 0xfe, !PT ;  /* 0x0000000003297212 */ /* 0x000fe200078efe29 */
[----:B------:R-:W-:Y:S06]  /*13810*/  BRA `(.L_x_14317) ;  /* 0x0000000000947947 */ /* 0x000fec0003800000 */
.L_x_14329:
        /* <DEDUP_REMOVED lines=14> */
.L_x_14316:
        /* <DEDUP_REMOVED lines=16> */
.L_x_14338:
[----:B------:R-:W-:Y:S01]  /*13a00*/  IMAD.MOV.U32 R41, RZ, RZ, RZ ;  /* 0x000000ffff297224 */ /* 0x000fe200078e00ff */
[----:B------:R-:W-:Y:S06]  /*13a10*/  BRA `(.L_x_14317) ;  /* 0x0000000000147947 */ /* 0x000fec0003800000 */
.L_x_14337:
[----:B------:R-:W2:Y:S02]  /*13a20*/  LDG.E.64 R4, desc[UR36][R4.64] ;  /* 0x0000002404047981 */ /* 0x000ea4000c1e1b00 */
[----:B--2---:R0:W1:Y:S01]  /*13a30*/  I2F.U64 R41, R4 ;  /* 0x0000000400297312 */ /* 0x0040620000301000 */
[----:B------:R-:W-:Y:S05]  /*13a40*/  BRA `(.L_x_14317) ;  /* 0x0000000000087947 */ /* 0x000fea0003800000 */
.L_x_14336:
[----:B------:R-:W2:Y:S02]  /*13a50*/  LDG.E R4, desc[UR36][R4.64] ;  /* 0x0000002404047981 */ /* 0x000ea4000c1e1900 */
[----:B--2---:R-:W-:-:S07]  /*13a60*/  I2FP.F32.U32 R41, R4 ;  /* 0x0000000400297245 */ /* 0x004fce0000201000 */
.L_x_14317:
[----:B------:R-:W-:Y:S05]  /*13a70*/  BSYNC.RECONVERGENT B6 ;  /* 0x0000000000067941 */ /* 0x000fea0003800200 */
.L_x_14311:
[----:B------:R-:W-:-:S07]  /*13a80*/  VIADD R38, R38, 0x80 ;  /* 0x0000008026267836 */ /* 0x000fce0000000000 */
.L_x_14132:
[----:B------:R-:W-:Y:S05]  /*13a90*/  BSYNC.RECONVERGENT B7 ;  /* 0x0000000000077941 */ /* 0x000fea0003800200 */
.L_x_14131:
[----:B------:R-:W-:Y:S01]  /*13aa0*/  ISETP.GE.AND P0, PT, R38, R43, PT ;  /* 0x0000002b2600720c */ /* 0x000fe20003f06270 */
[----:B------:R-:W-:Y:S01]  /*13ab0*/  BSSY.RECONVERGENT B7, `(.L_x_14339) ;  /* 0x0000686000077945 */ /* 0x000fe20003800200 */
[----:B------:R-:W-:Y:S01]  /*13ac0*/  IMAD.MOV.U32 R40, RZ, RZ, RZ ;  /* 0x000000ffff287224 */ /* 0x000fe200078e00ff */
[----:B------:R-:W-:Y:S02]  /*13ad0*/  PRMT R42, RZ, 0x7610, R42 ;  /* 0x00007610ff2a7816 */ /* 0x000fe4000000002a */
[----:B------:R-:W-:Y:S02]  /*13ae0*/  CS2R R44, SRZ ;  /* 0x00000000002c7805 */ /* 0x000fe4000001ff00 */
[----:B------:R-:W-:Y:S02]  /*13af0*/  PRMT R43, RZ, 0x7610, R43 ;  /* 0x00007610ff2b7816 */ /* 0x000fe4000000002b */
[----:B------:R-:W-:-:S04]  /*13b00*/  CS2R R46, SRZ ;  /* 0x00000000002e7805 */ /* 0x000fc8000001ff00 */
        /* <DEDUP_REMOVED lines=23> */
.L_x_14344:
[----:B------:R-:W2:Y:S02]  /*13c80*/  LDG.E.U8 R4, desc[UR36][R4.64] ;  /* 0x0000002404047981 */ /* 0x000ea4000c1e1100 */
[----:B--2---:R-:W-:-:S04]  /*13c90*/  I2FP.F32.U32 R0, R4 ;  /* 0x0000000400007245 */ /* 0x004fc80000201000 */
[----:B------:R-:W-:-:S04]  /*13ca0*/  F2FP.BF16.F32.PACK_AB R0, RZ, R0 ;  /* 0x00000000ff00723e */ /* 0x000fc800000010ff */
[----:B------:R-:W-:Y:S01]  /*13cb0*/  PRMT R42, R0, 0x7610, R42 ;  /* 0x00007610002a7816 */ /* 0x000fe2000000002a */
[----:B------:R-:W-:Y:S06]  /*13cc0*/  BRA `(.L_x_14346) ;  /* 0x0000000c00c47947 */ /* 0x000fec0003800000 */
.L_x_14343:
        /* <DEDUP_REMOVED lines=11> */
.L_x_14348:
[----:B------:R-:W2:Y:S02]  /*13d80*/  LDG.E R4, desc[UR36][R4.64] ;  /* 0x0000002404047981 */ /* 0x000ea4000c1e1900 */
[----:B--2---:R-:W-:-:S04]  /*13d90*/  I2FP.F32.S32 R0, R4 ;  /* 0x0000000400007245 */ /* 0x004fc80000201400 */
[----:B------:R-:W-:-:S04]  /*13da0*/  F2FP.BF16.F32.PACK_AB R0, RZ, R0 ;  /* 0x00000000ff00723e */ /* 0x000fc800000010ff */
[----:B------:R-:W-:Y:S01]  /*13db0*/  PRMT R42, R0, 0x7610, R42 ;  /* 0x00007610002a7816 */ /* 0x000fe2000000002a */
[----:B------:R-:W-:Y:S06]  /*13dc0*/  BRA `(.L_x_14346) ;  /* 0x0000000c00847947 */ /* 0x000fec0003800000 */
.L_x_14347:
[----:B------:R-:W2:Y:S02]  /*13dd0*/  LDG.E.U16 R4, desc[UR36][R4.64] ;  /* 0x0000002404047981 */ /* 0x000ea4000c1e1500 */
[----:B--2---:R-:W0:Y:S02]  /*13de0*/  I2F.S16 R0, R4 ;  /* 0x0000000400007306 */ /* 0x004e240000101400 */
[----:B0-----:R-:W-:-:S04]  /*13df0*/  F2FP.BF16.F32.PACK_AB R0, RZ, R0 ;  /* 0x00000000ff00723e */ /* 0x001fc800000010ff */
[----:B------:R-:W-:Y:S01]  /*13e00*/  PRMT R42, R0, 0x7610, R42 ;  /* 0x00007610002a7816 */ /* 0x000fe2000000002a */
[----:B------:R-:W-:Y:S06]  /*13e10*/  BRA `(.L_x_14346) ;  /* 0x0000000c00707947 */ /* 0x000fec0003800000 */
.L_x_14342:
        /* <DEDUP_REMOVED lines=9> */
.L_x_14350:
[----:B------:R-:W2:Y:S02]  /*13eb0*/  LDG.E.U16 R0, desc[UR36][R4.64] ;  /* 0x0000002404007981 */ /* 0x000ea4000c1e1500 */
[----:B--2---:R-:W-:-:S05]  /*13ec0*/  HADD2.F32 R0, -RZ, R0.H0_H0 ;  /* 0x20000000ff007230 */ /* 0x004fca0000004100 */
[----:B------:R-:W-:-:S04]  /*13ed0*/  F2FP.BF16.F32.PACK_AB R0, RZ, R0 ;  /* 0x00000000ff00723e */ /* 0x000fc800000010ff */
[----:B------:R-:W-:Y:S01]  /*13ee0*/  PRMT R42, R0, 0x7610, R42 ;  /* 0x00007610002a7816 */ /* 0x000fe2000000002a */
[----:B------:R-:W-:Y:S06]  /*13ef0*/  BRA `(.L_x_14346) ;  /* 0x0000000c00387947 */ /* 0x000fec0003800000 */
.L_x_14349:
        /* <DEDUP_REMOVED lines=9> */
.L_x_14352:
[----:B------:R-:W2:Y:S02]  /*13f90*/  LDG.E.U16 R4, desc[UR36][R4.64] ;  /* 0x0000002404047981 */ /* 0x000ea4000c1e1500 */
[----:B--2---:R-:W-:-:S05]  /*13fa0*/  HADD2.F32 R0, -RZ, R4.H0_H0 ;  /* 0x20000004ff007230 */ /* 0x004fca0000004100 */
[----:B------:R-:W-:-:S04]  /*13fb0*/  F2FP.BF16.F32.PACK_AB R0, RZ, R0 ;  /* 0x00000000ff00723e */ /* 0x000fc800000010ff */
[----:B------:R-:W-:Y:S01]  /*13fc0*/  PRMT R42, R0, 0x7610, R42 ;  /* 0x00007610002a7816 */ /* 0x000fe2000000002a */
[----:B------:R-:W-:Y:S06]  /*13fd0*/  BRA `(.L_x_14346) ;  /* 0x0000000c00007947 */ /* 0x000fec0003800000 */
.L_x_14351:
        /* <DEDUP_REMOVED lines=9> */
.L_x_14341:
        /* <DEDUP_REMOVED lines=14> */
.L_x_14355:
        /* <DEDUP_REMOVED lines=9> */
.L_x_14354:
        /* <DEDUP_REMOVED lines=27> */
.L_x_14357:
        /* <DEDUP_REMOVED lines=15> */
.L_x_14356:
[----:B------:R0:W5:Y:S01]  /*14480*/  LDG.E.U16 R42, desc[UR36][R4.64] ;  /* 0x00000024042a7981 */ /* 0x000162000c1e1500 */
[----:B------:R-:W-:Y:S05]  /*14490*/  BRA `(.L_x_14346) ;  /* 0x0000000400d07947 */ /* 0x000fea0003800000 */
.L_x_14353:
        /* <DEDUP_REMOVED lines=13> */
.L_x_14360:
        /* <DEDUP_REMOVED lines=21> */
.L_x_14364:
[----:B------:R-:W-:Y:S05]  /*146c0*/  BSYNC.RECONVERGENT B1 ;  /* 0x0000000000017941 */ /* 0x000fea0003800200 */
.L_x_14363:
[----:B------:R-:W-:Y:S01]  /*146d0*/  IMAD.SHL.U32 R0, R0, 0x100000, RZ ;  /* 0x0010000000007824 */ /* 0x000fe200078e00ff */
[----:B------:R-:W-:-:S04]  /*146e0*/  LEA R3, R3, 0x3b800000, 0x17 ;  /* 0x3b80000003037811 */ /* 0x000fc800078eb8ff */
[----:B------:R-:W-:-:S07]  /*146f0*/  LOP3.LUT R0, R3, R0, R7, 0xfe, !PT ;  /* 0x0000000003007212 */ /* 0x000fce00078efe07 */
.L_x_14362:
[----:B------:R-:W-:Y:S05]  /*14700*/  BSYNC.RECONVERGENT B0 ;  /* 0x0000000000007941 */ /* 0x000fea0003800200 */
.L_x_14361:
[----:B------:R-:W-:-:S04]  /*14710*/  F2FP.BF16.F32.PACK_AB R0, RZ, R0 ;  /* 0x00000000ff00723e */ /* 0x000fc800000010ff */
[----:B------:R-:W-:Y:S01]  /*14720*/  PRMT R42, R0, 0x7610, R42 ;  /* 0x00007610002a7816 */ /* 0x000fe2000000002a */
[----:B------:R-:W-:Y:S06]  /*14730*/  BRA `(.L_x_14346) ;  /* 0x0000000400287947 */ /* 0x000fec0003800000 */
.L_x_14359:
        /* <DEDUP_REMOVED lines=21> */
.L_x_14368:
[----:B------:R-:W-:Y:S05]  /*14890*/  BSYNC.RECONVERGENT B1 ;  /* 0x0000000000017941 */ /* 0x000fea0003800200 */
.L_x_14367:
[----:B------:R-:W-:Y:S01]  /*148a0*/  IMAD.SHL.U32 R0, R0, 0x200000, RZ ;  /* 0x0020000000007824 */ /* 0x000fe200078e00ff */
[----:B------:R-:W-:-:S04]  /*148b0*/  LEA R3, R3, 0x37800000, 0x17 ;  /* 0x3780000003037811 */ /* 0x000fc800078eb8ff */
[----:B------:R-:W-:-:S07]  /*148c0*/  LOP3.LUT R0, R3, R0, R7, 0xfe, !PT ;  /* 0x0000000003007212 */ /* 0x000fce00078efe07 */
.L_x_14366:
[----:B------:R-:W-:Y:S05]  /*148d0*/  BSYNC.RECONVERGENT B0 ;  /* 0x0000000000007941 */ /* 0x000fea0003800200 */
.L_x_14365:
[----:B------:R-:W-:-:S04]  /*148e0*/  F2FP.BF16.F32.PACK_AB R0, RZ, R0 ;  /* 0x00000000ff00723e */ /* 0x000fc800000010ff */
[----:B------:R-:W-:Y:S01]  /*148f0*/  PRMT R42, R0, 0x7610, R42 ;  /* 0x00007610002a7816 */ /* 0x000fe2000000002a */
[----:B------:R-:W-:Y:S06]  /*14900*/  BRA `(.L_x_14346) ;  /* 0x0000000000b47947 */ /* 0x000fec0003800000 */
.L_x_14358:
        /* <DEDUP_REMOVED lines=14> */
.L_x_14372:
[----:B------:R-:W-:Y:S05]  /*149f0*/  BSYNC.RECONVERGENT B0 ;  /* 0x0000000000007941 */ /* 0x000fea0003800200 */
.L_x_14371:
[----:B------:R-:W-:-:S04]  /*14a00*/  F2FP.BF16.F32.PACK_AB R0, RZ, R0 ;  /* 0x00000000ff00723e */ /* 0x000fc800000010ff */
[----:B------:R-:W-:Y:S01]  /*14a10*/  PRMT R42, R0, 0x7610, R42 ;  /* 0x00007610002a7816 */ /* 0x000fe2000000002a */
[----:B------:R-:W-:Y:S06]  /*14a20*/  BRA `(.L_x_14346) ;  /* 0x00000000006c7947 */ /* 0x000fec0003800000 */
.L_x_14345:
        /* <DEDUP_REMOVED lines=16> */
.L_x_14373:
[----:B------:R-:W-:Y:S01]  /*14b30*/  PRMT R42, RZ, 0x7610, R42 ;  /* 0x00007610ff2a7816 */ /* 0x000fe2000000002a */
[----:B------:R-:W-:Y:S06]  /*14b40*/  BRA `(.L_x_14346) ;  /* 0x0000000000247947 */ /* 0x000fec0003800000 */
.L_x_14370:
[----:B------:R-:W2:Y:S02]  /*14b50*/  LDG.E.64 R4, desc[UR36][R4.64] ;  /* 0x0000002404047981 */ /* 0x000ea4000c1e1b00 */
[----:B--2---:R-:W0:Y:S02]  /*14b60*/  I2F.U64 R0, R4 ;  /* 0x0000000400007312 */ /* 0x004e240000301000 */
[----:B0-----:R-:W-:-:S04]  /*14b70*/  F2FP.BF16.F32.PACK_AB R0, RZ, R0 ;  /* 0x00000000ff00723e */ /* 0x001fc800000010ff */
[----:B------:R-:W-:Y:S01]  /*14b80*/  PRMT R42, R0, 0x7610, R42 ;  /* 0x00007610002a7816 */ /* 0x000fe2000000002a */
[----:B------:R-:W-:Y:S06]  /*14b90*/  BRA `(.L_x_14346) ;  /* 0x0000000000107947 */ /* 0x000fec0003800000 */
.L_x_14369:
[----:B------:R-:W2:Y:S02]  /*14ba0*/  LDG.E R4, desc[UR36][R4.64] ;  /* 0x0000002404047981 */ /* 0x000ea4000c1e1900 */
[----:B--2---:R-:W-:-:S04]  /*14bb0*/  I2FP.F32.U32 R0, R4 ;  /* 0x0000000400007245 */ /* 0x004fc80000201000 */
[----:B------:R-:W-:-:S04]  /*14bc0*/  F2FP.BF16.F32.PACK_AB R0, RZ, R0 ;  /* 0x00000000ff00723e */ /* 0x000fc800000010ff */
[----:B------:R-:W-:-:S07]  /*14bd0*/  PRMT R42, R0, 0x7610, R42 ;  /* 0x00007610002a7816 */ /* 0x000fce000000002a */
.L_x_14346:
        /* <DEDUP_REMOVED lines=12> */
[----:B------:R-:W-:-:S04]  /*14ca0*/  UPRMT UR5, UR45, 0x7771, URZ ;  /* 0x000077712d057896 */ /* 0x000fc800080000ff */
        /* <DEDUP_REMOVED lines=9> */
.L_x_14377:
[----:B------:R-:W2:Y:S02]  /*14d40*/  LDG.E.U8 R4, desc[UR36][R4.64] ;  /* 0x0000002404047981 */ /* 0x000ea4000c1e1100 */
[----:B--2---:R-:W-:-:S04]  /*14d50*/  I2FP.F32.U32 R0, R4 ;  /* 0x0000000400007245 */ /* 0x004fc80000201000 */
[----:B------:R-:W-:-:S04]  /*14d60*/  F2FP.BF16.F32.PACK_AB R0, RZ, R0 ;  /* 0x00000000ff00723e */ /* 0x000fc800000010ff */
[----:B------:R-:W-:Y:S01]  /*14d70*/  PRMT R43, R0, 0x7610, R43 ;  /* 0x00007610002b7816 */ /* 0x000fe2000000002b */
[----:B------:R-:W-:Y:S06]  /*14d80*/  BRA `(.L_x_14379) ;  /* 0x0000000c00c47947 */ /* 0x000fec0003800000 */
.L_x_14376:
        /* <DEDUP_REMOVED lines=11> */
.L_x_14381:
[----:B------:R-:W2:Y:S02]  /*14e40*/  LDG.E R4, desc[UR36][R4.64] ;  /* 0x0000002404047981 */ /* 0x000ea4000c1e1900 */
[----:B--2---:R-:W-:-:S04]  /*14e50*/  I2FP.F32.S32 R0, R4 ;  /* 0x0000000400007245 */ /* 0x004fc80000201400 */
[----:B------:R-:W-:-:S04]  /*14e60*/  F2FP.BF16.F32.PACK_AB R0, RZ, R0 ;  /* 0x00000000ff00723e */ /* 0x000fc800000010ff */
[----:B------:R-:W-:Y:S01]  /*14e70*/  PRMT R43, R0, 0x7610, R43 ;  /* 0x00007610002b7816 */ /* 0x000fe2000000002b */
[----:B------:R-:W-:Y:S06]  /*14e80*/  BRA `(.L_x_14379) ;  /* 0x0000000c00847947 */ /* 0x000fec0003800000 */
.L_x_14380:
[----:B------:R-:W2:Y:S02]  /*14e90*/  LDG.E.U16 R4, desc[UR36][R4.64] ;  /* 0x0000002404047981 */ /* 0x000ea4000c1e1500 */
[----:B--2---:R-:W0:Y:S02]  /*14ea0*/  I2F.S16 R0, R4 ;  /* 0x0000000400007306 */ /* 0x004e240000101400 */
[----:B0-----:R-:W-:-:S04]  /*14eb0*/  F2FP.BF16.F32.PACK_AB R0, RZ, R0 ;  /* 0x00000000ff00723e */ /* 0x001fc800000010ff */
[----:B------:R-:W-:Y:S01]  /*14ec0*/  PRMT R43, R0, 0x7610, R43 ;  /* 0x00007610002b7816 */ /* 0x000fe2000000002b */
[----:B------:R-:W-:Y:S06]  /*14ed0*/  BRA `(.L_x_14379) ;  /* 0x0000000c00707947 */ /* 0x000fec0003800000 */
.L_x_14375:
        /* <DEDUP_REMOVED lines=9> */
.L_x_14383:
[----:B------:R-:W2:Y:S02]  /*14f70*/  LDG.E.U16 R0, desc[UR36][R4.64] ;  /* 0x0000002404007981 */ /* 0x000ea4000c1e1500 */
[----:B--2---:R-:W-:-:S05]  /*14f80*/  HADD2.F32 R0, -RZ, R0.H0_H0 ;  /* 0x20000000ff007230 */ /* 0x004fca0000004100 */
[----:B------:R-:W-:-:S04]  /*14f90*/  F2FP.BF16.F32.PACK_AB R0, RZ, R0 ;  /* 0x00000000ff00723e */ /* 0x000fc800000010ff */
[----:B------:R-:W-:Y:S01]  /*14fa0*/  PRMT R43, R0, 0x7610, R43 ;  /* 0x00007610002b7816 */ /* 0x000fe2000000002b */
[----:B------:R-:W-:Y:S06]  /*14fb0*/  BRA `(.L_x_14379) ;  /* 0x0000000c00387947 */ /* 0x000fec0003800000 */
.L_x_14382:
        /* <DEDUP_REMOVED lines=9> */
.L_x_14385:
[----:B------:R-:W2:Y:S02]  /*15050*/  LDG.E.U16 R4, desc[UR36][R4.64] ;  /* 0x0000002404047981 */ /* 0x000ea4000c1e1500 */
[----:B--2---:R-:W-:-:S05]  /*15060*/  HADD2.F32 R0, -RZ, R4.H0_H0 ;  /* 0x20000004ff007230 */ /* 0x004fca0000004100 */
[----:B------:R-:W-:-:S04]  /*15070*/  F2FP.BF16.F32.PACK_AB R0, RZ, R0 ;  /* 0x00000000ff00723e */ /* 0x000fc800000010ff */
[----:B------:R-:W-:Y:S01]  /*15080*/  PRMT R43, R0, 0x7610, R43 ;  /* 0x00007610002b7816 */ /* 0x000fe2000000002b */
[----:B------:R-:W-:Y:S06]  /*15090*/  BRA `(.L_x_14379) ;  /* 0x0000000c00007947 */ /* 0x000fec0003800000 */
.L_x_14384:
        /* <DEDUP_REMOVED lines=9> */
.L_x_14374:
        /* <DEDUP_REMOVED lines=14> */
.L_x_14388:
        /* <DEDUP_REMOVED lines=9> */
.L_x_14387:
        /* <DEDUP_REMOVED lines=27> */
.L_x_14390:
        /* <DEDUP_REMOVED lines=15> */
.L_x_14389:
[----:B------:R0:W5:Y:S01]  /*15540*/  LDG.E.U16 R43, desc[UR36][R4.64] ;  /* 0x00000024042b7981 */ /* 0x000162000c1e1500 */
[----:B------:R-:W-:Y:S05]  /*15550*/  BRA `(.L_x_14379) ;  /* 0x0000000400d07947 */ /* 0x000fea0003800000 */
.L_x_14386:
        /* <DEDUP_REMOVED lines=13> */
.L_x_14393:
        /* <DEDUP_REMOVED lines=21> */
.L_x_14397:
[----:B------:R-:W-:Y:S05]  /*15780*/  BSYNC.RECONVERGENT B1 ;  /* 0x0000000000017941 */ /* 0x000fea0003800200 */
.L_x_14396:
[----:B------:R-:W-:Y:S01]  /*15790*/  IMAD.SHL.U32 R0, R0, 0x100000, RZ ;  /* 0x0010000000007824 */ /* 0x000fe200078e00ff */
[----:B------:R-:W-:-:S04]  /*157a0*/  LEA R3, R3, 0x3b800000, 0x17 ;  /* 0x3b80000003037811 */ /* 0x000fc800078eb8ff */
[----:B------:R-:W-:-:S07]  /*157b0*/  LOP3.LUT R0, R3, R0, R7, 0xfe, !PT ;  /* 0x0000000003007212 */ /* 0x000fce00078efe07 */
.L_x_14395:
[----:B------:R-:W-:Y:S05]  /*157c0*/  BSYNC.RECONVERGENT B0 ;  /* 0x0000000000007941 */ /* 0x000fea0003800200 */
.L_x_14394:
[----:B------:R-:W-:-:S04]  /*157d0*/  F2FP.BF16.F32.PACK_AB R0, RZ, R0 ;  /* 0x00000000ff00723e */ /* 0x000fc800000010ff */
[----:B------:R-:W-:Y:S01]  /*157e0*/  PRMT R43, R0, 0x7610, R43 ;  /* 0x00007610002b7816 */ /* 0x000fe2000000002b */
[----:B------:R-:W-:Y:S06]  /*157f0*/  BRA `(.L_x_14379) ;  /* 0x0000000400287947 */ /* 0x000fec0003800000 */
.L_x_14392:
        /* <DEDUP_REMOVED lines=21> */
.L_x_14401:
[----:B------:R-:W-:Y:S05]  /*15950*/  BSYNC.RECONVERGENT B1 ;  /* 0x0000000000017941 */ /* 0x000fea0003800200 */
.L_x_14400:
[----:B------:R-:W-:Y:S01]  /*15960*/  IMAD.SHL.U32 R0, R0, 0x200000, RZ ;  /* 0x0020000000007824 */ /* 0x000fe200078e00ff */
[----:B------:R-:W-:-:S04]  /*15970*/  LEA R3, R3, 0x37800000, 0x17 ;  /* 0x3780000003037811 */ /* 0x000fc800078eb8ff */
[----:B------:R-:W-:-:S07]  /*15980*/  LOP3.LUT R0, R3, R0, R7, 0xfe, !PT ;  /* 0x0000000003007212 */ /* 0x000fce00078efe07 */
.L_x_14399:
[----:B------:R-:W-:Y:S05]  /*15990*/  BSYNC.RECONVERGENT B0 ;  /* 0x0000000000007941 */ /* 0x000fea0003800200 */
.L_x_14398:
[----:B------:R-:W-:-:S04]  /*159a0*/  F2FP.BF16.F32.PACK_AB R0, RZ, R0 ;  /* 0x00000000ff00723e */ /* 0x000fc800000010ff */
[----:B------:R-:W-:Y:S01]  /*159b0*/  PRMT R43, R0, 0x7610, R43 ;  /* 0x00007610002b7816 */ /* 0x000fe2000000002b */
[----:B------:R-:W-:Y:S06]  /*159c0*/  BRA `(.L_x_14379) ;  /* 0x0000000000b47947 */ /* 0x000fec0003800000 */
.L_x_14391:
        /* <DEDUP_REMOVED lines=14> */
.L_x_14405:
[----:B------:R-:W-:Y:S05]  /*15ab0*/  BSYNC.RECONVERGENT B0 ;  /* 0x0000000000007941 */ /* 0x000fea0003800200 */
.L_x_14404:
[----:B------:R-:W-:-:S04]  /*15ac0*/  F2FP.BF16.F32.PACK_AB R0, RZ, R0 ;  /* 0x00000000ff00723e */ /* 0x000fc800000010ff */
[----:B------:R-:W-:Y:S01]  /*15ad0*/  PRMT R43, R0, 0x7610, R43 ;  /* 0x00007610002b7816 */ /* 0x000fe2000000002b */
[----:B------:R-:W-:Y:S06]  /*15ae0*/  BRA `(.L_x_14379) ;  /* 0x00000000006c7947 */ /* 0x000fec0003800000 */
.L_x_14378:
        /* <DEDUP_REMOVED lines=16> */
.L_x_14406:
[----:B------:R-:W-:Y:S01]  /*15bf0*/  PRMT R43, RZ, 0x7610, R43 ;  /* 0x00007610ff2b7816 */ /* 0x000fe2000000002b */
[----:B------:R-:W-:Y:S06]  /*15c00*/  BRA `(.L_x_14379) ;  /* 0x0000000000247947 */ /* 0x000fec0003800000 */
.L_x_14403:
[----:B------:R-:W2:Y:S02]  /*15c10*/  LDG.E.64 R4, desc[UR36][R4.64] ;  /* 0x0000002404047981 */ /* 0x000ea4000c1e1b00 */
[----:B--2---:R-:W0:Y:S02]  /*15c20*/  I2F.U64 R0, R4 ;  /* 0x0000000400007312 */ /* 0x004e240000301000 */
[----:B0-----:R-:W-:-:S04]  /*15c30*/  F2FP.BF16.F32.PACK_AB R0, RZ, R0 ;  /* 0x00000000ff00723e */ /* 0x001fc800000010ff */
[----:B------:R-:W-:Y:S01]  /*15c40*/  PRMT R43, R0, 0x7610, R43 ;  /* 0x00007610002b7816 */ /* 0x000fe2000000002b */
[----:B------:R-:W-:Y:S06]  /*15c50*/  BRA `(.L_x_14379) ;  /* 0x0000000000107947 */ /* 0x000fec0003800000 */
.L_x_14402:
[----:B------:R-:W2:Y:S02]  /*15c60*/  LDG.E R4, desc[UR36][R4.64] ;  /* 0x0000002404047981 */ /* 0x000ea4000c1e1900 */
[----:B--2---:R-:W-:-:S04]  /*15c70*/  I2FP.F32.U32 R0, R4 ;  /* 0x0000000400007245 */ /* 0x004fc80000201000 */
[----:B------:R-:W-:-:S04]  /*15c80*/  F2FP.BF16.F32.PACK_AB R0, RZ, R0 ;  /* 0x00000000ff00723e */ /* 0x000fc800000010ff */
[----:B------:R-:W-:-:S07]  /*15c90*/  PRMT R43, R0, 0x7610, R43 ;  /* 0x00007610002b7816 */ /* 0x000fce000000002b */
.L_x_14379:
        /* <DEDUP_REMOVED lines=19> */
[----:B--2---:R0:W1:Y:S01]  /*15dd0*/  I2F.S16 R44, R4 ;  /* 0x00000004002c7306 */ /* 0x0040620000101400 */
[----:B------:R-:W-:Y:S05]  /*15de0*/  BRA `(.L_x_14413) ;  /* 0x0000000c00347947 */ /* 0x000fea0003800000 */
.L_x_14411:
[----:B------:R-:W2:Y:S02]  /*15df0*/  LDG.E.U8 R4, desc[UR36][R4.64] ;  /* 0x0000002404047981 */ /* 0x000ea4000c1e1100 */
[----:B--2---:R-:W-:Y:S01]  /*15e00*/  I2FP.F32.U32 R44, R4 ;  /* 0x00000004002c7245 */ /* 0x004fe20000201000 */
[----:B------:R-:W-:Y:S06]  /*15e10*/  BRA `(.L_x_14413) ;  /* 0x0000000c00287947 */ /* 0x000fec0003800000 */
.L_x_14410:
        /* <DEDUP_REMOVED lines=9> */
.L_x_14415:
[----:B------:R-:W2:Y:S02]  /*15eb0*/  LDG.E R4, desc[UR36][R4.64] ;  /* 0x0000002404047981 */ /* 0x000ea4000c1e1900 */
[----:B--2---:R-:W-:Y:S01]  /*15ec0*/  I2FP.F32.S32 R44, R4 ;  /* 0x00000004002c7245 */ /* 0x004fe20000201400 */
[----:B------:R-:W-:Y:S06]  /*15ed0*/  BRA `(.L_x_14413) ;  /* 0x0000000800f87947 */ /* 0x000fec0003800000 */
.L_x_14414:
[----:B------:R-:W2:Y:S02]  /*15ee0*/  LDG.E.U16 R4, desc[UR36][R4.64] ;  /* 0x0000002404047981 */ /* 0x000ea4000c1e1500 */
[----:B--2---:R0:W1:Y:S01]  /*15ef0*/  I2F.S16 R44, R4 ;  /* 0x00000004002c7306 */ /* 0x0040620000101400 */
[----:B------:R-:W-:Y:S05]  /*15f00*/  BRA `(.L_x_14413) ;  /* 0x0000000800ec7947 */ /* 0x000fea0003800000 */
.L_x_14409:
        /* <DEDUP_REMOVED lines=8> */
.L_x_14417:
[----:B------:R-:W2:Y:S02]  /*15f90*/  LDG.E.U16 R4, desc[UR36][R4.64] ;  /* 0x0000002404047981 */ /* 0x000ea4000c1e1500 */
[----:B--2---:R-:W-:Y:S01]  /*15fa0*/  HADD2.F32 R44, -RZ, R4.H0_H0 ;  /* 0x20000004ff2c7230 */ /* 0x004fe20000004100 */
[----:B------:R-:W-:Y:S06]  /*15fb0*/  BRA `(.L_x_14413) ;  /* 0x0000000800c07947 */ /* 0x000fec0003800000 */
.L_x_14416:
        /* <DEDUP_REMOVED lines=8> */
.L_x_14419:
[----:B------:R-:W2:Y:S02]  /*16040*/  LDG.E.U16 R4, desc[UR36][R4.64] ;  /* 0x0000002404047981 */ /* 0x000ea4000c1e1500 */
[----:B--2---:R-:W-:Y:S01]  /*16050*/  HADD2.F32 R44, -RZ, R4.H0_H0 ;  /* 0x20000004ff2c7230 */ /* 0x004fe20000004100 */
[----:B------:R-:W-:Y:S06]  /*16060*/  BRA `(.L_x_14413) ;  /* 0x0000000800947947 */ /* 0x000fec0003800000 */
.L_x_14418:
[----:B------:R-:W2:Y:S01]  /*16070*/  LDG.E.64 R4, desc[UR36][R4.64] ;  /* 0x0000002404047981 */ /* 0x000ea2000c1e1b00 */
[----:B------:R-:W-:Y:S01]  /*16080*/  UMOV UR4, 0xf0000000 ;  /* 0xf000000000047882 */ /* 0x000fe20000000000 */
[----:B------:R-:W-:Y:S01]  /*16090*/  UMOV UR5, 0x380fffff ;  /* 0x380fffff00057882 */ /* 0x000fe20000000000 */
[----:B--2---:R-:W0:Y:S01]  /*160a0*/  F2F.F32.F64 R44, R4 ;  /* 0x00000004002c7310 */ /* 0x004e220000301000 */
[----:B------:R-:W-:-:S14]  /*160b0*/  DSETP.GEU.AND P0, PT, |R4|, UR4, PT ;  /* 0x0000000404007e2a */ /* 0x000fdc000bf0e200 */
[----:B0-----:R-:W-:Y:S01]  /*160c0*/  @!P0 FMUL R44, R44, 1.175494350822287508e-38 ;  /* 0x008000002c2c8820 */ /* 0x001fe20000400000 */
[----:B------:R-:W-:Y:S06]  /*160d0*/  BRA `(.L_x_14413) ;  /* 0x0000000800787947 */ /* 0x000fec0003800000 */
.L_x_14408:
        /* <DEDUP_REMOVED lines=12> */
.L_x_14422:
[----:B------:R-:W2:Y:S01]  /*161a0*/  LDG.E.64 R4, desc[UR36][R4.64] ;  /* 0x0000002404047981 */ /* 0x000ea2000c1e1b00 */
[----:B------:R-:W-:Y:S01]  /*161b0*/  UMOV UR4, 0xf0000000 ;  /* 0xf000000000047882 */ /* 0x000fe20000000000 */
[----:B------:R-:W-:Y:S01]  /*161c0*/  UMOV UR5, 0x380fffff ;  /* 0x380fffff00057882 */ /* 0x000fe20000000000 */
[----:B--2---:R-:W0:Y:S01]  /*161d0*/  F2F.F32.F64 R44, R4 ;  /* 0x00000004002c7310 */ /* 0x004e220000301000 */
[----:B------:R-:W-:-:S14]  /*161e0*/  DSETP.GEU.AND P0, PT, |R4|, UR4, PT ;  /* 0x0000000404007e2a */ /* 0x000fdc000bf0e200 */
[----:B0-----:R-:W-:Y:S01]  /*161f0*/  @!P0 FMUL R44, R44, 1.175494350822287508e-38 ;  /* 0x008000002c2c8820 */ /* 0x001fe20000400000 */
[----:B------:R-:W-:Y:S06]  /*16200*/  BRA `(.L_x_14413) ;  /* 0x00000008002c7947 */ /* 0x000fec0003800000 */
.L_x_14421:
        /* <DEDUP_REMOVED lines=25> */
.L_x_14424:
        /* <DEDUP_REMOVED lines=13> */
.L_x_14423:
[----:B------:R-:W2:Y:S02]  /*16470*/  LDG.E.U16 R4, desc[UR36][R4.64] ;  /* 0x0000002404047981 */ /* 0x000ea4000c1e1500 */
[----:B--2---:R-:W-:Y:S01]  /*16480*/  IMAD.U32 R44, R4, 0x10000, RZ ;  /* 0x00010000042c7824 */ /* 0x004fe200078e00ff */
[----:B------:R-:W-:Y:S06]  /*16490*/  BRA `(.L_x_14413) ;  /* 0x0000000400887947 */ /* 0x000fec0003800000 */
.L_x_14420:
        /* <DEDUP_REMOVED lines=11> */
.L_x_14427:
        /* <DEDUP_REMOVED lines=20> */
.L_x_14429:
[----:B------:R-:W-:Y:S05]  /*16690*/  BSYNC.RECONVERGENT B0 ;  /* 0x0000000000007941 */ /* 0x000fea0003800200 */
.L_x_14428:
[----:B------:R-:W-:Y:S01]  /*166a0*/  IMAD.SHL.U32 R0, R0, 0x100000, RZ ;  /* 0x0010000000007824 */ /* 0x000fe200078e00ff */
[----:B------:R-:W-:-:S04]  /*166b0*/  LEA R3, R3, 0x3b800000, 0x17 ;  /* 0x3b80000003037811 */ /* 0x000fc800078eb8ff */
[----:B------:R-:W-:Y:S01]  /*166c0*/  LOP3.LUT R44, R3, R0, R7, 0xfe, !PT ;  /* 0x00000000032c7212 */ /* 0x000fe200078efe07 */
[----:B------:R-:W-:Y:S06]  /*166d0*/  BRA `(.L_x_14413) ;  /* 0x0000000000f87947 */ /* 0x000fec0003800000 */
.L_x_14426:
        /* <DEDUP_REMOVED lines=20> */
.L_x_14431:
[----:B------:R-:W-:Y:S05]  /*16820*/  BSYNC.RECONVERGENT B0 ;  /* 0x0000000000007941 */ /* 0x000fea0003800200 */
.L_x_14430:
[----:B------:R-:W-:Y:S01]  /*16830*/  IMAD.SHL.U32 R0, R0, 0x200000, RZ ;  /* 0x0020000000007824 */ /* 0x000fe200078e00ff */
[----:B------:R-:W-:-:S04]  /*16840*/  LEA R3, R3, 0x37800000, 0x17 ;  /* 0x3780000003037811 */ /* 0x000fc800078eb8ff */
[----:B------:R-:W-:Y:S01]  /*16850*/  LOP3.LUT R44, R3, R0, R7, 0xfe, !PT ;  /* 0x00000000032c7212 */ /* 0x000fe200078efe07 */
[----:B------:R-:W-:Y:S06]  /*16860*/  BRA `(.L_x_14413) ;  /* 0x0000000000947947 */ /* 0x000fec0003800000 */
.L_x_14425:
        /* <DEDUP_REMOVED lines=14> */
.L_x_14412:
        /* <DEDUP_REMOVED lines=16> */
.L_x_14434:
[----:B------:R-:W-:Y:S01]  /*16a50*/  IMAD.MOV.U32 R44, RZ, RZ, RZ ;  /* 0x000000ffff2c7224 */ /* 0x000fe200078e00ff */
[----:B------:R-:W-:Y:S06]  /*16a60*/  BRA `(.L_x_14413) ;  /* 0x0000000000147947 */ /* 0x000fec0003800000 */
.L_x_14433:
[----:B------:R-:W2:Y:S02]  /*16a70*/  LDG.E.64 R4, desc[UR36][R4.64] ;  /* 0x0000002404047981 */ /* 0x000ea4000c1e1b00 */
[----:B--2---:R0:W1:Y:S01]  /*16a80*/  I2F.U64 R44, R4 ;  /* 0x00000004002c7312 */ /* 0x0040620000301000 */
[----:B------:R-:W-:Y:S05]  /*16a90*/  BRA `(.L_x_14413) ;  /* 0x0000000000087947 */ /* 0x000fea0003800000 */
.L_x_14432:
[----:B------:R-:W2:Y:S02]  /*16aa0*/  LDG.E R4, desc[UR36][R4.64] ;  /* 0x0000002404047981 */ /* 0x000ea4000c1e1900 */
[----:B--2---:R-:W-:-:S07]  /*16ab0*/  I2FP.F32.U32 R44, R4 ;  /* 0x00000004002c7245 */ /* 0x004fce0000201000 */
.L_x_14413:
[----:B------:R-:W-:Y:S05]  /*16ac0*/  BSYNC.RECONVERGENT B6 ;  /* 0x0000000000067941 */ /* 0x000fea0003800200 */
.L_x_14407:
        /* <DEDUP_REMOVED lines=20> */
.L_x_14439:
[----:B------:R-:W2:Y:S02]  /*16c10*/  LDG.E.U8 R4, desc[UR36][R4.64] ;  /* 0x0000002404047981 */ /* 0x000ea4000c1e1100 */
[----:B--2---:R-:W-:Y:S01]  /*16c20*/  I2FP.F32.U32 R45, R4 ;  /* 0x00000004002d7245 */ /* 0x004fe20000201000 */
[----:B------:R-:W-:Y:S06]  /*16c30*/  BRA `(.L_x_14441) ;  /* 0x0000000c00247947 */ /* 0x000fec0003800000 */
.L_x_14438:
        /* <DEDUP_REMOVED lines=9> */
.L_x_14443:
[----:B------:R-:W2:Y:S02]  /*16cd0*/  LDG.E R4, desc[UR36][R4.64] ;  /* 0x0000002404047981 */ /* 0x000ea4000c1e1900 */
[----:B--2---:R-:W-:Y:S01]  /*16ce0*/  I2FP.F32.S32 R45, R4 ;  /* 0x00000004002d7245 */ /* 0x004fe20000201400 */
[----:B------:R-:W-:Y:S06]  /*16cf0*/  BRA `(.L_x_14441) ;  /* 0x0000000800f47947 */ /* 0x000fec0003800000 */
.L_x_14442:
[----:B------:R-:W2:Y:S02]  /*16d00*/  LDG.E.U16 R4, desc[UR36][R4.64] ;  /* 0x0000002404047981 */ /* 0x000ea4000c1e1500 */
[----:B--2---:R0:W2:Y:S01]  /*16d10*/  I2F.S16 R45, R4 ;  /* 0x00000004002d7306 */ /* 0x0040a20000101400 */
[----:B------:R-:W-:Y:S05]  /*16d20*/  BRA `(.L_x_14441) ;  /* 0x0000000800e87947 */ /* 0x000fea0003800000 */
.L_x_14437:
        /* <DEDUP_REMOVED lines=8> */
.L_x_14445:
[----:B------:R-:W2:Y:S02]  /*16db0*/  LDG.E.U16 R4, desc[UR36][R4.64] ;  /* 0x0000002404047981 */ /* 0x000ea4000c1e1500 */
[----:B--2---:R-:W-:Y:S01]  /*16dc0*/  HADD2.F32 R45, -RZ, R4.H0_H0 ;  /* 0x20000004ff2d7230 */ /* 0x004fe20000004100 */
[----:B------:R-:W-:Y:S06]  /*16dd0*/  BRA `(.L_x_14441) ;  /* 0x0000000800bc7947 */ /* 0x000fec0003800000 */
.L_x_14444:
        /* <DEDUP_REMOVED lines=8> */
.L_x_14447:
[----:B------:R-:W2:Y:S02]  /*16e60*/  LDG.E.U16 R4, desc[UR36][R4.64] ;  /* 0x0000002404047981 */ /* 0x000ea4000c1e1500 */
[----:B--2---:R-:W-:Y:S01]  /*16e70*/  HADD2.F32 R45, -RZ, R4.H0_H0 ;  /* 0x20000004ff2d7230 */ /* 0x004fe20000004100 */
[----:B------:R-:W-:Y:S06]  /*16e80*/  BRA `(.L_x_14441) ;  /* 0x0000000800907947 */ /* 0x000fec0003800000 */
.L_x_14446:
[----:B------:R-:W2:Y:S01]  /*16e90*/  LDG.E.64 R4, desc[UR36][R4.64] ;  /* 0x0000002404047981 */ /* 0x000ea2000c1e1b00 */
[----:B------:R-:W-:Y:S01]  /*16ea0*/  UMOV UR4, 0xf0000000 ;  /* 0xf000000000047882 */ /* 0x000fe20000000000 */
[----:B------:R-:W-:Y:S01]  /*16eb0*/  UMOV UR5, 0x380fffff ;  /* 0x380fffff00057882 */ /* 0x000fe20000000000 */
[----:B--2---:R-:W0:Y:S01]  /*16ec0*/  F2F.F32.F64 R45, R4 ;  /* 0x00000004002d7310 */ /* 0x004e220000301000 */
[----:B------:R-:W-:-:S14]  /*16ed0*/  DSETP.GEU.AND P0, PT, |R4|, UR4, PT ;  /* 0x0000000404007e2a */ /* 0x000fdc000bf0e200 */
[----:B0-----:R-:W-:Y:S01]  /*16ee0*/  @!P0 FMUL R45, R45, 1.175494350822287508e-38 ;  /* 0x008000002d2d8820 */ /* 0x001fe20000400000 */
[----:B------:R-:W-:Y:S06]  /*16ef0*/  BRA `(.L_x_14441) ;  /* 0x0000000800747947 */ /* 0x000fec0003800000 */
.L_x_14436:
        /* <DEDUP_REMOVED lines=12> */
.L_x_14450:
[----:B------:R-:W2:Y:S01]  /*16fc0*/  LDG.E.64 R4, desc[UR36][R4.64] ;  /* 0x0000002404047981 */ /* 0x000ea2000c1e1b00 */
[----:B------:R-:W-:Y:S01]  /*16fd0*/  UMOV UR4, 0xf0000000 ;  /* 0xf000000000047882 */ /* 0x000fe20000000000 */
[----:B------:R-:W-:Y:S01]  /*16fe0*/  UMOV UR5, 0x380fffff ;  /* 0x380fffff00057882 */ /* 0x000fe20000000000 */
[----:B--2---:R-:W0:Y:S01]  /*16ff0*/  F2F.F32.F64 R45, R4 ;  /* 0x00000004002d7310 */ /* 0x004e220000301000 */
[----:B------:R-:W-:-:S14]  /*17000*/  DSETP.GEU.AND P0, PT, |R4|, UR4, PT ;  /* 0x0000000404007e2a */ /* 0x000fdc000bf0e200 */
[----:B0-----:R-:W-:Y:S01]  /*17010*/  @!P0 FMUL R45, R45, 1.175494350822287508e-38 ;  /* 0x008000002d2d8820 */ /* 0x001fe20000400000 */
[----:B------:R-:W-:Y:S06]  /*17020*/  BRA `(.L_x_14441) ;  /* 0x0000000800287947 */ /* 0x000fec0003800000 */
.L_x_14449:
        /* <DEDUP_REMOVED lines=25> */
.L_x_14452:
        /* <DEDUP_REMOVED lines=12> */
.L_x_14451:
[----:B------:R-:W2:Y:S02]  /*17280*/  LDG.E.U16 R4, desc[UR36][R4.64] ;  /* 0x0000002404047981 */ /* 0x000ea4000c1e1500 */
[----:B--2---:R-:W-:Y:S01]  /*17290*/  IMAD.U32 R45, R4, 0x10000, RZ ;  /* 0x00010000042d7824 */ /* 0x004fe200078e00ff */
[----:B------:R-:W-:Y:S06]  /*172a0*/  BRA `(.L_x_14441) ;  /* 0x0000000400887947 */ /* 0x000fec0003800000 */
.L_x_14448:
        /* <DEDUP_REMOVED lines=11> */
.L_x_14455:
        /* <DEDUP_REMOVED lines=20> */
.L_x_14457:
[----:B------:R-:W-:Y:S05]  /*174a0*/  BSYNC.RECONVERGENT B0 ;  /* 0x0000000000007941 */ /* 0x000fea0003800200 */
.L_x_14456:
[----:B------:R-:W-:Y:S01]  /*174b0*/  IMAD.SHL.U32 R0, R0, 0x100000, RZ ;  /* 0x0010000000007824 */ /* 0x000fe200078e00ff */
[----:B------:R-:W-:-:S04]  /*174c0*/  LEA R3, R3, 0x3b800000, 0x17 ;  /* 0x3b80000003037811 */ /* 0x000fc800078eb8ff */
[----:B------:R-:W-:Y:S01]  /*174d0*/  LOP3.LUT R45, R3, R0, R45, 0xfe, !PT ;  /* 0x00000000032d7212 */ /* 0x000fe200078efe2d */
[----:B------:R-:W-:Y:S06]  /*174e0*/  BRA `(.L_x_14441) ;  /* 0x0000000000f87947 */ /* 0x000fec0003800000 */
.L_x_14454:
        /* <DEDUP_REMOVED lines=20> */
.L_x_14459:
[----:B------:R-:W-:Y:S05]  /*17630*/  BSYNC.RECONVERGENT B0 ;  /* 0x0000000000007941 */ /* 0x000fea0003800200 */
.L_x_14458:
[----:B------:R-:W-:Y:S01]  /*17640*/  IMAD.SHL.U32 R0, R0, 0x200000, RZ ;  /* 0x0020000000007824 */ /* 0x000fe200078e00ff */
[----:B------:R-:W-:-:S04]  /*17650*/  LEA R3, R3, 0x37800000, 0x17 ;  /* 0x3780000003037811 */ /* 0x000fc800078eb8ff */
[----:B------:R-:W-:Y:S01]  /*17660*/  LOP3.LUT R45, R3, R0, R45, 0xfe, !PT ;  /* 0x00000000032d7212 */ /* 0x000fe200078efe2d */
[----:B------:R-:W-:Y:S06]  /*17670*/  BRA `(.L_x_14441) ;  /* 0x0000000000947947 */ /* 0x000fec0003800000 */
.L_x_14453:
        /* <DEDUP_REMOVED lines=14> */
.L_x_14440:
        /* <DEDUP_REMOVED lines=16> */
.L_x_14462:
[----:B------:R-:W-:Y:S01]  /*17860*/  IMAD.MOV.U32 R45, RZ, RZ, RZ ;  /* 0x000000ffff2d7224 */ /* 0x000fe200078e00ff */
[----:B------:R-:W-:Y:S06]  /*17870*/  BRA `(.L_x_14441) ;  /* 0x0000000000147947 */ /* 0x000fec0003800000 */
.L_x_14461:
[----:B------:R-:W2:Y:S02]  /*17880*/  LDG.E.64 R4, desc[UR36][R4.64] ;  /* 0x0000002404047981 */ /* 0x000ea4000c1e1b00 */
[----:B--2---:R0:W2:Y:S01]  /*17890*/  I2F.U64 R45, R4 ;  /* 0x00000004002d7312 */ /* 0x0040a20000301000 */
[----:B------:R-:W-:Y:S05]  /*178a0*/  BRA `(.L_x_14441) ;  /* 0x0000000000087947 */ /* 0x000fea0003800000 */
.L_x_14460:
[----:B------:R-:W2:Y:S02]  /*178b0*/  LDG.E R4, desc[UR36][R4.64] ;  /* 0x0000002404047981 */ /* 0x000ea4000c1e1900 */
[----:B--2---:R-:W-:-:S07]  /*178c0*/  I2FP.F32.U32 R45, R4 ;  /* 0x00000004002d7245 */ /* 0x004fce0000201000 */
.L_x_14441:
[----:B------:R-:W-:Y:S05]  /*178d0*/  BSYNC.RECONVERGENT B6 ;  /* 0x0000000000067941 */ /* 0x000fea0003800200 */
.L_x_14435:
        /* <DEDUP_REMOVED lines=21> */
.L_x_14467:
[----:B------:R-:W3:Y:S02]  /*17a30*/  LDG.E.U8 R4, desc[UR36][R4.64] ;  /* 0x0000002404047981 */ /* 0x000ee4000c1e1100 */
[----:B---3--:R-:W-:Y:S01]  /*17a40*/  I2FP.F32.U32 R46, R4 ;  /* 0x00000004002e7245 */ /* 0x008fe20000201000 */
[----:B------:R-:W-:Y:S06]  /*17a50*/  BRA `(.L_x_14469) ;  /* 0x0000000c00287947 */ /* 0x000fec0003800000 */
.L_x_14466:
        /* <DEDUP_REMOVED lines=9> */
.L_x_14471:
[----:B------:R-:W3:Y:S02]  /*17af0*/  LDG.E R4, desc[UR36][R4.64] ;  /* 0x0000002404047981 */ /* 0x000ee4000c1e1900 */
[----:B---3--:R-:W-:Y:S01]  /*17b00*/  I2FP.F32.S32 R46, R4 ;  /* 0x00000004002e7245 */ /* 0x008fe20000201400 */
[----:B------:R-:W-:Y:S06]  /*17b10*/  BRA `(.L_x_14469) ;  /* 0x0000000800f87947 */ /* 0x000fec0003800000 */
.L_x_14470:
[----:B------:R-:W3:Y:S02]  /*17b20*/  LDG.E.U16 R4, desc[UR36][R4.64] ;  /* 0x0000002404047981 */ /* 0x000ee4000c1e1500 */
[----:B---3--:R0:W1:Y:S01]  /*17b30*/  I2F.S16 R46, R4 ;  /* 0x00000004002e7306 */ /* 0x0080620000101400 */
[----:B------:R-:W-:Y:S05]  /*17b40*/  BRA `(.L_x_14469) ;  /* 0x0000000800ec7947 */ /* 0x000fea0003800000 */
.L_x_14465:
        /* <DEDUP_REMOVED lines=8> */
.L_x_14473:
[----:B------:R-:W3:Y:S02]  /*17bd0*/  LDG.E.U16 R4, desc[UR36][R4.64] ;  /* 0x0000002404047981 */ /* 0x000ee4000c1e1500 */
[----:B---3--:R-:W-:Y:S01]  /*17be0*/  HADD2.F32 R46, -RZ, R4.H0_H0 ;  /* 0x20000004ff2e7230 */ /* 0x008fe20000004100 */
[----:B------:R-:W-:Y:S06]  /*17bf0*/  BRA `(.L_x_14469) ;  /* 0x0000000800c07947 */ /* 0x000fec0003800000 */
.L_x_14472:
        /* <DEDUP_REMOVED lines=8> */
.L_x_14475:
[----:B------:R-:W3:Y:S02]  /*17c80*/  LDG.E.U16 R4, desc[UR36][R4.64] ;  /* 0x0000002404047981 */ /* 0x000ee4000c1e1500 */
[----:B---3--:R-:W-:Y:S01]  /*17c90*/  HADD2.F32 R46, -RZ, R4.H0_H0 ;  /* 0x20000004ff2e7230 */ /* 0x008fe20000004100 */
[----:B------:R-:W-:Y:S06]  /*17ca0*/  BRA `(.L_x_14469) ;  /* 0x0000000800947947 */ /* 0x000fec0003800000 */
.L_x_14474:
[----:B------:R-:W3:Y:S01]  /*17cb0*/  LDG.E.64 R4, desc[UR36][R4.64] ;  /* 0x0000002404047981 */ /* 0x000ee2000c1e1b00 */
[----:B------:R-:W-:Y:S01]  /*17cc0*/  UMOV UR4, 0xf0000000 ;  /* 0xf000000000047882 */ /* 0x000fe20000000000 */
[----:B------:R-:W-:Y:S01]  /*17cd0*/  UMOV UR5, 0x380fffff ;  /* 0x380fffff00057882 */ /* 0x000fe20000000000 */
[----:B---3--:R-:W0:Y:S01]  /*17ce0*/  F2F.F32.F64 R46, R4 ;  /* 0x00000004002e7310 */ /* 0x008e220000301000 */
[----:B------:R-:W-:-:S14]  /*17cf0*/  DSETP.GEU.AND P0, PT, |R4|, UR4, PT ;  /* 0x0000000404007e2a */ /* 0x000fdc000bf0e200 */
[----:B0-----:R-:W-:Y:S01]  /*17d00*/  @!P0 FMUL R46, R46, 1.175494350822287508e-38 ;  /* 0x008000002e2e8820 */ /* 0x001fe20000400000 */
[----:B------:R-:W-:Y:S06]  /*17d10*/  BRA `(.L_x_14469) ;  /* 0x0000000800787947 */ /* 0x000fec0003800000 */
.L_x_14464:
        /* <DEDUP_REMOVED lines=12> */
.L_x_14478:
[----:B------:R-:W3:Y:S01]  /*17de0*/  LDG.E.64 R4, desc[UR36][R4.64] ;  /* 0x0000002404047981 */ /* 0x000ee2000c1e1b00 */
[----:B------:R-:W-:Y:S01]  /*17df0*/  UMOV UR4, 0xf0000000 ;  /* 0xf000000000047882 */ /* 0x000fe20000000000 */
[----:B------:R-:W-:Y:S01]  /*17e00*/  UMOV UR5, 0x380fffff ;  /* 0x380fffff00057882 */ /* 0x000fe20000000000 */
[----:B---3--:R-:W0:Y:S01]  /*17e10*/  F2F.F32.F64 R46, R4 ;  /* 0x00000004002e7310 */ /* 0x008e220000301000 */
[----:B------:R-:W-:-:S14]  /*17e20*/  DSETP.GEU.AND P0, PT, |R4|, UR4, PT ;  /* 0x0000000404007e2a */ /* 0x000fdc000bf0e200 */
[----:B0-----:R-:W-:Y:S01]  /*17e30*/  @!P0 FMUL R46, R46, 1.175494350822287508e-38 ;  /* 0x008000002e2e8820 */ /* 0x001fe20000400000 */
[----:B------:R-:W-:Y:S06]  /*17e40*/  BRA `(.L_x_14469) ;  /* 0x00000008002c7947 */ /* 0x000fec0003800000 */
.L_x_14477:
        /* <DEDUP_REMOVED lines=25> */
.L_x_14480:
        /* <DEDUP_REMOVED lines=13> */
.L_x_14479:
[----:B------:R-:W3:Y:S02]  /*180b0*/  LDG.E.U16 R4, desc[UR36][R4.64] ;  /* 0x0000002404047981 */ /* 0x000ee4000c1e1500 */
[----:B---3--:R-:W-:Y:S01]  /*180c0*/  IMAD.U32 R46, R4, 0x10000, RZ ;  /* 0x00010000042e7824 */ /* 0x008fe200078e00ff */
[----:B------:R-:W-:Y:S06]  /*180d0*/  BRA `(.L_x_14469) ;  /* 0x0000000400887947 */ /* 0x000fec0003800000 */
.L_x_14476:
        /* <DEDUP_REMOVED lines=11> */
.L_x_14483:
        /* <DEDUP_REMOVED lines=20> */
.L_x_14485:
[----:B------:R-:W-:Y:S05]  /*182d0*/  BSYNC.RECONVERGENT B0 ;  /* 0x0000000000007941 */ /* 0x000fea0003800200 */
.L_x_14484:
[----:B------:R-:W-:Y:S01]  /*182e0*/  IMAD.SHL.U32 R0, R0, 0x100000, RZ ;  /* 0x0010000000007824 */ /* 0x000fe200078e00ff */
[----:B------:R-:W-:-:S04]  /*182f0*/  LEA R3, R3, 0x3b800000, 0x17 ;  /* 0x3b80000003037811 */ /* 0x000fc800078eb8ff */
[----:B------:R-:W-:Y:S01]  /*18300*/  LOP3.LUT R46, R3, R0, R7, 0xfe, !PT ;  /* 0x00000000032e7212 */ /* 0x000fe200078efe07 */
[----:B------:R-:W-:Y:S06]  /*18310*/  BRA `(.L_x_14469) ;  /* 0x0000000000f87947 */ /* 0x000fec0003800000 */
.L_x_14482:
        /* <DEDUP_REMOVED lines=20> */
.L_x_14487:
[----:B------:R-:W-:Y:S05]  /*18460*/  BSYNC.RECONVERGENT B0 ;  /* 0x0000000000007941 */ /* 0x000fea0003800200 */
.L_x_14486:
[----:B------:R-:W-:Y:S01]  /*18470*/  IMAD.SHL.U32 R0, R0, 0x200000, RZ ;  /* 0x0020000000007824 */ /* 0x000fe200078e00ff */
[----:B------:R-:W-:-:S04]  /*18480*/  LEA R3, R3, 0x37800000, 0x17 ;  /* 0x3780000003037811 */ /* 0x000fc800078eb8ff */
[----:B------:R-:W-:Y:S01]  /*18490*/  LOP3.LUT R46, R3, R0, R7, 0xfe, !PT ;  /* 0x00000000032e7212 */ /* 0x000fe200078efe07 */
[----:B------:R-:W-:Y:S06]  /*184a0*/  BRA `(.L_x_14469) ;  /* 0x0000000000947947 */ /* 0x000fec0003800000 */
.L_x_14481:
        /* <DEDUP_REMOVED lines=14> */
.L_x_14468:
        /* <DEDUP_REMOVED lines=16> */
.L_x_14490:
[----:B------:R-:W-:Y:S01]  /*18690*/  IMAD.MOV.U32 R46, RZ, RZ, RZ ;  /* 0x000000ffff2e7224 */ /* 0x000fe200078e00ff */
[----:B------:R-:W-:Y:S06]  /*186a0*/  BRA `(.L_x_14469) ;  /* 0x0000000000147947 */ /* 0x000fec0003800000 */
.L_x_14489:
[----:B------:R-:W3:Y:S02]  /*186b0*/  LDG.E.64 R4, desc[UR36][R4.64] ;  /* 0x0000002404047981 */ /* 0x000ee4000c1e1b00 */
[----:B---3--:R0:W1:Y:S01]  /*186c0*/  I2F.U64 R46, R4 ;  /* 0x00000004002e7312 */ /* 0x0080620000301000 */
[----:B------:R-:W-:Y:S05]  /*186d0*/  BRA `(.L_x_14469) ;  /* 0x0000000000087947 */ /* 0x000fea0003800000 */
.L_x_14488:
[----:B------:R-:W3:Y:S02]  /*186e0*/  LDG.E R4, desc[UR36][R4.64] ;  /* 0x0000002404047981 */ /* 0x000ee4000c1e1900 */
[----:B---3--:R-:W-:-:S07]  /*186f0*/  I2FP.F32.U32 R46, R4 ;  /* 0x00000004002e7245 */ /* 0x008fce0000201000 */
.L_x_14469:
[----:B------:R-:W-:Y:S05]  /*18700*/  BSYNC.RECONVERGENT B6 ;  /* 0x0000000000067941 */ /* 0x000fea0003800200 */
.L_x_14463:
[----:B------:R-:W2:Y:S01]  /*18710*/  LDCU.U8 UR6, c[0x0][0x3e1] ;  /* 0x00007c20ff0677ac */ /* 0x000ea20008000000 */
[----:B01-3--:R-:W0:Y:S01]  /*18720*/  LDC.64 R4, c[0x0][0x3c8] ;  /* 0x0000f200ff047b82 */ /* 0x00be220000000a00 */
[----:B------:R-:W-:Y:S01]  /*18730*/  BSSY.RECONVERGENT B6, `(.L_x_14491) ;  /* 0x00000df000067945 */ /* 0x000fe20003800200 */
        /* <DEDUP_REMOVED lines=18> */
.L_x_14495:
[----:B------:R-:W2:Y:S02]  /*18860*/  LDG.E.U8 R4, desc[UR36][R4.64] ;  /* 0x0000002404047981 */ /* 0x000ea4000c1e1100 */
[----:B--2---:R-:W-:Y:S01]  /*18870*/  I2FP.F32.U32 R47, R4 ;  /* 0x00000004002f7245 */ /* 0x004fe20000201000 */
[----:B------:R-:W-:Y:S06]  /*18880*/  BRA `(.L_x_14497) ;  /* 0x0000000c00247947 */ /* 0x000fec0003800000 */
.L_x_14494:
        /* <DEDUP_REMOVED lines=9> */
.L_x_14499:
[----:B------:R-:W2:Y:S02]  /*18920*/  LDG.E R4, desc[UR36][R4.64] ;  /* 0x0000002404047981 */ /* 0x000ea4000c1e1900 */
[----:B--2---:R-:W-:Y:S01]  /*18930*/  I2FP.F32.S32 R47, R4 ;  /* 0x00000004002f7245 */ /* 0x004fe20000201400 */
[----:B------:R-:W-:Y:S06]  /*18940*/  BRA `(.L_x_14497) ;  /* 0x0000000800f47947 */ /* 0x000fec0003800000 */
.L_x_14498:
[----:B------:R-:W2:Y:S02]  /*18950*/  LDG.E.U16 R4, desc[UR36][R4.64] ;  /* 0x0000002404047981 */ /* 0x000ea4000c1e1500 */
[----:B--2---:R0:W1:Y:S01]  /*18960*/  I2F.S16 R47, R4 ;  /* 0x00000004002f7306 */ /* 0x0040620000101400 */
[----:B------:R-:W-:Y:S05]  /*18970*/  BRA `(.L_x_14497) ;  /* 0x0000000800e87947 */ /* 0x000fea0003800000 */
.L_x_14493:
        /* <DEDUP_REMOVED lines=8> */
.L_x_14501:
[----:B------:R-:W2:Y:S02]  /*18a00*/  LDG.E.U16 R4, desc[UR36][R4.64] ;  /* 0x0000002404047981 */ /* 0x000ea4000c1e1500 */
[----:B--2---:R-:W-:Y:S01]  /*18a10*/  HADD2.F32 R47, -RZ, R4.H0_H0 ;  /* 0x20000004ff2f7230 */ /* 0x004fe20000004100 */
[----:B------:R-:W-:Y:S06]  /*18a20*/  BRA `(.L_x_14497) ;  /* 0x0000000800bc7947 */ /* 0x000fec0003800000 */
.L_x_14500:
        /* <DEDUP_REMOVED lines=8> */
.L_x_14503:
[----:B------:R-:W2:Y:S02]  /*18ab0*/  LDG.E.U16 R4, desc[UR36][R4.64] ;  /* 0x0000002404047981 */ /* 0x000ea4000c1e1500 */
[----:B--2---:R-:W-:Y:S01]  /*18ac0*/  HADD2.F32 R47, -RZ, R4.H0_H0 ;  /* 0x20000004ff2f7230 */ /* 0x004fe20000004100 */
[----:B------:R-:W-:Y:S06]  /*18ad0*/  BRA `(.L_x_14497) ;  /* 0x0000000800907947 */ /* 0x000fec0003800000 */
.L_x_14502:
[----:B------:R-:W2:Y:S01]  /*18ae0*/  LDG.E.64 R4, desc[UR36][R4.64] ;  /* 0x0000002404047981 */ /* 0x000ea2000c1e1b00 */
[----:B------:R-:W-:Y:S01]  /*18af0*/  UMOV UR4, 0xf0000000 ;  /* 0xf000000000047882 */ /* 0x000fe20000000000 */
[----:B------:R-:W-:Y:S01]  /*18b00*/  UMOV UR5, 0x380fffff ;  /* 0x380fffff00057882 */ /* 0x000fe20000000000 */
[----:B--2---:R-:W0:Y:S01]  /*18b10*/  F2F.F32.F64 R47, R4 ;  /* 0x00000004002f7310 */ /* 0x004e220000301000 */
[----:B------:R-:W-:-:S14]  /*18b20*/  DSETP.GEU.AND P0, PT, |R4|, UR4, PT ;  /* 0x0000000404007e2a */ /* 0x000fdc000bf0e200 */
[----:B0-----:R-:W-:Y:S01]  /*18b30*/  @!P0 FMUL R47, R47, 1.175494350822287508e-38 ;  /* 0x008000002f2f8820 */ /* 0x001fe20000400000 */
[----:B------:R-:W-:Y:S06]  /*18b40*/  BRA `(.L_x_14497) ;  /* 0x0000000800747947 */ /* 0x000fec0003800000 */
.L_x_14492:
        /* <DEDUP_REMOVED lines=12> */
.L_x_14506:
[----:B------:R-:W2:Y:S01]  /*18c10*/  LDG.E.64 R4, desc[UR36][R4.64] ;  /* 0x0000002404047981 */ /* 0x000ea2000c1e1b00 */
[----:B------:R-:W-:Y:S01]  /*18c20*/  UMOV UR4, 0xf0000000 ;  /* 0xf000000000047882 */ /* 0x000fe20000000000 */
[----:B------:R-:W-:Y:S01]  /*18c30*/  UMOV UR5, 0x380fffff ;  /* 0x380fffff00057882 */ /* 0x000fe20000000000 */
[----:B--2---:R-:W0:Y:S01]  /*18c40*/  F2F.F32.F64 R47, R4 ;  /* 0x00000004002f7310 */ /* 0x004e220000301000 */
[----:B------:R-:W-:-:S14]  /*18c50*/  DSETP.GEU.AND P0, PT, |R4|, UR4, PT ;  /* 0x0000000404007e2a */ /* 0x000fdc000bf0e200 */
[----:B0-----:R-:W-:Y:S01]  /*18c60*/  @!P0 FMUL R47, R47, 1.175494350822287508e-38 ;  /* 0x008000002f2f8820 */ /* 0x001fe20000400000 */
[----:B------:R-:W-:Y:S06]  /*18c70*/  BRA `(.L_x_14497) ;  /* 0x0000000800287947 */ /* 0x000fec0003800000 */
.L_x_14505:
        /* <DEDUP_REMOVED lines=25> */
.L_x_14508:
        /* <DEDUP_REMOVED lines=12> */
.L_x_14507:
[----:B------:R-:W2:Y:S02]  /*18ed0*/  LDG.E.U16 R4, desc[UR36][R4.64] ;  /* 0x0000002404047981 */ /* 0x000ea4000c1e1500 */
[----:B--2---:R-:W-:Y:S01]  /*18ee0*/  IMAD.U32 R47, R4, 0x10000, RZ ;  /* 0x00010000042f7824 */ /* 0x004fe200078e00ff */
[----:B------:R-:W-:Y:S06]  /*18ef0*/  BRA `(.L_x_14497) ;  /* 0x0000000400887947 */ /* 0x000fec0003800000 */
.L_x_14504:
        /* <DEDUP_REMOVED lines=11> */
.L_x_14511:
        /* <DEDUP_REMOVED lines=20> */
.L_x_14513:
[----:B------:R-:W-:Y:S05]  /*190f0*/  BSYNC.RECONVERGENT B0 ;  /* 0x0000000000007941 */ /* 0x000fea0003800200 */
.L_x_14512:
[----:B------:R-:W-:Y:S01]  /*19100*/  IMAD.SHL.U32 R0, R0, 0x100000, RZ ;  /* 0x0010000000007824 */ /* 0x000fe200078e00ff */
[----:B------:R-:W-:-:S04]  /*19110*/  LEA R3, R3, 0x3b800000, 0x17 ;  /* 0x3b80000003037811 */ /* 0x000fc800078eb8ff */
[----:B------:R-:W-:Y:S01]  /*19120*/  LOP3.LUT R47, R3, R0, R47, 0xfe, !PT ;  /* 0x00000000032f7212 */ /* 0x000fe200078efe2f */
[----:B------:R-:W-:Y:S06]  /*19130*/  BRA `(.L_x_14497) ;  /* 0x0000000000f87947 */ /* 0x000fec0003800000 */
.L_x_14510:
        /* <DEDUP_REMOVED lines=20> */
.L_x_14515:
[----:B------:R-:W-:Y:S05]  /*19280*/  BSYNC.RECONVERGENT B0 ;  /* 0x0000000000007941 */ /* 0x000fea0003800200 */
.L_x_14514:
[----:B------:R-:W-:Y:S01]  /*19290*/  IMAD.SHL.U32 R0, R0, 0x200000, RZ ;  /* 0x0020000000007824 */ /* 0x000fe200078e00ff */
[----:B------:R-:W-:-:S04]  /*192a0*/  LEA R3, R3, 0x37800000, 0x17 ;  /* 0x3780000003037811 */ /* 0x000fc800078eb8ff */
[----:B------:R-:W-:Y:S01]  /*192b0*/  LOP3.LUT R47, R3, R0, R47, 0xfe, !PT ;  /* 0x00000000032f7212 */ /* 0x000fe200078efe2f */
[----:B------:R-:W-:Y:S06]  /*192c0*/  BRA `(.L_x_14497) ;  /* 0x0000000000947947 */ /* 0x000fec0003800000 */
.L_x_14509:
        /* <DEDUP_REMOVED lines=14> */
.L_x_14496:
        /* <DEDUP_REMOVED lines=16> */
.L_x_14518:
[----:B------:R-:W-:Y:S01]  /*194b0*/  IMAD.MOV.U32 R47, RZ, RZ, RZ ;  /* 0x000000ffff2f7224 */ /* 0x000fe200078e00ff */
[----:B------:R-:W-:Y:S06]  /*194c0*/  BRA `(.L_x_14497) ;  /* 0x0000000000147947 */ /* 0x000fec0003800000 */
.L_x_14517:
[----:B------:R-:W2:Y:S02]  /*194d0*/  LDG.E.64 R4, desc[UR36][R4.64] ;  /* 0x0000002404047981 */ /* 0x000ea4000c1e1b00 */
[----:B--2---:R0:W1:Y:S01]  /*194e0*/  I2F.U64 R47, R4 ;  /* 0x00000004002f7312 */ /* 0x0040620000301000 */
[----:B------:R-:W-:Y:S05]  /*194f0*/  BRA `(.L_x_14497) ;  /* 0x0000000000087947 */ /* 0x000fea0003800000 */
.L_x_14516:
[----:B------:R-:W2:Y:S02]  /*19500*/  LDG.E R4, desc[UR36][R4.64] ;  /* 0x0000002404047981 */ /* 0x000ea4000c1e1900 */
[----:B--2---:R-:W-:-:S07]  /*19510*/  I2FP.F32.U32 R47, R4 ;  /* 0x00000004002f7245 */ /* 0x004fce0000201000 */
.L_x_14497:
[----:B------:R-:W-:Y:S05]  /*19520*/  BSYNC.RECONVERGENT B6 ;  /* 0x0000000000067941 */ /* 0x000fea0003800200 */
.L_x_14491:
[----:B------:R-:W4:Y:S01]  /*19530*/  LDCU.U8 UR6, c[0x0][0x3e2] ;  /* 0x00007c40ff0677ac */ /* 0x000f220008000000 */
[----:B0-23--:R-:W0:Y:S01]  /*19540*/  LDC.64 R4, c[0x0][0x3d0] ;  /* 0x0000f400ff047b82 */ /* 0x00de220000000a00 */
        /* <DEDUP_REMOVED lines=18> */
.L_x_14522:
[----:B------:R-:W2:Y:S02]  /*19670*/  LDG.E.U8 R4, desc[UR36][R4.64] ;  /* 0x0000002404047981 */ /* 0x000ea4000c1e1100 */
[----:B--2---:R-:W-:Y:S01]  /*19680*/  I2FP.F32.U32 R40, R4 ;  /* 0x0000000400287245 */ /* 0x004fe20000201000 */
[----:B------:R-:W-:Y:S06]  /*19690*/  BRA `(.L_x_14340) ;  /* 0x0000000c001c7947 */ /* 0x000fec0003800000 */
.L_x_14521:
        /* <DEDUP_REMOVED lines=9> */
.L_x_14525:
[----:B------:R-:W2:Y:S02]  /*19730*/  LDG.E R4, desc[UR36][R4.64] ;  /* 0x0000002404047981 */ /* 0x000ea4000c1e1900 */
[----:B--2---:R-:W-:Y:S01]  /*19740*/  I2FP.F32.S32 R40, R4 ;  /* 0x0000000400287245 */ /* 0x004fe20000201400 */
[----:B------:R-:W-:Y:S06]  /*19750*/  BRA `(.L_x_14340) ;  /* 0x0000000800ec7947 */ /* 0x000fec0003800000 */
.L_x_14524:
[----:B------:R-:W2:Y:S02]  /*19760*/  LDG.E.U16 R4, desc[UR36][R4.64] ;  /* 0x0000002404047981 */ /* 0x000ea4000c1e1500 */
[----:B--2---:R0:W2:Y:S01]  /*19770*/  I2F.S16 R40, R4 ;  /* 0x0000000400287306 */ /* 0x0040a20000101400 */
[----:B------:R-:W-:Y:S05]  /*19780*/  BRA `(.L_x_14340) ;  /* 0x0000000800e07947 */ /* 0x000fea0003800000 */
.L_x_14520:
        /* <DEDUP_REMOVED lines=8> */
.L_x_14527:
[----:B------:R-:W2:Y:S02]  /*19810*/  LDG.E.U16 R4, desc[UR36][R4.64] ;  /* 0x0000002404047981 */ /* 0x000ea4000c1e1500 */
[----:B--2---:R-:W-:Y:S01]  /*19820*/  HADD2.F32 R40, -RZ, R4.H0_H0 ;  /* 0x20000004ff287230 */ /* 0x004fe20000004100 */
[----:B------:R-:W-:Y:S06]  /*19830*/  BRA `(.L_x_14340) ;  /* 0x0000000800b47947 */ /* 0x000fec0003800000 */
.L_x_14526:
        /* <DEDUP_REMOVED lines=8> */
.L_x_14529:
[----:B------:R-:W2:Y:S02]  /*198c0*/  LDG.E.U16 R4, desc[UR36][R4.64] ;  /* 0x0000002404047981 */ /* 0x000ea4000c1e1500 */
[----:B--2---:R-:W-:Y:S01]  /*198d0*/  HADD2.F32 R40, -RZ, R4.H0_H0 ;  /* 0x20000004ff287230 */ /* 0x004fe20000004100 */
[----:B------:R-:W-:Y:S06]  /*198e0*/  BRA `(.L_x_14340) ;  /* 0x0000000800887947 */ /* 0x000fec0003800000 */
.L_x_14528:
[----:B------:R-:W2:Y:S01]  /*198f0*/  LDG.E.64 R4, desc[UR36][R4.64] ;  /* 0x0000002404047981 */ /* 0x000ea2000c1e1b00 */
[----:B------:R-:W-:Y:S01]  /*19900*/  UMOV UR4, 0xf0000000 ;  /* 0xf000000000047882 */ /* 0x000fe20000000000 */
[----:B------:R-:W-:Y:S01]  /*19910*/  UMOV UR5, 0x380fffff ;  /* 0x380fffff00057882 */ /* 0x000fe20000000000 */
[----:B--2---:R-:W0:Y:S01]  /*19920*/  F2F.F32.F64 R40, R4 ;  /* 0x0000000400287310 */ /* 0x004e220000301000 */
[----:B------:R-:W-:-:S14]  /*19930*/  DSETP.GEU.AND P0, PT, |R4|, UR4, PT ;  /* 0x0000000404007e2a */ /* 0x000fdc000bf0e200 */
[----:B0-----:R-:W-:Y:S01]  /*19940*/  @!P0 FMUL R40, R40, 1.175494350822287508e-38 ;  /* 0x0080000028288820 */ /* 0x001fe20000400000 */
[----:B------:R-:W-:Y:S06]  /*19950*/  BRA `(.L_x_14340) ;  /* 0x00000008006c7947 */ /* 0x000fec0003800000 */
.L_x_14519:
        /* <DEDUP_REMOVED lines=12> */
.L_x_14532:
[----:B------:R-:W2:Y:S01]  /*19a20*/  LDG.E.64 R4, desc[UR36][R4.64] ;  /* 0x0000002404047981 */ /* 0x000ea2000c1e1b00 */
[----:B------:R-:W-:Y:S01]  /*19a30*/  UMOV UR4, 0xf0000000 ;  /* 0xf000000000047882 */ /* 0x000fe20000000000 */
[----:B------:R-:W-:Y:S01]  /*19a40*/  UMOV UR5, 0x380fffff ;  /* 0x380fffff00057882 */ /* 0x000fe20000000000 */
[----:B--2---:R-:W0:Y:S01]  /*19a50*/  F2F.F32.F64 R40, R4 ;  /* 0x0000000400287310 */ /* 0x004e220000301000 */
[----:B------:R-:W-:-:S14]  /*19a60*/  DSETP.GEU.AND P0, PT, |R4|, UR4, PT ;  /* 0x0000000404007e2a */ /* 0x000fdc000bf0e200 */
[----:B0-----:R-:W-:Y:S01]  /*19a70*/  @!P0 FMUL R40, R40, 1.175494350822287508e-38 ;  /* 0x0080000028288820 */ /* 0x001fe20000400000 */
[----:B------:R-:W-:Y:S06]  /*19a80*/  BRA `(.L_x_14340) ;  /* 0x0000000800207947 */ /* 0x000fec0003800000 */
.L_x_14531:
        /* <DEDUP_REMOVED lines=25> */
.L_x_14534:
        /* <DEDUP_REMOVED lines=13> */
.L_x_14533:
[----:B------:R-:W2:Y:S02]  /*19cf0*/  LDG.E.U16 R4, desc[UR36][R4.64] ;  /* 0x0000002404047981 */ /* 0x000ea4000c1e1500 */
[----:B--2---:R-:W-:Y:S01]  /*19d00*/  IMAD.U32 R40, R4, 0x10000, RZ ;  /* 0x0001000004287824 */ /* 0x004fe200078e00ff */
[----:B------:R-:W-:Y:S06]  /*19d10*/  BRA `(.L_x_14340) ;  /* 0x00000004007c7947 */ /* 0x000fec0003800000 */
.L_x_14530:
        /* <DEDUP_REMOVED lines=11> */
.L_x_14537:
        /* <DEDUP_REMOVED lines=19> */
.L_x_14539:
[----:B------:R-:W-:Y:S05]  /*19f00*/  BSYNC.RECONVERGENT B0 ;  /* 0x0000000000007941 */ /* 0x000fea0003800200 */
.L_x_14538:
[----:B------:R-:W-:Y:S01]  /*19f10*/  IMAD.SHL.U32 R0, R0, 0x100000, RZ ;  /* 0x0010000000007824 */ /* 0x000fe200078e00ff */
[----:B------:R-:W-:-:S04]  /*19f20*/  LEA R3, R3, 0x3b800000, 0x17 ;  /* 0x3b80000003037811 */ /* 0x000fc800078eb8ff */
[----:B------:R-:W-:Y:S01]  /*19f30*/  LOP3.LUT R40, R3, R0, R7, 0xfe, !PT ;  /* 0x0000000003287212 */ /* 0x000fe200078efe07 */
[----:B------:R-:W-:Y:S06]  /*19f40*/  BRA `(.L_x_14340) ;  /* 0x0000000000f07947 */ /* 0x000fec0003800000 */
.L_x_14536:
        /* <DEDUP_REMOVED lines=19> */
.L_x_14541:
[----:B------:R-:W-:Y:S05]  /*1a080*/  BSYNC.RECONVERGENT B0 ;  /* 0x0000000000007941 */ /* 0x000fea0003800200 */
.L_x_14540:
[----:B------:R-:W-:Y:S01]  /*1a090*/  IMAD.SHL.U32 R0, R0, 0x200000, RZ ;  /* 0x0020000000007824 */ /* 0x000fe200078e00ff */
[----:B------:R-:W-:-:S04]  /*1a0a0*/  LEA R3, R3, 0x37800000, 0x17 ;  /* 0x3780000003037811 */ /* 0x000fc800078eb8ff */
[----:B------:R-:W-:Y:S01]  /*1a0b0*/  LOP3.LUT R40, R3, R0, R7, 0xfe, !PT ;  /* 0x0000000003287212 */ /* 0x000fe200078efe07 */
[----:B------:R-:W-:Y:S06]  /*1a0c0*/  BRA `(.L_x_14340) ;  /* 0x0000000000907947 */ /* 0x000fec0003800000 */
.L_x_14535:
        /* <DEDUP_REMOVED lines=14> */
.L_x_14523:
[----:B------:R-:W-:Y:S01]  /*1a1b0*/  MOV R14, 0x130 ;  /* 0x00000130000e7802 */ /* 0x000fe20000000f00 */
[----:B------:R-:W0:Y:S01]  /*1a1c0*/  LDCU.64 UR4, c[0x4][0x120] ;  /* 0x01002400ff0477ac */ /* 0x000e220008000a00 */
[----:B------:R-:W-:Y:S02]  /*1a1d0*/  IMAD.MOV.U32 R8, RZ, RZ, 0x4e ;  /* 0x0000004eff087424 */ /* 0x000fe400078e00ff */
[----:B------:R-:W-:Y:S01]  /*1a1e0*/  IMAD.MOV.U32 R12, RZ, RZ, 0x1 ;  /* 0x00000001ff0c7424 */ /* 0x000fe200078e00ff */
[----:B------:R-:W2:Y:S01]  /*1a1f0*/  LDCU.64 UR6, c[0x4][0x128] ;  /* 0x01002500ff0677ac */ /* 0x000ea20008000a00 */
[----:B------:R-:W3:Y:S01]  /*1a200*/  LDC.64 R14, c[0x4][R14] ;  /* 0x010000000e0e7b82 */ /* 0x000ee20000000a00 */
[----:B------:R-:W-:Y:S01]  /*1a210*/  IMAD.MOV.U32 R13, RZ, RZ, RZ ;  /* 0x000000ffff0d7224 */ /* 0x000fe200078e00ff */
[----:B------:R-:W4:Y:S01]  /*1a220*/  LDCU.64 UR8, c[0x4][0x10] ;  /* 0x01000200ff0877ac */ /* 0x000f220008000a00 */
[----:B0-----:R-:W-:Y:S02]  /*1a230*/  IMAD.U32 R4, RZ, RZ, UR4 ;  /* 0x00000004ff047e24 */ /* 0x001fe4000f8e00ff */
[----:B------:R-:W-:-:S02]  /*1a240*/  IMAD.U32 R5, RZ, RZ, UR5 ;  /* 0x00000005ff057e24 */ /* 0x000fc4000f8e00ff */
[----:B--2---:R-:W-:Y:S02]  /*1a250*/  IMAD.U32 R6, RZ, RZ, UR6 ;  /* 0x00000006ff067e24 */ /* 0x004fe4000f8e00ff */
[----:B------:R-:W-:Y:S02]  /*1a260*/  IMAD.U32 R7, RZ, RZ, UR7 ;  /* 0x00000007ff077e24 */ /* 0x000fe4000f8e00ff */
[----:B----4-:R-:W-:Y:S02]  /*1a270*/  IMAD.U32 R10, RZ, RZ, UR8 ;  /* 0x00000008ff0a7e24 */ /* 0x010fe4000f8e00ff */
[----:B------:R-:W-:-:S07]  /*1a280*/  IMAD.U32 R11, RZ, RZ, UR9 ;  /* 0x00000009ff0b7e24 */ /* 0x000fce000f8e00ff */
[----:B------:R-:W-:-:S07]  /*1a290*/  LEPC R20, `(.L_x_14544) ;  /* 0x000000001014794e */ /* 0x000fce0000000000 */
[----:B-1-3-5:R-:W-:Y:S05]  /*1a2a0*/  CALL.ABS.NOINC R14 ;  /* 0x000000000e007343 */ /* 0x02afea0003c00000 */
.L_x_14544:
[----:B------:R-:W-:Y:S05]  /*1a2b0*/  BRA `(.L_x_14340) ;  /* 0x0000000000147947 */ /* 0x000fea0003800000 */
.L_x_14543:
[----:B------:R-:W2:Y:S02]  /*1a2c0*/  LDG.E.64 R4, desc[UR36][R4.64] ;  /* 0x0000002404047981 */ /* 0x000ea4000c1e1b00 */
[----:B--2---:R0:W2:Y:S01]  /*1a2d0*/  I2F.U64 R40, R4 ;  /* 0x0000000400287312 */ /* 0x0040a20000301000 */
[----:B------:R-:W-:Y:S05]  /*1a2e0*/  BRA `(.L_x_14340) ;  /* 0x0000000000087947 */ /* 0x000fea0003800000 */
.L_x_14542:
[----:B------:R-:W2:Y:S02]  /*1a2f0*/  LDG.E R4, desc[UR36][R4.64] ;  /* 0x0000002404047981 */ /* 0x000ea4000c1e1900 */
[----:B--2---:R-:W-:-:S07]  /*1a300*/  I2FP.F32.U32 R40, R4 ;  /* 0x0000000400287245 */ /* 0x004fce0000201000 */
.L_x_14340:
[----:B------:R-:W-:Y:S05]  /*1a310*/  BSYNC.RECONVERGENT B7 ;  /* 0x0000000000077941 */ /* 0x000fea0003800200 */
.L_x_14339:
[----:B------:R-:W1:Y:S01]  /*1a320*/  LDC R3, c[0x0][0x380] ;  /* 0x0000e000ff037b82 */ /* 0x000e620000000800 */
[C---:B0-----:R-:W-:Y:S01]  /*1a330*/  VIADD R5, R39.reuse, 0x180 ;  /* 0x0000018027057836 */ /* 0x041fe20000000000 */
[----:B------:R-:W-:Y:S01]  /*1a340*/  BSSY.RECONVERGENT B0, `(.L_x_14545) ;  /* 0x0000016000007945 */ /* 0x000fe20003800200 */
[----:B------:R-:W-:-:S05]  /*1a350*/  VIADD R49, R39, 0x80 ;  /* 0x0000008027317836 */ /* 0x000fca0000000000 */
[----:B------:R-:W0:Y:S01]  /*1a360*/  LDC.U8 R48, c[0x0][0x400] ;  /* 0x00010000ff307b82 */ /* 0x000e220000000000 */
[----:B-1----:R-:W-:Y:S02]  /*1a370*/  IMAD R38, R2, -0x200, R3 ;  /* 0xfffffe0002267824 */ /* 0x002fe400078e0203 */
[----:B------:R-:W-:-:S03]  /*1a380*/  VIADD R3, R39, 0x100 ;  /* 0x0000010027037836 */ /* 0x000fc60000000000 */
[-C--:B------:R-:W-:Y:S02]  /*1a390*/  ISETP.GE.AND P0, PT, R39, R38.reuse, PT ;  /* 0x000000262700720c */ /* 0x080fe40003f06270 */
[-C--:B------:R-:W-:Y:S02]  /*1a3a0*/  ISETP.GE.AND P2, PT, R3, R38.reuse, PT ;  /* 0x000000260300720c */ /* 0x080fe40003f46270 */
[-C--:B------:R-:W-:Y:S02]  /*1a3b0*/  ISETP.GE.AND P3, PT, R5, R38.reuse, PT ;  /* 0x000000260500720c */ /* 0x080fe40003f66270 */
[----:B------:R-:W-:-:S07]  /*1a3c0*/  ISETP.GE.AND P1, PT, R49, R38, PT ;  /* 0x000000263100720c */ /* 0x000fce0003f26270 */
[----:B0-----:R-:W-:Y:S06]  /*1a3d0*/  @P0 BRA `(.L_x_14546) ;  /* 0x0000000000300947 */ /* 0x001fec0003800000 */
[----:B------:R-:W0:Y:S01]  /*1a3e0*/  LDCU UR4, c[0x0][0x388] ;  /* 0x00007100ff0477ac */ /* 0x000e220008000800 */
[----:B--2--5:R-:W-:Y:S01]  /*1a3f0*/  FMUL.FTZ R3, R23, R23 ;  /* 0x0000001717037220 */ /* 0x024fe20000410000 */
[----:B------:R-:W-:Y:S02]  /*1a400*/  IMAD.U32 R17, R17, 0x10000, RZ ;  /* 0x0001000011117824 */ /* 0x000fe400078e00ff */
[----:B---3--:R-:W-:Y:S01]  /*1a410*/  FMUL.FTZ R16, R23, R16 ;  /* 0x0000001017107220 */ /* 0x008fe20000410000 */
[----:B------:R-:W-:Y:S02]  /*1a420*/  IMAD.U32 R18, R18, 0x10000, RZ ;  /* 0x0001000012127824 */ /* 0x000fe400078e00ff */
[----:B----4-:R-:W-:Y:S02]  /*1a430*/  FMUL.FTZ R3, R3, R22 ;  /* 0x0000001603037220 */ /* 0x010fe40000410000 */
[----:B------:R-:W-:Y:S01]  /*1a440*/  FADD.FTZ R18, R18, -R19 ;  /* 0x8000001312127221 */ /* 0x000fe20000010000 */
[----:B0-----:R-:W-:Y:S01]  /*1a450*/  FFMA.FTZ R24, -R24, UR4, R17 ;  /* 0x0000000418187c23 */ /* 0x001fe20008010111 */
[----:B------:R-:W-:-:S04]  /*1a460*/  FMUL.FTZ R3, R3, UR4 ;  /* 0x0000000403037c20 */ /* 0x000fc80008410000 */
[----:B------:R-:W-:-:S04]  /*1a470*/  FFMA.FTZ R3, -R3, R18, R24 ;  /* 0x0000001203037223 */ /* 0x000fc80000010118 */
[----:B------:R-:W-:-:S06]  /*1a480*/  FMUL.FTZ R0, R16, R3 ;  /* 0x0000000310007220 */ /* 0x000fcc0000410000 */
[----:B------:R-:W0:Y:S02]  /*1a490*/  F2F.BF16.F32 R0, R0 ;  /* 0x0000000000007304 */ /* 0x000e240000202000 */
.L_x_14546:
[----:B------:R-:W-:Y:S05]  /*1a4a0*/  BSYNC.RECONVERGENT B0 ;  /* 0x0000000000007941 */ /* 0x000fea0003800200 */
.L_x_14545:
[----:B------:R-:W-:Y:S04]  /*1a4b0*/  BSSY.RECONVERGENT B0, `(.L_x_14547) ;  /* 0x000000e000007945 */ /* 0x000fe80003800200 */
[----:B------:R-:W-:Y:S05]  /*1a4c0*/  @P1 BRA `(.L_x_14548) ;  /* 0x0000000000301947 */ /* 0x000fea0003800000 */
[----:B------:R-:W1:Y:S01]  /*1a4d0*/  LDCU UR4, c[0x0][0x388] ;  /* 0x00007100ff0477ac */ /* 0x000e620008000800 */
[----:B--2--5:R-:W-:Y:S01]  /*1a4e0*/  FMUL.FTZ R4, R30, R30 ;  /* 0x0000001e1e047220 */ /* 0x024fe20000410000 */
[----:B------:R-:W-:Y:S02]  /*1a4f0*/  IMAD.U32 R26, R26, 0x10000, RZ ;  /* 0x000100001a1a7824 */ /* 0x000fe400078e00ff */
[----:B------:R-:W-:Y:S01]  /*1a500*/  FMUL.FTZ R25, R30, R25 ;  /* 0x000000191e197220 */ /* 0x000fe20000410000 */
[----:B------:R-:W-:Y:S02]  /*1a510*/  IMAD.U32 R27, R27, 0x10000, RZ ;  /* 0x000100001b1b7824 */ /* 0x000fe400078e00ff */
[----:B------:R-:W-:Y:S02]  /*1a520*/  FMUL.FTZ R4, R4, R29 ;  /* 0x0000001d04047220 */ /* 0x000fe40000410000 */
[----:B------:R-:W-:Y:S01]  /*1a530*/  FADD.FTZ R27, R27, -R28 ;  /* 0x8000001c1b1b7221 */ /* 0x000fe20000010000 */
[----:B-1----:R-:W-:Y:S01]  /*1a540*/  FFMA.FTZ R31, -R31, UR4, R26 ;  /* 0x000000041f1f7c23 */ /* 0x002fe2000801011a */
[----:B------:R-:W-:-:S04]  /*1a550*/  FMUL.FTZ R4, R4, UR4 ;  /* 0x0000000404047c20 */ /* 0x000fc80008410000 */
[----:B------:R-:W-:-:S04]  /*1a560*/  FFMA.FTZ R4, -R4, R27, R31 ;  /* 0x0000001b04047223 */ /* 0x000fc8000001011f */
[----:B------:R-:W-:-:S04]  /*1a570*/  FMUL.FTZ R4, R25, R4 ;  /* 0x0000000419047220 */ /* 0x000fc80000410000 */
[----:B---3--:R1:W2:Y:S03]  /*1a580*/  F2F.BF16.F32 R16, R4 ;  /* 0x0000000400107304 */ /* 0x0082a60000202000 */
.L_x_14548:
[----:B------:R-:W-:Y:S05]  /*1a590*/  BSYNC.RECONVERGENT B0 ;  /* 0x0000000000007941 */ /* 0x000fea0003800200 */
.L_x_14547:
[----:B------:R-:W-:Y:S04]  /*1a5a0*/  BSSY.RECONVERGENT B0, `(.L_x_14549) ;  /* 0x000000e000007945 */ /* 0x000fe80003800200 */
[----:B------:R-:W-:Y:S05]  /*1a5b0*/  @P2 BRA `(.L_x_14550) ;  /* 0x0000000000302947 */ /* 0x000fea0003800000 */
[----:B------:R-:W0:Y:S01]  /*1a5c0*/  LDCU UR4, c[0x0][0x388] ;  /* 0x00007100ff0477ac */ /* 0x000e220008000800 */
[----:B-----5:R-:W-:Y:S01]  /*1a5d0*/  FMUL.FTZ R3, R37, R37 ;  /* 0x0000002525037220 */ /* 0x020fe20000410000 */
[----:B-12---:R-:W-:Y:S02]  /*1a5e0*/  IMAD.U32 R4, R33, 0x10000, RZ ;  /* 0x0001000021047824 */ /* 0x006fe400078e00ff */
[----:B------:R-:W-:Y:S01]  /*1a5f0*/  FMUL.FTZ R32, R37, R32 ;  /* 0x0000002025207220 */ /* 0x000fe20000410000 */
[----:B------:R-:W-:Y:S02]  /*1a600*/  IMAD.U32 R34, R34, 0x10000, RZ ;  /* 0x0001000022227824 */ /* 0x000fe400078e00ff */
[----:B------:R-:W-:Y:S02]  /*1a610*/  FMUL.FTZ R3, R3, R36 ;  /* 0x0000002403037220 */ /* 0x000fe40000410000 */
[----:B------:R-:W-:Y:S01]  /*1a620*/  FADD.FTZ R34, R34, -R35 ;  /* 0x8000002322227221 */ /* 0x000fe20000010000 */
[----:B0-----:R-:W-:Y:S01]  /*1a630*/  FFMA.FTZ R4, -R41, UR4, R4 ;  /* 0x0000000429047c23 */ /* 0x001fe20008010104 */
[----:B------:R-:W-:-:S04]  /*1a640*/  FMUL.FTZ R3, R3, UR4 ;  /* 0x0000000403037c20 */ /* 0x000fc80008410000 */
[----:B------:R-:W-:-:S04]  /*1a650*/  FFMA.FTZ R3, -R3, R34, R4 ;  /* 0x0000002203037223 */ /* 0x000fc80000010104 */
[----:B------:R-:W-:-:S04]  /*1a660*/  FMUL.FTZ R3, R32, R3 ;  /* 0x0000000320037220 */ /* 0x000fc80000410000 */
[----:B------:R0:W1:Y:S03]  /*1a670*/  F2F.BF16.F32 R17, R3 ;  /* 0x0000000300117304 */ /* 0x0000660000202000 */
.L_x_14550:
[----:B------:R-:W-:Y:S05]  /*1a680*/  BSYNC.RECONVERGENT B0 ;  /* 0x0000000000007941 */ /* 0x000fea0003800200 */
.L_x_14549:
[----:B------:R-:W-:Y:S04]  /*1a690*/  BSSY.RECONVERGENT B0, `(.L_x_14551) ;  /* 0x000000e000007945 */ /* 0x000fe80003800200 */
[----:B------:R-:W-:Y:S05]  /*1a6a0*/  @P3 BRA `(.L_x_14552) ;  /* 0x0000000000303947 */ /* 0x000fea0003800000 */
[----:B------:R-:W3:Y:S01]  /*1a6b0*/  LDCU UR4, c[0x0][0x388] ;  /* 0x00007100ff0477ac */ /* 0x000ee20008000800 */
[----:B-12--5:R-:W-:Y:S01]  /*1a6c0*/  FMUL.FTZ R4, R46, R46 ;  /* 0x0000002e2e047220 */ /* 0x026fe20000410000 */
[----:B0-----:R-:W-:Y:S02]  /*1a6d0*/  IMAD.U32 R3, R42, 0x10000, RZ ;  /* 0x000100002a037824 */ /* 0x001fe400078e00ff */
[----:B------:R-:W-:Y:S01]  /*1a6e0*/  FMUL.FTZ R44, R46, R44 ;  /* 0x0000002c2e2c7220 */ /* 0x000fe20000410000 */
[----:B------:R-:W-:Y:S02]  /*1a6f0*/  IMAD.U32 R6, R43, 0x10000, RZ ;  /* 0x000100002b067824 */ /* 0x000fe400078e00ff */
[----:B------:R-:W-:Y:S02]  /*1a700*/  FMUL.FTZ R4, R4, R47 ;  /* 0x0000002f04047220 */ /* 0x000fe40000410000 */
[----:B------:R-:W-:Y:S01]  /*1a710*/  FADD.FTZ R6, R6, -R45 ;  /* 0x8000002d06067221 */ /* 0x000fe20000010000 */
[----:B---3--:R-:W-:Y:S01]  /*1a720*/  FFMA.FTZ R3, -R40, UR4, R3 ;  /* 0x0000000428037c23 */ /* 0x008fe20008010103 */
[----:B------:R-:W-:-:S04]  /*1a730*/  FMUL.FTZ R4, R4, UR4 ;  /* 0x0000000404047c20 */ /* 0x000fc80008410000 */
[----:B------:R-:W-:-:S04]  /*1a740*/  FFMA.FTZ R3, -R4, R6, R3 ;  /* 0x0000000604037223 */ /* 0x000fc80000010103 */
[----:B------:R-:W-:-:S04]  /*1a750*/  FMUL.FTZ R3, R44, R3 ;  /* 0x000000032c037220 */ /* 0x000fc80000410000 */
[----:B------:R0:W1:Y:S03]  /*1a760*/  F2F.BF16.F32 R18, R3 ;  /* 0x0000000300127304 */ /* 0x0000660000202000 */
.L_x_14552:
[----:B------:R-:W-:Y:S05]  /*1a770*/  BSYNC.RECONVERGENT B0 ;  /* 0x0000000000007941 */ /* 0x000fea0003800200 */
.L_x_14551:
[----:B------:R-:W-:Y:S04]  /*1a780*/  BSSY.RECONVERGENT B6, `(.L_x_14553) ;  /* 0x000010c000067945 */ /* 0x000fe80003800200 */
[----:B------:R-:W-:Y:S05]  /*1a790*/  @P0 BRA `(.L_x_14554) ;  /* 0x0000001000280947 */ /* 0x000fea0003800000 */
[----:B------:R-:W3:Y:S01]  /*1a7a0*/  LDCU UR4, c[0x0][0x404] ;  /* 0x00008080ff0477ac */ /* 0x000ee20008000800 */
[----:B-12---:R-:W1:Y:S01]  /*1a7b0*/  LDC.64 R4, c[0x0][0x398] ;  /* 0x0000e600ff047b82 */ /* 0x006e620000000a00 */
[----:B0-----:R-:W-:Y:S01]  /*1a7c0*/  IMAD R3, R2, 0x200, R39 ;  /* 0x0000020002037824 */ /* 0x001fe200078e0227 */
[----:B------:R-:W-:-:S03]  /*1a7d0*/  PRMT R6, R48, 0x9910, RZ ;  /* 0x0000991030067816 */ /* 0x000fc600000000ff */
[----:B---3--:R-:W-:Y:S02]  /*1a7e0*/  IMAD R7, R3, UR4, RZ ;  /* 0x0000000403077c24 */ /* 0x008fe4000f8e02ff */
        /* <DEDUP_REMOVED lines=14> */
[----:B------:R-:W-:Y:S02]  /*1a8d0*/  IMAD.MOV.U32 R39, RZ, RZ, R49 ;  /* 0x000000ffff277224 */ /* 0x000fe400078e0031 */
[----:B------:R-:W0:Y:S02]  /*1a8e0*/  F2I.FTZ.TRUNC.NTZ R3, R0 ;  /* 0x0000000000037305 */ /* 0x000e24000021f100 */
[----:B0-----:R0:W-:Y:S01]  /*1a8f0*/  STG.E.U8 desc[UR36][R4.64], R3 ;  /* 0x0000000304007986 */ /* 0x0011e2000c101124 */
[----:B------:R-:W-:Y:S05]  /*1a900*/  BRA `(.L_x_14554) ;  /* 0x0000000c00cc7947 */ /* 0x000fea0003800000 */
.L_x_14558:
[----:B------:R-:W-:Y:S02]  /*1a910*/  IMAD.U32 R7, R0, 0x10000, RZ ;  /* 0x0001000000077824 */ /* 0x000fe400078e00ff */
[----:B------:R-:W-:-:S04]  /*1a920*/  IMAD.MOV.U32 R39, RZ, RZ, R49 ;  /* 0x000000ffff277224 */ /* 0x000fc800078e0031 */
[----:B------:R-:W0:Y:S02]  /*1a930*/  F2I.S64.TRUNC R6, R7 ;  /* 0x0000000700067311 */ /* 0x000e24000020d900 */
[----:B0-----:R0:W-:Y:S01]  /*1a940*/  STG.E.U8 desc[UR36][R4.64], R6 ;  /* 0x0000000604007986 */ /* 0x0011e2000c101124 */
[----:B------:R-:W-:Y:S05]  /*1a950*/  BRA `(.L_x_14554) ;  /* 0x0000000c00b87947 */ /* 0x000fea0003800000 */
.L_x_14557:
        /* <DEDUP_REMOVED lines=11> */
.L_x_14561:
[----:B------:R-:W-:Y:S02]  /*1aa10*/  IMAD.U32 R0, R0, 0x10000, RZ ;  /* 0x0001000000007824 */ /* 0x000fe400078e00ff */
[----:B------:R-:W-:Y:S02]  /*1aa20*/  IMAD.MOV.U32 R39, RZ, RZ, R49 ;  /* 0x000000ffff277224 */ /* 0x000fe400078e0031 */
[----:B------:R-:W0:Y:S02]  /*1aa30*/  F2I.FTZ.TRUNC.NTZ R3, R0 ;  /* 0x0000000000037305 */ /* 0x000e24000021f100 */
[----:B0-----:R0:W-:Y:S01]  /*1aa40*/  STG.E desc[UR36][R4.64], R3 ;  /* 0x0000000304007986 */ /* 0x0011e2000c101924 */
[----:B------:R-:W-:Y:S05]  /*1aa50*/  BRA `(.L_x_14554) ;  /* 0x0000000c00787947 */ /* 0x000fea0003800000 */
.L_x_14560:
[----:B------:R-:W-:Y:S02]  /*1aa60*/  IMAD.U32 R0, R0, 0x10000, RZ ;  /* 0x0001000000007824 */ /* 0x000fe400078e00ff */
[----:B------:R-:W-:Y:S02]  /*1aa70*/  IMAD.MOV.U32 R39, RZ, RZ, R49 ;  /* 0x000000ffff277224 */ /* 0x000fe400078e0031 */
[----:B------:R-:W0:Y:S02]  /*1aa80*/  F2I.FTZ.TRUNC.NTZ R3, R0 ;  /* 0x0000000000037305 */ /* 0x000e24000021f100 */
[----:B0-----:R0:W-:Y:S01]  /*1aa90*/  STG.E.U16 desc[UR36][R4.64], R3 ;  /* 0x0000000304007986 */ /* 0x0011e2000c101524 */
[----:B------:R-:W-:Y:S05]  /*1aaa0*/  BRA `(.L_x_14554) ;  /* 0x0000000c00647947 */ /* 0x000fea0003800000 */
.L_x_14556:
        /* <DEDUP_REMOVED lines=10> */
.L_x_14563:
[----:B------:R-:W-:Y:S02]  /*1ab50*/  IMAD.U32 R0, R0, 0x10000, RZ ;  /* 0x0001000000007824 */ /* 0x000fe400078e00ff */
[----:B------:R-:W-:-:S03]  /*1ab60*/  IMAD.MOV.U32 R39, RZ, RZ, R49 ;  /* 0x000000ffff277224 */ /* 0x000fc600078e0031 */
[----:B------:R-:W-:-:S05]  /*1ab70*/  F2FP.F16.F32.PACK_AB R0, RZ, R0 ;  /* 0x00000000ff00723e */ /* 0x000fca00000000ff */
[----:B------:R0:W-:Y:S01]  /*1ab80*/  STG.E.U16 desc[UR36][R4.64], R0 ;  /* 0x0000000004007986 */ /* 0x0001e2000c101524 */
[----:B------:R-:W-:Y:S05]  /*1ab90*/  BRA `(.L_x_14554) ;  /* 0x0000000c00287947 */ /* 0x000fea0003800000 */
.L_x_14562:
        /* <DEDUP_REMOVED lines=11> */
.L_x_14565:
[----:B------:R-:W-:Y:S02]  /*1ac50*/  IMAD.U32 R0, R0, 0x10000, RZ ;  /* 0x0001000000007824 */ /* 0x000fe400078e00ff */
[----:B------:R-:W-:-:S03]  /*1ac60*/  IMAD.MOV.U32 R39, RZ, RZ, R49 ;  /* 0x000000ffff277224 */ /* 0x000fc600078e0031 */
[----:B------:R-:W-:-:S04]  /*1ac70*/  F2FP.F16.F32.PACK_AB R3, RZ, R0 ;  /* 0x00000000ff03723e */ /* 0x000fc800000000ff */
[----:B------:R-:W-:-:S05]  /*1ac80*/  PRMT R3, R3, 0x5410, RZ ;  /* 0x0000541003037816 */ /* 0x000fca00000000ff */
[----:B------:R0:W-:Y:S01]  /*1ac90*/  STG.E desc[UR36][R4.64], R3 ;  /* 0x0000000304007986 */ /* 0x0001e2000c101924 */
[----:B------:R-:W-:Y:S05]  /*1aca0*/  BRA `(.L_x_14554) ;  /* 0x0000000800e47947 */ /* 0x000fea0003800000 */
.L_x_14564:
[----:B------:R-:W-:Y:S02]  /*1acb0*/  IMAD.U32 R6, R0, 0x10000, RZ ;  /* 0x0001000000067824 */ /* 0x000fe400078e00ff */
[----:B------:R-:W-:Y:S02]  /*1acc0*/  IMAD.MOV.U32 R39, RZ, RZ, R49 ;  /* 0x000000ffff277224 */ /* 0x000fe400078e0031 */
[----:B------:R-:W-:-:S06]  /*1acd0*/  FMUL.FTZ R6, R6, 1 ;  /* 0x3f80000006067820 */ /* 0x000fcc0000410000 */
[----:B------:R-:W0:Y:S02]  /*1ace0*/  F2F.F64.F32 R6, R6 ;  /* 0x0000000600067310 */ /* 0x000e240000201800 */
[----:B0-----:R0:W-:Y:S01]  /*1acf0*/  STG.E.64 desc[UR36][R4.64], R6 ;  /* 0x0000000604007986 */ /* 0x0011e2000c101b24 */
[----:B------:R-:W-:Y:S05]  /*1ad00*/  BRA `(.L_x_14554) ;  /* 0x0000000800cc7947 */ /* 0x000fea0003800000 */
.L_x_14555:
        /* <DEDUP_REMOVED lines=14> */
.L_x_14568:
[----:B------:R-:W-:Y:S01]  /*1adf0*/  IMAD.U32 R0, R0, 0x10000, RZ ;  /* 0x0001000000007824 */ /* 0x000fe200078e00ff */
[----:B------:R-:W-:Y:S01]  /*1ae00*/  CS2R R10, SRZ ;  /* 0x00000000000a7805 */ /* 0x000fe2000001ff00 */
[----:B------:R-:W-:Y:S02]  /*1ae10*/  IMAD.MOV.U32 R39, RZ, RZ, R49 ;  /* 0x000000ffff277224 */ /* 0x000fe400078e0031 */
[----:B------:R-:W-:-:S04]  /*1ae20*/  FMUL.FTZ R0, R0, 1 ;  /* 0x3f80000000007820 */ /* 0x000fc80000410000 */
[----:B------:R-:W0:Y:S02]  /*1ae30*/  F2F.F64.F32 R8, R0 ;  /* 0x0000000000087310 */ /* 0x000e240000201800 */
[----:B0-----:R0:W-:Y:S01]  /*1ae40*/  STG.E.128 desc[UR36][R4.64], R8 ;  /* 0x0000000804007986 */ /* 0x0011e2000c101d24 */
[----:B------:R-:W-:Y:S05]  /*1ae50*/  BRA `(.L_x_14554) ;  /* 0x0000000800787947 */ /* 0x000fea0003800000 */
.L_x_14567:
        /* <DEDUP_REMOVED lines=19> */
.L_x_14572:
[----:B------:R-:W-:Y:S05]  /*1af90*/  BSYNC.RECONVERGENT B0 ;  /* 0x0000000000007941 */ /* 0x000fea0003800200 */
.L_x_14571:
[----:B------:R-:W-:Y:S01]  /*1afa0*/  LOP3.LUT R7, R0, 0x80, R7, 0xf8, !PT ;  /* 0x0000008000077812 */ /* 0x000fe200078ef807 */
[----:B------:R-:W-:-:S04]  /*1afb0*/  IMAD.MOV.U32 R39, RZ, RZ, R49 ;  /* 0x000000ffff277224 */ /* 0x000fc800078e0031 */
[----:B------:R0:W-:Y:S01]  /*1afc0*/  STG.E.U8 desc[UR36][R4.64], R7 ;  /* 0x0000000704007986 */ /* 0x0001e2000c101124 */
[----:B------:R-:W-:Y:S05]  /*1afd0*/  BRA `(.L_x_14554) ;  /* 0x0000000800187947 */ /* 0x000fea0003800000 */
.L_x_14570:
        /* <DEDUP_REMOVED lines=15> */
.L_x_14574:
[----:B------:R-:W-:Y:S05]  /*1b0d0*/  BSYNC.RECONVERGENT B0 ;  /* 0x0000000000007941 */ /* 0x000fea0003800200 */
.L_x_14573:
[----:B------:R-:W-:Y:S01]  /*1b0e0*/  LOP3.LUT R7, R0, 0x80, R7, 0xf8, !PT ;  /* 0x0000008000077812 */ /* 0x000fe200078ef807 */
[----:B------:R-:W-:-:S04]  /*1b0f0*/  IMAD.MOV.U32 R39, RZ, RZ, R49 ;  /* 0x000000ffff277224 */ /* 0x000fc800078e0031 */
[----:B------:R0:W-:Y:S01]  /*1b100*/  STG.E.U8 desc[UR36][R4.64], R7 ;  /* 0x0000000704007986 */ /* 0x0001e2000c101124 */
[----:B------:R-:W-:Y:S05]  /*1b110*/  BRA `(.L_x_14554) ;  /* 0x0000000400c87947 */ /* 0x000fea0003800000 */
.L_x_14569:
[----:B------:R0:W-:Y:S01]  /*1b120*/  STG.E.U16 desc[UR36][R4.64], R0 ;  /* 0x0000000004007986 */ /* 0x0001e2000c101524 */
[----:B------:R-:W-:Y:S01]  /*1b130*/  IMAD.MOV.U32 R39, RZ, RZ, R49 ;  /* 0x000000ffff277224 */ /* 0x000fe200078e0031 */
[----:B------:R-:W-:Y:S06]  /*1b140*/  BRA `(.L_x_14554) ;  /* 0x0000000400bc7947 */ /* 0x000fec0003800000 */
.L_x_14566:
        /* <DEDUP_REMOVED lines=13> */
.L_x_14577:
        /* <DEDUP_REMOVED lines=13> */
.L_x_14580:
[----:B------:R-:W-:-:S04]  /*1b2f0*/  SHF.R.U32.HI R0, RZ, 0x14, R7 ;  /* 0x00000014ff007819 */ /* 0x000fc80000011607 */
[----:B------:R-:W-:-:S04]  /*1b300*/  LOP3.LUT R0, R0, 0x1, RZ, 0xc0, !PT ;  /* 0x0000000100007812 */ /* 0x000fc800078ec0ff */
[----:B------:R-:W-:-:S04]  /*1b310*/  IADD3 R0, PT, PT, R7, 0x487ffff, R0 ;  /* 0x0487ffff07007810 */ /* 0x000fc80007ffe000 */
[----:B------:R-:W-:-:S04]  /*1b320*/  SHF.R.U32.HI R0, RZ, 0x14, R0 ;  /* 0x00000014ff007819 */ /* 0x000fc80000011600 */
[----:B------:R-:W-:-:S07]  /*1b330*/  LOP3.LUT R3, R0, 0xff, RZ, 0xc0, !PT ;  /* 0x000000ff00037812 */ /* 0x000fce00078ec0ff */
.L_x_14581:
[----:B------:R-:W-:-:S04]  /*1b340*/  SHF.R.U32.HI R0, RZ, 0x18, R7 ;  /* 0x00000018ff007819 */ /* 0x000fc80000011607 */
[----:B------:R-:W-:-:S07]  /*1b350*/  LOP3.LUT R0, R3, 0x80, R0, 0xf8, !PT ;  /* 0x0000008003007812 */ /* 0x000fce00078ef800 */
.L_x_14579:
[----:B------:R-:W-:Y:S05]  /*1b360*/  BSYNC.RECONVERGENT B0 ;  /* 0x0000000000007941 */ /* 0x000fea0003800200 */
.L_x_14578:
[----:B------:R0:W-:Y:S01]  /*1b370*/  STG.E.U8 desc[UR36][R4.64], R0 ;  /* 0x0000000004007986 */ /* 0x0001e2000c101124 */
[----:B------:R-:W-:Y:S01]  /*1b380*/  IMAD.MOV.U32 R39, RZ, RZ, R49 ;  /* 0x000000ffff277224 */ /* 0x000fe200078e0031 */
[----:B------:R-:W-:Y:S06]  /*1b390*/  BRA `(.L_x_14554) ;  /* 0x0000000400287947 */ /* 0x000fec0003800000 */
.L_x_14576:
        /* <DEDUP_REMOVED lines=13> */
.L_x_14584:
[----:B------:R-:W-:-:S04]  /*1b470*/  SHF.R.U32.HI R0, RZ, 0x15, R7 ;  /* 0x00000015ff007819 */ /* 0x000fc80000011607 */
[----:B------:R-:W-:-:S04]  /*1b480*/  LOP3.LUT R0, R0, 0x1, RZ, 0xc0, !PT ;  /* 0x0000000100007812 */ /* 0x000fc800078ec0ff */
[----:B------:R-:W-:-:S04]  /*1b490*/  IADD3 R0, PT, PT, R7, 0x88fffff, R0 ;  /* 0x088fffff07007810 */ /* 0x000fc80007ffe000 */
[----:B------:R-:W-:-:S04]  /*1b4a0*/  SHF.R.U32.HI R0, RZ, 0x15, R0 ;  /* 0x00000015ff007819 */ /* 0x000fc80000011600 */
[----:B------:R-:W-:-:S07]  /*1b4b0*/  LOP3.LUT R3, R0, 0xff, RZ, 0xc0, !PT ;  /* 0x000000ff00037812 */ /* 0x000fce00078ec0ff */
.L_x_14585:
[----:B------:R-:W-:-:S04]  /*1b4c0*/  SHF.R.U32.HI R0, RZ, 0x18, R7 ;  /* 0x00000018ff007819 */ /* 0x000fc80000011607 */
[----:B------:R-:W-:-:S07]  /*1b4d0*/  LOP3.LUT R0, R3, 0x80, R0, 0xf8, !PT ;  /* 0x0000008003007812 */ /* 0x000fce00078ef800 */
.L_x_14583:
[----:B------:R-:W-:Y:S05]  /*1b4e0*/  BSYNC.RECONVERGENT B0 ;  /* 0x0000000000007941 */ /* 0x000fea0003800200 */
.L_x_14582:
[----:B------:R0:W-:Y:S01]  /*1b4f0*/  STG.E.U8 desc[UR36][R4.64], R0 ;  /* 0x0000000004007986 */ /* 0x0001e2000c101124 */
[----:B------:R-:W-:Y:S01]  /*1b500*/  IMAD.MOV.U32 R39, RZ, RZ, R49 ;  /* 0x000000ffff277224 */ /* 0x000fe200078e0031 */
[----:B------:R-:W-:Y:S06]  /*1b510*/  BRA `(.L_x_14554) ;  /* 0x0000000000c87947 */ /* 0x000fec0003800000 */
.L_x_14575:
[----:B------:R-:W-:-:S13]  /*1b520*/  ISETP.NE.AND P0, PT, R3, 0x1c, PT ;  /* 0x0000001c0300780c */ /* 0x000fda0003f05270 */
[----:B------:R-:W-:Y:S05]  /*1b530*/  @!P0 BRA `(.L_x_14586) ;  /* 0x0000000000b08947 */ /* 0x000fea0003800000 */
[----:B------:R-:W-:-:S13]  /*1b540*/  ISETP.NE.AND P0, PT, R3, 0x1d, PT ;  /* 0x0000001d0300780c */ /* 0x000fda0003f05270 */
[----:B------:R-:W-:Y:S05]  /*1b550*/  @!P0 BRA `(.L_x_14587) ;  /* 0x0000000000948947 */ /* 0x000fea0003800000 */
[----:B------:R-:W-:-:S13]  /*1b560*/  ISETP.NE.AND P0, PT, R3, 0x2c, PT ;  /* 0x0000002c0300780c */ /* 0x000fda0003f05270 */
[----:B------:R-:W-:Y:S05]  /*1b570*/  @!P0 BRA `(.L_x_14588) ;  /* 0x0000000000488947 */ /* 0x000fea0003800000 */
.L_x_14559:
        /* <DEDUP_REMOVED lines=16> */
.L_x_14589:
[----:B------:R-:W-:Y:S01]  /*1b680*/  IMAD.MOV.U32 R39, RZ, RZ, R49 ;  /* 0x000000ffff277224 */ /* 0x000fe200078e0031 */
[----:B------:R-:W-:Y:S06]  /*1b690*/  BRA `(.L_x_14554) ;  /* 0x0000000000687947 */ /* 0x000fec0003800000 */
.L_x_14588:
        /* <DEDUP_REMOVED lines=17> */
.L_x_14587:
[----:B------:R-:W-:Y:S02]  /*1b7b0*/  IMAD.U32 R6, R0, 0x10000, RZ ;  /* 0x0001000000067824 */ /* 0x000fe400078e00ff */
[----:B------:R-:W-:-:S04]  /*1b7c0*/  IMAD.MOV.U32 R39, RZ, RZ, R49 ;  /* 0x000000ffff277224 */ /* 0x000fc800078e0031 */
[----:B------:R-:W0:Y:S02]  /*1b7d0*/  F2I.U64.TRUNC R6, R6 ;  /* 0x0000000600067311 */ /* 0x000e24000020d800 */
[----:B0-----:R0:W-:Y:S01]  /*1b7e0*/  STG.E.64 desc[UR36][R4.64], R6 ;  /* 0x0000000604007986 */ /* 0x0011e2000c101b24 */
[----:B------:R-:W-:Y:S05]  /*1b7f0*/  BRA `(.L_x_14554) ;  /* 0x0000000000107947 */ /* 0x000fea0003800000 */
.L_x_14586:
[----:B------:R-:W-:Y:S02]  /*1b800*/  IMAD.U32 R0, R0, 0x10000, RZ ;  /* 0x0001000000007824 */ /* 0x000fe400078e00ff */
[----:B------:R-:W-:Y:S02]  /*1b810*/  IMAD.MOV.U32 R39, RZ, RZ, R49 ;  /* 0x000000ffff277224 */ /* 0x000fe400078e0031 */
[----:B------:R-:W0:Y:S02]  /*1b820*/  F2I.FTZ.U32.TRUNC.NTZ R3, R0 ;  /* 0x0000000000037305 */ /* 0x000e24000021f000 */
[----:B0-----:R0:W-:Y:S03]  /*1b830*/  STG.E desc[UR36][R4.64], R3 ;  /* 0x0000000304007986 */ /* 0x0011e6000c101924 */
.L_x_14554:
[----:B------:R-:W-:Y:S05]  /*1b840*/  BSYNC.RECONVERGENT B6 ;  /* 0x0000000000067941 */ /* 0x000fea0003800200 */
.L_x_14553:
[----:B------:R-:W-:Y:S01]  /*1b850*/  ISETP.GE.AND P0, PT, R39, R38, PT ;  /* 0x000000262700720c */ /* 0x000fe20003f06270 */
[----:B------:R-:W-:-:S12]  /*1b860*/  BSSY.RECONVERGENT B6, `(.L_x_14590) ;  /* 0x00001f0000067945 */ /* 0x000fd80003800200 */
[----:B------:R-:W-:Y:S05]  /*1b870*/  @P0 BRA `(.L_x_14591) ;  /* 0x0000001c00b80947 */ /* 0x000fea0003800000 */
[----:B------:R-:W3:Y:S01]  /*1b880*/  LDCU UR4, c[0x0][0x404] ;  /* 0x00008080ff0477ac */ /* 0x000ee20008000800 */
[----:B012---:R-:W0:Y:S01]  /*1b890*/  LDC.64 R4, c[0x0][0x398] ;  /* 0x0000e600ff047b82 */ /* 0x007e220000000a00 */
[----:B------:R-:W-:Y:S01]  /*1b8a0*/  IMAD R0, R2, 0x200, R39 ;  /* 0x0000020002007824 */ /* 0x000fe200078e0227 */
[----:B------:R-:W-:-:S03]  /*1b8b0*/  PRMT R6, R48, 0x9910, RZ ;  /* 0x0000991030067816 */ /* 0x000fc600000000ff */
[----:B---3--:R-:W-:Y:S02]  /*1b8c0*/  IMAD R3, R0, UR4, RZ ;  /* 0x0000000400037c24 */ /* 0x008fe4000f8e02ff */
        /* <DEDUP_REMOVED lines=13> */
[----:B-----5:R-:W-:-:S04]  /*1b9a0*/  IMAD.U32 R16, R16, 0x10000, RZ ;  /* 0x0001000010107824 */ /* 0x020fc800078e00ff */
[----:B------:R-:W0:Y:S02]  /*1b9b0*/  F2I.FTZ.TRUNC.NTZ R3, R16 ;  /* 0x0000001000037305 */ /* 0x000e24000021f100 */
[----:B0-----:R0:W-:Y:S01]  /*1b9c0*/  STG.E.U8 desc[UR36][R4.64], R3 ;  /* 0x0000000304007986 */ /* 0x0011e2000c101124 */
[----:B------:R-:W-:Y:S05]  /*1b9d0*/  BRA `(.L_x_14597) ;  /* 0x0000000c007c7947 */ /* 0x000fea0003800000 */
.L_x_14595:
[----:B-----5:R-:W-:-:S06]  /*1b9e0*/  IMAD.U32 R7, R16, 0x10000, RZ ;  /* 0x0001000010077824 */ /* 0x020fcc00078e00ff */
[----:B------:R-:W0:Y:S02]  /*1b9f0*/  F2I.S64.TRUNC R6, R7 ;  /* 0x0000000700067311 */ /* 0x000e24000020d900 */
[----:B0-----:R0:W-:Y:S01]  /*1ba00*/  STG.E.U8 desc[UR36][R4.64], R6 ;  /* 0x0000000604007986 */ /* 0x0011e2000c101124 */
[----:B------:R-:W-:Y:S05]  /*1ba10*/  BRA `(.L_x_14597) ;  /* 0x0000000c006c7947 */ /* 0x000fea0003800000 */
.L_x_14594:
[----:B------:R-:W-:-:S13]  /*1ba20*/  ISETP.NE.AND P0, PT, R0, 0x2, PT ;  /* 0x000000020000780c */ /* 0x000fda0003f05270 */
[----:B------:R-:W-:Y:S05]  /*1ba30*/  @!P0 BRA `(.L_x_14598) ;  /* 0x0000000000308947 */ /* 0x000fea0003800000 */
[----:B------:R-:W-:-:S13]  /*1ba40*/  ISETP.NE.AND P0, PT, R0, 0x3, PT ;  /* 0x000000030000780c */ /* 0x000fda0003f05270 */
[----:B------:R-:W-:Y:S05]  /*1ba50*/  @!P0 BRA `(.L_x_14599) ;  /* 0x0000000000188947 */ /* 0x000fea0003800000 */
[----:B------:R-:W-:-:S13]  /*1ba60*/  ISETP.NE.AND P0, PT, R0, 0x4, PT ;  /* 0x000000040000780c */ /* 0x000fda0003f05270 */
[----:B------:R-:W-:Y:S05]  /*1ba70*/  @P0 BRA `(.L_x_14596) ;  /* 0x0000000800780947 */ /* 0x000fea0003800000 */
[----:B-----5:R-:W-:-:S06]  /*1ba80*/  IMAD.U32 R6, R16, 0x10000, RZ ;  /* 0x0001000010067824 */ /* 0x020fcc00078e00ff */
[----:B------:R-:W0:Y:S02]  /*1ba90*/  F2I.S64.TRUNC R6, R6 ;  /* 0x0000000600067311 */ /* 0x000e24000020d900 */
[----:B0-----:R0:W-:Y:S01]  /*1baa0*/  STG.E.64 desc[UR36][R4.64], R6 ;  /* 0x0000000604007986 */ /* 0x0011e2000c101b24 */
[----:B------:R-:W-:Y:S05]  /*1bab0*/  BRA `(.L_x_14597) ;  /* 0x0000000c00447947 */ /* 0x000fea0003800000 */
.L_x_14599:
[----:B-----5:R-:W-:-:S04]  /*1bac0*/  IMAD.U32 R16, R16, 0x10000, RZ ;  /* 0x0001000010107824 */ /* 0x020fc800078e00ff */
[----:B------:R-:W0:Y:S02]  /*1bad0*/  F2I.FTZ.TRUNC.NTZ R3, R16 ;  /* 0x0000001000037305 */ /* 0x000e24000021f100 */
[----:B0-----:R0:W-:Y:S01]  /*1bae0*/  STG.E desc[UR36][R4.64], R3 ;  /* 0x0000000304007986 */ /* 0x0011e2000c101924 */
[----:B------:R-:W-:Y:S05]  /*1baf0*/  BRA `(.L_x_14597) ;  /* 0x0000000c00347947 */ /* 0x000fea0003800000 */
.L_x_14598:
[----:B-----5:R-:W-:-:S04]  /*1bb00*/  IMAD.U32 R16, R16, 0x10000, RZ ;  /* 0x0001000010107824 */ /* 0x020fc800078e00ff */
[----:B------:R-:W0:Y:S02]  /*1bb10*/  F2I.FTZ.TRUNC.NTZ R3, R16 ;  /* 0x0000001000037305 */ /* 0x000e24000021f100 */
[----:B0-----:R0:W-:Y:S01]  /*1bb20*/  STG.E.U16 desc[UR36][R4.64], R3 ;  /* 0x0000000304007986 */ /* 0x0011e2000c101524 */
[----:B------:R-:W-:Y:S05]  /*1bb30*/  BRA `(.L_x_14597) ;  /* 0x0000000c00247947 */ /* 0x000fea0003800000 */
.L_x_14593:
[----:B------:R-:W-:-:S13]  /*1bb40*/  ISETP.GT.AND P0, PT, R0, 0x6, PT ;  /* 0x000000060000780c */ /* 0x000fda0003f04270 */
[----:B------:R-:W-:Y:S05]  /*1bb50*/  @P0 BRA `(.L_x_14600) ;  /* 0x00000000002c0947 */ /* 0x000fea0003800000 */
[----:B------:R-:W-:-:S13]  /*1bb60*/  ISETP.NE.AND P0, PT, R0, 0x5, PT ;  /* 0x000000050000780c */ /* 0x000fda0003f05270 */
[----:B------:R-:W-:Y:S05]  /*1bb70*/  @!P0 BRA `(.L_x_14601) ;  /* 0x0000000000148947 */ /* 0x000fea0003800000 */
[----:B------:R-:W-:-:S13]  /*1bb80*/  ISETP.NE.AND P0, PT, R0, 0x6, PT ;  /* 0x000000060000780c */ /* 0x000fda0003f05270 */
[----:B------:R-:W-:Y:S05]  /*1bb90*/  @P0 BRA `(.L_x_14596) ;  /* 0x0000000800300947 */ /* 0x000fea0003800000 */
[----:B-----5:R-:W-:-:S05]  /*1bba0*/  IMAD.U32 R3, R16, 0x10000, RZ ;  /* 0x0001000010037824 */ /* 0x020fca00078e00ff */
[----:B------:R0:W-:Y:S01]  /*1bbb0*/  STG.E desc[UR36][R4.64], R3 ;  /* 0x0000000304007986 */ /* 0x0001e2000c101924 */
[----:B------:R-:W-:Y:S05]  /*1bbc0*/  BRA `(.L_x_14597) ;  /* 0x0000000c00007947 */ /* 0x000fea0003800000 */
.L_x_14601:
[----:B-----5:R-:W-:-:S05]  /*1bbd0*/  IMAD.U32 R0, R16, 0x10000, RZ ;  /* 0x0001000010007824 */ /* 0x020fca00078e00ff */
[----:B------:R-:W-:-:S05]  /*1bbe0*/  F2FP.F16.F32.PACK_AB R0, RZ, R0 ;  /* 0x00000000ff00723e */ /* 0x000fca00000000ff */
[----:B------:R1:W-:Y:S01]  /*1bbf0*/  STG.E.U16 desc[UR36][R4.64], R0 ;  /* 0x0000000004007986 */ /* 0x0003e2000c101524 */
[----:B------:R-:W-:Y:S05]  /*1bc00*/  BRA `(.L_x_14597) ;  /* 0x0000000800f07947 */ /* 0x000fea0003800000 */
.L_x_14600:
[----:B------:R-:W-:-:S13]  /*1bc10*/  ISETP.NE.AND P0, PT, R0, 0x7, PT ;  /* 0x000000070000780c */ /* 0x000fda0003f05270 */
[----:B------:R-:W-:Y:S05]  /*1bc20*/  @!P0 BRA `(.L_x_14602) ;  /* 0x0000000000348947 */ /* 0x000fea0003800000 */
[----:B------:R-:W-:-:S13]  /*1bc30*/  ISETP.NE.AND P0, PT, R0, 0x8, PT ;  /* 0x000000080000780c */ /* 0x000fda0003f05270 */
[----:B------:R-:W-:Y:S05]  /*1bc40*/  @!P0 BRA `(.L_x_14603) ;  /* 0x0000000000188947 */ /* 0x000fea0003800000 */
[----:B------:R-:W-:-:S13]  /*1bc50*/  ISETP.NE.AND P0, PT, R0, 0x9, PT ;  /* 0x000000090000780c */ /* 0x000fda0003f05270 */
[----:B------:R-:W-:Y:S05]  /*1bc60*/  @P0 BRA `(.L_x_14596) ;  /* 0x0000000400fc0947 */ /* 0x000fea0003800000 */
[----:B-----5:R-:W-:Y:S02]  /*1bc70*/  IMAD.U32 R6, R16, 0x10000, RZ ;  /* 0x0001000010067824 */ /* 0x020fe400078e00ff */
[----:B------:R-:W-:-:S05]  /*1bc80*/  IMAD.MOV.U32 R7, RZ, RZ, RZ ;  /* 0x000000ffff077224 */ /* 0x000fca00078e00ff */
[----:B------:R3:W-:Y:S01]  /*1bc90*/  STG.E.64 desc[UR36][R4.64], R6 ;  /* 0x0000000604007986 */ /* 0x0007e2000c101b24 */
[----:B------:R-:W-:Y:S05]  /*1bca0*/  BRA `(.L_x_14597) ;  /* 0x0000000800c87947 */ /* 0x000fea0003800000 */
.L_x_14603:
[----:B-----5:R-:W-:-:S05]  /*1bcb0*/  IMAD.U32 R16, R16, 0x10000, RZ ;  /* 0x0001000010107824 */ /* 0x020fca00078e00ff */
[----:B------:R-:W-:-:S04]  /*1bcc0*/  F2FP.F16.F32.PACK_AB R3, RZ, R16 ;  /* 0x00000010ff03723e */ /* 0x000fc800000000ff */
[----:B------:R-:W-:-:S05]  /*1bcd0*/  PRMT R3, R3, 0x5410, RZ ;  /* 0x0000541003037816 */ /* 0x000fca00000000ff */
[----:B------:R0:W-:Y:S01]  /*1bce0*/  STG.E desc[UR36][R4.64], R3 ;  /* 0x0000000304007986 */ /* 0x0001e2000c101924 */
[----:B------:R-:W-:Y:S05]  /*1bcf0*/  BRA `(.L_x_14597) ;  /* 0x0000000800b47947 */ /* 0x000fea0003800000 */
.L_x_14602:
[----:B-----5:R-:W-:-:S04]  /*1bd00*/  IMAD.U32 R6, R16, 0x10000, RZ ;  /* 0x0001000010067824 */ /* 0x020fc800078e00ff */
[----:B------:R-:W-:-:S06]  /*1bd10*/  FMUL.FTZ R6, R6, 1 ;  /* 0x3f80000006067820 */ /* 0x000fcc0000410000 */
[----:B------:R-:W0:Y:S02]  /*1bd20*/  F2F.F64.F32 R6, R6 ;  /* 0x0000000600067310 */ /* 0x000e240000201800 */
[----:B0-----:R2:W-:Y:S01]  /*1bd30*/  STG.E.64 desc[UR36][R4.64], R6 ;  /* 0x0000000604007986 */ /* 0x0015e2000c101b24 */
[----:B------:R-:W-:Y:S05]  /*1bd40*/  BRA `(.L_x_14597) ;  /* 0x0000000800a07947 */ /* 0x000fea0003800000 */
.L_x_14592:
        /* <DEDUP_REMOVED lines=10> */
[----:B-----5:R-:W-:-:S06]  /*1bdf0*/  IMAD.U32 R3, R16, 0x10000, RZ ;  /* 0x0001000010037824 */ /* 0x020fcc00078e00ff */
[----:B------:R-:W0:Y:S02]  /*1be00*/  F2I.FTZ.U32.TRUNC.NTZ R3, R3 ;  /* 0x0000000300037305 */ /* 0x000e24000021f000 */
[----:B0-----:R0:W-:Y:S01]  /*1be10*/  STG.E.U16 desc[UR36][R4.64], R3 ;  /* 0x0000000304007986 */ /* 0x0011e2000c101524 */
[----:B------:R-:W-:Y:S05]  /*1be20*/  BRA `(.L_x_14597) ;  /* 0x0000000800687947 */ /* 0x000fea0003800000 */
.L_x_14607:
[----:B-----5:R-:W-:Y:S01]  /*1be30*/  IMAD.U32 R7, R16, 0x10000, RZ ;  /* 0x0001000010077824 */ /* 0x020fe200078e00ff */
        /* <DEDUP_REMOVED lines=17> */
.L_x_14610:
[----:B------:R-:W-:-:S04]  /*1bf50*/  SHF.R.U32.HI R3, RZ, 0x18, R7 ;  /* 0x00000018ff037819 */ /* 0x000fc80000011607 */
[----:B------:R-:W-:-:S07]  /*1bf60*/  LOP3.LUT R0, R0, 0x80, R3, 0xf8, !PT ;  /* 0x0000008000007812 */ /* 0x000fce00078ef803 */
.L_x_14609:
[----:B------:R-:W-:Y:S05]  /*1bf70*/  BSYNC.RECONVERGENT B0 ;  /* 0x0000000000007941 */ /* 0x000fea0003800200 */
.L_x_14608:
[----:B------:R0:W-:Y:S01]  /*1bf80*/  STG.E.U8 desc[UR36][R4.64], R0 ;  /* 0x0000000004007986 */ /* 0x0001e2000c101124 */
[----:B------:R-:W-:Y:S05]  /*1bf90*/  BRA `(.L_x_14597) ;  /* 0x00000008000c7947 */ /* 0x000fea0003800000 */
.L_x_14606:
        /* <DEDUP_REMOVED lines=18> */
.L_x_14613:
[----:B------:R-:W-:-:S04]  /*1c0c0*/  SHF.R.U32.HI R3, RZ, 0x18, R7 ;  /* 0x00000018ff037819 */ /* 0x000fc80000011607 */
[----:B------:R-:W-:-:S07]  /*1c0d0*/  LOP3.LUT R0, R0, 0x80, R3, 0xf8, !PT ;  /* 0x0000008000007812 */ /* 0x000fce00078ef803 */
.L_x_14612:
[----:B------:R-:W-:Y:S05]  /*1c0e0*/  BSYNC.RECONVERGENT B0 ;  /* 0x0000000000007941 */ /* 0x000fea0003800200 */
.L_x_14611:
[----:B------:R0:W-:Y:S01]  /*1c0f0*/  STG.E.U8 desc[UR36][R4.64], R0 ;  /* 0x0000000004007986 */ /* 0x0001e2000c101124 */
[----:B------:R-:W-:Y:S05]  /*1c100*/  BRA `(.L_x_14597) ;  /* 0x0000000400b07947 */ /* 0x000fea0003800000 */
.L_x_14605:
[----:B------:R-:W-:-:S13]  /*1c110*/  ISETP.NE.AND P0, PT, R0, 0x1c, PT ;  /* 0x0000001c0000780c */ /* 0x000fda0003f05270 */
[----:B------:R-:W-:Y:S05]  /*1c120*/  @!P0 BRA `(.L_x_14614) ;  /* 0x0000000000608947 */ /* 0x000fea0003800000 */
[----:B------:R-:W-:-:S13]  /*1c130*/  ISETP.NE.AND P0, PT, R0, 0x1d, PT ;  /* 0x0000001d0000780c */ /* 0x000fda0003f05270 */
[----:B------:R-:W-:Y:S05]  /*1c140*/  @!P0 BRA `(.L_x_14615) ;  /* 0x0000000000488947 */ /* 0x000fea0003800000 */
[----:B------:R-:W-:-:S13]  /*1c150*/  ISETP.NE.AND P0, PT, R0, 0x2c, PT ;  /* 0x0000002c0000780c */ /* 0x000fda0003f05270 */
[----:B------:R-:W-:Y:S05]  /*1c160*/  @P0 BRA `(.L_x_14596) ;  /* 0x0000000000bc0947 */ /* 0x000fea0003800000 */
[----:B-----5:R-:W-:-:S05]  /*1c170*/  IMAD.U32 R16, R16, 0x10000, RZ ;  /* 0x0001000010107824 */ /* 0x020fca00078e00ff */
        /* <DEDUP_REMOVED lines=15> */
.L_x_14615:
[----:B-----5:R-:W-:-:S06]  /*1c270*/  IMAD.U32 R6, R16, 0x10000, RZ ;  /* 0x0001000010067824 */ /* 0x020fcc00078e00ff */
[----:B------:R-:W0:Y:S02]  /*1c280*/  F2I.U64.TRUNC R6, R6 ;  /* 0x0000000600067311 */ /* 0x000e24000020d800 */
[----:B0-----:R0:W-:Y:S01]  /*1c290*/  STG.E.64 desc[UR36][R4.64], R6 ;  /* 0x0000000604007986 */ /* 0x0011e2000c101b24 */
[----:B------:R-:W-:Y:S05]  /*1c2a0*/  BRA `(.L_x_14597) ;  /* 0x0000000400487947 */ /* 0x000fea0003800000 */
.L_x_14614:
[----:B-----5:R-:W-:-:S04]  /*1c2b0*/  IMAD.U32 R16, R16, 0x10000, RZ ;  /* 0x0001000010107824 */ /* 0x020fc800078e00ff */
[----:B------:R-:W0:Y:S02]  /*1c2c0*/  F2I.FTZ.U32.TRUNC.NTZ R3, R16 ;  /* 0x0000001000037305 */ /* 0x000e24000021f000 */
[----:B0-----:R0:W-:Y:S01]  /*1c2d0*/  STG.E desc[UR36][R4.64], R3 ;  /* 0x0000000304007986 */ /* 0x0011e2000c101924 */
[----:B------:R-:W-:Y:S05]  /*1c2e0*/  BRA `(.L_x_14597) ;  /* 0x0000000400387947 */ /* 0x000fea0003800000 */
.L_x_14604:
[----:B------:R-:W-:-:S13]  /*1c2f0*/  ISETP.GT.AND P0, PT, R0, 0xe, PT ;  /* 0x0000000e0000780c */ /* 0x000fda0003f04270 */
[----:B------:R-:W-:Y:S05]  /*1c300*/  @P0 BRA `(.L_x_14616) ;  /* 0x00000000003c0947 */ /* 0x000fea0003800000 */
[----:B------:R-:W-:-:S13]  /*1c310*/  ISETP.NE.AND P0, PT, R0, 0xa, PT ;  /* 0x0000000a0000780c */ /* 0x000fda0003f05270 */
[----:B------:R-:W-:Y:S05]  /*1c320*/  @!P0 BRA `(.L_x_14617) ;  /* 0x00000000001c8947 */ /* 0x000fea0003800000 */
[----:B------:R-:W-:-:S13]  /*1c330*/  ISETP.NE.AND P0, PT, R0, 0xb, PT ;  /* 0x0000000b0000780c */ /* 0x000fda0003f05270 */
[----:B------:R-:W-:Y:S05]  /*1c340*/  @P0 BRA `(.L_x_14596) ;  /* 0x0000000000440947 */ /* 0x000fea0003800000 */
[----:B-----5:R-:W-:-:S05]  /*1c350*/  IMAD.U32 R16, R16, 0x10000, RZ ;  /* 0x0001000010107824 */ /* 0x020fca00078e00ff */
[----:B------:R-:W-:-:S04]  /*1c360*/  FSETP.NEU.FTZ.AND P0, PT, R16, RZ, PT ;  /* 0x000000ff1000720b */ /* 0x000fc80003f1d000 */
[----:B------:R-:W-:-:S05]  /*1c370*/  SEL R3, RZ, 0x1, !P0 ;  /* 0x00000001ff037807 */ /* 0x000fca0004000000 */
[----:B------:R0:W-:Y:S01]  /*1c380*/  STG.E.U8 desc[UR36][R4.64], R3 ;  /* 0x0000000304007986 */ /* 0x0001e2000c101124 */
[----:B------:R-:W-:Y:S05]  /*1c390*/  BRA `(.L_x_14597) ;  /* 0x00000004000c7947 */ /* 0x000fea0003800000 */
.L_x_14617:
[----:B-----5:R-:W-:Y:S01]  /*1c3a0*/  IMAD.U32 R16, R16, 0x10000, RZ ;  /* 0x0001000010107824 */ /* 0x020fe200078e00ff */
[----:B------:R-:W-:-:S03]  /*1c3b0*/  CS2R R10, SRZ ;  /* 0x00000000000a7805 */ /* 0x000fc6000001ff00 */
[----:B------:R-:W-:-:S06]  /*1c3c0*/  FMUL.FTZ R8, R16, 1 ;  /* 0x3f80000010087820 */ /* 0x000fcc0000410000 */
[----:B------:R-:W0:Y:S02]  /*1c3d0*/  F2F.F64.F32 R8, R8 ;  /* 0x0000000800087310 */ /* 0x000e240000201800 */
[----:B0-----:R0:W-:Y:S01]  /*1c3e0*/  STG.E.128 desc[UR36][R4.64], R8 ;  /* 0x0000000804007986 */ /* 0x0011e2000c101d24 */
[----:B------:R-:W-:Y:S05]  /*1c3f0*/  BRA `(.L_x_14597) ;  /* 0x0000000000f47947 */ /* 0x000fea0003800000 */
.L_x_14616:
[----:B------:R-:W-:-:S13]  /*1c400*/  ISETP.NE.AND P0, PT, R0, 0xf, PT ;  /* 0x0000000f0000780c */ /* 0x000fda0003f05270 */
[----:B------:R-:W-:Y:S05]  /*1c410*/  @!P0 BRA `(.L_x_14618) ;  /* 0x0000000000e88947 */ /* 0x000fea0003800000 */
[----:B------:R-:W-:-:S13]  /*1c420*/  ISETP.NE.AND P0, PT, R0, 0x17, PT ;  /* 0x000000170000780c */ /* 0x000fda0003f05270 */
[----:B------:R-:W-:Y:S05]  /*1c430*/  @!P0 BRA `(.L_x_14619) ;  /* 0x0000000000908947 */ /* 0x000fea0003800000 */
[----:B------:R-:W-:-:S13]  /*1c440*/  ISETP.NE.AND P0, PT, R0, 0x18, PT ;  /* 0x000000180000780c */ /* 0x000fda0003f05270 */
[----:B------:R-:W-:Y:S05]  /*1c450*/  @!P0 BRA `(.L_x_14620) ;  /* 0x0000000000448947 */ /* 0x000fea0003800000 */
.L_x_14596:
        /* <DEDUP_REMOVED lines=16> */
.L_x_14621:
[----:B------:R-:W-:Y:S05]  /*1c560*/  BRA `(.L_x_14597) ;  /* 0x0000000000987947 */ /* 0x000fea0003800000 */
.L_x_14620:
[----:B-----5:R-:W-:Y:S01]  /*1c570*/  IMAD.U32 R7, R16, 0x10000, RZ ;  /* 0x0001000010077824 */ /* 0x020fe200078e00ff */
        /* <DEDUP_REMOVED lines=12> */
.L_x_14623:
[----:B------:R-:W-:Y:S05]  /*1c640*/  BSYNC.RECONVERGENT B0 ;  /* 0x0000000000007941 */ /* 0x000fea0003800200 */
.L_x_14622:
[----:B------:R-:W-:-:S05]  /*1c650*/  LOP3.LUT R3, R0, 0x80, R3, 0xf8, !PT ;  /* 0x0000008000037812 */ /* 0x000fca00078ef803 */
[----:B------:R0:W-:Y:S01]  /*1c660*/  STG.E.U8 desc[UR36][R4.64], R3 ;  /* 0x0000000304007986 */ /* 0x0001e2000c101124 */
[----:B------:R-:W-:Y:S05]  /*1c670*/  BRA `(.L_x_14597) ;  /* 0x0000000000547947 */ /* 0x000fea0003800000 */
.L_x_14619:
[----:B-----5:R-:W-:Y:S01]  /*1c680*/  IMAD.U32 R3, R16, 0x10000, RZ ;  /* 0x0001000010037824 */ /* 0x020fe200078e00ff */
        /* <DEDUP_REMOVED lines=11> */
.L_x_14625:
[----:B------:R-:W-:Y:S01]  /*1c740*/  IMAD.MOV.U32 R0, RZ, RZ, 0x7f ;  /* 0x0000007fff007424 */ /* 0x000fe200078e00ff */
[----:B------:R-:W-:-:S04]  /*1c750*/  ISETP.GT.U32.AND P0, PT, R6, 0x7f800000, PT ;  /* 0x7f8000000600780c */ /* 0x000fc80003f04070 */
[----:B------:R-:W-:-:S09]  /*1c760*/  SEL R0, R0, 0x7c, P0 ;  /* 0x0000007c00007807 */ /* 0x000fd20000000000 */
.L_x_14626:
[----:B------:R-:W-:Y:S05]  /*1c770*/  BSYNC.RECONVERGENT B0 ;  /* 0x0000000000007941 */ /* 0x000fea0003800200 */
.L_x_14624:
[----:B------:R-:W-:-:S04]  /*1c780*/  SHF.R.U32.HI R3, RZ, 0x18, R3 ;  /* 0x00000018ff037819 */ /* 0x000fc80000011603 */
[----:B------:R-:W-:-:S05]  /*1c790*/  LOP3.LUT R3, R0, 0x80, R3, 0xf8, !PT ;  /* 0x0000008000037812 */ /* 0x000fca00078ef803 */
[----:B------:R0:W-:Y:S01]  /*1c7a0*/  STG.E.U8 desc[UR36][R4.64], R3 ;  /* 0x0000000304007986 */ /* 0x0001e2000c101124 */
[----:B------:R-:W-:Y:S05]  /*1c7b0*/  BRA `(.L_x_14597) ;  /* 0x0000000000047947 */ /* 0x000fea0003800000 */
.L_x_14618:
[----:B-----5:R0:W-:Y:S02]  /*1c7c0*/  STG.E.U16 desc[UR36][R4.64], R16 ;  /* 0x0000001004007986 */ /* 0x0201e4000c101524 */
.L_x_14597:
        /* <DEDUP_REMOVED lines=25> */
.L_x_14630:
[----:B------:R-:W-:-:S06]  /*1c960*/  IMAD.U32 R7, R17, 0x10000, RZ ;  /* 0x0001000011077824 */ /* 0x000fcc00078e00ff */
[----:B------:R-:W0:Y:S02]  /*1c970*/  F2I.S64.TRUNC R6, R7 ;  /* 0x0000000700067311 */ /* 0x000e24000020d900 */
[----:B0-----:R0:W-:Y:S01]  /*1c980*/  STG.E.U8 desc[UR36][R4.64], R6 ;  /* 0x0000000604007986 */ /* 0x0011e2000c101124 */
[----:B------:R-:W-:Y:S05]  /*1c990*/  BRA `(.L_x_14632) ;  /* 0x0000000c006c7947 */ /* 0x000fea0003800000 */
.L_x_14629:
        /* <DEDUP_REMOVED lines=10> */
.L_x_14634:
[----:B------:R-:W-:-:S06]  /*1ca40*/  IMAD.U32 R17, R17, 0x10000, RZ ;  /* 0x0001000011117824 */ /* 0x000fcc00078e00ff */
[----:B------:R-:W0:Y:S02]  /*1ca50*/  F2I.FTZ.TRUNC.NTZ R17, R17 ;  /* 0x0000001100117305 */ /* 0x000e24000021f100 */
[----:B0-----:R0:W-:Y:S01]  /*1ca60*/  STG.E desc[UR36][R4.64], R17 ;  /* 0x0000001104007986 */ /* 0x0011e2000c101924 */
[----:B------:R-:W-:Y:S05]  /*1ca70*/  BRA `(.L_x_14632) ;  /* 0x0000000c00347947 */ /* 0x000fea0003800000 */
.L_x_14633:
[----:B------:R-:W-:-:S06]  /*1ca80*/  IMAD.U32 R17, R17, 0x10000, RZ ;  /* 0x0001000011117824 */ /* 0x000fcc00078e00ff */
[----:B------:R-:W0:Y:S02]  /*1ca90*/  F2I.FTZ.TRUNC.NTZ R17, R17 ;  /* 0x0000001100117305 */ /* 0x000e24000021f100 */
[----:B0-----:R0:W-:Y:S01]  /*1caa0*/  STG.E.U16 desc[UR36][R4.64], R17 ;  /* 0x0000001104007986 */ /* 0x0011e2000c101524 */
[----:B------:R-:W-:Y:S05]  /*1cab0*/  BRA `(.L_x_14632) ;  /* 0x0000000c00247947 */ /* 0x000fea0003800000 */
.L_x_14628:
        /* <DEDUP_REMOVED lines=9> */
.L_x_14636:
[----:B------:R-:W-:-:S05]  /*1cb50*/  IMAD.U32 R0, R17, 0x10000, RZ ;  /* 0x0001000011007824 */ /* 0x000fca00078e00ff */
[----:B------:R-:W-:-:S05]  /*1cb60*/  F2FP.F16.F32.PACK_AB R0, RZ, R0 ;  /* 0x00000000ff00723e */ /* 0x000fca00000000ff */
[----:B------:R0:W-:Y:S01]  /*1cb70*/  STG.E.U16 desc[UR36][R4.64], R0 ;  /* 0x0000000004007986 */ /* 0x0001e2000c101524 */
[----:B------:R-:W-:Y:S05]  /*1cb80*/  BRA `(.L_x_14632) ;  /* 0x0000000800f07947 */ /* 0x000fea0003800000 */
.L_x_14635:
        /* <DEDUP_REMOVED lines=10> */
.L_x_14638:
[----:B------:R-:W-:-:S05]  /*1cc30*/  IMAD.U32 R17, R17, 0x10000, RZ ;  /* 0x0001000011117824 */ /* 0x000fca00078e00ff */
[----:B------:R-:W-:-:S04]  /*1cc40*/  F2FP.F16.F32.PACK_AB R3, RZ, R17 ;  /* 0x00000011ff03723e */ /* 0x000fc800000000ff */
[----:B------:R-:W-:-:S05]  /*1cc50*/  PRMT R3, R3, 0x5410, RZ ;  /* 0x0000541003037816 */ /* 0x000fca00000000ff */
[----:B------:R0:W-:Y:S01]  /*1cc60*/  STG.E desc[UR36][R4.64], R3 ;  /* 0x0000000304007986 */ /* 0x0001e2000c101924 */
[----:B------:R-:W-:Y:S05]  /*1cc70*/  BRA `(.L_x_14632) ;  /* 0x0000000800b47947 */ /* 0x000fea0003800000 */
.L_x_14637:
[----:B------:R-:W-:-:S04]  /*1cc80*/  IMAD.U32 R6, R17, 0x10000, RZ ;  /* 0x0001000011067824 */ /* 0x000fc800078e00ff */
[----:B------:R-:W-:-:S06]  /*1cc90*/  FMUL.FTZ R6, R6, 1 ;  /* 0x3f80000006067820 */ /* 0x000fcc0000410000 */
[----:B------:R-:W0:Y:S02]  /*1cca0*/  F2F.F64.F32 R6, R6 ;  /* 0x0000000600067310 */ /* 0x000e240000201800 */
[----:B0-----:R0:W-:Y:S01]  /*1ccb0*/  STG.E.64 desc[UR36][R4.64], R6 ;  /* 0x0000000604007986 */ /* 0x0011e2000c101b24 */
[----:B------:R-:W-:Y:S05]  /*1ccc0*/  BRA `(.L_x_14632) ;  /* 0x0000000800a07947 */ /* 0x000fea0003800000 */
.L_x_14627:
        /* <DEDUP_REMOVED lines=14> */
.L_x_14642:
        /* <DEDUP_REMOVED lines=18> */
.L_x_14645:
[----:B------:R-:W-:-:S04]  /*1ced0*/  SHF.R.U32.HI R3, RZ, 0x18, R17 ;  /* 0x00000018ff037819 */ /* 0x000fc80000011611 */
[----:B------:R-:W-:-:S07]  /*1cee0*/  LOP3.LUT R0, R0, 0x80, R3, 0xf8, !PT ;  /* 0x0000008000007812 */ /* 0x000fce00078ef803 */
.L_x_14644:
[----:B------:R-:W-:Y:S05]  /*1cef0*/  BSYNC.RECONVERGENT B0 ;  /* 0x0000000000007941 */ /* 0x000fea0003800200 */
.L_x_14643:
[----:B------:R0:W-:Y:S01]  /*1cf00*/  STG.E.U8 desc[UR36][R4.64], R0 ;  /* 0x0000000004007986 */ /* 0x0001e2000c101124 */
[----:B------:R-:W-:Y:S05]  /*1cf10*/  BRA `(.L_x_14632) ;  /* 0x00000008000c7947 */ /* 0x000fea0003800000 */
.L_x_14641:
        /* <DEDUP_REMOVED lines=18> */
.L_x_14648:
[----:B------:R-:W-:-:S04]  /*1d040*/  SHF.R.U32.HI R3, RZ, 0x18, R17 ;  /* 0x00000018ff037819 */ /* 0x000fc80000011611 */
[----:B------:R-:W-:-:S07]  /*1d050*/  LOP3.LUT R0, R0, 0x80, R3, 0xf8, !PT ;  /* 0x0000008000007812 */ /* 0x000fce00078ef803 */
.L_x_14647:
[----:B------:R-:W-:Y:S05]  /*1d060*/  BSYNC.RECONVERGENT B0 ;  /* 0x0000000000007941 */ /* 0x000fea0003800200 */
.L_x_14646:
[----:B------:R0:W-:Y:S01]  /*1d070*/  STG.E.U8 desc[UR36][R4.64], R0 ;  /* 0x0000000004007986 */ /* 0x0001e2000c101124 */
[----:B------:R-:W-:Y:S05]  /*1d080*/  BRA `(.L_x_14632) ;  /* 0x0000000400b07947 */ /* 0x000fea0003800000 */
.L_x_14640:
        /* <DEDUP_REMOVED lines=22> */
.L_x_14650:
[----:B------:R-:W-:-:S06]  /*1d1f0*/  IMAD.U32 R6, R17, 0x10000, RZ ;  /* 0x0001000011067824 */ /* 0x000fcc00078e00ff */
[----:B------:R-:W0:Y:S02]  /*1d200*/  F2I.U64.TRUNC R6, R6 ;  /* 0x0000000600067311 */ /* 0x000e24000020d800 */
[----:B0-----:R1:W-:Y:S01]  /*1d210*/  STG.E.64 desc[UR36][R4.64], R6 ;  /* 0x0000000604007986 */ /* 0x0013e2000c101b24 */
[----:B------:R-:W-:Y:S05]  /*1d220*/  BRA `(.L_x_14632) ;  /* 0x0000000400487947 */ /* 0x000fea0003800000 */
.L_x_14649:
[----:B------:R-:W-:-:S06]  /*1d230*/  IMAD.U32 R17, R17, 0x10000, RZ ;  /* 0x0001000011117824 */ /* 0x000fcc00078e00ff */
[----:B------:R-:W0:Y:S02]  /*1d240*/  F2I.FTZ.U32.TRUNC.NTZ R17, R17 ;  /* 0x0000001100117305 */ /* 0x000e24000021f000 */
[----:B0-----:R0:W-:Y:S01]  /*1d250*/  STG.E desc[UR36][R4.64], R17 ;  /* 0x0000001104007986 */ /* 0x0011e2000c101924 */
[----:B------:R-:W-:Y:S05]  /*1d260*/  BRA `(.L_x_14632) ;  /* 0x0000000400387947 */ /* 0x000fea0003800000 */
.L_x_14639:
        /* <DEDUP_REMOVED lines=11> */
.L_x_14652:
[----:B------:R-:W-:Y:S01]  /*1d320*/  IMAD.U32 R17, R17, 0x10000, RZ ;  /* 0x0001000011117824 */ /* 0x000fe200078e00ff */
[----:B------:R-:W-:-:S03]  /*1d330*/  CS2R R10, SRZ ;  /* 0x00000000000a7805 */ /* 0x000fc6000001ff00 */
[----:B------:R-:W-:-:S06]  /*1d340*/  FMUL.FTZ R8, R17, 1 ;  /* 0x3f80000011087820 */ /* 0x000fcc0000410000 */
[----:B------:R-:W0:Y:S02]  /*1d350*/  F2F.F64.F32 R8, R8 ;  /* 0x0000000800087310 */ /* 0x000e240000201800 */
[----:B0-----:R0:W-:Y:S01]  /*1d360*/  STG.E.128 desc[UR36][R4.64], R8 ;  /* 0x0000000804007986 */ /* 0x0011e2000c101d24 */
[----:B------:R-:W-:Y:S05]  /*1d370*/  BRA `(.L_x_14632) ;  /* 0x0000000000f47947 */ /* 0x000fea0003800000 */
.L_x_14651:
[----:B------:R-:W-:-:S13]  /*1d380*/  ISETP.NE.AND P0, PT, R0, 0xf, PT ;  /* 0x0000000f0000780c */ /* 0x000fda0003f05270 */
[----:B------:R-:W-:Y:S05]  /*1d390*/  @!P0 BRA `(.L_x_14653) ;  /* 0x0000000000e88947 */ /* 0x000fea0003800000 */
[----:B------:R-:W-:-:S13]  /*1d3a0*/  ISETP.NE.AND P0, PT, R0, 0x17, PT ;  /* 0x000000170000780c */ /* 0x000fda0003f05270 */
[----:B------:R-:W-:Y:S05]  /*1d3b0*/  @!P0 BRA `(.L_x_14654) ;  /* 0x0000000000908947 */ /* 0x000fea0003800000 */
[----:B------:R-:W-:-:S13]  /*1d3c0*/  ISETP.NE.AND P0, PT, R0, 0x18, PT ;  /* 0x000000180000780c */ /* 0x000fda0003f05270 */
[----:B------:R-:W-:Y:S05]  /*1d3d0*/  @!P0 BRA `(.L_x_14655) ;  /* 0x0000000000448947 */ /* 0x000fea0003800000 */
.L_x_14631:
        /* <DEDUP_REMOVED lines=16> */
.L_x_14656:
[----:B------:R-:W-:Y:S05]  /*1d4e0*/  BRA `(.L_x_14632) ;  /* 0x0000000000987947 */ /* 0x000fea0003800000 */
.L_x_14655:
        /* <DEDUP_REMOVED lines=13> */
.L_x_14658:
[----:B------:R-:W-:Y:S05]  /*1d5c0*/  BSYNC.RECONVERGENT B0 ;  /* 0x0000000000007941 */ /* 0x000fea0003800200 */
.L_x_14657:
[----:B------:R-:W-:-:S05]  /*1d5d0*/  LOP3.LUT R3, R0, 0x80, R3, 0xf8, !PT ;  /* 0x0000008000037812 */ /* 0x000fca00078ef803 */
[----:B------:R0:W-:Y:S01]  /*1d5e0*/  STG.E.U8 desc[UR36][R4.64], R3 ;  /* 0x0000000304007986 */ /* 0x0001e2000c101124 */
[----:B------:R-:W-:Y:S05]  /*1d5f0*/  BRA `(.L_x_14632) ;  /* 0x0000000000547947 */ /* 0x000fea0003800000 */
.L_x_14654:
        /* <DEDUP_REMOVED lines=12> */
.L_x_14660:
[----:B------:R-:W-:Y:S01]  /*1d6c0*/  IMAD.MOV.U32 R0, RZ, RZ, 0x7f ;  /* 0x0000007fff007424 */ /* 0x000fe200078e00ff */
[----:B------:R-:W-:-:S04]  /*1d6d0*/  ISETP.GT.U32.AND P0, PT, R6, 0x7f800000, PT ;  /* 0x7f8000000600780c */ /* 0x000fc80003f04070 */
[----:B------:R-:W-:-:S09]  /*1d6e0*/  SEL R0, R0, 0x7c, P0 ;  /* 0x0000007c00007807 */ /* 0x000fd20000000000 */
.L_x_14661:
[----:B------:R-:W-:Y:S05]  /*1d6f0*/  BSYNC.RECONVERGENT B0 ;  /* 0x0000000000007941 */ /* 0x000fea0003800200 */
.L_x_14659:
[----:B------:R-:W-:-:S04]  /*1d700*/  SHF.R.U32.HI R3, RZ, 0x18, R3 ;  /* 0x00000018ff037819 */ /* 0x000fc80000011603 */
[----:B------:R-:W-:-:S05]  /*1d710*/  LOP3.LUT R3, R0, 0x80, R3, 0xf8, !PT ;  /* 0x0000008000037812 */ /* 0x000fca00078ef803 */
[----:B------:R0:W-:Y:S01]  /*1d720*/  STG.E.U8 desc[UR36][R4.64], R3 ;  /* 0x0000000304007986 */ /* 0x0001e2000c101124 */
[----:B------:R-:W-:Y:S05]  /*1d730*/  BRA `(.L_x_14632) ;  /* 0x0000000000047947 */ /* 0x000fea0003800000 */
.L_x_14653:
[----:B------:R0:W-:Y:S02]  /*1d740*/  STG.E.U16 desc[UR36][R4.64], R17 ;  /* 0x0000001104007986 */ /* 0x0001e4000c101524 */
.L_x_14632:
[----:B------:R-:W-:-:S07]  /*1d750*/  VIADD R39, R39, 0x80 ;  /* 0x0000008027277836 */ /* 0x000fce0000000000 */
.L_x_14591:
[----:B------:R-:W-:Y:S05]  /*1d760*/  BSYNC.RECONVERGENT B6 ;  /* 0x0000000000067941 */ /* 0x000fea0003800200 */
.L_x_14590:
        /* <DEDUP_REMOVED lines=21> */
[----:B0-----:R-:W-:Y:S01]  /*1d8c0*/  STG.E.U8 desc[UR36][R2.64], R5 ;  /* 0x0000000502007986 */ /* 0x001fe2000c101124 */
[----:B------:R-:W-:Y:S05]  /*1d8d0*/  EXIT ;  /* 0x000000000000794d */ /* 0x000fea0003800000 */
.L_x_14665:
[----:B-----5:R-:W-:-:S06]  /*1d8e0*/  IMAD.U32 R5, R18, 0x10000, RZ ;  /* 0x0001000012057824 */ /* 0x020fcc00078e00ff */
[----:B------:R-:W0:Y:S02]  /*1d8f0*/  F2I.S64.TRUNC R4, R5 ;  /* 0x0000000500047311 */ /* 0x000e24000020d900 */
[----:B0-----:R-:W-:Y:S01]  /*1d900*/  STG.E.U8 desc[UR36][R2.64], R4 ;  /* 0x0000000402007986 */ /* 0x001fe2000c101124 */
[----:B------:R-:W-:Y:S05]  /*1d910*/  EXIT ;  /* 0x000000000000794d */ /* 0x000fea0003800000 */
.L_x_14664:
        /* <DEDUP_REMOVED lines=8> */
[----:B0-----:R-:W-:Y:S01]  /*1d9a0*/  STG.E.64 desc[UR36][R2.64], R4 ;  /* 0x0000000402007986 */ /* 0x001fe2000c101b24 */
[----:B------:R-:W-:Y:S05]  /*1d9b0*/  EXIT ;  /* 0x000000000000794d */ /* 0x000fea0003800000 */
.L_x_14668:
[----:B-----5:R-:W-:-:S04]  /*1d9c0*/  IMAD.U32 R18, R18, 0x10000, RZ ;  /* 0x0001000012127824 */ /* 0x020fc800078e00ff */
[----:B------:R-:W0:Y:S02]  /*1d9d0*/  F2I.FTZ.TRUNC.NTZ R5, R18 ;  /* 0x0000001200057305 */ /* 0x000e24000021f100 */
[----:B0-----:R-:W-:Y:S01]  /*1d9e0*/  STG.E desc[UR36][R2.64], R5 ;  /* 0x0000000502007986 */ /* 0x001fe2000c101924 */
[----:B------:R-:W-:Y:S05]  /*1d9f0*/  EXIT ;  /* 0x000000000000794d */ /* 0x000fea0003800000 */
.L_x_14667:
[----:B-----5:R-:W-:-:S04]  /*1da00*/  IMAD.U32 R18, R18, 0x10000, RZ ;  /* 0x0001000012127824 */ /* 0x020fc800078e00ff */
[----:B------:R-:W0:Y:S02]  /*1da10*/  F2I.FTZ.TRUNC.NTZ R5, R18 ;  /* 0x0000001200057305 */ /* 0x000e24000021f100 */
[----:B0-----:R-:W-:Y:S01]  /*1da20*/  STG.E.U16 desc[UR36][R2.64], R5 ;  /* 0x0000000502007986 */ /* 0x001fe2000c101524 */
[----:B------:R-:W-:Y:S05]  /*1da30*/  EXIT ;  /* 0x000000000000794d */ /* 0x000fea0003800000 */
.L_x_14663:
[----:B------:R-:W-:-:S13]  /*1da40*/  ISETP.GT.AND P0, PT, R0, 0x6, PT ;  /* 0x000000060000780c */ /* 0x000fda0003f04270 */
[----:B------:R-:W-:Y:S05]  /*1da50*/  @P0 BRA `(.L_x_14669) ;  /* 0x00000000002c0947 */ /* 0x000fea0003800000 */
[----:B------:R-:W-:-:S13]  /*1da60*/  ISETP.NE.AND P0, PT, R0, 0x5, PT ;  /* 0x000000050000780c */ /* 0x000fda0003f05270 */
[----:B------:R-:W-:Y:S05]  /*1da70*/  @!P0 BRA `(.L_x_14670) ;  /* 0x0000000000148947 */ /* 0x000fea0003800000 */
[----:B------:R-:W-:-:S13]  /*1da80*/  ISETP.NE.AND P0, PT, R0, 0x6, PT ;  /* 0x000000060000780c */ /* 0x000fda0003f05270 */
[----:B------:R-:W-:Y:S05]  /*1da90*/  @P0 BRA `(.L_x_14666) ;  /* 0x0000000800300947 */ /* 0x000fea0003800000 */
[----:B-----5:R-:W-:-:S05]  /*1daa0*/  IMAD.U32 R5, R18, 0x10000, RZ ;  /* 0x0001000012057824 */ /* 0x020fca00078e00ff */
[----:B------:R-:W-:Y:S01]  /*1dab0*/  STG.E desc[UR36][R2.64], R5 ;  /* 0x0000000502007986 */ /* 0x000fe2000c101924 */
[----:B------:R-:W-:Y:S05]  /*1dac0*/  EXIT ;  /* 0x000000000000794d */ /* 0x000fea0003800000 */
.L_x_14670:
[----:B-----5:R-:W-:-:S05]  /*1dad0*/  IMAD.U32 R0, R18, 0x10000, RZ ;  /* 0x0001000012007824 */ /* 0x020fca00078e00ff */
[----:B------:R-:W-:-:S05]  /*1dae0*/  F2FP.F16.F32.PACK_AB R0, RZ, R0 ;  /* 0x00000000ff00723e */ /* 0x000fca00000000ff */
[----:B------:R-:W-:Y:S01]  /*1daf0*/  STG.E.U16 desc[UR36][R2.64], R0 ;  /* 0x0000000002007986 */ /* 0x000fe2000c101524 */
[----:B------:R-:W-:Y:S05]  /*1db00*/  EXIT ;  /* 0x000000000000794d */ /* 0x000fea0003800000 */
.L_x_14669:
        /* <DEDUP_REMOVED lines=8> */
[----:B------:R-:W-:Y:S01]  /*1db90*/  STG.E.64 desc[UR36][R2.64], R18 ;  /* 0x0000001202007986 */ /* 0x000fe2000c101b24 */
[----:B------:R-:W-:Y:S05]  /*1dba0*/  EXIT ;  /* 0x000000000000794d */ /* 0x000fea0003800000 */
.L_x_14672:
[----:B-----5:R-:W-:-:S05]  /*1dbb0*/  IMAD.U32 R18, R18, 0x10000, RZ ;  /* 0x0001000012127824 */ /* 0x020fca00078e00ff */
[----:B------:R-:W-:-:S04]  /*1dbc0*/  F2FP.F16.F32.PACK_AB R5, RZ, R18 ;  /* 0x00000012ff05723e */ /* 0x000fc800000000ff */
[----:B------:R-:W-:-:S05]  /*1dbd0*/  PRMT R5, R5, 0x5410, RZ ;  /* 0x0000541005057816 */ /* 0x000fca00000000ff */
[----:B------:R-:W-:Y:S01]  /*1dbe0*/  STG.E desc[UR36][R2.64], R5 ;  /* 0x0000000502007986 */ /* 0x000fe2000c101924 */
[----:B------:R-:W-:Y:S05]  /*1dbf0*/  EXIT ;  /* 0x000000000000794d */ /* 0x000fea0003800000 */
.L_x_14671:
[----:B-----5:R-:W-:-:S04]  /*1dc00*/  IMAD.U32 R4, R18, 0x10000, RZ ;  /* 0x0001000012047824 */ /* 0x020fc800078e00ff */
[----:B------:R-:W-:-:S06]  /*1dc10*/  FMUL.FTZ R4, R4, 1 ;  /* 0x3f80000004047820 */ /* 0x000fcc0000410000 */
[----:B------:R-:W0:Y:S02]  /*1dc20*/  F2F.F64.F32 R4, R4 ;  /* 0x0000000400047310 */ /* 0x000e240000201800 */
[----:B0-----:R-:W-:Y:S01]  /*1dc30*/  STG.E.64 desc[UR36][R2.64], R4 ;  /* 0x0000000402007986 */ /* 0x001fe2000c101b24 */
[----:B------:R-:W-:Y:S05]  /*1dc40*/  EXIT ;  /* 0x000000000000794d */ /* 0x000fea0003800000 */
.L_x_14662:
        /* <DEDUP_REMOVED lines=12> */
[----:B0-----:R-:W-:Y:S01]  /*1dd10*/  STG.E.U16 desc[UR36][R2.64], R5 ;  /* 0x0000000502007986 */ /* 0x001fe2000c101524 */
[----:B------:R-:W-:Y:S05]  /*1dd20*/  EXIT ;  /* 0x000000000000794d */ /* 0x000fea0003800000 */
.L_x_14676:
        /* <DEDUP_REMOVED lines=18> */
.L_x_14679:
[----:B------:R-:W-:-:S04]  /*1de50*/  SHF.R.U32.HI R5, RZ, 0x18, R5 ;  /* 0x00000018ff057819 */ /* 0x000fc80000011605 */
[----:B------:R-:W-:-:S07]  /*1de60*/  LOP3.LUT R0, R0, 0x80, R5, 0xf8, !PT ;  /* 0x0000008000007812 */ /* 0x000fce00078ef805 */
.L_x_14678:
[----:B------:R-:W-:Y:S05]  /*1de70*/  BSYNC.RECONVERGENT B0 ;  /* 0x0000000000007941 */ /* 0x000fea0003800200 */
.L_x_14677:
[----:B------:R-:W-:Y:S01]  /*1de80*/  STG.E.U8 desc[UR36][R2.64], R0 ;  /* 0x0000000002007986 */ /* 0x000fe2000c101124 */
[----:B------:R-:W-:Y:S05]  /*1de90*/  EXIT ;  /* 0x000000000000794d */ /* 0x000fea0003800000 */
.L_x_14675:
        /* <DEDUP_REMOVED lines=18> */
.L_x_14682:
[----:B------:R-:W-:-:S04]  /*1dfc0*/  SHF.R.U32.HI R5, RZ, 0x18, R5 ;  /* 0x00000018ff057819 */ /* 0x000fc80000011605 */
[----:B------:R-:W-:-:S07]  /*1dfd0*/  LOP3.LUT R0, R0, 0x80, R5, 0xf8, !PT ;  /* 0x0000008000007812 */ /* 0x000fce00078ef805 */
.L_x_14681:
[----:B------:R-:W-:Y:S05]  /*1dfe0*/  BSYNC.RECONVERGENT B0 ;  /* 0x0000000000007941 */ /* 0x000fea0003800200 */
.L_x_14680:
[----:B------:R-:W-:Y:S01]  /*1dff0*/  STG.E.U8 desc[UR36][R2.64], R0 ;  /* 0x0000000002007986 */ /* 0x000fe2000c101124 */
[----:B------:R-:W-:Y:S05]  /*1e000*/  EXIT ;  /* 0x000000000000794d */ /* 0x000fea0003800000 */
.L_x_14674:
        /* <DEDUP_REMOVED lines=22> */
.L_x_14684:
[----:B-----5:R-:W-:-:S06]  /*1e170*/  IMAD.U32 R4, R18, 0x10000, RZ ;  /* 0x0001000012047824 */ /* 0x020fcc00078e00ff */
[----:B------:R-:W0:Y:S02]  /*1e180*/  F2I.U64.TRUNC R4, R4 ;  /* 0x0000000400047311 */ /* 0x000e24000020d800 */
[----:B0-----:R-:W-:Y:S01]  /*1e190*/  STG.E.64 desc[UR36][R2.64], R4 ;  /* 0x0000000402007986 */ /* 0x001fe2000c101b24 */
[----:B------:R-:W-:Y:S05]  /*1e1a0*/  EXIT ;  /* 0x000000000000794d */ /* 0x000fea0003800000 */
.L_x_14683:
[----:B-----5:R-:W-:-:S04]  /*1e1b0*/  IMAD.U32 R18, R18, 0x10000, RZ ;  /* 0x0001000012127824 */ /* 0x020fc800078e00ff */
[----:B------:R-:W0:Y:S02]  /*1e1c0*/  F2I.FTZ.U32.TRUNC.NTZ R5, R18 ;  /* 0x0000001200057305 */ /* 0x000e24000021f000 */
[----:B0-----:R-:W-:Y:S01]  /*1e1d0*/  STG.E desc[UR36][R2.64], R5 ;  /* 0x0000000502007986 */ /* 0x001fe2000c101924 */
[----:B------:R-:W-:Y:S05]  /*1e1e0*/  EXIT ;  /* 0x000000000000794d */ /* 0x000fea0003800000 */
.L_x_14673:
        /* <DEDUP_REMOVED lines=9> */
[----:B------:R-:W-:Y:S01]  /*1e280*/  STG.E.U8 desc[UR36][R2.64], R5 ;  /* 0x0000000502007986 */ /* 0x000fe2000c101124 */
[----:B------:R-:W-:Y:S05]  /*1e290*/  EXIT ;  /* 0x000000000000794d */ /* 0x000fea0003800000 */
.L_x_14686:
[----:B-----5:R-:W-:Y:S01]  /*1e2a0*/  IMAD.U32 R18, R18, 0x10000, RZ ;  /* 0x0001000012127824 */ /* 0x020fe200078e00ff */
[----:B------:R-:W-:-:S03]  /*1e2b0*/  CS2R R6, SRZ ;  /* 0x0000000000067805 */ /* 0x000fc6000001ff00 */
[----:B------:R-:W-:-:S06]  /*1e2c0*/  FMUL.FTZ R4, R18, 1 ;  /* 0x3f80000012047820 */ /* 0x000fcc0000410000 */
[----:B------:R-:W0:Y:S02]  /*1e2d0*/  F2F.F64.F32 R4, R4 ;  /* 0x0000000400047310 */ /* 0x000e240000201800 */
[----:B0-----:R-:W-:Y:S01]  /*1e2e0*/  STG.E.128 desc[UR36][R2.64], R4 ;  /* 0x0000000402007986 */ /* 0x001fe2000c101d24 */
[----:B------:R-:W-:Y:S05]  /*1e2f0*/  EXIT ;  /* 0x000000000000794d */ /* 0x000fea0003800000 */
.L_x_14685:
[----:B------:R-:W-:-:S13]  /*1e300*/  ISETP.NE.AND P0, PT, R0, 0xf, PT ;  /* 0x0000000f0000780c */ /* 0x000fda0003f05270 */
[----:B------:R-:W-:Y:S05]  /*1e310*/  @!P0 BRA `(.L_x_14687) ;  /* 0x0000000000e88947 */ /* 0x000fea0003800000 */
[----:B------:R-:W-:-:S13]  /*1e320*/  ISETP.NE.AND P0, PT, R0, 0x17, PT ;  /* 0x000000170000780c */ /* 0x000fda0003f05270 */
[----:B------:R-:W-:Y:S05]  /*1e330*/  @!P0 BRA `(.L_x_14688) ;  /* 0x0000000000908947 */ /* 0x000fea0003800000 */
[----:B------:R-:W-:-:S13]  /*1e340*/  ISETP.NE.AND P0, PT, R0, 0x18, PT ;  /* 0x000000180000780c */ /* 0x000fda0003f05270 */
[----:B------:R-:W-:Y:S05]  /*1e350*/  @!P0 BRA `(.L_x_14689) ;  /* 0x0000000000448947 */ /* 0x000fea0003800000 */
.L_x_14666:
        /* <DEDUP_REMOVED lines=16> */
.L_x_14690:
[----:B------:R-:W-:Y:S05]  /*1e460*/  EXIT ;  /* 0x000000000000794d */ /* 0x000fea0003800000 */
.L_x_14689:
        /* <DEDUP_REMOVED lines=13> */
.L_x_14692:
[----:B------:R-:W-:Y:S05]  /*1e540*/  BSYNC.RECONVERGENT B0 ;  /* 0x0000000000007941 */ /* 0x000fea0003800200 */
.L_x_14691:
[----:B------:R-:W-:-:S05]  /*1e550*/  LOP3.LUT R5, R0, 0x80, R5, 0xf8, !PT ;  /* 0x0000008000057812 */ /* 0x000fca00078ef805 */
[----:B------:R-:W-:Y:S01]  /*1e560*/  STG.E.U8 desc[UR36][R2.64], R5 ;  /* 0x0000000502007986 */ /* 0x000fe2000c101124 */
[----:B------:R-:W-:Y:S05]  /*1e570*/  EXIT ;  /* 0x000000000000794d */ /* 0x000fea0003800000 */
.L_x_14688:
        /* <DEDUP_REMOVED lines=12> */
.L_x_14694:
[----:B------:R-:W-:Y:S01]  /*1e640*/  IMAD.MOV.U32 R0, RZ, RZ, 0x7f ;  /* 0x0000007fff007424 */ /* 0x000fe200078e00ff */
[----:B------:R-:W-:-:S04]  /*1e650*/  ISETP.GT.U32.AND P0, PT, R4, 0x7f800000, PT ;  /* 0x7f8000000400780c */ /* 0x000fc80003f04070 */
[----:B------:R-:W-:-:S09]  /*1e660*/  SEL R0, R0, 0x7c, P0 ;  /* 0x0000007c00007807 */ /* 0x000fd20000000000 */
.L_x_14695:
[----:B------:R-:W-:Y:S05]  /*1e670*/  BSYNC.RECONVERGENT B0 ;  /* 0x0000000000007941 */ /* 0x000fea0003800200 */
.L_x_14693:
[----:B------:R-:W-:-:S04]  /*1e680*/  SHF.R.U32.HI R5, RZ, 0x18, R5 ;  /* 0x00000018ff057819 */ /* 0x000fc80000011605 */
[----:B------:R-:W-:-:S05]  /*1e690*/  LOP3.LUT R5, R0, 0x80, R5, 0xf8, !PT ;  /* 0x0000008000057812 */ /* 0x000fca00078ef805 */
[----:B------:R-:W-:Y:S01]  /*1e6a0*/  STG.E.U8 desc[UR36][R2.64], R5 ;  /* 0x0000000502007986 */ /* 0x000fe2000c101124 */
[----:B------:R-:W-:Y:S05]  /*1e6b0*/  EXIT ;  /* 0x000000000000794d */ /* 0x000fea0003800000 */
.L_x_14687:
[----:B-----5:R-:W-:Y:S01]  /*1e6c0*/  STG.E.U16 desc[UR36][R2.64], R18 ;  /* 0x0000001202007986 */ /* 0x020fe2000c101524 */
[----:B------:R-:W-:Y:S05]  /*1e6d0*/  EXIT ;  /* 0x000000000000794d */ /* 0x000fea0003800000 */
.L_x_14696:
        /* <DEDUP_REMOVED lines=10> */
.L_x_27473:


//--------------------- .text._ZN2at6native18elementwise_kernelILi128ELi4EZNS0_22gpu_kernel_impl_nocastIZZZNS0_49_GLOBAL__N__b919a28f_16_Normalization_cu_5c38458737batch_norm_elementwise_backward_trainERKNS_6TensorES6_S6_S6_S6_S6_S6_ENKUlvE0_clEvENKUlvE2_clEvEUlN3c108BFloat16ESA_fffffE_EEvRNS_18TensorIteratorBaseERKT_EUliE_EEviT1_ --------------------------
	.section	.text._ZN2at6native18elementwise_kernelILi128ELi4EZNS0_22gpu_kernel_impl_nocastIZZZNS0_49_GLOBAL__N__b919a28f_16_Normalization_cu_5c38458737batch_norm_elementwise_backward_trainERKNS_6TensorES6_S6_S6_S6_S6_S6_ENKUlvE0_clEvENKUlvE2_clEvEUlN3c108BFloat16ESA_fffffE_EEvRNS_18TensorIteratorBaseERKT_EUliE_EEviT1_,"ax",@progbits
	.align	128
        .global         _ZN2at6native18elementwise_kernelILi128ELi4EZNS0_22gpu_kernel_impl_nocastIZZZNS0_49_GLOBAL__N__b919a28f_16_Normalization_cu_5c38458737batch_norm_elementwise_backward_trainERKNS_6TensorES6_S6_S6_S6_S6_S6_ENKUlvE0_clEvENKUlvE2_clEvEUlN3c108BFloat16ESA_fffffE_EEvRNS_18TensorIteratorBaseERKT_EUliE_EEviT1_
        .type           _ZN2at6native18elementwise_kernelILi128ELi4EZNS0_22gpu_kernel_impl_nocastIZZZNS0_49_GLOBAL__N__b919a28f_16_Normalization_cu_5c38458737batch_norm_elementwise_backward_trainERKNS_6TensorES6_S6_S6_S6_S6_S6_ENKUlvE0_clEvENKUlvE2_clEvEUlN3c108BFloat16ESA_fffffE_EEvRNS_18TensorIteratorBaseERKT_EUliE_EEviT1_,@function
        .size           _ZN2at6native18elementwise_kernelILi128ELi4EZNS0_22gpu_kernel_impl_nocastIZZZNS0_49_GLOBAL__N__b919a28f_16_Normalization_cu_5c38458737batch_norm_elementwise_backward_trainERKNS_6TensorES6_S6_S6_S6_S6_S6_ENKUlvE0_clEvENKUlvE2_clEvEUlN3c108BFloat16ESA_fffffE_EEvRNS_18TensorIteratorBaseERKT_EUliE_EEviT1_,(.L_x_27474 - _ZN2at6native18elementwise_kernelILi128ELi4EZNS0_22gpu_kernel_impl_nocastIZZZNS0_49_GLOBAL__N__b919a28f_16_Normalization_cu_5c38458737batch_norm_elementwise_backward_trainERKNS_6TensorES6_S6_S6_S6_S6_S6_ENKUlvE0_clEvENKUlvE2_clEvEUlN3c108BFloat16ESA_fffffE_EEvRNS_18TensorIteratorBaseERKT_EUliE_EEviT1_)
        .other          _ZN2at6native18elementwise_kernelILi128ELi4EZNS0_22gpu_kernel_impl_nocastIZZZNS0_49_GLOBAL__N__b919a28f_16_Normalization_cu_5c38458737batch_norm_elementwise_backward_trainERKNS_6TensorES6_S6_S6_S6_S6_S6_ENKUlvE0_clEvENKUlvE2_clEvEUlN3c108BFloat16ESA_fffffE_EEvRNS_18TensorIteratorBaseERKT_EUliE_EEviT1_,@"STO_CUDA_ENTRY STV_DEFAULT"
_ZN2at6native18elementwise_kernelILi128ELi4EZNS0_22gpu_kernel_impl_nocastIZZZNS0_49_GLOBAL__N__b919a28f_16_Normalization_cu_5c38458737batch_norm_elementwise_backward_trainERKNS_6TensorES6_S6_S6_S6_S6_S6_ENKUlvE0_clEvENKUlvE2_clEvEUlN3c108BFloat16ESA_fffffE_EEvRNS_18TensorIteratorBaseERKT_EUliE_EEviT1_:
.text._ZN2at6native18elementwise_kernelILi128ELi4EZNS0_22gpu_kernel_impl_nocastIZZZNS0_49_GLOBAL__N__b919a28f_16_Normalization_cu_5c38458737batch_norm_elementwise_backward_trainERKNS_6TensorES6_S6_S6_S6_S6_S6_ENKUlvE0_clEvENKUlvE2_clEvEUlN3c108BFloat16ESA_fffffE_EEvRNS_18TensorIteratorBaseERKT_EUliE_EEviT1_:
        /* <DEDUP_REMOVED lines=14> */
[----:B------:R-:W0:Y:S01]  /*00e0*/  LDC.64 R12, c[0x0][0x800] ;  /* 0x00020000ff0c7b82 */ /* 0x000e220000000a00 */
[----:B------:R-:W1:Y:S07]  /*00f0*/  LDCU UR5, c[0x0][0x818] ;  /* 0x00010300ff0577ac */ /* 0x000e6e0008000800 */
[----:B------:R-:W2:Y:S08]  /*0100*/  LDC.64 R4, c[0x0][0x7e0] ;  /* 0x0001f800ff047b82 */ /* 0x000eb00000000a00 */
[----:B------:R-:W3:Y:S08]  /*0110*/  LDC.64 R6, c[0x0][0x7e8] ;  /* 0x0001fa00ff067b82 */ /* 0x000ef00000000a00 */
[----:B------:R-:W4:Y:S01]  /*0120*/  LDC.64 R14, c[0x0][0x808] ;  /* 0x00020200ff0e7b82 */ /* 0x000f220000000a00 */
[----:B0-----:R-:W5:Y:S07]  /*0130*/  LDG.E R13, desc[UR6][R12.64] ;  /* 0x000000060c0d7981 */ /* 0x001f6e000c1e1900 */
[----:B------:R-:W0:Y:S01]  /*0140*/  LDC.64 R10, c[0x0][0x7f8] ;  /* 0x0001fe00ff0a7b82 */ /* 0x000e220000000a00 */
[----:B--2---:R-:W2:Y:S07]  /*0150*/  LDG.E.U16 R4, desc[UR6][R4.64] ;  /* 0x0000000604047981 */ /* 0x004eae000c1e1500 */
[----:B------:R-:W1:Y:S01]  /*0160*/  LDC.64 R16, c[0x0][0x810] ;  /* 0x00020400ff107b82 */ /* 0x000e620000000a00 */
[----:B---3--:R-:W3:Y:S07]  /*0170*/  LDG.E.U16 R6, desc[UR6][R6.64] ;  /* 0x0000000606067981 */ /* 0x008eee000c1e1500 */
[----:B------:R-:W1:Y:S01]  /*0180*/  LDC.64 R8, c[0x0][0x7f0] ;  /* 0x0001fc00ff087b82 */ /* 0x000e620000000a00 */
[----:B----4-:R-:W4:Y:S04]  /*0190*/  LDG.E R14, desc[UR6][R14.64] ;  /* 0x000000060e0e7981 */ /* 0x010f28000c1e1900 */
[----:B0-----:R-:W4:Y:S04]  /*01a0*/  LDG.E R10, desc[UR6][R10.64] ;  /* 0x000000060a0a7981 */ /* 0x001f28000c1e1900 */
[----:B-1----:R-:W4:Y:S04]  /*01b0*/  LDG.E R16, desc[UR6][R16.64] ;  /* 0x0000000610107981 */ /* 0x002f28000c1e1900 */
[----:B------:R-:W4:Y:S01]  /*01c0*/  LDG.E R8, desc[UR6][R8.64] ;  /* 0x0000000608087981 */ /* 0x000f22000c1e1900 */
[----:B------:R-:W-:-:S04]  /*01d0*/  IADD3 R3, PT, PT, R3, 0x80, RZ ;  /* 0x0000008003037810 */ /* 0x000fc80007ffe0ff */
[----:B------:R-:W-:Y:S01]  /*01e0*/  ISETP.GE.AND P0, PT, R3, UR4, PT ;  /* 0x0000000403007c0c */ /* 0x000fe2000bf06270 */
[----:B-----5:R-:W-:Y:S01]  /*01f0*/  FMUL.FTZ R19, R13, R13 ;  /* 0x0000000d0d137220 */ /* 0x020fe20000410000 */
[----:B--2---:R-:W-:Y:S02]  /*0200*/  SHF.L.U32 R21, R4, 0x10, RZ ;  /* 0x0000001004157819 */ /* 0x004fe400000006ff */
[----:B------:R-:W0:Y:S01]  /*0210*/  LDC.64 R4, c[0x0][0x7d8] ;  /* 0x0001f600ff047b82 */ /* 0x000e220000000a00 */
[----:B---3--:R-:W-:Y:S01]  /*0220*/  SHF.L.U32 R23, R6, 0x10, RZ ;  /* 0x0000001006177819 */ /* 0x008fe200000006ff */
[----:B----4-:R-:W-:-:S04]  /*0230*/  FMUL.FTZ R19, R14, R19 ;  /* 0x000000130e137220 */ /* 0x010fc80000410000 */
[----:B------:R-:W-:Y:S01]  /*0240*/  FMUL.FTZ R19, R19, UR5 ;  /* 0x0000000513137c20 */ /* 0x000fe20008410000 */
[----:B------:R-:W-:Y:S01]  /*0250*/  FADD.FTZ R23, -R10, R23 ;  /* 0x000000170a177221 */ /* 0x000fe20000010100 */
[----:B------:R-:W-:-:S04]  /*0260*/  FFMA.FTZ R0, -R16, UR5, R21 ;  /* 0x0000000510007c23 */ /* 0x000fc80008010115 */
[----:B------:R-:W-:Y:S01]  /*0270*/  FFMA.FTZ R0, -R19, R23, R0 ;  /* 0x0000001713007223 */ /* 0x000fe20000010100 */
[----:B------:R-:W-:-:S04]  /*0280*/  FMUL.FTZ R13, R8, R13 ;  /* 0x0000000d080d7220 */ /* 0x000fc80000410000 */
[----:B------:R-:W-:-:S05]  /*0290*/  FMUL.FTZ R0, R13, R0 ;  /* 0x000000000d007220 */ /* 0x000fca0000410000 */
[----:B------:R-:W-:-:S05]  /*02a0*/  F2FP.BF16.F32.PACK_AB R0, RZ, R0 ;  /* 0x00000000ff00723e */ /* 0x000fca00000010ff */
[----:B0-----:R0:W-:Y:S01]  /*02b0*/  STG.E.U16 desc[UR6][R4.64], R0 ;  /* 0x0000000004007986 */ /* 0x0011e2000c101506 */
[----:B------:R-:W-:Y:S05]  /*02c0*/  @P0 BREAK.RELIABLE B1 ;  /* 0x0000000000010942 */ /* 0x000fea0003800100 */
[----:B------:R-:W-:Y:S05]  /*02d0*/  @P0 BRA `(.L_x_14701) ;  /* 0x0000000000f80947 */ /* 0x000fea0003800000 */
[----:B------:R-:W1:Y:S01]  /*02e0*/  LDC.64 R12, c[0x0][0x800] ;  /* 0x00020000ff0c7b82 */ /* 0x000e620000000a00 */
[----:B------:R-:W2:Y:S07]  /*02f0*/  LDCU UR5, c[0x0][0x818] ;  /* 0x00010300ff0577ac */ /* 0x000eae0008000800 */
[----:B0-----:R-:W0:Y:S08]  /*0300*/  LDC.64 R4, c[0x0][0x7e0] ;  /* 0x0001f800ff047b82 */ /* 0x001e300000000a00 */
[----:B------:R-:W3:Y:S08]  /*0310*/  LDC.64 R6, c[0x0][0x7e8] ;  /* 0x0001fa00ff067b82 */ /* 0x000ef00000000a00 */
[----:B------:R-:W4:Y:S01]  /*0320*/  LDC.64 R14, c[0x0][0x808] ;  /* 0x00020200ff0e7b82 */ /* 0x000f220000000a00 */
[----:B-1----:R-:W5:Y:S07]  /*0330*/  LDG.E R13, desc[UR6][R12.64] ;  /* 0x000000060c0d7981 */ /* 0x002f6e000c1e1900 */
[----:B------:R-:W1:Y:S01]  /*0340*/  LDC.64 R10, c[0x0][0x7f8] ;  /* 0x0001fe00ff0a7b82 */ /* 0x000e620000000a00 */
[----:B0-----:R-:W2:Y:S07]  /*0350*/  LDG.E.U16 R4, desc[UR6][R4.64] ;  /* 0x0000000604047981 */ /* 0x001eae000c1e1500 */
[----:B------:R-:W0:Y:S01]  /*0360*/  LDC.64 R16, c[0x0][0x810] ;  /* 0x00020400ff107b82 */ /* 0x000e220000000a00 */
[----:B---3--:R-:W3:Y:S07]  /*0370*/  LDG.E.U16 R6, desc[UR6][R6.64] ;  /* 0x0000000606067981 */ /* 0x008eee000c1e1500 */
[----:B------:R-:W0:Y:S01]  /*0380*/  LDC.64 R8, c[0x0][0x7f0] ;  /* 0x0001fc00ff087b82 */ /* 0x000e220000000a00 */
[----:B----4-:R-:W4:Y:S04]  /*0390*/  LDG.E R14, desc[UR6][R14.64] ;  /* 0x000000060e0e7981 */ /* 0x010f28000c1e1900 */
[----:B-1----:R-:W4:Y:S04]  /*03a0*/  LDG.E R10, desc[UR6][R10.64] ;  /* 0x000000060a0a7981 */ /* 0x002f28000c1e1900 */
[----:B0-----:R-:W4:Y:S04]  /*03b0*/  LDG.E R16, desc[UR6][R16.64] ;  /* 0x0000000610107981 */ /* 0x001f28000c1e1900 */
[----:B------:R-:W4:Y:S01]  /*03c0*/  LDG.E R8, desc[UR6][R8.64] ;  /* 0x0000000608087981 */ /* 0x000f22000c1e1900 */
[----:B------:R-:W-:Y:S01]  /*03d0*/  IADD3 R3, PT, PT, R3, 0x80, RZ ;  /* 0x0000008003037810 */ /* 0x000fe20007ffe0ff */
[----:B-----5:R-:W-:Y:S01]  /*03e0*/  FMUL.FTZ R19, R13, R13 ;  /* 0x0000000d0d137220 */ /* 0x020fe20000410000 */
[----:B--2---:R-:W-:-:S02]  /*03f0*/  SHF.L.U32 R21, R4, 0x10, RZ ;  /* 0x0000001004157819 */ /* 0x004fc400000006ff */
        /* <DEDUP_REMOVED lines=10> */
[----:B0-----:R0:W-:Y:S02]  /*04a0*/  STG.E.U16 desc[UR6][R4.64], R0 ;  /* 0x0000000004007986 */ /* 0x0011e4000c101506 */
.L_x_14700:
[----:B------:R-:W-:-:S13]  /*04b0*/  ISETP.GE.AND P0, PT, R3, UR4, PT ;  /* 0x0000000403007c0c */ /* 0x000fda000bf06270 */
[----:B------:R-:W-:Y:S05]  /*04c0*/  @P0 BREAK.RELIABLE B1 ;  /* 0x0000000000010942 */ /* 0x000fea0003800100 */
[----:B------:R-:W-:Y:S05]  /*04d0*/  @P0 BRA `(.L_x_14701) ;  /* 0x0000000000780947 */ /* 0x000fea0003800000 */
[----:B------:R-:W-:Y:S05]  /*04e0*/  BSYNC.RELIABLE B1 ;  /* 0x0000000000017941 */ /* 0x000fea0003800100 */
.L_x_14699:
        /* <DEDUP_REMOVED lines=29> */
.L_x_14701:
[----:B------:R-:W-:Y:S05]  /*06c0*/  BSYNC.RECONVERGENT B0 ;  /* 0x0000000000007941 */ /* 0x000fea0003800200 */
.L_x_14698:
[----:B------:R-:W-:Y:S05]  /*06d0*/  WARPSYNC.ALL ;  /* 0x0000000000007948 */ /* 0x000fea0003800000 */
[----:B------:R-:W-:-:S13]  /*06e0*/  ISETP.GE.AND P0, PT, R3, UR4, PT ;  /* 0x0000000403007c0c */ /* 0x000fda000bf06270 */
[----:B------:R-:W-:Y:S05]  /*06f0*/  @P0 EXIT ;  /* 0x000000000000094d */ /* 0x000fea0003800000 */
[----:B------:R-:W2:Y:S01]  /*0700*/  LDC.64 R10, c[0x0][0x800] ;  /* 0x00020000ff0a7b82 */ /* 0x000ea20000000a00 */
[----:B------:R-:W3:Y:S07]  /*0710*/  LDCU UR4, c[0x0][0x818] ;  /* 0x00010300ff0477ac */ /* 0x000eee0008000800 */
[----:B------:R-:W4:Y:S08]  /*0720*/  LDC.64 R2, c[0x0][0x7e0] ;  /* 0x0001f800ff027b82 */ /* 0x000f300000000a00 */
[----:B01----:R-:W0:Y:S08]  /*0730*/  LDC.64 R4, c[0x0][0x7e8] ;  /* 0x0001fa00ff047b82 */ /* 0x003e300000000a00 */
[----:B------:R-:W1:Y:S01]  /*0740*/  LDC.64 R12, c[0x0][0x808] ;  /* 0x00020200ff0c7b82 */ /* 0x000e620000000a00 */
[----:B--2---:R-:W2:Y:S07]  /*0750*/  LDG.E R11, desc[UR6][R10.64] ;  /* 0x000000060a0b7981 */ /* 0x004eae000c1e1900 */
[----:B------:R-:W5:Y:S01]  /*0760*/  LDC.64 R8, c[0x0][0x7f8] ;  /* 0x0001fe00ff087b82 */ /* 0x000f620000000a00 */
[----:B----4-:R-:W4:Y:S07]  /*0770*/  LDG.E.U16 R2, desc[UR6][R2.64] ;  /* 0x0000000602027981 */ /* 0x010f2e000c1e1500 */
[----:B------:R-:W3:Y:S01]  /*0780*/  LDC.64 R14, c[0x0][0x810] ;  /* 0x00020400ff0e7b82 */ /* 0x000ee20000000a00 */
[----:B0-----:R-:W4:Y:S07]  /*0790*/  LDG.E.U16 R4, desc[UR6][R4.64] ;  /* 0x0000000604047981 */ /* 0x001f2e000c1e1500 */
[----:B------:R-:W0:Y:S01]  /*07a0*/  LDC.64 R6, c[0x0][0x7f0] ;  /* 0x0001fc00ff067b82 */ /* 0x000e220000000a00 */
[----:B-1----:R-:W4:Y:S04]  /*07b0*/  LDG.E R12, desc[UR6][R12.64] ;  /* 0x000000060c0c7981 */ /* 0x002f28000c1e1900 */
[----:B-----5:R-:W5:Y:S04]  /*07c0*/  LDG.E R8, desc[UR6][R8.64] ;  /* 0x0000000608087981 */ /* 0x020f68000c1e1900 */
[----:B---3--:R-:W3:Y:S04]  /*07d0*/  LDG.E R14, desc[UR6][R14.64] ;  /* 0x000000060e0e7981 */ /* 0x008ee8000c1e1900 */
[----:B0-----:R-:W3:Y:S01]  /*07e0*/  LDG.E R6, desc[UR6][R6.64] ;  /* 0x0000000606067981 */ /* 0x001ee2000c1e1900 */
[----:B--2---:R-:W-:Y:S01]  /*07f0*/  FMUL.FTZ R17, R11, R11 ;  /* 0x0000000b0b117220 */ /* 0x004fe20000410000 */
[----:B----4-:R-:W-:-:S02]  /*0800*/  SHF.L.U32 R19, R2, 0x10, RZ ;  /* 0x0000001002137819 */ /* 0x010fc400000006ff */
[----:B------:R-:W0:Y:S01]  /*0810*/  LDC.64 R2, c[0x0][0x7d8] ;  /* 0x0001f600ff027b82 */ /* 0x000e220000000a00 */
[----:B------:R-:W-:Y:S01]  /*0820*/  SHF.L.U32 R21, R4, 0x10, RZ ;  /* 0x0000001004157819 */ /* 0x000fe200000006ff */
[----:B------:R-:W-:-:S04]  /*0830*/  FMUL.FTZ R17, R12, R17 ;  /* 0x000000110c117220 */ /* 0x000fc80000410000 */
[----:B------:R-:W-:Y:S01]  /*0840*/  FMUL.FTZ R17, R17, UR4 ;  /* 0x0000000411117c20 */ /* 0x000fe20008410000 */
[----:B-----5:R-:W-:Y:S01]  /*0850*/  FADD.FTZ R21, -R8, R21 ;  /* 0x0000001508157221 */ /* 0x020fe20000010100 */
[----:B---3--:R-:W-:-:S04]  /*0860*/  FFMA.FTZ R0, -R14, UR4, R19 ;  /* 0x000000040e007c23 */ /* 0x008fc80008010113 */
[----:B------:R-:W-:Y:S01]  /*0870*/  FFMA.FTZ R0, -R17, R21, R0 ;  /* 0x0000001511007223 */ /* 0x000fe20000010100 */
[----:B------:R-:W-:-:S04]  /*0880*/  FMUL.FTZ R11, R6, R11 ;  /* 0x0000000b060b7220 */ /* 0x000fc80000410000 */
[----:B------:R-:W-:-:S05]  /*0890*/  FMUL.FTZ R0, R11, R0 ;  /* 0x000000000b007220 */ /* 0x000fca0000410000 */
[----:B------:R-:W-:-:S05]  /*08a0*/  F2FP.BF16.F32.PACK_AB R0, RZ, R0 ;  /* 0x00000000ff00723e */ /* 0x000fca00000010ff */
[----:B0-----:R-:W-:Y:S01]  /*08b0*/  STG.E.U16 desc[UR6][R2.64], R0 ;  /* 0x0000000002007986 */ /* 0x001fe2000c101506 */
[----:B------:R-:W-:Y:S05]  /*08c0*/  EXIT ;  /* 0x000000000000794d */ /* 0x000fea0003800000 */
.L_x_14697:
        /* <DEDUP_REMOVED lines=13> */
[----:B------:R-:W2:Y:S01]  /*09a0*/  LDCU.128 UR12, c[0x0][0x4c0] ;  /* 0x00009800ff0c77ac */ /* 0x000ea20008000c00 */
[----:B------:R-:W3:Y:S01]  /*09b0*/  LDCU.64 UR10, c[0x0][0x4b8] ;  /* 0x00009700ff0a77ac */ /* 0x000ee20008000a00 */
        /* <DEDUP_REMOVED lines=13> */
[----:B------:R-:W-:Y:S06]  /*0a90*/  @!P0 BRA `(.L_x_14705) ;  /* 0x0000001c00788947 */ /* 0x000fec0003800000 */
[----:B------:R-:W0:Y:S01]  /*0aa0*/  LDCU.64 UR8, c[0x0][0x398] ;  /* 0x00007300ff0877ac */ /* 0x000e220008000a00 */
[----:B------:R-:W-:Y:S02]  /*0ab0*/  MOV R4, RZ ;  /* 0x000000ff00047202 */ /* 0x000fe40000000f00 */
[----:B------:R-:W-:Y:S01]  /*0ac0*/  ISETP.NE.AND P0, PT, R2, 0x2, PT ;  /* 0x000000020200780c */ /* 0x000fe20003f05270 */
[----:B------:R-:W1:Y:S01]  /*0ad0*/  LDCU UR5, c[0x0][0x3a0] ;  /* 0x00007400ff0577ac */ /* 0x000e620008000800 */
[----:B------:R-:W2:Y:S01]  /*0ae0*/  LDCU.128 UR12, c[0x0][0x4e0] ;  /* 0x00009c00ff0c77ac */ /* 0x000ea20008000c00 */
[----:B------:R-:W3:Y:S01]  /*0af0*/  LDCU.64 UR10, c[0x0][0x4d8] ;  /* 0x00009b00ff0a77ac */ /* 0x000ee20008000a00 */
[----:B------:R-:W4:Y:S01]  /*0b00*/  LDCU.64 UR16, c[0x0][0x4f0] ;  /* 0x00009e00ff1077ac */ /* 0x000f220008000a00 */
[----:B0-----:R-:W-:-:S05]  /*0b10*/  IMAD.HI.U32 R6, R5, UR9, R4 ;  /* 0x0000000905067c27 */ /* 0x001fca000f8e0004 */
[----:B-1----:R-:W-:-:S04]  /*0b20*/  SHF.R.U32.HI R7, RZ, UR5, R6 ;  /* 0x00000005ff077c19 */ /* 0x002fc80008011606 */
        /* <DEDUP_REMOVED lines=8> */
[C---:B----4-:R-:W-:Y:S02]  /*0bb0*/  IMAD R23, R4.reuse, UR16, R23 ;  /* 0x0000001004177c24 */ /* 0x050fe4000f8e0217 */
[----:B------:R-:W-:Y:S01]  /*0bc0*/  IMAD R18, R4, UR17, R18 ;  /* 0x0000001104127c24 */ /* 0x000fe2000f8e0212 */
[----:B------:R-:W-:Y:S06]  /*0bd0*/  @!P0 BRA `(.L_x_14705) ;  /* 0x0000001c00288947 */ /* 0x000fec0003800000 */
[----:B------:R-:W0:Y:S01]  /*0be0*/  LDCU.64 UR8, c[0x0][0x3a8] ;  /* 0x00007500ff0877ac */ /* 0x000e220008000a00 */
[----:B------:R-:W-:Y:S01]  /*0bf0*/  HFMA2 R6, -RZ, RZ, 0, 0 ;  /* 0x00000000ff067431 */ /* 0x000fe200000001ff */
[----:B------:R-:W-:Y:S01]  /*0c00*/  ISETP.NE.AND P0, PT, R2, 0x3, PT ;  /* 0x000000030200780c */ /* 0x000fe20003f05270 */
        /* <DEDUP_REMOVED lines=417> */
[----:B------:R-:W-:Y:S01]  /*2620*/  ISETP.NE.AND P0, PT, R2, 0x18, PT ;  /* 0x000000180200780c */ /* 0x000fe20003f05270 */
[----:B------:R-:W0:Y:S01]  /*2630*/  LDCU.64 UR8, c[0x0][0x4a0] ;  /* 0x00009400ff0877ac */ /* 0x000e220008000a00 */
[----:B------:R-:W-:Y:S01]  /*2640*/  HFMA2 R4, -RZ, RZ, 0, 0 ;  /* 0x00000000ff047431 */ /* 0x000fe200000001ff */
[----:B------:R-:W1:Y:S01]  /*2650*/  LDC.64 R12, c[0x0][0x7c0] ;  /* 0x0001f000ff0c7b82 */ /* 0x000e620000000a00 */
[----:B------:R-:W2:Y:S01]  /*2660*/  LDCU UR5, c[0x0][0x4a8] ;  /* 0x00009500ff0577ac */ /* 0x000ea20008000800 */
[----:B------:R-:W3:Y:S06]  /*2670*/  LDCU.128 UR12, c[0x0][0x7a0] ;  /* 0x0000f400ff0c77ac */ /* 0x000eec0008000c00 */
[----:B------:R-:W4:Y:S01]  /*2680*/  LDC.64 R14, c[0x0][0x7c8] ;  /* 0x0001f200ff0e7b82 */ /* 0x000f220000000a00 */
[----:B------:R-:W5:Y:S01]  /*2690*/  LDCU.64 UR10, c[0x0][0x798] ;  /* 0x0000f300ff0a77ac */ /* 0x000f620008000a00 */
[----:B------:R-:W5:Y:S06]  /*26a0*/  LDCU.64 UR16, c[0x0][0x7b0] ;  /* 0x0000f600ff1077ac */ /* 0x000f6c0008000a00 */
[----:B------:R-:W5:Y:S01]  /*26b0*/  @P0 LDC.64 R6, c[0x0][0x4b0] ;  /* 0x00012c00ff060b82 */ /* 0x000f620000000a00 */
[----:B0-----:R-:W-:-:S05]  /*26c0*/  IMAD.HI.U32 R8, R5, UR9, R4 ;  /* 0x0000000905087c27 */ /* 0x001fca000f8e0004 */
[----:B--2---:R-:W-:Y:S02]  /*26d0*/  SHF.R.U32.HI R9, RZ, UR5, R8 ;  /* 0x00000005ff097c19 */ /* 0x004fe40008011608 */
[----:B------:R-:W0:Y:S01]  /*26e0*/  @P0 LDC R27, c[0x0][0x4ac] ;  /* 0x00012b00ff1b0b82 */ /* 0x000e220000000800 */
[----:B------:R-:W-:Y:S02]  /*26f0*/  @P0 MOV R8, RZ ;  /* 0x000000ff00080202 */ /* 0x000fe40000000f00 */
[----:B------:R-:W-:-:S05]  /*2700*/  IADD3 R4, PT, PT, -R9, RZ, RZ ;  /* 0x000000ff09047210 */ /* 0x000fca0007ffe1ff */
[----:B------:R-:W2:Y:S01]  /*2710*/  @P0 LDC.64 R10, c[0x0][0x7b8] ;  /* 0x0001ee00ff0a0b82 */ /* 0x000ea20000000a00 */
[----:B------:R-:W-:-:S04]  /*2720*/  IMAD R4, R4, UR8, R5 ;  /* 0x0000000804047c24 */ /* 0x000fc8000f8e0205 */
[C---:B---3--:R-:W-:Y:S02]  /*2730*/  IMAD R25, R4.reuse, UR12, R25 ;  /* 0x0000000c04197c24 */ /* 0x048fe4000f8e0219 */
[----:B------:R-:W-:Y:S01]  /*2740*/  IMAD R20, R4, UR13, R20 ;  /* 0x0000000d04147c24 */ /* 0x000fe2000f8e0214 */
[----:B------:R-:W3:Y:S01]  /*2750*/  @P0 LDC.64 R16, c[0x0][0x7d0] ;  /* 0x0001f400ff100b82 */ /* 0x000ee20000000a00 */
[----:B-----5:R-:W-:-:S04]  /*2760*/  @P0 IMAD.HI.U32 R6, R9, R6, R8 ;  /* 0x0000000609060227 */ /* 0x020fc800078e0008 */
[C---:B------:R-:W-:Y:S01]  /*2770*/  IMAD R21, R4.reuse, UR14, R21 ;  /* 0x0000000e04157c24 */ /* 0x040fe2000f8e0215 */
[----:B------:R-:W-:Y:S01]  /*2780*/  @P0 SHF.R.U32.HI R6, RZ, R7, R6 ;  /* 0x00000007ff060219 */ /* 0x000fe20000011606 */
[C---:B------:R-:W-:Y:S02]  /*2790*/  IMAD R22, R4.reuse, UR15, R22 ;  /* 0x0000000f04167c24 */ /* 0x040fe4000f8e0216 */
[----:B------:R-:W-:Y:S01]  /*27a0*/  IMAD R19, R4, UR10, R19 ;  /* 0x0000000a04137c24 */ /* 0x000fe2000f8e0213 */
[----:B------:R-:W-:Y:S01]  /*27b0*/  @P0 IADD3 R8, PT, PT, -R6, RZ, RZ ;  /* 0x000000ff06080210 */ /* 0x000fe20007ffe1ff */
[C---:B------:R-:W-:Y:S02]  /*27c0*/  IMAD R24, R4.reuse, UR11, R24 ;  /* 0x0000000b04187c24 */ /* 0x040fe4000f8e0218 */
[----:B------:R-:W-:Y:S02]  /*27d0*/  IMAD R23, R4, UR16, R23 ;  /* 0x0000001004177c24 */ /* 0x000fe4000f8e0217 */
[----:B0-----:R-:W-:-:S02]  /*27e0*/  @P0 IMAD R27, R8, R27, R9 ;  /* 0x0000001b081b0224 */ /* 0x001fc400078e0209 */
[----:B------:R-:W-:Y:S02]  /*27f0*/  IMAD R18, R4, UR17, R18 ;  /* 0x0000001104127c24 */ /* 0x000fe4000f8e0212 */
[C---:B--2---:R-:W-:Y:S02]  /*2800*/  @P0 IMAD R19, R27.reuse, R10, R19 ;  /* 0x0000000a1b130224 */ /* 0x044fe400078e0213 */
[C---:B------:R-:W-:Y:S02]  /*2810*/  @P0 IMAD R24, R27.reuse, R11, R24 ;  /* 0x0000000b1b180224 */ /* 0x040fe400078e0218 */
[C---:B-1----:R-:W-:Y:S02]  /*2820*/  @P0 IMAD R25, R27.reuse, R12, R25 ;  /* 0x0000000c1b190224 */ /* 0x042fe400078e0219 */
[C---:B------:R-:W-:Y:S02]  /*2830*/  @P0 IMAD R20, R27.reuse, R13, R20 ;  /* 0x0000000d1b140224 */ /* 0x040fe400078e0214 */
[----:B----4-:R-:W-:-:S02]  /*2840*/  @P0 IMAD R21, R27, R14, R21 ;  /* 0x0000000e1b150224 */ /* 0x010fc400078e0215 */
[C---:B------:R-:W-:Y:S02]  /*2850*/  @P0 IMAD R22, R27.reuse, R15, R22 ;  /* 0x0000000f1b160224 */ /* 0x040fe400078e0216 */
[C---:B---3--:R-:W-:Y:S02]  /*2860*/  @P0 IMAD R23, R27.reuse, R16, R23 ;  /* 0x000000101b170224 */ /* 0x048fe400078e0217 */
[----:B------:R-:W-:-:S07]  /*2870*/  @P0 IMAD R18, R27, R17, R18 ;  /* 0x000000111b120224 */ /* 0x000fce00078e0212 */
.L_x_14705:
[----:B------:R-:W0:Y:S01]  /*2880*/  LDCU.128 UR8, c[0x0][0x7e0] ;  /* 0x0000fc00ff0877ac */ /* 0x000e220008000c00 */
[----:B------:R-:W1:Y:S01]  /*2890*/  LDCU.128 UR16, c[0x0][0x800] ;  /* 0x00010000ff1077ac */ /* 0x000e620008000c00 */
[----:B------:R-:W2:Y:S01]  /*28a0*/  LDCU.128 UR12, c[0x0][0x7f0] ;  /* 0x0000fe00ff0c77ac */ /* 0x000ea20008000c00 */
[----:B------:R-:W3:Y:S01]  /*28b0*/  LDCU.64 UR20, c[0x0][0x810] ;  /* 0x00010200ff1477ac */ /* 0x000ee20008000a00 */
[----:B------:R-:W4:Y:S01]  /*28c0*/  LDCU UR5, c[0x0][0x818] ;  /* 0x00010300ff0577ac */ /* 0x000f220008000800 */
[----:B0-----:R-:W-:Y:S02]  /*28d0*/  IADD3 R24, P0, PT, R24, UR8, RZ ;  /* 0x0000000818187c10 */ /* 0x001fe4000ff1e0ff */
[----:B------:R-:W-:Y:S02]  /*28e0*/  IADD3 R4, P1, PT, R25, UR10, RZ ;  /* 0x0000000a19047c10 */ /* 0x000fe4000ff3e0ff */
[----:B-1----:R-:W-:Y:S02]  /*28f0*/  IADD3 R22, P2, PT, R22, UR16, RZ ;  /* 0x0000001016167c10 */ /* 0x002fe4000ff5e0ff */
[----:B------:R-:W-:Y:S01]  /*2900*/  IADD3.X R25, PT, PT, RZ, UR9, RZ, P0, !PT ;  /* 0x00000009ff197c10 */ /* 0x000fe200087fe4ff */
[----:B------:R-:W0:Y:S01]  /*2910*/  LDCU.64 UR8, c[0x0][0x7d8] ;  /* 0x0000fb00ff0877ac */ /* 0x000e220008000a00 */
[----:B--2---:R-:W-:-:S02]  /*2920*/  IADD3 R20, P0, PT, R20, UR12, RZ ;  /* 0x0000000c14147c10 */ /* 0x004fc4000ff1e0ff */
[----:B------:R-:W-:Y:S01]  /*2930*/  IADD3 R8, P3, PT, R23, UR18, RZ ;  /* 0x0000001217087c10 */ /* 0x000fe2000ff7e0ff */
[----:B------:R-:W2:Y:S01]  /*2940*/  LDG.E.U16 R24, desc[UR6][R24.64] ;  /* 0x0000000618187981 */ /* 0x000ea2000c1e1500 */
[----:B------:R-:W-:Y:S02]  /*2950*/  IADD3.X R23, PT, PT, RZ, UR17, RZ, P2, !PT ;  /* 0x00000011ff177c10 */ /* 0x000fe400097fe4ff */
[----:B------:R-:W-:Y:S02]  /*2960*/  IADD3.X R5, PT, PT, RZ, UR11, RZ, P1, !PT ;  /* 0x0000000bff057c10 */ /* 0x000fe40008ffe4ff */
[----:B------:R-:W-:Y:S01]  /*2970*/  IADD3 R6, P1, PT, R21, UR14, RZ ;  /* 0x0000000e15067c10 */ /* 0x000fe2000ff3e0ff */
[----:B------:R-:W5:Y:S01]  /*2980*/  LDG.E R22, desc[UR6][R22.64] ;  /* 0x0000000616167981 */ /* 0x000f62000c1e1900 */
[----:B------:R-:W-:Y:S02]  /*2990*/  IADD3.X R21, PT, PT, RZ, UR13, RZ, P0, !PT ;  /* 0x0000000dff157c10 */ /* 0x000fe400087fe4ff */
[----:B------:R-:W-:Y:S01]  /*29a0*/  IADD3.X R9, PT, PT, RZ, UR19, RZ, P3, !PT ;  /* 0x00000013ff097c10 */ /* 0x000fe20009ffe4ff */
[----:B------:R-:W4:Y:S01]  /*29b0*/  LDG.E.U16 R4, desc[UR6][R4.64] ;  /* 0x0000000604047981 */ /* 0x000f22000c1e1500 */
[----:B---3--:R-:W-:-:S02]  /*29c0*/  IADD3 R10, P0, PT, R18, UR20, RZ ;  /* 0x00000014120a7c10 */ /* 0x008fc4000ff1e0ff */
[----:B------:R-:W-:Y:S01]  /*29d0*/  IADD3.X R7, PT, PT, RZ, UR15, RZ, P1, !PT ;  /* 0x0000000fff077c10 */ /* 0x000fe20008ffe4ff */
[----:B------:R-:W3:Y:S01]  /*29e0*/  LDG.E R8, desc[UR6][R8.64] ;  /* 0x0000000608087981 */ /* 0x000ee2000c1e1900 */
[----:B------:R-:W-:-:S03]  /*29f0*/  IADD3.X R11, PT, PT, RZ, UR21, RZ, P0, !PT ;  /* 0x00000015ff0b7c10 */ /* 0x000fc600087fe4ff */
[----:B------:R-:W3:Y:S04]  /*2a00*/  LDG.E R6, desc[UR6][R6.64] ;  /* 0x0000000606067981 */ /* 0x000ee8000c1e1900 */
[----:B------:R-:W3:Y:S04]  /*2a10*/  LDG.E R10, desc[UR6][R10.64] ;  /* 0x000000060a0a7981 */ /* 0x000ee8000c1e1900 */
[----:B------:R-:W3:Y:S01]  /*2a20*/  LDG.E R21, desc[UR6][R20.64] ;  /* 0x0000000614157981 */ /* 0x000ee2000c1e1900 */
[----:B------:R-:W-:Y:S02]  /*2a30*/  IADD3 R3, PT, PT, R3, 0x80, RZ ;  /* 0x0000008003037810 */ /* 0x000fe40007ffe0ff */
[----:B--2---:R-:W-:Y:S01]  /*2a40*/  SHF.L.U32 R15, R24, 0x10, RZ ;  /* 0x00000010180f7819 */ /* 0x004fe200000006ff */
[----:B-----5:R-:W-:Y:S01]  /*2a50*/  FMUL.FTZ R13, R22, R22 ;  /* 0x00000016160d7220 */ /* 0x020fe20000410000 */
[----:B----4-:R-:W-:-:S03]  /*2a60*/  SHF.L.U32 R17, R4, 0x10, RZ ;  /* 0x0000001004117819 */ /* 0x010fc600000006ff */
[----:B---3--:R-:W-:Y:S02]  /*2a70*/  FMUL.FTZ R13, R8, R13 ;  /* 0x0000000d080d7220 */ /* 0x008fe40000410000 */
[----:B------:R-:W-:Y:S02]  /*2a80*/  FADD.FTZ R17, -R6, R17 ;  /* 0x0000001106117221 */ /* 0x000fe40000010100 */
[----:B------:R-:W-:Y:S01]  /*2a90*/  FMUL.FTZ R13, R13, UR5 ;  /* 0x000000050d0d7c20 */ /* 0x000fe20008410000 */
[----:B------:R-:W-:Y:S01]  /*2aa0*/  FFMA.FTZ R4, -R10, UR5, R15 ;  /* 0x000000050a047c23 */ /* 0x000fe2000801010f */
[----:B------:R-:W-:-:S03]  /*2ab0*/  FMUL.FTZ R22, R21, R22 ;  /* 0x0000001615167220 */ /* 0x000fc60000410000 */
[----:B------:R-:W-:Y:S01]  /*2ac0*/  FFMA.FTZ R13, -R13, R17, R4 ;  /* 0x000000110d0d7223 */ /* 0x000fe20000010104 */
[----:B0-----:R-:W-:-:S03]  /*2ad0*/  IADD3 R4, P0, PT, R19, UR8, RZ ;  /* 0x0000000813047c10 */ /* 0x001fc6000ff1e0ff */
[----:B------:R-:W-:Y:S01]  /*2ae0*/  FMUL.FTZ R13, R22, R13 ;  /* 0x0000000d160d7220 */ /* 0x000fe20000410000 */
[----:B------:R-:W-:-:S04]  /*2af0*/  IADD3.X R5, PT, PT, RZ, UR9, RZ, P0, !PT ;  /* 0x00000009ff057c10 */ /* 0x000fc800087fe4ff */
[----:B------:R-:W-:-:S05]  /*2b00*/  F2FP.BF16.F32.PACK_AB R13, RZ, R13 ;  /* 0x0000000dff0d723e */ /* 0x000fca00000010ff */
[----:B------:R0:W-:Y:S01]  /*2b10*/  STG.E.U16 desc[UR6][R4.64], R13 ;  /* 0x0000000d04007986 */ /* 0x0001e2000c101506 */
[----:B------:R-:W-:-:S13]  /*2b20*/  ISETP.GE.AND P0, PT, R3, UR4, PT ;  /* 0x0000000403007c0c */ /* 0x000fda000bf06270 */
[----:B------:R-:W-:Y:S05]  /*2b30*/  @P0 BREAK.RELIABLE B1 ;  /* 0x0000000000010942 */ /* 0x000fea0003800100 */
[----:B0-----:R-:W-:Y:S05]  /*2b40*/  @P0 BRA `(.L_x_14706) ;  /* 0x0000004000f80947 */ /* 0x001fea0003800000 */
        /* <DEDUP_REMOVED lines=499> */
.L_x_14707:
        /* <DEDUP_REMOVED lines=41> */
[----:B------:R0:W-:Y:S02]  /*4d10*/  STG.E.U16 desc[UR6][R4.64], R13 ;  /* 0x0000000d04007986 */ /* 0x0001e4000c101506 */
.L_x_14704:
[----:B------:R-:W-:-:S13]  /*4d20*/  ISETP.GE.AND P0, PT, R3, UR4, PT ;  /* 0x0000000403007c0c */ /* 0x000fda000bf06270 */
[----:B------:R-:W-:Y:S05]  /*4d30*/  @P0 BREAK.RELIABLE B1 ;  /* 0x0000000000010942 */ /* 0x000fea0003800100 */
[----:B------:R-:W-:Y:S05]  /*4d40*/  @P0 BRA `(.L_x_14706) ;  /* 0x0000002000780947 */ /* 0x000fea0003800000 */
[----:B------:R-:W-:Y:S05]  /*4d50*/  BSYNC.RELIABLE B1 ;  /* 0x0000000000017941 */ /* 0x000fea0003800100 */
.L_x_14703:
[----:B------:R-:W1:Y:S01]  /*4d60*/  LDCU.64 UR8, c[0x0][0x390] ;  /* 0x00007200ff0877ac */ /* 0x000e620008000a00 */
[----:B0-----:R-:W-:Y:S01]  /*4d70*/  HFMA2 R4, -RZ, RZ, 0, 0 ;  /* 0x00000000ff047431 */ /* 0x001fe200000001ff */
[----:B------:R-:W-:Y:S01]  /*4d80*/  MOV R5, R3 ;  /* 0x0000000300057202 */ /* 0x000fe20000000f00 */
[----:B------:R-:W0:Y:S01]  /*4d90*/  LDCU UR5, c[0x0][0x38c] ;  /* 0x00007180ff0577ac */ /* 0x000e220008000800 */
[----:B------:R-:W-:Y:S01]  /*4da0*/  ISETP.NE.AND P0, PT, R0, RZ, PT ;  /* 0x000000ff0000720c */ /* 0x000fe20003f05270 */
[----:B------:R-:W2:Y:S01]  /*4db0*/  LDCU.128 UR12, c[0x0][0x4c0] ;  /* 0x00009800ff0c77ac */ /* 0x000ea20008000c00 */
[----:B------:R-:W3:Y:S01]  /*4dc0*/  LDCU.64 UR10, c[0x0][0x4b8] ;  /* 0x00009700ff0a77ac */ /* 0x000ee20008000a00 */
[----:B-1----:R-:W-:-:S05]  /*4dd0*/  IMAD.HI.U32 R4, R3, UR8, R4 ;  /* 0x0000000803047c27 */ /* 0x002fca000f8e0004 */
[----:B------:R-:W-:Y:S01]  /*4de0*/  SHF.R.U32.HI R5, RZ, UR9, R4 ;  /* 0x00000009ff057c19 */ /* 0x000fe20008011604 */
[----:B------:R-:W1:Y:S03]  /*4df0*/  LDCU.64 UR8, c[0x0][0x4d0] ;  /* 0x00009a00ff0877ac */ /* 0x000e660008000a00 */
[----:B------:R-:W-:-:S05]  /*4e00*/  IADD3 R18, PT, PT, -R5, RZ, RZ ;  /* 0x000000ff05127210 */ /* 0x000fca0007ffe1ff */
[----:B0-----:R-:W-:-:S04]  /*4e10*/  IMAD R18, R18, UR5, R3 ;  /* 0x0000000512127c24 */ /* 0x001fc8000f8e0203 */
[C---:B--2---:R-:W-:Y:S02]  /*4e20*/  IMAD R25, R18.reuse, UR12, RZ ;  /* 0x0000000c12197c24 */ /* 0x044fe4000f8e02ff */
[C---:B------:R-:W-:Y:S02]  /*4e30*/  IMAD R20, R18.reuse, UR13, RZ ;  /* 0x0000000d12147c24 */ /* 0x040fe4000f8e02ff */
[C---:B------:R-:W-:Y:S02]  /*4e40*/  IMAD R21, R18.reuse, UR14, RZ ;  /* 0x0000000e12157c24 */ /* 0x040fe4000f8e02ff */
[C---:B------:R-:W-:Y:S02]  /*4e50*/  IMAD R22, R18.reuse, UR15, RZ ;  /* 0x0000000f12167c24 */ /* 0x040fe4000f8e02ff */
[C---:B---3--:R-:W-:Y:S02]  /*4e60*/  IMAD R19, R18.reuse, UR10, RZ ;  /* 0x0000000a12137c24 */ /* 0x048fe4000f8e02ff */
[----:B------:R-:W-:-:S02]  /*4e70*/  IMAD R24, R18, UR11, RZ ;  /* 0x0000000b12187c24 */ /* 0x000fc4000f8e02ff */
[C---:B-1----:R-:W-:Y:S02]  /*4e80*/  IMAD R23, R18.reuse, UR8, RZ ;  /* 0x0000000812177c24 */ /* 0x042fe4000f8e02ff */
        /* <DEDUP_REMOVED lines=480> */
.L_x_14708:
        /* <DEDUP_REMOVED lines=42> */
.L_x_14706:
[----:B------:R-:W-:Y:S05]  /*6f30*/  BSYNC.RECONVERGENT B0 ;  /* 0x0000000000007941 */ /* 0x000fea0003800200 */
.L_x_14702:
        /* <DEDUP_REMOVED lines=8> */
[----:B------:R-:W1:Y:S01]  /*6fc0*/  LDCU.128 UR12, c[0x0][0x4c0] ;  /* 0x00009800ff0c77ac */ /* 0x000e620008000c00 */
[----:B------:R-:W3:Y:S01]  /*6fd0*/  LDCU.64 UR10, c[0x0][0x4b8] ;  /* 0x00009700ff0a77ac */ /* 0x000ee20008000a00 */
[----:B--2---:R-:W-:-:S05]  /*6fe0*/  IMAD.HI.U32 R4, R3, UR4, R4 ;  /* 0x0000000403047c27 */ /* 0x004fca000f8e0004 */
        /* <DEDUP_REMOVED lines=8> */
[C---:B---3--:R-:W-:Y:S02]  /*7070*/  IMAD R17, R3.reuse, UR10, RZ ;  /* 0x0000000a03117c24 */ /* 0x048fe4000f8e02ff */
[----:B------:R-:W-:-:S02]  /*7080*/  IMAD R20, R3, UR11, RZ ;  /* 0x0000000b03147c24 */ /* 0x000fc4000f8e02ff */
[C---:B--2---:R-:W-:Y:S02]  /*7090*/  IMAD R21, R3.reuse, UR4, RZ ;  /* 0x0000000403157c24 */ /* 0x044fe4000f8e02ff */
        /* <DEDUP_REMOVED lines=449> */
[----:B------:R-:W5:Y:S07]  /*8cb0*/  LDCU.64 UR10, c[0x0][0x7b0] ;  /* 0x0000f600ff0a77ac */ /* 0x000f6e0008000a00 */
[----:B------:R-:W5:Y:S01]  /*8cc0*/  @P0 LDC.64 R4, c[0x0][0x4b0] ;  /* 0x00012c00ff040b82 */ /* 0x000f620000000a00 */
[----:B0-----:R-:W-:-:S05]  /*8cd0*/  IMAD.HI.U32 R6, R3, UR9, R2 ;  /* 0x0000000903067c27 */ /* 0x001fca000f8e0002 */
[----:B--2---:R-:W-:Y:S01]  /*8ce0*/  SHF.R.U32.HI R7, RZ, UR4, R6 ;  /* 0x00000004ff077c19 */ /* 0x004fe20008011606 */
[----:B------:R-:W0:Y:S01]  /*8cf0*/  LDCU.64 UR4, c[0x0][0x798] ;  /* 0x0000f300ff0477ac */ /* 0x000e220008000a00 */
[----:B------:R-:W2:Y:S01]  /*8d00*/  @P0 LDC R25, c[0x0][0x4ac] ;  /* 0x00012b00ff190b82 */ /* 0x000ea20000000800 */
[----:B------:R-:W-:Y:S02]  /*8d10*/  @P0 MOV R6, RZ ;  /* 0x000000ff00060202 */ /* 0x000fe40000000f00 */
[----:B------:R-:W-:-:S05]  /*8d20*/  IADD3 R2, PT, PT, -R7, RZ, RZ ;  /* 0x000000ff07027210 */ /* 0x000fca0007ffe1ff */
[----:B------:R-:W1:Y:S01]  /*8d30*/  @P0 LDC.64 R8, c[0x0][0x7b8] ;  /* 0x0001ee00ff080b82 */ /* 0x000e620000000a00 */
        /* <DEDUP_REMOVED lines=8> */
[----:B0-----:R-:W-:Y:S01]  /*8dc0*/  IMAD R17, R2, UR4, R17 ;  /* 0x0000000402117c24 */ /* 0x001fe2000f8e0211 */
[----:B------:R-:W-:Y:S01]  /*8dd0*/  @P0 IADD3 R6, PT, PT, -R4, RZ, RZ ;  /* 0x000000ff04060210 */ /* 0x000fe20007ffe1ff */
[C---:B------:R-:W-:Y:S02]  /*8de0*/  IMAD R20, R2.reuse, UR5, R20 ;  /* 0x0000000502147c24 */ /* 0x040fe4000f8e0214 */
[----:B------:R-:W-:Y:S02]  /*8df0*/  IMAD R21, R2, UR10, R21 ;  /* 0x0000000a02157c24 */ /* 0x000fe4000f8e0215 */
[----:B--2---:R-:W-:-:S02]  /*8e00*/  @P0 IMAD R6, R25, R6, R7 ;  /* 0x0000000619060224 */ /* 0x004fc400078e0207 */
[----:B------:R-:W-:Y:S02]  /*8e10*/  IMAD R0, R2, UR11, R0 ;  /* 0x0000000b02007c24 */ /* 0x000fe4000f8e0200 */
[C---:B-1----:R-:W-:Y:S02]  /*8e20*/  @P0 IMAD R17, R6.reuse, R8, R17 ;  /* 0x0000000806110224 */ /* 0x042fe400078e0211 */
[C---:B------:R-:W-:Y:S02]  /*8e30*/  @P0 IMAD R20, R6.reuse, R9, R20 ;  /* 0x0000000906140224 */ /* 0x040fe400078e0214 */
[C---:B------:R-:W-:Y:S02]  /*8e40*/  @P0 IMAD R23, R6.reuse, R10, R23 ;  /* 0x0000000a06170224 */ /* 0x040fe400078e0217 */
[C---:B------:R-:W-:Y:S02]  /*8e50*/  @P0 IMAD R18, R6.reuse, R11, R18 ;  /* 0x0000000b06120224 */ /* 0x040fe400078e0212 */
[----:B----4-:R-:W-:-:S02]  /*8e60*/  @P0 IMAD R19, R6, R12, R19 ;  /* 0x0000000c06130224 */ /* 0x010fc400078e0213 */
[C---:B------:R-:W-:Y:S02]  /*8e70*/  @P0 IMAD R16, R6.reuse, R13, R16 ;  /* 0x0000000d06100224 */ /* 0x040fe400078e0210 */
[C---:B---3--:R-:W-:Y:S02]  /*8e80*/  @P0 IMAD R21, R6.reuse, R14, R21 ;  /* 0x0000000e06150224 */ /* 0x048fe400078e0215 */
[----:B------:R-:W-:-:S07]  /*8e90*/  @P0 IMAD R0, R6, R15, R0 ;  /* 0x0000000f06000224 */ /* 0x000fce00078e0200 */
.L_x_14709:
[----:B------:R-:W0:Y:S01]  /*8ea0*/  LDCU.128 UR8, c[0x0][0x7e0] ;  /* 0x0000fc00ff0877ac */ /* 0x000e220008000c00 */
[----:B------:R-:W1:Y:S01]  /*8eb0*/  LDCU.128 UR16, c[0x0][0x800] ;  /* 0x00010000ff1077ac */ /* 0x000e620008000c00 */
[----:B------:R-:W2:Y:S01]  /*8ec0*/  LDCU.128 UR12, c[0x0][0x7f0] ;  /* 0x0000fe00ff0c77ac */ /* 0x000ea20008000c00 */
[----:B------:R-:W3:Y:S01]  /*8ed0*/  LDCU.64 UR4, c[0x0][0x810] ;  /* 0x00010200ff0477ac */ /* 0x000ee20008000a00 */
[----:B0-----:R-:W-:Y:S01]  /*8ee0*/  IADD3 R4, P0, PT, R20, UR8, RZ ;  /* 0x0000000814047c10 */ /* 0x001fe2000ff1e0ff */
[----:B------:R-:W0:Y:S01]  /*8ef0*/  LDCU UR8, c[0x0][0x818] ;  /* 0x00010300ff0877ac */ /* 0x000e220008000800 */
[----:B------:R-:W-:Y:S02]  /*8f00*/  IADD3 R2, P1, PT, R23, UR10, RZ ;  /* 0x0000000a17027c10 */ /* 0x000fe4000ff3e0ff */
[----:B-1----:R-:W-:Y:S02]  /*8f10*/  IADD3 R8, P2, PT, R16, UR16, RZ ;  /* 0x0000001010087c10 */ /* 0x002fe4000ff5e0ff */
[----:B------:R-:W-:-:S02]  /*8f20*/  IADD3.X R5, PT, PT, RZ, UR9, RZ, P0, !PT ;  /* 0x00000009ff057c10 */ /* 0x000fc400087fe4ff */
[----:B--2---:R-:W-:Y:S02]  /*8f30*/  IADD3 R18, P0, PT, R18, UR12, RZ ;  /* 0x0000000c12127c10 */ /* 0x004fe4000ff1e0ff */
[----:B------:R-:W-:Y:S01]  /*8f40*/  IADD3.X R9, PT, PT, RZ, UR17, RZ, P2, !PT ;  /* 0x00000011ff097c10 */ /* 0x000fe200097fe4ff */
[----:B------:R-:W2:Y:S01]  /*8f50*/  LDG.E.U16 R4, desc[UR6][R4.64] ;  /* 0x0000000604047981 */ /* 0x000ea2000c1e1500 */
[----:B------:R-:W-:Y:S02]  /*8f60*/  IADD3 R10, P3, PT, R21, UR18, RZ ;  /* 0x00000012150a7c10 */ /* 0x000fe4000ff7e0ff */
[----:B------:R-:W-:Y:S02]  /*8f70*/  IADD3.X R3, PT, PT, RZ, UR11, RZ, P1, !PT ;  /* 0x0000000bff037c10 */ /* 0x000fe40008ffe4ff */
[----:B------:R-:W-:Y:S01]  /*8f80*/  IADD3 R6, P1, PT, R19, UR14, RZ ;  /* 0x0000000e13067c10 */ /* 0x000fe2000ff3e0ff */
[----:B------:R-:W4:Y:S01]  /*8f90*/  LDG.E R9, desc[UR6][R8.64] ;  /* 0x0000000608097981 */ /* 0x000f22000c1e1900 */
[----:B------:R-:W-:-:S02]  /*8fa0*/  IADD3.X R19, PT, PT, RZ, UR13, RZ, P0, !PT ;  /* 0x0000000dff137c10 */ /* 0x000fc400087fe4ff */
[----:B------:R-:W-:Y:S01]  /*8fb0*/  IADD3.X R11, PT, PT, RZ, UR19, RZ, P3, !PT ;  /* 0x00000013ff0b7c10 */ /* 0x000fe20009ffe4ff */
[----:B------:R-:W5:Y:S01]  /*8fc0*/  LDG.E.U16 R2, desc[UR6][R2.64] ;  /* 0x0000000602027981 */ /* 0x000f62000c1e1500 */
[----:B---3--:R-:W-:Y:S02]  /*8fd0*/  IADD3 R12, P0, PT, R0, UR4, RZ ;  /* 0x00000004000c7c10 */ /* 0x008fe4000ff1e0ff */
[----:B------:R-:W-:Y:S01]  /*8fe0*/  IADD3.X R7, PT, PT, RZ, UR15, RZ, P1, !PT ;  /* 0x0000000fff077c10 */ /* 0x000fe20008ffe4ff */
[----:B------:R-:W3:Y:S01]  /*8ff0*/  LDG.E R10, desc[UR6][R10.64] ;  /* 0x000000060a0a7981 */ /* 0x000ee2000c1e1900 */
[----:B------:R-:W-:Y:S01]  /*9000*/  IADD3.X R13, PT, PT, RZ, UR5, RZ, P0, !PT ;  /* 0x00000005ff0d7c10 */ /* 0x000fe200087fe4ff */
[----:B------:R-:W1:Y:S02]  /*9010*/  LDCU.64 UR4, c[0x0][0x7d8] ;  /* 0x0000fb00ff0477ac */ /* 0x000e640008000a00 */
[----:B------:R-:W3:Y:S04]  /*9020*/  LDG.E R6, desc[UR6][R6.64] ;  /* 0x0000000606067981 */ /* 0x000ee8000c1e1900 */
[----:B------:R-:W3:Y:S04]  /*9030*/  LDG.E R12, desc[UR6][R12.64] ;  /* 0x000000060c0c7981 */ /* 0x000ee8000c1e1900 */
[----:B------:R-:W3:Y:S01]  /*9040*/  LDG.E R18, desc[UR6][R18.64] ;  /* 0x0000000612127981 */ /* 0x000ee2000c1e1900 */
[----:B--2---:R-:W-:Y:S01]  /*9050*/  SHF.L.U32 R21, R4, 0x10, RZ ;  /* 0x0000001004157819 */ /* 0x004fe200000006ff */
[----:B----4-:R-:W-:Y:S01]  /*9060*/  FMUL.FTZ R15, R9, R9 ;  /* 0x00000009090f7220 */ /* 0x010fe20000410000 */
[----:B-----5:R-:W-:-:S03]  /*9070*/  SHF.L.U32 R5, R2, 0x10, RZ ;  /* 0x0000001002057819 */ /* 0x020fc600000006ff */
[----:B---3--:R-:W-:Y:S02]  /*9080*/  FMUL.FTZ R15, R10, R15 ;  /* 0x0000000f0a0f7220 */ /* 0x008fe40000410000 */
[----:B------:R-:W-:Y:S02]  /*9090*/  FADD.FTZ R5, -R6, R5 ;  /* 0x0000000506057221 */ /* 0x000fe40000010100 */
[----:B0-----:R-:W-:Y:S01]  /*90a0*/  FMUL.FTZ R15, R15, UR8 ;  /* 0x000000080f0f7c20 */ /* 0x001fe20008410000 */
[----:B------:R-:W-:Y:S01]  /*90b0*/  FFMA.FTZ R0, -R12, UR8, R21 ;  /* 0x000000080c007c23 */ /* 0x000fe20008010115 */
[----:B------:R-:W-:-:S03]  /*90c0*/  FMUL.FTZ R9, R18, R9 ;  /* 0x0000000912097220 */ /* 0x000fc60000410000 */
[----:B------:R-:W-:Y:S01]  /*90d0*/  FFMA.FTZ R0, -R15, R5, R0 ;  /* 0x000000050f007223 */ /* 0x000fe20000010100 */
[----:B-1----:R-:W-:-:S03]  /*90e0*/  IADD3 R2, P0, PT, R17, UR4, RZ ;  /* 0x0000000411027c10 */ /* 0x002fc6000ff1e0ff */
[----:B------:R-:W-:Y:S01]  /*90f0*/  FMUL.FTZ R0, R9, R0 ;  /* 0x0000000009007220 */ /* 0x000fe20000410000 */
[----:B------:R-:W-:-:S04]  /*9100*/  IADD3.X R3, PT, PT, RZ, UR5, RZ, P0, !PT ;  /* 0x00000005ff037c10 */ /* 0x000fc800087fe4ff */
[----:B------:R-:W-:-:S05]  /*9110*/  F2FP.BF16.F32.PACK_AB R0, RZ, R0 ;  /* 0x00000000ff00723e */ /* 0x000fca00000010ff */
[----:B------:R-:W-:Y:S01]  /*9120*/  STG.E.U16 desc[UR6][R2.64], R0 ;  /* 0x0000000002007986 */ /* 0x000fe2000c101506 */
[----:B------:R-:W-:Y:S05]  /*9130*/  EXIT ;  /* 0x000000000000794d */ /* 0x000fea0003800000 */
.L_x_14710:
        /* <DEDUP_REMOVED lines=12> */
.L_x_27474:


//--------------------- .text._ZN2at6native27unrolled_elementwise_kernelIZZZNS0_49_GLOBAL__N__b919a28f_16_Normalization_cu_5c38458737batch_norm_elementwise_backward_trainERKNS_6TensorES5_S5_S5_S5_S5_S5_ENKUlvE0_clEvENKUlvE2_clEvEUlN3c108BFloat16ES9_fffffE_St5arrayIPcLm8EELi4E23TrivialOffsetCalculatorILi7EjESE_ILi1EjENS0_6memory15LoadWithoutCastENSH_16StoreWithoutCastEEEviT_T0_T2_T3_T4_T5_ --------------------------
	.section	.text._ZN2at6native27unrolled_elementwise_kernelIZZZNS0_49_GLOBAL__N__b919a28f_16_Normalization_cu_5c38458737batch_norm_elementwise_backward_trainERKNS_6TensorES5_S5_S5_S5_S5_S5_ENKUlvE0_clEvENKUlvE2_clEvEUlN3c108BFloat16ES9_fffffE_St5arrayIPcLm8EELi4E23TrivialOffsetCalculatorILi7EjESE_ILi1EjENS0_6memory15LoadWithoutCastENSH_16StoreWithoutCastEEEviT_T0_T2_T3_T4_T5_,"ax",@progbits
	.align	128
        .global         _ZN2at6native27unrolled_elementwise_kernelIZZZNS0_49_GLOBAL__N__b919a28f_16_Normalization_cu_5c38458737batch_norm_elementwise_backward_trainERKNS_6TensorES5_S5_S5_S5_S5_S5_ENKUlvE0_clEvENKUlvE2_clEvEUlN3c108BFloat16ES9_fffffE_St5arrayIPcLm8EELi4E23TrivialOffsetCalculatorILi7EjESE_ILi1EjENS0_6memory15LoadWithoutCastENSH_16StoreWithoutCastEEEviT_T0_T2_T3_T4_T5_
        .type           _ZN2at6native27unrolled_elementwise_kernelIZZZNS0_49_GLOBAL__N__b919a28f_16_Normalization_cu_5c38458737batch_norm_elementwise_backward_trainERKNS_6TensorES5_S5_S5_S5_S5_S5_ENKUlvE0_clEvENKUlvE2_clEvEUlN3c108BFloat16ES9_fffffE_St5arrayIPcLm8EELi4E23TrivialOffsetCalculatorILi7EjESE_ILi1EjENS0_6memory15LoadWithoutCastENSH_16StoreWithoutCastEEEviT_T0_T2_T3_T4_T5_,@function
        .size           _ZN2at6native27unrolled_elementwise_kernelIZZZNS0_49_GLOBAL__N__b919a28f_16_Normalization_cu_5c38458737batch_norm_elementwise_backward_trainERKNS_6TensorES5_S5_S5_S5_S5_S5_ENKUlvE0_clEvENKUlvE2_clEvEUlN3c108BFloat16ES9_fffffE_St5arrayIPcLm8EELi4E23TrivialOffsetCalculatorILi7EjESE_ILi1EjENS0_6memory15LoadWithoutCastENSH_16StoreWithoutCastEEEviT_T0_T2_T3_T4_T5_,(.L_x_27475 - _ZN2at6native27unrolled_elementwise_kernelIZZZNS0_49_GLOBAL__N__b919a28f_16_Normalization_cu_5c38458737batch_norm_elementwise_backward_trainERKNS_6TensorES5_S5_S5_S5_S5_S5_ENKUlvE0_clEvENKUlvE2_clEvEUlN3c108BFloat16ES9_fffffE_St5arrayIPcLm8EELi4E23TrivialOffsetCalculatorILi7EjESE_ILi1EjENS0_6memory15LoadWithoutCastENSH_16StoreWithoutCastEEEviT_T0_T2_T3_T4_T5_)
        .other          _ZN2at6native27unrolled_elementwise_kernelIZZZNS0_49_GLOBAL__N__b919a28f_16_Normalization_cu_5c38458737batch_norm_elementwise_backward_trainERKNS_6TensorES5_S5_S5_S5_S5_S5_ENKUlvE0_clEvENKUlvE2_clEvEUlN3c108BFloat16ES9_fffffE_St5arrayIPcLm8EELi4E23TrivialOffsetCalculatorILi7EjESE_ILi1EjENS0_6memory15LoadWithoutCastENSH_16StoreWithoutCastEEEviT_T0_T2_T3_T4_T5_,@"STO_CUDA_ENTRY STV_DEFAULT"
_ZN2at6native27unrolled_elementwise_kernelIZZZNS0_49_GLOBAL__N__b919a28f_16_Normalization_cu_5c38458737batch_norm_elementwise_backward_trainERKNS_6TensorES5_S5_S5_S5_S5_S5_ENKUlvE0_clEvENKUlvE2_clEvEUlN3c108BFloat16ES9_fffffE_St5arrayIPcLm8EELi4E23TrivialOffsetCalculatorILi7EjESE_ILi1EjENS0_6memory15LoadWithoutCastENSH_16StoreWithoutCastEEEviT_T0_T2_T3_T4_T5_:
.text._ZN2at6native27unrolled_elementwise_kernelIZZZNS0_49_GLOBAL__N__b919a28f_16_Normalization_cu_5c38458737batch_norm_elementwise_backward_trainERKNS_6TensorES5_S5_S5_S5_S5_S5_ENKUlvE0_clEvENKUlvE2_clEvEUlN3c108BFloat16ES9_fffffE_St5arrayIPcLm8EELi4E23TrivialOffsetCalculatorILi7EjESE_ILi1EjENS0_6memory15LoadWithoutCastENSH_16StoreWithoutCastEEEviT_T0_T2_T3_T4_T5_:
[----:B------:R-:W-:Y:S01]  /*0000*/  LDC R1, c[0x0][0x37c] ;  /* 0x0000df00ff017b82 */ /* 0x000fe20000000800 */
[----:B------:R-:W0:Y:S07]  /*0010*/  S2R R2, SR_CTAID.X ;  /* 0x0000000000027919 */ /* 0x000e2e0000002500 */
[----:B------:R-:W0:Y:S01]  /*0020*/  LDC R3, c[0x0][0x380] ;  /* 0x0000e000ff037b82 */ /* 0x000e220000000800 */
[----:B------:R-:W1:Y:S01]  /*0030*/  LDCU.64 UR4, c[0x0][0x358] ;  /* 0x00006b00ff0477ac */ /* 0x000e620008000a00 */
[----:B------:R-:W-:Y:S01]  /*0040*/  PRMT R4, RZ, 0x7610, R4 ;  /* 0x00007610ff047816 */ /* 0x000fe20000000004 */
[----:B------:R-:W2:Y:S01]  /*0050*/  S2R R0, SR_TID.X ;  /* 0x0000000000007919 */ /* 0x000ea20000002100 */
[----:B------:R-:W-:-:S04]  /*0060*/  PRMT R6, RZ, 0x7610, R6 ;  /* 0x00007610ff067816 */ /* 0x000fc80000000006 */
[----:B------:R-:W3:Y:S08]  /*0070*/  LDC.64 R18, c[0x0][0x3a0] ;  /* 0x0000e800ff127b82 */ /* 0x000ef00000000a00 */
[----:B------:R-:W4:Y:S08]  /*0080*/  LDC.64 R16, c[0x0][0x3b8] ;  /* 0x0000ee00ff107b82 */ /* 0x000f300000000a00 */
[----:B------:R-:W1:Y:S01]  /*0090*/  LDC.64 R12, c[0x0][0x3c0] ;  /* 0x0000f000ff0c7b82 */ /* 0x000e620000000a00 */
[----:B0-----:R-:W-:-:S07]  /*00a0*/  IMAD R3, R2, -0x200, R3 ;  /* 0xfffffe0002037824 */ /* 0x001fce00078e0203 */
[----:B------:R-:W0:Y:S01]  /*00b0*/  LDC.64 R24, c[0x0][0x3b0] ;  /* 0x0000ec00ff187b82 */ /* 0x000e220000000a00 */
[----:B--2---:R-:W-:Y:S02]  /*00c0*/  MOV R5, R0 ;  /* 0x0000000000057202 */ /* 0x004fe40000000f00 */
[----:B------:R-:W-:-:S05]  /*00d0*/  ISETP.GE.AND P1, PT, R0, R3, PT ;  /* 0x000000030000720c */ /* 0x000fca0003f26270 */
[----:B------:R-:W2:Y:S01]  /*00e0*/  LDC.64 R14, c[0x0][0x3a0] ;  /* 0x0000e800ff0e7b82 */ /* 0x000ea20000000a00 */
[----:B------:R-:W-:Y:S01]  /*00f0*/  MOV R8, RZ ;  /* 0x000000ff00087202 */ /* 0x000fe20000000f00 */
[----:B------:R-:W-:-:S06]  /*0100*/  HFMA2 R7, -RZ, RZ, 0, 0 ;  /* 0x00000000ff077431 */ /* 0x000fcc00000001ff */
[----:B------:R-:W2:Y:S01]  /*0110*/  LDC.64 R28, c[0x0][0x3a8] ;  /* 0x0000ea00ff1c7b82 */ /* 0x000ea20000000a00 */
[----:B------:R-:W-:Y:S02]  /*0120*/  @!P1 IADD3 R0, PT, PT, R5, 0x80, RZ ;  /* 0x0000008005009810 */ /* 0x000fe40007ffe0ff */
[----:B------:R-:W-:Y:S02]  /*0130*/  @!P1 LEA R9, R2, R5, 0x9 ;  /* 0x0000000502099211 */ /* 0x000fe400078e48ff */
[----:B------:R-:W-:-:S03]  /*0140*/  ISETP.GE.AND P0, PT, R0, R3, PT ;  /* 0x000000030000720c */ /* 0x000fc60003f06270 */
[----:B------:R-:W2:Y:S01]  /*0150*/  LDC.64 R22, c[0x0][0x3c8] ;  /* 0x0000f200ff167b82 */ /* 0x000ea20000000a00 */
[----:B---3--:R-:W-:-:S04]  /*0160*/  @!P1 IMAD.WIDE.U32 R18, R9, 0x2, R18 ;  /* 0x0000000209129825 */ /* 0x008fc800078e0012 */
[C---:B----4-:R-:W-:Y:S01]  /*0170*/  @!P1 IMAD.WIDE.U32 R26, R9.reuse, 0x4, R16 ;  /* 0x00000004091a9825 */ /* 0x050fe200078e0010 */
[----:B-1----:R1:W5:Y:S02]  /*0180*/  @!P1 LDG.E.U16 R4, desc[UR4][R18.64] ;  /* 0x0000000412049981 */ /* 0x002364000c1e1500 */
[----:B------:R-:W3:Y:S01]  /*0190*/  @!P1 LDC.64 R34, c[0x0][0x3d0] ;  /* 0x0000f400ff229b82 */ /* 0x000ee20000000a00 */
[C---:B------:R-:W-:Y:S01]  /*01a0*/  @!P1 IMAD.WIDE.U32 R36, R9.reuse, 0x4, R12 ;  /* 0x0000000409249825 */ /* 0x040fe200078e000c */
[----:B------:R2:W5:Y:S01]  /*01b0*/  @!P1 LDG.E R8, desc[UR4][R26.64] ;  /* 0x000000041a089981 */ /* 0x000562000c1e1900 */
[----:B------:R-:W-:Y:S02]  /*01c0*/  PRMT R12, RZ, 0x7610, R12 ;  /* 0x00007610ff0c7816 */ /* 0x000fe4000000000c */
[----:B-1----:R-:W-:Y:S01]  /*01d0*/  @!P0 LEA R19, R2, R0, 0x9 ;  /* 0x0000000002138211 */ /* 0x002fe200078e48ff */
[----:B0-----:R-:W-:Y:S02]  /*01e0*/  @!P1 IMAD.WIDE.U32 R24, R9, 0x4, R24 ;  /* 0x0000000409189825 */ /* 0x001fe400078e0018 */
[----:B------:R-:W0:Y:S02]  /*01f0*/  LDC.64 R20, c[0x0][0x3a8] ;  /* 0x0000ea00ff147b82 */ /* 0x000e240000000a00 */
[----:B--2---:R-:W-:Y:S01]  /*0200*/  @!P0 IMAD.WIDE.U32 R26, R19, 0x2, R14 ;  /* 0x00000002131a8825 */ /* 0x004fe200078e000e */
[----:B------:R1:W5:Y:S01]  /*0210*/  @!P1 LDG.E R7, desc[UR4][R24.64] ;  /* 0x0000000418079981 */ /* 0x000362000c1e1900 */
[----:B------:R-:W-:-:S02]  /*0220*/  CS2R R10, SRZ ;  /* 0x00000000000a7805 */ /* 0x000fc4000001ff00 */
[C---:B------:R-:W-:Y:S01]  /*0230*/  @!P1 IMAD.WIDE.U32 R28, R9.reuse, 0x2, R28 ;  /* 0x00000002091c9825 */ /* 0x040fe200078e001c */
[----:B------:R2:W5:Y:S01]  /*0240*/  @!P0 LDG.E.U16 R12, desc[UR4][R26.64] ;  /* 0x000000041a0c8981 */ /* 0x000562000c1e1500 */
[----:B------:R-:W4:Y:S08]  /*0250*/  LDC.64 R16, c[0x0][0x3b0] ;  /* 0x0000ec00ff107b82 */ /* 0x000f300000000a00 */
[----:B------:R-:W0:Y:S08]  /*0260*/  LDC.64 R32, c[0x0][0x3b8] ;  /* 0x0000ee00ff207b82 */ /* 0x000e300000000a00 */
[----:B------:R-:W0:Y:S01]  /*0270*/  LDC.64 R30, c[0x0][0x3c0] ;  /* 0x0000f000ff1e7b82 */ /* 0x000e220000000a00 */
[C---:B------:R-:W-:Y:S01]  /*0280*/  @!P1 IMAD.WIDE.U32 R22, R9.reuse, 0x4, R22 ;  /* 0x0000000409169825 */ /* 0x040fe200078e0016 */
[----:B------:R-:W5:Y:S03]  /*0290*/  @!P1 LDG.E R10, desc[UR4][R36.64] ;  /* 0x00000004240a9981 */ /* 0x000f66000c1e1900 */
[----:B---3--:R-:W-:Y:S01]  /*02a0*/  @!P1 IMAD.WIDE.U32 R34, R9, 0x4, R34 ;  /* 0x0000000409229825 */ /* 0x008fe200078e0022 */
[----:B------:R-:W-:Y:S01]  /*02b0*/  @!P0 IADD3 R0, PT, PT, R0, 0x80, RZ ;  /* 0x0000008000008810 */ /* 0x000fe20007ffe0ff */
[----:B------:R4:W5:Y:S01]  /*02c0*/  @!P1 LDG.E.U16 R6, desc[UR4][R28.64] ;  /* 0x000000041c069981 */ /* 0x000962000c1e1500 */
[----:B-1----:R-:W1:Y:S08]  /*02d0*/  LDC.64 R24, c[0x0][0x3c8] ;  /* 0x0000f200ff187b82 */ /* 0x002e700000000a00 */
[----:B--2---:R-:W2:Y:S01]  /*02e0*/  @!P0 LDC.64 R26, c[0x0][0x3d0] ;  /* 0x0000f400ff1a8b82 */ /* 0x004ea20000000a00 */
[----:B------:R-:W-:-:S02]  /*02f0*/  HFMA2 R9, -RZ, RZ, 0, 0 ;  /* 0x00000000ff097431 */ /* 0x000fc400000001ff */
[----:B----4-:R-:W-:-:S05]  /*0300*/  @!P0 IMAD.WIDE.U32 R28, R19, 0x4, R16 ;  /* 0x00000004131c8825 */ /* 0x010fca00078e0010 */
[----:B------:R-:W3:Y:S01]  /*0310*/  LDC.64 R36, c[0x0][0x3a0] ;  /* 0x0000e800ff247b82 */ /* 0x000ee20000000a00 */
[----:B------:R-:W-:Y:S01]  /*0320*/  ISETP.GE.AND P2, PT, R0, R3, PT ;  /* 0x000000030000720c */ /* 0x000fe20003f46270 */
[C---:B0-----:R-:W-:Y:S01]  /*0330*/  @!P0 IMAD.WIDE.U32 R32, R19.reuse, 0x4, R32 ;  /* 0x0000000413208825 */ /* 0x041fe200078e0020 */
[----:B------:R0:W5:Y:S03]  /*0340*/  @!P1 LDG.E R9, desc[UR4][R22.64] ;  /* 0x0000000416099981 */ /* 0x000166000c1e1900 */
[C---:B------:R-:W-:Y:S01]  /*0350*/  @!P0 IMAD.WIDE.U32 R30, R19.reuse, 0x4, R30 ;  /* 0x00000004131e8825 */ /* 0x040fe200078e001e */
[----:B------:R-:W-:Y:S02]  /*0360*/  CS2R R14, SRZ ;  /* 0x00000000000e7805 */ /* 0x000fe4000001ff00 */
[----:B------:R-:W-:Y:S01]  /*0370*/  PRMT R13, RZ, 0x7610, R13 ;  /* 0x00007610ff0d7816 */ /* 0x000fe2000000000d */
[----:B------:R-:W5:Y:S01]  /*0380*/  @!P1 LDG.E R11, desc[UR4][R34.64] ;  /* 0x00000004220b9981 */ /* 0x000f62000c1e1900 */
[----:B-1----:R-:W-:-:S03]  /*0390*/  @!P0 IMAD.WIDE.U32 R24, R19, 0x4, R24 ;  /* 0x0000000413188825 */ /* 0x002fc600078e0018 */
[----:B------:R1:W5:Y:S01]  /*03a0*/  @!P0 LDG.E R14, desc[UR4][R28.64] ;  /* 0x000000041c0e8981 */ /* 0x000362000c1e1900 */
[C---:B0-----:R-:W-:Y:S02]  /*03b0*/  @!P0 IMAD.WIDE.U32 R22, R19.reuse, 0x2, R20 ;  /* 0x0000000213168825 */ /* 0x041fe400078e0014 */
[----:B------:R-:W0:Y:S02]  /*03c0*/  LDC.64 R20, c[0x0][0x3a8] ;  /* 0x0000ea00ff147b82 */ /* 0x000e240000000a00 */
[----:B--2---:R-:W-:Y:S01]  /*03d0*/  @!P0 IMAD.WIDE.U32 R26, R19, 0x4, R26 ;  /* 0x00000004131a8825 */ /* 0x004fe200078e001a */
[----:B------:R2:W5:Y:S01]  /*03e0*/  @!P0 LDG.E.U16 R13, desc[UR4][R22.64] ;  /* 0x00000004160d8981 */ /* 0x000562000c1e1500 */
[----:B------:R-:W-:-:S03]  /*03f0*/  CS2R R16, SRZ ;  /* 0x0000000000107805 */ /* 0x000fc6000001ff00 */
[----:B------:R-:W5:Y:S01]  /*0400*/  @!P0 LDG.E R15, desc[UR4][R32.64] ;  /* 0x00000004200f8981 */ /* 0x000f62000c1e1900 */
[----:B------:R-:W4:Y:S01]  /*0410*/  LDC.64 R18, c[0x0][0x3b8] ;  /* 0x0000ee00ff127b82 */ /* 0x000f220000000a00 */
[----:B-1----:R-:W-:Y:S02]  /*0420*/  @!P2 LEA R29, R2, R0, 0x9 ;  /* 0x00000000021da211 */ /* 0x002fe400078e48ff */
[----:B------:R1:W5:Y:S01]  /*0430*/  @!P0 LDG.E R17, desc[UR4][R30.64] ;  /* 0x000000041e118981 */ /* 0x000362000c1e1900 */
[----:B--2---:R-:W-:Y:S02]  /*0440*/  MOV R22, RZ ;  /* 0x000000ff00167202 */ /* 0x004fe40000000f00 */
[----:B---3--:R-:W-:Y:S01]  /*0450*/  @!P2 IMAD.WIDE.U32 R36, R29, 0x2, R36 ;  /* 0x000000021d24a825 */ /* 0x008fe200078e0024 */
[----:B------:R-:W-:Y:S01]  /*0460*/  PRMT R23, RZ, 0x7610, R23 ;  /* 0x00007610ff177816 */ /* 0x000fe20000000017 */
[----:B------:R-:W2:Y:S01]  /*0470*/  LDC.64 R34, c[0x0][0x3b0] ;  /* 0x0000ec00ff227b82 */ /* 0x000ea20000000a00 */
[----:B------:R-:W5:Y:S04]  /*0480*/  @!P0 LDG.E R16, desc[UR4][R24.64] ;  /* 0x0000000418108981 */ /* 0x000f68000c1e1900 */
[----:B------:R3:W5:Y:S03]  /*0490*/  @!P0 LDG.E R22, desc[UR4][R26.64] ;  /* 0x000000041a168981 */ /* 0x000766000c1e1900 */
[----:B-1----:R-:W1:Y:S01]  /*04a0*/  LDC.64 R30, c[0x0][0x3c0] ;  /* 0x0000f000ff1e7b82 */ /* 0x002e620000000a00 */
[----:B------:R0:W5:Y:S01]  /*04b0*/  @!P2 LDG.E.U16 R23, desc[UR4][R36.64] ;  /* 0x000000042417a981 */ /* 0x000162000c1e1500 */
[----:B---3--:R-:W-:-:S06]  /*04c0*/  CS2R R26, SRZ ;  /* 0x00000000001a7805 */ /* 0x008fcc000001ff00 */
[----:B------:R-:W3:Y:S01]  /*04d0*/  LDC.64 R32, c[0x0][0x3c8] ;  /* 0x0000f200ff207b82 */ /* 0x000ee20000000a00 */
[----:B----4-:R-:W-:Y:S01]  /*04e0*/  @!P2 IMAD.WIDE.U32 R18, R29, 0x4, R18 ;  /* 0x000000041d12a825 */ /* 0x010fe200078e0012 */
[----:B------:R-:W-:-:S03]  /*04f0*/  PRMT R24, RZ, 0x7610, R24 ;  /* 0x00007610ff187816 */ /* 0x000fc60000000018 */
[----:B0-----:R-:W-:Y:S01]  /*0500*/  @!P2 IMAD.WIDE.U32 R20, R29, 0x2, R20 ;  /* 0x000000021d14a825 */ /* 0x001fe200078e0014 */
[----:B------:R0:W5:Y:S02]  /*0510*/  @!P2 LDG.E R26, desc[UR4][R18.64] ;  /* 0x00000004121aa981 */ /* 0x000164000c1e1900 */
[----:B------:R-:W4:Y:S01]  /*0520*/  @!P2 LDC.64 R36, c[0x0][0x3d0] ;  /* 0x0000f400ff24ab82 */ /* 0x000f220000000a00 */
[----:B------:R-:W-:Y:S01]  /*0530*/  @!P2 IADD3 R0, PT, PT, R0, 0x80, RZ ;  /* 0x000000800000a810 */ /* 0x000fe20007ffe0ff */
[----:B------:R2:W5:Y:S06]  /*0540*/  @!P2 LDG.E.U16 R24, desc[UR4][R20.64] ;  /* 0x000000041418a981 */ /* 0x00056c000c1e1500 */
[----:B0-----:R-:W0:Y:S01]  /*0550*/  LDC.64 R18, c[0x0][0x3a8] ;  /* 0x0000ea00ff127b82 */ /* 0x001e220000000a00 */
[----:B------:R-:W-:Y:S01]  /*0560*/  ISETP.GE.AND P0, PT, R0, R3, PT ;  /* 0x000000030000720c */ /* 0x000fe20003f06270 */
[----:B------:R-:W-:-:S06]  /*0570*/  HFMA2 R25, -RZ, RZ, 0, 0 ;  /* 0x00000000ff197431 */ /* 0x000fcc00000001ff */
[----:B--2---:R-:W2:Y:S01]  /*0580*/  LDC.64 R20, c[0x0][0x3a0] ;  /* 0x0000e800ff147b82 */ /* 0x004ea20000000a00 */
[----:B------:R-:W-:Y:S01]  /*0590*/  @!P2 IMAD.WIDE.U32 R34, R29, 0x4, R34 ;  /* 0x000000041d22a825 */ /* 0x000fe200078e0022 */
[----:B------:R-:W-:-:S03]  /*05a0*/  MOV R28, RZ ;  /* 0x000000ff001c7202 */ /* 0x000fc60000000f00 */
[C---:B-1----:R-:W-:Y:S01]  /*05b0*/  @!P2 IMAD.WIDE.U32 R30, R29.reuse, 0x4, R30 ;  /* 0x000000041d1ea825 */ /* 0x042fe200078e001e */
[----:B------:R1:W5:Y:S03]  /*05c0*/  @!P2 LDG.E R25, desc[UR4][R34.64] ;  /* 0x000000042219a981 */ /* 0x000366000c1e1900 */
[C---:B---3--:R-:W-:Y:S01]  /*05d0*/  @!P2 IMAD.WIDE.U32 R32, R29.reuse, 0x4, R32 ;  /* 0x000000041d20a825 */ /* 0x048fe200078e0020 */
[----:B------:R3:W5:Y:S03]  /*05e0*/  @!P2 LDG.E R28, desc[UR4][R30.64] ;  /* 0x000000041e1ca981 */ /* 0x000766000c1e1900 */
[----:B----4-:R-:W-:-:S04]  /*05f0*/  @!P2 IMAD.WIDE.U32 R36, R29, 0x4, R36 ;  /* 0x000000041d24a825 */ /* 0x010fc800078e0024 */
[----:B------:R-:W-:Y:S01]  /*0600*/  HFMA2 R29, -RZ, RZ, 0, 0 ;  /* 0x00000000ff1d7431 */ /* 0x000fe200000001ff */
[----:B------:R-:W5:Y:S01]  /*0610*/  @!P2 LDG.E R27, desc[UR4][R32.64] ;  /* 0x00000004201ba981 */ /* 0x000f62000c1e1900 */
[----:B-1----:R-:W-:Y:S02]  /*0620*/  @!P0 LEA R35, R2, R0, 0x9 ;  /* 0x0000000002238211 */ /* 0x002fe400078e48ff */
[----:B---3--:R-:W-:-:S03]  /*0630*/  PRMT R31, RZ, 0x7610, R31 ;  /* 0x00007610ff1f7816 */ /* 0x008fc6000000001f */
[C---:B0-----:R-:W-:Y:S01]  /*0640*/  @!P0 IMAD.WIDE.U32 R18, R35.reuse, 0x2, R18 ;  /* 0x0000000223128825 */ /* 0x041fe200078e0012 */
[----:B------:R2:W5:Y:S04]  /*0650*/  @!P2 LDG.E R29, desc[UR4][R36.64] ;  /* 0x00000004241da981 */ /* 0x000568000c1e1900 */
[----:B------:R0:W5:Y:S01]  /*0660*/  @!P0 LDG.E.U16 R31, desc[UR4][R18.64] ;  /* 0x00000004121f8981 */ /* 0x000162000c1e1500 */
[----:B--2---:R-:W-:Y:S02]  /*0670*/  @!P0 IMAD.WIDE.U32 R36, R35, 0x2, R20 ;  /* 0x0000000223248825 */ /* 0x004fe400078e0014 */
[----:B------:R-:W1:Y:S08]  /*0680*/  LDC.64 R20, c[0x0][0x3b0] ;  /* 0x0000ec00ff147b82 */ /* 0x000e700000000a00 */
[----:B0-----:R-:W0:Y:S01]  /*0690*/  LDC.64 R18, c[0x0][0x3b8] ;  /* 0x0000ee00ff127b82 */ /* 0x001e220000000a00 */
[----:B------:R-:W-:-:S02]  /*06a0*/  PRMT R30, RZ, 0x7610, R30 ;  /* 0x00007610ff1e7816 */ /* 0x000fc4000000001e */
[----:B------:R-:W-:-:S04]  /*06b0*/  CS2R R32, SRZ ;  /* 0x0000000000207805 */ /* 0x000fc8000001ff00 */
[----:B------:R2:W5:Y:S01]  /*06c0*/  @!P0 LDG.E.U16 R30, desc[UR4][R36.64] ;  /* 0x00000004241e8981 */ /* 0x000562000c1e1500 */
[C---:B-1----:R-:W-:Y:S01]  /*06d0*/  @!P0 IMAD.WIDE.U32 R20, R35.reuse, 0x4, R20 ;  /* 0x0000000423148825 */ /* 0x042fe200078e0014 */
[----:B--2---:R-:W1:Y:S04]  /*06e0*/  LDC.64 R36, c[0x0][0x3c0] ;  /* 0x0000f000ff247b82 */ /* 0x004e680000000a00 */
[----:B------:R2:W5:Y:S01]  /*06f0*/  @!P0 LDG.E R33, desc[UR4][R20.64] ;  /* 0x0000000414218981 */ /* 0x000562000c1e1900 */
[----:B0-----:R-:W-:-:S05]  /*0700*/  @!P0 IMAD.WIDE.U32 R18, R35, 0x4, R18 ;  /* 0x0000000423128825 */ /* 0x001fca00078e0012 */
[----:B------:R0:W5:Y:S01]  /*0710*/  @!P0 LDG.E R32, desc[UR4][R18.64] ;  /* 0x0000000412208981 */ /* 0x000162000c1e1900 */
[----:B--2---:R-:W2:Y:S08]  /*0720*/  @!P0 LDC.64 R20, c[0x0][0x3d0] ;  /* 0x0000f400ff148b82 */ /* 0x004eb00000000a00 */
[----:B0-----:R-:W0:Y:S01]  /*0730*/  LDC.64 R18, c[0x0][0x3c8] ;  /* 0x0000f200ff127b82 */ /* 0x001e220000000a00 */
[----:B------:R-:W-:-:S02]  /*0740*/  HFMA2 R34, -RZ, RZ, 0, 0 ;  /* 0x00000000ff227431 */ /* 0x000fc400000001ff */
[----:B-1----:R-:W-:Y:S01]  /*0750*/  @!P0 IMAD.WIDE.U32 R36, R35, 0x4, R36 ;  /* 0x0000000423248825 */ /* 0x002fe200078e0024 */
[----:B------:R-:W-:-:S06]  /*0760*/  MOV R0, RZ ;  /* 0x000000ff00007202 */ /* 0x000fcc0000000f00 */
[----:B------:R1:W5:Y:S01]  /*0770*/  @!P0 LDG.E R0, desc[UR4][R36.64] ;  /* 0x0000000424008981 */ /* 0x000362000c1e1900 */
[----:B--2---:R-:W-:-:S04]  /*0780*/  @!P0 IMAD.WIDE.U32 R20, R35, 0x4, R20 ;  /* 0x0000000423148825 */ /* 0x004fc800078e0014 */
[----:B0-----:R-:W-:Y:S01]  /*0790*/  @!P0 IMAD.WIDE.U32 R18, R35, 0x4, R18 ;  /* 0x0000000423128825 */ /* 0x001fe200078e0012 */
[----:B------:R-:W-:-:S04]  /*07a0*/  MOV R35, RZ ;  /* 0x000000ff00237202 */ /* 0x000fc80000000f00 */
[----:B------:R1:W5:Y:S04]  /*07b0*/  @!P0 LDG.E R34, desc[UR4][R18.64] ;  /* 0x0000000412228981 */ /* 0x000368000c1e1900 */
[----:B------:R1:W5:Y:S01]  /*07c0*/  @!P0 LDG.E R35, desc[UR4][R20.64] ;  /* 0x0000000414238981 */ /* 0x000362000c1e1900 */
[----:B------:R-:W-:Y:S04]  /*07d0*/  BSSY.RECONVERGENT B0, `(.L_x_14711) ;  /* 0x000000e000007945 */ /* 0x000fe80003800200 */
[----:B------:R-:W-:Y:S05]  /*07e0*/  @P1 BRA `(.L_x_14712) ;  /* 0x0000000000301947 */ /* 0x000fea0003800000 */
[----:B------:R-:W0:Y:S01]  /*07f0*/  LDCU UR6, c[0x0][0x388] ;  /* 0x00007100ff0677ac */ /* 0x000e220008000800 */
[----:B-1---5:R-:W-:Y:S01]  /*0800*/  FMUL.FTZ R18, R10, R10 ;  /* 0x0000000a0a127220 */ /* 0x022fe20000410000 */
[----:B------:R-:W-:Y:S01]  /*0810*/  SHF.L.U32 R4, R4, 0x10, RZ ;  /* 0x0000001004047819 */ /* 0x000fe200000006ff */
[----:B------:R-:W-:Y:S01]  /*0820*/  FMUL.FTZ R7, R10, R7 ;  /* 0x000000070a077220 */ /* 0x000fe20000410000 */
[----:B------:R-:W-:Y:S01]  /*0830*/  SHF.L.U32 R19, R6, 0x10, RZ ;  /* 0x0000001006137819 */ /* 0x000fe200000006ff */
[----:B------:R-:W-:-:S04]  /*0840*/  FMUL.FTZ R9, R18, R9 ;  /* 0x0000000912097220 */ /* 0x000fc80000410000 */
[----:B------:R-:W-:Y:S01]  /*0850*/  FADD.FTZ R8, R19, -R8 ;  /* 0x8000000813087221 */ /* 0x000fe20000010000 */
[----:B0-----:R-:W-:Y:S01]  /*0860*/  FFMA.FTZ R4, -R11, UR6, R4 ;  /* 0x000000060b047c23 */ /* 0x001fe20008010104 */
[----:B------:R-:W-:-:S04]  /*0870*/  FMUL.FTZ R9, R9, UR6 ;  /* 0x0000000609097c20 */ /* 0x000fc80008410000 */
[----:B------:R-:W-:-:S04]  /*0880*/  FFMA.FTZ R4, -R9, R8, R4 ;  /* 0x0000000809047223 */ /* 0x000fc80000010104 */
[----:B------:R-:W-:-:S05]  /*0890*/  FMUL.FTZ R6, R7, R4 ;  /* 0x0000000407067220 */ /* 0x000fca0000410000 */
[----:B------:R-:W-:-:S07]  /*08a0*/  F2FP.BF16.F32.PACK_AB R6, RZ, R6 ;  /* 0x00000006ff06723e */ /* 0x000fce00000010ff */
.L_x_14712:
[----:B------:R-:W-:Y:S05]  /*08b0*/  BSYNC.RECONVERGENT B0 ;  /* 0x0000000000007941 */ /* 0x000fea0003800200 */
.L_x_14711:
[C---:B-----5:R-:W-:Y:S01]  /*08c0*/  IADD3 R4, PT, PT, R5.reuse, 0x80, RZ ;  /* 0x0000008005047810 */ /* 0x060fe20007ffe0ff */
[----:B------:R-:W-:Y:S01]  /*08d0*/  BSSY.RECONVERGENT B0, `(.L_x_14713) ;  /* 0x0000014000007945 */ /* 0x000fe20003800200 */
[C---:B------:R-:W-:Y:S02]  /*08e0*/  IADD3 R8, PT, PT, R5.reuse, 0x100, RZ ;  /* 0x0000010005087810 */ /* 0x040fe40007ffe0ff */
[-C--:B------:R-:W-:Y:S02]  /*08f0*/  ISETP.GE.AND P0, PT, R4, R3.reuse, PT ;  /* 0x000000030400720c */ /* 0x080fe40003f06270 */
[----:B------:R-:W-:Y:S02]  /*0900*/  IADD3 R10, PT, PT, R5, 0x180, RZ ;  /* 0x00000180050a7810 */ /* 0x000fe40007ffe0ff */
[-C--:B------:R-:W-:Y:S02]  /*0910*/  ISETP.GE.AND P1, PT, R8, R3.reuse, PT ;  /* 0x000000030800720c */ /* 0x080fe40003f26270 */
[----:B------:R-:W-:-:S02]  /*0920*/  ISETP.GE.AND P2, PT, R10, R3, PT ;  /* 0x000000030a00720c */ /* 0x000fc40003f46270 */
[----:B------:R-:W-:-:S05]  /*0930*/  ISETP.GE.AND P3, PT, R5, R3, PT ;  /* 0x000000030500720c */ /* 0x000fca0003f66270 */
[----:B------:R-:W-:Y:S08]  /*0940*/  @P0 BRA `(.L_x_14714) ;  /* 0x0000000000300947 */ /* 0x000ff00003800000 */
[----:B------:R-:W0:Y:S01]  /*0950*/  LDCU UR6, c[0x0][0x388] ;  /* 0x00007100ff0677ac */ /* 0x000e220008000800 */
[C---:B------:R-:W-:Y:S01]  /*0960*/  FMUL.FTZ R7, R17.reuse, R17 ;  /* 0x0000001111077220 */ /* 0x040fe20000410000 */
        /* <DEDUP_REMOVED lines=10> */
.L_x_14714:
[----:B------:R-:W-:Y:S05]  /*0a10*/  BSYNC.RECONVERGENT B0 ;  /* 0x0000000000007941 */ /* 0x000fea0003800200 */
.L_x_14713:
[----:B------:R-:W-:Y:S04]  /*0a20*/  BSSY.RECONVERGENT B0, `(.L_x_14715) ;  /* 0x000000e000007945 */ /* 0x000fe80003800200 */
[----:B------:R-:W-:Y:S05]  /*0a30*/  @P1 BRA `(.L_x_14716) ;  /* 0x0000000000301947 */ /* 0x000fea0003800000 */
        /* <DEDUP_REMOVED lines=12> */
.L_x_14716:
[----:B------:R-:W-:Y:S05]  /*0b00*/  BSYNC.RECONVERGENT B0 ;  /* 0x0000000000007941 */ /* 0x000fea0003800200 */
.L_x_14715:
[----:B------:R-:W-:Y:S04]  /*0b10*/  BSSY.RECONVERGENT B0, `(.L_x_14717) ;  /* 0x000000e000007945 */ /* 0x000fe80003800200 */
[----:B------:R-:W-:Y:S05]  /*0b20*/  @P2 BRA `(.L_x_14718) ;  /* 0x0000000000302947 */ /* 0x000fea0003800000 */
[----:B------:R-:W0:Y:S01]  /*0b30*/  LDCU UR6, c[0x0][0x388] ;  /* 0x00007100ff0677ac */ /* 0x000e220008000800 */
[----:B------:R-:W-:Y:S01]  /*0b40*/  FMUL.FTZ R9, R0, R0 ;  /* 0x0000000000097220 */ /* 0x000fe20000410000 */
        /* <DEDUP_REMOVED lines=10> */
.L_x_14718:
[----:B------:R-:W-:Y:S05]  /*0bf0*/  BSYNC.RECONVERGENT B0 ;  /* 0x0000000000007941 */ /* 0x000fea0003800200 */
.L_x_14717:
[----:B------:R-:W-:Y:S04]  /*0c00*/  BSSY.RECONVERGENT B0, `(.L_x_14719) ;  /* 0x0000017000007945 */ /* 0x000fe80003800200 */
[----:B------:R-:W-:Y:S04]  /*0c10*/  BSSY.RELIABLE B1, `(.L_x_14720) ;  /* 0x000000f000017945 */ /* 0x000fe80003800100 */
[----:B------:R-:W-:Y:S05]  /*0c20*/  @P3 BRA `(.L_x_14721) ;  /* 0x0000000000343947 */ /* 0x000fea0003800000 */
[----:B------:R-:W0:Y:S01]  /*0c30*/  LDC.64 R10, c[0x0][0x398] ;  /* 0x0000e600ff0a7b82 */ /* 0x000e220000000a00 */
[----:B------:R-:W-:-:S05]  /*0c40*/  LEA R5, R2, R5, 0x9 ;  /* 0x0000000502057211 */ /* 0x000fca00078e48ff */
[----:B0-----:R-:W-:Y:S01]  /*0c50*/  IMAD.WIDE.U32 R10, R5, 0x2, R10 ;  /* 0x00000002050a7825 */ /* 0x001fe200078e000a */
[----:B------:R-:W-:-:S04]  /*0c60*/  MOV R5, R4 ;  /* 0x0000000400057202 */ /* 0x000fc80000000f00 */
[----:B------:R0:W-:Y:S01]  /*0c70*/  STG.E.U16 desc[UR4][R10.64], R6 ;  /* 0x000000060a007986 */ /* 0x0001e2000c101504 */
[----:B------:R-:W-:-:S13]  /*0c80*/  ISETP.GE.AND P0, PT, R5, R3, PT ;  /* 0x000000030500720c */ /* 0x000fda0003f06270 */
[----:B------:R-:W-:Y:S05]  /*0c90*/  @P0 BREAK.RELIABLE B1 ;  /* 0x0000000000010942 */ /* 0x000fea0003800100 */
[----:B0-----:R-:W-:Y:S05]  /*0ca0*/  @P0 BRA `(.L_x_14722) ;  /* 0x0000000000300947 */ /* 0x001fea0003800000 */
[----:B------:R-:W0:Y:S01]  /*0cb0*/  LDC.64 R10, c[0x0][0x398] ;  /* 0x0000e600ff0a7b82 */ /* 0x000e220000000a00 */
[----:B------:R-:W-:Y:S02]  /*0cc0*/  LEA R9, R2, R5, 0x9 ;  /* 0x0000000502097211 */ /* 0x000fe400078e48ff */
[----:B------:R-:W-:-:S03]  /*0cd0*/  IADD3 R5, PT, PT, R5, 0x80, RZ ;  /* 0x0000008005057810 */ /* 0x000fc60007ffe0ff */
[----:B0-----:R-:W-:-:S05]  /*0ce0*/  IMAD.WIDE.U32 R10, R9, 0x2, R10 ;  /* 0x00000002090a7825 */ /* 0x001fca00078e000a */
[----:B------:R0:W-:Y:S02]  /*0cf0*/  STG.E.U16 desc[UR4][R10.64], R7 ;  /* 0x000000070a007986 */ /* 0x0001e4000c101504 */
.L_x_14721:
[----:B------:R-:W-:Y:S05]  /*0d00*/  BSYNC.RELIABLE B1 ;  /* 0x0000000000017941 */ /* 0x000fea0003800100 */
.L_x_14720:
[----:B------:R-:W-:-:S13]  /*0d10*/  ISETP.GE.AND P0, PT, R5, R3, PT ;  /* 0x000000030500720c */ /* 0x000fda0003f06270 */
[----:B0-----:R-:W0:Y:S01]  /*0d20*/  @!P0 LDC.64 R6, c[0x0][0x398] ;  /* 0x0000e600ff068b82 */ /* 0x001e220000000a00 */
[----:B------:R-:W-:Y:S02]  /*0d30*/  @!P0 LEA R9, R2, R5, 0x9 ;  /* 0x0000000502098211 */ /* 0x000fe400078e48ff */
[----:B------:R-:W-:-:S03]  /*0d40*/  @!P0 IADD3 R5, PT, PT, R5, 0x80, RZ ;  /* 0x0000008005058810 */ /* 0x000fc60007ffe0ff */
[----:B0-----:R-:W-:-:S05]  /*0d50*/  @!P0 IMAD.WIDE.U32 R6, R9, 0x2, R6 ;  /* 0x0000000209068825 */ /* 0x001fca00078e0006 */
[----:B------:R0:W-:Y:S02]  /*0d60*/  @!P0 STG.E.U16 desc[UR4][R6.64], R8 ;  /* 0x0000000806008986 */ /* 0x0001e4000c101504 */
.L_x_14722:
[----:B------:R-:W-:Y:S05]  /*0d70*/  BSYNC.RECONVERGENT B0 ;  /* 0x0000000000007941 */ /* 0x000fea0003800200 */
.L_x_14719:
[----:B------:R-:W-:Y:S05]  /*0d80*/  WARPSYNC.ALL ;  /* 0x0000000000007948 */ /* 0x000fea0003800000 */
[----:B------:R-:W-:-:S13]  /*0d90*/  ISETP.GE.AND P0, PT, R5, R3, PT ;  /* 0x000000030500720c */ /* 0x000fda0003f06270 */
[----:B------:R-:W-:Y:S05]  /*0da0*/  @P0 EXIT ;  /* 0x000000000000094d */ /* 0x000fea0003800000 */
[----:B0-----:R-:W0:Y:S01]  /*0db0*/  LDC.64 R6, c[0x0][0x398] ;  /* 0x0000e600ff067b82 */ /* 0x001e220000000a00 */
[----:B------:R-:W-:-:S05]  /*0dc0*/  LEA R3, R2, R5, 0x9 ;  /* 0x0000000502037211 */ /* 0x000fca00078e48ff */
[----:B0-----:R-:W-:-:S05]  /*0dd0*/  IMAD.WIDE.U32 R2, R3, 0x2, R6 ;  /* 0x0000000203027825 */ /* 0x001fca00078e0006 */
[----:B------:R-:W-:Y:S01]  /*0de0*/  STG.E.U16 desc[UR4][R2.64], R30 ;  /* 0x0000001e02007986 */ /* 0x000fe2000c101504 */
[----:B------:R-:W-:Y:S05]  /*0df0*/  EXIT ;  /* 0x000000000000794d */ /* 0x000fea0003800000 */
.L_x_14723:
        /* <DEDUP_REMOVED lines=16> */
.L_x_27475:


//--------------------- .text._ZN2at6native29vectorized_elementwise_kernelILi2EZZZNS0_49_GLOBAL__N__b919a28f_16_Normalization_cu_5c38458737batch_norm_elementwise_backward_trainERKNS_6TensorES5_S5_S5_S5_S5_S5_ENKUlvE0_clEvENKUlvE2_clEvEUlN3c108BFloat16ES9_fffffE_St5arrayIPcLm8EEEEviT0_T1_ --------------------------
	.section	.text._ZN2at6native29vectorized_elementwise_kernelILi2EZZZNS0_49_GLOBAL__N__b919a28f_16_Normalization_cu_5c38458737batch_norm_elementwise_backward_trainERKNS_6TensorES5_S5_S5_S5_S5_S5_ENKUlvE0_clEvENKUlvE2_clEvEUlN3c108BFloat16ES9_fffffE_St5arrayIPcLm8EEEEviT0_T1_,"ax",@progbits
	.align	128
        .global         _ZN2at6native29vectorized_elementwise_kernelILi2EZZZNS0_49_GLOBAL__N__b919a28f_16_Normalization_cu_5c38458737batch_norm_elementwise_backward_trainERKNS_6TensorES5_S5_S5_S5_S5_S5_ENKUlvE0_clEvENKUlvE2_clEvEUlN3c108BFloat16ES9_fffffE_St5arrayIPcLm8EEEEviT0_T1_
        .type           _ZN2at6native29vectorized_elementwise_kernelILi2EZZZNS0_49_GLOBAL__N__b919a28f_16_Normalization_cu_5c38458737batch_norm_elementwise_backward_trainERKNS_6TensorES5_S5_S5_S5_S5_S5_ENKUlvE0_clEvENKUlvE2_clEvEUlN3c108BFloat16ES9_fffffE_St5arrayIPcLm8EEEEviT0_T1_,@function
        .size           _ZN2at6native29vectorized_elementwise_kernelILi2EZZZNS0_49_GLOBAL__N__b919a28f_16_Normalization_cu_5c38458737batch_norm_elementwise_backward_trainERKNS_6TensorES5_S5_S5_S5_S5_S5_ENKUlvE0_clEvENKUlvE2_clEvEUlN3c108BFloat16ES9_fffffE_St5arrayIPcLm8EEEEviT0_T1_,(.L_x_27476 - _ZN2at6native29vectorized_elementwise_kernelILi2EZZZNS0_49_GLOBAL__N__b919a28f_16_Normalization_cu_5c38458737batch_norm_elementwise_backward_trainERKNS_6TensorES5_S5_S5_S5_S5_S5_ENKUlvE0_clEvENKUlvE2_clEvEUlN3c108BFloat16ES9_fffffE_St5arrayIPcLm8EEEEviT0_T1_)
        .other          _ZN2at6native29vectorized_elementwise_kernelILi2EZZZNS0_49_GLOBAL__N__b919a28f_16_Normalization_cu_5c38458737batch_norm_elementwise_backward_trainERKNS_6TensorES5_S5_S5_S5_S5_S5_ENKUlvE0_clEvENKUlvE2_clEvEUlN3c108BFloat16ES9_fffffE_St5arrayIPcLm8EEEEviT0_T1_,@"STO_CUDA_ENTRY STV_DEFAULT"
_ZN2at6native29vectorized_elementwise_kernelILi2EZZZNS0_49_GLOBAL__N__b919a28f_16_Normalization_cu_5c38458737batch_norm_elementwise_backward_trainERKNS_6TensorES5_S5_S5_S5_S5_S5_ENKUlvE0_clEvENKUlvE2_clEvEUlN3c108BFloat16ES9_fffffE_St5arrayIPcLm8EEEEviT0_T1_:
.text._ZN2at6native29vectorized_elementwise_kernelILi2EZZZNS0_49_GLOBAL__N__b919a28f_16_Normalization_cu_5c38458737batch_norm_elementwise_backward_trainERKNS_6TensorES5_S5_S5_S5_S5_S5_ENKUlvE0_clEvENKUlvE2_clEvEUlN3c108BFloat16ES9_fffffE_St5arrayIPcLm8EEEEviT0_T1_:
        /* <DEDUP_REMOVED lines=9> */
[----:B------:R-:W1:Y:S08]  /*0090*/  LDC.64 R22, c[0x0][0x3b0] ;  /* 0x0000ec00ff167b82 */ /* 0x000e700000000a00 */
[----:B------:R-:W2:Y:S08]  /*00a0*/  LDC.64 R10, c[0x0][0x3a0] ;  /* 0x0000e800ff0a7b82 */ /* 0x000eb00000000a00 */
[----:B------:R-:W3:Y:S08]  /*00b0*/  LDC.64 R16, c[0x0][0x3a8] ;  /* 0x0000ea00ff107b82 */ /* 0x000ef00000000a00 */
[----:B------:R-:W4:Y:S01]  /*00c0*/  LDC.64 R24, c[0x0][0x3b8] ;  /* 0x0000ee00ff187b82 */ /* 0x000f220000000a00 */
[----:B------:R-:W-:-:S02]  /*00d0*/  PRMT R4, RZ, 0x7610, R4 ;  /* 0x00007610ff047816 */ /* 0x000fc40000000004 */
[----:B0-----:R-:W-:-:S05]  /*00e0*/  ISETP.GE.U32.AND P0, PT, R0, R3, PT ;  /* 0x000000030000720c */ /* 0x001fca0003f06070 */
[----:B------:R-:W0:Y:S08]  /*00f0*/  LDC.64 R26, c[0x0][0x3c0] ;  /* 0x0000f000ff1a7b82 */ /* 0x000e300000000a00 */
[----:B------:R-:W0:Y:S01]  /*0100*/  LDC.64 R28, c[0x0][0x3c8] ;  /* 0x0000f200ff1c7b82 */ /* 0x000e220000000a00 */
[----:B------:R-:W-:-:S07]  /*0110*/  @!P0 IADD3 R19, PT, PT, R59, R0, RZ ;  /* 0x000000003b138210 */ /* 0x000fce0007ffe0ff */
[----:B------:R-:W0:Y:S01]  /*0120*/  @!P0 LDC.64 R34, c[0x0][0x3d0] ;  /* 0x0000f400ff228b82 */ /* 0x000e220000000a00 */
[----:B------:R-:W-:Y:S02]  /*0130*/  @!P0 IADD3 R0, PT, PT, R0, 0x80, RZ ;  /* 0x0000008000008810 */ /* 0x000fe40007ffe0ff */
[----:B------:R-:W-:Y:S01]  /*0140*/  CS2R R6, SRZ ;  /* 0x0000000000067805 */ /* 0x000fe2000001ff00 */
[----:B-1----:R-:W-:Y:S01]  /*0150*/  @!P0 IMAD.WIDE.U32 R22, R19, 0x4, R22 ;  /* 0x0000000413168825 */ /* 0x002fe200078e0016 */
[----:B------:R-:W-:-:S03]  /*0160*/  ISETP.GE.U32.AND P1, PT, R0, R3, PT ;  /* 0x000000030000720c */ /* 0x000fc60003f26070 */
[C---:B--2---:R-:W-:Y:S01]  /*0170*/  @!P0 IMAD.WIDE.U32 R10, R19.reuse, 0x2, R10 ;  /* 0x00000002130a8825 */ /* 0x044fe200078e000a */
[----:B------:R-:W1:Y:S01]  /*0180*/  LDC.64 R12, c[0x0][0x3a0] ;  /* 0x0000e800ff0c7b82 */ /* 0x000e620000000a00 */
[----:B------:R2:W5:Y:S02]  /*0190*/  @!P0 LDG.E R6, desc[UR4][R22.64] ;  /* 0x0000000416068981 */ /* 0x000564000c1e1900 */
[----:B---3--:R-:W-:-:S05]  /*01a0*/  @!P0 IMAD.WIDE.U32 R16, R19, 0x2, R16 ;  /* 0x0000000213108825 */ /* 0x008fca00078e0010 */
[----:B------:R-:W3:Y:S01]  /*01b0*/  LDC.64 R14, c[0x0][0x3a8] ;  /* 0x0000ea00ff0e7b82 */ /* 0x000ee20000000a00 */
[----:B----4-:R-:W-:-:S07]  /*01c0*/  @!P0 IMAD.WIDE.U32 R24, R19, 0x4, R24 ;  /* 0x0000000413188825 */ /* 0x010fce00078e0018 */
[----:B------:R-:W4:Y:S01]  /*01d0*/  LDC.64 R32, c[0x0][0x3b0] ;  /* 0x0000ec00ff207b82 */ /* 0x000f220000000a00 */
[----:B0-----:R-:W-:-:S04]  /*01e0*/  @!P0 IMAD.WIDE.U32 R26, R19, 0x4, R26 ;  /* 0x00000004131a8825 */ /* 0x001fc800078e001a */
[----:B------:R-:W-:-:S03]  /*01f0*/  @!P0 IMAD.WIDE.U32 R28, R19, 0x4, R28 ;  /* 0x00000004131c8825 */ /* 0x000fc600078e001c */
[----:B------:R-:W0:Y:S01]  /*0200*/  LDC.64 R30, c[0x0][0x3b8] ;  /* 0x0000ee00ff1e7b82 */ /* 0x000e220000000a00 */
[----:B------:R-:W-:Y:S01]  /*0210*/  @!P0 IMAD.WIDE.U32 R34, R19, 0x4, R34 ;  /* 0x0000000413228825 */ /* 0x000fe200078e0022 */
[----:B------:R-:W-:Y:S02]  /*0220*/  @!P1 IADD3 R41, PT, PT, R59, R0, RZ ;  /* 0x000000003b299210 */ /* 0x000fe40007ffe0ff */
[----:B------:R-:W-:Y:S02]  /*0230*/  CS2R R8, SRZ ;  /* 0x0000000000087805 */ /* 0x000fe4000001ff00 */
[----:B------:R-:W-:Y:S01]  /*0240*/  @!P1 IADD3 R0, PT, PT, R0, 0x80, RZ ;  /* 0x0000008000009810 */ /* 0x000fe20007ffe0ff */
[----:B------:R-:W5:Y:S01]  /*0250*/  @!P0 LDG.E R7, desc[UR4][R24.64] ;  /* 0x0000000418078981 */ /* 0x000f62000c1e1900 */
[----:B------:R-:W0:Y:S03]  /*0260*/  LDC.64 R20, c[0x0][0x3c0] ;  /* 0x0000f000ff147b82 */ /* 0x000e260000000a00 */
[----:B------:R1:W5:Y:S01]  /*0270*/  @!P0 LDG.E.U16 R4, desc[UR4][R10.64] ;  /* 0x000000040a048981 */ /* 0x000362000c1e1500 */
[----:B------:R-:W-:-:S04]  /*0280*/  PRMT R5, RZ, 0x7610, R5 ;  /* 0x00007610ff057816 */ /* 0x000fc80000000005 */
[----:B------:R-:W0:Y:S08]  /*0290*/  LDC.64 R18, c[0x0][0x3c8] ;  /* 0x0000f200ff127b82 */ /* 0x000e300000000a00 */
[----:B--2---:R-:W2:Y:S01]  /*02a0*/  @!P1 LDC.64 R22, c[0x0][0x3d0] ;  /* 0x0000f400ff169b82 */ /* 0x004ea20000000a00 */
[----:B------:R-:W-:Y:S01]  /*02b0*/  ISETP.GE.U32.AND P2, PT, R0, R3, PT ;  /* 0x000000030000720c */ /* 0x000fe20003f46070 */
[----:B------:R3:W5:Y:S01]  /*02c0*/  @!P0 LDG.E R8, desc[UR4][R28.64] ;  /* 0x000000041c088981 */ /* 0x000762000c1e1900 */
[----:B-1----:R-:W-:-:S02]  /*02d0*/  HFMA2 R10, -RZ, RZ, 0, 0 ;  /* 0x00000000ff0a7431 */ /* 0x002fc400000001ff */
[C---:B------:R-:W-:Y:S01]  /*02e0*/  @!P1 IMAD.WIDE.U32 R36, R41.reuse, 0x2, R12 ;  /* 0x0000000229249825 */ /* 0x040fe200078e000c */
[----:B------:R1:W5:Y:S02]  /*02f0*/  @!P0 LDG.E R9, desc[UR4][R26.64] ;  /* 0x000000041a098981 */ /* 0x000364000c1e1900 */
[----:B------:R-:W2:Y:S01]  /*0300*/  LDC.64 R24, c[0x0][0x3b0] ;  /* 0x0000ec00ff187b82 */ /* 0x000ea20000000a00 */
[----:B------:R-:W-:Y:S01]  /*0310*/  PRMT R11, RZ, 0x7610, R11 ;  /* 0x00007610ff0b7816 */ /* 0x000fe2000000000b */
[C---:B----4-:R-:W-:Y:S01]  /*0320*/  @!P1 IMAD.WIDE.U32 R32, R41.reuse, 0x4, R32 ;  /* 0x0000000429209825 */ /* 0x050fe200078e0020 */
[----:B------:R-:W-:Y:S01]  /*0330*/  MOV R13, RZ ;  /* 0x000000ff000d7202 */ /* 0x000fe20000000f00 */
[----:B------:R4:W5:Y:S04]  /*0340*/  @!P0 LDG.E.U16 R5, desc[UR4][R16.64] ;  /* 0x0000000410058981 */ /* 0x000968000c1e1500 */
[----:B---3--:R-:W3:Y:S01]  /*0350*/  LDC.64 R28, c[0x0][0x3a0] ;  /* 0x0000e800ff1c7b82 */ /* 0x008ee20000000a00 */
[----:B------:R-:W-:Y:S01]  /*0360*/  @!P1 IMAD.WIDE.U32 R38, R41, 0x2, R14 ;  /* 0x0000000229269825 */ /* 0x000fe200078e000e */
[----:B------:R-:W-:Y:S01]  /*0370*/  PRMT R12, RZ, 0x7610, R12 ;  /* 0x00007610ff0c7816 */ /* 0x000fe2000000000c */
[----:B------:R0:W5:Y:S05]  /*0380*/  @!P0 LDG.E R10, desc[UR4][R34.64] ;  /* 0x00000004220a8981 */ /* 0x00016a000c1e1900 */
[----:B-1----:R-:W1:Y:S01]  /*0390*/  LDC.64 R26, c[0x0][0x3a8] ;  /* 0x0000ea00ff1a7b82 */ /* 0x002e620000000a00 */
[----:B------:R0:W5:Y:S01]  /*03a0*/  @!P1 LDG.E.U16 R11, desc[UR4][R36.64] ;  /* 0x00000004240b9981 */ /* 0x000162000c1e1500 */
[----:B------:R-:W-:-:S02]  /*03b0*/  CS2R R14, SRZ ;  /* 0x00000000000e7805 */ /* 0x000fc4000001ff00 */
[----:B----4-:R-:W-:Y:S01]  /*03c0*/  CS2R R16, SRZ ;  /* 0x0000000000107805 */ /* 0x010fe2000001ff00 */
[C---:B0-----:R-:W-:Y:S01]  /*03d0*/  @!P1 IMAD.WIDE.U32 R30, R41.reuse, 0x4, R30 ;  /* 0x00000004291e9825 */ /* 0x041fe200078e001e */
[----:B------:R0:W5:Y:S02]  /*03e0*/  @!P1 LDG.E R13, desc[UR4][R32.64] ;  /* 0x00000004200d9981 */ /* 0x000164000c1e1900 */
[----:B------:R-:W4:Y:S01]  /*03f0*/  LDC.64 R48, c[0x0][0x3b8] ;  /* 0x0000ee00ff307b82 */ /* 0x000f220000000a00 */
[----:B------:R-:W-:Y:S01]  /*0400*/  @!P1 IMAD.WIDE.U32 R34, R41, 0x4, R20 ;  /* 0x0000000429229825 */ /* 0x000fe200078e0014 */
[----:B------:R-:W-:Y:S01]  /*0410*/  @!P2 IADD3 R21, PT, PT, R59, R0, RZ ;  /* 0x000000003b15a210 */ /* 0x000fe20007ffe0ff */
[----:B------:R-:W5:Y:S02]  /*0420*/  @!P1 LDG.E.U16 R12, desc[UR4][R38.64] ;  /* 0x00000004260c9981 */ /* 0x000f64000c1e1500 */
[----:B------:R-:W-:-:S03]  /*0430*/  @!P1 IMAD.WIDE.U32 R36, R41, 0x4, R18 ;  /* 0x0000000429249825 */ /* 0x000fc600078e0012 */
[----:B------:R-:W4:Y:S01]  /*0440*/  LDC.64 R46, c[0x0][0x3c0] ;  /* 0x0000f000ff2e7b82 */ /* 0x000f220000000a00 */
[----:B--2---:R-:W-:Y:S01]  /*0450*/  @!P1 IMAD.WIDE.U32 R22, R41, 0x4, R22 ;  /* 0x0000000429169825 */ /* 0x004fe200078e0016 */
[----:B------:R-:W-:Y:S01]  /*0460*/  @!P2 IADD3 R0, PT, PT, R0, 0x80, RZ ;  /* 0x000000800000a810 */ /* 0x000fe20007ffe0ff */
[----:B------:R-:W5:Y:S05]  /*0470*/  @!P1 LDG.E R14, desc[UR4][R30.64] ;  /* 0x000000041e0e9981 */ /* 0x000f6a000c1e1900 */
[----:B------:R-:W2:Y:S01]  /*0480*/  LDC.64 R44, c[0x0][0x3c8] ;  /* 0x0000f200ff2c7b82 */ /* 0x000ea20000000a00 */
[----:B------:R1:W5:Y:S07]  /*0490*/  @!P1 LDG.E R16, desc[UR4][R34.64] ;  /* 0x0000000422109981 */ /* 0x00036e000c1e1900 */
[----:B------:R-:W2:Y:S01]  /*04a0*/  @!P2 LDC.64 R42, c[0x0][0x3d0] ;  /* 0x0000f400ff2aab82 */ /* 0x000ea20000000a00 */
[----:B------:R-:W5:Y:S07]  /*04b0*/  @!P1 LDG.E R15, desc[UR4][R36.64] ;  /* 0x00000004240f9981 */ /* 0x000f6e000c1e1900 */
[----:B0-----:R-:W0:Y:S01]  /*04c0*/  LDC.64 R32, c[0x0][0x3a8] ;  /* 0x0000ea00ff207b82 */ /* 0x001e220000000a00 */
[----:B------:R4:W5:Y:S01]  /*04d0*/  @!P1 LDG.E R17, desc[UR4][R22.64] ;  /* 0x0000000416119981 */ /* 0x000962000c1e1900 */
[----:B------:R-:W-:Y:S01]  /*04e0*/  ISETP.GE.U32.AND P1, PT, R0, R3, PT ;  /* 0x000000030000720c */ /* 0x000fe20003f26070 */
[----:B------:R-:W-:Y:S01]  /*04f0*/  HFMA2 R20, -RZ, RZ, 0, 0 ;  /* 0x00000000ff147431 */ /* 0x000fe200000001ff */
[----:B------:R-:W-:Y:S01]  /*0500*/  PRMT R18, RZ, 0x7610, R18 ;  /* 0x00007610ff127816 */ /* 0x000fe20000000012 */
[----:B------:R-:W-:-:S03]  /*0510*/  @!P2 IMAD.WIDE.U32 R24, R21, 0x4, R24 ;  /* 0x000000041518a825 */ /* 0x000fc600078e0018 */
[----:B------:R-:W0:Y:S01]  /*0520*/  LDC.64 R40, c[0x0][0x3a0] ;  /* 0x0000e800ff287b82 */ /* 0x000e220000000a00 */
[----:B---3--:R-:W-:Y:S01]  /*0530*/  @!P2 IMAD.WIDE.U32 R28, R21, 0x2, R28 ;  /* 0x00000002151ca825 */ /* 0x008fe200078e001c */
[----:B------:R-:W-:-:S03]  /*0540*/  PRMT R19, RZ, 0x7610, R19 ;  /* 0x00007610ff137816 */ /* 0x000fc60000000013 */
[C---:B-1----:R-:W-:Y:S01]  /*0550*/  @!P2 IMAD.WIDE.U32 R26, R21.reuse, 0x2, R26 ;  /* 0x00000002151aa825 */ /* 0x042fe200078e001a */
[----:B------:R1:W5:Y:S02]  /*0560*/  @!P2 LDG.E R20, desc[UR4][R24.64] ;  /* 0x000000041814a981 */ /* 0x000364000c1e1900 */
[----:B------:R-:W3:Y:S02]  /*0570*/  LDC.64 R34, c[0x0][0x3b0] ;  /* 0x0000ec00ff227b82 */ /* 0x000ee40000000a00 */
[----:B------:R1:W5:Y:S01]  /*0580*/  @!P2 LDG.E.U16 R18, desc[UR4][R28.64] ;  /* 0x000000041c12a981 */ /* 0x000362000c1e1500 */
[----:B----4-:R-:W-:Y:S01]  /*0590*/  @!P2 IMAD.WIDE.U32 R48, R21, 0x4, R48 ;  /* 0x000000041530a825 */ /* 0x010fe200078e0030 */
[----:B------:R-:W-:Y:S02]  /*05a0*/  CS2R R22, SRZ ;  /* 0x0000000000167805 */ /* 0x000fe4000001ff00 */
[----:B------:R4:W5:Y:S01]  /*05b0*/  @!P2 LDG.E.U16 R19, desc[UR4][R26.64] ;  /* 0x000000041a13a981 */ /* 0x000962000c1e1500 */
[----:B-1----:R-:W-:-:S02]  /*05c0*/  HFMA2 R24, -RZ, RZ, 0, 0 ;  /* 0x00000000ff187431 */ /* 0x002fc400000001ff */
[----:B------:R-:W-:Y:S01]  /*05d0*/  @!P2 IMAD.WIDE.U32 R46, R21, 0x4, R46 ;  /* 0x00000004152ea825 */ /* 0x000fe200078e002e */
[----:B------:R-:W1:Y:S01]  /*05e0*/  LDC.64 R50, c[0x0][0x3b8] ;  /* 0x0000ee00ff327b82 */ /* 0x000e620000000a00 */
[----:B------:R-:W-:Y:S02]  /*05f0*/  @!P1 IADD3 R29, PT, PT, R59, R0, RZ ;  /* 0x000000003b1d9210 */ /* 0x000fe40007ffe0ff */
[----:B--2---:R-:W-:-:S04]  /*0600*/  @!P2 IMAD.WIDE.U32 R44, R21, 0x4, R44 ;  /* 0x00000004152ca825 */ /* 0x004fc800078e002c */
[----:B------:R-:W-:Y:S01]  /*0610*/  @!P2 IMAD.WIDE.U32 R42, R21, 0x4, R42 ;  /* 0x00000004152aa825 */ /* 0x000fe200078e002a */
[----:B------:R-:W-:Y:S01]  /*0620*/  MOV R21, RZ ;  /* 0x000000ff00157202 */ /* 0x000fe20000000f00 */
[----:B------:R-:W2:Y:S01]  /*0630*/  LDC.64 R38, c[0x0][0x3a0] ;  /* 0x0000e800ff267b82 */ /* 0x000ea20000000a00 */
[----:B----4-:R-:W-:Y:S01]  /*0640*/  PRMT R26, RZ, 0x7610, R26 ;  /* 0x00007610ff1a7816 */ /* 0x010fe2000000001a */
[----:B0-----:R-:W-:Y:S01]  /*0650*/  @!P1 IMAD.WIDE.U32 R32, R29, 0x2, R32 ;  /* 0x000000021d209825 */ /* 0x001fe200078e0020 */
[----:B------:R-:W-:Y:S01]  /*0660*/  @!P1 IADD3 R0, PT, PT, R0, 0x80, RZ ;  /* 0x0000008000009810 */ /* 0x000fe20007ffe0ff */
[----:B------:R-:W5:Y:S04]  /*0670*/  @!P2 LDG.E R23, desc[UR4][R46.64] ;  /* 0x000000042e17a981 */ /* 0x000f68000c1e1900 */
[----:B------:R-:W0:Y:S01]  /*0680*/  LDC.64 R36, c[0x0][0x3c0] ;  /* 0x0000f000ff247b82 */ /* 0x000e220000000a00 */
[----:B------:R-:W5:Y:S04]  /*0690*/  @!P2 LDG.E R21, desc[UR4][R48.64] ;  /* 0x000000043015a981 */ /* 0x000f68000c1e1900 */
[----:B------:R-:W5:Y:S03]  /*06a0*/  @!P2 LDG.E R22, desc[UR4][R44.64] ;  /* 0x000000042c16a981 */ /* 0x000f66000c1e1900 */
[----:B------:R-:W4:Y:S01]  /*06b0*/  LDC.64 R54, c[0x0][0x3c8] ;  /* 0x0000f200ff367b82 */ /* 0x000f220000000a00 */
[----:B------:R-:W5:Y:S01]  /*06c0*/  @!P2 LDG.E R24, desc[UR4][R42.64] ;  /* 0x000000042a18a981 */ /* 0x000f62000c1e1900 */
[----:B------:R-:W-:-:S03]  /*06d0*/  ISETP.GE.U32.AND P2, PT, R0, R3, PT ;  /* 0x000000030000720c */ /* 0x000fc60003f46070 */
[----:B------:R1:W5:Y:S03]  /*06e0*/  @!P1 LDG.E.U16 R26, desc[UR4][R32.64] ;  /* 0x00000004201a9981 */ /* 0x000366000c1e1500 */
[----:B------:R-:W4:Y:S01]  /*06f0*/  @!P1 LDC.64 R52, c[0x0][0x3d0] ;  /* 0x0000f400ff349b82 */ /* 0x000f220000000a00 */
[----:B------:R-:W-:Y:S01]  /*0700*/  PRMT R25, RZ, 0x7610, R25 ;  /* 0x00007610ff197816 */ /* 0x000fe20000000019 */
[----:B------:R-:W-:Y:S01]  /*0710*/  @!P1 IMAD.WIDE.U32 R40, R29, 0x2, R40 ;  /* 0x000000021d289825 */ /* 0x000fe200078e0028 */
[----:B------:R-:W-:-:S03]  /*0720*/  MOV R27, RZ ;  /* 0x000000ff001b7202 */ /* 0x000fc60000000f00 */
[----:B------:R-:W-:Y:S02]  /*0730*/  HFMA2 R28, -RZ, RZ, 0, 0 ;  /* 0x00000000ff1c7431 */ /* 0x000fe400000001ff */
[C---:B---3--:R-:W-:Y:S01]  /*0740*/  @!P1 IMAD.WIDE.U32 R34, R29.reuse, 0x4, R34 ;  /* 0x000000041d229825 */ /* 0x048fe200078e0022 */
[----:B------:R3:W5:Y:S01]  /*0750*/  @!P1 LDG.E.U16 R25, desc[UR4][R40.64] ;  /* 0x0000000428199981 */ /* 0x000762000c1e1500 */
[----:B-1----:R-:W1:Y:S02]  /*0760*/  LDC.64 R32, c[0x0][0x3c8] ;  /* 0x0000f200ff207b82 */ /* 0x002e640000000a00 */
[----:B------:R-:W-:Y:S01]  /*0770*/  @!P1 IMAD.WIDE.U32 R50, R29, 0x4, R50 ;  /* 0x000000041d329825 */ /* 0x000fe200078e0032 */
[----:B------:R2:W5:Y:S05]  /*0780*/  @!P1 LDG.E R27, desc[UR4][R34.64] ;  /* 0x00000004221b9981 */ /* 0x00056a000c1e1900 */
[----:B------:R-:W1:Y:S01]  /*0790*/  LDC.64 R46, c[0x0][0x3b0] ;  /* 0x0000ec00ff2e7b82 */ /* 0x000e620000000a00 */
[----:B---3--:R-:W-:Y:S01]  /*07a0*/  @!P2 IADD3 R41, PT, PT, R59, R0, RZ ;  /* 0x000000003b29a210 */ /* 0x008fe20007ffe0ff */
[----:B0-----:R-:W-:Y:S01]  /*07b0*/  @!P1 IMAD.WIDE.U32 R36, R29, 0x4, R36 ;  /* 0x000000041d249825 */ /* 0x001fe200078e0024 */
[----:B------:R-:W-:Y:S01]  /*07c0*/  CS2R R30, SRZ ;  /* 0x00000000001e7805 */ /* 0x000fe2000001ff00 */
[----:B------:R-:W5:Y:S01]  /*07d0*/  @!P1 LDG.E R28, desc[UR4][R50.64] ;  /* 0x00000004321c9981 */ /* 0x000f62000c1e1900 */
[----:B--2---:R-:W-:Y:S01]  /*07e0*/  PRMT R34, RZ, 0x7610, R34 ;  /* 0x00007610ff227816 */ /* 0x004fe20000000022 */
[----:B------:R-:W-:-:S02]  /*07f0*/  @!P2 IMAD.WIDE.U32 R38, R41, 0x2, R38 ;  /* 0x000000022926a825 */ /* 0x000fc400078e0026 */
[----:B------:R-:W0:Y:S02]  /*0800*/  LDC.64 R48, c[0x0][0x3a8] ;  /* 0x0000ea00ff307b82 */ /* 0x000e240000000a00 */
[C---:B----4-:R-:W-:Y:S01]  /*0810*/  @!P1 IMAD.WIDE.U32 R54, R29.reuse, 0x4, R54 ;  /* 0x000000041d369825 */ /* 0x050fe200078e0036 */
[----:B------:R2:W5:Y:S03]  /*0820*/  @!P2 LDG.E.U16 R34, desc[UR4][R38.64] ;  /* 0x000000042622a981 */ /* 0x000566000c1e1500 */
[----:B------:R-:W-:Y:S01]  /*0830*/  @!P1 IMAD.WIDE.U32 R52, R29, 0x4, R52 ;  /* 0x000000041d349825 */ /* 0x000fe200078e0034 */
[----:B------:R-:W-:Y:S01]  /*0840*/  MOV R29, RZ ;  /* 0x000000ff001d7202 */ /* 0x000fe20000000f00 */
[----:B------:R-:W3:Y:S01]  /*0850*/  LDC.64 R44, c[0x0][0x3b8] ;  /* 0x0000ee00ff2c7b82 */ /* 0x000ee20000000a00 */
[----:B------:R-:W-:Y:S01]  /*0860*/  @!P2 IADD3 R0, PT, PT, R0, 0x80, RZ ;  /* 0x000000800000a810 */ /* 0x000fe20007ffe0ff */
[C---:B-1----:R-:W-:Y:S01]  /*0870*/  @!P2 IMAD.WIDE.U32 R32, R41.reuse, 0x4, R32 ;  /* 0x000000042920a825 */ /* 0x042fe200078e0020 */
[----:B------:R1:W5:Y:S05]  /*0880*/  @!P1 LDG.E R30, desc[UR4][R36.64] ;  /* 0x00000004241e9981 */ /* 0x00036a000c1e1900 */
[----:B------:R-:W4:Y:S01]  /*0890*/  LDC.64 R42, c[0x0][0x3c0] ;  /* 0x0000f000ff2a7b82 */ /* 0x000f220000000a00 */
[----:B--2---:R-:W-:Y:S01]  /*08a0*/  CS2R R38, SRZ ;  /* 0x0000000000267805 */ /* 0x004fe2000001ff00 */
[----:B------:R-:W5:Y:S04]  /*08b0*/  @!P1 LDG.E R29, desc[UR4][R54.64] ;  /* 0x00000004361d9981 */ /* 0x000f68000c1e1900 */
[----:B------:R-:W5:Y:S02]  /*08c0*/  @!P1 LDG.E R31, desc[UR4][R52.64] ;  /* 0x00000004341f9981 */ /* 0x000f64000c1e1900 */
[----:B------:R-:W2:Y:S01]  /*08d0*/  @!P2 LDC.64 R60, c[0x0][0x3d0] ;  /* 0x0000f400ff3cab82 */ /* 0x000ea20000000a00 */
[----:B------:R-:W-:Y:S01]  /*08e0*/  ISETP.GE.U32.AND P1, PT, R0, R3, PT ;  /* 0x000000030000720c */ /* 0x000fe20003f26070 */
[----:B------:R0:W5:Y:S06]  /*08f0*/  @!P2 LDG.E R38, desc[UR4][R32.64] ;  /* 0x000000042026a981 */ /* 0x00016c000c1e1900 */
[----:B------:R-:W2:Y:S01]  /*0900*/  LDC.64 R50, c[0x0][0x3a0] ;  /* 0x0000e800ff327b82 */ /* 0x000ea20000000a00 */
[----:B-1----:R-:W-:Y:S01]  /*0910*/  CS2R R36, SRZ ;  /* 0x0000000000247805 */ /* 0x002fe2000001ff00 */
[----:B------:R-:W-:-:S05]  /*0920*/  @!P2 IMAD.WIDE.U32 R46, R41, 0x4, R46 ;  /* 0x00000004292ea825 */ /* 0x000fca00078e002e */
[----:B------:R1:W5:Y:S01]  /*0930*/  @!P2 LDG.E R36, desc[UR4][R46.64] ;  /* 0x000000042e24a981 */ /* 0x000362000c1e1900 */
[----:B0-----:R-:W0:Y:S01]  /*0940*/  LDC.64 R32, c[0x0][0x3c8] ;  /* 0x0000f200ff207b82 */ /* 0x001e220000000a00 */
[----:B------:R-:W-:Y:S01]  /*0950*/  @!P2 IMAD.WIDE.U32 R48, R41, 0x2, R48 ;  /* 0x000000022930a825 */ /* 0x000fe200078e0030 */
[----:B------:R-:W-:-:S03]  /*0960*/  PRMT R35, RZ, 0x7610, R35 ;  /* 0x00007610ff237816 */ /* 0x000fc60000000023 */
[----:B---3--:R-:W-:-:S03]  /*0970*/  @!P2 IMAD.WIDE.U32 R44, R41, 0x4, R44 ;  /* 0x00000004292ca825 */ /* 0x008fc600078e002c */
[----:B------:R-:W3:Y:S01]  /*0980*/  LDC.64 R54, c[0x0][0x3b8] ;  /* 0x0000ee00ff367b82 */ /* 0x000ee20000000a00 */
[----:B-1----:R-:W-:Y:S01]  /*0990*/  @!P1 IADD3 R47, PT, PT, R59, R0, RZ ;  /* 0x000000003b2f9210 */ /* 0x002fe20007ffe0ff */
[C---:B----4-:R-:W-:Y:S01]  /*09a0*/  @!P2 IMAD.WIDE.U32 R42, R41.reuse, 0x4, R42 ;  /* 0x00000004292aa825 */ /* 0x050fe200078e002a */
[----:B------:R-:W5:Y:S03]  /*09b0*/  @!P2 LDG.E.U16 R35, desc[UR4][R48.64] ;  /* 0x000000043023a981 */ /* 0x000f66000c1e1500 */
[----:B--2---:R-:W-:Y:S01]  /*09c0*/  @!P2 IMAD.WIDE.U32 R60, R41, 0x4, R60 ;  /* 0x00000004293ca825 */ /* 0x004fe200078e003c */
[----:B------:R-:W-:Y:S01]  /*09d0*/  PRMT R41, RZ, 0x7610, R41 ;  /* 0x00007610ff297816 */ /* 0x000fe20000000029 */
[----:B------:R-:W1:Y:S01]  /*09e0*/  LDC.64 R52, c[0x0][0x3a8] ;  /* 0x0000ea00ff347b82 */ /* 0x000e620000000a00 */
[----:B------:R2:W5:Y:S01]  /*09f0*/  @!P2 LDG.E R37, desc[UR4][R44.64] ;  /* 0x000000042c25a981 */ /* 0x000562000c1e1900 */
[----:B------:R-:W-:-:S04]  /*0a00*/  @!P1 IMAD.WIDE.U32 R50, R47, 0x2, R50 ;  /* 0x000000022f329825 */ /* 0x000fc800078e0032 */
[----:B------:R-:W-:Y:S02]  /*0a10*/  HFMA2 R40, -RZ, RZ, 0, 0 ;  /* 0x00000000ff287431 */ /* 0x000fe400000001ff */
[----:B------:R-:W4:Y:S01]  /*0a20*/  LDC.64 R56, c[0x0][0x3b0] ;  /* 0x0000ec00ff387b82 */ /* 0x000f220000000a00 */
[----:B------:R3:W5:Y:S01]  /*0a30*/  @!P1 LDG.E.U16 R41, desc[UR4][R50.64] ;  /* 0x0000000432299981 */ /* 0x000762000c1e1500 */
[----:B0-----:R-:W-:Y:S01]  /*0a40*/  @!P1 IMAD.WIDE.U32 R32, R47, 0x4, R32 ;  /* 0x000000042f209825 */ /* 0x001fe200078e0020 */
[----:B--2---:R-:W-:Y:S02]  /*0a50*/  CS2R R44, SRZ ;  /* 0x00000000002c7805 */ /* 0x004fe4000001ff00 */
[----:B------:R-:W-:Y:S01]  /*0a60*/  @!P1 IADD3 R0, PT, PT, R0, 0x80, RZ ;  /* 0x0000008000009810 */ /* 0x000fe20007ffe0ff */
[----:B------:R-:W5:Y:S02]  /*0a70*/  @!P2 LDG.E R39, desc[UR4][R42.64] ;  /* 0x000000042a27a981 */ /* 0x000f64000c1e1900 */
[----:B------:R-:W0:Y:S02]  /*0a80*/  LDC.64 R48, c[0x0][0x3c0] ;  /* 0x0000f000ff307b82 */ /* 0x000e240000000a00 */
[----:B------:R2:W5:Y:S04]  /*0a90*/  @!P1 LDG.E R45, desc[UR4][R32.64] ;  /* 0x00000004202d9981 */ /* 0x000568000c1e1900 */
[----:B------:R4:W5:Y:S02]  /*0aa0*/  @!P2 LDG.E R40, desc[UR4][R60.64] ;  /* 0x000000043c28a981 */ /* 0x000964000c1e1900 */
[----:B---3--:R-:W3:Y:S01]  /*0ab0*/  @!P1 LDC.64 R50, c[0x0][0x3d0] ;  /* 0x0000f400ff329b82 */ /* 0x008ee20000000a00 */
[----:B------:R-:W-:-:S07]  /*0ac0*/  ISETP.GE.U32.AND P2, PT, R0, R3, PT ;  /* 0x000000030000720c */ /* 0x000fce0003f46070 */
[----:B--2---:R-:W2:Y:S01]  /*0ad0*/  LDC.64 R32, c[0x0][0x3b8] ;  /* 0x0000ee00ff207b82 */ /* 0x004ea20000000a00 */
[----:B------:R-:W-:Y:S01]  /*0ae0*/  @!P1 IMAD.WIDE.U32 R54, R47, 0x4, R54 ;  /* 0x000000042f369825 */ /* 0x000fe200078e0036 */
[----:B------:R-:W-:-:S03]  /*0af0*/  PRMT R42, RZ, 0x7610, R42 ;  /* 0x00007610ff2a7816 */ /* 0x000fc6000000002a */
[C---:B-1----:R-:W-:Y:S01]  /*0b00*/  @!P1 IMAD.WIDE.U32 R52, R47.reuse, 0x2, R52 ;  /* 0x000000022f349825 */ /* 0x042fe200078e0034 */
[----:B------:R1:W5:Y:S03]  /*0b10*/  @!P1 LDG.E R44, desc[UR4][R54.64] ;  /* 0x00000004362c9981 */ /* 0x000366000c1e1900 */
[C---:B----4-:R-:W-:Y:S01]  /*0b20*/  @!P1 IMAD.WIDE.U32 R56, R47.reuse, 0x4, R56 ;  /* 0x000000042f389825 */ /* 0x050fe200078e0038 */
[----:B------:R-:W-:Y:S01]  /*0b30*/  MOV R43, RZ ;  /* 0x000000ff002b7202 */ /* 0x000fe20000000f00 */
[----:B------:R4:W5:Y:S01]  /*0b40*/  @!P1 LDG.E.U16 R42, desc[UR4][R52.64] ;  /* 0x00000004342a9981 */ /* 0x000962000c1e1500 */
[----:B------:R-:W2:Y:S01]  /*0b50*/  LDC.64 R60, c[0x0][0x3a8] ;  /* 0x0000ea00ff3c7b82 */ /* 0x000ea20000000a00 */
[----:B0-----:R-:W-:-:S04]  /*0b60*/  @!P1 IMAD.WIDE.U32 R48, R47, 0x4, R48 ;  /* 0x000000042f309825 */ /* 0x001fc800078e0030 */
[----:B---3--:R-:W-:Y:S01]  /*0b70*/  @!P1 IMAD.WIDE.U32 R50, R47, 0x4, R50 ;  /* 0x000000042f329825 */ /* 0x008fe200078e0032 */
[----:B------:R-:W-:Y:S01]  /*0b80*/  MOV R47, RZ ;  /* 0x000000ff002f7202 */ /* 0x000fe20000000f00 */
[----:B------:R0:W5:Y:S01]  /*0b90*/  @!P1 LDG.E R43, desc[UR4][R56.64] ;  /* 0x00000004382b9981 */ /* 0x000162000c1e1900 */
[----:B-1----:R-:W-:Y:S01]  /*0ba0*/  @!P2 IADD3 R55, PT, PT, R59, R0, RZ ;  /* 0x000000003b37a210 */ /* 0x002fe20007ffe0ff */
[----:B----4-:R-:W1:Y:S03]  /*0bb0*/  LDC.64 R52, c[0x0][0x3a0] ;  /* 0x0000e800ff347b82 */ /* 0x010e660000000a00 */
[----:B------:R3:W5:Y:S01]  /*0bc0*/  @!P1 LDG.E R47, desc[UR4][R50.64] ;  /* 0x00000004322f9981 */ /* 0x000762000c1e1900 */
[----:B--2---:R-:W-:-:S04]  /*0bd0*/  @!P2 IMAD.WIDE.U32 R32, R55, 0x4, R32 ;  /* 0x000000043720a825 */ /* 0x004fc800078e0020 */
[----:B0-----:R-:W0:Y:S01]  /*0be0*/  LDC.64 R56, c[0x0][0x3b0] ;  /* 0x0000ec00ff387b82 */ /* 0x001e220000000a00 */
[----:B---3--:R-:W-:-:S06]  /*0bf0*/  CS2R R50, SRZ ;  /* 0x0000000000327805 */ /* 0x008fcc000001ff00 */
[----:B------:R2:W5:Y:S01]  /*0c00*/  @!P2 LDG.E R51, desc[UR4][R32.64] ;  /* 0x000000042033a981 */ /* 0x000562000c1e1900 */
[----:B------:R-:W-:Y:S01]  /*0c10*/  HFMA2 R46, -RZ, RZ, 0, 0 ;  /* 0x00000000ff2e7431 */ /* 0x000fe200000001ff */
[----:B--2---:R-:W2:Y:S05]  /*0c20*/  LDC.64 R32, c[0x0][0x3c0] ;  /* 0x0000f000ff207b82 */ /* 0x004eaa0000000a00 */
[----:B------:R3:W5:Y:S01]  /*0c30*/  @!P1 LDG.E R46, desc[UR4][R48.64] ;  /* 0x00000004302e9981 */ /* 0x000762000c1e1900 */
[----:B-1----:R-:W-:-:S04]  /*0c40*/  @!P2 IMAD.WIDE.U32 R52, R55, 0x2, R52 ;  /* 0x000000023734a825 */ /* 0x002fc800078e0034 */
[C---:B------:R-:W-:Y:S01]  /*0c50*/  @!P2 IMAD.WIDE.U32 R60, R55.reuse, 0x2, R60 ;  /* 0x00000002373ca825 */ /* 0x040fe200078e003c */
[----:B---3--:R-:W-:Y:S02]  /*0c60*/  PRMT R48, RZ, 0x7610, R48 ;  /* 0x00007610ff307816 */ /* 0x008fe40000000030 */
[----:B------:R-:W-:Y:S01]  /*0c70*/  PRMT R49, RZ, 0x7610, R49 ;  /* 0x00007610ff317816 */ /* 0x000fe20000000031 */
[----:B0-----:R-:W-:-:S03]  /*0c80*/  @!P2 IMAD.WIDE.U32 R56, R55, 0x4, R56 ;  /* 0x000000043738a825 */ /* 0x001fc600078e0038 */
[----:B------:R0:W5:Y:S04]  /*0c90*/  @!P2 LDG.E.U16 R48, desc[UR4][R52.64] ;  /* 0x000000043430a981 */ /* 0x000168000c1e1500 */
[----:B------:R1:W5:Y:S01]  /*0ca0*/  @!P2 LDG.E.U16 R49, desc[UR4][R60.64] ;  /* 0x000000043c31a981 */ /* 0x000362000c1e1500 */
[----:B--2---:R-:W-:-:S03]  /*0cb0*/  @!P2 IMAD.WIDE.U32 R32, R55, 0x4, R32 ;  /* 0x000000043720a825 */ /* 0x004fc600078e0020 */
[----:B------:R2:W5:Y:S01]  /*0cc0*/  @!P2 LDG.E R50, desc[UR4][R56.64] ;  /* 0x000000043832a981 */ /* 0x000562000c1e1900 */
[----:B0-----:R-:W-:Y:S01]  /*0cd0*/  CS2R R52, SRZ ;  /* 0x0000000000347805 */ /* 0x001fe2000001ff00 */
[----:B-1----:R-:W0:Y:S05]  /*0ce0*/  LDC.64 R60, c[0x0][0x3c8] ;  /* 0x0000f200ff3c7b82 */ /* 0x002e2a0000000a00 */
[----:B------:R1:W5:Y:S01]  /*0cf0*/  @!P2 LDG.E R53, desc[UR4][R32.64] ;  /* 0x000000042035a981 */ /* 0x000362000c1e1900 */
[----:B------:R-:W-:Y:S02]  /*0d00*/  @!P2 IADD3 R0, PT, PT, R0, 0x80, RZ ;  /* 0x000000800000a810 */ /* 0x000fe40007ffe0ff */
[----:B--2---:R-:W2:Y:S02]  /*0d10*/  @!P2 LDC.64 R56, c[0x0][0x3d0] ;  /* 0x0000f400ff38ab82 */ /* 0x004ea40000000a00 */
[----:B------:R-:W-:-:S06]  /*0d20*/  ISETP.GE.U32.AND P1, PT, R0, R3, PT ;  /* 0x000000030000720c */ /* 0x000fcc0003f26070 */
[----:B-1----:R-:W1:Y:S07]  /*0d30*/  LDC.64 R32, c[0x0][0x3a0] ;  /* 0x0000e800ff207b82 */ /* 0x002e6e0000000a00 */
[----:B------:R-:W-:Y:S01]  /*0d40*/  @!P1 IADD3 R59, PT, PT, R59, R0, RZ ;  /* 0x000000003b3b9210 */ /* 0x000fe20007ffe0ff */
[----:B0-----:R-:W-:-:S05]  /*0d50*/  @!P2 IMAD.WIDE.U32 R60, R55, 0x4, R60 ;  /* 0x00000004373ca825 */ /* 0x001fca00078e003c */
[----:B------:R0:W5:Y:S01]  /*0d60*/  @!P2 LDG.E R52, desc[UR4][R60.64] ;  /* 0x000000043c34a981 */ /* 0x000162000c1e1900 */
[----:B--2---:R-:W-:Y:S01]  /*0d70*/  @!P2 IMAD.WIDE.U32 R56, R55, 0x4, R56 ;  /* 0x000000043738a825 */ /* 0x004fe200078e0038 */
[----:B------:R-:W-:Y:S01]  /*0d80*/  PRMT R55, RZ, 0x7610, R55 ;  /* 0x00007610ff377816 */ /* 0x000fe20000000037 */
[----:B0-----:R-:W0:Y:S02]  /*0d90*/  LDC.64 R60, c[0x0][0x3a8] ;  /* 0x0000ea00ff3c7b82 */ /* 0x001e240000000a00 */
[----:B-1----:R-:W-:-:S05]  /*0da0*/  @!P1 IMAD.WIDE.U32 R32, R59, 0x2, R32 ;  /* 0x000000023b209825 */ /* 0x002fca00078e0020 */
[----:B------:R1:W5:Y:S01]  /*0db0*/  @!P1 LDG.E.U16 R55, desc[UR4][R32.64] ;  /* 0x0000000420379981 */ /* 0x000362000c1e1500 */
[----:B------:R-:W-:Y:S01]  /*0dc0*/  HFMA2 R54, -RZ, RZ, 0, 0 ;  /* 0x00000000ff367431 */ /* 0x000fe200000001ff */
[----:B-1----:R-:W1:Y:S05]  /*0dd0*/  LDC.64 R32, c[0x0][0x3b0] ;  /* 0x0000ec00ff207b82 */ /* 0x002e6a0000000a00 */
[----:B------:R2:W5:Y:S01]  /*0de0*/  @!P2 LDG.E R54, desc[UR4][R56.64] ;  /* 0x000000043836a981 */ /* 0x000562000c1e1900 */
[----:B0-----:R-:W-:Y:S01]  /*0df0*/  @!P1 IMAD.WIDE.U32 R60, R59, 0x2, R60 ;  /* 0x000000023b3c9825 */ /* 0x001fe200078e003c */
[----:B--2---:R-:W-:Y:S02]  /*0e00*/  PRMT R56, RZ, 0x7610, R56 ;  /* 0x00007610ff387816 */ /* 0x004fe40000000038 */
[----:B------:R-:W-:-:S04]  /*0e10*/  MOV R57, RZ ;  /* 0x000000ff00397202 */ /* 0x000fc80000000f00 */
[----:B------:R0:W5:Y:S01]  /*0e20*/  @!P1 LDG.E.U16 R56, desc[UR4][R60.64] ;  /* 0x000000043c389981 */ /* 0x000162000c1e1500 */
[----:B-1----:R-:W-:Y:S01]  /*0e30*/  @!P1 IMAD.WIDE.U32 R32, R59, 0x4, R32 ;  /* 0x000000043b209825 */ /* 0x002fe200078e0020 */
[----:B0-----:R-:W0:Y:S04]  /*0e40*/  LDC.64 R60, c[0x0][0x3b8] ;  /* 0x0000ee00ff3c7b82 */ /* 0x001e280000000a00 */
[----:B------:R1:W5:Y:S04]  /*0e50*/  @!P1 LDG.E R57, desc[UR4][R32.64] ;  /* 0x0000000420399981 */ /* 0x000368000c1e1900 */
[----:B-1----:R-:W1:Y:S01]  /*0e60*/  LDC.64 R32, c[0x0][0x3c0] ;  /* 0x0000f000ff207b82 */ /* 0x002e620000000a00 */
[----:B------:R-:W-:-:S02]  /*0e70*/  HFMA2 R58, -RZ, RZ, 0, 0 ;  /* 0x00000000ff3a7431 */ /* 0x000fc400000001ff */
[----:B0-----:R-:W-:-:S05]  /*0e80*/  @!P1 IMAD.WIDE.U32 R60, R59, 0x4, R60 ;  /* 0x000000043b3c9825 */ /* 0x001fca00078e003c */
[----:B------:R0:W5:Y:S01]  /*0e90*/  @!P1 LDG.E R58, desc[UR4][R60.64] ;  /* 0x000000043c3a9981 */ /* 0x000162000c1e1900 */
[----:B-1----:R-:W-:Y:S01]  /*0ea0*/  @!P1 IMAD.WIDE.U32 R32, R59, 0x4, R32 ;  /* 0x000000043b209825 */ /* 0x002fe200078e0020 */
[----:B0-----:R-:W-:-:S06]  /*0eb0*/  MOV R60, RZ ;  /* 0x000000ff003c7202 */ /* 0x001fcc0000000f00 */
[----:B------:R0:W5:Y:S02]  /*0ec0*/  @!P1 LDG.E R60, desc[UR4][R32.64] ;  /* 0x00000004203c9981 */ /* 0x000164000c1e1900 */
[----:B0-----:R-:W0:Y:S01]  /*0ed0*/  LDC.64 R32, c[0x0][0x3c8] ;  /* 0x0000f200ff207b82 */ /* 0x001e220000000a00 */
[----:B------:R-:W-:Y:S02]  /*0ee0*/  HFMA2 R0, -RZ, RZ, 0, 0 ;  /* 0x00000000ff007431 */ /* 0x000fe400000001ff */
[----:B0-----:R-:W-:-:S05]  /*0ef0*/  @!P1 IMAD.WIDE.U32 R32, R59, 0x4, R32 ;  /* 0x000000043b209825 */ /* 0x001fca00078e0020 */
[----:B------:R0:W5:Y:S02]  /*0f00*/  @!P1 LDG.E R0, desc[UR4][R32.64] ;  /* 0x0000000420009981 */ /* 0x000164000c1e1900 */
[----:B0-----:R-:W0:Y:S02]  /*0f10*/  @!P1 LDC.64 R32, c[0x0][0x3d0] ;  /* 0x0000f400ff209b82 */ /* 0x001e240000000a00 */
[----:B0-----:R-:W-:Y:S01]  /*0f20*/  @!P1 IMAD.WIDE.U32 R32, R59, 0x4, R32 ;  /* 0x000000043b209825 */ /* 0x001fe200078e0020 */
[----:B------:R-:W-:-:S06]  /*0f30*/  MOV R59, RZ ;  /* 0x000000ff003b7202 */ /* 0x000fcc0000000f00 */
[----:B------:R0:W5:Y:S01]  /*0f40*/  @!P1 LDG.E R59, desc[UR4][R32.64] ;  /* 0x00000004203b9981 */ /* 0x000162000c1e1900 */
[----:B------:R-:W-:Y:S04]  /*0f50*/  BSSY.RECONVERGENT B0, `(.L_x_14725) ;  /* 0x000000e000007945 */ /* 0x000fe80003800200 */
[----:B------:R-:W-:Y:S05]  /*0f60*/  @P0 BRA `(.L_x_14726) ;  /* 0x0000000000300947 */ /* 0x000fea0003800000 */
[----:B------:R-:W1:Y:S01]  /*0f70*/  LDCU UR6, c[0x0][0x388] ;  /* 0x00007100ff0677ac */ /* 0x000e620008000800 */
[C---:B0----5:R-:W-:Y:S01]  /*0f80*/  FMUL.FTZ R33, R9.reuse, R9 ;  /* 0x0000000909217220 */ /* 0x061fe20000410000 */
[----:B------:R-:W-:Y:S01]  /*0f90*/  FMUL.FTZ R6, R9, R6 ;  /* 0x0000000609067220 */ /* 0x000fe20000410000 */
[----:B------:R-:W-:Y:S02]  /*0fa0*/  SHF.L.U32 R9, R4, 0x10, RZ ;  /* 0x0000001004097819 */ /* 0x000fe400000006ff */
[----:B------:R-:W-:Y:S01]  /*0fb0*/  SHF.L.U32 R4, R5, 0x10, RZ ;  /* 0x0000001005047819 */ /* 0x000fe200000006ff */
[----:B------:R-:W-:-:S04]  /*0fc0*/  FMUL.FTZ R8, R33, R8 ;  /* 0x0000000821087220 */ /* 0x000fc80000410000 */
[----:B------:R-:W-:Y:S01]  /*0fd0*/  FADD.FTZ R4, R4, -R7 ;  /* 0x8000000704047221 */ /* 0x000fe20000010000 */
[----:B-1----:R-:W-:Y:S01]  /*0fe0*/  FFMA.FTZ R9, -R10, UR6, R9 ;  /* 0x000000060a097c23 */ /* 0x002fe20008010109 */
[----:B------:R-:W-:-:S04]  /*0ff0*/  FMUL.FTZ R8, R8, UR6 ;  /* 0x0000000608087c20 */ /* 0x000fc80008410000 */
[----:B------:R-:W-:-:S04]  /*1000*/  FFMA.FTZ R9, -R8, R4, R9 ;  /* 0x0000000408097223 */ /* 0x000fc80000010109 */
[----:B------:R-:W-:-:S05]  /*1010*/  FMUL.FTZ R5, R6, R9 ;  /* 0x0000000906057220 */ /* 0x000fca0000410000 */
[----:B------:R-:W-:-:S07]  /*1020*/  F2FP.BF16.F32.PACK_AB R5, RZ, R5 ;  /* 0x00000005ff05723e */ /* 0x000fce00000010ff */
.L_x_14726:
[----:B------:R-:W-:Y:S05]  /*1030*/  BSYNC.RECONVERGENT B0 ;  /* 0x0000000000007941 */ /* 0x000fea0003800200 */
.L_x_14725:
[----:B-----5:R-:W1:Y:S01]  /*1040*/  S2R R6, SR_TID.X ;  /* 0x0000000000067919 */ /* 0x020e620000002100 */
[----:B------:R-:W-:Y:S01]  /*1050*/  BSSY.RECONVERGENT B0, `(.L_x_14727) ;  /* 0x000001e000007945 */ /* 0x000fe20003800200 */
[C---:B-1----:R-:W-:Y:S02]  /*1060*/  IADD3 R4, PT, PT, R6.reuse, 0x100, RZ ;  /* 0x0000010006047810 */ /* 0x042fe40007ffe0ff */
[-C--:B------:R-:W-:Y:S02]  /*1070*/  ISETP.GE.U32.AND P5, PT, R6, R3.reuse, PT ;  /* 0x000000030600720c */ /* 0x080fe40003fa6070 */
[----:B------:R-:W-:Y:S02]  /*1080*/  ISETP.GE.U32.AND P1, PT, R4, R3, PT ;  /* 0x000000030400720c */ /* 0x000fe40003f26070 */
[----:B------:R-:W-:Y:S02]  /*1090*/  IADD3 R4, PT, PT, R6, 0x180, RZ ;  /* 0x0000018006047810 */ /* 0x000fe40007ffe0ff */
[----:B------:R-:W-:-:S02]  /*10a0*/  P2R R9, PR, RZ, 0x2 ;  /* 0x00000002ff097803 */ /* 0x000fc40000000000 */
[----:B------:R-:W-:Y:S02]  /*10b0*/  ISETP.GE.U32.AND P0, PT, R4, R3, PT ;  /* 0x000000030400720c */ /* 0x000fe40003f06070 */
[----:B------:R-:W-:-:S04]  /*10c0*/  IADD3 R4, PT, PT, R6, 0x200, RZ ;  /* 0x0000020006047810 */ /* 0x000fc80007ffe0ff */
        /* <DEDUP_REMOVED lines=8> */
[----:B------:R-:W-:-:S13]  /*1150*/  ISETP.GE.U32.AND P6, PT, R4, R3, PT ;  /* 0x000000030400720c */ /* 0x000fda0003fc6070 */
[----:B------:R-:W-:Y:S05]  /*1160*/  @P6 BRA `(.L_x_14728) ;  /* 0x0000000000306947 */ /* 0x000fea0003800000 */
[----:B------:R-:W1:Y:S01]  /*1170*/  LDCU UR6, c[0x0][0x388] ;  /* 0x00007100ff0677ac */ /* 0x000e620008000800 */
[C---:B------:R-:W-:Y:S01]  /*1180*/  FMUL.FTZ R8, R16.reuse, R16 ;  /* 0x0000001010087220 */ /* 0x040fe20000410000 */
[----:B------:R-:W-:Y:S01]  /*1190*/  SHF.L.U32 R10, R11, 0x10, RZ ;  /* 0x000000100b0a7819 */ /* 0x000fe200000006ff */
[----:B------:R-:W-:Y:S01]  /*11a0*/  FMUL.FTZ R13, R16, R13 ;  /* 0x0000000d100d7220 */ /* 0x000fe20000410000 */
        /* <DEDUP_REMOVED lines=8> */
.L_x_14728:
[----:B------:R-:W-:Y:S05]  /*1230*/  BSYNC.RECONVERGENT B0 ;  /* 0x0000000000007941 */ /* 0x000fea0003800200 */
.L_x_14727:
[----:B------:R-:W-:Y:S01]  /*1240*/  ISETP.NE.AND P6, PT, R9, RZ, PT ;  /* 0x000000ff0900720c */ /* 0x000fe20003fc5270 */
[----:B------:R-:W-:-:S12]  /*1250*/  BSSY.RECONVERGENT B0, `(.L_x_14729) ;  /* 0x000000e000007945 */ /* 0x000fd80003800200 */
        /* <DEDUP_REMOVED lines=13> */
.L_x_14730:
[----:B------:R-:W-:Y:S05]  /*1330*/  BSYNC.RECONVERGENT B0 ;  /* 0x0000000000007941 */ /* 0x000fea0003800200 */
.L_x_14729:
[----:B------:R-:W-:Y:S04]  /*1340*/  BSSY.RECONVERGENT B0, `(.L_x_14731) ;  /* 0x000000e000007945 */ /* 0x000fe80003800200 */
        /* <DEDUP_REMOVED lines=13> */
.L_x_14732:
[----:B------:R-:W-:Y:S05]  /*1420*/  BSYNC.RECONVERGENT B0 ;  /* 0x0000000000007941 */ /* 0x000fea0003800200 */
.L_x_14731:
        /* <DEDUP_REMOVED lines=14> */
.L_x_14734:
[----:B------:R-:W-:Y:S05]  /*1510*/  BSYNC.RECONVERGENT B0 ;  /* 0x0000000000007941 */ /* 0x000fea0003800200 */
.L_x_14733:
        /* <DEDUP_REMOVED lines=14> */
.L_x_14736:
[----:B------:R-:W-:Y:S05]  /*1600*/  BSYNC.RECONVERGENT B0 ;  /* 0x0000000000007941 */ /* 0x000fea0003800200 */
.L_x_14735:
        /* <DEDUP_REMOVED lines=14> */
.L_x_14738:
[----:B------:R-:W-:Y:S05]  /*16f0*/  BSYNC.RECONVERGENT B0 ;  /* 0x0000000000007941 */ /* 0x000fea0003800200 */
.L_x_14737:
        /* <DEDUP_REMOVED lines=14> */
.L_x_14740:
[----:B------:R-:W-:Y:S05]  /*17e0*/  BSYNC.RECONVERGENT B0 ;  /* 0x0000000000007941 */ /* 0x000fea0003800200 */
.L_x_14739:
[----:B------:R-:W-:Y:S04]  /*17f0*/  BSSY.RECONVERGENT B0, `(.L_x_14741) ;  /* 0x0000033000007945 */ /* 0x000fe80003800200 */
[----:B------:R-:W-:Y:S04]  /*1800*/  BSSY.RELIABLE B1, `(.L_x_14742) ;  /* 0x000002b000017945 */ /* 0x000fe80003800100 */
[----:B------:R-:W-:Y:S05]  /*1810*/  @P5 BRA `(.L_x_14743) ;  /* 0x0000000000305947 */ /* 0x000fea0003800000 */
[----:B------:R-:W1:Y:S01]  /*1820*/  LDC.64 R14, c[0x0][0x398] ;  /* 0x0000e600ff0e7b82 */ /* 0x000e620000000a00 */
[----:B------:R-:W-:Y:S02]  /*1830*/  LEA R13, R2, R6, 0xa ;  /* 0x00000006020d7211 */ /* 0x000fe400078e50ff */
[----:B------:R-:W-:-:S04]  /*1840*/  MOV R6, R4 ;  /* 0x0000000400067202 */ /* 0x000fc80000000f00 */
[----:B------:R-:W-:Y:S01]  /*1850*/  ISETP.GE.U32.AND P0, PT, R6, R3, PT ;  /* 0x000000030600720c */ /* 0x000fe20003f06070 */
[----:B-1----:R-:W-:-:S05]  /*1860*/  IMAD.WIDE.U32 R14, R13, 0x2, R14 ;  /* 0x000000020d0e7825 */ /* 0x002fca00078e000e */
[----:B------:R1:W-:Y:S07]  /*1870*/  STG.E.U16 desc[UR4][R14.64], R5 ;  /* 0x000000050e007986 */ /* 0x0003ee000c101504 */
[----:B------:R-:W-:Y:S05]  /*1880*/  @P0 BRA `(.L_x_14744) ;  /* 0x0000000000300947 */ /* 0x000fea0003800000 */
[----:B-1----:R-:W1:Y:S01]  /*1890*/  LDC.64 R4, c[0x0][0x398] ;  /* 0x0000e600ff047b82 */ /* 0x002e620000000a00 */
[----:B------:R-:W-:Y:S02]  /*18a0*/  LEA R13, R2, R6, 0xa ;  /* 0x00000006020d7211 */ /* 0x000fe400078e50ff */
[----:B------:R-:W-:-:S03]  /*18b0*/  IADD3 R6, PT, PT, R6, 0x80, RZ ;  /* 0x0000008006067810 */ /* 0x000fc60007ffe0ff */
[----:B-1----:R-:W-:-:S05]  /*18c0*/  IMAD.WIDE.U32 R4, R13, 0x2, R4 ;  /* 0x000000020d047825 */ /* 0x002fca00078e0004 */
[----:B------:R1:W-:Y:S02]  /*18d0*/  STG.E.U16 desc[UR4][R4.64], R7 ;  /* 0x0000000704007986 */ /* 0x0003e4000c101504 */
.L_x_14743:
[----:B------:R-:W-:-:S13]  /*18e0*/  ISETP.GE.U32.AND P0, PT, R6, R3, PT ;  /* 0x000000030600720c */ /* 0x000fda0003f06070 */
[----:B------:R-:W-:Y:S05]  /*18f0*/  @P0 BRA `(.L_x_14745) ;  /* 0x0000000000300947 */ /* 0x000fea0003800000 */
[----:B-1----:R-:W1:Y:S01]  /*1900*/  LDC.64 R4, c[0x0][0x398] ;  /* 0x0000e600ff047b82 */ /* 0x002e620000000a00 */
[----:B------:R-:W-:Y:S02]  /*1910*/  LEA R7, R2, R6, 0xa ;  /* 0x0000000602077211 */ /* 0x000fe400078e50ff */
[----:B------:R-:W-:-:S03]  /*1920*/  IADD3 R6, PT, PT, R6, 0x80, RZ ;  /* 0x0000008006067810 */ /* 0x000fc60007ffe0ff */
[----:B-1----:R-:W-:-:S05]  /*1930*/  IMAD.WIDE.U32 R4, R7, 0x2, R4 ;  /* 0x0000000207047825 */ /* 0x002fca00078e0004 */
[----:B------:R2:W-:Y:S02]  /*1940*/  STG.E.U16 desc[UR4][R4.64], R8 ;  /* 0x0000000804007986 */ /* 0x0005e4000c101504 */
.L_x_14744:
[----:B------:R-:W-:-:S13]  /*1950*/  ISETP.GE.U32.AND P0, PT, R6, R3, PT ;  /* 0x000000030600720c */ /* 0x000fda0003f06070 */
[----:B------:R-:W-:Y:S05]  /*1960*/  @P0 BRA `(.L_x_14746) ;  /* 0x0000000000300947 */ /* 0x000fea0003800000 */
[----:B-12---:R-:W1:Y:S01]  /*1970*/  LDC.64 R4, c[0x0][0x398] ;  /* 0x0000e600ff047b82 */ /* 0x006e620000000a00 */
[----:B------:R-:W-:Y:S02]  /*1980*/  LEA R7, R2, R6, 0xa ;  /* 0x0000000602077211 */ /* 0x000fe400078e50ff */
[----:B------:R-:W-:-:S03]  /*1990*/  IADD3 R6, PT, PT, R6, 0x80, RZ ;  /* 0x0000008006067810 */ /* 0x000fc60007ffe0ff */
[----:B-1----:R-:W-:-:S05]  /*19a0*/  IMAD.WIDE.U32 R4, R7, 0x2, R4 ;  /* 0x0000000207047825 */ /* 0x002fca00078e0004 */
[----:B------:R2:W-:Y:S02]  /*19b0*/  STG.E.U16 desc[UR4][R4.64], R9 ;  /* 0x0000000904007986 */ /* 0x0005e4000c101504 */
.L_x_14745:
[----:B------:R-:W-:-:S13]  /*19c0*/  ISETP.GE.U32.AND P0, PT, R6, R3, PT ;  /* 0x000000030600720c */ /* 0x000fda0003f06070 */
[----:B------:R-:W-:Y:S05]  /*19d0*/  @P0 BRA `(.L_x_14747) ;  /* 0x0000000000340947 */ /* 0x000fea0003800000 */
[----:B-12---:R-:W1:Y:S01]  /*19e0*/  LDC.64 R4, c[0x0][0x398] ;  /* 0x0000e600ff047b82 */ /* 0x006e620000000a00 */
[----:B------:R-:W-:Y:S02]  /*19f0*/  LEA R7, R2, R6, 0xa ;  /* 0x0000000602077211 */ /* 0x000fe400078e50ff */
[----:B------:R-:W-:-:S03]  /*1a00*/  IADD3 R6, PT, PT, R6, 0x80, RZ ;  /* 0x0000008006067810 */ /* 0x000fc60007ffe0ff */
[----:B-1----:R-:W-:-:S05]  /*1a10*/  IMAD.WIDE.U32 R4, R7, 0x2, R4 ;  /* 0x0000000207047825 */ /* 0x002fca00078e0004 */
[----:B------:R3:W-:Y:S02]  /*1a20*/  STG.E.U16 desc[UR4][R4.64], R10 ;  /* 0x0000000a04007986 */ /* 0x0007e4000c101504 */
.L_x_14746:
[----:B------:R-:W-:-:S13]  /*1a30*/  ISETP.GE.U32.AND P0, PT, R6, R3, PT ;  /* 0x000000030600720c */ /* 0x000fda0003f06070 */
[----:B------:R-:W-:Y:S05]  /*1a40*/  @P0 BREAK.RELIABLE B1 ;  /* 0x0000000000010942 */ /* 0x000fea0003800100 */
[----:B------:R-:W-:Y:S05]  /*1a50*/  @P0 BRA `(.L_x_14748) ;  /* 0x0000000000300947 */ /* 0x000fea0003800000 */
[----:B-123--:R-:W1:Y:S01]  /*1a60*/  LDC.64 R4, c[0x0][0x398] ;  /* 0x0000e600ff047b82 */ /* 0x00ee620000000a00 */
[----:B------:R-:W-:Y:S02]  /*1a70*/  LEA R7, R2, R6, 0xa ;  /* 0x0000000602077211 */ /* 0x000fe400078e50ff */
[----:B------:R-:W-:-:S03]  /*1a80*/  IADD3 R6, PT, PT, R6, 0x80, RZ ;  /* 0x0000008006067810 */ /* 0x000fc60007ffe0ff */
[----:B-1----:R-:W-:-:S05]  /*1a90*/  IMAD.WIDE.U32 R4, R7, 0x2, R4 ;  /* 0x0000000207047825 */ /* 0x002fca00078e0004 */
[----:B------:R3:W-:Y:S02]  /*1aa0*/  STG.E.U16 desc[UR4][R4.64], R11 ;  /* 0x0000000b04007986 */ /* 0x0007e4000c101504 */
.L_x_14747:
[----:B------:R-:W-:Y:S05]  /*1ab0*/  BSYNC.RELIABLE B1 ;  /* 0x0000000000017941 */ /* 0x000fea0003800100 */
.L_x_14742:
[----:B------:R-:W-:-:S13]  /*1ac0*/  ISETP.GE.U32.AND P0, PT, R6, R3, PT ;  /* 0x000000030600720c */ /* 0x000fda0003f06070 */
[----:B-123--:R-:W1:Y:S01]  /*1ad0*/  @!P0 LDC.64 R4, c[0x0][0x398] ;  /* 0x0000e600ff048b82 */ /* 0x00ee620000000a00 */
[----:B------:R-:W-:Y:S02]  /*1ae0*/  @!P0 LEA R7, R2, R6, 0xa ;  /* 0x0000000602078211 */ /* 0x000fe400078e50ff */
[----:B------:R-:W-:-:S03]  /*1af0*/  @!P0 IADD3 R6, PT, PT, R6, 0x80, RZ ;  /* 0x0000008006068810 */ /* 0x000fc60007ffe0ff */
[----:B-1----:R-:W-:-:S05]  /*1b00*/  @!P0 IMAD.WIDE.U32 R4, R7, 0x2, R4 ;  /* 0x0000000207048825 */ /* 0x002fca00078e0004 */
[----:B------:R4:W-:Y:S02]  /*1b10*/  @!P0 STG.E.U16 desc[UR4][R4.64], R12 ;  /* 0x0000000c04008986 */ /* 0x0009e4000c101504 */
.L_x_14748:
[----:B------:R-:W-:Y:S05]  /*1b20*/  BSYNC.RECONVERGENT B0 ;  /* 0x0000000000007941 */ /* 0x000fea0003800200 */
.L_x_14741:
[----:B------:R-:W-:Y:S05]  /*1b30*/  WARPSYNC.ALL ;  /* 0x0000000000007948 */ /* 0x000fea0003800000 */
[----:B------:R-:W-:-:S13]  /*1b40*/  ISETP.GE.U32.AND P0, PT, R6, R3, PT ;  /* 0x000000030600720c */ /* 0x000fda0003f06070 */
[----:B------:R-:W-:Y:S05]  /*1b50*/  @P0 EXIT ;  /* 0x000000000000094d */ /* 0x000fea0003800000 */
[----:B-1234-:R-:W1:Y:S01]  /*1b60*/  LDC.64 R4, c[0x0][0x398] ;  /* 0x0000e600ff047b82 */ /* 0x01ee620000000a00 */
[----:B------:R-:W-:-:S05]  /*1b70*/  LEA R3, R2, R6, 0xa ;  /* 0x0000000602037211 */ /* 0x000fca00078e50ff */
[----:B-1----:R-:W-:-:S05]  /*1b80*/  IMAD.WIDE.U32 R2, R3, 0x2, R4 ;  /* 0x0000000203027825 */ /* 0x002fca00078e0004 */
[----:B------:R-:W-:Y:S01]  /*1b90*/  STG.E.U16 desc[UR4][R2.64], R0 ;  /* 0x0000000002007986 */ /* 0x000fe2000c101504 */
[----:B------:R-:W-:Y:S05]  /*1ba0*/  EXIT ;  /* 0x000000000000794d */ /* 0x000fea0003800000 */
.L_x_14724:
[----:B------:R-:W0:Y:S01]  /*1bb0*/  S2R R0, SR_TID.X ;  /* 0x0000000000007919 */ /* 0x000e220000002100 */
[----:B------:R-:W1:Y:S01]  /*1bc0*/  LDC.64 R40, c[0x0][0x3a8] ;  /* 0x0000ea00ff287b82 */ /* 0x000e620000000a00 */
[----:B------:R-:W2:Y:S07]  /*1bd0*/  LDCU UR6, c[0x0][0x388] ;  /* 0x00007100ff0677ac */ /* 0x000eae0008000800 */
[----:B------:R-:W3:Y:S08]  /*1be0*/  LDC.64 R60, c[0x0][0x3a0] ;  /* 0x0000e800ff3c7b82 */ /* 0x000ef00000000a00 */
[----:B------:R-:W4:Y:S08]  /*1bf0*/  LDC.64 R46, c[0x0][0x3c0] ;  /* 0x0000f000ff2e7b82 */ /* 0x000f300000000a00 */
[----:B------:R-:W5:Y:S01]  /*1c00*/  LDC.64 R42, c[0x0][0x3c8] ;  /* 0x0000f200ff2a7b82 */ /* 0x000f620000000a00 */
[----:B-1----:R-:W-:-:S04]  /*1c10*/  IMAD.WIDE.U32 R40, R59, 0x2, R40 ;  /* 0x000000023b287825 */ /* 0x002fc800078e0028 */
[----:B0-----:R-:W-:-:S03]  /*1c20*/  IMAD.WIDE.U32 R40, R0, 0x4, R40 ;  /* 0x0000000400287825 */ /* 0x001fc600078e0028 */
[----:B------:R-:W0:Y:S01]  /*1c30*/  LDC.64 R10, c[0x0][0x3b8] ;  /* 0x0000ee00ff0a7b82 */ /* 0x000e220000000a00 */
[C---:B---3--:R-:W-:Y:S01]  /*1c40*/  IMAD.WIDE.U32 R60, R59.reuse, 0x2, R60 ;  /* 0x000000023b3c7825 */ /* 0x048fe200078e003c */
[----:B------:R-:W3:Y:S06]  /*1c50*/  LDG.E R44, desc[UR4][R40.64] ;  /* 0x00000004282c7981 */ /* 0x000eec000c1e1900 */
[----:B------:R-:W1:Y:S01]  /*1c60*/  LDC.64 R56, c[0x0][0x3d0] ;  /* 0x0000f400ff387b82 */ /* 0x000e620000000a00 */
[C---:B----4-:R-:W-:Y:S01]  /*1c70*/  IMAD.WIDE.U32 R46, R59.reuse, 0x4, R46 ;  /* 0x000000043b2e7825 */ /* 0x050fe200078e002e */
[----:B------:R-:W4:Y:S03]  /*1c80*/  LDG.E R48, desc[UR4][R40.64+0x200] ;  /* 0x0002000428307981 */ /* 0x000f26000c1e1900 */
[C---:B------:R-:W-:Y:S01]  /*1c90*/  IMAD.WIDE.U32 R60, R0.reuse, 0x4, R60 ;  /* 0x00000004003c7825 */ /* 0x040fe200078e003c */
[----:B------:R-:W2:Y:S02]  /*1ca0*/  LDG.E R50, desc[UR4][R40.64+0x400] ;  /* 0x0004000428327981 */ /* 0x000ea4000c1e1900 */
[----:B------:R-:W1:Y:S01]  /*1cb0*/  LDC.64 R32, c[0x0][0x3b0] ;  /* 0x0000ec00ff207b82 */ /* 0x000e620000000a00 */
[C---:B-----5:R-:W-:Y:S01]  /*1cc0*/  IMAD.WIDE.U32 R42, R59.reuse, 0x4, R42 ;  /* 0x000000043b2a7825 */ /* 0x060fe200078e002a */
[----:B------:R-:W5:Y:S03]  /*1cd0*/  LDG.E R45, desc[UR4][R60.64] ;  /* 0x000000043c2d7981 */ /* 0x000f66000c1e1900 */
[C---:B------:R-:W-:Y:S01]  /*1ce0*/  IMAD.WIDE.U32 R46, R0.reuse, 0x8, R46 ;  /* 0x00000008002e7825 */ /* 0x040fe200078e002e */
[----:B------:R-:W2:Y:S03]  /*1cf0*/  LDG.E R49, desc[UR4][R60.64+0x200] ;  /* 0x000200043c317981 */ /* 0x000ea6000c1e1900 */
[C---:B0-----:R-:W-:Y:S01]  /*1d00*/  IMAD.WIDE.U32 R10, R59.reuse, 0x4, R10 ;  /* 0x000000043b0a7825 */ /* 0x041fe200078e000a */
[----:B------:R-:W4:Y:S03]  /*1d10*/  LDG.E.64 R18, desc[UR4][R46.64] ;  /* 0x000000042e127981 */ /* 0x000f26000c1e1b00 */
[C---:B------:R-:W-:Y:S01]  /*1d20*/  IMAD.WIDE.U32 R42, R0.reuse, 0x8, R42 ;  /* 0x00000008002a7825 */ /* 0x040fe200078e002a */
[----:B------:R-:W2:Y:S03]  /*1d30*/  LDG.E.64 R4, desc[UR4][R46.64+0x400] ;  /* 0x000400042e047981 */ /* 0x000ea6000c1e1b00 */
[C---:B-1----:R-:W-:Y:S01]  /*1d40*/  IMAD.WIDE.U32 R56, R59.reuse, 0x4, R56 ;  /* 0x000000043b387825 */ /* 0x042fe200078e0038 */
[----:B------:R-:W2:Y:S03]  /*1d50*/  LDG.E.64 R26, desc[UR4][R42.64] ;  /* 0x000000042a1a7981 */ /* 0x000ea6000c1e1b00 */
[C---:B------:R-:W-:Y:S01]  /*1d60*/  IMAD.WIDE.U32 R10, R0.reuse, 0x8, R10 ;  /* 0x00000008000a7825 */ /* 0x040fe200078e000a */
[----:B------:R-:W2:Y:S03]  /*1d70*/  LDG.E.64 R14, desc[UR4][R42.64+0x400] ;  /* 0x000400042a0e7981 */ /* 0x000ea6000c1e1b00 */
[----:B------:R-:W-:Y:S01]  /*1d80*/  IMAD.WIDE.U32 R56, R0, 0x8, R56 ;  /* 0x0000000800387825 */ /* 0x000fe200078e0038 */
[----:B------:R-:W2:Y:S04]  /*1d90*/  LDG.E.64 R30, desc[UR4][R10.64] ;  /* 0x000000040a1e7981 */ /* 0x000ea8000c1e1b00 */
[----:B------:R-:W2:Y:S04]  /*1da0*/  LDG.E.64 R28, desc[UR4][R56.64] ;  /* 0x00000004381c7981 */ /* 0x000ea8000c1e1b00 */
[----:B------:R-:W2:Y:S01]  /*1db0*/  LDG.E.64 R24, desc[UR4][R10.64+0x400] ;  /* 0x000400040a187981 */ /* 0x000ea2000c1e1b00 */
[----:B------:R-:W-:-:S03]  /*1dc0*/  IMAD.WIDE.U32 R32, R59, 0x4, R32 ;  /* 0x000000043b207825 */ /* 0x000fc600078e0020 */
[----:B------:R-:W2:Y:S01]  /*1dd0*/  LDG.E.64 R22, desc[UR4][R56.64+0x400] ;  /* 0x0004000438167981 */ /* 0x000ea2000c1e1b00 */
[----:B------:R-:W-:-:S03]  /*1de0*/  IMAD.WIDE.U32 R32, R0, 0x8, R32 ;  /* 0x0000000800207825 */ /* 0x000fc600078e0020 */
[----:B------:R-:W2:Y:S04]  /*1df0*/  LDG.E R51, desc[UR4][R40.64+0x600] ;  /* 0x0006000428337981 */ /* 0x000ea8000c1e1900 */
[----:B------:R-:W2:Y:S04]  /*1e00*/  LDG.E.64 R16, desc[UR4][R32.64+0x400] ;  /* 0x0004000420107981 */ /* 0x000ea8000c1e1b00 */
[----:B------:R-:W2:Y:S04]  /*1e10*/  LDG.E.64 R12, desc[UR4][R10.64+0x800] ;  /* 0x000800040a0c7981 */ /* 0x000ea8000c1e1b00 */
[----:B------:R-:W2:Y:S04]  /*1e20*/  LDG.E R54, desc[UR4][R60.64+0x400] ;  /* 0x000400043c367981 */ /* 0x000ea8000c1e1900 */
[----:B------:R-:W2:Y:S04]  /*1e30*/  LDG.E.64 R20, desc[UR4][R32.64] ;  /* 0x0000000420147981 */ /* 0x000ea8000c1e1b00 */
[----:B------:R-:W2:Y:S04]  /*1e40*/  LDG.E.64 R10, desc[UR4][R10.64+0xc00] ;  /* 0x000c00040a0a7981 */ /* 0x000ea8000c1e1b00 */
[----:B------:R3:W2:Y:S04]  /*1e50*/  LDG.E R55, desc[UR4][R60.64+0x600] ;  /* 0x000600043c377981 */ /* 0x0006a8000c1e1900 */
[----:B------:R-:W2:Y:S04]  /*1e60*/  LDG.E.64 R6, desc[UR4][R56.64+0x800] ;  /* 0x0008000438067981 */ /* 0x000ea8000c1e1b00 */
[----:B------:R-:W2:Y:S04]  /*1e70*/  LDG.E.64 R8, desc[UR4][R56.64+0xc00] ;  /* 0x000c000438087981 */ /* 0x000ea8000c1e1b00 */
[----:B------:R-:W2:Y:S04]  /*1e80*/  LDG.E.64 R2, desc[UR4][R46.64+0x800] ;  /* 0x000800042e027981 */ /* 0x000ea8000c1e1b00 */
[----:B------:R0:W2:Y:S04]  /*1e90*/  LDG.E.64 R34, desc[UR4][R46.64+0xc00] ;  /* 0x000c00042e227981 */ /* 0x0000a8000c1e1b00 */
[----:B------:R-:W2:Y:S04]  /*1ea0*/  LDG.E.64 R36, desc[UR4][R42.64+0x800] ;  /* 0x000800042a247981 */ /* 0x000ea8000c1e1b00 */
[----:B------:R1:W2:Y:S04]  /*1eb0*/  LDG.E.64 R38, desc[UR4][R42.64+0xc00] ;  /* 0x000c00042a267981 */ /* 0x0002a8000c1e1b00 */
[----:B------:R-:W2:Y:S04]  /*1ec0*/  LDG.E.64 R40, desc[UR4][R32.64+0x800] ;  /* 0x0008000420287981 */ /* 0x000ea8000c1e1b00 */
[----:B------:R1:W2:Y:S01]  /*1ed0*/  LDG.E.64 R52, desc[UR4][R32.64+0xc00] ;  /* 0x000c000420347981 */ /* 0x0002a2000c1e1b00 */
[----:B---3--:R-:W-:-:S02]  /*1ee0*/  SHF.L.U32 R61, R44, 0x10, RZ ;  /* 0x000000102c3d7819 */ /* 0x008fc400000006ff */
[----:B------:R-:W-:Y:S02]  /*1ef0*/  PRMT R58, R44, 0x7632, R58 ;  /* 0x000076322c3a7816 */ /* 0x000fe4000000003a */
[C---:B-----5:R-:W-:Y:S02]  /*1f00*/  PRMT R44, R45.reuse, 0x7632, R44 ;  /* 0x000076322d2c7816 */ /* 0x060fe4000000002c */
[----:B0-----:R-:W-:Y:S01]  /*1f10*/  SHF.L.U32 R47, R45, 0x10, RZ ;  /* 0x000000102d2f7819 */ /* 0x001fe200000006ff */
[----:B----4-:R-:W-:Y:S01]  /*1f20*/  FMUL.FTZ R45, R18, R18 ;  /* 0x00000012122d7220 */ /* 0x010fe20000410000 */
[----:B-1----:R-:W-:Y:S01]  /*1f30*/  FMUL.FTZ R42, R19, R19 ;  /* 0x00000013132a7220 */ /* 0x002fe20000410000 */
[----:B------:R-:W-:Y:S02]  /*1f40*/  SHF.L.U32 R33, R48, 0x10, RZ ;  /* 0x0000001030217819 */ /* 0x000fe400000006ff */
[----:B--2---:R-:W-:Y:S01]  /*1f50*/  FMUL.FTZ R26, R26, R45 ;  /* 0x0000002d1a1a7220 */ /* 0x004fe20000410000 */
[----:B------:R-:W-:-:S03]  /*1f60*/  FMUL.FTZ R42, R27, R42 ;  /* 0x0000002a1b2a7220 */ /* 0x000fc60000410000 */
[----:B------:R-:W-:Y:S01]  /*1f70*/  FMUL.FTZ R27, R26, UR6 ;  /* 0x000000061a1b7c20 */ /* 0x000fe20008410000 */
[----:B------:R-:W-:Y:S01]  /*1f80*/  FADD.FTZ R30, -R30, R61 ;  /* 0x0000003d1e1e7221 */ /* 0x000fe20000010100 */
[----:B------:R-:W-:-:S04]  /*1f90*/  FFMA.FTZ R28, -R28, UR6, R47 ;  /* 0x000000061c1c7c23 */ /* 0x000fc8000801012f */
[----:B------:R-:W-:Y:S01]  /*1fa0*/  FFMA.FTZ R30, -R27, R30, R28 ;  /* 0x0000001e1b1e7223 */ /* 0x000fe2000001011c */
[----:B------:R-:W-:Y:S01]  /*1fb0*/  FMUL.FTZ R27, R4, R4 ;  /* 0x00000004041b7220 */ /* 0x000fe20000410000 */
[----:B------:R-:W-:Y:S01]  /*1fc0*/  FADD.FTZ R33, -R24, R33 ;  /* 0x0000002118217221 */ /* 0x000fe20000010100 */
[C---:B------:R-:W-:Y:S02]  /*1fd0*/  PRMT R24, R49.reuse, 0x7632, R24 ;  /* 0x0000763231187816 */ /* 0x040fe40000000018 */
[----:B------:R-:W-:Y:S01]  /*1fe0*/  SHF.L.U32 R49, R49, 0x10, RZ ;  /* 0x0000001031317819 */ /* 0x000fe200000006ff */
[----:B------:R-:W-:-:S04]  /*1ff0*/  FMUL.FTZ R14, R14, R27 ;  /* 0x0000001b0e0e7220 */ /* 0x000fc80000410000 */
[----:B------:R-:W-:Y:S01]  /*2000*/  FFMA.FTZ R49, -R22, UR6, R49 ;  /* 0x0000000616317c23 */ /* 0x000fe20008010131 */
[----:B------:R-:W-:-:S04]  /*2010*/  FMUL.FTZ R14, R14, UR6 ;  /* 0x000000060e0e7c20 */ /* 0x000fc80008410000 */
[----:B------:R-:W-:Y:S01]  /*2020*/  FFMA.FTZ R33, -R14, R33, R49 ;  /* 0x000000210e217223 */ /* 0x000fe20000010131 */
[----:B------:R-:W-:Y:S01]  /*2030*/  PRMT R14, R50, 0x7632, R14 ;  /* 0x00007632320e7816 */ /* 0x000fe2000000000e */
[----:B------:R-:W-:Y:S01]  /*2040*/  FMUL.FTZ R4, R16, R4 ;  /* 0x0000000410047220 */ /* 0x000fe20000410000 */
[-C--:B------:R-:W-:Y:S02]  /*2050*/  FMUL.FTZ R28, R5, R5.reuse ;  /* 0x00000005051c7220 */ /* 0x080fe40000410000 */
[----:B------:R-:W-:Y:S02]  /*2060*/  SHF.L.U32 R16, R14, 0x10, RZ ;  /* 0x000000100e107819 */ /* 0x000fe400000006ff */
[C---:B------:R-:W-:Y:S02]  /*2070*/  PRMT R14, R51.reuse, 0x7632, R14 ;  /* 0x00007632330e7816 */ /* 0x040fe4000000000e */
[----:B------:R-:W-:Y:S01]  /*2080*/  SHF.L.U32 R51, R51, 0x10, RZ ;  /* 0x0000001033337819 */ /* 0x000fe200000006ff */
[----:B------:R-:W-:Y:S01]  /*2090*/  FMUL.FTZ R15, R15, R28 ;  /* 0x0000001c0f0f7220 */ /* 0x000fe20000410000 */
[----:B------:R-:W-:Y:S01]  /*20a0*/  FMUL.FTZ R5, R17, R5 ;  /* 0x0000000511057220 */ /* 0x000fe20000410000 */
[----:B------:R-:W-:-:S02]  /*20b0*/  SHF.L.U32 R17, R50, 0x10, RZ ;  /* 0x0000001032117819 */ /* 0x000fc400000006ff */
[----:B------:R-:W-:Y:S01]  /*20c0*/  SHF.L.U32 R14, R14, 0x10, RZ ;  /* 0x000000100e0e7819 */ /* 0x000fe200000006ff */
[----:B------:R-:W-:Y:S01]  /*20d0*/  FADD.FTZ R51, -R10, R51 ;  /* 0x000000330a337221 */ /* 0x000fe20000010100 */
[----:B------:R-:W-:Y:S01]  /*20e0*/  PRMT R10, R54, 0x7632, R10 ;  /* 0x00007632360a7816 */ /* 0x000fe2000000000a */
[----:B------:R-:W-:Y:S01]  /*20f0*/  FMUL.FTZ R22, R15, UR6 ;  /* 0x000000060f167c20 */ /* 0x000fe20008410000 */
[----:B------:R-:W-:Y:S01]  /*2100*/  FMUL.FTZ R15, R20, R18 ;  /* 0x00000012140f7220 */ /* 0x000fe20000410000 */
[----:B------:R-:W-:Y:S01]  /*2110*/  FADD.FTZ R17, -R12, R17 ;  /* 0x000000110c117221 */ /* 0x000fe20000010100 */
[----:B------:R-:W-:Y:S01]  /*2120*/  FADD.FTZ R20, -R11, R14 ;  /* 0x0000000e0b147221 */ /* 0x000fe20000010100 */
[----:B------:R-:W-:Y:S02]  /*2130*/  PRMT R12, R55, 0x7632, R12 ;  /* 0x00007632370c7816 */ /* 0x000fe4000000000c */
[----:B------:R-:W-:Y:S01]  /*2140*/  SHF.L.U32 R14, R10, 0x10, RZ ;  /* 0x000000100a0e7819 */ /* 0x000fe200000006ff */
[----:B------:R-:W-:Y:S01]  /*2150*/  FADD.FTZ R16, -R13, R16 ;  /* 0x000000100d107221 */ /* 0x000fe20000010100 */
[----:B------:R-:W0:Y:S01]  /*2160*/  LDC.64 R10, c[0x0][0x398] ;  /* 0x0000e600ff0a7b82 */ /* 0x000e220000000a00 */
[----:B------:R-:W-:-:S02]  /*2170*/  SHF.L.U32 R13, R54, 0x10, RZ ;  /* 0x00000010360d7819 */ /* 0x000fc400000006ff */
[----:B------:R-:W-:Y:S02]  /*2180*/  SHF.L.U32 R55, R55, 0x10, RZ ;  /* 0x0000001037377819 */ /* 0x000fe400000006ff */
[----:B------:R-:W-:Y:S01]  /*2190*/  SHF.L.U32 R18, R12, 0x10, RZ ;  /* 0x000000100c127819 */ /* 0x000fe200000006ff */
[----:B------:R-:W-:Y:S01]  /*21a0*/  FMUL.FTZ R21, R21, R19 ;  /* 0x0000001315157220 */ /* 0x000fe20000410000 */
[----:B------:R-:W-:Y:S01]  /*21b0*/  FFMA.FTZ R6, -R6, UR6, R13 ;  /* 0x0000000606067c23 */ /* 0x000fe2000801010d */
[----:B------:R-:W-:Y:S01]  /*21c0*/  PRMT R48, R48, 0x7632, R48 ;  /* 0x0000763230307816 */ /* 0x000fe20000000030 */
[----:B------:R-:W-:Y:S01]  /*21d0*/  FFMA.FTZ R13, -R7, UR6, R14 ;  /* 0x00000006070d7c23 */ /* 0x000fe2000801010e */
[----:B------:R-:W-:Y:S01]  /*21e0*/  FFMA.FTZ R12, -R8, UR6, R55 ;  /* 0x00000006080c7c23 */ /* 0x000fe20008010137 */
[----:B------:R-:W-:Y:S01]  /*21f0*/  FFMA.FTZ R19, -R9, UR6, R18 ;  /* 0x0000000609137c23 */ /* 0x000fe20008010112 */
[----:B------:R-:W-:Y:S01]  /*2200*/  FMUL.FTZ R7, R2, R2 ;  /* 0x0000000202077220 */ /* 0x000fe20000410000 */
[----:B------:R-:W-:Y:S01]  /*2210*/  FMUL.FTZ R8, R3, R3 ;  /* 0x0000000303087220 */ /* 0x000fe20000410000 */
[----:B------:R-:W-:Y:S01]  /*2220*/  FMUL.FTZ R9, R34, R34 ;  /* 0x0000002222097220 */ /* 0x000fe20000410000 */
[----:B------:R-:W-:Y:S01]  /*2230*/  FMUL.FTZ R14, R35, R35 ;  /* 0x00000023230e7220 */ /* 0x000fe20000410000 */
[----:B------:R-:W-:Y:S01]  /*2240*/  SHF.L.U32 R58, R58, 0x10, RZ ;  /* 0x000000103a3a7819 */ /* 0x000fe200000006ff */
[----:B------:R-:W-:Y:S01]  /*2250*/  FMUL.FTZ R7, R36, R7 ;  /* 0x0000000724077220 */ /* 0x000fe20000410000 */
[----:B------:R-:W-:Y:S01]  /*2260*/  SHF.L.U32 R44, R44, 0x10, RZ ;  /* 0x000000102c2c7819 */ /* 0x000fe200000006ff */
[----:B------:R-:W-:Y:S01]  /*2270*/  FMUL.FTZ R8, R37, R8 ;  /* 0x0000000825087220 */ /* 0x000fe20000410000 */
[----:B------:R-:W-:Y:S01]  /*2280*/  SHF.L.U32 R48, R48, 0x10, RZ ;  /* 0x0000001030307819 */ /* 0x000fe200000006ff */
[----:B------:R-:W-:Y:S01]  /*2290*/  FMUL.FTZ R9, R38, R9 ;  /* 0x0000000926097220 */ /* 0x000fe20000410000 */
[----:B------:R-:W-:Y:S01]  /*22a0*/  SHF.L.U32 R24, R24, 0x10, RZ ;  /* 0x0000001018187819 */ /* 0x000fe200000006ff */
[----:B------:R-:W-:Y:S01]  /*22b0*/  FMUL.FTZ R14, R39, R14 ;  /* 0x0000000e270e7220 */ /* 0x000fe20000410000 */
[----:B------:R-:W-:Y:S01]  /*22c0*/  FADD.FTZ R31, -R31, R58 ;  /* 0x0000003a1f1f7221 */ /* 0x000fe20000010100 */
[----:B------:R-:W-:Y:S01]  /*22d0*/  FFMA.FTZ R29, -R29, UR6, R44 ;  /* 0x000000061d1d7c23 */ /* 0x000fe2000801012c */
[----:B------:R-:W-:Y:S01]  /*22e0*/  FMUL.FTZ R26, R42, UR6 ;  /* 0x000000062a1a7c20 */ /* 0x000fe20008410000 */
[----:B------:R-:W-:Y:S01]  /*22f0*/  FADD.FTZ R25, -R25, R48 ;  /* 0x0000003019197221 */ /* 0x000fe20000010100 */
[----:B------:R-:W-:Y:S01]  /*2300*/  FFMA.FTZ R23, -R23, UR6, R24 ;  /* 0x0000000617177c23 */ /* 0x000fe20008010118 */
[----:B------:R-:W-:Y:S01]  /*2310*/  FMUL.FTZ R7, R7, UR6 ;  /* 0x0000000607077c20 */ /* 0x000fe20008410000 */
[----:B------:R-:W-:Y:S01]  /*2320*/  FMUL.FTZ R8, R8, UR6 ;  /* 0x0000000608087c20 */ /* 0x000fe20008410000 */
[----:B------:R-:W-:Y:S01]  /*2330*/  FMUL.FTZ R9, R9, UR6 ;  /* 0x0000000609097c20 */ /* 0x000fe20008410000 */
[----:B------:R-:W-:Y:S01]  /*2340*/  FMUL.FTZ R14, R14, UR6 ;  /* 0x000000060e0e7c20 */ /* 0x000fe20008410000 */
[----:B------:R-:W-:Y:S01]  /*2350*/  FFMA.FTZ R26, -R26, R31, R29 ;  /* 0x0000001f1a1a7223 */ /* 0x000fe2000001011d */
[----:B------:R-:W-:Y:S01]  /*2360*/  FFMA.FTZ R22, -R22, R25, R23 ;  /* 0x0000001916167223 */ /* 0x000fe20000010117 */
[----:B------:R-:W-:Y:S01]  /*2370*/  FFMA.FTZ R7, -R7, R17, R6 ;  /* 0x0000001107077223 */ /* 0x000fe20000010106 */
[----:B------:R-:W-:Y:S01]  /*2380*/  FFMA.FTZ R8, -R8, R16, R13 ;  /* 0x0000001008087223 */ /* 0x000fe2000001010d */
[----:B------:R-:W-:Y:S01]  /*2390*/  FFMA.FTZ R9, -R9, R51, R12 ;  /* 0x0000003309097223 */ /* 0x000fe2000001010c */
[----:B------:R-:W-:Y:S01]  /*23a0*/  FFMA.FTZ R14, -R14, R20, R19 ;  /* 0x000000140e0e7223 */ /* 0x000fe20000010113 */
[----:B------:R-:W-:Y:S01]  /*23b0*/  FMUL.FTZ R40, R40, R2 ;  /* 0x0000000228287220 */ /* 0x000fe20000410000 */
[----:B------:R-:W-:Y:S01]  /*23c0*/  FMUL.FTZ R41, R41, R3 ;  /* 0x0000000329297220 */ /* 0x000fe20000410000 */
[----:B------:R-:W-:Y:S01]  /*23d0*/  FMUL.FTZ R52, R52, R34 ;  /* 0x0000002234347220 */ /* 0x000fe20000410000 */
        /* <DEDUP_REMOVED lines=12> */
[----:B------:R-:W-:Y:S02]  /*24a0*/  F2FP.BF16.F32.PACK_AB R5, R5, R4 ;  /* 0x000000040505723e */ /* 0x000fe400000010ff */
[----:B------:R-:W-:-:S02]  /*24b0*/  F2FP.BF16.F32.PACK_AB R7, R8, R7 ;  /* 0x000000070807723e */ /* 0x000fc400000010ff */
[----:B------:R-:W-:Y:S01]  /*24c0*/  F2FP.BF16.F32.PACK_AB R9, R14, R9 ;  /* 0x000000090e09723e */ /* 0x000fe200000010ff */
[----:B------:R-:W-:Y:S04]  /*24d0*/  STG.E desc[UR4][R10.64], R15 ;  /* 0x0000000f0a007986 */ /* 0x000fe8000c101904 */
[----:B------:R-:W-:Y:S04]  /*24e0*/  STG.E desc[UR4][R10.64+0x200], R5 ;  /* 0x000200050a007986 */ /* 0x000fe8000c101904 */
[----:B------:R-:W-:Y:S04]  /*24f0*/  STG.E desc[UR4][R10.64+0x400], R7 ;  /* 0x000400070a007986 */ /* 0x000fe8000c101904 */
[----:B------:R-:W-:Y:S01]  /*2500*/  STG.E desc[UR4][R10.64+0x600], R9 ;  /* 0x000600090a007986 */ /* 0x000fe2000c101904 */
[----:B------:R-:W-:Y:S05]  /*2510*/  EXIT ;  /* 0x000000000000794d */ /* 0x000fea0003800000 */
.L_x_14749:
        /* <DEDUP_REMOVED lines=14> */
.L_x_27476:


//--------------------- .text._ZN2at6native29vectorized_elementwise_kernelILi4EZZZNS0_49_GLOBAL__N__b919a28f_16_Normalization_cu_5c38458737batch_norm_elementwise_backward_trainERKNS_6TensorES5_S5_S5_S5_S5_S5_ENKUlvE0_clEvENKUlvE2_clEvEUlN3c108BFloat16ES9_fffffE_St5arrayIPcLm8EEEEviT0_T1_ --------------------------
	.section	.text._ZN2at6native29vectorized_elementwise_kernelILi4EZZZNS0_49_GLOBAL__N__b919a28f_16_Normalization_cu_5c38458737batch_norm_elementwise_backward_trainERKNS_6TensorES5_S5_S5_S5_S5_S5_ENKUlvE0_clEvENKUlvE2_clEvEUlN3c108BFloat16ES9_fffffE_St5arrayIPcLm8EEEEviT0_T1_,"ax",@progbits
	.align	128
        .global         _ZN2at6native29vectorized_elementwise_kernelILi4EZZZNS0_49_GLOBAL__N__b919a28f_16_Normalization_cu_5c38458737batch_norm_elementwise_backward_trainERKNS_6TensorES5_S5_S5_S5_S5_S5_ENKUlvE0_clEvENKUlvE2_clEvEUlN3c108BFloat16ES9_fffffE_St5arrayIPcLm8EEEEviT0_T1_
        .type           _ZN2at6native29vectorized_elementwise_kernelILi4EZZZNS0_49_GLOBAL__N__b919a28f_16_Normalization_cu_5c38458737batch_norm_elementwise_backward_trainERKNS_6TensorES5_S5_S5_S5_S5_S5_ENKUlvE0_clEvENKUlvE2_clEvEUlN3c108BFloat16ES9_fffffE_St5arrayIPcLm8EEEEviT0_T1_,@function
        .size           _ZN2at6native29vectorized_elementwise_kernelILi4EZZZNS0_49_GLOBAL__N__b919a28f_16_Normalization_cu_5c38458737batch_norm_elementwise_backward_trainERKNS_6TensorES5_S5_S5_S5_S5_S5_ENKUlvE0_clEvENKUlvE2_clEvEUlN3c108BFloat16ES9_fffffE_St5arrayIPcLm8EEEEviT0_T1_,(.L_x_27477 - _ZN2at6native29vectorized_elementwise_kernelILi4EZZZNS0_49_GLOBAL__N__b919a28f_16_Normalization_cu_5c38458737batch_norm_elementwise_backward_trainERKNS_6TensorES5_S5_S5_S5_S5_S5_ENKUlvE0_clEvENKUlvE2_clEvEUlN3c108BFloat16ES9_fffffE_St5arrayIPcLm8EEEEviT0_T1_)
        .other          _ZN2at6native29vectorized_elementwise_kernelILi4EZZZNS0_49_GLOBAL__N__b919a28f_16_Normalization_cu_5c38458737batch_norm_elementwise_backward_trainERKNS_6TensorES5_S5_S5_S5_S5_S5_ENKUlvE0_clEvENKUlvE2_clEvEUlN3c108BFloat16ES9_fffffE_St5arrayIPcLm8EEEEviT0_T1_,@"STO_CUDA_ENTRY STV_DEFAULT"
_ZN2at6native29vectorized_elementwise_kernelILi4EZZZNS0_49_GLOBAL__N__b919a28f_16_Normalization_cu_5c38458737batch_norm_elementwise_backward_trainERKNS_6TensorES5_S5_S5_S5_S5_S5_ENKUlvE0_clEvENKUlvE2_clEvEUlN3c108BFloat16ES9_fffffE_St5arrayIPcLm8EEEEviT0_T1_:
.text._ZN2at6native29vectorized_elementwise_kernelILi4EZZZNS0_49_GLOBAL__N__b919a28f_16_Normalization_cu_5c38458737batch_norm_elementwise_backward_trainERKNS_6TensorES5_S5_S5_S5_S5_S5_ENKUlvE0_clEvENKUlvE2_clEvEUlN3c108BFloat16ES9_fffffE_St5arrayIPcLm8EEEEviT0_T1_:
        /* <DEDUP_REMOVED lines=259> */
.L_x_14752:
[----:B------:R-:W-:Y:S05]  /*1030*/  BSYNC.RECONVERGENT B0 ;  /* 0x0000000000007941 */ /* 0x000fea0003800200 */
.L_x_14751:
        /* <DEDUP_REMOVED lines=31> */
.L_x_14754:
[----:B------:R-:W-:Y:S05]  /*1230*/  BSYNC.RECONVERGENT B0 ;  /* 0x0000000000007941 */ /* 0x000fea0003800200 */
.L_x_14753:
        /* <DEDUP_REMOVED lines=15> */
.L_x_14756:
[----:B------:R-:W-:Y:S05]  /*1330*/  BSYNC.RECONVERGENT B0 ;  /* 0x0000000000007941 */ /* 0x000fea0003800200 */
.L_x_14755:
        /* <DEDUP_REMOVED lines=14> */
.L_x_14758:
[----:B------:R-:W-:Y:S05]  /*1420*/  BSYNC.RECONVERGENT B0 ;  /* 0x0000000000007941 */ /* 0x000fea0003800200 */
.L_x_14757:
        /* <DEDUP_REMOVED lines=14> */
.L_x_14760:
[----:B------:R-:W-:Y:S05]  /*1510*/  BSYNC.RECONVERGENT B0 ;  /* 0x0000000000007941 */ /* 0x000fea0003800200 */
.L_x_14759:
        /* <DEDUP_REMOVED lines=14> */
.L_x_14762:
[----:B------:R-:W-:Y:S05]  /*1600*/  BSYNC.RECONVERGENT B0 ;  /* 0x0000000000007941 */ /* 0x000fea0003800200 */
.L_x_14761:
        /* <DEDUP_REMOVED lines=14> */
.L_x_14764:
[----:B------:R-:W-:Y:S05]  /*16f0*/  BSYNC.RECONVERGENT B0 ;  /* 0x0000000000007941 */ /* 0x000fea0003800200 */
.L_x_14763:
        /* <DEDUP_REMOVED lines=14> */
.L_x_14766:
[----:B------:R-:W-:Y:S05]  /*17e0*/  BSYNC.RECONVERGENT B0 ;  /* 0x0000000000007941 */ /* 0x000fea0003800200 */
.L_x_14765:
        /* <DEDUP_REMOVED lines=15> */
.L_x_14769:
[----:B------:R-:W-:-:S13]  /*18e0*/  ISETP.GE.U32.AND P0, PT, R6, R3, PT ;  /* 0x000000030600720c */ /* 0x000fda0003f06070 */
[----:B------:R-:W-:Y:S05]  /*18f0*/  @P0 BRA `(.L_x_14771) ;  /* 0x0000000000300947 */ /* 0x000fea0003800000 */
[----:B-1----:R-:W1:Y:S01]  /*1900*/  LDC.64 R4, c[0x0][0x398] ;  /* 0x0000e600ff047b82 */ /* 0x002e620000000a00 */
[----:B------:R-:W-:Y:S02]  /*1910*/  LEA R7, R2, R6, 0xa ;  /* 0x0000000602077211 */ /* 0x000fe400078e50ff */
[----:B------:R-:W-:-:S03]  /*1920*/  IADD3 R6, PT, PT, R6, 0x80, RZ ;  /* 0x0000008006067810 */ /* 0x000fc60007ffe0ff */
[----:B-1----:R-:W-:-:S05]  /*1930*/  IMAD.WIDE.U32 R4, R7, 0x2, R4 ;  /* 0x0000000207047825 */ /* 0x002fca00078e0004 */
[----:B------:R2:W-:Y:S02]  /*1940*/  STG.E.U16 desc[UR4][R4.64], R8 ;  /* 0x0000000804007986 */ /* 0x0005e4000c101504 */
.L_x_14770:
[----:B------:R-:W-:-:S13]  /*1950*/  ISETP.GE.U32.AND P0, PT, R6, R3, PT ;  /* 0x000000030600720c */ /* 0x000fda0003f06070 */
[----:B------:R-:W-:Y:S05]  /*1960*/  @P0 BRA `(.L_x_14772) ;  /* 0x0000000000300947 */ /* 0x000fea0003800000 */
[----:B-12---:R-:W1:Y:S01]  /*1970*/  LDC.64 R4, c[0x0][0x398] ;  /* 0x0000e600ff047b82 */ /* 0x006e620000000a00 */
[----:B------:R-:W-:Y:S02]  /*1980*/  LEA R7, R2, R6, 0xa ;  /* 0x0000000602077211 */ /* 0x000fe400078e50ff */
[----:B------:R-:W-:-:S03]  /*1990*/  IADD3 R6, PT, PT, R6, 0x80, RZ ;  /* 0x0000008006067810 */ /* 0x000fc60007ffe0ff */
[----:B-1----:R-:W-:-:S05]  /*19a0*/  IMAD.WIDE.U32 R4, R7, 0x2, R4 ;  /* 0x0000000207047825 */ /* 0x002fca00078e0004 */
[----:B------:R2:W-:Y:S02]  /*19b0*/  STG.E.U16 desc[UR4][R4.64], R9 ;  /* 0x0000000904007986 */ /* 0x0005e4000c101504 */
.L_x_14771:
[----:B------:R-:W-:-:S13]  /*19c0*/  ISETP.GE.U32.AND P0, PT, R6, R3, PT ;  /* 0x000000030600720c */ /* 0x000fda0003f06070 */
[----:B------:R-:W-:Y:S05]  /*19d0*/  @P0 BRA `(.L_x_14773) ;  /* 0x0000000000340947 */ /* 0x000fea0003800000 */
[----:B-12---:R-:W1:Y:S01]  /*19e0*/  LDC.64 R4, c[0x0][0x398] ;  /* 0x0000e600ff047b82 */ /* 0x006e620000000a00 */
[----:B------:R-:W-:Y:S02]  /*19f0*/  LEA R7, R2, R6, 0xa ;  /* 0x0000000602077211 */ /* 0x000fe400078e50ff */
[----:B------:R-:W-:-:S03]  /*1a00*/  IADD3 R6, PT, PT, R6, 0x80, RZ ;  /* 0x0000008006067810 */ /* 0x000fc60007ffe0ff */
[----:B-1----:R-:W-:-:S05]  /*1a10*/  IMAD.WIDE.U32 R4, R7, 0x2, R4 ;  /* 0x0000000207047825 */ /* 0x002fca00078e0004 */
[----:B------:R3:W-:Y:S02]  /*1a20*/  STG.E.U16 desc[UR4][R4.64], R10 ;  /* 0x0000000a04007986 */ /* 0x0007e4000c101504 */
.L_x_14772:
        /* <DEDUP_REMOVED lines=8> */
.L_x_14773:
[----:B------:R-:W-:Y:S05]  /*1ab0*/  BSYNC.RELIABLE B1 ;  /* 0x0000000000017941 */ /* 0x000fea0003800100 */
.L_x_14768:
[----:B------:R-:W-:-:S13]  /*1ac0*/  ISETP.GE.U32.AND P0, PT, R6, R3, PT ;  /* 0x000000030600720c */ /* 0x000fda0003f06070 */
[----:B-123--:R-:W1:Y:S01]  /*1ad0*/  @!P0 LDC.64 R4, c[0x0][0x398] ;  /* 0x0000e600ff048b82 */ /* 0x00ee620000000a00 */
[----:B------:R-:W-:Y:S02]  /*1ae0*/  @!P0 LEA R7, R2, R6, 0xa ;  /* 0x0000000602078211 */ /* 0x000fe400078e50ff */
[----:B------:R-:W-:-:S03]  /*1af0*/  @!P0 IADD3 R6, PT, PT, R6, 0x80, RZ ;  /* 0x0000008006068810 */ /* 0x000fc60007ffe0ff */
[----:B-1----:R-:W-:-:S05]  /*1b00*/  @!P0 IMAD.WIDE.U32 R4, R7, 0x2, R4 ;  /* 0x0000000207048825 */ /* 0x002fca00078e0004 */
[----:B------:R4:W-:Y:S02]  /*1b10*/  @!P0 STG.E.U16 desc[UR4][R4.64], R12 ;  /* 0x0000000c04008986 */ /* 0x0009e4000c101504 */
.L_x_14774:
[----:B------:R-:W-:Y:S05]  /*1b20*/  BSYNC.RECONVERGENT B0 ;  /* 0x0000000000007941 */ /* 0x000fea0003800200 */
.L_x_14767:
        /* <DEDUP_REMOVED lines=8> */
.L_x_14750:
        /* <DEDUP_REMOVED lines=10> */
[----:B------:R-:W3:Y:S06]  /*1c50*/  LDG.E.64 R2, desc[UR4][R46.64] ;  /* 0x000000042e027981 */ /* 0x000eec000c1e1b00 */
[----:B------:R-:W1:Y:S01]  /*1c60*/  LDC.64 R52, c[0x0][0x3c8] ;  /* 0x0000f200ff347b82 */ /* 0x000e620000000a00 */
[----:B----4-:R-:W-:-:S07]  /*1c70*/  IMAD.WIDE.U32 R48, R59, 0x2, R48 ;  /* 0x000000023b307825 */ /* 0x010fce00078e0030 */
[----:B------:R-:W4:Y:S01]  /*1c80*/  LDC.64 R50, c[0x0][0x3b0] ;  /* 0x0000ec00ff327b82 */ /* 0x000f220000000a00 */
[C---:B------:R-:W-:Y:S01]  /*1c90*/  IMAD.WIDE.U32 R24, R0.reuse, 0x10, R24 ;  /* 0x0000001000187825 */ /* 0x040fe200078e0018 */
[----:B------:R-:W2:Y:S03]  /*1ca0*/  LDG.E.64 R46, desc[UR4][R46.64+0x400] ;  /* 0x000400042e2e7981 */ /* 0x000ea6000c1e1b00 */
[C---:B------:R-:W-:Y:S01]  /*1cb0*/  IMAD.WIDE.U32 R48, R0.reuse, 0x8, R48 ;  /* 0x0000000800307825 */ /* 0x040fe200078e0030 */
[----:B------:R-:W2:Y:S03]  /*1cc0*/  LDG.E.128 R4, desc[UR4][R24.64] ;  /* 0x0000000418047981 */ /* 0x000ea6000c1e1d00 */
[C---:B-----5:R-:W-:Y:S01]  /*1cd0*/  IMAD.WIDE.U32 R10, R59.reuse, 0x4, R10 ;  /* 0x000000043b0a7825 */ /* 0x060fe200078e000a */
[----:B------:R-:W5:Y:S03]  /*1ce0*/  LDG.E.64 R44, desc[UR4][R48.64] ;  /* 0x00000004302c7981 */ /* 0x000f66000c1e1b00 */
[C---:B0-----:R-:W-:Y:S01]  /*1cf0*/  IMAD.WIDE.U32 R8, R59.reuse, 0x4, R8 ;  /* 0x000000043b087825 */ /* 0x041fe200078e0008 */
[----:B------:R-:W5:Y:S03]  /*1d00*/  LDG.E.128 R24, desc[UR4][R24.64+0x800] ;  /* 0x0008000418187981 */ /* 0x000f66000c1e1d00 */
[C---:B------:R-:W-:Y:S01]  /*1d10*/  IMAD.WIDE.U32 R56, R0.reuse, 0x10, R10 ;  /* 0x0000001000387825 */ /* 0x040fe200078e000a */
[----:B------:R-:W5:Y:S03]  /*1d20*/  LDG.E.64 R48, desc[UR4][R48.64+0x400] ;  /* 0x0004000430307981 */ /* 0x000f66000c1e1b00 */
[----:B-1----:R-:W-:Y:S01]  /*1d30*/  IMAD.WIDE.U32 R52, R59, 0x4, R52 ;  /* 0x000000043b347825 */ /* 0x002fe200078e0034 */
[----:B------:R-:W5:Y:S03]  /*1d40*/  LDG.E.128 R28, desc[UR4][R56.64+0x800] ;  /* 0x00080004381c7981 */ /* 0x000f66000c1e1d00 */
[----:B------:R-:W-:-:S02]  /*1d50*/  IMAD.WIDE.U32 R54, R0, 0x10, R8 ;  /* 0x0000001000367825 */ /* 0x000fc400078e0008 */
[----:B------:R0:W5:Y:S02]  /*1d60*/  LDG.E.128 R8, desc[UR4][R56.64] ;  /* 0x0000000438087981 */ /* 0x000164000c1e1d00 */
[C---:B------:R-:W-:Y:S02]  /*1d70*/  IMAD.WIDE.U32 R52, R0.reuse, 0x10, R52 ;  /* 0x0000001000347825 */ /* 0x040fe400078e0034 */
[----:B------:R-:W5:Y:S02]  /*1d80*/  LDG.E.128 R12, desc[UR4][R54.64] ;  /* 0x00000004360c7981 */ /* 0x000f64000c1e1d00 */
[----:B----4-:R-:W-:Y:S02]  /*1d90*/  IMAD.WIDE.U32 R50, R59, 0x4, R50 ;  /* 0x000000043b327825 */ /* 0x010fe400078e0032 */
[----:B------:R-:W4:Y:S02]  /*1da0*/  LDG.E.128 R16, desc[UR4][R52.64] ;  /* 0x0000000434107981 */ /* 0x000f24000c1e1d00 */
[----:B------:R-:W-:-:S02]  /*1db0*/  IMAD.WIDE.U32 R50, R0, 0x10, R50 ;  /* 0x0000001000327825 */ /* 0x000fc400078e0032 */
[----:B------:R-:W4:Y:S04]  /*1dc0*/  LDG.E.128 R32, desc[UR4][R54.64+0x800] ;  /* 0x0008000436207981 */ /* 0x000f28000c1e1d00 */
[----:B------:R-:W4:Y:S04]  /*1dd0*/  LDG.E.128 R20, desc[UR4][R50.64] ;  /* 0x0000000432147981 */ /* 0x000f28000c1e1d00 */
[----:B------:R-:W4:Y:S04]  /*1de0*/  LDG.E.128 R36, desc[UR4][R52.64+0x800] ;  /* 0x0008000434247981 */ /* 0x000f28000c1e1d00 */
[----:B------:R1:W4:Y:S01]  /*1df0*/  LDG.E.128 R40, desc[UR4][R50.64+0x800] ;  /* 0x0008000432287981 */ /* 0x000322000c1e1d00 */
[----:B---3--:R-:W-:-:S02]  /*1e00*/  PRMT R58, R2, 0x7632, R58 ;  /* 0x00007632023a7816 */ /* 0x008fc4000000003a */
[----:B------:R-:W-:Y:S02]  /*1e10*/  SHF.L.U32 R61, R2, 0x10, RZ ;  /* 0x00000010023d7819 */ /* 0x000fe400000006ff */
[C---:B------:R-:W-:Y:S02]  /*1e20*/  SHF.L.U32 R2, R3.reuse, 0x10, RZ ;  /* 0x0000001003027819 */ /* 0x040fe400000006ff */
[----:B0-----:R-:W-:-:S03]  /*1e30*/  PRMT R56, R3, 0x7632, R56 ;  /* 0x0000763203387816 */ /* 0x001fc60000000038 */
[--C-:B--2---:R-:W-:Y:S01]  /*1e40*/  FADD.FTZ R6, -R6, R2.reuse ;  /* 0x0000000206067221 */ /* 0x104fe20000010100 */
[C---:B-----5:R-:W-:Y:S02]  /*1e50*/  PRMT R2, R44.reuse, 0x7632, R2 ;  /* 0x000076322c027816 */ /* 0x060fe40000000002 */
[C---:B------:R-:W-:Y:S02]  /*1e60*/  PRMT R3, R45.reuse, 0x7632, R3 ;  /* 0x000076322d037816 */ /* 0x040fe40000000003 */
[----:B-1----:R-:W-:Y:S02]  /*1e70*/  SHF.L.U32 R51, R44, 0x10, RZ ;  /* 0x000000102c337819 */ /* 0x002fe400000006ff */
[----:B------:R-:W-:Y:S02]  /*1e80*/  SHF.L.U32 R53, R45, 0x10, RZ ;  /* 0x000000102d357819 */ /* 0x000fe400000006ff */
[----:B------:R-:W-:Y:S02]  /*1e90*/  SHF.L.U32 R2, R2, 0x10, RZ ;  /* 0x0000001002027819 */ /* 0x000fe400000006ff */
[----:B------:R-:W-:-:S02]  /*1ea0*/  SHF.L.U32 R44, R3, 0x10, RZ ;  /* 0x00000010032c7819 */ /* 0x000fc400000006ff */
[----:B------:R-:W-:Y:S01]  /*1eb0*/  SHF.L.U32 R58, R58, 0x10, RZ ;  /* 0x000000103a3a7819 */ /* 0x000fe200000006ff */
[----:B------:R-:W-:Y:S01]  /*1ec0*/  FFMA.FTZ R45, -R8, UR6, R51 ;  /* 0x00000006082d7c23 */ /* 0x000fe20008010133 */
[----:B------:R-:W-:Y:S01]  /*1ed0*/  FFMA.FTZ R3, -R10, UR6, R53 ;  /* 0x000000060a037c23 */ /* 0x000fe20008010135 */
[----:B------:R-:W-:Y:S01]  /*1ee0*/  FFMA.FTZ R51, -R9, UR6, R2 ;  /* 0x0000000609337c23 */ /* 0x000fe20008010102 */
[----:B------:R-:W-:Y:S01]  /*1ef0*/  FFMA.FTZ R53, -R11, UR6, R44 ;  /* 0x000000060b357c23 */ /* 0x000fe2000801012c */
        /* <DEDUP_REMOVED lines=8> */
[----:B------:R-:W-:Y:S01]  /*1f80*/  FADD.FTZ R5, -R5, R58 ;  /* 0x0000003a05057221 */ /* 0x000fe20000010100 */
[----:B------:R-:W-:Y:S01]  /*1f90*/  FMUL.FTZ R8, R17, UR6 ;  /* 0x0000000611087c20 */ /* 0x000fe20008410000 */
[----:B------:R-:W-:Y:S01]  /*1fa0*/  FADD.FTZ R4, -R4, R61 ;  /* 0x0000003d04047221 */ /* 0x000fe20000010100 */
[----:B------:R-:W-:Y:S01]  /*1fb0*/  FMUL.FTZ R2, R9, UR6 ;  /* 0x0000000609027c20 */ /* 0x000fe20008410000 */
[----:B------:R-:W-:Y:S01]  /*1fc0*/  FMUL.FTZ R10, R11, UR6 ;  /* 0x000000060b0a7c20 */ /* 0x000fe20008410000 */
[----:B------:R-:W-:-:S02]  /*1fd0*/  FFMA.FTZ R8, -R8, R5, R51 ;  /* 0x0000000508087223 */ /* 0x000fc40000010133 */
[----:B------:R-:W-:Y:S01]  /*1fe0*/  FFMA.FTZ R45, -R2, R4, R45 ;  /* 0x00000004022d7223 */ /* 0x000fe2000001012d */
[----:B------:R-:W-:Y:S01]  /*1ff0*/  FFMA.FTZ R5, -R10, R6, R3 ;  /* 0x000000060a057223 */ /* 0x000fe20000010103 */
[----:B------:R-:W-:Y:S01]  /*2000*/  FMUL.FTZ R6, R22, R14 ;  /* 0x0000000e16067220 */ /* 0x000fe20000410000 */
[----:B------:R-:W-:Y:S01]  /*2010*/  PRMT R4, R46, 0x7632, R4 ;  /* 0x000076322e047816 */ /* 0x000fe20000000004 */
[----:B------:R-:W-:Y:S02]  /*2020*/  FMUL.FTZ R3, R21, R13 ;  /* 0x0000000d15037220 */ /* 0x000fe40000410000 */
[----:B------:R-:W-:Y:S01]  /*2030*/  FMUL.FTZ R6, R6, R5 ;  /* 0x0000000506067220 */ /* 0x000fe20000410000 */
[----:B------:R-:W-:Y:S02]  /*2040*/  SHF.L.U32 R4, R4, 0x10, RZ ;  /* 0x0000001004047819 */ /* 0x000fe400000006ff */
[----:B------:R-:W-:Y:S01]  /*2050*/  PRMT R5, R47, 0x7632, R5 ;  /* 0x000076322f057816 */ /* 0x000fe20000000005 */
[----:B------:R-:W-:-:S02]  /*2060*/  FMUL.FTZ R3, R3, R8 ;  /* 0x0000000803037220 */ /* 0x000fc40000410000 */
[--C-:B------:R-:W-:Y:S01]  /*2070*/  FADD.FTZ R25, -R25, R4.reuse ;  /* 0x0000000419197221 */ /* 0x100fe20000010100 */
[----:B------:R-:W-:Y:S02]  /*2080*/  SHF.L.U32 R8, R5, 0x10, RZ ;  /* 0x0000001005087819 */ /* 0x000fe400000006ff */
[----:B------:R-:W-:Y:S02]  /*2090*/  PRMT R4, R48, 0x7632, R4 ;  /* 0x0000763230047816 */ /* 0x000fe40000000004 */
[----:B------:R-:W-:Y:S02]  /*20a0*/  PRMT R5, R49, 0x7632, R5 ;  /* 0x0000763231057816 */ /* 0x000fe40000000005 */
[----:B------:R-:W-:Y:S01]  /*20b0*/  SHF.L.U32 R9, R46, 0x10, RZ ;  /* 0x000000102e097819 */ /* 0x000fe200000006ff */
[----:B------:R-:W-:Y:S01]  /*20c0*/  FADD.FTZ R27, -R27, R8 ;  /* 0x000000081b1b7221 */ /* 0x000fe20000010100 */
[----:B------:R-:W-:Y:S02]  /*20d0*/  SHF.L.U32 R8, R4, 0x10, RZ ;  /* 0x0000001004087819 */ /* 0x000fe400000006ff */
[----:B------:R-:W-:Y:S01]  /*20e0*/  SHF.L.U32 R10, R5, 0x10, RZ ;  /* 0x00000010050a7819 */ /* 0x000fe200000006ff */
[----:B------:R-:W-:Y:S01]  /*20f0*/  FADD.FTZ R24, -R24, R9 ;  /* 0x0000000918187221 */ /* 0x000fe20000010100 */
[----:B------:R-:W0:Y:S01]  /*2100*/  LDC.64 R4, c[0x0][0x398] ;  /* 0x0000e600ff047b82 */ /* 0x000e220000000a00 */
[----:B------:R-:W-:Y:S01]  /*2110*/  SHF.L.U32 R9, R48, 0x10, RZ ;  /* 0x0000001030097819 */ /* 0x000fe200000006ff */
[----:B------:R-:W-:Y:S01]  /*2120*/  FFMA.FTZ R29, -R29, UR6, R8 ;  /* 0x000000061d1d7c23 */ /* 0x000fe20008010108 */
[----:B------:R-:W-:Y:S01]  /*2130*/  FFMA.FTZ R31, -R31, UR6, R10 ;  /* 0x000000061f1f7c23 */ /* 0x000fe2000801010a */
[----:B------:R-:W-:-:S02]  /*2140*/  FMUL.FTZ R8, R33, R33 ;  /* 0x0000002121087220 */ /* 0x000fc40000410000 */
[----:B------:R-:W-:Y:S01]  /*2150*/  FFMA.FTZ R28, -R28, UR6, R9 ;  /* 0x000000061c1c7c23 */ /* 0x000fe20008010109 */
        /* <DEDUP_REMOVED lines=9> */
[----:B------:R-:W-:Y:S01]  /*21f0*/  FMUL.FTZ R10, R39, R10 ;  /* 0x0000000a270a7220 */ /* 0x000fe20000410000 */
[----:B------:R-:W-:Y:S01]  /*2200*/  FADD.FTZ R7, -R7, R56 ;  /* 0x0000003807077221 */ /* 0x000fe20000010100 */
[----:B------:R-:W-:Y:S01]  /*2210*/  FMUL.FTZ R16, R19, UR6 ;  /* 0x0000000613107c20 */ /* 0x000fe20008410000 */
[----:B------:R-:W-:Y:S01]  /*2220*/  FMUL.FTZ R9, R9, UR6 ;  /* 0x0000000609097c20 */ /* 0x000fe20008410000 */
[----:B------:R-:W-:Y:S01]  /*2230*/  FMUL.FTZ R8, R8, UR6 ;  /* 0x0000000608087c20 */ /* 0x000fe20008410000 */
[----:B------:R-:W-:Y:S01]  /*2240*/  FADD.FTZ R26, -R26, R47 ;  /* 0x0000002f1a1a7221 */ /* 0x000fe20000010100 */
[----:B------:R-:W-:Y:S01]  /*2250*/  FFMA.FTZ R30, -R30, UR6, R49 ;  /* 0x000000061e1e7c23 */ /* 0x000fe20008010131 */
[----:B------:R-:W-:Y:S01]  /*2260*/  FMUL.FTZ R11, R11, UR6 ;  /* 0x000000060b0b7c20 */ /* 0x000fe20008410000 */
[----:B------:R-:W-:Y:S01]  /*2270*/  FMUL.FTZ R10, R10, UR6 ;  /* 0x000000060a0a7c20 */ /* 0x000fe20008410000 */
[----:B------:R-:W-:Y:S01]  /*2280*/  FFMA.FTZ R16, -R16, R7, R53 ;  /* 0x0000000710107223 */ /* 0x000fe20000010135 */
[----:B------:R-:W-:Y:S01]  /*2290*/  FMUL.FTZ R2, R20, R12 ;  /* 0x0000000c14027220 */ /* 0x000fe20000410000 */
[----:B------:R-:W-:Y:S01]  /*22a0*/  FFMA.FTZ R9, -R9, R24, R28 ;  /* 0x0000001809097223 */ /* 0x000fe2000001011c */
[----:B------:R-:W-:Y:S01]  /*22b0*/  FFMA.FTZ R8, -R8, R25, R29 ;  /* 0x0000001908087223 */ /* 0x000fe2000001011d */
[----:B------:R-:W-:Y:S01]  /*22c0*/  FMUL.FTZ R40, R40, R32 ;  /* 0x0000002028287220 */ /* 0x000fe20000410000 */
[----:B------:R-:W-:Y:S01]  /*22d0*/  FMUL.FTZ R41, R41, R33 ;  /* 0x0000002129297220 */ /* 0x000fe20000410000 */
[----:B------:R-:W-:Y:S01]  /*22e0*/  FMUL.FTZ R7, R23, R15 ;  /* 0x0000000f17077220 */ /* 0x000fe20000410000 */
[----:B------:R-:W-:Y:S01]  /*22f0*/  FFMA.FTZ R11, -R11, R26, R30 ;  /* 0x0000001a0b0b7223 */ /* 0x000fe2000001011e */
[----:B------:R-:W-:Y:S01]  /*2300*/  FFMA.FTZ R10, -R10, R27, R31 ;  /* 0x0000001b0a0a7223 */ /* 0x000fe2000001011f */
        /* <DEDUP_REMOVED lines=12> */
[----:B------:R-:W-:Y:S02]  /*23d0*/  F2FP.BF16.F32.PACK_AB R3, R7, R6 ;  /* 0x000000060703723e */ /* 0x000fe400000010ff */
[----:B------:R-:W-:-:S03]  /*23e0*/  F2FP.BF16.F32.PACK_AB R9, R10, R11 ;  /* 0x0000000b0a09723e */ /* 0x000fc600000010ff */
[----:B------:R-:W-:Y:S04]  /*23f0*/  STG.E.64 desc[UR4][R4.64], R2 ;  /* 0x0000000204007986 */ /* 0x000fe8000c101b04 */
[----:B------:R-:W-:Y:S01]  /*2400*/  STG.E.64 desc[UR4][R4.64+0x400], R8 ;  /* 0x0004000804007986 */ /* 0x000fe2000c101b04 */
[----:B------:R-:W-:Y:S05]  /*2410*/  EXIT ;  /* 0x000000000000794d */ /* 0x000fea0003800000 */
.L_x_14775:
        /* <DEDUP_REMOVED lines=14> */
.L_x_27477:


//--------------------- .text._ZN2at6native29vectorized_elementwise_kernelILi8EZZZNS0_49_GLOBAL__N__b919a28f_16_Normalization_cu_5c38458737batch_norm_elementwise_backward_trainERKNS_6TensorES5_S5_S5_S5_S5_S5_ENKUlvE0_clEvENKUlvE2_clEvEUlN3c108BFloat16ES9_fffffE_St5arrayIPcLm8EEEEviT0_T1_ --------------------------
	.section	.text._ZN2at6native29vectorized_elementwise_kernelILi8EZZZNS0_49_GLOBAL__N__b919a28f_16_Normalization_cu_5c38458737batch_norm_elementwise_backward_trainERKNS_6TensorES5_S5_S5_S5_S5_S5_ENKUlvE0_clEvENKUlvE2_clEvEUlN3c108BFloat16ES9_fffffE_St5arrayIPcLm8EEEEviT0_T1_,"ax",@progbits
	.align	128
        .global         _ZN2at6native29vectorized_elementwise_kernelILi8EZZZNS0_49_GLOBAL__N__b919a28f_16_Normalization_cu_5c38458737batch_norm_elementwise_backward_trainERKNS_6TensorES5_S5_S5_S5_S5_S5_ENKUlvE0_clEvENKUlvE2_clEvEUlN3c108BFloat16ES9_fffffE_St5arrayIPcLm8EEEEviT0_T1_
        .type           _ZN2at6native29vectorized_elementwise_kernelILi8EZZZNS0_49_GLOBAL__N__b919a28f_16_Normalization_cu_5c38458737batch_norm_elementwise_backward_trainERKNS_6TensorES5_S5_S5_S5_S5_S5_ENKUlvE0_clEvENKUlvE2_clEvEUlN3c108BFloat16ES9_fffffE_St5arrayIPcLm8EEEEviT0_T1_,@function
        .size           _ZN2at6native29vectorized_elementwise_kernelILi8EZZZNS0_49_GLOBAL__N__b919a28f_16_Normalization_cu_5c38458737batch_norm_elementwise_backward_trainERKNS_6TensorES5_S5_S5_S5_S5_S5_ENKUlvE0_clEvENKUlvE2_clEvEUlN3c108BFloat16ES9_fffffE_St5arrayIPcLm8EEEEviT0_T1_,(.L_x_27478 - _ZN2at6native29vectorized_elementwise_kernelILi8EZZZNS0_49_GLOBAL__N__b919a28f_16_Normalization_cu_5c38458737batch_norm_elementwise_backward_trainERKNS_6TensorES5_S5_S5_S5_S5_S5_ENKUlvE0_clEvENKUlvE2_clEvEUlN3c108BFloat16ES9_fffffE_St5arrayIPcLm8EEEEviT0_T1_)
        .other          _ZN2at6native29vectorized_elementwise_kernelILi8EZZZNS0_49_GLOBAL__N__b919a28f_16_Normalization_cu_5c38458737batch_norm_elementwise_backward_trainERKNS_6TensorES5_S5_S5_S5_S5_S5_ENKUlvE0_clEvENKUlvE2_clEvEUlN3c108BFloat16ES9_fffffE_St5arrayIPcLm8EEEEviT0_T1_,@"STO_CUDA_ENTRY STV_DEFAULT"
_ZN2at6native29vectorized_elementwise_kernelILi8EZZZNS0_49_GLOBAL__N__b919a28f_16_Normalization_cu_5c38458737batch_norm_elementwise_backward_trainERKNS_6TensorES5_S5_S5_S5_S5_S5_ENKUlvE0_clEvENKUlvE2_clEvEUlN3c108BFloat16ES9_fffffE_St5arrayIPcLm8EEEEviT0_T1_:
.text._ZN2at6native29vectorized_elementwise_kernelILi8EZZZNS0_49_GLOBAL__N__b919a28f_16_Normalization_cu_5c38458737batch_norm_elementwise_backward_trainERKNS_6TensorES5_S5_S5_S5_S5_S5_ENKUlvE0_clEvENKUlvE2_clEvEUlN3c108BFloat16ES9_fffffE_St5arrayIPcLm8EEEEviT0_T1_:
        /* <DEDUP_REMOVED lines=259> */
.L_x_14778:
[----:B------:R-:W-:Y:S05]  /*1030*/  BSYNC.RECONVERGENT B0 ;  /* 0x0000000000007941 */ /* 0x000fea0003800200 */
.L_x_14777:
        /* <DEDUP_REMOVED lines=31> */
.L_x_14780:
[----:B------:R-:W-:Y:S05]  /*1230*/  BSYNC.RECONVERGENT B0 ;  /* 0x0000000000007941 */ /* 0x000fea0003800200 */
.L_x_14779:
        /* <DEDUP_REMOVED lines=15> */
.L_x_14782:
[----:B------:R-:W-:Y:S05]  /*1330*/  BSYNC.RECONVERGENT B0 ;  /* 0x0000000000007941 */ /* 0x000fea0003800200 */
.L_x_14781:
        /* <DEDUP_REMOVED lines=14> */
.L_x_14784:
[----:B------:R-:W-:Y:S05]  /*1420*/  BSYNC.RECONVERGENT B0 ;  /* 0x0000000000007941 */ /* 0x000fea0003800200 */
.L_x_14783:
        /* <DEDUP_REMOVED lines=14> */
.L_x_14786:
[----:B------:R-:W-:Y:S05]  /*1510*/  BSYNC.RECONVERGENT B0 ;  /* 0x0000000000007941 */ /* 0x000fea0003800200 */
.L_x_14785:
        /* <DEDUP_REMOVED lines=14> */
.L_x_14788:
[----:B------:R-:W-:Y:S05]  /*1600*/  BSYNC.RECONVERGENT B0 ;  /* 0x0000000000007941 */ /* 0x000fea0003800200 */
.L_x_14787:
        /* <DEDUP_REMOVED lines=14> */
.L_x_14790:
[----:B------:R-:W-:Y:S05]  /*16f0*/  BSYNC.RECONVERGENT B0 ;  /* 0x0000000000007941 */ /* 0x000fea0003800200 */
.L_x_14789:
        /* <DEDUP_REMOVED lines=14> */
.L_x_14792:
[----:B------:R-:W-:Y:S05]  /*17e0*/  BSYNC.RECONVERGENT B0 ;  /* 0x0000000000007941 */ /* 0x000fea0003800200 */
.L_x_14791:
        /* <DEDUP_REMOVED lines=15> */
.L_x_14795:
[----:B------:R-:W-:-:S13]  /*18e0*/  ISETP.GE.U32.AND P0, PT, R6, R3, PT ;  /* 0x000000030600720c */ /* 0x000fda0003f06070 */
[----:B------:R-:W-:Y:S05]  /*18f0*/  @P0 BRA `(.L_x_14797) ;  /* 0x0000000000300947 */ /* 0x000fea0003800000 */
[----:B-1----:R-:W1:Y:S01]  /*1900*/  LDC.64 R4, c[0x0][0x398] ;  /* 0x0000e600ff047b82 */ /* 0x002e620000000a00 */
[----:B------:R-:W-:Y:S02]  /*1910*/  LEA R7, R2, R6, 0xa ;  /* 0x0000000602077211 */ /* 0x000fe400078e50ff */
[----:B------:R-:W-:-:S03]  /*1920*/  IADD3 R6, PT, PT, R6, 0x80, RZ ;  /* 0x0000008006067810 */ /* 0x000fc60007ffe0ff */
[----:B-1----:R-:W-:-:S05]  /*1930*/  IMAD.WIDE.U32 R4, R7, 0x2, R4 ;  /* 0x0000000207047825 */ /* 0x002fca00078e0004 */
[----:B------:R2:W-:Y:S02]  /*1940*/  STG.E.U16 desc[UR4][R4.64], R8 ;  /* 0x0000000804007986 */ /* 0x0005e4000c101504 */
.L_x_14796:
[----:B------:R-:W-:-:S13]  /*1950*/  ISETP.GE.U32.AND P0, PT, R6, R3, PT ;  /* 0x000000030600720c */ /* 0x000fda0003f06070 */
[----:B------:R-:W-:Y:S05]  /*1960*/  @P0 BRA `(.L_x_14798) ;  /* 0x0000000000300947 */ /* 0x000fea0003800000 */
[----:B-12---:R-:W1:Y:S01]  /*1970*/  LDC.64 R4, c[0x0][0x398] ;  /* 0x0000e600ff047b82 */ /* 0x006e620000000a00 */
[----:B------:R-:W-:Y:S02]  /*1980*/  LEA R7, R2, R6, 0xa ;  /* 0x0000000602077211 */ /* 0x000fe400078e50ff */
[----:B------:R-:W-:-:S03]  /*1990*/  IADD3 R6, PT, PT, R6, 0x80, RZ ;  /* 0x0000008006067810 */ /* 0x000fc60007ffe0ff */
[----:B-1----:R-:W-:-:S05]  /*19a0*/  IMAD.WIDE.U32 R4, R7, 0x2, R4 ;  /* 0x0000000207047825 */ /* 0x002fca00078e0004 */
[----:B------:R2:W-:Y:S02]  /*19b0*/  STG.E.U16 desc[UR4][R4.64], R9 ;  /* 0x0000000904007986 */ /* 0x0005e4000c101504 */
.L_x_14797:
[----:B------:R-:W-:-:S13]  /*19c0*/  ISETP.GE.U32.AND P0, PT, R6, R3, PT ;  /* 0x000000030600720c */ /* 0x000fda0003f06070 */
[----:B------:R-:W-:Y:S05]  /*19d0*/  @P0 BRA `(.L_x_14799) ;  /* 0x0000000000340947 */ /* 0x000fea0003800000 */
[----:B-12---:R-:W1:Y:S01]  /*19e0*/  LDC.64 R4, c[0x0][0x398] ;  /* 0x0000e600ff047b82 */ /* 0x006e620000000a00 */
[----:B------:R-:W-:Y:S02]  /*19f0*/  LEA R7, R2, R6, 0xa ;  /* 0x0000000602077211 */ /* 0x000fe400078e50ff */
[----:B------:R-:W-:-:S03]  /*1a00*/  IADD3 R6, PT, PT, R6, 0x80, RZ ;  /* 0x0000008006067810 */ /* 0x000fc60007ffe0ff */
[----:B-1----:R-:W-:-:S05]  /*1a10*/  IMAD.WIDE.U32 R4, R7, 0x2, R4 ;  /* 0x0000000207047825 */ /* 0x002fca00078e0004 */
[----:B------:R3:W-:Y:S02]  /*1a20*/  STG.E.U16 desc[UR4][R4.64], R10 ;  /* 0x0000000a04007986 */ /* 0x0007e4000c101504 */
.L_x_14798:
        /* <DEDUP_REMOVED lines=8> */
.L_x_14799:
[----:B------:R-:W-:Y:S05]  /*1ab0*/  BSYNC.RELIABLE B1 ;  /* 0x0000000000017941 */ /* 0x000fea0003800100 */
.L_x_14794:
[----:B------:R-:W-:-:S13]  /*1ac0*/  ISETP.GE.U32.AND P0, PT, R6, R3, PT ;  /* 0x000000030600720c */ /* 0x000fda0003f06070 */
[----:B-123--:R-:W1:Y:S01]  /*1ad0*/  @!P0 LDC.64 R4, c[0x0][0x398] ;  /* 0x0000e600ff048b82 */ /* 0x00ee620000000a00 */
[----:B------:R-:W-:Y:S02]  /*1ae0*/  @!P0 LEA R7, R2, R6, 0xa ;  /* 0x0000000602078211 */ /* 0x000fe400078e50ff */
[----:B------:R-:W-:-:S03]  /*1af0*/  @!P0 IADD3 R6, PT, PT, R6, 0x80, RZ ;  /* 0x0000008006068810 */ /* 0x000fc60007ffe0ff */
[----:B-1----:R-:W-:-:S05]  /*1b00*/  @!P0 IMAD.WIDE.U32 R4, R7, 0x2, R4 ;  /* 0x0000000207048825 */ /* 0x002fca00078e0004 */
[----:B------:R4:W-:Y:S02]  /*1b10*/  @!P0 STG.E.U16 desc[UR4][R4.64], R12 ;  /* 0x0000000c04008986 */ /* 0x0009e4000c101504 */
.L_x_14800:
[----:B------:R-:W-:Y:S05]  /*1b20*/  BSYNC.RECONVERGENT B0 ;  /* 0x0000000000007941 */ /* 0x000fea0003800200 */
.L_x_14793:
        /* <DEDUP_REMOVED lines=8> */
.L_x_14776:
[----:B------:R-:W0:Y:S01]  /*1bb0*/  S2R R0, SR_TID.X ;  /* 0x0000000000007919 */ /* 0x000e220000002100 */
[----:B------:R-:W1:Y:S01]  /*1bc0*/  LDC.64 R2, c[0x0][0x3a8] ;  /* 0x0000ea00ff027b82 */ /* 0x000e620000000a00 */
[----:B------:R-:W2:Y:S07]  /*1bd0*/  LDCU UR6, c[0x0][0x388] ;  /* 0x00007100ff0677ac */ /* 0x000eae0008000800 */
[----:B------:R-:W3:Y:S08]  /*1be0*/  LDC.64 R6, c[0x0][0x3b8] ;  /* 0x0000ee00ff067b82 */ /* 0x000ef00000000a00 */
[----:B------:R-:W4:Y:S01]  /*1bf0*/  LDC.64 R4, c[0x0][0x3a0] ;  /* 0x0000e800ff047b82 */ /* 0x000f220000000a00 */
[----:B-1----:R-:W-:-:S07]  /*1c00*/  IMAD.WIDE.U32 R2, R59, 0x2, R2 ;  /* 0x000000023b027825 */ /* 0x002fce00078e0002 */
[----:B------:R-:W1:Y:S01]  /*1c10*/  LDC.64 R10, c[0x0][0x3d0] ;  /* 0x0000f400ff0a7b82 */ /* 0x000e620000000a00 */
[----:B0-----:R-:W-:-:S07]  /*1c20*/  IMAD.WIDE.U32 R48, R0, 0x10, R2 ;  /* 0x0000001000307825 */ /* 0x001fce00078e0002 */
[----:B------:R-:W0:Y:S01]  /*1c30*/  LDC.64 R8, c[0x0][0x3c8] ;  /* 0x0000f200ff087b82 */ /* 0x000e220000000a00 */
[----:B---3--:R-:W-:Y:S01]  /*1c40*/  IMAD.WIDE.U32 R2, R59, 0x4, R6 ;  /* 0x000000043b027825 */ /* 0x008fe200078e0006 */
[----:B------:R-:W3:Y:S06]  /*1c50*/  LDG.E.128 R48, desc[UR4][R48.64] ;  /* 0x0000000430307981 */ /* 0x000eec000c1e1d00 */
[----:B------:R-:W5:Y:S01]  /*1c60*/  LDC.64 R6, c[0x0][0x3c0] ;  /* 0x0000f000ff067b82 */ /* 0x000f620000000a00 */
[----:B------:R-:W-:-:S04]  /*1c70*/  IMAD.WIDE.U32 R40, R0, 0x20, R2 ;  /* 0x0000002000287825 */ /* 0x000fc800078e0002 */
[C---:B----4-:R-:W-:Y:S02]  /*1c80*/  IMAD.WIDE.U32 R2, R59.reuse, 0x2, R4 ;  /* 0x000000023b027825 */ /* 0x050fe400078e0004 */
[----:B------:R-:W4:Y:S01]  /*1c90*/  LDG.E.ENL2.256 R44, R40, desc[UR4][R40.64] ;  /* 0xfe0000042828797e */ /* 0x000f22000812192c */
[----:B------:R-:W2:Y:S01]  /*1ca0*/  LDC.64 R12, c[0x0][0x3b0] ;  /* 0x0000ec00ff0c7b82 */ /* 0x000ea20000000a00 */
[----:B-1----:R-:W-:-:S04]  /*1cb0*/  IMAD.WIDE.U32 R4, R59, 0x4, R10 ;  /* 0x000000043b047825 */ /* 0x002fc800078e000a */
[----:B------:R-:W-:-:S04]  /*1cc0*/  IMAD.WIDE.U32 R2, R0, 0x10, R2 ;  /* 0x0000001000027825 */ /* 0x000fc800078e0002 */
[----:B------:R-:W-:Y:S01]  /*1cd0*/  IMAD.WIDE.U32 R32, R0, 0x20, R4 ;  /* 0x0000002000207825 */ /* 0x000fe200078e0004 */
[----:B------:R3:W4:Y:S05]  /*1ce0*/  LDG.E.128 R20, desc[UR4][R2.64] ;  /* 0x0000000402147981 */ /* 0x00072a000c1e1d00 */
[----:B------:R-:W4:Y:S01]  /*1cf0*/  LDG.E.ENL2.256 R32, R36, desc[UR4][R32.64] ;  /* 0xfe0000042024797e */ /* 0x000f220008121920 */
[----:B-----5:R-:W-:-:S04]  /*1d00*/  IMAD.WIDE.U32 R4, R59, 0x4, R6 ;  /* 0x000000043b047825 */ /* 0x020fc800078e0006 */
[----:B0-----:R-:W-:-:S04]  /*1d10*/  IMAD.WIDE.U32 R6, R59, 0x4, R8 ;  /* 0x000000043b067825 */ /* 0x001fc800078e0008 */
[----:B------:R-:W-:-:S04]  /*1d20*/  IMAD.WIDE.U32 R4, R0, 0x20, R4 ;  /* 0x0000002000047825 */ /* 0x000fc800078e0004 */
[----:B------:R-:W-:Y:S02]  /*1d30*/  IMAD.WIDE.U32 R24, R0, 0x20, R6 ;  /* 0x0000002000187825 */ /* 0x000fe400078e0006 */
[----:B------:R-:W5:Y:S04]  /*1d40*/  LDG.E.ENL2.256 R4, R8, desc[UR4][R4.64] ;  /* 0xfe0000040408797e */ /* 0x000f680008121904 */
[----:B------:R-:W5:Y:S01]  /*1d50*/  LDG.E.ENL2.256 R24, R28, desc[UR4][R24.64] ;  /* 0xfe000004181c797e */ /* 0x000f620008121918 */
[----:B--2---:R-:W-:-:S04]  /*1d60*/  IMAD.WIDE.U32 R12, R59, 0x4, R12 ;  /* 0x000000043b0c7825 */ /* 0x004fc800078e000c */
[----:B------:R-:W-:-:S06]  /*1d70*/  IMAD.WIDE.U32 R12, R0, 0x20, R12 ;  /* 0x00000020000c7825 */ /* 0x000fcc00078e000c */
[----:B------:R-:W2:Y:S01]  /*1d80*/  LDG.E.ENL2.256 R12, R16, desc[UR4][R12.64] ;  /* 0xfe0000040c10797e */ /* 0x000ea2000812190c */
[C---:B---3--:R-:W-:Y:S02]  /*1d90*/  PRMT R2, R50.reuse, 0x7632, R2 ;  /* 0x0000763232027816 */ /* 0x048fe40000000002 */
[----:B------:R-:W-:Y:S02]  /*1da0*/  SHF.L.U32 R55, R50, 0x10, RZ ;  /* 0x0000001032377819 */ /* 0x000fe400000006ff */
[----:B------:R-:W-:Y:S02]  /*1db0*/  SHF.L.U32 R2, R2, 0x10, RZ ;  /* 0x0000001002027819 */ /* 0x000fe400000006ff */
[----:B------:R-:W-:Y:S02]  /*1dc0*/  PRMT R3, R51, 0x7632, R3 ;  /* 0x0000763233037816 */ /* 0x000fe40000000003 */
[----:B------:R-:W-:Y:S02]  /*1dd0*/  PRMT R50, R49, 0x7632, R50 ;  /* 0x0000763231327816 */ /* 0x000fe40000000032 */
[----:B------:R-:W-:Y:S01]  /*1de0*/  SHF.L.U32 R51, R51, 0x10, RZ ;  /* 0x0000001033337819 */ /* 0x000fe200000006ff */
[----:B----4-:R-:W-:Y:S01]  /*1df0*/  FADD.FTZ R45, -R45, R2 ;  /* 0x000000022d2d7221 */ /* 0x010fe20000010100 */
[----:B------:R-:W-:Y:S01]  /*1e00*/  SHF.L.U32 R53, R48, 0x10, RZ ;  /* 0x0000001030357819 */ /* 0x000fe200000006ff */
[----:B------:R-:W-:Y:S01]  /*1e10*/  FADD.FTZ R44, -R44, R55 ;  /* 0x000000372c2c7221 */ /* 0x000fe20000010100 */
[----:B------:R-:W-:Y:S01]  /*1e20*/  SHF.L.U32 R49, R49, 0x10, RZ ;  /* 0x0000001031317819 */ /* 0x000fe200000006ff */
[----:B------:R-:W-:Y:S01]  /*1e30*/  FADD.FTZ R46, -R46, R51 ;  /* 0x000000332e2e7221 */ /* 0x000fe20000010100 */
[----:B------:R-:W-:Y:S01]  /*1e40*/  SHF.L.U32 R52, R3, 0x10, RZ ;  /* 0x0000001003347819 */ /* 0x000fe200000006ff */
[----:B------:R-:W-:Y:S01]  /*1e50*/  FADD.FTZ R40, -R40, R53 ;  /* 0x0000003528287221 */ /* 0x000fe20000010100 */
[----:B------:R-:W-:Y:S01]  /*1e60*/  PRMT R48, R48, 0x7632, R48 ;  /* 0x0000763230307816 */ /* 0x000fe20000000030 */
[----:B------:R-:W-:Y:S01]  /*1e70*/  FADD.FTZ R42, -R42, R49 ;  /* 0x000000312a2a7221 */ /* 0x000fe20000010100 */
[----:B------:R-:W-:Y:S01]  /*1e80*/  SHF.L.U32 R50, R50, 0x10, RZ ;  /* 0x0000001032327819 */ /* 0x000fe200000006ff */
[----:B------:R-:W-:Y:S01]  /*1e90*/  FADD.FTZ R47, -R47, R52 ;  /* 0x000000342f2f7221 */ /* 0x000fe20000010100 */
[----:B------:R-:W-:-:S02]  /*1ea0*/  PRMT R2, R23, 0x7632, R2 ;  /* 0x0000763217027816 */ /* 0x000fc40000000002 */
[----:B------:R-:W-:Y:S01]  /*1eb0*/  SHF.L.U32 R51, R22, 0x10, RZ ;  /* 0x0000001016337819 */ /* 0x000fe200000006ff */
[----:B------:R-:W-:Y:S01]  /*1ec0*/  FADD.FTZ R43, -R43, R50 ;  /* 0x000000322b2b7221 */ /* 0x000fe20000010100 */
[----:B------:R-:W-:Y:S02]  /*1ed0*/  SHF.L.U32 R49, R20, 0x10, RZ ;  /* 0x0000001014317819 */ /* 0x000fe400000006ff */
[----:B------:R-:W-:Y:S01]  /*1ee0*/  SHF.L.U32 R53, R23, 0x10, RZ ;  /* 0x0000001017357819 */ /* 0x000fe200000006ff */
[----:B------:R-:W-:Y:S01]  /*1ef0*/  FFMA.FTZ R23, -R32, UR6, R51 ;  /* 0x0000000620177c23 */ /* 0x000fe20008010133 */
[----:B------:R-:W-:Y:S01]  /*1f00*/  SHF.L.U32 R2, R2, 0x10, RZ ;  /* 0x0000001002027819 */ /* 0x000fe200000006ff */
[----:B------:R-:W-:Y:S01]  /*1f10*/  FFMA.FTZ R49, -R36, UR6, R49 ;  /* 0x0000000624317c23 */ /* 0x000fe20008010131 */
[----:B------:R-:W-:Y:S01]  /*1f20*/  PRMT R3, R22, 0x7632, R3 ;  /* 0x0000763216037816 */ /* 0x000fe20000000003 */
[----:B------:R-:W-:Y:S01]  /*1f30*/  FFMA.FTZ R51, -R34, UR6, R53 ;  /* 0x0000000622337c23 */ /* 0x000fe20008010135 */
[----:B------:R-:W-:Y:S01]  /*1f40*/  PRMT R20, R20, 0x7632, R20 ;  /* 0x0000763214147816 */ /* 0x000fe20000000014 */
[----:B------:R-:W-:Y:S01]  /*1f50*/  FFMA.FTZ R34, -R35, UR6, R2 ;  /* 0x0000000623227c23 */ /* 0x000fe20008010102 */
[----:B------:R-:W-:-:S02]  /*1f60*/  SHF.L.U32 R36, R3, 0x10, RZ ;  /* 0x0000001003247819 */ /* 0x000fc400000006ff */
[----:B------:R-:W-:Y:S02]  /*1f70*/  PRMT R22, R21, 0x7632, R22 ;  /* 0x0000763215167816 */ /* 0x000fe40000000016 */
[----:B------:R-:W-:Y:S01]  /*1f80*/  SHF.L.U32 R20, R20, 0x10, RZ ;  /* 0x0000001014147819 */ /* 0x000fe200000006ff */
[----:B-----5:R-:W-:Y:S01]  /*1f90*/  FMUL.FTZ R3, R8, R8 ;  /* 0x0000000808037220 */ /* 0x020fe20000410000 */
[----:B------:R-:W-:Y:S01]  /*1fa0*/  FMUL.FTZ R2, R9, R9 ;  /* 0x0000000909027220 */ /* 0x000fe20000410000 */
[----:B------:R-:W-:Y:S02]  /*1fb0*/  SHF.L.U32 R22, R22, 0x10, RZ ;  /* 0x0000001016167819 */ /* 0x000fe400000006ff */
[----:B------:R-:W-:Y:S01]  /*1fc0*/  FFMA.FTZ R32, -R37, UR6, R20 ;  /* 0x0000000625207c23 */ /* 0x000fe20008010114 */
[----:B------:R-:W-:Y:S01]  /*1fd0*/  FMUL.FTZ R28, R28, R3 ;  /* 0x000000031c1c7220 */ /* 0x000fe20000410000 */
[----:B------:R-:W-:Y:S01]  /*1fe0*/  FMUL.FTZ R29, R29, R2 ;  /* 0x000000021d1d7220 */ /* 0x000fe20000410000 */
[----:B------:R-:W-:Y:S01]  /*1ff0*/  FMUL.FTZ R3, R4, R4 ;  /* 0x0000000404037220 */ /* 0x000fe20000410000 */
[----:B------:R-:W-:Y:S01]  /*2000*/  FMUL.FTZ R2, R5, R5 ;  /* 0x0000000505027220 */ /* 0x000fe20000410000 */
[----:B------:R-:W-:Y:S01]  /*2010*/  FFMA.FTZ R20, -R39, UR6, R22 ;  /* 0x0000000627147c23 */ /* 0x000fe20008010116 */
[----:B------:R-:W-:Y:S01]  /*2020*/  FFMA.FTZ R22, -R33, UR6, R36 ;  /* 0x0000000621167c23 */ /* 0x000fe20008010124 */
[----:B------:R-:W-:Y:S01]  /*2030*/  FMUL.FTZ R24, R24, R3 ;  /* 0x0000000318187220 */ /* 0x000fe20000410000 */
[----:B------:R-:W-:Y:S01]  /*2040*/  FMUL.FTZ R25, R25, R2 ;  /* 0x0000000219197220 */ /* 0x000fe20000410000 */
[----:B------:R-:W-:Y:S01]  /*2050*/  FMUL.FTZ R33, R10, R10 ;  /* 0x0000000a0a217220 */ /* 0x000fe20000410000 */
[----:B------:R-:W0:Y:S01]  /*2060*/  LDC.64 R2, c[0x0][0x398] ;  /* 0x0000e600ff027b82 */ /* 0x000e220000000a00 */
[----:B------:R-:W-:Y:S01]  /*2070*/  FMUL.FTZ R36, R11, R11 ;  /* 0x0000000b0b247220 */ /* 0x000fe20000410000 */
[----:B------:R-:W-:Y:S01]  /*2080*/  SHF.L.U32 R48, R48, 0x10, RZ ;  /* 0x0000001030307819 */ /* 0x000fe200000006ff */
[----:B------:R-:W-:Y:S01]  /*2090*/  FMUL.FTZ R30, R30, R33 ;  /* 0x000000211e1e7220 */ /* 0x000fe20000410000 */
[----:B------:R-:W-:Y:S01]  /*20a0*/  FMUL.FTZ R33, R6, R6 ;  /* 0x0000000606217220 */ /* 0x000fe20000410000 */
[----:B------:R-:W-:Y:S01]  /*20b0*/  FMUL.FTZ R31, R31, R36 ;  /* 0x000000241f1f7220 */ /* 0x000fe20000410000 */
[----:B------:R-:W-:Y:S01]  /*20c0*/  FMUL.FTZ R36, R7, R7 ;  /* 0x0000000707247220 */ /* 0x000fe20000410000 */
[----:B------:R-:W-:Y:S01]  /*20d0*/  SHF.L.U32 R21, R21, 0x10, RZ ;  /* 0x0000001015157819 */ /* 0x000fe200000006ff */
[----:B------:R-:W-:Y:S01]  /*20e0*/  FMUL.FTZ R26, R26, R33 ;  /* 0x000000211a1a7220 */ /* 0x000fe20000410000 */
[----:B------:R-:W-:Y:S01]  /*20f0*/  FMUL.FTZ R24, R24, UR6 ;  /* 0x0000000618187c20 */ /* 0x000fe20008410000 */
[----:B------:R-:W-:Y:S01]  /*2100*/  FMUL.FTZ R27, R27, R36 ;  /* 0x000000241b1b7220 */ /* 0x000fe20000410000 */
[----:B------:R-:W-:Y:S01]  /*2110*/  FMUL.FTZ R25, R25, UR6 ;  /* 0x0000000619197c20 */ /* 0x000fe20008410000 */
[----:B------:R-:W-:Y:S01]  /*2120*/  FMUL.FTZ R26, R26, UR6 ;  /* 0x000000061a1a7c20 */ /* 0x000fe20008410000 */
[----:B------:R-:W-:Y:S01]  /*2130*/  FADD.FTZ R41, -R41, R48 ;  /* 0x0000003029297221 */ /* 0x000fe20000010100 */
[----:B------:R-:W-:Y:S01]  /*2140*/  FMUL.FTZ R27, R27, UR6 ;  /* 0x000000061b1b7c20 */ /* 0x000fe20008410000 */
[----:B------:R-:W-:Y:S01]  /*2150*/  FFMA.FTZ R21, -R38, UR6, R21 ;  /* 0x0000000626157c23 */ /* 0x000fe20008010115 */
[----:B------:R-:W-:Y:S01]  /*2160*/  FMUL.FTZ R28, R28, UR6 ;  /* 0x000000061c1c7c20 */ /* 0x000fe20008410000 */
[----:B------:R-:W-:Y:S01]  /*2170*/  FMUL.FTZ R29, R29, UR6 ;  /* 0x000000061d1d7c20 */ /* 0x000fe20008410000 */
[----:B------:R-:W-:Y:S01]  /*2180*/  FMUL.FTZ R30, R30, UR6 ;  /* 0x000000061e1e7c20 */ /* 0x000fe20008410000 */
[----:B------:R-:W-:Y:S01]  /*2190*/  FMUL.FTZ R31, R31, UR6 ;  /* 0x000000061f1f7c20 */ /* 0x000fe20008410000 */
[----:B------:R-:W-:Y:S01]  /*21a0*/  FFMA.FTZ R51, -R26, R46, R51 ;  /* 0x0000002e1a337223 */ /* 0x000fe20000010133 */
[----:B------:R-:W-:Y:S01]  /*21b0*/  FFMA.FTZ R34, -R27, R47, R34 ;  /* 0x0000002f1b227223 */ /* 0x000fe20000010122 */
[----:B--2---:R-:W-:Y:S01]  /*21c0*/  FMUL.FTZ R14, R14, R6 ;  /* 0x000000060e0e7220 */ /* 0x004fe20000410000 */
[----:B------:R-:W-:Y:S01]  /*21d0*/  FMUL.FTZ R15, R15, R7 ;  /* 0x000000070f0f7220 */ /* 0x000fe20000410000 */
[----:B------:R-:W-:Y:S01]  /*21e0*/  FFMA.FTZ R23, -R24, R44, R23 ;  /* 0x0000002c18177223 */ /* 0x000fe20000010117 */
[----:B------:R-:W-:Y:S01]  /*21f0*/  FFMA.FTZ R22, -R25, R45, R22 ;  /* 0x0000002d19167223 */ /* 0x000fe20000010116 */
[----:B------:R-:W-:Y:S01]  /*2200*/  FMUL.FTZ R12, R12, R4 ;  /* 0x000000040c0c7220 */ /* 0x000fe20000410000 */
[----:B------:R-:W-:Y:S01]  /*2210*/  FMUL.FTZ R13, R13, R5 ;  /* 0x000000050d0d7220 */ /* 0x000fe20000410000 */
        /* <DEDUP_REMOVED lines=21> */
[----:B------:R-:W-:-:S05]  /*2370*/  F2FP.BF16.F32.PACK_AB R12, R17, R16 ;  /* 0x00000010110c723e */ /* 0x000fca00000010ff */
[----:B------:R-:W-:Y:S01]  /*2380*/  STG.E.128 desc[UR4][R2.64], R12 ;  /* 0x0000000c02007986 */ /* 0x000fe2000c101d04 */
[----:B------:R-:W-:Y:S05]  /*2390*/  EXIT ;  /* 0x000000000000794d */ /* 0x000fea0003800000 */
.L_x_14801:
        /* <DEDUP_REMOVED lines=14> */
.L_x_27478:


//--------------------- .text._ZN2at6native18elementwise_kernelILi128ELi4EZNS0_15gpu_kernel_implIZZZNS0_49_GLOBAL__N__b919a28f_16_Normalization_cu_5c38458737batch_norm_elementwise_backward_trainERKNS_6TensorES6_S6_S6_S6_S6_S6_ENKUlvE0_clEvENKUlvE1_clEvEUlN3c104HalfESA_fffffE_EEvRNS_18TensorIteratorBaseERKT_EUliE_EEviT1_ --------------------------
	.section	.text._ZN2at6native18elementwise_kernelILi128ELi4EZNS0_15gpu_kernel_implIZZZNS0_49_GLOBAL__N__b919a28f_16_Normalization_cu_5c38458737batch_norm_elementwise_backward_trainERKNS_6TensorES6_S6_S6_S6_S6_S6_ENKUlvE0_clEvENKUlvE1_clEvEUlN3c104HalfESA_fffffE_EEvRNS_18TensorIteratorBaseERKT_EUliE_EEviT1_,"ax",@progbits
	.align	128
        .global         _ZN2at6native18elementwise_kernelILi128ELi4EZNS0_15gpu_kernel_implIZZZNS0_49_GLOBAL__N__b919a28f_16_Normalization_cu_5c38458737batch_norm_elementwise_backward_trainERKNS_6TensorES6_S6_S6_S6_S6_S6_ENKUlvE0_clEvENKUlvE1_clEvEUlN3c104HalfESA_fffffE_EEvRNS_18TensorIteratorBaseERKT_EUliE_EEviT1_
        .type           _ZN2at6native18elementwise_kernelILi128ELi4EZNS0_15gpu_kernel_implIZZZNS0_49_GLOBAL__N__b919a28f_16_Normalization_cu_5c38458737batch_norm_elementwise_backward_trainERKNS_6TensorES6_S6_S6_S6_S6_S6_ENKUlvE0_clEvENKUlvE1_clEvEUlN3c104HalfESA_fffffE_EEvRNS_18TensorIteratorBaseERKT_EUliE_EEviT1_,@function
        .size           _ZN2at6native18elementwise_kernelILi128ELi4EZNS0_15gpu_kernel_implIZZZNS0_49_GLOBAL__N__b919a28f_16_Normalization_cu_5c38458737batch_norm_elementwise_backward_trainERKNS_6TensorES6_S6_S6_S6_S6_S6_ENKUlvE0_clEvENKUlvE1_clEvEUlN3c104HalfESA_fffffE_EEvRNS_18TensorIteratorBaseERKT_EUliE_EEviT1_,(.L_x_27479 - _ZN2at6native18elementwise_kernelILi128ELi4EZNS0_15gpu_kernel_implIZZZNS0_49_GLOBAL__N__b919a28f_16_Normalization_cu_5c38458737batch_norm_elementwise_backward_trainERKNS_6TensorES6_S6_S6_S6_S6_S6_ENKUlvE0_clEvENKUlvE1_clEvEUlN3c104HalfESA_fffffE_EEvRNS_18TensorIteratorBaseERKT_EUliE_EEviT1_)
        .other          _ZN2at6native18elementwise_kernelILi128ELi4EZNS0_15gpu_kernel_implIZZZNS0_49_GLOBAL__N__b919a28f_16_Normalization_cu_5c38458737batch_norm_elementwise_backward_trainERKNS_6TensorES6_S6_S6_S6_S6_S6_ENKUlvE0_clEvENKUlvE1_clEvEUlN3c104HalfESA_fffffE_EEvRNS_18TensorIteratorBaseERKT_EUliE_EEviT1_,@"STO_CUDA_ENTRY STV_DEFAULT"
_ZN2at6native18elementwise_kernelILi128ELi4EZNS0_15gpu_kernel_implIZZZNS0_49_GLOBAL__N__b919a28f_16_Normalization_cu_5c38458737batch_norm_elementwise_backward_trainERKNS_6TensorES6_S6_S6_S6_S6_S6_ENKUlvE0_clEvENKUlvE1_clEvEUlN3c104HalfESA_fffffE_EEvRNS_18TensorIteratorBaseERKT_EUliE_EEviT1_:
.text._ZN2at6native18elementwise_kernelILi128ELi4EZNS0_15gpu_kernel_implIZZZNS0_49_GLOBAL__N__b919a28f_16_Normalization_cu_5c38458737batch_norm_elementwise_backward_trainERKNS_6TensorES6_S6_S6_S6_S6_S6_ENKUlvE0_clEvENKUlvE1_clEvEUlN3c104HalfESA_fffffE_EEvRNS_18TensorIteratorBaseERKT_EUliE_EEviT1_:
        /* <DEDUP_REMOVED lines=530> */
.L_x_14804:
        /* <DEDUP_REMOVED lines=19> */
.L_x_14808:
[----:B------:R-:W2:Y:S02]  /*2250*/  LDG.E.U8 R2, desc[UR36][R2.64] ;  /* 0x0000002402027981 */ /* 0x000ea4000c1e1100 */
[----:B--2---:R-:W-:-:S04]  /*2260*/  I2FP.F32.U32 R0, R2 ;  /* 0x0000000200007245 */ /* 0x004fc80000201000 */
[----:B------:R-:W-:-:S04]  /*2270*/  F2FP.F16.F32.PACK_AB R0, RZ, R0 ;  /* 0x00000000ff00723e */ /* 0x000fc800000000ff */
[----:B------:R-:W-:Y:S01]  /*2280*/  PRMT R18, R0, 0x7610, R18 ;  /* 0x0000761000127816 */ /* 0x000fe20000000012 */
[----:B------:R-:W-:Y:S06]  /*2290*/  BRA `(.L_x_14810) ;  /* 0x0000000c00b47947 */ /* 0x000fec0003800000 */
.L_x_14807:
        /* <DEDUP_REMOVED lines=11> */
.L_x_14812:
[----:B------:R-:W2:Y:S02]  /*2350*/  LDG.E R2, desc[UR36][R2.64] ;  /* 0x0000002402027981 */ /* 0x000ea4000c1e1900 */
[----:B--2---:R-:W-:-:S04]  /*2360*/  I2FP.F32.S32 R0, R2 ;  /* 0x0000000200007245 */ /* 0x004fc80000201400 */
[----:B------:R-:W-:-:S04]  /*2370*/  F2FP.F16.F32.PACK_AB R0, RZ, R0 ;  /* 0x00000000ff00723e */ /* 0x000fc800000000ff */
[----:B------:R-:W-:Y:S01]  /*2380*/  PRMT R18, R0, 0x7610, R18 ;  /* 0x0000761000127816 */ /* 0x000fe20000000012 */
[----:B------:R-:W-:Y:S06]  /*2390*/  BRA `(.L_x_14810) ;  /* 0x0000000c00747947 */ /* 0x000fec0003800000 */
.L_x_14811:
[----:B------:R-:W2:Y:S02]  /*23a0*/  LDG.E.U16 R2, desc[UR36][R2.64] ;  /* 0x0000002402027981 */ /* 0x000ea4000c1e1500 */
[----:B--2---:R-:W0:Y:S02]  /*23b0*/  I2F.S16 R0, R2 ;  /* 0x0000000200007306 */ /* 0x004e240000101400 */
[----:B0-----:R-:W-:-:S04]  /*23c0*/  F2FP.F16.F32.PACK_AB R0, RZ, R0 ;  /* 0x00000000ff00723e */ /* 0x001fc800000000ff */
[----:B------:R-:W-:Y:S01]  /*23d0*/  PRMT R18, R0, 0x7610, R18 ;  /* 0x0000761000127816 */ /* 0x000fe20000000012 */
[----:B------:R-:W-:Y:S06]  /*23e0*/  BRA `(.L_x_14810) ;  /* 0x0000000c00607947 */ /* 0x000fec0003800000 */
.L_x_14806:
        /* <DEDUP_REMOVED lines=9> */
.L_x_14814:
[----:B------:R0:W5:Y:S01]  /*2480*/  LDG.E.U16 R18, desc[UR36][R2.64] ;  /* 0x0000002402127981 */ /* 0x000162000c1e1500 */
[----:B------:R-:W-:Y:S05]  /*2490*/  BRA `(.L_x_14810) ;  /* 0x0000000c00347947 */ /* 0x000fea0003800000 */
.L_x_14813:
        /* <DEDUP_REMOVED lines=9> */
.L_x_14816:
[----:B------:R1:W5:Y:S01]  /*2530*/  LDG.E.U16 R18, desc[UR36][R2.64] ;  /* 0x0000002402127981 */ /* 0x000362000c1e1500 */
[----:B------:R-:W-:Y:S05]  /*2540*/  BRA `(.L_x_14810) ;  /* 0x0000000c00087947 */ /* 0x000fea0003800000 */
.L_x_14815:
        /* <DEDUP_REMOVED lines=9> */
.L_x_14805:
        /* <DEDUP_REMOVED lines=14> */
.L_x_14819:
        /* <DEDUP_REMOVED lines=9> */
.L_x_14818:
        /* <DEDUP_REMOVED lines=27> */
.L_x_14821:
        /* <DEDUP_REMOVED lines=14> */
.L_x_14820:
[----:B------:R-:W2:Y:S02]  /*29e0*/  LDG.E.U16 R0, desc[UR36][R2.64] ;  /* 0x0000002402007981 */ /* 0x000ea4000c1e1500 */
[----:B--2---:R-:W-:-:S05]  /*29f0*/  IMAD.U32 R0, R0, 0x10000, RZ ;  /* 0x0001000000007824 */ /* 0x004fca00078e00ff */
[----:B------:R-:W-:-:S04]  /*2a00*/  F2FP.F16.F32.PACK_AB R0, RZ, R0 ;  /* 0x00000000ff00723e */ /* 0x000fc800000000ff */
[----:B------:R-:W-:Y:S01]  /*2a10*/  PRMT R18, R0, 0x7610, R18 ;  /* 0x0000761000127816 */ /* 0x000fe20000000012 */
[----:B------:R-:W-:Y:S06]  /*2a20*/  BRA `(.L_x_14810) ;  /* 0x0000000400d07947 */ /* 0x000fec0003800000 */
.L_x_14817:
        /* <DEDUP_REMOVED lines=13> */
.L_x_14824:
        /* <DEDUP_REMOVED lines=21> */
.L_x_14828:
[----:B------:R-:W-:Y:S05]  /*2c50*/  BSYNC.RECONVERGENT B1 ;  /* 0x0000000000017941 */ /* 0x000fea0003800200 */
.L_x_14827:
[----:B------:R-:W-:Y:S01]  /*2c60*/  IMAD.SHL.U32 R0, R0, 0x100000, RZ ;  /* 0x0010000000007824 */ /* 0x000fe200078e00ff */
[----:B------:R-:W-:-:S04]  /*2c70*/  LEA R2, R2, 0x3b800000, 0x17 ;  /* 0x3b80000002027811 */ /* 0x000fc800078eb8ff */
[----:B------:R-:W-:-:S07]  /*2c80*/  LOP3.LUT R0, R2, R0, R7, 0xfe, !PT ;  /* 0x0000000002007212 */ /* 0x000fce00078efe07 */
.L_x_14826:
[----:B------:R-:W-:Y:S05]  /*2c90*/  BSYNC.RECONVERGENT B0 ;  /* 0x0000000000007941 */ /* 0x000fea0003800200 */
.L_x_14825:
[----:B------:R-:W-:-:S04]  /*2ca0*/  F2FP.F16.F32.PACK_AB R0, RZ, R0 ;  /* 0x00000000ff00723e */ /* 0x000fc800000000ff */
[----:B------:R-:W-:Y:S01]  /*2cb0*/  PRMT R18, R0, 0x7610, R18 ;  /* 0x0000761000127816 */ /* 0x000fe20000000012 */
[----:B------:R-:W-:Y:S06]  /*2cc0*/  BRA `(.L_x_14810) ;  /* 0x0000000400287947 */ /* 0x000fec0003800000 */
.L_x_14823:
        /* <DEDUP_REMOVED lines=21> */
.L_x_14832:
[----:B------:R-:W-:Y:S05]  /*2e20*/  BSYNC.RECONVERGENT B1 ;  /* 0x0000000000017941 */ /* 0x000fea0003800200 */
.L_x_14831:
[----:B------:R-:W-:Y:S01]  /*2e30*/  IMAD.SHL.U32 R0, R0, 0x200000, RZ ;  /* 0x0020000000007824 */ /* 0x000fe200078e00ff */
[----:B------:R-:W-:-:S04]  /*2e40*/  LEA R2, R2, 0x37800000, 0x17 ;  /* 0x3780000002027811 */ /* 0x000fc800078eb8ff */
[----:B------:R-:W-:-:S07]  /*2e50*/  LOP3.LUT R0, R2, R0, R7, 0xfe, !PT ;  /* 0x0000000002007212 */ /* 0x000fce00078efe07 */
.L_x_14830:
[----:B------:R-:W-:Y:S05]  /*2e60*/  BSYNC.RECONVERGENT B0 ;  /* 0x0000000000007941 */ /* 0x000fea0003800200 */
.L_x_14829:
[----:B------:R-:W-:-:S04]  /*2e70*/  F2FP.F16.F32.PACK_AB R0, RZ, R0 ;  /* 0x00000000ff00723e */ /* 0x000fc800000000ff */
[----:B------:R-:W-:Y:S01]  /*2e80*/  PRMT R18, R0, 0x7610, R18 ;  /* 0x0000761000127816 */ /* 0x000fe20000000012 */
[----:B------:R-:W-:Y:S06]  /*2e90*/  BRA `(.L_x_14810) ;  /* 0x0000000000b47947 */ /* 0x000fec0003800000 */
.L_x_14822:
[----:B------:R-:W-:-:S09]  /*2ea0*/  UISETP.NE.AND UP0, UPT, UR4, 0x1c, UPT ;  /* 0x0000001c0400788c */ /* 0x000fd2000bf05270 */
[----:B------:R-:W-:Y:S05]  /*2eb0*/  BRA.U !UP0, `(.L_x_14833) ;  /* 0x00000001089c7547 */ /* 0x000fea000b800000 */
[----:B------:R-:W-:-:S09]  /*2ec0*/  UISETP.NE.AND UP0, UPT, UR4, 0x1d, UPT ;  /* 0x0000001d0400788c */ /* 0x000fd2000bf05270 */
[----:B------:R-:W-:Y:S05]  /*2ed0*/  BRA.U !UP0, `(.L_x_14834) ;  /* 0x0000000108807547 */ /* 0x000fea000b800000 */
[----:B------:R-:W-:-:S09]  /*2ee0*/  UISETP.NE.AND UP0, UPT, UR4, 0x2c, UPT ;  /* 0x0000002c0400788c */ /* 0x000fd2000bf05270 */
[----:B------:R-:W-:Y:S05]  /*2ef0*/  BRA.U !UP0, `(.L_x_14835) ;  /* 0x0000000108487547 */ /* 0x000fea000b800000 */
.L_x_14809:
        /* <DEDUP_REMOVED lines=16> */
.L_x_14836:
[----:B------:R-:W-:Y:S01]  /*3000*/  PRMT R18, RZ, 0x7610, R18 ;  /* 0x00007610ff127816 */ /* 0x000fe20000000012 */
[----:B------:R-:W-:Y:S06]  /*3010*/  BRA `(.L_x_14810) ;  /* 0x0000000000547947 */ /* 0x000fec0003800000 */
.L_x_14835:
        /* <DEDUP_REMOVED lines=8> */
.L_x_14838:
[----:B------:R-:W-:Y:S05]  /*30a0*/  BSYNC.RECONVERGENT B0 ;  /* 0x0000000000007941 */ /* 0x000fea0003800200 */
.L_x_14837:
[----:B------:R-:W-:-:S04]  /*30b0*/  F2FP.F16.F32.PACK_AB R0, RZ, R0 ;  /* 0x00000000ff00723e */ /* 0x000fc800000000ff */
[----:B------:R-:W-:Y:S01]  /*30c0*/  PRMT R18, R0, 0x7610, R18 ;  /* 0x0000761000127816 */ /* 0x000fe20000000012 */
[----:B------:R-:W-:Y:S06]  /*30d0*/  BRA `(.L_x_14810) ;  /* 0x0000000000247947 */ /* 0x000fec0003800000 */
.L_x_14834:
[----:B------:R-:W2:Y:S02]  /*30e0*/  LDG.E.64 R2, desc[UR36][R2.64] ;  /* 0x0000002402027981 */ /* 0x000ea4000c1e1b00 */
[----:B--2---:R-:W0:Y:S02]  /*30f0*/  I2F.U64 R0, R2 ;  /* 0x0000000200007312 */ /* 0x004e240000301000 */
[----:B0-----:R-:W-:-:S04]  /*3100*/  F2FP.F16.F32.PACK_AB R0, RZ, R0 ;  /* 0x00000000ff00723e */ /* 0x001fc800000000ff */
[----:B------:R-:W-:Y:S01]  /*3110*/  PRMT R18, R0, 0x7610, R18 ;  /* 0x0000761000127816 */ /* 0x000fe20000000012 */
[----:B------:R-:W-:Y:S06]  /*3120*/  BRA `(.L_x_14810) ;  /* 0x0000000000107947 */ /* 0x000fec0003800000 */
.L_x_14833:
[----:B------:R-:W2:Y:S02]  /*3130*/  LDG.E R2, desc[UR36][R2.64] ;  /* 0x0000002402027981 */ /* 0x000ea4000c1e1900 */
[----:B--2---:R-:W-:-:S04]  /*3140*/  I2FP.F32.U32 R0, R2 ;  /* 0x0000000200007245 */ /* 0x004fc80000201000 */
[----:B------:R-:W-:-:S04]  /*3150*/  F2FP.F16.F32.PACK_AB R0, RZ, R0 ;  /* 0x00000000ff00723e */ /* 0x000fc800000000ff */
[----:B------:R-:W-:-:S07]  /*3160*/  PRMT R18, R0, 0x7610, R18 ;  /* 0x0000761000127816 */ /* 0x000fce0000000012 */
.L_x_14810:
[----:B------:R-:W0:Y:S01]  /*3170*/  LDCU.64 UR6, c[0x0][0x7e8] ;  /* 0x0000fd00ff0677ac */ /* 0x000e220008000a00 */
        /* <DEDUP_REMOVED lines=18> */
.L_x_14842:
[----:B------:R-:W2:Y:S02]  /*32a0*/  LDG.E.U8 R2, desc[UR36][R2.64] ;  /* 0x0000002402027981 */ /* 0x000ea4000c1e1100 */
[----:B--2---:R-:W-:-:S04]  /*32b0*/  I2FP.F32.U32 R0, R2 ;  /* 0x0000000200007245 */ /* 0x004fc80000201000 */
[----:B------:R-:W-:-:S04]  /*32c0*/  F2FP.F16.F32.PACK_AB R0, RZ, R0 ;  /* 0x00000000ff00723e */ /* 0x000fc800000000ff */
[----:B------:R-:W-:Y:S01]  /*32d0*/  PRMT R19, R0, 0x7610, R19 ;  /* 0x0000761000137816 */ /* 0x000fe20000000013 */
[----:B------:R-:W-:Y:S06]  /*32e0*/  BRA `(.L_x_14844) ;  /* 0x0000000c00b47947 */ /* 0x000fec0003800000 */
.L_x_14841:
        /* <DEDUP_REMOVED lines=11> */
.L_x_14846:
[----:B------:R-:W2:Y:S02]  /*33a0*/  LDG.E R2, desc[UR36][R2.64] ;  /* 0x0000002402027981 */ /* 0x000ea4000c1e1900 */
[----:B--2---:R-:W-:-:S04]  /*33b0*/  I2FP.F32.S32 R0, R2 ;  /* 0x0000000200007245 */ /* 0x004fc80000201400 */
[----:B------:R-:W-:-:S04]  /*33c0*/  F2FP.F16.F32.PACK_AB R0, RZ, R0 ;  /* 0x00000000ff00723e */ /* 0x000fc800000000ff */
[----:B------:R-:W-:Y:S01]  /*33d0*/  PRMT R19, R0, 0x7610, R19 ;  /* 0x0000761000137816 */ /* 0x000fe20000000013 */
[----:B------:R-:W-:Y:S06]  /*33e0*/  BRA `(.L_x_14844) ;  /* 0x0000000c00747947 */ /* 0x000fec0003800000 */
.L_x_14845:
[----:B------:R-:W2:Y:S02]  /*33f0*/  LDG.E.U16 R2, desc[UR36][R2.64] ;  /* 0x0000002402027981 */ /* 0x000ea4000c1e1500 */
[----:B--2---:R-:W0:Y:S02]  /*3400*/  I2F.S16 R0, R2 ;  /* 0x0000000200007306 */ /* 0x004e240000101400 */
[----:B0-----:R-:W-:-:S04]  /*3410*/  F2FP.F16.F32.PACK_AB R0, RZ, R0 ;  /* 0x00000000ff00723e */ /* 0x001fc800000000ff */
[----:B------:R-:W-:Y:S01]  /*3420*/  PRMT R19, R0, 0x7610, R19 ;  /* 0x0000761000137816 */ /* 0x000fe20000000013 */
[----:B------:R-:W-:Y:S06]  /*3430*/  BRA `(.L_x_14844) ;  /* 0x0000000c00607947 */ /* 0x000fec0003800000 */
.L_x_14840:
        /* <DEDUP_REMOVED lines=9> */
.L_x_14848:
[----:B------:R1:W5:Y:S01]  /*34d0*/  LDG.E.U16 R19, desc[UR36][R2.64] ;  /* 0x0000002402137981 */ /* 0x000362000c1e1500 */
[----:B------:R-:W-:Y:S05]  /*34e0*/  BRA `(.L_x_14844) ;  /* 0x0000000c00347947 */ /* 0x000fea0003800000 */
.L_x_14847:
        /* <DEDUP_REMOVED lines=9> */
.L_x_14850:
[----:B------:R0:W5:Y:S01]  /*3580*/  LDG.E.U16 R19, desc[UR36][R2.64] ;  /* 0x0000002402137981 */ /* 0x000162000c1e1500 */
[----:B------:R-:W-:Y:S05]  /*3590*/  BRA `(.L_x_14844) ;  /* 0x0000000c00087947 */ /* 0x000fea0003800000 */
.L_x_14849:
        /* <DEDUP_REMOVED lines=9> */
.L_x_14839:
        /* <DEDUP_REMOVED lines=14> */
.L_x_14853:
        /* <DEDUP_REMOVED lines=9> */
.L_x_14852:
        /* <DEDUP_REMOVED lines=27> */
.L_x_14855:
        /* <DEDUP_REMOVED lines=14> */
.L_x_14854:
[----:B------:R-:W2:Y:S02]  /*3a30*/  LDG.E.U16 R0, desc[UR36][R2.64] ;  /* 0x0000002402007981 */ /* 0x000ea4000c1e1500 */
[----:B--2---:R-:W-:-:S05]  /*3a40*/  IMAD.U32 R0, R0, 0x10000, RZ ;  /* 0x0001000000007824 */ /* 0x004fca00078e00ff */
[----:B------:R-:W-:-:S04]  /*3a50*/  F2FP.F16.F32.PACK_AB R0, RZ, R0 ;  /* 0x00000000ff00723e */ /* 0x000fc800000000ff */
[----:B------:R-:W-:Y:S01]  /*3a60*/  PRMT R19, R0, 0x7610, R19 ;  /* 0x0000761000137816 */ /* 0x000fe20000000013 */
[----:B------:R-:W-:Y:S06]  /*3a70*/  BRA `(.L_x_14844) ;  /* 0x0000000400d07947 */ /* 0x000fec0003800000 */
.L_x_14851:
        /* <DEDUP_REMOVED lines=13> */
.L_x_14858:
        /* <DEDUP_REMOVED lines=21> */
.L_x_14862:
[----:B------:R-:W-:Y:S05]  /*3ca0*/  BSYNC.RECONVERGENT B1 ;  /* 0x0000000000017941 */ /* 0x000fea0003800200 */
.L_x_14861:
[----:B------:R-:W-:Y:S01]  /*3cb0*/  IMAD.SHL.U32 R0, R0, 0x100000, RZ ;  /* 0x0010000000007824 */ /* 0x000fe200078e00ff */
[----:B------:R-:W-:-:S04]  /*3cc0*/  LEA R2, R2, 0x3b800000, 0x17 ;  /* 0x3b80000002027811 */ /* 0x000fc800078eb8ff */
[----:B------:R-:W-:-:S07]  /*3cd0*/  LOP3.LUT R0, R2, R0, R7, 0xfe, !PT ;  /* 0x0000000002007212 */ /* 0x000fce00078efe07 */
.L_x_14860:
[----:B------:R-:W-:Y:S05]  /*3ce0*/  BSYNC.RECONVERGENT B0 ;  /* 0x0000000000007941 */ /* 0x000fea0003800200 */
.L_x_14859:
[----:B------:R-:W-:-:S04]  /*3cf0*/  F2FP.F16.F32.PACK_AB R0, RZ, R0 ;  /* 0x00000000ff00723e */ /* 0x000fc800000000ff */
[----:B------:R-:W-:Y:S01]  /*3d00*/  PRMT R19, R0, 0x7610, R19 ;  /* 0x0000761000137816 */ /* 0x000fe20000000013 */
[----:B------:R-:W-:Y:S06]  /*3d10*/  BRA `(.L_x_14844) ;  /* 0x0000000400287947 */ /* 0x000fec0003800000 */
.L_x_14857:
        /* <DEDUP_REMOVED lines=21> */
.L_x_14866:
[----:B------:R-:W-:Y:S05]  /*3e70*/  BSYNC.RECONVERGENT B1 ;  /* 0x0000000000017941 */ /* 0x000fea0003800200 */
.L_x_14865:
[----:B------:R-:W-:Y:S02]  /*3e80*/  SHF.L.U32 R0, R0, 0x15, RZ ;  /* 0x0000001500007819 */ /* 0x000fe400000006ff */
[----:B------:R-:W-:-:S04]  /*3e90*/  LEA R2, R2, 0x37800000, 0x17 ;  /* 0x3780000002027811 */ /* 0x000fc800078eb8ff */
[----:B------:R-:W-:-:S07]  /*3ea0*/  LOP3.LUT R0, R2, R0, R7, 0xfe, !PT ;  /* 0x0000000002007212 */ /* 0x000fce00078efe07 */
.L_x_14864:
[----:B------:R-:W-:Y:S05]  /*3eb0*/  BSYNC.RECONVERGENT B0 ;  /* 0x0000000000007941 */ /* 0x000fea0003800200 */
.L_x_14863:
[----:B------:R-:W-:-:S04]  /*3ec0*/  F2FP.F16.F32.PACK_AB R0, RZ, R0 ;  /* 0x00000000ff00723e */ /* 0x000fc800000000ff */
[----:B------:R-:W-:Y:S01]  /*3ed0*/  PRMT R19, R0, 0x7610, R19 ;  /* 0x0000761000137816 */ /* 0x000fe20000000013 */
[----:B------:R-:W-:Y:S06]  /*3ee0*/  BRA `(.L_x_14844) ;  /* 0x0000000000b47947 */ /* 0x000fec0003800000 */
.L_x_14856:
[----:B------:R-:W-:-:S09]  /*3ef0*/  UISETP.NE.AND UP0, UPT, UR4, 0x1c, UPT ;  /* 0x0000001c0400788c */ /* 0x000fd2000bf05270 */
[----:B------:R-:W-:Y:S05]  /*3f00*/  BRA.U !UP0, `(.L_x_14867) ;  /* 0x00000001089c7547 */ /* 0x000fea000b800000 */
[----:B------:R-:W-:-:S09]  /*3f10*/  UISETP.NE.AND UP0, UPT, UR4, 0x1d, UPT ;  /* 0x0000001d0400788c */ /* 0x000fd2000bf05270 */
[----:B------:R-:W-:Y:S05]  /*3f20*/  BRA.U !UP0, `(.L_x_14868) ;  /* 0x0000000108807547 */ /* 0x000fea000b800000 */
[----:B------:R-:W-:-:S09]  /*3f30*/  UISETP.NE.AND UP0, UPT, UR4, 0x2c, UPT ;  /* 0x0000002c0400788c */ /* 0x000fd2000bf05270 */
[----:B------:R-:W-:Y:S05]  /*3f40*/  BRA.U !UP0, `(.L_x_14869) ;  /* 0x0000000108487547 */ /* 0x000fea000b800000 */
.L_x_14843:
        /* <DEDUP_REMOVED lines=16> */
.L_x_14870:
[----:B------:R-:W-:Y:S01]  /*4050*/  PRMT R19, RZ, 0x7610, R19 ;  /* 0x00007610ff137816 */ /* 0x000fe20000000013 */
[----:B------:R-:W-:Y:S06]  /*4060*/  BRA `(.L_x_14844) ;  /* 0x0000000000547947 */ /* 0x000fec0003800000 */
.L_x_14869:
        /* <DEDUP_REMOVED lines=8> */
.L_x_14872:
[----:B------:R-:W-:Y:S05]  /*40f0*/  BSYNC.RECONVERGENT B0 ;  /* 0x0000000000007941 */ /* 0x000fea0003800200 */
.L_x_14871:
[----:B------:R-:W-:-:S04]  /*4100*/  F2FP.F16.F32.PACK_AB R0, RZ, R0 ;  /* 0x00000000ff00723e */ /* 0x000fc800000000ff */
[----:B------:R-:W-:Y:S01]  /*4110*/  PRMT R19, R0, 0x7610, R19 ;  /* 0x0000761000137816 */ /* 0x000fe20000000013 */
[----:B------:R-:W-:Y:S06]  /*4120*/  BRA `(.L_x_14844) ;  /* 0x0000000000247947 */ /* 0x000fec0003800000 */
.L_x_14868:
[----:B------:R-:W2:Y:S02]  /*4130*/  LDG.E.64 R2, desc[UR36][R2.64] ;  /* 0x0000002402027981 */ /* 0x000ea4000c1e1b00 */
[----:B--2---:R-:W0:Y:S02]  /*4140*/  I2F.U64 R0, R2 ;  /* 0x0000000200007312 */ /* 0x004e240000301000 */
[----:B0-----:R-:W-:-:S04]  /*4150*/  F2FP.F16.F32.PACK_AB R0, RZ, R0 ;  /* 0x00000000ff00723e */ /* 0x001fc800000000ff */
[----:B------:R-:W-:Y:S01]  /*4160*/  PRMT R19, R0, 0x7610, R19 ;  /* 0x0000761000137816 */ /* 0x000fe20000000013 */
[----:B------:R-:W-:Y:S06]  /*4170*/  BRA `(.L_x_14844) ;  /* 0x0000000000107947 */ /* 0x000fec0003800000 */
.L_x_14867:
[----:B------:R-:W2:Y:S02]  /*4180*/  LDG.E R2, desc[UR36][R2.64] ;  /* 0x0000002402027981 */ /* 0x000ea4000c1e1900 */
[----:B--2---:R-:W-:-:S04]  /*4190*/  I2FP.F32.U32 R0, R2 ;  /* 0x0000000200007245 */ /* 0x004fc80000201000 */
[----:B------:R-:W-:-:S04]  /*41a0*/  F2FP.F16.F32.PACK_AB R0, RZ, R0 ;  /* 0x00000000ff00723e */ /* 0x000fc800000000ff */
[----:B------:R-:W-:-:S07]  /*41b0*/  PRMT R19, R0, 0x7610, R19 ;  /* 0x0000761000137816 */ /* 0x000fce0000000013 */
.L_x_14844:
        /* <DEDUP_REMOVED lines=18> */
.L_x_14877:
[----:B------:R-:W2:Y:S02]  /*42e0*/  LDG.E.U8 R2, desc[UR36][R2.64] ;  /* 0x0000002402027981 */ /* 0x000ea4000c1e1100 */
[----:B--2---:R-:W-:Y:S01]  /*42f0*/  I2FP.F32.U32 R22, R2 ;  /* 0x0000000200167245 */ /* 0x004fe20000201000 */
[----:B------:R-:W-:Y:S06]  /*4300*/  BRA `(.L_x_14879) ;  /* 0x0000000c00247947 */ /* 0x000fec0003800000 */
.L_x_14876:
        /* <DEDUP_REMOVED lines=9> */
.L_x_14881:
[----:B------:R-:W2:Y:S02]  /*43a0*/  LDG.E R2, desc[UR36][R2.64] ;  /* 0x0000002402027981 */ /* 0x000ea4000c1e1900 */
[----:B--2---:R-:W-:Y:S01]  /*43b0*/  I2FP.F32.S32 R22, R2 ;  /* 0x0000000200167245 */ /* 0x004fe20000201400 */
[----:B------:R-:W-:Y:S06]  /*43c0*/  BRA `(.L_x_14879) ;  /* 0x0000000800f47947 */ /* 0x000fec0003800000 */
.L_x_14880:
[----:B------:R-:W2:Y:S02]  /*43d0*/  LDG.E.U16 R2, desc[UR36][R2.64] ;  /* 0x0000002402027981 */ /* 0x000ea4000c1e1500 */
[----:B--2---:R2:W3:Y:S01]  /*43e0*/  I2F.S16 R22, R2 ;  /* 0x0000000200167306 */ /* 0x0044e20000101400 */
[----:B------:R-:W-:Y:S05]  /*43f0*/  BRA `(.L_x_14879) ;  /* 0x0000000800e87947 */ /* 0x000fea0003800000 */
.L_x_14875:
        /* <DEDUP_REMOVED lines=8> */
.L_x_14883:
[----:B------:R-:W2:Y:S02]  /*4480*/  LDG.E.U16 R2, desc[UR36][R2.64] ;  /* 0x0000002402027981 */ /* 0x000ea4000c1e1500 */
[----:B--2---:R-:W-:Y:S01]  /*4490*/  HADD2.F32 R22, -RZ, R2.H0_H0 ;  /* 0x20000002ff167230 */ /* 0x004fe20000004100 */
[----:B------:R-:W-:Y:S06]  /*44a0*/  BRA `(.L_x_14879) ;  /* 0x0000000800bc7947 */ /* 0x000fec0003800000 */
.L_x_14882:
        /* <DEDUP_REMOVED lines=8> */
.L_x_14885:
[----:B------:R-:W2:Y:S02]  /*4530*/  LDG.E.U16 R2, desc[UR36][R2.64] ;  /* 0x0000002402027981 */ /* 0x000ea4000c1e1500 */
[----:B--2---:R-:W-:Y:S01]  /*4540*/  HADD2.F32 R22, -RZ, R2.H0_H0 ;  /* 0x20000002ff167230 */ /* 0x004fe20000004100 */
[----:B------:R-:W-:Y:S06]  /*4550*/  BRA `(.L_x_14879) ;  /* 0x0000000800907947 */ /* 0x000fec0003800000 */
.L_x_14884:
[----:B------:R-:W2:Y:S01]  /*4560*/  LDG.E.64 R2, desc[UR36][R2.64] ;  /* 0x0000002402027981 */ /* 0x000ea2000c1e1b00 */
[----:B------:R-:W-:Y:S01]  /*4570*/  UMOV UR4, 0xf0000000 ;  /* 0xf000000000047882 */ /* 0x000fe20000000000 */
[----:B------:R-:W-:Y:S01]  /*4580*/  UMOV UR5, 0x380fffff ;  /* 0x380fffff00057882 */ /* 0x000fe20000000000 */
[----:B--2---:R-:W0:Y:S01]  /*4590*/  F2F.F32.F64 R22, R2 ;  /* 0x0000000200167310 */ /* 0x004e220000301000 */
[----:B------:R-:W-:-:S14]  /*45a0*/  DSETP.GEU.AND P0, PT, |R2|, UR4, PT ;  /* 0x0000000402007e2a */ /* 0x000fdc000bf0e200 */
[----:B0-----:R-:W-:Y:S01]  /*45b0*/  @!P0 FMUL R22, R22, 1.175494350822287508e-38 ;  /* 0x0080000016168820 */ /* 0x001fe20000400000 */
[----:B------:R-:W-:Y:S06]  /*45c0*/  BRA `(.L_x_14879) ;  /* 0x0000000800747947 */ /* 0x000fec0003800000 */
.L_x_14874:
        /* <DEDUP_REMOVED lines=12> */
.L_x_14888:
[----:B------:R-:W2:Y:S01]  /*4690*/  LDG.E.64 R2, desc[UR36][R2.64] ;  /* 0x0000002402027981 */ /* 0x000ea2000c1e1b00 */
[----:B------:R-:W-:Y:S01]  /*46a0*/  UMOV UR4, 0xf0000000 ;  /* 0xf000000000047882 */ /* 0x000fe20000000000 */
[----:B------:R-:W-:Y:S01]  /*46b0*/  UMOV UR5, 0x380fffff ;  /* 0x380fffff00057882 */ /* 0x000fe20000000000 */
[----:B--2---:R-:W0:Y:S01]  /*46c0*/  F2F.F32.F64 R22, R2 ;  /* 0x0000000200167310 */ /* 0x004e220000301000 */
[----:B------:R-:W-:-:S14]  /*46d0*/  DSETP.GEU.AND P0, PT, |R2|, UR4, PT ;  /* 0x0000000402007e2a */ /* 0x000fdc000bf0e200 */
[----:B0-----:R-:W-:Y:S01]  /*46e0*/  @!P0 FMUL R22, R22, 1.175494350822287508e-38 ;  /* 0x0080000016168820 */ /* 0x001fe20000400000 */
[----:B------:R-:W-:Y:S06]  /*46f0*/  BRA `(.L_x_14879) ;  /* 0x0000000800287947 */ /* 0x000fec0003800000 */
.L_x_14887:
        /* <DEDUP_REMOVED lines=25> */
.L_x_14890:
        /* <DEDUP_REMOVED lines=12> */
.L_x_14889:
[----:B------:R-:W2:Y:S02]  /*4950*/  LDG.E.U16 R2, desc[UR36][R2.64] ;  /* 0x0000002402027981 */ /* 0x000ea4000c1e1500 */
[----:B--2---:R-:W-:Y:S01]  /*4960*/  IMAD.U32 R22, R2, 0x10000, RZ ;  /* 0x0001000002167824 */ /* 0x004fe200078e00ff */
[----:B------:R-:W-:Y:S06]  /*4970*/  BRA `(.L_x_14879) ;  /* 0x0000000400887947 */ /* 0x000fec0003800000 */
.L_x_14886:
        /* <DEDUP_REMOVED lines=11> */
.L_x_14893:
        /* <DEDUP_REMOVED lines=20> */
.L_x_14895:
[----:B------:R-:W-:Y:S05]  /*4b70*/  BSYNC.RECONVERGENT B0 ;  /* 0x0000000000007941 */ /* 0x000fea0003800200 */
.L_x_14894:
[----:B------:R-:W-:Y:S01]  /*4b80*/  IMAD.SHL.U32 R0, R0, 0x100000, RZ ;  /* 0x0010000000007824 */ /* 0x000fe200078e00ff */
[----:B------:R-:W-:-:S04]  /*4b90*/  LEA R2, R2, 0x3b800000, 0x17 ;  /* 0x3b80000002027811 */ /* 0x000fc800078eb8ff */
[----:B------:R-:W-:Y:S01]  /*4ba0*/  LOP3.LUT R22, R2, R0, R7, 0xfe, !PT ;  /* 0x0000000002167212 */ /* 0x000fe200078efe07 */
[----:B------:R-:W-:Y:S06]  /*4bb0*/  BRA `(.L_x_14879) ;  /* 0x0000000000f87947 */ /* 0x000fec0003800000 */
.L_x_14892:
        /* <DEDUP_REMOVED lines=20> */
.L_x_14897:
[----:B------:R-:W-:Y:S05]  /*4d00*/  BSYNC.RECONVERGENT B0 ;  /* 0x0000000000007941 */ /* 0x000fea0003800200 */
.L_x_14896:
[----:B------:R-:W-:Y:S01]  /*4d10*/  IMAD.SHL.U32 R0, R0, 0x200000, RZ ;  /* 0x0020000000007824 */ /* 0x000fe200078e00ff */
[----:B------:R-:W-:-:S04]  /*4d20*/  LEA R2, R2, 0x37800000, 0x17 ;  /* 0x3780000002027811 */ /* 0x000fc800078eb8ff */
[----:B------:R-:W-:Y:S01]  /*4d30*/  LOP3.LUT R22, R2, R0, R7, 0xfe, !PT ;  /* 0x0000000002167212 */ /* 0x000fe200078efe07 */
[----:B------:R-:W-:Y:S06]  /*4d40*/  BRA `(.L_x_14879) ;  /* 0x0000000000947947 */ /* 0x000fec0003800000 */
.L_x_14891:
[----:B------:R-:W-:-:S09]  /*4d50*/  UISETP.NE.AND UP0, UPT, UR4, 0x1c, UPT ;  /* 0x0000001c0400788c */ /* 0x000fd2000bf05270 */
[----:B------:R-:W-:Y:S05]  /*4d60*/  BRA.U !UP0, `(.L_x_14898) ;  /* 0x0000000108847547 */ /* 0x000fea000b800000 */
[----:B------:R-:W-:-:S09]  /*4d70*/  UISETP.NE.AND UP0, UPT, UR4, 0x1d, UPT ;  /* 0x0000001d0400788c */ /* 0x000fd2000bf05270 */
[----:B------:R-:W-:Y:S05]  /*4d80*/  BRA.U !UP0, `(.L_x_14899) ;  /* 0x0000000108707547 */ /* 0x000fea000b800000 */
[----:B------:R-:W-:-:S09]  /*4d90*/  UISETP.NE.AND UP0, UPT, UR4, 0x2c, UPT ;  /* 0x0000002c0400788c */ /* 0x000fd2000bf05270 */
[----:B------:R-:W-:Y:S05]  /*4da0*/  BRA.U !UP0, `(.L_x_14900) ;  /* 0x0000000108487547 */ /* 0x000fea000b800000 */
.L_x_14878:
        /* <DEDUP_REMOVED lines=16> */
.L_x_14901:
[----:B------:R-:W-:Y:S01]  /*4eb0*/  IMAD.MOV.U32 R22, RZ, RZ, RZ ;  /* 0x000000ffff167224 */ /* 0x000fe200078e00ff */
[----:B------:R-:W-:Y:S06]  /*4ec0*/  BRA `(.L_x_14879) ;  /* 0x0000000000347947 */ /* 0x000fec0003800000 */
.L_x_14900:
        /* <DEDUP_REMOVED lines=8> */
.L_x_14899:
[----:B------:R-:W2:Y:S02]  /*4f50*/  LDG.E.64 R2, desc[UR36][R2.64] ;  /* 0x0000002402027981 */ /* 0x000ea4000c1e1b00 */
[----:B--2---:R0:W1:Y:S01]  /*4f60*/  I2F.U64 R22, R2 ;  /* 0x0000000200167312 */ /* 0x0040620000301000 */
[----:B------:R-:W-:Y:S05]  /*4f70*/  BRA `(.L_x_14879) ;  /* 0x0000000000087947 */ /* 0x000fea0003800000 */
.L_x_14898:
[----:B------:R-:W2:Y:S02]  /*4f80*/  LDG.E R2, desc[UR36][R2.64] ;  /* 0x0000002402027981 */ /* 0x000ea4000c1e1900 */
[----:B--2---:R-:W-:-:S07]  /*4f90*/  I2FP.F32.U32 R22, R2 ;  /* 0x0000000200167245 */ /* 0x004fce0000201000 */
.L_x_14879:
[----:B------:R-:W-:Y:S05]  /*4fa0*/  BSYNC.RECONVERGENT B6 ;  /* 0x0000000000067941 */ /* 0x000fea0003800200 */
.L_x_14873:
        /* <DEDUP_REMOVED lines=18> */
.L_x_14906:
[----:B------:R-:W2:Y:S02]  /*50d0*/  LDG.E.U8 R2, desc[UR36][R2.64] ;  /* 0x0000002402027981 */ /* 0x000ea4000c1e1100 */
[----:B--2---:R-:W-:Y:S01]  /*50e0*/  I2FP.F32.U32 R23, R2 ;  /* 0x0000000200177245 */ /* 0x004fe20000201000 */
[----:B------:R-:W-:Y:S06]  /*50f0*/  BRA `(.L_x_14908) ;  /* 0x0000000c00247947 */ /* 0x000fec0003800000 */
.L_x_14905:
        /* <DEDUP_REMOVED lines=9> */
.L_x_14910:
[----:B------:R-:W2:Y:S02]  /*5190*/  LDG.E R2, desc[UR36][R2.64] ;  /* 0x0000002402027981 */ /* 0x000ea4000c1e1900 */
[----:B--2---:R-:W-:Y:S01]  /*51a0*/  I2FP.F32.S32 R23, R2 ;  /* 0x0000000200177245 */ /* 0x004fe20000201400 */
[----:B------:R-:W-:Y:S06]  /*51b0*/  BRA `(.L_x_14908) ;  /* 0x0000000800f47947 */ /* 0x000fec0003800000 */
.L_x_14909:
[----:B------:R-:W2:Y:S02]  /*51c0*/  LDG.E.U16 R2, desc[UR36][R2.64] ;  /* 0x0000002402027981 */ /* 0x000ea4000c1e1500 */
[----:B--2---:R0:W2:Y:S01]  /*51d0*/  I2F.S16 R23, R2 ;  /* 0x0000000200177306 */ /* 0x0040a20000101400 */
[----:B------:R-:W-:Y:S05]  /*51e0*/  BRA `(.L_x_14908) ;  /* 0x0000000800e87947 */ /* 0x000fea0003800000 */
.L_x_14904:
        /* <DEDUP_REMOVED lines=8> */
.L_x_14912:
[----:B------:R-:W2:Y:S02]  /*5270*/  LDG.E.U16 R2, desc[UR36][R2.64] ;  /* 0x0000002402027981 */ /* 0x000ea4000c1e1500 */
[----:B--2---:R-:W-:Y:S01]  /*5280*/  HADD2.F32 R23, -RZ, R2.H0_H0 ;  /* 0x20000002ff177230 */ /* 0x004fe20000004100 */
[----:B------:R-:W-:Y:S06]  /*5290*/  BRA `(.L_x_14908) ;  /* 0x0000000800bc7947 */ /* 0x000fec0003800000 */
.L_x_14911:
        /* <DEDUP_REMOVED lines=8> */
.L_x_14914:
[----:B------:R-:W2:Y:S02]  /*5320*/  LDG.E.U16 R2, desc[UR36][R2.64] ;  /* 0x0000002402027981 */ /* 0x000ea4000c1e1500 */
[----:B--2---:R-:W-:Y:S01]  /*5330*/  HADD2.F32 R23, -RZ, R2.H0_H0 ;  /* 0x20000002ff177230 */ /* 0x004fe20000004100 */
[----:B------:R-:W-:Y:S06]  /*5340*/  BRA `(.L_x_14908) ;  /* 0x0000000800907947 */ /* 0x000fec0003800000 */
.L_x_14913:
[----:B------:R-:W2:Y:S01]  /*5350*/  LDG.E.64 R2, desc[UR36][R2.64] ;  /* 0x0000002402027981 */ /* 0x000ea2000c1e1b00 */
[----:B------:R-:W-:Y:S01]  /*5360*/  UMOV UR4, 0xf0000000 ;  /* 0xf000000000047882 */ /* 0x000fe20000000000 */
[----:B------:R-:W-:Y:S01]  /*5370*/  UMOV UR5, 0x380fffff ;  /* 0x380fffff00057882 */ /* 0x000fe20000000000 */
[----:B--2---:R-:W0:Y:S01]  /*5380*/  F2F.F32.F64 R23, R2 ;  /* 0x0000000200177310 */ /* 0x004e220000301000 */
[----:B------:R-:W-:-:S14]  /*5390*/  DSETP.GEU.AND P0, PT, |R2|, UR4, PT ;  /* 0x0000000402007e2a */ /* 0x000fdc000bf0e200 */
[----:B0-----:R-:W-:Y:S01]  /*53a0*/  @!P0 FMUL R23, R23, 1.175494350822287508e-38 ;  /* 0x0080000017178820 */ /* 0x001fe20000400000 */
[----:B------:R-:W-:Y:S06]  /*53b0*/  BRA `(.L_x_14908) ;  /* 0x0000000800747947 */ /* 0x000fec0003800000 */
.L_x_14903:
        /* <DEDUP_REMOVED lines=12> */
.L_x_14917:
[----:B------:R-:W2:Y:S01]  /*5480*/  LDG.E.64 R2, desc[UR36][R2.64] ;  /* 0x0000002402027981 */ /* 0x000ea2000c1e1b00 */
[----:B------:R-:W-:Y:S01]  /*5490*/  UMOV UR4, 0xf0000000 ;  /* 0xf000000000047882 */ /* 0x000fe20000000000 */
[----:B------:R-:W-:Y:S01]  /*54a0*/  UMOV UR5, 0x380fffff ;  /* 0x380fffff00057882 */ /* 0x000fe20000000000 */
[----:B--2---:R-:W0:Y:S01]  /*54b0*/  F2F.F32.F64 R23, R2 ;  /* 0x0000000200177310 */ /* 0x004e220000301000 */
[----:B------:R-:W-:-:S14]  /*54c0*/  DSETP.GEU.AND P0, PT, |R2|, UR4, PT ;  /* 0x0000000402007e2a */ /* 0x000fdc000bf0e200 */
[----:B0-----:R-:W-:Y:S01]  /*54d0*/  @!P0 FMUL R23, R23, 1.175494350822287508e-38 ;  /* 0x0080000017178820 */ /* 0x001fe20000400000 */
[----:B------:R-:W-:Y:S06]  /*54e0*/  BRA `(.L_x_14908) ;  /* 0x0000000800287947 */ /* 0x000fec0003800000 */
.L_x_14916:
        /* <DEDUP_REMOVED lines=25> */
.L_x_14919:
        /* <DEDUP_REMOVED lines=12> */
.L_x_14918:
[----:B------:R-:W2:Y:S02]  /*5740*/  LDG.E.U16 R2, desc[UR36][R2.64] ;  /* 0x0000002402027981 */ /* 0x000ea4000c1e1500 */
[----:B--2---:R-:W-:Y:S01]  /*5750*/  IMAD.U32 R23, R2, 0x10000, RZ ;  /* 0x0001000002177824 */ /* 0x004fe200078e00ff */
[----:B------:R-:W-:Y:S06]  /*5760*/  BRA `(.L_x_14908) ;  /* 0x0000000400887947 */ /* 0x000fec0003800000 */
.L_x_14915:
        /* <DEDUP_REMOVED lines=11> */
.L_x_14922:
        /* <DEDUP_REMOVED lines=20> */
.L_x_14924:
[----:B------:R-:W-:Y:S05]  /*5960*/  BSYNC.RECONVERGENT B0 ;  /* 0x0000000000007941 */ /* 0x000fea0003800200 */
.L_x_14923:
[----:B------:R-:W-:Y:S01]  /*5970*/  IMAD.SHL.U32 R0, R0, 0x100000, RZ ;  /* 0x0010000000007824 */ /* 0x000fe200078e00ff */
[----:B------:R-:W-:-:S04]  /*5980*/  LEA R2, R2, 0x3b800000, 0x17 ;  /* 0x3b80000002027811 */ /* 0x000fc800078eb8ff */
[----:B------:R-:W-:Y:S01]  /*5990*/  LOP3.LUT R23, R2, R0, R23, 0xfe, !PT ;  /* 0x0000000002177212 */ /* 0x000fe200078efe17 */
[----:B------:R-:W-:Y:S06]  /*59a0*/  BRA `(.L_x_14908) ;  /* 0x0000000000f87947 */ /* 0x000fec0003800000 */
.L_x_14921:
        /* <DEDUP_REMOVED lines=20> */
.L_x_14926:
[----:B------:R-:W-:Y:S05]  /*5af0*/  BSYNC.RECONVERGENT B0 ;  /* 0x0000000000007941 */ /* 0x000fea0003800200 */
.L_x_14925:
[----:B------:R-:W-:Y:S01]  /*5b00*/  IMAD.SHL.U32 R0, R0, 0x200000, RZ ;  /* 0x0020000000007824 */ /* 0x000fe200078e00ff */
[----:B------:R-:W-:-:S04]  /*5b10*/  LEA R2, R2, 0x37800000, 0x17 ;  /* 0x3780000002027811 */ /* 0x000fc800078eb8ff */
[----:B------:R-:W-:Y:S01]  /*5b20*/  LOP3.LUT R23, R2, R0, R23, 0xfe, !PT ;  /* 0x0000000002177212 */ /* 0x000fe200078efe17 */
[----:B------:R-:W-:Y:S06]  /*5b30*/  BRA `(.L_x_14908) ;  /* 0x0000000000947947 */ /* 0x000fec0003800000 */
.L_x_14920:
[----:B------:R-:W-:-:S09]  /*5b40*/  UISETP.NE.AND UP0, UPT, UR4, 0x1c, UPT ;  /* 0x0000001c0400788c */ /* 0x000fd2000bf05270 */
[----:B------:R-:W-:Y:S05]  /*5b50*/  BRA.U !UP0, `(.L_x_14927) ;  /* 0x0000000108847547 */ /* 0x000fea000b800000 */
[----:B------:R-:W-:-:S09]  /*5b60*/  UISETP.NE.AND UP0, UPT, UR4, 0x1d, UPT ;  /* 0x0000001d0400788c */ /* 0x000fd2000bf05270 */
[----:B------:R-:W-:Y:S05]  /*5b70*/  BRA.U !UP0, `(.L_x_14928) ;  /* 0x0000000108707547 */ /* 0x000fea000b800000 */
[----:B------:R-:W-:-:S09]  /*5b80*/  UISETP.NE.AND UP0, UPT, UR4, 0x2c, UPT ;  /* 0x0000002c0400788c */ /* 0x000fd2000bf05270 */
[----:B------:R-:W-:Y:S05]  /*5b90*/  BRA.U !UP0, `(.L_x_14929) ;  /* 0x0000000108487547 */ /* 0x000fea000b800000 */
.L_x_14907:
        /* <DEDUP_REMOVED lines=11> */
[----:B------:R-:W-:Y:S01]  /*5c50*/  IMAD.U32 R7, RZ, RZ, UR7 ;  /* 0x00000007ff077e24 */ /* 0x000fe2000f8e00ff */
[----:B-1----:R-:W-:Y:S01]  /*5c60*/  MOV R10, UR8 ;  /* 0x00000008000a7c02 */ /* 0x002fe20008000f00 */
[----:B------:R-:W-:-:S07]  /*5c70*/  IMAD.U32 R11, RZ, RZ, UR9 ;  /* 0x00000009ff0b7e24 */ /* 0x000fce000f8e00ff */
[----:B------:R-:W-:-:S07]  /*5c80*/  LEPC R20, `(.L_x_14930) ;  /* 0x000000001014794e */ /* 0x000fce0000000000 */
[----:B---345:R-:W-:Y:S05]  /*5c90*/  CALL.ABS.NOINC R2 ;  /* 0x0000000002007343 */ /* 0x038fea0003c00000 */
.L_x_14930:
[----:B------:R-:W-:Y:S01]  /*5ca0*/  IMAD.MOV.U32 R23, RZ, RZ, RZ ;  /* 0x000000ffff177224 */ /* 0x000fe200078e00ff */
[----:B------:R-:W-:Y:S06]  /*5cb0*/  BRA `(.L_x_14908) ;  /* 0x0000000000347947 */ /* 0x000fec0003800000 */
.L_x_14929:
        /* <DEDUP_REMOVED lines=8> */
.L_x_14928:
[----:B------:R-:W2:Y:S02]  /*5d40*/  LDG.E.64 R2, desc[UR36][R2.64] ;  /* 0x0000002402027981 */ /* 0x000ea4000c1e1b00 */
[----:B--2---:R0:W2:Y:S01]  /*5d50*/  I2F.U64 R23, R2 ;  /* 0x0000000200177312 */ /* 0x0040a20000301000 */
[----:B------:R-:W-:Y:S05]  /*5d60*/  BRA `(.L_x_14908) ;  /* 0x0000000000087947 */ /* 0x000fea0003800000 */
.L_x_14927:
[----:B------:R-:W2:Y:S02]  /*5d70*/  LDG.E R2, desc[UR36][R2.64] ;  /* 0x0000002402027981 */ /* 0x000ea4000c1e1900 */
[----:B--2---:R-:W-:-:S07]  /*5d80*/  I2FP.F32.U32 R23, R2 ;  /* 0x0000000200177245 */ /* 0x004fce0000201000 */
.L_x_14908:
[----:B------:R-:W-:Y:S05]  /*5d90*/  BSYNC.RECONVERGENT B6 ;  /* 0x0000000000067941 */ /* 0x000fea0003800200 */
.L_x_14902:
        /* <DEDUP_REMOVED lines=18> */
.L_x_14935:
[----:B------:R-:W4:Y:S02]  /*5ec0*/  LDG.E.U8 R2, desc[UR36][R2.64] ;  /* 0x0000002402027981 */ /* 0x000f24000c1e1100 */
[----:B----4-:R-:W-:Y:S01]  /*5ed0*/  I2FP.F32.U32 R25, R2 ;  /* 0x0000000200197245 */ /* 0x010fe20000201000 */
[----:B------:R-:W-:Y:S06]  /*5ee0*/  BRA `(.L_x_14937) ;  /* 0x0000000c00247947 */ /* 0x000fec0003800000 */
.L_x_14934:
        /* <DEDUP_REMOVED lines=9> */
.L_x_14939:
[----:B------:R-:W4:Y:S02]  /*5f80*/  LDG.E R2, desc[UR36][R2.64] ;  /* 0x0000002402027981 */ /* 0x000f24000c1e1900 */
[----:B----4-:R-:W-:Y:S01]  /*5f90*/  I2FP.F32.S32 R25, R2 ;  /* 0x0000000200197245 */ /* 0x010fe20000201400 */
[----:B------:R-:W-:Y:S06]  /*5fa0*/  BRA `(.L_x_14937) ;  /* 0x0000000800f47947 */ /* 0x000fec0003800000 */
.L_x_14938:
[----:B------:R-:W4:Y:S02]  /*5fb0*/  LDG.E.U16 R2, desc[UR36][R2.64] ;  /* 0x0000002402027981 */ /* 0x000f24000c1e1500 */
[----:B----4-:R0:W4:Y:S01]  /*5fc0*/  I2F.S16 R25, R2 ;  /* 0x0000000200197306 */ /* 0x0101220000101400 */
[----:B------:R-:W-:Y:S05]  /*5fd0*/  BRA `(.L_x_14937) ;  /* 0x0000000800e87947 */ /* 0x000fea0003800000 */
.L_x_14933:
        /* <DEDUP_REMOVED lines=8> */
.L_x_14941:
[----:B------:R-:W4:Y:S02]  /*6060*/  LDG.E.U16 R2, desc[UR36][R2.64] ;  /* 0x0000002402027981 */ /* 0x000f24000c1e1500 */
[----:B----4-:R-:W-:Y:S01]  /*6070*/  HADD2.F32 R25, -RZ, R2.H0_H0 ;  /* 0x20000002ff197230 */ /* 0x010fe20000004100 */
[----:B------:R-:W-:Y:S06]  /*6080*/  BRA `(.L_x_14937) ;  /* 0x0000000800bc7947 */ /* 0x000fec0003800000 */
.L_x_14940:
        /* <DEDUP_REMOVED lines=8> */
.L_x_14943:
[----:B------:R-:W4:Y:S02]  /*6110*/  LDG.E.U16 R2, desc[UR36][R2.64] ;  /* 0x0000002402027981 */ /* 0x000f24000c1e1500 */
[----:B----4-:R-:W-:Y:S01]  /*6120*/  HADD2.F32 R25, -RZ, R2.H0_H0 ;  /* 0x20000002ff197230 */ /* 0x010fe20000004100 */
[----:B------:R-:W-:Y:S06]  /*6130*/  BRA `(.L_x_14937) ;  /* 0x0000000800907947 */ /* 0x000fec0003800000 */
.L_x_14942:
[----:B------:R-:W4:Y:S01]  /*6140*/  LDG.E.64 R2, desc[UR36][R2.64] ;  /* 0x0000002402027981 */ /* 0x000f22000c1e1b00 */
[----:B------:R-:W-:Y:S01]  /*6150*/  UMOV UR4, 0xf0000000 ;  /* 0xf000000000047882 */ /* 0x000fe20000000000 */
[----:B------:R-:W-:Y:S01]  /*6160*/  UMOV UR5, 0x380fffff ;  /* 0x380fffff00057882 */ /* 0x000fe20000000000 */
[----:B----4-:R-:W0:Y:S01]  /*6170*/  F2F.F32.F64 R25, R2 ;  /* 0x0000000200197310 */ /* 0x010e220000301000 */
[----:B------:R-:W-:-:S14]  /*6180*/  DSETP.GEU.AND P0, PT, |R2|, UR4, PT ;  /* 0x0000000402007e2a */ /* 0x000fdc000bf0e200 */
[----:B0-----:R-:W-:Y:S01]  /*6190*/  @!P0 FMUL R25, R25, 1.175494350822287508e-38 ;  /* 0x0080000019198820 */ /* 0x001fe20000400000 */
[----:B------:R-:W-:Y:S06]  /*61a0*/  BRA `(.L_x_14937) ;  /* 0x0000000800747947 */ /* 0x000fec0003800000 */
.L_x_14932:
        /* <DEDUP_REMOVED lines=12> */
.L_x_14946:
[----:B------:R-:W4:Y:S01]  /*6270*/  LDG.E.64 R2, desc[UR36][R2.64] ;  /* 0x0000002402027981 */ /* 0x000f22000c1e1b00 */
[----:B------:R-:W-:Y:S01]  /*6280*/  UMOV UR4, 0xf0000000 ;  /* 0xf000000000047882 */ /* 0x000fe20000000000 */
[----:B------:R-:W-:Y:S01]  /*6290*/  UMOV UR5, 0x380fffff ;  /* 0x380fffff00057882 */ /* 0x000fe20000000000 */
[----:B----4-:R-:W0:Y:S01]  /*62a0*/  F2F.F32.F64 R25, R2 ;  /* 0x0000000200197310 */ /* 0x010e220000301000 */
[----:B------:R-:W-:-:S14]  /*62b0*/  DSETP.GEU.AND P0, PT, |R2|, UR4, PT ;  /* 0x0000000402007e2a */ /* 0x000fdc000bf0e200 */
[----:B0-----:R-:W-:Y:S01]  /*62c0*/  @!P0 FMUL R25, R25, 1.175494350822287508e-38 ;  /* 0x0080000019198820 */ /* 0x001fe20000400000 */
[----:B------:R-:W-:Y:S06]  /*62d0*/  BRA `(.L_x_14937) ;  /* 0x0000000800287947 */ /* 0x000fec0003800000 */
.L_x_14945:
        /* <DEDUP_REMOVED lines=25> */
.L_x_14948:
[----:B------:R-:W4:Y:S02]  /*6470*/  LDG.E.U8 R2, desc[UR36][R2.64] ;  /* 0x0000002402027981 */ /* 0x000f24000c1e1100 */
[C---:B----4-:R-:W-:Y:S01]  /*6480*/  IMAD.SHL.U32 R4, R2.reuse, 0x2000000, RZ ;  /* 0x0200000002047824 */ /* 0x050fe200078e00ff */
        /* <DEDUP_REMOVED lines=10> */
.L_x_14947:
[----:B------:R-:W4:Y:S02]  /*6530*/  LDG.E.U16 R2, desc[UR36][R2.64] ;  /* 0x0000002402027981 */ /* 0x000f24000c1e1500 */
[----:B----4-:R-:W-:Y:S01]  /*6540*/  IMAD.U32 R25, R2, 0x10000, RZ ;  /* 0x0001000002197824 */ /* 0x010fe200078e00ff */
[----:B------:R-:W-:Y:S06]  /*6550*/  BRA `(.L_x_14937) ;  /* 0x0000000400887947 */ /* 0x000fec0003800000 */
.L_x_14944:
        /* <DEDUP_REMOVED lines=11> */
.L_x_14951:
        /* <DEDUP_REMOVED lines=20> */
.L_x_14953:
[----:B------:R-:W-:Y:S05]  /*6750*/  BSYNC.RECONVERGENT B0 ;  /* 0x0000000000007941 */ /* 0x000fea0003800200 */
.L_x_14952:
[----:B------:R-:W-:Y:S02]  /*6760*/  SHF.L.U32 R0, R0, 0x14, RZ ;  /* 0x0000001400007819 */ /* 0x000fe400000006ff */
[----:B------:R-:W-:-:S04]  /*6770*/  LEA R2, R2, 0x3b800000, 0x17 ;  /* 0x3b80000002027811 */ /* 0x000fc800078eb8ff */
[----:B------:R-:W-:Y:S01]  /*6780*/  LOP3.LUT R25, R2, R0, R25, 0xfe, !PT ;  /* 0x0000000002197212 */ /* 0x000fe200078efe19 */
[----:B------:R-:W-:Y:S06]  /*6790*/  BRA `(.L_x_14937) ;  /* 0x0000000000f87947 */ /* 0x000fec0003800000 */
.L_x_14950:
        /* <DEDUP_REMOVED lines=20> */
.L_x_14955:
[----:B------:R-:W-:Y:S05]  /*68e0*/  BSYNC.RECONVERGENT B0 ;  /* 0x0000000000007941 */ /* 0x000fea0003800200 */
.L_x_14954:
[----:B------:R-:W-:Y:S01]  /*68f0*/  IMAD.SHL.U32 R0, R0, 0x200000, RZ ;  /* 0x0020000000007824 */ /* 0x000fe200078e00ff */
[----:B------:R-:W-:-:S04]  /*6900*/  LEA R2, R2, 0x37800000, 0x17 ;  /* 0x3780000002027811 */ /* 0x000fc800078eb8ff */
[----:B------:R-:W-:Y:S01]  /*6910*/  LOP3.LUT R25, R2, R0, R25, 0xfe, !PT ;  /* 0x0000000002197212 */ /* 0x000fe200078efe19 */
[----:B------:R-:W-:Y:S06]  /*6920*/  BRA `(.L_x_14937) ;  /* 0x0000000000947947 */ /* 0x000fec0003800000 */
.L_x_14949:
[----:B------:R-:W-:-:S09]  /*6930*/  UISETP.NE.AND UP0, UPT, UR4, 0x1c, UPT ;  /* 0x0000001c0400788c */ /* 0x000fd2000bf05270 */
[----:B------:R-:W-:Y:S05]  /*6940*/  BRA.U !UP0, `(.L_x_14956) ;  /* 0x0000000108847547 */ /* 0x000fea000b800000 */
[----:B------:R-:W-:-:S09]  /*6950*/  UISETP.NE.AND UP0, UPT, UR4, 0x1d, UPT ;  /* 0x0000001d0400788c */ /* 0x000fd2000bf05270 */
[----:B------:R-:W-:Y:S05]  /*6960*/  BRA.U !UP0, `(.L_x_14957) ;  /* 0x0000000108707547 */ /* 0x000fea000b800000 */
[----:B------:R-:W-:-:S09]  /*6970*/  UISETP.NE.AND UP0, UPT, UR4, 0x2c, UPT ;  /* 0x0000002c0400788c */ /* 0x000fd2000bf05270 */
[----:B------:R-:W-:Y:S05]  /*6980*/  BRA.U !UP0, `(.L_x_14958) ;  /* 0x0000000108487547 */ /* 0x000fea000b800000 */
.L_x_14936:
        /* <DEDUP_REMOVED lines=12> */
[----:B--2---:R-:W-:Y:S02]  /*6a50*/  IMAD.U32 R10, RZ, RZ, UR8 ;  /* 0x00000008ff0a7e24 */ /* 0x004fe4000f8e00ff */
[----:B------:R-:W-:-:S07]  /*6a60*/  IMAD.U32 R11, RZ, RZ, UR9 ;  /* 0x00000009ff0b7e24 */ /* 0x000fce000f8e00ff */
[----:B------:R-:W-:-:S07]  /*6a70*/  LEPC R20, `(.L_x_14959) ;  /* 0x000000001014794e */ /* 0x000fce0000000000 */
[----:B-1-3-5:R-:W-:Y:S05]  /*6a80*/  CALL.ABS.NOINC R2 ;  /* 0x0000000002007343 */ /* 0x02afea0003c00000 */
.L_x_14959:
[----:B------:R-:W-:Y:S01]  /*6a90*/  IMAD.MOV.U32 R25, RZ, RZ, RZ ;  /* 0x000000ffff197224 */ /* 0x000fe200078e00ff */
[----:B------:R-:W-:Y:S06]  /*6aa0*/  BRA `(.L_x_14937) ;  /* 0x0000000000347947 */ /* 0x000fec0003800000 */
.L_x_14958:
        /* <DEDUP_REMOVED lines=8> */
.L_x_14957:
[----:B------:R-:W4:Y:S02]  /*6b30*/  LDG.E.64 R2, desc[UR36][R2.64] ;  /* 0x0000002402027981 */ /* 0x000f24000c1e1b00 */
[----:B----4-:R0:W4:Y:S01]  /*6b40*/  I2F.U64 R25, R2 ;  /* 0x0000000200197312 */ /* 0x0101220000301000 */
[----:B------:R-:W-:Y:S05]  /*6b50*/  BRA `(.L_x_14937) ;  /* 0x0000000000087947 */ /* 0x000fea0003800000 */
.L_x_14956:
[----:B------:R-:W4:Y:S02]  /*6b60*/  LDG.E R2, desc[UR36][R2.64] ;  /* 0x0000002402027981 */ /* 0x000f24000c1e1900 */
[----:B----4-:R-:W-:-:S07]  /*6b70*/  I2FP.F32.U32 R25, R2 ;  /* 0x0000000200197245 */ /* 0x010fce0000201000 */
.L_x_14937:
[----:B------:R-:W-:Y:S05]  /*6b80*/  BSYNC.RECONVERGENT B6 ;  /* 0x0000000000067941 */ /* 0x000fea0003800200 */
.L_x_14931:
        /* <DEDUP_REMOVED lines=18> */
.L_x_14964:
[----:B------:R-:W2:Y:S02]  /*6cb0*/  LDG.E.U8 R2, desc[UR36][R2.64] ;  /* 0x0000002402027981 */ /* 0x000ea4000c1e1100 */
[----:B--2---:R-:W-:Y:S01]  /*6cc0*/  I2FP.F32.U32 R26, R2 ;  /* 0x00000002001a7245 */ /* 0x004fe20000201000 */
[----:B------:R-:W-:Y:S06]  /*6cd0*/  BRA `(.L_x_14966) ;  /* 0x0000000c00247947 */ /* 0x000fec0003800000 */
.L_x_14963:
        /* <DEDUP_REMOVED lines=9> */
.L_x_14968:
[----:B------:R-:W2:Y:S02]  /*6d70*/  LDG.E R2, desc[UR36][R2.64] ;  /* 0x0000002402027981 */ /* 0x000ea4000c1e1900 */
[----:B--2---:R-:W-:Y:S01]  /*6d80*/  I2FP.F32.S32 R26, R2 ;  /* 0x00000002001a7245 */ /* 0x004fe20000201400 */
[----:B------:R-:W-:Y:S06]  /*6d90*/  BRA `(.L_x_14966) ;  /* 0x0000000800f47947 */ /* 0x000fec0003800000 */
.L_x_14967:
[----:B------:R-:W2:Y:S02]  /*6da0*/  LDG.E.U16 R2, desc[UR36][R2.64] ;  /* 0x0000002402027981 */ /* 0x000ea4000c1e1500 */
[----:B--2---:R0:W2:Y:S01]  /*6db0*/  I2F.S16 R26, R2 ;  /* 0x00000002001a7306 */ /* 0x0040a20000101400 */
[----:B------:R-:W-:Y:S05]  /*6dc0*/  BRA `(.L_x_14966) ;  /* 0x0000000800e87947 */ /* 0x000fea0003800000 */
.L_x_14962:
        /* <DEDUP_REMOVED lines=8> */
.L_x_14970:
[----:B------:R-:W2:Y:S02]  /*6e50*/  LDG.E.U16 R2, desc[UR36][R2.64] ;  /* 0x0000002402027981 */ /* 0x000ea4000c1e1500 */
[----:B--2---:R-:W-:Y:S01]  /*6e60*/  HADD2.F32 R26, -RZ, R2.H0_H0 ;  /* 0x20000002ff1a7230 */ /* 0x004fe20000004100 */
[----:B------:R-:W-:Y:S06]  /*6e70*/  BRA `(.L_x_14966) ;  /* 0x0000000800bc7947 */ /* 0x000fec0003800000 */
.L_x_14969:
        /* <DEDUP_REMOVED lines=8> */
.L_x_14972:
[----:B------:R-:W2:Y:S02]  /*6f00*/  LDG.E.U16 R2, desc[UR36][R2.64] ;  /* 0x0000002402027981 */ /* 0x000ea4000c1e1500 */
[----:B--2---:R-:W-:Y:S01]  /*6f10*/  HADD2.F32 R26, -RZ, R2.H0_H0 ;  /* 0x20000002ff1a7230 */ /* 0x004fe20000004100 */
[----:B------:R-:W-:Y:S06]  /*6f20*/  BRA `(.L_x_14966) ;  /* 0x0000000800907947 */ /* 0x000fec0003800000 */
.L_x_14971:
[----:B------:R-:W2:Y:S01]  /*6f30*/  LDG.E.64 R2, desc[UR36][R2.64] ;  /* 0x0000002402027981 */ /* 0x000ea2000c1e1b00 */
[----:B------:R-:W-:Y:S01]  /*6f40*/  UMOV UR4, 0xf0000000 ;  /* 0xf000000000047882 */ /* 0x000fe20000000000 */
[----:B------:R-:W-:Y:S01]  /*6f50*/  UMOV UR5, 0x380fffff ;  /* 0x380fffff00057882 */ /* 0x000fe20000000000 */
[----:B--2---:R-:W0:Y:S01]  /*6f60*/  F2F.F32.F64 R26, R2 ;  /* 0x00000002001a7310 */ /* 0x004e220000301000 */
[----:B------:R-:W-:-:S14]  /*6f70*/  DSETP.GEU.AND P0, PT, |R2|, UR4, PT ;  /* 0x0000000402007e2a */ /* 0x000fdc000bf0e200 */
[----:B0-----:R-:W-:Y:S01]  /*6f80*/  @!P0 FMUL R26, R26, 1.175494350822287508e-38 ;  /* 0x008000001a1a8820 */ /* 0x001fe20000400000 */
[----:B------:R-:W-:Y:S06]  /*6f90*/  BRA `(.L_x_14966) ;  /* 0x0000000800747947 */ /* 0x000fec0003800000 */
.L_x_14961:
        /* <DEDUP_REMOVED lines=12> */
.L_x_14975:
[----:B------:R-:W2:Y:S01]  /*7060*/  LDG.E.64 R2, desc[UR36][R2.64] ;  /* 0x0000002402027981 */ /* 0x000ea2000c1e1b00 */
[----:B------:R-:W-:Y:S01]  /*7070*/  UMOV UR4, 0xf0000000 ;  /* 0xf000000000047882 */ /* 0x000fe20000000000 */
[----:B------:R-:W-:Y:S01]  /*7080*/  UMOV UR5, 0x380fffff ;  /* 0x380fffff00057882 */ /* 0x000fe20000000000 */
[----:B--2---:R-:W0:Y:S01]  /*7090*/  F2F.F32.F64 R26, R2 ;  /* 0x00000002001a7310 */ /* 0x004e220000301000 */
[----:B------:R-:W-:-:S14]  /*70a0*/  DSETP.GEU.AND P0, PT, |R2|, UR4, PT ;  /* 0x0000000402007e2a */ /* 0x000fdc000bf0e200 */
[----:B0-----:R-:W-:Y:S01]  /*70b0*/  @!P0 FMUL R26, R26, 1.175494350822287508e-38 ;  /* 0x008000001a1a8820 */ /* 0x001fe20000400000 */
[----:B------:R-:W-:Y:S06]  /*70c0*/  BRA `(.L_x_14966) ;  /* 0x0000000800287947 */ /* 0x000fec0003800000 */
.L_x_14974:
        /* <DEDUP_REMOVED lines=25> */
.L_x_14977:
        /* <DEDUP_REMOVED lines=12> */
.L_x_14976:
[----:B------:R-:W2:Y:S02]  /*7320*/  LDG.E.U16 R2, desc[UR36][R2.64] ;  /* 0x0000002402027981 */ /* 0x000ea4000c1e1500 */
[----:B--2---:R-:W-:Y:S01]  /*7330*/  IMAD.U32 R26, R2, 0x10000, RZ ;  /* 0x00010000021a7824 */ /* 0x004fe200078e00ff */
[----:B------:R-:W-:Y:S06]  /*7340*/  BRA `(.L_x_14966) ;  /* 0x0000000400887947 */ /* 0x000fec0003800000 */
.L_x_14973:
        /* <DEDUP_REMOVED lines=11> */
.L_x_14980:
        /* <DEDUP_REMOVED lines=20> */
.L_x_14982:
[----:B------:R-:W-:Y:S05]  /*7540*/  BSYNC.RECONVERGENT B0 ;  /* 0x0000000000007941 */ /* 0x000fea0003800200 */
.L_x_14981:
[----:B------:R-:W-:Y:S01]  /*7550*/  IMAD.SHL.U32 R0, R0, 0x100000, RZ ;  /* 0x0010000000007824 */ /* 0x000fe200078e00ff */
[----:B------:R-:W-:-:S04]  /*7560*/  LEA R2, R2, 0x3b800000, 0x17 ;  /* 0x3b80000002027811 */ /* 0x000fc800078eb8ff */
[----:B------:R-:W-:Y:S01]  /*7570*/  LOP3.LUT R26, R2, R0, R7, 0xfe, !PT ;  /* 0x00000000021a7212 */ /* 0x000fe200078efe07 */
[----:B------:R-:W-:Y:S06]  /*7580*/  BRA `(.L_x_14966) ;  /* 0x0000000000f87947 */ /* 0x000fec0003800000 */
.L_x_14979:
        /* <DEDUP_REMOVED lines=20> */
.L_x_14984:
[----:B------:R-:W-:Y:S05]  /*76d0*/  BSYNC.RECONVERGENT B0 ;  /* 0x0000000000007941 */ /* 0x000fea0003800200 */
.L_x_14983:
[----:B------:R-:W-:Y:S01]  /*76e0*/  IMAD.SHL.U32 R0, R0, 0x200000, RZ ;  /* 0x0020000000007824 */ /* 0x000fe200078e00ff */
[----:B------:R-:W-:-:S04]  /*76f0*/  LEA R2, R2, 0x37800000, 0x17 ;  /* 0x3780000002027811 */ /* 0x000fc800078eb8ff */
[----:B------:R-:W-:Y:S01]  /*7700*/  LOP3.LUT R26, R2, R0, R7, 0xfe, !PT ;  /* 0x00000000021a7212 */ /* 0x000fe200078efe07 */
[----:B------:R-:W-:Y:S06]  /*7710*/  BRA `(.L_x_14966) ;  /* 0x0000000000947947 */ /* 0x000fec0003800000 */
.L_x_14978:
[----:B------:R-:W-:-:S09]  /*7720*/  UISETP.NE.AND UP0, UPT, UR4, 0x1c, UPT ;  /* 0x0000001c0400788c */ /* 0x000fd2000bf05270 */
[----:B------:R-:W-:Y:S05]  /*7730*/  BRA.U !UP0, `(.L_x_14985) ;  /* 0x0000000108847547 */ /* 0x000fea000b800000 */
[----:B------:R-:W-:-:S09]  /*7740*/  UISETP.NE.AND UP0, UPT, UR4, 0x1d, UPT ;  /* 0x0000001d0400788c */ /* 0x000fd2000bf05270 */
[----:B------:R-:W-:Y:S05]  /*7750*/  BRA.U !UP0, `(.L_x_14986) ;  /* 0x0000000108707547 */ /* 0x000fea000b800000 */
[----:B------:R-:W-:-:S09]  /*7760*/  UISETP.NE.AND UP0, UPT, UR4, 0x2c, UPT ;  /* 0x0000002c0400788c */ /* 0x000fd2000bf05270 */
[----:B------:R-:W-:Y:S05]  /*7770*/  BRA.U !UP0, `(.L_x_14987) ;  /* 0x0000000108487547 */ /* 0x000fea000b800000 */
.L_x_14965:
        /* <DEDUP_REMOVED lines=16> */
.L_x_14988:
[----:B------:R-:W-:Y:S01]  /*7880*/  IMAD.MOV.U32 R26, RZ, RZ, RZ ;  /* 0x000000ffff1a7224 */ /* 0x000fe200078e00ff */
[----:B------:R-:W-:Y:S06]  /*7890*/  BRA `(.L_x_14966) ;  /* 0x0000000000347947 */ /* 0x000fec0003800000 */
.L_x_14987:
        /* <DEDUP_REMOVED lines=8> */
.L_x_14986:
[----:B------:R-:W2:Y:S02]  /*7920*/  LDG.E.64 R26, desc[UR36][R2.64] ;  /* 0x00000024021a7981 */ /* 0x000ea4000c1e1b00 */
[----:B--2---:R0:W2:Y:S01]  /*7930*/  I2F.U64 R26, R26 ;  /* 0x0000001a001a7312 */ /* 0x0040a20000301000 */
[----:B------:R-:W-:Y:S05]  /*7940*/  BRA `(.L_x_14966) ;  /* 0x0000000000087947 */ /* 0x000fea0003800000 */
.L_x_14985:
[----:B------:R-:W2:Y:S02]  /*7950*/  LDG.E R2, desc[UR36][R2.64] ;  /* 0x0000002402027981 */ /* 0x000ea4000c1e1900 */
[----:B--2---:R-:W-:-:S07]  /*7960*/  I2FP.F32.U32 R26, R2 ;  /* 0x00000002001a7245 */ /* 0x004fce0000201000 */
.L_x_14966:
[----:B------:R-:W-:Y:S05]  /*7970*/  BSYNC.RECONVERGENT B6 ;  /* 0x0000000000067941 */ /* 0x000fea0003800200 */
.L_x_14960:
        /* <DEDUP_REMOVED lines=18> */
.L_x_14993:
[----:B------:R-:W2:Y:S02]  /*7aa0*/  LDG.E.U8 R0, desc[UR36][R2.64] ;  /* 0x0000002402007981 */ /* 0x000ea4000c1e1100 */
[----:B--2---:R-:W-:Y:S01]  /*7ab0*/  I2FP.F32.U32 R0, R0 ;  /* 0x0000000000007245 */ /* 0x004fe20000201000 */
[----:B------:R-:W-:Y:S06]  /*7ac0*/  BRA `(.L_x_14995) ;  /* 0x0000000c00247947 */ /* 0x000fec0003800000 */
.L_x_14992:
        /* <DEDUP_REMOVED lines=9> */
.L_x_14997:
[----:B------:R-:W2:Y:S02]  /*7b60*/  LDG.E R0, desc[UR36][R2.64] ;  /* 0x0000002402007981 */ /* 0x000ea4000c1e1900 */
[----:B--2---:R-:W-:Y:S01]  /*7b70*/  I2FP.F32.S32 R0, R0 ;  /* 0x0000000000007245 */ /* 0x004fe20000201400 */
[----:B------:R-:W-:Y:S06]  /*7b80*/  BRA `(.L_x_14995) ;  /* 0x0000000800f47947 */ /* 0x000fec0003800000 */
.L_x_14996:
[----:B------:R-:W2:Y:S02]  /*7b90*/  LDG.E.U16 R0, desc[UR36][R2.64] ;  /* 0x0000002402007981 */ /* 0x000ea4000c1e1500 */
[----:B--2---:R-:W0:Y:S01]  /*7ba0*/  I2F.S16 R0, R0 ;  /* 0x0000000000007306 */ /* 0x004e220000101400 */
[----:B------:R-:W-:Y:S05]  /*7bb0*/  BRA `(.L_x_14995) ;  /* 0x0000000800e87947 */ /* 0x000fea0003800000 */
.L_x_14991:
        /* <DEDUP_REMOVED lines=8> */
.L_x_14999:
[----:B------:R-:W2:Y:S02]  /*7c40*/  LDG.E.U16 R0, desc[UR36][R2.64] ;  /* 0x0000002402007981 */ /* 0x000ea4000c1e1500 */
[----:B--2---:R-:W-:Y:S01]  /*7c50*/  HADD2.F32 R0, -RZ, R0.H0_H0 ;  /* 0x20000000ff007230 */ /* 0x004fe20000004100 */
[----:B------:R-:W-:Y:S06]  /*7c60*/  BRA `(.L_x_14995) ;  /* 0x0000000800bc7947 */ /* 0x000fec0003800000 */
.L_x_14998:
        /* <DEDUP_REMOVED lines=8> */
.L_x_15001:
[----:B------:R-:W2:Y:S02]  /*7cf0*/  LDG.E.U16 R0, desc[UR36][R2.64] ;  /* 0x0000002402007981 */ /* 0x000ea4000c1e1500 */
[----:B--2---:R-:W-:Y:S01]  /*7d00*/  HADD2.F32 R0, -RZ, R0.H0_H0 ;  /* 0x20000000ff007230 */ /* 0x004fe20000004100 */
[----:B------:R-:W-:Y:S06]  /*7d10*/  BRA `(.L_x_14995) ;  /* 0x0000000800907947 */ /* 0x000fec0003800000 */
.L_x_15000:
[----:B------:R-:W2:Y:S01]  /*7d20*/  LDG.E.64 R2, desc[UR36][R2.64] ;  /* 0x0000002402027981 */ /* 0x000ea2000c1e1b00 */
[----:B------:R-:W-:Y:S01]  /*7d30*/  UMOV UR4, 0xf0000000 ;  /* 0xf000000000047882 */ /* 0x000fe20000000000 */
[----:B------:R-:W-:Y:S01]  /*7d40*/  UMOV UR5, 0x380fffff ;  /* 0x380fffff00057882 */ /* 0x000fe20000000000 */
[----:B--2---:R-:W0:Y:S01]  /*7d50*/  F2F.F32.F64 R0, R2 ;  /* 0x0000000200007310 */ /* 0x004e220000301000 */
[----:B------:R-:W-:-:S14]  /*7d60*/  DSETP.GEU.AND P0, PT, |R2|, UR4, PT ;  /* 0x0000000402007e2a */ /* 0x000fdc000bf0e200 */
[----:B0-----:R-:W-:Y:S01]  /*7d70*/  @!P0 FMUL R0, R0, 1.175494350822287508e-38 ;  /* 0x0080000000008820 */ /* 0x001fe20000400000 */
[----:B------:R-:W-:Y:S06]  /*7d80*/  BRA `(.L_x_14995) ;  /* 0x0000000800747947 */ /* 0x000fec0003800000 */
.L_x_14990:
        /* <DEDUP_REMOVED lines=12> */
.L_x_15004:
[----:B------:R-:W2:Y:S01]  /*7e50*/  LDG.E.64 R2, desc[UR36][R2.64] ;  /* 0x0000002402027981 */ /* 0x000ea2000c1e1b00 */
[----:B------:R-:W-:Y:S01]  /*7e60*/  UMOV UR4, 0xf0000000 ;  /* 0xf000000000047882 */ /* 0x000fe20000000000 */
[----:B------:R-:W-:Y:S01]  /*7e70*/  UMOV UR5, 0x380fffff ;  /* 0x380fffff00057882 */ /* 0x000fe20000000000 */
[----:B--2---:R-:W0:Y:S01]  /*7e80*/  F2F.F32.F64 R0, R2 ;  /* 0x0000000200007310 */ /* 0x004e220000301000 */
[----:B------:R-:W-:-:S14]  /*7e90*/  DSETP.GEU.AND P0, PT, |R2|, UR4, PT ;  /* 0x0000000402007e2a */ /* 0x000fdc000bf0e200 */
[----:B0-----:R-:W-:Y:S01]  /*7ea0*/  @!P0 FMUL R0, R0, 1.175494350822287508e-38 ;  /* 0x0080000000008820 */ /* 0x001fe20000400000 */
[----:B------:R-:W-:Y:S06]  /*7eb0*/  BRA `(.L_x_14995) ;  /* 0x0000000800287947 */ /* 0x000fec0003800000 */
.L_x_15003:
        /* <DEDUP_REMOVED lines=25> */
.L_x_15006:
        /* <DEDUP_REMOVED lines=12> */
.L_x_15005:
[----:B------:R-:W2:Y:S02]  /*8110*/  LDG.E.U16 R0, desc[UR36][R2.64] ;  /* 0x0000002402007981 */ /* 0x000ea4000c1e1500 */
[----:B--2---:R-:W-:Y:S01]  /*8120*/  IMAD.U32 R0, R0, 0x10000, RZ ;  /* 0x0001000000007824 */ /* 0x004fe200078e00ff */
[----:B------:R-:W-:Y:S06]  /*8130*/  BRA `(.L_x_14995) ;  /* 0x0000000400887947 */ /* 0x000fec0003800000 */
.L_x_15002:
        /* <DEDUP_REMOVED lines=11> */
.L_x_15009:
        /* <DEDUP_REMOVED lines=20> */
.L_x_15011:
[----:B------:R-:W-:Y:S05]  /*8330*/  BSYNC.RECONVERGENT B0 ;  /* 0x0000000000007941 */ /* 0x000fea0003800200 */
.L_x_15010:
[----:B------:R-:W-:Y:S01]  /*8340*/  IMAD.SHL.U32 R0, R0, 0x100000, RZ ;  /* 0x0010000000007824 */ /* 0x000fe200078e00ff */
[----:B------:R-:W-:-:S04]  /*8350*/  LEA R2, R2, 0x3b800000, 0x17 ;  /* 0x3b80000002027811 */ /* 0x000fc800078eb8ff */
[----:B------:R-:W-:Y:S01]  /*8360*/  LOP3.LUT R0, R2, R0, R7, 0xfe, !PT ;  /* 0x0000000002007212 */ /* 0x000fe200078efe07 */
[----:B------:R-:W-:Y:S06]  /*8370*/  BRA `(.L_x_14995) ;  /* 0x0000000000f87947 */ /* 0x000fec0003800000 */
.L_x_15008:
        /* <DEDUP_REMOVED lines=20> */
.L_x_15013:
[----:B------:R-:W-:Y:S05]  /*84c0*/  BSYNC.RECONVERGENT B0 ;  /* 0x0000000000007941 */ /* 0x000fea0003800200 */
.L_x_15012:
[----:B------:R-:W-:Y:S01]  /*84d0*/  IMAD.SHL.U32 R0, R0, 0x200000, RZ ;  /* 0x0020000000007824 */ /* 0x000fe200078e00ff */
[----:B------:R-:W-:-:S04]  /*84e0*/  LEA R2, R2, 0x37800000, 0x17 ;  /* 0x3780000002027811 */ /* 0x000fc800078eb8ff */
[----:B------:R-:W-:Y:S01]  /*84f0*/  LOP3.LUT R0, R2, R0, R7, 0xfe, !PT ;  /* 0x0000000002007212 */ /* 0x000fe200078efe07 */
[----:B------:R-:W-:Y:S06]  /*8500*/  BRA `(.L_x_14995) ;  /* 0x0000000000947947 */ /* 0x000fec0003800000 */
.L_x_15007:
[----:B------:R-:W-:-:S09]  /*8510*/  UISETP.NE.AND UP0, UPT, UR4, 0x1c, UPT ;  /* 0x0000001c0400788c */ /* 0x000fd2000bf05270 */
[----:B------:R-:W-:Y:S05]  /*8520*/  BRA.U !UP0, `(.L_x_15014) ;  /* 0x0000000108847547 */ /* 0x000fea000b800000 */
[----:B------:R-:W-:-:S09]  /*8530*/  UISETP.NE.AND UP0, UPT, UR4, 0x1d, UPT ;  /* 0x0000001d0400788c */ /* 0x000fd2000bf05270 */
[----:B------:R-:W-:Y:S05]  /*8540*/  BRA.U !UP0, `(.L_x_15015) ;  /* 0x0000000108707547 */ /* 0x000fea000b800000 */
[----:B------:R-:W-:-:S09]  /*8550*/  UISETP.NE.AND UP0, UPT, UR4, 0x2c, UPT ;  /* 0x0000002c0400788c */ /* 0x000fd2000bf05270 */
[----:B------:R-:W-:Y:S05]  /*8560*/  BRA.U !UP0, `(.L_x_15016) ;  /* 0x0000000108487547 */ /* 0x000fea000b800000 */
.L_x_14994:
        /* <DEDUP_REMOVED lines=16> */
.L_x_15017:
[----:B------:R-:W-:Y:S01]  /*8670*/  IMAD.MOV.U32 R0, RZ, RZ, RZ ;  /* 0x000000ffff007224 */ /* 0x000fe200078e00ff */
[----:B------:R-:W-:Y:S06]  /*8680*/  BRA `(.L_x_14995) ;  /* 0x0000000000347947 */ /* 0x000fec0003800000 */
.L_x_15016:
        /* <DEDUP_REMOVED lines=8> */
.L_x_15015:
[----:B------:R-:W2:Y:S02]  /*8710*/  LDG.E.64 R2, desc[UR36][R2.64] ;  /* 0x0000002402027981 */ /* 0x000ea4000c1e1b00 */
[----:B--2---:R0:W2:Y:S01]  /*8720*/  I2F.U64 R0, R2 ;  /* 0x0000000200007312 */ /* 0x0040a20000301000 */
[----:B------:R-:W-:Y:S05]  /*8730*/  BRA `(.L_x_14995) ;  /* 0x0000000000087947 */ /* 0x000fea0003800000 */
.L_x_15014:
[----:B------:R-:W2:Y:S02]  /*8740*/  LDG.E R0, desc[UR36][R2.64] ;  /* 0x0000002402007981 */ /* 0x000ea4000c1e1900 */
[----:B--2---:R-:W-:-:S07]  /*8750*/  I2FP.F32.U32 R0, R0 ;  /* 0x0000000000007245 */ /* 0x004fce0000201000 */
.L_x_14995:
[----:B------:R-:W-:Y:S05]  /*8760*/  BSYNC.RECONVERGENT B6 ;  /* 0x0000000000067941 */ /* 0x000fea0003800200 */
.L_x_14989:
[----:B------:R-:W1:Y:S01]  /*8770*/  LDCU UR4, c[0x0][0x818] ;  /* 0x00010300ff0477ac */ /* 0x000e620008000800 */
[C---:B0-2-45:R-:W-:Y:S01]  /*8780*/  FMUL.FTZ R3, R25.reuse, R25 ;  /* 0x0000001919037220 */ /* 0x075fe20000410000 */
[----:B------:R-:W-:Y:S02]  /*8790*/  HADD2.F32 R5, -RZ, R18.H0_H0 ;  /* 0x20000012ff057230 */ /* 0x000fe40000004100 */
[----:B-1-3--:R-:W-:Y:S01]  /*87a0*/  FMUL.FTZ R22, R25, R22 ;  /* 0x0000001619167220 */ /* 0x00afe20000410000 */
[----:B------:R-:W0:Y:S01]  /*87b0*/  LDCU.64 UR6, c[0x0][0x7d8] ;  /* 0x0000fb00ff0677ac */ /* 0x000e220008000a00 */
[----:B------:R-:W-:Y:S01]  /*87c0*/  FMUL.FTZ R3, R3, R26 ;  /* 0x0000001a03037220 */ /* 0x000fe20000410000 */
[----:B------:R-:W-:-:S05]  /*87d0*/  HADD2.F32 R2, -RZ, R19.H0_H0 ;  /* 0x20000013ff027230 */ /* 0x000fca0000004100 */
        /* <DEDUP_REMOVED lines=8> */
[----:B------:R-:W-:Y:S02]  /*8860*/  IMAD.X R3, RZ, RZ, UR7, P0 ;  /* 0x00000007ff037e24 */ /* 0x000fe400080e06ff */
        /* <DEDUP_REMOVED lines=14> */
.L_x_15021:
[----:B------:R-:W-:-:S06]  /*8950*/  HADD2.F32 R5, -RZ, R22.H0_H0 ;  /* 0x20000016ff057230 */ /* 0x000fcc0000004100 */
[----:B------:R-:W0:Y:S02]  /*8960*/  F2I.S64.TRUNC R4, R5 ;  /* 0x0000000500047311 */ /* 0x000e24000020d900 */
[----:B0-----:R0:W-:Y:S01]  /*8970*/  STG.E.U8 desc[UR36][R2.64], R4 ;  /* 0x0000000402007986 */ /* 0x0011e2000c101124 */
[----:B------:R-:W-:Y:S05]  /*8980*/  BRA `(.L_x_15023) ;  /* 0x0000000c00707947 */ /* 0x000fea0003800000 */
.L_x_15020:
        /* <DEDUP_REMOVED lines=10> */
.L_x_15025:
[----:B------:R-:W-:-:S04]  /*8a30*/  HADD2.F32 R22, -RZ, R22.H0_H0 ;  /* 0x20000016ff167230 */ /* 0x000fc80000004100 */
[----:B------:R-:W0:Y:S02]  /*8a40*/  F2I.FTZ.TRUNC.NTZ R5, R22 ;  /* 0x0000001600057305 */ /* 0x000e24000021f100 */
[----:B0-----:R0:W-:Y:S01]  /*8a50*/  STG.E desc[UR36][R2.64], R5 ;  /* 0x0000000502007986 */ /* 0x0011e2000c101924 */
[----:B------:R-:W-:Y:S05]  /*8a60*/  BRA `(.L_x_15023) ;  /* 0x0000000c00387947 */ /* 0x000fea0003800000 */
.L_x_15024:
[----:B------:R-:W-:-:S04]  /*8a70*/  HADD2.F32 R22, -RZ, R22.H0_H0 ;  /* 0x20000016ff167230 */ /* 0x000fc80000004100 */
[----:B------:R-:W0:Y:S02]  /*8a80*/  F2I.FTZ.TRUNC.NTZ R5, R22 ;  /* 0x0000001600057305 */ /* 0x000e24000021f100 */
[----:B0-----:R0:W-:Y:S01]  /*8a90*/  STG.E.U16 desc[UR36][R2.64], R5 ;  /* 0x0000000502007986 */ /* 0x0011e2000c101524 */
[----:B------:R-:W-:Y:S05]  /*8aa0*/  BRA `(.L_x_15023) ;  /* 0x0000000c00287947 */ /* 0x000fea0003800000 */
.L_x_15019:
        /* <DEDUP_REMOVED lines=9> */
.L_x_15027:
[----:B------:R0:W-:Y:S01]  /*8b40*/  STG.E.U16 desc[UR36][R2.64], R22 ;  /* 0x0000001602007986 */ /* 0x0001e2000c101524 */
[----:B------:R-:W-:Y:S05]  /*8b50*/  BRA `(.L_x_15023) ;  /* 0x0000000800fc7947 */ /* 0x000fea0003800000 */
.L_x_15026:
        /* <DEDUP_REMOVED lines=10> */
.L_x_15029:
[----:B------:R-:W-:-:S05]  /*8c00*/  HADD2.F32 R0, -RZ, R22.H0_H0 ;  /* 0x20000016ff007230 */ /* 0x000fca0000004100 */
[----:B------:R-:W-:-:S04]  /*8c10*/  F2FP.F16.F32.PACK_AB R0, RZ, R0 ;  /* 0x00000000ff00723e */ /* 0x000fc800000000ff */
[----:B------:R-:W-:-:S05]  /*8c20*/  PRMT R0, R0, 0x5410, RZ ;  /* 0x0000541000007816 */ /* 0x000fca00000000ff */
[----:B------:R0:W-:Y:S01]  /*8c30*/  STG.E desc[UR36][R2.64], R0 ;  /* 0x0000000002007986 */ /* 0x0001e2000c101924 */
[----:B------:R-:W-:Y:S05]  /*8c40*/  BRA `(.L_x_15023) ;  /* 0x0000000800c07947 */ /* 0x000fea0003800000 */
.L_x_15028:
[----:B------:R-:W-:-:S05]  /*8c50*/  HADD2.F32 R4, -RZ, R22.H0_H0 ;  /* 0x20000016ff047230 */ /* 0x000fca0000004100 */
[----:B------:R-:W-:-:S06]  /*8c60*/  FMUL.FTZ R4, R4, 1 ;  /* 0x3f80000004047820 */ /* 0x000fcc0000410000 */
[----:B------:R-:W0:Y:S02]  /*8c70*/  F2F.F64.F32 R4, R4 ;  /* 0x0000000400047310 */ /* 0x000e240000201800 */
[----:B0-----:R0:W-:Y:S01]  /*8c80*/  STG.E.64 desc[UR36][R2.64], R4 ;  /* 0x0000000402007986 */ /* 0x0011e2000c101b24 */
[----:B------:R-:W-:Y:S05]  /*8c90*/  BRA `(.L_x_15023) ;  /* 0x0000000800ac7947 */ /* 0x000fea0003800000 */
.L_x_15018:
        /* <DEDUP_REMOVED lines=13> */
.L_x_15032:
[----:B------:R-:W-:Y:S01]  /*8d70*/  HADD2.F32 R22, -RZ, R22.H0_H0 ;  /* 0x20000016ff167230 */ /* 0x000fe20000004100 */
[----:B------:R-:W-:-:S04]  /*8d80*/  CS2R R6, SRZ ;  /* 0x0000000000067805 */ /* 0x000fc8000001ff00 */
[----:B------:R-:W-:-:S06]  /*8d90*/  FMUL.FTZ R4, R22, 1 ;  /* 0x3f80000016047820 */ /* 0x000fcc0000410000 */
[----:B------:R-:W0:Y:S02]  /*8da0*/  F2F.F64.F32 R4, R4 ;  /* 0x0000000400047310 */ /* 0x000e240000201800 */
[----:B0-----:R4:W-:Y:S01]  /*8db0*/  STG.E.128 desc[UR36][R2.64], R4 ;  /* 0x0000000402007986 */ /* 0x0019e2000c101d24 */
[----:B------:R-:W-:Y:S05]  /*8dc0*/  BRA `(.L_x_15023) ;  /* 0x0000000800607947 */ /* 0x000fea0003800000 */
.L_x_15031:
        /* <DEDUP_REMOVED lines=19> */
.L_x_15036:
[----:B------:R-:W-:Y:S05]  /*8f00*/  BSYNC.RECONVERGENT B0 ;  /* 0x0000000000007941 */ /* 0x000fea0003800200 */
.L_x_15035:
[----:B------:R-:W-:-:S05]  /*8f10*/  LOP3.LUT R5, R0, 0x80, R5, 0xf8, !PT ;  /* 0x0000008000057812 */ /* 0x000fca00078ef805 */
[----:B------:R1:W-:Y:S01]  /*8f20*/  STG.E.U8 desc[UR36][R2.64], R5 ;  /* 0x0000000502007986 */ /* 0x0003e2000c101124 */
[----:B------:R-:W-:Y:S05]  /*8f30*/  BRA `(.L_x_15023) ;  /* 0x0000000800047947 */ /* 0x000fea0003800000 */
.L_x_15034:
        /* <DEDUP_REMOVED lines=15> */
.L_x_15038:
[----:B------:R-:W-:Y:S05]  /*9030*/  BSYNC.RECONVERGENT B0 ;  /* 0x0000000000007941 */ /* 0x000fea0003800200 */
.L_x_15037:
[----:B------:R-:W-:-:S05]  /*9040*/  LOP3.LUT R5, R0, 0x80, R5, 0xf8, !PT ;  /* 0x0000008000057812 */ /* 0x000fca00078ef805 */
[----:B------:R2:W-:Y:S01]  /*9050*/  STG.E.U8 desc[UR36][R2.64], R5 ;  /* 0x0000000502007986 */ /* 0x0005e2000c101124 */
[----:B------:R-:W-:Y:S05]  /*9060*/  BRA `(.L_x_15023) ;  /* 0x0000000400b87947 */ /* 0x000fea0003800000 */
.L_x_15033:
[----:B------:R-:W-:-:S05]  /*9070*/  HADD2.F32 R0, -RZ, R22.H0_H0 ;  /* 0x20000016ff007230 */ /* 0x000fca0000004100 */
[----:B------:R-:W-:-:S05]  /*9080*/  F2FP.BF16.F32.PACK_AB R0, RZ, R0 ;  /* 0x00000000ff00723e */ /* 0x000fca00000010ff */
[----:B------:R0:W-:Y:S01]  /*9090*/  STG.E.U16 desc[UR36][R2.64], R0 ;  /* 0x0000000002007986 */ /* 0x0001e2000c101524 */
[----:B------:R-:W-:Y:S05]  /*90a0*/  BRA `(.L_x_15023) ;  /* 0x0000000400a87947 */ /* 0x000fea0003800000 */
.L_x_15030:
        /* <DEDUP_REMOVED lines=12> */
.L_x_15041:
        /* <DEDUP_REMOVED lines=13> */
.L_x_15044:
[----:B------:R-:W-:-:S04]  /*9240*/  SHF.R.U32.HI R0, RZ, 0x14, R5 ;  /* 0x00000014ff007819 */ /* 0x000fc80000011605 */
[----:B------:R-:W-:-:S04]  /*9250*/  LOP3.LUT R0, R0, 0x1, RZ, 0xc0, !PT ;  /* 0x0000000100007812 */ /* 0x000fc800078ec0ff */
[----:B------:R-:W-:-:S04]  /*9260*/  IADD3 R0, PT, PT, R5, 0x487ffff, R0 ;  /* 0x0487ffff05007810 */ /* 0x000fc80007ffe000 */
[----:B------:R-:W-:-:S04]  /*9270*/  SHF.R.U32.HI R0, RZ, 0x14, R0 ;  /* 0x00000014ff007819 */ /* 0x000fc80000011600 */
[----:B------:R-:W-:-:S07]  /*9280*/  LOP3.LUT R4, R0, 0xff, RZ, 0xc0, !PT ;  /* 0x000000ff00047812 */ /* 0x000fce00078ec0ff */
.L_x_15045:
[----:B------:R-:W-:-:S04]  /*9290*/  SHF.R.U32.HI R5, RZ, 0x18, R5 ;  /* 0x00000018ff057819 */ /* 0x000fc80000011605 */
[----:B------:R-:W-:-:S04]  /*92a0*/  LOP3.LUT R4, R4, 0x80, R5, 0xf8, !PT ;  /* 0x0000008004047812 */ /* 0x000fc800078ef805 */
[----:B------:R-:W-:-:S07]  /*92b0*/  PRMT R0, R4, 0x7610, R0 ;  /* 0x0000761004007816 */ /* 0x000fce0000000000 */
.L_x_15043:
[----:B------:R-:W-:Y:S05]  /*92c0*/  BSYNC.RECONVERGENT B0 ;  /* 0x0000000000007941 */ /* 0x000fea0003800200 */
.L_x_15042:
[----:B------:R0:W-:Y:S01]  /*92d0*/  STG.E.U8 desc[UR36][R2.64], R0 ;  /* 0x0000000002007986 */ /* 0x0001e2000c101124 */
[----:B------:R-:W-:Y:S05]  /*92e0*/  BRA `(.L_x_15023) ;  /* 0x0000000400187947 */ /* 0x000fea0003800000 */
.L_x_15040:
        /* <DEDUP_REMOVED lines=13> */
.L_x_15048:
[----:B------:R-:W-:-:S04]  /*93c0*/  SHF.R.U32.HI R0, RZ, 0x15, R5 ;  /* 0x00000015ff007819 */ /* 0x000fc80000011605 */
[----:B------:R-:W-:-:S04]  /*93d0*/  LOP3.LUT R0, R0, 0x1, RZ, 0xc0, !PT ;  /* 0x0000000100007812 */ /* 0x000fc800078ec0ff */
[----:B------:R-:W-:-:S04]  /*93e0*/  IADD3 R0, PT, PT, R5, 0x88fffff, R0 ;  /* 0x088fffff05007810 */ /* 0x000fc80007ffe000 */
[----:B------:R-:W-:-:S04]  /*93f0*/  SHF.R.U32.HI R0, RZ, 0x15, R0 ;  /* 0x00000015ff007819 */ /* 0x000fc80000011600 */
[----:B------:R-:W-:-:S07]  /*9400*/  LOP3.LUT R4, R0, 0xff, RZ, 0xc0, !PT ;  /* 0x000000ff00047812 */ /* 0x000fce00078ec0ff */
.L_x_15049:
[----:B------:R-:W-:-:S04]  /*9410*/  SHF.R.U32.HI R5, RZ, 0x18, R5 ;  /* 0x00000018ff057819 */ /* 0x000fc80000011605 */
[----:B------:R-:W-:-:S04]  /*9420*/  LOP3.LUT R4, R4, 0x80, R5, 0xf8, !PT ;  /* 0x0000008004047812 */ /* 0x000fc800078ef805 */
[----:B------:R-:W-:-:S07]  /*9430*/  PRMT R0, R4, 0x7610, R0 ;  /* 0x0000761004007816 */ /* 0x000fce0000000000 */
.L_x_15047:
[----:B------:R-:W-:Y:S05]  /*9440*/  BSYNC.RECONVERGENT B0 ;  /* 0x0000000000007941 */ /* 0x000fea0003800200 */
.L_x_15046:
[----:B------:R0:W-:Y:S01]  /*9450*/  STG.E.U8 desc[UR36][R2.64], R0 ;  /* 0x0000000002007986 */ /* 0x0001e2000c101124 */
[----:B------:R-:W-:Y:S05]  /*9460*/  BRA `(.L_x_15023) ;  /* 0x0000000000b87947 */ /* 0x000fea0003800000 */
.L_x_15039:
[----:B------:R-:W-:-:S09]  /*9470*/  UISETP.NE.AND UP0, UPT, UR4, 0x1c, UPT ;  /* 0x0000001c0400788c */ /* 0x000fd2000bf05270 */
[----:B------:R-:W-:Y:S05]  /*9480*/  BRA.U !UP0, `(.L_x_15050) ;  /* 0x0000000108a47547 */ /* 0x000fea000b800000 */
[----:B------:R-:W-:-:S09]  /*9490*/  UISETP.NE.AND UP0, UPT, UR4, 0x1d, UPT ;  /* 0x0000001d0400788c */ /* 0x000fd2000bf05270 */
[----:B------:R-:W-:Y:S05]  /*94a0*/  BRA.U !UP0, `(.L_x_15051) ;  /* 0x00000001088c7547 */ /* 0x000fea000b800000 */
[----:B------:R-:W-:-:S09]  /*94b0*/  UISETP.NE.AND UP0, UPT, UR4, 0x2c, UPT ;  /* 0x0000002c0400788c */ /* 0x000fd2000bf05270 */
[----:B------:R-:W-:Y:S05]  /*94c0*/  BRA.U !UP0, `(.L_x_15052) ;  /* 0x0000000108447547 */ /* 0x000fea000b800000 */
.L_x_15022:
        /* <DEDUP_REMOVED lines=10> */
[----:B---3--:R-:W-:Y:S01]  /*9570*/  IMAD.U32 R6, RZ, RZ, UR8 ;  /* 0x00000008ff067e24 */ /* 0x008fe2000f8e00ff */
[----:B------:R-:W-:Y:S01]  /*9580*/  MOV R7, UR9 ;  /* 0x0000000900077c02 */ /* 0x000fe20008000f00 */
[----:B----4-:R-:W-:Y:S02]  /*9590*/  IMAD.U32 R10, RZ, RZ, UR4 ;  /* 0x00000004ff0a7e24 */ /* 0x010fe4000f8e00ff */
[----:B-1----:R-:W-:-:S07]  /*95a0*/  IMAD.U32 R11, RZ, RZ, UR5 ;  /* 0x00000005ff0b7e24 */ /* 0x002fce000f8e00ff */
[----:B------:R-:W-:-:S07]  /*95b0*/  LEPC R20, `(.L_x_15053) ;  /* 0x000000001014794e */ /* 0x000fce0000000000 */
[----:B--2---:R-:W-:Y:S05]  /*95c0*/  CALL.ABS.NOINC R2 ;  /* 0x0000000002007343 */ /* 0x004fea0003c00000 */
.L_x_15053:
[----:B------:R-:W-:Y:S05]  /*95d0*/  BRA `(.L_x_15023) ;  /* 0x00000000005c7947 */ /* 0x000fea0003800000 */
.L_x_15052:
[----:B------:R-:W-:-:S05]  /*95e0*/  HADD2.F32 R5, -RZ, R22.H0_H0 ;  /* 0x20000016ff057230 */ /* 0x000fca0000004100 */
        /* <DEDUP_REMOVED lines=15> */
.L_x_15051:
[----:B------:R-:W-:-:S06]  /*96e0*/  HADD2.F32 R4, -RZ, R22.H0_H0 ;  /* 0x20000016ff047230 */ /* 0x000fcc0000004100 */
[----:B------:R-:W0:Y:S02]  /*96f0*/  F2I.U64.TRUNC R4, R4 ;  /* 0x0000000400047311 */ /* 0x000e24000020d800 */
[----:B0-----:R0:W-:Y:S01]  /*9700*/  STG.E.64 desc[UR36][R2.64], R4 ;  /* 0x0000000402007986 */ /* 0x0011e2000c101b24 */
[----:B------:R-:W-:Y:S05]  /*9710*/  BRA `(.L_x_15023) ;  /* 0x00000000000c7947 */ /* 0x000fea0003800000 */
.L_x_15050:
[----:B------:R-:W-:-:S04]  /*9720*/  HADD2.F32 R22, -RZ, R22.H0_H0 ;  /* 0x20000016ff167230 */ /* 0x000fc80000004100 */
[----:B------:R-:W0:Y:S02]  /*9730*/  F2I.FTZ.U32.TRUNC.NTZ R5, R22 ;  /* 0x0000001600057305 */ /* 0x000e24000021f000 */
[----:B0-----:R0:W-:Y:S02]  /*9740*/  STG.E desc[UR36][R2.64], R5 ;  /* 0x0000000502007986 */ /* 0x0011e4000c101924 */
.L_x_15023:
[----:B------:R-:W-:-:S07]  /*9750*/  VIADD R17, R17, 0x80 ;  /* 0x0000008011117836 */ /* 0x000fce0000000000 */
.L_x_14803:
[----:B------:R-:W-:Y:S05]  /*9760*/  BSYNC.RECONVERGENT B7 ;  /* 0x0000000000077941 */ /* 0x000fea0003800200 */
.L_x_14802:
[----:B------:R-:W5:Y:S01]  /*9770*/  LDCU UR4, c[0x0][0x380] ;  /* 0x00007000ff0477ac */ /* 0x000f620008000800 */
[----:B------:R-:W-:Y:S01]  /*9780*/  BSSY.RECONVERGENT B7, `(.L_x_15054) ;  /* 0x0000961000077945 */ /* 0x000fe20003800200 */
[----:B-----5:R-:W-:-:S13]  /*9790*/  ISETP.GE.AND P0, PT, R17, UR4, PT ;  /* 0x0000000411007c0c */ /* 0x020fda000bf06270 */
[----:B------:R-:W-:Y:S05]  /*97a0*/  @P0 BRA `(.L_x_15055) ;  /* 0x0000009400780947 */ /* 0x000fea0003800000 */
[----:B------:R-:W5:Y:S01]  /*97b0*/  LDCU UR4, c[0x0][0x388] ;  /* 0x00007100ff0477ac */ /* 0x000f620008000800 */
[----:B------:R-:W-:Y:S01]  /*97c0*/  CS2R R24, SRZ ;  /* 0x0000000000187805 */ /* 0x000fe2000001ff00 */
[----:B------:R-:W-:Y:S01]  /*97d0*/  IMAD.MOV.U32 R26, RZ, RZ, RZ ;  /* 0x000000ffff1a7224 */ /* 0x000fe200078e00ff */
[----:B0-----:R-:W-:Y:S02]  /*97e0*/  CS2R R22, SRZ ;  /* 0x0000000000167805 */ /* 0x001fe4000001ff00 */
[----:B------:R-:W-:Y:S01]  /*97f0*/  MOV R19, RZ ;  /* 0x000000ff00137202 */ /* 0x000fe20000000f00 */
[----:B------:R-:W-:Y:S02]  /*9800*/  IMAD.MOV.U32 R0, RZ, RZ, RZ ;  /* 0x000000ffff007224 */ /* 0x000fe400078e00ff */
[----:B------:R-:W-:Y:S01]  /*9810*/  IMAD.MOV.U32 R16, RZ, RZ, RZ ;  /* 0x000000ffff107224 */ /* 0x000fe200078e00ff */
[----:B-----5:R-:W-:-:S09]  /*9820*/  UISETP.NE.AND UP0, UPT, UR4, URZ, UPT ;  /* 0x000000ff0400728c */ /* 0x020fd2000bf05270 */
[----:B------:R-:W-:Y:S05]  /*9830*/  BRA.U !UP0, `(.L_x_15056) ;  /* 0x0000001d08c87547 */ /* 0x000fea000b800000 */
[----:B------:R-:W4:Y:S01]  /*9840*/  LDCU.64 UR4, c[0x0][0x390] ;  /* 0x00007200ff0477ac */ /* 0x000f220008000a00 */
[----:B------:R-:W-:Y:S01]  /*9850*/  IMAD.MOV.U32 R16, RZ, RZ, RZ ;  /* 0x000000ffff107224 */ /* 0x000fe200078e00ff */
[----:B------:R-:W0:Y:S01]  /*9860*/  LDCU UR6, c[0x0][0x38c] ;  /* 0x00007180ff0677ac */ /* 0x000e220008000800 */
[----:B------:R-:W5:Y:S01]  /*9870*/  LDCU.128 UR12, c[0x0][0x4c0] ;  /* 0x00009800ff0c77ac */ /* 0x000f620008000c00 */
[----:B------:R-:W5:Y:S01]  /*9880*/  LDCU.64 UR8, c[0x0][0x4b8] ;  /* 0x00009700ff0877ac */ /* 0x000f620008000a00 */
[----:B------:R-:W-:Y:S01]  /*9890*/  UISETP.NE.AND UP0, UPT, UR45, URZ, UPT ;  /* 0x000000ff2d00728c */ /* 0x000fe2000bf05270 */
[----:B----4-:R-:W-:-:S05]  /*98a0*/  IMAD.HI.U32 R4, R17, UR4, R16 ;  /* 0x0000000411047c27 */ /* 0x010fca000f8e0010 */
[----:B-123--:R-:W-:Y:S01]  /*98b0*/  SHF.R.U32.HI R5, RZ, UR5, R4 ;  /* 0x00000005ff057c19 */ /* 0x00efe20008011604 */
[----:B------:R-:W1:Y:S04]  /*98c0*/  LDCU.64 UR4, c[0x0][0x4d0] ;  /* 0x00009a00ff0477ac */ /* 0x000e680008000a00 */
[----:B------:R-:W-:-:S04]  /*98d0*/  IMAD.MOV R24, RZ, RZ, -R5 ;  /* 0x000000ffff187224 */ /* 0x000fc800078e0a05 */
[----:B0-----:R-:W-:-:S04]  /*98e0*/  IMAD R24, R24, UR6, R17 ;  /* 0x0000000618187c24 */ /* 0x001fc8000f8e0211 */
[C---:B-----5:R-:W-:Y:S02]  /*98f0*/  IMAD R19, R24.reuse, UR12, RZ ;  /* 0x0000000c18137c24 */ /* 0x060fe4000f8e02ff */
[C---:B------:R-:W-:Y:S02]  /*9900*/  IMAD R22, R24.reuse, UR13, RZ ;  /* 0x0000000d18167c24 */ /* 0x040fe4000f8e02ff */
[C---:B------:R-:W-:Y:S02]  /*9910*/  IMAD R23, R24.reuse, UR14, RZ ;  /* 0x0000000e18177c24 */ /* 0x040fe4000f8e02ff */
[C---:B------:R-:W-:Y:S02]  /*9920*/  IMAD R25, R24.reuse, UR15, RZ ;  /* 0x0000000f18197c24 */ /* 0x040fe4000f8e02ff */
[C---:B------:R-:W-:Y:S02]  /*9930*/  IMAD R16, R24.reuse, UR8, RZ ;  /* 0x0000000818107c24 */ /* 0x040fe4000f8e02ff */
[----:B------:R-:W-:-:S02]  /*9940*/  IMAD R0, R24, UR9, RZ ;  /* 0x0000000918007c24 */ /* 0x000fc4000f8e02ff */
[C---:B-1----:R-:W-:Y:S02]  /*9950*/  IMAD R26, R24.reuse, UR4, RZ ;  /* 0x00000004181a7c24 */ /* 0x042fe4000f8e02ff */
        /* <DEDUP_REMOVED lines=466> */
[----:B------:R-:W3:Y:S02]  /*b680*/  LDCU.64 UR8, c[0x0][0x7b8] ;  /* 0x0000f700ff0877ac */ /* 0x000ee40008000a00 */
        /* <DEDUP_REMOVED lines=13> */
.L_x_15056:
        /* <DEDUP_REMOVED lines=19> */
.L_x_15060:
[----:B------:R-:W2:Y:S02]  /*b890*/  LDG.E.U8 R2, desc[UR36][R2.64] ;  /* 0x0000002402027981 */ /* 0x000ea4000c1e1100 */
[----:B--2---:R-:W-:-:S04]  /*b8a0*/  I2FP.F32.U32 R0, R2 ;  /* 0x0000000200007245 */ /* 0x004fc80000201000 */
[----:B------:R-:W-:-:S04]  /*b8b0*/  F2FP.F16.F32.PACK_AB R0, RZ, R0 ;  /* 0x00000000ff00723e */ /* 0x000fc800000000ff */
[----:B------:R-:W-:Y:S01]  /*b8c0*/  PRMT R18, R0, 0x7610, R18 ;  /* 0x0000761000127816 */ /* 0x000fe20000000012 */
[----:B------:R-:W-:Y:S06]  /*b8d0*/  BRA `(.L_x_15062) ;  /* 0x0000000c00b47947 */ /* 0x000fec0003800000 */
.L_x_15059:
        /* <DEDUP_REMOVED lines=11> */
.L_x_15064:
[----:B------:R-:W2:Y:S02]  /*b990*/  LDG.E R2, desc[UR36][R2.64] ;  /* 0x0000002402027981 */ /* 0x000ea4000c1e1900 */
[----:B--2---:R-:W-:-:S04]  /*b9a0*/  I2FP.F32.S32 R0, R2 ;  /* 0x0000000200007245 */ /* 0x004fc80000201400 */
[----:B------:R-:W-:-:S04]  /*b9b0*/  F2FP.F16.F32.PACK_AB R0, RZ, R0 ;  /* 0x00000000ff00723e */ /* 0x000fc800000000ff */
[----:B------:R-:W-:Y:S01]  /*b9c0*/  PRMT R18, R0, 0x7610, R18 ;  /* 0x0000761000127816 */ /* 0x000fe20000000012 */
[----:B------:R-:W-:Y:S06]  /*b9d0*/  BRA `(.L_x_15062) ;  /* 0x0000000c00747947 */ /* 0x000fec0003800000 */
.L_x_15063:
[----:B------:R-:W2:Y:S02]  /*b9e0*/  LDG.E.U16 R2, desc[UR36][R2.64] ;  /* 0x0000002402027981 */ /* 0x000ea4000c1e1500 */
[----:B--2---:R-:W0:Y:S02]  /*b9f0*/  I2F.S16 R0, R2 ;  /* 0x0000000200007306 */ /* 0x004e240000101400 */
[----:B0-----:R-:W-:-:S04]  /*ba00*/  F2FP.F16.F32.PACK_AB R0, RZ, R0 ;  /* 0x00000000ff00723e */ /* 0x001fc800000000ff */
[----:B------:R-:W-:Y:S01]  /*ba10*/  PRMT R18, R0, 0x7610, R18 ;  /* 0x0000761000127816 */ /* 0x000fe20000000012 */
[----:B------:R-:W-:Y:S06]  /*ba20*/  BRA `(.L_x_15062) ;  /* 0x0000000c00607947 */ /* 0x000fec0003800000 */
.L_x_15058:
        /* <DEDUP_REMOVED lines=9> */
.L_x_15066:
[----:B------:R0:W5:Y:S01]  /*bac0*/  LDG.E.U16 R18, desc[UR36][R2.64] ;  /* 0x0000002402127981 */ /* 0x000162000c1e1500 */
[----:B------:R-:W-:Y:S05]  /*bad0*/  BRA `(.L_x_15062) ;  /* 0x0000000c00347947 */ /* 0x000fea0003800000 */
.L_x_15065:
        /* <DEDUP_REMOVED lines=9> */
.L_x_15068:
[----:B------:R1:W5:Y:S01]  /*bb70*/  LDG.E.U16 R18, desc[UR36][R2.64] ;  /* 0x0000002402127981 */ /* 0x000362000c1e1500 */
[----:B------:R-:W-:Y:S05]  /*bb80*/  BRA `(.L_x_15062) ;  /* 0x0000000c00087947 */ /* 0x000fea0003800000 */
.L_x_15067:
        /* <DEDUP_REMOVED lines=9> */
.L_x_15057:
        /* <DEDUP_REMOVED lines=14> */
.L_x_15071:
        /* <DEDUP_REMOVED lines=9> */
.L_x_15070:
        /* <DEDUP_REMOVED lines=27> */
.L_x_15073:
        /* <DEDUP_REMOVED lines=14> */
.L_x_15072:
[----:B------:R-:W2:Y:S02]  /*c020*/  LDG.E.U16 R0, desc[UR36][R2.64] ;  /* 0x0000002402007981 */ /* 0x000ea4000c1e1500 */
[----:B--2---:R-:W-:-:S05]  /*c030*/  IMAD.U32 R0, R0, 0x10000, RZ ;  /* 0x0001000000007824 */ /* 0x004fca00078e00ff */
[----:B------:R-:W-:-:S04]  /*c040*/  F2FP.F16.F32.PACK_AB R0, RZ, R0 ;  /* 0x00000000ff00723e */ /* 0x000fc800000000ff */
[----:B------:R-:W-:Y:S01]  /*c050*/  PRMT R18, R0, 0x7610, R18 ;  /* 0x0000761000127816 */ /* 0x000fe20000000012 */
[----:B------:R-:W-:Y:S06]  /*c060*/  BRA `(.L_x_15062) ;  /* 0x0000000400d07947 */ /* 0x000fec0003800000 */
.L_x_15069:
        /* <DEDUP_REMOVED lines=13> */
.L_x_15076:
        /* <DEDUP_REMOVED lines=21> */
.L_x_15080:
[----:B------:R-:W-:Y:S05]  /*c290*/  BSYNC.RECONVERGENT B1 ;  /* 0x0000000000017941 */ /* 0x000fea0003800200 */
.L_x_15079:
[----:B------:R-:W-:Y:S01]  /*c2a0*/  IMAD.SHL.U32 R0, R0, 0x100000, RZ ;  /* 0x0010000000007824 */ /* 0x000fe200078e00ff */
[----:B------:R-:W-:-:S04]  /*c2b0*/  LEA R2, R2, 0x3b800000, 0x17 ;  /* 0x3b80000002027811 */ /* 0x000fc800078eb8ff */
[----:B------:R-:W-:-:S07]  /*c2c0*/  LOP3.LUT R0, R2, R0, R7, 0xfe, !PT ;  /* 0x0000000002007212 */ /* 0x000fce00078efe07 */
.L_x_15078:
[----:B------:R-:W-:Y:S05]  /*c2d0*/  BSYNC.RECONVERGENT B0 ;  /* 0x0000000000007941 */ /* 0x000fea0003800200 */
.L_x_15077:
[----:B------:R-:W-:-:S04]  /*c2e0*/  F2FP.F16.F32.PACK_AB R0, RZ, R0 ;  /* 0x00000000ff00723e */ /* 0x000fc800000000ff */
[----:B------:R-:W-:Y:S01]  /*c2f0*/  PRMT R18, R0, 0x7610, R18 ;  /* 0x0000761000127816 */ /* 0x000fe20000000012 */
[----:B------:R-:W-:Y:S06]  /*c300*/  BRA `(.L_x_15062) ;  /* 0x0000000400287947 */ /* 0x000fec0003800000 */
.L_x_15075:
        /* <DEDUP_REMOVED lines=21> */
.L_x_15084:
[----:B------:R-:W-:Y:S05]  /*c460*/  BSYNC.RECONVERGENT B1 ;  /* 0x0000000000017941 */ /* 0x000fea0003800200 */
.L_x_15083:
[----:B------:R-:W-:Y:S01]  /*c470*/  IMAD.SHL.U32 R0, R0, 0x200000, RZ ;  /* 0x0020000000007824 */ /* 0x000fe200078e00ff */
[----:B------:R-:W-:-:S04]  /*c480*/  LEA R2, R2, 0x37800000, 0x17 ;  /* 0x3780000002027811 */ /* 0x000fc800078eb8ff */
[----:B------:R-:W-:-:S07]  /*c490*/  LOP3.LUT R0, R2, R0, R7, 0xfe, !PT ;  /* 0x0000000002007212 */ /* 0x000fce00078efe07 */
.L_x_15082:
[----:B------:R-:W-:Y:S05]  /*c4a0*/  BSYNC.RECONVERGENT B0 ;  /* 0x0000000000007941 */ /* 0x000fea0003800200 */
.L_x_15081:
[----:B------:R-:W-:-:S04]  /*c4b0*/  F2FP.F16.F32.PACK_AB R0, RZ, R0 ;  /* 0x00000000ff00723e */ /* 0x000fc800000000ff */
[----:B------:R-:W-:Y:S01]  /*c4c0*/  PRMT R18, R0, 0x7610, R18 ;  /* 0x0000761000127816 */ /* 0x000fe20000000012 */
[----:B------:R-:W-:Y:S06]  /*c4d0*/  BRA `(.L_x_15062) ;  /* 0x0000000000b47947 */ /* 0x000fec0003800000 */
.L_x_15074:
        /* <DEDUP_REMOVED lines=14> */
.L_x_15088:
[----:B------:R-:W-:Y:S05]  /*c5c0*/  BSYNC.RECONVERGENT B0 ;  /* 0x0000000000007941 */ /* 0x000fea0003800200 */
.L_x_15087:
[----:B------:R-:W-:-:S04]  /*c5d0*/  F2FP.F16.F32.PACK_AB R0, RZ, R0 ;  /* 0x00000000ff00723e */ /* 0x000fc800000000ff */
[----:B------:R-:W-:Y:S01]  /*c5e0*/  PRMT R18, R0, 0x7610, R18 ;  /* 0x0000761000127816 */ /* 0x000fe20000000012 */
[----:B------:R-:W-:Y:S06]  /*c5f0*/  BRA `(.L_x_15062) ;  /* 0x00000000006c7947 */ /* 0x000fec0003800000 */
.L_x_15061:
        /* <DEDUP_REMOVED lines=16> */
.L_x_15089:
[----:B------:R-:W-:Y:S01]  /*c700*/  PRMT R18, RZ, 0x7610, R18 ;  /* 0x00007610ff127816 */ /* 0x000fe20000000012 */
[----:B------:R-:W-:Y:S06]  /*c710*/  BRA `(.L_x_15062) ;  /* 0x0000000000247947 */ /* 0x000fec0003800000 */
.L_x_15086:
[----:B------:R-:W2:Y:S02]  /*c720*/  LDG.E.64 R2, desc[UR36][R2.64] ;  /* 0x0000002402027981 */ /* 0x000ea4000c1e1b00 */
[----:B--2---:R-:W0:Y:S02]  /*c730*/  I2F.U64 R0, R2 ;  /* 0x0000000200007312 */ /* 0x004e240000301000 */
[----:B0-----:R-:W-:-:S04]  /*c740*/  F2FP.F16.F32.PACK_AB R0, RZ, R0 ;  /* 0x00000000ff00723e */ /* 0x001fc800000000ff */
[----:B------:R-:W-:Y:S01]  /*c750*/  PRMT R18, R0, 0x7610, R18 ;  /* 0x0000761000127816 */ /* 0x000fe20000000012 */
[----:B------:R-:W-:Y:S06]  /*c760*/  BRA `(.L_x_15062) ;  /* 0x0000000000107947 */ /* 0x000fec0003800000 */
.L_x_15085:
[----:B------:R-:W2:Y:S02]  /*c770*/  LDG.E R2, desc[UR36][R2.64] ;  /* 0x0000002402027981 */ /* 0x000ea4000c1e1900 */
[----:B--2---:R-:W-:-:S04]  /*c780*/  I2FP.F32.U32 R0, R2 ;  /* 0x0000000200007245 */ /* 0x004fc80000201000 */
[----:B------:R-:W-:-:S04]  /*c790*/  F2FP.F16.F32.PACK_AB R0, RZ, R0 ;  /* 0x00000000ff00723e */ /* 0x000fc800000000ff */
[----:B------:R-:W-:-:S07]  /*c7a0*/  PRMT R18, R0, 0x7610, R18 ;  /* 0x0000761000127816 */ /* 0x000fce0000000012 */
.L_x_15062:
[----:B------:R-:W0:Y:S01]  /*c7b0*/  LDCU.64 UR6, c[0x0][0x7e8] ;  /* 0x0000fd00ff0677ac */ /* 0x000e220008000a00 */
        /* <DEDUP_REMOVED lines=18> */
.L_x_15093:
[----:B------:R-:W2:Y:S02]  /*c8e0*/  LDG.E.U8 R2, desc[UR36][R2.64] ;  /* 0x0000002402027981 */ /* 0x000ea4000c1e1100 */
[----:B--2---:R-:W-:-:S04]  /*c8f0*/  I2FP.F32.U32 R0, R2 ;  /* 0x0000000200007245 */ /* 0x004fc80000201000 */
[----:B------:R-:W-:-:S04]  /*c900*/  F2FP.F16.F32.PACK_AB R0, RZ, R0 ;  /* 0x00000000ff00723e */ /* 0x000fc800000000ff */
[----:B------:R-:W-:Y:S01]  /*c910*/  PRMT R19, R0, 0x7610, R19 ;  /* 0x0000761000137816 */ /* 0x000fe20000000013 */
[----:B------:R-:W-:Y:S06]  /*c920*/  BRA `(.L_x_15095) ;  /* 0x0000000c00b47947 */ /* 0x000fec0003800000 */
.L_x_15092:
        /* <DEDUP_REMOVED lines=11> */
.L_x_15097:
[----:B------:R-:W2:Y:S02]  /*c9e0*/  LDG.E R2, desc[UR36][R2.64] ;  /* 0x0000002402027981 */ /* 0x000ea4000c1e1900 */
[----:B--2---:R-:W-:-:S04]  /*c9f0*/  I2FP.F32.S32 R0, R2 ;  /* 0x0000000200007245 */ /* 0x004fc80000201400 */
[----:B------:R-:W-:-:S04]  /*ca00*/  F2FP.F16.F32.PACK_AB R0, RZ, R0 ;  /* 0x00000000ff00723e */ /* 0x000fc800000000ff */
[----:B------:R-:W-:Y:S01]  /*ca10*/  PRMT R19, R0, 0x7610, R19 ;  /* 0x0000761000137816 */ /* 0x000fe20000000013 */
[----:B------:R-:W-:Y:S06]  /*ca20*/  BRA `(.L_x_15095) ;  /* 0x0000000c00747947 */ /* 0x000fec0003800000 */
.L_x_15096:
[----:B------:R-:W2:Y:S02]  /*ca30*/  LDG.E.U16 R2, desc[UR36][R2.64] ;  /* 0x0000002402027981 */ /* 0x000ea4000c1e1500 */
[----:B--2---:R-:W0:Y:S02]  /*ca40*/  I2F.S16 R0, R2 ;  /* 0x0000000200007306 */ /* 0x004e240000101400 */
[----:B0-----:R-:W-:-:S04]  /*ca50*/  F2FP.F16.F32.PACK_AB R0, RZ, R0 ;  /* 0x00000000ff00723e */ /* 0x001fc800000000ff */
[----:B------:R-:W-:Y:S01]  /*ca60*/  PRMT R19, R0, 0x7610, R19 ;  /* 0x0000761000137816 */ /* 0x000fe20000000013 */
[----:B------:R-:W-:Y:S06]  /*ca70*/  BRA `(.L_x_15095) ;  /* 0x0000000c00607947 */ /* 0x000fec0003800000 */
.L_x_15091:
        /* <DEDUP_REMOVED lines=9> */
.L_x_15099:
[----:B------:R1:W5:Y:S01]  /*cb10*/  LDG.E.U16 R19, desc[UR36][R2.64] ;  /* 0x0000002402137981 */ /* 0x000362000c1e1500 */
[----:B------:R-:W-:Y:S05]  /*cb20*/  BRA `(.L_x_15095) ;  /* 0x0000000c00347947 */ /* 0x000fea0003800000 */
.L_x_15098:
        /* <DEDUP_REMOVED lines=9> */
.L_x_15101:
[----:B------:R0:W5:Y:S01]  /*cbc0*/  LDG.E.U16 R19, desc[UR36][R2.64] ;  /* 0x0000002402137981 */ /* 0x000162000c1e1500 */
[----:B------:R-:W-:Y:S05]  /*cbd0*/  BRA `(.L_x_15095) ;  /* 0x0000000c00087947 */ /* 0x000fea0003800000 */
.L_x_15100:
        /* <DEDUP_REMOVED lines=9> */
.L_x_15090:
        /* <DEDUP_REMOVED lines=14> */
.L_x_15104:
        /* <DEDUP_REMOVED lines=9> */
.L_x_15103:
        /* <DEDUP_REMOVED lines=27> */
.L_x_15106:
        /* <DEDUP_REMOVED lines=14> */
.L_x_15105:
[----:B------:R-:W2:Y:S02]  /*d070*/  LDG.E.U16 R0, desc[UR36][R2.64] ;  /* 0x0000002402007981 */ /* 0x000ea4000c1e1500 */
[----:B--2---:R-:W-:-:S04]  /*d080*/  SHF.L.U32 R0, R0, 0x10, RZ ;  /* 0x0000001000007819 */ /* 0x004fc800000006ff */
[----:B------:R-:W-:-:S04]  /*d090*/  F2FP.F16.F32.PACK_AB R0, RZ, R0 ;  /* 0x00000000ff00723e */ /* 0x000fc800000000ff */
[----:B------:R-:W-:Y:S01]  /*d0a0*/  PRMT R19, R0, 0x7610, R19 ;  /* 0x0000761000137816 */ /* 0x000fe20000000013 */
[----:B------:R-:W-:Y:S06]  /*d0b0*/  BRA `(.L_x_15095) ;  /* 0x0000000400d07947 */ /* 0x000fec0003800000 */
.L_x_15102:
        /* <DEDUP_REMOVED lines=13> */
.L_x_15109:
        /* <DEDUP_REMOVED lines=21> */
.L_x_15113:
[----:B------:R-:W-:Y:S05]  /*d2e0*/  BSYNC.RECONVERGENT B1 ;  /* 0x0000000000017941 */ /* 0x000fea0003800200 */
.L_x_15112:
[----:B------:R-:W-:Y:S02]  /*d2f0*/  SHF.L.U32 R0, R0, 0x14, RZ ;  /* 0x0000001400007819 */ /* 0x000fe400000006ff */
[----:B------:R-:W-:-:S04]  /*d300*/  LEA R2, R2, 0x3b800000, 0x17 ;  /* 0x3b80000002027811 */ /* 0x000fc800078eb8ff */
[----:B------:R-:W-:-:S07]  /*d310*/  LOP3.LUT R0, R2, R0, R7, 0xfe, !PT ;  /* 0x0000000002007212 */ /* 0x000fce00078efe07 */
.L_x_15111:
[----:B------:R-:W-:Y:S05]  /*d320*/  BSYNC.RECONVERGENT B0 ;  /* 0x0000000000007941 */ /* 0x000fea0003800200 */
.L_x_15110:
[----:B------:R-:W-:-:S04]  /*d330*/  F2FP.F16.F32.PACK_AB R0, RZ, R0 ;  /* 0x00000000ff00723e */ /* 0x000fc800000000ff */
[----:B------:R-:W-:Y:S01]  /*d340*/  PRMT R19, R0, 0x7610, R19 ;  /* 0x0000761000137816 */ /* 0x000fe20000000013 */
[----:B------:R-:W-:Y:S06]  /*d350*/  BRA `(.L_x_15095) ;  /* 0x0000000400287947 */ /* 0x000fec0003800000 */
.L_x_15108:
        /* <DEDUP_REMOVED lines=21> */
.L_x_15117:
[----:B------:R-:W-:Y:S05]  /*d4b0*/  BSYNC.RECONVERGENT B1 ;  /* 0x0000000000017941 */ /* 0x000fea0003800200 */
.L_x_15116:
[----:B------:R-:W-:Y:S02]  /*d4c0*/  SHF.L.U32 R0, R0, 0x15, RZ ;  /* 0x0000001500007819 */ /* 0x000fe400000006ff */
[----:B------:R-:W-:-:S04]  /*d4d0*/  LEA R2, R2, 0x37800000, 0x17 ;  /* 0x3780000002027811 */ /* 0x000fc800078eb8ff */
[----:B------:R-:W-:-:S07]  /*d4e0*/  LOP3.LUT R0, R2, R0, R7, 0xfe, !PT ;  /* 0x0000000002007212 */ /* 0x000fce00078efe07 */
.L_x_15115:
[----:B------:R-:W-:Y:S05]  /*d4f0*/  BSYNC.RECONVERGENT B0 ;  /* 0x0000000000007941 */ /* 0x000fea0003800200 */
.L_x_15114:
[----:B------:R-:W-:-:S04]  /*d500*/  F2FP.F16.F32.PACK_AB R0, RZ, R0 ;  /* 0x00000000ff00723e */ /* 0x000fc800000000ff */
[----:B------:R-:W-:Y:S01]  /*d510*/  PRMT R19, R0, 0x7610, R19 ;  /* 0x0000761000137816 */ /* 0x000fe20000000013 */
[----:B------:R-:W-:Y:S06]  /*d520*/  BRA `(.L_x_15095) ;  /* 0x0000000000b47947 */ /* 0x000fec0003800000 */
.L_x_15107:
        /* <DEDUP_REMOVED lines=14> */
.L_x_15121:
[----:B------:R-:W-:Y:S05]  /*d610*/  BSYNC.RECONVERGENT B0 ;  /* 0x0000000000007941 */ /* 0x000fea0003800200 */
.L_x_15120:
[----:B------:R-:W-:-:S04]  /*d620*/  F2FP.F16.F32.PACK_AB R0, RZ, R0 ;  /* 0x00000000ff00723e */ /* 0x000fc800000000ff */
[----:B------:R-:W-:Y:S01]  /*d630*/  PRMT R19, R0, 0x7610, R19 ;  /* 0x0000761000137816 */ /* 0x000fe20000000013 */
[----:B------:R-:W-:Y:S06]  /*d640*/  BRA `(.L_x_15095) ;  /* 0x00000000006c7947 */ /* 0x000fec0003800000 */
.L_x_15094:
        /* <DEDUP_REMOVED lines=16> */
.L_x_15122:
[----:B------:R-:W-:Y:S01]  /*d750*/  PRMT R19, RZ, 0x7610, R19 ;  /* 0x00007610ff137816 */ /* 0x000fe20000000013 */
[----:B------:R-:W-:Y:S06]  /*d760*/  BRA `(.L_x_15095) ;  /* 0x0000000000247947 */ /* 0x000fec0003800000 */
.L_x_15119:
[----:B------:R-:W2:Y:S02]  /*d770*/  LDG.E.64 R2, desc[UR36][R2.64] ;  /* 0x0000002402027981 */ /* 0x000ea4000c1e1b00 */
[----:B--2---:R-:W0:Y:S02]  /*d780*/  I2F.U64 R0, R2 ;  /* 0x0000000200007312 */ /* 0x004e240000301000 */
[----:B0-----:R-:W-:-:S04]  /*d790*/  F2FP.F16.F32.PACK_AB R0, RZ, R0 ;  /* 0x00000000ff00723e */ /* 0x001fc800000000ff */
[----:B------:R-:W-:Y:S01]  /*d7a0*/  PRMT R19, R0, 0x7610, R19 ;  /* 0x0000761000137816 */ /* 0x000fe20000000013 */
[----:B------:R-:W-:Y:S06]  /*d7b0*/  BRA `(.L_x_15095) ;  /* 0x0000000000107947 */ /* 0x000fec0003800000 */
.L_x_15118:
[----:B------:R-:W2:Y:S02]  /*d7c0*/  LDG.E R2, desc[UR36][R2.64] ;  /* 0x0000002402027981 */ /* 0x000ea4000c1e1900 */
[----:B--2---:R-:W-:-:S04]  /*d7d0*/  I2FP.F32.U32 R0, R2 ;  /* 0x0000000200007245 */ /* 0x004fc80000201000 */
[----:B------:R-:W-:-:S04]  /*d7e0*/  F2FP.F16.F32.PACK_AB R0, RZ, R0 ;  /* 0x00000000ff00723e */ /* 0x000fc800000000ff */
[----:B------:R-:W-:-:S07]  /*d7f0*/  PRMT R19, R0, 0x7610, R19 ;  /* 0x0000761000137816 */ /* 0x000fce0000000013 */
.L_x_15095:
        /* <DEDUP_REMOVED lines=18> */
.L_x_15127:
[----:B------:R-:W2:Y:S02]  /*d920*/  LDG.E.U8 R2, desc[UR36][R2.64] ;  /* 0x0000002402027981 */ /* 0x000ea4000c1e1100 */
[----:B--2---:R-:W-:Y:S01]  /*d930*/  I2FP.F32.U32 R22, R2 ;  /* 0x0000000200167245 */ /* 0x004fe20000201000 */
[----:B------:R-:W-:Y:S06]  /*d940*/  BRA `(.L_x_15129) ;  /* 0x0000000c00247947 */ /* 0x000fec0003800000 */
.L_x_15126:
        /* <DEDUP_REMOVED lines=9> */
.L_x_15131:
[----:B------:R-:W2:Y:S02]  /*d9e0*/  LDG.E R2, desc[UR36][R2.64] ;  /* 0x0000002402027981 */ /* 0x000ea4000c1e1900 */
[----:B--2---:R-:W-:Y:S01]  /*d9f0*/  I2FP.F32.S32 R22, R2 ;  /* 0x0000000200167245 */ /* 0x004fe20000201400 */
[----:B------:R-:W-:Y:S06]  /*da00*/  BRA `(.L_x_15129) ;  /* 0x0000000800f47947 */ /* 0x000fec0003800000 */
.L_x_15130:
[----:B------:R-:W2:Y:S02]  /*da10*/  LDG.E.U16 R2, desc[UR36][R2.64] ;  /* 0x0000002402027981 */ /* 0x000ea4000c1e1500 */
[----:B--2---:R0:W1:Y:S01]  /*da20*/  I2F.S16 R22, R2 ;  /* 0x0000000200167306 */ /* 0x0040620000101400 */
[----:B------:R-:W-:Y:S05]  /*da30*/  BRA `(.L_x_15129) ;  /* 0x0000000800e87947 */ /* 0x000fea0003800000 */
.L_x_15125:
        /* <DEDUP_REMOVED lines=8> */
.L_x_15133:
[----:B------:R-:W2:Y:S02]  /*dac0*/  LDG.E.U16 R2, desc[UR36][R2.64] ;  /* 0x0000002402027981 */ /* 0x000ea4000c1e1500 */
[----:B--2---:R-:W-:Y:S01]  /*dad0*/  HADD2.F32 R22, -RZ, R2.H0_H0 ;  /* 0x20000002ff167230 */ /* 0x004fe20000004100 */
[----:B------:R-:W-:Y:S06]  /*dae0*/  BRA `(.L_x_15129) ;  /* 0x0000000800bc7947 */ /* 0x000fec0003800000 */
.L_x_15132:
        /* <DEDUP_REMOVED lines=8> */
.L_x_15135:
[----:B------:R-:W2:Y:S02]  /*db70*/  LDG.E.U16 R2, desc[UR36][R2.64] ;  /* 0x0000002402027981 */ /* 0x000ea4000c1e1500 */
[----:B--2---:R-:W-:Y:S01]  /*db80*/  HADD2.F32 R22, -RZ, R2.H0_H0 ;  /* 0x20000002ff167230 */ /* 0x004fe20000004100 */
[----:B------:R-:W-:Y:S06]  /*db90*/  BRA `(.L_x_15129) ;  /* 0x0000000800907947 */ /* 0x000fec0003800000 */
.L_x_15134:
[----:B------:R-:W2:Y:S01]  /*dba0*/  LDG.E.64 R2, desc[UR36][R2.64] ;  /* 0x0000002402027981 */ /* 0x000ea2000c1e1b00 */
[----:B------:R-:W-:Y:S01]  /*dbb0*/  UMOV UR4, 0xf0000000 ;  /* 0xf000000000047882 */ /* 0x000fe20000000000 */
[----:B------:R-:W-:Y:S01]  /*dbc0*/  UMOV UR5, 0x380fffff ;  /* 0x380fffff00057882 */ /* 0x000fe20000000000 */
[----:B--2---:R-:W0:Y:S01]  /*dbd0*/  F2F.F32.F64 R22, R2 ;  /* 0x0000000200167310 */ /* 0x004e220000301000 */
[----:B------:R-:W-:-:S14]  /*dbe0*/  DSETP.GEU.AND P0, PT, |R2|, UR4, PT ;  /* 0x0000000402007e2a */ /* 0x000fdc000bf0e200 */
[----:B0-----:R-:W-:Y:S01]  /*dbf0*/  @!P0 FMUL R22, R22, 1.175494350822287508e-38 ;  /* 0x0080000016168820 */ /* 0x001fe20000400000 */
[----:B------:R-:W-:Y:S06]  /*dc00*/  BRA `(.L_x_15129) ;  /* 0x0000000800747947 */ /* 0x000fec0003800000 */
.L_x_15124:
        /* <DEDUP_REMOVED lines=12> */
.L_x_15138:
[----:B------:R-:W2:Y:S01]  /*dcd0*/  LDG.E.64 R2, desc[UR36][R2.64] ;  /* 0x0000002402027981 */ /* 0x000ea2000c1e1b00 */
[----:B------:R-:W-:Y:S01]  /*dce0*/  UMOV UR4, 0xf0000000 ;  /* 0xf000000000047882 */ /* 0x000fe20000000000 */
[----:B------:R-:W-:Y:S01]  /*dcf0*/  UMOV UR5, 0x380fffff ;  /* 0x380fffff00057882 */ /* 0x000fe20000000000 */
[----:B--2---:R-:W0:Y:S01]  /*dd00*/  F2F.F32.F64 R22, R2 ;  /* 0x0000000200167310 */ /* 0x004e220000301000 */
[----:B------:R-:W-:-:S14]  /*dd10*/  DSETP.GEU.AND P0, PT, |R2|, UR4, PT ;  /* 0x0000000402007e2a */ /* 0x000fdc000bf0e200 */
[----:B0-----:R-:W-:Y:S01]  /*dd20*/  @!P0 FMUL R22, R22, 1.175494350822287508e-38 ;  /* 0x0080000016168820 */ /* 0x001fe20000400000 */
[----:B------:R-:W-:Y:S06]  /*dd30*/  BRA `(.L_x_15129) ;  /* 0x0000000800287947 */ /* 0x000fec0003800000 */
.L_x_15137:
        /* <DEDUP_REMOVED lines=25> */
.L_x_15140:
        /* <DEDUP_REMOVED lines=12> */
.L_x_15139:
[----:B------:R-:W2:Y:S02]  /*df90*/  LDG.E.U16 R2, desc[UR36][R2.64] ;  /* 0x0000002402027981 */ /* 0x000ea4000c1e1500 */
[----:B--2---:R-:W-:Y:S01]  /*dfa0*/  IMAD.U32 R22, R2, 0x10000, RZ ;  /* 0x0001000002167824 */ /* 0x004fe200078e00ff */
[----:B------:R-:W-:Y:S06]  /*dfb0*/  BRA `(.L_x_15129) ;  /* 0x0000000400887947 */ /* 0x000fec0003800000 */
.L_x_15136:
        /* <DEDUP_REMOVED lines=11> */
.L_x_15143:
        /* <DEDUP_REMOVED lines=20> */
.L_x_15145:
[----:B------:R-:W-:Y:S05]  /*e1b0*/  BSYNC.RECONVERGENT B0 ;  /* 0x0000000000007941 */ /* 0x000fea0003800200 */
.L_x_15144:
[----:B------:R-:W-:Y:S01]  /*e1c0*/  IMAD.SHL.U32 R0, R0, 0x100000, RZ ;  /* 0x0010000000007824 */ /* 0x000fe200078e00ff */
[----:B------:R-:W-:-:S04]  /*e1d0*/  LEA R2, R2, 0x3b800000, 0x17 ;  /* 0x3b80000002027811 */ /* 0x000fc800078eb8ff */
[----:B------:R-:W-:Y:S01]  /*e1e0*/  LOP3.LUT R22, R2, R0, R7, 0xfe, !PT ;  /* 0x0000000002167212 */ /* 0x000fe200078efe07 */
[----:B------:R-:W-:Y:S06]  /*e1f0*/  BRA `(.L_x_15129) ;  /* 0x0000000000f87947 */ /* 0x000fec0003800000 */
.L_x_15142:
        /* <DEDUP_REMOVED lines=20> */
.L_x_15147:
[----:B------:R-:W-:Y:S05]  /*e340*/  BSYNC.RECONVERGENT B0 ;  /* 0x0000000000007941 */ /* 0x000fea0003800200 */
.L_x_15146:
[----:B------:R-:W-:Y:S01]  /*e350*/  IMAD.SHL.U32 R0, R0, 0x200000, RZ ;  /* 0x0020000000007824 */ /* 0x000fe200078e00ff */
[----:B------:R-:W-:-:S04]  /*e360*/  LEA R2, R2, 0x37800000, 0x17 ;  /* 0x3780000002027811 */ /* 0x000fc800078eb8ff */
[----:B------:R-:W-:Y:S01]  /*e370*/  LOP3.LUT R22, R2, R0, R7, 0xfe, !PT ;  /* 0x0000000002167212 */ /* 0x000fe200078efe07 */
[----:B------:R-:W-:Y:S06]  /*e380*/  BRA `(.L_x_15129) ;  /* 0x0000000000947947 */ /* 0x000fec0003800000 */
.L_x_15141:
        /* <DEDUP_REMOVED lines=14> */
.L_x_15128:
        /* <DEDUP_REMOVED lines=16> */
.L_x_15150:
[----:B------:R-:W-:Y:S01]  /*e570*/  IMAD.MOV.U32 R22, RZ, RZ, RZ ;  /* 0x000000ffff167224 */ /* 0x000fe200078e00ff */
[----:B------:R-:W-:Y:S06]  /*e580*/  BRA `(.L_x_15129) ;  /* 0x0000000000147947 */ /* 0x000fec0003800000 */
.L_x_15149:
[----:B------:R-:W2:Y:S02]  /*e590*/  LDG.E.64 R2, desc[UR36][R2.64] ;  /* 0x0000002402027981 */ /* 0x000ea4000c1e1b00 */
[----:B--2---:R0:W1:Y:S01]  /*e5a0*/  I2F.U64 R22, R2 ;  /* 0x0000000200167312 */ /* 0x0040620000301000 */
[----:B------:R-:W-:Y:S05]  /*e5b0*/  BRA `(.L_x_15129) ;  /* 0x0000000000087947 */ /* 0x000fea0003800000 */
.L_x_15148:
[----:B------:R-:W2:Y:S02]  /*e5c0*/  LDG.E R2, desc[UR36][R2.64] ;  /* 0x0000002402027981 */ /* 0x000ea4000c1e1900 */
[----:B--2---:R-:W-:-:S07]  /*e5d0*/  I2FP.F32.U32 R22, R2 ;  /* 0x0000000200167245 */ /* 0x004fce0000201000 */
.L_x_15129:
[----:B------:R-:W-:Y:S05]  /*e5e0*/  BSYNC.RECONVERGENT B6 ;  /* 0x0000000000067941 */ /* 0x000fea0003800200 */
.L_x_15123:
        /* <DEDUP_REMOVED lines=18> */
.L_x_15155:
[----:B------:R-:W2:Y:S02]  /*e710*/  LDG.E.U8 R2, desc[UR36][R2.64] ;  /* 0x0000002402027981 */ /* 0x000ea4000c1e1100 */
[----:B--2---:R-:W-:Y:S01]  /*e720*/  I2FP.F32.U32 R23, R2 ;  /* 0x0000000200177245 */ /* 0x004fe20000201000 */
[----:B------:R-:W-:Y:S06]  /*e730*/  BRA `(.L_x_15157) ;  /* 0x0000000c00247947 */ /* 0x000fec0003800000 */
.L_x_15154:
        /* <DEDUP_REMOVED lines=9> */
.L_x_15159:
[----:B------:R-:W2:Y:S02]  /*e7d0*/  LDG.E R2, desc[UR36][R2.64] ;  /* 0x0000002402027981 */ /* 0x000ea4000c1e1900 */
[----:B--2---:R-:W-:Y:S01]  /*e7e0*/  I2FP.F32.S32 R23, R2 ;  /* 0x0000000200177245 */ /* 0x004fe20000201400 */
[----:B------:R-:W-:Y:S06]  /*e7f0*/  BRA `(.L_x_15157) ;  /* 0x0000000800f47947 */ /* 0x000fec0003800000 */
.L_x_15158:
[----:B------:R-:W2:Y:S02]  /*e800*/  LDG.E.U16 R2, desc[UR36][R2.64] ;  /* 0x0000002402027981 */ /* 0x000ea4000c1e1500 */
[----:B--2---:R0:W2:Y:S01]  /*e810*/  I2F.S16 R23, R2 ;  /* 0x0000000200177306 */ /* 0x0040a20000101400 */
[----:B------:R-:W-:Y:S05]  /*e820*/  BRA `(.L_x_15157) ;  /* 0x0000000800e87947 */ /* 0x000fea0003800000 */
.L_x_15153:
        /* <DEDUP_REMOVED lines=8> */
.L_x_15161:
[----:B------:R-:W2:Y:S02]  /*e8b0*/  LDG.E.U16 R2, desc[UR36][R2.64] ;  /* 0x0000002402027981 */ /* 0x000ea4000c1e1500 */
[----:B--2---:R-:W-:Y:S01]  /*e8c0*/  HADD2.F32 R23, -RZ, R2.H0_H0 ;  /* 0x20000002ff177230 */ /* 0x004fe20000004100 */
[----:B------:R-:W-:Y:S06]  /*e8d0*/  BRA `(.L_x_15157) ;  /* 0x0000000800bc7947 */ /* 0x000fec0003800000 */
.L_x_15160:
        /* <DEDUP_REMOVED lines=8> */
.L_x_15163:
[----:B------:R-:W2:Y:S02]  /*e960*/  LDG.E.U16 R2, desc[UR36][R2.64] ;  /* 0x0000002402027981 */ /* 0x000ea4000c1e1500 */
[----:B--2---:R-:W-:Y:S01]  /*e970*/  HADD2.F32 R23, -RZ, R2.H0_H0 ;  /* 0x20000002ff177230 */ /* 0x004fe20000004100 */
[----:B------:R-:W-:Y:S06]  /*e980*/  BRA `(.L_x_15157) ;  /* 0x0000000800907947 */ /* 0x000fec0003800000 */
.L_x_15162:
[----:B------:R-:W2:Y:S01]  /*e990*/  LDG.E.64 R2, desc[UR36][R2.64] ;  /* 0x0000002402027981 */ /* 0x000ea2000c1e1b00 */
[----:B------:R-:W-:Y:S01]  /*e9a0*/  UMOV UR4, 0xf0000000 ;  /* 0xf000000000047882 */ /* 0x000fe20000000000 */
[----:B------:R-:W-:Y:S01]  /*e9b0*/  UMOV UR5, 0x380fffff ;  /* 0x380fffff00057882 */ /* 0x000fe20000000000 */
[----:B--2---:R-:W0:Y:S01]  /*e9c0*/  F2F.F32.F64 R23, R2 ;  /* 0x0000000200177310 */ /* 0x004e220000301000 */
[----:B------:R-:W-:-:S14]  /*e9d0*/  DSETP.GEU.AND P0, PT, |R2|, UR4, PT ;  /* 0x0000000402007e2a */ /* 0x000fdc000bf0e200 */
[----:B0-----:R-:W-:Y:S01]  /*e9e0*/  @!P0 FMUL R23, R23, 1.175494350822287508e-38 ;  /* 0x0080000017178820 */ /* 0x001fe20000400000 */
[----:B------:R-:W-:Y:S06]  /*e9f0*/  BRA `(.L_x_15157) ;  /* 0x0000000800747947 */ /* 0x000fec0003800000 */
.L_x_15152:
        /* <DEDUP_REMOVED lines=12> */
.L_x_15166:
[----:B------:R-:W2:Y:S01]  /*eac0*/  LDG.E.64 R2, desc[UR36][R2.64] ;  /* 0x0000002402027981 */ /* 0x000ea2000c1e1b00 */
[----:B------:R-:W-:Y:S01]  /*ead0*/  UMOV UR4, 0xf0000000 ;  /* 0xf000000000047882 */ /* 0x000fe20000000000 */
[----:B------:R-:W-:Y:S01]  /*eae0*/  UMOV UR5, 0x380fffff ;  /* 0x380fffff00057882 */ /* 0x000fe20000000000 */
[----:B--2---:R-:W0:Y:S01]  /*eaf0*/  F2F.F32.F64 R23, R2 ;  /* 0x0000000200177310 */ /* 0x004e220000301000 */
[----:B------:R-:W-:-:S14]  /*eb00*/  DSETP.GEU.AND P0, PT, |R2|, UR4, PT ;  /* 0x0000000402007e2a */ /* 0x000fdc000bf0e200 */
[----:B0-----:R-:W-:Y:S01]  /*eb10*/  @!P0 FMUL R23, R23, 1.175494350822287508e-38 ;  /* 0x0080000017178820 */ /* 0x001fe20000400000 */
[----:B------:R-:W-:Y:S06]  /*eb20*/  BRA `(.L_x_15157) ;  /* 0x0000000800287947 */ /* 0x000fec0003800000 */
.L_x_15165:
        /* <DEDUP_REMOVED lines=25> */
.L_x_15168:
        /* <DEDUP_REMOVED lines=12> */
.L_x_15167:
[----:B------:R-:W2:Y:S02]  /*ed80*/  LDG.E.U16 R2, desc[UR36][R2.64] ;  /* 0x0000002402027981 */ /* 0x000ea4000c1e1500 */
[----:B--2---:R-:W-:Y:S01]  /*ed90*/  IMAD.U32 R23, R2, 0x10000, RZ ;  /* 0x0001000002177824 */ /* 0x004fe200078e00ff */
[----:B------:R-:W-:Y:S06]  /*eda0*/  BRA `(.L_x_15157) ;  /* 0x0000000400887947 */ /* 0x000fec0003800000 */
.L_x_15164:
        /* <DEDUP_REMOVED lines=11> */
.L_x_15171:
        /* <DEDUP_REMOVED lines=20> */
.L_x_15173:
[----:B------:R-:W-:Y:S05]  /*efa0*/  BSYNC.RECONVERGENT B0 ;  /* 0x0000000000007941 */ /* 0x000fea0003800200 */
.L_x_15172:
[----:B------:R-:W-:Y:S01]  /*efb0*/  IMAD.SHL.U32 R0, R0, 0x100000, RZ ;  /* 0x0010000000007824 */ /* 0x000fe200078e00ff */
[----:B------:R-:W-:-:S04]  /*efc0*/  LEA R2, R2, 0x3b800000, 0x17 ;  /* 0x3b80000002027811 */ /* 0x000fc800078eb8ff */
[----:B------:R-:W-:Y:S01]  /*efd0*/  LOP3.LUT R23, R2, R0, R23, 0xfe, !PT ;  /* 0x0000000002177212 */ /* 0x000fe200078efe17 */
[----:B------:R-:W-:Y:S06]  /*efe0*/  BRA `(.L_x_15157) ;  /* 0x0000000000f87947 */ /* 0x000fec0003800000 */
.L_x_15170:
        /* <DEDUP_REMOVED lines=20> */
.L_x_15175:
[----:B------:R-:W-:Y:S05]  /*f130*/  BSYNC.RECONVERGENT B0 ;  /* 0x0000000000007941 */ /* 0x000fea0003800200 */
.L_x_15174:
[----:B------:R-:W-:Y:S01]  /*f140*/  IMAD.SHL.U32 R0, R0, 0x200000, RZ ;  /* 0x0020000000007824 */ /* 0x000fe200078e00ff */
[----:B------:R-:W-:-:S04]  /*f150*/  LEA R2, R2, 0x37800000, 0x17 ;  /* 0x3780000002027811 */ /* 0x000fc800078eb8ff */
[----:B------:R-:W-:Y:S01]  /*f160*/  LOP3.LUT R23, R2, R0, R23, 0xfe, !PT ;  /* 0x0000000002177212 */ /* 0x000fe200078efe17 */
[----:B------:R-:W-:Y:S06]  /*f170*/  BRA `(.L_x_15157) ;  /* 0x0000000000947947 */ /* 0x000fec0003800000 */
.L_x_15169:
        /* <DEDUP_REMOVED lines=14> */
.L_x_15156:
        /* <DEDUP_REMOVED lines=16> */
.L_x_15178:
[----:B------:R-:W-:Y:S01]  /*f360*/  HFMA2 R23, -RZ, RZ, 0, 0 ;  /* 0x00000000ff177431 */ /* 0x000fe200000001ff */
[----:B------:R-:W-:Y:S06]  /*f370*/  BRA `(.L_x_15157) ;  /* 0x0000000000147947 */ /* 0x000fec0003800000 */
.L_x_15177:
[----:B------:R-:W2:Y:S02]  /*f380*/  LDG.E.64 R2, desc[UR36][R2.64] ;  /* 0x0000002402027981 */ /* 0x000ea4000c1e1b00 */
[----:B--2---:R0:W2:Y:S01]  /*f390*/  I2F.U64 R23, R2 ;  /* 0x0000000200177312 */ /* 0x0040a20000301000 */
[----:B------:R-:W-:Y:S05]  /*f3a0*/  BRA `(.L_x_15157) ;  /* 0x0000000000087947 */ /* 0x000fea0003800000 */
.L_x_15176:
[----:B------:R-:W2:Y:S02]  /*f3b0*/  LDG.E R2, desc[UR36][R2.64] ;  /* 0x0000002402027981 */ /* 0x000ea4000c1e1900 */
[----:B--2---:R-:W-:-:S07]  /*f3c0*/  I2FP.F32.U32 R23, R2 ;  /* 0x0000000200177245 */ /* 0x004fce0000201000 */
.L_x_15157:
[----:B------:R-:W-:Y:S05]  /*f3d0*/  BSYNC.RECONVERGENT B6 ;  /* 0x0000000000067941 */ /* 0x000fea0003800200 */
.L_x_15151:
        /* <DEDUP_REMOVED lines=18> */
.L_x_15183:
[----:B------:R-:W4:Y:S02]  /*f500*/  LDG.E.U8 R2, desc[UR36][R2.64] ;  /* 0x0000002402027981 */ /* 0x000f24000c1e1100 */
[----:B----4-:R-:W-:Y:S01]  /*f510*/  I2FP.F32.U32 R25, R2 ;  /* 0x0000000200197245 */ /* 0x010fe20000201000 */
[----:B------:R-:W-:Y:S06]  /*f520*/  BRA `(.L_x_15185) ;  /* 0x0000000c00247947 */ /* 0x000fec0003800000 */
.L_x_15182:
        /* <DEDUP_REMOVED lines=9> */
.L_x_15187:
[----:B------:R-:W4:Y:S02]  /*f5c0*/  LDG.E R2, desc[UR36][R2.64] ;  /* 0x0000002402027981 */ /* 0x000f24000c1e1900 */
[----:B----4-:R-:W-:Y:S01]  /*f5d0*/  I2FP.F32.S32 R25, R2 ;  /* 0x0000000200197245 */ /* 0x010fe20000201400 */
[----:B------:R-:W-:Y:S06]  /*f5e0*/  BRA `(.L_x_15185) ;  /* 0x0000000800f47947 */ /* 0x000fec0003800000 */
.L_x_15186:
[----:B------:R-:W4:Y:S02]  /*f5f0*/  LDG.E.U16 R2, desc[UR36][R2.64] ;  /* 0x0000002402027981 */ /* 0x000f24000c1e1500 */
[----:B----4-:R0:W4:Y:S01]  /*f600*/  I2F.S16 R25, R2 ;  /* 0x0000000200197306 */ /* 0x0101220000101400 */
[----:B------:R-:W-:Y:S05]  /*f610*/  BRA `(.L_x_15185) ;  /* 0x0000000800e87947 */ /* 0x000fea0003800000 */
.L_x_15181:
        /* <DEDUP_REMOVED lines=8> */
.L_x_15189:
[----:B------:R-:W4:Y:S02]  /*f6a0*/  LDG.E.U16 R2, desc[UR36][R2.64] ;  /* 0x0000002402027981 */ /* 0x000f24000c1e1500 */
[----:B----4-:R-:W-:Y:S01]  /*f6b0*/  HADD2.F32 R25, -RZ, R2.H0_H0 ;  /* 0x20000002ff197230 */ /* 0x010fe20000004100 */
[----:B------:R-:W-:Y:S06]  /*f6c0*/  BRA `(.L_x_15185) ;  /* 0x0000000800bc7947 */ /* 0x000fec0003800000 */
.L_x_15188:
        /* <DEDUP_REMOVED lines=8> */
.L_x_15191:
[----:B------:R-:W4:Y:S02]  /*f750*/  LDG.E.U16 R2, desc[UR36][R2.64] ;  /* 0x0000002402027981 */ /* 0x000f24000c1e1500 */
[----:B----4-:R-:W-:Y:S01]  /*f760*/  HADD2.F32 R25, -RZ, R2.H0_H0 ;  /* 0x20000002ff197230 */ /* 0x010fe20000004100 */
[----:B------:R-:W-:Y:S06]  /*f770*/  BRA `(.L_x_15185) ;  /* 0x0000000800907947 */ /* 0x000fec0003800000 */
.L_x_15190:
[----:B------:R-:W4:Y:S01]  /*f780*/  LDG.E.64 R2, desc[UR36][R2.64] ;  /* 0x0000002402027981 */ /* 0x000f22000c1e1b00 */
[----:B------:R-:W-:Y:S01]  /*f790*/  UMOV UR4, 0xf0000000 ;  /* 0xf000000000047882 */ /* 0x000fe20000000000 */
[----:B------:R-:W-:Y:S01]  /*f7a0*/  UMOV UR5, 0x380fffff ;  /* 0x380fffff00057882 */ /* 0x000fe20000000000 */
[----:B----4-:R-:W0:Y:S01]  /*f7b0*/  F2F.F32.F64 R25, R2 ;  /* 0x0000000200197310 */ /* 0x010e220000301000 */
[----:B------:R-:W-:-:S14]  /*f7c0*/  DSETP.GEU.AND P0, PT, |R2|, UR4, PT ;  /* 0x0000000402007e2a */ /* 0x000fdc000bf0e200 */
[----:B0-----:R-:W-:Y:S01]  /*f7d0*/  @!P0 FMUL R25, R25, 1.175494350822287508e-38 ;  /* 0x0080000019198820 */ /* 0x001fe20000400000 */
[----:B------:R-:W-:Y:S06]  /*f7e0*/  BRA `(.L_x_15185) ;  /* 0x0000000800747947 */ /* 0x000fec0003800000 */
.L_x_15180:
        /* <DEDUP_REMOVED lines=12> */
.L_x_15194:
[----:B------:R-:W4:Y:S01]  /*f8b0*/  LDG.E.64 R2, desc[UR36][R2.64] ;  /* 0x0000002402027981 */ /* 0x000f22000c1e1b00 */
[----:B------:R-:W-:Y:S01]  /*f8c0*/  UMOV UR4, 0xf0000000 ;  /* 0xf000000000047882 */ /* 0x000fe20000000000 */
[----:B------:R-:W-:Y:S01]  /*f8d0*/  UMOV UR5, 0x380fffff ;  /* 0x380fffff00057882 */ /* 0x000fe20000000000 */
[----:B----4-:R-:W0:Y:S01]  /*f8e0*/  F2F.F32.F64 R25, R2 ;  /* 0x0000000200197310 */ /* 0x010e220000301000 */
[----:B------:R-:W-:-:S14]  /*f8f0*/  DSETP.GEU.AND P0, PT, |R2|, UR4, PT ;  /* 0x0000000402007e2a */ /* 0x000fdc000bf0e200 */
[----:B0-----:R-:W-:Y:S01]  /*f900*/  @!P0 FMUL R25, R25, 1.175494350822287508e-38 ;  /* 0x0080000019198820 */ /* 0x001fe20000400000 */
[----:B------:R-:W-:Y:S06]  /*f910*/  BRA `(.L_x_15185) ;  /* 0x0000000800287947 */ /* 0x000fec0003800000 */
.L_x_15193:
        /* <DEDUP_REMOVED lines=25> */
.L_x_15196:
        /* <DEDUP_REMOVED lines=12> */
.L_x_15195:
[----:B------:R-:W4:Y:S02]  /*fb70*/  LDG.E.U16 R2, desc[UR36][R2.64] ;  /* 0x0000002402027981 */ /* 0x000f24000c1e1500 */
[----:B----4-:R-:W-:Y:S01]  /*fb80*/  IMAD.U32 R25, R2, 0x10000, RZ ;  /* 0x0001000002197824 */ /* 0x010fe200078e00ff */
[----:B------:R-:W-:Y:S06]  /*fb90*/  BRA `(.L_x_15185) ;  /* 0x0000000400887947 */ /* 0x000fec0003800000 */
.L_x_15192:
        /* <DEDUP_REMOVED lines=11> */
.L_x_15199:
        /* <DEDUP_REMOVED lines=20> */
.L_x_15201:
[----:B------:R-:W-:Y:S05]  /*fd90*/  BSYNC.RECONVERGENT B0 ;  /* 0x0000000000007941 */ /* 0x000fea0003800200 */
.L_x_15200:
[----:B------:R-:W-:Y:S01]  /*fda0*/  IMAD.SHL.U32 R0, R0, 0x100000, RZ ;  /* 0x0010000000007824 */ /* 0x000fe200078e00ff */
[----:B------:R-:W-:-:S04]  /*fdb0*/  LEA R2, R2, 0x3b800000, 0x17 ;  /* 0x3b80000002027811 */ /* 0x000fc800078eb8ff */
[----:B------:R-:W-:Y:S01]  /*fdc0*/  LOP3.LUT R25, R2, R0, R25, 0xfe, !PT ;  /* 0x0000000002197212 */ /* 0x000fe200078efe19 */
[----:B------:R-:W-:Y:S06]  /*fdd0*/  BRA `(.L_x_15185) ;  /* 0x0000000000f87947 */ /* 0x000fec0003800000 */
.L_x_15198:
        /* <DEDUP_REMOVED lines=20> */
.L_x_15203:
[----:B------:R-:W-:Y:S05]  /*ff20*/  BSYNC.RECONVERGENT B0 ;  /* 0x0000000000007941 */ /* 0x000fea0003800200 */
.L_x_15202:
[----:B------:R-:W-:Y:S01]  /*ff30*/  IMAD.SHL.U32 R0, R0, 0x200000, RZ ;  /* 0x0020000000007824 */ /* 0x000fe200078e00ff */
[----:B------:R-:W-:-:S04]  /*ff40*/  LEA R2, R2, 0x37800000, 0x17 ;  /* 0x3780000002027811 */ /* 0x000fc800078eb8ff */
[----:B------:R-:W-:Y:S01]  /*ff50*/  LOP3.LUT R25, R2, R0, R25, 0xfe, !PT ;  /* 0x0000000002197212 */ /* 0x000fe200078efe19 */
[----:B------:R-:W-:Y:S06]  /*ff60*/  BRA `(.L_x_15185) ;  /* 0x0000000000947947 */ /* 0x000fec0003800000 */
.L_x_15197:
        /* <DEDUP_REMOVED lines=14> */
.L_x_15184:
        /* <DEDUP_REMOVED lines=16> */
.L_x_15206:
[----:B------:R-:W-:Y:S01]  /*10150*/  IMAD.MOV.U32 R25, RZ, RZ, RZ ;  /* 0x000000ffff197224 */ /* 0x000fe200078e00ff */
[----:B------:R-:W-:Y:S06]  /*10160*/  BRA `(.L_x_15185) ;  /* 0x0000000000147947 */ /* 0x000fec0003800000 */
.L_x_15205:
[----:B------:R-:W4:Y:S02]  /*10170*/  LDG.E.64 R2, desc[UR36][R2.64] ;  /* 0x0000002402027981 */ /* 0x000f24000c1e1b00 */
[----:B----4-:R0:W4:Y:S01]  /*10180*/  I2F.U64 R25, R2 ;  /* 0x0000000200197312 */ /* 0x0101220000301000 */
[----:B------:R-:W-:Y:S05]  /*10190*/  BRA `(.L_x_15185) ;  /* 0x0000000000087947 */ /* 0x000fea0003800000 */
.L_x_15204:
[----:B------:R-:W4:Y:S02]  /*101a0*/  LDG.E R2, desc[UR36][R2.64] ;  /* 0x0000002402027981 */ /* 0x000f24000c1e1900 */
[----:B----4-:R-:W-:-:S07]  /*101b0*/  I2FP.F32.U32 R25, R2 ;  /* 0x0000000200197245 */ /* 0x010fce0000201000 */
.L_x_15185:
[----:B------:R-:W-:Y:S05]  /*101c0*/  BSYNC.RECONVERGENT B6 ;  /* 0x0000000000067941 */ /* 0x000fea0003800200 */
.L_x_15179:
        /* <DEDUP_REMOVED lines=18> */
.L_x_15211:
[----:B------:R-:W2:Y:S02]  /*102f0*/  LDG.E.U8 R2, desc[UR36][R2.64] ;  /* 0x0000002402027981 */ /* 0x000ea4000c1e1100 */
[----:B--2---:R-:W-:Y:S01]  /*10300*/  I2FP.F32.U32 R26, R2 ;  /* 0x00000002001a7245 */ /* 0x004fe20000201000 */
[----:B------:R-:W-:Y:S06]  /*10310*/  BRA `(.L_x_15213) ;  /* 0x0000000c00247947 */ /* 0x000fec0003800000 */
.L_x_15210:
        /* <DEDUP_REMOVED lines=9> */
.L_x_15215:
[----:B------:R-:W2:Y:S02]  /*103b0*/  LDG.E R2, desc[UR36][R2.64] ;  /* 0x0000002402027981 */ /* 0x000ea4000c1e1900 */
[----:B--2---:R-:W-:Y:S01]  /*103c0*/  I2FP.F32.S32 R26, R2 ;  /* 0x00000002001a7245 */ /* 0x004fe20000201400 */
[----:B------:R-:W-:Y:S06]  /*103d0*/  BRA `(.L_x_15213) ;  /* 0x0000000800f47947 */ /* 0x000fec0003800000 */
.L_x_15214:
[----:B------:R-:W2:Y:S02]  /*103e0*/  LDG.E.U16 R2, desc[UR36][R2.64] ;  /* 0x0000002402027981 */ /* 0x000ea4000c1e1500 */
[----:B--2---:R0:W2:Y:S01]  /*103f0*/  I2F.S16 R26, R2 ;  /* 0x00000002001a7306 */ /* 0x0040a20000101400 */
[----:B------:R-:W-:Y:S05]  /*10400*/  BRA `(.L_x_15213) ;  /* 0x0000000800e87947 */ /* 0x000fea0003800000 */
.L_x_15209:
        /* <DEDUP_REMOVED lines=8> */
.L_x_15217:
[----:B------:R-:W2:Y:S02]  /*10490*/  LDG.E.U16 R2, desc[UR36][R2.64] ;  /* 0x0000002402027981 */ /* 0x000ea4000c1e1500 */
[----:B--2---:R-:W-:Y:S01]  /*104a0*/  HADD2.F32 R26, -RZ, R2.H0_H0 ;  /* 0x20000002ff1a7230 */ /* 0x004fe20000004100 */
[----:B------:R-:W-:Y:S06]  /*104b0*/  BRA `(.L_x_15213) ;  /* 0x0000000800bc7947 */ /* 0x000fec0003800000 */
.L_x_15216:
        /* <DEDUP_REMOVED lines=8> */
.L_x_15219:
[----:B------:R-:W2:Y:S02]  /*10540*/  LDG.E.U16 R2, desc[UR36][R2.64] ;  /* 0x0000002402027981 */ /* 0x000ea4000c1e1500 */
[----:B--2---:R-:W-:Y:S01]  /*10550*/  HADD2.F32 R26, -RZ, R2.H0_H0 ;  /* 0x20000002ff1a7230 */ /* 0x004fe20000004100 */
[----:B------:R-:W-:Y:S06]  /*10560*/  BRA `(.L_x_15213) ;  /* 0x0000000800907947 */ /* 0x000fec0003800000 */
.L_x_15218:
[----:B------:R-:W2:Y:S01]  /*10570*/  LDG.E.64 R2, desc[UR36][R2.64] ;  /* 0x0000002402027981 */ /* 0x000ea2000c1e1b00 */
[----:B------:R-:W-:Y:S01]  /*10580*/  UMOV UR4, 0xf0000000 ;  /* 0xf000000000047882 */ /* 0x000fe20000000000 */
[----:B------:R-:W-:Y:S01]  /*10590*/  UMOV UR5, 0x380fffff ;  /* 0x380fffff00057882 */ /* 0x000fe20000000000 */
[----:B--2---:R-:W0:Y:S01]  /*105a0*/  F2F.F32.F64 R26, R2 ;  /* 0x00000002001a7310 */ /* 0x004e220000301000 */
[----:B------:R-:W-:-:S14]  /*105b0*/  DSETP.GEU.AND P0, PT, |R2|, UR4, PT ;  /* 0x0000000402007e2a */ /* 0x000fdc000bf0e200 */
[----:B0-----:R-:W-:Y:S01]  /*105c0*/  @!P0 FMUL R26, R26, 1.175494350822287508e-38 ;  /* 0x008000001a1a8820 */ /* 0x001fe20000400000 */
[----:B------:R-:W-:Y:S06]  /*105d0*/  BRA `(.L_x_15213) ;  /* 0x0000000800747947 */ /* 0x000fec0003800000 */
.L_x_15208:
        /* <DEDUP_REMOVED lines=12> */
.L_x_15222:
[----:B------:R-:W2:Y:S01]  /*106a0*/  LDG.E.64 R2, desc[UR36][R2.64] ;  /* 0x0000002402027981 */ /* 0x000ea2000c1e1b00 */
[----:B------:R-:W-:Y:S01]  /*106b0*/  UMOV UR4, 0xf0000000 ;  /* 0xf000000000047882 */ /* 0x000fe20000000000 */
[----:B------:R-:W-:Y:S01]  /*106c0*/  UMOV UR5, 0x380fffff ;  /* 0x380fffff00057882 */ /* 0x000fe20000000000 */
[----:B--2---:R-:W0:Y:S01]  /*106d0*/  F2F.F32.F64 R26, R2 ;  /* 0x00000002001a7310 */ /* 0x004e220000301000 */
[----:B------:R-:W-:-:S14]  /*106e0*/  DSETP.GEU.AND P0, PT, |R2|, UR4, PT ;  /* 0x0000000402007e2a */ /* 0x000fdc000bf0e200 */
[----:B0-----:R-:W-:Y:S01]  /*106f0*/  @!P0 FMUL R26, R26, 1.175494350822287508e-38 ;  /* 0x008000001a1a8820 */ /* 0x001fe20000400000 */
[----:B------:R-:W-:Y:S06]  /*10700*/  BRA `(.L_x_15213) ;  /* 0x0000000800287947 */ /* 0x000fec0003800000 */
.L_x_15221:
        /* <DEDUP_REMOVED lines=25> */
.L_x_15224:
        /* <DEDUP_REMOVED lines=12> */
.L_x_15223:
[----:B------:R-:W2:Y:S02]  /*10960*/  LDG.E.U16 R2, desc[UR36][R2.64] ;  /* 0x0000002402027981 */ /* 0x000ea4000c1e1500 */
[----:B--2---:R-:W-:Y:S01]  /*10970*/  SHF.L.U32 R26, R2, 0x10, RZ ;  /* 0x00000010021a7819 */ /* 0x004fe200000006ff */
[----:B------:R-:W-:Y:S06]  /*10980*/  BRA `(.L_x_15213) ;  /* 0x0000000400887947 */ /* 0x000fec0003800000 */
.L_x_15220:
        /* <DEDUP_REMOVED lines=11> */
.L_x_15227:
        /* <DEDUP_REMOVED lines=20> */
.L_x_15229:
[----:B------:R-:W-:Y:S05]  /*10b80*/  BSYNC.RECONVERGENT B0 ;  /* 0x0000000000007941 */ /* 0x000fea0003800200 */
.L_x_15228:
[----:B------:R-:W-:Y:S02]  /*10b90*/  SHF.L.U32 R0, R0, 0x14, RZ ;  /* 0x0000001400007819 */ /* 0x000fe400000006ff */
[----:B------:R-:W-:-:S04]  /*10ba0*/  LEA R2, R2, 0x3b800000, 0x17 ;  /* 0x3b80000002027811 */ /* 0x000fc800078eb8ff */
[----:B------:R-:W-:Y:S01]  /*10bb0*/  LOP3.LUT R26, R2, R0, R7, 0xfe, !PT ;  /* 0x00000000021a7212 */ /* 0x000fe200078efe07 */
[----:B------:R-:W-:Y:S06]  /*10bc0*/  BRA `(.L_x_15213) ;  /* 0x0000000000f87947 */ /* 0x000fec0003800000 */
.L_x_15226:
        /* <DEDUP_REMOVED lines=20> */
.L_x_15231:
[----:B------:R-:W-:Y:S05]  /*10d10*/  BSYNC.RECONVERGENT B0 ;  /* 0x0000000000007941 */ /* 0x000fea0003800200 */
.L_x_15230:
[----:B------:R-:W-:Y:S02]  /*10d20*/  SHF.L.U32 R0, R0, 0x15, RZ ;  /* 0x0000001500007819 */ /* 0x000fe400000006ff */
[----:B------:R-:W-:-:S04]  /*10d30*/  LEA R2, R2, 0x37800000, 0x17 ;  /* 0x3780000002027811 */ /* 0x000fc800078eb8ff */
[----:B------:R-:W-:Y:S01]  /*10d40*/  LOP3.LUT R26, R2, R0, R7, 0xfe, !PT ;  /* 0x00000000021a7212 */ /* 0x000fe200078efe07 */
[----:B------:R-:W-:Y:S06]  /*10d50*/  BRA `(.L_x_15213) ;  /* 0x0000000000947947 */ /* 0x000fec0003800000 */
.L_x_15225:
        /* <DEDUP_REMOVED lines=14> */
.L_x_15212:
        /* <DEDUP_REMOVED lines=16> */
.L_x_15234:
[----:B------:R-:W-:Y:S01]  /*10f40*/  IMAD.MOV.U32 R26, RZ, RZ, RZ ;  /* 0x000000ffff1a7224 */ /* 0x000fe200078e00ff */
[----:B------:R-:W-:Y:S06]  /*10f50*/  BRA `(.L_x_15213) ;  /* 0x0000000000147947 */ /* 0x000fec0003800000 */
.L_x_15233:
[----:B------:R-:W2:Y:S02]  /*10f60*/  LDG.E.64 R26, desc[UR36][R2.64] ;  /* 0x00000024021a7981 */ /* 0x000ea4000c1e1b00 */
[----:B--2---:R0:W2:Y:S01]  /*10f70*/  I2F.U64 R26, R26 ;  /* 0x0000001a001a7312 */ /* 0x0040a20000301000 */
[----:B------:R-:W-:Y:S05]  /*10f80*/  BRA `(.L_x_15213) ;  /* 0x0000000000087947 */ /* 0x000fea0003800000 */
.L_x_15232:
[----:B------:R-:W2:Y:S02]  /*10f90*/  LDG.E R2, desc[UR36][R2.64] ;  /* 0x0000002402027981 */ /* 0x000ea4000c1e1900 */
[----:B--2---:R-:W-:-:S07]  /*10fa0*/  I2FP.F32.U32 R26, R2 ;  /* 0x00000002001a7245 */ /* 0x004fce0000201000 */
.L_x_15213:
[----:B------:R-:W-:Y:S05]  /*10fb0*/  BSYNC.RECONVERGENT B6 ;  /* 0x0000000000067941 */ /* 0x000fea0003800200 */
.L_x_15207:
        /* <DEDUP_REMOVED lines=18> */
.L_x_15239:
[----:B------:R-:W2:Y:S02]  /*110e0*/  LDG.E.U8 R0, desc[UR36][R2.64] ;  /* 0x0000002402007981 */ /* 0x000ea4000c1e1100 */
[----:B--2---:R-:W-:Y:S01]  /*110f0*/  I2FP.F32.U32 R0, R0 ;  /* 0x0000000000007245 */ /* 0x004fe20000201000 */
[----:B------:R-:W-:Y:S06]  /*11100*/  BRA `(.L_x_15241) ;  /* 0x0000000c00247947 */ /* 0x000fec0003800000 */
.L_x_15238:
        /* <DEDUP_REMOVED lines=9> */
.L_x_15243:
[----:B------:R-:W2:Y:S02]  /*111a0*/  LDG.E R0, desc[UR36][R2.64] ;  /* 0x0000002402007981 */ /* 0x000ea4000c1e1900 */
[----:B--2---:R-:W-:Y:S01]  /*111b0*/  I2FP.F32.S32 R0, R0 ;  /* 0x0000000000007245 */ /* 0x004fe20000201400 */
[----:B------:R-:W-:Y:S06]  /*111c0*/  BRA `(.L_x_15241) ;  /* 0x0000000800f47947 */ /* 0x000fec0003800000 */
.L_x_15242:
[----:B------:R-:W2:Y:S02]  /*111d0*/  LDG.E.U16 R0, desc[UR36][R2.64] ;  /* 0x0000002402007981 */ /* 0x000ea4000c1e1500 */
[----:B--2---:R-:W0:Y:S01]  /*111e0*/  I2F.S16 R0, R0 ;  /* 0x0000000000007306 */ /* 0x004e220000101400 */
[----:B------:R-:W-:Y:S05]  /*111f0*/  BRA `(.L_x_15241) ;  /* 0x0000000800e87947 */ /* 0x000fea0003800000 */
.L_x_15237:
        /* <DEDUP_REMOVED lines=8> */
.L_x_15245:
[----:B------:R-:W2:Y:S02]  /*11280*/  LDG.E.U16 R0, desc[UR36][R2.64] ;  /* 0x0000002402007981 */ /* 0x000ea4000c1e1500 */
[----:B--2---:R-:W-:Y:S01]  /*11290*/  HADD2.F32 R0, -RZ, R0.H0_H0 ;  /* 0x20000000ff007230 */ /* 0x004fe20000004100 */
[----:B------:R-:W-:Y:S06]  /*112a0*/  BRA `(.L_x_15241) ;  /* 0x0000000800bc7947 */ /* 0x000fec0003800000 */
.L_x_15244:
        /* <DEDUP_REMOVED lines=8> */
.L_x_15247:
[----:B------:R-:W2:Y:S02]  /*11330*/  LDG.E.U16 R0, desc[UR36][R2.64] ;  /* 0x0000002402007981 */ /* 0x000ea4000c1e1500 */
[----:B--2---:R-:W-:Y:S01]  /*11340*/  HADD2.F32 R0, -RZ, R0.H0_H0 ;  /* 0x20000000ff007230 */ /* 0x004fe20000004100 */
[----:B------:R-:W-:Y:S06]  /*11350*/  BRA `(.L_x_15241) ;  /* 0x0000000800907947 */ /* 0x000fec0003800000 */
.L_x_15246:
[----:B------:R-:W2:Y:S01]  /*11360*/  LDG.E.64 R2, desc[UR36][R2.64] ;  /* 0x0000002402027981 */ /* 0x000ea2000c1e1b00 */
[----:B------:R-:W-:Y:S01]  /*11370*/  UMOV UR4, 0xf0000000 ;  /* 0xf000000000047882 */ /* 0x000fe20000000000 */
[----:B------:R-:W-:Y:S01]  /*11380*/  UMOV UR5, 0x380fffff ;  /* 0x380fffff00057882 */ /* 0x000fe20000000000 */
[----:B--2---:R-:W0:Y:S01]  /*11390*/  F2F.F32.F64 R0, R2 ;  /* 0x0000000200007310 */ /* 0x004e220000301000 */
[----:B------:R-:W-:-:S14]  /*113a0*/  DSETP.GEU.AND P0, PT, |R2|, UR4, PT ;  /* 0x0000000402007e2a */ /* 0x000fdc000bf0e200 */
[----:B0-----:R-:W-:Y:S01]  /*113b0*/  @!P0 FMUL R0, R0, 1.175494350822287508e-38 ;  /* 0x0080000000008820 */ /* 0x001fe20000400000 */
[----:B------:R-:W-:Y:S06]  /*113c0*/  BRA `(.L_x_15241) ;  /* 0x0000000800747947 */ /* 0x000fec0003800000 */
.L_x_15236:
        /* <DEDUP_REMOVED lines=12> */
.L_x_15250:
[----:B------:R-:W2:Y:S01]  /*11490*/  LDG.E.64 R2, desc[UR36][R2.64] ;  /* 0x0000002402027981 */ /* 0x000ea2000c1e1b00 */
[----:B------:R-:W-:Y:S01]  /*114a0*/  UMOV UR4, 0xf0000000 ;  /* 0xf000000000047882 */ /* 0x000fe20000000000 */
[----:B------:R-:W-:Y:S01]  /*114b0*/  UMOV UR5, 0x380fffff ;  /* 0x380fffff00057882 */ /* 0x000fe20000000000 */
[----:B--2---:R-:W0:Y:S01]  /*114c0*/  F2F.F32.F64 R0, R2 ;  /* 0x0000000200007310 */ /* 0x004e220000301000 */
[----:B------:R-:W-:-:S14]  /*114d0*/  DSETP.GEU.AND P0, PT, |R2|, UR4, PT ;  /* 0x0000000402007e2a */ /* 0x000fdc000bf0e200 */
[----:B0-----:R-:W-:Y:S01]  /*114e0*/  @!P0 FMUL R0, R0, 1.175494350822287508e-38 ;  /* 0x0080000000008820 */ /* 0x001fe20000400000 */
[----:B------:R-:W-:Y:S06]  /*114f0*/  BRA `(.L_x_15241) ;  /* 0x0000000800287947 */ /* 0x000fec0003800000 */
.L_x_15249:
        /* <DEDUP_REMOVED lines=25> */
.L_x_15252:
        /* <DEDUP_REMOVED lines=12> */
.L_x_15251:
[----:B------:R-:W2:Y:S02]  /*11750*/  LDG.E.U16 R0, desc[UR36][R2.64] ;  /* 0x0000002402007981 */ /* 0x000ea4000c1e1500 */
[----:B--2---:R-:W-:Y:S01]  /*11760*/  IMAD.U32 R0, R0, 0x10000, RZ ;  /* 0x0001000000007824 */ /* 0x004fe200078e00ff */
[----:B------:R-:W-:Y:S06]  /*11770*/  BRA `(.L_x_15241) ;  /* 0x0000000400887947 */ /* 0x000fec0003800000 */
.L_x_15248:
        /* <DEDUP_REMOVED lines=11> */
.L_x_15255:
        /* <DEDUP_REMOVED lines=20> */
.L_x_15257:
[----:B------:R-:W-:Y:S05]  /*11970*/  BSYNC.RECONVERGENT B0 ;  /* 0x0000000000007941 */ /* 0x000fea0003800200 */
.L_x_15256:
[----:B------:R-:W-:Y:S01]  /*11980*/  IMAD.SHL.U32 R0, R0, 0x100000, RZ ;  /* 0x0010000000007824 */ /* 0x000fe200078e00ff */
[----:B------:R-:W-:-:S04]  /*11990*/  LEA R2, R2, 0x3b800000, 0x17 ;  /* 0x3b80000002027811 */ /* 0x000fc800078eb8ff */
[----:B------:R-:W-:Y:S01]  /*119a0*/  LOP3.LUT R0, R2, R0, R7, 0xfe, !PT ;  /* 0x0000000002007212 */ /* 0x000fe200078efe07 */
[----:B------:R-:W-:Y:S06]  /*119b0*/  BRA `(.L_x_15241) ;  /* 0x0000000000f87947 */ /* 0x000fec0003800000 */
.L_x_15254:
        /* <DEDUP_REMOVED lines=20> */
.L_x_15259:
[----:B------:R-:W-:Y:S05]  /*11b00*/  BSYNC.RECONVERGENT B0 ;  /* 0x0000000000007941 */ /* 0x000fea0003800200 */
.L_x_15258:
[----:B------:R-:W-:Y:S01]  /*11b10*/  IMAD.SHL.U32 R0, R0, 0x200000, RZ ;  /* 0x0020000000007824 */ /* 0x000fe200078e00ff */
[----:B------:R-:W-:-:S04]  /*11b20*/  LEA R2, R2, 0x37800000, 0x17 ;  /* 0x3780000002027811 */ /* 0x000fc800078eb8ff */
[----:B------:R-:W-:Y:S01]  /*11b30*/  LOP3.LUT R0, R2, R0, R7, 0xfe, !PT ;  /* 0x0000000002007212 */ /* 0x000fe200078efe07 */
[----:B------:R-:W-:Y:S06]  /*11b40*/  BRA `(.L_x_15241) ;  /* 0x0000000000947947 */ /* 0x000fec0003800000 */
.L_x_15253:
        /* <DEDUP_REMOVED lines=14> */
.L_x_15240:
        /* <DEDUP_REMOVED lines=16> */
.L_x_15262:
[----:B------:R-:W-:Y:S01]  /*11d30*/  IMAD.MOV.U32 R0, RZ, RZ, RZ ;  /* 0x000000ffff007224 */ /* 0x000fe200078e00ff */
[----:B------:R-:W-:Y:S06]  /*11d40*/  BRA `(.L_x_15241) ;  /* 0x0000000000147947 */ /* 0x000fec0003800000 */
.L_x_15261:
[----:B------:R-:W2:Y:S02]  /*11d50*/  LDG.E.64 R2, desc[UR36][R2.64] ;  /* 0x0000002402027981 */ /* 0x000ea4000c1e1b00 */
[----:B--2---:R0:W2:Y:S01]  /*11d60*/  I2F.U64 R0, R2 ;  /* 0x0000000200007312 */ /* 0x0040a20000301000 */
[----:B------:R-:W-:Y:S05]  /*11d70*/  BRA `(.L_x_15241) ;  /* 0x0000000000087947 */ /* 0x000fea0003800000 */
.L_x_15260:
[----:B------:R-:W2:Y:S02]  /*11d80*/  LDG.E R0, desc[UR36][R2.64] ;  /* 0x0000002402007981 */ /* 0x000ea4000c1e1900 */
[----:B--2---:R-:W-:-:S07]  /*11d90*/  I2FP.F32.U32 R0, R0 ;  /* 0x0000000000007245 */ /* 0x004fce0000201000 */
.L_x_15241:
[----:B------:R-:W-:Y:S05]  /*11da0*/  BSYNC.RECONVERGENT B6 ;  /* 0x0000000000067941 */ /* 0x000fea0003800200 */
.L_x_15235:
[----:B------:R-:W2:Y:S01]  /*11db0*/  LDCU UR6, c[0x0][0x818] ;  /* 0x00010300ff0677ac */ /* 0x000ea20008000800 */
[C---:B0---45:R-:W-:Y:S01]  /*11dc0*/  FMUL.FTZ R3, R25.reuse, R25 ;  /* 0x0000001919037220 */ /* 0x071fe20000410000 */
[----:B------:R-:W-:Y:S02]  /*11dd0*/  HADD2.F32 R5, -RZ, R18.H0_H0 ;  /* 0x20000012ff057230 */ /* 0x000fe40000004100 */
[----:B-1-3--:R-:W-:Y:S01]  /*11de0*/  FMUL.FTZ R22, R25, R22 ;  /* 0x0000001619167220 */ /* 0x00afe20000410000 */
[----:B------:R-:W0:Y:S01]  /*11df0*/  LDCU.64 UR4, c[0x0][0x7d8] ;  /* 0x0000fb00ff0477ac */ /* 0x000e220008000a00 */
[----:B--2---:R-:W-:Y:S01]  /*11e00*/  FMUL.FTZ R3, R3, R26 ;  /* 0x0000001a03037220 */ /* 0x004fe20000410000 */
        /* <DEDUP_REMOVED lines=24> */
.L_x_15266:
[----:B------:R-:W-:-:S06]  /*11f90*/  HADD2.F32 R5, -RZ, R22.H0_H0 ;  /* 0x20000016ff057230 */ /* 0x000fcc0000004100 */
[----:B------:R-:W0:Y:S02]  /*11fa0*/  F2I.S64.TRUNC R4, R5 ;  /* 0x0000000500047311 */ /* 0x000e24000020d900 */
[----:B0-----:R1:W-:Y:S01]  /*11fb0*/  STG.E.U8 desc[UR36][R2.64], R4 ;  /* 0x0000000402007986 */ /* 0x0013e2000c101124 */
[----:B------:R-:W-:Y:S05]  /*11fc0*/  BRA `(.L_x_15268) ;  /* 0x0000000c006c7947 */ /* 0x000fea0003800000 */
.L_x_15265:
        /* <DEDUP_REMOVED lines=10> */
.L_x_15270:
[----:B------:R-:W-:-:S04]  /*12070*/  HADD2.F32 R22, -RZ, R22.H0_H0 ;  /* 0x20000016ff167230 */ /* 0x000fc80000004100 */
[----:B------:R-:W0:Y:S02]  /*12080*/  F2I.FTZ.TRUNC.NTZ R5, R22 ;  /* 0x0000001600057305 */ /* 0x000e24000021f100 */
[----:B0-----:R3:W-:Y:S01]  /*12090*/  STG.E desc[UR36][R2.64], R5 ;  /* 0x0000000502007986 */ /* 0x0017e2000c101924 */
[----:B------:R-:W-:Y:S05]  /*120a0*/  BRA `(.L_x_15268) ;  /* 0x0000000c00347947 */ /* 0x000fea0003800000 */
.L_x_15269:
[----:B------:R-:W-:-:S04]  /*120b0*/  HADD2.F32 R22, -RZ, R22.H0_H0 ;  /* 0x20000016ff167230 */ /* 0x000fc80000004100 */
[----:B------:R-:W0:Y:S02]  /*120c0*/  F2I.FTZ.TRUNC.NTZ R5, R22 ;  /* 0x0000001600057305 */ /* 0x000e24000021f100 */
[----:B0-----:R2:W-:Y:S01]  /*120d0*/  STG.E.U16 desc[UR36][R2.64], R5 ;  /* 0x0000000502007986 */ /* 0x0015e2000c101524 */
[----:B------:R-:W-:Y:S05]  /*120e0*/  BRA `(.L_x_15268) ;  /* 0x0000000c00247947 */ /* 0x000fea0003800000 */
.L_x_15264:
        /* <DEDUP_REMOVED lines=9> */
.L_x_15272:
[----:B------:R0:W-:Y:S01]  /*12180*/  STG.E.U16 desc[UR36][R2.64], R22 ;  /* 0x0000001602007986 */ /* 0x0001e2000c101524 */
[----:B------:R-:W-:Y:S05]  /*12190*/  BRA `(.L_x_15268) ;  /* 0x0000000800f87947 */ /* 0x000fea0003800000 */
.L_x_15271:
        /* <DEDUP_REMOVED lines=10> */
.L_x_15274:
[----:B------:R-:W-:-:S05]  /*12240*/  HADD2.F32 R0, -RZ, R22.H0_H0 ;  /* 0x20000016ff007230 */ /* 0x000fca0000004100 */
[----:B------:R-:W-:-:S04]  /*12250*/  F2FP.F16.F32.PACK_AB R0, RZ, R0 ;  /* 0x00000000ff00723e */ /* 0x000fc800000000ff */
[----:B------:R-:W-:-:S05]  /*12260*/  PRMT R0, R0, 0x5410, RZ ;  /* 0x0000541000007816 */ /* 0x000fca00000000ff */
[----:B------:R0:W-:Y:S01]  /*12270*/  STG.E desc[UR36][R2.64], R0 ;  /* 0x0000000002007986 */ /* 0x0001e2000c101924 */
[----:B------:R-:W-:Y:S05]  /*12280*/  BRA `(.L_x_15268) ;  /* 0x0000000800bc7947 */ /* 0x000fea0003800000 */
.L_x_15273:
[----:B------:R-:W-:-:S05]  /*12290*/  HADD2.F32 R4, -RZ, R22.H0_H0 ;  /* 0x20000016ff047230 */ /* 0x000fca0000004100 */
[----:B------:R-:W-:-:S06]  /*122a0*/  FMUL.FTZ R4, R4, 1 ;  /* 0x3f80000004047820 */ /* 0x000fcc0000410000 */
[----:B------:R-:W0:Y:S02]  /*122b0*/  F2F.F64.F32 R4, R4 ;  /* 0x0000000400047310 */ /* 0x000e240000201800 */
[----:B0-----:R0:W-:Y:S01]  /*122c0*/  STG.E.64 desc[UR36][R2.64], R4 ;  /* 0x0000000402007986 */ /* 0x0011e2000c101b24 */
[----:B------:R-:W-:Y:S05]  /*122d0*/  BRA `(.L_x_15268) ;  /* 0x0000000800a87947 */ /* 0x000fea0003800000 */
.L_x_15263:
        /* <DEDUP_REMOVED lines=14> */
.L_x_15278:
        /* <DEDUP_REMOVED lines=18> */
.L_x_15281:
[----:B------:R-:W-:-:S04]  /*124e0*/  SHF.R.U32.HI R5, RZ, 0x18, R5 ;  /* 0x00000018ff057819 */ /* 0x000fc80000011605 */
[----:B------:R-:W-:-:S07]  /*124f0*/  LOP3.LUT R0, R0, 0x80, R5, 0xf8, !PT ;  /* 0x0000008000007812 */ /* 0x000fce00078ef805 */
.L_x_15280:
[----:B------:R-:W-:Y:S05]  /*12500*/  BSYNC.RECONVERGENT B0 ;  /* 0x0000000000007941 */ /* 0x000fea0003800200 */
.L_x_15279:
[----:B------:R0:W-:Y:S01]  /*12510*/  STG.E.U8 desc[UR36][R2.64], R0 ;  /* 0x0000000002007986 */ /* 0x0001e2000c101124 */
[----:B------:R-:W-:Y:S05]  /*12520*/  BRA `(.L_x_15268) ;  /* 0x0000000800147947 */ /* 0x000fea0003800000 */
.L_x_15277:
        /* <DEDUP_REMOVED lines=18> */
.L_x_15284:
[----:B------:R-:W-:-:S04]  /*12650*/  SHF.R.U32.HI R5, RZ, 0x18, R5 ;  /* 0x00000018ff057819 */ /* 0x000fc80000011605 */
[----:B------:R-:W-:-:S07]  /*12660*/  LOP3.LUT R0, R0, 0x80, R5, 0xf8, !PT ;  /* 0x0000008000007812 */ /* 0x000fce00078ef805 */
.L_x_15283:
[----:B------:R-:W-:Y:S05]  /*12670*/  BSYNC.RECONVERGENT B0 ;  /* 0x0000000000007941 */ /* 0x000fea0003800200 */
.L_x_15282:
[----:B------:R0:W-:Y:S01]  /*12680*/  STG.E.U8 desc[UR36][R2.64], R0 ;  /* 0x0000000002007986 */ /* 0x0001e2000c101124 */
[----:B------:R-:W-:Y:S05]  /*12690*/  BRA `(.L_x_15268) ;  /* 0x0000000400b87947 */ /* 0x000fea0003800000 */
.L_x_15276:
        /* <DEDUP_REMOVED lines=22> */
.L_x_15286:
[----:B------:R-:W-:-:S06]  /*12800*/  HADD2.F32 R4, -RZ, R22.H0_H0 ;  /* 0x20000016ff047230 */ /* 0x000fcc0000004100 */
[----:B------:R-:W0:Y:S02]  /*12810*/  F2I.U64.TRUNC R4, R4 ;  /* 0x0000000400047311 */ /* 0x000e24000020d800 */
[----:B0-----:R0:W-:Y:S01]  /*12820*/  STG.E.64 desc[UR36][R2.64], R4 ;  /* 0x0000000402007986 */ /* 0x0011e2000c101b24 */
[----:B------:R-:W-:Y:S05]  /*12830*/  BRA `(.L_x_15268) ;  /* 0x0000000400507947 */ /* 0x000fea0003800000 */
.L_x_15285:
[----:B------:R-:W-:-:S04]  /*12840*/  HADD2.F32 R22, -RZ, R22.H0_H0 ;  /* 0x20000016ff167230 */ /* 0x000fc80000004100 */
[----:B------:R-:W0:Y:S02]  /*12850*/  F2I.FTZ.U32.TRUNC.NTZ R5, R22 ;  /* 0x0000001600057305 */ /* 0x000e24000021f000 */
[----:B0-----:R0:W-:Y:S01]  /*12860*/  STG.E desc[UR36][R2.64], R5 ;  /* 0x0000000502007986 */ /* 0x0011e2000c101924 */
[----:B------:R-:W-:Y:S05]  /*12870*/  BRA `(.L_x_15268) ;  /* 0x0000000400407947 */ /* 0x000fea0003800000 */
.L_x_15275:
        /* <DEDUP_REMOVED lines=11> */
.L_x_15288:
[----:B------:R-:W-:Y:S01]  /*12930*/  HADD2.F32 R22, -RZ, R22.H0_H0 ;  /* 0x20000016ff167230 */ /* 0x000fe20000004100 */
[----:B------:R-:W-:-:S04]  /*12940*/  CS2R R6, SRZ ;  /* 0x0000000000067805 */ /* 0x000fc8000001ff00 */
[----:B------:R-:W-:-:S06]  /*12950*/  FMUL.FTZ R4, R22, 1 ;  /* 0x3f80000016047820 */ /* 0x000fcc0000410000 */
[----:B------:R-:W0:Y:S02]  /*12960*/  F2F.F64.F32 R4, R4 ;  /* 0x0000000400047310 */ /* 0x000e240000201800 */
[----:B0-----:R0:W-:Y:S01]  /*12970*/  STG.E.128 desc[UR36][R2.64], R4 ;  /* 0x0000000402007986 */ /* 0x0011e2000c101d24 */
[----:B------:R-:W-:Y:S05]  /*12980*/  BRA `(.L_x_15268) ;  /* 0x0000000000fc7947 */ /* 0x000fea0003800000 */
.L_x_15287:
[----:B------:R-:W-:-:S09]  /*12990*/  UISETP.NE.AND UP0, UPT, UR6, 0xf, UPT ;  /* 0x0000000f0600788c */ /* 0x000fd2000bf05270 */
[----:B------:R-:W-:Y:S05]  /*129a0*/  BRA.U !UP0, `(.L_x_15289) ;  /* 0x0000000108e87547 */ /* 0x000fea000b800000 */
[----:B------:R-:W-:-:S09]  /*129b0*/  UISETP.NE.AND UP0, UPT, UR6, 0x17, UPT ;  /* 0x000000170600788c */ /* 0x000fd2000bf05270 */
[----:B------:R-:W-:Y:S05]  /*129c0*/  BRA.U !UP0, `(.L_x_15290) ;  /* 0x0000000108907547 */ /* 0x000fea000b800000 */
[----:B------:R-:W-:-:S09]  /*129d0*/  UISETP.NE.AND UP0, UPT, UR6, 0x18, UPT ;  /* 0x000000180600788c */ /* 0x000fd2000bf05270 */
[----:B------:R-:W-:Y:S05]  /*129e0*/  BRA.U !UP0, `(.L_x_15291) ;  /* 0x0000000108447547 */ /* 0x000fea000b800000 */
.L_x_15267:
        /* <DEDUP_REMOVED lines=16> */
.L_x_15292:
[----:B------:R-:W-:Y:S05]  /*12af0*/  BRA `(.L_x_15268) ;  /* 0x0000000000a07947 */ /* 0x000fea0003800000 */
.L_x_15291:
        /* <DEDUP_REMOVED lines=13> */
.L_x_15294:
[----:B------:R-:W-:Y:S05]  /*12bd0*/  BSYNC.RECONVERGENT B0 ;  /* 0x0000000000007941 */ /* 0x000fea0003800200 */
.L_x_15293:
[----:B------:R-:W-:-:S05]  /*12be0*/  LOP3.LUT R5, R0, 0x80, R5, 0xf8, !PT ;  /* 0x0000008000057812 */ /* 0x000fca00078ef805 */
[----:B------:R0:W-:Y:S01]  /*12bf0*/  STG.E.U8 desc[UR36][R2.64], R5 ;  /* 0x0000000502007986 */ /* 0x0001e2000c101124 */
[----:B------:R-:W-:Y:S05]  /*12c00*/  BRA `(.L_x_15268) ;  /* 0x00000000005c7947 */ /* 0x000fea0003800000 */
.L_x_15290:
        /* <DEDUP_REMOVED lines=12> */
.L_x_15296:
[----:B------:R-:W-:Y:S01]  /*12cd0*/  IMAD.MOV.U32 R0, RZ, RZ, 0x7f ;  /* 0x0000007fff007424 */ /* 0x000fe200078e00ff */
[----:B------:R-:W-:-:S04]  /*12ce0*/  ISETP.GT.U32.AND P0, PT, R4, 0x7f800000, PT ;  /* 0x7f8000000400780c */ /* 0x000fc80003f04070 */
[----:B------:R-:W-:-:S09]  /*12cf0*/  SEL R0, R0, 0x7c, P0 ;  /* 0x0000007c00007807 */ /* 0x000fd20000000000 */
.L_x_15297:
[----:B------:R-:W-:Y:S05]  /*12d00*/  BSYNC.RECONVERGENT B0 ;  /* 0x0000000000007941 */ /* 0x000fea0003800200 */
.L_x_15295:
[----:B------:R-:W-:-:S04]  /*12d10*/  SHF.R.U32.HI R5, RZ, 0x18, R5 ;  /* 0x00000018ff057819 */ /* 0x000fc80000011605 */
[----:B------:R-:W-:-:S05]  /*12d20*/  LOP3.LUT R5, R0, 0x80, R5, 0xf8, !PT ;  /* 0x0000008000057812 */ /* 0x000fca00078ef805 */
[----:B------:R0:W-:Y:S01]  /*12d30*/  STG.E.U8 desc[UR36][R2.64], R5 ;  /* 0x0000000502007986 */ /* 0x0001e2000c101124 */
[----:B------:R-:W-:Y:S05]  /*12d40*/  BRA `(.L_x_15268) ;  /* 0x00000000000c7947 */ /* 0x000fea0003800000 */
.L_x_15289:
[----:B------:R-:W-:-:S05]  /*12d50*/  HADD2.F32 R0, -RZ, R22.H0_H0 ;  /* 0x20000016ff007230 */ /* 0x000fca0000004100 */
[----:B------:R-:W-:-:S05]  /*12d60*/  F2FP.BF16.F32.PACK_AB R0, RZ, R0 ;  /* 0x00000000ff00723e */ /* 0x000fca00000010ff */
[----:B------:R0:W-:Y:S02]  /*12d70*/  STG.E.U16 desc[UR36][R2.64], R0 ;  /* 0x0000000002007986 */ /* 0x0001e4000c101524 */
.L_x_15268:
[----:B------:R-:W-:-:S07]  /*12d80*/  VIADD R17, R17, 0x80 ;  /* 0x0000008011117836 */ /* 0x000fce0000000000 */
.L_x_15055:
[----:B------:R-:W-:Y:S05]  /*12d90*/  BSYNC.RECONVERGENT B7 ;  /* 0x0000000000077941 */ /* 0x000fea0003800200 */
.L_x_15054:
[----:B------:R-:W5:Y:S01]  /*12da0*/  LDCU UR4, c[0x0][0x380] ;  /* 0x00007000ff0477ac */ /* 0x000f620008000800 */
[----:B------:R-:W-:Y:S01]  /*12db0*/  BSSY.RECONVERGENT B7, `(.L_x_15298) ;  /* 0x0000961000077945 */ /* 0x000fe20003800200 */
[----:B-----5:R-:W-:-:S13]  /*12dc0*/  ISETP.GE.AND P0, PT, R17, UR4, PT ;  /* 0x0000000411007c0c */ /* 0x020fda000bf06270 */
[----:B------:R-:W-:Y:S05]  /*12dd0*/  @P0 BRA `(.L_x_15299) ;  /* 0x0000009400780947 */ /* 0x000fea0003800000 */
[----:B------:R-:W5:Y:S01]  /*12de0*/  LDCU UR4, c[0x0][0x388] ;  /* 0x00007100ff0477ac */ /* 0x000f620008000800 */
[----:B------:R-:W-:Y:S02]  /*12df0*/  CS2R R24, SRZ ;  /* 0x0000000000187805 */ /* 0x000fe4000001ff00 */
[----:B------:R-:W-:Y:S02]  /*12e00*/  MOV R26, RZ ;  /* 0x000000ff001a7202 */ /* 0x000fe40000000f00 */
[----:B0-----:R-:W-:Y:S01]  /*12e10*/  CS2R R22, SRZ ;  /* 0x0000000000167805 */ /* 0x001fe2000001ff00 */
        /* <DEDUP_REMOVED lines=8> */
[----:B------:R-:W5:Y:S01]  /*12ea0*/  LDCU.128 UR12, c[0x0][0x4c0] ;  /* 0x00009800ff0c77ac */ /* 0x000f620008000c00 */
[----:B------:R-:W5:Y:S01]  /*12eb0*/  LDCU.64 UR8, c[0x0][0x4b8] ;  /* 0x00009700ff0877ac */ /* 0x000f620008000a00 */
[----:B------:R-:W-:Y:S01]  /*12ec0*/  UISETP.NE.AND UP0, UPT, UR45, URZ, UPT ;  /* 0x000000ff2d00728c */ /* 0x000fe2000bf05270 */
[----:B-1--4-:R-:W-:-:S05]  /*12ed0*/  IMAD.HI.U32 R4, R17, UR4, R16 ;  /* 0x0000000411047c27 */ /* 0x012fca000f8e0010 */
[----:B--23--:R-:W-:Y:S01]  /*12ee0*/  SHF.R.U32.HI R5, RZ, UR5, R4 ;  /* 0x00000005ff057c19 */ /* 0x00cfe20008011604 */
[----:B------:R-:W1:Y:S03]  /*12ef0*/  LDCU.64 UR4, c[0x0][0x4d0] ;  /* 0x00009a00ff0477ac */ /* 0x000e660008000a00 */
[----:B------:R-:W-:-:S05]  /*12f00*/  IADD3 R24, PT, PT, -R5, RZ, RZ ;  /* 0x000000ff05187210 */ /* 0x000fca0007ffe1ff */
        /* <DEDUP_REMOVED lines=488> */
.L_x_15300:
        /* <DEDUP_REMOVED lines=19> */
.L_x_15304:
[----:B------:R-:W2:Y:S02]  /*14ec0*/  LDG.E.U8 R2, desc[UR36][R2.64] ;  /* 0x0000002402027981 */ /* 0x000ea4000c1e1100 */
[----:B--2---:R-:W-:-:S04]  /*14ed0*/  I2FP.F32.U32 R0, R2 ;  /* 0x0000000200007245 */ /* 0x004fc80000201000 */
[----:B------:R-:W-:-:S04]  /*14ee0*/  F2FP.F16.F32.PACK_AB R0, RZ, R0 ;  /* 0x00000000ff00723e */ /* 0x000fc800000000ff */
[----:B------:R-:W-:Y:S01]  /*14ef0*/  PRMT R18, R0, 0x7610, R18 ;  /* 0x0000761000127816 */ /* 0x000fe20000000012 */
[----:B------:R-:W-:Y:S06]  /*14f00*/  BRA `(.L_x_15306) ;  /* 0x0000000c00b47947 */ /* 0x000fec0003800000 */
.L_x_15303:
        /* <DEDUP_REMOVED lines=11> */
.L_x_15308:
[----:B------:R-:W2:Y:S02]  /*14fc0*/  LDG.E R2, desc[UR36][R2.64] ;  /* 0x0000002402027981 */ /* 0x000ea4000c1e1900 */
[----:B--2---:R-:W-:-:S04]  /*14fd0*/  I2FP.F32.S32 R0, R2 ;  /* 0x0000000200007245 */ /* 0x004fc80000201400 */
[----:B------:R-:W-:-:S04]  /*14fe0*/  F2FP.F16.F32.PACK_AB R0, RZ, R0 ;  /* 0x00000000ff00723e */ /* 0x000fc800000000ff */
[----:B------:R-:W-:Y:S01]  /*14ff0*/  PRMT R18, R0, 0x7610, R18 ;  /* 0x0000761000127816 */ /* 0x000fe20000000012 */
[----:B------:R-:W-:Y:S06]  /*15000*/  BRA `(.L_x_15306) ;  /* 0x0000000c00747947 */ /* 0x000fec0003800000 */
.L_x_15307:
[----:B------:R-:W2:Y:S02]  /*15010*/  LDG.E.U16 R2, desc[UR36][R2.64] ;  /* 0x0000002402027981 */ /* 0x000ea4000c1e1500 */
[----:B--2---:R-:W0:Y:S02]  /*15020*/  I2F.S16 R0, R2 ;  /* 0x0000000200007306 */ /* 0x004e240000101400 */
[----:B0-----:R-:W-:-:S04]  /*15030*/  F2FP.F16.F32.PACK_AB R0, RZ, R0 ;  /* 0x00000000ff00723e */ /* 0x001fc800000000ff */
[----:B------:R-:W-:Y:S01]  /*15040*/  PRMT R18, R0, 0x7610, R18 ;  /* 0x0000761000127816 */ /* 0x000fe20000000012 */
[----:B------:R-:W-:Y:S06]  /*15050*/  BRA `(.L_x_15306) ;  /* 0x0000000c00607947 */ /* 0x000fec0003800000 */
.L_x_15302:
        /* <DEDUP_REMOVED lines=9> */
.L_x_15310:
[----:B------:R0:W5:Y:S01]  /*150f0*/  LDG.E.U16 R18, desc[UR36][R2.64] ;  /* 0x0000002402127981 */ /* 0x000162000c1e1500 */
[----:B------:R-:W-:Y:S05]  /*15100*/  BRA `(.L_x_15306) ;  /* 0x0000000c00347947 */ /* 0x000fea0003800000 */
.L_x_15309:
        /* <DEDUP_REMOVED lines=9> */
.L_x_15312:
[----:B------:R1:W5:Y:S01]  /*151a0*/  LDG.E.U16 R18, desc[UR36][R2.64] ;  /* 0x0000002402127981 */ /* 0x000362000c1e1500 */
[----:B------:R-:W-:Y:S05]  /*151b0*/  BRA `(.L_x_15306) ;  /* 0x0000000c00087947 */ /* 0x000fea0003800000 */
.L_x_15311:
        /* <DEDUP_REMOVED lines=9> */
.L_x_15301:
        /* <DEDUP_REMOVED lines=14> */
.L_x_15315:
        /* <DEDUP_REMOVED lines=9> */
.L_x_15314:
        /* <DEDUP_REMOVED lines=27> */
.L_x_15317:
        /* <DEDUP_REMOVED lines=14> */
.L_x_15316:
[----:B------:R-:W2:Y:S02]  /*15650*/  LDG.E.U16 R0, desc[UR36][R2.64] ;  /* 0x0000002402007981 */ /* 0x000ea4000c1e1500 */
[----:B--2---:R-:W-:-:S05]  /*15660*/  IMAD.U32 R0, R0, 0x10000, RZ ;  /* 0x0001000000007824 */ /* 0x004fca00078e00ff */
[----:B------:R-:W-:-:S04]  /*15670*/  F2FP.F16.F32.PACK_AB R0, RZ, R0 ;  /* 0x00000000ff00723e */ /* 0x000fc800000000ff */
[----:B------:R-:W-:Y:S01]  /*15680*/  PRMT R18, R0, 0x7610, R18 ;  /* 0x0000761000127816 */ /* 0x000fe20000000012 */
[----:B------:R-:W-:Y:S06]  /*15690*/  BRA `(.L_x_15306) ;  /* 0x0000000400d07947 */ /* 0x000fec0003800000 */
.L_x_15313:
        /* <DEDUP_REMOVED lines=13> */
.L_x_15320:
        /* <DEDUP_REMOVED lines=21> */
.L_x_15324:
[----:B------:R-:W-:Y:S05]  /*158c0*/  BSYNC.RECONVERGENT B1 ;  /* 0x0000000000017941 */ /* 0x000fea0003800200 */
.L_x_15323:
[----:B------:R-:W-:Y:S01]  /*158d0*/  IMAD.SHL.U32 R0, R0, 0x100000, RZ ;  /* 0x0010000000007824 */ /* 0x000fe200078e00ff */
[----:B------:R-:W-:-:S04]  /*158e0*/  LEA R2, R2, 0x3b800000, 0x17 ;  /* 0x3b80000002027811 */ /* 0x000fc800078eb8ff */
[----:B------:R-:W-:-:S07]  /*158f0*/  LOP3.LUT R0, R2, R0, R7, 0xfe, !PT ;  /* 0x0000000002007212 */ /* 0x000fce00078efe07 */
.L_x_15322:
[----:B------:R-:W-:Y:S05]  /*15900*/  BSYNC.RECONVERGENT B0 ;  /* 0x0000000000007941 */ /* 0x000fea0003800200 */
.L_x_15321:
[----:B------:R-:W-:-:S04]  /*15910*/  F2FP.F16.F32.PACK_AB R0, RZ, R0 ;  /* 0x00000000ff00723e */ /* 0x000fc800000000ff */
[----:B------:R-:W-:Y:S01]  /*15920*/  PRMT R18, R0, 0x7610, R18 ;  /* 0x0000761000127816 */ /* 0x000fe20000000012 */
[----:B------:R-:W-:Y:S06]  /*15930*/  BRA `(.L_x_15306) ;  /* 0x0000000400287947 */ /* 0x000fec0003800000 */
.L_x_15319:
        /* <DEDUP_REMOVED lines=21> */
.L_x_15328:
[----:B------:R-:W-:Y:S05]  /*15a90*/  BSYNC.RECONVERGENT B1 ;  /* 0x0000000000017941 */ /* 0x000fea0003800200 */
.L_x_15327:
[----:B------:R-:W-:Y:S01]  /*15aa0*/  IMAD.SHL.U32 R0, R0, 0x200000, RZ ;  /* 0x0020000000007824 */ /* 0x000fe200078e00ff */
[----:B------:R-:W-:-:S04]  /*15ab0*/  LEA R2, R2, 0x37800000, 0x17 ;  /* 0x3780000002027811 */ /* 0x000fc800078eb8ff */
[----:B------:R-:W-:-:S07]  /*15ac0*/  LOP3.LUT R0, R2, R0, R7, 0xfe, !PT ;  /* 0x0000000002007212 */ /* 0x000fce00078efe07 */
.L_x_15326:
[----:B------:R-:W-:Y:S05]  /*15ad0*/  BSYNC.RECONVERGENT B0 ;  /* 0x0000000000007941 */ /* 0x000fea0003800200 */
.L_x_15325:
[----:B------:R-:W-:-:S04]  /*15ae0*/  F2FP.F16.F32.PACK_AB R0, RZ, R0 ;  /* 0x00000000ff00723e */ /* 0x000fc800000000ff */
[----:B------:R-:W-:Y:S01]  /*15af0*/  PRMT R18, R0, 0x7610, R18 ;  /* 0x0000761000127816 */ /* 0x000fe20000000012 */
[----:B------:R-:W-:Y:S06]  /*15b00*/  BRA `(.L_x_15306) ;  /* 0x0000000000b47947 */ /* 0x000fec0003800000 */
.L_x_15318:
        /* <DEDUP_REMOVED lines=14> */
.L_x_15332:
[----:B------:R-:W-:Y:S05]  /*15bf0*/  BSYNC.RECONVERGENT B0 ;  /* 0x0000000000007941 */ /* 0x000fea0003800200 */
.L_x_15331:
[----:B------:R-:W-:-:S04]  /*15c00*/  F2FP.F16.F32.PACK_AB R0, RZ, R0 ;  /* 0x00000000ff00723e */ /* 0x000fc800000000ff */
[----:B------:R-:W-:Y:S01]  /*15c10*/  PRMT R18, R0, 0x7610, R18 ;  /* 0x0000761000127816 */ /* 0x000fe20000000012 */
[----:B------:R-:W-:Y:S06]  /*15c20*/  BRA `(.L_x_15306) ;  /* 0x00000000006c7947 */ /* 0x000fec0003800000 */
.L_x_15305:
        /* <DEDUP_REMOVED lines=16> */
.L_x_15333:
[----:B------:R-:W-:Y:S01]  /*15d30*/  PRMT R18, RZ, 0x7610, R18 ;  /* 0x00007610ff127816 */ /* 0x000fe20000000012 */
[----:B------:R-:W-:Y:S06]  /*15d40*/  BRA `(.L_x_15306) ;  /* 0x0000000000247947 */ /* 0x000fec0003800000 */
.L_x_15330:
[----:B------:R-:W2:Y:S02]  /*15d50*/  LDG.E.64 R2, desc[UR36][R2.64] ;  /* 0x0000002402027981 */ /* 0x000ea4000c1e1b00 */
[----:B--2---:R-:W0:Y:S02]  /*15d60*/  I2F.U64 R0, R2 ;  /* 0x0000000200007312 */ /* 0x004e240000301000 */
[----:B0-----:R-:W-:-:S04]  /*15d70*/  F2FP.F16.F32.PACK_AB R0, RZ, R0 ;  /* 0x00000000ff00723e */ /* 0x001fc800000000ff */
[----:B------:R-:W-:Y:S01]  /*15d80*/  PRMT R18, R0, 0x7610, R18 ;  /* 0x0000761000127816 */ /* 0x000fe20000000012 */
[----:B------:R-:W-:Y:S06]  /*15d90*/  BRA `(.L_x_15306) ;  /* 0x0000000000107947 */ /* 0x000fec0003800000 */
.L_x_15329:
[----:B------:R-:W2:Y:S02]  /*15da0*/  LDG.E R2, desc[UR36][R2.64] ;  /* 0x0000002402027981 */ /* 0x000ea4000c1e1900 */
[----:B--2---:R-:W-:-:S04]  /*15db0*/  I2FP.F32.U32 R0, R2 ;  /* 0x0000000200007245 */ /* 0x004fc80000201000 */
[----:B------:R-:W-:-:S04]  /*15dc0*/  F2FP.F16.F32.PACK_AB R0, RZ, R0 ;  /* 0x00000000ff00723e */ /* 0x000fc800000000ff */
[----:B------:R-:W-:-:S07]  /*15dd0*/  PRMT R18, R0, 0x7610, R18 ;  /* 0x0000761000127816 */ /* 0x000fce0000000012 */
.L_x_15306:
        /* <DEDUP_REMOVED lines=19> */
.L_x_15337:
[----:B------:R-:W2:Y:S02]  /*15f10*/  LDG.E.U8 R2, desc[UR36][R2.64] ;  /* 0x0000002402027981 */ /* 0x000ea4000c1e1100 */
[----:B--2---:R-:W-:-:S04]  /*15f20*/  I2FP.F32.U32 R0, R2 ;  /* 0x0000000200007245 */ /* 0x004fc80000201000 */
[----:B------:R-:W-:-:S04]  /*15f30*/  F2FP.F16.F32.PACK_AB R0, RZ, R0 ;  /* 0x00000000ff00723e */ /* 0x000fc800000000ff */
[----:B------:R-:W-:Y:S01]  /*15f40*/  PRMT R19, R0, 0x7610, R19 ;  /* 0x0000761000137816 */ /* 0x000fe20000000013 */
[----:B------:R-:W-:Y:S06]  /*15f50*/  BRA `(.L_x_15339) ;  /* 0x0000000c00b47947 */ /* 0x000fec0003800000 */
.L_x_15336:
        /* <DEDUP_REMOVED lines=11> */
.L_x_15341:
[----:B------:R-:W2:Y:S02]  /*16010*/  LDG.E R2, desc[UR36][R2.64] ;  /* 0x0000002402027981 */ /* 0x000ea4000c1e1900 */
[----:B--2---:R-:W-:-:S04]  /*16020*/  I2FP.F32.S32 R0, R2 ;  /* 0x0000000200007245 */ /* 0x004fc80000201400 */
[----:B------:R-:W-:-:S04]  /*16030*/  F2FP.F16.F32.PACK_AB R0, RZ, R0 ;  /* 0x00000000ff00723e */ /* 0x000fc800000000ff */
[----:B------:R-:W-:Y:S01]  /*16040*/  PRMT R19, R0, 0x7610, R19 ;  /* 0x0000761000137816 */ /* 0x000fe20000000013 */
[----:B------:R-:W-:Y:S06]  /*16050*/  BRA `(.L_x_15339) ;  /* 0x0000000c00747947 */ /* 0x000fec0003800000 */
.L_x_15340:
[----:B------:R-:W2:Y:S02]  /*16060*/  LDG.E.U16 R2, desc[UR36][R2.64] ;  /* 0x0000002402027981 */ /* 0x000ea4000c1e1500 */
[----:B--2---:R-:W0:Y:S02]  /*16070*/  I2F.S16 R0, R2 ;  /* 0x0000000200007306 */ /* 0x004e240000101400 */
[----:B0-----:R-:W-:-:S04]  /*16080*/  F2FP.F16.F32.PACK_AB R0, RZ, R0 ;  /* 0x00000000ff00723e */ /* 0x001fc800000000ff */
[----:B------:R-:W-:Y:S01]  /*16090*/  PRMT R19, R0, 0x7610, R19 ;  /* 0x0000761000137816 */ /* 0x000fe20000000013 */
[----:B------:R-:W-:Y:S06]  /*160a0*/  BRA `(.L_x_15339) ;  /* 0x0000000c00607947 */ /* 0x000fec0003800000 */
.L_x_15335:
        /* <DEDUP_REMOVED lines=9> */
.L_x_15343:
[----:B------:R0:W5:Y:S01]  /*16140*/  LDG.E.U16 R19, desc[UR36][R2.64] ;  /* 0x0000002402137981 */ /* 0x000162000c1e1500 */
[----:B------:R-:W-:Y:S05]  /*16150*/  BRA `(.L_x_15339) ;  /* 0x0000000c00347947 */ /* 0x000fea0003800000 */
.L_x_15342:
        /* <DEDUP_REMOVED lines=9> */
.L_x_15345:
[----:B------:R1:W5:Y:S01]  /*161f0*/  LDG.E.U16 R19, desc[UR36][R2.64] ;  /* 0x0000002402137981 */ /* 0x000362000c1e1500 */
[----:B------:R-:W-:Y:S05]  /*16200*/  BRA `(.L_x_15339) ;  /* 0x0000000c00087947 */ /* 0x000fea0003800000 */
.L_x_15344:
        /* <DEDUP_REMOVED lines=9> */
.L_x_15334:
        /* <DEDUP_REMOVED lines=14> */
.L_x_15348:
        /* <DEDUP_REMOVED lines=9> */
.L_x_15347:
        /* <DEDUP_REMOVED lines=27> */
.L_x_15350:
        /* <DEDUP_REMOVED lines=14> */
.L_x_15349:
[----:B------:R-:W2:Y:S02]  /*166a0*/  LDG.E.U16 R0, desc[UR36][R2.64] ;  /* 0x0000002402007981 */ /* 0x000ea4000c1e1500 */
[----:B--2---:R-:W-:-:S05]  /*166b0*/  IMAD.U32 R0, R0, 0x10000, RZ ;  /* 0x0001000000007824 */ /* 0x004fca00078e00ff */
[----:B------:R-:W-:-:S04]  /*166c0*/  F2FP.F16.F32.PACK_AB R0, RZ, R0 ;  /* 0x00000000ff00723e */ /* 0x000fc800000000ff */
[----:B------:R-:W-:Y:S01]  /*166d0*/  PRMT R19, R0, 0x7610, R19 ;  /* 0x0000761000137816 */ /* 0x000fe20000000013 */
[----:B------:R-:W-:Y:S06]  /*166e0*/  BRA `(.L_x_15339) ;  /* 0x0000000400d07947 */ /* 0x000fec0003800000 */
.L_x_15346:
        /* <DEDUP_REMOVED lines=13> */
.L_x_15353:
        /* <DEDUP_REMOVED lines=21> */
.L_x_15357:
[----:B------:R-:W-:Y:S05]  /*16910*/  BSYNC.RECONVERGENT B1 ;  /* 0x0000000000017941 */ /* 0x000fea0003800200 */
.L_x_15356:
[----:B------:R-:W-:Y:S01]  /*16920*/  IMAD.SHL.U32 R0, R0, 0x100000, RZ ;  /* 0x0010000000007824 */ /* 0x000fe200078e00ff */
[----:B------:R-:W-:-:S04]  /*16930*/  LEA R2, R2, 0x3b800000, 0x17 ;  /* 0x3b80000002027811 */ /* 0x000fc800078eb8ff */
[----:B------:R-:W-:-:S07]  /*16940*/  LOP3.LUT R0, R2, R0, R7, 0xfe, !PT ;  /* 0x0000000002007212 */ /* 0x000fce00078efe07 */
.L_x_15355:
[----:B------:R-:W-:Y:S05]  /*16950*/  BSYNC.RECONVERGENT B0 ;  /* 0x0000000000007941 */ /* 0x000fea0003800200 */
.L_x_15354:
[----:B------:R-:W-:-:S04]  /*16960*/  F2FP.F16.F32.PACK_AB R0, RZ, R0 ;  /* 0x00000000ff00723e */ /* 0x000fc800000000ff */
[----:B------:R-:W-:Y:S01]  /*16970*/  PRMT R19, R0, 0x7610, R19 ;  /* 0x0000761000137816 */ /* 0x000fe20000000013 */
[----:B------:R-:W-:Y:S06]  /*16980*/  BRA `(.L_x_15339) ;  /* 0x0000000400287947 */ /* 0x000fec0003800000 */
.L_x_15352:
        /* <DEDUP_REMOVED lines=21> */
.L_x_15361:
[----:B------:R-:W-:Y:S05]  /*16ae0*/  BSYNC.RECONVERGENT B1 ;  /* 0x0000000000017941 */ /* 0x000fea0003800200 */
.L_x_15360:
[----:B------:R-:W-:Y:S01]  /*16af0*/  IMAD.SHL.U32 R0, R0, 0x200000, RZ ;  /* 0x0020000000007824 */ /* 0x000fe200078e00ff */
[----:B------:R-:W-:-:S04]  /*16b00*/  LEA R2, R2, 0x37800000, 0x17 ;  /* 0x3780000002027811 */ /* 0x000fc800078eb8ff */
[----:B------:R-:W-:-:S07]  /*16b10*/  LOP3.LUT R0, R2, R0, R7, 0xfe, !PT ;  /* 0x0000000002007212 */ /* 0x000fce00078efe07 */
.L_x_15359:
[----:B------:R-:W-:Y:S05]  /*16b20*/  BSYNC.RECONVERGENT B0 ;  /* 0x0000000000007941 */ /* 0x000fea0003800200 */
.L_x_15358:
[----:B------:R-:W-:-:S04]  /*16b30*/  F2FP.F16.F32.PACK_AB R0, RZ, R0 ;  /* 0x00000000ff00723e */ /* 0x000fc800000000ff */
[----:B------:R-:W-:Y:S01]  /*16b40*/  PRMT R19, R0, 0x7610, R19 ;  /* 0x0000761000137816 */ /* 0x000fe20000000013 */
[----:B------:R-:W-:Y:S06]  /*16b50*/  BRA `(.L_x_15339) ;  /* 0x0000000000b47947 */ /* 0x000fec0003800000 */
.L_x_15351:
        /* <DEDUP_REMOVED lines=14> */
.L_x_15365:
[----:B------:R-:W-:Y:S05]  /*16c40*/  BSYNC.RECONVERGENT B0 ;  /* 0x0000000000007941 */ /* 0x000fea0003800200 */
.L_x_15364:
[----:B------:R-:W-:-:S04]  /*16c50*/  F2FP.F16.F32.PACK_AB R0, RZ, R0 ;  /* 0x00000000ff00723e */ /* 0x000fc800000000ff */
[----:B------:R-:W-:Y:S01]  /*16c60*/  PRMT R19, R0, 0x7610, R19 ;  /* 0x0000761000137816 */ /* 0x000fe20000000013 */
[----:B------:R-:W-:Y:S06]  /*16c70*/  BRA `(.L_x_15339) ;  /* 0x00000000006c7947 */ /* 0x000fec0003800000 */
.L_x_15338:
        /* <DEDUP_REMOVED lines=16> */
.L_x_15366:
[----:B------:R-:W-:Y:S01]  /*16d80*/  PRMT R19, RZ, 0x7610, R19 ;  /* 0x00007610ff137816 */ /* 0x000fe20000000013 */
[----:B------:R-:W-:Y:S06]  /*16d90*/  BRA `(.L_x_15339) ;  /* 0x0000000000247947 */ /* 0x000fec0003800000 */
.L_x_15363:
[----:B------:R-:W2:Y:S02]  /*16da0*/  LDG.E.64 R2, desc[UR36][R2.64] ;  /* 0x0000002402027981 */ /* 0x000ea4000c1e1b00 */
[----:B--2---:R-:W0:Y:S02]  /*16db0*/  I2F.U64 R0, R2 ;  /* 0x0000000200007312 */ /* 0x004e240000301000 */
[----:B0-----:R-:W-:-:S04]  /*16dc0*/  F2FP.F16.F32.PACK_AB R0, RZ, R0 ;  /* 0x00000000ff00723e */ /* 0x001fc800000000ff */
[----:B------:R-:W-:Y:S01]  /*16dd0*/  PRMT R19, R0, 0x7610, R19 ;  /* 0x0000761000137816 */ /* 0x000fe20000000013 */
[----:B------:R-:W-:Y:S06]  /*16de0*/  BRA `(.L_x_15339) ;  /* 0x0000000000107947 */ /* 0x000fec0003800000 */
.L_x_15362:
[----:B------:R-:W2:Y:S02]  /*16df0*/  LDG.E R2, desc[UR36][R2.64] ;  /* 0x0000002402027981 */ /* 0x000ea4000c1e1900 */
[----:B--2---:R-:W-:-:S04]  /*16e00*/  I2FP.F32.U32 R0, R2 ;  /* 0x0000000200007245 */ /* 0x004fc80000201000 */
[----:B------:R-:W-:-:S04]  /*16e10*/  F2FP.F16.F32.PACK_AB R0, RZ, R0 ;  /* 0x00000000ff00723e */ /* 0x000fc800000000ff */
[----:B------:R-:W-:-:S07]  /*16e20*/  PRMT R19, R0, 0x7610, R19 ;  /* 0x0000761000137816 */ /* 0x000fce0000000013 */
.L_x_15339:
        /* <DEDUP_REMOVED lines=18> */
.L_x_15371:
[----:B------:R-:W2:Y:S02]  /*16f50*/  LDG.E.U8 R2, desc[UR36][R2.64] ;  /* 0x0000002402027981 */ /* 0x000ea4000c1e1100 */
[----:B--2---:R-:W-:Y:S01]  /*16f60*/  I2FP.F32.U32 R22, R2 ;  /* 0x0000000200167245 */ /* 0x004fe20000201000 */
[----:B------:R-:W-:Y:S06]  /*16f70*/  BRA `(.L_x_15373) ;  /* 0x0000000c00247947 */ /* 0x000fec0003800000 */
.L_x_15370:
        /* <DEDUP_REMOVED lines=9> */
.L_x_15375:
[----:B------:R-:W2:Y:S02]  /*17010*/  LDG.E R2, desc[UR36][R2.64] ;  /* 0x0000002402027981 */ /* 0x000ea4000c1e1900 */
[----:B--2---:R-:W-:Y:S01]  /*17020*/  I2FP.F32.S32 R22, R2 ;  /* 0x0000000200167245 */ /* 0x004fe20000201400 */
[----:B------:R-:W-:Y:S06]  /*17030*/  BRA `(.L_x_15373) ;  /* 0x0000000800f47947 */ /* 0x000fec0003800000 */
.L_x_15374:
[----:B------:R-:W2:Y:S02]  /*17040*/  LDG.E.U16 R2, desc[UR36][R2.64] ;  /* 0x0000002402027981 */ /* 0x000ea4000c1e1500 */
[----:B--2---:R0:W1:Y:S01]  /*17050*/  I2F.S16 R22, R2 ;  /* 0x0000000200167306 */ /* 0x0040620000101400 */
[----:B------:R-:W-:Y:S05]  /*17060*/  BRA `(.L_x_15373) ;  /* 0x0000000800e87947 */ /* 0x000fea0003800000 */
.L_x_15369:
        /* <DEDUP_REMOVED lines=8> */
.L_x_15377:
[----:B------:R-:W2:Y:S02]  /*170f0*/  LDG.E.U16 R2, desc[UR36][R2.64] ;  /* 0x0000002402027981 */ /* 0x000ea4000c1e1500 */
[----:B--2---:R-:W-:Y:S01]  /*17100*/  HADD2.F32 R22, -RZ, R2.H0_H0 ;  /* 0x20000002ff167230 */ /* 0x004fe20000004100 */
[----:B------:R-:W-:Y:S06]  /*17110*/  BRA `(.L_x_15373) ;  /* 0x0000000800bc7947 */ /* 0x000fec0003800000 */
.L_x_15376:
        /* <DEDUP_REMOVED lines=8> */
.L_x_15379:
[----:B------:R-:W2:Y:S02]  /*171a0*/  LDG.E.U16 R2, desc[UR36][R2.64] ;  /* 0x0000002402027981 */ /* 0x000ea4000c1e1500 */
[----:B--2---:R-:W-:Y:S01]  /*171b0*/  HADD2.F32 R22, -RZ, R2.H0_H0 ;  /* 0x20000002ff167230 */ /* 0x004fe20000004100 */
[----:B------:R-:W-:Y:S06]  /*171c0*/  BRA `(.L_x_15373) ;  /* 0x0000000800907947 */ /* 0x000fec0003800000 */
.L_x_15378:
[----:B------:R-:W2:Y:S01]  /*171d0*/  LDG.E.64 R2, desc[UR36][R2.64] ;  /* 0x0000002402027981 */ /* 0x000ea2000c1e1b00 */
[----:B------:R-:W-:Y:S01]  /*171e0*/  UMOV UR4, 0xf0000000 ;  /* 0xf000000000047882 */ /* 0x000fe20000000000 */
[----:B------:R-:W-:Y:S01]  /*171f0*/  UMOV UR5, 0x380fffff ;  /* 0x380fffff00057882 */ /* 0x000fe20000000000 */
[----:B--2---:R-:W0:Y:S01]  /*17200*/  F2F.F32.F64 R22, R2 ;  /* 0x0000000200167310 */ /* 0x004e220000301000 */
[----:B------:R-:W-:-:S14]  /*17210*/  DSETP.GEU.AND P0, PT, |R2|, UR4, PT ;  /* 0x0000000402007e2a */ /* 0x000fdc000bf0e200 */
[----:B0-----:R-:W-:Y:S01]  /*17220*/  @!P0 FMUL R22, R22, 1.175494350822287508e-38 ;  /* 0x0080000016168820 */ /* 0x001fe20000400000 */
[----:B------:R-:W-:Y:S06]  /*17230*/  BRA `(.L_x_15373) ;  /* 0x0000000800747947 */ /* 0x000fec0003800000 */
.L_x_15368:
        /* <DEDUP_REMOVED lines=12> */
.L_x_15382:
[----:B------:R-:W2:Y:S01]  /*17300*/  LDG.E.64 R2, desc[UR36][R2.64] ;  /* 0x0000002402027981 */ /* 0x000ea2000c1e1b00 */
[----:B------:R-:W-:Y:S01]  /*17310*/  UMOV UR4, 0xf0000000 ;  /* 0xf000000000047882 */ /* 0x000fe20000000000 */
[----:B------:R-:W-:Y:S01]  /*17320*/  UMOV UR5, 0x380fffff ;  /* 0x380fffff00057882 */ /* 0x000fe20000000000 */
[----:B--2---:R-:W0:Y:S01]  /*17330*/  F2F.F32.F64 R22, R2 ;  /* 0x0000000200167310 */ /* 0x004e220000301000 */
[----:B------:R-:W-:-:S14]  /*17340*/  DSETP.GEU.AND P0, PT, |R2|, UR4, PT ;  /* 0x0000000402007e2a */ /* 0x000fdc000bf0e200 */
[----:B0-----:R-:W-:Y:S01]  /*17350*/  @!P0 FMUL R22, R22, 1.175494350822287508e-38 ;  /* 0x0080000016168820 */ /* 0x001fe20000400000 */
[----:B------:R-:W-:Y:S06]  /*17360*/  BRA `(.L_x_15373) ;  /* 0x0000000800287947 */ /* 0x000fec0003800000 */
.L_x_15381:
        /* <DEDUP_REMOVED lines=25> */
.L_x_15384:
        /* <DEDUP_REMOVED lines=12> */
.L_x_15383:
[----:B------:R-:W2:Y:S02]  /*175c0*/  LDG.E.U16 R2, desc[UR36][R2.64] ;  /* 0x0000002402027981 */ /* 0x000ea4000c1e1500 */
[----:B--2---:R-:W-:Y:S01]  /*175d0*/  SHF.L.U32 R22, R2, 0x10, RZ ;  /* 0x0000001002167819 */ /* 0x004fe200000006ff */
[----:B------:R-:W-:Y:S06]  /*175e0*/  BRA `(.L_x_15373) ;  /* 0x0000000400887947 */ /* 0x000fec0003800000 */
.L_x_15380:
        /* <DEDUP_REMOVED lines=11> */
.L_x_15387:
        /* <DEDUP_REMOVED lines=20> */
.L_x_15389:
[----:B------:R-:W-:Y:S05]  /*177e0*/  BSYNC.RECONVERGENT B0 ;  /* 0x0000000000007941 */ /* 0x000fea0003800200 */
.L_x_15388:
[----:B------:R-:W-:Y:S02]  /*177f0*/  SHF.L.U32 R0, R0, 0x14, RZ ;  /* 0x0000001400007819 */ /* 0x000fe400000006ff */
[----:B------:R-:W-:-:S04]  /*17800*/  LEA R2, R2, 0x3b800000, 0x17 ;  /* 0x3b80000002027811 */ /* 0x000fc800078eb8ff */
[----:B------:R-:W-:Y:S01]  /*17810*/  LOP3.LUT R22, R2, R0, R7, 0xfe, !PT ;  /* 0x0000000002167212 */ /* 0x000fe200078efe07 */
[----:B------:R-:W-:Y:S06]  /*17820*/  BRA `(.L_x_15373) ;  /* 0x0000000000f87947 */ /* 0x000fec0003800000 */
.L_x_15386:
        /* <DEDUP_REMOVED lines=20> */
.L_x_15391:
[----:B------:R-:W-:Y:S05]  /*17970*/  BSYNC.RECONVERGENT B0 ;  /* 0x0000000000007941 */ /* 0x000fea0003800200 */
.L_x_15390:
[----:B------:R-:W-:Y:S02]  /*17980*/  SHF.L.U32 R0, R0, 0x15, RZ ;  /* 0x0000001500007819 */ /* 0x000fe400000006ff */
[----:B------:R-:W-:-:S04]  /*17990*/  LEA R2, R2, 0x37800000, 0x17 ;  /* 0x3780000002027811 */ /* 0x000fc800078eb8ff */
[----:B------:R-:W-:Y:S01]  /*179a0*/  LOP3.LUT R22, R2, R0, R7, 0xfe, !PT ;  /* 0x0000000002167212 */ /* 0x000fe200078efe07 */
[----:B------:R-:W-:Y:S06]  /*179b0*/  BRA `(.L_x_15373) ;  /* 0x0000000000947947 */ /* 0x000fec0003800000 */
.L_x_15385:
        /* <DEDUP_REMOVED lines=14> */
.L_x_15372:
        /* <DEDUP_REMOVED lines=16> */
.L_x_15394:
[----:B------:R-:W-:Y:S01]  /*17ba0*/  IMAD.MOV.U32 R22, RZ, RZ, RZ ;  /* 0x000000ffff167224 */ /* 0x000fe200078e00ff */
[----:B------:R-:W-:Y:S06]  /*17bb0*/  BRA `(.L_x_15373) ;  /* 0x0000000000147947 */ /* 0x000fec0003800000 */
.L_x_15393:
[----:B------:R-:W2:Y:S02]  /*17bc0*/  LDG.E.64 R2, desc[UR36][R2.64] ;  /* 0x0000002402027981 */ /* 0x000ea4000c1e1b00 */
[----:B--2---:R0:W1:Y:S01]  /*17bd0*/  I2F.U64 R22, R2 ;  /* 0x0000000200167312 */ /* 0x0040620000301000 */
[----:B------:R-:W-:Y:S05]  /*17be0*/  BRA `(.L_x_15373) ;  /* 0x0000000000087947 */ /* 0x000fea0003800000 */
.L_x_15392:
[----:B------:R-:W2:Y:S02]  /*17bf0*/  LDG.E R2, desc[UR36][R2.64] ;  /* 0x0000002402027981 */ /* 0x000ea4000c1e1900 */
[----:B--2---:R-:W-:-:S07]  /*17c00*/  I2FP.F32.U32 R22, R2 ;  /* 0x0000000200167245 */ /* 0x004fce0000201000 */
.L_x_15373:
[----:B------:R-:W-:Y:S05]  /*17c10*/  BSYNC.RECONVERGENT B6 ;  /* 0x0000000000067941 */ /* 0x000fea0003800200 */
.L_x_15367:
        /* <DEDUP_REMOVED lines=18> */
.L_x_15399:
[----:B------:R-:W2:Y:S02]  /*17d40*/  LDG.E.U8 R2, desc[UR36][R2.64] ;  /* 0x0000002402027981 */ /* 0x000ea4000c1e1100 */
[----:B--2---:R-:W-:Y:S01]  /*17d50*/  I2FP.F32.U32 R23, R2 ;  /* 0x0000000200177245 */ /* 0x004fe20000201000 */
[----:B------:R-:W-:Y:S06]  /*17d60*/  BRA `(.L_x_15401) ;  /* 0x0000000c00247947 */ /* 0x000fec0003800000 */
.L_x_15398:
        /* <DEDUP_REMOVED lines=9> */
.L_x_15403:
[----:B------:R-:W2:Y:S02]  /*17e00*/  LDG.E R2, desc[UR36][R2.64] ;  /* 0x0000002402027981 */ /* 0x000ea4000c1e1900 */
[----:B--2---:R-:W-:Y:S01]  /*17e10*/  I2FP.F32.S32 R23, R2 ;  /* 0x0000000200177245 */ /* 0x004fe20000201400 */
[----:B------:R-:W-:Y:S06]  /*17e20*/  BRA `(.L_x_15401) ;  /* 0x0000000800f47947 */ /* 0x000fec0003800000 */
.L_x_15402:
[----:B------:R-:W2:Y:S02]  /*17e30*/  LDG.E.U16 R2, desc[UR36][R2.64] ;  /* 0x0000002402027981 */ /* 0x000ea4000c1e1500 */
[----:B--2---:R0:W2:Y:S01]  /*17e40*/  I2F.S16 R23, R2 ;  /* 0x0000000200177306 */ /* 0x0040a20000101400 */
[----:B------:R-:W-:Y:S05]  /*17e50*/  BRA `(.L_x_15401) ;  /* 0x0000000800e87947 */ /* 0x000fea0003800000 */
.L_x_15397:
        /* <DEDUP_REMOVED lines=8> */
.L_x_15405:
[----:B------:R-:W2:Y:S02]  /*17ee0*/  LDG.E.U16 R2, desc[UR36][R2.64] ;  /* 0x0000002402027981 */ /* 0x000ea4000c1e1500 */
[----:B--2---:R-:W-:Y:S01]  /*17ef0*/  HADD2.F32 R23, -RZ, R2.H0_H0 ;  /* 0x20000002ff177230 */ /* 0x004fe20000004100 */
[----:B------:R-:W-:Y:S06]  /*17f00*/  BRA `(.L_x_15401) ;  /* 0x0000000800bc7947 */ /* 0x000fec0003800000 */
.L_x_15404:
        /* <DEDUP_REMOVED lines=8> */
.L_x_15407:
[----:B------:R-:W2:Y:S02]  /*17f90*/  LDG.E.U16 R2, desc[UR36][R2.64] ;  /* 0x0000002402027981 */ /* 0x000ea4000c1e1500 */
[----:B--2---:R-:W-:Y:S01]  /*17fa0*/  HADD2.F32 R23, -RZ, R2.H0_H0 ;  /* 0x20000002ff177230 */ /* 0x004fe20000004100 */
[----:B------:R-:W-:Y:S06]  /*17fb0*/  BRA `(.L_x_15401) ;  /* 0x0000000800907947 */ /* 0x000fec0003800000 */
.L_x_15406:
[----:B------:R-:W2:Y:S01]  /*17fc0*/  LDG.E.64 R2, desc[UR36][R2.64] ;  /* 0x0000002402027981 */ /* 0x000ea2000c1e1b00 */
[----:B------:R-:W-:Y:S01]  /*17fd0*/  UMOV UR4, 0xf0000000 ;  /* 0xf000000000047882 */ /* 0x000fe20000000000 */
[----:B------:R-:W-:Y:S01]  /*17fe0*/  UMOV UR5, 0x380fffff ;  /* 0x380fffff00057882 */ /* 0x000fe20000000000 */
[----:B--2---:R-:W0:Y:S01]  /*17ff0*/  F2F.F32.F64 R23, R2 ;  /* 0x0000000200177310 */ /* 0x004e220000301000 */
[----:B------:R-:W-:-:S14]  /*18000*/  DSETP.GEU.AND P0, PT, |R2|, UR4, PT ;  /* 0x0000000402007e2a */ /* 0x000fdc000bf0e200 */
[----:B0-----:R-:W-:Y:S01]  /*18010*/  @!P0 FMUL R23, R23, 1.175494350822287508e-38 ;  /* 0x0080000017178820 */ /* 0x001fe20000400000 */
[----:B------:R-:W-:Y:S06]  /*18020*/  BRA `(.L_x_15401) ;  /* 0x0000000800747947 */ /* 0x000fec0003800000 */
.L_x_15396:
        /* <DEDUP_REMOVED lines=12> */
.L_x_15410:
[----:B------:R-:W2:Y:S01]  /*180f0*/  LDG.E.64 R2, desc[UR36][R2.64] ;  /* 0x0000002402027981 */ /* 0x000ea2000c1e1b00 */
[----:B------:R-:W-:Y:S01]  /*18100*/  UMOV UR4, 0xf0000000 ;  /* 0xf000000000047882 */ /* 0x000fe20000000000 */
[----:B------:R-:W-:Y:S01]  /*18110*/  UMOV UR5, 0x380fffff ;  /* 0x380fffff00057882 */ /* 0x000fe20000000000 */
[----:B--2---:R-:W0:Y:S01]  /*18120*/  F2F.F32.F64 R23, R2 ;  /* 0x0000000200177310 */ /* 0x004e220000301000 */
[----:B------:R-:W-:-:S14]  /*18130*/  DSETP.GEU.AND P0, PT, |R2|, UR4, PT ;  /* 0x0000000402007e2a */ /* 0x000fdc000bf0e200 */
[----:B0-----:R-:W-:Y:S01]  /*18140*/  @!P0 FMUL R23, R23, 1.175494350822287508e-38 ;  /* 0x0080000017178820 */ /* 0x001fe20000400000 */
[----:B------:R-:W-:Y:S06]  /*18150*/  BRA `(.L_x_15401) ;  /* 0x0000000800287947 */ /* 0x000fec0003800000 */
.L_x_15409:
        /* <DEDUP_REMOVED lines=25> */
.L_x_15412:
        /* <DEDUP_REMOVED lines=12> */
.L_x_15411:
[----:B------:R-:W2:Y:S02]  /*183b0*/  LDG.E.U16 R2, desc[UR36][R2.64] ;  /* 0x0000002402027981 */ /* 0x000ea4000c1e1500 */
[----:B--2---:R-:W-:Y:S01]  /*183c0*/  IMAD.U32 R23, R2, 0x10000, RZ ;  /* 0x0001000002177824 */ /* 0x004fe200078e00ff */
[----:B------:R-:W-:Y:S06]  /*183d0*/  BRA `(.L_x_15401) ;  /* 0x0000000400887947 */ /* 0x000fec0003800000 */
.L_x_15408:
        /* <DEDUP_REMOVED lines=11> */
.L_x_15415:
        /* <DEDUP_REMOVED lines=20> */
.L_x_15417:
[----:B------:R-:W-:Y:S05]  /*185d0*/  BSYNC.RECONVERGENT B0 ;  /* 0x0000000000007941 */ /* 0x000fea0003800200 */
.L_x_15416:
[----:B------:R-:W-:Y:S01]  /*185e0*/  IMAD.SHL.U32 R0, R0, 0x100000, RZ ;  /* 0x0010000000007824 */ /* 0x000fe200078e00ff */
[----:B------:R-:W-:-:S04]  /*185f0*/  LEA R2, R2, 0x3b800000, 0x17 ;  /* 0x3b80000002027811 */ /* 0x000fc800078eb8ff */
[----:B------:R-:W-:Y:S01]  /*18600*/  LOP3.LUT R23, R2, R0, R23, 0xfe, !PT ;  /* 0x0000000002177212 */ /* 0x000fe200078efe17 */
[----:B------:R-:W-:Y:S06]  /*18610*/  BRA `(.L_x_15401) ;  /* 0x0000000000f87947 */ /* 0x000fec0003800000 */
.L_x_15414:
        /* <DEDUP_REMOVED lines=20> */
.L_x_15419:
[----:B------:R-:W-:Y:S05]  /*18760*/  BSYNC.RECONVERGENT B0 ;  /* 0x0000000000007941 */ /* 0x000fea0003800200 */
.L_x_15418:
[----:B------:R-:W-:Y:S01]  /*18770*/  IMAD.SHL.U32 R0, R0, 0x200000, RZ ;  /* 0x0020000000007824 */ /* 0x000fe200078e00ff */
[----:B------:R-:W-:-:S04]  /*18780*/  LEA R2, R2, 0x37800000, 0x17 ;  /* 0x3780000002027811 */ /* 0x000fc800078eb8ff */
[----:B------:R-:W-:Y:S01]  /*18790*/  LOP3.LUT R23, R2, R0, R23, 0xfe, !PT ;  /* 0x0000000002177212 */ /* 0x000fe200078efe17 */
[----:B------:R-:W-:Y:S06]  /*187a0*/  BRA `(.L_x_15401) ;  /* 0x0000000000947947 */ /* 0x000fec0003800000 */
.L_x_15413:
        /* <DEDUP_REMOVED lines=14> */
.L_x_15400:
        /* <DEDUP_REMOVED lines=9> */
[----:B------:R-:W-:Y:S01]  /*18920*/  IMAD.U32 R5, RZ, RZ, UR5 ;  /* 0x00000005ff057e24 */ /* 0x000fe2000f8e00ff */
[----:B--2---:R-:W-:Y:S01]  /*18930*/  MOV R6, UR6 ;  /* 0x0000000600067c02 */ /* 0x004fe20008000f00 */
[----:B------:R-:W-:-:S02]  /*18940*/  IMAD.U32 R7, RZ, RZ, UR7 ;  /* 0x00000007ff077e24 */ /* 0x000fc4000f8e00ff */
[----:B-1----:R-:W-:Y:S02]  /*18950*/  IMAD.U32 R10, RZ, RZ, UR8 ;  /* 0x00000008ff0a7e24 */ /* 0x002fe4000f8e00ff */
[----:B------:R-:W-:-:S07]  /*18960*/  IMAD.U32 R11, RZ, RZ, UR9 ;  /* 0x00000009ff0b7e24 */ /* 0x000fce000f8e00ff */
[----:B------:R-:W-:-:S07]  /*18970*/  LEPC R20, `(.L_x_15422) ;  /* 0x000000001014794e */ /* 0x000fce0000000000 */
[----:B---345:R-:W-:Y:S05]  /*18980*/  CALL.ABS.NOINC R2 ;  /* 0x0000000002007343 */ /* 0x038fea0003c00000 */
.L_x_15422:
[----:B------:R-:W-:Y:S01]  /*18990*/  IMAD.MOV.U32 R23, RZ, RZ, RZ ;  /* 0x000000ffff177224 */ /* 0x000fe200078e00ff */
[----:B------:R-:W-:Y:S06]  /*189a0*/  BRA `(.L_x_15401) ;  /* 0x0000000000147947 */ /* 0x000fec0003800000 */
.L_x_15421:
[----:B------:R-:W2:Y:S02]  /*189b0*/  LDG.E.64 R2, desc[UR36][R2.64] ;  /* 0x0000002402027981 */ /* 0x000ea4000c1e1b00 */
[----:B--2---:R0:W2:Y:S01]  /*189c0*/  I2F.U64 R23, R2 ;  /* 0x0000000200177312 */ /* 0x0040a20000301000 */
[----:B------:R-:W-:Y:S05]  /*189d0*/  BRA `(.L_x_15401) ;  /* 0x0000000000087947 */ /* 0x000fea0003800000 */
.L_x_15420:
[----:B------:R-:W2:Y:S02]  /*189e0*/  LDG.E R2, desc[UR36][R2.64] ;  /* 0x0000002402027981 */ /* 0x000ea4000c1e1900 */
[----:B--2---:R-:W-:-:S07]  /*189f0*/  I2FP.F32.U32 R23, R2 ;  /* 0x0000000200177245 */ /* 0x004fce0000201000 */
.L_x_15401:
[----:B------:R-:W-:Y:S05]  /*18a00*/  BSYNC.RECONVERGENT B6 ;  /* 0x0000000000067941 */ /* 0x000fea0003800200 */
.L_x_15395:
        /* <DEDUP_REMOVED lines=18> */
.L_x_15427:
[----:B------:R-:W4:Y:S02]  /*18b30*/  LDG.E.U8 R2, desc[UR36][R2.64] ;  /* 0x0000002402027981 */ /* 0x000f24000c1e1100 */
[----:B----4-:R-:W-:Y:S01]  /*18b40*/  I2FP.F32.U32 R25, R2 ;  /* 0x0000000200197245 */ /* 0x010fe20000201000 */
[----:B------:R-:W-:Y:S06]  /*18b50*/  BRA `(.L_x_15429) ;  /* 0x0000000c00247947 */ /* 0x000fec0003800000 */
.L_x_15426:
        /* <DEDUP_REMOVED lines=9> */
.L_x_15431:
[----:B------:R-:W4:Y:S02]  /*18bf0*/  LDG.E R2, desc[UR36][R2.64] ;  /* 0x0000002402027981 */ /* 0x000f24000c1e1900 */
[----:B----4-:R-:W-:Y:S01]  /*18c00*/  I2FP.F32.S32 R25, R2 ;  /* 0x0000000200197245 */ /* 0x010fe20000201400 */
[----:B------:R-:W-:Y:S06]  /*18c10*/  BRA `(.L_x_15429) ;  /* 0x0000000800f47947 */ /* 0x000fec0003800000 */
.L_x_15430:
[----:B------:R-:W4:Y:S02]  /*18c20*/  LDG.E.U16 R2, desc[UR36][R2.64] ;  /* 0x0000002402027981 */ /* 0x000f24000c1e1500 */
[----:B----4-:R0:W4:Y:S01]  /*18c30*/  I2F.S16 R25, R2 ;  /* 0x0000000200197306 */ /* 0x0101220000101400 */
[----:B------:R-:W-:Y:S05]  /*18c40*/  BRA `(.L_x_15429) ;  /* 0x0000000800e87947 */ /* 0x000fea0003800000 */
.L_x_15425:
        /* <DEDUP_REMOVED lines=8> */
.L_x_15433:
[----:B------:R-:W4:Y:S02]  /*18cd0*/  LDG.E.U16 R2, desc[UR36][R2.64] ;  /* 0x0000002402027981 */ /* 0x000f24000c1e1500 */
[----:B----4-:R-:W-:Y:S01]  /*18ce0*/  HADD2.F32 R25, -RZ, R2.H0_H0 ;  /* 0x20000002ff197230 */ /* 0x010fe20000004100 */
[----:B------:R-:W-:Y:S06]  /*18cf0*/  BRA `(.L_x_15429) ;  /* 0x0000000800bc7947 */ /* 0x000fec0003800000 */
.L_x_15432:
        /* <DEDUP_REMOVED lines=8> */
.L_x_15435:
[----:B------:R-:W4:Y:S02]  /*18d80*/  LDG.E.U16 R2, desc[UR36][R2.64] ;  /* 0x0000002402027981 */ /* 0x000f24000c1e1500 */
[----:B----4-:R-:W-:Y:S01]  /*18d90*/  HADD2.F32 R25, -RZ, R2.H0_H0 ;  /* 0x20000002ff197230 */ /* 0x010fe20000004100 */
[----:B------:R-:W-:Y:S06]  /*18da0*/  BRA `(.L_x_15429) ;  /* 0x0000000800907947 */ /* 0x000fec0003800000 */
.L_x_15434:
[----:B------:R-:W4:Y:S01]  /*18db0*/  LDG.E.64 R2, desc[UR36][R2.64] ;  /* 0x0000002402027981 */ /* 0x000f22000c1e1b00 */
[----:B------:R-:W-:Y:S01]  /*18dc0*/  UMOV UR4, 0xf0000000 ;  /* 0xf000000000047882 */ /* 0x000fe20000000000 */
[----:B------:R-:W-:Y:S01]  /*18dd0*/  UMOV UR5, 0x380fffff ;  /* 0x380fffff00057882 */ /* 0x000fe20000000000 */
[----:B----4-:R-:W0:Y:S01]  /*18de0*/  F2F.F32.F64 R25, R2 ;  /* 0x0000000200197310 */ /* 0x010e220000301000 */
[----:B------:R-:W-:-:S14]  /*18df0*/  DSETP.GEU.AND P0, PT, |R2|, UR4, PT ;  /* 0x0000000402007e2a */ /* 0x000fdc000bf0e200 */
[----:B0-----:R-:W-:Y:S01]  /*18e00*/  @!P0 FMUL R25, R25, 1.175494350822287508e-38 ;  /* 0x0080000019198820 */ /* 0x001fe20000400000 */
[----:B------:R-:W-:Y:S06]  /*18e10*/  BRA `(.L_x_15429) ;  /* 0x0000000800747947 */ /* 0x000fec0003800000 */
.L_x_15424:
        /* <DEDUP_REMOVED lines=12> */
.L_x_15438:
[----:B------:R-:W4:Y:S01]  /*18ee0*/  LDG.E.64 R2, desc[UR36][R2.64] ;  /* 0x0000002402027981 */ /* 0x000f22000c1e1b00 */
[----:B------:R-:W-:Y:S01]  /*18ef0*/  UMOV UR4, 0xf0000000 ;  /* 0xf000000000047882 */ /* 0x000fe20000000000 */
[----:B------:R-:W-:Y:S01]  /*18f00*/  UMOV UR5, 0x380fffff ;  /* 0x380fffff00057882 */ /* 0x000fe20000000000 */
[----:B----4-:R-:W0:Y:S01]  /*18f10*/  F2F.F32.F64 R25, R2 ;  /* 0x0000000200197310 */ /* 0x010e220000301000 */
[----:B------:R-:W-:-:S14]  /*18f20*/  DSETP.GEU.AND P0, PT, |R2|, UR4, PT ;  /* 0x0000000402007e2a */ /* 0x000fdc000bf0e200 */
[----:B0-----:R-:W-:Y:S01]  /*18f30*/  @!P0 FMUL R25, R25, 1.175494350822287508e-38 ;  /* 0x0080000019198820 */ /* 0x001fe20000400000 */
[----:B------:R-:W-:Y:S06]  /*18f40*/  BRA `(.L_x_15429) ;  /* 0x0000000800287947 */ /* 0x000fec0003800000 */
.L_x_15437:
        /* <DEDUP_REMOVED lines=25> */
.L_x_15440:
        /* <DEDUP_REMOVED lines=12> */
.L_x_15439:
[----:B------:R-:W4:Y:S02]  /*191a0*/  LDG.E.U16 R2, desc[UR36][R2.64] ;  /* 0x0000002402027981 */ /* 0x000f24000c1e1500 */
[----:B----4-:R-:W-:Y:S01]  /*191b0*/  IMAD.U32 R25, R2, 0x10000, RZ ;  /* 0x0001000002197824 */ /* 0x010fe200078e00ff */
[----:B------:R-:W-:Y:S06]  /*191c0*/  BRA `(.L_x_15429) ;  /* 0x0000000400887947 */ /* 0x000fec0003800000 */
.L_x_15436:
        /* <DEDUP_REMOVED lines=11> */
.L_x_15443:
        /* <DEDUP_REMOVED lines=20> */
.L_x_15445:
[----:B------:R-:W-:Y:S05]  /*193c0*/  BSYNC.RECONVERGENT B0 ;  /* 0x0000000000007941 */ /* 0x000fea0003800200 */
.L_x_15444:
[----:B------:R-:W-:Y:S01]  /*193d0*/  IMAD.SHL.U32 R0, R0, 0x100000, RZ ;  /* 0x0010000000007824 */ /* 0x000fe200078e00ff */
[----:B------:R-:W-:-:S04]  /*193e0*/  LEA R2, R2, 0x3b800000, 0x17 ;  /* 0x3b80000002027811 */ /* 0x000fc800078eb8ff */
[----:B------:R-:W-:Y:S01]  /*193f0*/  LOP3.LUT R25, R2, R0, R25, 0xfe, !PT ;  /* 0x0000000002197212 */ /* 0x000fe200078efe19 */
[----:B------:R-:W-:Y:S06]  /*19400*/  BRA `(.L_x_15429) ;  /* 0x0000000000f87947 */ /* 0x000fec0003800000 */
.L_x_15442:
        /* <DEDUP_REMOVED lines=20> */
.L_x_15447:
[----:B------:R-:W-:Y:S05]  /*19550*/  BSYNC.RECONVERGENT B0 ;  /* 0x0000000000007941 */ /* 0x000fea0003800200 */
.L_x_15446:
[----:B------:R-:W-:Y:S01]  /*19560*/  IMAD.SHL.U32 R0, R0, 0x200000, RZ ;  /* 0x0020000000007824 */ /* 0x000fe200078e00ff */
[----:B------:R-:W-:-:S04]  /*19570*/  LEA R2, R2, 0x37800000, 0x17 ;  /* 0x3780000002027811 */ /* 0x000fc800078eb8ff */
[----:B------:R-:W-:Y:S01]  /*19580*/  LOP3.LUT R25, R2, R0, R25, 0xfe, !PT ;  /* 0x0000000002197212 */ /* 0x000fe200078efe19 */
[----:B------:R-:W-:Y:S06]  /*19590*/  BRA `(.L_x_15429) ;  /* 0x0000000000947947 */ /* 0x000fec0003800000 */
.L_x_15441:
        /* <DEDUP_REMOVED lines=14> */
.L_x_15428:
        /* <DEDUP_REMOVED lines=9> */
[----:B------:R-:W-:-:S02]  /*19710*/  IMAD.U32 R5, RZ, RZ, UR5 ;  /* 0x00000005ff057e24 */ /* 0x000fc4000f8e00ff */
[----:B----4-:R-:W-:Y:S01]  /*19720*/  IMAD.U32 R6, RZ, RZ, UR6 ;  /* 0x00000006ff067e24 */ /* 0x010fe2000f8e00ff */
[----:B------:R-:W-:Y:S01]  /*19730*/  MOV R7, UR7 ;  /* 0x0000000700077c02 */ /* 0x000fe20008000f00 */
[----:B--2---:R-:W-:Y:S02]  /*19740*/  IMAD.U32 R10, RZ, RZ, UR8 ;  /* 0x00000008ff0a7e24 */ /* 0x004fe4000f8e00ff */
[----:B------:R-:W-:-:S07]  /*19750*/  IMAD.U32 R11, RZ, RZ, UR9 ;  /* 0x00000009ff0b7e24 */ /* 0x000fce000f8e00ff */
[----:B------:R-:W-:-:S07]  /*19760*/  LEPC R20, `(.L_x_15450) ;  /* 0x000000001014794e */ /* 0x000fce0000000000 */
[----:B-1-3-5:R-:W-:Y:S05]  /*19770*/  CALL.ABS.NOINC R2 ;  /* 0x0000000002007343 */ /* 0x02afea0003c00000 */
.L_x_15450:
[----:B------:R-:W-:Y:S01]  /*19780*/  IMAD.MOV.U32 R25, RZ, RZ, RZ ;  /* 0x000000ffff197224 */ /* 0x000fe200078e00ff */
[----:B------:R-:W-:Y:S06]  /*19790*/  BRA `(.L_x_15429) ;  /* 0x0000000000147947 */ /* 0x000fec0003800000 */
.L_x_15449:
[----:B------:R-:W4:Y:S02]  /*197a0*/  LDG.E.64 R2, desc[UR36][R2.64] ;  /* 0x0000002402027981 */ /* 0x000f24000c1e1b00 */
[----:B----4-:R0:W4:Y:S01]  /*197b0*/  I2F.U64 R25, R2 ;  /* 0x0000000200197312 */ /* 0x0101220000301000 */
[----:B------:R-:W-:Y:S05]  /*197c0*/  BRA `(.L_x_15429) ;  /* 0x0000000000087947 */ /* 0x000fea0003800000 */
.L_x_15448:
[----:B------:R-:W4:Y:S02]  /*197d0*/  LDG.E R2, desc[UR36][R2.64] ;  /* 0x0000002402027981 */ /* 0x000f24000c1e1900 */
[----:B----4-:R-:W-:-:S07]  /*197e0*/  I2FP.F32.U32 R25, R2 ;  /* 0x0000000200197245 */ /* 0x010fce0000201000 */
.L_x_15429:
[----:B------:R-:W-:Y:S05]  /*197f0*/  BSYNC.RECONVERGENT B6 ;  /* 0x0000000000067941 */ /* 0x000fea0003800200 */
.L_x_15423:
        /* <DEDUP_REMOVED lines=18> */
.L_x_15455:
[----:B------:R-:W2:Y:S02]  /*19920*/  LDG.E.U8 R2, desc[UR36][R2.64] ;  /* 0x0000002402027981 */ /* 0x000ea4000c1e1100 */
[----:B--2---:R-:W-:Y:S01]  /*19930*/  I2FP.F32.U32 R26, R2 ;  /* 0x00000002001a7245 */ /* 0x004fe20000201000 */
[----:B------:R-:W-:Y:S06]  /*19940*/  BRA `(.L_x_15457) ;  /* 0x0000000c00247947 */ /* 0x000fec0003800000 */
.L_x_15454:
        /* <DEDUP_REMOVED lines=9> */
.L_x_15459:
[----:B------:R-:W2:Y:S02]  /*199e0*/  LDG.E R2, desc[UR36][R2.64] ;  /* 0x0000002402027981 */ /* 0x000ea4000c1e1900 */
[----:B--2---:R-:W-:Y:S01]  /*199f0*/  I2FP.F32.S32 R26, R2 ;  /* 0x00000002001a7245 */ /* 0x004fe20000201400 */
[----:B------:R-:W-:Y:S06]  /*19a00*/  BRA `(.L_x_15457) ;  /* 0x0000000800f47947 */ /* 0x000fec0003800000 */
.L_x_15458:
[----:B------:R-:W2:Y:S02]  /*19a10*/  LDG.E.U16 R2, desc[UR36][R2.64] ;  /* 0x0000002402027981 */ /* 0x000ea4000c1e1500 */
[----:B--2---:R0:W2:Y:S01]  /*19a20*/  I2F.S16 R26, R2 ;  /* 0x00000002001a7306 */ /* 0x0040a20000101400 */
[----:B------:R-:W-:Y:S05]  /*19a30*/  BRA `(.L_x_15457) ;  /* 0x0000000800e87947 */ /* 0x000fea0003800000 */
.L_x_15453:
        /* <DEDUP_REMOVED lines=8> */
.L_x_15461:
[----:B------:R-:W2:Y:S02]  /*19ac0*/  LDG.E.U16 R2, desc[UR36][R2.64] ;  /* 0x0000002402027981 */ /* 0x000ea4000c1e1500 */
[----:B--2---:R-:W-:Y:S01]  /*19ad0*/  HADD2.F32 R26, -RZ, R2.H0_H0 ;  /* 0x20000002ff1a7230 */ /* 0x004fe20000004100 */
[----:B------:R-:W-:Y:S06]  /*19ae0*/  BRA `(.L_x_15457) ;  /* 0x0000000800bc7947 */ /* 0x000fec0003800000 */
.L_x_15460:
        /* <DEDUP_REMOVED lines=8> */
.L_x_15463:
[----:B------:R-:W2:Y:S02]  /*19b70*/  LDG.E.U16 R2, desc[UR36][R2.64] ;  /* 0x0000002402027981 */ /* 0x000ea4000c1e1500 */
[----:B--2---:R-:W-:Y:S01]  /*19b80*/  HADD2.F32 R26, -RZ, R2.H0_H0 ;  /* 0x20000002ff1a7230 */ /* 0x004fe20000004100 */
[----:B------:R-:W-:Y:S06]  /*19b90*/  BRA `(.L_x_15457) ;  /* 0x0000000800907947 */ /* 0x000fec0003800000 */
.L_x_15462:
[----:B------:R-:W2:Y:S01]  /*19ba0*/  LDG.E.64 R2, desc[UR36][R2.64] ;  /* 0x0000002402027981 */ /* 0x000ea2000c1e1b00 */
[----:B------:R-:W-:Y:S01]  /*19bb0*/  UMOV UR4, 0xf0000000 ;  /* 0xf000000000047882 */ /* 0x000fe20000000000 */
[----:B------:R-:W-:Y:S01]  /*19bc0*/  UMOV UR5, 0x380fffff ;  /* 0x380fffff00057882 */ /* 0x000fe20000000000 */
[----:B--2---:R-:W0:Y:S01]  /*19bd0*/  F2F.F32.F64 R26, R2 ;  /* 0x00000002001a7310 */ /* 0x004e220000301000 */
[----:B------:R-:W-:-:S14]  /*19be0*/  DSETP.GEU.AND P0, PT, |R2|, UR4, PT ;  /* 0x0000000402007e2a */ /* 0x000fdc000bf0e200 */
[----:B0-----:R-:W-:Y:S01]  /*19bf0*/  @!P0 FMUL R26, R26, 1.175494350822287508e-38 ;  /* 0x008000001a1a8820 */ /* 0x001fe20000400000 */
[----:B------:R-:W-:Y:S06]  /*19c00*/  BRA `(.L_x_15457) ;  /* 0x0000000800747947 */ /* 0x000fec0003800000 */
.L_x_15452:
        /* <DEDUP_REMOVED lines=12> */
.L_x_15466:
[----:B------:R-:W2:Y:S01]  /*19cd0*/  LDG.E.64 R2, desc[UR36][R2.64] ;  /* 0x0000002402027981 */ /* 0x000ea2000c1e1b00 */
[----:B------:R-:W-:Y:S01]  /*19ce0*/  UMOV UR4, 0xf0000000 ;  /* 0xf000000000047882 */ /* 0x000fe20000000000 */
[----:B------:R-:W-:Y:S01]  /*19cf0*/  UMOV UR5, 0x380fffff ;  /* 0x380fffff00057882 */ /* 0x000fe20000000000 */
[----:B--2---:R-:W0:Y:S01]  /*19d00*/  F2F.F32.F64 R26, R2 ;  /* 0x00000002001a7310 */ /* 0x004e220000301000 */
[----:B------:R-:W-:-:S14]  /*19d10*/  DSETP.GEU.AND P0, PT, |R2|, UR4, PT ;  /* 0x0000000402007e2a */ /* 0x000fdc000bf0e200 */
[----:B0-----:R-:W-:Y:S01]  /*19d20*/  @!P0 FMUL R26, R26, 1.175494350822287508e-38 ;  /* 0x008000001a1a8820 */ /* 0x001fe20000400000 */
[----:B------:R-:W-:Y:S06]  /*19d30*/  BRA `(.L_x_15457) ;  /* 0x0000000800287947 */ /* 0x000fec0003800000 */
.L_x_15465:
        /* <DEDUP_REMOVED lines=25> */
.L_x_15468:
        /* <DEDUP_REMOVED lines=12> */
.L_x_15467:
[----:B------:R-:W2:Y:S02]  /*19f90*/  LDG.E.U16 R2, desc[UR36][R2.64] ;  /* 0x0000002402027981 */ /* 0x000ea4000c1e1500 */
[----:B--2---:R-:W-:Y:S01]  /*19fa0*/  IMAD.U32 R26, R2, 0x10000, RZ ;  /* 0x00010000021a7824 */ /* 0x004fe200078e00ff */
[----:B------:R-:W-:Y:S06]  /*19fb0*/  BRA `(.L_x_15457) ;  /* 0x0000000400887947 */ /* 0x000fec0003800000 */
.L_x_15464:
        /* <DEDUP_REMOVED lines=11> */
.L_x_15471:
        /* <DEDUP_REMOVED lines=20> */
.L_x_15473:
[----:B------:R-:W-:Y:S05]  /*1a1b0*/  BSYNC.RECONVERGENT B0 ;  /* 0x0000000000007941 */ /* 0x000fea0003800200 */
.L_x_15472:
[----:B------:R-:W-:Y:S01]  /*1a1c0*/  IMAD.SHL.U32 R0, R0, 0x100000, RZ ;  /* 0x0010000000007824 */ /* 0x000fe200078e00ff */
[----:B------:R-:W-:-:S04]  /*1a1d0*/  LEA R2, R2, 0x3b800000, 0x17 ;  /* 0x3b80000002027811 */ /* 0x000fc800078eb8ff */
[----:B------:R-:W-:Y:S01]  /*1a1e0*/  LOP3.LUT R26, R2, R0, R7, 0xfe, !PT ;  /* 0x00000000021a7212 */ /* 0x000fe200078efe07 */
[----:B------:R-:W-:Y:S06]  /*1a1f0*/  BRA `(.L_x_15457) ;  /* 0x0000000000f87947 */ /* 0x000fec0003800000 */
.L_x_15470:
        /* <DEDUP_REMOVED lines=20> */
.L_x_15475:
[----:B------:R-:W-:Y:S05]  /*1a340*/  BSYNC.RECONVERGENT B0 ;  /* 0x0000000000007941 */ /* 0x000fea0003800200 */
.L_x_15474:
[----:B------:R-:W-:Y:S01]  /*1a350*/  IMAD.SHL.U32 R0, R0, 0x200000, RZ ;  /* 0x0020000000007824 */ /* 0x000fe200078e00ff */
[----:B------:R-:W-:-:S04]  /*1a360*/  LEA R2, R2, 0x37800000, 0x17 ;  /* 0x3780000002027811 */ /* 0x000fc800078eb8ff */
[----:B------:R-:W-:Y:S01]  /*1a370*/  LOP3.LUT R26, R2, R0, R7, 0xfe, !PT ;  /* 0x00000000021a7212 */ /* 0x000fe200078efe07 */
[----:B------:R-:W-:Y:S06]  /*1a380*/  BRA `(.L_x_15457) ;  /* 0x0000000000947947 */ /* 0x000fec0003800000 */
.L_x_15469:
        /* <DEDUP_REMOVED lines=14> */
.L_x_15456:
        /* <DEDUP_REMOVED lines=16> */
.L_x_15478:
[----:B------:R-:W-:Y:S01]  /*1a570*/  HFMA2 R26, -RZ, RZ, 0, 0 ;  /* 0x00000000ff1a7431 */ /* 0x000fe200000001ff */
[----:B------:R-:W-:Y:S06]  /*1a580*/  BRA `(.L_x_15457) ;  /* 0x0000000000147947 */ /* 0x000fec0003800000 */
.L_x_15477:
[----:B------:R-:W2:Y:S02]  /*1a590*/  LDG.E.64 R26, desc[UR36][R2.64] ;  /* 0x00000024021a7981 */ /* 0x000ea4000c1e1b00 */
[----:B--2---:R0:W2:Y:S01]  /*1a5a0*/  I2F.U64 R26, R26 ;  /* 0x0000001a001a7312 */ /* 0x0040a20000301000 */
[----:B------:R-:W-:Y:S05]  /*1a5b0*/  BRA `(.L_x_15457) ;  /* 0x0000000000087947 */ /* 0x000fea0003800000 */
.L_x_15476:
[----:B------:R-:W2:Y:S02]  /*1a5c0*/  LDG.E R2, desc[UR36][R2.64] ;  /* 0x0000002402027981 */ /* 0x000ea4000c1e1900 */
[----:B--2---:R-:W-:-:S07]  /*1a5d0*/  I2FP.F32.U32 R26, R2 ;  /* 0x00000002001a7245 */ /* 0x004fce0000201000 */
.L_x_15457:
[----:B------:R-:W-:Y:S05]  /*1a5e0*/  BSYNC.RECONVERGENT B6 ;  /* 0x0000000000067941 */ /* 0x000fea0003800200 */
.L_x_15451:
        /* <DEDUP_REMOVED lines=18> */
.L_x_15483:
[----:B------:R-:W2:Y:S02]  /*1a710*/  LDG.E.U8 R0, desc[UR36][R2.64] ;  /* 0x0000002402007981 */ /* 0x000ea4000c1e1100 */
[----:B--2---:R-:W-:Y:S01]  /*1a720*/  I2FP.F32.U32 R0, R0 ;  /* 0x0000000000007245 */ /* 0x004fe20000201000 */
[----:B------:R-:W-:Y:S06]  /*1a730*/  BRA `(.L_x_15485) ;  /* 0x0000000c00247947 */ /* 0x000fec0003800000 */
.L_x_15482:
        /* <DEDUP_REMOVED lines=9> */
.L_x_15487:
[----:B------:R-:W2:Y:S02]  /*1a7d0*/  LDG.E R0, desc[UR36][R2.64] ;  /* 0x0000002402007981 */ /* 0x000ea4000c1e1900 */
[----:B--2---:R-:W-:Y:S01]  /*1a7e0*/  I2FP.F32.S32 R0, R0 ;  /* 0x0000000000007245 */ /* 0x004fe20000201400 */
[----:B------:R-:W-:Y:S06]  /*1a7f0*/  BRA `(.L_x_15485) ;  /* 0x0000000800f47947 */ /* 0x000fec0003800000 */
.L_x_15486:
[----:B------:R-:W2:Y:S02]  /*1a800*/  LDG.E.U16 R0, desc[UR36][R2.64] ;  /* 0x0000002402007981 */ /* 0x000ea4000c1e1500 */
[----:B--2---:R-:W0:Y:S01]  /*1a810*/  I2F.S16 R0, R0 ;  /* 0x0000000000007306 */ /* 0x004e220000101400 */
[----:B------:R-:W-:Y:S05]  /*1a820*/  BRA `(.L_x_15485) ;  /* 0x0000000800e87947 */ /* 0x000fea0003800000 */
.L_x_15481:
        /* <DEDUP_REMOVED lines=8> */
.L_x_15489:
[----:B------:R-:W2:Y:S02]  /*1a8b0*/  LDG.E.U16 R0, desc[UR36][R2.64] ;  /* 0x0000002402007981 */ /* 0x000ea4000c1e1500 */
[----:B--2---:R-:W-:Y:S01]  /*1a8c0*/  HADD2.F32 R0, -RZ, R0.H0_H0 ;  /* 0x20000000ff007230 */ /* 0x004fe20000004100 */
[----:B------:R-:W-:Y:S06]  /*1a8d0*/  BRA `(.L_x_15485) ;  /* 0x0000000800bc7947 */ /* 0x000fec0003800000 */
.L_x_15488:
        /* <DEDUP_REMOVED lines=8> */
.L_x_15491:
[----:B------:R-:W2:Y:S02]  /*1a960*/  LDG.E.U16 R0, desc[UR36][R2.64] ;  /* 0x0000002402007981 */ /* 0x000ea4000c1e1500 */
[----:B--2---:R-:W-:Y:S01]  /*1a970*/  HADD2.F32 R0, -RZ, R0.H0_H0 ;  /* 0x20000000ff007230 */ /* 0x004fe20000004100 */
[----:B------:R-:W-:Y:S06]  /*1a980*/  BRA `(.L_x_15485) ;  /* 0x0000000800907947 */ /* 0x000fec0003800000 */
.L_x_15490:
[----:B------:R-:W2:Y:S01]  /*1a990*/  LDG.E.64 R2, desc[UR36][R2.64] ;  /* 0x0000002402027981 */ /* 0x000ea2000c1e1b00 */
[----:B------:R-:W-:Y:S01]  /*1a9a0*/  UMOV UR4, 0xf0000000 ;  /* 0xf000000000047882 */ /* 0x000fe20000000000 */
[----:B------:R-:W-:Y:S01]  /*1a9b0*/  UMOV UR5, 0x380fffff ;  /* 0x380fffff00057882 */ /* 0x000fe20000000000 */
[----:B--2---:R-:W0:Y:S01]  /*1a9c0*/  F2F.F32.F64 R0, R2 ;  /* 0x0000000200007310 */ /* 0x004e220000301000 */
[----:B------:R-:W-:-:S14]  /*1a9d0*/  DSETP.GEU.AND P0, PT, |R2|, UR4, PT ;  /* 0x0000000402007e2a */ /* 0x000fdc000bf0e200 */
[----:B0-----:R-:W-:Y:S01]  /*1a9e0*/  @!P0 FMUL R0, R0, 1.175494350822287508e-38 ;  /* 0x0080000000008820 */ /* 0x001fe20000400000 */
[----:B------:R-:W-:Y:S06]  /*1a9f0*/  BRA `(.L_x_15485) ;  /* 0x0000000800747947 */ /* 0x000fec0003800000 */
.L_x_15480:
        /* <DEDUP_REMOVED lines=12> */
.L_x_15494:
[----:B------:R-:W2:Y:S01]  /*1aac0*/  LDG.E.64 R2, desc[UR36][R2.64] ;  /* 0x0000002402027981 */ /* 0x000ea2000c1e1b00 */
[----:B------:R-:W-:Y:S01]  /*1aad0*/  UMOV UR4, 0xf0000000 ;  /* 0xf000000000047882 */ /* 0x000fe20000000000 */
[----:B------:R-:W-:Y:S01]  /*1aae0*/  UMOV UR5, 0x380fffff ;  /* 0x380fffff00057882 */ /* 0x000fe20000000000 */
[----:B--2---:R-:W0:Y:S01]  /*1aaf0*/  F2F.F32.F64 R0, R2 ;  /* 0x0000000200007310 */ /* 0x004e220000301000 */
[----:B------:R-:W-:-:S14]  /*1ab00*/  DSETP.GEU.AND P0, PT, |R2|, UR4, PT ;  /* 0x0000000402007e2a */ /* 0x000fdc000bf0e200 */
[----:B0-----:R-:W-:Y:S01]  /*1ab10*/  @!P0 FMUL R0, R0, 1.175494350822287508e-38 ;  /* 0x0080000000008820 */ /* 0x001fe20000400000 */
[----:B------:R-:W-:Y:S06]  /*1ab20*/  BRA `(.L_x_15485) ;  /* 0x0000000800287947 */ /* 0x000fec0003800000 */
.L_x_15493:
        /* <DEDUP_REMOVED lines=25> */
.L_x_15496:
        /* <DEDUP_REMOVED lines=12> */
.L_x_15495:
[----:B------:R-:W2:Y:S02]  /*1ad80*/  LDG.E.U16 R0, desc[UR36][R2.64] ;  /* 0x0000002402007981 */ /* 0x000ea4000c1e1500 */
[----:B--2---:R-:W-:Y:S01]  /*1ad90*/  IMAD.U32 R0, R0, 0x10000, RZ ;  /* 0x0001000000007824 */ /* 0x004fe200078e00ff */
[----:B------:R-:W-:Y:S06]  /*1ada0*/  BRA `(.L_x_15485) ;  /* 0x0000000400887947 */ /* 0x000fec0003800000 */
.L_x_15492:
        /* <DEDUP_REMOVED lines=11> */
.L_x_15499:
        /* <DEDUP_REMOVED lines=20> */
.L_x_15501:
[----:B------:R-:W-:Y:S05]  /*1afa0*/  BSYNC.RECONVERGENT B0 ;  /* 0x0000000000007941 */ /* 0x000fea0003800200 */
.L_x_15500:
[----:B------:R-:W-:Y:S01]  /*1afb0*/  IMAD.SHL.U32 R0, R0, 0x100000, RZ ;  /* 0x0010000000007824 */ /* 0x000fe200078e00ff */
[----:B------:R-:W-:-:S04]  /*1afc0*/  LEA R2, R2, 0x3b800000, 0x17 ;  /* 0x3b80000002027811 */ /* 0x000fc800078eb8ff */
[----:B------:R-:W-:Y:S01]  /*1afd0*/  LOP3.LUT R0, R2, R0, R7, 0xfe, !PT ;  /* 0x0000000002007212 */ /* 0x000fe200078efe07 */
[----:B------:R-:W-:Y:S06]  /*1afe0*/  BRA `(.L_x_15485) ;  /* 0x0000000000f87947 */ /* 0x000fec0003800000 */
.L_x_15498:
        /* <DEDUP_REMOVED lines=20> */
.L_x_15503:
[----:B------:R-:W-:Y:S05]  /*1b130*/  BSYNC.RECONVERGENT B0 ;  /* 0x0000000000007941 */ /* 0x000fea0003800200 */
.L_x_15502:
[----:B------:R-:W-:Y:S01]  /*1b140*/  IMAD.SHL.U32 R0, R0, 0x200000, RZ ;  /* 0x0020000000007824 */ /* 0x000fe200078e00ff */
[----:B------:R-:W-:-:S04]  /*1b150*/  LEA R2, R2, 0x37800000, 0x17 ;  /* 0x3780000002027811 */ /* 0x000fc800078eb8ff */
[----:B------:R-:W-:Y:S01]  /*1b160*/  LOP3.LUT R0, R2, R0, R7, 0xfe, !PT ;  /* 0x0000000002007212 */ /* 0x000fe200078efe07 */
[----:B------:R-:W-:Y:S06]  /*1b170*/  BRA `(.L_x_15485) ;  /* 0x0000000000947947 */ /* 0x000fec0003800000 */
.L_x_15497:
        /* <DEDUP_REMOVED lines=14> */
.L_x_15484:
        /* <DEDUP_REMOVED lines=16> */
.L_x_15506:
[----:B------:R-:W-:Y:S01]  /*1b360*/  IMAD.MOV.U32 R0, RZ, RZ, RZ ;  /* 0x000000ffff007224 */ /* 0x000fe200078e00ff */
[----:B------:R-:W-:Y:S06]  /*1b370*/  BRA `(.L_x_15485) ;  /* 0x0000000000147947 */ /* 0x000fec0003800000 */
.L_x_15505:
[----:B------:R-:W2:Y:S02]  /*1b380*/  LDG.E.64 R2, desc[UR36][R2.64] ;  /* 0x0000002402027981 */ /* 0x000ea4000c1e1b00 */
[----:B--2---:R0:W2:Y:S01]  /*1b390*/  I2F.U64 R0, R2 ;  /* 0x0000000200007312 */ /* 0x0040a20000301000 */
[----:B------:R-:W-:Y:S05]  /*1b3a0*/  BRA `(.L_x_15485) ;  /* 0x0000000000087947 */ /* 0x000fea0003800000 */
.L_x_15504:
[----:B------:R-:W2:Y:S02]  /*1b3b0*/  LDG.E R0, desc[UR36][R2.64] ;  /* 0x0000002402007981 */ /* 0x000ea4000c1e1900 */
[----:B--2---:R-:W-:-:S07]  /*1b3c0*/  I2FP.F32.U32 R0, R0 ;  /* 0x0000000000007245 */ /* 0x004fce0000201000 */
.L_x_15485:
[----:B------:R-:W-:Y:S05]  /*1b3d0*/  BSYNC.RECONVERGENT B6 ;  /* 0x0000000000067941 */ /* 0x000fea0003800200 */
.L_x_15479:
        /* <DEDUP_REMOVED lines=15> */
[----:B------:R-:W-:-:S03]  /*1b4d0*/  IADD3.X R3, PT, PT, RZ, UR5, RZ, P0, !PT ;  /* 0x00000005ff037c10 */ /* 0x000fc600087fe4ff */
        /* <DEDUP_REMOVED lines=14> */
.L_x_15510:
[----:B------:R-:W-:-:S06]  /*1b5c0*/  HADD2.F32 R5, -RZ, R22.H0_H0 ;  /* 0x20000016ff057230 */ /* 0x000fcc0000004100 */
[----:B------:R-:W0:Y:S02]  /*1b5d0*/  F2I.S64.TRUNC R4, R5 ;  /* 0x0000000500047311 */ /* 0x000e24000020d900 */
[----:B0-----:R0:W-:Y:S01]  /*1b5e0*/  STG.E.U8 desc[UR36][R2.64], R4 ;  /* 0x0000000402007986 */ /* 0x0011e2000c101124 */
[----:B------:R-:W-:Y:S05]  /*1b5f0*/  BRA `(.L_x_15512) ;  /* 0x0000000c006c7947 */ /* 0x000fea0003800000 */
.L_x_15509:
        /* <DEDUP_REMOVED lines=10> */
.L_x_15514:
[----:B------:R-:W-:-:S04]  /*1b6a0*/  HADD2.F32 R22, -RZ, R22.H0_H0 ;  /* 0x20000016ff167230 */ /* 0x000fc80000004100 */
[----:B------:R-:W0:Y:S02]  /*1b6b0*/  F2I.FTZ.TRUNC.NTZ R5, R22 ;  /* 0x0000001600057305 */ /* 0x000e24000021f100 */
[----:B0-----:R0:W-:Y:S01]  /*1b6c0*/  STG.E desc[UR36][R2.64], R5 ;  /* 0x0000000502007986 */ /* 0x0011e2000c101924 */
[----:B------:R-:W-:Y:S05]  /*1b6d0*/  BRA `(.L_x_15512) ;  /* 0x0000000c00347947 */ /* 0x000fea0003800000 */
.L_x_15513:
[----:B------:R-:W-:-:S04]  /*1b6e0*/  HADD2.F32 R22, -RZ, R22.H0_H0 ;  /* 0x20000016ff167230 */ /* 0x000fc80000004100 */
[----:B------:R-:W0:Y:S02]  /*1b6f0*/  F2I.FTZ.TRUNC.NTZ R5, R22 ;  /* 0x0000001600057305 */ /* 0x000e24000021f100 */
[----:B0-----:R0:W-:Y:S01]  /*1b700*/  STG.E.U16 desc[UR36][R2.64], R5 ;  /* 0x0000000502007986 */ /* 0x0011e2000c101524 */
[----:B------:R-:W-:Y:S05]  /*1b710*/  BRA `(.L_x_15512) ;  /* 0x0000000c00247947 */ /* 0x000fea0003800000 */
.L_x_15508:
        /* <DEDUP_REMOVED lines=9> */
.L_x_15516:
[----:B------:R0:W-:Y:S01]  /*1b7b0*/  STG.E.U16 desc[UR36][R2.64], R22 ;  /* 0x0000001602007986 */ /* 0x0001e2000c101524 */
[----:B------:R-:W-:Y:S05]  /*1b7c0*/  BRA `(.L_x_15512) ;  /* 0x0000000800f87947 */ /* 0x000fea0003800000 */
.L_x_15515:
        /* <DEDUP_REMOVED lines=10> */
.L_x_15518:
[----:B------:R-:W-:-:S05]  /*1b870*/  HADD2.F32 R0, -RZ, R22.H0_H0 ;  /* 0x20000016ff007230 */ /* 0x000fca0000004100 */
[----:B------:R-:W-:-:S04]  /*1b880*/  F2FP.F16.F32.PACK_AB R0, RZ, R0 ;  /* 0x00000000ff00723e */ /* 0x000fc800000000ff */
[----:B------:R-:W-:-:S05]  /*1b890*/  PRMT R0, R0, 0x5410, RZ ;  /* 0x0000541000007816 */ /* 0x000fca00000000ff */
[----:B------:R0:W-:Y:S01]  /*1b8a0*/  STG.E desc[UR36][R2.64], R0 ;  /* 0x0000000002007986 */ /* 0x0001e2000c101924 */
[----:B------:R-:W-:Y:S05]  /*1b8b0*/  BRA `(.L_x_15512) ;  /* 0x0000000800bc7947 */ /* 0x000fea0003800000 */
.L_x_15517:
[----:B------:R-:W-:-:S05]  /*1b8c0*/  HADD2.F32 R4, -RZ, R22.H0_H0 ;  /* 0x20000016ff047230 */ /* 0x000fca0000004100 */
[----:B------:R-:W-:-:S06]  /*1b8d0*/  FMUL.FTZ R4, R4, 1 ;  /* 0x3f80000004047820 */ /* 0x000fcc0000410000 */
[----:B------:R-:W0:Y:S02]  /*1b8e0*/  F2F.F64.F32 R4, R4 ;  /* 0x0000000400047310 */ /* 0x000e240000201800 */
[----:B0-----:R0:W-:Y:S01]  /*1b8f0*/  STG.E.64 desc[UR36][R2.64], R4 ;  /* 0x0000000402007986 */ /* 0x0011e2000c101b24 */
[----:B------:R-:W-:Y:S05]  /*1b900*/  BRA `(.L_x_15512) ;  /* 0x0000000800a87947 */ /* 0x000fea0003800000 */
.L_x_15507:
        /* <DEDUP_REMOVED lines=14> */
.L_x_15522:
        /* <DEDUP_REMOVED lines=18> */
.L_x_15525:
[----:B------:R-:W-:-:S04]  /*1bb10*/  SHF.R.U32.HI R5, RZ, 0x18, R5 ;  /* 0x00000018ff057819 */ /* 0x000fc80000011605 */
[----:B------:R-:W-:-:S07]  /*1bb20*/  LOP3.LUT R0, R0, 0x80, R5, 0xf8, !PT ;  /* 0x0000008000007812 */ /* 0x000fce00078ef805 */
.L_x_15524:
[----:B------:R-:W-:Y:S05]  /*1bb30*/  BSYNC.RECONVERGENT B0 ;  /* 0x0000000000007941 */ /* 0x000fea0003800200 */
.L_x_15523:
[----:B------:R0:W-:Y:S01]  /*1bb40*/  STG.E.U8 desc[UR36][R2.64], R0 ;  /* 0x0000000002007986 */ /* 0x0001e2000c101124 */
[----:B------:R-:W-:Y:S05]  /*1bb50*/  BRA `(.L_x_15512) ;  /* 0x0000000800147947 */ /* 0x000fea0003800000 */
.L_x_15521:
        /* <DEDUP_REMOVED lines=18> */
.L_x_15528:
[----:B------:R-:W-:-:S04]  /*1bc80*/  SHF.R.U32.HI R5, RZ, 0x18, R5 ;  /* 0x00000018ff057819 */ /* 0x000fc80000011605 */
[----:B------:R-:W-:-:S07]  /*1bc90*/  LOP3.LUT R0, R0, 0x80, R5, 0xf8, !PT ;  /* 0x0000008000007812 */ /* 0x000fce00078ef805 */
.L_x_15527:
[----:B------:R-:W-:Y:S05]  /*1bca0*/  BSYNC.RECONVERGENT B0 ;  /* 0x0000000000007941 */ /* 0x000fea0003800200 */
.L_x_15526:
[----:B------:R0:W-:Y:S01]  /*1bcb0*/  STG.E.U8 desc[UR36][R2.64], R0 ;  /* 0x0000000002007986 */ /* 0x0001e2000c101124 */
[----:B------:R-:W-:Y:S05]  /*1bcc0*/  BRA `(.L_x_15512) ;  /* 0x0000000400b87947 */ /* 0x000fea0003800000 */
.L_x_15520:
        /* <DEDUP_REMOVED lines=22> */
.L_x_15530:
[----:B------:R-:W-:-:S06]  /*1be30*/  HADD2.F32 R4, -RZ, R22.H0_H0 ;  /* 0x20000016ff047230 */ /* 0x000fcc0000004100 */
[----:B------:R-:W0:Y:S02]  /*1be40*/  F2I.U64.TRUNC R4, R4 ;  /* 0x0000000400047311 */ /* 0x000e24000020d800 */
[----:B0-----:R0:W-:Y:S01]  /*1be50*/  STG.E.64 desc[UR36][R2.64], R4 ;  /* 0x0000000402007986 */ /* 0x0011e2000c101b24 */
[----:B------:R-:W-:Y:S05]  /*1be60*/  BRA `(.L_x_15512) ;  /* 0x0000000400507947 */ /* 0x000fea0003800000 */
.L_x_15529:
[----:B------:R-:W-:-:S04]  /*1be70*/  HADD2.F32 R22, -RZ, R22.H0_H0 ;  /* 0x20000016ff167230 */ /* 0x000fc80000004100 */
[----:B------:R-:W0:Y:S02]  /*1be80*/  F2I.FTZ.U32.TRUNC.NTZ R5, R22 ;  /* 0x0000001600057305 */ /* 0x000e24000021f000 */
[----:B0-----:R0:W-:Y:S01]  /*1be90*/  STG.E desc[UR36][R2.64], R5 ;  /* 0x0000000502007986 */ /* 0x0011e2000c101924 */
[----:B------:R-:W-:Y:S05]  /*1bea0*/  BRA `(.L_x_15512) ;  /* 0x0000000400407947 */ /* 0x000fea0003800000 */
.L_x_15519:
        /* <DEDUP_REMOVED lines=11> */
.L_x_15532:
[----:B------:R-:W-:Y:S01]  /*1bf60*/  HADD2.F32 R22, -RZ, R22.H0_H0 ;  /* 0x20000016ff167230 */ /* 0x000fe20000004100 */
[----:B------:R-:W-:-:S04]  /*1bf70*/  CS2R R6, SRZ ;  /* 0x0000000000067805 */ /* 0x000fc8000001ff00 */
[----:B------:R-:W-:-:S06]  /*1bf80*/  FMUL.FTZ R4, R22, 1 ;  /* 0x3f80000016047820 */ /* 0x000fcc0000410000 */
[----:B------:R-:W0:Y:S02]  /*1bf90*/  F2F.F64.F32 R4, R4 ;  /* 0x0000000400047310 */ /* 0x000e240000201800 */
[----:B0-----:R1:W-:Y:S01]  /*1bfa0*/  STG.E.128 desc[UR36][R2.64], R4 ;  /* 0x0000000402007986 */ /* 0x0013e2000c101d24 */
[----:B------:R-:W-:Y:S05]  /*1bfb0*/  BRA `(.L_x_15512) ;  /* 0x0000000000fc7947 */ /* 0x000fea0003800000 */
.L_x_15531:
[----:B------:R-:W-:-:S09]  /*1bfc0*/  UISETP.NE.AND UP0, UPT, UR6, 0xf, UPT ;  /* 0x0000000f0600788c */ /* 0x000fd2000bf05270 */
[----:B------:R-:W-:Y:S05]  /*1bfd0*/  BRA.U !UP0, `(.L_x_15533) ;  /* 0x0000000108e87547 */ /* 0x000fea000b800000 */
[----:B------:R-:W-:-:S09]  /*1bfe0*/  UISETP.NE.AND UP0, UPT, UR6, 0x17, UPT ;  /* 0x000000170600788c */ /* 0x000fd2000bf05270 */
[----:B------:R-:W-:Y:S05]  /*1bff0*/  BRA.U !UP0, `(.L_x_15534) ;  /* 0x0000000108907547 */ /* 0x000fea000b800000 */
[----:B------:R-:W-:-:S09]  /*1c000*/  UISETP.NE.AND UP0, UPT, UR6, 0x18, UPT ;  /* 0x000000180600788c */ /* 0x000fd2000bf05270 */
[----:B------:R-:W-:Y:S05]  /*1c010*/  BRA.U !UP0, `(.L_x_15535) ;  /* 0x0000000108447547 */ /* 0x000fea000b800000 */
.L_x_15511:
        /* <DEDUP_REMOVED lines=8> */
[----:B0-----:R-:W-:Y:S01]  /*1c0a0*/  MOV R4, UR4 ;  /* 0x0000000400047c02 */ /* 0x001fe20008000f00 */
[----:B------:R-:W-:-:S02]  /*1c0b0*/  IMAD.U32 R5, RZ, RZ, UR5 ;  /* 0x00000005ff057e24 */ /* 0x000fc4000f8e00ff */
[----:B---3--:R-:W-:Y:S02]  /*1c0c0*/  IMAD.U32 R6, RZ, RZ, UR6 ;  /* 0x00000006ff067e24 */ /* 0x008fe4000f8e00ff */
[----:B------:R-:W-:Y:S02]  /*1c0d0*/  IMAD.U32 R7, RZ, RZ, UR7 ;  /* 0x00000007ff077e24 */ /* 0x000fe4000f8e00ff */
[----:B----4-:R-:W-:Y:S01]  /*1c0e0*/  IMAD.U32 R10, RZ, RZ, UR8 ;  /* 0x00000008ff0a7e24 */ /* 0x010fe2000f8e00ff */
[----:B-1----:R-:W-:-:S07]  /*1c0f0*/  MOV R11, UR9 ;  /* 0x00000009000b7c02 */ /* 0x002fce0008000f00 */
[----:B------:R-:W-:-:S07]  /*1c100*/  LEPC R20, `(.L_x_15536) ;  /* 0x000000001014794e */ /* 0x000fce0000000000 */
[----:B--2---:R-:W-:Y:S05]  /*1c110*/  CALL.ABS.NOINC R2 ;  /* 0x0000000002007343 */ /* 0x004fea0003c00000 */
.L_x_15536:
[----:B------:R-:W-:Y:S05]  /*1c120*/  BRA `(.L_x_15512) ;  /* 0x0000000000a07947 */ /* 0x000fea0003800000 */
.L_x_15535:
        /* <DEDUP_REMOVED lines=13> */
.L_x_15538:
[----:B------:R-:W-:Y:S05]  /*1c200*/  BSYNC.RECONVERGENT B0 ;  /* 0x0000000000007941 */ /* 0x000fea0003800200 */
.L_x_15537:
[----:B------:R-:W-:-:S05]  /*1c210*/  LOP3.LUT R5, R0, 0x80, R5, 0xf8, !PT ;  /* 0x0000008000057812 */ /* 0x000fca00078ef805 */
[----:B------:R3:W-:Y:S01]  /*1c220*/  STG.E.U8 desc[UR36][R2.64], R5 ;  /* 0x0000000502007986 */ /* 0x0007e2000c101124 */
[----:B------:R-:W-:Y:S05]  /*1c230*/  BRA `(.L_x_15512) ;  /* 0x00000000005c7947 */ /* 0x000fea0003800000 */
.L_x_15534:
        /* <DEDUP_REMOVED lines=12> */
.L_x_15540:
[----:B------:R-:W-:Y:S01]  /*1c300*/  HFMA2 R0, -RZ, RZ, 0, 7.569789886474609375e-06 ;  /* 0x0000007fff007431 */ /* 0x000fe200000001ff */
[----:B------:R-:W-:-:S04]  /*1c310*/  ISETP.GT.U32.AND P0, PT, R4, 0x7f800000, PT ;  /* 0x7f8000000400780c */ /* 0x000fc80003f04070 */
[----:B------:R-:W-:-:S09]  /*1c320*/  SEL R0, R0, 0x7c, P0 ;  /* 0x0000007c00007807 */ /* 0x000fd20000000000 */
.L_x_15541:
[----:B------:R-:W-:Y:S05]  /*1c330*/  BSYNC.RECONVERGENT B0 ;  /* 0x0000000000007941 */ /* 0x000fea0003800200 */
.L_x_15539:
[----:B------:R-:W-:-:S04]  /*1c340*/  SHF.R.U32.HI R5, RZ, 0x18, R5 ;  /* 0x00000018ff057819 */ /* 0x000fc80000011605 */
[----:B------:R-:W-:-:S05]  /*1c350*/  LOP3.LUT R5, R0, 0x80, R5, 0xf8, !PT ;  /* 0x0000008000057812 */ /* 0x000fca00078ef805 */
[----:B------:R2:W-:Y:S01]  /*1c360*/  STG.E.U8 desc[UR36][R2.64], R5 ;  /* 0x0000000502007986 */ /* 0x0005e2000c101124 */
[----:B------:R-:W-:Y:S05]  /*1c370*/  BRA `(.L_x_15512) ;  /* 0x00000000000c7947 */ /* 0x000fea0003800000 */
.L_x_15533:
[----:B------:R-:W-:-:S05]  /*1c380*/  HADD2.F32 R0, -RZ, R22.H0_H0 ;  /* 0x20000016ff007230 */ /* 0x000fca0000004100 */
[----:B------:R-:W-:-:S05]  /*1c390*/  F2FP.BF16.F32.PACK_AB R0, RZ, R0 ;  /* 0x00000000ff00723e */ /* 0x000fca00000010ff */
[----:B------:R4:W-:Y:S02]  /*1c3a0*/  STG.E.U16 desc[UR36][R2.64], R0 ;  /* 0x0000000002007986 */ /* 0x0009e4000c101524 */
.L_x_15512:
[----:B------:R-:W-:-:S07]  /*1c3b0*/  VIADD R17, R17, 0x80 ;  /* 0x0000008011117836 */ /* 0x000fce0000000000 */
.L_x_15299:
[----:B------:R-:W-:Y:S05]  /*1c3c0*/  BSYNC.RECONVERGENT B7 ;  /* 0x0000000000077941 */ /* 0x000fea0003800200 */
.L_x_15298:
[----:B------:R-:W5:Y:S02]  /*1c3d0*/  LDCU UR4, c[0x0][0x380] ;  /* 0x00007000ff0477ac */ /* 0x000f640008000800 */
[----:B-----5:R-:W-:-:S13]  /*1c3e0*/  ISETP.GE.AND P0, PT, R17, UR4, PT ;  /* 0x0000000411007c0c */ /* 0x020fda000bf06270 */
[----:B------:R-:W-:Y:S05]  /*1c3f0*/  @P0 EXIT ;  /* 0x000000000000094d */ /* 0x000fea0003800000 */
[----:B------:R-:W5:Y:S01]  /*1c400*/  LDCU UR4, c[0x0][0x388] ;  /* 0x00007100ff0477ac */ /* 0x000f620008000800 */
[----:B------:R-:W-:Y:S02]  /*1c410*/  CS2R R24, SRZ ;  /* 0x0000000000187805 */ /* 0x000fe4000001ff00 */
[----:B0-----:R-:W-:Y:S02]  /*1c420*/  CS2R R22, SRZ ;  /* 0x0000000000167805 */ /* 0x001fe4000001ff00 */
[----:B------:R-:W-:Y:S01]  /*1c430*/  CS2R R18, SRZ ;  /* 0x0000000000127805 */ /* 0x000fe2000001ff00 */
[----:B----4-:R-:W-:Y:S02]  /*1c440*/  IMAD.MOV.U32 R0, RZ, RZ, RZ ;  /* 0x000000ffff007224 */ /* 0x010fe400078e00ff */
[----:B------:R-:W-:Y:S01]  /*1c450*/  IMAD.MOV.U32 R16, RZ, RZ, RZ ;  /* 0x000000ffff107224 */ /* 0x000fe200078e00ff */
[----:B-----5:R-:W-:-:S09]  /*1c460*/  UISETP.NE.AND UP0, UPT, UR4, URZ, UPT ;  /* 0x000000ff0400728c */ /* 0x020fd2000bf05270 */
[----:B------:R-:W-:Y:S05]  /*1c470*/  BRA.U !UP0, `(.L_x_15542) ;  /* 0x0000001d08c87547 */ /* 0x000fea000b800000 */
[----:B------:R-:W1:Y:S01]  /*1c480*/  LDCU.64 UR4, c[0x0][0x390] ;  /* 0x00007200ff0477ac */ /* 0x000e620008000a00 */
[----:B------:R-:W-:Y:S01]  /*1c490*/  IMAD.MOV.U32 R16, RZ, RZ, RZ ;  /* 0x000000ffff107224 */ /* 0x000fe200078e00ff */
[----:B------:R-:W0:Y:S01]  /*1c4a0*/  LDCU UR6, c[0x0][0x38c] ;  /* 0x00007180ff0677ac */ /* 0x000e220008000800 */
[----:B------:R-:W4:Y:S01]  /*1c4b0*/  LDCU.128 UR12, c[0x0][0x4c0] ;  /* 0x00009800ff0c77ac */ /* 0x000f220008000c00 */
[----:B------:R-:W5:Y:S01]  /*1c4c0*/  LDCU.64 UR8, c[0x0][0x4b8] ;  /* 0x00009700ff0877ac */ /* 0x000f620008000a00 */
[----:B------:R-:W-:Y:S01]  /*1c4d0*/  UISETP.NE.AND UP0, UPT, UR45, URZ, UPT ;  /* 0x000000ff2d00728c */ /* 0x000fe2000bf05270 */
[----:B-123--:R-:W-:-:S05]  /*1c4e0*/  IMAD.HI.U32 R2, R17, UR4, R16 ;  /* 0x0000000411027c27 */ /* 0x00efca000f8e0010 */
[----:B------:R-:W-:Y:S01]  /*1c4f0*/  SHF.R.U32.HI R3, RZ, UR5, R2 ;  /* 0x00000005ff037c19 */ /* 0x000fe20008011602 */
[----:B------:R-:W1:Y:S03]  /*1c500*/  LDCU.64 UR4, c[0x0][0x4d0] ;  /* 0x00009a00ff0477ac */ /* 0x000e660008000a00 */
[----:B------:R-:W-:-:S05]  /*1c510*/  IADD3 R0, PT, PT, -R3, RZ, RZ ;  /* 0x000000ff03007210 */ /* 0x000fca0007ffe1ff */
[----:B0-----:R-:W-:-:S04]  /*1c520*/  IMAD R17, R0, UR6, R17 ;  /* 0x0000000600117c24 */ /* 0x001fc8000f8e0211 */
[C---:B----4-:R-:W-:Y:S02]  /*1c530*/  IMAD R25, R17.reuse, UR12, RZ ;  /* 0x0000000c11197c24 */ /* 0x050fe4000f8e02ff */
[C---:B------:R-:W-:Y:S02]  /*1c540*/  IMAD R18, R17.reuse, UR13, RZ ;  /* 0x0000000d11127c24 */ /* 0x040fe4000f8e02ff */
[C---:B------:R-:W-:Y:S02]  /*1c550*/  IMAD R19, R17.reuse, UR14, RZ ;  /* 0x0000000e11137c24 */ /* 0x040fe4000f8e02ff */
[C---:B------:R-:W-:Y:S02]  /*1c560*/  IMAD R22, R17.reuse, UR15, RZ ;  /* 0x0000000f11167c24 */ /* 0x040fe4000f8e02ff */
[C---:B-----5:R-:W-:Y:S02]  /*1c570*/  IMAD R16, R17.reuse, UR8, RZ ;  /* 0x0000000811107c24 */ /* 0x060fe4000f8e02ff */
        /* <DEDUP_REMOVED lines=482> */
.L_x_15542:
[----:B------:R-:W0:Y:S01]  /*1e3a0*/  LDCU.64 UR6, c[0x0][0x7d8] ;  /* 0x0000fb00ff0677ac */ /* 0x000e220008000a00 */
[----:B------:R-:W1:Y:S01]  /*1e3b0*/  LDCU.64 UR8, c[0x0][0x7e0] ;  /* 0x0000fc00ff0877ac */ /* 0x000e620008000a00 */
[----:B------:R-:W-:-:S04]  /*1e3c0*/  UPRMT UR4, UR40, 0x7771, URZ ;  /* 0x0000777128047896 */ /* 0x000fc800080000ff */
[----:B------:R-:W-:Y:S01]  /*1e3d0*/  UISETP.GT.AND UP0, UPT, UR4, 0x9, UPT ;  /* 0x000000090400788c */ /* 0x000fe2000bf04270 */
[----:B0-----:R-:W-:Y:S02]  /*1e3e0*/  IADD3 R16, P0, PT, R16, UR6, RZ ;  /* 0x0000000610107c10 */ /* 0x001fe4000ff1e0ff */
[----:B-123--:R-:W-:-:S03]  /*1e3f0*/  IADD3 R2, P1, PT, R0, UR8, RZ ;  /* 0x0000000800027c10 */ /* 0x00efc6000ff3e0ff */
        /* <DEDUP_REMOVED lines=16> */
.L_x_15546:
[----:B------:R-:W2:Y:S02]  /*1e500*/  LDG.E.U8 R2, desc[UR36][R2.64] ;  /* 0x0000002402027981 */ /* 0x000ea4000c1e1100 */
[----:B--2---:R-:W-:-:S04]  /*1e510*/  I2FP.F32.U32 R0, R2 ;  /* 0x0000000200007245 */ /* 0x004fc80000201000 */
[----:B------:R-:W-:-:S04]  /*1e520*/  F2FP.F16.F32.PACK_AB R0, RZ, R0 ;  /* 0x00000000ff00723e */ /* 0x000fc800000000ff */
[----:B------:R-:W-:Y:S01]  /*1e530*/  PRMT R26, R0, 0x7610, R26 ;  /* 0x00007610001a7816 */ /* 0x000fe2000000001a */
[----:B------:R-:W-:Y:S06]  /*1e540*/  BRA `(.L_x_15548) ;  /* 0x0000000c00b47947 */ /* 0x000fec0003800000 */
.L_x_15545:
        /* <DEDUP_REMOVED lines=11> */
.L_x_15550:
[----:B------:R-:W2:Y:S02]  /*1e600*/  LDG.E R2, desc[UR36][R2.64] ;  /* 0x0000002402027981 */ /* 0x000ea4000c1e1900 */
[----:B--2---:R-:W-:-:S04]  /*1e610*/  I2FP.F32.S32 R0, R2 ;  /* 0x0000000200007245 */ /* 0x004fc80000201400 */
[----:B------:R-:W-:-:S04]  /*1e620*/  F2FP.F16.F32.PACK_AB R0, RZ, R0 ;  /* 0x00000000ff00723e */ /* 0x000fc800000000ff */
[----:B------:R-:W-:Y:S01]  /*1e630*/  PRMT R26, R0, 0x7610, R26 ;  /* 0x00007610001a7816 */ /* 0x000fe2000000001a */
[----:B------:R-:W-:Y:S06]  /*1e640*/  BRA `(.L_x_15548) ;  /* 0x0000000c00747947 */ /* 0x000fec0003800000 */
.L_x_15549:
[----:B------:R-:W2:Y:S02]  /*1e650*/  LDG.E.U16 R2, desc[UR36][R2.64] ;  /* 0x0000002402027981 */ /* 0x000ea4000c1e1500 */
[----:B--2---:R-:W0:Y:S02]  /*1e660*/  I2F.S16 R0, R2 ;  /* 0x0000000200007306 */ /* 0x004e240000101400 */
[----:B0-----:R-:W-:-:S04]  /*1e670*/  F2FP.F16.F32.PACK_AB R0, RZ, R0 ;  /* 0x00000000ff00723e */ /* 0x001fc800000000ff */
[----:B------:R-:W-:Y:S01]  /*1e680*/  PRMT R26, R0, 0x7610, R26 ;  /* 0x00007610001a7816 */ /* 0x000fe2000000001a */
[----:B------:R-:W-:Y:S06]  /*1e690*/  BRA `(.L_x_15548) ;  /* 0x0000000c00607947 */ /* 0x000fec0003800000 */
.L_x_15544:
        /* <DEDUP_REMOVED lines=9> */
.L_x_15552:
[----:B------:R0:W5:Y:S01]  /*1e730*/  LDG.E.U16 R26, desc[UR36][R2.64] ;  /* 0x00000024021a7981 */ /* 0x000162000c1e1500 */
[----:B------:R-:W-:Y:S05]  /*1e740*/  BRA `(.L_x_15548) ;  /* 0x0000000c00347947 */ /* 0x000fea0003800000 */
.L_x_15551:
        /* <DEDUP_REMOVED lines=9> */
.L_x_15554:
[----:B------:R1:W5:Y:S01]  /*1e7e0*/  LDG.E.U16 R26, desc[UR36][R2.64] ;  /* 0x00000024021a7981 */ /* 0x000362000c1e1500 */
[----:B------:R-:W-:Y:S05]  /*1e7f0*/  BRA `(.L_x_15548) ;  /* 0x0000000c00087947 */ /* 0x000fea0003800000 */
.L_x_15553:
        /* <DEDUP_REMOVED lines=9> */
.L_x_15543:
        /* <DEDUP_REMOVED lines=14> */
.L_x_15557:
        /* <DEDUP_REMOVED lines=9> */
.L_x_15556:
        /* <DEDUP_REMOVED lines=27> */
.L_x_15559:
        /* <DEDUP_REMOVED lines=14> */
.L_x_15558:
[----:B------:R-:W2:Y:S02]  /*1ec90*/  LDG.E.U16 R0, desc[UR36][R2.64] ;  /* 0x0000002402007981 */ /* 0x000ea4000c1e1500 */
[----:B--2---:R-:W-:-:S04]  /*1eca0*/  SHF.L.U32 R0, R0, 0x10, RZ ;  /* 0x0000001000007819 */ /* 0x004fc800000006ff */
[----:B------:R-:W-:-:S04]  /*1ecb0*/  F2FP.F16.F32.PACK_AB R0, RZ, R0 ;  /* 0x00000000ff00723e */ /* 0x000fc800000000ff */
[----:B------:R-:W-:Y:S01]  /*1ecc0*/  PRMT R26, R0, 0x7610, R26 ;  /* 0x00007610001a7816 */ /* 0x000fe2000000001a */
[----:B------:R-:W-:Y:S06]  /*1ecd0*/  BRA `(.L_x_15548) ;  /* 0x0000000400d07947 */ /* 0x000fec0003800000 */
.L_x_15555:
        /* <DEDUP_REMOVED lines=13> */
.L_x_15562:
        /* <DEDUP_REMOVED lines=21> */
.L_x_15566:
[----:B------:R-:W-:Y:S05]  /*1ef00*/  BSYNC.RECONVERGENT B1 ;  /* 0x0000000000017941 */ /* 0x000fea0003800200 */
.L_x_15565:
[----:B------:R-:W-:Y:S02]  /*1ef10*/  SHF.L.U32 R0, R0, 0x14, RZ ;  /* 0x0000001400007819 */ /* 0x000fe400000006ff */
[----:B------:R-:W-:-:S04]  /*1ef20*/  LEA R2, R2, 0x3b800000, 0x17 ;  /* 0x3b80000002027811 */ /* 0x000fc800078eb8ff */
[----:B------:R-:W-:-:S07]  /*1ef30*/  LOP3.LUT R0, R2, R0, R7, 0xfe, !PT ;  /* 0x0000000002007212 */ /* 0x000fce00078efe07 */
.L_x_15564:
[----:B------:R-:W-:Y:S05]  /*1ef40*/  BSYNC.RECONVERGENT B0 ;  /* 0x0000000000007941 */ /* 0x000fea0003800200 */
.L_x_15563:
[----:B------:R-:W-:-:S04]  /*1ef50*/  F2FP.F16.F32.PACK_AB R0, RZ, R0 ;  /* 0x00000000ff00723e */ /* 0x000fc800000000ff */
[----:B------:R-:W-:Y:S01]  /*1ef60*/  PRMT R26, R0, 0x7610, R26 ;  /* 0x00007610001a7816 */ /* 0x000fe2000000001a */
[----:B------:R-:W-:Y:S06]  /*1ef70*/  BRA `(.L_x_15548) ;  /* 0x0000000400287947 */ /* 0x000fec0003800000 */
.L_x_15561:
        /* <DEDUP_REMOVED lines=21> */
.L_x_15570:
[----:B------:R-:W-:Y:S05]  /*1f0d0*/  BSYNC.RECONVERGENT B1 ;  /* 0x0000000000017941 */ /* 0x000fea0003800200 */
.L_x_15569:
[----:B------:R-:W-:Y:S02]  /*1f0e0*/  SHF.L.U32 R0, R0, 0x15, RZ ;  /* 0x0000001500007819 */ /* 0x000fe400000006ff */
[----:B------:R-:W-:-:S04]  /*1f0f0*/  LEA R2, R2, 0x37800000, 0x17 ;  /* 0x3780000002027811 */ /* 0x000fc800078eb8ff */
[----:B------:R-:W-:-:S07]  /*1f100*/  LOP3.LUT R0, R2, R0, R7, 0xfe, !PT ;  /* 0x0000000002007212 */ /* 0x000fce00078efe07 */
.L_x_15568:
[----:B------:R-:W-:Y:S05]  /*1f110*/  BSYNC.RECONVERGENT B0 ;  /* 0x0000000000007941 */ /* 0x000fea0003800200 */
.L_x_15567:
[----:B------:R-:W-:-:S04]  /*1f120*/  F2FP.F16.F32.PACK_AB R0, RZ, R0 ;  /* 0x00000000ff00723e */ /* 0x000fc800000000ff */
[----:B------:R-:W-:Y:S01]  /*1f130*/  PRMT R26, R0, 0x7610, R26 ;  /* 0x00007610001a7816 */ /* 0x000fe2000000001a */
[----:B------:R-:W-:Y:S06]  /*1f140*/  BRA `(.L_x_15548) ;  /* 0x0000000000b47947 */ /* 0x000fec0003800000 */
.L_x_15560:
        /* <DEDUP_REMOVED lines=14> */
.L_x_15574:
[----:B------:R-:W-:Y:S05]  /*1f230*/  BSYNC.RECONVERGENT B0 ;  /* 0x0000000000007941 */ /* 0x000fea0003800200 */
.L_x_15573:
[----:B------:R-:W-:-:S04]  /*1f240*/  F2FP.F16.F32.PACK_AB R0, RZ, R0 ;  /* 0x00000000ff00723e */ /* 0x000fc800000000ff */
[----:B------:R-:W-:Y:S01]  /*1f250*/  PRMT R26, R0, 0x7610, R26 ;  /* 0x00007610001a7816 */ /* 0x000fe2000000001a */
[----:B------:R-:W-:Y:S06]  /*1f260*/  BRA `(.L_x_15548) ;  /* 0x00000000006c7947 */ /* 0x000fec0003800000 */
.L_x_15547:
        /* <DEDUP_REMOVED lines=16> */
.L_x_15575:
[----:B------:R-:W-:Y:S01]  /*1f370*/  PRMT R26, RZ, 0x7610, R26 ;  /* 0x00007610ff1a7816 */ /* 0x000fe2000000001a */
[----:B------:R-:W-:Y:S06]  /*1f380*/  BRA `(.L_x_15548) ;  /* 0x0000000000247947 */ /* 0x000fec0003800000 */
.L_x_15572:
[----:B------:R-:W2:Y:S02]  /*1f390*/  LDG.E.64 R2, desc[UR36][R2.64] ;  /* 0x0000002402027981 */ /* 0x000ea4000c1e1b00 */
[----:B--2---:R-:W0:Y:S02]  /*1f3a0*/  I2F.U64 R0, R2 ;  /* 0x0000000200007312 */ /* 0x004e240000301000 */
[----:B0-----:R-:W-:-:S04]  /*1f3b0*/  F2FP.F16.F32.PACK_AB R0, RZ, R0 ;  /* 0x00000000ff00723e */ /* 0x001fc800000000ff */
[----:B------:R-:W-:Y:S01]  /*1f3c0*/  PRMT R26, R0, 0x7610, R26 ;  /* 0x00007610001a7816 */ /* 0x000fe2000000001a */
[----:B------:R-:W-:Y:S06]  /*1f3d0*/  BRA `(.L_x_15548) ;  /* 0x0000000000107947 */ /* 0x000fec0003800000 */
.L_x_15571:
[----:B------:R-:W2:Y:S02]  /*1f3e0*/  LDG.E R2, desc[UR36][R2.64] ;  /* 0x0000002402027981 */ /* 0x000ea4000c1e1900 */
[----:B--2---:R-:W-:-:S04]  /*1f3f0*/  I2FP.F32.U32 R0, R2 ;  /* 0x0000000200007245 */ /* 0x004fc80000201000 */
[----:B------:R-:W-:-:S04]  /*1f400*/  F2FP.F16.F32.PACK_AB R0, RZ, R0 ;  /* 0x00000000ff00723e */ /* 0x000fc800000000ff */
[----:B------:R-:W-:-:S07]  /*1f410*/  PRMT R26, R0, 0x7610, R26 ;  /* 0x00007610001a7816 */ /* 0x000fce000000001a */
.L_x_15548:
        /* <DEDUP_REMOVED lines=19> */
.L_x_15579:
[----:B------:R-:W2:Y:S02]  /*1f550*/  LDG.E.U8 R2, desc[UR36][R2.64] ;  /* 0x0000002402027981 */ /* 0x000ea4000c1e1100 */
[----:B--2---:R-:W-:-:S04]  /*1f560*/  I2FP.F32.U32 R0, R2 ;  /* 0x0000000200007245 */ /* 0x004fc80000201000 */
[----:B------:R-:W-:-:S04]  /*1f570*/  F2FP.F16.F32.PACK_AB R0, RZ, R0 ;  /* 0x00000000ff00723e */ /* 0x000fc800000000ff */
[----:B------:R-:W-:Y:S01]  /*1f580*/  PRMT R25, R0, 0x7610, R25 ;  /* 0x0000761000197816 */ /* 0x000fe20000000019 */
[----:B------:R-:W-:Y:S06]  /*1f590*/  BRA `(.L_x_15581) ;  /* 0x0000000c00b47947 */ /* 0x000fec0003800000 */
.L_x_15578:
        /* <DEDUP_REMOVED lines=11> */
.L_x_15583:
[----:B------:R-:W2:Y:S02]  /*1f650*/  LDG.E R2, desc[UR36][R2.64] ;  /* 0x0000002402027981 */ /* 0x000ea4000c1e1900 */
[----:B--2---:R-:W-:-:S04]  /*1f660*/  I2FP.F32.S32 R0, R2 ;  /* 0x0000000200007245 */ /* 0x004fc80000201400 */
[----:B------:R-:W-:-:S04]  /*1f670*/  F2FP.F16.F32.PACK_AB R0, RZ, R0 ;  /* 0x00000000ff00723e */ /* 0x000fc800000000ff */
[----:B------:R-:W-:Y:S01]  /*1f680*/  PRMT R25, R0, 0x7610, R25 ;  /* 0x0000761000197816 */ /* 0x000fe20000000019 */
[----:B------:R-:W-:Y:S06]  /*1f690*/  BRA `(.L_x_15581) ;  /* 0x0000000c00747947 */ /* 0x000fec0003800000 */
.L_x_15582:
[----:B------:R-:W2:Y:S02]  /*1f6a0*/  LDG.E.U16 R2, desc[UR36][R2.64] ;  /* 0x0000002402027981 */ /* 0x000ea4000c1e1500 */
[----:B--2---:R-:W0:Y:S02]  /*1f6b0*/  I2F.S16 R0, R2 ;  /* 0x0000000200007306 */ /* 0x004e240000101400 */
[----:B0-----:R-:W-:-:S04]  /*1f6c0*/  F2FP.F16.F32.PACK_AB R0, RZ, R0 ;  /* 0x00000000ff00723e */ /* 0x001fc800000000ff */
[----:B------:R-:W-:Y:S01]  /*1f6d0*/  PRMT R25, R0, 0x7610, R25 ;  /* 0x0000761000197816 */ /* 0x000fe20000000019 */
[----:B------:R-:W-:Y:S06]  /*1f6e0*/  BRA `(.L_x_15581) ;  /* 0x0000000c00607947 */ /* 0x000fec0003800000 */
.L_x_15577:
        /* <DEDUP_REMOVED lines=9> */
.L_x_15585:
[----:B------:R0:W5:Y:S01]  /*1f780*/  LDG.E.U16 R25, desc[UR36][R2.64] ;  /* 0x0000002402197981 */ /* 0x000162000c1e1500 */
[----:B------:R-:W-:Y:S05]  /*1f790*/  BRA `(.L_x_15581) ;  /* 0x0000000c00347947 */ /* 0x000fea0003800000 */
.L_x_15584:
        /* <DEDUP_REMOVED lines=9> */
.L_x_15587:
[----:B------:R1:W5:Y:S01]  /*1f830*/  LDG.E.U16 R25, desc[UR36][R2.64] ;  /* 0x0000002402197981 */ /* 0x000362000c1e1500 */
[----:B------:R-:W-:Y:S05]  /*1f840*/  BRA `(.L_x_15581) ;  /* 0x0000000c00087947 */ /* 0x000fea0003800000 */
.L_x_15586:
        /* <DEDUP_REMOVED lines=9> */
.L_x_15576:
        /* <DEDUP_REMOVED lines=14> */
.L_x_15590:
        /* <DEDUP_REMOVED lines=9> */
.L_x_15589:
        /* <DEDUP_REMOVED lines=27> */
.L_x_15592:
        /* <DEDUP_REMOVED lines=14> */
.L_x_15591:
[----:B------:R-:W2:Y:S02]  /*1fce0*/  LDG.E.U16 R0, desc[UR36][R2.64] ;  /* 0x0000002402007981 */ /* 0x000ea4000c1e1500 */
[----:B--2---:R-:W-:-:S05]  /*1fcf0*/  IMAD.U32 R0, R0, 0x10000, RZ ;  /* 0x0001000000007824 */ /* 0x004fca00078e00ff */
[----:B------:R-:W-:-:S04]  /*1fd00*/  F2FP.F16.F32.PACK_AB R0, RZ, R0 ;  /* 0x00000000ff00723e */ /* 0x000fc800000000ff */
[----:B------:R-:W-:Y:S01]  /*1fd10*/  PRMT R25, R0, 0x7610, R25 ;  /* 0x0000761000197816 */ /* 0x000fe20000000019 */
[----:B------:R-:W-:Y:S06]  /*1fd20*/  BRA `(.L_x_15581) ;  /* 0x0000000400d07947 */ /* 0x000fec0003800000 */
.L_x_15588:
        /* <DEDUP_REMOVED lines=13> */
.L_x_15595:
        /* <DEDUP_REMOVED lines=21> */
.L_x_15599:
[----:B------:R-:W-:Y:S05]  /*1ff50*/  BSYNC.RECONVERGENT B1 ;  /* 0x0000000000017941 */ /* 0x000fea0003800200 */
.L_x_15598:
[----:B------:R-:W-:Y:S01]  /*1ff60*/  IMAD.SHL.U32 R0, R0, 0x100000, RZ ;  /* 0x0010000000007824 */ /* 0x000fe200078e00ff */
[----:B------:R-:W-:-:S04]  /*1ff70*/  LEA R2, R2, 0x3b800000, 0x17 ;  /* 0x3b80000002027811 */ /* 0x000fc800078eb8ff */
[----:B------:R-:W-:-:S07]  /*1ff80*/  LOP3.LUT R0, R2, R0, R7, 0xfe, !PT ;  /* 0x0000000002007212 */ /* 0x000fce00078efe07 */
.L_x_15597:
[----:B------:R-:W-:Y:S05]  /*1ff90*/  BSYNC.RECONVERGENT B0 ;  /* 0x0000000000007941 */ /* 0x000fea0003800200 */
.L_x_15596:
[----:B------:R-:W-:-:S04]  /*1ffa0*/  F2FP.F16.F32.PACK_AB R0, RZ, R0 ;  /* 0x00000000ff00723e */ /* 0x000fc800000000ff */
[----:B------:R-:W-:Y:S01]  /*1ffb0*/  PRMT R25, R0, 0x7610, R25 ;  /* 0x0000761000197816 */ /* 0x000fe20000000019 */
[----:B------:R-:W-:Y:S06]  /*1ffc0*/  BRA `(.L_x_15581) ;  /* 0x0000000400287947 */ /* 0x000fec0003800000 */
.L_x_15594:
        /* <DEDUP_REMOVED lines=21> */
.L_x_15603:
[----:B------:R-:W-:Y:S05]  /*20120*/  BSYNC.RECONVERGENT B1 ;  /* 0x0000000000017941 */ /* 0x000fea0003800200 */
.L_x_15602:
[----:B------:R-:W-:Y:S01]  /*20130*/  IMAD.SHL.U32 R0, R0, 0x200000, RZ ;  /* 0x0020000000007824 */ /* 0x000fe200078e00ff */
[----:B------:R-:W-:-:S04]  /*20140*/  LEA R2, R2, 0x37800000, 0x17 ;  /* 0x3780000002027811 */ /* 0x000fc800078eb8ff */
[----:B------:R-:W-:-:S07]  /*20150*/  LOP3.LUT R0, R2, R0, R7, 0xfe, !PT ;  /* 0x0000000002007212 */ /* 0x000fce00078efe07 */
.L_x_15601:
[----:B------:R-:W-:Y:S05]  /*20160*/  BSYNC.RECONVERGENT B0 ;  /* 0x0000000000007941 */ /* 0x000fea0003800200 */
.L_x_15600:
[----:B------:R-:W-:-:S04]  /*20170*/  F2FP.F16.F32.PACK_AB R0, RZ, R0 ;  /* 0x00000000ff00723e */ /* 0x000fc800000000ff */
[----:B------:R-:W-:Y:S01]  /*20180*/  PRMT R25, R0, 0x7610, R25 ;  /* 0x0000761000197816 */ /* 0x000fe20000000019 */
[----:B------:R-:W-:Y:S06]  /*20190*/  BRA `(.L_x_15581) ;  /* 0x0000000000b47947 */ /* 0x000fec0003800000 */
.L_x_15593:
        /* <DEDUP_REMOVED lines=14> */
.L_x_15607:
[----:B------:R-:W-:Y:S05]  /*20280*/  BSYNC.RECONVERGENT B0 ;  /* 0x0000000000007941 */ /* 0x000fea0003800200 */
.L_x_15606:
[----:B------:R-:W-:-:S04]  /*20290*/  F2FP.F16.F32.PACK_AB R0, RZ, R0 ;  /* 0x00000000ff00723e */ /* 0x000fc800000000ff */
[----:B------:R-:W-:Y:S01]  /*202a0*/  PRMT R25, R0, 0x7610, R25 ;  /* 0x0000761000197816 */ /* 0x000fe20000000019 */
[----:B------:R-:W-:Y:S06]  /*202b0*/  BRA `(.L_x_15581) ;  /* 0x00000000006c7947 */ /* 0x000fec0003800000 */
.L_x_15580:
        /* <DEDUP_REMOVED lines=16> */
.L_x_15608:
[----:B------:R-:W-:Y:S01]  /*203c0*/  PRMT R25, RZ, 0x7610, R25 ;  /* 0x00007610ff197816 */ /* 0x000fe20000000019 */
[----:B------:R-:W-:Y:S06]  /*203d0*/  BRA `(.L_x_15581) ;  /* 0x0000000000247947 */ /* 0x000fec0003800000 */
.L_x_15605:
[----:B------:R-:W2:Y:S02]  /*203e0*/  LDG.E.64 R2, desc[UR36][R2.64] ;  /* 0x0000002402027981 */ /* 0x000ea4000c1e1b00 */
[----:B--2---:R-:W0:Y:S02]  /*203f0*/  I2F.U64 R0, R2 ;  /* 0x0000000200007312 */ /* 0x004e240000301000 */
[----:B0-----:R-:W-:-:S04]  /*20400*/  F2FP.F16.F32.PACK_AB R0, RZ, R0 ;  /* 0x00000000ff00723e */ /* 0x001fc800000000ff */
[----:B------:R-:W-:Y:S01]  /*20410*/  PRMT R25, R0, 0x7610, R25 ;  /* 0x0000761000197816 */ /* 0x000fe20000000019 */
[----:B------:R-:W-:Y:S06]  /*20420*/  BRA `(.L_x_15581) ;  /* 0x0000000000107947 */ /* 0x000fec0003800000 */
.L_x_15604:
[----:B------:R-:W2:Y:S02]  /*20430*/  LDG.E R2, desc[UR36][R2.64] ;  /* 0x0000002402027981 */ /* 0x000ea4000c1e1900 */
[----:B--2---:R-:W-:-:S04]  /*20440*/  I2FP.F32.U32 R0, R2 ;  /* 0x0000000200007245 */ /* 0x004fc80000201000 */
[----:B------:R-:W-:-:S04]  /*20450*/  F2FP.F16.F32.PACK_AB R0, RZ, R0 ;  /* 0x00000000ff00723e */ /* 0x000fc800000000ff */
[----:B------:R-:W-:-:S07]  /*20460*/  PRMT R25, R0, 0x7610, R25 ;  /* 0x0000761000197816 */ /* 0x000fce0000000019 */
.L_x_15581:
        /* <DEDUP_REMOVED lines=18> */
.L_x_15613:
[----:B------:R-:W2:Y:S02]  /*20590*/  LDG.E.U8 R2, desc[UR36][R2.64] ;  /* 0x0000002402027981 */ /* 0x000ea4000c1e1100 */
[----:B--2---:R-:W-:Y:S01]  /*205a0*/  I2FP.F32.U32 R18, R2 ;  /* 0x0000000200127245 */ /* 0x004fe20000201000 */
[----:B------:R-:W-:Y:S06]  /*205b0*/  BRA `(.L_x_15615) ;  /* 0x0000000c00247947 */ /* 0x000fec0003800000 */
.L_x_15612:
        /* <DEDUP_REMOVED lines=9> */
.L_x_15617:
[----:B------:R-:W2:Y:S02]  /*20650*/  LDG.E R2, desc[UR36][R2.64] ;  /* 0x0000002402027981 */ /* 0x000ea4000c1e1900 */
[----:B--2---:R-:W-:Y:S01]  /*20660*/  I2FP.F32.S32 R18, R2 ;  /* 0x0000000200127245 */ /* 0x004fe20000201400 */
[----:B------:R-:W-:Y:S06]  /*20670*/  BRA `(.L_x_15615) ;  /* 0x0000000800f47947 */ /* 0x000fec0003800000 */
.L_x_15616:
[----:B------:R-:W2:Y:S02]  /*20680*/  LDG.E.U16 R2, desc[UR36][R2.64] ;  /* 0x0000002402027981 */ /* 0x000ea4000c1e1500 */
[----:B--2---:R4:W0:Y:S01]  /*20690*/  I2F.S16 R18, R2 ;  /* 0x0000000200127306 */ /* 0x0048220000101400 */
[----:B------:R-:W-:Y:S05]  /*206a0*/  BRA `(.L_x_15615) ;  /* 0x0000000800e87947 */ /* 0x000fea0003800000 */
.L_x_15611:
        /* <DEDUP_REMOVED lines=8> */
.L_x_15619:
[----:B------:R-:W2:Y:S02]  /*20730*/  LDG.E.U16 R2, desc[UR36][R2.64] ;  /* 0x0000002402027981 */ /* 0x000ea4000c1e1500 */
[----:B--2---:R-:W-:Y:S01]  /*20740*/  HADD2.F32 R18, -RZ, R2.H0_H0 ;  /* 0x20000002ff127230 */ /* 0x004fe20000004100 */
[----:B------:R-:W-:Y:S06]  /*20750*/  BRA `(.L_x_15615) ;  /* 0x0000000800bc7947 */ /* 0x000fec0003800000 */
.L_x_15618:
        /* <DEDUP_REMOVED lines=8> */
.L_x_15621:
[----:B------:R-:W2:Y:S02]  /*207e0*/  LDG.E.U16 R2, desc[UR36][R2.64] ;  /* 0x0000002402027981 */ /* 0x000ea4000c1e1500 */
[----:B--2---:R-:W-:Y:S01]  /*207f0*/  HADD2.F32 R18, -RZ, R2.H0_H0 ;  /* 0x20000002ff127230 */ /* 0x004fe20000004100 */
[----:B------:R-:W-:Y:S06]  /*20800*/  BRA `(.L_x_15615) ;  /* 0x0000000800907947 */ /* 0x000fec0003800000 */
.L_x_15620:
[----:B------:R-:W2:Y:S01]  /*20810*/  LDG.E.64 R2, desc[UR36][R2.64] ;  /* 0x0000002402027981 */ /* 0x000ea2000c1e1b00 */
[----:B------:R-:W-:Y:S01]  /*20820*/  UMOV UR4, 0xf0000000 ;  /* 0xf000000000047882 */ /* 0x000fe20000000000 */
[----:B------:R-:W-:Y:S01]  /*20830*/  UMOV UR5, 0x380fffff ;  /* 0x380fffff00057882 */ /* 0x000fe20000000000 */
[----:B--2---:R-:W0:Y:S01]  /*20840*/  F2F.F32.F64 R18, R2 ;  /* 0x0000000200127310 */ /* 0x004e220000301000 */
[----:B------:R-:W-:-:S14]  /*20850*/  DSETP.GEU.AND P0, PT, |R2|, UR4, PT ;  /* 0x0000000402007e2a */ /* 0x000fdc000bf0e200 */
[----:B0-----:R-:W-:Y:S01]  /*20860*/  @!P0 FMUL R18, R18, 1.175494350822287508e-38 ;  /* 0x0080000012128820 */ /* 0x001fe20000400000 */
[----:B------:R-:W-:Y:S06]  /*20870*/  BRA `(.L_x_15615) ;  /* 0x0000000800747947 */ /* 0x000fec0003800000 */
.L_x_15610:
        /* <DEDUP_REMOVED lines=12> */
.L_x_15624:
[----:B------:R-:W2:Y:S01]  /*20940*/  LDG.E.64 R2, desc[UR36][R2.64] ;  /* 0x0000002402027981 */ /* 0x000ea2000c1e1b00 */
[----:B------:R-:W-:Y:S01]  /*20950*/  UMOV UR4, 0xf0000000 ;  /* 0xf000000000047882 */ /* 0x000fe20000000000 */
[----:B------:R-:W-:Y:S01]  /*20960*/  UMOV UR5, 0x380fffff ;  /* 0x380fffff00057882 */ /* 0x000fe20000000000 */
[----:B--2---:R-:W0:Y:S01]  /*20970*/  F2F.F32.F64 R18, R2 ;  /* 0x0000000200127310 */ /* 0x004e220000301000 */
[----:B------:R-:W-:-:S14]  /*20980*/  DSETP.GEU.AND P0, PT, |R2|, UR4, PT ;  /* 0x0000000402007e2a */ /* 0x000fdc000bf0e200 */
[----:B0-----:R-:W-:Y:S01]  /*20990*/  @!P0 FMUL R18, R18, 1.175494350822287508e-38 ;  /* 0x0080000012128820 */ /* 0x001fe20000400000 */
[----:B------:R-:W-:Y:S06]  /*209a0*/  BRA `(.L_x_15615) ;  /* 0x0000000800287947 */ /* 0x000fec0003800000 */
.L_x_15623:
        /* <DEDUP_REMOVED lines=25> */
.L_x_15626:
        /* <DEDUP_REMOVED lines=12> */
.L_x_15625:
[----:B------:R-:W2:Y:S02]  /*20c00*/  LDG.E.U16 R2, desc[UR36][R2.64] ;  /* 0x0000002402027981 */ /* 0x000ea4000c1e1500 */
[----:B--2---:R-:W-:Y:S01]  /*20c10*/  IMAD.U32 R18, R2, 0x10000, RZ ;  /* 0x0001000002127824 */ /* 0x004fe200078e00ff */
[----:B------:R-:W-:Y:S06]  /*20c20*/  BRA `(.L_x_15615) ;  /* 0x0000000400887947 */ /* 0x000fec0003800000 */
.L_x_15622:
        /* <DEDUP_REMOVED lines=11> */
.L_x_15629:
        /* <DEDUP_REMOVED lines=20> */
.L_x_15631:
[----:B------:R-:W-:Y:S05]  /*20e20*/  BSYNC.RECONVERGENT B0 ;  /* 0x0000000000007941 */ /* 0x000fea0003800200 */
.L_x_15630:
[----:B------:R-:W-:Y:S01]  /*20e30*/  IMAD.SHL.U32 R0, R0, 0x100000, RZ ;  /* 0x0010000000007824 */ /* 0x000fe200078e00ff */
[----:B------:R-:W-:-:S04]  /*20e40*/  LEA R2, R2, 0x3b800000, 0x17 ;  /* 0x3b80000002027811 */ /* 0x000fc800078eb8ff */
[----:B------:R-:W-:Y:S01]  /*20e50*/  LOP3.LUT R18, R2, R0, R7, 0xfe, !PT ;  /* 0x0000000002127212 */ /* 0x000fe200078efe07 */
[----:B------:R-:W-:Y:S06]  /*20e60*/  BRA `(.L_x_15615) ;  /* 0x0000000000f87947 */ /* 0x000fec0003800000 */
.L_x_15628:
        /* <DEDUP_REMOVED lines=20> */
.L_x_15633:
[----:B------:R-:W-:Y:S05]  /*20fb0*/  BSYNC.RECONVERGENT B0 ;  /* 0x0000000000007941 */ /* 0x000fea0003800200 */
.L_x_15632:
[----:B------:R-:W-:Y:S01]  /*20fc0*/  IMAD.SHL.U32 R0, R0, 0x200000, RZ ;  /* 0x0020000000007824 */ /* 0x000fe200078e00ff */
[----:B------:R-:W-:-:S04]  /*20fd0*/  LEA R2, R2, 0x37800000, 0x17 ;  /* 0x3780000002027811 */ /* 0x000fc800078eb8ff */
[----:B------:R-:W-:Y:S01]  /*20fe0*/  LOP3.LUT R18, R2, R0, R7, 0xfe, !PT ;  /* 0x0000000002127212 */ /* 0x000fe200078efe07 */
[----:B------:R-:W-:Y:S06]  /*20ff0*/  BRA `(.L_x_15615) ;  /* 0x0000000000947947 */ /* 0x000fec0003800000 */
.L_x_15627:
        /* <DEDUP_REMOVED lines=14> */
.L_x_15614:
        /* <DEDUP_REMOVED lines=16> */
.L_x_15636:
[----:B------:R-:W-:Y:S01]  /*211e0*/  IMAD.MOV.U32 R18, RZ, RZ, RZ ;  /* 0x000000ffff127224 */ /* 0x000fe200078e00ff */
[----:B------:R-:W-:Y:S06]  /*211f0*/  BRA `(.L_x_15615) ;  /* 0x0000000000147947 */ /* 0x000fec0003800000 */
.L_x_15635:
[----:B------:R-:W2:Y:S02]  /*21200*/  LDG.E.64 R2, desc[UR36][R2.64] ;  /* 0x0000002402027981 */ /* 0x000ea4000c1e1b00 */
[----:B--2---:R0:W1:Y:S01]  /*21210*/  I2F.U64 R18, R2 ;  /* 0x0000000200127312 */ /* 0x0040620000301000 */
[----:B------:R-:W-:Y:S05]  /*21220*/  BRA `(.L_x_15615) ;  /* 0x0000000000087947 */ /* 0x000fea0003800000 */
.L_x_15634:
[----:B------:R-:W2:Y:S02]  /*21230*/  LDG.E R2, desc[UR36][R2.64] ;  /* 0x0000002402027981 */ /* 0x000ea4000c1e1900 */
[----:B--2---:R-:W-:-:S07]  /*21240*/  I2FP.F32.U32 R18, R2 ;  /* 0x0000000200127245 */ /* 0x004fce0000201000 */
.L_x_15615:
[----:B------:R-:W-:Y:S05]  /*21250*/  BSYNC.RECONVERGENT B6 ;  /* 0x0000000000067941 */ /* 0x000fea0003800200 */
.L_x_15609:
[----:B------:R-:W0:Y:S01]  /*21260*/  LDCU.64 UR4, c[0x0][0x7f8] ;  /* 0x0000ff00ff0477ac */ /* 0x000e220008000a00 */
[----:B------:R-:W-:Y:S01]  /*21270*/  BSSY.RECONVERGENT B6, `(.L_x_15637) ;  /* 0x00000dd000067945 */ /* 0x000fe20003800200 */
[----:B------:R-:W-:-:S04]  /*21280*/  ULOP3.LUT UR6, UR41, 0xff, URZ, 0xc0, !UPT ;  /* 0x000000ff29067892 */ /* 0x000fc8000f8ec0ff */
        /* <DEDUP_REMOVED lines=15> */
.L_x_15641:
[----:B------:R-:W2:Y:S02]  /*21380*/  LDG.E.U8 R2, desc[UR36][R2.64] ;  /* 0x0000002402027981 */ /* 0x000ea4000c1e1100 */
[----:B--2---:R-:W-:Y:S01]  /*21390*/  I2FP.F32.U32 R19, R2 ;  /* 0x0000000200137245 */ /* 0x004fe20000201000 */
[----:B------:R-:W-:Y:S06]  /*213a0*/  BRA `(.L_x_15643) ;  /* 0x0000000c00247947 */ /* 0x000fec0003800000 */
.L_x_15640:
        /* <DEDUP_REMOVED lines=9> */
.L_x_15645:
[----:B------:R-:W2:Y:S02]  /*21440*/  LDG.E R2, desc[UR36][R2.64] ;  /* 0x0000002402027981 */ /* 0x000ea4000c1e1900 */
[----:B--2---:R-:W-:Y:S01]  /*21450*/  I2FP.F32.S32 R19, R2 ;  /* 0x0000000200137245 */ /* 0x004fe20000201400 */
[----:B------:R-:W-:Y:S06]  /*21460*/  BRA `(.L_x_15643) ;  /* 0x0000000800f47947 */ /* 0x000fec0003800000 */
.L_x_15644:
[----:B------:R-:W2:Y:S02]  /*21470*/  LDG.E.U16 R2, desc[UR36][R2.64] ;  /* 0x0000002402027981 */ /* 0x000ea4000c1e1500 */
[----:B--2---:R0:W2:Y:S01]  /*21480*/  I2F.S16 R19, R2 ;  /* 0x0000000200137306 */ /* 0x0040a20000101400 */
[----:B------:R-:W-:Y:S05]  /*21490*/  BRA `(.L_x_15643) ;  /* 0x0000000800e87947 */ /* 0x000fea0003800000 */
.L_x_15639:
        /* <DEDUP_REMOVED lines=8> */
.L_x_15647:
[----:B------:R-:W2:Y:S02]  /*21520*/  LDG.E.U16 R2, desc[UR36][R2.64] ;  /* 0x0000002402027981 */ /* 0x000ea4000c1e1500 */
[----:B--2---:R-:W-:Y:S01]  /*21530*/  HADD2.F32 R19, -RZ, R2.H0_H0 ;  /* 0x20000002ff137230 */ /* 0x004fe20000004100 */
[----:B------:R-:W-:Y:S06]  /*21540*/  BRA `(.L_x_15643) ;  /* 0x0000000800bc7947 */ /* 0x000fec0003800000 */
.L_x_15646:
        /* <DEDUP_REMOVED lines=8> */
.L_x_15649:
[----:B------:R-:W2:Y:S02]  /*215d0*/  LDG.E.U16 R2, desc[UR36][R2.64] ;  /* 0x0000002402027981 */ /* 0x000ea4000c1e1500 */
[----:B--2---:R-:W-:Y:S01]  /*215e0*/  HADD2.F32 R19, -RZ, R2.H0_H0 ;  /* 0x20000002ff137230 */ /* 0x004fe20000004100 */
[----:B------:R-:W-:Y:S06]  /*215f0*/  BRA `(.L_x_15643) ;  /* 0x0000000800907947 */ /* 0x000fec0003800000 */
.L_x_15648:
[----:B------:R-:W2:Y:S01]  /*21600*/  LDG.E.64 R2, desc[UR36][R2.64] ;  /* 0x0000002402027981 */ /* 0x000ea2000c1e1b00 */
[----:B------:R-:W-:Y:S01]  /*21610*/  UMOV UR4, 0xf0000000 ;  /* 0xf000000000047882 */ /* 0x000fe20000000000 */
[----:B------:R-:W-:Y:S01]  /*21620*/  UMOV UR5, 0x380fffff ;  /* 0x380fffff00057882 */ /* 0x000fe20000000000 */
[----:B--2---:R-:W0:Y:S01]  /*21630*/  F2F.F32.F64 R19, R2 ;  /* 0x0000000200137310 */ /* 0x004e220000301000 */
[----:B------:R-:W-:-:S14]  /*21640*/  DSETP.GEU.AND P0, PT, |R2|, UR4, PT ;  /* 0x0000000402007e2a */ /* 0x000fdc000bf0e200 */
[----:B0-----:R-:W-:Y:S01]  /*21650*/  @!P0 FMUL R19, R19, 1.175494350822287508e-38 ;  /* 0x0080000013138820 */ /* 0x001fe20000400000 */
[----:B------:R-:W-:Y:S06]  /*21660*/  BRA `(.L_x_15643) ;  /* 0x0000000800747947 */ /* 0x000fec0003800000 */
.L_x_15638:
        /* <DEDUP_REMOVED lines=12> */
.L_x_15652:
[----:B------:R-:W2:Y:S01]  /*21730*/  LDG.E.64 R2, desc[UR36][R2.64] ;  /* 0x0000002402027981 */ /* 0x000ea2000c1e1b00 */
[----:B------:R-:W-:Y:S01]  /*21740*/  UMOV UR4, 0xf0000000 ;  /* 0xf000000000047882 */ /* 0x000fe20000000000 */
[----:B------:R-:W-:Y:S01]  /*21750*/  UMOV UR5, 0x380fffff ;  /* 0x380fffff00057882 */ /* 0x000fe20000000000 */
[----:B--2---:R-:W0:Y:S01]  /*21760*/  F2F.F32.F64 R19, R2 ;  /* 0x0000000200137310 */ /* 0x004e220000301000 */
[----:B------:R-:W-:-:S14]  /*21770*/  DSETP.GEU.AND P0, PT, |R2|, UR4, PT ;  /* 0x0000000402007e2a */ /* 0x000fdc000bf0e200 */
[----:B0-----:R-:W-:Y:S01]  /*21780*/  @!P0 FMUL R19, R19, 1.175494350822287508e-38 ;  /* 0x0080000013138820 */ /* 0x001fe20000400000 */
[----:B------:R-:W-:Y:S06]  /*21790*/  BRA `(.L_x_15643) ;  /* 0x0000000800287947 */ /* 0x000fec0003800000 */
.L_x_15651:
        /* <DEDUP_REMOVED lines=25> */
.L_x_15654:
        /* <DEDUP_REMOVED lines=12> */
.L_x_15653:
[----:B------:R-:W2:Y:S02]  /*219f0*/  LDG.E.U16 R2, desc[UR36][R2.64] ;  /* 0x0000002402027981 */ /* 0x000ea4000c1e1500 */
[----:B--2---:R-:W-:Y:S01]  /*21a00*/  SHF.L.U32 R19, R2, 0x10, RZ ;  /* 0x0000001002137819 */ /* 0x004fe200000006ff */
[----:B------:R-:W-:Y:S06]  /*21a10*/  BRA `(.L_x_15643) ;  /* 0x0000000400887947 */ /* 0x000fec0003800000 */
.L_x_15650:
        /* <DEDUP_REMOVED lines=11> */
.L_x_15657:
        /* <DEDUP_REMOVED lines=20> */
.L_x_15659:
[----:B------:R-:W-:Y:S05]  /*21c10*/  BSYNC.RECONVERGENT B0 ;  /* 0x0000000000007941 */ /* 0x000fea0003800200 */
.L_x_15658:
[----:B------:R-:W-:Y:S02]  /*21c20*/  SHF.L.U32 R0, R0, 0x14, RZ ;  /* 0x0000001400007819 */ /* 0x000fe400000006ff */
[----:B------:R-:W-:-:S04]  /*21c30*/  LEA R2, R2, 0x3b800000, 0x17 ;  /* 0x3b80000002027811 */ /* 0x000fc800078eb8ff */
[----:B------:R-:W-:Y:S01]  /*21c40*/  LOP3.LUT R19, R2, R0, R19, 0xfe, !PT ;  /* 0x0000000002137212 */ /* 0x000fe200078efe13 */
[----:B------:R-:W-:Y:S06]  /*21c50*/  BRA `(.L_x_15643) ;  /* 0x0000000000f87947 */ /* 0x000fec0003800000 */
.L_x_15656:
        /* <DEDUP_REMOVED lines=20> */
.L_x_15661:
[----:B------:R-:W-:Y:S05]  /*21da0*/  BSYNC.RECONVERGENT B0 ;  /* 0x0000000000007941 */ /* 0x000fea0003800200 */
.L_x_15660:
[----:B------:R-:W-:Y:S02]  /*21db0*/  SHF.L.U32 R0, R0, 0x15, RZ ;  /* 0x0000001500007819 */ /* 0x000fe400000006ff */
[----:B------:R-:W-:-:S04]  /*21dc0*/  LEA R2, R2, 0x37800000, 0x17 ;  /* 0x3780000002027811 */ /* 0x000fc800078eb8ff */
[----:B------:R-:W-:Y:S01]  /*21dd0*/  LOP3.LUT R19, R2, R0, R19, 0xfe, !PT ;  /* 0x0000000002137212 */ /* 0x000fe200078efe13 */
[----:B------:R-:W-:Y:S06]  /*21de0*/  BRA `(.L_x_15643) ;  /* 0x0000000000947947 */ /* 0x000fec0003800000 */
.L_x_15655:
        /* <DEDUP_REMOVED lines=14> */
.L_x_15642:
        /* <DEDUP_REMOVED lines=16> */
.L_x_15664:
[----:B------:R-:W-:Y:S01]  /*21fd0*/  IMAD.MOV.U32 R19, RZ, RZ, RZ ;  /* 0x000000ffff137224 */ /* 0x000fe200078e00ff */
[----:B------:R-:W-:Y:S06]  /*21fe0*/  BRA `(.L_x_15643) ;  /* 0x0000000000147947 */ /* 0x000fec0003800000 */
.L_x_15663:
[----:B------:R-:W2:Y:S02]  /*21ff0*/  LDG.E.64 R2, desc[UR36][R2.64] ;  /* 0x0000002402027981 */ /* 0x000ea4000c1e1b00 */
[----:B--2---:R0:W2:Y:S01]  /*22000*/  I2F.U64 R19, R2 ;  /* 0x0000000200137312 */ /* 0x0040a20000301000 */
[----:B------:R-:W-:Y:S05]  /*22010*/  BRA `(.L_x_15643) ;  /* 0x0000000000087947 */ /* 0x000fea0003800000 */
.L_x_15662:
[----:B------:R-:W2:Y:S02]  /*22020*/  LDG.E R2, desc[UR36][R2.64] ;  /* 0x0000002402027981 */ /* 0x000ea4000c1e1900 */
[----:B--2---:R-:W-:-:S07]  /*22030*/  I2FP.F32.U32 R19, R2 ;  /* 0x0000000200137245 */ /* 0x004fce0000201000 */
.L_x_15643:
[----:B------:R-:W-:Y:S05]  /*22040*/  BSYNC.RECONVERGENT B6 ;  /* 0x0000000000067941 */ /* 0x000fea0003800200 */
.L_x_15637:
        /* <DEDUP_REMOVED lines=18> */
.L_x_15669:
[----:B------:R-:W4:Y:S02]  /*22170*/  LDG.E.U8 R2, desc[UR36][R2.64] ;  /* 0x0000002402027981 */ /* 0x000f24000c1e1100 */
[----:B----4-:R-:W-:Y:S01]  /*22180*/  I2FP.F32.U32 R27, R2 ;  /* 0x00000002001b7245 */ /* 0x010fe20000201000 */
[----:B------:R-:W-:Y:S06]  /*22190*/  BRA `(.L_x_15671) ;  /* 0x0000000c00247947 */ /* 0x000fec0003800000 */
.L_x_15668:
        /* <DEDUP_REMOVED lines=9> */
.L_x_15673:
[----:B------:R-:W4:Y:S02]  /*22230*/  LDG.E R2, desc[UR36][R2.64] ;  /* 0x0000002402027981 */ /* 0x000f24000c1e1900 */
[----:B----4-:R-:W-:Y:S01]  /*22240*/  I2FP.F32.S32 R27, R2 ;  /* 0x00000002001b7245 */ /* 0x010fe20000201400 */
[----:B------:R-:W-:Y:S06]  /*22250*/  BRA `(.L_x_15671) ;  /* 0x0000000800f47947 */ /* 0x000fec0003800000 */
.L_x_15672:
[----:B------:R-:W4:Y:S02]  /*22260*/  LDG.E.U16 R2, desc[UR36][R2.64] ;  /* 0x0000002402027981 */ /* 0x000f24000c1e1500 */
[----:B----4-:R0:W4:Y:S01]  /*22270*/  I2F.S16 R27, R2 ;  /* 0x00000002001b7306 */ /* 0x0101220000101400 */
[----:B------:R-:W-:Y:S05]  /*22280*/  BRA `(.L_x_15671) ;  /* 0x0000000800e87947 */ /* 0x000fea0003800000 */
.L_x_15667:
        /* <DEDUP_REMOVED lines=8> */
.L_x_15675:
[----:B------:R-:W4:Y:S02]  /*22310*/  LDG.E.U16 R2, desc[UR36][R2.64] ;  /* 0x0000002402027981 */ /* 0x000f24000c1e1500 */
[----:B----4-:R-:W-:Y:S01]  /*22320*/  HADD2.F32 R27, -RZ, R2.H0_H0 ;  /* 0x20000002ff1b7230 */ /* 0x010fe20000004100 */
[----:B------:R-:W-:Y:S06]  /*22330*/  BRA `(.L_x_15671) ;  /* 0x0000000800bc7947 */ /* 0x000fec0003800000 */
.L_x_15674:
        /* <DEDUP_REMOVED lines=8> */
.L_x_15677:
[----:B------:R-:W4:Y:S02]  /*223c0*/  LDG.E.U16 R2, desc[UR36][R2.64] ;  /* 0x0000002402027981 */ /* 0x000f24000c1e1500 */
[----:B----4-:R-:W-:Y:S01]  /*223d0*/  HADD2.F32 R27, -RZ, R2.H0_H0 ;  /* 0x20000002ff1b7230 */ /* 0x010fe20000004100 */
[----:B------:R-:W-:Y:S06]  /*223e0*/  BRA `(.L_x_15671) ;  /* 0x0000000800907947 */ /* 0x000fec0003800000 */
.L_x_15676:
[----:B------:R-:W4:Y:S01]  /*223f0*/  LDG.E.64 R2, desc[UR36][R2.64] ;  /* 0x0000002402027981 */ /* 0x000f22000c1e1b00 */
[----:B------:R-:W-:Y:S01]  /*22400*/  UMOV UR4, 0xf0000000 ;  /* 0xf000000000047882 */ /* 0x000fe20000000000 */
[----:B------:R-:W-:Y:S01]  /*22410*/  UMOV UR5, 0x380fffff ;  /* 0x380fffff00057882 */ /* 0x000fe20000000000 */
[----:B----4-:R-:W0:Y:S01]  /*22420*/  F2F.F32.F64 R27, R2 ;  /* 0x00000002001b7310 */ /* 0x010e220000301000 */
[----:B------:R-:W-:-:S14]  /*22430*/  DSETP.GEU.AND P0, PT, |R2|, UR4, PT ;  /* 0x0000000402007e2a */ /* 0x000fdc000bf0e200 */
[----:B0-----:R-:W-:Y:S01]  /*22440*/  @!P0 FMUL R27, R27, 1.175494350822287508e-38 ;  /* 0x008000001b1b8820 */ /* 0x001fe20000400000 */
[----:B------:R-:W-:Y:S06]  /*22450*/  BRA `(.L_x_15671) ;  /* 0x0000000800747947 */ /* 0x000fec0003800000 */
.L_x_15666:
        /* <DEDUP_REMOVED lines=12> */
.L_x_15680:
[----:B------:R-:W4:Y:S01]  /*22520*/  LDG.E.64 R2, desc[UR36][R2.64] ;  /* 0x0000002402027981 */ /* 0x000f22000c1e1b00 */
[----:B------:R-:W-:Y:S01]  /*22530*/  UMOV UR4, 0xf0000000 ;  /* 0xf000000000047882 */ /* 0x000fe20000000000 */
[----:B------:R-:W-:Y:S01]  /*22540*/  UMOV UR5, 0x380fffff ;  /* 0x380fffff00057882 */ /* 0x000fe20000000000 */
[----:B----4-:R-:W0:Y:S01]  /*22550*/  F2F.F32.F64 R27, R2 ;  /* 0x00000002001b7310 */ /* 0x010e220000301000 */
[----:B------:R-:W-:-:S14]  /*22560*/  DSETP.GEU.AND P0, PT, |R2|, UR4, PT ;  /* 0x0000000402007e2a */ /* 0x000fdc000bf0e200 */
[----:B0-----:R-:W-:Y:S01]  /*22570*/  @!P0 FMUL R27, R27, 1.175494350822287508e-38 ;  /* 0x008000001b1b8820 */ /* 0x001fe20000400000 */
[----:B------:R-:W-:Y:S06]  /*22580*/  BRA `(.L_x_15671) ;  /* 0x0000000800287947 */ /* 0x000fec0003800000 */
.L_x_15679:
        /* <DEDUP_REMOVED lines=8> */
[----:B----4-:R-:W-:-:S04]  /*22610*/  SHF.L.U32 R27, R27, 0x18, RZ ;  /* 0x000000181b1b7819 */ /* 0x010fc800000006ff */
        /* <DEDUP_REMOVED lines=16> */
.L_x_15682:
        /* <DEDUP_REMOVED lines=12> */
.L_x_15681:
[----:B------:R-:W4:Y:S02]  /*227e0*/  LDG.E.U16 R2, desc[UR36][R2.64] ;  /* 0x0000002402027981 */ /* 0x000f24000c1e1500 */
[----:B----4-:R-:W-:Y:S01]  /*227f0*/  IMAD.U32 R27, R2, 0x10000, RZ ;  /* 0x00010000021b7824 */ /* 0x010fe200078e00ff */
[----:B------:R-:W-:Y:S06]  /*22800*/  BRA `(.L_x_15671) ;  /* 0x0000000400887947 */ /* 0x000fec0003800000 */
.L_x_15678:
        /* <DEDUP_REMOVED lines=11> */
.L_x_15685:
        /* <DEDUP_REMOVED lines=20> */
.L_x_15687:
[----:B------:R-:W-:Y:S05]  /*22a00*/  BSYNC.RECONVERGENT B0 ;  /* 0x0000000000007941 */ /* 0x000fea0003800200 */
.L_x_15686:
[----:B------:R-:W-:Y:S01]  /*22a10*/  IMAD.SHL.U32 R0, R0, 0x100000, RZ ;  /* 0x0010000000007824 */ /* 0x000fe200078e00ff */
[----:B------:R-:W-:-:S04]  /*22a20*/  LEA R2, R2, 0x3b800000, 0x17 ;  /* 0x3b80000002027811 */ /* 0x000fc800078eb8ff */
[----:B------:R-:W-:Y:S01]  /*22a30*/  LOP3.LUT R27, R2, R0, R27, 0xfe, !PT ;  /* 0x00000000021b7212 */ /* 0x000fe200078efe1b */
[----:B------:R-:W-:Y:S06]  /*22a40*/  BRA `(.L_x_15671) ;  /* 0x0000000000f87947 */ /* 0x000fec0003800000 */
.L_x_15684:
        /* <DEDUP_REMOVED lines=20> */
.L_x_15689:
[----:B------:R-:W-:Y:S05]  /*22b90*/  BSYNC.RECONVERGENT B0 ;  /* 0x0000000000007941 */ /* 0x000fea0003800200 */
.L_x_15688:
[----:B------:R-:W-:Y:S01]  /*22ba0*/  IMAD.SHL.U32 R0, R0, 0x200000, RZ ;  /* 0x0020000000007824 */ /* 0x000fe200078e00ff */
[----:B------:R-:W-:-:S04]  /*22bb0*/  LEA R2, R2, 0x37800000, 0x17 ;  /* 0x3780000002027811 */ /* 0x000fc800078eb8ff */
[----:B------:R-:W-:Y:S01]  /*22bc0*/  LOP3.LUT R27, R2, R0, R27, 0xfe, !PT ;  /* 0x00000000021b7212 */ /* 0x000fe200078efe1b */
[----:B------:R-:W-:Y:S06]  /*22bd0*/  BRA `(.L_x_15671) ;  /* 0x0000000000947947 */ /* 0x000fec0003800000 */
.L_x_15683:
[----:B------:R-:W-:-:S09]  /*22be0*/  UISETP.NE.AND UP0, UPT, UR4, 0x1c, UPT ;  /* 0x0000001c0400788c */ /* 0x000fd2000bf05270 */
[----:B------:R-:W-:Y:S05]  /*22bf0*/  BRA.U !UP0, `(.L_x_15690) ;  /* 0x0000000108847547 */ /* 0x000fea000b800000 */
[----:B------:R-:W-:-:S09]  /*22c00*/  UISETP.NE.AND UP0, UPT, UR4, 0x1d, UPT ;  /* 0x0000001d0400788c */ /* 0x000fd2000bf05270 */
[----:B------:R-:W-:Y:S05]  /*22c10*/  BRA.U !UP0, `(.L_x_15691) ;  /* 0x0000000108707547 */ /* 0x000fea000b800000 */
[----:B------:R-:W-:-:S09]  /*22c20*/  UISETP.NE.AND UP0, UPT, UR4, 0x2c, UPT ;  /* 0x0000002c0400788c */ /* 0x000fd2000bf05270 */
[----:B------:R-:W-:Y:S05]  /*22c30*/  BRA.U UP0, `(.L_x_15670) ;  /* 0x0000000100207547 */ /* 0x000fea000b800000 */
[----:B------:R-:W4:Y:S01]  /*22c40*/  LDG.E.U8 R2, desc[UR36][R2.64] ;  /* 0x0000002402027981 */ /* 0x000f22000c1e1100 */
[----:B------:R-:W-:Y:S02]  /*22c50*/  MOV R27, 0x400000 ;  /* 0x00400000001b7802 */ /* 0x000fe40000000f00 */
[----:B----4-:R-:W-:-:S13]  /*22c60*/  ISETP.NE.AND P0, PT, R2, RZ, PT ;  /* 0x000000ff0200720c */ /* 0x010fda0003f05270 */
[----:B------:R-:W-:Y:S05]  /*22c70*/  @!P0 BRA `(.L_x_15671) ;  /* 0x00000000006c8947 */ /* 0x000fea0003800000 */
[----:B------:R-:W-:-:S13]  /*22c80*/  ISETP.NE.AND P0, PT, R2, 0xff, PT ;  /* 0x000000ff0200780c */ /* 0x000fda0003f05270 */
[----:B------:R-:W-:Y:S02]  /*22c90*/  @!P0 IMAD.MOV.U32 R27, RZ, RZ, 0x7f800001 ;  /* 0x7f800001ff1b8424 */ /* 0x000fe400078e00ff */
[----:B------:R-:W-:Y:S01]  /*22ca0*/  @P0 IMAD.SHL.U32 R27, R2, 0x800000, RZ ;  /* 0x00800000021b0824 */ /* 0x000fe200078e00ff */
[----:B------:R-:W-:Y:S06]  /*22cb0*/  BRA `(.L_x_15671) ;  /* 0x00000000005c7947 */ /* 0x000fec0003800000 */
.L_x_15670:
[----:B------:R-:W-:Y:S01]  /*22cc0*/  MOV R2, 0x130 ;  /* 0x0000013000027802 */ /* 0x000fe20000000f00 */
[----:B------:R-:W0:Y:S01]  /*22cd0*/  LDCU.64 UR4, c[0x4][0x120] ;  /* 0x01002400ff0477ac */ /* 0x000e220008000a00 */
[----:B------:R-:W-:Y:S02]  /*22ce0*/  HFMA2 R12, -RZ, RZ, 0, 5.9604644775390625e-08 ;  /* 0x00000001ff0c7431 */ /* 0x000fe400000001ff */
[----:B------:R-:W-:Y:S01]  /*22cf0*/  IMAD.MOV.U32 R8, RZ, RZ, 0x4e ;  /* 0x0000004eff087424 */ /* 0x000fe200078e00ff */
[----:B------:R-:W4:Y:S01]  /*22d00*/  LDCU.64 UR6, c[0x4][0x128] ;  /* 0x01002500ff0677ac */ /* 0x000f220008000a00 */
[----:B------:R-:W1:Y:S01]  /*22d10*/  LDC.64 R2, c[0x4][R2] ;  /* 0x0100000002027b82 */ /* 0x000e620000000a00 */
[----:B------:R-:W-:Y:S01]  /*22d20*/  IMAD.MOV.U32 R13, RZ, RZ, RZ ;  /* 0x000000ffff0d7224 */ /* 0x000fe200078e00ff */
        /* <DEDUP_REMOVED lines=9> */
.L_x_15692:
[----:B------:R-:W-:Y:S01]  /*22dc0*/  IMAD.MOV.U32 R27, RZ, RZ, RZ ;  /* 0x000000ffff1b7224 */ /* 0x000fe200078e00ff */
[----:B------:R-:W-:Y:S06]  /*22dd0*/  BRA `(.L_x_15671) ;  /* 0x0000000000147947 */ /* 0x000fec0003800000 */
.L_x_15691:
[----:B------:R-:W4:Y:S02]  /*22de0*/  LDG.E.64 R2, desc[UR36][R2.64] ;  /* 0x0000002402027981 */ /* 0x000f24000c1e1b00 */
[----:B----4-:R0:W4:Y:S01]  /*22df0*/  I2F.U64 R27, R2 ;  /* 0x00000002001b7312 */ /* 0x0101220000301000 */
[----:B------:R-:W-:Y:S05]  /*22e00*/  BRA `(.L_x_15671) ;  /* 0x0000000000087947 */ /* 0x000fea0003800000 */
.L_x_15690:
[----:B------:R-:W4:Y:S02]  /*22e10*/  LDG.E R2, desc[UR36][R2.64] ;  /* 0x0000002402027981 */ /* 0x000f24000c1e1900 */
[----:B----4-:R-:W-:-:S07]  /*22e20*/  I2FP.F32.U32 R27, R2 ;  /* 0x00000002001b7245 */ /* 0x010fce0000201000 */
.L_x_15671:
[----:B------:R-:W-:Y:S05]  /*22e30*/  BSYNC.RECONVERGENT B6 ;  /* 0x0000000000067941 */ /* 0x000fea0003800200 */
.L_x_15665:
        /* <DEDUP_REMOVED lines=18> */
.L_x_15697:
[----:B------:R-:W2:Y:S02]  /*22f60*/  LDG.E.U8 R2, desc[UR36][R2.64] ;  /* 0x0000002402027981 */ /* 0x000ea4000c1e1100 */
[----:B--2---:R-:W-:Y:S01]  /*22f70*/  I2FP.F32.U32 R22, R2 ;  /* 0x0000000200167245 */ /* 0x004fe20000201000 */
[----:B------:R-:W-:Y:S06]  /*22f80*/  BRA `(.L_x_15699) ;  /* 0x0000000c00247947 */ /* 0x000fec0003800000 */
.L_x_15696:
        /* <DEDUP_REMOVED lines=9> */
.L_x_15701:
[----:B------:R-:W2:Y:S02]  /*23020*/  LDG.E R2, desc[UR36][R2.64] ;  /* 0x0000002402027981 */ /* 0x000ea4000c1e1900 */
[----:B--2---:R-:W-:Y:S01]  /*23030*/  I2FP.F32.S32 R22, R2 ;  /* 0x0000000200167245 */ /* 0x004fe20000201400 */
[----:B------:R-:W-:Y:S06]  /*23040*/  BRA `(.L_x_15699) ;  /* 0x0000000800f47947 */ /* 0x000fec0003800000 */
.L_x_15700:
[----:B------:R-:W2:Y:S02]  /*23050*/  LDG.E.U16 R2, desc[UR36][R2.64] ;  /* 0x0000002402027981 */ /* 0x000ea4000c1e1500 */
[----:B--2---:R0:W2:Y:S01]  /*23060*/  I2F.S16 R22, R2 ;  /* 0x0000000200167306 */ /* 0x0040a20000101400 */
[----:B------:R-:W-:Y:S05]  /*23070*/  BRA `(.L_x_15699) ;  /* 0x0000000800e87947 */ /* 0x000fea0003800000 */
.L_x_15695:
        /* <DEDUP_REMOVED lines=8> */
.L_x_15703:
[----:B------:R-:W2:Y:S02]  /*23100*/  LDG.E.U16 R2, desc[UR36][R2.64] ;  /* 0x0000002402027981 */ /* 0x000ea4000c1e1500 */
[----:B--2---:R-:W-:Y:S01]  /*23110*/  HADD2.F32 R22, -RZ, R2.H0_H0 ;  /* 0x20000002ff167230 */ /* 0x004fe20000004100 */
[----:B------:R-:W-:Y:S06]  /*23120*/  BRA `(.L_x_15699) ;  /* 0x0000000800bc7947 */ /* 0x000fec0003800000 */
.L_x_15702:
        /* <DEDUP_REMOVED lines=8> */
.L_x_15705:
[----:B------:R-:W2:Y:S02]  /*231b0*/  LDG.E.U16 R2, desc[UR36][R2.64] ;  /* 0x0000002402027981 */ /* 0x000ea4000c1e1500 */
[----:B--2---:R-:W-:Y:S01]  /*231c0*/  HADD2.F32 R22, -RZ, R2.H0_H0 ;  /* 0x20000002ff167230 */ /* 0x004fe20000004100 */
[----:B------:R-:W-:Y:S06]  /*231d0*/  BRA `(.L_x_15699) ;  /* 0x0000000800907947 */ /* 0x000fec0003800000 */
.L_x_15704:
[----:B------:R-:W2:Y:S01]  /*231e0*/  LDG.E.64 R2, desc[UR36][R2.64] ;  /* 0x0000002402027981 */ /* 0x000ea2000c1e1b00 */
[----:B------:R-:W-:Y:S01]  /*231f0*/  UMOV UR4, 0xf0000000 ;  /* 0xf000000000047882 */ /* 0x000fe20000000000 */
[----:B------:R-:W-:Y:S01]  /*23200*/  UMOV UR5, 0x380fffff ;  /* 0x380fffff00057882 */ /* 0x000fe20000000000 */
[----:B--2---:R-:W0:Y:S01]  /*23210*/  F2F.F32.F64 R22, R2 ;  /* 0x0000000200167310 */ /* 0x004e220000301000 */
[----:B------:R-:W-:-:S14]  /*23220*/  DSETP.GEU.AND P0, PT, |R2|, UR4, PT ;  /* 0x0000000402007e2a */ /* 0x000fdc000bf0e200 */
[----:B0-----:R-:W-:Y:S01]  /*23230*/  @!P0 FMUL R22, R22, 1.175494350822287508e-38 ;  /* 0x0080000016168820 */ /* 0x001fe20000400000 */
[----:B------:R-:W-:Y:S06]  /*23240*/  BRA `(.L_x_15699) ;  /* 0x0000000800747947 */ /* 0x000fec0003800000 */
.L_x_15694:
        /* <DEDUP_REMOVED lines=12> */
.L_x_15708:
[----:B------:R-:W2:Y:S01]  /*23310*/  LDG.E.64 R2, desc[UR36][R2.64] ;  /* 0x0000002402027981 */ /* 0x000ea2000c1e1b00 */
[----:B------:R-:W-:Y:S01]  /*23320*/  UMOV UR4, 0xf0000000 ;  /* 0xf000000000047882 */ /* 0x000fe20000000000 */
[----:B------:R-:W-:Y:S01]  /*23330*/  UMOV UR5, 0x380fffff ;  /* 0x380fffff00057882 */ /* 0x000fe20000000000 */
[----:B--2---:R-:W0:Y:S01]  /*23340*/  F2F.F32.F64 R22, R2 ;  /* 0x0000000200167310 */ /* 0x004e220000301000 */
[----:B------:R-:W-:-:S14]  /*23350*/  DSETP.GEU.AND P0, PT, |R2|, UR4, PT ;  /* 0x0000000402007e2a */ /* 0x000fdc000bf0e200 */
[----:B0-----:R-:W-:Y:S01]  /*23360*/  @!P0 FMUL R22, R22, 1.175494350822287508e-38 ;  /* 0x0080000016168820 */ /* 0x001fe20000400000 */
[----:B------:R-:W-:Y:S06]  /*23370*/  BRA `(.L_x_15699) ;  /* 0x0000000800287947 */ /* 0x000fec0003800000 */
.L_x_15707:
        /* <DEDUP_REMOVED lines=25> */
.L_x_15710:
        /* <DEDUP_REMOVED lines=12> */
.L_x_15709:
[----:B------:R-:W2:Y:S02]  /*235d0*/  LDG.E.U16 R2, desc[UR36][R2.64] ;  /* 0x0000002402027981 */ /* 0x000ea4000c1e1500 */
[----:B--2---:R-:W-:Y:S01]  /*235e0*/  IMAD.U32 R22, R2, 0x10000, RZ ;  /* 0x0001000002167824 */ /* 0x004fe200078e00ff */
[----:B------:R-:W-:Y:S06]  /*235f0*/  BRA `(.L_x_15699) ;  /* 0x0000000400887947 */ /* 0x000fec0003800000 */
.L_x_15706:
        /* <DEDUP_REMOVED lines=11> */
.L_x_15713:
        /* <DEDUP_REMOVED lines=20> */
.L_x_15715:
[----:B------:R-:W-:Y:S05]  /*237f0*/  BSYNC.RECONVERGENT B0 ;  /* 0x0000000000007941 */ /* 0x000fea0003800200 */
.L_x_15714:
[----:B------:R-:W-:Y:S01]  /*23800*/  IMAD.SHL.U32 R0, R0, 0x100000, RZ ;  /* 0x0010000000007824 */ /* 0x000fe200078e00ff */
[----:B------:R-:W-:-:S04]  /*23810*/  LEA R2, R2, 0x3b800000, 0x17 ;  /* 0x3b80000002027811 */ /* 0x000fc800078eb8ff */
[----:B------:R-:W-:Y:S01]  /*23820*/  LOP3.LUT R22, R2, R0, R7, 0xfe, !PT ;  /* 0x0000000002167212 */ /* 0x000fe200078efe07 */
[----:B------:R-:W-:Y:S06]  /*23830*/  BRA `(.L_x_15699) ;  /* 0x0000000000f87947 */ /* 0x000fec0003800000 */
.L_x_15712:
        /* <DEDUP_REMOVED lines=20> */
.L_x_15717:
[----:B------:R-:W-:Y:S05]  /*23980*/  BSYNC.RECONVERGENT B0 ;  /* 0x0000000000007941 */ /* 0x000fea0003800200 */
.L_x_15716:
[----:B------:R-:W-:Y:S01]  /*23990*/  IMAD.SHL.U32 R0, R0, 0x200000, RZ ;  /* 0x0020000000007824 */ /* 0x000fe200078e00ff */
[----:B------:R-:W-:-:S04]  /*239a0*/  LEA R2, R2, 0x37800000, 0x17 ;  /* 0x3780000002027811 */ /* 0x000fc800078eb8ff */
[----:B------:R-:W-:Y:S01]  /*239b0*/  LOP3.LUT R22, R2, R0, R7, 0xfe, !PT ;  /* 0x0000000002167212 */ /* 0x000fe200078efe07 */
[----:B------:R-:W-:Y:S06]  /*239c0*/  BRA `(.L_x_15699) ;  /* 0x0000000000947947 */ /* 0x000fec0003800000 */
.L_x_15711:
        /* <DEDUP_REMOVED lines=14> */
.L_x_15698:
        /* <DEDUP_REMOVED lines=16> */
.L_x_15720:
[----:B------:R-:W-:Y:S01]  /*23bb0*/  IMAD.MOV.U32 R22, RZ, RZ, RZ ;  /* 0x000000ffff167224 */ /* 0x000fe200078e00ff */
[----:B------:R-:W-:Y:S06]  /*23bc0*/  BRA `(.L_x_15699) ;  /* 0x0000000000147947 */ /* 0x000fec0003800000 */
.L_x_15719:
[----:B------:R-:W2:Y:S02]  /*23bd0*/  LDG.E.64 R22, desc[UR36][R2.64] ;  /* 0x0000002402167981 */ /* 0x000ea4000c1e1b00 */
[----:B--2---:R0:W2:Y:S01]  /*23be0*/  I2F.U64 R22, R22 ;  /* 0x0000001600167312 */ /* 0x0040a20000301000 */
[----:B------:R-:W-:Y:S05]  /*23bf0*/  BRA `(.L_x_15699) ;  /* 0x0000000000087947 */ /* 0x000fea0003800000 */
.L_x_15718:
[----:B------:R-:W2:Y:S02]  /*23c00*/  LDG.E R2, desc[UR36][R2.64] ;  /* 0x0000002402027981 */ /* 0x000ea4000c1e1900 */
[----:B--2---:R-:W-:-:S07]  /*23c10*/  I2FP.F32.U32 R22, R2 ;  /* 0x0000000200167245 */ /* 0x004fce0000201000 */
.L_x_15699:
[----:B------:R-:W-:Y:S05]  /*23c20*/  BSYNC.RECONVERGENT B6 ;  /* 0x0000000000067941 */ /* 0x000fea0003800200 */
.L_x_15693:
        /* <DEDUP_REMOVED lines=18> */
.L_x_15725:
[----:B------:R-:W2:Y:S02]  /*23d50*/  LDG.E.U8 R0, desc[UR36][R2.64] ;  /* 0x0000002402007981 */ /* 0x000ea4000c1e1100 */
[----:B--2---:R-:W-:Y:S01]  /*23d60*/  I2FP.F32.U32 R0, R0 ;  /* 0x0000000000007245 */ /* 0x004fe20000201000 */
[----:B------:R-:W-:Y:S06]  /*23d70*/  BRA `(.L_x_15727) ;  /* 0x0000000c00247947 */ /* 0x000fec0003800000 */
.L_x_15724:
        /* <DEDUP_REMOVED lines=9> */
.L_x_15729:
[----:B------:R-:W2:Y:S02]  /*23e10*/  LDG.E R0, desc[UR36][R2.64] ;  /* 0x0000002402007981 */ /* 0x000ea4000c1e1900 */
[----:B--2---:R-:W-:Y:S01]  /*23e20*/  I2FP.F32.S32 R0, R0 ;  /* 0x0000000000007245 */ /* 0x004fe20000201400 */
[----:B------:R-:W-:Y:S06]  /*23e30*/  BRA `(.L_x_15727) ;  /* 0x0000000800f47947 */ /* 0x000fec0003800000 */
.L_x_15728:
[----:B------:R-:W2:Y:S02]  /*23e40*/  LDG.E.U16 R0, desc[UR36][R2.64] ;  /* 0x0000002402007981 */ /* 0x000ea4000c1e1500 */
[----:B--2---:R-:W0:Y:S01]  /*23e50*/  I2F.S16 R0, R0 ;  /* 0x0000000000007306 */ /* 0x004e220000101400 */
[----:B------:R-:W-:Y:S05]  /*23e60*/  BRA `(.L_x_15727) ;  /* 0x0000000800e87947 */ /* 0x000fea0003800000 */
.L_x_15723:
        /* <DEDUP_REMOVED lines=8> */
.L_x_15731:
[----:B------:R-:W2:Y:S02]  /*23ef0*/  LDG.E.U16 R0, desc[UR36][R2.64] ;  /* 0x0000002402007981 */ /* 0x000ea4000c1e1500 */
[----:B--2---:R-:W-:Y:S01]  /*23f00*/  HADD2.F32 R0, -RZ, R0.H0_H0 ;  /* 0x20000000ff007230 */ /* 0x004fe20000004100 */
[----:B------:R-:W-:Y:S06]  /*23f10*/  BRA `(.L_x_15727) ;  /* 0x0000000800bc7947 */ /* 0x000fec0003800000 */
.L_x_15730:
        /* <DEDUP_REMOVED lines=8> */
.L_x_15733:
[----:B------:R-:W2:Y:S02]  /*23fa0*/  LDG.E.U16 R0, desc[UR36][R2.64] ;  /* 0x0000002402007981 */ /* 0x000ea4000c1e1500 */
[----:B--2---:R-:W-:Y:S01]  /*23fb0*/  HADD2.F32 R0, -RZ, R0.H0_H0 ;  /* 0x20000000ff007230 */ /* 0x004fe20000004100 */
[----:B------:R-:W-:Y:S06]  /*23fc0*/  BRA `(.L_x_15727) ;  /* 0x0000000800907947 */ /* 0x000fec0003800000 */
.L_x_15732:
[----:B------:R-:W2:Y:S01]  /*23fd0*/  LDG.E.64 R2, desc[UR36][R2.64] ;  /* 0x0000002402027981 */ /* 0x000ea2000c1e1b00 */
[----:B------:R-:W-:Y:S01]  /*23fe0*/  UMOV UR4, 0xf0000000 ;  /* 0xf000000000047882 */ /* 0x000fe20000000000 */
[----:B------:R-:W-:Y:S01]  /*23ff0*/  UMOV UR5, 0x380fffff ;  /* 0x380fffff00057882 */ /* 0x000fe20000000000 */
[----:B--2---:R-:W0:Y:S01]  /*24000*/  F2F.F32.F64 R0, R2 ;  /* 0x0000000200007310 */ /* 0x004e220000301000 */
[----:B------:R-:W-:-:S14]  /*24010*/  DSETP.GEU.AND P0, PT, |R2|, UR4, PT ;  /* 0x0000000402007e2a */ /* 0x000fdc000bf0e200 */
[----:B0-----:R-:W-:Y:S01]  /*24020*/  @!P0 FMUL R0, R0, 1.175494350822287508e-38 ;  /* 0x0080000000008820 */ /* 0x001fe20000400000 */
[----:B------:R-:W-:Y:S06]  /*24030*/  BRA `(.L_x_15727) ;  /* 0x0000000800747947 */ /* 0x000fec0003800000 */
.L_x_15722:
        /* <DEDUP_REMOVED lines=12> */
.L_x_15736:
[----:B------:R-:W2:Y:S01]  /*24100*/  LDG.E.64 R2, desc[UR36][R2.64] ;  /* 0x0000002402027981 */ /* 0x000ea2000c1e1b00 */
[----:B------:R-:W-:Y:S01]  /*24110*/  UMOV UR4, 0xf0000000 ;  /* 0xf000000000047882 */ /* 0x000fe20000000000 */
[----:B------:R-:W-:Y:S01]  /*24120*/  UMOV UR5, 0x380fffff ;  /* 0x380fffff00057882 */ /* 0x000fe20000000000 */
[----:B--2---:R-:W0:Y:S01]  /*24130*/  F2F.F32.F64 R0, R2 ;  /* 0x0000000200007310 */ /* 0x004e220000301000 */
[----:B------:R-:W-:-:S14]  /*24140*/  DSETP.GEU.AND P0, PT, |R2|, UR4, PT ;  /* 0x0000000402007e2a */ /* 0x000fdc000bf0e200 */
[----:B0-----:R-:W-:Y:S01]  /*24150*/  @!P0 FMUL R0, R0, 1.175494350822287508e-38 ;  /* 0x0080000000008820 */ /* 0x001fe20000400000 */
[----:B------:R-:W-:Y:S06]  /*24160*/  BRA `(.L_x_15727) ;  /* 0x0000000800287947 */ /* 0x000fec0003800000 */
.L_x_15735:
        /* <DEDUP_REMOVED lines=25> */
.L_x_15738:
        /* <DEDUP_REMOVED lines=12> */
.L_x_15737:
[----:B------:R-:W2:Y:S02]  /*243c0*/  LDG.E.U16 R0, desc[UR36][R2.64] ;  /* 0x0000002402007981 */ /* 0x000ea4000c1e1500 */
[----:B--2---:R-:W-:Y:S01]  /*243d0*/  IMAD.U32 R0, R0, 0x10000, RZ ;  /* 0x0001000000007824 */ /* 0x004fe200078e00ff */
[----:B------:R-:W-:Y:S06]  /*243e0*/  BRA `(.L_x_15727) ;  /* 0x0000000400887947 */ /* 0x000fec0003800000 */
.L_x_15734:
        /* <DEDUP_REMOVED lines=11> */
.L_x_15741:
        /* <DEDUP_REMOVED lines=20> */
.L_x_15743:
[----:B------:R-:W-:Y:S05]  /*245e0*/  BSYNC.RECONVERGENT B0 ;  /* 0x0000000000007941 */ /* 0x000fea0003800200 */
.L_x_15742:
[----:B------:R-:W-:Y:S01]  /*245f0*/  IMAD.SHL.U32 R0, R0, 0x100000, RZ ;  /* 0x0010000000007824 */ /* 0x000fe200078e00ff */
[----:B------:R-:W-:-:S04]  /*24600*/  LEA R2, R2, 0x3b800000, 0x17 ;  /* 0x3b80000002027811 */ /* 0x000fc800078eb8ff */
[----:B------:R-:W-:Y:S01]  /*24610*/  LOP3.LUT R0, R2, R0, R7, 0xfe, !PT ;  /* 0x0000000002007212 */ /* 0x000fe200078efe07 */
[----:B------:R-:W-:Y:S06]  /*24620*/  BRA `(.L_x_15727) ;  /* 0x0000000000f87947 */ /* 0x000fec0003800000 */
.L_x_15740:
        /* <DEDUP_REMOVED lines=20> */
.L_x_15745:
[----:B------:R-:W-:Y:S05]  /*24770*/  BSYNC.RECONVERGENT B0 ;  /* 0x0000000000007941 */ /* 0x000fea0003800200 */
.L_x_15744:
[----:B------:R-:W-:Y:S01]  /*24780*/  IMAD.SHL.U32 R0, R0, 0x200000, RZ ;  /* 0x0020000000007824 */ /* 0x000fe200078e00ff */
[----:B------:R-:W-:-:S04]  /*24790*/  LEA R2, R2, 0x37800000, 0x17 ;  /* 0x3780000002027811 */ /* 0x000fc800078eb8ff */
[----:B------:R-:W-:Y:S01]  /*247a0*/  LOP3.LUT R0, R2, R0, R7, 0xfe, !PT ;  /* 0x0000000002007212 */ /* 0x000fe200078efe07 */
[----:B------:R-:W-:Y:S06]  /*247b0*/  BRA `(.L_x_15727) ;  /* 0x0000000000947947 */ /* 0x000fec0003800000 */
.L_x_15739:
        /* <DEDUP_REMOVED lines=14> */
.L_x_15726:
        /* <DEDUP_REMOVED lines=16> */
.L_x_15748:
[----:B------:R-:W-:Y:S01]  /*249a0*/  HFMA2 R0, -RZ, RZ, 0, 0 ;  /* 0x00000000ff007431 */ /* 0x000fe200000001ff */
[----:B------:R-:W-:Y:S06]  /*249b0*/  BRA `(.L_x_15727) ;  /* 0x0000000000147947 */ /* 0x000fec0003800000 */
.L_x_15747:
[----:B------:R-:W2:Y:S02]  /*249c0*/  LDG.E.64 R2, desc[UR36][R2.64] ;  /* 0x0000002402027981 */ /* 0x000ea4000c1e1b00 */
[----:B--2---:R0:W2:Y:S01]  /*249d0*/  I2F.U64 R0, R2 ;  /* 0x0000000200007312 */ /* 0x0040a20000301000 */
[----:B------:R-:W-:Y:S05]  /*249e0*/  BRA `(.L_x_15727) ;  /* 0x0000000000087947 */ /* 0x000fea0003800000 */
.L_x_15746:
[----:B------:R-:W2:Y:S02]  /*249f0*/  LDG.E R0, desc[UR36][R2.64] ;  /* 0x0000002402007981 */ /* 0x000ea4000c1e1900 */
[----:B--2---:R-:W-:-:S07]  /*24a00*/  I2FP.F32.U32 R0, R0 ;  /* 0x0000000000007245 */ /* 0x004fce0000201000 */
.L_x_15727:
[----:B------:R-:W-:Y:S05]  /*24a10*/  BSYNC.RECONVERGENT B6 ;  /* 0x0000000000067941 */ /* 0x000fea0003800200 */
.L_x_15721:
[----:B------:R-:W2:Y:S01]  /*24a20*/  LDCU UR4, c[0x0][0x818] ;  /* 0x00010300ff0477ac */ /* 0x000ea20008000800 */
[C---:B0---45:R-:W-:Y:S01]  /*24a30*/  FMUL.FTZ R3, R27.reuse, R27 ;  /* 0x0000001b1b037220 */ /* 0x071fe20000410000 */
[----:B------:R-:W-:Y:S02]  /*24a40*/  HADD2.F32 R5, -RZ, R26.H0_H0 ;  /* 0x2000001aff057230 */ /* 0x000fe40000004100 */
[----:B-1-3--:R-:W-:Y:S01]  /*24a50*/  FMUL.FTZ R18, R27, R18 ;  /* 0x000000121b127220 */ /* 0x00afe20000410000 */
[----:B------:R-:W-:Y:S02]  /*24a60*/  HADD2.F32 R2, -RZ, R25.H0_H0 ;  /* 0x20000019ff027230 */ /* 0x000fe40000004100 */
[----:B--2---:R-:W-:-:S03]  /*24a70*/  FMUL.FTZ R3, R3, R22 ;  /* 0x0000001603037220 */ /* 0x004fc60000410000 */
[----:B------:R-:W-:Y:S01]  /*24a80*/  FADD.FTZ R2, R2, -R19 ;  /* 0x8000001302027221 */ /* 0x000fe20000010000 */
[----:B------:R-:W-:Y:S01]  /*24a90*/  FFMA.FTZ R0, -R0, UR4, R5 ;  /* 0x0000000400007c23 */ /* 0x000fe20008010105 */
[----:B------:R-:W-:Y:S01]  /*24aa0*/  FMUL.FTZ R3, R3, UR4 ;  /* 0x0000000403037c20 */ /* 0x000fe20008410000 */
[----:B------:R-:W-:-:S03]  /*24ab0*/  ULOP3.LUT UR4, UR40, 0xff, URZ, 0xc0, !UPT ;  /* 0x000000ff28047892 */ /* 0x000fc6000f8ec0ff */
[----:B------:R-:W-:Y:S01]  /*24ac0*/  FFMA.FTZ R3, -R3, R2, R0 ;  /* 0x0000000203037223 */ /* 0x000fe20000010100 */
[----:B------:R-:W-:-:S03]  /*24ad0*/  UISETP.GT.AND UP0, UPT, UR4, 0x9, UPT ;  /* 0x000000090400788c */ /* 0x000fc6000bf04270 */
[----:B------:R-:W-:-:S05]  /*24ae0*/  FMUL.FTZ R3, R18, R3 ;  /* 0x0000000312037220 */ /* 0x000fca0000410000 */
        /* <DEDUP_REMOVED lines=12> */
[----:B0-----:R-:W-:Y:S01]  /*24bb0*/  STG.E.U8 desc[UR36][R16.64], R3 ;  /* 0x0000000310007986 */ /* 0x001fe2000c101124 */
[----:B------:R-:W-:Y:S05]  /*24bc0*/  EXIT ;  /* 0x000000000000794d */ /* 0x000fea0003800000 */
.L_x_15752:
[----:B------:R-:W-:-:S06]  /*24bd0*/  HADD2.F32 R3, -RZ, R3.H0_H0 ;  /* 0x20000003ff037230 */ /* 0x000fcc0000004100 */
[----:B------:R-:W0:Y:S02]  /*24be0*/  F2I.S64.TRUNC R2, R3 ;  /* 0x0000000300027311 */ /* 0x000e24000020d900 */
[----:B0-----:R-:W-:Y:S01]  /*24bf0*/  STG.E.U8 desc[UR36][R16.64], R2 ;  /* 0x0000000210007986 */ /* 0x001fe2000c101124 */
[----:B------:R-:W-:Y:S05]  /*24c00*/  EXIT ;  /* 0x000000000000794d */ /* 0x000fea0003800000 */
.L_x_15751:
        /* <DEDUP_REMOVED lines=8> */
[----:B0-----:R-:W-:Y:S01]  /*24c90*/  STG.E.64 desc[UR36][R16.64], R2 ;  /* 0x0000000210007986 */ /* 0x001fe2000c101b24 */
[----:B------:R-:W-:Y:S05]  /*24ca0*/  EXIT ;  /* 0x000000000000794d */ /* 0x000fea0003800000 */
.L_x_15755:
[----:B------:R-:W-:-:S06]  /*24cb0*/  HADD2.F32 R3, -RZ, R3.H0_H0 ;  /* 0x20000003ff037230 */ /* 0x000fcc0000004100 */
[----:B------:R-:W0:Y:S02]  /*24cc0*/  F2I.FTZ.TRUNC.NTZ R3, R3 ;  /* 0x0000000300037305 */ /* 0x000e24000021f100 */
[----:B0-----:R-:W-:Y:S01]  /*24cd0*/  STG.E desc[UR36][R16.64], R3 ;  /* 0x0000000310007986 */ /* 0x001fe2000c101924 */
[----:B------:R-:W-:Y:S05]  /*24ce0*/  EXIT ;  /* 0x000000000000794d */ /* 0x000fea0003800000 */
.L_x_15754:
[----:B------:R-:W-:-:S06]  /*24cf0*/  HADD2.F32 R3, -RZ, R3.H0_H0 ;  /* 0x20000003ff037230 */ /* 0x000fcc0000004100 */
[----:B------:R-:W0:Y:S02]  /*24d00*/  F2I.FTZ.TRUNC.NTZ R3, R3 ;  /* 0x0000000300037305 */ /* 0x000e24000021f100 */
[----:B0-----:R-:W-:Y:S01]  /*24d10*/  STG.E.U16 desc[UR36][R16.64], R3 ;  /* 0x0000000310007986 */ /* 0x001fe2000c101524 */
[----:B------:R-:W-:Y:S05]  /*24d20*/  EXIT ;  /* 0x000000000000794d */ /* 0x000fea0003800000 */
.L_x_15750:
        /* <DEDUP_REMOVED lines=9> */
.L_x_15757:
[----:B------:R-:W-:Y:S01]  /*24dc0*/  STG.E.U16 desc[UR36][R16.64], R3 ;  /* 0x0000000310007986 */ /* 0x000fe2000c101524 */
[----:B------:R-:W-:Y:S05]  /*24dd0*/  EXIT ;  /* 0x000000000000794d */ /* 0x000fea0003800000 */
.L_x_15756:
        /* <DEDUP_REMOVED lines=8> */
[----:B------:R-:W-:Y:S01]  /*24e60*/  STG.E.64 desc[UR36][R16.64], R2 ;  /* 0x0000000210007986 */ /* 0x000fe2000c101b24 */
[----:B------:R-:W-:Y:S05]  /*24e70*/  EXIT ;  /* 0x000000000000794d */ /* 0x000fea0003800000 */
.L_x_15759:
[----:B------:R-:W-:-:S05]  /*24e80*/  HADD2.F32 R0, -RZ, R3.H0_H0 ;  /* 0x20000003ff007230 */ /* 0x000fca0000004100 */
[----:B------:R-:W-:-:S04]  /*24e90*/  F2FP.F16.F32.PACK_AB R0, RZ, R0 ;  /* 0x00000000ff00723e */ /* 0x000fc800000000ff */
[----:B------:R-:W-:-:S05]  /*24ea0*/  PRMT R0, R0, 0x5410, RZ ;  /* 0x0000541000007816 */ /* 0x000fca00000000ff */
[----:B------:R-:W-:Y:S01]  /*24eb0*/  STG.E desc[UR36][R16.64], R0 ;  /* 0x0000000010007986 */ /* 0x000fe2000c101924 */
[----:B------:R-:W-:Y:S05]  /*24ec0*/  EXIT ;  /* 0x000000000000794d */ /* 0x000fea0003800000 */
.L_x_15758:
[----:B------:R-:W-:-:S05]  /*24ed0*/  HADD2.F32 R2, -RZ, R3.H0_H0 ;  /* 0x20000003ff027230 */ /* 0x000fca0000004100 */
[----:B------:R-:W-:-:S06]  /*24ee0*/  FMUL.FTZ R2, R2, 1 ;  /* 0x3f80000002027820 */ /* 0x000fcc0000410000 */
[----:B------:R-:W0:Y:S02]  /*24ef0*/  F2F.F64.F32 R2, R2 ;  /* 0x0000000200027310 */ /* 0x000e240000201800 */
[----:B0-----:R-:W-:Y:S01]  /*24f00*/  STG.E.64 desc[UR36][R16.64], R2 ;  /* 0x0000000210007986 */ /* 0x001fe2000c101b24 */
[----:B------:R-:W-:Y:S05]  /*24f10*/  EXIT ;  /* 0x000000000000794d */ /* 0x000fea0003800000 */
.L_x_15749:
        /* <DEDUP_REMOVED lines=12> */
[----:B0-----:R-:W-:Y:S01]  /*24fe0*/  STG.E.U16 desc[UR36][R16.64], R3 ;  /* 0x0000000310007986 */ /* 0x001fe2000c101524 */
[----:B------:R-:W-:Y:S05]  /*24ff0*/  EXIT ;  /* 0x000000000000794d */ /* 0x000fea0003800000 */
.L_x_15763:
        /* <DEDUP_REMOVED lines=17> */
.L_x_15766:
[----:B------:R-:W-:-:S04]  /*25110*/  SHF.R.U32.HI R3, RZ, 0x18, R3 ;  /* 0x00000018ff037819 */ /* 0x000fc80000011603 */
[----:B------:R-:W-:-:S04]  /*25120*/  LOP3.LUT R0, R0, 0x80, R3, 0xf8, !PT ;  /* 0x0000008000007812 */ /* 0x000fc800078ef803 */
[----:B------:R-:W-:-:S07]  /*25130*/  PRMT R8, R0, 0x7610, R8 ;  /* 0x0000761000087816 */ /* 0x000fce0000000008 */
.L_x_15765:
[----:B------:R-:W-:Y:S05]  /*25140*/  BSYNC.RECONVERGENT B0 ;  /* 0x0000000000007941 */ /* 0x000fea0003800200 */
.L_x_15764:
[----:B------:R-:W-:Y:S01]  /*25150*/  STG.E.U8 desc[UR36][R16.64], R8 ;  /* 0x0000000810007986 */ /* 0x000fe2000c101124 */
[----:B------:R-:W-:Y:S05]  /*25160*/  EXIT ;  /* 0x000000000000794d */ /* 0x000fea0003800000 */
.L_x_15762:
        /* <DEDUP_REMOVED lines=17> */
.L_x_15769:
[----:B------:R-:W-:-:S04]  /*25280*/  SHF.R.U32.HI R3, RZ, 0x18, R3 ;  /* 0x00000018ff037819 */ /* 0x000fc80000011603 */
[----:B------:R-:W-:-:S04]  /*25290*/  LOP3.LUT R0, R0, 0x80, R3, 0xf8, !PT ;  /* 0x0000008000007812 */ /* 0x000fc800078ef803 */
[----:B------:R-:W-:-:S07]  /*252a0*/  PRMT R8, R0, 0x7610, R8 ;  /* 0x0000761000087816 */ /* 0x000fce0000000008 */
.L_x_15768:
[----:B------:R-:W-:Y:S05]  /*252b0*/  BSYNC.RECONVERGENT B0 ;  /* 0x0000000000007941 */ /* 0x000fea0003800200 */
.L_x_15767:
[----:B------:R-:W-:Y:S01]  /*252c0*/  STG.E.U8 desc[UR36][R16.64], R8 ;  /* 0x0000000810007986 */ /* 0x000fe2000c101124 */
[----:B------:R-:W-:Y:S05]  /*252d0*/  EXIT ;  /* 0x000000000000794d */ /* 0x000fea0003800000 */
.L_x_15761:
        /* <DEDUP_REMOVED lines=22> */
.L_x_15771:
[----:B------:R-:W-:-:S06]  /*25440*/  HADD2.F32 R3, -RZ, R3.H0_H0 ;  /* 0x20000003ff037230 */ /* 0x000fcc0000004100 */
[----:B------:R-:W0:Y:S02]  /*25450*/  F2I.U64.TRUNC R2, R3 ;  /* 0x0000000300027311 */ /* 0x000e24000020d800 */
[----:B0-----:R-:W-:Y:S01]  /*25460*/  STG.E.64 desc[UR36][R16.64], R2 ;  /* 0x0000000210007986 */ /* 0x001fe2000c101b24 */
[----:B------:R-:W-:Y:S05]  /*25470*/  EXIT ;  /* 0x000000000000794d */ /* 0x000fea0003800000 */
.L_x_15770:
[----:B------:R-:W-:-:S06]  /*25480*/  HADD2.F32 R3, -RZ, R3.H0_H0 ;  /* 0x20000003ff037230 */ /* 0x000fcc0000004100 */
[----:B------:R-:W0:Y:S02]  /*25490*/  F2I.FTZ.U32.TRUNC.NTZ R3, R3 ;  /* 0x0000000300037305 */ /* 0x000e24000021f000 */
[----:B0-----:R-:W-:Y:S01]  /*254a0*/  STG.E desc[UR36][R16.64], R3 ;  /* 0x0000000310007986 */ /* 0x001fe2000c101924 */
[----:B------:R-:W-:Y:S05]  /*254b0*/  EXIT ;  /* 0x000000000000794d */ /* 0x000fea0003800000 */
.L_x_15760:
        /* <DEDUP_REMOVED lines=9> */
[----:B------:R-:W-:Y:S01]  /*25550*/  STG.E.U8 desc[UR36][R16.64], R3 ;  /* 0x0000000310007986 */ /* 0x000fe2000c101124 */
[----:B------:R-:W-:Y:S05]  /*25560*/  EXIT ;  /* 0x000000000000794d */ /* 0x000fea0003800000 */
.L_x_15773:
[----:B------:R-:W-:Y:S01]  /*25570*/  HADD2.F32 R3, -RZ, R3.H0_H0 ;  /* 0x20000003ff037230 */ /* 0x000fe20000004100 */
[----:B------:R-:W-:-:S04]  /*25580*/  CS2R R6, SRZ ;  /* 0x0000000000067805 */ /* 0x000fc8000001ff00 */
[----:B------:R-:W-:-:S04]  /*25590*/  FMUL.FTZ R3, R3, 1 ;  /* 0x3f80000003037820 */ /* 0x000fc80000410000 */
[----:B------:R-:W0:Y:S02]  /*255a0*/  F2F.F64.F32 R4, R3 ;  /* 0x0000000300047310 */ /* 0x000e240000201800 */
[----:B0-----:R-:W-:Y:S01]  /*255b0*/  STG.E.128 desc[UR36][R16.64], R4 ;  /* 0x0000000410007986 */ /* 0x001fe2000c101d24 */
[----:B------:R-:W-:Y:S05]  /*255c0*/  EXIT ;  /* 0x000000000000794d */ /* 0x000fea0003800000 */
.L_x_15772:
[----:B------:R-:W-:-:S09]  /*255d0*/  UISETP.NE.AND UP0, UPT, UR4, 0xf, UPT ;  /* 0x0000000f0400788c */ /* 0x000fd2000bf05270 */
[----:B------:R-:W-:Y:S05]  /*255e0*/  BRA.U !UP0, `(.L_x_15774) ;  /* 0x0000000108e87547 */ /* 0x000fea000b800000 */
[----:B------:R-:W-:-:S09]  /*255f0*/  UISETP.NE.AND UP0, UPT, UR4, 0x17, UPT ;  /* 0x000000170400788c */ /* 0x000fd2000bf05270 */
[----:B------:R-:W-:Y:S05]  /*25600*/  BRA.U !UP0, `(.L_x_15775) ;  /* 0x0000000108907547 */ /* 0x000fea000b800000 */
[----:B------:R-:W-:-:S09]  /*25610*/  UISETP.NE.AND UP0, UPT, UR4, 0x18, UPT ;  /* 0x000000180400788c */ /* 0x000fd2000bf05270 */
[----:B------:R-:W-:Y:S05]  /*25620*/  BRA.U !UP0, `(.L_x_15776) ;  /* 0x0000000108447547 */ /* 0x000fea000b800000 */
.L_x_15753:
        /* <DEDUP_REMOVED lines=16> */
.L_x_15777:
[----:B------:R-:W-:Y:S05]  /*25730*/  EXIT ;  /* 0x000000000000794d */ /* 0x000fea0003800000 */
.L_x_15776:
        /* <DEDUP_REMOVED lines=13> */
.L_x_15779:
[----:B------:R-:W-:Y:S05]  /*25810*/  BSYNC.RECONVERGENT B0 ;  /* 0x0000000000007941 */ /* 0x000fea0003800200 */
.L_x_15778:
[----:B------:R-:W-:-:S05]  /*25820*/  LOP3.LUT R3, R0, 0x80, R3, 0xf8, !PT ;  /* 0x0000008000037812 */ /* 0x000fca00078ef803 */
[----:B------:R-:W-:Y:S01]  /*25830*/  STG.E.U8 desc[UR36][R16.64], R3 ;  /* 0x0000000310007986 */ /* 0x000fe2000c101124 */
[----:B------:R-:W-:Y:S05]  /*25840*/  EXIT ;  /* 0x000000000000794d */ /* 0x000fea0003800000 */
.L_x_15775:
        /* <DEDUP_REMOVED lines=12> */
.L_x_15781:
[----:B------:R-:W-:Y:S01]  /*25910*/  IMAD.MOV.U32 R0, RZ, RZ, 0x7f ;  /* 0x0000007fff007424 */ /* 0x000fe200078e00ff */
[----:B------:R-:W-:-:S04]  /*25920*/  ISETP.GT.U32.AND P0, PT, R2, 0x7f800000, PT ;  /* 0x7f8000000200780c */ /* 0x000fc80003f04070 */
[----:B------:R-:W-:-:S09]  /*25930*/  SEL R0, R0, 0x7c, P0 ;  /* 0x0000007c00007807 */ /* 0x000fd20000000000 */
.L_x_15782:
[----:B------:R-:W-:Y:S05]  /*25940*/  BSYNC.RECONVERGENT B0 ;  /* 0x0000000000007941 */ /* 0x000fea0003800200 */
.L_x_15780:
[----:B------:R-:W-:-:S04]  /*25950*/  SHF.R.U32.HI R3, RZ, 0x18, R3 ;  /* 0x00000018ff037819 */ /* 0x000fc80000011603 */
[----:B------:R-:W-:-:S05]  /*25960*/  LOP3.LUT R3, R0, 0x80, R3, 0xf8, !PT ;  /* 0x0000008000037812 */ /* 0x000fca00078ef803 */
[----:B------:R-:W-:Y:S01]  /*25970*/  STG.E.U8 desc[UR36][R16.64], R3 ;  /* 0x0000000310007986 */ /* 0x000fe2000c101124 */
[----:B------:R-:W-:Y:S05]  /*25980*/  EXIT ;  /* 0x000000000000794d */ /* 0x000fea0003800000 */
.L_x_15774:
[----:B------:R-:W-:-:S05]  /*25990*/  HADD2.F32 R0, -RZ, R3.H0_H0 ;  /* 0x20000003ff007230 */ /* 0x000fca0000004100 */
[----:B------:R-:W-:-:S05]  /*259a0*/  F2FP.BF16.F32.PACK_AB R0, RZ, R0 ;  /* 0x00000000ff00723e */ /* 0x000fca00000010ff */
[----:B------:R-:W-:Y:S01]  /*259b0*/  STG.E.U16 desc[UR36][R16.64], R0 ;  /* 0x0000000010007986 */ /* 0x000fe2000c101524 */
[----:B------:R-:W-:Y:S05]  /*259c0*/  EXIT ;  /* 0x000000000000794d */ /* 0x000fea0003800000 */
.L_x_15783:
        /* <DEDUP_REMOVED lines=11> */
.L_x_27479:


//--------------------- .text._ZN2at6native27unrolled_elementwise_kernelIZZZNS0_49_GLOBAL__N__b919a28f_16_Normalization_cu_5c38458737batch_norm_elementwise_backward_trainERKNS_6TensorES5_S5_S5_S5_S5_S5_ENKUlvE0_clEvENKUlvE1_clEvEUlN3c104HalfES9_fffffE_St5arrayIPcLm8EELi4E23TrivialOffsetCalculatorILi7EjESE_ILi1EjENS0_6memory12LoadWithCastILi7EEENSH_13StoreWithCastILi1EEEEEviT_T0_T2_T3_T4_T5_ --------------------------
	.section	.text._ZN2at6native27unrolled_elementwise_kernelIZZZNS0_49_GLOBAL__N__b919a28f_16_Normalization_cu_5c38458737batch_norm_elementwise_backward_trainERKNS_6TensorES5_S5_S5_S5_S5_S5_ENKUlvE0_clEvENKUlvE1_clEvEUlN3c104HalfES9_fffffE_St5arrayIPcLm8EELi4E23TrivialOffsetCalculatorILi7EjESE_ILi1EjENS0_6memory12LoadWithCastILi7EEENSH_13StoreWithCastILi1EEEEEviT_T0_T2_T3_T4_T5_,"ax",@progbits
	.align	128
        .global         _ZN2at6native27unrolled_elementwise_kernelIZZZNS0_49_GLOBAL__N__b919a28f_16_Normalization_cu_5c38458737batch_norm_elementwise_backward_trainERKNS_6TensorES5_S5_S5_S5_S5_S5_ENKUlvE0_clEvENKUlvE1_clEvEUlN3c104HalfES9_fffffE_St5arrayIPcLm8EELi4E23TrivialOffsetCalculatorILi7EjESE_ILi1EjENS0_6memory12LoadWithCastILi7EEENSH_13StoreWithCastILi1EEEEEviT_T0_T2_T3_T4_T5_
        .type           _ZN2at6native27unrolled_elementwise_kernelIZZZNS0_49_GLOBAL__N__b919a28f_16_Normalization_cu_5c38458737batch_norm_elementwise_backward_trainERKNS_6TensorES5_S5_S5_S5_S5_S5_ENKUlvE0_clEvENKUlvE1_clEvEUlN3c104HalfES9_fffffE_St5arrayIPcLm8EELi4E23TrivialOffsetCalculatorILi7EjESE_ILi1EjENS0_6memory12LoadWithCastILi7EEENSH_13StoreWithCastILi1EEEEEviT_T0_T2_T3_T4_T5_,@function
        .size           _ZN2at6native27unrolled_elementwise_kernelIZZZNS0_49_GLOBAL__N__b919a28f_16_Normalization_cu_5c38458737batch_norm_elementwise_backward_trainERKNS_6TensorES5_S5_S5_S5_S5_S5_ENKUlvE0_clEvENKUlvE1_clEvEUlN3c104HalfES9_fffffE_St5arrayIPcLm8EELi4E23TrivialOffsetCalculatorILi7EjESE_ILi1EjENS0_6memory12LoadWithCastILi7EEENSH_13StoreWithCastILi1EEEEEviT_T0_T2_T3_T4_T5_,(.L_x_27480 - _ZN2at6native27unrolled_elementwise_kernelIZZZNS0_49_GLOBAL__N__b919a28f_16_Normalization_cu_5c38458737batch_norm_elementwise_backward_trainERKNS_6TensorES5_S5_S5_S5_S5_S5_ENKUlvE0_clEvENKUlvE1_clEvEUlN3c104HalfES9_fffffE_St5arrayIPcLm8EELi4E23TrivialOffsetCalculatorILi7EjESE_ILi1EjENS0_6memory12LoadWithCastILi7EEENSH_13StoreWithCastILi1EEEEEviT_T0_T2_T3_T4_T5_)
        .other          _ZN2at6native27unrolled_elementwise_kernelIZZZNS0_49_GLOBAL__N__b919a28f_16_Normalization_cu_5c38458737batch_norm_elementwise_backward_trainERKNS_6TensorES5_S5_S5_S5_S5_S5_ENKUlvE0_clEvENKUlvE1_clEvEUlN3c104HalfES9_fffffE_St5arrayIPcLm8EELi4E23TrivialOffsetCalculatorILi7EjESE_ILi1EjENS0_6memory12LoadWithCastILi7EEENSH_13StoreWithCastILi1EEEEEviT_T0_T2_T3_T4_T5_,@"STO_CUDA_ENTRY STV_DEFAULT"
_ZN2at6native27unrolled_elementwise_kernelIZZZNS0_49_GLOBAL__N__b919a28f_16_Normalization_cu_5c38458737batch_norm_elementwise_backward_trainERKNS_6TensorES5_S5_S5_S5_S5_S5_ENKUlvE0_clEvENKUlvE1_clEvEUlN3c104HalfES9_fffffE_St5arrayIPcLm8EELi4E23TrivialOffsetCalculatorILi7EjESE_ILi1EjENS0_6memory12LoadWithCastILi7EEENSH_13StoreWithCastILi1EEEEEviT_T0_T2_T3_T4_T5_:
.text._ZN2at6native27unrolled_elementwise_kernelIZZZNS0_49_GLOBAL__N__b919a28f_16_Normalization_cu_5c38458737batch_norm_elementwise_backward_trainERKNS_6TensorES5_S5_S5_S5_S5_S5_ENKUlvE0_clEvENKUlvE1_clEvEUlN3c104HalfES9_fffffE_St5arrayIPcLm8EELi4E23TrivialOffsetCalculatorILi7EjESE_ILi1EjENS0_6memory12LoadWithCastILi7EEENSH_13StoreWithCastILi1EEEEEviT_T0_T2_T3_T4_T5_:
        /* <DEDUP_REMOVED lines=46> */
.L_x_15789:
[----:B------:R-:W2:Y:S02]  /*02e0*/  LDG.E.U8 R4, desc[UR36][R4.64] ;  /* 0x0000002404047981 */ /* 0x000ea4000c1e1100 */
[----:B--2---:R-:W-:-:S04]  /*02f0*/  I2FP.F32.U32 R0, R4 ;  /* 0x0000000400007245 */ /* 0x004fc80000201000 */
[----:B------:R-:W-:-:S04]  /*0300*/  F2FP.F16.F32.PACK_AB R0, RZ, R0 ;  /* 0x00000000ff00723e */ /* 0x000fc800000000ff */
[----:B------:R-:W-:Y:S01]  /*0310*/  PRMT R17, R0, 0x7610, R17 ;  /* 0x0000761000117816 */ /* 0x000fe20000000011 */
[----:B------:R-:W-:Y:S06]  /*0320*/  BRA `(.L_x_15791) ;  /* 0x0000000c00b87947 */ /* 0x000fec0003800000 */
.L_x_15788:
        /* <DEDUP_REMOVED lines=11> */
.L_x_15793:
[----:B------:R-:W2:Y:S02]  /*03e0*/  LDG.E R4, desc[UR36][R4.64] ;  /* 0x0000002404047981 */ /* 0x000ea4000c1e1900 */
[----:B--2---:R-:W-:-:S04]  /*03f0*/  I2FP.F32.S32 R0, R4 ;  /* 0x0000000400007245 */ /* 0x004fc80000201400 */
[----:B------:R-:W-:-:S04]  /*0400*/  F2FP.F16.F32.PACK_AB R0, RZ, R0 ;  /* 0x00000000ff00723e */ /* 0x000fc800000000ff */
[----:B------:R-:W-:Y:S01]  /*0410*/  PRMT R17, R0, 0x7610, R17 ;  /* 0x0000761000117816 */ /* 0x000fe20000000011 */
[----:B------:R-:W-:Y:S06]  /*0420*/  BRA `(.L_x_15791) ;  /* 0x0000000c00787947 */ /* 0x000fec0003800000 */
.L_x_15792:
[----:B------:R-:W2:Y:S02]  /*0430*/  LDG.E.U16 R4, desc[UR36][R4.64] ;  /* 0x0000002404047981 */ /* 0x000ea4000c1e1500 */
[----:B--2---:R-:W0:Y:S02]  /*0440*/  I2F.S16 R0, R4 ;  /* 0x0000000400007306 */ /* 0x004e240000101400 */
[----:B0-----:R-:W-:-:S04]  /*0450*/  F2FP.F16.F32.PACK_AB R0, RZ, R0 ;  /* 0x00000000ff00723e */ /* 0x001fc800000000ff */
[----:B------:R-:W-:Y:S01]  /*0460*/  PRMT R17, R0, 0x7610, R17 ;  /* 0x0000761000117816 */ /* 0x000fe20000000011 */
[----:B------:R-:W-:Y:S06]  /*0470*/  BRA `(.L_x_15791) ;  /* 0x0000000c00647947 */ /* 0x000fec0003800000 */
.L_x_15787:
        /* <DEDUP_REMOVED lines=9> */
.L_x_15795:
[----:B------:R1:W5:Y:S01]  /*0510*/  LDG.E.U16 R17, desc[UR36][R4.64] ;  /* 0x0000002404117981 */ /* 0x000362000c1e1500 */
[----:B------:R-:W-:Y:S05]  /*0520*/  BRA `(.L_x_15791) ;  /* 0x0000000c00387947 */ /* 0x000fea0003800000 */
.L_x_15794:
        /* <DEDUP_REMOVED lines=9> */
.L_x_15797:
[----:B------:R0:W5:Y:S01]  /*05c0*/  LDG.E.U16 R17, desc[UR36][R4.64] ;  /* 0x0000002404117981 */ /* 0x000162000c1e1500 */
[----:B------:R-:W-:Y:S05]  /*05d0*/  BRA `(.L_x_15791) ;  /* 0x0000000c000c7947 */ /* 0x000fea0003800000 */
.L_x_15796:
        /* <DEDUP_REMOVED lines=9> */
.L_x_15786:
        /* <DEDUP_REMOVED lines=14> */
.L_x_15800:
        /* <DEDUP_REMOVED lines=9> */
.L_x_15799:
        /* <DEDUP_REMOVED lines=27> */
.L_x_15802:
        /* <DEDUP_REMOVED lines=15> */
.L_x_15801:
[----:B------:R-:W2:Y:S02]  /*0a80*/  LDG.E.U16 R0, desc[UR36][R4.64] ;  /* 0x0000002404007981 */ /* 0x000ea4000c1e1500 */
[----:B--2---:R-:W-:-:S05]  /*0a90*/  IMAD.U32 R0, R0, 0x10000, RZ ;  /* 0x0001000000007824 */ /* 0x004fca00078e00ff */
[----:B------:R-:W-:-:S04]  /*0aa0*/  F2FP.F16.F32.PACK_AB R0, RZ, R0 ;  /* 0x00000000ff00723e */ /* 0x000fc800000000ff */
[----:B------:R-:W-:Y:S01]  /*0ab0*/  PRMT R17, R0, 0x7610, R17 ;  /* 0x0000761000117816 */ /* 0x000fe20000000011 */
[----:B------:R-:W-:Y:S06]  /*0ac0*/  BRA `(.L_x_15791) ;  /* 0x0000000400d07947 */ /* 0x000fec0003800000 */
.L_x_15798:
        /* <DEDUP_REMOVED lines=13> */
.L_x_15805:
        /* <DEDUP_REMOVED lines=21> */
.L_x_15809:
[----:B------:R-:W-:Y:S05]  /*0cf0*/  BSYNC.RECONVERGENT B1 ;  /* 0x0000000000017941 */ /* 0x000fea0003800200 */
.L_x_15808:
[----:B------:R-:W-:Y:S01]  /*0d00*/  IMAD.SHL.U32 R0, R0, 0x100000, RZ ;  /* 0x0010000000007824 */ /* 0x000fe200078e00ff */
[----:B------:R-:W-:-:S04]  /*0d10*/  LEA R3, R3, 0x3b800000, 0x17 ;  /* 0x3b80000003037811 */ /* 0x000fc800078eb8ff */
[----:B------:R-:W-:-:S07]  /*0d20*/  LOP3.LUT R0, R3, R0, R7, 0xfe, !PT ;  /* 0x0000000003007212 */ /* 0x000fce00078efe07 */
.L_x_15807:
[----:B------:R-:W-:Y:S05]  /*0d30*/  BSYNC.RECONVERGENT B0 ;  /* 0x0000000000007941 */ /* 0x000fea0003800200 */
.L_x_15806:
[----:B------:R-:W-:-:S04]  /*0d40*/  F2FP.F16.F32.PACK_AB R0, RZ, R0 ;  /* 0x00000000ff00723e */ /* 0x000fc800000000ff */
[----:B------:R-:W-:Y:S01]  /*0d50*/  PRMT R17, R0, 0x7610, R17 ;  /* 0x0000761000117816 */ /* 0x000fe20000000011 */
[----:B------:R-:W-:Y:S06]  /*0d60*/  BRA `(.L_x_15791) ;  /* 0x0000000400287947 */ /* 0x000fec0003800000 */
.L_x_15804:
        /* <DEDUP_REMOVED lines=21> */
.L_x_15813:
[----:B------:R-:W-:Y:S05]  /*0ec0*/  BSYNC.RECONVERGENT B1 ;  /* 0x0000000000017941 */ /* 0x000fea0003800200 */
.L_x_15812:
[----:B------:R-:W-:Y:S01]  /*0ed0*/  IMAD.SHL.U32 R0, R0, 0x200000, RZ ;  /* 0x0020000000007824 */ /* 0x000fe200078e00ff */
[----:B------:R-:W-:-:S04]  /*0ee0*/  LEA R3, R3, 0x37800000, 0x17 ;  /* 0x3780000003037811 */ /* 0x000fc800078eb8ff */
[----:B------:R-:W-:-:S07]  /*0ef0*/  LOP3.LUT R0, R3, R0, R7, 0xfe, !PT ;  /* 0x0000000003007212 */ /* 0x000fce00078efe07 */
.L_x_15811:
[----:B------:R-:W-:Y:S05]  /*0f00*/  BSYNC.RECONVERGENT B0 ;  /* 0x0000000000007941 */ /* 0x000fea0003800200 */
.L_x_15810:
[----:B------:R-:W-:-:S04]  /*0f10*/  F2FP.F16.F32.PACK_AB R0, RZ, R0 ;  /* 0x00000000ff00723e */ /* 0x000fc800000000ff */
[----:B------:R-:W-:Y:S01]  /*0f20*/  PRMT R17, R0, 0x7610, R17 ;  /* 0x0000761000117816 */ /* 0x000fe20000000011 */
[----:B------:R-:W-:Y:S06]  /*0f30*/  BRA `(.L_x_15791) ;  /* 0x0000000000b47947 */ /* 0x000fec0003800000 */
.L_x_15803:
[----:B------:R-:W-:-:S09]  /*0f40*/  UISETP.NE.AND UP0, UPT, UR4, 0x1c, UPT ;  /* 0x0000001c0400788c */ /* 0x000fd2000bf05270 */
[----:B------:R-:W-:Y:S05]  /*0f50*/  BRA.U !UP0, `(.L_x_15814) ;  /* 0x00000001089c7547 */ /* 0x000fea000b800000 */
[----:B------:R-:W-:-:S09]  /*0f60*/  UISETP.NE.AND UP0, UPT, UR4, 0x1d, UPT ;  /* 0x0000001d0400788c */ /* 0x000fd2000bf05270 */
[----:B------:R-:W-:Y:S05]  /*0f70*/  BRA.U !UP0, `(.L_x_15815) ;  /* 0x0000000108807547 */ /* 0x000fea000b800000 */
[----:B------:R-:W-:-:S09]  /*0f80*/  UISETP.NE.AND UP0, UPT, UR4, 0x2c, UPT ;  /* 0x0000002c0400788c */ /* 0x000fd2000bf05270 */
[----:B------:R-:W-:Y:S05]  /*0f90*/  BRA.U !UP0, `(.L_x_15816) ;  /* 0x0000000108487547 */ /* 0x000fea000b800000 */
.L_x_15790:
        /* <DEDUP_REMOVED lines=16> */
.L_x_15817:
[----:B------:R-:W-:Y:S01]  /*10a0*/  PRMT R17, RZ, 0x7610, R17 ;  /* 0x00007610ff117816 */ /* 0x000fe20000000011 */
[----:B------:R-:W-:Y:S06]  /*10b0*/  BRA `(.L_x_15791) ;  /* 0x0000000000547947 */ /* 0x000fec0003800000 */
.L_x_15816:
        /* <DEDUP_REMOVED lines=8> */
.L_x_15819:
[----:B------:R-:W-:Y:S05]  /*1140*/  BSYNC.RECONVERGENT B0 ;  /* 0x0000000000007941 */ /* 0x000fea0003800200 */
.L_x_15818:
[----:B------:R-:W-:-:S04]  /*1150*/  F2FP.F16.F32.PACK_AB R0, RZ, R0 ;  /* 0x00000000ff00723e */ /* 0x000fc800000000ff */
[----:B------:R-:W-:Y:S01]  /*1160*/  PRMT R17, R0, 0x7610, R17 ;  /* 0x0000761000117816 */ /* 0x000fe20000000011 */
[----:B------:R-:W-:Y:S06]  /*1170*/  BRA `(.L_x_15791) ;  /* 0x0000000000247947 */ /* 0x000fec0003800000 */
.L_x_15815:
[----:B------:R-:W2:Y:S02]  /*1180*/  LDG.E.64 R4, desc[UR36][R4.64] ;  /* 0x0000002404047981 */ /* 0x000ea4000c1e1b00 */
[----:B--2---:R-:W0:Y:S02]  /*1190*/  I2F.U64 R0, R4 ;  /* 0x0000000400007312 */ /* 0x004e240000301000 */
[----:B0-----:R-:W-:-:S04]  /*11a0*/  F2FP.F16.F32.PACK_AB R0, RZ, R0 ;  /* 0x00000000ff00723e */ /* 0x001fc800000000ff */
[----:B------:R-:W-:Y:S01]  /*11b0*/  PRMT R17, R0, 0x7610, R17 ;  /* 0x0000761000117816 */ /* 0x000fe20000000011 */
[----:B------:R-:W-:Y:S06]  /*11c0*/  BRA `(.L_x_15791) ;  /* 0x0000000000107947 */ /* 0x000fec0003800000 */
.L_x_15814:
[----:B------:R-:W2:Y:S02]  /*11d0*/  LDG.E R4, desc[UR36][R4.64] ;  /* 0x0000002404047981 */ /* 0x000ea4000c1e1900 */
[----:B--2---:R-:W-:-:S04]  /*11e0*/  I2FP.F32.U32 R0, R4 ;  /* 0x0000000400007245 */ /* 0x004fc80000201000 */
[----:B------:R-:W-:-:S04]  /*11f0*/  F2FP.F16.F32.PACK_AB R0, RZ, R0 ;  /* 0x00000000ff00723e */ /* 0x000fc800000000ff */
[----:B------:R-:W-:-:S07]  /*1200*/  PRMT R17, R0, 0x7610, R17 ;  /* 0x0000761000117816 */ /* 0x000fce0000000011 */
.L_x_15791:
[----:B01----:R-:W0:Y:S01]  /*1210*/  LDC.64 R4, c[0x0][0x3a8] ;  /* 0x0000ea00ff047b82 */ /* 0x003e220000000a00 */
        /* <DEDUP_REMOVED lines=20> */
.L_x_15823:
[----:B------:R-:W2:Y:S02]  /*1360*/  LDG.E.U8 R4, desc[UR36][R4.64] ;  /* 0x0000002404047981 */ /* 0x000ea4000c1e1100 */
[----:B--2---:R-:W-:-:S04]  /*1370*/  I2FP.F32.U32 R0, R4 ;  /* 0x0000000400007245 */ /* 0x004fc80000201000 */
[----:B------:R-:W-:-:S04]  /*1380*/  F2FP.F16.F32.PACK_AB R0, RZ, R0 ;  /* 0x00000000ff00723e */ /* 0x000fc800000000ff */
[----:B------:R-:W-:Y:S01]  /*1390*/  PRMT R18, R0, 0x7610, R18 ;  /* 0x0000761000127816 */ /* 0x000fe20000000012 */
[----:B------:R-:W-:Y:S06]  /*13a0*/  BRA `(.L_x_15825) ;  /* 0x0000000c00b87947 */ /* 0x000fec0003800000 */
.L_x_15822:
        /* <DEDUP_REMOVED lines=11> */
.L_x_15827:
[----:B------:R-:W2:Y:S02]  /*1460*/  LDG.E R4, desc[UR36][R4.64] ;  /* 0x0000002404047981 */ /* 0x000ea4000c1e1900 */
[----:B--2---:R-:W-:-:S04]  /*1470*/  I2FP.F32.S32 R0, R4 ;  /* 0x0000000400007245 */ /* 0x004fc80000201400 */
[----:B------:R-:W-:-:S04]  /*1480*/  F2FP.F16.F32.PACK_AB R0, RZ, R0 ;  /* 0x00000000ff00723e */ /* 0x000fc800000000ff */
[----:B------:R-:W-:Y:S01]  /*1490*/  PRMT R18, R0, 0x7610, R18 ;  /* 0x0000761000127816 */ /* 0x000fe20000000012 */
[----:B------:R-:W-:Y:S06]  /*14a0*/  BRA `(.L_x_15825) ;  /* 0x0000000c00787947 */ /* 0x000fec0003800000 */
.L_x_15826:
[----:B------:R-:W2:Y:S02]  /*14b0*/  LDG.E.U16 R4, desc[UR36][R4.64] ;  /* 0x0000002404047981 */ /* 0x000ea4000c1e1500 */
[----:B--2---:R-:W0:Y:S02]  /*14c0*/  I2F.S16 R0, R4 ;  /* 0x0000000400007306 */ /* 0x004e240000101400 */
[----:B0-----:R-:W-:-:S04]  /*14d0*/  F2FP.F16.F32.PACK_AB R0, RZ, R0 ;  /* 0x00000000ff00723e */ /* 0x001fc800000000ff */
[----:B------:R-:W-:Y:S01]  /*14e0*/  PRMT R18, R0, 0x7610, R18 ;  /* 0x0000761000127816 */ /* 0x000fe20000000012 */
[----:B------:R-:W-:Y:S06]  /*14f0*/  BRA `(.L_x_15825) ;  /* 0x0000000c00647947 */ /* 0x000fec0003800000 */
.L_x_15821:
        /* <DEDUP_REMOVED lines=9> */
.L_x_15829:
[----:B------:R1:W5:Y:S01]  /*1590*/  LDG.E.U16 R18, desc[UR36][R4.64] ;  /* 0x0000002404127981 */ /* 0x000362000c1e1500 */
[----:B------:R-:W-:Y:S05]  /*15a0*/  BRA `(.L_x_15825) ;  /* 0x0000000c00387947 */ /* 0x000fea0003800000 */
.L_x_15828:
        /* <DEDUP_REMOVED lines=9> */
.L_x_15831:
[----:B------:R0:W5:Y:S01]  /*1640*/  LDG.E.U16 R18, desc[UR36][R4.64] ;  /* 0x0000002404127981 */ /* 0x000162000c1e1500 */
[----:B------:R-:W-:Y:S05]  /*1650*/  BRA `(.L_x_15825) ;  /* 0x0000000c000c7947 */ /* 0x000fea0003800000 */
.L_x_15830:
        /* <DEDUP_REMOVED lines=9> */
.L_x_15820:
        /* <DEDUP_REMOVED lines=14> */
.L_x_15834:
        /* <DEDUP_REMOVED lines=9> */
.L_x_15833:
        /* <DEDUP_REMOVED lines=27> */
.L_x_15836:
        /* <DEDUP_REMOVED lines=15> */
.L_x_15835:
[----:B------:R-:W2:Y:S02]  /*1b00*/  LDG.E.U16 R0, desc[UR36][R4.64] ;  /* 0x0000002404007981 */ /* 0x000ea4000c1e1500 */
[----:B--2---:R-:W-:-:S05]  /*1b10*/  IMAD.U32 R0, R0, 0x10000, RZ ;  /* 0x0001000000007824 */ /* 0x004fca00078e00ff */
[----:B------:R-:W-:-:S04]  /*1b20*/  F2FP.F16.F32.PACK_AB R0, RZ, R0 ;  /* 0x00000000ff00723e */ /* 0x000fc800000000ff */
[----:B------:R-:W-:Y:S01]  /*1b30*/  PRMT R18, R0, 0x7610, R18 ;  /* 0x0000761000127816 */ /* 0x000fe20000000012 */
[----:B------:R-:W-:Y:S06]  /*1b40*/  BRA `(.L_x_15825) ;  /* 0x0000000400d07947 */ /* 0x000fec0003800000 */
.L_x_15832:
        /* <DEDUP_REMOVED lines=13> */
.L_x_15839:
        /* <DEDUP_REMOVED lines=21> */
.L_x_15843:
[----:B------:R-:W-:Y:S05]  /*1d70*/  BSYNC.RECONVERGENT B1 ;  /* 0x0000000000017941 */ /* 0x000fea0003800200 */
.L_x_15842:
[----:B------:R-:W-:Y:S01]  /*1d80*/  IMAD.SHL.U32 R0, R0, 0x100000, RZ ;  /* 0x0010000000007824 */ /* 0x000fe200078e00ff */
[----:B------:R-:W-:-:S04]  /*1d90*/  LEA R3, R3, 0x3b800000, 0x17 ;  /* 0x3b80000003037811 */ /* 0x000fc800078eb8ff */
[----:B------:R-:W-:-:S07]  /*1da0*/  LOP3.LUT R0, R3, R0, R7, 0xfe, !PT ;  /* 0x0000000003007212 */ /* 0x000fce00078efe07 */
.L_x_15841:
[----:B------:R-:W-:Y:S05]  /*1db0*/  BSYNC.RECONVERGENT B0 ;  /* 0x0000000000007941 */ /* 0x000fea0003800200 */
.L_x_15840:
[----:B------:R-:W-:-:S04]  /*1dc0*/  F2FP.F16.F32.PACK_AB R0, RZ, R0 ;  /* 0x00000000ff00723e */ /* 0x000fc800000000ff */
[----:B------:R-:W-:Y:S01]  /*1dd0*/  PRMT R18, R0, 0x7610, R18 ;  /* 0x0000761000127816 */ /* 0x000fe20000000012 */
[----:B------:R-:W-:Y:S06]  /*1de0*/  BRA `(.L_x_15825) ;  /* 0x0000000400287947 */ /* 0x000fec0003800000 */
.L_x_15838:
        /* <DEDUP_REMOVED lines=21> */
.L_x_15847:
[----:B------:R-:W-:Y:S05]  /*1f40*/  BSYNC.RECONVERGENT B1 ;  /* 0x0000000000017941 */ /* 0x000fea0003800200 */
.L_x_15846:
[----:B------:R-:W-:Y:S01]  /*1f50*/  IMAD.SHL.U32 R0, R0, 0x200000, RZ ;  /* 0x0020000000007824 */ /* 0x000fe200078e00ff */
[----:B------:R-:W-:-:S04]  /*1f60*/  LEA R3, R3, 0x37800000, 0x17 ;  /* 0x3780000003037811 */ /* 0x000fc800078eb8ff */
[----:B------:R-:W-:-:S07]  /*1f70*/  LOP3.LUT R0, R3, R0, R7, 0xfe, !PT ;  /* 0x0000000003007212 */ /* 0x000fce00078efe07 */
.L_x_15845:
[----:B------:R-:W-:Y:S05]  /*1f80*/  BSYNC.RECONVERGENT B0 ;  /* 0x0000000000007941 */ /* 0x000fea0003800200 */
.L_x_15844:
[----:B------:R-:W-:-:S04]  /*1f90*/  F2FP.F16.F32.PACK_AB R0, RZ, R0 ;  /* 0x00000000ff00723e */ /* 0x000fc800000000ff */
[----:B------:R-:W-:Y:S01]  /*1fa0*/  PRMT R18, R0, 0x7610, R18 ;  /* 0x0000761000127816 */ /* 0x000fe20000000012 */
[----:B------:R-:W-:Y:S06]  /*1fb0*/  BRA `(.L_x_15825) ;  /* 0x0000000000b47947 */ /* 0x000fec0003800000 */
.L_x_15837:
[----:B------:R-:W-:-:S09]  /*1fc0*/  UISETP.NE.AND UP0, UPT, UR4, 0x1c, UPT ;  /* 0x0000001c0400788c */ /* 0x000fd2000bf05270 */
[----:B------:R-:W-:Y:S05]  /*1fd0*/  BRA.U !UP0, `(.L_x_15848) ;  /* 0x00000001089c7547 */ /* 0x000fea000b800000 */
[----:B------:R-:W-:-:S09]  /*1fe0*/  UISETP.NE.AND UP0, UPT, UR4, 0x1d, UPT ;  /* 0x0000001d0400788c */ /* 0x000fd2000bf05270 */
[----:B------:R-:W-:Y:S05]  /*1ff0*/  BRA.U !UP0, `(.L_x_15849) ;  /* 0x0000000108807547 */ /* 0x000fea000b800000 */
[----:B------:R-:W-:-:S09]  /*2000*/  UISETP.NE.AND UP0, UPT, UR4, 0x2c, UPT ;  /* 0x0000002c0400788c */ /* 0x000fd2000bf05270 */
[----:B------:R-:W-:Y:S05]  /*2010*/  BRA.U !UP0, `(.L_x_15850) ;  /* 0x0000000108487547 */ /* 0x000fea000b800000 */
.L_x_15824:
        /* <DEDUP_REMOVED lines=16> */
.L_x_15851:
[----:B------:R-:W-:Y:S01]  /*2120*/  PRMT R18, RZ, 0x7610, R18 ;  /* 0x00007610ff127816 */ /* 0x000fe20000000012 */
[----:B------:R-:W-:Y:S06]  /*2130*/  BRA `(.L_x_15825) ;  /* 0x0000000000547947 */ /* 0x000fec0003800000 */
.L_x_15850:
        /* <DEDUP_REMOVED lines=8> */
.L_x_15853:
[----:B------:R-:W-:Y:S05]  /*21c0*/  BSYNC.RECONVERGENT B0 ;  /* 0x0000000000007941 */ /* 0x000fea0003800200 */
.L_x_15852:
[----:B------:R-:W-:-:S04]  /*21d0*/  F2FP.F16.F32.PACK_AB R0, RZ, R0 ;  /* 0x00000000ff00723e */ /* 0x000fc800000000ff */
[----:B------:R-:W-:Y:S01]  /*21e0*/  PRMT R18, R0, 0x7610, R18 ;  /* 0x0000761000127816 */ /* 0x000fe20000000012 */
[----:B------:R-:W-:Y:S06]  /*21f0*/  BRA `(.L_x_15825) ;  /* 0x0000000000247947 */ /* 0x000fec0003800000 */
.L_x_15849:
[----:B------:R-:W2:Y:S02]  /*2200*/  LDG.E.64 R4, desc[UR36][R4.64] ;  /* 0x0000002404047981 */ /* 0x000ea4000c1e1b00 */
[----:B--2---:R-:W0:Y:S02]  /*2210*/  I2F.U64 R0, R4 ;  /* 0x0000000400007312 */ /* 0x004e240000301000 */
[----:B0-----:R-:W-:-:S04]  /*2220*/  F2FP.F16.F32.PACK_AB R0, RZ, R0 ;  /* 0x00000000ff00723e */ /* 0x001fc800000000ff */
[----:B------:R-:W-:Y:S01]  /*2230*/  PRMT R18, R0, 0x7610, R18 ;  /* 0x0000761000127816 */ /* 0x000fe20000000012 */
[----:B------:R-:W-:Y:S06]  /*2240*/  BRA `(.L_x_15825) ;  /* 0x0000000000107947 */ /* 0x000fec0003800000 */
.L_x_15848:
[----:B------:R-:W2:Y:S02]  /*2250*/  LDG.E R4, desc[UR36][R4.64] ;  /* 0x0000002404047981 */ /* 0x000ea4000c1e1900 */
[----:B--2---:R-:W-:-:S04]  /*2260*/  I2FP.F32.U32 R0, R4 ;  /* 0x0000000400007245 */ /* 0x004fc80000201000 */
[----:B------:R-:W-:-:S04]  /*2270*/  F2FP.F16.F32.PACK_AB R0, RZ, R0 ;  /* 0x00000000ff00723e */ /* 0x000fc800000000ff */
[----:B------:R-:W-:-:S07]  /*2280*/  PRMT R18, R0, 0x7610, R18 ;  /* 0x0000761000127816 */ /* 0x000fce0000000012 */
.L_x_15825:
        /* <DEDUP_REMOVED lines=20> */
.L_x_15858:
[----:B------:R-:W2:Y:S02]  /*23d0*/  LDG.E.U8 R4, desc[UR36][R4.64] ;  /* 0x0000002404047981 */ /* 0x000ea4000c1e1100 */
[----:B--2---:R-:W-:Y:S01]  /*23e0*/  I2FP.F32.U32 R16, R4 ;  /* 0x0000000400107245 */ /* 0x004fe20000201000 */
[----:B------:R-:W-:Y:S06]  /*23f0*/  BRA `(.L_x_15860) ;  /* 0x0000000c00287947 */ /* 0x000fec0003800000 */
.L_x_15857:
        /* <DEDUP_REMOVED lines=9> */
.L_x_15862:
[----:B------:R-:W2:Y:S02]  /*2490*/  LDG.E R4, desc[UR36][R4.64] ;  /* 0x0000002404047981 */ /* 0x000ea4000c1e1900 */
[----:B--2---:R-:W-:Y:S01]  /*24a0*/  I2FP.F32.S32 R16, R4 ;  /* 0x0000000400107245 */ /* 0x004fe20000201400 */
[----:B------:R-:W-:Y:S06]  /*24b0*/  BRA `(.L_x_15860) ;  /* 0x0000000800f87947 */ /* 0x000fec0003800000 */
.L_x_15861:
[----:B------:R-:W2:Y:S02]  /*24c0*/  LDG.E.U16 R4, desc[UR36][R4.64] ;  /* 0x0000002404047981 */ /* 0x000ea4000c1e1500 */
[----:B--2---:R4:W0:Y:S01]  /*24d0*/  I2F.S16 R16, R4 ;  /* 0x0000000400107306 */ /* 0x0048220000101400 */
[----:B------:R-:W-:Y:S05]  /*24e0*/  BRA `(.L_x_15860) ;  /* 0x0000000800ec7947 */ /* 0x000fea0003800000 */
.L_x_15856:
        /* <DEDUP_REMOVED lines=8> */
.L_x_15864:
[----:B------:R-:W2:Y:S02]  /*2570*/  LDG.E.U16 R4, desc[UR36][R4.64] ;  /* 0x0000002404047981 */ /* 0x000ea4000c1e1500 */
[----:B--2---:R-:W-:Y:S01]  /*2580*/  HADD2.F32 R16, -RZ, R4.H0_H0 ;  /* 0x20000004ff107230 */ /* 0x004fe20000004100 */
[----:B------:R-:W-:Y:S06]  /*2590*/  BRA `(.L_x_15860) ;  /* 0x0000000800c07947 */ /* 0x000fec0003800000 */
.L_x_15863:
        /* <DEDUP_REMOVED lines=8> */
.L_x_15866:
[----:B------:R-:W2:Y:S02]  /*2620*/  LDG.E.U16 R4, desc[UR36][R4.64] ;  /* 0x0000002404047981 */ /* 0x000ea4000c1e1500 */
[----:B--2---:R-:W-:Y:S01]  /*2630*/  HADD2.F32 R16, -RZ, R4.H0_H0 ;  /* 0x20000004ff107230 */ /* 0x004fe20000004100 */
[----:B------:R-:W-:Y:S06]  /*2640*/  BRA `(.L_x_15860) ;  /* 0x0000000800947947 */ /* 0x000fec0003800000 */
.L_x_15865:
[----:B------:R-:W2:Y:S01]  /*2650*/  LDG.E.64 R4, desc[UR36][R4.64] ;  /* 0x0000002404047981 */ /* 0x000ea2000c1e1b00 */
[----:B------:R-:W-:Y:S01]  /*2660*/  UMOV UR4, 0xf0000000 ;  /* 0xf000000000047882 */ /* 0x000fe20000000000 */
[----:B------:R-:W-:Y:S01]  /*2670*/  UMOV UR5, 0x380fffff ;  /* 0x380fffff00057882 */ /* 0x000fe20000000000 */
[----:B--2---:R-:W0:Y:S01]  /*2680*/  F2F.F32.F64 R16, R4 ;  /* 0x0000000400107310 */ /* 0x004e220000301000 */
[----:B------:R-:W-:-:S14]  /*2690*/  DSETP.GEU.AND P0, PT, |R4|, UR4, PT ;  /* 0x0000000404007e2a */ /* 0x000fdc000bf0e200 */
[----:B0-----:R-:W-:Y:S01]  /*26a0*/  @!P0 FMUL R16, R16, 1.175494350822287508e-38 ;  /* 0x0080000010108820 */ /* 0x001fe20000400000 */
[----:B------:R-:W-:Y:S06]  /*26b0*/  BRA `(.L_x_15860) ;  /* 0x0000000800787947 */ /* 0x000fec0003800000 */
.L_x_15855:
        /* <DEDUP_REMOVED lines=12> */
.L_x_15869:
[----:B------:R-:W2:Y:S01]  /*2780*/  LDG.E.64 R4, desc[UR36][R4.64] ;  /* 0x0000002404047981 */ /* 0x000ea2000c1e1b00 */
[----:B------:R-:W-:Y:S01]  /*2790*/  UMOV UR4, 0xf0000000 ;  /* 0xf000000000047882 */ /* 0x000fe20000000000 */
[----:B------:R-:W-:Y:S01]  /*27a0*/  UMOV UR5, 0x380fffff ;  /* 0x380fffff00057882 */ /* 0x000fe20000000000 */
[----:B--2---:R-:W0:Y:S01]  /*27b0*/  F2F.F32.F64 R16, R4 ;  /* 0x0000000400107310 */ /* 0x004e220000301000 */
[----:B------:R-:W-:-:S14]  /*27c0*/  DSETP.GEU.AND P0, PT, |R4|, UR4, PT ;  /* 0x0000000404007e2a */ /* 0x000fdc000bf0e200 */
[----:B0-----:R-:W-:Y:S01]  /*27d0*/  @!P0 FMUL R16, R16, 1.175494350822287508e-38 ;  /* 0x0080000010108820 */ /* 0x001fe20000400000 */
[----:B------:R-:W-:Y:S06]  /*27e0*/  BRA `(.L_x_15860) ;  /* 0x00000008002c7947 */ /* 0x000fec0003800000 */
.L_x_15868:
        /* <DEDUP_REMOVED lines=25> */
.L_x_15871:
        /* <DEDUP_REMOVED lines=13> */
.L_x_15870:
[----:B------:R-:W2:Y:S02]  /*2a50*/  LDG.E.U16 R4, desc[UR36][R4.64] ;  /* 0x0000002404047981 */ /* 0x000ea4000c1e1500 */
[----:B--2---:R-:W-:Y:S01]  /*2a60*/  IMAD.U32 R16, R4, 0x10000, RZ ;  /* 0x0001000004107824 */ /* 0x004fe200078e00ff */
[----:B------:R-:W-:Y:S06]  /*2a70*/  BRA `(.L_x_15860) ;  /* 0x0000000400887947 */ /* 0x000fec0003800000 */
.L_x_15867:
        /* <DEDUP_REMOVED lines=11> */
.L_x_15874:
        /* <DEDUP_REMOVED lines=20> */
.L_x_15876:
[----:B------:R-:W-:Y:S05]  /*2c70*/  BSYNC.RECONVERGENT B0 ;  /* 0x0000000000007941 */ /* 0x000fea0003800200 */
.L_x_15875:
[----:B------:R-:W-:Y:S01]  /*2c80*/  IMAD.SHL.U32 R0, R0, 0x100000, RZ ;  /* 0x0010000000007824 */ /* 0x000fe200078e00ff */
[----:B------:R-:W-:-:S04]  /*2c90*/  LEA R3, R3, 0x3b800000, 0x17 ;  /* 0x3b80000003037811 */ /* 0x000fc800078eb8ff */
[----:B------:R-:W-:Y:S01]  /*2ca0*/  LOP3.LUT R16, R3, R0, R7, 0xfe, !PT ;  /* 0x0000000003107212 */ /* 0x000fe200078efe07 */
[----:B------:R-:W-:Y:S06]  /*2cb0*/  BRA `(.L_x_15860) ;  /* 0x0000000000f87947 */ /* 0x000fec0003800000 */
.L_x_15873:
        /* <DEDUP_REMOVED lines=20> */
.L_x_15878:
[----:B------:R-:W-:Y:S05]  /*2e00*/  BSYNC.RECONVERGENT B0 ;  /* 0x0000000000007941 */ /* 0x000fea0003800200 */
.L_x_15877:
[----:B------:R-:W-:Y:S01]  /*2e10*/  IMAD.SHL.U32 R0, R0, 0x200000, RZ ;  /* 0x0020000000007824 */ /* 0x000fe200078e00ff */
[----:B------:R-:W-:-:S04]  /*2e20*/  LEA R3, R3, 0x37800000, 0x17 ;  /* 0x3780000003037811 */ /* 0x000fc800078eb8ff */
[----:B------:R-:W-:Y:S01]  /*2e30*/  LOP3.LUT R16, R3, R0, R7, 0xfe, !PT ;  /* 0x0000000003107212 */ /* 0x000fe200078efe07 */
[----:B------:R-:W-:Y:S06]  /*2e40*/  BRA `(.L_x_15860) ;  /* 0x0000000000947947 */ /* 0x000fec0003800000 */
.L_x_15872:
[----:B------:R-:W-:-:S09]  /*2e50*/  UISETP.NE.AND UP0, UPT, UR4, 0x1c, UPT ;  /* 0x0000001c0400788c */ /* 0x000fd2000bf05270 */
[----:B------:R-:W-:Y:S05]  /*2e60*/  BRA.U !UP0, `(.L_x_15879) ;  /* 0x0000000108847547 */ /* 0x000fea000b800000 */
[----:B------:R-:W-:-:S09]  /*2e70*/  UISETP.NE.AND UP0, UPT, UR4, 0x1d, UPT ;  /* 0x0000001d0400788c */ /* 0x000fd2000bf05270 */
[----:B------:R-:W-:Y:S05]  /*2e80*/  BRA.U !UP0, `(.L_x_15880) ;  /* 0x0000000108707547 */ /* 0x000fea000b800000 */
[----:B------:R-:W-:-:S09]  /*2e90*/  UISETP.NE.AND UP0, UPT, UR4, 0x2c, UPT ;  /* 0x0000002c0400788c */ /* 0x000fd2000bf05270 */
[----:B------:R-:W-:Y:S05]  /*2ea0*/  BRA.U !UP0, `(.L_x_15881) ;  /* 0x0000000108487547 */ /* 0x000fea000b800000 */
.L_x_15859:
        /* <DEDUP_REMOVED lines=16> */
.L_x_15882:
[----:B------:R-:W-:Y:S01]  /*2fb0*/  IMAD.MOV.U32 R16, RZ, RZ, RZ ;  /* 0x000000ffff107224 */ /* 0x000fe200078e00ff */
[----:B------:R-:W-:Y:S06]  /*2fc0*/  BRA `(.L_x_15860) ;  /* 0x0000000000347947 */ /* 0x000fec0003800000 */
.L_x_15881:
        /* <DEDUP_REMOVED lines=8> */
.L_x_15880:
[----:B------:R-:W2:Y:S02]  /*3050*/  LDG.E.64 R4, desc[UR36][R4.64] ;  /* 0x0000002404047981 */ /* 0x000ea4000c1e1b00 */
[----:B--2---:R0:W1:Y:S01]  /*3060*/  I2F.U64 R16, R4 ;  /* 0x0000000400107312 */ /* 0x0040620000301000 */
[----:B------:R-:W-:Y:S05]  /*3070*/  BRA `(.L_x_15860) ;  /* 0x0000000000087947 */ /* 0x000fea0003800000 */
.L_x_15879:
[----:B------:R-:W2:Y:S02]  /*3080*/  LDG.E R4, desc[UR36][R4.64] ;  /* 0x0000002404047981 */ /* 0x000ea4000c1e1900 */
[----:B--2---:R-:W-:-:S07]  /*3090*/  I2FP.F32.U32 R16, R4 ;  /* 0x0000000400107245 */ /* 0x004fce0000201000 */
.L_x_15860:
[----:B------:R-:W-:Y:S05]  /*30a0*/  BSYNC.RECONVERGENT B6 ;  /* 0x0000000000067941 */ /* 0x000fea0003800200 */
.L_x_15854:
        /* <DEDUP_REMOVED lines=20> */
.L_x_15887:
[----:B------:R-:W2:Y:S02]  /*31f0*/  LDG.E.U8 R4, desc[UR36][R4.64] ;  /* 0x0000002404047981 */ /* 0x000ea4000c1e1100 */
[----:B--2---:R-:W-:Y:S01]  /*3200*/  I2FP.F32.U32 R19, R4 ;  /* 0x0000000400137245 */ /* 0x004fe20000201000 */
[----:B------:R-:W-:Y:S06]  /*3210*/  BRA `(.L_x_15889) ;  /* 0x0000000c00247947 */ /* 0x000fec0003800000 */
.L_x_15886:
        /* <DEDUP_REMOVED lines=9> */
.L_x_15891:
[----:B------:R-:W2:Y:S02]  /*32b0*/  LDG.E R4, desc[UR36][R4.64] ;  /* 0x0000002404047981 */ /* 0x000ea4000c1e1900 */
[----:B--2---:R-:W-:Y:S01]  /*32c0*/  I2FP.F32.S32 R19, R4 ;  /* 0x0000000400137245 */ /* 0x004fe20000201400 */
[----:B------:R-:W-:Y:S06]  /*32d0*/  BRA `(.L_x_15889) ;  /* 0x0000000800f47947 */ /* 0x000fec0003800000 */
.L_x_15890:
[----:B------:R-:W2:Y:S02]  /*32e0*/  LDG.E.U16 R4, desc[UR36][R4.64] ;  /* 0x0000002404047981 */ /* 0x000ea4000c1e1500 */
[----:B--2---:R0:W1:Y:S01]  /*32f0*/  I2F.S16 R19, R4 ;  /* 0x0000000400137306 */ /* 0x0040620000101400 */
[----:B------:R-:W-:Y:S05]  /*3300*/  BRA `(.L_x_15889) ;  /* 0x0000000800e87947 */ /* 0x000fea0003800000 */
.L_x_15885:
        /* <DEDUP_REMOVED lines=8> */
.L_x_15893:
[----:B------:R-:W2:Y:S02]  /*3390*/  LDG.E.U16 R4, desc[UR36][R4.64] ;  /* 0x0000002404047981 */ /* 0x000ea4000c1e1500 */
[----:B--2---:R-:W-:Y:S01]  /*33a0*/  HADD2.F32 R19, -RZ, R4.H0_H0 ;  /* 0x20000004ff137230 */ /* 0x004fe20000004100 */
[----:B------:R-:W-:Y:S06]  /*33b0*/  BRA `(.L_x_15889) ;  /* 0x0000000800bc7947 */ /* 0x000fec0003800000 */
.L_x_15892:
        /* <DEDUP_REMOVED lines=8> */
.L_x_15895:
[----:B------:R-:W2:Y:S02]  /*3440*/  LDG.E.U16 R4, desc[UR36][R4.64] ;  /* 0x0000002404047981 */ /* 0x000ea4000c1e1500 */
[----:B--2---:R-:W-:Y:S01]  /*3450*/  HADD2.F32 R19, -RZ, R4.H0_H0 ;  /* 0x20000004ff137230 */ /* 0x004fe20000004100 */
[----:B------:R-:W-:Y:S06]  /*3460*/  BRA `(.L_x_15889) ;  /* 0x0000000800907947 */ /* 0x000fec0003800000 */
.L_x_15894:
[----:B------:R-:W2:Y:S01]  /*3470*/  LDG.E.64 R4, desc[UR36][R4.64] ;  /* 0x0000002404047981 */ /* 0x000ea2000c1e1b00 */
[----:B------:R-:W-:Y:S01]  /*3480*/  UMOV UR4, 0xf0000000 ;  /* 0xf000000000047882 */ /* 0x000fe20000000000 */
[----:B------:R-:W-:Y:S01]  /*3490*/  UMOV UR5, 0x380fffff ;  /* 0x380fffff00057882 */ /* 0x000fe20000000000 */
[----:B--2---:R-:W0:Y:S01]  /*34a0*/  F2F.F32.F64 R19, R4 ;  /* 0x0000000400137310 */ /* 0x004e220000301000 */
[----:B------:R-:W-:-:S14]  /*34b0*/  DSETP.GEU.AND P0, PT, |R4|, UR4, PT ;  /* 0x0000000404007e2a */ /* 0x000fdc000bf0e200 */
[----:B0-----:R-:W-:Y:S01]  /*34c0*/  @!P0 FMUL R19, R19, 1.175494350822287508e-38 ;  /* 0x0080000013138820 */ /* 0x001fe20000400000 */
[----:B------:R-:W-:Y:S06]  /*34d0*/  BRA `(.L_x_15889) ;  /* 0x0000000800747947 */ /* 0x000fec0003800000 */
.L_x_15884:
        /* <DEDUP_REMOVED lines=12> */
.L_x_15898:
[----:B------:R-:W2:Y:S01]  /*35a0*/  LDG.E.64 R4, desc[UR36][R4.64] ;  /* 0x0000002404047981 */ /* 0x000ea2000c1e1b00 */
[----:B------:R-:W-:Y:S01]  /*35b0*/  UMOV UR4, 0xf0000000 ;  /* 0xf000000000047882 */ /* 0x000fe20000000000 */
[----:B------:R-:W-:Y:S01]  /*35c0*/  UMOV UR5, 0x380fffff ;  /* 0x380fffff00057882 */ /* 0x000fe20000000000 */
[----:B--2---:R-:W0:Y:S01]  /*35d0*/  F2F.F32.F64 R19, R4 ;  /* 0x0000000400137310 */ /* 0x004e220000301000 */
[----:B------:R-:W-:-:S14]  /*35e0*/  DSETP.GEU.AND P0, PT, |R4|, UR4, PT ;  /* 0x0000000404007e2a */ /* 0x000fdc000bf0e200 */
[----:B0-----:R-:W-:Y:S01]  /*35f0*/  @!P0 FMUL R19, R19, 1.175494350822287508e-38 ;  /* 0x0080000013138820 */ /* 0x001fe20000400000 */
[----:B------:R-:W-:Y:S06]  /*3600*/  BRA `(.L_x_15889) ;  /* 0x0000000800287947 */ /* 0x000fec0003800000 */
.L_x_15897:
        /* <DEDUP_REMOVED lines=25> */
.L_x_15900:
        /* <DEDUP_REMOVED lines=12> */
.L_x_15899:
[----:B------:R-:W2:Y:S02]  /*3860*/  LDG.E.U16 R4, desc[UR36][R4.64] ;  /* 0x0000002404047981 */ /* 0x000ea4000c1e1500 */
[----:B--2---:R-:W-:Y:S01]  /*3870*/  IMAD.U32 R19, R4, 0x10000, RZ ;  /* 0x0001000004137824 */ /* 0x004fe200078e00ff */
[----:B------:R-:W-:Y:S06]  /*3880*/  BRA `(.L_x_15889) ;  /* 0x0000000400887947 */ /* 0x000fec0003800000 */
.L_x_15896:
        /* <DEDUP_REMOVED lines=11> */
.L_x_15903:
        /* <DEDUP_REMOVED lines=20> */
.L_x_15905:
[----:B------:R-:W-:Y:S05]  /*3a80*/  BSYNC.RECONVERGENT B0 ;  /* 0x0000000000007941 */ /* 0x000fea0003800200 */
.L_x_15904:
[----:B------:R-:W-:Y:S01]  /*3a90*/  IMAD.SHL.U32 R0, R0, 0x100000, RZ ;  /* 0x0010000000007824 */ /* 0x000fe200078e00ff */
[----:B------:R-:W-:-:S04]  /*3aa0*/  LEA R3, R3, 0x3b800000, 0x17 ;  /* 0x3b80000003037811 */ /* 0x000fc800078eb8ff */
[----:B------:R-:W-:Y:S01]  /*3ab0*/  LOP3.LUT R19, R3, R0, R19, 0xfe, !PT ;  /* 0x0000000003137212 */ /* 0x000fe200078efe13 */
[----:B------:R-:W-:Y:S06]  /*3ac0*/  BRA `(.L_x_15889) ;  /* 0x0000000000f87947 */ /* 0x000fec0003800000 */
.L_x_15902:
        /* <DEDUP_REMOVED lines=20> */
.L_x_15907:
[----:B------:R-:W-:Y:S05]  /*3c10*/  BSYNC.RECONVERGENT B0 ;  /* 0x0000000000007941 */ /* 0x000fea0003800200 */
.L_x_15906:
[----:B------:R-:W-:Y:S01]  /*3c20*/  IMAD.SHL.U32 R0, R0, 0x200000, RZ ;  /* 0x0020000000007824 */ /* 0x000fe200078e00ff */
[----:B------:R-:W-:-:S04]  /*3c30*/  LEA R3, R3, 0x37800000, 0x17 ;  /* 0x3780000003037811 */ /* 0x000fc800078eb8ff */
[----:B------:R-:W-:Y:S01]  /*3c40*/  LOP3.LUT R19, R3, R0, R19, 0xfe, !PT ;  /* 0x0000000003137212 */ /* 0x000fe200078efe13 */
[----:B------:R-:W-:Y:S06]  /*3c50*/  BRA `(.L_x_15889) ;  /* 0x0000000000947947 */ /* 0x000fec0003800000 */
.L_x_15901:
[----:B------:R-:W-:-:S09]  /*3c60*/  UISETP.NE.AND UP0, UPT, UR4, 0x1c, UPT ;  /* 0x0000001c0400788c */ /* 0x000fd2000bf05270 */
[----:B------:R-:W-:Y:S05]  /*3c70*/  BRA.U !UP0, `(.L_x_15908) ;  /* 0x0000000108847547 */ /* 0x000fea000b800000 */
[----:B------:R-:W-:-:S09]  /*3c80*/  UISETP.NE.AND UP0, UPT, UR4, 0x1d, UPT ;  /* 0x0000001d0400788c */ /* 0x000fd2000bf05270 */
[----:B------:R-:W-:Y:S05]  /*3c90*/  BRA.U !UP0, `(.L_x_15909) ;  /* 0x0000000108707547 */ /* 0x000fea000b800000 */
[----:B------:R-:W-:-:S09]  /*3ca0*/  UISETP.NE.AND UP0, UPT, UR4, 0x2c, UPT ;  /* 0x0000002c0400788c */ /* 0x000fd2000bf05270 */
[----:B------:R-:W-:Y:S05]  /*3cb0*/  BRA.U !UP0, `(.L_x_15910) ;  /* 0x0000000108487547 */ /* 0x000fea000b800000 */
.L_x_15888:
        /* <DEDUP_REMOVED lines=16> */
.L_x_15911:
[----:B------:R-:W-:Y:S01]  /*3dc0*/  IMAD.MOV.U32 R19, RZ, RZ, RZ ;  /* 0x000000ffff137224 */ /* 0x000fe200078e00ff */
[----:B------:R-:W-:Y:S06]  /*3dd0*/  BRA `(.L_x_15889) ;  /* 0x0000000000347947 */ /* 0x000fec0003800000 */
.L_x_15910:
        /* <DEDUP_REMOVED lines=8> */
.L_x_15909:
[----:B------:R-:W2:Y:S02]  /*3e60*/  LDG.E.64 R4, desc[UR36][R4.64] ;  /* 0x0000002404047981 */ /* 0x000ea4000c1e1b00 */
[----:B--2---:R0:W1:Y:S01]  /*3e70*/  I2F.U64 R19, R4 ;  /* 0x0000000400137312 */ /* 0x0040620000301000 */
[----:B------:R-:W-:Y:S05]  /*3e80*/  BRA `(.L_x_15889) ;  /* 0x0000000000087947 */ /* 0x000fea0003800000 */
.L_x_15908:
[----:B------:R-:W2:Y:S02]  /*3e90*/  LDG.E R4, desc[UR36][R4.64] ;  /* 0x0000002404047981 */ /* 0x000ea4000c1e1900 */
[----:B--2---:R-:W-:-:S07]  /*3ea0*/  I2FP.F32.U32 R19, R4 ;  /* 0x0000000400137245 */ /* 0x004fce0000201000 */
.L_x_15889:
[----:B------:R-:W-:Y:S05]  /*3eb0*/  BSYNC.RECONVERGENT B6 ;  /* 0x0000000000067941 */ /* 0x000fea0003800200 */
.L_x_15883:
        /* <DEDUP_REMOVED lines=20> */
.L_x_15916:
[----:B------:R-:W2:Y:S02]  /*4000*/  LDG.E.U8 R4, desc[UR36][R4.64] ;  /* 0x0000002404047981 */ /* 0x000ea4000c1e1100 */
[----:B--2---:R-:W-:Y:S01]  /*4010*/  I2FP.F32.U32 R23, R4 ;  /* 0x0000000400177245 */ /* 0x004fe20000201000 */
[----:B------:R-:W-:Y:S06]  /*4020*/  BRA `(.L_x_15918) ;  /* 0x0000000c00247947 */ /* 0x000fec0003800000 */
.L_x_15915:
        /* <DEDUP_REMOVED lines=9> */
.L_x_15920:
[----:B------:R-:W2:Y:S02]  /*40c0*/  LDG.E R4, desc[UR36][R4.64] ;  /* 0x0000002404047981 */ /* 0x000ea4000c1e1900 */
[----:B--2---:R-:W-:Y:S01]  /*40d0*/  I2FP.F32.S32 R23, R4 ;  /* 0x0000000400177245 */ /* 0x004fe20000201400 */
[----:B------:R-:W-:Y:S06]  /*40e0*/  BRA `(.L_x_15918) ;  /* 0x0000000800f47947 */ /* 0x000fec0003800000 */
.L_x_15919:
[----:B------:R-:W2:Y:S02]  /*40f0*/  LDG.E.U16 R4, desc[UR36][R4.64] ;  /* 0x0000002404047981 */ /* 0x000ea4000c1e1500 */
[----:B--2---:R0:W2:Y:S01]  /*4100*/  I2F.S16 R23, R4 ;  /* 0x0000000400177306 */ /* 0x0040a20000101400 */
[----:B------:R-:W-:Y:S05]  /*4110*/  BRA `(.L_x_15918) ;  /* 0x0000000800e87947 */ /* 0x000fea0003800000 */
.L_x_15914:
        /* <DEDUP_REMOVED lines=8> */
.L_x_15922:
[----:B------:R-:W2:Y:S02]  /*41a0*/  LDG.E.U16 R4, desc[UR36][R4.64] ;  /* 0x0000002404047981 */ /* 0x000ea4000c1e1500 */
[----:B--2---:R-:W-:Y:S01]  /*41b0*/  HADD2.F32 R23, -RZ, R4.H0_H0 ;  /* 0x20000004ff177230 */ /* 0x004fe20000004100 */
[----:B------:R-:W-:Y:S06]  /*41c0*/  BRA `(.L_x_15918) ;  /* 0x0000000800bc7947 */ /* 0x000fec0003800000 */
.L_x_15921:
        /* <DEDUP_REMOVED lines=8> */
.L_x_15924:
[----:B------:R-:W2:Y:S02]  /*4250*/  LDG.E.U16 R4, desc[UR36][R4.64] ;  /* 0x0000002404047981 */ /* 0x000ea4000c1e1500 */
[----:B--2---:R-:W-:Y:S01]  /*4260*/  HADD2.F32 R23, -RZ, R4.H0_H0 ;  /* 0x20000004ff177230 */ /* 0x004fe20000004100 */
[----:B------:R-:W-:Y:S06]  /*4270*/  BRA `(.L_x_15918) ;  /* 0x0000000800907947 */ /* 0x000fec0003800000 */
.L_x_15923:
[----:B------:R-:W2:Y:S01]  /*4280*/  LDG.E.64 R4, desc[UR36][R4.64] ;  /* 0x0000002404047981 */ /* 0x000ea2000c1e1b00 */
[----:B------:R-:W-:Y:S01]  /*4290*/  UMOV UR4, 0xf0000000 ;  /* 0xf000000000047882 */ /* 0x000fe20000000000 */
[----:B------:R-:W-:Y:S01]  /*42a0*/  UMOV UR5, 0x380fffff ;  /* 0x380fffff00057882 */ /* 0x000fe20000000000 */
[----:B--2---:R-:W0:Y:S01]  /*42b0*/  F2F.F32.F64 R23, R4 ;  /* 0x0000000400177310 */ /* 0x004e220000301000 */
[----:B------:R-:W-:-:S14]  /*42c0*/  DSETP.GEU.AND P0, PT, |R4|, UR4, PT ;  /* 0x0000000404007e2a */ /* 0x000fdc000bf0e200 */
[----:B0-----:R-:W-:Y:S01]  /*42d0*/  @!P0 FMUL R23, R23, 1.175494350822287508e-38 ;  /* 0x0080000017178820 */ /* 0x001fe20000400000 */
[----:B------:R-:W-:Y:S06]  /*42e0*/  BRA `(.L_x_15918) ;  /* 0x0000000800747947 */ /* 0x000fec0003800000 */
.L_x_15913:
        /* <DEDUP_REMOVED lines=12> */
.L_x_15927:
[----:B------:R-:W2:Y:S01]  /*43b0*/  LDG.E.64 R4, desc[UR36][R4.64] ;  /* 0x0000002404047981 */ /* 0x000ea2000c1e1b00 */
[----:B------:R-:W-:Y:S01]  /*43c0*/  UMOV UR4, 0xf0000000 ;  /* 0xf000000000047882 */ /* 0x000fe20000000000 */
[----:B------:R-:W-:Y:S01]  /*43d0*/  UMOV UR5, 0x380fffff ;  /* 0x380fffff00057882 */ /* 0x000fe20000000000 */
[----:B--2---:R-:W0:Y:S01]  /*43e0*/  F2F.F32.F64 R23, R4 ;  /* 0x0000000400177310 */ /* 0x004e220000301000 */
[----:B------:R-:W-:-:S14]  /*43f0*/  DSETP.GEU.AND P0, PT, |R4|, UR4, PT ;  /* 0x0000000404007e2a */ /* 0x000fdc000bf0e200 */
[----:B0-----:R-:W-:Y:S01]  /*4400*/  @!P0 FMUL R23, R23, 1.175494350822287508e-38 ;  /* 0x0080000017178820 */ /* 0x001fe20000400000 */
[----:B------:R-:W-:Y:S06]  /*4410*/  BRA `(.L_x_15918) ;  /* 0x0000000800287947 */ /* 0x000fec0003800000 */
.L_x_15926:
        /* <DEDUP_REMOVED lines=25> */
.L_x_15929:
        /* <DEDUP_REMOVED lines=12> */
.L_x_15928:
[----:B------:R-:W2:Y:S02]  /*4670*/  LDG.E.U16 R4, desc[UR36][R4.64] ;  /* 0x0000002404047981 */ /* 0x000ea4000c1e1500 */
[----:B--2---:R-:W-:Y:S01]  /*4680*/  IMAD.U32 R23, R4, 0x10000, RZ ;  /* 0x0001000004177824 */ /* 0x004fe200078e00ff */
[----:B------:R-:W-:Y:S06]  /*4690*/  BRA `(.L_x_15918) ;  /* 0x0000000400887947 */ /* 0x000fec0003800000 */
.L_x_15925:
        /* <DEDUP_REMOVED lines=11> */
.L_x_15932:
        /* <DEDUP_REMOVED lines=20> */
.L_x_15934:
[----:B------:R-:W-:Y:S05]  /*4890*/  BSYNC.RECONVERGENT B0 ;  /* 0x0000000000007941 */ /* 0x000fea0003800200 */
.L_x_15933:
[----:B------:R-:W-:Y:S01]  /*48a0*/  IMAD.SHL.U32 R0, R0, 0x100000, RZ ;  /* 0x0010000000007824 */ /* 0x000fe200078e00ff */
[----:B------:R-:W-:-:S04]  /*48b0*/  LEA R3, R3, 0x3b800000, 0x17 ;  /* 0x3b80000003037811 */ /* 0x000fc800078eb8ff */
[----:B------:R-:W-:Y:S01]  /*48c0*/  LOP3.LUT R23, R3, R0, R23, 0xfe, !PT ;  /* 0x0000000003177212 */ /* 0x000fe200078efe17 */
[----:B------:R-:W-:Y:S06]  /*48d0*/  BRA `(.L_x_15918) ;  /* 0x0000000000f87947 */ /* 0x000fec0003800000 */
.L_x_15931:
        /* <DEDUP_REMOVED lines=20> */
.L_x_15936:
[----:B------:R-:W-:Y:S05]  /*4a20*/  BSYNC.RECONVERGENT B0 ;  /* 0x0000000000007941 */ /* 0x000fea0003800200 */
.L_x_15935:
[----:B------:R-:W-:Y:S01]  /*4a30*/  IMAD.SHL.U32 R0, R0, 0x200000, RZ ;  /* 0x0020000000007824 */ /* 0x000fe200078e00ff */
[----:B------:R-:W-:-:S04]  /*4a40*/  LEA R3, R3, 0x37800000, 0x17 ;  /* 0x3780000003037811 */ /* 0x000fc800078eb8ff */
[----:B------:R-:W-:Y:S01]  /*4a50*/  LOP3.LUT R23, R3, R0, R23, 0xfe, !PT ;  /* 0x0000000003177212 */ /* 0x000fe200078efe17 */
[----:B------:R-:W-:Y:S06]  /*4a60*/  BRA `(.L_x_15918) ;  /* 0x0000000000947947 */ /* 0x000fec0003800000 */
.L_x_15930:
[----:B------:R-:W-:-:S09]  /*4a70*/  UISETP.NE.AND UP0, UPT, UR4, 0x1c, UPT ;  /* 0x0000001c0400788c */ /* 0x000fd2000bf05270 */
[----:B------:R-:W-:Y:S05]  /*4a80*/  BRA.U !UP0, `(.L_x_15937) ;  /* 0x0000000108847547 */ /* 0x000fea000b800000 */
[----:B------:R-:W-:-:S09]  /*4a90*/  UISETP.NE.AND UP0, UPT, UR4, 0x1d, UPT ;  /* 0x0000001d0400788c */ /* 0x000fd2000bf05270 */
[----:B------:R-:W-:Y:S05]  /*4aa0*/  BRA.U !UP0, `(.L_x_15938) ;  /* 0x0000000108707547 */ /* 0x000fea000b800000 */
[----:B------:R-:W-:-:S09]  /*4ab0*/  UISETP.NE.AND UP0, UPT, UR4, 0x2c, UPT ;  /* 0x0000002c0400788c */ /* 0x000fd2000bf05270 */
[----:B------:R-:W-:Y:S05]  /*4ac0*/  BRA.U !UP0, `(.L_x_15939) ;  /* 0x0000000108487547 */ /* 0x000fea000b800000 */
.L_x_15917:
        /* <DEDUP_REMOVED lines=16> */
.L_x_15940:
[----:B------:R-:W-:Y:S01]  /*4bd0*/  IMAD.MOV.U32 R23, RZ, RZ, RZ ;  /* 0x000000ffff177224 */ /* 0x000fe200078e00ff */
[----:B------:R-:W-:Y:S06]  /*4be0*/  BRA `(.L_x_15918) ;  /* 0x0000000000347947 */ /* 0x000fec0003800000 */
.L_x_15939:
        /* <DEDUP_REMOVED lines=8> */
.L_x_15938:
[----:B------:R-:W2:Y:S02]  /*4c70*/  LDG.E.64 R4, desc[UR36][R4.64] ;  /* 0x0000002404047981 */ /* 0x000ea4000c1e1b00 */
[----:B--2---:R0:W2:Y:S01]  /*4c80*/  I2F.U64 R23, R4 ;  /* 0x0000000400177312 */ /* 0x0040a20000301000 */
[----:B------:R-:W-:Y:S05]  /*4c90*/  BRA `(.L_x_15918) ;  /* 0x0000000000087947 */ /* 0x000fea0003800000 */
.L_x_15937:
[----:B------:R-:W2:Y:S02]  /*4ca0*/  LDG.E R4, desc[UR36][R4.64] ;  /* 0x0000002404047981 */ /* 0x000ea4000c1e1900 */
[----:B--2---:R-:W-:-:S07]  /*4cb0*/  I2FP.F32.U32 R23, R4 ;  /* 0x0000000400177245 */ /* 0x004fce0000201000 */
.L_x_15918:
[----:B------:R-:W-:Y:S05]  /*4cc0*/  BSYNC.RECONVERGENT B6 ;  /* 0x0000000000067941 */ /* 0x000fea0003800200 */
.L_x_15912:
        /* <DEDUP_REMOVED lines=20> */
.L_x_15945:
[----:B------:R-:W4:Y:S02]  /*4e10*/  LDG.E.U8 R4, desc[UR36][R4.64] ;  /* 0x0000002404047981 */ /* 0x000f24000c1e1100 */
[----:B----4-:R-:W-:Y:S01]  /*4e20*/  I2FP.F32.U32 R22, R4 ;  /* 0x0000000400167245 */ /* 0x010fe20000201000 */
[----:B------:R-:W-:Y:S06]  /*4e30*/  BRA `(.L_x_15947) ;  /* 0x0000000c00287947 */ /* 0x000fec0003800000 */
.L_x_15944:
        /* <DEDUP_REMOVED lines=9> */
.L_x_15949:
[----:B------:R-:W4:Y:S02]  /*4ed0*/  LDG.E R4, desc[UR36][R4.64] ;  /* 0x0000002404047981 */ /* 0x000f24000c1e1900 */
[----:B----4-:R-:W-:Y:S01]  /*4ee0*/  I2FP.F32.S32 R22, R4 ;  /* 0x0000000400167245 */ /* 0x010fe20000201400 */
[----:B------:R-:W-:Y:S06]  /*4ef0*/  BRA `(.L_x_15947) ;  /* 0x0000000800f87947 */ /* 0x000fec0003800000 */
.L_x_15948:
[----:B------:R-:W4:Y:S02]  /*4f00*/  LDG.E.U16 R4, desc[UR36][R4.64] ;  /* 0x0000002404047981 */ /* 0x000f24000c1e1500 */
[----:B----4-:R0:W4:Y:S01]  /*4f10*/  I2F.S16 R22, R4 ;  /* 0x0000000400167306 */ /* 0x0101220000101400 */
[----:B------:R-:W-:Y:S05]  /*4f20*/  BRA `(.L_x_15947) ;  /* 0x0000000800ec7947 */ /* 0x000fea0003800000 */
.L_x_15943:
        /* <DEDUP_REMOVED lines=8> */
.L_x_15951:
[----:B------:R-:W4:Y:S02]  /*4fb0*/  LDG.E.U16 R4, desc[UR36][R4.64] ;  /* 0x0000002404047981 */ /* 0x000f24000c1e1500 */
[----:B----4-:R-:W-:Y:S01]  /*4fc0*/  HADD2.F32 R22, -RZ, R4.H0_H0 ;  /* 0x20000004ff167230 */ /* 0x010fe20000004100 */
[----:B------:R-:W-:Y:S06]  /*4fd0*/  BRA `(.L_x_15947) ;  /* 0x0000000800c07947 */ /* 0x000fec0003800000 */
.L_x_15950:
        /* <DEDUP_REMOVED lines=8> */
.L_x_15953:
[----:B------:R-:W4:Y:S02]  /*5060*/  LDG.E.U16 R4, desc[UR36][R4.64] ;  /* 0x0000002404047981 */ /* 0x000f24000c1e1500 */
[----:B----4-:R-:W-:Y:S01]  /*5070*/  HADD2.F32 R22, -RZ, R4.H0_H0 ;  /* 0x20000004ff167230 */ /* 0x010fe20000004100 */
[----:B------:R-:W-:Y:S06]  /*5080*/  BRA `(.L_x_15947) ;  /* 0x0000000800947947 */ /* 0x000fec0003800000 */
.L_x_15952:
[----:B------:R-:W4:Y:S01]  /*5090*/  LDG.E.64 R4, desc[UR36][R4.64] ;  /* 0x0000002404047981 */ /* 0x000f22000c1e1b00 */
[----:B------:R-:W-:Y:S01]  /*50a0*/  UMOV UR4, 0xf0000000 ;  /* 0xf000000000047882 */ /* 0x000fe20000000000 */
[----:B------:R-:W-:Y:S01]  /*50b0*/  UMOV UR5, 0x380fffff ;  /* 0x380fffff00057882 */ /* 0x000fe20000000000 */
[----:B----4-:R-:W0:Y:S01]  /*50c0*/  F2F.F32.F64 R22, R4 ;  /* 0x0000000400167310 */ /* 0x010e220000301000 */
[----:B------:R-:W-:-:S14]  /*50d0*/  DSETP.GEU.AND P0, PT, |R4|, UR4, PT ;  /* 0x0000000404007e2a */ /* 0x000fdc000bf0e200 */
[----:B0-----:R-:W-:Y:S01]  /*50e0*/  @!P0 FMUL R22, R22, 1.175494350822287508e-38 ;  /* 0x0080000016168820 */ /* 0x001fe20000400000 */
[----:B------:R-:W-:Y:S06]  /*50f0*/  BRA `(.L_x_15947) ;  /* 0x0000000800787947 */ /* 0x000fec0003800000 */
.L_x_15942:
        /* <DEDUP_REMOVED lines=12> */
.L_x_15956:
[----:B------:R-:W4:Y:S01]  /*51c0*/  LDG.E.64 R4, desc[UR36][R4.64] ;  /* 0x0000002404047981 */ /* 0x000f22000c1e1b00 */
[----:B------:R-:W-:Y:S01]  /*51d0*/  UMOV UR4, 0xf0000000 ;  /* 0xf000000000047882 */ /* 0x000fe20000000000 */
[----:B------:R-:W-:Y:S01]  /*51e0*/  UMOV UR5, 0x380fffff ;  /* 0x380fffff00057882 */ /* 0x000fe20000000000 */
[----:B----4-:R-:W0:Y:S01]  /*51f0*/  F2F.F32.F64 R22, R4 ;  /* 0x0000000400167310 */ /* 0x010e220000301000 */
[----:B------:R-:W-:-:S14]  /*5200*/  DSETP.GEU.AND P0, PT, |R4|, UR4, PT ;  /* 0x0000000404007e2a */ /* 0x000fdc000bf0e200 */
[----:B0-----:R-:W-:Y:S01]  /*5210*/  @!P0 FMUL R22, R22, 1.175494350822287508e-38 ;  /* 0x0080000016168820 */ /* 0x001fe20000400000 */
[----:B------:R-:W-:Y:S06]  /*5220*/  BRA `(.L_x_15947) ;  /* 0x00000008002c7947 */ /* 0x000fec0003800000 */
.L_x_15955:
        /* <DEDUP_REMOVED lines=25> */
.L_x_15958:
        /* <DEDUP_REMOVED lines=13> */
.L_x_15957:
[----:B------:R-:W4:Y:S02]  /*5490*/  LDG.E.U16 R4, desc[UR36][R4.64] ;  /* 0x0000002404047981 */ /* 0x000f24000c1e1500 */
[----:B----4-:R-:W-:Y:S01]  /*54a0*/  IMAD.U32 R22, R4, 0x10000, RZ ;  /* 0x0001000004167824 */ /* 0x010fe200078e00ff */
[----:B------:R-:W-:Y:S06]  /*54b0*/  BRA `(.L_x_15947) ;  /* 0x0000000400887947 */ /* 0x000fec0003800000 */
.L_x_15954:
        /* <DEDUP_REMOVED lines=11> */
.L_x_15961:
        /* <DEDUP_REMOVED lines=20> */
.L_x_15963:
[----:B------:R-:W-:Y:S05]  /*56b0*/  BSYNC.RECONVERGENT B0 ;  /* 0x0000000000007941 */ /* 0x000fea0003800200 */
.L_x_15962:
[----:B------:R-:W-:Y:S01]  /*56c0*/  IMAD.SHL.U32 R0, R0, 0x100000, RZ ;  /* 0x0010000000007824 */ /* 0x000fe200078e00ff */
[----:B------:R-:W-:-:S04]  /*56d0*/  LEA R3, R3, 0x3b800000, 0x17 ;  /* 0x3b80000003037811 */ /* 0x000fc800078eb8ff */
[----:B------:R-:W-:Y:S01]  /*56e0*/  LOP3.LUT R22, R3, R0, R7, 0xfe, !PT ;  /* 0x0000000003167212 */ /* 0x000fe200078efe07 */
[----:B------:R-:W-:Y:S06]  /*56f0*/  BRA `(.L_x_15947) ;  /* 0x0000000000f87947 */ /* 0x000fec0003800000 */
.L_x_15960:
        /* <DEDUP_REMOVED lines=20> */
.L_x_15965:
[----:B------:R-:W-:Y:S05]  /*5840*/  BSYNC.RECONVERGENT B0 ;  /* 0x0000000000007941 */ /* 0x000fea0003800200 */
.L_x_15964:
[----:B------:R-:W-:Y:S01]  /*5850*/  IMAD.SHL.U32 R0, R0, 0x200000, RZ ;  /* 0x0020000000007824 */ /* 0x000fe200078e00ff */
[----:B------:R-:W-:-:S04]  /*5860*/  LEA R3, R3, 0x37800000, 0x17 ;  /* 0x3780000003037811 */ /* 0x000fc800078eb8ff */
[----:B------:R-:W-:Y:S01]  /*5870*/  LOP3.LUT R22, R3, R0, R7, 0xfe, !PT ;  /* 0x0000000003167212 */ /* 0x000fe200078efe07 */
[----:B------:R-:W-:Y:S06]  /*5880*/  BRA `(.L_x_15947) ;  /* 0x0000000000947947 */ /* 0x000fec0003800000 */
.L_x_15959:
[----:B------:R-:W-:-:S09]  /*5890*/  UISETP.NE.AND UP0, UPT, UR4, 0x1c, UPT ;  /* 0x0000001c0400788c */ /* 0x000fd2000bf05270 */
[----:B------:R-:W-:Y:S05]  /*58a0*/  BRA.U !UP0, `(.L_x_15966) ;  /* 0x0000000108847547 */ /* 0x000fea000b800000 */
[----:B------:R-:W-:-:S09]  /*58b0*/  UISETP.NE.AND UP0, UPT, UR4, 0x1d, UPT ;  /* 0x0000001d0400788c */ /* 0x000fd2000bf05270 */
[----:B------:R-:W-:Y:S05]  /*58c0*/  BRA.U !UP0, `(.L_x_15967) ;  /* 0x0000000108707547 */ /* 0x000fea000b800000 */
[----:B------:R-:W-:-:S09]  /*58d0*/  UISETP.NE.AND UP0, UPT, UR4, 0x2c, UPT ;  /* 0x0000002c0400788c */ /* 0x000fd2000bf05270 */
[----:B------:R-:W-:Y:S05]  /*58e0*/  BRA.U !UP0, `(.L_x_15968) ;  /* 0x0000000108487547 */ /* 0x000fea000b800000 */
.L_x_15946:
        /* <DEDUP_REMOVED lines=16> */
.L_x_15969:
[----:B------:R-:W-:Y:S01]  /*59f0*/  IMAD.MOV.U32 R22, RZ, RZ, RZ ;  /* 0x000000ffff167224 */ /* 0x000fe200078e00ff */
[----:B------:R-:W-:Y:S06]  /*5a00*/  BRA `(.L_x_15947) ;  /* 0x0000000000347947 */ /* 0x000fec0003800000 */
.L_x_15968:
        /* <DEDUP_REMOVED lines=8> */
.L_x_15967:
[----:B------:R-:W4:Y:S02]  /*5a90*/  LDG.E.64 R4, desc[UR36][R4.64] ;  /* 0x0000002404047981 */ /* 0x000f24000c1e1b00 */
[----:B----4-:R0:W4:Y:S01]  /*5aa0*/  I2F.U64 R22, R4 ;  /* 0x0000000400167312 */ /* 0x0101220000301000 */
[----:B------:R-:W-:Y:S05]  /*5ab0*/  BRA `(.L_x_15947) ;  /* 0x0000000000087947 */ /* 0x000fea0003800000 */
.L_x_15966:
[----:B------:R-:W4:Y:S02]  /*5ac0*/  LDG.E R4, desc[UR36][R4.64] ;  /* 0x0000002404047981 */ /* 0x000f24000c1e1900 */
[----:B----4-:R-:W-:-:S07]  /*5ad0*/  I2FP.F32.U32 R22, R4 ;  /* 0x0000000400167245 */ /* 0x010fce0000201000 */
.L_x_15947:
[----:B------:R-:W-:Y:S05]  /*5ae0*/  BSYNC.RECONVERGENT B6 ;  /* 0x0000000000067941 */ /* 0x000fea0003800200 */
.L_x_15941:
        /* <DEDUP_REMOVED lines=20> */
.L_x_15974:
[----:B------:R-:W2:Y:S02]  /*5c30*/  LDG.E.U8 R4, desc[UR36][R4.64] ;  /* 0x0000002404047981 */ /* 0x000ea4000c1e1100 */
[----:B--2---:R-:W-:Y:S01]  /*5c40*/  I2FP.F32.U32 R24, R4 ;  /* 0x0000000400187245 */ /* 0x004fe20000201000 */
[----:B------:R-:W-:Y:S06]  /*5c50*/  BRA `(.L_x_15976) ;  /* 0x0000000c00287947 */ /* 0x000fec0003800000 */
.L_x_15973:
        /* <DEDUP_REMOVED lines=9> */
.L_x_15978:
[----:B------:R-:W2:Y:S02]  /*5cf0*/  LDG.E R4, desc[UR36][R4.64] ;  /* 0x0000002404047981 */ /* 0x000ea4000c1e1900 */
[----:B--2---:R-:W-:Y:S01]  /*5d00*/  I2FP.F32.S32 R24, R4 ;  /* 0x0000000400187245 */ /* 0x004fe20000201400 */
[----:B------:R-:W-:Y:S06]  /*5d10*/  BRA `(.L_x_15976) ;  /* 0x0000000800f87947 */ /* 0x000fec0003800000 */
.L_x_15977:
[----:B------:R-:W2:Y:S02]  /*5d20*/  LDG.E.U16 R4, desc[UR36][R4.64] ;  /* 0x0000002404047981 */ /* 0x000ea4000c1e1500 */
[----:B--2---:R0:W1:Y:S01]  /*5d30*/  I2F.S16 R24, R4 ;  /* 0x0000000400187306 */ /* 0x0040620000101400 */
[----:B------:R-:W-:Y:S05]  /*5d40*/  BRA `(.L_x_15976) ;  /* 0x0000000800ec7947 */ /* 0x000fea0003800000 */
.L_x_15972:
        /* <DEDUP_REMOVED lines=8> */
.L_x_15980:
[----:B------:R-:W2:Y:S02]  /*5dd0*/  LDG.E.U16 R4, desc[UR36][R4.64] ;  /* 0x0000002404047981 */ /* 0x000ea4000c1e1500 */
[----:B--2---:R-:W-:Y:S01]  /*5de0*/  HADD2.F32 R24, -RZ, R4.H0_H0 ;  /* 0x20000004ff187230 */ /* 0x004fe20000004100 */
[----:B------:R-:W-:Y:S06]  /*5df0*/  BRA `(.L_x_15976) ;  /* 0x0000000800c07947 */ /* 0x000fec0003800000 */
.L_x_15979:
        /* <DEDUP_REMOVED lines=8> */
.L_x_15982:
[----:B------:R-:W2:Y:S02]  /*5e80*/  LDG.E.U16 R4, desc[UR36][R4.64] ;  /* 0x0000002404047981 */ /* 0x000ea4000c1e1500 */
[----:B--2---:R-:W-:Y:S01]  /*5e90*/  HADD2.F32 R24, -RZ, R4.H0_H0 ;  /* 0x20000004ff187230 */ /* 0x004fe20000004100 */
[----:B------:R-:W-:Y:S06]  /*5ea0*/  BRA `(.L_x_15976) ;  /* 0x0000000800947947 */ /* 0x000fec0003800000 */
.L_x_15981:
[----:B------:R-:W2:Y:S01]  /*5eb0*/  LDG.E.64 R4, desc[UR36][R4.64] ;  /* 0x0000002404047981 */ /* 0x000ea2000c1e1b00 */
[----:B------:R-:W-:Y:S01]  /*5ec0*/  UMOV UR4, 0xf0000000 ;  /* 0xf000000000047882 */ /* 0x000fe20000000000 */
[----:B------:R-:W-:Y:S01]  /*5ed0*/  UMOV UR5, 0x380fffff ;  /* 0x380fffff00057882 */ /* 0x000fe20000000000 */
[----:B--2---:R-:W0:Y:S01]  /*5ee0*/  F2F.F32.F64 R24, R4 ;  /* 0x0000000400187310 */ /* 0x004e220000301000 */
[----:B------:R-:W-:-:S14]  /*5ef0*/  DSETP.GEU.AND P0, PT, |R4|, UR4, PT ;  /* 0x0000000404007e2a */ /* 0x000fdc000bf0e200 */
[----:B0-----:R-:W-:Y:S01]  /*5f00*/  @!P0 FMUL R24, R24, 1.175494350822287508e-38 ;  /* 0x0080000018188820 */ /* 0x001fe20000400000 */
[----:B------:R-:W-:Y:S06]  /*5f10*/  BRA `(.L_x_15976) ;  /* 0x0000000800787947 */ /* 0x000fec0003800000 */
.L_x_15971:
        /* <DEDUP_REMOVED lines=12> */
.L_x_15985:
[----:B------:R-:W2:Y:S01]  /*5fe0*/  LDG.E.64 R4, desc[UR36][R4.64] ;  /* 0x0000002404047981 */ /* 0x000ea2000c1e1b00 */
[----:B------:R-:W-:Y:S01]  /*5ff0*/  UMOV UR4, 0xf0000000 ;  /* 0xf000000000047882 */ /* 0x000fe20000000000 */
[----:B------:R-:W-:Y:S01]  /*6000*/  UMOV UR5, 0x380fffff ;  /* 0x380fffff00057882 */ /* 0x000fe20000000000 */
[----:B--2---:R-:W0:Y:S01]  /*6010*/  F2F.F32.F64 R24, R4 ;  /* 0x0000000400187310 */ /* 0x004e220000301000 */
[----:B------:R-:W-:-:S14]  /*6020*/  DSETP.GEU.AND P0, PT, |R4|, UR4, PT ;  /* 0x0000000404007e2a */ /* 0x000fdc000bf0e200 */
[----:B0-----:R-:W-:Y:S01]  /*6030*/  @!P0 FMUL R24, R24, 1.175494350822287508e-38 ;  /* 0x0080000018188820 */ /* 0x001fe20000400000 */
[----:B------:R-:W-:Y:S06]  /*6040*/  BRA `(.L_x_15976) ;  /* 0x00000008002c7947 */ /* 0x000fec0003800000 */
.L_x_15984:
        /* <DEDUP_REMOVED lines=25> */
.L_x_15987:
        /* <DEDUP_REMOVED lines=13> */
.L_x_15986:
[----:B------:R-:W2:Y:S02]  /*62b0*/  LDG.E.U16 R4, desc[UR36][R4.64] ;  /* 0x0000002404047981 */ /* 0x000ea4000c1e1500 */
[----:B--2---:R-:W-:Y:S01]  /*62c0*/  IMAD.U32 R24, R4, 0x10000, RZ ;  /* 0x0001000004187824 */ /* 0x004fe200078e00ff */
[----:B------:R-:W-:Y:S06]  /*62d0*/  BRA `(.L_x_15976) ;  /* 0x0000000400887947 */ /* 0x000fec0003800000 */
.L_x_15983:
        /* <DEDUP_REMOVED lines=11> */
.L_x_15990:
        /* <DEDUP_REMOVED lines=20> */
.L_x_15992:
[----:B------:R-:W-:Y:S05]  /*64d0*/  BSYNC.RECONVERGENT B0 ;  /* 0x0000000000007941 */ /* 0x000fea0003800200 */
.L_x_15991:
[----:B------:R-:W-:Y:S01]  /*64e0*/  IMAD.SHL.U32 R0, R0, 0x100000, RZ ;  /* 0x0010000000007824 */ /* 0x000fe200078e00ff */
[----:B------:R-:W-:-:S04]  /*64f0*/  LEA R3, R3, 0x3b800000, 0x17 ;  /* 0x3b80000003037811 */ /* 0x000fc800078eb8ff */
[----:B------:R-:W-:Y:S01]  /*6500*/  LOP3.LUT R24, R3, R0, R7, 0xfe, !PT ;  /* 0x0000000003187212 */ /* 0x000fe200078efe07 */
[----:B------:R-:W-:Y:S06]  /*6510*/  BRA `(.L_x_15976) ;  /* 0x0000000000f87947 */ /* 0x000fec0003800000 */
.L_x_15989:
        /* <DEDUP_REMOVED lines=20> */
.L_x_15994:
[----:B------:R-:W-:Y:S05]  /*6660*/  BSYNC.RECONVERGENT B0 ;  /* 0x0000000000007941 */ /* 0x000fea0003800200 */
.L_x_15993:
[----:B------:R-:W-:Y:S01]  /*6670*/  IMAD.SHL.U32 R0, R0, 0x200000, RZ ;  /* 0x0020000000007824 */ /* 0x000fe200078e00ff */
[----:B------:R-:W-:-:S04]  /*6680*/  LEA R3, R3, 0x37800000, 0x17 ;  /* 0x3780000003037811 */ /* 0x000fc800078eb8ff */
[----:B------:R-:W-:Y:S01]  /*6690*/  LOP3.LUT R24, R3, R0, R7, 0xfe, !PT ;  /* 0x0000000003187212 */ /* 0x000fe200078efe07 */
[----:B------:R-:W-:Y:S06]  /*66a0*/  BRA `(.L_x_15976) ;  /* 0x0000000000947947 */ /* 0x000fec0003800000 */
.L_x_15988:
[----:B------:R-:W-:-:S09]  /*66b0*/  UISETP.NE.AND UP0, UPT, UR4, 0x1c, UPT ;  /* 0x0000001c0400788c */ /* 0x000fd2000bf05270 */
[----:B------:R-:W-:Y:S05]  /*66c0*/  BRA.U !UP0, `(.L_x_15995) ;  /* 0x0000000108847547 */ /* 0x000fea000b800000 */
[----:B------:R-:W-:-:S09]  /*66d0*/  UISETP.NE.AND UP0, UPT, UR4, 0x1d, UPT ;  /* 0x0000001d0400788c */ /* 0x000fd2000bf05270 */
[----:B------:R-:W-:Y:S05]  /*66e0*/  BRA.U !UP0, `(.L_x_15996) ;  /* 0x0000000108707547 */ /* 0x000fea000b800000 */
[----:B------:R-:W-:-:S09]  /*66f0*/  UISETP.NE.AND UP0, UPT, UR4, 0x2c, UPT ;  /* 0x0000002c0400788c */ /* 0x000fd2000bf05270 */
[----:B------:R-:W-:Y:S05]  /*6700*/  BRA.U !UP0, `(.L_x_15997) ;  /* 0x0000000108487547 */ /* 0x000fea000b800000 */
.L_x_15975:
        /* <DEDUP_REMOVED lines=16> */
.L_x_15998:
[----:B------:R-:W-:Y:S01]  /*6810*/  IMAD.MOV.U32 R24, RZ, RZ, RZ ;  /* 0x000000ffff187224 */ /* 0x000fe200078e00ff */
[----:B------:R-:W-:Y:S06]  /*6820*/  BRA `(.L_x_15976) ;  /* 0x0000000000347947 */ /* 0x000fec0003800000 */
.L_x_15997:
        /* <DEDUP_REMOVED lines=8> */
.L_x_15996:
[----:B------:R-:W2:Y:S02]  /*68b0*/  LDG.E.64 R24, desc[UR36][R4.64] ;  /* 0x0000002404187981 */ /* 0x000ea4000c1e1b00 */
[----:B--2---:R0:W1:Y:S01]  /*68c0*/  I2F.U64 R24, R24 ;  /* 0x0000001800187312 */ /* 0x0040620000301000 */
[----:B------:R-:W-:Y:S05]  /*68d0*/  BRA `(.L_x_15976) ;  /* 0x0000000000087947 */ /* 0x000fea0003800000 */
.L_x_15995:
[----:B------:R-:W2:Y:S02]  /*68e0*/  LDG.E R4, desc[UR36][R4.64] ;  /* 0x0000002404047981 */ /* 0x000ea4000c1e1900 */
[----:B--2---:R-:W-:-:S07]  /*68f0*/  I2FP.F32.U32 R24, R4 ;  /* 0x0000000400187245 */ /* 0x004fce0000201000 */
.L_x_15976:
[----:B------:R-:W-:Y:S05]  /*6900*/  BSYNC.RECONVERGENT B6 ;  /* 0x0000000000067941 */ /* 0x000fea0003800200 */
.L_x_15970:
[----:B------:R-:W-:-:S07]  /*6910*/  VIADD R38, R39, 0x80 ;  /* 0x0000008027267836 */ /* 0x000fce0000000000 */
.L_x_15785:
[----:B------:R-:W-:Y:S05]  /*6920*/  BSYNC.RECONVERGENT B7 ;  /* 0x0000000000077941 */ /* 0x000fea0003800200 */
.L_x_15784:
        /* <DEDUP_REMOVED lines=30> */
.L_x_16004:
[----:B------:R-:W2:Y:S02]  /*6b10*/  LDG.E.U8 R4, desc[UR36][R4.64] ;  /* 0x0000002404047981 */ /* 0x000ea4000c1e1100 */
[----:B--2---:R-:W-:-:S04]  /*6b20*/  I2FP.F32.U32 R0, R4 ;  /* 0x0000000400007245 */ /* 0x004fc80000201000 */
[----:B------:R-:W-:-:S04]  /*6b30*/  F2FP.F16.F32.PACK_AB R0, RZ, R0 ;  /* 0x00000000ff00723e */ /* 0x000fc800000000ff */
[----:B------:R-:W-:Y:S01]  /*6b40*/  PRMT R26, R0, 0x7610, R26 ;  /* 0x00007610001a7816 */ /* 0x000fe2000000001a */
[----:B------:R-:W-:Y:S06]  /*6b50*/  BRA `(.L_x_16006) ;  /* 0x0000000c00b87947 */ /* 0x000fec0003800000 */
.L_x_16003:
        /* <DEDUP_REMOVED lines=11> */
.L_x_16008:
[----:B------:R-:W2:Y:S02]  /*6c10*/  LDG.E R4, desc[UR36][R4.64] ;  /* 0x0000002404047981 */ /* 0x000ea4000c1e1900 */
[----:B--2---:R-:W-:-:S04]  /*6c20*/  I2FP.F32.S32 R0, R4 ;  /* 0x0000000400007245 */ /* 0x004fc80000201400 */
[----:B------:R-:W-:-:S04]  /*6c30*/  F2FP.F16.F32.PACK_AB R0, RZ, R0 ;  /* 0x00000000ff00723e */ /* 0x000fc800000000ff */
[----:B------:R-:W-:Y:S01]  /*6c40*/  PRMT R26, R0, 0x7610, R26 ;  /* 0x00007610001a7816 */ /* 0x000fe2000000001a */
[----:B------:R-:W-:Y:S06]  /*6c50*/  BRA `(.L_x_16006) ;  /* 0x0000000c00787947 */ /* 0x000fec0003800000 */
.L_x_16007:
[----:B------:R-:W2:Y:S02]  /*6c60*/  LDG.E.U16 R4, desc[UR36][R4.64] ;  /* 0x0000002404047981 */ /* 0x000ea4000c1e1500 */
[----:B--2---:R-:W0:Y:S02]  /*6c70*/  I2F.S16 R0, R4 ;  /* 0x0000000400007306 */ /* 0x004e240000101400 */
[----:B0-----:R-:W-:-:S04]  /*6c80*/  F2FP.F16.F32.PACK_AB R0, RZ, R0 ;  /* 0x00000000ff00723e */ /* 0x001fc800000000ff */
[----:B------:R-:W-:Y:S01]  /*6c90*/  PRMT R26, R0, 0x7610, R26 ;  /* 0x00007610001a7816 */ /* 0x000fe2000000001a */
[----:B------:R-:W-:Y:S06]  /*6ca0*/  BRA `(.L_x_16006) ;  /* 0x0000000c00647947 */ /* 0x000fec0003800000 */
.L_x_16002:
        /* <DEDUP_REMOVED lines=9> */
.L_x_16010:
[----:B------:R2:W5:Y:S01]  /*6d40*/  LDG.E.U16 R26, desc[UR36][R4.64] ;  /* 0x00000024041a7981 */ /* 0x000562000c1e1500 */
[----:B------:R-:W-:Y:S05]  /*6d50*/  BRA `(.L_x_16006) ;  /* 0x0000000c00387947 */ /* 0x000fea0003800000 */
.L_x_16009:
        /* <DEDUP_REMOVED lines=9> */
.L_x_16012:
[----:B------:R0:W5:Y:S01]  /*6df0*/  LDG.E.U16 R26, desc[UR36][R4.64] ;  /* 0x00000024041a7981 */ /* 0x000162000c1e1500 */
[----:B------:R-:W-:Y:S05]  /*6e00*/  BRA `(.L_x_16006) ;  /* 0x0000000c000c7947 */ /* 0x000fea0003800000 */
.L_x_16011:
        /* <DEDUP_REMOVED lines=9> */
.L_x_16001:
        /* <DEDUP_REMOVED lines=14> */
.L_x_16015:
        /* <DEDUP_REMOVED lines=9> */
.L_x_16014:
        /* <DEDUP_REMOVED lines=27> */
.L_x_16017:
        /* <DEDUP_REMOVED lines=15> */
.L_x_16016:
[----:B------:R-:W2:Y:S02]  /*72b0*/  LDG.E.U16 R0, desc[UR36][R4.64] ;  /* 0x0000002404007981 */ /* 0x000ea4000c1e1500 */
[----:B--2---:R-:W-:-:S05]  /*72c0*/  IMAD.U32 R0, R0, 0x10000, RZ ;  /* 0x0001000000007824 */ /* 0x004fca00078e00ff */
[----:B------:R-:W-:-:S04]  /*72d0*/  F2FP.F16.F32.PACK_AB R0, RZ, R0 ;  /* 0x00000000ff00723e */ /* 0x000fc800000000ff */
[----:B------:R-:W-:Y:S01]  /*72e0*/  PRMT R26, R0, 0x7610, R26 ;  /* 0x00007610001a7816 */ /* 0x000fe2000000001a */
[----:B------:R-:W-:Y:S06]  /*72f0*/  BRA `(.L_x_16006) ;  /* 0x0000000400d07947 */ /* 0x000fec0003800000 */
.L_x_16013:
        /* <DEDUP_REMOVED lines=13> */
.L_x_16020:
        /* <DEDUP_REMOVED lines=21> */
.L_x_16024:
[----:B------:R-:W-:Y:S05]  /*7520*/  BSYNC.RECONVERGENT B1 ;  /* 0x0000000000017941 */ /* 0x000fea0003800200 */
.L_x_16023:
[----:B------:R-:W-:Y:S01]  /*7530*/  IMAD.SHL.U32 R0, R0, 0x100000, RZ ;  /* 0x0010000000007824 */ /* 0x000fe200078e00ff */
[----:B------:R-:W-:-:S04]  /*7540*/  LEA R3, R3, 0x3b800000, 0x17 ;  /* 0x3b80000003037811 */ /* 0x000fc800078eb8ff */
[----:B------:R-:W-:-:S07]  /*7550*/  LOP3.LUT R0, R3, R0, R7, 0xfe, !PT ;  /* 0x0000000003007212 */ /* 0x000fce00078efe07 */
.L_x_16022:
[----:B------:R-:W-:Y:S05]  /*7560*/  BSYNC.RECONVERGENT B0 ;  /* 0x0000000000007941 */ /* 0x000fea0003800200 */
.L_x_16021:
[----:B------:R-:W-:-:S04]  /*7570*/  F2FP.F16.F32.PACK_AB R0, RZ, R0 ;  /* 0x00000000ff00723e */ /* 0x000fc800000000ff */
[----:B------:R-:W-:Y:S01]  /*7580*/  PRMT R26, R0, 0x7610, R26 ;  /* 0x00007610001a7816 */ /* 0x000fe2000000001a */
[----:B------:R-:W-:Y:S06]  /*7590*/  BRA `(.L_x_16006) ;  /* 0x0000000400287947 */ /* 0x000fec0003800000 */
.L_x_16019:
        /* <DEDUP_REMOVED lines=21> */
.L_x_16028:
[----:B------:R-:W-:Y:S05]  /*76f0*/  BSYNC.RECONVERGENT B1 ;  /* 0x0000000000017941 */ /* 0x000fea0003800200 */
.L_x_16027:
[----:B------:R-:W-:Y:S01]  /*7700*/  IMAD.SHL.U32 R0, R0, 0x200000, RZ ;  /* 0x0020000000007824 */ /* 0x000fe200078e00ff */
[----:B------:R-:W-:-:S04]  /*7710*/  LEA R3, R3, 0x37800000, 0x17 ;  /* 0x3780000003037811 */ /* 0x000fc800078eb8ff */
[----:B------:R-:W-:-:S07]  /*7720*/  LOP3.LUT R0, R3, R0, R7, 0xfe, !PT ;  /* 0x0000000003007212 */ /* 0x000fce00078efe07 */
.L_x_16026:
[----:B------:R-:W-:Y:S05]  /*7730*/  BSYNC.RECONVERGENT B0 ;  /* 0x0000000000007941 */ /* 0x000fea0003800200 */
.L_x_16025:
[----:B------:R-:W-:-:S04]  /*7740*/  F2FP.F16.F32.PACK_AB R0, RZ, R0 ;  /* 0x00000000ff00723e */ /* 0x000fc800000000ff */
[----:B------:R-:W-:Y:S01]  /*7750*/  PRMT R26, R0, 0x7610, R26 ;  /* 0x00007610001a7816 */ /* 0x000fe2000000001a */
[----:B------:R-:W-:Y:S06]  /*7760*/  BRA `(.L_x_16006) ;  /* 0x0000000000b47947 */ /* 0x000fec0003800000 */
.L_x_16018:
        /* <DEDUP_REMOVED lines=14> */
.L_x_16032:
[----:B------:R-:W-:Y:S05]  /*7850*/  BSYNC.RECONVERGENT B0 ;  /* 0x0000000000007941 */ /* 0x000fea0003800200 */
.L_x_16031:
[----:B------:R-:W-:-:S04]  /*7860*/  F2FP.F16.F32.PACK_AB R0, RZ, R0 ;  /* 0x00000000ff00723e */ /* 0x000fc800000000ff */
[----:B------:R-:W-:Y:S01]  /*7870*/  PRMT R26, R0, 0x7610, R26 ;  /* 0x00007610001a7816 */ /* 0x000fe2000000001a */
[----:B------:R-:W-:Y:S06]  /*7880*/  BRA `(.L_x_16006) ;  /* 0x00000000006c7947 */ /* 0x000fec0003800000 */
.L_x_16005:
        /* <DEDUP_REMOVED lines=16> */
.L_x_16033:
[----:B------:R-:W-:Y:S01]  /*7990*/  PRMT R26, RZ, 0x7610, R26 ;  /* 0x00007610ff1a7816 */ /* 0x000fe2000000001a */
[----:B------:R-:W-:Y:S06]  /*79a0*/  BRA `(.L_x_16006) ;  /* 0x0000000000247947 */ /* 0x000fec0003800000 */
.L_x_16030:
[----:B------:R-:W2:Y:S02]  /*79b0*/  LDG.E.64 R4, desc[UR36][R4.64] ;  /* 0x0000002404047981 */ /* 0x000ea4000c1e1b00 */
[----:B--2---:R-:W0:Y:S02]  /*79c0*/  I2F.U64 R0, R4 ;  /* 0x0000000400007312 */ /* 0x004e240000301000 */
[----:B0-----:R-:W-:-:S04]  /*79d0*/  F2FP.F16.F32.PACK_AB R0, RZ, R0 ;  /* 0x00000000ff00723e */ /* 0x001fc800000000ff */
[----:B------:R-:W-:Y:S01]  /*79e0*/  PRMT R26, R0, 0x7610, R26 ;  /* 0x00007610001a7816 */ /* 0x000fe2000000001a */
[----:B------:R-:W-:Y:S06]  /*79f0*/  BRA `(.L_x_16006) ;  /* 0x0000000000107947 */ /* 0x000fec0003800000 */
.L_x_16029:
[----:B------:R-:W2:Y:S02]  /*7a00*/  LDG.E R4, desc[UR36][R4.64] ;  /* 0x0000002404047981 */ /* 0x000ea4000c1e1900 */
[----:B--2---:R-:W-:-:S04]  /*7a10*/  I2FP.F32.U32 R0, R4 ;  /* 0x0000000400007245 */ /* 0x004fc80000201000 */
[----:B------:R-:W-:-:S04]  /*7a20*/  F2FP.F16.F32.PACK_AB R0, RZ, R0 ;  /* 0x00000000ff00723e */ /* 0x000fc800000000ff */
[----:B------:R-:W-:-:S07]  /*7a30*/  PRMT R26, R0, 0x7610, R26 ;  /* 0x00007610001a7816 */ /* 0x000fce000000001a */
.L_x_16006:
[----:B0-2---:R-:W0:Y:S01]  /*7a40*/  LDC.64 R4, c[0x0][0x3a8] ;  /* 0x0000ea00ff047b82 */ /* 0x005e220000000a00 */
        /* <DEDUP_REMOVED lines=20> */
.L_x_16037:
[----:B------:R-:W2:Y:S02]  /*7b90*/  LDG.E.U8 R4, desc[UR36][R4.64] ;  /* 0x0000002404047981 */ /* 0x000ea4000c1e1100 */
[----:B--2---:R-:W-:-:S04]  /*7ba0*/  I2FP.F32.U32 R0, R4 ;  /* 0x0000000400007245 */ /* 0x004fc80000201000 */
[----:B------:R-:W-:-:S04]  /*7bb0*/  F2FP.F16.F32.PACK_AB R0, RZ, R0 ;  /* 0x00000000ff00723e */ /* 0x000fc800000000ff */
[----:B------:R-:W-:Y:S01]  /*7bc0*/  PRMT R27, R0, 0x7610, R27 ;  /* 0x00007610001b7816 */ /* 0x000fe2000000001b */
[----:B------:R-:W-:Y:S06]  /*7bd0*/  BRA `(.L_x_16039) ;  /* 0x0000000c00b87947 */ /* 0x000fec0003800000 */
.L_x_16036:
        /* <DEDUP_REMOVED lines=11> */
.L_x_16041:
[----:B------:R-:W2:Y:S02]  /*7c90*/  LDG.E R4, desc[UR36][R4.64] ;  /* 0x0000002404047981 */ /* 0x000ea4000c1e1900 */
[----:B--2---:R-:W-:-:S04]  /*7ca0*/  I2FP.F32.S32 R0, R4 ;  /* 0x0000000400007245 */ /* 0x004fc80000201400 */
[----:B------:R-:W-:-:S04]  /*7cb0*/  F2FP.F16.F32.PACK_AB R0, RZ, R0 ;  /* 0x00000000ff00723e */ /* 0x000fc800000000ff */
[----:B------:R-:W-:Y:S01]  /*7cc0*/  PRMT R27, R0, 0x7610, R27 ;  /* 0x00007610001b7816 */ /* 0x000fe2000000001b */
[----:B------:R-:W-:Y:S06]  /*7cd0*/  BRA `(.L_x_16039) ;  /* 0x0000000c00787947 */ /* 0x000fec0003800000 */
.L_x_16040:
[----:B------:R-:W2:Y:S02]  /*7ce0*/  LDG.E.U16 R4, desc[UR36][R4.64] ;  /* 0x0000002404047981 */ /* 0x000ea4000c1e1500 */
[----:B--2---:R-:W0:Y:S02]  /*7cf0*/  I2F.S16 R0, R4 ;  /* 0x0000000400007306 */ /* 0x004e240000101400 */
[----:B0-----:R-:W-:-:S04]  /*7d00*/  F2FP.F16.F32.PACK_AB R0, RZ, R0 ;  /* 0x00000000ff00723e */ /* 0x001fc800000000ff */
[----:B------:R-:W-:Y:S01]  /*7d10*/  PRMT R27, R0, 0x7610, R27 ;  /* 0x00007610001b7816 */ /* 0x000fe2000000001b */
[----:B------:R-:W-:Y:S06]  /*7d20*/  BRA `(.L_x_16039) ;  /* 0x0000000c00647947 */ /* 0x000fec0003800000 */
.L_x_16035:
        /* <DEDUP_REMOVED lines=9> */
.L_x_16043:
[----:B------:R2:W5:Y:S01]  /*7dc0*/  LDG.E.U16 R27, desc[UR36][R4.64] ;  /* 0x00000024041b7981 */ /* 0x000562000c1e1500 */
[----:B------:R-:W-:Y:S05]  /*7dd0*/  BRA `(.L_x_16039) ;  /* 0x0000000c00387947 */ /* 0x000fea0003800000 */
.L_x_16042:
        /* <DEDUP_REMOVED lines=9> */
.L_x_16045:
[----:B------:R0:W5:Y:S01]  /*7e70*/  LDG.E.U16 R27, desc[UR36][R4.64] ;  /* 0x00000024041b7981 */ /* 0x000162000c1e1500 */
[----:B------:R-:W-:Y:S05]  /*7e80*/  BRA `(.L_x_16039) ;  /* 0x0000000c000c7947 */ /* 0x000fea0003800000 */
.L_x_16044:
        /* <DEDUP_REMOVED lines=9> */
.L_x_16034:
        /* <DEDUP_REMOVED lines=14> */
.L_x_16048:
        /* <DEDUP_REMOVED lines=9> */
.L_x_16047:
        /* <DEDUP_REMOVED lines=27> */
.L_x_16050:
        /* <DEDUP_REMOVED lines=15> */
.L_x_16049:
[----:B------:R-:W2:Y:S02]  /*8330*/  LDG.E.U16 R0, desc[UR36][R4.64] ;  /* 0x0000002404007981 */ /* 0x000ea4000c1e1500 */
[----:B--2---:R-:W-:-:S05]  /*8340*/  IMAD.U32 R0, R0, 0x10000, RZ ;  /* 0x0001000000007824 */ /* 0x004fca00078e00ff */
[----:B------:R-:W-:-:S04]  /*8350*/  F2FP.F16.F32.PACK_AB R0, RZ, R0 ;  /* 0x00000000ff00723e */ /* 0x000fc800000000ff */
[----:B------:R-:W-:Y:S01]  /*8360*/  PRMT R27, R0, 0x7610, R27 ;  /* 0x00007610001b7816 */ /* 0x000fe2000000001b */
[----:B------:R-:W-:Y:S06]  /*8370*/  BRA `(.L_x_16039) ;  /* 0x0000000400d07947 */ /* 0x000fec0003800000 */
.L_x_16046:
        /* <DEDUP_REMOVED lines=13> */
.L_x_16053:
        /* <DEDUP_REMOVED lines=21> */
.L_x_16057:
[----:B------:R-:W-:Y:S05]  /*85a0*/  BSYNC.RECONVERGENT B1 ;  /* 0x0000000000017941 */ /* 0x000fea0003800200 */
.L_x_16056:
[----:B------:R-:W-:Y:S01]  /*85b0*/  IMAD.SHL.U32 R0, R0, 0x100000, RZ ;  /* 0x0010000000007824 */ /* 0x000fe200078e00ff */
[----:B------:R-:W-:-:S04]  /*85c0*/  LEA R3, R3, 0x3b800000, 0x17 ;  /* 0x3b80000003037811 */ /* 0x000fc800078eb8ff */
[----:B------:R-:W-:-:S07]  /*85d0*/  LOP3.LUT R0, R3, R0, R7, 0xfe, !PT ;  /* 0x0000000003007212 */ /* 0x000fce00078efe07 */
.L_x_16055:
[----:B------:R-:W-:Y:S05]  /*85e0*/  BSYNC.RECONVERGENT B0 ;  /* 0x0000000000007941 */ /* 0x000fea0003800200 */
.L_x_16054:
[----:B------:R-:W-:-:S04]  /*85f0*/  F2FP.F16.F32.PACK_AB R0, RZ, R0 ;  /* 0x00000000ff00723e */ /* 0x000fc800000000ff */
[----:B------:R-:W-:Y:S01]  /*8600*/  PRMT R27, R0, 0x7610, R27 ;  /* 0x00007610001b7816 */ /* 0x000fe2000000001b */
[----:B------:R-:W-:Y:S06]  /*8610*/  BRA `(.L_x_16039) ;  /* 0x0000000400287947 */ /* 0x000fec0003800000 */
.L_x_16052:
        /* <DEDUP_REMOVED lines=21> */
.L_x_16061:
[----:B------:R-:W-:Y:S05]  /*8770*/  BSYNC.RECONVERGENT B1 ;  /* 0x0000000000017941 */ /* 0x000fea0003800200 */
.L_x_16060:
[----:B------:R-:W-:Y:S01]  /*8780*/  IMAD.SHL.U32 R0, R0, 0x200000, RZ ;  /* 0x0020000000007824 */ /* 0x000fe200078e00ff */
[----:B------:R-:W-:-:S04]  /*8790*/  LEA R3, R3, 0x37800000, 0x17 ;  /* 0x3780000003037811 */ /* 0x000fc800078eb8ff */
[----:B------:R-:W-:-:S07]  /*87a0*/  LOP3.LUT R0, R3, R0, R7, 0xfe, !PT ;  /* 0x0000000003007212 */ /* 0x000fce00078efe07 */
.L_x_16059:
[----:B------:R-:W-:Y:S05]  /*87b0*/  BSYNC.RECONVERGENT B0 ;  /* 0x0000000000007941 */ /* 0x000fea0003800200 */
.L_x_16058:
[----:B------:R-:W-:-:S04]  /*87c0*/  F2FP.F16.F32.PACK_AB R0, RZ, R0 ;  /* 0x00000000ff00723e */ /* 0x000fc800000000ff */
[----:B------:R-:W-:Y:S01]  /*87d0*/  PRMT R27, R0, 0x7610, R27 ;  /* 0x00007610001b7816 */ /* 0x000fe2000000001b */
[----:B------:R-:W-:Y:S06]  /*87e0*/  BRA `(.L_x_16039) ;  /* 0x0000000000b47947 */ /* 0x000fec0003800000 */
.L_x_16051:
        /* <DEDUP_REMOVED lines=14> */
.L_x_16065:
[----:B------:R-:W-:Y:S05]  /*88d0*/  BSYNC.RECONVERGENT B0 ;  /* 0x0000000000007941 */ /* 0x000fea0003800200 */
.L_x_16064:
[----:B------:R-:W-:-:S04]  /*88e0*/  F2FP.F16.F32.PACK_AB R0, RZ, R0 ;  /* 0x00000000ff00723e */ /* 0x000fc800000000ff */
[----:B------:R-:W-:Y:S01]  /*88f0*/  PRMT R27, R0, 0x7610, R27 ;  /* 0x00007610001b7816 */ /* 0x000fe2000000001b */
[----:B------:R-:W-:Y:S06]  /*8900*/  BRA `(.L_x_16039) ;  /* 0x00000000006c7947 */ /* 0x000fec0003800000 */
.L_x_16038:
        /* <DEDUP_REMOVED lines=16> */
.L_x_16066:
[----:B------:R-:W-:Y:S01]  /*8a10*/  PRMT R27, RZ, 0x7610, R27 ;  /* 0x00007610ff1b7816 */ /* 0x000fe2000000001b */
[----:B------:R-:W-:Y:S06]  /*8a20*/  BRA `(.L_x_16039) ;  /* 0x0000000000247947 */ /* 0x000fec0003800000 */
.L_x_16063:
[----:B------:R-:W2:Y:S02]  /*8a30*/  LDG.E.64 R4, desc[UR36][R4.64] ;  /* 0x0000002404047981 */ /* 0x000ea4000c1e1b00 */
[----:B--2---:R-:W0:Y:S02]  /*8a40*/  I2F.U64 R0, R4 ;  /* 0x0000000400007312 */ /* 0x004e240000301000 */
[----:B0-----:R-:W-:-:S04]  /*8a50*/  F2FP.F16.F32.PACK_AB R0, RZ, R0 ;  /* 0x00000000ff00723e */ /* 0x001fc800000000ff */
[----:B------:R-:W-:Y:S01]  /*8a60*/  PRMT R27, R0, 0x7610, R27 ;  /* 0x00007610001b7816 */ /* 0x000fe2000000001b */
[----:B------:R-:W-:Y:S06]  /*8a70*/  BRA `(.L_x_16039) ;  /* 0x0000000000107947 */ /* 0x000fec0003800000 */
.L_x_16062:
[----:B------:R-:W2:Y:S02]  /*8a80*/  LDG.E R4, desc[UR36][R4.64] ;  /* 0x0000002404047981 */ /* 0x000ea4000c1e1900 */
[----:B--2---:R-:W-:-:S04]  /*8a90*/  I2FP.F32.U32 R0, R4 ;  /* 0x0000000400007245 */ /* 0x004fc80000201000 */
[----:B------:R-:W-:-:S04]  /*8aa0*/  F2FP.F16.F32.PACK_AB R0, RZ, R0 ;  /* 0x00000000ff00723e */ /* 0x000fc800000000ff */
[----:B------:R-:W-:-:S07]  /*8ab0*/  PRMT R27, R0, 0x7610, R27 ;  /* 0x00007610001b7816 */ /* 0x000fce000000001b */
.L_x_16039:
        /* <DEDUP_REMOVED lines=20> */
.L_x_16071:
[----:B------:R-:W2:Y:S02]  /*8c00*/  LDG.E.U8 R4, desc[UR36][R4.64] ;  /* 0x0000002404047981 */ /* 0x000ea4000c1e1100 */
[----:B--2---:R-:W-:Y:S01]  /*8c10*/  I2FP.F32.U32 R25, R4 ;  /* 0x0000000400197245 */ /* 0x004fe20000201000 */
[----:B------:R-:W-:Y:S06]  /*8c20*/  BRA `(.L_x_16073) ;  /* 0x0000000c00247947 */ /* 0x000fec0003800000 */
.L_x_16070:
        /* <DEDUP_REMOVED lines=9> */
.L_x_16075:
[----:B------:R-:W2:Y:S02]  /*8cc0*/  LDG.E R4, desc[UR36][R4.64] ;  /* 0x0000002404047981 */ /* 0x000ea4000c1e1900 */
[----:B--2---:R-:W-:Y:S01]  /*8cd0*/  I2FP.F32.S32 R25, R4 ;  /* 0x0000000400197245 */ /* 0x004fe20000201400 */
[----:B------:R-:W-:Y:S06]  /*8ce0*/  BRA `(.L_x_16073) ;  /* 0x0000000800f47947 */ /* 0x000fec0003800000 */
.L_x_16074:
[----:B------:R-:W2:Y:S02]  /*8cf0*/  LDG.E.U16 R4, desc[UR36][R4.64] ;  /* 0x0000002404047981 */ /* 0x000ea4000c1e1500 */
[----:B--2---:R0:W2:Y:S01]  /*8d00*/  I2F.S16 R25, R4 ;  /* 0x0000000400197306 */ /* 0x0040a20000101400 */
[----:B------:R-:W-:Y:S05]  /*8d10*/  BRA `(.L_x_16073) ;  /* 0x0000000800e87947 */ /* 0x000fea0003800000 */
.L_x_16069:
        /* <DEDUP_REMOVED lines=8> */
.L_x_16077:
[----:B------:R-:W2:Y:S02]  /*8da0*/  LDG.E.U16 R4, desc[UR36][R4.64] ;  /* 0x0000002404047981 */ /* 0x000ea4000c1e1500 */
[----:B--2---:R-:W-:Y:S01]  /*8db0*/  HADD2.F32 R25, -RZ, R4.H0_H0 ;  /* 0x20000004ff197230 */ /* 0x004fe20000004100 */
[----:B------:R-:W-:Y:S06]  /*8dc0*/  BRA `(.L_x_16073) ;  /* 0x0000000800bc7947 */ /* 0x000fec0003800000 */
.L_x_16076:
        /* <DEDUP_REMOVED lines=8> */
.L_x_16079:
[----:B------:R-:W2:Y:S02]  /*8e50*/  LDG.E.U16 R4, desc[UR36][R4.64] ;  /* 0x0000002404047981 */ /* 0x000ea4000c1e1500 */
[----:B--2---:R-:W-:Y:S01]  /*8e60*/  HADD2.F32 R25, -RZ, R4.H0_H0 ;  /* 0x20000004ff197230 */ /* 0x004fe20000004100 */
[----:B------:R-:W-:Y:S06]  /*8e70*/  BRA `(.L_x_16073) ;  /* 0x0000000800907947 */ /* 0x000fec0003800000 */
.L_x_16078:
[----:B------:R-:W2:Y:S01]  /*8e80*/  LDG.E.64 R4, desc[UR36][R4.64] ;  /* 0x0000002404047981 */ /* 0x000ea2000c1e1b00 */
[----:B------:R-:W-:Y:S01]  /*8e90*/  UMOV UR4, 0xf0000000 ;  /* 0xf000000000047882 */ /* 0x000fe20000000000 */
[----:B------:R-:W-:Y:S01]  /*8ea0*/  UMOV UR5, 0x380fffff ;  /* 0x380fffff00057882 */ /* 0x000fe20000000000 */
[----:B--2---:R-:W0:Y:S01]  /*8eb0*/  F2F.F32.F64 R25, R4 ;  /* 0x0000000400197310 */ /* 0x004e220000301000 */
[----:B------:R-:W-:-:S14]  /*8ec0*/  DSETP.GEU.AND P0, PT, |R4|, UR4, PT ;  /* 0x0000000404007e2a */ /* 0x000fdc000bf0e200 */
[----:B0-----:R-:W-:Y:S01]  /*8ed0*/  @!P0 FMUL R25, R25, 1.175494350822287508e-38 ;  /* 0x0080000019198820 */ /* 0x001fe20000400000 */
[----:B------:R-:W-:Y:S06]  /*8ee0*/  BRA `(.L_x_16073) ;  /* 0x0000000800747947 */ /* 0x000fec0003800000 */
.L_x_16068:
        /* <DEDUP_REMOVED lines=12> */
.L_x_16082:
[----:B------:R-:W2:Y:S01]  /*8fb0*/  LDG.E.64 R4, desc[UR36][R4.64] ;  /* 0x0000002404047981 */ /* 0x000ea2000c1e1b00 */
[----:B------:R-:W-:Y:S01]  /*8fc0*/  UMOV UR4, 0xf0000000 ;  /* 0xf000000000047882 */ /* 0x000fe20000000000 */
[----:B------:R-:W-:Y:S01]  /*8fd0*/  UMOV UR5, 0x380fffff ;  /* 0x380fffff00057882 */ /* 0x000fe20000000000 */
[----:B--2---:R-:W0:Y:S01]  /*8fe0*/  F2F.F32.F64 R25, R4 ;  /* 0x0000000400197310 */ /* 0x004e220000301000 */
[----:B------:R-:W-:-:S14]  /*8ff0*/  DSETP.GEU.AND P0, PT, |R4|, UR4, PT ;  /* 0x0000000404007e2a */ /* 0x000fdc000bf0e200 */
[----:B0-----:R-:W-:Y:S01]  /*9000*/  @!P0 FMUL R25, R25, 1.175494350822287508e-38 ;  /* 0x0080000019198820 */ /* 0x001fe20000400000 */
[----:B------:R-:W-:Y:S06]  /*9010*/  BRA `(.L_x_16073) ;  /* 0x0000000800287947 */ /* 0x000fec0003800000 */
.L_x_16081:
        /* <DEDUP_REMOVED lines=25> */
.L_x_16084:
        /* <DEDUP_REMOVED lines=12> */
.L_x_16083:
[----:B------:R-:W2:Y:S02]  /*9270*/  LDG.E.U16 R4, desc[UR36][R4.64] ;  /* 0x0000002404047981 */ /* 0x000ea4000c1e1500 */
[----:B--2---:R-:W-:Y:S01]  /*9280*/  IMAD.U32 R25, R4, 0x10000, RZ ;  /* 0x0001000004197824 */ /* 0x004fe200078e00ff */
[----:B------:R-:W-:Y:S06]  /*9290*/  BRA `(.L_x_16073) ;  /* 0x0000000400887947 */ /* 0x000fec0003800000 */
.L_x_16080:
        /* <DEDUP_REMOVED lines=11> */
.L_x_16087:
        /* <DEDUP_REMOVED lines=20> */
.L_x_16089:
[----:B------:R-:W-:Y:S05]  /*9490*/  BSYNC.RECONVERGENT B0 ;  /* 0x0000000000007941 */ /* 0x000fea0003800200 */
.L_x_16088:
[----:B------:R-:W-:Y:S01]  /*94a0*/  IMAD.SHL.U32 R0, R0, 0x100000, RZ ;  /* 0x0010000000007824 */ /* 0x000fe200078e00ff */
[----:B------:R-:W-:-:S04]  /*94b0*/  LEA R3, R3, 0x3b800000, 0x17 ;  /* 0x3b80000003037811 */ /* 0x000fc800078eb8ff */
[----:B------:R-:W-:Y:S01]  /*94c0*/  LOP3.LUT R25, R3, R0, R25, 0xfe, !PT ;  /* 0x0000000003197212 */ /* 0x000fe200078efe19 */
[----:B------:R-:W-:Y:S06]  /*94d0*/  BRA `(.L_x_16073) ;  /* 0x0000000000f87947 */ /* 0x000fec0003800000 */
.L_x_16086:
        /* <DEDUP_REMOVED lines=20> */
.L_x_16091:
[----:B------:R-:W-:Y:S05]  /*9620*/  BSYNC.RECONVERGENT B0 ;  /* 0x0000000000007941 */ /* 0x000fea0003800200 */
.L_x_16090:
[----:B------:R-:W-:Y:S01]  /*9630*/  IMAD.SHL.U32 R0, R0, 0x200000, RZ ;  /* 0x0020000000007824 */ /* 0x000fe200078e00ff */
[----:B------:R-:W-:-:S04]  /*9640*/  LEA R3, R3, 0x37800000, 0x17 ;  /* 0x3780000003037811 */ /* 0x000fc800078eb8ff */
[----:B------:R-:W-:Y:S01]  /*9650*/  LOP3.LUT R25, R3, R0, R25, 0xfe, !PT ;  /* 0x0000000003197212 */ /* 0x000fe200078efe19 */
[----:B------:R-:W-:Y:S06]  /*9660*/  BRA `(.L_x_16073) ;  /* 0x0000000000947947 */ /* 0x000fec0003800000 */
.L_x_16085:
        /* <DEDUP_REMOVED lines=14> */
.L_x_16072:
        /* <DEDUP_REMOVED lines=16> */
.L_x_16094:
[----:B------:R-:W-:Y:S01]  /*9850*/  IMAD.MOV.U32 R25, RZ, RZ, RZ ;  /* 0x000000ffff197224 */ /* 0x000fe200078e00ff */
[----:B------:R-:W-:Y:S06]  /*9860*/  BRA `(.L_x_16073) ;  /* 0x0000000000147947 */ /* 0x000fec0003800000 */
.L_x_16093:
[----:B------:R-:W2:Y:S02]  /*9870*/  LDG.E.64 R4, desc[UR36][R4.64] ;  /* 0x0000002404047981 */ /* 0x000ea4000c1e1b00 */
[----:B--2---:R0:W2:Y:S01]  /*9880*/  I2F.U64 R25, R4 ;  /* 0x0000000400197312 */ /* 0x0040a20000301000 */
[----:B------:R-:W-:Y:S05]  /*9890*/  BRA `(.L_x_16073) ;  /* 0x0000000000087947 */ /* 0x000fea0003800000 */
.L_x_16092:
[----:B------:R-:W2:Y:S02]  /*98a0*/  LDG.E R4, desc[UR36][R4.64] ;  /* 0x0000002404047981 */ /* 0x000ea4000c1e1900 */
[----:B--2---:R-:W-:-:S07]  /*98b0*/  I2FP.F32.U32 R25, R4 ;  /* 0x0000000400197245 */ /* 0x004fce0000201000 */
.L_x_16073:
[----:B------:R-:W-:Y:S05]  /*98c0*/  BSYNC.RECONVERGENT B6 ;  /* 0x0000000000067941 */ /* 0x000fea0003800200 */
.L_x_16067:
        /* <DEDUP_REMOVED lines=20> */
.L_x_16099:
[----:B------:R-:W2:Y:S02]  /*9a10*/  LDG.E.U8 R4, desc[UR36][R4.64] ;  /* 0x0000002404047981 */ /* 0x000ea4000c1e1100 */
[----:B--2---:R-:W-:Y:S01]  /*9a20*/  I2FP.F32.U32 R28, R4 ;  /* 0x00000004001c7245 */ /* 0x004fe20000201000 */
[----:B------:R-:W-:Y:S06]  /*9a30*/  BRA `(.L_x_16101) ;  /* 0x0000000c00287947 */ /* 0x000fec0003800000 */
.L_x_16098:
        /* <DEDUP_REMOVED lines=9> */
.L_x_16103:
[----:B------:R-:W2:Y:S02]  /*9ad0*/  LDG.E R4, desc[UR36][R4.64] ;  /* 0x0000002404047981 */ /* 0x000ea4000c1e1900 */
[----:B--2---:R-:W-:Y:S01]  /*9ae0*/  I2FP.F32.S32 R28, R4 ;  /* 0x00000004001c7245 */ /* 0x004fe20000201400 */
[----:B------:R-:W-:Y:S06]  /*9af0*/  BRA `(.L_x_16101) ;  /* 0x0000000800f87947 */ /* 0x000fec0003800000 */
.L_x_16102:
[----:B------:R-:W2:Y:S02]  /*9b00*/  LDG.E.U16 R4, desc[UR36][R4.64] ;  /* 0x0000002404047981 */ /* 0x000ea4000c1e1500 */
[----:B--2---:R0:W2:Y:S01]  /*9b10*/  I2F.S16 R28, R4 ;  /* 0x00000004001c7306 */ /* 0x0040a20000101400 */
[----:B------:R-:W-:Y:S05]  /*9b20*/  BRA `(.L_x_16101) ;  /* 0x0000000800ec7947 */ /* 0x000fea0003800000 */
.L_x_16097:
        /* <DEDUP_REMOVED lines=8> */
.L_x_16105:
[----:B------:R-:W2:Y:S02]  /*9bb0*/  LDG.E.U16 R4, desc[UR36][R4.64] ;  /* 0x0000002404047981 */ /* 0x000ea4000c1e1500 */
[----:B--2---:R-:W-:Y:S01]  /*9bc0*/  HADD2.F32 R28, -RZ, R4.H0_H0 ;  /* 0x20000004ff1c7230 */ /* 0x004fe20000004100 */
[----:B------:R-:W-:Y:S06]  /*9bd0*/  BRA `(.L_x_16101) ;  /* 0x0000000800c07947 */ /* 0x000fec0003800000 */
.L_x_16104:
        /* <DEDUP_REMOVED lines=8> */
.L_x_16107:
[----:B------:R-:W2:Y:S02]  /*9c60*/  LDG.E.U16 R4, desc[UR36][R4.64] ;  /* 0x0000002404047981 */ /* 0x000ea4000c1e1500 */
[----:B--2---:R-:W-:Y:S01]  /*9c70*/  HADD2.F32 R28, -RZ, R4.H0_H0 ;  /* 0x20000004ff1c7230 */ /* 0x004fe20000004100 */
[----:B------:R-:W-:Y:S06]  /*9c80*/  BRA `(.L_x_16101) ;  /* 0x0000000800947947 */ /* 0x000fec0003800000 */
.L_x_16106:
[----:B------:R-:W2:Y:S01]  /*9c90*/  LDG.E.64 R4, desc[UR36][R4.64] ;  /* 0x0000002404047981 */ /* 0x000ea2000c1e1b00 */
[----:B------:R-:W-:Y:S01]  /*9ca0*/  UMOV UR4, 0xf0000000 ;  /* 0xf000000000047882 */ /* 0x000fe20000000000 */
[----:B------:R-:W-:Y:S01]  /*9cb0*/  UMOV UR5, 0x380fffff ;  /* 0x380fffff00057882 */ /* 0x000fe20000000000 */
[----:B--2---:R-:W0:Y:S01]  /*9cc0*/  F2F.F32.F64 R28, R4 ;  /* 0x00000004001c7310 */ /* 0x004e220000301000 */
[----:B------:R-:W-:-:S14]  /*9cd0*/  DSETP.GEU.AND P0, PT, |R4|, UR4, PT ;  /* 0x0000000404007e2a */ /* 0x000fdc000bf0e200 */
[----:B0-----:R-:W-:Y:S01]  /*9ce0*/  @!P0 FMUL R28, R28, 1.175494350822287508e-38 ;  /* 0x008000001c1c8820 */ /* 0x001fe20000400000 */
[----:B------:R-:W-:Y:S06]  /*9cf0*/  BRA `(.L_x_16101) ;  /* 0x0000000800787947 */ /* 0x000fec0003800000 */
.L_x_16096:
        /* <DEDUP_REMOVED lines=12> */
.L_x_16110:
[----:B------:R-:W2:Y:S01]  /*9dc0*/  LDG.E.64 R4, desc[UR36][R4.64] ;  /* 0x0000002404047981 */ /* 0x000ea2000c1e1b00 */
[----:B------:R-:W-:Y:S01]  /*9dd0*/  UMOV UR4, 0xf0000000 ;  /* 0xf000000000047882 */ /* 0x000fe20000000000 */
[----:B------:R-:W-:Y:S01]  /*9de0*/  UMOV UR5, 0x380fffff ;  /* 0x380fffff00057882 */ /* 0x000fe20000000000 */
[----:B--2---:R-:W0:Y:S01]  /*9df0*/  F2F.F32.F64 R28, R4 ;  /* 0x00000004001c7310 */ /* 0x004e220000301000 */
[----:B------:R-:W-:-:S14]  /*9e00*/  DSETP.GEU.AND P0, PT, |R4|, UR4, PT ;  /* 0x0000000404007e2a */ /* 0x000fdc000bf0e200 */
[----:B0-----:R-:W-:Y:S01]  /*9e10*/  @!P0 FMUL R28, R28, 1.175494350822287508e-38 ;  /* 0x008000001c1c8820 */ /* 0x001fe20000400000 */
[----:B------:R-:W-:Y:S06]  /*9e20*/  BRA `(.L_x_16101) ;  /* 0x00000008002c7947 */ /* 0x000fec0003800000 */
.L_x_16109:
        /* <DEDUP_REMOVED lines=25> */
.L_x_16112:
        /* <DEDUP_REMOVED lines=13> */
.L_x_16111:
[----:B------:R-:W2:Y:S02]  /*a090*/  LDG.E.U16 R4, desc[UR36][R4.64] ;  /* 0x0000002404047981 */ /* 0x000ea4000c1e1500 */
[----:B--2---:R-:W-:Y:S01]  /*a0a0*/  IMAD.U32 R28, R4, 0x10000, RZ ;  /* 0x00010000041c7824 */ /* 0x004fe200078e00ff */
[----:B------:R-:W-:Y:S06]  /*a0b0*/  BRA `(.L_x_16101) ;  /* 0x0000000400887947 */ /* 0x000fec0003800000 */
.L_x_16108:
        /* <DEDUP_REMOVED lines=11> */
.L_x_16115:
        /* <DEDUP_REMOVED lines=20> */
.L_x_16117:
[----:B------:R-:W-:Y:S05]  /*a2b0*/  BSYNC.RECONVERGENT B0 ;  /* 0x0000000000007941 */ /* 0x000fea0003800200 */
.L_x_16116:
[----:B------:R-:W-:Y:S01]  /*a2c0*/  IMAD.SHL.U32 R0, R0, 0x100000, RZ ;  /* 0x0010000000007824 */ /* 0x000fe200078e00ff */
[----:B------:R-:W-:-:S04]  /*a2d0*/  LEA R3, R3, 0x3b800000, 0x17 ;  /* 0x3b80000003037811 */ /* 0x000fc800078eb8ff */
[----:B------:R-:W-:Y:S01]  /*a2e0*/  LOP3.LUT R28, R3, R0, R7, 0xfe, !PT ;  /* 0x00000000031c7212 */ /* 0x000fe200078efe07 */
[----:B------:R-:W-:Y:S06]  /*a2f0*/  BRA `(.L_x_16101) ;  /* 0x0000000000f87947 */ /* 0x000fec0003800000 */
.L_x_16114:
        /* <DEDUP_REMOVED lines=20> */
.L_x_16119:
[----:B------:R-:W-:Y:S05]  /*a440*/  BSYNC.RECONVERGENT B0 ;  /* 0x0000000000007941 */ /* 0x000fea0003800200 */
.L_x_16118:
[----:B------:R-:W-:Y:S01]  /*a450*/  IMAD.SHL.U32 R0, R0, 0x200000, RZ ;  /* 0x0020000000007824 */ /* 0x000fe200078e00ff */
[----:B------:R-:W-:-:S04]  /*a460*/  LEA R3, R3, 0x37800000, 0x17 ;  /* 0x3780000003037811 */ /* 0x000fc800078eb8ff */
[----:B------:R-:W-:Y:S01]  /*a470*/  LOP3.LUT R28, R3, R0, R7, 0xfe, !PT ;  /* 0x00000000031c7212 */ /* 0x000fe200078efe07 */
[----:B------:R-:W-:Y:S06]  /*a480*/  BRA `(.L_x_16101) ;  /* 0x0000000000947947 */ /* 0x000fec0003800000 */
.L_x_16113:
        /* <DEDUP_REMOVED lines=14> */
.L_x_16100:
        /* <DEDUP_REMOVED lines=16> */
.L_x_16122:
[----:B------:R-:W-:Y:S01]  /*a670*/  IMAD.MOV.U32 R28, RZ, RZ, RZ ;  /* 0x000000ffff1c7224 */ /* 0x000fe200078e00ff */
[----:B------:R-:W-:Y:S06]  /*a680*/  BRA `(.L_x_16101) ;  /* 0x0000000000147947 */ /* 0x000fec0003800000 */
.L_x_16121:
[----:B------:R-:W2:Y:S02]  /*a690*/  LDG.E.64 R28, desc[UR36][R4.64] ;  /* 0x00000024041c7981 */ /* 0x000ea4000c1e1b00 */
[----:B--2---:R0:W2:Y:S01]  /*a6a0*/  I2F.U64 R28, R28 ;  /* 0x0000001c001c7312 */ /* 0x0040a20000301000 */
[----:B------:R-:W-:Y:S05]  /*a6b0*/  BRA `(.L_x_16101) ;  /* 0x0000000000087947 */ /* 0x000fea0003800000 */
.L_x_16120:
[----:B------:R-:W2:Y:S02]  /*a6c0*/  LDG.E R4, desc[UR36][R4.64] ;  /* 0x0000002404047981 */ /* 0x000ea4000c1e1900 */
[----:B--2---:R-:W-:-:S07]  /*a6d0*/  I2FP.F32.U32 R28, R4 ;  /* 0x00000004001c7245 */ /* 0x004fce0000201000 */
.L_x_16101:
[----:B------:R-:W-:Y:S05]  /*a6e0*/  BSYNC.RECONVERGENT B6 ;  /* 0x0000000000067941 */ /* 0x000fea0003800200 */
.L_x_16095:
        /* <DEDUP_REMOVED lines=20> */
.L_x_16127:
[----:B------:R-:W2:Y:S02]  /*a830*/  LDG.E.U8 R4, desc[UR36][R4.64] ;  /* 0x0000002404047981 */ /* 0x000ea4000c1e1100 */
[----:B--2---:R-:W-:Y:S01]  /*a840*/  I2FP.F32.U32 R30, R4 ;  /* 0x00000004001e7245 */ /* 0x004fe20000201000 */
[----:B------:R-:W-:Y:S06]  /*a850*/  BRA `(.L_x_16129) ;  /* 0x0000000c00287947 */ /* 0x000fec0003800000 */
.L_x_16126:
        /* <DEDUP_REMOVED lines=9> */
.L_x_16131:
[----:B------:R-:W2:Y:S02]  /*a8f0*/  LDG.E R4, desc[UR36][R4.64] ;  /* 0x0000002404047981 */ /* 0x000ea4000c1e1900 */
[----:B--2---:R-:W-:Y:S01]  /*a900*/  I2FP.F32.S32 R30, R4 ;  /* 0x00000004001e7245 */ /* 0x004fe20000201400 */
[----:B------:R-:W-:Y:S06]  /*a910*/  BRA `(.L_x_16129) ;  /* 0x0000000800f87947 */ /* 0x000fec0003800000 */
.L_x_16130:
[----:B------:R-:W2:Y:S02]  /*a920*/  LDG.E.U16 R4, desc[UR36][R4.64] ;  /* 0x0000002404047981 */ /* 0x000ea4000c1e1500 */
[----:B--2---:R0:W1:Y:S01]  /*a930*/  I2F.S16 R30, R4 ;  /* 0x00000004001e7306 */ /* 0x0040620000101400 */
[----:B------:R-:W-:Y:S05]  /*a940*/  BRA `(.L_x_16129) ;  /* 0x0000000800ec7947 */ /* 0x000fea0003800000 */
.L_x_16125:
        /* <DEDUP_REMOVED lines=8> */
.L_x_16133:
[----:B------:R-:W2:Y:S02]  /*a9d0*/  LDG.E.U16 R4, desc[UR36][R4.64] ;  /* 0x0000002404047981 */ /* 0x000ea4000c1e1500 */
[----:B--2---:R-:W-:Y:S01]  /*a9e0*/  HADD2.F32 R30, -RZ, R4.H0_H0 ;  /* 0x20000004ff1e7230 */ /* 0x004fe20000004100 */
[----:B------:R-:W-:Y:S06]  /*a9f0*/  BRA `(.L_x_16129) ;  /* 0x0000000800c07947 */ /* 0x000fec0003800000 */
.L_x_16132:
        /* <DEDUP_REMOVED lines=8> */
.L_x_16135:
[----:B------:R-:W2:Y:S02]  /*aa80*/  LDG.E.U16 R4, desc[UR36][R4.64] ;  /* 0x0000002404047981 */ /* 0x000ea4000c1e1500 */
[----:B--2---:R-:W-:Y:S01]  /*aa90*/  HADD2.F32 R30, -RZ, R4.H0_H0 ;  /* 0x20000004ff1e7230 */ /* 0x004fe20000004100 */
[----:B------:R-:W-:Y:S06]  /*aaa0*/  BRA `(.L_x_16129) ;  /* 0x0000000800947947 */ /* 0x000fec0003800000 */
.L_x_16134:
[----:B------:R-:W2:Y:S01]  /*aab0*/  LDG.E.64 R4, desc[UR36][R4.64] ;  /* 0x0000002404047981 */ /* 0x000ea2000c1e1b00 */
[----:B------:R-:W-:Y:S01]  /*aac0*/  UMOV UR4, 0xf0000000 ;  /* 0xf000000000047882 */ /* 0x000fe20000000000 */
[----:B------:R-:W-:Y:S01]  /*aad0*/  UMOV UR5, 0x380fffff ;  /* 0x380fffff00057882 */ /* 0x000fe20000000000 */
[----:B--2---:R-:W0:Y:S01]  /*aae0*/  F2F.F32.F64 R30, R4 ;  /* 0x00000004001e7310 */ /* 0x004e220000301000 */
[----:B------:R-:W-:-:S14]  /*aaf0*/  DSETP.GEU.AND P0, PT, |R4|, UR4, PT ;  /* 0x0000000404007e2a */ /* 0x000fdc000bf0e200 */
[----:B0-----:R-:W-:Y:S01]  /*ab00*/  @!P0 FMUL R30, R30, 1.175494350822287508e-38 ;  /* 0x008000001e1e8820 */ /* 0x001fe20000400000 */
[----:B------:R-:W-:Y:S06]  /*ab10*/  BRA `(.L_x_16129) ;  /* 0x0000000800787947 */ /* 0x000fec0003800000 */
.L_x_16124:
        /* <DEDUP_REMOVED lines=12> */
.L_x_16138:
[----:B------:R-:W2:Y:S01]  /*abe0*/  LDG.E.64 R4, desc[UR36][R4.64] ;  /* 0x0000002404047981 */ /* 0x000ea2000c1e1b00 */
[----:B------:R-:W-:Y:S01]  /*abf0*/  UMOV UR4, 0xf0000000 ;  /* 0xf000000000047882 */ /* 0x000fe20000000000 */
[----:B------:R-:W-:Y:S01]  /*ac00*/  UMOV UR5, 0x380fffff ;  /* 0x380fffff00057882 */ /* 0x000fe20000000000 */
[----:B--2---:R-:W0:Y:S01]  /*ac10*/  F2F.F32.F64 R30, R4 ;  /* 0x00000004001e7310 */ /* 0x004e220000301000 */
[----:B------:R-:W-:-:S14]  /*ac20*/  DSETP.GEU.AND P0, PT, |R4|, UR4, PT ;  /* 0x0000000404007e2a */ /* 0x000fdc000bf0e200 */
[----:B0-----:R-:W-:Y:S01]  /*ac30*/  @!P0 FMUL R30, R30, 1.175494350822287508e-38 ;  /* 0x008000001e1e8820 */ /* 0x001fe20000400000 */
[----:B------:R-:W-:Y:S06]  /*ac40*/  BRA `(.L_x_16129) ;  /* 0x00000008002c7947 */ /* 0x000fec0003800000 */
.L_x_16137:
        /* <DEDUP_REMOVED lines=25> */
.L_x_16140:
        /* <DEDUP_REMOVED lines=13> */
.L_x_16139:
[----:B------:R-:W2:Y:S02]  /*aeb0*/  LDG.E.U16 R4, desc[UR36][R4.64] ;  /* 0x0000002404047981 */ /* 0x000ea4000c1e1500 */
[----:B--2---:R-:W-:Y:S01]  /*aec0*/  IMAD.U32 R30, R4, 0x10000, RZ ;  /* 0x00010000041e7824 */ /* 0x004fe200078e00ff */
[----:B------:R-:W-:Y:S06]  /*aed0*/  BRA `(.L_x_16129) ;  /* 0x0000000400887947 */ /* 0x000fec0003800000 */
.L_x_16136:
        /* <DEDUP_REMOVED lines=11> */
.L_x_16143:
        /* <DEDUP_REMOVED lines=20> */
.L_x_16145:
[----:B------:R-:W-:Y:S05]  /*b0d0*/  BSYNC.RECONVERGENT B0 ;  /* 0x0000000000007941 */ /* 0x000fea0003800200 */
.L_x_16144:
[----:B------:R-:W-:Y:S01]  /*b0e0*/  IMAD.SHL.U32 R0, R0, 0x100000, RZ ;  /* 0x0010000000007824 */ /* 0x000fe200078e00ff */
[----:B------:R-:W-:-:S04]  /*b0f0*/  LEA R3, R3, 0x3b800000, 0x17 ;  /* 0x3b80000003037811 */ /* 0x000fc800078eb8ff */
[----:B------:R-:W-:Y:S01]  /*b100*/  LOP3.LUT R30, R3, R0, R7, 0xfe, !PT ;  /* 0x00000000031e7212 */ /* 0x000fe200078efe07 */
[----:B------:R-:W-:Y:S06]  /*b110*/  BRA `(.L_x_16129) ;  /* 0x0000000000f87947 */ /* 0x000fec0003800000 */
.L_x_16142:
        /* <DEDUP_REMOVED lines=20> */
.L_x_16147:
[----:B------:R-:W-:Y:S05]  /*b260*/  BSYNC.RECONVERGENT B0 ;  /* 0x0000000000007941 */ /* 0x000fea0003800200 */
.L_x_16146:
[----:B------:R-:W-:Y:S01]  /*b270*/  IMAD.SHL.U32 R0, R0, 0x200000, RZ ;  /* 0x0020000000007824 */ /* 0x000fe200078e00ff */
[----:B------:R-:W-:-:S04]  /*b280*/  LEA R3, R3, 0x37800000, 0x17 ;  /* 0x3780000003037811 */ /* 0x000fc800078eb8ff */
[----:B------:R-:W-:Y:S01]  /*b290*/  LOP3.LUT R30, R3, R0, R7, 0xfe, !PT ;  /* 0x00000000031e7212 */ /* 0x000fe200078efe07 */
[----:B------:R-:W-:Y:S06]  /*b2a0*/  BRA `(.L_x_16129) ;  /* 0x0000000000947947 */ /* 0x000fec0003800000 */
.L_x_16141:
        /* <DEDUP_REMOVED lines=14> */
.L_x_16128:
        /* <DEDUP_REMOVED lines=16> */
.L_x_16150:
[----:B------:R-:W-:Y:S01]  /*b490*/  IMAD.MOV.U32 R30, RZ, RZ, RZ ;  /* 0x000000ffff1e7224 */ /* 0x000fe200078e00ff */
[----:B------:R-:W-:Y:S06]  /*b4a0*/  BRA `(.L_x_16129) ;  /* 0x0000000000147947 */ /* 0x000fec0003800000 */
.L_x_16149:
[----:B------:R-:W2:Y:S02]  /*b4b0*/  LDG.E.64 R4, desc[UR36][R4.64] ;  /* 0x0000002404047981 */ /* 0x000ea4000c1e1b00 */
[----:B--2---:R0:W1:Y:S01]  /*b4c0*/  I2F.U64 R30, R4 ;  /* 0x00000004001e7312 */ /* 0x0040620000301000 */
[----:B------:R-:W-:Y:S05]  /*b4d0*/  BRA `(.L_x_16129) ;  /* 0x0000000000087947 */ /* 0x000fea0003800000 */
.L_x_16148:
[----:B------:R-:W2:Y:S02]  /*b4e0*/  LDG.E R4, desc[UR36][R4.64] ;  /* 0x0000002404047981 */ /* 0x000ea4000c1e1900 */
[----:B--2---:R-:W-:-:S07]  /*b4f0*/  I2FP.F32.U32 R30, R4 ;  /* 0x00000004001e7245 */ /* 0x004fce0000201000 */
.L_x_16129:
[----:B------:R-:W-:Y:S05]  /*b500*/  BSYNC.RECONVERGENT B6 ;  /* 0x0000000000067941 */ /* 0x000fea0003800200 */
.L_x_16123:
        /* <DEDUP_REMOVED lines=20> */
.L_x_16155:
[----:B------:R-:W2:Y:S02]  /*b650*/  LDG.E.U8 R4, desc[UR36][R4.64] ;  /* 0x0000002404047981 */ /* 0x000ea4000c1e1100 */
[----:B--2---:R-:W-:Y:S01]  /*b660*/  I2FP.F32.U32 R29, R4 ;  /* 0x00000004001d7245 */ /* 0x004fe20000201000 */
[----:B------:R-:W-:Y:S06]  /*b670*/  BRA `(.L_x_16157) ;  /* 0x0000000c00247947 */ /* 0x000fec0003800000 */
.L_x_16154:
        /* <DEDUP_REMOVED lines=9> */
.L_x_16159:
[----:B------:R-:W2:Y:S02]  /*b710*/  LDG.E R4, desc[UR36][R4.64] ;  /* 0x0000002404047981 */ /* 0x000ea4000c1e1900 */
[----:B--2---:R-:W-:Y:S01]  /*b720*/  I2FP.F32.S32 R29, R4 ;  /* 0x00000004001d7245 */ /* 0x004fe20000201400 */
[----:B------:R-:W-:Y:S06]  /*b730*/  BRA `(.L_x_16157) ;  /* 0x0000000800f47947 */ /* 0x000fec0003800000 */
.L_x_16158:
[----:B------:R-:W2:Y:S02]  /*b740*/  LDG.E.U16 R4, desc[UR36][R4.64] ;  /* 0x0000002404047981 */ /* 0x000ea4000c1e1500 */
[----:B--2---:R2:W0:Y:S01]  /*b750*/  I2F.S16 R29, R4 ;  /* 0x00000004001d7306 */ /* 0x0044220000101400 */
[----:B------:R-:W-:Y:S05]  /*b760*/  BRA `(.L_x_16157) ;  /* 0x0000000800e87947 */ /* 0x000fea0003800000 */
.L_x_16153:
        /* <DEDUP_REMOVED lines=8> */
.L_x_16161:
[----:B------:R-:W2:Y:S02]  /*b7f0*/  LDG.E.U16 R4, desc[UR36][R4.64] ;  /* 0x0000002404047981 */ /* 0x000ea4000c1e1500 */
[----:B--2---:R-:W-:Y:S01]  /*b800*/  HADD2.F32 R29, -RZ, R4.H0_H0 ;  /* 0x20000004ff1d7230 */ /* 0x004fe20000004100 */
[----:B------:R-:W-:Y:S06]  /*b810*/  BRA `(.L_x_16157) ;  /* 0x0000000800bc7947 */ /* 0x000fec0003800000 */
.L_x_16160:
        /* <DEDUP_REMOVED lines=8> */
.L_x_16163:
[----:B------:R-:W2:Y:S02]  /*b8a0*/  LDG.E.U16 R4, desc[UR36][R4.64] ;  /* 0x0000002404047981 */ /* 0x000ea4000c1e1500 */
[----:B--2---:R-:W-:Y:S01]  /*b8b0*/  HADD2.F32 R29, -RZ, R4.H0_H0 ;  /* 0x20000004ff1d7230 */ /* 0x004fe20000004100 */
[----:B------:R-:W-:Y:S06]  /*b8c0*/  BRA `(.L_x_16157) ;  /* 0x0000000800907947 */ /* 0x000fec0003800000 */
.L_x_16162:
[----:B------:R-:W2:Y:S01]  /*b8d0*/  LDG.E.64 R4, desc[UR36][R4.64] ;  /* 0x0000002404047981 */ /* 0x000ea2000c1e1b00 */
[----:B------:R-:W-:Y:S01]  /*b8e0*/  UMOV UR4, 0xf0000000 ;  /* 0xf000000000047882 */ /* 0x000fe20000000000 */
[----:B------:R-:W-:Y:S01]  /*b8f0*/  UMOV UR5, 0x380fffff ;  /* 0x380fffff00057882 */ /* 0x000fe20000000000 */
[----:B--2---:R-:W0:Y:S01]  /*b900*/  F2F.F32.F64 R29, R4 ;  /* 0x00000004001d7310 */ /* 0x004e220000301000 */
[----:B------:R-:W-:-:S14]  /*b910*/  DSETP.GEU.AND P0, PT, |R4|, UR4, PT ;  /* 0x0000000404007e2a */ /* 0x000fdc000bf0e200 */
[----:B0-----:R-:W-:Y:S01]  /*b920*/  @!P0 FMUL R29, R29, 1.175494350822287508e-38 ;  /* 0x008000001d1d8820 */ /* 0x001fe20000400000 */
[----:B------:R-:W-:Y:S06]  /*b930*/  BRA `(.L_x_16157) ;  /* 0x0000000800747947 */ /* 0x000fec0003800000 */
.L_x_16152:
        /* <DEDUP_REMOVED lines=12> */
.L_x_16166:
[----:B------:R-:W2:Y:S01]  /*ba00*/  LDG.E.64 R4, desc[UR36][R4.64] ;  /* 0x0000002404047981 */ /* 0x000ea2000c1e1b00 */
[----:B------:R-:W-:Y:S01]  /*ba10*/  UMOV UR4, 0xf0000000 ;  /* 0xf000000000047882 */ /* 0x000fe20000000000 */
[----:B------:R-:W-:Y:S01]  /*ba20*/  UMOV UR5, 0x380fffff ;  /* 0x380fffff00057882 */ /* 0x000fe20000000000 */
[----:B--2---:R-:W0:Y:S01]  /*ba30*/  F2F.F32.F64 R29, R4 ;  /* 0x00000004001d7310 */ /* 0x004e220000301000 */
[----:B------:R-:W-:-:S14]  /*ba40*/  DSETP.GEU.AND P0, PT, |R4|, UR4, PT ;  /* 0x0000000404007e2a */ /* 0x000fdc000bf0e200 */
[----:B0-----:R-:W-:Y:S01]  /*ba50*/  @!P0 FMUL R29, R29, 1.175494350822287508e-38 ;  /* 0x008000001d1d8820 */ /* 0x001fe20000400000 */
[----:B------:R-:W-:Y:S06]  /*ba60*/  BRA `(.L_x_16157) ;  /* 0x0000000800287947 */ /* 0x000fec0003800000 */
.L_x_16165:
        /* <DEDUP_REMOVED lines=25> */
.L_x_16168:
        /* <DEDUP_REMOVED lines=12> */
.L_x_16167:
[----:B------:R-:W2:Y:S02]  /*bcc0*/  LDG.E.U16 R4, desc[UR36][R4.64] ;  /* 0x0000002404047981 */ /* 0x000ea4000c1e1500 */
[----:B--2---:R-:W-:Y:S01]  /*bcd0*/  IMAD.U32 R29, R4, 0x10000, RZ ;  /* 0x00010000041d7824 */ /* 0x004fe200078e00ff */
[----:B------:R-:W-:Y:S06]  /*bce0*/  BRA `(.L_x_16157) ;  /* 0x0000000400887947 */ /* 0x000fec0003800000 */
.L_x_16164:
        /* <DEDUP_REMOVED lines=11> */
.L_x_16171:
        /* <DEDUP_REMOVED lines=20> */
.L_x_16173:
[----:B------:R-:W-:Y:S05]  /*bee0*/  BSYNC.RECONVERGENT B0 ;  /* 0x0000000000007941 */ /* 0x000fea0003800200 */
.L_x_16172:
[----:B------:R-:W-:Y:S01]  /*bef0*/  IMAD.SHL.U32 R0, R0, 0x100000, RZ ;  /* 0x0010000000007824 */ /* 0x000fe200078e00ff */
[----:B------:R-:W-:-:S04]  /*bf00*/  LEA R3, R3, 0x3b800000, 0x17 ;  /* 0x3b80000003037811 */ /* 0x000fc800078eb8ff */
[----:B------:R-:W-:Y:S01]  /*bf10*/  LOP3.LUT R29, R3, R0, R29, 0xfe, !PT ;  /* 0x00000000031d7212 */ /* 0x000fe200078efe1d */
[----:B------:R-:W-:Y:S06]  /*bf20*/  BRA `(.L_x_16157) ;  /* 0x0000000000f87947 */ /* 0x000fec0003800000 */
.L_x_16170:
        /* <DEDUP_REMOVED lines=20> */
.L_x_16175:
[----:B------:R-:W-:Y:S05]  /*c070*/  BSYNC.RECONVERGENT B0 ;  /* 0x0000000000007941 */ /* 0x000fea0003800200 */
.L_x_16174:
[----:B------:R-:W-:Y:S01]  /*c080*/  IMAD.SHL.U32 R0, R0, 0x200000, RZ ;  /* 0x0020000000007824 */ /* 0x000fe200078e00ff */
[----:B------:R-:W-:-:S04]  /*c090*/  LEA R3, R3, 0x37800000, 0x17 ;  /* 0x3780000003037811 */ /* 0x000fc800078eb8ff */
[----:B------:R-:W-:Y:S01]  /*c0a0*/  LOP3.LUT R29, R3, R0, R29, 0xfe, !PT ;  /* 0x00000000031d7212 */ /* 0x000fe200078efe1d */
[----:B------:R-:W-:Y:S06]  /*c0b0*/  BRA `(.L_x_16157) ;  /* 0x0000000000947947 */ /* 0x000fec0003800000 */
.L_x_16169:
        /* <DEDUP_REMOVED lines=14> */
.L_x_16156:
        /* <DEDUP_REMOVED lines=16> */
.L_x_16178:
[----:B------:R-:W-:Y:S01]  /*c2a0*/  IMAD.MOV.U32 R29, RZ, RZ, RZ ;  /* 0x000000ffff1d7224 */ /* 0x000fe200078e00ff */
[----:B------:R-:W-:Y:S06]  /*c2b0*/  BRA `(.L_x_16157) ;  /* 0x0000000000147947 */ /* 0x000fec0003800000 */
.L_x_16177:
[----:B------:R-:W2:Y:S02]  /*c2c0*/  LDG.E.64 R4, desc[UR36][R4.64] ;  /* 0x0000002404047981 */ /* 0x000ea4000c1e1b00 */
[----:B--2---:R0:W1:Y:S01]  /*c2d0*/  I2F.U64 R29, R4 ;  /* 0x00000004001d7312 */ /* 0x0040620000301000 */
[----:B------:R-:W-:Y:S05]  /*c2e0*/  BRA `(.L_x_16157) ;  /* 0x0000000000087947 */ /* 0x000fea0003800000 */
.L_x_16176:
[----:B------:R-:W2:Y:S02]  /*c2f0*/  LDG.E R4, desc[UR36][R4.64] ;  /* 0x0000002404047981 */ /* 0x000ea4000c1e1900 */
[----:B--2---:R-:W-:-:S07]  /*c300*/  I2FP.F32.U32 R29, R4 ;  /* 0x00000004001d7245 */ /* 0x004fce0000201000 */
.L_x_16157:
[----:B------:R-:W-:Y:S05]  /*c310*/  BSYNC.RECONVERGENT B6 ;  /* 0x0000000000067941 */ /* 0x000fea0003800200 */
.L_x_16151:
        /* <DEDUP_REMOVED lines=20> */
.L_x_16183:
[----:B------:R-:W2:Y:S02]  /*c460*/  LDG.E.U8 R4, desc[UR36][R4.64] ;  /* 0x0000002404047981 */ /* 0x000ea4000c1e1100 */
[----:B--2---:R-:W-:Y:S01]  /*c470*/  I2FP.F32.U32 R31, R4 ;  /* 0x00000004001f7245 */ /* 0x004fe20000201000 */
[----:B------:R-:W-:Y:S06]  /*c480*/  BRA `(.L_x_16185) ;  /* 0x0000000c00247947 */ /* 0x000fec0003800000 */
.L_x_16182:
        /* <DEDUP_REMOVED lines=9> */
.L_x_16187:
[----:B------:R-:W2:Y:S02]  /*c520*/  LDG.E R4, desc[UR36][R4.64] ;  /* 0x0000002404047981 */ /* 0x000ea4000c1e1900 */
[----:B--2---:R-:W-:Y:S01]  /*c530*/  I2FP.F32.S32 R31, R4 ;  /* 0x00000004001f7245 */ /* 0x004fe20000201400 */
[----:B------:R-:W-:Y:S06]  /*c540*/  BRA `(.L_x_16185) ;  /* 0x0000000800f47947 */ /* 0x000fec0003800000 */
.L_x_16186:
[----:B------:R-:W2:Y:S02]  /*c550*/  LDG.E.U16 R4, desc[UR36][R4.64] ;  /* 0x0000002404047981 */ /* 0x000ea4000c1e1500 */
[----:B--2---:R0:W2:Y:S01]  /*c560*/  I2F.S16 R31, R4 ;  /* 0x00000004001f7306 */ /* 0x0040a20000101400 */
[----:B------:R-:W-:Y:S05]  /*c570*/  BRA `(.L_x_16185) ;  /* 0x0000000800e87947 */ /* 0x000fea0003800000 */
.L_x_16181:
        /* <DEDUP_REMOVED lines=8> */
.L_x_16189:
[----:B------:R-:W2:Y:S02]  /*c600*/  LDG.E.U16 R4, desc[UR36][R4.64] ;  /* 0x0000002404047981 */ /* 0x000ea4000c1e1500 */
[----:B--2---:R-:W-:Y:S01]  /*c610*/  HADD2.F32 R31, -RZ, R4.H0_H0 ;  /* 0x20000004ff1f7230 */ /* 0x004fe20000004100 */
[----:B------:R-:W-:Y:S06]  /*c620*/  BRA `(.L_x_16185) ;  /* 0x0000000800bc7947 */ /* 0x000fec0003800000 */
.L_x_16188:
        /* <DEDUP_REMOVED lines=8> */
.L_x_16191:
[----:B------:R-:W2:Y:S02]  /*c6b0*/  LDG.E.U16 R4, desc[UR36][R4.64] ;  /* 0x0000002404047981 */ /* 0x000ea4000c1e1500 */
[----:B--2---:R-:W-:Y:S01]  /*c6c0*/  HADD2.F32 R31, -RZ, R4.H0_H0 ;  /* 0x20000004ff1f7230 */ /* 0x004fe20000004100 */
[----:B------:R-:W-:Y:S06]  /*c6d0*/  BRA `(.L_x_16185) ;  /* 0x0000000800907947 */ /* 0x000fec0003800000 */
.L_x_16190:
[----:B------:R-:W2:Y:S01]  /*c6e0*/  LDG.E.64 R4, desc[UR36][R4.64] ;  /* 0x0000002404047981 */ /* 0x000ea2000c1e1b00 */
[----:B------:R-:W-:Y:S01]  /*c6f0*/  UMOV UR4, 0xf0000000 ;  /* 0xf000000000047882 */ /* 0x000fe20000000000 */
[----:B------:R-:W-:Y:S01]  /*c700*/  UMOV UR5, 0x380fffff ;  /* 0x380fffff00057882 */ /* 0x000fe20000000000 */
[----:B--2---:R-:W0:Y:S01]  /*c710*/  F2F.F32.F64 R31, R4 ;  /* 0x00000004001f7310 */ /* 0x004e220000301000 */
[----:B------:R-:W-:-:S14]  /*c720*/  DSETP.GEU.AND P0, PT, |R4|, UR4, PT ;  /* 0x0000000404007e2a */ /* 0x000fdc000bf0e200 */
[----:B0-----:R-:W-:Y:S01]  /*c730*/  @!P0 FMUL R31, R31, 1.175494350822287508e-38 ;  /* 0x008000001f1f8820 */ /* 0x001fe20000400000 */
[----:B------:R-:W-:Y:S06]  /*c740*/  BRA `(.L_x_16185) ;  /* 0x0000000800747947 */ /* 0x000fec0003800000 */
.L_x_16180:
        /* <DEDUP_REMOVED lines=12> */
.L_x_16194:
[----:B------:R-:W2:Y:S01]  /*c810*/  LDG.E.64 R4, desc[UR36][R4.64] ;  /* 0x0000002404047981 */ /* 0x000ea2000c1e1b00 */
[----:B------:R-:W-:Y:S01]  /*c820*/  UMOV UR4, 0xf0000000 ;  /* 0xf000000000047882 */ /* 0x000fe20000000000 */
[----:B------:R-:W-:Y:S01]  /*c830*/  UMOV UR5, 0x380fffff ;  /* 0x380fffff00057882 */ /* 0x000fe20000000000 */
[----:B--2---:R-:W0:Y:S01]  /*c840*/  F2F.F32.F64 R31, R4 ;  /* 0x00000004001f7310 */ /* 0x004e220000301000 */
[----:B------:R-:W-:-:S14]  /*c850*/  DSETP.GEU.AND P0, PT, |R4|, UR4, PT ;  /* 0x0000000404007e2a */ /* 0x000fdc000bf0e200 */
[----:B0-----:R-:W-:Y:S01]  /*c860*/  @!P0 FMUL R31, R31, 1.175494350822287508e-38 ;  /* 0x008000001f1f8820 */ /* 0x001fe20000400000 */
[----:B------:R-:W-:Y:S06]  /*c870*/  BRA `(.L_x_16185) ;  /* 0x0000000800287947 */ /* 0x000fec0003800000 */
.L_x_16193:
        /* <DEDUP_REMOVED lines=25> */
.L_x_16196:
        /* <DEDUP_REMOVED lines=12> */
.L_x_16195:
[----:B------:R-:W2:Y:S02]  /*cad0*/  LDG.E.U16 R4, desc[UR36][R4.64] ;  /* 0x0000002404047981 */ /* 0x000ea4000c1e1500 */
[----:B--2---:R-:W-:Y:S01]  /*cae0*/  IMAD.U32 R31, R4, 0x10000, RZ ;  /* 0x00010000041f7824 */ /* 0x004fe200078e00ff */
[----:B------:R-:W-:Y:S06]  /*caf0*/  BRA `(.L_x_16185) ;  /* 0x0000000400887947 */ /* 0x000fec0003800000 */
.L_x_16192:
        /* <DEDUP_REMOVED lines=11> */
.L_x_16199:
        /* <DEDUP_REMOVED lines=20> */
.L_x_16201:
[----:B------:R-:W-:Y:S05]  /*ccf0*/  BSYNC.RECONVERGENT B0 ;  /* 0x0000000000007941 */ /* 0x000fea0003800200 */
.L_x_16200:
[----:B------:R-:W-:Y:S01]  /*cd00*/  IMAD.SHL.U32 R0, R0, 0x100000, RZ ;  /* 0x0010000000007824 */ /* 0x000fe200078e00ff */
[----:B------:R-:W-:-:S04]  /*cd10*/  LEA R3, R3, 0x3b800000, 0x17 ;  /* 0x3b80000003037811 */ /* 0x000fc800078eb8ff */
[----:B------:R-:W-:Y:S01]  /*cd20*/  LOP3.LUT R31, R3, R0, R31, 0xfe, !PT ;  /* 0x00000000031f7212 */ /* 0x000fe200078efe1f */
[----:B------:R-:W-:Y:S06]  /*cd30*/  BRA `(.L_x_16185) ;  /* 0x0000000000f87947 */ /* 0x000fec0003800000 */
.L_x_16198:
        /* <DEDUP_REMOVED lines=20> */
.L_x_16203:
[----:B------:R-:W-:Y:S05]  /*ce80*/  BSYNC.RECONVERGENT B0 ;  /* 0x0000000000007941 */ /* 0x000fea0003800200 */
.L_x_16202:
[----:B------:R-:W-:Y:S01]  /*ce90*/  IMAD.SHL.U32 R0, R0, 0x200000, RZ ;  /* 0x0020000000007824 */ /* 0x000fe200078e00ff */
[----:B------:R-:W-:-:S04]  /*cea0*/  LEA R3, R3, 0x37800000, 0x17 ;  /* 0x3780000003037811 */ /* 0x000fc800078eb8ff */
[----:B------:R-:W-:Y:S01]  /*ceb0*/  LOP3.LUT R31, R3, R0, R31, 0xfe, !PT ;  /* 0x00000000031f7212 */ /* 0x000fe200078efe1f */
[----:B------:R-:W-:Y:S06]  /*cec0*/  BRA `(.L_x_16185) ;  /* 0x0000000000947947 */ /* 0x000fec0003800000 */
.L_x_16197:
        /* <DEDUP_REMOVED lines=14> */
.L_x_16184:
        /* <DEDUP_REMOVED lines=16> */
.L_x_16206:
[----:B------:R-:W-:Y:S01]  /*d0b0*/  IMAD.MOV.U32 R31, RZ, RZ, RZ ;  /* 0x000000ffff1f7224 */ /* 0x000fe200078e00ff */
[----:B------:R-:W-:Y:S06]  /*d0c0*/  BRA `(.L_x_16185) ;  /* 0x0000000000147947 */ /* 0x000fec0003800000 */
.L_x_16205:
[----:B------:R-:W2:Y:S02]  /*d0d0*/  LDG.E.64 R4, desc[UR36][R4.64] ;  /* 0x0000002404047981 */ /* 0x000ea4000c1e1b00 */
[----:B--2---:R0:W2:Y:S01]  /*d0e0*/  I2F.U64 R31, R4 ;  /* 0x00000004001f7312 */ /* 0x0040a20000301000 */
[----:B------:R-:W-:Y:S05]  /*d0f0*/  BRA `(.L_x_16185) ;  /* 0x0000000000087947 */ /* 0x000fea0003800000 */
.L_x_16204:
[----:B------:R-:W2:Y:S02]  /*d100*/  LDG.E R4, desc[UR36][R4.64] ;  /* 0x0000002404047981 */ /* 0x000ea4000c1e1900 */
[----:B--2---:R-:W-:-:S07]  /*d110*/  I2FP.F32.U32 R31, R4 ;  /* 0x00000004001f7245 */ /* 0x004fce0000201000 */
.L_x_16185:
[----:B------:R-:W-:Y:S05]  /*d120*/  BSYNC.RECONVERGENT B6 ;  /* 0x0000000000067941 */ /* 0x000fea0003800200 */
.L_x_16179:
[----:B------:R-:W-:-:S07]  /*d130*/  VIADD R38, R38, 0x80 ;  /* 0x0000008026267836 */ /* 0x000fce0000000000 */
.L_x_16000:
[----:B------:R-:W-:Y:S05]  /*d140*/  BSYNC.RECONVERGENT B7 ;  /* 0x0000000000077941 */ /* 0x000fea0003800200 */
.L_x_15999:
        /* <DEDUP_REMOVED lines=31> */
.L_x_16212:
[----:B------:R-:W2:Y:S02]  /*d340*/  LDG.E.U8 R4, desc[UR36][R4.64] ;  /* 0x0000002404047981 */ /* 0x000ea4000c1e1100 */
[----:B--2---:R-:W-:-:S04]  /*d350*/  I2FP.F32.U32 R0, R4 ;  /* 0x0000000400007245 */ /* 0x004fc80000201000 */
[----:B------:R-:W-:-:S04]  /*d360*/  F2FP.F16.F32.PACK_AB R0, RZ, R0 ;  /* 0x00000000ff00723e */ /* 0x000fc800000000ff */
[----:B------:R-:W-:Y:S01]  /*d370*/  PRMT R33, R0, 0x7610, R33 ;  /* 0x0000761000217816 */ /* 0x000fe20000000021 */
[----:B------:R-:W-:Y:S06]  /*d380*/  BRA `(.L_x_16214) ;  /* 0x0000000c00b87947 */ /* 0x000fec0003800000 */
.L_x_16211:
        /* <DEDUP_REMOVED lines=11> */
.L_x_16216:
[----:B------:R-:W2:Y:S02]  /*d440*/  LDG.E R4, desc[UR36][R4.64] ;  /* 0x0000002404047981 */ /* 0x000ea4000c1e1900 */
[----:B--2---:R-:W-:-:S04]  /*d450*/  I2FP.F32.S32 R0, R4 ;  /* 0x0000000400007245 */ /* 0x004fc80000201400 */
[----:B------:R-:W-:-:S04]  /*d460*/  F2FP.F16.F32.PACK_AB R0, RZ, R0 ;  /* 0x00000000ff00723e */ /* 0x000fc800000000ff */
[----:B------:R-:W-:Y:S01]  /*d470*/  PRMT R33, R0, 0x7610, R33 ;  /* 0x0000761000217816 */ /* 0x000fe20000000021 */
[----:B------:R-:W-:Y:S06]  /*d480*/  BRA `(.L_x_16214) ;  /* 0x0000000c00787947 */ /* 0x000fec0003800000 */
.L_x_16215:
[----:B------:R-:W2:Y:S02]  /*d490*/  LDG.E.U16 R4, desc[UR36][R4.64] ;  /* 0x0000002404047981 */ /* 0x000ea4000c1e1500 */
[----:B--2---:R-:W0:Y:S02]  /*d4a0*/  I2F.S16 R0, R4 ;  /* 0x0000000400007306 */ /* 0x004e240000101400 */
[----:B0-----:R-:W-:-:S04]  /*d4b0*/  F2FP.F16.F32.PACK_AB R0, RZ, R0 ;  /* 0x00000000ff00723e */ /* 0x001fc800000000ff */
[----:B------:R-:W-:Y:S01]  /*d4c0*/  PRMT R33, R0, 0x7610, R33 ;  /* 0x0000761000217816 */ /* 0x000fe20000000021 */
[----:B------:R-:W-:Y:S06]  /*d4d0*/  BRA `(.L_x_16214) ;  /* 0x0000000c00647947 */ /* 0x000fec0003800000 */
.L_x_16210:
        /* <DEDUP_REMOVED lines=9> */
.L_x_16218:
[----:B------:R0:W5:Y:S01]  /*d570*/  LDG.E.U16 R33, desc[UR36][R4.64] ;  /* 0x0000002404217981 */ /* 0x000162000c1e1500 */
[----:B------:R-:W-:Y:S05]  /*d580*/  BRA `(.L_x_16214) ;  /* 0x0000000c00387947 */ /* 0x000fea0003800000 */
.L_x_16217:
        /* <DEDUP_REMOVED lines=9> */
.L_x_16220:
[----:B------:R1:W5:Y:S01]  /*d620*/  LDG.E.U16 R33, desc[UR36][R4.64] ;  /* 0x0000002404217981 */ /* 0x000362000c1e1500 */
[----:B------:R-:W-:Y:S05]  /*d630*/  BRA `(.L_x_16214) ;  /* 0x0000000c000c7947 */ /* 0x000fea0003800000 */
.L_x_16219:
        /* <DEDUP_REMOVED lines=9> */
.L_x_16209:
        /* <DEDUP_REMOVED lines=14> */
.L_x_16223:
        /* <DEDUP_REMOVED lines=9> */
.L_x_16222:
        /* <DEDUP_REMOVED lines=27> */
.L_x_16225:
        /* <DEDUP_REMOVED lines=15> */
.L_x_16224:
[----:B------:R-:W2:Y:S02]  /*dae0*/  LDG.E.U16 R0, desc[UR36][R4.64] ;  /* 0x0000002404007981 */ /* 0x000ea4000c1e1500 */
[----:B--2---:R-:W-:-:S05]  /*daf0*/  IMAD.U32 R0, R0, 0x10000, RZ ;  /* 0x0001000000007824 */ /* 0x004fca00078e00ff */
[----:B------:R-:W-:-:S04]  /*db00*/  F2FP.F16.F32.PACK_AB R0, RZ, R0 ;  /* 0x00000000ff00723e */ /* 0x000fc800000000ff */
[----:B------:R-:W-:Y:S01]  /*db10*/  PRMT R33, R0, 0x7610, R33 ;  /* 0x0000761000217816 */ /* 0x000fe20000000021 */
[----:B------:R-:W-:Y:S06]  /*db20*/  BRA `(.L_x_16214) ;  /* 0x0000000400d07947 */ /* 0x000fec0003800000 */
.L_x_16221:
        /* <DEDUP_REMOVED lines=13> */
.L_x_16228:
        /* <DEDUP_REMOVED lines=21> */
.L_x_16232:
[----:B------:R-:W-:Y:S05]  /*dd50*/  BSYNC.RECONVERGENT B1 ;  /* 0x0000000000017941 */ /* 0x000fea0003800200 */
.L_x_16231:
[----:B------:R-:W-:Y:S01]  /*dd60*/  IMAD.SHL.U32 R0, R0, 0x100000, RZ ;  /* 0x0010000000007824 */ /* 0x000fe200078e00ff */
[----:B------:R-:W-:-:S04]  /*dd70*/  LEA R3, R3, 0x3b800000, 0x17 ;  /* 0x3b80000003037811 */ /* 0x000fc800078eb8ff */
[----:B------:R-:W-:-:S07]  /*dd80*/  LOP3.LUT R0, R3, R0, R7, 0xfe, !PT ;  /* 0x0000000003007212 */ /* 0x000fce00078efe07 */
.L_x_16230:
[----:B------:R-:W-:Y:S05]  /*dd90*/  BSYNC.RECONVERGENT B0 ;  /* 0x0000000000007941 */ /* 0x000fea0003800200 */
.L_x_16229:
[----:B------:R-:W-:-:S04]  /*dda0*/  F2FP.F16.F32.PACK_AB R0, RZ, R0 ;  /* 0x00000000ff00723e */ /* 0x000fc800000000ff */
[----:B------:R-:W-:Y:S01]  /*ddb0*/  PRMT R33, R0, 0x7610, R33 ;  /* 0x0000761000217816 */ /* 0x000fe20000000021 */
[----:B------:R-:W-:Y:S06]  /*ddc0*/  BRA `(.L_x_16214) ;  /* 0x0000000400287947 */ /* 0x000fec0003800000 */
.L_x_16227:
        /* <DEDUP_REMOVED lines=21> */
.L_x_16236:
[----:B------:R-:W-:Y:S05]  /*df20*/  BSYNC.RECONVERGENT B1 ;  /* 0x0000000000017941 */ /* 0x000fea0003800200 */
.L_x_16235:
[----:B------:R-:W-:Y:S01]  /*df30*/  IMAD.SHL.U32 R0, R0, 0x200000, RZ ;  /* 0x0020000000007824 */ /* 0x000fe200078e00ff */
[----:B------:R-:W-:-:S04]  /*df40*/  LEA R3, R3, 0x37800000, 0x17 ;  /* 0x3780000003037811 */ /* 0x000fc800078eb8ff */
[----:B------:R-:W-:-:S07]  /*df50*/  LOP3.LUT R0, R3, R0, R7, 0xfe, !PT ;  /* 0x0000000003007212 */ /* 0x000fce00078efe07 */
.L_x_16234:
[----:B------:R-:W-:Y:S05]  /*df60*/  BSYNC.RECONVERGENT B0 ;  /* 0x0000000000007941 */ /* 0x000fea0003800200 */
.L_x_16233:
[----:B------:R-:W-:-:S04]  /*df70*/  F2FP.F16.F32.PACK_AB R0, RZ, R0 ;  /* 0x00000000ff00723e */ /* 0x000fc800000000ff */
[----:B------:R-:W-:Y:S01]  /*df80*/  PRMT R33, R0, 0x7610, R33 ;  /* 0x0000761000217816 */ /* 0x000fe20000000021 */
[----:B------:R-:W-:Y:S06]  /*df90*/  BRA `(.L_x_16214) ;  /* 0x0000000000b47947 */ /* 0x000fec0003800000 */
.L_x_16226:
        /* <DEDUP_REMOVED lines=14> */
.L_x_16240:
[----:B------:R-:W-:Y:S05]  /*e080*/  BSYNC.RECONVERGENT B0 ;  /* 0x0000000000007941 */ /* 0x000fea0003800200 */
.L_x_16239:
[----:B------:R-:W-:-:S04]  /*e090*/  F2FP.F16.F32.PACK_AB R0, RZ, R0 ;  /* 0x00000000ff00723e */ /* 0x000fc800000000ff */
[----:B------:R-:W-:Y:S01]  /*e0a0*/  PRMT R33, R0, 0x7610, R33 ;  /* 0x0000761000217816 */ /* 0x000fe20000000021 */
[----:B------:R-:W-:Y:S06]  /*e0b0*/  BRA `(.L_x_16214) ;  /* 0x00000000006c7947 */ /* 0x000fec0003800000 */
.L_x_16213:
        /* <DEDUP_REMOVED lines=16> */
.L_x_16241:
[----:B------:R-:W-:Y:S01]  /*e1c0*/  PRMT R33, RZ, 0x7610, R33 ;  /* 0x00007610ff217816 */ /* 0x000fe20000000021 */
[----:B------:R-:W-:Y:S06]  /*e1d0*/  BRA `(.L_x_16214) ;  /* 0x0000000000247947 */ /* 0x000fec0003800000 */
.L_x_16238:
[----:B------:R-:W2:Y:S02]  /*e1e0*/  LDG.E.64 R4, desc[UR36][R4.64] ;  /* 0x0000002404047981 */ /* 0x000ea4000c1e1b00 */
[----:B--2---:R-:W0:Y:S02]  /*e1f0*/  I2F.U64 R0, R4 ;  /* 0x0000000400007312 */ /* 0x004e240000301000 */
[----:B0-----:R-:W-:-:S04]  /*e200*/  F2FP.F16.F32.PACK_AB R0, RZ, R0 ;  /* 0x00000000ff00723e */ /* 0x001fc800000000ff */
[----:B------:R-:W-:Y:S01]  /*e210*/  PRMT R33, R0, 0x7610, R33 ;  /* 0x0000761000217816 */ /* 0x000fe20000000021 */
[----:B------:R-:W-:Y:S06]  /*e220*/  BRA `(.L_x_16214) ;  /* 0x0000000000107947 */ /* 0x000fec0003800000 */
.L_x_16237:
[----:B------:R-:W2:Y:S02]  /*e230*/  LDG.E R4, desc[UR36][R4.64] ;  /* 0x0000002404047981 */ /* 0x000ea4000c1e1900 */
[----:B--2---:R-:W-:-:S04]  /*e240*/  I2FP.F32.U32 R0, R4 ;  /* 0x0000000400007245 */ /* 0x004fc80000201000 */
[----:B------:R-:W-:-:S04]  /*e250*/  F2FP.F16.F32.PACK_AB R0, RZ, R0 ;  /* 0x00000000ff00723e */ /* 0x000fc800000000ff */
[----:B------:R-:W-:-:S07]  /*e260*/  PRMT R33, R0, 0x7610, R33 ;  /* 0x0000761000217816 */ /* 0x000fce0000000021 */
.L_x_16214:
        /* <DEDUP_REMOVED lines=21> */
.L_x_16245:
[----:B------:R-:W2:Y:S02]  /*e3c0*/  LDG.E.U8 R4, desc[UR36][R4.64] ;  /* 0x0000002404047981 */ /* 0x000ea4000c1e1100 */
[----:B--2---:R-:W-:-:S04]  /*e3d0*/  I2FP.F32.U32 R0, R4 ;  /* 0x0000000400007245 */ /* 0x004fc80000201000 */
[----:B------:R-:W-:-:S04]  /*e3e0*/  F2FP.F16.F32.PACK_AB R0, RZ, R0 ;  /* 0x00000000ff00723e */ /* 0x000fc800000000ff */
[----:B------:R-:W-:Y:S01]  /*e3f0*/  PRMT R34, R0, 0x7610, R34 ;  /* 0x0000761000227816 */ /* 0x000fe20000000022 */
[----:B------:R-:W-:Y:S06]  /*e400*/  BRA `(.L_x_16247) ;  /* 0x0000000c00b87947 */ /* 0x000fec0003800000 */
.L_x_16244:
        /* <DEDUP_REMOVED lines=11> */
.L_x_16249:
[----:B------:R-:W2:Y:S02]  /*e4c0*/  LDG.E R4, desc[UR36][R4.64] ;  /* 0x0000002404047981 */ /* 0x000ea4000c1e1900 */
[----:B--2---:R-:W-:-:S04]  /*e4d0*/  I2FP.F32.S32 R0, R4 ;  /* 0x0000000400007245 */ /* 0x004fc80000201400 */
[----:B------:R-:W-:-:S04]  /*e4e0*/  F2FP.F16.F32.PACK_AB R0, RZ, R0 ;  /* 0x00000000ff00723e */ /* 0x000fc800000000ff */
[----:B------:R-:W-:Y:S01]  /*e4f0*/  PRMT R34, R0, 0x7610, R34 ;  /* 0x0000761000227816 */ /* 0x000fe20000000022 */
[----:B------:R-:W-:Y:S06]  /*e500*/  BRA `(.L_x_16247) ;  /* 0x0000000c00787947 */ /* 0x000fec0003800000 */
.L_x_16248:
[----:B------:R-:W2:Y:S02]  /*e510*/  LDG.E.U16 R4, desc[UR36][R4.64] ;  /* 0x0000002404047981 */ /* 0x000ea4000c1e1500 */
[----:B--2---:R-:W0:Y:S02]  /*e520*/  I2F.S16 R0, R4 ;  /* 0x0000000400007306 */ /* 0x004e240000101400 */
[----:B0-----:R-:W-:-:S04]  /*e530*/  F2FP.F16.F32.PACK_AB R0, RZ, R0 ;  /* 0x00000000ff00723e */ /* 0x001fc800000000ff */
[----:B------:R-:W-:Y:S01]  /*e540*/  PRMT R34, R0, 0x7610, R34 ;  /* 0x0000761000227816 */ /* 0x000fe20000000022 */
[----:B------:R-:W-:Y:S06]  /*e550*/  BRA `(.L_x_16247) ;  /* 0x0000000c00647947 */ /* 0x000fec0003800000 */
.L_x_16243:
        /* <DEDUP_REMOVED lines=9> */
.L_x_16251:
[----:B------:R0:W5:Y:S01]  /*e5f0*/  LDG.E.U16 R34, desc[UR36][R4.64] ;  /* 0x0000002404227981 */ /* 0x000162000c1e1500 */
[----:B------:R-:W-:Y:S05]  /*e600*/  BRA `(.L_x_16247) ;  /* 0x0000000c00387947 */ /* 0x000fea0003800000 */
.L_x_16250:
        /* <DEDUP_REMOVED lines=9> */
.L_x_16253:
[----:B------:R1:W5:Y:S01]  /*e6a0*/  LDG.E.U16 R34, desc[UR36][R4.64] ;  /* 0x0000002404227981 */ /* 0x000362000c1e1500 */
[----:B------:R-:W-:Y:S05]  /*e6b0*/  BRA `(.L_x_16247) ;  /* 0x0000000c000c7947 */ /* 0x000fea0003800000 */
.L_x_16252:
        /* <DEDUP_REMOVED lines=9> */
.L_x_16242:
        /* <DEDUP_REMOVED lines=14> */
.L_x_16256:
        /* <DEDUP_REMOVED lines=9> */
.L_x_16255:
        /* <DEDUP_REMOVED lines=27> */
.L_x_16258:
        /* <DEDUP_REMOVED lines=15> */
.L_x_16257:
[----:B------:R-:W2:Y:S02]  /*eb60*/  LDG.E.U16 R0, desc[UR36][R4.64] ;  /* 0x0000002404007981 */ /* 0x000ea4000c1e1500 */
[----:B--2---:R-:W-:-:S05]  /*eb70*/  IMAD.U32 R0, R0, 0x10000, RZ ;  /* 0x0001000000007824 */ /* 0x004fca00078e00ff */
[----:B------:R-:W-:-:S04]  /*eb80*/  F2FP.F16.F32.PACK_AB R0, RZ, R0 ;  /* 0x00000000ff00723e */ /* 0x000fc800000000ff */
[----:B------:R-:W-:Y:S01]  /*eb90*/  PRMT R34, R0, 0x7610, R34 ;  /* 0x0000761000227816 */ /* 0x000fe20000000022 */
[----:B------:R-:W-:Y:S06]  /*eba0*/  BRA `(.L_x_16247) ;  /* 0x0000000400d07947 */ /* 0x000fec0003800000 */
.L_x_16254:
        /* <DEDUP_REMOVED lines=13> */
.L_x_16261:
        /* <DEDUP_REMOVED lines=21> */
.L_x_16265:
[----:B------:R-:W-:Y:S05]  /*edd0*/  BSYNC.RECONVERGENT B1 ;  /* 0x0000000000017941 */ /* 0x000fea0003800200 */
.L_x_16264:
[----:B------:R-:W-:Y:S01]  /*ede0*/  IMAD.SHL.U32 R0, R0, 0x100000, RZ ;  /* 0x0010000000007824 */ /* 0x000fe200078e00ff */
[----:B------:R-:W-:-:S04]  /*edf0*/  LEA R3, R3, 0x3b800000, 0x17 ;  /* 0x3b80000003037811 */ /* 0x000fc800078eb8ff */
[----:B------:R-:W-:-:S07]  /*ee00*/  LOP3.LUT R0, R3, R0, R7, 0xfe, !PT ;  /* 0x0000000003007212 */ /* 0x000fce00078efe07 */
.L_x_16263:
[----:B------:R-:W-:Y:S05]  /*ee10*/  BSYNC.RECONVERGENT B0 ;  /* 0x0000000000007941 */ /* 0x000fea0003800200 */
.L_x_16262:
[----:B------:R-:W-:-:S04]  /*ee20*/  F2FP.F16.F32.PACK_AB R0, RZ, R0 ;  /* 0x00000000ff00723e */ /* 0x000fc800000000ff */
[----:B------:R-:W-:Y:S01]  /*ee30*/  PRMT R34, R0, 0x7610, R34 ;  /* 0x0000761000227816 */ /* 0x000fe20000000022 */
[----:B------:R-:W-:Y:S06]  /*ee40*/  BRA `(.L_x_16247) ;  /* 0x0000000400287947 */ /* 0x000fec0003800000 */
.L_x_16260:
        /* <DEDUP_REMOVED lines=21> */
.L_x_16269:
[----:B------:R-:W-:Y:S05]  /*efa0*/  BSYNC.RECONVERGENT B1 ;  /* 0x0000000000017941 */ /* 0x000fea0003800200 */
.L_x_16268:
[----:B------:R-:W-:Y:S01]  /*efb0*/  IMAD.SHL.U32 R0, R0, 0x200000, RZ ;  /* 0x0020000000007824 */ /* 0x000fe200078e00ff */
[----:B------:R-:W-:-:S04]  /*efc0*/  LEA R3, R3, 0x37800000, 0x17 ;  /* 0x3780000003037811 */ /* 0x000fc800078eb8ff */
[----:B------:R-:W-:-:S07]  /*efd0*/  LOP3.LUT R0, R3, R0, R7, 0xfe, !PT ;  /* 0x0000000003007212 */ /* 0x000fce00078efe07 */
.L_x_16267:
[----:B------:R-:W-:Y:S05]  /*efe0*/  BSYNC.RECONVERGENT B0 ;  /* 0x0000000000007941 */ /* 0x000fea0003800200 */
.L_x_16266:
[----:B------:R-:W-:-:S04]  /*eff0*/  F2FP.F16.F32.PACK_AB R0, RZ, R0 ;  /* 0x00000000ff00723e */ /* 0x000fc800000000ff */
[----:B------:R-:W-:Y:S01]  /*f000*/  PRMT R34, R0, 0x7610, R34 ;  /* 0x0000761000227816 */ /* 0x000fe20000000022 */
[----:B------:R-:W-:Y:S06]  /*f010*/  BRA `(.L_x_16247) ;  /* 0x0000000000b47947 */ /* 0x000fec0003800000 */
.L_x_16259:
        /* <DEDUP_REMOVED lines=14> */
.L_x_16273:
[----:B------:R-:W-:Y:S05]  /*f100*/  BSYNC.RECONVERGENT B0 ;  /* 0x0000000000007941 */ /* 0x000fea0003800200 */
.L_x_16272:
[----:B------:R-:W-:-:S04]  /*f110*/  F2FP.F16.F32.PACK_AB R0, RZ, R0 ;  /* 0x00000000ff00723e */ /* 0x000fc800000000ff */
[----:B------:R-:W-:Y:S01]  /*f120*/  PRMT R34, R0, 0x7610, R34 ;  /* 0x0000761000227816 */ /* 0x000fe20000000022 */
[----:B------:R-:W-:Y:S06]  /*f130*/  BRA `(.L_x_16247) ;  /* 0x00000000006c7947 */ /* 0x000fec0003800000 */
.L_x_16246:
        /* <DEDUP_REMOVED lines=16> */
.L_x_16274:
[----:B------:R-:W-:Y:S01]  /*f240*/  PRMT R34, RZ, 0x7610, R34 ;  /* 0x00007610ff227816 */ /* 0x000fe20000000022 */
[----:B------:R-:W-:Y:S06]  /*f250*/  BRA `(.L_x_16247) ;  /* 0x0000000000247947 */ /* 0x000fec0003800000 */
.L_x_16271:
[----:B------:R-:W2:Y:S02]  /*f260*/  LDG.E.64 R4, desc[UR36][R4.64] ;  /* 0x0000002404047981 */ /* 0x000ea4000c1e1b00 */
[----:B--2---:R-:W0:Y:S02]  /*f270*/  I2F.U64 R0, R4 ;  /* 0x0000000400007312 */ /* 0x004e240000301000 */
[----:B0-----:R-:W-:-:S04]  /*f280*/  F2FP.F16.F32.PACK_AB R0, RZ, R0 ;  /* 0x00000000ff00723e */ /* 0x001fc800000000ff */
[----:B------:R-:W-:Y:S01]  /*f290*/  PRMT R34, R0, 0x7610, R34 ;  /* 0x0000761000227816 */ /* 0x000fe20000000022 */
[----:B------:R-:W-:Y:S06]  /*f2a0*/  BRA `(.L_x_16247) ;  /* 0x0000000000107947 */ /* 0x000fec0003800000 */
.L_x_16270:
[----:B------:R-:W2:Y:S02]  /*f2b0*/  LDG.E R4, desc[UR36][R4.64] ;  /* 0x0000002404047981 */ /* 0x000ea4000c1e1900 */
[----:B--2---:R-:W-:-:S04]  /*f2c0*/  I2FP.F32.U32 R0, R4 ;  /* 0x0000000400007245 */ /* 0x004fc80000201000 */
[----:B------:R-:W-:-:S04]  /*f2d0*/  F2FP.F16.F32.PACK_AB R0, RZ, R0 ;  /* 0x00000000ff00723e */ /* 0x000fc800000000ff */
[----:B------:R-:W-:-:S07]  /*f2e0*/  PRMT R34, R0, 0x7610, R34 ;  /* 0x0000761000227816 */ /* 0x000fce0000000022 */
.L_x_16247:
        /* <DEDUP_REMOVED lines=20> */
.L_x_16279:
[----:B------:R-:W2:Y:S02]  /*f430*/  LDG.E.U8 R4, desc[UR36][R4.64] ;  /* 0x0000002404047981 */ /* 0x000ea4000c1e1100 */
[----:B--2---:R-:W-:Y:S01]  /*f440*/  I2FP.F32.U32 R32, R4 ;  /* 0x0000000400207245 */ /* 0x004fe20000201000 */
[----:B------:R-:W-:Y:S06]  /*f450*/  BRA `(.L_x_16281) ;  /* 0x0000000c00287947 */ /* 0x000fec0003800000 */
.L_x_16278:
        /* <DEDUP_REMOVED lines=9> */
.L_x_16283:
[----:B------:R-:W2:Y:S02]  /*f4f0*/  LDG.E R4, desc[UR36][R4.64] ;  /* 0x0000002404047981 */ /* 0x000ea4000c1e1900 */
[----:B--2---:R-:W-:Y:S01]  /*f500*/  I2FP.F32.S32 R32, R4 ;  /* 0x0000000400207245 */ /* 0x004fe20000201400 */
[----:B------:R-:W-:Y:S06]  /*f510*/  BRA `(.L_x_16281) ;  /* 0x0000000800f87947 */ /* 0x000fec0003800000 */
.L_x_16282:
[----:B------:R-:W2:Y:S02]  /*f520*/  LDG.E.U16 R4, desc[UR36][R4.64] ;  /* 0x0000002404047981 */ /* 0x000ea4000c1e1500 */
[----:B--2---:R2:W0:Y:S01]  /*f530*/  I2F.S16 R32, R4 ;  /* 0x0000000400207306 */ /* 0x0044220000101400 */
[----:B------:R-:W-:Y:S05]  /*f540*/  BRA `(.L_x_16281) ;  /* 0x0000000800ec7947 */ /* 0x000fea0003800000 */
.L_x_16277:
        /* <DEDUP_REMOVED lines=8> */
.L_x_16285:
[----:B------:R-:W2:Y:S02]  /*f5d0*/  LDG.E.U16 R4, desc[UR36][R4.64] ;  /* 0x0000002404047981 */ /* 0x000ea4000c1e1500 */
[----:B--2---:R-:W-:Y:S01]  /*f5e0*/  HADD2.F32 R32, -RZ, R4.H0_H0 ;  /* 0x20000004ff207230 */ /* 0x004fe20000004100 */
[----:B------:R-:W-:Y:S06]  /*f5f0*/  BRA `(.L_x_16281) ;  /* 0x0000000800c07947 */ /* 0x000fec0003800000 */
.L_x_16284:
        /* <DEDUP_REMOVED lines=8> */
.L_x_16287:
[----:B------:R-:W2:Y:S02]  /*f680*/  LDG.E.U16 R4, desc[UR36][R4.64] ;  /* 0x0000002404047981 */ /* 0x000ea4000c1e1500 */
[----:B--2---:R-:W-:Y:S01]  /*f690*/  HADD2.F32 R32, -RZ, R4.H0_H0 ;  /* 0x20000004ff207230 */ /* 0x004fe20000004100 */
[----:B------:R-:W-:Y:S06]  /*f6a0*/  BRA `(.L_x_16281) ;  /* 0x0000000800947947 */ /* 0x000fec0003800000 */
.L_x_16286:
[----:B------:R-:W2:Y:S01]  /*f6b0*/  LDG.E.64 R4, desc[UR36][R4.64] ;  /* 0x0000002404047981 */ /* 0x000ea2000c1e1b00 */
[----:B------:R-:W-:Y:S01]  /*f6c0*/  UMOV UR4, 0xf0000000 ;  /* 0xf000000000047882 */ /* 0x000fe20000000000 */
[----:B------:R-:W-:Y:S01]  /*f6d0*/  UMOV UR5, 0x380fffff ;  /* 0x380fffff00057882 */ /* 0x000fe20000000000 */
[----:B--2---:R-:W0:Y:S01]  /*f6e0*/  F2F.F32.F64 R32, R4 ;  /* 0x0000000400207310 */ /* 0x004e220000301000 */
[----:B------:R-:W-:-:S14]  /*f6f0*/  DSETP.GEU.AND P0, PT, |R4|, UR4, PT ;  /* 0x0000000404007e2a */ /* 0x000fdc000bf0e200 */
[----:B0-----:R-:W-:Y:S01]  /*f700*/  @!P0 FMUL R32, R32, 1.175494350822287508e-38 ;  /* 0x0080000020208820 */ /* 0x001fe20000400000 */
[----:B------:R-:W-:Y:S06]  /*f710*/  BRA `(.L_x_16281) ;  /* 0x0000000800787947 */ /* 0x000fec0003800000 */
.L_x_16276:
        /* <DEDUP_REMOVED lines=12> */
.L_x_16290:
[----:B------:R-:W2:Y:S01]  /*f7e0*/  LDG.E.64 R4, desc[UR36][R4.64] ;  /* 0x0000002404047981 */ /* 0x000ea2000c1e1b00 */
[----:B------:R-:W-:Y:S01]  /*f7f0*/  UMOV UR4, 0xf0000000 ;  /* 0xf000000000047882 */ /* 0x000fe20000000000 */
[----:B------:R-:W-:Y:S01]  /*f800*/  UMOV UR5, 0x380fffff ;  /* 0x380fffff00057882 */ /* 0x000fe20000000000 */
[----:B--2---:R-:W0:Y:S01]  /*f810*/  F2F.F32.F64 R32, R4 ;  /* 0x0000000400207310 */ /* 0x004e220000301000 */
[----:B------:R-:W-:-:S14]  /*f820*/  DSETP.GEU.AND P0, PT, |R4|, UR4, PT ;  /* 0x0000000404007e2a */ /* 0x000fdc000bf0e200 */
[----:B0-----:R-:W-:Y:S01]  /*f830*/  @!P0 FMUL R32, R32, 1.175494350822287508e-38 ;  /* 0x0080000020208820 */ /* 0x001fe20000400000 */
[----:B------:R-:W-:Y:S06]  /*f840*/  BRA `(.L_x_16281) ;  /* 0x00000008002c7947 */ /* 0x000fec0003800000 */
.L_x_16289:
        /* <DEDUP_REMOVED lines=25> */
.L_x_16292:
        /* <DEDUP_REMOVED lines=13> */
.L_x_16291:
[----:B------:R-:W2:Y:S02]  /*fab0*/  LDG.E.U16 R4, desc[UR36][R4.64] ;  /* 0x0000002404047981 */ /* 0x000ea4000c1e1500 */
[----:B--2---:R-:W-:Y:S01]  /*fac0*/  IMAD.U32 R32, R4, 0x10000, RZ ;  /* 0x0001000004207824 */ /* 0x004fe200078e00ff */
[----:B------:R-:W-:Y:S06]  /*fad0*/  BRA `(.L_x_16281) ;  /* 0x0000000400887947 */ /* 0x000fec0003800000 */
.L_x_16288:
        /* <DEDUP_REMOVED lines=11> */
.L_x_16295:
        /* <DEDUP_REMOVED lines=20> */
.L_x_16297:
[----:B------:R-:W-:Y:S05]  /*fcd0*/  BSYNC.RECONVERGENT B0 ;  /* 0x0000000000007941 */ /* 0x000fea0003800200 */
.L_x_16296:
[----:B------:R-:W-:Y:S01]  /*fce0*/  IMAD.SHL.U32 R0, R0, 0x100000, RZ ;  /* 0x0010000000007824 */ /* 0x000fe200078e00ff */
[----:B------:R-:W-:-:S04]  /*fcf0*/  LEA R3, R3, 0x3b800000, 0x17 ;  /* 0x3b80000003037811 */ /* 0x000fc800078eb8ff */
[----:B------:R-:W-:Y:S01]  /*fd00*/  LOP3.LUT R32, R3, R0, R7, 0xfe, !PT ;  /* 0x0000000003207212 */ /* 0x000fe200078efe07 */
[----:B------:R-:W-:Y:S06]  /*fd10*/  BRA `(.L_x_16281) ;  /* 0x0000000000f87947 */ /* 0x000fec0003800000 */
.L_x_16294:
        /* <DEDUP_REMOVED lines=20> */
.L_x_16299:
[----:B------:R-:W-:Y:S05]  /*fe60*/  BSYNC.RECONVERGENT B0 ;  /* 0x0000000000007941 */ /* 0x000fea0003800200 */
.L_x_16298:
[----:B------:R-:W-:Y:S01]  /*fe70*/  IMAD.SHL.U32 R0, R0, 0x200000, RZ ;  /* 0x0020000000007824 */ /* 0x000fe200078e00ff */
[----:B------:R-:W-:-:S04]  /*fe80*/  LEA R3, R3, 0x37800000, 0x17 ;  /* 0x3780000003037811 */ /* 0x000fc800078eb8ff */
[----:B------:R-:W-:Y:S01]  /*fe90*/  LOP3.LUT R32, R3, R0, R7, 0xfe, !PT ;  /* 0x0000000003207212 */ /* 0x000fe200078efe07 */
[----:B------:R-:W-:Y:S06]  /*fea0*/  BRA `(.L_x_16281) ;  /* 0x0000000000947947 */ /* 0x000fec0003800000 */
.L_x_16293:
        /* <DEDUP_REMOVED lines=14> */
.L_x_16280:
        /* <DEDUP_REMOVED lines=16> */
.L_x_16302:
[----:B------:R-:W-:Y:S01]  /*10090*/  IMAD.MOV.U32 R32, RZ, RZ, RZ ;  /* 0x000000ffff207224 */ /* 0x000fe200078e00ff */
[----:B------:R-:W-:Y:S06]  /*100a0*/  BRA `(.L_x_16281) ;  /* 0x0000000000147947 */ /* 0x000fec0003800000 */
.L_x_16301:
[----:B------:R-:W2:Y:S02]  /*100b0*/  LDG.E.64 R4, desc[UR36][R4.64] ;  /* 0x0000002404047981 */ /* 0x000ea4000c1e1b00 */
[----:B--2---:R0:W1:Y:S01]  /*100c0*/  I2F.U64 R32, R4 ;  /* 0x0000000400207312 */ /* 0x0040620000301000 */
[----:B------:R-:W-:Y:S05]  /*100d0*/  BRA `(.L_x_16281) ;  /* 0x0000000000087947 */ /* 0x000fea0003800000 */
.L_x_16300:
[----:B------:R-:W2:Y:S02]  /*100e0*/  LDG.E R4, desc[UR36][R4.64] ;  /* 0x0000002404047981 */ /* 0x000ea4000c1e1900 */
[----:B--2---:R-:W-:-:S07]  /*100f0*/  I2FP.F32.U32 R32, R4 ;  /* 0x0000000400207245 */ /* 0x004fce0000201000 */
.L_x_16281:
[----:B------:R-:W-:Y:S05]  /*10100*/  BSYNC.RECONVERGENT B6 ;  /* 0x0000000000067941 */ /* 0x000fea0003800200 */
.L_x_16275:
        /* <DEDUP_REMOVED lines=20> */
.L_x_16307:
[----:B------:R-:W2:Y:S02]  /*10250*/  LDG.E.U8 R4, desc[UR36][R4.64] ;  /* 0x0000002404047981 */ /* 0x000ea4000c1e1100 */
[----:B--2---:R-:W-:Y:S01]  /*10260*/  I2FP.F32.U32 R35, R4 ;  /* 0x0000000400237245 */ /* 0x004fe20000201000 */
[----:B------:R-:W-:Y:S06]  /*10270*/  BRA `(.L_x_16309) ;  /* 0x0000000c00247947 */ /* 0x000fec0003800000 */
.L_x_16306:
        /* <DEDUP_REMOVED lines=9> */
.L_x_16311:
[----:B------:R-:W2:Y:S02]  /*10310*/  LDG.E R4, desc[UR36][R4.64] ;  /* 0x0000002404047981 */ /* 0x000ea4000c1e1900 */
[----:B--2---:R-:W-:Y:S01]  /*10320*/  I2FP.F32.S32 R35, R4 ;  /* 0x0000000400237245 */ /* 0x004fe20000201400 */
[----:B------:R-:W-:Y:S06]  /*10330*/  BRA `(.L_x_16309) ;  /* 0x0000000800f47947 */ /* 0x000fec0003800000 */
.L_x_16310:
[----:B------:R-:W2:Y:S02]  /*10340*/  LDG.E.U16 R4, desc[UR36][R4.64] ;  /* 0x0000002404047981 */ /* 0x000ea4000c1e1500 */
[----:B--2---:R0:W2:Y:S01]  /*10350*/  I2F.S16 R35, R4 ;  /* 0x0000000400237306 */ /* 0x0040a20000101400 */
[----:B------:R-:W-:Y:S05]  /*10360*/  BRA `(.L_x_16309) ;  /* 0x0000000800e87947 */ /* 0x000fea0003800000 */
.L_x_16305:
        /* <DEDUP_REMOVED lines=8> */
.L_x_16313:
[----:B------:R-:W2:Y:S02]  /*103f0*/  LDG.E.U16 R4, desc[UR36][R4.64] ;  /* 0x0000002404047981 */ /* 0x000ea4000c1e1500 */
[----:B--2---:R-:W-:Y:S01]  /*10400*/  HADD2.F32 R35, -RZ, R4.H0_H0 ;  /* 0x20000004ff237230 */ /* 0x004fe20000004100 */
[----:B------:R-:W-:Y:S06]  /*10410*/  BRA `(.L_x_16309) ;  /* 0x0000000800bc7947 */ /* 0x000fec0003800000 */
.L_x_16312:
        /* <DEDUP_REMOVED lines=8> */
.L_x_16315:
[----:B------:R-:W2:Y:S02]  /*104a0*/  LDG.E.U16 R4, desc[UR36][R4.64] ;  /* 0x0000002404047981 */ /* 0x000ea4000c1e1500 */
[----:B--2---:R-:W-:Y:S01]  /*104b0*/  HADD2.F32 R35, -RZ, R4.H0_H0 ;  /* 0x20000004ff237230 */ /* 0x004fe20000004100 */
[----:B------:R-:W-:Y:S06]  /*104c0*/  BRA `(.L_x_16309) ;  /* 0x0000000800907947 */ /* 0x000fec0003800000 */
.L_x_16314:
[----:B------:R-:W2:Y:S01]  /*104d0*/  LDG.E.64 R4, desc[UR36][R4.64] ;  /* 0x0000002404047981 */ /* 0x000ea2000c1e1b00 */
[----:B------:R-:W-:Y:S01]  /*104e0*/  UMOV UR4, 0xf0000000 ;  /* 0xf000000000047882 */ /* 0x000fe20000000000 */
[----:B------:R-:W-:Y:S01]  /*104f0*/  UMOV UR5, 0x380fffff ;  /* 0x380fffff00057882 */ /* 0x000fe20000000000 */
[----:B--2---:R-:W0:Y:S01]  /*10500*/  F2F.F32.F64 R35, R4 ;  /* 0x0000000400237310 */ /* 0x004e220000301000 */
[----:B------:R-:W-:-:S14]  /*10510*/  DSETP.GEU.AND P0, PT, |R4|, UR4, PT ;  /* 0x0000000404007e2a */ /* 0x000fdc000bf0e200 */
[----:B0-----:R-:W-:Y:S01]  /*10520*/  @!P0 FMUL R35, R35, 1.175494350822287508e-38 ;  /* 0x0080000023238820 */ /* 0x001fe20000400000 */
[----:B------:R-:W-:Y:S06]  /*10530*/  BRA `(.L_x_16309) ;  /* 0x0000000800747947 */ /* 0x000fec0003800000 */
.L_x_16304:
        /* <DEDUP_REMOVED lines=12> */
.L_x_16318:
[----:B------:R-:W2:Y:S01]  /*10600*/  LDG.E.64 R4, desc[UR36][R4.64] ;  /* 0x0000002404047981 */ /* 0x000ea2000c1e1b00 */
[----:B------:R-:W-:Y:S01]  /*10610*/  UMOV UR4, 0xf0000000 ;  /* 0xf000000000047882 */ /* 0x000fe20000000000 */
[----:B------:R-:W-:Y:S01]  /*10620*/  UMOV UR5, 0x380fffff ;  /* 0x380fffff00057882 */ /* 0x000fe20000000000 */
[----:B--2---:R-:W0:Y:S01]  /*10630*/  F2F.F32.F64 R35, R4 ;  /* 0x0000000400237310 */ /* 0x004e220000301000 */
[----:B------:R-:W-:-:S14]  /*10640*/  DSETP.GEU.AND P0, PT, |R4|, UR4, PT ;  /* 0x0000000404007e2a */ /* 0x000fdc000bf0e200 */
[----:B0-----:R-:W-:Y:S01]  /*10650*/  @!P0 FMUL R35, R35, 1.175494350822287508e-38 ;  /* 0x0080000023238820 */ /* 0x001fe20000400000 */
[----:B------:R-:W-:Y:S06]  /*10660*/  BRA `(.L_x_16309) ;  /* 0x0000000800287947 */ /* 0x000fec0003800000 */
.L_x_16317:
        /* <DEDUP_REMOVED lines=25> */
.L_x_16320:
        /* <DEDUP_REMOVED lines=12> */
.L_x_16319:
[----:B------:R-:W2:Y:S02]  /*108c0*/  LDG.E.U16 R4, desc[UR36][R4.64] ;  /* 0x0000002404047981 */ /* 0x000ea4000c1e1500 */
[----:B--2---:R-:W-:Y:S01]  /*108d0*/  IMAD.U32 R35, R4, 0x10000, RZ ;  /* 0x0001000004237824 */ /* 0x004fe200078e00ff */
[----:B------:R-:W-:Y:S06]  /*108e0*/  BRA `(.L_x_16309) ;  /* 0x0000000400887947 */ /* 0x000fec0003800000 */
.L_x_16316:
        /* <DEDUP_REMOVED lines=11> */
.L_x_16323:
        /* <DEDUP_REMOVED lines=20> */
.L_x_16325:
[----:B------:R-:W-:Y:S05]  /*10ae0*/  BSYNC.RECONVERGENT B0 ;  /* 0x0000000000007941 */ /* 0x000fea0003800200 */
.L_x_16324:
[----:B------:R-:W-:Y:S01]  /*10af0*/  IMAD.SHL.U32 R0, R0, 0x100000, RZ ;  /* 0x0010000000007824 */ /* 0x000fe200078e00ff */
[----:B------:R-:W-:-:S04]  /*10b00*/  LEA R3, R3, 0x3b800000, 0x17 ;  /* 0x3b80000003037811 */ /* 0x000fc800078eb8ff */
[----:B------:R-:W-:Y:S01]  /*10b10*/  LOP3.LUT R35, R3, R0, R35, 0xfe, !PT ;  /* 0x0000000003237212 */ /* 0x000fe200078efe23 */
[----:B------:R-:W-:Y:S06]  /*10b20*/  BRA `(.L_x_16309) ;  /* 0x0000000000f87947 */ /* 0x000fec0003800000 */
.L_x_16322:
        /* <DEDUP_REMOVED lines=20> */
.L_x_16327:
[----:B------:R-:W-:Y:S05]  /*10c70*/  BSYNC.RECONVERGENT B0 ;  /* 0x0000000000007941 */ /* 0x000fea0003800200 */
.L_x_16326:
[----:B------:R-:W-:Y:S01]  /*10c80*/  IMAD.SHL.U32 R0, R0, 0x200000, RZ ;  /* 0x0020000000007824 */ /* 0x000fe200078e00ff */
[----:B------:R-:W-:-:S04]  /*10c90*/  LEA R3, R3, 0x37800000, 0x17 ;  /* 0x3780000003037811 */ /* 0x000fc800078eb8ff */
[----:B------:R-:W-:Y:S01]  /*10ca0*/  LOP3.LUT R35, R3, R0, R35, 0xfe, !PT ;  /* 0x0000000003237212 */ /* 0x000fe200078efe23 */
[----:B------:R-:W-:Y:S06]  /*10cb0*/  BRA `(.L_x_16309) ;  /* 0x0000000000947947 */ /* 0x000fec0003800000 */
.L_x_16321:
        /* <DEDUP_REMOVED lines=14> */
.L_x_16308:
        /* <DEDUP_REMOVED lines=16> */
.L_x_16330:
[----:B------:R-:W-:Y:S01]  /*10ea0*/  IMAD.MOV.U32 R35, RZ, RZ, RZ ;  /* 0x000000ffff237224 */ /* 0x000fe200078e00ff */
[----:B------:R-:W-:Y:S06]  /*10eb0*/  BRA `(.L_x_16309) ;  /* 0x0000000000147947 */ /* 0x000fec0003800000 */
.L_x_16329:
[----:B------:R-:W2:Y:S02]  /*10ec0*/  LDG.E.64 R4, desc[UR36][R4.64] ;  /* 0x0000002404047981 */ /* 0x000ea4000c1e1b00 */
[----:B--2---:R0:W2:Y:S01]  /*10ed0*/  I2F.U64 R35, R4 ;  /* 0x0000000400237312 */ /* 0x0040a20000301000 */
[----:B------:R-:W-:Y:S05]  /*10ee0*/  BRA `(.L_x_16309) ;  /* 0x0000000000087947 */ /* 0x000fea0003800000 */
.L_x_16328:
[----:B------:R-:W2:Y:S02]  /*10ef0*/  LDG.E R4, desc[UR36][R4.64] ;  /* 0x0000002404047981 */ /* 0x000ea4000c1e1900 */
[----:B--2---:R-:W-:-:S07]  /*10f00*/  I2FP.F32.U32 R35, R4 ;  /* 0x0000000400237245 */ /* 0x004fce0000201000 */
.L_x_16309:
[----:B------:R-:W-:Y:S05]  /*10f10*/  BSYNC.RECONVERGENT B6 ;  /* 0x0000000000067941 */ /* 0x000fea0003800200 */
.L_x_16303:
        /* <DEDUP_REMOVED lines=20> */
.L_x_16335:
[----:B------:R-:W2:Y:S02]  /*11060*/  LDG.E.U8 R4, desc[UR36][R4.64] ;  /* 0x0000002404047981 */ /* 0x000ea4000c1e1100 */
[----:B--2---:R-:W-:Y:S01]  /*11070*/  I2FP.F32.U32 R37, R4 ;  /* 0x0000000400257245 */ /* 0x004fe20000201000 */
[----:B------:R-:W-:Y:S06]  /*11080*/  BRA `(.L_x_16337) ;  /* 0x0000000c00247947 */ /* 0x000fec0003800000 */
.L_x_16334:
        /* <DEDUP_REMOVED lines=9> */
.L_x_16339:
[----:B------:R-:W2:Y:S02]  /*11120*/  LDG.E R4, desc[UR36][R4.64] ;  /* 0x0000002404047981 */ /* 0x000ea4000c1e1900 */
[----:B--2---:R-:W-:Y:S01]  /*11130*/  I2FP.F32.S32 R37, R4 ;  /* 0x0000000400257245 */ /* 0x004fe20000201400 */
[----:B------:R-:W-:Y:S06]  /*11140*/  BRA `(.L_x_16337) ;  /* 0x0000000800f47947 */ /* 0x000fec0003800000 */
.L_x_16338:
[----:B------:R-:W2:Y:S02]  /*11150*/  LDG.E.U16 R4, desc[UR36][R4.64] ;  /* 0x0000002404047981 */ /* 0x000ea4000c1e1500 */
[----:B--2---:R0:W1:Y:S01]  /*11160*/  I2F.S16 R37, R4 ;  /* 0x0000000400257306 */ /* 0x0040620000101400 */
[----:B------:R-:W-:Y:S05]  /*11170*/  BRA `(.L_x_16337) ;  /* 0x0000000800e87947 */ /* 0x000fea0003800000 */
.L_x_16333:
        /* <DEDUP_REMOVED lines=8> */
.L_x_16341:
[----:B------:R-:W2:Y:S02]  /*11200*/  LDG.E.U16 R4, desc[UR36][R4.64] ;  /* 0x0000002404047981 */ /* 0x000ea4000c1e1500 */
[----:B--2---:R-:W-:Y:S01]  /*11210*/  HADD2.F32 R37, -RZ, R4.H0_H0 ;  /* 0x20000004ff257230 */ /* 0x004fe20000004100 */
[----:B------:R-:W-:Y:S06]  /*11220*/  BRA `(.L_x_16337) ;  /* 0x0000000800bc7947 */ /* 0x000fec0003800000 */
.L_x_16340:
        /* <DEDUP_REMOVED lines=8> */
.L_x_16343:
[----:B------:R-:W2:Y:S02]  /*112b0*/  LDG.E.U16 R4, desc[UR36][R4.64] ;  /* 0x0000002404047981 */ /* 0x000ea4000c1e1500 */
[----:B--2---:R-:W-:Y:S01]  /*112c0*/  HADD2.F32 R37, -RZ, R4.H0_H0 ;  /* 0x20000004ff257230 */ /* 0x004fe20000004100 */
[----:B------:R-:W-:Y:S06]  /*112d0*/  BRA `(.L_x_16337) ;  /* 0x0000000800907947 */ /* 0x000fec0003800000 */
.L_x_16342:
[----:B------:R-:W2:Y:S01]  /*112e0*/  LDG.E.64 R4, desc[UR36][R4.64] ;  /* 0x0000002404047981 */ /* 0x000ea2000c1e1b00 */
[----:B------:R-:W-:Y:S01]  /*112f0*/  UMOV UR4, 0xf0000000 ;  /* 0xf000000000047882 */ /* 0x000fe20000000000 */
[----:B------:R-:W-:Y:S01]  /*11300*/  UMOV UR5, 0x380fffff ;  /* 0x380fffff00057882 */ /* 0x000fe20000000000 */
[----:B--2---:R-:W0:Y:S01]  /*11310*/  F2F.F32.F64 R37, R4 ;  /* 0x0000000400257310 */ /* 0x004e220000301000 */
[----:B------:R-:W-:-:S14]  /*11320*/  DSETP.GEU.AND P0, PT, |R4|, UR4, PT ;  /* 0x0000000404007e2a */ /* 0x000fdc000bf0e200 */
[----:B0-----:R-:W-:Y:S01]  /*11330*/  @!P0 FMUL R37, R37, 1.175494350822287508e-38 ;  /* 0x0080000025258820 */ /* 0x001fe20000400000 */
[----:B------:R-:W-:Y:S06]  /*11340*/  BRA `(.L_x_16337) ;  /* 0x0000000800747947 */ /* 0x000fec0003800000 */
.L_x_16332:
        /* <DEDUP_REMOVED lines=12> */
.L_x_16346:
[----:B------:R-:W2:Y:S01]  /*11410*/  LDG.E.64 R4, desc[UR36][R4.64] ;  /* 0x0000002404047981 */ /* 0x000ea2000c1e1b00 */
[----:B------:R-:W-:Y:S01]  /*11420*/  UMOV UR4, 0xf0000000 ;  /* 0xf000000000047882 */ /* 0x000fe20000000000 */
[----:B------:R-:W-:Y:S01]  /*11430*/  UMOV UR5, 0x380fffff ;  /* 0x380fffff00057882 */ /* 0x000fe20000000000 */
[----:B--2---:R-:W0:Y:S01]  /*11440*/  F2F.F32.F64 R37, R4 ;  /* 0x0000000400257310 */ /* 0x004e220000301000 */
[----:B------:R-:W-:-:S14]  /*11450*/  DSETP.GEU.AND P0, PT, |R4|, UR4, PT ;  /* 0x0000000404007e2a */ /* 0x000fdc000bf0e200 */
[----:B0-----:R-:W-:Y:S01]  /*11460*/  @!P0 FMUL R37, R37, 1.175494350822287508e-38 ;  /* 0x0080000025258820 */ /* 0x001fe20000400000 */
[----:B------:R-:W-:Y:S06]  /*11470*/  BRA `(.L_x_16337) ;  /* 0x0000000800287947 */ /* 0x000fec0003800000 */
.L_x_16345:
        /* <DEDUP_REMOVED lines=25> */
.L_x_16348:
        /* <DEDUP_REMOVED lines=12> */
.L_x_16347:
[----:B------:R-:W2:Y:S02]  /*116d0*/  LDG.E.U16 R4, desc[UR36][R4.64] ;  /* 0x0000002404047981 */ /* 0x000ea4000c1e1500 */
[----:B--2---:R-:W-:Y:S01]  /*116e0*/  IMAD.U32 R37, R4, 0x10000, RZ ;  /* 0x0001000004257824 */ /* 0x004fe200078e00ff */
[----:B------:R-:W-:Y:S06]  /*116f0*/  BRA `(.L_x_16337) ;  /* 0x0000000400887947 */ /* 0x000fec0003800000 */
.L_x_16344:
        /* <DEDUP_REMOVED lines=11> */
.L_x_16351:
        /* <DEDUP_REMOVED lines=20> */
.L_x_16353:
[----:B------:R-:W-:Y:S05]  /*118f0*/  BSYNC.RECONVERGENT B0 ;  /* 0x0000000000007941 */ /* 0x000fea0003800200 */
.L_x_16352:
[----:B------:R-:W-:Y:S01]  /*11900*/  IMAD.SHL.U32 R0, R0, 0x100000, RZ ;  /* 0x0010000000007824 */ /* 0x000fe200078e00ff */
[----:B------:R-:W-:-:S04]  /*11910*/  LEA R3, R3, 0x3b800000, 0x17 ;  /* 0x3b80000003037811 */ /* 0x000fc800078eb8ff */
[----:B------:R-:W-:Y:S01]  /*11920*/  LOP3.LUT R37, R3, R0, R37, 0xfe, !PT ;  /* 0x0000000003257212 */ /* 0x000fe200078efe25 */
[----:B------:R-:W-:Y:S06]  /*11930*/  BRA `(.L_x_16337) ;  /* 0x0000000000f87947 */ /* 0x000fec0003800000 */
.L_x_16350:
        /* <DEDUP_REMOVED lines=20> */
.L_x_16355:
[----:B------:R-:W-:Y:S05]  /*11a80*/  BSYNC.RECONVERGENT B0 ;  /* 0x0000000000007941 */ /* 0x000fea0003800200 */
.L_x_16354:
[----:B------:R-:W-:Y:S01]  /*11a90*/  IMAD.SHL.U32 R0, R0, 0x200000, RZ ;  /* 0x0020000000007824 */ /* 0x000fe200078e00ff */
[----:B------:R-:W-:-:S04]  /*11aa0*/  LEA R3, R3, 0x37800000, 0x17 ;  /* 0x3780000003037811 */ /* 0x000fc800078eb8ff */
[----:B------:R-:W-:Y:S01]  /*11ab0*/  LOP3.LUT R37, R3, R0, R37, 0xfe, !PT ;  /* 0x0000000003257212 */ /* 0x000fe200078efe25 */
[----:B------:R-:W-:Y:S06]  /*11ac0*/  BRA `(.L_x_16337) ;  /* 0x0000000000947947 */ /* 0x000fec0003800000 */
.L_x_16349:
        /* <DEDUP_REMOVED lines=14> */
.L_x_16336:
        /* <DEDUP_REMOVED lines=16> */
.L_x_16358:
[----:B------:R-:W-:Y:S01]  /*11cb0*/  IMAD.MOV.U32 R37, RZ, RZ, RZ ;  /* 0x000000ffff257224 */ /* 0x000fe200078e00ff */
[----:B------:R-:W-:Y:S06]  /*11cc0*/  BRA `(.L_x_16337) ;  /* 0x0000000000147947 */ /* 0x000fec0003800000 */
.L_x_16357:
[----:B------:R-:W2:Y:S02]  /*11cd0*/  LDG.E.64 R4, desc[UR36][R4.64] ;  /* 0x0000002404047981 */ /* 0x000ea4000c1e1b00 */
[----:B--2---:R0:W1:Y:S01]  /*11ce0*/  I2F.U64 R37, R4 ;  /* 0x0000000400257312 */ /* 0x0040620000301000 */
[----:B------:R-:W-:Y:S05]  /*11cf0*/  BRA `(.L_x_16337) ;  /* 0x0000000000087947 */ /* 0x000fea0003800000 */
.L_x_16356:
[----:B------:R-:W2:Y:S02]  /*11d00*/  LDG.E R4, desc[UR36][R4.64] ;  /* 0x0000002404047981 */ /* 0x000ea4000c1e1900 */
[----:B--2---:R-:W-:-:S07]  /*11d10*/  I2FP.F32.U32 R37, R4 ;  /* 0x0000000400257245 */ /* 0x004fce0000201000 */
.L_x_16337:
[----:B------:R-:W-:Y:S05]  /*11d20*/  BSYNC.RECONVERGENT B6 ;  /* 0x0000000000067941 */ /* 0x000fea0003800200 */
.L_x_16331:
        /* <DEDUP_REMOVED lines=20> */
.L_x_16363:
[----:B------:R-:W2:Y:S02]  /*11e70*/  LDG.E.U8 R4, desc[UR36][R4.64] ;  /* 0x0000002404047981 */ /* 0x000ea4000c1e1100 */
[----:B--2---:R-:W-:Y:S01]  /*11e80*/  I2FP.F32.U32 R36, R4 ;  /* 0x0000000400247245 */ /* 0x004fe20000201000 */
[----:B------:R-:W-:Y:S06]  /*11e90*/  BRA `(.L_x_16365) ;  /* 0x0000000c00287947 */ /* 0x000fec0003800000 */
.L_x_16362:
        /* <DEDUP_REMOVED lines=9> */
.L_x_16367:
[----:B------:R-:W2:Y:S02]  /*11f30*/  LDG.E R4, desc[UR36][R4.64] ;  /* 0x0000002404047981 */ /* 0x000ea4000c1e1900 */
[----:B--2---:R-:W-:Y:S01]  /*11f40*/  I2FP.F32.S32 R36, R4 ;  /* 0x0000000400247245 */ /* 0x004fe20000201400 */
[----:B------:R-:W-:Y:S06]  /*11f50*/  BRA `(.L_x_16365) ;  /* 0x0000000800f87947 */ /* 0x000fec0003800000 */
.L_x_16366:
[----:B------:R-:W2:Y:S02]  /*11f60*/  LDG.E.U16 R4, desc[UR36][R4.64] ;  /* 0x0000002404047981 */ /* 0x000ea4000c1e1500 */
[----:B--2---:R0:W2:Y:S01]  /*11f70*/  I2F.S16 R36, R4 ;  /* 0x0000000400247306 */ /* 0x0040a20000101400 */
[----:B------:R-:W-:Y:S05]  /*11f80*/  BRA `(.L_x_16365) ;  /* 0x0000000800ec7947 */ /* 0x000fea0003800000 */
.L_x_16361:
        /* <DEDUP_REMOVED lines=8> */
.L_x_16369:
[----:B------:R-:W2:Y:S02]  /*12010*/  LDG.E.U16 R4, desc[UR36][R4.64] ;  /* 0x0000002404047981 */ /* 0x000ea4000c1e1500 */
[----:B--2---:R-:W-:Y:S01]  /*12020*/  HADD2.F32 R36, -RZ, R4.H0_H0 ;  /* 0x20000004ff247230 */ /* 0x004fe20000004100 */
[----:B------:R-:W-:Y:S06]  /*12030*/  BRA `(.L_x_16365) ;  /* 0x0000000800c07947 */ /* 0x000fec0003800000 */
.L_x_16368:
        /* <DEDUP_REMOVED lines=8> */
.L_x_16371:
[----:B------:R-:W2:Y:S02]  /*120c0*/  LDG.E.U16 R4, desc[UR36][R4.64] ;  /* 0x0000002404047981 */ /* 0x000ea4000c1e1500 */
[----:B--2---:R-:W-:Y:S01]  /*120d0*/  HADD2.F32 R36, -RZ, R4.H0_H0 ;  /* 0x20000004ff247230 */ /* 0x004fe20000004100 */
[----:B------:R-:W-:Y:S06]  /*120e0*/  BRA `(.L_x_16365) ;  /* 0x0000000800947947 */ /* 0x000fec0003800000 */
.L_x_16370:
[----:B------:R-:W2:Y:S01]  /*120f0*/  LDG.E.64 R4, desc[UR36][R4.64] ;  /* 0x0000002404047981 */ /* 0x000ea2000c1e1b00 */
[----:B------:R-:W-:Y:S01]  /*12100*/  UMOV UR4, 0xf0000000 ;  /* 0xf000000000047882 */ /* 0x000fe20000000000 */
[----:B------:R-:W-:Y:S01]  /*12110*/  UMOV UR5, 0x380fffff ;  /* 0x380fffff00057882 */ /* 0x000fe20000000000 */
[----:B--2---:R-:W0:Y:S01]  /*12120*/  F2F.F32.F64 R36, R4 ;  /* 0x0000000400247310 */ /* 0x004e220000301000 */
[----:B------:R-:W-:-:S14]  /*12130*/  DSETP.GEU.AND P0, PT, |R4|, UR4, PT ;  /* 0x0000000404007e2a */ /* 0x000fdc000bf0e200 */
[----:B0-----:R-:W-:Y:S01]  /*12140*/  @!P0 FMUL R36, R36, 1.175494350822287508e-38 ;  /* 0x0080000024248820 */ /* 0x001fe20000400000 */
[----:B------:R-:W-:Y:S06]  /*12150*/  BRA `(.L_x_16365) ;  /* 0x0000000800787947 */ /* 0x000fec0003800000 */
.L_x_16360:
        /* <DEDUP_REMOVED lines=12> */
.L_x_16374:
[----:B------:R-:W2:Y:S01]  /*12220*/  LDG.E.64 R4, desc[UR36][R4.64] ;  /* 0x0000002404047981 */ /* 0x000ea2000c1e1b00 */
[----:B------:R-:W-:Y:S01]  /*12230*/  UMOV UR4, 0xf0000000 ;  /* 0xf000000000047882 */ /* 0x000fe20000000000 */
[----:B------:R-:W-:Y:S01]  /*12240*/  UMOV UR5, 0x380fffff ;  /* 0x380fffff00057882 */ /* 0x000fe20000000000 */
[----:B--2---:R-:W0:Y:S01]  /*12250*/  F2F.F32.F64 R36, R4 ;  /* 0x0000000400247310 */ /* 0x004e220000301000 */
[----:B------:R-:W-:-:S14]  /*12260*/  DSETP.GEU.AND P0, PT, |R4|, UR4, PT ;  /* 0x0000000404007e2a */ /* 0x000fdc000bf0e200 */
[----:B0-----:R-:W-:Y:S01]  /*12270*/  @!P0 FMUL R36, R36, 1.175494350822287508e-38 ;  /* 0x0080000024248820 */ /* 0x001fe20000400000 */
[----:B------:R-:W-:Y:S06]  /*12280*/  BRA `(.L_x_16365) ;  /* 0x00000008002c7947 */ /* 0x000fec0003800000 */
.L_x_16373:
        /* <DEDUP_REMOVED lines=25> */
.L_x_16376:
        /* <DEDUP_REMOVED lines=13> */
.L_x_16375:
[----:B------:R-:W2:Y:S02]  /*124f0*/  LDG.E.U16 R4, desc[UR36][R4.64] ;  /* 0x0000002404047981 */ /* 0x000ea4000c1e1500 */
[----:B--2---:R-:W-:Y:S01]  /*12500*/  IMAD.U32 R36, R4, 0x10000, RZ ;  /* 0x0001000004247824 */ /* 0x004fe200078e00ff */
[----:B------:R-:W-:Y:S06]  /*12510*/  BRA `(.L_x_16365) ;  /* 0x0000000400887947 */ /* 0x000fec0003800000 */
.L_x_16372:
        /* <DEDUP_REMOVED lines=11> */
.L_x_16379:
        /* <DEDUP_REMOVED lines=20> */
.L_x_16381:
[----:B------:R-:W-:Y:S05]  /*12710*/  BSYNC.RECONVERGENT B0 ;  /* 0x0000000000007941 */ /* 0x000fea0003800200 */
.L_x_16380:
[----:B------:R-:W-:Y:S01]  /*12720*/  IMAD.SHL.U32 R0, R0, 0x100000, RZ ;  /* 0x0010000000007824 */ /* 0x000fe200078e00ff */
[----:B------:R-:W-:-:S04]  /*12730*/  LEA R3, R3, 0x3b800000, 0x17 ;  /* 0x3b80000003037811 */ /* 0x000fc800078eb8ff */
[----:B------:R-:W-:Y:S01]  /*12740*/  LOP3.LUT R36, R3, R0, R7, 0xfe, !PT ;  /* 0x0000000003247212 */ /* 0x000fe200078efe07 */
[----:B------:R-:W-:Y:S06]  /*12750*/  BRA `(.L_x_16365) ;  /* 0x0000000000f87947 */ /* 0x000fec0003800000 */
.L_x_16378:
        /* <DEDUP_REMOVED lines=20> */
.L_x_16383:
[----:B------:R-:W-:Y:S05]  /*128a0*/  BSYNC.RECONVERGENT B0 ;  /* 0x0000000000007941 */ /* 0x000fea0003800200 */
.L_x_16382:
[----:B------:R-:W-:Y:S01]  /*128b0*/  IMAD.SHL.U32 R0, R0, 0x200000, RZ ;  /* 0x0020000000007824 */ /* 0x000fe200078e00ff */
[----:B------:R-:W-:-:S04]  /*128c0*/  LEA R3, R3, 0x37800000, 0x17 ;  /* 0x3780000003037811 */ /* 0x000fc800078eb8ff */
[----:B------:R-:W-:Y:S01]  /*128d0*/  LOP3.LUT R36, R3, R0, R7, 0xfe, !PT ;  /* 0x0000000003247212 */ /* 0x000fe200078efe07 */
[----:B------:R-:W-:Y:S06]  /*128e0*/  BRA `(.L_x_16365) ;  /* 0x0000000000947947 */ /* 0x000fec0003800000 */
.L_x_16377:
        /* <DEDUP_REMOVED lines=14> */
.L_x_16364:
        /* <DEDUP_REMOVED lines=16> */
.L_x_16386:
[----:B------:R-:W-:Y:S01]  /*12ad0*/  IMAD.MOV.U32 R36, RZ, RZ, RZ ;  /* 0x000000ffff247224 */ /* 0x000fe200078e00ff */
[----:B------:R-:W-:Y:S06]  /*12ae0*/  BRA `(.L_x_16365) ;  /* 0x0000000000147947 */ /* 0x000fec0003800000 */
.L_x_16385:
[----:B------:R-:W2:Y:S02]  /*12af0*/  LDG.E.64 R4, desc[UR36][R4.64] ;  /* 0x0000002404047981 */ /* 0x000ea4000c1e1b00 */
[----:B--2---:R0:W2:Y:S01]  /*12b00*/  I2F.U64 R36, R4 ;  /* 0x0000000400247312 */ /* 0x0040a20000301000 */
[----:B------:R-:W-:Y:S05]  /*12b10*/  BRA `(.L_x_16365) ;  /* 0x0000000000087947 */ /* 0x000fea0003800000 */
.L_x_16384:
[----:B------:R-:W2:Y:S02]  /*12b20*/  LDG.E R4, desc[UR36][R4.64] ;  /* 0x0000002404047981 */ /* 0x000ea4000c1e1900 */
[----:B--2---:R-:W-:-:S07]  /*12b30*/  I2FP.F32.U32 R36, R4 ;  /* 0x0000000400247245 */ /* 0x004fce0000201000 */
.L_x_16365:
[----:B------:R-:W-:Y:S05]  /*12b40*/  BSYNC.RECONVERGENT B6 ;  /* 0x0000000000067941 */ /* 0x000fea0003800200 */
.L_x_16359:
        /* <DEDUP_REMOVED lines=20> */
.L_x_16391:
[----:B------:R-:W2:Y:S02]  /*12c90*/  LDG.E.U8 R4, desc[UR36][R4.64] ;  /* 0x0000002404047981 */ /* 0x000ea4000c1e1100 */
[----:B--2---:R-:W-:Y:S01]  /*12ca0*/  I2FP.F32.U32 R41, R4 ;  /* 0x0000000400297245 */ /* 0x004fe20000201000 */
[----:B------:R-:W-:Y:S06]  /*12cb0*/  BRA `(.L_x_16393) ;  /* 0x0000000c00247947 */ /* 0x000fec0003800000 */
.L_x_16390:
        /* <DEDUP_REMOVED lines=9> */
.L_x_16395:
[----:B------:R-:W2:Y:S02]  /*12d50*/  LDG.E R4, desc[UR36][R4.64] ;  /* 0x0000002404047981 */ /* 0x000ea4000c1e1900 */
[----:B--2---:R-:W-:Y:S01]  /*12d60*/  I2FP.F32.S32 R41, R4 ;  /* 0x0000000400297245 */ /* 0x004fe20000201400 */
[----:B------:R-:W-:Y:S06]  /*12d70*/  BRA `(.L_x_16393) ;  /* 0x0000000800f47947 */ /* 0x000fec0003800000 */
.L_x_16394:
[----:B------:R-:W2:Y:S02]  /*12d80*/  LDG.E.U16 R4, desc[UR36][R4.64] ;  /* 0x0000002404047981 */ /* 0x000ea4000c1e1500 */
[----:B--2---:R2:W0:Y:S01]  /*12d90*/  I2F.S16 R41, R4 ;  /* 0x0000000400297306 */ /* 0x0044220000101400 */
[----:B------:R-:W-:Y:S05]  /*12da0*/  BRA `(.L_x_16393) ;  /* 0x0000000800e87947 */ /* 0x000fea0003800000 */
.L_x_16389:
        /* <DEDUP_REMOVED lines=8> */
.L_x_16397:
[----:B------:R-:W2:Y:S02]  /*12e30*/  LDG.E.U16 R4, desc[UR36][R4.64] ;  /* 0x0000002404047981 */ /* 0x000ea4000c1e1500 */
[----:B--2---:R-:W-:Y:S01]  /*12e40*/  HADD2.F32 R41, -RZ, R4.H0_H0 ;  /* 0x20000004ff297230 */ /* 0x004fe20000004100 */
[----:B------:R-:W-:Y:S06]  /*12e50*/  BRA `(.L_x_16393) ;  /* 0x0000000800bc7947 */ /* 0x000fec0003800000 */
.L_x_16396:
        /* <DEDUP_REMOVED lines=8> */
.L_x_16399:
[----:B------:R-:W2:Y:S02]  /*12ee0*/  LDG.E.U16 R4, desc[UR36][R4.64] ;  /* 0x0000002404047981 */ /* 0x000ea4000c1e1500 */
[----:B--2---:R-:W-:Y:S01]  /*12ef0*/  HADD2.F32 R41, -RZ, R4.H0_H0 ;  /* 0x20000004ff297230 */ /* 0x004fe20000004100 */
[----:B------:R-:W-:Y:S06]  /*12f00*/  BRA `(.L_x_16393) ;  /* 0x0000000800907947 */ /* 0x000fec0003800000 */
.L_x_16398:
[----:B------:R-:W2:Y:S01]  /*12f10*/  LDG.E.64 R4, desc[UR36][R4.64] ;  /* 0x0000002404047981 */ /* 0x000ea2000c1e1b00 */
[----:B------:R-:W-:Y:S01]  /*12f20*/  UMOV UR4, 0xf0000000 ;  /* 0xf000000000047882 */ /* 0x000fe20000000000 */
[----:B------:R-:W-:Y:S01]  /*12f30*/  UMOV UR5, 0x380fffff ;  /* 0x380fffff00057882 */ /* 0x000fe20000000000 */
[----:B--2---:R-:W0:Y:S01]  /*12f40*/  F2F.F32.F64 R41, R4 ;  /* 0x0000000400297310 */ /* 0x004e220000301000 */
[----:B------:R-:W-:-:S14]  /*12f50*/  DSETP.GEU.AND P0, PT, |R4|, UR4, PT ;  /* 0x0000000404007e2a */ /* 0x000fdc000bf0e200 */
[----:B0-----:R-:W-:Y:S01]  /*12f60*/  @!P0 FMUL R41, R41, 1.175494350822287508e-38 ;  /* 0x0080000029298820 */ /* 0x001fe20000400000 */
[----:B------:R-:W-:Y:S06]  /*12f70*/  BRA `(.L_x_16393) ;  /* 0x0000000800747947 */ /* 0x000fec0003800000 */
.L_x_16388:
        /* <DEDUP_REMOVED lines=12> */
.L_x_16402:
[----:B------:R-:W2:Y:S01]  /*13040*/  LDG.E.64 R4, desc[UR36][R4.64] ;  /* 0x0000002404047981 */ /* 0x000ea2000c1e1b00 */
[----:B------:R-:W-:Y:S01]  /*13050*/  UMOV UR4, 0xf0000000 ;  /* 0xf000000000047882 */ /* 0x000fe20000000000 */
[----:B------:R-:W-:Y:S01]  /*13060*/  UMOV UR5, 0x380fffff ;  /* 0x380fffff00057882 */ /* 0x000fe20000000000 */
[----:B--2---:R-:W0:Y:S01]  /*13070*/  F2F.F32.F64 R41, R4 ;  /* 0x0000000400297310 */ /* 0x004e220000301000 */
[----:B------:R-:W-:-:S14]  /*13080*/  DSETP.GEU.AND P0, PT, |R4|, UR4, PT ;  /* 0x0000000404007e2a */ /* 0x000fdc000bf0e200 */
[----:B0-----:R-:W-:Y:S01]  /*13090*/  @!P0 FMUL R41, R41, 1.175494350822287508e-38 ;  /* 0x0080000029298820 */ /* 0x001fe20000400000 */
[----:B------:R-:W-:Y:S06]  /*130a0*/  BRA `(.L_x_16393) ;  /* 0x0000000800287947 */ /* 0x000fec0003800000 */
.L_x_16401:
        /* <DEDUP_REMOVED lines=25> */
.L_x_16404:
        /* <DEDUP_REMOVED lines=12> */
.L_x_16403:
[----:B------:R-:W2:Y:S02]  /*13300*/  LDG.E.U16 R4, desc[UR36][R4.64] ;  /* 0x0000002404047981 */ /* 0x000ea4000c1e1500 */
[----:B--2---:R-:W-:Y:S01]  /*13310*/  IMAD.U32 R41, R4, 0x10000, RZ ;  /* 0x0001000004297824 */ /* 0x004fe200078e00ff */
[----:B------:R-:W-:Y:S06]  /*13320*/  BRA `(.L_x_16393) ;  /* 0x0000000400887947 */ /* 0x000fec0003800000 */
.L_x_16400:
        /* <DEDUP_REMOVED lines=11> */
.L_x_16407:
        /* <DEDUP_REMOVED lines=20> */
.L_x_16409:
[----:B------:R-:W-:Y:S05]  /*13520*/  BSYNC.RECONVERGENT B0 ;  /* 0x0000000000007941 */ /* 0x000fea0003800200 */
.L_x_16408:
[----:B------:R-:W-:Y:S01]  /*13530*/  IMAD.SHL.U32 R0, R0, 0x100000, RZ ;  /* 0x0010000000007824 */ /* 0x000fe200078e00ff */
[----:B------:R-:W-:-:S04]  /*13540*/  LEA R3, R3, 0x3b800000, 0x17 ;  /* 0x3b80000003037811 */ /* 0x000fc800078eb8ff */
[----:B------:R-:W-:Y:S01]  /*13550*/  LOP3.LUT R41, R3, R0, R41, 0xfe, !PT ;  /* 0x0000000003297212 */ /* 0x000fe200078efe29 */
[----:B------:R-:W-:Y:S06]  /*13560*/  BRA `(.L_x_16393) ;  /* 0x0000000000f87947 */ /* 0x000fec0003800000 */
.L_x_16406:
        /* <DEDUP_REMOVED lines=20> */
.L_x_16411:
[----:B------:R-:W-:Y:S05]  /*136b0*/  BSYNC.RECONVERGENT B0 ;  /* 0x0000000000007941 */ /* 0x000fea0003800200 */
.L_x_16410:
[----:B------:R-:W-:Y:S01]  /*136c0*/  IMAD.SHL.U32 R0, R0, 0x200000, RZ ;  /* 0x0020000000007824 */ /* 0x000fe200078e00ff */
[----:B------:R-:W-:-:S04]  /*136d0*/  LEA R3, R3, 0x37800000, 0x17 ;  /* 0x3780000003037811 */ /* 0x000fc800078eb8ff */
[----:B------:R-:W-:Y:S01]  /*136e0*/  LOP3.LUT R41, R3, R0, R41, 0xfe, !PT ;  /* 0x0000000003297212 */ /* 0x000fe200078efe29 */
[----:B------:R-:W-:Y:S06]  /*136f0*/  BRA `(.L_x_16393) ;  /* 0x0000000000947947 */ /* 0x000fec0003800000 */
.L_x_16405:
        /* <DEDUP_REMOVED lines=14> */
.L_x_16392:
        /* <DEDUP_REMOVED lines=16> */
.L_x_16414:
[----:B------:R-:W-:Y:S01]  /*138e0*/  IMAD.MOV.U32 R41, RZ, RZ, RZ ;  /* 0x000000ffff297224 */ /* 0x000fe200078e00ff */
[----:B------:R-:W-:Y:S06]  /*138f0*/  BRA `(.L_x_16393) ;  /* 0x0000000000147947 */ /* 0x000fec0003800000 */
.L_x_16413:
[----:B------:R-:W2:Y:S02]  /*13900*/  LDG.E.64 R4, desc[UR36][R4.64] ;  /* 0x0000002404047981 */ /* 0x000ea4000c1e1b00 */
[----:B--2---:R0:W1:Y:S01]  /*13910*/  I2F.U64 R41, R4 ;  /* 0x0000000400297312 */ /* 0x0040620000301000 */
[----:B------:R-:W-:Y:S05]  /*13920*/  BRA `(.L_x_16393) ;  /* 0x0000000000087947 */ /* 0x000fea0003800000 */
.L_x_16412:
[----:B------:R-:W2:Y:S02]  /*13930*/  LDG.E R4, desc[UR36][R4.64] ;  /* 0x0000002404047981 */ /* 0x000ea4000c1e1900 */
[----:B--2---:R-:W-:-:S07]  /*13940*/  I2FP.F32.U32 R41, R4 ;  /* 0x0000000400297245 */ /* 0x004fce0000201000 */
.L_x_16393:
[----:B------:R-:W-:Y:S05]  /*13950*/  BSYNC.RECONVERGENT B6 ;  /* 0x0000000000067941 */ /* 0x000fea0003800200 */
.L_x_16387:
[----:B------:R-:W-:-:S07]  /*13960*/  VIADD R38, R38, 0x80 ;  /* 0x0000008026267836 */ /* 0x000fce0000000000 */
.L_x_16208:
[----:B------:R-:W-:Y:S05]  /*13970*/  BSYNC.RECONVERGENT B7 ;  /* 0x0000000000077941 */ /* 0x000fea0003800200 */
.L_x_16207:
        /* <DEDUP_REMOVED lines=30> */
.L_x_16420:
[----:B------:R-:W2:Y:S02]  /*13b60*/  LDG.E.U8 R4, desc[UR36][R4.64] ;  /* 0x0000002404047981 */ /* 0x000ea4000c1e1100 */
[----:B--2---:R-:W-:-:S04]  /*13b70*/  I2FP.F32.U32 R0, R4 ;  /* 0x0000000400007245 */ /* 0x004fc80000201000 */
[----:B------:R-:W-:-:S04]  /*13b80*/  F2FP.F16.F32.PACK_AB R0, RZ, R0 ;  /* 0x00000000ff00723e */ /* 0x000fc800000000ff */
[----:B------:R-:W-:Y:S01]  /*13b90*/  PRMT R42, R0, 0x7610, R42 ;  /* 0x00007610002a7816 */ /* 0x000fe2000000002a */
[----:B------:R-:W-:Y:S06]  /*13ba0*/  BRA `(.L_x_16422) ;  /* 0x0000000c00b87947 */ /* 0x000fec0003800000 */
.L_x_16419:
        /* <DEDUP_REMOVED lines=11> */
.L_x_16424:
[----:B------:R-:W2:Y:S02]  /*13c60*/  LDG.E R4, desc[UR36][R4.64] ;  /* 0x0000002404047981 */ /* 0x000ea4000c1e1900 */
[----:B--2---:R-:W-:-:S04]  /*13c70*/  I2FP.F32.S32 R0, R4 ;  /* 0x0000000400007245 */ /* 0x004fc80000201400 */
[----:B------:R-:W-:-:S04]  /*13c80*/  F2FP.F16.F32.PACK_AB R0, RZ, R0 ;  /* 0x00000000ff00723e */ /* 0x000fc800000000ff */
[----:B------:R-:W-:Y:S01]  /*13c90*/  PRMT R42, R0, 0x7610, R42 ;  /* 0x00007610002a7816 */ /* 0x000fe2000000002a */
[----:B------:R-:W-:Y:S06]  /*13ca0*/  BRA `(.L_x_16422) ;  /* 0x0000000c00787947 */ /* 0x000fec0003800000 */
.L_x_16423:
[----:B------:R-:W2:Y:S02]  /*13cb0*/  LDG.E.U16 R4, desc[UR36][R4.64] ;  /* 0x0000002404047981 */ /* 0x000ea4000c1e1500 */
[----:B--2---:R-:W0:Y:S02]  /*13cc0*/  I2F.S16 R0, R4 ;  /* 0x0000000400007306 */ /* 0x004e240000101400 */
[----:B0-----:R-:W-:-:S04]  /*13cd0*/  F2FP.F16.F32.PACK_AB R0, RZ, R0 ;  /* 0x00000000ff00723e */ /* 0x001fc800000000ff */
[----:B------:R-:W-:Y:S01]  /*13ce0*/  PRMT R42, R0, 0x7610, R42 ;  /* 0x00007610002a7816 */ /* 0x000fe2000000002a */
[----:B------:R-:W-:Y:S06]  /*13cf0*/  BRA `(.L_x_16422) ;  /* 0x0000000c00647947 */ /* 0x000fec0003800000 */
.L_x_16418:
        /* <DEDUP_REMOVED lines=9> */
.L_x_16426:
[----:B------:R0:W5:Y:S01]  /*13d90*/  LDG.E.U16 R42, desc[UR36][R4.64] ;  /* 0x00000024042a7981 */ /* 0x000162000c1e1500 */
[----:B------:R-:W-:Y:S05]  /*13da0*/  BRA `(.L_x_16422) ;  /* 0x0000000c00387947 */ /* 0x000fea0003800000 */
.L_x_16425:
        /* <DEDUP_REMOVED lines=9> */
.L_x_16428:
[----:B------:R1:W5:Y:S01]  /*13e40*/  LDG.E.U16 R42, desc[UR36][R4.64] ;  /* 0x00000024042a7981 */ /* 0x000362000c1e1500 */
[----:B------:R-:W-:Y:S05]  /*13e50*/  BRA `(.L_x_16422) ;  /* 0x0000000c000c7947 */ /* 0x000fea0003800000 */
.L_x_16427:
        /* <DEDUP_REMOVED lines=9> */
.L_x_16417:
        /* <DEDUP_REMOVED lines=14> */
.L_x_16431:
        /* <DEDUP_REMOVED lines=9> */
.L_x_16430:
        /* <DEDUP_REMOVED lines=27> */
.L_x_16433:
        /* <DEDUP_REMOVED lines=15> */
.L_x_16432:
[----:B------:R-:W2:Y:S02]  /*14300*/  LDG.E.U16 R0, desc[UR36][R4.64] ;  /* 0x0000002404007981 */ /* 0x000ea4000c1e1500 */
[----:B--2---:R-:W-:-:S05]  /*14310*/  IMAD.U32 R0, R0, 0x10000, RZ ;  /* 0x0001000000007824 */ /* 0x004fca00078e00ff */
[----:B------:R-:W-:-:S04]  /*14320*/  F2FP.F16.F32.PACK_AB R0, RZ, R0 ;  /* 0x00000000ff00723e */ /* 0x000fc800000000ff */
[----:B------:R-:W-:Y:S01]  /*14330*/  PRMT R42, R0, 0x7610, R42 ;  /* 0x00007610002a7816 */ /* 0x000fe2000000002a */
[----:B------:R-:W-:Y:S06]  /*14340*/  BRA `(.L_x_16422) ;  /* 0x0000000400d07947 */ /* 0x000fec0003800000 */
.L_x_16429:
        /* <DEDUP_REMOVED lines=13> */
.L_x_16436:
        /* <DEDUP_REMOVED lines=21> */
.L_x_16440:
[----:B------:R-:W-:Y:S05]  /*14570*/  BSYNC.RECONVERGENT B1 ;  /* 0x0000000000017941 */ /* 0x000fea0003800200 */
.L_x_16439:
[----:B------:R-:W-:Y:S01]  /*14580*/  IMAD.SHL.U32 R0, R0, 0x100000, RZ ;  /* 0x0010000000007824 */ /* 0x000fe200078e00ff */
[----:B------:R-:W-:-:S04]  /*14590*/  LEA R3, R3, 0x3b800000, 0x17 ;  /* 0x3b80000003037811 */ /* 0x000fc800078eb8ff */
[----:B------:R-:W-:-:S07]  /*145a0*/  LOP3.LUT R0, R3, R0, R7, 0xfe, !PT ;  /* 0x0000000003007212 */ /* 0x000fce00078efe07 */
.L_x_16438:
[----:B------:R-:W-:Y:S05]  /*145b0*/  BSYNC.RECONVERGENT B0 ;  /* 0x0000000000007941 */ /* 0x000fea0003800200 */
.L_x_16437:
[----:B------:R-:W-:-:S04]  /*145c0*/  F2FP.F16.F32.PACK_AB R0, RZ, R0 ;  /* 0x00000000ff00723e */ /* 0x000fc800000000ff */
[----:B------:R-:W-:Y:S01]  /*145d0*/  PRMT R42, R0, 0x7610, R42 ;  /* 0x00007610002a7816 */ /* 0x000fe2000000002a */
[----:B------:R-:W-:Y:S06]  /*145e0*/  BRA `(.L_x_16422) ;  /* 0x0000000400287947 */ /* 0x000fec0003800000 */
.L_x_16435:
        /* <DEDUP_REMOVED lines=21> */
.L_x_16444:
[----:B------:R-:W-:Y:S05]  /*14740*/  BSYNC.RECONVERGENT B1 ;  /* 0x0000000000017941 */ /* 0x000fea0003800200 */
.L_x_16443:
[----:B------:R-:W-:Y:S01]  /*14750*/  IMAD.SHL.U32 R0, R0, 0x200000, RZ ;  /* 0x0020000000007824 */ /* 0x000fe200078e00ff */
[----:B------:R-:W-:-:S04]  /*14760*/  LEA R3, R3, 0x37800000, 0x17 ;  /* 0x3780000003037811 */ /* 0x000fc800078eb8ff */
[----:B------:R-:W-:-:S07]  /*14770*/  LOP3.LUT R0, R3, R0, R7, 0xfe, !PT ;  /* 0x0000000003007212 */ /* 0x000fce00078efe07 */
.L_x_16442:
[----:B------:R-:W-:Y:S05]  /*14780*/  BSYNC.RECONVERGENT B0 ;  /* 0x0000000000007941 */ /* 0x000fea0003800200 */
.L_x_16441:
[----:B------:R-:W-:-:S04]  /*14790*/  F2FP.F16.F32.PACK_AB R0, RZ, R0 ;  /* 0x00000000ff00723e */ /* 0x000fc800000000ff */
[----:B------:R-:W-:Y:S01]  /*147a0*/  PRMT R42, R0, 0x7610, R42 ;  /* 0x00007610002a7816 */ /* 0x000fe2000000002a */
[----:B------:R-:W-:Y:S06]  /*147b0*/  BRA `(.L_x_16422) ;  /* 0x0000000000b47947 */ /* 0x000fec0003800000 */
.L_x_16434:
        /* <DEDUP_REMOVED lines=14> */
.L_x_16448:
[----:B------:R-:W-:Y:S05]  /*148a0*/  BSYNC.RECONVERGENT B0 ;  /* 0x0000000000007941 */ /* 0x000fea0003800200 */
.L_x_16447:
[----:B------:R-:W-:-:S04]  /*148b0*/  F2FP.F16.F32.PACK_AB R0, RZ, R0 ;  /* 0x00000000ff00723e */ /* 0x000fc800000000ff */
[----:B------:R-:W-:Y:S01]  /*148c0*/  PRMT R42, R0, 0x7610, R42 ;  /* 0x00007610002a7816 */ /* 0x000fe2000000002a */
[----:B------:R-:W-:Y:S06]  /*148d0*/  BRA `(.L_x_16422) ;  /* 0x00000000006c7947 */ /* 0x000fec0003800000 */
.L_x_16421:
        /* <DEDUP_REMOVED lines=16> */
.L_x_16449:
[----:B------:R-:W-:Y:S01]  /*149e0*/  PRMT R42, RZ, 0x7610, R42 ;  /* 0x00007610ff2a7816 */ /* 0x000fe2000000002a */
[----:B------:R-:W-:Y:S06]  /*149f0*/  BRA `(.L_x_16422) ;  /* 0x0000000000247947 */ /* 0x000fec0003800000 */
.L_x_16446:
[----:B------:R-:W2:Y:S02]  /*14a00*/  LDG.E.64 R4, desc[UR36][R4.64] ;  /* 0x0000002404047981 */ /* 0x000ea4000c1e1b00 */
[----:B--2---:R-:W0:Y:S02]  /*14a10*/  I2F.U64 R0, R4 ;  /* 0x0000000400007312 */ /* 0x004e240000301000 */
[----:B0-----:R-:W-:-:S04]  /*14a20*/  F2FP.F16.F32.PACK_AB R0, RZ, R0 ;  /* 0x00000000ff00723e */ /* 0x001fc800000000ff */
[----:B------:R-:W-:Y:S01]  /*14a30*/  PRMT R42, R0, 0x7610, R42 ;  /* 0x00007610002a7816 */ /* 0x000fe2000000002a */
[----:B------:R-:W-:Y:S06]  /*14a40*/  BRA `(.L_x_16422) ;  /* 0x0000000000107947 */ /* 0x000fec0003800000 */
.L_x_16445:
[----:B------:R-:W2:Y:S02]  /*14a50*/  LDG.E R4, desc[UR36][R4.64] ;  /* 0x0000002404047981 */ /* 0x000ea4000c1e1900 */
[----:B--2---:R-:W-:-:S04]  /*14a60*/  I2FP.F32.U32 R0, R4 ;  /* 0x0000000400007245 */ /* 0x004fc80000201000 */
[----:B------:R-:W-:-:S04]  /*14a70*/  F2FP.F16.F32.PACK_AB R0, RZ, R0 ;  /* 0x00000000ff00723e */ /* 0x000fc800000000ff */
[----:B------:R-:W-:-:S07]  /*14a80*/  PRMT R42, R0, 0x7610, R42 ;  /* 0x00007610002a7816 */ /* 0x000fce000000002a */
.L_x_16422:
        /* <DEDUP_REMOVED lines=22> */
.L_x_16453:
[----:B------:R-:W2:Y:S02]  /*14bf0*/  LDG.E.U8 R4, desc[UR36][R4.64] ;  /* 0x0000002404047981 */ /* 0x000ea4000c1e1100 */
[----:B--2---:R-:W-:-:S04]  /*14c00*/  I2FP.F32.U32 R0, R4 ;  /* 0x0000000400007245 */ /* 0x004fc80000201000 */
[----:B------:R-:W-:-:S04]  /*14c10*/  F2FP.F16.F32.PACK_AB R0, RZ, R0 ;  /* 0x00000000ff00723e */ /* 0x000fc800000000ff */
[----:B------:R-:W-:Y:S01]  /*14c20*/  PRMT R43, R0, 0x7610, R43 ;  /* 0x00007610002b7816 */ /* 0x000fe2000000002b */
[----:B------:R-:W-:Y:S06]  /*14c30*/  BRA `(.L_x_16455) ;  /* 0x0000000c00b87947 */ /* 0x000fec0003800000 */
.L_x_16452:
        /* <DEDUP_REMOVED lines=11> */
.L_x_16457:
[----:B------:R-:W2:Y:S02]  /*14cf0*/  LDG.E R4, desc[UR36][R4.64] ;  /* 0x0000002404047981 */ /* 0x000ea4000c1e1900 */
[----:B--2---:R-:W-:-:S04]  /*14d00*/  I2FP.F32.S32 R0, R4 ;  /* 0x0000000400007245 */ /* 0x004fc80000201400 */
[----:B------:R-:W-:-:S04]  /*14d10*/  F2FP.F16.F32.PACK_AB R0, RZ, R0 ;  /* 0x00000000ff00723e */ /* 0x000fc800000000ff */
[----:B------:R-:W-:Y:S01]  /*14d20*/  PRMT R43, R0, 0x7610, R43 ;  /* 0x00007610002b7816 */ /* 0x000fe2000000002b */
[----:B------:R-:W-:Y:S06]  /*14d30*/  BRA `(.L_x_16455) ;  /* 0x0000000c00787947 */ /* 0x000fec0003800000 */
.L_x_16456:
[----:B------:R-:W2:Y:S02]  /*14d40*/  LDG.E.U16 R4, desc[UR36][R4.64] ;  /* 0x0000002404047981 */ /* 0x000ea4000c1e1500 */
[----:B--2---:R-:W0:Y:S02]  /*14d50*/  I2F.S16 R0, R4 ;  /* 0x0000000400007306 */ /* 0x004e240000101400 */
[----:B0-----:R-:W-:-:S04]  /*14d60*/  F2FP.F16.F32.PACK_AB R0, RZ, R0 ;  /* 0x00000000ff00723e */ /* 0x001fc800000000ff */
[----:B------:R-:W-:Y:S01]  /*14d70*/  PRMT R43, R0, 0x7610, R43 ;  /* 0x00007610002b7816 */ /* 0x000fe2000000002b */
[----:B------:R-:W-:Y:S06]  /*14d80*/  BRA `(.L_x_16455) ;  /* 0x0000000c00647947 */ /* 0x000fec0003800000 */
.L_x_16451:
        /* <DEDUP_REMOVED lines=9> */
.L_x_16459:
[----:B------:R1:W5:Y:S01]  /*14e20*/  LDG.E.U16 R43, desc[UR36][R4.64] ;  /* 0x00000024042b7981 */ /* 0x000362000c1e1500 */
[----:B------:R-:W-:Y:S05]  /*14e30*/  BRA `(.L_x_16455) ;  /* 0x0000000c00387947 */ /* 0x000fea0003800000 */
.L_x_16458:
        /* <DEDUP_REMOVED lines=9> */
.L_x_16461:
[----:B------:R0:W5:Y:S01]  /*14ed0*/  LDG.E.U16 R43, desc[UR36][R4.64] ;  /* 0x00000024042b7981 */ /* 0x000162000c1e1500 */
[----:B------:R-:W-:Y:S05]  /*14ee0*/  BRA `(.L_x_16455) ;  /* 0x0000000c000c7947 */ /* 0x000fea0003800000 */
.L_x_16460:
        /* <DEDUP_REMOVED lines=9> */
.L_x_16450:
        /* <DEDUP_REMOVED lines=14> */
.L_x_16464:
        /* <DEDUP_REMOVED lines=9> */
.L_x_16463:
        /* <DEDUP_REMOVED lines=27> */
.L_x_16466:
        /* <DEDUP_REMOVED lines=15> */
.L_x_16465:
[----:B------:R-:W2:Y:S02]  /*15390*/  LDG.E.U16 R0, desc[UR36][R4.64] ;  /* 0x0000002404007981 */ /* 0x000ea4000c1e1500 */
[----:B--2---:R-:W-:-:S05]  /*153a0*/  IMAD.U32 R0, R0, 0x10000, RZ ;  /* 0x0001000000007824 */ /* 0x004fca00078e00ff */
[----:B------:R-:W-:-:S04]  /*153b0*/  F2FP.F16.F32.PACK_AB R0, RZ, R0 ;  /* 0x00000000ff00723e */ /* 0x000fc800000000ff */
[----:B------:R-:W-:Y:S01]  /*153c0*/  PRMT R43, R0, 0x7610, R43 ;  /* 0x00007610002b7816 */ /* 0x000fe2000000002b */
[----:B------:R-:W-:Y:S06]  /*153d0*/  BRA `(.L_x_16455) ;  /* 0x0000000400d07947 */ /* 0x000fec0003800000 */
.L_x_16462:
        /* <DEDUP_REMOVED lines=13> */
.L_x_16469:
        /* <DEDUP_REMOVED lines=21> */
.L_x_16473:
[----:B------:R-:W-:Y:S05]  /*15600*/  BSYNC.RECONVERGENT B1 ;  /* 0x0000000000017941 */ /* 0x000fea0003800200 */
.L_x_16472:
[----:B------:R-:W-:Y:S01]  /*15610*/  IMAD.SHL.U32 R0, R0, 0x100000, RZ ;  /* 0x0010000000007824 */ /* 0x000fe200078e00ff */
[----:B------:R-:W-:-:S04]  /*15620*/  LEA R3, R3, 0x3b800000, 0x17 ;  /* 0x3b80000003037811 */ /* 0x000fc800078eb8ff */
[----:B------:R-:W-:-:S07]  /*15630*/  LOP3.LUT R0, R3, R0, R7, 0xfe, !PT ;  /* 0x0000000003007212 */ /* 0x000fce00078efe07 */
.L_x_16471:
[----:B------:R-:W-:Y:S05]  /*15640*/  BSYNC.RECONVERGENT B0 ;  /* 0x0000000000007941 */ /* 0x000fea0003800200 */
.L_x_16470:
[----:B------:R-:W-:-:S04]  /*15650*/  F2FP.F16.F32.PACK_AB R0, RZ, R0 ;  /* 0x00000000ff00723e */ /* 0x000fc800000000ff */
[----:B------:R-:W-:Y:S01]  /*15660*/  PRMT R43, R0, 0x7610, R43 ;  /* 0x00007610002b7816 */ /* 0x000fe2000000002b */
[----:B------:R-:W-:Y:S06]  /*15670*/  BRA `(.L_x_16455) ;  /* 0x0000000400287947 */ /* 0x000fec0003800000 */
.L_x_16468:
        /* <DEDUP_REMOVED lines=21> */
.L_x_16477:
[----:B------:R-:W-:Y:S05]  /*157d0*/  BSYNC.RECONVERGENT B1 ;  /* 0x0000000000017941 */ /* 0x000fea0003800200 */
.L_x_16476:
[----:B------:R-:W-:Y:S01]  /*157e0*/  IMAD.SHL.U32 R0, R0, 0x200000, RZ ;  /* 0x0020000000007824 */ /* 0x000fe200078e00ff */
[----:B------:R-:W-:-:S04]  /*157f0*/  LEA R3, R3, 0x37800000, 0x17 ;  /* 0x3780000003037811 */ /* 0x000fc800078eb8ff */
[----:B------:R-:W-:-:S07]  /*15800*/  LOP3.LUT R0, R3, R0, R7, 0xfe, !PT ;  /* 0x0000000003007212 */ /* 0x000fce00078efe07 */
.L_x_16475:
[----:B------:R-:W-:Y:S05]  /*15810*/  BSYNC.RECONVERGENT B0 ;  /* 0x0000000000007941 */ /* 0x000fea0003800200 */
.L_x_16474:
[----:B------:R-:W-:-:S04]  /*15820*/  F2FP.F16.F32.PACK_AB R0, RZ, R0 ;  /* 0x00000000ff00723e */ /* 0x000fc800000000ff */
[----:B------:R-:W-:Y:S01]  /*15830*/  PRMT R43, R0, 0x7610, R43 ;  /* 0x00007610002b7816 */ /* 0x000fe2000000002b */
[----:B------:R-:W-:Y:S06]  /*15840*/  BRA `(.L_x_16455) ;  /* 0x0000000000b47947 */ /* 0x000fec0003800000 */
.L_x_16467:
        /* <DEDUP_REMOVED lines=14> */
.L_x_16481:
[----:B------:R-:W-:Y:S05]  /*15930*/  BSYNC.RECONVERGENT B0 ;  /* 0x0000000000007941 */ /* 0x000fea0003800200 */
.L_x_16480:
[----:B------:R-:W-:-:S04]  /*15940*/  F2FP.F16.F32.PACK_AB R0, RZ, R0 ;  /* 0x00000000ff00723e */ /* 0x000fc800000000ff */
[----:B------:R-:W-:Y:S01]  /*15950*/  PRMT R43, R0, 0x7610, R43 ;  /* 0x00007610002b7816 */ /* 0x000fe2000000002b */
[----:B------:R-:W-:Y:S06]  /*15960*/  BRA `(.L_x_16455) ;  /* 0x00000000006c7947 */ /* 0x000fec0003800000 */
.L_x_16454:
        /* <DEDUP_REMOVED lines=16> */
.L_x_16482:
[----:B------:R-:W-:Y:S01]  /*15a70*/  PRMT R43, RZ, 0x7610, R43 ;  /* 0x00007610ff2b7816 */ /* 0x000fe2000000002b */
[----:B------:R-:W-:Y:S06]  /*15a80*/  BRA `(.L_x_16455) ;  /* 0x0000000000247947 */ /* 0x000fec0003800000 */
.L_x_16479:
[----:B------:R-:W2:Y:S02]  /*15a90*/  LDG.E.64 R4, desc[UR36][R4.64] ;  /* 0x0000002404047981 */ /* 0x000ea4000c1e1b00 */
[----:B--2---:R-:W0:Y:S02]  /*15aa0*/  I2F.U64 R0, R4 ;  /* 0x0000000400007312 */ /* 0x004e240000301000 */
[----:B0-----:R-:W-:-:S04]  /*15ab0*/  F2FP.F16.F32.PACK_AB R0, RZ, R0 ;  /* 0x00000000ff00723e */ /* 0x001fc800000000ff */
[----:B------:R-:W-:Y:S01]  /*15ac0*/  PRMT R43, R0, 0x7610, R43 ;  /* 0x00007610002b7816 */ /* 0x000fe2000000002b */
[----:B------:R-:W-:Y:S06]  /*15ad0*/  BRA `(.L_x_16455) ;  /* 0x0000000000107947 */ /* 0x000fec0003800000 */
.L_x_16478:
[----:B------:R-:W2:Y:S02]  /*15ae0*/  LDG.E R4, desc[UR36][R4.64] ;  /* 0x0000002404047981 */ /* 0x000ea4000c1e1900 */
[----:B--2---:R-:W-:-:S04]  /*15af0*/  I2FP.F32.U32 R0, R4 ;  /* 0x0000000400007245 */ /* 0x004fc80000201000 */
[----:B------:R-:W-:-:S04]  /*15b00*/  F2FP.F16.F32.PACK_AB R0, RZ, R0 ;  /* 0x00000000ff00723e */ /* 0x000fc800000000ff */
[----:B------:R-:W-:-:S07]  /*15b10*/  PRMT R43, R0, 0x7610, R43 ;  /* 0x00007610002b7816 */ /* 0x000fce000000002b */
.L_x_16455:
        /* <DEDUP_REMOVED lines=21> */
.L_x_16487:
[----:B------:R-:W2:Y:S02]  /*15c70*/  LDG.E.U8 R4, desc[UR36][R4.64] ;  /* 0x0000002404047981 */ /* 0x000ea4000c1e1100 */
[----:B--2---:R-:W-:Y:S01]  /*15c80*/  I2FP.F32.U32 R44, R4 ;  /* 0x00000004002c7245 */ /* 0x004fe20000201000 */
[----:B------:R-:W-:Y:S06]  /*15c90*/  BRA `(.L_x_16489) ;  /* 0x0000000c00287947 */ /* 0x000fec0003800000 */
.L_x_16486:
        /* <DEDUP_REMOVED lines=9> */
.L_x_16491:
[----:B------:R-:W2:Y:S02]  /*15d30*/  LDG.E R4, desc[UR36][R4.64] ;  /* 0x0000002404047981 */ /* 0x000ea4000c1e1900 */
[----:B--2---:R-:W-:Y:S01]  /*15d40*/  I2FP.F32.S32 R44, R4 ;  /* 0x00000004002c7245 */ /* 0x004fe20000201400 */
[----:B------:R-:W-:Y:S06]  /*15d50*/  BRA `(.L_x_16489) ;  /* 0x0000000800f87947 */ /* 0x000fec0003800000 */
.L_x_16490:
[----:B------:R-:W2:Y:S02]  /*15d60*/  LDG.E.U16 R4, desc[UR36][R4.64] ;  /* 0x0000002404047981 */ /* 0x000ea4000c1e1500 */
[----:B--2---:R0:W1:Y:S01]  /*15d70*/  I2F.S16 R44, R4 ;  /* 0x00000004002c7306 */ /* 0x0040620000101400 */
[----:B------:R-:W-:Y:S05]  /*15d80*/  BRA `(.L_x_16489) ;  /* 0x0000000800ec7947 */ /* 0x000fea0003800000 */
.L_x_16485:
        /* <DEDUP_REMOVED lines=8> */
.L_x_16493:
[----:B------:R-:W2:Y:S02]  /*15e10*/  LDG.E.U16 R4, desc[UR36][R4.64] ;  /* 0x0000002404047981 */ /* 0x000ea4000c1e1500 */
[----:B--2---:R-:W-:Y:S01]  /*15e20*/  HADD2.F32 R44, -RZ, R4.H0_H0 ;  /* 0x20000004ff2c7230 */ /* 0x004fe20000004100 */
[----:B------:R-:W-:Y:S06]  /*15e30*/  BRA `(.L_x_16489) ;  /* 0x0000000800c07947 */ /* 0x000fec0003800000 */
.L_x_16492:
        /* <DEDUP_REMOVED lines=8> */
.L_x_16495:
[----:B------:R-:W2:Y:S02]  /*15ec0*/  LDG.E.U16 R4, desc[UR36][R4.64] ;  /* 0x0000002404047981 */ /* 0x000ea4000c1e1500 */
[----:B--2---:R-:W-:Y:S01]  /*15ed0*/  HADD2.F32 R44, -RZ, R4.H0_H0 ;  /* 0x20000004ff2c7230 */ /* 0x004fe20000004100 */
[----:B------:R-:W-:Y:S06]  /*15ee0*/  BRA `(.L_x_16489) ;  /* 0x0000000800947947 */ /* 0x000fec0003800000 */
.L_x_16494:
[----:B------:R-:W2:Y:S01]  /*15ef0*/  LDG.E.64 R4, desc[UR36][R4.64] ;  /* 0x0000002404047981 */ /* 0x000ea2000c1e1b00 */
[----:B------:R-:W-:Y:S01]  /*15f00*/  UMOV UR4, 0xf0000000 ;  /* 0xf000000000047882 */ /* 0x000fe20000000000 */
[----:B------:R-:W-:Y:S01]  /*15f10*/  UMOV UR5, 0x380fffff ;  /* 0x380fffff00057882 */ /* 0x000fe20000000000 */
[----:B--2---:R-:W0:Y:S01]  /*15f20*/  F2F.F32.F64 R44, R4 ;  /* 0x00000004002c7310 */ /* 0x004e220000301000 */
[----:B------:R-:W-:-:S14]  /*15f30*/  DSETP.GEU.AND P0, PT, |R4|, UR4, PT ;  /* 0x0000000404007e2a */ /* 0x000fdc000bf0e200 */
[----:B0-----:R-:W-:Y:S01]  /*15f40*/  @!P0 FMUL R44, R44, 1.175494350822287508e-38 ;  /* 0x008000002c2c8820 */ /* 0x001fe20000400000 */
[----:B------:R-:W-:Y:S06]  /*15f50*/  BRA `(.L_x_16489) ;  /* 0x0000000800787947 */ /* 0x000fec0003800000 */
.L_x_16484:
        /* <DEDUP_REMOVED lines=12> */
.L_x_16498:
[----:B------:R-:W2:Y:S01]  /*16020*/  LDG.E.64 R4, desc[UR36][R4.64] ;  /* 0x0000002404047981 */ /* 0x000ea2000c1e1b00 */
[----:B------:R-:W-:Y:S01]  /*16030*/  UMOV UR4, 0xf0000000 ;  /* 0xf000000000047882 */ /* 0x000fe20000000000 */
[----:B------:R-:W-:Y:S01]  /*16040*/  UMOV UR5, 0x380fffff ;  /* 0x380fffff00057882 */ /* 0x000fe20000000000 */
[----:B--2---:R-:W0:Y:S01]  /*16050*/  F2F.F32.F64 R44, R4 ;  /* 0x00000004002c7310 */ /* 0x004e220000301000 */
[----:B------:R-:W-:-:S14]  /*16060*/  DSETP.GEU.AND P0, PT, |R4|, UR4, PT ;  /* 0x0000000404007e2a */ /* 0x000fdc000bf0e200 */
[----:B0-----:R-:W-:Y:S01]  /*16070*/  @!P0 FMUL R44, R44, 1.175494350822287508e-38 ;  /* 0x008000002c2c8820 */ /* 0x001fe20000400000 */
[----:B------:R-:W-:Y:S06]  /*16080*/  BRA `(.L_x_16489) ;  /* 0x00000008002c7947 */ /* 0x000fec0003800000 */
.L_x_16497:
        /* <DEDUP_REMOVED lines=25> */
.L_x_16500:
        /* <DEDUP_REMOVED lines=13> */
.L_x_16499:
[----:B------:R-:W2:Y:S02]  /*162f0*/  LDG.E.U16 R4, desc[UR36][R4.64] ;  /* 0x0000002404047981 */ /* 0x000ea4000c1e1500 */
[----:B--2---:R-:W-:Y:S01]  /*16300*/  IMAD.U32 R44, R4, 0x10000, RZ ;  /* 0x00010000042c7824 */ /* 0x004fe200078e00ff */
[----:B------:R-:W-:Y:S06]  /*16310*/  BRA `(.L_x_16489) ;  /* 0x0000000400887947 */ /* 0x000fec0003800000 */
.L_x_16496:
        /* <DEDUP_REMOVED lines=11> */
.L_x_16503:
        /* <DEDUP_REMOVED lines=20> */
.L_x_16505:
[----:B------:R-:W-:Y:S05]  /*16510*/  BSYNC.RECONVERGENT B0 ;  /* 0x0000000000007941 */ /* 0x000fea0003800200 */
.L_x_16504:
[----:B------:R-:W-:Y:S01]  /*16520*/  IMAD.SHL.U32 R0, R0, 0x100000, RZ ;  /* 0x0010000000007824 */ /* 0x000fe200078e00ff */
[----:B------:R-:W-:-:S04]  /*16530*/  LEA R3, R3, 0x3b800000, 0x17 ;  /* 0x3b80000003037811 */ /* 0x000fc800078eb8ff */
[----:B------:R-:W-:Y:S01]  /*16540*/  LOP3.LUT R44, R3, R0, R7, 0xfe, !PT ;  /* 0x00000000032c7212 */ /* 0x000fe200078efe07 */
[----:B------:R-:W-:Y:S06]  /*16550*/  BRA `(.L_x_16489) ;  /* 0x0000000000f87947 */ /* 0x000fec0003800000 */
.L_x_16502:
        /* <DEDUP_REMOVED lines=20> */
.L_x_16507:
[----:B------:R-:W-:Y:S05]  /*166a0*/  BSYNC.RECONVERGENT B0 ;  /* 0x0000000000007941 */ /* 0x000fea0003800200 */
.L_x_16506:
[----:B------:R-:W-:Y:S01]  /*166b0*/  IMAD.SHL.U32 R0, R0, 0x200000, RZ ;  /* 0x0020000000007824 */ /* 0x000fe200078e00ff */
[----:B------:R-:W-:-:S04]  /*166c0*/  LEA R3, R3, 0x37800000, 0x17 ;  /* 0x3780000003037811 */ /* 0x000fc800078eb8ff */
[----:B------:R-:W-:Y:S01]  /*166d0*/  LOP3.LUT R44, R3, R0, R7, 0xfe, !PT ;  /* 0x00000000032c7212 */ /* 0x000fe200078efe07 */
[----:B------:R-:W-:Y:S06]  /*166e0*/  BRA `(.L_x_16489) ;  /* 0x0000000000947947 */ /* 0x000fec0003800000 */
.L_x_16501:
        /* <DEDUP_REMOVED lines=14> */
.L_x_16488:
        /* <DEDUP_REMOVED lines=16> */
.L_x_16510:
[----:B------:R-:W-:Y:S01]  /*168d0*/  IMAD.MOV.U32 R44, RZ, RZ, RZ ;  /* 0x000000ffff2c7224 */ /* 0x000fe200078e00ff */
[----:B------:R-:W-:Y:S06]  /*168e0*/  BRA `(.L_x_16489) ;  /* 0x0000000000147947 */ /* 0x000fec0003800000 */
.L_x_16509:
[----:B------:R-:W2:Y:S02]  /*168f0*/  LDG.E.64 R4, desc[UR36][R4.64] ;  /* 0x0000002404047981 */ /* 0x000ea4000c1e1b00 */
[----:B--2---:R0:W1:Y:S01]  /*16900*/  I2F.U64 R44, R4 ;  /* 0x00000004002c7312 */ /* 0x0040620000301000 */
[----:B------:R-:W-:Y:S05]  /*16910*/  BRA `(.L_x_16489) ;  /* 0x0000000000087947 */ /* 0x000fea0003800000 */
.L_x_16508:
[----:B------:R-:W2:Y:S02]  /*16920*/  LDG.E R4, desc[UR36][R4.64] ;  /* 0x0000002404047981 */ /* 0x000ea4000c1e1900 */
[----:B--2---:R-:W-:-:S07]  /*16930*/  I2FP.F32.U32 R44, R4 ;  /* 0x00000004002c7245 */ /* 0x004fce0000201000 */
.L_x_16489:
[----:B------:R-:W-:Y:S05]  /*16940*/  BSYNC.RECONVERGENT B6 ;  /* 0x0000000000067941 */ /* 0x000fea0003800200 */
.L_x_16483:
        /* <DEDUP_REMOVED lines=20> */
.L_x_16515:
[----:B------:R-:W2:Y:S02]  /*16a90*/  LDG.E.U8 R4, desc[UR36][R4.64] ;  /* 0x0000002404047981 */ /* 0x000ea4000c1e1100 */
[----:B--2---:R-:W-:Y:S01]  /*16aa0*/  I2FP.F32.U32 R45, R4 ;  /* 0x00000004002d7245 */ /* 0x004fe20000201000 */
[----:B------:R-:W-:Y:S06]  /*16ab0*/  BRA `(.L_x_16517) ;  /* 0x0000000c00247947 */ /* 0x000fec0003800000 */
.L_x_16514:
        /* <DEDUP_REMOVED lines=9> */
.L_x_16519:
[----:B------:R-:W2:Y:S02]  /*16b50*/  LDG.E R4, desc[UR36][R4.64] ;  /* 0x0000002404047981 */ /* 0x000ea4000c1e1900 */
[----:B--2---:R-:W-:Y:S01]  /*16b60*/  I2FP.F32.S32 R45, R4 ;  /* 0x00000004002d7245 */ /* 0x004fe20000201400 */
[----:B------:R-:W-:Y:S06]  /*16b70*/  BRA `(.L_x_16517) ;  /* 0x0000000800f47947 */ /* 0x000fec0003800000 */
.L_x_16518:
[----:B------:R-:W2:Y:S02]  /*16b80*/  LDG.E.U16 R4, desc[UR36][R4.64] ;  /* 0x0000002404047981 */ /* 0x000ea4000c1e1500 */
[----:B--2---:R0:W2:Y:S01]  /*16b90*/  I2F.S16 R45, R4 ;  /* 0x00000004002d7306 */ /* 0x0040a20000101400 */
[----:B------:R-:W-:Y:S05]  /*16ba0*/  BRA `(.L_x_16517) ;  /* 0x0000000800e87947 */ /* 0x000fea0003800000 */
.L_x_16513:
        /* <DEDUP_REMOVED lines=8> */
.L_x_16521:
[----:B------:R-:W2:Y:S02]  /*16c30*/  LDG.E.U16 R4, desc[UR36][R4.64] ;  /* 0x0000002404047981 */ /* 0x000ea4000c1e1500 */
[----:B--2---:R-:W-:Y:S01]  /*16c40*/  HADD2.F32 R45, -RZ, R4.H0_H0 ;  /* 0x20000004ff2d7230 */ /* 0x004fe20000004100 */
[----:B------:R-:W-:Y:S06]  /*16c50*/  BRA `(.L_x_16517) ;  /* 0x0000000800bc7947 */ /* 0x000fec0003800000 */
.L_x_16520:
        /* <DEDUP_REMOVED lines=8> */
.L_x_16523:
[----:B------:R-:W2:Y:S02]  /*16ce0*/  LDG.E.U16 R4, desc[UR36][R4.64] ;  /* 0x0000002404047981 */ /* 0x000ea4000c1e1500 */
[----:B--2---:R-:W-:Y:S01]  /*16cf0*/  HADD2.F32 R45, -RZ, R4.H0_H0 ;  /* 0x20000004ff2d7230 */ /* 0x004fe20000004100 */
[----:B------:R-:W-:Y:S06]  /*16d00*/  BRA `(.L_x_16517) ;  /* 0x0000000800907947 */ /* 0x000fec0003800000 */
.L_x_16522:
[----:B------:R-:W2:Y:S01]  /*16d10*/  LDG.E.64 R4, desc[UR36][R4.64] ;  /* 0x0000002404047981 */ /* 0x000ea2000c1e1b00 */
[----:B------:R-:W-:Y:S01]  /*16d20*/  UMOV UR4, 0xf0000000 ;  /* 0xf000000000047882 */ /* 0x000fe20000000000 */
[----:B------:R-:W-:Y:S01]  /*16d30*/  UMOV UR5, 0x380fffff ;  /* 0x380fffff00057882 */ /* 0x000fe20000000000 */
[----:B--2---:R-:W0:Y:S01]  /*16d40*/  F2F.F32.F64 R45, R4 ;  /* 0x00000004002d7310 */ /* 0x004e220000301000 */
[----:B------:R-:W-:-:S14]  /*16d50*/  DSETP.GEU.AND P0, PT, |R4|, UR4, PT ;  /* 0x0000000404007e2a */ /* 0x000fdc000bf0e200 */
[----:B0-----:R-:W-:Y:S01]  /*16d60*/  @!P0 FMUL R45, R45, 1.175494350822287508e-38 ;  /* 0x008000002d2d8820 */ /* 0x001fe20000400000 */
[----:B------:R-:W-:Y:S06]  /*16d70*/  BRA `(.L_x_16517) ;  /* 0x0000000800747947 */ /* 0x000fec0003800000 */
.L_x_16512:
        /* <DEDUP_REMOVED lines=12> */
.L_x_16526:
[----:B------:R-:W2:Y:S01]  /*16e40*/  LDG.E.64 R4, desc[UR36][R4.64] ;  /* 0x0000002404047981 */ /* 0x000ea2000c1e1b00 */
[----:B------:R-:W-:Y:S01]  /*16e50*/  UMOV UR4, 0xf0000000 ;  /* 0xf000000000047882 */ /* 0x000fe20000000000 */
[----:B------:R-:W-:Y:S01]  /*16e60*/  UMOV UR5, 0x380fffff ;  /* 0x380fffff00057882 */ /* 0x000fe20000000000 */
[----:B--2---:R-:W0:Y:S01]  /*16e70*/  F2F.F32.F64 R45, R4 ;  /* 0x00000004002d7310 */ /* 0x004e220000301000 */
[----:B------:R-:W-:-:S14]  /*16e80*/  DSETP.GEU.AND P0, PT, |R4|, UR4, PT ;  /* 0x0000000404007e2a */ /* 0x000fdc000bf0e200 */
[----:B0-----:R-:W-:Y:S01]  /*16e90*/  @!P0 FMUL R45, R45, 1.175494350822287508e-38 ;  /* 0x008000002d2d8820 */ /* 0x001fe20000400000 */
[----:B------:R-:W-:Y:S06]  /*16ea0*/  BRA `(.L_x_16517) ;  /* 0x0000000800287947 */ /* 0x000fec0003800000 */
.L_x_16525:
        /* <DEDUP_REMOVED lines=25> */
.L_x_16528:
        /* <DEDUP_REMOVED lines=12> */
.L_x_16527:
[----:B------:R-:W2:Y:S02]  /*17100*/  LDG.E.U16 R4, desc[UR36][R4.64] ;  /* 0x0000002404047981 */ /* 0x000ea4000c1e1500 */
[----:B--2---:R-:W-:Y:S01]  /*17110*/  IMAD.U32 R45, R4, 0x10000, RZ ;  /* 0x00010000042d7824 */ /* 0x004fe200078e00ff */
[----:B------:R-:W-:Y:S06]  /*17120*/  BRA `(.L_x_16517) ;  /* 0x0000000400887947 */ /* 0x000fec0003800000 */
.L_x_16524:
        /* <DEDUP_REMOVED lines=11> */
.L_x_16531:
        /* <DEDUP_REMOVED lines=20> */
.L_x_16533:
[----:B------:R-:W-:Y:S05]  /*17320*/  BSYNC.RECONVERGENT B0 ;  /* 0x0000000000007941 */ /* 0x000fea0003800200 */
.L_x_16532:
[----:B------:R-:W-:Y:S01]  /*17330*/  IMAD.SHL.U32 R0, R0, 0x100000, RZ ;  /* 0x0010000000007824 */ /* 0x000fe200078e00ff */
[----:B------:R-:W-:-:S04]  /*17340*/  LEA R3, R3, 0x3b800000, 0x17 ;  /* 0x3b80000003037811 */ /* 0x000fc800078eb8ff */
[----:B------:R-:W-:Y:S01]  /*17350*/  LOP3.LUT R45, R3, R0, R45, 0xfe, !PT ;  /* 0x00000000032d7212 */ /* 0x000fe200078efe2d */
[----:B------:R-:W-:Y:S06]  /*17360*/  BRA `(.L_x_16517) ;  /* 0x0000000000f87947 */ /* 0x000fec0003800000 */
.L_x_16530:
        /* <DEDUP_REMOVED lines=20> */
.L_x_16535:
[----:B------:R-:W-:Y:S05]  /*174b0*/  BSYNC.RECONVERGENT B0 ;  /* 0x0000000000007941 */ /* 0x000fea0003800200 */
.L_x_16534:
[----:B------:R-:W-:Y:S01]  /*174c0*/  IMAD.SHL.U32 R0, R0, 0x200000, RZ ;  /* 0x0020000000007824 */ /* 0x000fe200078e00ff */
[----:B------:R-:W-:-:S04]  /*174d0*/  LEA R3, R3, 0x37800000, 0x17 ;  /* 0x3780000003037811 */ /* 0x000fc800078eb8ff */
[----:B------:R-:W-:Y:S01]  /*174e0*/  LOP3.LUT R45, R3, R0, R45, 0xfe, !PT ;  /* 0x00000000032d7212 */ /* 0x000fe200078efe2d */
[----:B------:R-:W-:Y:S06]  /*174f0*/  BRA `(.L_x_16517) ;  /* 0x0000000000947947 */ /* 0x000fec0003800000 */
.L_x_16529:
        /* <DEDUP_REMOVED lines=14> */
.L_x_16516:
        /* <DEDUP_REMOVED lines=16> */
.L_x_16538:
[----:B------:R-:W-:Y:S01]  /*176e0*/  IMAD.MOV.U32 R45, RZ, RZ, RZ ;  /* 0x000000ffff2d7224 */ /* 0x000fe200078e00ff */
[----:B------:R-:W-:Y:S06]  /*176f0*/  BRA `(.L_x_16517) ;  /* 0x0000000000147947 */ /* 0x000fec0003800000 */
.L_x_16537:
[----:B------:R-:W2:Y:S02]  /*17700*/  LDG.E.64 R4, desc[UR36][R4.64] ;  /* 0x0000002404047981 */ /* 0x000ea4000c1e1b00 */
[----:B--2---:R0:W2:Y:S01]  /*17710*/  I2F.U64 R45, R4 ;  /* 0x00000004002d7312 */ /* 0x0040a20000301000 */
[----:B------:R-:W-:Y:S05]  /*17720*/  BRA `(.L_x_16517) ;  /* 0x0000000000087947 */ /* 0x000fea0003800000 */
.L_x_16536:
[----:B------:R-:W2:Y:S02]  /*17730*/  LDG.E R4, desc[UR36][R4.64] ;  /* 0x0000002404047981 */ /* 0x000ea4000c1e1900 */
[----:B--2---:R-:W-:-:S07]  /*17740*/  I2FP.F32.U32 R45, R4 ;  /* 0x00000004002d7245 */ /* 0x004fce0000201000 */
.L_x_16517:
[----:B------:R-:W-:Y:S05]  /*17750*/  BSYNC.RECONVERGENT B6 ;  /* 0x0000000000067941 */ /* 0x000fea0003800200 */
.L_x_16511:
        /* <DEDUP_REMOVED lines=21> */
.L_x_16543:
[----:B------:R-:W3:Y:S02]  /*178b0*/  LDG.E.U8 R4, desc[UR36][R4.64] ;  /* 0x0000002404047981 */ /* 0x000ee4000c1e1100 */
[----:B---3--:R-:W-:Y:S01]  /*178c0*/  I2FP.F32.U32 R46, R4 ;  /* 0x00000004002e7245 */ /* 0x008fe20000201000 */
[----:B------:R-:W-:Y:S06]  /*178d0*/  BRA `(.L_x_16545) ;  /* 0x0000000c00287947 */ /* 0x000fec0003800000 */
.L_x_16542:
        /* <DEDUP_REMOVED lines=9> */
.L_x_16547:
[----:B------:R-:W3:Y:S02]  /*17970*/  LDG.E R4, desc[UR36][R4.64] ;  /* 0x0000002404047981 */ /* 0x000ee4000c1e1900 */
[----:B---3--:R-:W-:Y:S01]  /*17980*/  I2FP.F32.S32 R46, R4 ;  /* 0x00000004002e7245 */ /* 0x008fe20000201400 */
[----:B------:R-:W-:Y:S06]  /*17990*/  BRA `(.L_x_16545) ;  /* 0x0000000800f87947 */ /* 0x000fec0003800000 */
.L_x_16546:
[----:B------:R-:W3:Y:S02]  /*179a0*/  LDG.E.U16 R4, desc[UR36][R4.64] ;  /* 0x0000002404047981 */ /* 0x000ee4000c1e1500 */
[----:B---3--:R0:W1:Y:S01]  /*179b0*/  I2F.S16 R46, R4 ;  /* 0x00000004002e7306 */ /* 0x0080620000101400 */
[----:B------:R-:W-:Y:S05]  /*179c0*/  BRA `(.L_x_16545) ;  /* 0x0000000800ec7947 */ /* 0x000fea0003800000 */
.L_x_16541:
        /* <DEDUP_REMOVED lines=8> */
.L_x_16549:
[----:B------:R-:W3:Y:S02]  /*17a50*/  LDG.E.U16 R4, desc[UR36][R4.64] ;  /* 0x0000002404047981 */ /* 0x000ee4000c1e1500 */
[----:B---3--:R-:W-:Y:S01]  /*17a60*/  HADD2.F32 R46, -RZ, R4.H0_H0 ;  /* 0x20000004ff2e7230 */ /* 0x008fe20000004100 */
[----:B------:R-:W-:Y:S06]  /*17a70*/  BRA `(.L_x_16545) ;  /* 0x0000000800c07947 */ /* 0x000fec0003800000 */
.L_x_16548:
        /* <DEDUP_REMOVED lines=8> */
.L_x_16551:
[----:B------:R-:W3:Y:S02]  /*17b00*/  LDG.E.U16 R4, desc[UR36][R4.64] ;  /* 0x0000002404047981 */ /* 0x000ee4000c1e1500 */
[----:B---3--:R-:W-:Y:S01]  /*17b10*/  HADD2.F32 R46, -RZ, R4.H0_H0 ;  /* 0x20000004ff2e7230 */ /* 0x008fe20000004100 */
[----:B------:R-:W-:Y:S06]  /*17b20*/  BRA `(.L_x_16545) ;  /* 0x0000000800947947 */ /* 0x000fec0003800000 */
.L_x_16550:
[----:B------:R-:W3:Y:S01]  /*17b30*/  LDG.E.64 R4, desc[UR36][R4.64] ;  /* 0x0000002404047981 */ /* 0x000ee2000c1e1b00 */
[----:B------:R-:W-:Y:S01]  /*17b40*/  UMOV UR4, 0xf0000000 ;  /* 0xf000000000047882 */ /* 0x000fe20000000000 */
[----:B------:R-:W-:Y:S01]  /*17b50*/  UMOV UR5, 0x380fffff ;  /* 0x380fffff00057882 */ /* 0x000fe20000000000 */
[----:B---3--:R-:W0:Y:S01]  /*17b60*/  F2F.F32.F64 R46, R4 ;  /* 0x00000004002e7310 */ /* 0x008e220000301000 */
[----:B------:R-:W-:-:S14]  /*17b70*/  DSETP.GEU.AND P0, PT, |R4|, UR4, PT ;  /* 0x0000000404007e2a */ /* 0x000fdc000bf0e200 */
[----:B0-----:R-:W-:Y:S01]  /*17b80*/  @!P0 FMUL R46, R46, 1.175494350822287508e-38 ;  /* 0x008000002e2e8820 */ /* 0x001fe20000400000 */
[----:B------:R-:W-:Y:S06]  /*17b90*/  BRA `(.L_x_16545) ;  /* 0x0000000800787947 */ /* 0x000fec0003800000 */
.L_x_16540:
        /* <DEDUP_REMOVED lines=12> */
.L_x_16554:
[----:B------:R-:W3:Y:S01]  /*17c60*/  LDG.E.64 R4, desc[UR36][R4.64] ;  /* 0x0000002404047981 */ /* 0x000ee2000c1e1b00 */
[----:B------:R-:W-:Y:S01]  /*17c70*/  UMOV UR4, 0xf0000000 ;  /* 0xf000000000047882 */ /* 0x000fe20000000000 */
[----:B------:R-:W-:Y:S01]  /*17c80*/  UMOV UR5, 0x380fffff ;  /* 0x380fffff00057882 */ /* 0x000fe20000000000 */
[----:B---3--:R-:W0:Y:S01]  /*17c90*/  F2F.F32.F64 R46, R4 ;  /* 0x00000004002e7310 */ /* 0x008e220000301000 */
[----:B------:R-:W-:-:S14]  /*17ca0*/  DSETP.GEU.AND P0, PT, |R4|, UR4, PT ;  /* 0x0000000404007e2a */ /* 0x000fdc000bf0e200 */
[----:B0-----:R-:W-:Y:S01]  /*17cb0*/  @!P0 FMUL R46, R46, 1.175494350822287508e-38 ;  /* 0x008000002e2e8820 */ /* 0x001fe20000400000 */
[----:B------:R-:W-:Y:S06]  /*17cc0*/  BRA `(.L_x_16545) ;  /* 0x00000008002c7947 */ /* 0x000fec0003800000 */
.L_x_16553:
        /* <DEDUP_REMOVED lines=25> */
.L_x_16556:
        /* <DEDUP_REMOVED lines=13> */
.L_x_16555:
[----:B------:R-:W3:Y:S02]  /*17f30*/  LDG.E.U16 R4, desc[UR36][R4.64] ;  /* 0x0000002404047981 */ /* 0x000ee4000c1e1500 */
[----:B---3--:R-:W-:Y:S01]  /*17f40*/  IMAD.U32 R46, R4, 0x10000, RZ ;  /* 0x00010000042e7824 */ /* 0x008fe200078e00ff */
[----:B------:R-:W-:Y:S06]  /*17f50*/  BRA `(.L_x_16545) ;  /* 0x0000000400887947 */ /* 0x000fec0003800000 */
.L_x_16552:
        /* <DEDUP_REMOVED lines=11> */
.L_x_16559:
        /* <DEDUP_REMOVED lines=20> */
.L_x_16561:
[----:B------:R-:W-:Y:S05]  /*18150*/  BSYNC.RECONVERGENT B0 ;  /* 0x0000000000007941 */ /* 0x000fea0003800200 */
.L_x_16560:
[----:B------:R-:W-:Y:S01]  /*18160*/  IMAD.SHL.U32 R0, R0, 0x100000, RZ ;  /* 0x0010000000007824 */ /* 0x000fe200078e00ff */
[----:B------:R-:W-:-:S04]  /*18170*/  LEA R3, R3, 0x3b800000, 0x17 ;  /* 0x3b80000003037811 */ /* 0x000fc800078eb8ff */
[----:B------:R-:W-:Y:S01]  /*18180*/  LOP3.LUT R46, R3, R0, R7, 0xfe, !PT ;  /* 0x00000000032e7212 */ /* 0x000fe200078efe07 */
[----:B------:R-:W-:Y:S06]  /*18190*/  BRA `(.L_x_16545) ;  /* 0x0000000000f87947 */ /* 0x000fec0003800000 */
.L_x_16558:
        /* <DEDUP_REMOVED lines=20> */
.L_x_16563:
[----:B------:R-:W-:Y:S05]  /*182e0*/  BSYNC.RECONVERGENT B0 ;  /* 0x0000000000007941 */ /* 0x000fea0003800200 */
.L_x_16562:
[----:B------:R-:W-:Y:S01]  /*182f0*/  IMAD.SHL.U32 R0, R0, 0x200000, RZ ;  /* 0x0020000000007824 */ /* 0x000fe200078e00ff */
[----:B------:R-:W-:-:S04]  /*18300*/  LEA R3, R3, 0x37800000, 0x17 ;  /* 0x3780000003037811 */ /* 0x000fc800078eb8ff */
[----:B------:R-:W-:Y:S01]  /*18310*/  LOP3.LUT R46, R3, R0, R7, 0xfe, !PT ;  /* 0x00000000032e7212 */ /* 0x000fe200078efe07 */
[----:B------:R-:W-:Y:S06]  /*18320*/  BRA `(.L_x_16545) ;  /* 0x0000000000947947 */ /* 0x000fec0003800000 */
.L_x_16557:
        /* <DEDUP_REMOVED lines=14> */
.L_x_16544:
        /* <DEDUP_REMOVED lines=16> */
.L_x_16566:
[----:B------:R-:W-:Y:S01]  /*18510*/  IMAD.MOV.U32 R46, RZ, RZ, RZ ;  /* 0x000000ffff2e7224 */ /* 0x000fe200078e00ff */
[----:B------:R-:W-:Y:S06]  /*18520*/  BRA `(.L_x_16545) ;  /* 0x0000000000147947 */ /* 0x000fec0003800000 */
.L_x_16565:
[----:B------:R-:W3:Y:S02]  /*18530*/  LDG.E.64 R4, desc[UR36][R4.64] ;  /* 0x0000002404047981 */ /* 0x000ee4000c1e1b00 */
[----:B---3--:R0:W1:Y:S01]  /*18540*/  I2F.U64 R46, R4 ;  /* 0x00000004002e7312 */ /* 0x0080620000301000 */
[----:B------:R-:W-:Y:S05]  /*18550*/  BRA `(.L_x_16545) ;  /* 0x0000000000087947 */ /* 0x000fea0003800000 */
.L_x_16564:
[----:B------:R-:W3:Y:S02]  /*18560*/  LDG.E R4, desc[UR36][R4.64] ;  /* 0x0000002404047981 */ /* 0x000ee4000c1e1900 */
[----:B---3--:R-:W-:-:S07]  /*18570*/  I2FP.F32.U32 R46, R4 ;  /* 0x00000004002e7245 */ /* 0x008fce0000201000 */
.L_x_16545:
[----:B------:R-:W-:Y:S05]  /*18580*/  BSYNC.RECONVERGENT B6 ;  /* 0x0000000000067941 */ /* 0x000fea0003800200 */
.L_x_16539:
        /* <DEDUP_REMOVED lines=21> */
.L_x_16571:
[----:B------:R-:W2:Y:S02]  /*186e0*/  LDG.E.U8 R4, desc[UR36][R4.64] ;  /* 0x0000002404047981 */ /* 0x000ea4000c1e1100 */
[----:B--2---:R-:W-:Y:S01]  /*186f0*/  I2FP.F32.U32 R47, R4 ;  /* 0x00000004002f7245 */ /* 0x004fe20000201000 */
[----:B------:R-:W-:Y:S06]  /*18700*/  BRA `(.L_x_16573) ;  /* 0x0000000c00247947 */ /* 0x000fec0003800000 */
.L_x_16570:
        /* <DEDUP_REMOVED lines=9> */
.L_x_16575:
[----:B------:R-:W2:Y:S02]  /*187a0*/  LDG.E R4, desc[UR36][R4.64] ;  /* 0x0000002404047981 */ /* 0x000ea4000c1e1900 */
[----:B--2---:R-:W-:Y:S01]  /*187b0*/  I2FP.F32.S32 R47, R4 ;  /* 0x00000004002f7245 */ /* 0x004fe20000201400 */
[----:B------:R-:W-:Y:S06]  /*187c0*/  BRA `(.L_x_16573) ;  /* 0x0000000800f47947 */ /* 0x000fec0003800000 */
.L_x_16574:
[----:B------:R-:W2:Y:S02]  /*187d0*/  LDG.E.U16 R4, desc[UR36][R4.64] ;  /* 0x0000002404047981 */ /* 0x000ea4000c1e1500 */
[----:B--2---:R0:W1:Y:S01]  /*187e0*/  I2F.S16 R47, R4 ;  /* 0x00000004002f7306 */ /* 0x0040620000101400 */
[----:B------:R-:W-:Y:S05]  /*187f0*/  BRA `(.L_x_16573) ;  /* 0x0000000800e87947 */ /* 0x000fea0003800000 */
.L_x_16569:
        /* <DEDUP_REMOVED lines=8> */
.L_x_16577:
[----:B------:R-:W2:Y:S02]  /*18880*/  LDG.E.U16 R4, desc[UR36][R4.64] ;  /* 0x0000002404047981 */ /* 0x000ea4000c1e1500 */
[----:B--2---:R-:W-:Y:S01]  /*18890*/  HADD2.F32 R47, -RZ, R4.H0_H0 ;  /* 0x20000004ff2f7230 */ /* 0x004fe20000004100 */
[----:B------:R-:W-:Y:S06]  /*188a0*/  BRA `(.L_x_16573) ;  /* 0x0000000800bc7947 */ /* 0x000fec0003800000 */
.L_x_16576:
        /* <DEDUP_REMOVED lines=8> */
.L_x_16579:
[----:B------:R-:W2:Y:S02]  /*18930*/  LDG.E.U16 R4, desc[UR36][R4.64] ;  /* 0x0000002404047981 */ /* 0x000ea4000c1e1500 */
[----:B--2---:R-:W-:Y:S01]  /*18940*/  HADD2.F32 R47, -RZ, R4.H0_H0 ;  /* 0x20000004ff2f7230 */ /* 0x004fe20000004100 */
[----:B------:R-:W-:Y:S06]  /*18950*/  BRA `(.L_x_16573) ;  /* 0x0000000800907947 */ /* 0x000fec0003800000 */
.L_x_16578:
[----:B------:R-:W2:Y:S01]  /*18960*/  LDG.E.64 R4, desc[UR36][R4.64] ;  /* 0x0000002404047981 */ /* 0x000ea2000c1e1b00 */
[----:B------:R-:W-:Y:S01]  /*18970*/  UMOV UR4, 0xf0000000 ;  /* 0xf000000000047882 */ /* 0x000fe20000000000 */
[----:B------:R-:W-:Y:S01]  /*18980*/  UMOV UR5, 0x380fffff ;  /* 0x380fffff00057882 */ /* 0x000fe20000000000 */
[----:B--2---:R-:W0:Y:S01]  /*18990*/  F2F.F32.F64 R47, R4 ;  /* 0x00000004002f7310 */ /* 0x004e220000301000 */
[----:B------:R-:W-:-:S14]  /*189a0*/  DSETP.GEU.AND P0, PT, |R4|, UR4, PT ;  /* 0x0000000404007e2a */ /* 0x000fdc000bf0e200 */
[----:B0-----:R-:W-:Y:S01]  /*189b0*/  @!P0 FMUL R47, R47, 1.175494350822287508e-38 ;  /* 0x008000002f2f8820 */ /* 0x001fe20000400000 */
[----:B------:R-:W-:Y:S06]  /*189c0*/  BRA `(.L_x_16573) ;  /* 0x0000000800747947 */ /* 0x000fec0003800000 */
.L_x_16568:
        /* <DEDUP_REMOVED lines=12> */
.L_x_16582:
[----:B------:R-:W2:Y:S01]  /*18a90*/  LDG.E.64 R4, desc[UR36][R4.64] ;  /* 0x0000002404047981 */ /* 0x000ea2000c1e1b00 */
[----:B------:R-:W-:Y:S01]  /*18aa0*/  UMOV UR4, 0xf0000000 ;  /* 0xf000000000047882 */ /* 0x000fe20000000000 */
[----:B------:R-:W-:Y:S01]  /*18ab0*/  UMOV UR5, 0x380fffff ;  /* 0x380fffff00057882 */ /* 0x000fe20000000000 */
[----:B--2---:R-:W0:Y:S01]  /*18ac0*/  F2F.F32.F64 R47, R4 ;  /* 0x00000004002f7310 */ /* 0x004e220000301000 */
[----:B------:R-:W-:-:S14]  /*18ad0*/  DSETP.GEU.AND P0, PT, |R4|, UR4, PT ;  /* 0x0000000404007e2a */ /* 0x000fdc000bf0e200 */
[----:B0-----:R-:W-:Y:S01]  /*18ae0*/  @!P0 FMUL R47, R47, 1.175494350822287508e-38 ;  /* 0x008000002f2f8820 */ /* 0x001fe20000400000 */
[----:B------:R-:W-:Y:S06]  /*18af0*/  BRA `(.L_x_16573) ;  /* 0x0000000800287947 */ /* 0x000fec0003800000 */
.L_x_16581:
        /* <DEDUP_REMOVED lines=25> */
.L_x_16584:
        /* <DEDUP_REMOVED lines=12> */
.L_x_16583:
[----:B------:R-:W2:Y:S02]  /*18d50*/  LDG.E.U16 R4, desc[UR36][R4.64] ;  /* 0x0000002404047981 */ /* 0x000ea4000c1e1500 */
[----:B--2---:R-:W-:Y:S01]  /*18d60*/  IMAD.U32 R47, R4, 0x10000, RZ ;  /* 0x00010000042f7824 */ /* 0x004fe200078e00ff */
[----:B------:R-:W-:Y:S06]  /*18d70*/  BRA `(.L_x_16573) ;  /* 0x0000000400887947 */ /* 0x000fec0003800000 */
.L_x_16580:
        /* <DEDUP_REMOVED lines=11> */
.L_x_16587:
        /* <DEDUP_REMOVED lines=20> */
.L_x_16589:
[----:B------:R-:W-:Y:S05]  /*18f70*/  BSYNC.RECONVERGENT B0 ;  /* 0x0000000000007941 */ /* 0x000fea0003800200 */
.L_x_16588:
[----:B------:R-:W-:Y:S01]  /*18f80*/  IMAD.SHL.U32 R0, R0, 0x100000, RZ ;  /* 0x0010000000007824 */ /* 0x000fe200078e00ff */
[----:B------:R-:W-:-:S04]  /*18f90*/  LEA R3, R3, 0x3b800000, 0x17 ;  /* 0x3b80000003037811 */ /* 0x000fc800078eb8ff */
[----:B------:R-:W-:Y:S01]  /*18fa0*/  LOP3.LUT R47, R3, R0, R47, 0xfe, !PT ;  /* 0x00000000032f7212 */ /* 0x000fe200078efe2f */
[----:B------:R-:W-:Y:S06]  /*18fb0*/  BRA `(.L_x_16573) ;  /* 0x0000000000f87947 */ /* 0x000fec0003800000 */
.L_x_16586:
        /* <DEDUP_REMOVED lines=20> */
.L_x_16591:
[----:B------:R-:W-:Y:S05]  /*19100*/  BSYNC.RECONVERGENT B0 ;  /* 0x0000000000007941 */ /* 0x000fea0003800200 */
.L_x_16590:
[----:B------:R-:W-:Y:S01]  /*19110*/  IMAD.SHL.U32 R0, R0, 0x200000, RZ ;  /* 0x0020000000007824 */ /* 0x000fe200078e00ff */
[----:B------:R-:W-:-:S04]  /*19120*/  LEA R3, R3, 0x37800000, 0x17 ;  /* 0x3780000003037811 */ /* 0x000fc800078eb8ff */
[----:B------:R-:W-:Y:S01]  /*19130*/  LOP3.LUT R47, R3, R0, R47, 0xfe, !PT ;  /* 0x00000000032f7212 */ /* 0x000fe200078efe2f */
[----:B------:R-:W-:Y:S06]  /*19140*/  BRA `(.L_x_16573) ;  /* 0x0000000000947947 */ /* 0x000fec0003800000 */
.L_x_16585:
        /* <DEDUP_REMOVED lines=14> */
.L_x_16572:
        /* <DEDUP_REMOVED lines=16> */
.L_x_16594:
[----:B------:R-:W-:Y:S01]  /*19330*/  IMAD.MOV.U32 R47, RZ, RZ, RZ ;  /* 0x000000ffff2f7224 */ /* 0x000fe200078e00ff */
[----:B------:R-:W-:Y:S06]  /*19340*/  BRA `(.L_x_16573) ;  /* 0x0000000000147947 */ /* 0x000fec0003800000 */
.L_x_16593:
[----:B------:R-:W2:Y:S02]  /*19350*/  LDG.E.64 R4, desc[UR36][R4.64] ;  /* 0x0000002404047981 */ /* 0x000ea4000c1e1b00 */
[----:B--2---:R0:W1:Y:S01]  /*19360*/  I2F.U64 R47, R4 ;  /* 0x00000004002f7312 */ /* 0x0040620000301000 */
[----:B------:R-:W-:Y:S05]  /*19370*/  BRA `(.L_x_16573) ;  /* 0x0000000000087947 */ /* 0x000fea0003800000 */
.L_x_16592:
[----:B------:R-:W2:Y:S02]  /*19380*/  LDG.E R4, desc[UR36][R4.64] ;  /* 0x0000002404047981 */ /* 0x000ea4000c1e1900 */
[----:B--2---:R-:W-:-:S07]  /*19390*/  I2FP.F32.U32 R47, R4 ;  /* 0x00000004002f7245 */ /* 0x004fce0000201000 */
.L_x_16573:
[----:B------:R-:W-:Y:S05]  /*193a0*/  BSYNC.RECONVERGENT B6 ;  /* 0x0000000000067941 */ /* 0x000fea0003800200 */
.L_x_16567:
        /* <DEDUP_REMOVED lines=20> */
.L_x_16598:
[----:B------:R-:W2:Y:S02]  /*194f0*/  LDG.E.U8 R4, desc[UR36][R4.64] ;  /* 0x0000002404047981 */ /* 0x000ea4000c1e1100 */
[----:B--2---:R-:W-:Y:S01]  /*19500*/  I2FP.F32.U32 R40, R4 ;  /* 0x0000000400287245 */ /* 0x004fe20000201000 */
[----:B------:R-:W-:Y:S06]  /*19510*/  BRA `(.L_x_16416) ;  /* 0x0000000c001c7947 */ /* 0x000fec0003800000 */
.L_x_16597:
        /* <DEDUP_REMOVED lines=9> */
.L_x_16601:
[----:B------:R-:W2:Y:S02]  /*195b0*/  LDG.E R4, desc[UR36][R4.64] ;  /* 0x0000002404047981 */ /* 0x000ea4000c1e1900 */
[----:B--2---:R-:W-:Y:S01]  /*195c0*/  I2FP.F32.S32 R40, R4 ;  /* 0x0000000400287245 */ /* 0x004fe20000201400 */
[----:B------:R-:W-:Y:S06]  /*195d0*/  BRA `(.L_x_16416) ;  /* 0x0000000800ec7947 */ /* 0x000fec0003800000 */
.L_x_16600:
[----:B------:R-:W2:Y:S02]  /*195e0*/  LDG.E.U16 R4, desc[UR36][R4.64] ;  /* 0x0000002404047981 */ /* 0x000ea4000c1e1500 */
[----:B--2---:R0:W2:Y:S01]  /*195f0*/  I2F.S16 R40, R4 ;  /* 0x0000000400287306 */ /* 0x0040a20000101400 */
[----:B------:R-:W-:Y:S05]  /*19600*/  BRA `(.L_x_16416) ;  /* 0x0000000800e07947 */ /* 0x000fea0003800000 */
.L_x_16596:
        /* <DEDUP_REMOVED lines=8> */
.L_x_16603:
[----:B------:R-:W2:Y:S02]  /*19690*/  LDG.E.U16 R4, desc[UR36][R4.64] ;  /* 0x0000002404047981 */ /* 0x000ea4000c1e1500 */
[----:B--2---:R-:W-:Y:S01]  /*196a0*/  HADD2.F32 R40, -RZ, R4.H0_H0 ;  /* 0x20000004ff287230 */ /* 0x004fe20000004100 */
[----:B------:R-:W-:Y:S06]  /*196b0*/  BRA `(.L_x_16416) ;  /* 0x0000000800b47947 */ /* 0x000fec0003800000 */
.L_x_16602:
        /* <DEDUP_REMOVED lines=8> */
.L_x_16605:
[----:B------:R-:W2:Y:S02]  /*19740*/  LDG.E.U16 R4, desc[UR36][R4.64] ;  /* 0x0000002404047981 */ /* 0x000ea4000c1e1500 */
[----:B--2---:R-:W-:Y:S01]  /*19750*/  HADD2.F32 R40, -RZ, R4.H0_H0 ;  /* 0x20000004ff287230 */ /* 0x004fe20000004100 */
[----:B------:R-:W-:Y:S06]  /*19760*/  BRA `(.L_x_16416) ;  /* 0x0000000800887947 */ /* 0x000fec0003800000 */
.L_x_16604:
[----:B------:R-:W2:Y:S01]  /*19770*/  LDG.E.64 R4, desc[UR36][R4.64] ;  /* 0x0000002404047981 */ /* 0x000ea2000c1e1b00 */
[----:B------:R-:W-:Y:S01]  /*19780*/  UMOV UR4, 0xf0000000 ;  /* 0xf000000000047882 */ /* 0x000fe20000000000 */
[----:B------:R-:W-:Y:S01]  /*19790*/  UMOV UR5, 0x380fffff ;  /* 0x380fffff00057882 */ /* 0x000fe20000000000 */
[----:B--2---:R-:W0:Y:S01]  /*197a0*/  F2F.F32.F64 R40, R4 ;  /* 0x0000000400287310 */ /* 0x004e220000301000 */
[----:B------:R-:W-:-:S14]  /*197b0*/  DSETP.GEU.AND P0, PT, |R4|, UR4, PT ;  /* 0x0000000404007e2a */ /* 0x000fdc000bf0e200 */
[----:B0-----:R-:W-:Y:S01]  /*197c0*/  @!P0 FMUL R40, R40, 1.175494350822287508e-38 ;  /* 0x0080000028288820 */ /* 0x001fe20000400000 */
[----:B------:R-:W-:Y:S06]  /*197d0*/  BRA `(.L_x_16416) ;  /* 0x00000008006c7947 */ /* 0x000fec0003800000 */
.L_x_16595:
        /* <DEDUP_REMOVED lines=12> */
.L_x_16608:
[----:B------:R-:W2:Y:S01]  /*198a0*/  LDG.E.64 R4, desc[UR36][R4.64] ;  /* 0x0000002404047981 */ /* 0x000ea2000c1e1b00 */
[----:B------:R-:W-:Y:S01]  /*198b0*/  UMOV UR4, 0xf0000000 ;  /* 0xf000000000047882 */ /* 0x000fe20000000000 */
[----:B------:R-:W-:Y:S01]  /*198c0*/  UMOV UR5, 0x380fffff ;  /* 0x380fffff00057882 */ /* 0x000fe20000000000 */
[----:B--2---:R-:W0:Y:S01]  /*198d0*/  F2F.F32.F64 R40, R4 ;  /* 0x0000000400287310 */ /* 0x004e220000301000 */
[----:B------:R-:W-:-:S14]  /*198e0*/  DSETP.GEU.AND P0, PT, |R4|, UR4, PT ;  /* 0x0000000404007e2a */ /* 0x000fdc000bf0e200 */
[----:B0-----:R-:W-:Y:S01]  /*198f0*/  @!P0 FMUL R40, R40, 1.175494350822287508e-38 ;  /* 0x0080000028288820 */ /* 0x001fe20000400000 */
[----:B------:R-:W-:Y:S06]  /*19900*/  BRA `(.L_x_16416) ;  /* 0x0000000800207947 */ /* 0x000fec0003800000 */
.L_x_16607:
        /* <DEDUP_REMOVED lines=25> */
.L_x_16610:
        /* <DEDUP_REMOVED lines=13> */
.L_x_16609:
[----:B------:R-:W2:Y:S02]  /*19b70*/  LDG.E.U16 R4, desc[UR36][R4.64] ;  /* 0x0000002404047981 */ /* 0x000ea4000c1e1500 */
[----:B--2---:R-:W-:Y:S01]  /*19b80*/  IMAD.U32 R40, R4, 0x10000, RZ ;  /* 0x0001000004287824 */ /* 0x004fe200078e00ff */
[----:B------:R-:W-:Y:S06]  /*19b90*/  BRA `(.L_x_16416) ;  /* 0x00000004007c7947 */ /* 0x000fec0003800000 */
.L_x_16606:
        /* <DEDUP_REMOVED lines=11> */
.L_x_16613:
        /* <DEDUP_REMOVED lines=19> */
.L_x_16615:
[----:B------:R-:W-:Y:S05]  /*19d80*/  BSYNC.RECONVERGENT B0 ;  /* 0x0000000000007941 */ /* 0x000fea0003800200 */
.L_x_16614:
[----:B------:R-:W-:Y:S01]  /*19d90*/  IMAD.SHL.U32 R0, R0, 0x100000, RZ ;  /* 0x0010000000007824 */ /* 0x000fe200078e00ff */
[----:B------:R-:W-:-:S04]  /*19da0*/  LEA R3, R3, 0x3b800000, 0x17 ;  /* 0x3b80000003037811 */ /* 0x000fc800078eb8ff */
[----:B------:R-:W-:Y:S01]  /*19db0*/  LOP3.LUT R40, R3, R0, R7, 0xfe, !PT ;  /* 0x0000000003287212 */ /* 0x000fe200078efe07 */
[----:B------:R-:W-:Y:S06]  /*19dc0*/  BRA `(.L_x_16416) ;  /* 0x0000000000f07947 */ /* 0x000fec0003800000 */
.L_x_16612:
        /* <DEDUP_REMOVED lines=19> */
.L_x_16617:
[----:B------:R-:W-:Y:S05]  /*19f00*/  BSYNC.RECONVERGENT B0 ;  /* 0x0000000000007941 */ /* 0x000fea0003800200 */
.L_x_16616:
[----:B------:R-:W-:Y:S01]  /*19f10*/  IMAD.SHL.U32 R0, R0, 0x200000, RZ ;  /* 0x0020000000007824 */ /* 0x000fe200078e00ff */
[----:B------:R-:W-:-:S04]  /*19f20*/  LEA R3, R3, 0x37800000, 0x17 ;  /* 0x3780000003037811 */ /* 0x000fc800078eb8ff */
[----:B------:R-:W-:Y:S01]  /*19f30*/  LOP3.LUT R40, R3, R0, R7, 0xfe, !PT ;  /* 0x0000000003287212 */ /* 0x000fe200078efe07 */
[----:B------:R-:W-:Y:S06]  /*19f40*/  BRA `(.L_x_16416) ;  /* 0x0000000000907947 */ /* 0x000fec0003800000 */
.L_x_16611:
        /* <DEDUP_REMOVED lines=14> */
.L_x_16599:
        /* <DEDUP_REMOVED lines=16> */
.L_x_16620:
[----:B------:R-:W-:Y:S05]  /*1a130*/  BRA `(.L_x_16416) ;  /* 0x0000000000147947 */ /* 0x000fea0003800000 */
.L_x_16619:
[----:B------:R-:W2:Y:S02]  /*1a140*/  LDG.E.64 R4, desc[UR36][R4.64] ;  /* 0x0000002404047981 */ /* 0x000ea4000c1e1b00 */
[----:B--2---:R0:W2:Y:S01]  /*1a150*/  I2F.U64 R40, R4 ;  /* 0x0000000400287312 */ /* 0x0040a20000301000 */
[----:B------:R-:W-:Y:S05]  /*1a160*/  BRA `(.L_x_16416) ;  /* 0x0000000000087947 */ /* 0x000fea0003800000 */
.L_x_16618:
[----:B------:R-:W2:Y:S02]  /*1a170*/  LDG.E R4, desc[UR36][R4.64] ;  /* 0x0000002404047981 */ /* 0x000ea4000c1e1900 */
[----:B--2---:R-:W-:-:S07]  /*1a180*/  I2FP.F32.U32 R40, R4 ;  /* 0x0000000400287245 */ /* 0x004fce0000201000 */
.L_x_16416:
[----:B------:R-:W-:Y:S05]  /*1a190*/  BSYNC.RECONVERGENT B7 ;  /* 0x0000000000077941 */ /* 0x000fea0003800200 */
.L_x_16415:
        /* <DEDUP_REMOVED lines=13> */
[C---:B--2--5:R-:W-:Y:S01]  /*1a270*/  FMUL.FTZ R3, R23.reuse, R23 ;  /* 0x0000001717037220 */ /* 0x064fe20000410000 */
[----:B------:R-:W-:Y:S02]  /*1a280*/  HADD2.F32 R17, -RZ, R17.H0_H0 ;  /* 0x20000011ff117230 */ /* 0x000fe40000004100 */
[----:B---3--:R-:W-:Y:S01]  /*1a290*/  FMUL.FTZ R16, R23, R16 ;  /* 0x0000001017107220 */ /* 0x008fe20000410000 */
[----:B------:R-:W-:Y:S02]  /*1a2a0*/  HADD2.F32 R18, -RZ, R18.H0_H0 ;  /* 0x20000012ff127230 */ /* 0x000fe40000004100 */
[----:B----4-:R-:W-:-:S03]  /*1a2b0*/  FMUL.FTZ R3, R3, R22 ;  /* 0x0000001603037220 */ /* 0x010fc60000410000 */
[----:B------:R-:W-:Y:S01]  /*1a2c0*/  FADD.FTZ R18, R18, -R19 ;  /* 0x8000001312127221 */ /* 0x000fe20000010000 */
[----:B0-----:R-:W-:Y:S01]  /*1a2d0*/  FFMA.FTZ R24, -R24, UR4, R17 ;  /* 0x0000000418187c23 */ /* 0x001fe20008010111 */
[----:B------:R-:W-:-:S04]  /*1a2e0*/  FMUL.FTZ R3, R3, UR4 ;  /* 0x0000000403037c20 */ /* 0x000fc80008410000 */
[----:B------:R-:W-:-:S04]  /*1a2f0*/  FFMA.FTZ R3, -R3, R18, R24 ;  /* 0x0000001203037223 */ /* 0x000fc80000010118 */
[----:B------:R-:W-:-:S05]  /*1a300*/  FMUL.FTZ R0, R16, R3 ;  /* 0x0000000310007220 */ /* 0x000fca0000410000 */
[----:B------:R-:W-:-:S07]  /*1a310*/  F2FP.F16.F32.PACK_AB R0, RZ, R0 ;  /* 0x00000000ff00723e */ /* 0x000fce00000000ff */
.L_x_16622:
[----:B------:R-:W-:Y:S05]  /*1a320*/  BSYNC.RECONVERGENT B0 ;  /* 0x0000000000007941 */ /* 0x000fea0003800200 */
.L_x_16621:
[----:B------:R-:W-:Y:S04]  /*1a330*/  BSSY.RECONVERGENT B0, `(.L_x_16623) ;  /* 0x000000e000007945 */ /* 0x000fe80003800200 */
[----:B------:R-:W-:Y:S05]  /*1a340*/  @P1 BRA `(.L_x_16624) ;  /* 0x0000000000301947 */ /* 0x000fea0003800000 */
[----:B------:R-:W0:Y:S01]  /*1a350*/  LDCU UR4, c[0x0][0x388] ;  /* 0x00007100ff0477ac */ /* 0x000e220008000800 */
[C---:B--2--5:R-:W-:Y:S01]  /*1a360*/  FMUL.FTZ R4, R30.reuse, R30 ;  /* 0x0000001e1e047220 */ /* 0x064fe20000410000 */
[----:B------:R-:W-:Y:S02]  /*1a370*/  HADD2.F32 R26, -RZ, R26.H0_H0 ;  /* 0x2000001aff1a7230 */ /* 0x000fe40000004100 */
[----:B------:R-:W-:Y:S01]  /*1a380*/  FMUL.FTZ R25, R30, R25 ;  /* 0x000000191e197220 */ /* 0x000fe20000410000 */
[----:B------:R-:W-:Y:S02]  /*1a390*/  HADD2.F32 R27, -RZ, R27.H0_H0 ;  /* 0x2000001bff1b7230 */ /* 0x000fe40000004100 */
[----:B------:R-:W-:-:S03]  /*1a3a0*/  FMUL.FTZ R4, R4, R29 ;  /* 0x0000001d04047220 */ /* 0x000fc60000410000 */
[----:B------:R-:W-:Y:S01]  /*1a3b0*/  FADD.FTZ R27, R27, -R28 ;  /* 0x8000001c1b1b7221 */ /* 0x000fe20000010000 */
[----:B0-----:R-:W-:Y:S01]  /*1a3c0*/  FFMA.FTZ R31, -R31, UR4, R26 ;  /* 0x000000041f1f7c23 */ /* 0x001fe2000801011a */
[----:B------:R-:W-:-:S04]  /*1a3d0*/  FMUL.FTZ R4, R4, UR4 ;  /* 0x0000000404047c20 */ /* 0x000fc80008410000 */
[----:B------:R-:W-:-:S04]  /*1a3e0*/  FFMA.FTZ R4, -R4, R27, R31 ;  /* 0x0000001b04047223 */ /* 0x000fc8000001011f */
[----:B---3--:R-:W-:-:S05]  /*1a3f0*/  FMUL.FTZ R16, R25, R4 ;  /* 0x0000000419107220 */ /* 0x008fca0000410000 */
[----:B------:R-:W-:-:S07]  /*1a400*/  F2FP.F16.F32.PACK_AB R16, RZ, R16 ;  /* 0x00000010ff10723e */ /* 0x000fce00000000ff */
.L_x_16624:
[----:B------:R-:W-:Y:S05]  /*1a410*/  BSYNC.RECONVERGENT B0 ;  /* 0x0000000000007941 */ /* 0x000fea0003800200 */
.L_x_16623:
[----:B------:R-:W-:Y:S04]  /*1a420*/  BSSY.RECONVERGENT B0, `(.L_x_16625) ;  /* 0x000000e000007945 */ /* 0x000fe80003800200 */
[----:B------:R-:W-:Y:S05]  /*1a430*/  @P2 BRA `(.L_x_16626) ;  /* 0x0000000000302947 */ /* 0x000fea0003800000 */
[----:B------:R-:W0:Y:S01]  /*1a440*/  LDCU UR4, c[0x0][0x388] ;  /* 0x00007100ff0477ac */ /* 0x000e220008000800 */
[C---:B-----5:R-:W-:Y:S01]  /*1a450*/  FMUL.FTZ R3, R37.reuse, R37 ;  /* 0x0000002525037220 */ /* 0x060fe20000410000 */
[----:B--2---:R-:W-:Y:S02]  /*1a460*/  HADD2.F32 R4, -RZ, R33.H0_H0 ;  /* 0x20000021ff047230 */ /* 0x004fe40000004100 */
[----:B------:R-:W-:Y:S01]  /*1a470*/  FMUL.FTZ R32, R37, R32 ;  /* 0x0000002025207220 */ /* 0x000fe20000410000 */
[----:B------:R-:W-:Y:S02]  /*1a480*/  HADD2.F32 R34, -RZ, R34.H0_H0 ;  /* 0x20000022ff227230 */ /* 0x000fe40000004100 */
[----:B------:R-:W-:-:S03]  /*1a490*/  FMUL.FTZ R3, R3, R36 ;  /* 0x0000002403037220 */ /* 0x000fc60000410000 */
[----:B------:R-:W-:Y:S01]  /*1a4a0*/  FADD.FTZ R34, R34, -R35 ;  /* 0x8000002322227221 */ /* 0x000fe20000010000 */
[----:B0-----:R-:W-:Y:S01]  /*1a4b0*/  FFMA.FTZ R4, -R41, UR4, R4 ;  /* 0x0000000429047c23 */ /* 0x001fe20008010104 */
[----:B------:R-:W-:-:S04]  /*1a4c0*/  FMUL.FTZ R3, R3, UR4 ;  /* 0x0000000403037c20 */ /* 0x000fc80008410000 */
[----:B------:R-:W-:-:S04]  /*1a4d0*/  FFMA.FTZ R3, -R3, R34, R4 ;  /* 0x0000002203037223 */ /* 0x000fc80000010104 */
[----:B------:R-:W-:-:S05]  /*1a4e0*/  FMUL.FTZ R17, R32, R3 ;  /* 0x0000000320117220 */ /* 0x000fca0000410000 */
[----:B------:R-:W-:-:S07]  /*1a4f0*/  F2FP.F16.F32.PACK_AB R17, RZ, R17 ;  /* 0x00000011ff11723e */ /* 0x000fce00000000ff */
.L_x_16626:
[----:B------:R-:W-:Y:S05]  /*1a500*/  BSYNC.RECONVERGENT B0 ;  /* 0x0000000000007941 */ /* 0x000fea0003800200 */
.L_x_16625:
        /* <DEDUP_REMOVED lines=14> */
.L_x_16628:
[----:B------:R-:W-:Y:S05]  /*1a5f0*/  BSYNC.RECONVERGENT B0 ;  /* 0x0000000000007941 */ /* 0x000fea0003800200 */
.L_x_16627:
[----:B------:R-:W-:Y:S04]  /*1a600*/  BSSY.RECONVERGENT B6, `(.L_x_16629) ;  /* 0x000010c000067945 */ /* 0x000fe80003800200 */
[----:B------:R-:W-:Y:S05]  /*1a610*/  @P0 BRA `(.L_x_16630) ;  /* 0x0000001000280947 */ /* 0x000fea0003800000 */
[----:B------:R-:W0:Y:S01]  /*1a620*/  LDCU UR4, c[0x0][0x404] ;  /* 0x00008080ff0477ac */ /* 0x000e220008000800 */
[----:B--2---:R-:W1:Y:S01]  /*1a630*/  LDC.64 R4, c[0x0][0x398] ;  /* 0x0000e600ff047b82 */ /* 0x004e620000000a00 */
        /* <DEDUP_REMOVED lines=21> */
.L_x_16634:
[----:B------:R-:W-:Y:S02]  /*1a790*/  HADD2.F32 R7, -RZ, R0.H0_H0 ;  /* 0x20000000ff077230 */ /* 0x000fe40000004100 */
[----:B------:R-:W-:-:S04]  /*1a7a0*/  IMAD.MOV.U32 R39, RZ, RZ, R49 ;  /* 0x000000ffff277224 */ /* 0x000fc800078e0031 */
[----:B------:R-:W0:Y:S02]  /*1a7b0*/  F2I.S64.TRUNC R6, R7 ;  /* 0x0000000700067311 */ /* 0x000e24000020d900 */
[----:B0-----:R0:W-:Y:S01]  /*1a7c0*/  STG.E.U8 desc[UR36][R4.64], R6 ;  /* 0x0000000604007986 */ /* 0x0011e2000c101124 */
[----:B------:R-:W-:Y:S05]  /*1a7d0*/  BRA `(.L_x_16630) ;  /* 0x0000000c00b87947 */ /* 0x000fea0003800000 */
.L_x_16633:
        /* <DEDUP_REMOVED lines=11> */
.L_x_16637:
[----:B------:R-:W-:Y:S02]  /*1a890*/  HADD2.F32 R0, -RZ, R0.H0_H0 ;  /* 0x20000000ff007230 */ /* 0x000fe40000004100 */
[----:B------:R-:W-:Y:S02]  /*1a8a0*/  IMAD.MOV.U32 R39, RZ, RZ, R49 ;  /* 0x000000ffff277224 */ /* 0x000fe400078e0031 */
[----:B------:R-:W0:Y:S02]  /*1a8b0*/  F2I.FTZ.TRUNC.NTZ R3, R0 ;  /* 0x0000000000037305 */ /* 0x000e24000021f100 */
[----:B0-----:R0:W-:Y:S01]  /*1a8c0*/  STG.E desc[UR36][R4.64], R3 ;  /* 0x0000000304007986 */ /* 0x0011e2000c101924 */
[----:B------:R-:W-:Y:S05]  /*1a8d0*/  BRA `(.L_x_16630) ;  /* 0x0000000c00787947 */ /* 0x000fea0003800000 */
.L_x_16636:
[----:B------:R-:W-:Y:S02]  /*1a8e0*/  HADD2.F32 R0, -RZ, R0.H0_H0 ;  /* 0x20000000ff007230 */ /* 0x000fe40000004100 */
[----:B------:R-:W-:Y:S02]  /*1a8f0*/  IMAD.MOV.U32 R39, RZ, RZ, R49 ;  /* 0x000000ffff277224 */ /* 0x000fe400078e0031 */
[----:B------:R-:W0:Y:S02]  /*1a900*/  F2I.FTZ.TRUNC.NTZ R3, R0 ;  /* 0x0000000000037305 */ /* 0x000e24000021f100 */
[----:B0-----:R0:W-:Y:S01]  /*1a910*/  STG.E.U16 desc[UR36][R4.64], R3 ;  /* 0x0000000304007986 */ /* 0x0011e2000c101524 */
[----:B------:R-:W-:Y:S05]  /*1a920*/  BRA `(.L_x_16630) ;  /* 0x0000000c00647947 */ /* 0x000fea0003800000 */
.L_x_16632:
        /* <DEDUP_REMOVED lines=10> */
.L_x_16639:
[----:B------:R0:W-:Y:S01]  /*1a9d0*/  STG.E.U16 desc[UR36][R4.64], R0 ;  /* 0x0000000004007986 */ /* 0x0001e2000c101524 */
[----:B------:R-:W-:Y:S01]  /*1a9e0*/  IMAD.MOV.U32 R39, RZ, RZ, R49 ;  /* 0x000000ffff277224 */ /* 0x000fe200078e0031 */
[----:B------:R-:W-:Y:S06]  /*1a9f0*/  BRA `(.L_x_16630) ;  /* 0x0000000c00307947 */ /* 0x000fec0003800000 */
.L_x_16638:
        /* <DEDUP_REMOVED lines=11> */
.L_x_16641:
[----:B------:R-:W-:Y:S02]  /*1aab0*/  HADD2.F32 R0, -RZ, R0.H0_H0 ;  /* 0x20000000ff007230 */ /* 0x000fe40000004100 */
[----:B------:R-:W-:-:S03]  /*1aac0*/  IMAD.MOV.U32 R39, RZ, RZ, R49 ;  /* 0x000000ffff277224 */ /* 0x000fc600078e0031 */
[----:B------:R-:W-:-:S04]  /*1aad0*/  F2FP.F16.F32.PACK_AB R0, RZ, R0 ;  /* 0x00000000ff00723e */ /* 0x000fc800000000ff */
[----:B------:R-:W-:-:S05]  /*1aae0*/  PRMT R0, R0, 0x5410, RZ ;  /* 0x0000541000007816 */ /* 0x000fca00000000ff */
[----:B------:R0:W-:Y:S01]  /*1aaf0*/  STG.E desc[UR36][R4.64], R0 ;  /* 0x0000000004007986 */ /* 0x0001e2000c101924 */
[----:B------:R-:W-:Y:S05]  /*1ab00*/  BRA `(.L_x_16630) ;  /* 0x0000000800ec7947 */ /* 0x000fea0003800000 */
.L_x_16640:
[----:B------:R-:W-:Y:S02]  /*1ab10*/  HADD2.F32 R6, -RZ, R0.H0_H0 ;  /* 0x20000000ff067230 */ /* 0x000fe40000004100 */
[----:B------:R-:W-:-:S03]  /*1ab20*/  IMAD.MOV.U32 R39, RZ, RZ, R49 ;  /* 0x000000ffff277224 */ /* 0x000fc600078e0031 */
[----:B------:R-:W-:-:S06]  /*1ab30*/  FMUL.FTZ R6, R6, 1 ;  /* 0x3f80000006067820 */ /* 0x000fcc0000410000 */
[----:B------:R-:W0:Y:S02]  /*1ab40*/  F2F.F64.F32 R6, R6 ;  /* 0x0000000600067310 */ /* 0x000e240000201800 */
[----:B0-----:R0:W-:Y:S01]  /*1ab50*/  STG.E.64 desc[UR36][R4.64], R6 ;  /* 0x0000000604007986 */ /* 0x0011e2000c101b24 */
[----:B------:R-:W-:Y:S05]  /*1ab60*/  BRA `(.L_x_16630) ;  /* 0x0000000800d47947 */ /* 0x000fea0003800000 */
.L_x_16631:
        /* <DEDUP_REMOVED lines=14> */
.L_x_16644:
[----:B------:R-:W-:Y:S01]  /*1ac50*/  HADD2.F32 R0, -RZ, R0.H0_H0 ;  /* 0x20000000ff007230 */ /* 0x000fe20000004100 */
[----:B------:R-:W-:Y:S01]  /*1ac60*/  CS2R R10, SRZ ;  /* 0x00000000000a7805 */ /* 0x000fe2000001ff00 */
[----:B------:R-:W-:-:S03]  /*1ac70*/  IMAD.MOV.U32 R39, RZ, RZ, R49 ;  /* 0x000000ffff277224 */ /* 0x000fc600078e0031 */
[----:B------:R-:W-:-:S04]  /*1ac80*/  FMUL.FTZ R0, R0, 1 ;  /* 0x3f80000000007820 */ /* 0x000fc80000410000 */
[----:B------:R-:W0:Y:S02]  /*1ac90*/  F2F.F64.F32 R8, R0 ;  /* 0x0000000000087310 */ /* 0x000e240000201800 */
[----:B0-----:R0:W-:Y:S01]  /*1aca0*/  STG.E.128 desc[UR36][R4.64], R8 ;  /* 0x0000000804007986 */ /* 0x0011e2000c101d24 */
[----:B------:R-:W-:Y:S05]  /*1acb0*/  BRA `(.L_x_16630) ;  /* 0x0000000800807947 */ /* 0x000fea0003800000 */
.L_x_16643:
        /* <DEDUP_REMOVED lines=19> */
.L_x_16648:
[----:B------:R-:W-:Y:S05]  /*1adf0*/  BSYNC.RECONVERGENT B0 ;  /* 0x0000000000007941 */ /* 0x000fea0003800200 */
.L_x_16647:
[----:B------:R-:W-:Y:S01]  /*1ae00*/  LOP3.LUT R7, R0, 0x80, R7, 0xf8, !PT ;  /* 0x0000008000077812 */ /* 0x000fe200078ef807 */
[----:B------:R-:W-:-:S04]  /*1ae10*/  IMAD.MOV.U32 R39, RZ, RZ, R49 ;  /* 0x000000ffff277224 */ /* 0x000fc800078e0031 */
[----:B------:R0:W-:Y:S01]  /*1ae20*/  STG.E.U8 desc[UR36][R4.64], R7 ;  /* 0x0000000704007986 */ /* 0x0001e2000c101124 */
[----:B------:R-:W-:Y:S05]  /*1ae30*/  BRA `(.L_x_16630) ;  /* 0x0000000800207947 */ /* 0x000fea0003800000 */
.L_x_16646:
        /* <DEDUP_REMOVED lines=15> */
.L_x_16650:
[----:B------:R-:W-:Y:S05]  /*1af30*/  BSYNC.RECONVERGENT B0 ;  /* 0x0000000000007941 */ /* 0x000fea0003800200 */
.L_x_16649:
[----:B------:R-:W-:Y:S01]  /*1af40*/  LOP3.LUT R7, R0, 0x80, R7, 0xf8, !PT ;  /* 0x0000008000077812 */ /* 0x000fe200078ef807 */
[----:B------:R-:W-:-:S04]  /*1af50*/  IMAD.MOV.U32 R39, RZ, RZ, R49 ;  /* 0x000000ffff277224 */ /* 0x000fc800078e0031 */
[----:B------:R0:W-:Y:S01]  /*1af60*/  STG.E.U8 desc[UR36][R4.64], R7 ;  /* 0x0000000704007986 */ /* 0x0001e2000c101124 */
[----:B------:R-:W-:Y:S05]  /*1af70*/  BRA `(.L_x_16630) ;  /* 0x0000000400d07947 */ /* 0x000fea0003800000 */
.L_x_16645:
[----:B------:R-:W-:Y:S02]  /*1af80*/  HADD2.F32 R0, -RZ, R0.H0_H0 ;  /* 0x20000000ff007230 */ /* 0x000fe40000004100 */
[----:B------:R-:W-:-:S03]  /*1af90*/  IMAD.MOV.U32 R39, RZ, RZ, R49 ;  /* 0x000000ffff277224 */ /* 0x000fc600078e0031 */
[----:B------:R-:W-:-:S05]  /*1afa0*/  F2FP.BF16.F32.PACK_AB R0, RZ, R0 ;  /* 0x00000000ff00723e */ /* 0x000fca00000010ff */
[----:B------:R0:W-:Y:S01]  /*1afb0*/  STG.E.U16 desc[UR36][R4.64], R0 ;  /* 0x0000000004007986 */ /* 0x0001e2000c101524 */
[----:B------:R-:W-:Y:S05]  /*1afc0*/  BRA `(.L_x_16630) ;  /* 0x0000000400bc7947 */ /* 0x000fea0003800000 */
.L_x_16642:
        /* <DEDUP_REMOVED lines=13> */
.L_x_16653:
        /* <DEDUP_REMOVED lines=13> */
.L_x_16656:
[----:B------:R-:W-:-:S04]  /*1b170*/  SHF.R.U32.HI R0, RZ, 0x14, R7 ;  /* 0x00000014ff007819 */ /* 0x000fc80000011607 */
[----:B------:R-:W-:-:S04]  /*1b180*/  LOP3.LUT R0, R0, 0x1, RZ, 0xc0, !PT ;  /* 0x0000000100007812 */ /* 0x000fc800078ec0ff */
[----:B------:R-:W-:-:S04]  /*1b190*/  IADD3 R0, PT, PT, R7, 0x487ffff, R0 ;  /* 0x0487ffff07007810 */ /* 0x000fc80007ffe000 */
[----:B------:R-:W-:-:S04]  /*1b1a0*/  SHF.R.U32.HI R0, RZ, 0x14, R0 ;  /* 0x00000014ff007819 */ /* 0x000fc80000011600 */
[----:B------:R-:W-:-:S07]  /*1b1b0*/  LOP3.LUT R3, R0, 0xff, RZ, 0xc0, !PT ;  /* 0x000000ff00037812 */ /* 0x000fce00078ec0ff */
.L_x_16657:
[----:B------:R-:W-:-:S04]  /*1b1c0*/  SHF.R.U32.HI R0, RZ, 0x18, R7 ;  /* 0x00000018ff007819 */ /* 0x000fc80000011607 */
[----:B------:R-:W-:-:S07]  /*1b1d0*/  LOP3.LUT R0, R3, 0x80, R0, 0xf8, !PT ;  /* 0x0000008003007812 */ /* 0x000fce00078ef800 */
.L_x_16655:
[----:B------:R-:W-:Y:S05]  /*1b1e0*/  BSYNC.RECONVERGENT B0 ;  /* 0x0000000000007941 */ /* 0x000fea0003800200 */
.L_x_16654:
[----:B------:R0:W-:Y:S01]  /*1b1f0*/  STG.E.U8 desc[UR36][R4.64], R0 ;  /* 0x0000000004007986 */ /* 0x0001e2000c101124 */
[----:B------:R-:W-:Y:S01]  /*1b200*/  IMAD.MOV.U32 R39, RZ, RZ, R49 ;  /* 0x000000ffff277224 */ /* 0x000fe200078e0031 */
[----:B------:R-:W-:Y:S06]  /*1b210*/  BRA `(.L_x_16630) ;  /* 0x0000000400287947 */ /* 0x000fec0003800000 */
.L_x_16652:
        /* <DEDUP_REMOVED lines=13> */
.L_x_16660:
[----:B------:R-:W-:-:S04]  /*1b2f0*/  SHF.R.U32.HI R0, RZ, 0x15, R7 ;  /* 0x00000015ff007819 */ /* 0x000fc80000011607 */
[----:B------:R-:W-:-:S04]  /*1b300*/  LOP3.LUT R0, R0, 0x1, RZ, 0xc0, !PT ;  /* 0x0000000100007812 */ /* 0x000fc800078ec0ff */
[----:B------:R-:W-:-:S04]  /*1b310*/  IADD3 R0, PT, PT, R7, 0x88fffff, R0 ;  /* 0x088fffff07007810 */ /* 0x000fc80007ffe000 */
[----:B------:R-:W-:-:S04]  /*1b320*/  SHF.R.U32.HI R0, RZ, 0x15, R0 ;  /* 0x00000015ff007819 */ /* 0x000fc80000011600 */
[----:B------:R-:W-:-:S07]  /*1b330*/  LOP3.LUT R3, R0, 0xff, RZ, 0xc0, !PT ;  /* 0x000000ff00037812 */ /* 0x000fce00078ec0ff */
.L_x_16661:
[----:B------:R-:W-:-:S04]  /*1b340*/  SHF.R.U32.HI R0, RZ, 0x18, R7 ;  /* 0x00000018ff007819 */ /* 0x000fc80000011607 */
[----:B------:R-:W-:-:S07]  /*1b350*/  LOP3.LUT R0, R3, 0x80, R0, 0xf8, !PT ;  /* 0x0000008003007812 */ /* 0x000fce00078ef800 */
.L_x_16659:
[----:B------:R-:W-:Y:S05]  /*1b360*/  BSYNC.RECONVERGENT B0 ;  /* 0x0000000000007941 */ /* 0x000fea0003800200 */
.L_x_16658:
[----:B------:R0:W-:Y:S01]  /*1b370*/  STG.E.U8 desc[UR36][R4.64], R0 ;  /* 0x0000000004007986 */ /* 0x0001e2000c101124 */
[----:B------:R-:W-:Y:S01]  /*1b380*/  IMAD.MOV.U32 R39, RZ, RZ, R49 ;  /* 0x000000ffff277224 */ /* 0x000fe200078e0031 */
[----:B------:R-:W-:Y:S06]  /*1b390*/  BRA `(.L_x_16630) ;  /* 0x0000000000c87947 */ /* 0x000fec0003800000 */
.L_x_16651:
[----:B------:R-:W-:-:S13]  /*1b3a0*/  ISETP.NE.AND P0, PT, R3, 0x1c, PT ;  /* 0x0000001c0300780c */ /* 0x000fda0003f05270 */
[----:B------:R-:W-:Y:S05]  /*1b3b0*/  @!P0 BRA `(.L_x_16662) ;  /* 0x0000000000b08947 */ /* 0x000fea0003800000 */
[----:B------:R-:W-:-:S13]  /*1b3c0*/  ISETP.NE.AND P0, PT, R3, 0x1d, PT ;  /* 0x0000001d0300780c */ /* 0x000fda0003f05270 */
[----:B------:R-:W-:Y:S05]  /*1b3d0*/  @!P0 BRA `(.L_x_16663) ;  /* 0x0000000000948947 */ /* 0x000fea0003800000 */
[----:B------:R-:W-:-:S13]  /*1b3e0*/  ISETP.NE.AND P0, PT, R3, 0x2c, PT ;  /* 0x0000002c0300780c */ /* 0x000fda0003f05270 */
[----:B------:R-:W-:Y:S05]  /*1b3f0*/  @!P0 BRA `(.L_x_16664) ;  /* 0x0000000000488947 */ /* 0x000fea0003800000 */
.L_x_16635:
        /* <DEDUP_REMOVED lines=16> */
.L_x_16665:
[----:B------:R-:W-:Y:S01]  /*1b500*/  IMAD.MOV.U32 R39, RZ, RZ, R49 ;  /* 0x000000ffff277224 */ /* 0x000fe200078e0031 */
[----:B------:R-:W-:Y:S06]  /*1b510*/  BRA `(.L_x_16630) ;  /* 0x0000000000687947 */ /* 0x000fec0003800000 */
.L_x_16664:
        /* <DEDUP_REMOVED lines=17> */
.L_x_16663:
[----:B------:R-:W-:Y:S02]  /*1b630*/  HADD2.F32 R6, -RZ, R0.H0_H0 ;  /* 0x20000000ff067230 */ /* 0x000fe40000004100 */
[----:B------:R-:W-:-:S04]  /*1b640*/  IMAD.MOV.U32 R39, RZ, RZ, R49 ;  /* 0x000000ffff277224 */ /* 0x000fc800078e0031 */
[----:B------:R-:W0:Y:S02]  /*1b650*/  F2I.U64.TRUNC R6, R6 ;  /* 0x0000000600067311 */ /* 0x000e24000020d800 */
[----:B0-----:R1:W-:Y:S01]  /*1b660*/  STG.E.64 desc[UR36][R4.64], R6 ;  /* 0x0000000604007986 */ /* 0x0013e2000c101b24 */
[----:B------:R-:W-:Y:S05]  /*1b670*/  BRA `(.L_x_16630) ;  /* 0x0000000000107947 */ /* 0x000fea0003800000 */
.L_x_16662:
[----:B------:R-:W-:Y:S02]  /*1b680*/  HADD2.F32 R0, -RZ, R0.H0_H0 ;  /* 0x20000000ff007230 */ /* 0x000fe40000004100 */
[----:B------:R-:W-:Y:S02]  /*1b690*/  IMAD.MOV.U32 R39, RZ, RZ, R49 ;  /* 0x000000ffff277224 */ /* 0x000fe400078e0031 */
[----:B------:R-:W0:Y:S02]  /*1b6a0*/  F2I.FTZ.U32.TRUNC.NTZ R3, R0 ;  /* 0x0000000000037305 */ /* 0x000e24000021f000 */
[----:B0-----:R0:W-:Y:S03]  /*1b6b0*/  STG.E desc[UR36][R4.64], R3 ;  /* 0x0000000304007986 */ /* 0x0011e6000c101924 */
.L_x_16630:
[----:B------:R-:W-:Y:S05]  /*1b6c0*/  BSYNC.RECONVERGENT B6 ;  /* 0x0000000000067941 */ /* 0x000fea0003800200 */
.L_x_16629:
        /* <DEDUP_REMOVED lines=21> */
[----:B-----5:R-:W-:-:S04]  /*1b820*/  HADD2.F32 R16, -RZ, R16.H0_H0 ;  /* 0x20000010ff107230 */ /* 0x020fc80000004100 */
[----:B------:R-:W0:Y:S02]  /*1b830*/  F2I.FTZ.TRUNC.NTZ R3, R16 ;  /* 0x0000001000037305 */ /* 0x000e24000021f100 */
[----:B0-----:R0:W-:Y:S01]  /*1b840*/  STG.E.U8 desc[UR36][R4.64], R3 ;  /* 0x0000000304007986 */ /* 0x0011e2000c101124 */
[----:B------:R-:W-:Y:S05]  /*1b850*/  BRA `(.L_x_16673) ;  /* 0x0000000c007c7947 */ /* 0x000fea0003800000 */
.L_x_16671:
[----:B-----5:R-:W-:-:S06]  /*1b860*/  HADD2.F32 R7, -RZ, R16.H0_H0 ;  /* 0x20000010ff077230 */ /* 0x020fcc0000004100 */
[----:B------:R-:W0:Y:S02]  /*1b870*/  F2I.S64.TRUNC R6, R7 ;  /* 0x0000000700067311 */ /* 0x000e24000020d900 */
[----:B0-----:R0:W-:Y:S01]  /*1b880*/  STG.E.U8 desc[UR36][R4.64], R6 ;  /* 0x0000000604007986 */ /* 0x0011e2000c101124 */
[----:B------:R-:W-:Y:S05]  /*1b890*/  BRA `(.L_x_16673) ;  /* 0x0000000c006c7947 */ /* 0x000fea0003800000 */
.L_x_16670:
[----:B------:R-:W-:-:S13]  /*1b8a0*/  ISETP.NE.AND P0, PT, R0, 0x2, PT ;  /* 0x000000020000780c */ /* 0x000fda0003f05270 */
[----:B------:R-:W-:Y:S05]  /*1b8b0*/  @!P0 BRA `(.L_x_16674) ;  /* 0x0000000000308947 */ /* 0x000fea0003800000 */
[----:B------:R-:W-:-:S13]  /*1b8c0*/  ISETP.NE.AND P0, PT, R0, 0x3, PT ;  /* 0x000000030000780c */ /* 0x000fda0003f05270 */
[----:B------:R-:W-:Y:S05]  /*1b8d0*/  @!P0 BRA `(.L_x_16675) ;  /* 0x0000000000188947 */ /* 0x000fea0003800000 */
[----:B------:R-:W-:-:S13]  /*1b8e0*/  ISETP.NE.AND P0, PT, R0, 0x4, PT ;  /* 0x000000040000780c */ /* 0x000fda0003f05270 */
[----:B------:R-:W-:Y:S05]  /*1b8f0*/  @P0 BRA `(.L_x_16672) ;  /* 0x0000000800700947 */ /* 0x000fea0003800000 */
[----:B-----5:R-:W-:-:S06]  /*1b900*/  HADD2.F32 R6, -RZ, R16.H0_H0 ;  /* 0x20000010ff067230 */ /* 0x020fcc0000004100 */
[----:B------:R-:W0:Y:S02]  /*1b910*/  F2I.S64.TRUNC R6, R6 ;  /* 0x0000000600067311 */ /* 0x000e24000020d900 */
[----:B0-----:R0:W-:Y:S01]  /*1b920*/  STG.E.64 desc[UR36][R4.64], R6 ;  /* 0x0000000604007986 */ /* 0x0011e2000c101b24 */
[----:B------:R-:W-:Y:S05]  /*1b930*/  BRA `(.L_x_16673) ;  /* 0x0000000c00447947 */ /* 0x000fea0003800000 */
.L_x_16675:
[----:B-----5:R-:W-:-:S04]  /*1b940*/  HADD2.F32 R16, -RZ, R16.H0_H0 ;  /* 0x20000010ff107230 */ /* 0x020fc80000004100 */
[----:B------:R-:W0:Y:S02]  /*1b950*/  F2I.FTZ.TRUNC.NTZ R3, R16 ;  /* 0x0000001000037305 */ /* 0x000e24000021f100 */
[----:B0-----:R0:W-:Y:S01]  /*1b960*/  STG.E desc[UR36][R4.64], R3 ;  /* 0x0000000304007986 */ /* 0x0011e2000c101924 */
[----:B------:R-:W-:Y:S05]  /*1b970*/  BRA `(.L_x_16673) ;  /* 0x0000000c00347947 */ /* 0x000fea0003800000 */
.L_x_16674:
[----:B-----5:R-:W-:-:S04]  /*1b980*/  HADD2.F32 R16, -RZ, R16.H0_H0 ;  /* 0x20000010ff107230 */ /* 0x020fc80000004100 */
[----:B------:R-:W0:Y:S02]  /*1b990*/  F2I.FTZ.TRUNC.NTZ R3, R16 ;  /* 0x0000001000037305 */ /* 0x000e24000021f100 */
[----:B0-----:R0:W-:Y:S01]  /*1b9a0*/  STG.E.U16 desc[UR36][R4.64], R3 ;  /* 0x0000000304007986 */ /* 0x0011e2000c101524 */
[----:B------:R-:W-:Y:S05]  /*1b9b0*/  BRA `(.L_x_16673) ;  /* 0x0000000c00247947 */ /* 0x000fea0003800000 */
.L_x_16669:
[----:B------:R-:W-:-:S13]  /*1b9c0*/  ISETP.GT.AND P0, PT, R0, 0x6, PT ;  /* 0x000000060000780c */ /* 0x000fda0003f04270 */
[----:B------:R-:W-:Y:S05]  /*1b9d0*/  @P0 BRA `(.L_x_16676) ;  /* 0x0000000000240947 */ /* 0x000fea0003800000 */
[----:B------:R-:W-:-:S13]  /*1b9e0*/  ISETP.NE.AND P0, PT, R0, 0x5, PT ;  /* 0x000000050000780c */ /* 0x000fda0003f05270 */
[----:B------:R-:W-:Y:S05]  /*1b9f0*/  @!P0 BRA `(.L_x_16677) ;  /* 0x0000000000148947 */ /* 0x000fea0003800000 */
[----:B------:R-:W-:-:S13]  /*1ba00*/  ISETP.NE.AND P0, PT, R0, 0x6, PT ;  /* 0x000000060000780c */ /* 0x000fda0003f05270 */
[----:B------:R-:W-:Y:S05]  /*1ba10*/  @P0 BRA `(.L_x_16672) ;  /* 0x0000000800280947 */ /* 0x000fea0003800000 */
[----:B-----5:R-:W-:-:S05]  /*1ba20*/  HADD2.F32 R3, -RZ, R16.H0_H0 ;  /* 0x20000010ff037230 */ /* 0x020fca0000004100 */
[----:B------:R0:W-:Y:S01]  /*1ba30*/  STG.E desc[UR36][R4.64], R3 ;  /* 0x0000000304007986 */ /* 0x0001e2000c101924 */
[----:B------:R-:W-:Y:S05]  /*1ba40*/  BRA `(.L_x_16673) ;  /* 0x0000000c00007947 */ /* 0x000fea0003800000 */
.L_x_16677:
[----:B-----5:R1:W-:Y:S01]  /*1ba50*/  STG.E.U16 desc[UR36][R4.64], R16 ;  /* 0x0000001004007986 */ /* 0x0203e2000c101524 */
[----:B------:R-:W-:Y:S05]  /*1ba60*/  BRA `(.L_x_16673) ;  /* 0x0000000800f87947 */ /* 0x000fea0003800000 */
.L_x_16676:
[----:B------:R-:W-:-:S13]  /*1ba70*/  ISETP.NE.AND P0, PT, R0, 0x7, PT ;  /* 0x000000070000780c */ /* 0x000fda0003f05270 */
[----:B------:R-:W-:Y:S05]  /*1ba80*/  @!P0 BRA `(.L_x_16678) ;  /* 0x0000000000348947 */ /* 0x000fea0003800000 */
[----:B------:R-:W-:-:S13]  /*1ba90*/  ISETP.NE.AND P0, PT, R0, 0x8, PT ;  /* 0x000000080000780c */ /* 0x000fda0003f05270 */
[----:B------:R-:W-:Y:S05]  /*1baa0*/  @!P0 BRA `(.L_x_16679) ;  /* 0x0000000000188947 */ /* 0x000fea0003800000 */
[----:B------:R-:W-:-:S13]  /*1bab0*/  ISETP.NE.AND P0, PT, R0, 0x9, PT ;  /* 0x000000090000780c */ /* 0x000fda0003f05270 */
[----:B------:R-:W-:Y:S05]  /*1bac0*/  @P0 BRA `(.L_x_16672) ;  /* 0x0000000400fc0947 */ /* 0x000fea0003800000 */
[----:B-----5:R-:W-:Y:S02]  /*1bad0*/  HADD2.F32 R6, -RZ, R16.H0_H0 ;  /* 0x20000010ff067230 */ /* 0x020fe40000004100 */
[----:B------:R-:W-:-:S05]  /*1bae0*/  IMAD.MOV.U32 R7, RZ, RZ, RZ ;  /* 0x000000ffff077224 */ /* 0x000fca00078e00ff */
[----:B------:R3:W-:Y:S01]  /*1baf0*/  STG.E.64 desc[UR36][R4.64], R6 ;  /* 0x0000000604007986 */ /* 0x0007e2000c101b24 */
[----:B------:R-:W-:Y:S05]  /*1bb00*/  BRA `(.L_x_16673) ;  /* 0x0000000800d07947 */ /* 0x000fea0003800000 */
.L_x_16679:
[----:B-----5:R-:W-:-:S05]  /*1bb10*/  HADD2.F32 R0, -RZ, R16.H0_H0 ;  /* 0x20000010ff007230 */ /* 0x020fca0000004100 */
[----:B------:R-:W-:-:S04]  /*1bb20*/  F2FP.F16.F32.PACK_AB R0, RZ, R0 ;  /* 0x00000000ff00723e */ /* 0x000fc800000000ff */
[----:B------:R-:W-:-:S05]  /*1bb30*/  PRMT R0, R0, 0x5410, RZ ;  /* 0x0000541000007816 */ /* 0x000fca00000000ff */
[----:B------:R0:W-:Y:S01]  /*1bb40*/  STG.E desc[UR36][R4.64], R0 ;  /* 0x0000000004007986 */ /* 0x0001e2000c101924 */
[----:B------:R-:W-:Y:S05]  /*1bb50*/  BRA `(.L_x_16673) ;  /* 0x0000000800bc7947 */ /* 0x000fea0003800000 */
.L_x_16678:
[----:B-----5:R-:W-:-:S05]  /*1bb60*/  HADD2.F32 R6, -RZ, R16.H0_H0 ;  /* 0x20000010ff067230 */ /* 0x020fca0000004100 */
[----:B------:R-:W-:-:S06]  /*1bb70*/  FMUL.FTZ R6, R6, 1 ;  /* 0x3f80000006067820 */ /* 0x000fcc0000410000 */
[----:B------:R-:W0:Y:S02]  /*1bb80*/  F2F.F64.F32 R6, R6 ;  /* 0x0000000600067310 */ /* 0x000e240000201800 */
[----:B0-----:R2:W-:Y:S01]  /*1bb90*/  STG.E.64 desc[UR36][R4.64], R6 ;  /* 0x0000000604007986 */ /* 0x0015e2000c101b24 */
[----:B------:R-:W-:Y:S05]  /*1bba0*/  BRA `(.L_x_16673) ;  /* 0x0000000800a87947 */ /* 0x000fea0003800000 */
.L_x_16668:
        /* <DEDUP_REMOVED lines=10> */
[----:B-----5:R-:W-:-:S06]  /*1bc50*/  HADD2.F32 R3, -RZ, R16.H0_H0 ;  /* 0x20000010ff037230 */ /* 0x020fcc0000004100 */
[----:B------:R-:W0:Y:S02]  /*1bc60*/  F2I.FTZ.U32.TRUNC.NTZ R3, R3 ;  /* 0x0000000300037305 */ /* 0x000e24000021f000 */
[----:B0-----:R0:W-:Y:S01]  /*1bc70*/  STG.E.U16 desc[UR36][R4.64], R3 ;  /* 0x0000000304007986 */ /* 0x0011e2000c101524 */
[----:B------:R-:W-:Y:S05]  /*1bc80*/  BRA `(.L_x_16673) ;  /* 0x0000000800707947 */ /* 0x000fea0003800000 */
.L_x_16683:
[----:B-----5:R-:W-:Y:S01]  /*1bc90*/  HADD2.F32 R7, -RZ, R16.H0_H0 ;  /* 0x20000010ff077230 */ /* 0x020fe20000004100 */
        /* <DEDUP_REMOVED lines=17> */
.L_x_16686:
[----:B------:R-:W-:-:S04]  /*1bdb0*/  SHF.R.U32.HI R3, RZ, 0x18, R7 ;  /* 0x00000018ff037819 */ /* 0x000fc80000011607 */
[----:B------:R-:W-:-:S07]  /*1bdc0*/  LOP3.LUT R0, R0, 0x80, R3, 0xf8, !PT ;  /* 0x0000008000007812 */ /* 0x000fce00078ef803 */
.L_x_16685:
[----:B------:R-:W-:Y:S05]  /*1bdd0*/  BSYNC.RECONVERGENT B0 ;  /* 0x0000000000007941 */ /* 0x000fea0003800200 */
.L_x_16684:
[----:B------:R0:W-:Y:S01]  /*1bde0*/  STG.E.U8 desc[UR36][R4.64], R0 ;  /* 0x0000000004007986 */ /* 0x0001e2000c101124 */
[----:B------:R-:W-:Y:S05]  /*1bdf0*/  BRA `(.L_x_16673) ;  /* 0x0000000800147947 */ /* 0x000fea0003800000 */
.L_x_16682:
        /* <DEDUP_REMOVED lines=18> */
.L_x_16689:
[----:B------:R-:W-:-:S04]  /*1bf20*/  SHF.R.U32.HI R3, RZ, 0x18, R7 ;  /* 0x00000018ff037819 */ /* 0x000fc80000011607 */
[----:B------:R-:W-:-:S07]  /*1bf30*/  LOP3.LUT R0, R0, 0x80, R3, 0xf8, !PT ;  /* 0x0000008000007812 */ /* 0x000fce00078ef803 */
.L_x_16688:
[----:B------:R-:W-:Y:S05]  /*1bf40*/  BSYNC.RECONVERGENT B0 ;  /* 0x0000000000007941 */ /* 0x000fea0003800200 */
.L_x_16687:
[----:B------:R0:W-:Y:S01]  /*1bf50*/  STG.E.U8 desc[UR36][R4.64], R0 ;  /* 0x0000000004007986 */ /* 0x0001e2000c101124 */
[----:B------:R-:W-:Y:S05]  /*1bf60*/  BRA `(.L_x_16673) ;  /* 0x0000000400b87947 */ /* 0x000fea0003800000 */
.L_x_16681:
[----:B------:R-:W-:-:S13]  /*1bf70*/  ISETP.NE.AND P0, PT, R0, 0x1c, PT ;  /* 0x0000001c0000780c */ /* 0x000fda0003f05270 */
[----:B------:R-:W-:Y:S05]  /*1bf80*/  @!P0 BRA `(.L_x_16690) ;  /* 0x0000000000608947 */ /* 0x000fea0003800000 */
[----:B------:R-:W-:-:S13]  /*1bf90*/  ISETP.NE.AND P0, PT, R0, 0x1d, PT ;  /* 0x0000001d0000780c */ /* 0x000fda0003f05270 */
[----:B------:R-:W-:Y:S05]  /*1bfa0*/  @!P0 BRA `(.L_x_16691) ;  /* 0x0000000000488947 */ /* 0x000fea0003800000 */
[----:B------:R-:W-:-:S13]  /*1bfb0*/  ISETP.NE.AND P0, PT, R0, 0x2c, PT ;  /* 0x0000002c0000780c */ /* 0x000fda0003f05270 */
[----:B------:R-:W-:Y:S05]  /*1bfc0*/  @P0 BRA `(.L_x_16672) ;  /* 0x0000000000bc0947 */ /* 0x000fea0003800000 */
[----:B-----5:R-:W-:-:S05]  /*1bfd0*/  HADD2.F32 R16, -RZ, R16.H0_H0 ;  /* 0x20000010ff107230 */ /* 0x020fca0000004100 */
        /* <DEDUP_REMOVED lines=15> */
.L_x_16691:
[----:B-----5:R-:W-:-:S06]  /*1c0d0*/  HADD2.F32 R6, -RZ, R16.H0_H0 ;  /* 0x20000010ff067230 */ /* 0x020fcc0000004100 */
[----:B------:R-:W0:Y:S02]  /*1c0e0*/  F2I.U64.TRUNC R6, R6 ;  /* 0x0000000600067311 */ /* 0x000e24000020d800 */
[----:B0-----:R0:W-:Y:S01]  /*1c0f0*/  STG.E.64 desc[UR36][R4.64], R6 ;  /* 0x0000000604007986 */ /* 0x0011e2000c101b24 */
[----:B------:R-:W-:Y:S05]  /*1c100*/  BRA `(.L_x_16673) ;  /* 0x0000000400507947 */ /* 0x000fea0003800000 */
.L_x_16690:
[----:B-----5:R-:W-:-:S04]  /*1c110*/  HADD2.F32 R16, -RZ, R16.H0_H0 ;  /* 0x20000010ff107230 */ /* 0x020fc80000004100 */
[----:B------:R-:W0:Y:S02]  /*1c120*/  F2I.FTZ.U32.TRUNC.NTZ R3, R16 ;  /* 0x0000001000037305 */ /* 0x000e24000021f000 */
[----:B0-----:R0:W-:Y:S01]  /*1c130*/  STG.E desc[UR36][R4.64], R3 ;  /* 0x0000000304007986 */ /* 0x0011e2000c101924 */
[----:B------:R-:W-:Y:S05]  /*1c140*/  BRA `(.L_x_16673) ;  /* 0x0000000400407947 */ /* 0x000fea0003800000 */
.L_x_16680:
[----:B------:R-:W-:-:S13]  /*1c150*/  ISETP.GT.AND P0, PT, R0, 0xe, PT ;  /* 0x0000000e0000780c */ /* 0x000fda0003f04270 */
[----:B------:R-:W-:Y:S05]  /*1c160*/  @P0 BRA `(.L_x_16692) ;  /* 0x00000000003c0947 */ /* 0x000fea0003800000 */
[----:B------:R-:W-:-:S13]  /*1c170*/  ISETP.NE.AND P0, PT, R0, 0xa, PT ;  /* 0x0000000a0000780c */ /* 0x000fda0003f05270 */
[----:B------:R-:W-:Y:S05]  /*1c180*/  @!P0 BRA `(.L_x_16693) ;  /* 0x00000000001c8947 */ /* 0x000fea0003800000 */
[----:B------:R-:W-:-:S13]  /*1c190*/  ISETP.NE.AND P0, PT, R0, 0xb, PT ;  /* 0x0000000b0000780c */ /* 0x000fda0003f05270 */
[----:B------:R-:W-:Y:S05]  /*1c1a0*/  @P0 BRA `(.L_x_16672) ;  /* 0x0000000000440947 */ /* 0x000fea0003800000 */
[----:B-----5:R-:W-:-:S05]  /*1c1b0*/  HADD2.F32 R16, -RZ, R16.H0_H0 ;  /* 0x20000010ff107230 */ /* 0x020fca0000004100 */
[----:B------:R-:W-:-:S04]  /*1c1c0*/  FSETP.NEU.FTZ.AND P0, PT, R16, RZ, PT ;  /* 0x000000ff1000720b */ /* 0x000fc80003f1d000 */
[----:B------:R-:W-:-:S05]  /*1c1d0*/  SEL R3, RZ, 0x1, !P0 ;  /* 0x00000001ff037807 */ /* 0x000fca0004000000 */
[----:B------:R0:W-:Y:S01]  /*1c1e0*/  STG.E.U8 desc[UR36][R4.64], R3 ;  /* 0x0000000304007986 */ /* 0x0001e2000c101124 */
[----:B------:R-:W-:Y:S05]  /*1c1f0*/  BRA `(.L_x_16673) ;  /* 0x0000000400147947 */ /* 0x000fea0003800000 */
.L_x_16693:
[----:B-----5:R-:W-:Y:S01]  /*1c200*/  HADD2.F32 R16, -RZ, R16.H0_H0 ;  /* 0x20000010ff107230 */ /* 0x020fe20000004100 */
[----:B------:R-:W-:-:S04]  /*1c210*/  CS2R R10, SRZ ;  /* 0x00000000000a7805 */ /* 0x000fc8000001ff00 */
[----:B------:R-:W-:-:S06]  /*1c220*/  FMUL.FTZ R8, R16, 1 ;  /* 0x3f80000010087820 */ /* 0x000fcc0000410000 */
[----:B------:R-:W0:Y:S02]  /*1c230*/  F2F.F64.F32 R8, R8 ;  /* 0x0000000800087310 */ /* 0x000e240000201800 */
[----:B0-----:R0:W-:Y:S01]  /*1c240*/  STG.E.128 desc[UR36][R4.64], R8 ;  /* 0x0000000804007986 */ /* 0x0011e2000c101d24 */
[----:B------:R-:W-:Y:S05]  /*1c250*/  BRA `(.L_x_16673) ;  /* 0x0000000000fc7947 */ /* 0x000fea0003800000 */
.L_x_16692:
[----:B------:R-:W-:-:S13]  /*1c260*/  ISETP.NE.AND P0, PT, R0, 0xf, PT ;  /* 0x0000000f0000780c */ /* 0x000fda0003f05270 */
[----:B------:R-:W-:Y:S05]  /*1c270*/  @!P0 BRA `(.L_x_16694) ;  /* 0x0000000000e88947 */ /* 0x000fea0003800000 */
[----:B------:R-:W-:-:S13]  /*1c280*/  ISETP.NE.AND P0, PT, R0, 0x17, PT ;  /* 0x000000170000780c */ /* 0x000fda0003f05270 */
[----:B------:R-:W-:Y:S05]  /*1c290*/  @!P0 BRA `(.L_x_16695) ;  /* 0x0000000000908947 */ /* 0x000fea0003800000 */
[----:B------:R-:W-:-:S13]  /*1c2a0*/  ISETP.NE.AND P0, PT, R0, 0x18, PT ;  /* 0x000000180000780c */ /* 0x000fda0003f05270 */
[----:B------:R-:W-:Y:S05]  /*1c2b0*/  @!P0 BRA `(.L_x_16696) ;  /* 0x0000000000448947 */ /* 0x000fea0003800000 */
.L_x_16672:
        /* <DEDUP_REMOVED lines=16> */
.L_x_16697:
[----:B------:R-:W-:Y:S05]  /*1c3c0*/  BRA `(.L_x_16673) ;  /* 0x0000000000a07947 */ /* 0x000fea0003800000 */
.L_x_16696:
[----:B-----5:R-:W-:Y:S01]  /*1c3d0*/  HADD2.F32 R7, -RZ, R16.H0_H0 ;  /* 0x20000010ff077230 */ /* 0x020fe20000004100 */
        /* <DEDUP_REMOVED lines=12> */
.L_x_16699:
[----:B------:R-:W-:Y:S05]  /*1c4a0*/  BSYNC.RECONVERGENT B0 ;  /* 0x0000000000007941 */ /* 0x000fea0003800200 */
.L_x_16698:
[----:B------:R-:W-:-:S05]  /*1c4b0*/  LOP3.LUT R3, R0, 0x80, R3, 0xf8, !PT ;  /* 0x0000008000037812 */ /* 0x000fca00078ef803 */
[----:B------:R0:W-:Y:S01]  /*1c4c0*/  STG.E.U8 desc[UR36][R4.64], R3 ;  /* 0x0000000304007986 */ /* 0x0001e2000c101124 */
[----:B------:R-:W-:Y:S05]  /*1c4d0*/  BRA `(.L_x_16673) ;  /* 0x00000000005c7947 */ /* 0x000fea0003800000 */
.L_x_16695:
[----:B-----5:R-:W-:Y:S01]  /*1c4e0*/  HADD2.F32 R3, -RZ, R16.H0_H0 ;  /* 0x20000010ff037230 */ /* 0x020fe20000004100 */
        /* <DEDUP_REMOVED lines=11> */
.L_x_16701:
[----:B------:R-:W-:Y:S01]  /*1c5a0*/  IMAD.MOV.U32 R0, RZ, RZ, 0x7f ;  /* 0x0000007fff007424 */ /* 0x000fe200078e00ff */
[----:B------:R-:W-:-:S04]  /*1c5b0*/  ISETP.GT.U32.AND P0, PT, R6, 0x7f800000, PT ;  /* 0x7f8000000600780c */ /* 0x000fc80003f04070 */
[----:B------:R-:W-:-:S09]  /*1c5c0*/  SEL R0, R0, 0x7c, P0 ;  /* 0x0000007c00007807 */ /* 0x000fd20000000000 */
.L_x_16702:
[----:B------:R-:W-:Y:S05]  /*1c5d0*/  BSYNC.RECONVERGENT B0 ;  /* 0x0000000000007941 */ /* 0x000fea0003800200 */
.L_x_16700:
[----:B------:R-:W-:-:S04]  /*1c5e0*/  SHF.R.U32.HI R3, RZ, 0x18, R3 ;  /* 0x00000018ff037819 */ /* 0x000fc80000011603 */
[----:B------:R-:W-:-:S05]  /*1c5f0*/  LOP3.LUT R3, R0, 0x80, R3, 0xf8, !PT ;  /* 0x0000008000037812 */ /* 0x000fca00078ef803 */
[----:B------:R0:W-:Y:S01]  /*1c600*/  STG.E.U8 desc[UR36][R4.64], R3 ;  /* 0x0000000304007986 */ /* 0x0001e2000c101124 */
[----:B------:R-:W-:Y:S05]  /*1c610*/  BRA `(.L_x_16673) ;  /* 0x00000000000c7947 */ /* 0x000fea0003800000 */
.L_x_16694:
[----:B-----5:R-:W-:-:S05]  /*1c620*/  HADD2.F32 R0, -RZ, R16.H0_H0 ;  /* 0x20000010ff007230 */ /* 0x020fca0000004100 */
[----:B------:R-:W-:-:S05]  /*1c630*/  F2FP.BF16.F32.PACK_AB R0, RZ, R0 ;  /* 0x00000000ff00723e */ /* 0x000fca00000010ff */
[----:B------:R0:W-:Y:S02]  /*1c640*/  STG.E.U16 desc[UR36][R4.64], R0 ;  /* 0x0000000004007986 */ /* 0x0001e4000c101524 */
.L_x_16673:
        /* <DEDUP_REMOVED lines=25> */
.L_x_16706:
[----:B------:R-:W-:-:S06]  /*1c7e0*/  HADD2.F32 R7, -RZ, R17.H0_H0 ;  /* 0x20000011ff077230 */ /* 0x000fcc0000004100 */
[----:B------:R-:W0:Y:S02]  /*1c7f0*/  F2I.S64.TRUNC R6, R7 ;  /* 0x0000000700067311 */ /* 0x000e24000020d900 */
[----:B0-----:R0:W-:Y:S01]  /*1c800*/  STG.E.U8 desc[UR36][R4.64], R6 ;  /* 0x0000000604007986 */ /* 0x0011e2000c101124 */
[----:B------:R-:W-:Y:S05]  /*1c810*/  BRA `(.L_x_16708) ;  /* 0x0000000c006c7947 */ /* 0x000fea0003800000 */
.L_x_16705:
        /* <DEDUP_REMOVED lines=10> */
.L_x_16710:
[----:B------:R-:W-:-:S06]  /*1c8c0*/  HADD2.F32 R17, -RZ, R17.H0_H0 ;  /* 0x20000011ff117230 */ /* 0x000fcc0000004100 */
[----:B------:R-:W0:Y:S02]  /*1c8d0*/  F2I.FTZ.TRUNC.NTZ R17, R17 ;  /* 0x0000001100117305 */ /* 0x000e24000021f100 */
[----:B0-----:R0:W-:Y:S01]  /*1c8e0*/  STG.E desc[UR36][R4.64], R17 ;  /* 0x0000001104007986 */ /* 0x0011e2000c101924 */
[----:B------:R-:W-:Y:S05]  /*1c8f0*/  BRA `(.L_x_16708) ;  /* 0x0000000c00347947 */ /* 0x000fea0003800000 */
.L_x_16709:
[----:B------:R-:W-:-:S06]  /*1c900*/  HADD2.F32 R17, -RZ, R17.H0_H0 ;  /* 0x20000011ff117230 */ /* 0x000fcc0000004100 */
[----:B------:R-:W0:Y:S02]  /*1c910*/  F2I.FTZ.TRUNC.NTZ R17, R17 ;  /* 0x0000001100117305 */ /* 0x000e24000021f100 */
[----:B0-----:R0:W-:Y:S01]  /*1c920*/  STG.E.U16 desc[UR36][R4.64], R17 ;  /* 0x0000001104007986 */ /* 0x0011e2000c101524 */
[----:B------:R-:W-:Y:S05]  /*1c930*/  BRA `(.L_x_16708) ;  /* 0x0000000c00247947 */ /* 0x000fea0003800000 */
.L_x_16704:
        /* <DEDUP_REMOVED lines=9> */
.L_x_16712:
[----:B------:R0:W-:Y:S01]  /*1c9d0*/  STG.E.U16 desc[UR36][R4.64], R17 ;  /* 0x0000001104007986 */ /* 0x0001e2000c101524 */
[----:B------:R-:W-:Y:S05]  /*1c9e0*/  BRA `(.L_x_16708) ;  /* 0x0000000800f87947 */ /* 0x000fea0003800000 */
.L_x_16711:
        /* <DEDUP_REMOVED lines=10> */
.L_x_16714:
[----:B------:R-:W-:-:S05]  /*1ca90*/  HADD2.F32 R0, -RZ, R17.H0_H0 ;  /* 0x20000011ff007230 */ /* 0x000fca0000004100 */
[----:B------:R-:W-:-:S04]  /*1caa0*/  F2FP.F16.F32.PACK_AB R0, RZ, R0 ;  /* 0x00000000ff00723e */ /* 0x000fc800000000ff */
[----:B------:R-:W-:-:S05]  /*1cab0*/  PRMT R0, R0, 0x5410, RZ ;  /* 0x0000541000007816 */ /* 0x000fca00000000ff */
[----:B------:R0:W-:Y:S01]  /*1cac0*/  STG.E desc[UR36][R4.64], R0 ;  /* 0x0000000004007986 */ /* 0x0001e2000c101924 */
[----:B------:R-:W-:Y:S05]  /*1cad0*/  BRA `(.L_x_16708) ;  /* 0x0000000800bc7947 */ /* 0x000fea0003800000 */
.L_x_16713:
[----:B------:R-:W-:-:S05]  /*1cae0*/  HADD2.F32 R6, -RZ, R17.H0_H0 ;  /* 0x20000011ff067230 */ /* 0x000fca0000004100 */
[----:B------:R-:W-:-:S06]  /*1caf0*/  FMUL.FTZ R6, R6, 1 ;  /* 0x3f80000006067820 */ /* 0x000fcc0000410000 */
[----:B------:R-:W0:Y:S02]  /*1cb00*/  F2F.F64.F32 R6, R6 ;  /* 0x0000000600067310 */ /* 0x000e240000201800 */
[----:B0-----:R0:W-:Y:S01]  /*1cb10*/  STG.E.64 desc[UR36][R4.64], R6 ;  /* 0x0000000604007986 */ /* 0x0011e2000c101b24 */
[----:B------:R-:W-:Y:S05]  /*1cb20*/  BRA `(.L_x_16708) ;  /* 0x0000000800a87947 */ /* 0x000fea0003800000 */
.L_x_16703:
        /* <DEDUP_REMOVED lines=14> */
.L_x_16718:
        /* <DEDUP_REMOVED lines=18> */
.L_x_16721:
[----:B------:R-:W-:-:S04]  /*1cd30*/  SHF.R.U32.HI R3, RZ, 0x18, R17 ;  /* 0x00000018ff037819 */ /* 0x000fc80000011611 */
[----:B------:R-:W-:-:S07]  /*1cd40*/  LOP3.LUT R0, R0, 0x80, R3, 0xf8, !PT ;  /* 0x0000008000007812 */ /* 0x000fce00078ef803 */
.L_x_16720:
[----:B------:R-:W-:Y:S05]  /*1cd50*/  BSYNC.RECONVERGENT B0 ;  /* 0x0000000000007941 */ /* 0x000fea0003800200 */
.L_x_16719:
[----:B------:R0:W-:Y:S01]  /*1cd60*/  STG.E.U8 desc[UR36][R4.64], R0 ;  /* 0x0000000004007986 */ /* 0x0001e2000c101124 */
[----:B------:R-:W-:Y:S05]  /*1cd70*/  BRA `(.L_x_16708) ;  /* 0x0000000800147947 */ /* 0x000fea0003800000 */
.L_x_16717:
        /* <DEDUP_REMOVED lines=18> */
.L_x_16724:
[----:B------:R-:W-:-:S04]  /*1cea0*/  SHF.R.U32.HI R3, RZ, 0x18, R17 ;  /* 0x00000018ff037819 */ /* 0x000fc80000011611 */
[----:B------:R-:W-:-:S07]  /*1ceb0*/  LOP3.LUT R0, R0, 0x80, R3, 0xf8, !PT ;  /* 0x0000008000007812 */ /* 0x000fce00078ef803 */
.L_x_16723:
[----:B------:R-:W-:Y:S05]  /*1cec0*/  BSYNC.RECONVERGENT B0 ;  /* 0x0000000000007941 */ /* 0x000fea0003800200 */
.L_x_16722:
[----:B------:R0:W-:Y:S01]  /*1ced0*/  STG.E.U8 desc[UR36][R4.64], R0 ;  /* 0x0000000004007986 */ /* 0x0001e2000c101124 */
[----:B------:R-:W-:Y:S05]  /*1cee0*/  BRA `(.L_x_16708) ;  /* 0x0000000400b87947 */ /* 0x000fea0003800000 */
.L_x_16716:
        /* <DEDUP_REMOVED lines=22> */
.L_x_16726:
[----:B------:R-:W-:-:S06]  /*1d050*/  HADD2.F32 R6, -RZ, R17.H0_H0 ;  /* 0x20000011ff067230 */ /* 0x000fcc0000004100 */
[----:B------:R-:W0:Y:S02]  /*1d060*/  F2I.U64.TRUNC R6, R6 ;  /* 0x0000000600067311 */ /* 0x000e24000020d800 */
[----:B0-----:R1:W-:Y:S01]  /*1d070*/  STG.E.64 desc[UR36][R4.64], R6 ;  /* 0x0000000604007986 */ /* 0x0013e2000c101b24 */
[----:B------:R-:W-:Y:S05]  /*1d080*/  BRA `(.L_x_16708) ;  /* 0x0000000400507947 */ /* 0x000fea0003800000 */
.L_x_16725:
[----:B------:R-:W-:-:S06]  /*1d090*/  HADD2.F32 R17, -RZ, R17.H0_H0 ;  /* 0x20000011ff117230 */ /* 0x000fcc0000004100 */
[----:B------:R-:W0:Y:S02]  /*1d0a0*/  F2I.FTZ.U32.TRUNC.NTZ R17, R17 ;  /* 0x0000001100117305 */ /* 0x000e24000021f000 */
[----:B0-----:R0:W-:Y:S01]  /*1d0b0*/  STG.E desc[UR36][R4.64], R17 ;  /* 0x0000001104007986 */ /* 0x0011e2000c101924 */
[----:B------:R-:W-:Y:S05]  /*1d0c0*/  BRA `(.L_x_16708) ;  /* 0x0000000400407947 */ /* 0x000fea0003800000 */
.L_x_16715:
        /* <DEDUP_REMOVED lines=11> */
.L_x_16728:
[----:B------:R-:W-:Y:S01]  /*1d180*/  HADD2.F32 R17, -RZ, R17.H0_H0 ;  /* 0x20000011ff117230 */ /* 0x000fe20000004100 */
[----:B------:R-:W-:-:S04]  /*1d190*/  CS2R R10, SRZ ;  /* 0x00000000000a7805 */ /* 0x000fc8000001ff00 */
[----:B------:R-:W-:-:S06]  /*1d1a0*/  FMUL.FTZ R8, R17, 1 ;  /* 0x3f80000011087820 */ /* 0x000fcc0000410000 */
[----:B------:R-:W0:Y:S02]  /*1d1b0*/  F2F.F64.F32 R8, R8 ;  /* 0x0000000800087310 */ /* 0x000e240000201800 */
[----:B0-----:R0:W-:Y:S01]  /*1d1c0*/  STG.E.128 desc[UR36][R4.64], R8 ;  /* 0x0000000804007986 */ /* 0x0011e2000c101d24 */
[----:B------:R-:W-:Y:S05]  /*1d1d0*/  BRA `(.L_x_16708) ;  /* 0x0000000000fc7947 */ /* 0x000fea0003800000 */
.L_x_16727:
[----:B------:R-:W-:-:S13]  /*1d1e0*/  ISETP.NE.AND P0, PT, R0, 0xf, PT ;  /* 0x0000000f0000780c */ /* 0x000fda0003f05270 */
[----:B------:R-:W-:Y:S05]  /*1d1f0*/  @!P0 BRA `(.L_x_16729) ;  /* 0x0000000000e88947 */ /* 0x000fea0003800000 */
[----:B------:R-:W-:-:S13]  /*1d200*/  ISETP.NE.AND P0, PT, R0, 0x17, PT ;  /* 0x000000170000780c */ /* 0x000fda0003f05270 */
[----:B------:R-:W-:Y:S05]  /*1d210*/  @!P0 BRA `(.L_x_16730) ;  /* 0x0000000000908947 */ /* 0x000fea0003800000 */
[----:B------:R-:W-:-:S13]  /*1d220*/  ISETP.NE.AND P0, PT, R0, 0x18, PT ;  /* 0x000000180000780c */ /* 0x000fda0003f05270 */
[----:B------:R-:W-:Y:S05]  /*1d230*/  @!P0 BRA `(.L_x_16731) ;  /* 0x0000000000448947 */ /* 0x000fea0003800000 */
.L_x_16707:
        /* <DEDUP_REMOVED lines=16> */
.L_x_16732:
[----:B------:R-:W-:Y:S05]  /*1d340*/  BRA `(.L_x_16708) ;  /* 0x0000000000a07947 */ /* 0x000fea0003800000 */
.L_x_16731:
        /* <DEDUP_REMOVED lines=13> */
.L_x_16734:
[----:B------:R-:W-:Y:S05]  /*1d420*/  BSYNC.RECONVERGENT B0 ;  /* 0x0000000000007941 */ /* 0x000fea0003800200 */
.L_x_16733:
[----:B------:R-:W-:-:S05]  /*1d430*/  LOP3.LUT R3, R0, 0x80, R3, 0xf8, !PT ;  /* 0x0000008000037812 */ /* 0x000fca00078ef803 */
[----:B------:R0:W-:Y:S01]  /*1d440*/  STG.E.U8 desc[UR36][R4.64], R3 ;  /* 0x0000000304007986 */ /* 0x0001e2000c101124 */
[----:B------:R-:W-:Y:S05]  /*1d450*/  BRA `(.L_x_16708) ;  /* 0x00000000005c7947 */ /* 0x000fea0003800000 */
.L_x_16730:
        /* <DEDUP_REMOVED lines=12> */
.L_x_16736:
[----:B------:R-:W-:Y:S01]  /*1d520*/  IMAD.MOV.U32 R0, RZ, RZ, 0x7f ;  /* 0x0000007fff007424 */ /* 0x000fe200078e00ff */
[----:B------:R-:W-:-:S04]  /*1d530*/  ISETP.GT.U32.AND P0, PT, R6, 0x7f800000, PT ;  /* 0x7f8000000600780c */ /* 0x000fc80003f04070 */
[----:B------:R-:W-:-:S09]  /*1d540*/  SEL R0, R0, 0x7c, P0 ;  /* 0x0000007c00007807 */ /* 0x000fd20000000000 */
.L_x_16737:
[----:B------:R-:W-:Y:S05]  /*1d550*/  BSYNC.RECONVERGENT B0 ;  /* 0x0000000000007941 */ /* 0x000fea0003800200 */
.L_x_16735:
[----:B------:R-:W-:-:S04]  /*1d560*/  SHF.R.U32.HI R3, RZ, 0x18, R3 ;  /* 0x00000018ff037819 */ /* 0x000fc80000011603 */
[----:B------:R-:W-:-:S05]  /*1d570*/  LOP3.LUT R3, R0, 0x80, R3, 0xf8, !PT ;  /* 0x0000008000037812 */ /* 0x000fca00078ef803 */
[----:B------:R0:W-:Y:S01]  /*1d580*/  STG.E.U8 desc[UR36][R4.64], R3 ;  /* 0x0000000304007986 */ /* 0x0001e2000c101124 */
[----:B------:R-:W-:Y:S05]  /*1d590*/  BRA `(.L_x_16708) ;  /* 0x00000000000c7947 */ /* 0x000fea0003800000 */
.L_x_16729:
[----:B------:R-:W-:-:S05]  /*1d5a0*/  HADD2.F32 R0, -RZ, R17.H0_H0 ;  /* 0x20000011ff007230 */ /* 0x000fca0000004100 */
[----:B------:R-:W-:-:S05]  /*1d5b0*/  F2FP.BF16.F32.PACK_AB R0, RZ, R0 ;  /* 0x00000000ff00723e */ /* 0x000fca00000010ff */
[----:B------:R0:W-:Y:S02]  /*1d5c0*/  STG.E.U16 desc[UR36][R4.64], R0 ;  /* 0x0000000004007986 */ /* 0x0001e4000c101524 */
.L_x_16708:
[----:B------:R-:W-:-:S07]  /*1d5d0*/  VIADD R39, R39, 0x80 ;  /* 0x0000008027277836 */ /* 0x000fce0000000000 */
.L_x_16667:
[----:B------:R-:W-:Y:S05]  /*1d5e0*/  BSYNC.RECONVERGENT B6 ;  /* 0x0000000000067941 */ /* 0x000fea0003800200 */
.L_x_16666:
        /* <DEDUP_REMOVED lines=21> */
[----:B0-----:R-:W-:Y:S01]  /*1d740*/  STG.E.U8 desc[UR36][R2.64], R5 ;  /* 0x0000000502007986 */ /* 0x001fe2000c101124 */
[----:B------:R-:W-:Y:S05]  /*1d750*/  EXIT ;  /* 0x000000000000794d */ /* 0x000fea0003800000 */
.L_x_16741:
[----:B-----5:R-:W-:-:S06]  /*1d760*/  HADD2.F32 R5, -RZ, R18.H0_H0 ;  /* 0x20000012ff057230 */ /* 0x020fcc0000004100 */
[----:B------:R-:W0:Y:S02]  /*1d770*/  F2I.S64.TRUNC R4, R5 ;  /* 0x0000000500047311 */ /* 0x000e24000020d900 */
[----:B0-----:R-:W-:Y:S01]  /*1d780*/  STG.E.U8 desc[UR36][R2.64], R4 ;  /* 0x0000000402007986 */ /* 0x001fe2000c101124 */
[----:B------:R-:W-:Y:S05]  /*1d790*/  EXIT ;  /* 0x000000000000794d */ /* 0x000fea0003800000 */
.L_x_16740:
        /* <DEDUP_REMOVED lines=8> */
[----:B0-----:R-:W-:Y:S01]  /*1d820*/  STG.E.64 desc[UR36][R2.64], R4 ;  /* 0x0000000402007986 */ /* 0x001fe2000c101b24 */
[----:B------:R-:W-:Y:S05]  /*1d830*/  EXIT ;  /* 0x000000000000794d */ /* 0x000fea0003800000 */
.L_x_16744:
[----:B-----5:R-:W-:-:S04]  /*1d840*/  HADD2.F32 R18, -RZ, R18.H0_H0 ;  /* 0x20000012ff127230 */ /* 0x020fc80000004100 */
[----:B------:R-:W0:Y:S02]  /*1d850*/  F2I.FTZ.TRUNC.NTZ R5, R18 ;  /* 0x0000001200057305 */ /* 0x000e24000021f100 */
[----:B0-----:R-:W-:Y:S01]  /*1d860*/  STG.E desc[UR36][R2.64], R5 ;  /* 0x0000000502007986 */ /* 0x001fe2000c101924 */
[----:B------:R-:W-:Y:S05]  /*1d870*/  EXIT ;  /* 0x000000000000794d */ /* 0x000fea0003800000 */
.L_x_16743:
[----:B-----5:R-:W-:-:S04]  /*1d880*/  HADD2.F32 R18, -RZ, R18.H0_H0 ;  /* 0x20000012ff127230 */ /* 0x020fc80000004100 */
[----:B------:R-:W0:Y:S02]  /*1d890*/  F2I.FTZ.TRUNC.NTZ R5, R18 ;  /* 0x0000001200057305 */ /* 0x000e24000021f100 */
[----:B0-----:R-:W-:Y:S01]  /*1d8a0*/  STG.E.U16 desc[UR36][R2.64], R5 ;  /* 0x0000000502007986 */ /* 0x001fe2000c101524 */
[----:B------:R-:W-:Y:S05]  /*1d8b0*/  EXIT ;  /* 0x000000000000794d */ /* 0x000fea0003800000 */
.L_x_16739:
[----:B------:R-:W-:-:S13]  /*1d8c0*/  ISETP.GT.AND P0, PT, R0, 0x6, PT ;  /* 0x000000060000780c */ /* 0x000fda0003f04270 */
[----:B------:R-:W-:Y:S05]  /*1d8d0*/  @P0 BRA `(.L_x_16745) ;  /* 0x0000000000240947 */ /* 0x000fea0003800000 */
[----:B------:R-:W-:-:S13]  /*1d8e0*/  ISETP.NE.AND P0, PT, R0, 0x5, PT ;  /* 0x000000050000780c */ /* 0x000fda0003f05270 */
[----:B------:R-:W-:Y:S05]  /*1d8f0*/  @!P0 BRA `(.L_x_16746) ;  /* 0x0000000000148947 */ /* 0x000fea0003800000 */
[----:B------:R-:W-:-:S13]  /*1d900*/  ISETP.NE.AND P0, PT, R0, 0x6, PT ;  /* 0x000000060000780c */ /* 0x000fda0003f05270 */
[----:B------:R-:W-:Y:S05]  /*1d910*/  @P0 BRA `(.L_x_16742) ;  /* 0x0000000800280947 */ /* 0x000fea0003800000 */
[----:B-----5:R-:W-:-:S05]  /*1d920*/  HADD2.F32 R5, -RZ, R18.H0_H0 ;  /* 0x20000012ff057230 */ /* 0x020fca0000004100 */
[----:B------:R-:W-:Y:S01]  /*1d930*/  STG.E desc[UR36][R2.64], R5 ;  /* 0x0000000502007986 */ /* 0x000fe2000c101924 */
[----:B------:R-:W-:Y:S05]  /*1d940*/  EXIT ;  /* 0x000000000000794d */ /* 0x000fea0003800000 */
.L_x_16746:
[----:B-----5:R-:W-:Y:S01]  /*1d950*/  STG.E.U16 desc[UR36][R2.64], R18 ;  /* 0x0000001202007986 */ /* 0x020fe2000c101524 */
[----:B------:R-:W-:Y:S05]  /*1d960*/  EXIT ;  /* 0x000000000000794d */ /* 0x000fea0003800000 */
.L_x_16745:
        /* <DEDUP_REMOVED lines=8> */
[----:B------:R-:W-:Y:S01]  /*1d9f0*/  STG.E.64 desc[UR36][R2.64], R18 ;  /* 0x0000001202007986 */ /* 0x000fe2000c101b24 */
[----:B------:R-:W-:Y:S05]  /*1da00*/  EXIT ;  /* 0x000000000000794d */ /* 0x000fea0003800000 */
.L_x_16748:
[----:B-----5:R-:W-:-:S05]  /*1da10*/  HADD2.F32 R0, -RZ, R18.H0_H0 ;  /* 0x20000012ff007230 */ /* 0x020fca0000004100 */
[----:B------:R-:W-:-:S04]  /*1da20*/  F2FP.F16.F32.PACK_AB R0, RZ, R0 ;  /* 0x00000000ff00723e */ /* 0x000fc800000000ff */
[----:B------:R-:W-:-:S05]  /*1da30*/  PRMT R0, R0, 0x5410, RZ ;  /* 0x0000541000007816 */ /* 0x000fca00000000ff */
[----:B------:R-:W-:Y:S01]  /*1da40*/  STG.E desc[UR36][R2.64], R0 ;  /* 0x0000000002007986 */ /* 0x000fe2000c101924 */
[----:B------:R-:W-:Y:S05]  /*1da50*/  EXIT ;  /* 0x000000000000794d */ /* 0x000fea0003800000 */
.L_x_16747:
[----:B-----5:R-:W-:-:S05]  /*1da60*/  HADD2.F32 R4, -RZ, R18.H0_H0 ;  /* 0x20000012ff047230 */ /* 0x020fca0000004100 */
[----:B------:R-:W-:-:S06]  /*1da70*/  FMUL.FTZ R4, R4, 1 ;  /* 0x3f80000004047820 */ /* 0x000fcc0000410000 */
[----:B------:R-:W0:Y:S02]  /*1da80*/  F2F.F64.F32 R4, R4 ;  /* 0x0000000400047310 */ /* 0x000e240000201800 */
[----:B0-----:R-:W-:Y:S01]  /*1da90*/  STG.E.64 desc[UR36][R2.64], R4 ;  /* 0x0000000402007986 */ /* 0x001fe2000c101b24 */
[----:B------:R-:W-:Y:S05]  /*1daa0*/  EXIT ;  /* 0x000000000000794d */ /* 0x000fea0003800000 */
.L_x_16738:
        /* <DEDUP_REMOVED lines=12> */
[----:B0-----:R-:W-:Y:S01]  /*1db70*/  STG.E.U16 desc[UR36][R2.64], R5 ;  /* 0x0000000502007986 */ /* 0x001fe2000c101524 */
[----:B------:R-:W-:Y:S05]  /*1db80*/  EXIT ;  /* 0x000000000000794d */ /* 0x000fea0003800000 */
.L_x_16752:
        /* <DEDUP_REMOVED lines=18> */
.L_x_16755:
[----:B------:R-:W-:-:S04]  /*1dcb0*/  SHF.R.U32.HI R5, RZ, 0x18, R5 ;  /* 0x00000018ff057819 */ /* 0x000fc80000011605 */
[----:B------:R-:W-:-:S07]  /*1dcc0*/  LOP3.LUT R0, R0, 0x80, R5, 0xf8, !PT ;  /* 0x0000008000007812 */ /* 0x000fce00078ef805 */
.L_x_16754:
[----:B------:R-:W-:Y:S05]  /*1dcd0*/  BSYNC.RECONVERGENT B0 ;  /* 0x0000000000007941 */ /* 0x000fea0003800200 */
.L_x_16753:
[----:B------:R-:W-:Y:S01]  /*1dce0*/  STG.E.U8 desc[UR36][R2.64], R0 ;  /* 0x0000000002007986 */ /* 0x000fe2000c101124 */
[----:B------:R-:W-:Y:S05]  /*1dcf0*/  EXIT ;  /* 0x000000000000794d */ /* 0x000fea0003800000 */
.L_x_16751:
        /* <DEDUP_REMOVED lines=18> */
.L_x_16758:
[----:B------:R-:W-:-:S04]  /*1de20*/  SHF.R.U32.HI R5, RZ, 0x18, R5 ;  /* 0x00000018ff057819 */ /* 0x000fc80000011605 */
[----:B------:R-:W-:-:S07]  /*1de30*/  LOP3.LUT R0, R0, 0x80, R5, 0xf8, !PT ;  /* 0x0000008000007812 */ /* 0x000fce00078ef805 */
.L_x_16757:
[----:B------:R-:W-:Y:S05]  /*1de40*/  BSYNC.RECONVERGENT B0 ;  /* 0x0000000000007941 */ /* 0x000fea0003800200 */
.L_x_16756:
[----:B------:R-:W-:Y:S01]  /*1de50*/  STG.E.U8 desc[UR36][R2.64], R0 ;  /* 0x0000000002007986 */ /* 0x000fe2000c101124 */
[----:B------:R-:W-:Y:S05]  /*1de60*/  EXIT ;  /* 0x000000000000794d */ /* 0x000fea0003800000 */
.L_x_16750:
        /* <DEDUP_REMOVED lines=22> */
.L_x_16760:
[----:B-----5:R-:W-:-:S06]  /*1dfd0*/  HADD2.F32 R4, -RZ, R18.H0_H0 ;  /* 0x20000012ff047230 */ /* 0x020fcc0000004100 */
[----:B------:R-:W0:Y:S02]  /*1dfe0*/  F2I.U64.TRUNC R4, R4 ;  /* 0x0000000400047311 */ /* 0x000e24000020d800 */
[----:B0-----:R-:W-:Y:S01]  /*1dff0*/  STG.E.64 desc[UR36][R2.64], R4 ;  /* 0x0000000402007986 */ /* 0x001fe2000c101b24 */
[----:B------:R-:W-:Y:S05]  /*1e000*/  EXIT ;  /* 0x000000000000794d */ /* 0x000fea0003800000 */
.L_x_16759:
[----:B-----5:R-:W-:-:S04]  /*1e010*/  HADD2.F32 R18, -RZ, R18.H0_H0 ;  /* 0x20000012ff127230 */ /* 0x020fc80000004100 */
[----:B------:R-:W0:Y:S02]  /*1e020*/  F2I.FTZ.U32.TRUNC.NTZ R5, R18 ;  /* 0x0000001200057305 */ /* 0x000e24000021f000 */
[----:B0-----:R-:W-:Y:S01]  /*1e030*/  STG.E desc[UR36][R2.64], R5 ;  /* 0x0000000502007986 */ /* 0x001fe2000c101924 */
[----:B------:R-:W-:Y:S05]  /*1e040*/  EXIT ;  /* 0x000000000000794d */ /* 0x000fea0003800000 */
.L_x_16749:
        /* <DEDUP_REMOVED lines=9> */
[----:B------:R-:W-:Y:S01]  /*1e0e0*/  STG.E.U8 desc[UR36][R2.64], R5 ;  /* 0x0000000502007986 */ /* 0x000fe2000c101124 */
[----:B------:R-:W-:Y:S05]  /*1e0f0*/  EXIT ;  /* 0x000000000000794d */ /* 0x000fea0003800000 */
.L_x_16762:
[----:B-----5:R-:W-:Y:S01]  /*1e100*/  HADD2.F32 R18, -RZ, R18.H0_H0 ;  /* 0x20000012ff127230 */ /* 0x020fe20000004100 */
[----:B------:R-:W-:-:S04]  /*1e110*/  CS2R R6, SRZ ;  /* 0x0000000000067805 */ /* 0x000fc8000001ff00 */
[----:B------:R-:W-:-:S06]  /*1e120*/  FMUL.FTZ R4, R18, 1 ;  /* 0x3f80000012047820 */ /* 0x000fcc0000410000 */
[----:B------:R-:W0:Y:S02]  /*1e130*/  F2F.F64.F32 R4, R4 ;  /* 0x0000000400047310 */ /* 0x000e240000201800 */
[----:B0-----:R-:W-:Y:S01]  /*1e140*/  STG.E.128 desc[UR36][R2.64], R4 ;  /* 0x0000000402007986 */ /* 0x001fe2000c101d24 */
[----:B------:R-:W-:Y:S05]  /*1e150*/  EXIT ;  /* 0x000000000000794d */ /* 0x000fea0003800000 */
.L_x_16761:
[----:B------:R-:W-:-:S13]  /*1e160*/  ISETP.NE.AND P0, PT, R0, 0xf, PT ;  /* 0x0000000f0000780c */ /* 0x000fda0003f05270 */
[----:B------:R-:W-:Y:S05]  /*1e170*/  @!P0 BRA `(.L_x_16763) ;  /* 0x0000000000e88947 */ /* 0x000fea0003800000 */
[----:B------:R-:W-:-:S13]  /*1e180*/  ISETP.NE.AND P0, PT, R0, 0x17, PT ;  /* 0x000000170000780c */ /* 0x000fda0003f05270 */
[----:B------:R-:W-:Y:S05]  /*1e190*/  @!P0 BRA `(.L_x_16764) ;  /* 0x0000000000908947 */ /* 0x000fea0003800000 */
[----:B------:R-:W-:-:S13]  /*1e1a0*/  ISETP.NE.AND P0, PT, R0, 0x18, PT ;  /* 0x000000180000780c */ /* 0x000fda0003f05270 */
[----:B------:R-:W-:Y:S05]  /*1e1b0*/  @!P0 BRA `(.L_x_16765) ;  /* 0x0000000000448947 */ /* 0x000fea0003800000 */
.L_x_16742:
        /* <DEDUP_REMOVED lines=16> */
.L_x_16766:
[----:B------:R-:W-:Y:S05]  /*1e2c0*/  EXIT ;  /* 0x000000000000794d */ /* 0x000fea0003800000 */
.L_x_16765:
        /* <DEDUP_REMOVED lines=13> */
.L_x_16768:
[----:B------:R-:W-:Y:S05]  /*1e3a0*/  BSYNC.RECONVERGENT B0 ;  /* 0x0000000000007941 */ /* 0x000fea0003800200 */
.L_x_16767:
[----:B------:R-:W-:-:S05]  /*1e3b0*/  LOP3.LUT R5, R0, 0x80, R5, 0xf8, !PT ;  /* 0x0000008000057812 */ /* 0x000fca00078ef805 */
[----:B------:R-:W-:Y:S01]  /*1e3c0*/  STG.E.U8 desc[UR36][R2.64], R5 ;  /* 0x0000000502007986 */ /* 0x000fe2000c101124 */
[----:B------:R-:W-:Y:S05]  /*1e3d0*/  EXIT ;  /* 0x000000000000794d */ /* 0x000fea0003800000 */
.L_x_16764:
        /* <DEDUP_REMOVED lines=12> */
.L_x_16770:
[----:B------:R-:W-:Y:S01]  /*1e4a0*/  IMAD.MOV.U32 R0, RZ, RZ, 0x7f ;  /* 0x0000007fff007424 */ /* 0x000fe200078e00ff */
[----:B------:R-:W-:-:S04]  /*1e4b0*/  ISETP.GT.U32.AND P0, PT, R4, 0x7f800000, PT ;  /* 0x7f8000000400780c */ /* 0x000fc80003f04070 */
[----:B------:R-:W-:-:S09]  /*1e4c0*/  SEL R0, R0, 0x7c, P0 ;  /* 0x0000007c00007807 */ /* 0x000fd20000000000 */
.L_x_16771:
[----:B------:R-:W-:Y:S05]  /*1e4d0*/  BSYNC.RECONVERGENT B0 ;  /* 0x0000000000007941 */ /* 0x000fea0003800200 */
.L_x_16769:
[----:B------:R-:W-:-:S04]  /*1e4e0*/  SHF.R.U32.HI R5, RZ, 0x18, R5 ;  /* 0x00000018ff057819 */ /* 0x000fc80000011605 */
[----:B------:R-:W-:-:S05]  /*1e4f0*/  LOP3.LUT R5, R0, 0x80, R5, 0xf8, !PT ;  /* 0x0000008000057812 */ /* 0x000fca00078ef805 */
[----:B------:R-:W-:Y:S01]  /*1e500*/  STG.E.U8 desc[UR36][R2.64], R5 ;  /* 0x0000000502007986 */ /* 0x000fe2000c101124 */
[----:B------:R-:W-:Y:S05]  /*1e510*/  EXIT ;  /* 0x000000000000794d */ /* 0x000fea0003800000 */
.L_x_16763:
[----:B-----5:R-:W-:-:S05]  /*1e520*/  HADD2.F32 R0, -RZ, R18.H0_H0 ;  /* 0x20000012ff007230 */ /* 0x020fca0000004100 */
[----:B------:R-:W-:-:S05]  /*1e530*/  F2FP.BF16.F32.PACK_AB R0, RZ, R0 ;  /* 0x00000000ff00723e */ /* 0x000fca00000010ff */
[----:B------:R-:W-:Y:S01]  /*1e540*/  STG.E.U16 desc[UR36][R2.64], R0 ;  /* 0x0000000002007986 */ /* 0x000fe2000c101524 */
[----:B------:R-:W-:Y:S05]  /*1e550*/  EXIT ;  /* 0x000000000000794d */ /* 0x000fea0003800000 */
.L_x_16772:
        /* <DEDUP_REMOVED lines=10> */
.L_x_27480:


//--------------------- .text._ZN2at6native18elementwise_kernelILi128ELi4EZNS0_22gpu_kernel_impl_nocastIZZZNS0_49_GLOBAL__N__b919a28f_16_Normalization_cu_5c38458737batch_norm_elementwise_backward_trainERKNS_6TensorES6_S6_S6_S6_S6_S6_ENKUlvE0_clEvENKUlvE1_clEvEUlN3c104HalfESA_fffffE_EEvRNS_18TensorIteratorBaseERKT_EUliE_EEviT1_ --------------------------
	.section	.text._ZN2at6native18elementwise_kernelILi128ELi4EZNS0_22gpu_kernel_impl_nocastIZZZNS0_49_GLOBAL__N__b919a28f_16_Normalization_cu_5c38458737batch_norm_elementwise_backward_trainERKNS_6TensorES6_S6_S6_S6_S6_S6_ENKUlvE0_clEvENKUlvE1_clEvEUlN3c104HalfESA_fffffE_EEvRNS_18TensorIteratorBaseERKT_EUliE_EEviT1_,"ax",@progbits
	.align	128
        .global         _ZN2at6native18elementwise_kernelILi128ELi4EZNS0_22gpu_kernel_impl_nocastIZZZNS0_49_GLOBAL__N__b919a28f_16_Normalization_cu_5c38458737batch_norm_elementwise_backward_trainERKNS_6TensorES6_S6_S6_S6_S6_S6_ENKUlvE0_clEvENKUlvE1_clEvEUlN3c104HalfESA_fffffE_EEvRNS_18TensorIteratorBaseERKT_EUliE_EEviT1_
        .type           _ZN2at6native18elementwise_kernelILi128ELi4EZNS0_22gpu_kernel_impl_nocastIZZZNS0_49_GLOBAL__N__b919a28f_16_Normalization_cu_5c38458737batch_norm_elementwise_backward_trainERKNS_6TensorES6_S6_S6_S6_S6_S6_ENKUlvE0_clEvENKUlvE1_clEvEUlN3c104HalfESA_fffffE_EEvRNS_18TensorIteratorBaseERKT_EUliE_EEviT1_,@function
        .size           _ZN2at6native18elementwise_kernelILi128ELi4EZNS0_22gpu_kernel_impl_nocastIZZZNS0_49_GLOBAL__N__b919a28f_16_Normalization_cu_5c38458737batch_norm_elementwise_backward_trainERKNS_6TensorES6_S6_S6_S6_S6_S6_ENKUlvE0_clEvENKUlvE1_clEvEUlN3c104HalfESA_fffffE_EEvRNS_18TensorIteratorBaseERKT_EUliE_EEviT1_,(.L_x_27481 - _ZN2at6native18elementwise_kernelILi128ELi4EZNS0_22gpu_kernel_impl_nocastIZZZNS0_49_GLOBAL__N__b919a28f_16_Normalization_cu_5c38458737batch_norm_elementwise_backward_trainERKNS_6TensorES6_S6_S6_S6_S6_S6_ENKUlvE0_clEvENKUlvE1_clEvEUlN3c104HalfESA_fffffE_EEvRNS_18TensorIteratorBaseERKT_EUliE_EEviT1_)
        .other          _ZN2at6native18elementwise_kernelILi128ELi4EZNS0_22gpu_kernel_impl_nocastIZZZNS0_49_GLOBAL__N__b919a28f_16_Normalization_cu_5c38458737batch_norm_elementwise_backward_trainERKNS_6TensorES6_S6_S6_S6_S6_S6_ENKUlvE0_clEvENKUlvE1_clEvEUlN3c104HalfESA_fffffE_EEvRNS_18TensorIteratorBaseERKT_EUliE_EEviT1_,@"STO_CUDA_ENTRY STV_DEFAULT"
_ZN2at6native18elementwise_kernelILi128ELi4EZNS0_22gpu_kernel_impl_nocastIZZZNS0_49_GLOBAL__N__b919a28f_16_Normalization_cu_5c38458737batch_norm_elementwise_backward_trainERKNS_6TensorES6_S6_S6_S6_S6_S6_ENKUlvE0_clEvENKUlvE1_clEvEUlN3c104HalfESA_fffffE_EEvRNS_18TensorIteratorBaseERKT_EUliE_EEviT1_:
.text._ZN2at6native18elementwise_kernelILi128ELi4EZNS0_22gpu_kernel_impl_nocastIZZZNS0_49_GLOBAL__N__b919a28f_16_Normalization_cu_5c38458737batch_norm_elementwise_backward_trainERKNS_6TensorES6_S6_S6_S6_S6_S6_ENKUlvE0_clEvENKUlvE1_clEvEUlN3c104HalfESA_fffffE_EEvRNS_18TensorIteratorBaseERKT_EUliE_EEviT1_:
        /* <DEDUP_REMOVED lines=32> */
[----:B--2---:R-:W-:Y:S02]  /*0200*/  HADD2.F32 R21, -RZ, R4.H0_H0 ;  /* 0x20000004ff157230 */ /* 0x004fe40000004100 */
[----:B------:R-:W0:Y:S01]  /*0210*/  LDC.64 R4, c[0x0][0x7d8] ;  /* 0x0001f600ff047b82 */ /* 0x000e220000000a00 */
[----:B---3--:R-:W-:Y:S02]  /*0220*/  HADD2.F32 R23, -RZ, R6.H0_H0 ;  /* 0x20000006ff177230 */ /* 0x008fe40000004100 */
[----:B----4-:R-:W-:-:S04]  /*0230*/  FMUL.FTZ R19, R14, R19 ;  /* 0x000000130e137220 */ /* 0x010fc80000410000 */
[----:B------:R-:W-:Y:S01]  /*0240*/  FMUL.FTZ R19, R19, UR5 ;  /* 0x0000000513137c20 */ /* 0x000fe20008410000 */
[----:B------:R-:W-:Y:S01]  /*0250*/  FADD.FTZ R23, -R10, R23 ;  /* 0x000000170a177221 */ /* 0x000fe20000010100 */
[----:B------:R-:W-:-:S04]  /*0260*/  FFMA.FTZ R0, -R16, UR5, R21 ;  /* 0x0000000510007c23 */ /* 0x000fc80008010115 */
[----:B------:R-:W-:Y:S01]  /*0270*/  FFMA.FTZ R0, -R19, R23, R0 ;  /* 0x0000001713007223 */ /* 0x000fe20000010100 */
[----:B------:R-:W-:-:S04]  /*0280*/  FMUL.FTZ R13, R8, R13 ;  /* 0x0000000d080d7220 */ /* 0x000fc80000410000 */
[----:B------:R-:W-:-:S05]  /*0290*/  FMUL.FTZ R0, R13, R0 ;  /* 0x000000000d007220 */ /* 0x000fca0000410000 */
[----:B------:R-:W-:-:S05]  /*02a0*/  F2FP.F16.F32.PACK_AB R0, RZ, R0 ;  /* 0x00000000ff00723e */ /* 0x000fca00000000ff */
        /* <DEDUP_REMOVED lines=20> */
[----:B--2---:R-:W-:-:S02]  /*03f0*/  HADD2.F32 R21, -RZ, R4.H0_H0 ;  /* 0x20000004ff157230 */ /* 0x004fc40000004100 */
        /* <DEDUP_REMOVED lines=10> */
[----:B0-----:R0:W-:Y:S02]  /*04a0*/  STG.E.U16 desc[UR6][R4.64], R0 ;  /* 0x0000000004007986 */ /* 0x0011e4000c101506 */
.L_x_16776:
[----:B------:R-:W-:-:S13]  /*04b0*/  ISETP.GE.AND P0, PT, R3, UR4, PT ;  /* 0x0000000403007c0c */ /* 0x000fda000bf06270 */
[----:B------:R-:W-:Y:S05]  /*04c0*/  @P0 BREAK.RELIABLE B1 ;  /* 0x0000000000010942 */ /* 0x000fea0003800100 */
[----:B------:R-:W-:Y:S05]  /*04d0*/  @P0 BRA `(.L_x_16777) ;  /* 0x0000000000780947 */ /* 0x000fea0003800000 */
[----:B------:R-:W-:Y:S05]  /*04e0*/  BSYNC.RELIABLE B1 ;  /* 0x0000000000017941 */ /* 0x000fea0003800100 */
.L_x_16775:
        /* <DEDUP_REMOVED lines=29> */
.L_x_16777:
[----:B------:R-:W-:Y:S05]  /*06c0*/  BSYNC.RECONVERGENT B0 ;  /* 0x0000000000007941 */ /* 0x000fea0003800200 */
.L_x_16774:
        /* <DEDUP_REMOVED lines=19> */
[----:B----4-:R-:W-:-:S02]  /*0800*/  HADD2.F32 R19, -RZ, R2.H0_H0 ;  /* 0x20000002ff137230 */ /* 0x010fc40000004100 */
[----:B------:R-:W0:Y:S01]  /*0810*/  LDC.64 R2, c[0x0][0x7d8] ;  /* 0x0001f600ff027b82 */ /* 0x000e220000000a00 */
[----:B------:R-:W-:Y:S02]  /*0820*/  HADD2.F32 R21, -RZ, R4.H0_H0 ;  /* 0x20000004ff157230 */ /* 0x000fe40000004100 */
[----:B------:R-:W-:-:S04]  /*0830*/  FMUL.FTZ R17, R12, R17 ;  /* 0x000000110c117220 */ /* 0x000fc80000410000 */
[----:B------:R-:W-:Y:S01]  /*0840*/  FMUL.FTZ R17, R17, UR4 ;  /* 0x0000000411117c20 */ /* 0x000fe20008410000 */
[----:B-----5:R-:W-:Y:S01]  /*0850*/  FADD.FTZ R21, -R8, R21 ;  /* 0x0000001508157221 */ /* 0x020fe20000010100 */
[----:B---3--:R-:W-:-:S04]  /*0860*/  FFMA.FTZ R0, -R14, UR4, R19 ;  /* 0x000000040e007c23 */ /* 0x008fc80008010113 */
[----:B------:R-:W-:Y:S01]  /*0870*/  FFMA.FTZ R0, -R17, R21, R0 ;  /* 0x0000001511007223 */ /* 0x000fe20000010100 */
[----:B------:R-:W-:-:S04]  /*0880*/  FMUL.FTZ R11, R6, R11 ;  /* 0x0000000b060b7220 */ /* 0x000fc80000410000 */
[----:B------:R-:W-:-:S05]  /*0890*/  FMUL.FTZ R0, R11, R0 ;  /* 0x000000000b007220 */ /* 0x000fca0000410000 */
[----:B------:R-:W-:-:S05]  /*08a0*/  F2FP.F16.F32.PACK_AB R0, RZ, R0 ;  /* 0x00000000ff00723e */ /* 0x000fca00000000ff */
[----:B0-----:R-:W-:Y:S01]  /*08b0*/  STG.E.U16 desc[UR6][R2.64], R0 ;  /* 0x0000000002007986 */ /* 0x001fe2000c101506 */
[----:B------:R-:W-:Y:S05]  /*08c0*/  EXIT ;  /* 0x000000000000794d */ /* 0x000fea0003800000 */
.L_x_16773:
        /* <DEDUP_REMOVED lines=507> */
.L_x_16781:
        /* <DEDUP_REMOVED lines=27> */
[----:B------:R-:W-:Y:S01]  /*2a30*/  IADD3 R3, PT, PT, R3, 0x80, RZ ;  /* 0x0000008003037810 */ /* 0x000fe20007ffe0ff */
[----:B--2---:R-:W-:-:S02]  /*2a40*/  HADD2.F32 R15, -RZ, R24.H0_H0 ;  /* 0x20000018ff0f7230 */ /* 0x004fc40000004100 */
[----:B-----5:R-:W-:Y:S01]  /*2a50*/  FMUL.FTZ R13, R22, R22 ;  /* 0x00000016160d7220 */ /* 0x020fe20000410000 */
[----:B----4-:R-:W-:-:S03]  /*2a60*/  HADD2.F32 R17, -RZ, R4.H0_H0 ;  /* 0x20000004ff117230 */ /* 0x010fc60000004100 */
        /* <DEDUP_REMOVED lines=9> */
[----:B------:R-:W-:-:S05]  /*2b00*/  F2FP.F16.F32.PACK_AB R13, RZ, R13 ;  /* 0x0000000dff0d723e */ /* 0x000fca00000000ff */
        /* <DEDUP_REMOVED lines=503> */
.L_x_16783:
        /* <DEDUP_REMOVED lines=41> */
[----:B------:R0:W-:Y:S02]  /*4d10*/  STG.E.U16 desc[UR6][R4.64], R13 ;  /* 0x0000000d04007986 */ /* 0x0001e4000c101506 */
.L_x_16780:
[----:B------:R-:W-:-:S13]  /*4d20*/  ISETP.GE.AND P0, PT, R3, UR4, PT ;  /* 0x0000000403007c0c */ /* 0x000fda000bf06270 */
[----:B------:R-:W-:Y:S05]  /*4d30*/  @P0 BREAK.RELIABLE B1 ;  /* 0x0000000000010942 */ /* 0x000fea0003800100 */
[----:B------:R-:W-:Y:S05]  /*4d40*/  @P0 BRA `(.L_x_16782) ;  /* 0x0000002000780947 */ /* 0x000fea0003800000 */
[----:B------:R-:W-:Y:S05]  /*4d50*/  BSYNC.RELIABLE B1 ;  /* 0x0000000000017941 */ /* 0x000fea0003800100 */
.L_x_16779:
        /* <DEDUP_REMOVED lines=499> */
.L_x_16784:
        /* <DEDUP_REMOVED lines=42> */
.L_x_16782:
[----:B------:R-:W-:Y:S05]  /*6f30*/  BSYNC.RECONVERGENT B0 ;  /* 0x0000000000007941 */ /* 0x000fea0003800200 */
.L_x_16778:
        /* <DEDUP_REMOVED lines=502> */
.L_x_16785:
        /* <DEDUP_REMOVED lines=27> */
[----:B--2---:R-:W-:-:S02]  /*9050*/  HADD2.F32 R21, -RZ, R4.H0_H0 ;  /* 0x20000004ff157230 */ /* 0x004fc40000004100 */
[----:B----4-:R-:W-:Y:S01]  /*9060*/  FMUL.FTZ R15, R9, R9 ;  /* 0x00000009090f7220 */ /* 0x010fe20000410000 */
[----:B-----5:R-:W-:-:S03]  /*9070*/  HADD2.F32 R5, -RZ, R2.H0_H0 ;  /* 0x20000002ff057230 */ /* 0x020fc60000004100 */
        /* <DEDUP_REMOVED lines=9> */
[----:B------:R-:W-:-:S05]  /*9110*/  F2FP.F16.F32.PACK_AB R0, RZ, R0 ;  /* 0x00000000ff00723e */ /* 0x000fca00000000ff */
[----:B------:R-:W-:Y:S01]  /*9120*/  STG.E.U16 desc[UR6][R2.64], R0 ;  /* 0x0000000002007986 */ /* 0x000fe2000c101506 */
[----:B------:R-:W-:Y:S05]  /*9130*/  EXIT ;  /* 0x000000000000794d */ /* 0x000fea0003800000 */
.L_x_16786:
        /* <DEDUP_REMOVED lines=12> */
.L_x_27481:


//--------------------- .text._ZN2at6native27unrolled_elementwise_kernelIZZZNS0_49_GLOBAL__N__b919a28f_16_Normalization_cu_5c38458737batch_norm_elementwise_backward_trainERKNS_6TensorES5_S5_S5_S5_S5_S5_ENKUlvE0_clEvENKUlvE1_clEvEUlN3c104HalfES9_fffffE_St5arrayIPcLm8EELi4E23TrivialOffsetCalculatorILi7EjESE_ILi1EjENS0_6memory15LoadWithoutCastENSH_16StoreWithoutCastEEEviT_T0_T2_T3_T4_T5_ --------------------------
	.section	.text._ZN2at6native27unrolled_elementwise_kernelIZZZNS0_49_GLOBAL__N__b919a28f_16_Normalization_cu_5c38458737batch_norm_elementwise_backward_trainERKNS_6TensorES5_S5_S5_S5_S5_S5_ENKUlvE0_clEvENKUlvE1_clEvEUlN3c104HalfES9_fffffE_St5arrayIPcLm8EELi4E23TrivialOffsetCalculatorILi7EjESE_ILi1EjENS0_6memory15LoadWithoutCastENSH_16StoreWithoutCastEEEviT_T0_T2_T3_T4_T5_,"ax",@progbits
	.align	128
        .global         _ZN2at6native27unrolled_elementwise_kernelIZZZNS0_49_GLOBAL__N__b919a28f_16_Normalization_cu_5c38458737batch_norm_elementwise_backward_trainERKNS_6TensorES5_S5_S5_S5_S5_S5_ENKUlvE0_clEvENKUlvE1_clEvEUlN3c104HalfES9_fffffE_St5arrayIPcLm8EELi4E23TrivialOffsetCalculatorILi7EjESE_ILi1EjENS0_6memory15LoadWithoutCastENSH_16StoreWithoutCastEEEviT_T0_T2_T3_T4_T5_
        .type           _ZN2at6native27unrolled_elementwise_kernelIZZZNS0_49_GLOBAL__N__b919a28f_16_Normalization_cu_5c38458737batch_norm_elementwise_backward_trainERKNS_6TensorES5_S5_S5_S5_S5_S5_ENKUlvE0_clEvENKUlvE1_clEvEUlN3c104HalfES9_fffffE_St5arrayIPcLm8EELi4E23TrivialOffsetCalculatorILi7EjESE_ILi1EjENS0_6memory15LoadWithoutCastENSH_16StoreWithoutCastEEEviT_T0_T2_T3_T4_T5_,@function
        .size           _ZN2at6native27unrolled_elementwise_kernelIZZZNS0_49_GLOBAL__N__b919a28f_16_Normalization_cu_5c38458737batch_norm_elementwise_backward_trainERKNS_6TensorES5_S5_S5_S5_S5_S5_ENKUlvE0_clEvENKUlvE1_clEvEUlN3c104HalfES9_fffffE_St5arrayIPcLm8EELi4E23TrivialOffsetCalculatorILi7EjESE_ILi1EjENS0_6memory15LoadWithoutCastENSH_16StoreWithoutCastEEEviT_T0_T2_T3_T4_T5_,(.L_x_27482 - _ZN2at6native27unrolled_elementwise_kernelIZZZNS0_49_GLOBAL__N__b919a28f_16_Normalization_cu_5c38458737batch_norm_elementwise_backward_trainERKNS_6TensorES5_S5_S5_S5_S5_S5_ENKUlvE0_clEvENKUlvE1_clEvEUlN3c104HalfES9_fffffE_St5arrayIPcLm8EELi4E23TrivialOffsetCalculatorILi7EjESE_ILi1EjENS0_6memory15LoadWithoutCastENSH_16StoreWithoutCastEEEviT_T0_T2_T3_T4_T5_)
        .other          _ZN2at6native27unrolled_elementwise_kernelIZZZNS0_49_GLOBAL__N__b919a28f_16_Normalization_cu_5c38458737batch_norm_elementwise_backward_trainERKNS_6TensorES5_S5_S5_S5_S5_S5_ENKUlvE0_clEvENKUlvE1_clEvEUlN3c104HalfES9_fffffE_St5arrayIPcLm8EELi4E23TrivialOffsetCalculatorILi7EjESE_ILi1EjENS0_6memory15LoadWithoutCastENSH_16StoreWithoutCastEEEviT_T0_T2_T3_T4_T5_,@"STO_CUDA_ENTRY STV_DEFAULT"
_ZN2at6native27unrolled_elementwise_kernelIZZZNS0_49_GLOBAL__N__b919a28f_16_Normalization_cu_5c38458737batch_norm_elementwise_backward_trainERKNS_6TensorES5_S5_S5_S5_S5_S5_ENKUlvE0_clEvENKUlvE1_clEvEUlN3c104HalfES9_fffffE_St5arrayIPcLm8EELi4E23TrivialOffsetCalculatorILi7EjESE_ILi1EjENS0_6memory15LoadWithoutCastENSH_16StoreWithoutCastEEEviT_T0_T2_T3_T4_T5_:
.text._ZN2at6native27unrolled_elementwise_kernelIZZZNS0_49_GLOBAL__N__b919a28f_16_Normalization_cu_5c38458737batch_norm_elementwise_backward_trainERKNS_6TensorES5_S5_S5_S5_S5_S5_ENKUlvE0_clEvENKUlvE1_clEvEUlN3c104HalfES9_fffffE_St5arrayIPcLm8EELi4E23TrivialOffsetCalculatorILi7EjESE_ILi1EjENS0_6memory15LoadWithoutCastENSH_16StoreWithoutCastEEEviT_T0_T2_T3_T4_T5_:
        /* <DEDUP_REMOVED lines=128> */
[C---:B-1---5:R-:W-:Y:S01]  /*0800*/  FMUL.FTZ R18, R10.reuse, R10 ;  /* 0x0000000a0a127220 */ /* 0x062fe20000410000 */
        /* <DEDUP_REMOVED lines=10> */
.L_x_16788:
[----:B------:R-:W-:Y:S05]  /*08b0*/  BSYNC.RECONVERGENT B0 ;  /* 0x0000000000007941 */ /* 0x000fea0003800200 */
.L_x_16787:
        /* <DEDUP_REMOVED lines=21> */
.L_x_16790:
[----:B------:R-:W-:Y:S05]  /*0a10*/  BSYNC.RECONVERGENT B0 ;  /* 0x0000000000007941 */ /* 0x000fea0003800200 */
.L_x_16789:
[----:B------:R-:W-:Y:S04]  /*0a20*/  BSSY.RECONVERGENT B0, `(.L_x_16791) ;  /* 0x000000e000007945 */ /* 0x000fe80003800200 */
[----:B------:R-:W-:Y:S05]  /*0a30*/  @P1 BRA `(.L_x_16792) ;  /* 0x0000000000301947 */ /* 0x000fea0003800000 */
        /* <DEDUP_REMOVED lines=12> */
.L_x_16792:
[----:B------:R-:W-:Y:S05]  /*0b00*/  BSYNC.RECONVERGENT B0 ;  /* 0x0000000000007941 */ /* 0x000fea0003800200 */
.L_x_16791:
        /* <DEDUP_REMOVED lines=14> */
.L_x_16794:
[----:B------:R-:W-:Y:S05]  /*0bf0*/  BSYNC.RECONVERGENT B0 ;  /* 0x0000000000007941 */ /* 0x000fea0003800200 */
.L_x_16793:
        /* <DEDUP_REMOVED lines=16> */
.L_x_16797:
[----:B------:R-:W-:Y:S05]  /*0d00*/  BSYNC.RELIABLE B1 ;  /* 0x0000000000017941 */ /* 0x000fea0003800100 */
.L_x_16796:
[----:B------:R-:W-:-:S13]  /*0d10*/  ISETP.GE.AND P0, PT, R5, R3, PT ;  /* 0x000000030500720c */ /* 0x000fda0003f06270 */
[----:B0-----:R-:W0:Y:S01]  /*0d20*/  @!P0 LDC.64 R6, c[0x0][0x398] ;  /* 0x0000e600ff068b82 */ /* 0x001e220000000a00 */
[----:B------:R-:W-:Y:S02]  /*0d30*/  @!P0 LEA R9, R2, R5, 0x9 ;  /* 0x0000000502098211 */ /* 0x000fe400078e48ff */
[----:B------:R-:W-:-:S03]  /*0d40*/  @!P0 IADD3 R5, PT, PT, R5, 0x80, RZ ;  /* 0x0000008005058810 */ /* 0x000fc60007ffe0ff */
[----:B0-----:R-:W-:-:S05]  /*0d50*/  @!P0 IMAD.WIDE.U32 R6, R9, 0x2, R6 ;  /* 0x0000000209068825 */ /* 0x001fca00078e0006 */
[----:B------:R0:W-:Y:S02]  /*0d60*/  @!P0 STG.E.U16 desc[UR4][R6.64], R8 ;  /* 0x0000000806008986 */ /* 0x0001e4000c101504 */
.L_x_16798:
[----:B------:R-:W-:Y:S05]  /*0d70*/  BSYNC.RECONVERGENT B0 ;  /* 0x0000000000007941 */ /* 0x000fea0003800200 */
.L_x_16795:
        /* <DEDUP_REMOVED lines=8> */
.L_x_16799:
        /* <DEDUP_REMOVED lines=16> */
.L_x_27482:


//--------------------- .text._ZN2at6native29vectorized_elementwise_kernelILi2EZZZNS0_49_GLOBAL__N__b919a28f_16_Normalization_cu_5c38458737batch_norm_elementwise_backward_trainERKNS_6TensorES5_S5_S5_S5_S5_S5_ENKUlvE0_clEvENKUlvE1_clEvEUlN3c104HalfES9_fffffE_St5arrayIPcLm8EEEEviT0_T1_ --------------------------
	.section	.text._ZN2at6native29vectorized_elementwise_kernelILi2EZZZNS0_49_GLOBAL__N__b919a28f_16_Normalization_cu_5c38458737batch_norm_elementwise_backward_trainERKNS_6TensorES5_S5_S5_S5_S5_S5_ENKUlvE0_clEvENKUlvE1_clEvEUlN3c104HalfES9_fffffE_St5arrayIPcLm8EEEEviT0_T1_,"ax",@progbits
	.align	128
        .global         _ZN2at6native29vectorized_elementwise_kernelILi2EZZZNS0_49_GLOBAL__N__b919a28f_16_Normalization_cu_5c38458737batch_norm_elementwise_backward_trainERKNS_6TensorES5_S5_S5_S5_S5_S5_ENKUlvE0_clEvENKUlvE1_clEvEUlN3c104HalfES9_fffffE_St5arrayIPcLm8EEEEviT0_T1_
        .type           _ZN2at6native29vectorized_elementwise_kernelILi2EZZZNS0_49_GLOBAL__N__b919a28f_16_Normalization_cu_5c38458737batch_norm_elementwise_backward_trainERKNS_6TensorES5_S5_S5_S5_S5_S5_ENKUlvE0_clEvENKUlvE1_clEvEUlN3c104HalfES9_fffffE_St5arrayIPcLm8EEEEviT0_T1_,@function
        .size           _ZN2at6native29vectorized_elementwise_kernelILi2EZZZNS0_49_GLOBAL__N__b919a28f_16_Normalization_cu_5c38458737batch_norm_elementwise_backward_trainERKNS_6TensorES5_S5_S5_S5_S5_S5_ENKUlvE0_clEvENKUlvE1_clEvEUlN3c104HalfES9_fffffE_St5arrayIPcLm8EEEEviT0_T1_,(.L_x_27483 - _ZN2at6native29vectorized_elementwise_kernelILi2EZZZNS0_49_GLOBAL__N__b919a28f_16_Normalization_cu_5c38458737batch_norm_elementwise_backward_trainERKNS_6TensorES5_S5_S5_S5_S5_S5_ENKUlvE0_clEvENKUlvE1_clEvEUlN3c104HalfES9_fffffE_St5arrayIPcLm8EEEEviT0_T1_)
        .other          _ZN2at6native29vectorized_elementwise_kernelILi2EZZZNS0_49_GLOBAL__N__b919a28f_16_Normalization_cu_5c38458737batch_norm_elementwise_backward_trainERKNS_6TensorES5_S5_S5_S5_S5_S5_ENKUlvE0_clEvENKUlvE1_clEvEUlN3c104HalfES9_fffffE_St5arrayIPcLm8EEEEviT0_T1_,@"STO_CUDA_ENTRY STV_DEFAULT"
_ZN2at6native29vectorized_elementwise_kernelILi2EZZZNS0_49_GLOBAL__N__b919a28f_16_Normalization_cu_5c38458737batch_norm_elementwise_backward_trainERKNS_6TensorES5_S5_S5_S5_S5_S5_ENKUlvE0_clEvENKUlvE1_clEvEUlN3c104HalfES9_fffffE_St5arrayIPcLm8EEEEviT0_T1_:
.text._ZN2at6native29vectorized_elementwise_kernelILi2EZZZNS0_49_GLOBAL__N__b919a28f_16_Normalization_cu_5c38458737batch_norm_elementwise_backward_trainERKNS_6TensorES5_S5_S5_S5_S5_S5_ENKUlvE0_clEvENKUlvE1_clEvEUlN3c104HalfES9_fffffE_St5arrayIPcLm8EEEEviT0_T1_:
        /* <DEDUP_REMOVED lines=250> */
[----:B------:R-:W-:Y:S02]  /*0fa0*/  HADD2.F32 R9, -RZ, R4.H0_H0 ;  /* 0x20000004ff097230 */ /* 0x000fe40000004100 */
[----:B------:R-:W-:Y:S02]  /*0fb0*/  HADD2.F32 R4, -RZ, R5.H0_H0 ;  /* 0x20000005ff047230 */ /* 0x000fe40000004100 */
[----:B------:R-:W-:-:S03]  /*0fc0*/  FMUL.FTZ R8, R33, R8 ;  /* 0x0000000821087220 */ /* 0x000fc60000410000 */
[----:B------:R-:W-:Y:S01]  /*0fd0*/  FADD.FTZ R4, R4, -R7 ;  /* 0x8000000704047221 */ /* 0x000fe20000010000 */
[----:B-1----:R-:W-:Y:S01]  /*0fe0*/  FFMA.FTZ R9, -R10, UR6, R9 ;  /* 0x000000060a097c23 */ /* 0x002fe20008010109 */
[----:B------:R-:W-:-:S04]  /*0ff0*/  FMUL.FTZ R8, R8, UR6 ;  /* 0x0000000608087c20 */ /* 0x000fc80008410000 */
[----:B------:R-:W-:-:S04]  /*1000*/  FFMA.FTZ R9, -R8, R4, R9 ;  /* 0x0000000408097223 */ /* 0x000fc80000010109 */
[----:B------:R-:W-:-:S05]  /*1010*/  FMUL.FTZ R5, R6, R9 ;  /* 0x0000000906057220 */ /* 0x000fca0000410000 */
[----:B------:R-:W-:-:S07]  /*1020*/  F2FP.F16.F32.PACK_AB R5, RZ, R5 ;  /* 0x00000005ff05723e */ /* 0x000fce00000000ff */
.L_x_16802:
[----:B------:R-:W-:Y:S05]  /*1030*/  BSYNC.RECONVERGENT B0 ;  /* 0x0000000000007941 */ /* 0x000fea0003800200 */
.L_x_16801:
        /* <DEDUP_REMOVED lines=21> */
[----:B------:R-:W-:Y:S02]  /*1190*/  HADD2.F32 R10, -RZ, R11.H0_H0 ;  /* 0x2000000bff0a7230 */ /* 0x000fe40000004100 */
[----:B------:R-:W-:Y:S01]  /*11a0*/  FMUL.FTZ R13, R16, R13 ;  /* 0x0000000d100d7220 */ /* 0x000fe20000410000 */
        /* <DEDUP_REMOVED lines=8> */
.L_x_16804:
[----:B------:R-:W-:Y:S05]  /*1230*/  BSYNC.RECONVERGENT B0 ;  /* 0x0000000000007941 */ /* 0x000fea0003800200 */
.L_x_16803:
[----:B------:R-:W-:Y:S01]  /*1240*/  ISETP.NE.AND P6, PT, R9, RZ, PT ;  /* 0x000000ff0900720c */ /* 0x000fe20003fc5270 */
[----:B------:R-:W-:-:S12]  /*1250*/  BSSY.RECONVERGENT B0, `(.L_x_16805) ;  /* 0x000000e000007945 */ /* 0x000fd80003800200 */
        /* <DEDUP_REMOVED lines=13> */
.L_x_16806:
[----:B------:R-:W-:Y:S05]  /*1330*/  BSYNC.RECONVERGENT B0 ;  /* 0x0000000000007941 */ /* 0x000fea0003800200 */
.L_x_16805:
[----:B------:R-:W-:Y:S04]  /*1340*/  BSSY.RECONVERGENT B0, `(.L_x_16807) ;  /* 0x000000e000007945 */ /* 0x000fe80003800200 */
        /* <DEDUP_REMOVED lines=13> */
.L_x_16808:
[----:B------:R-:W-:Y:S05]  /*1420*/  BSYNC.RECONVERGENT B0 ;  /* 0x0000000000007941 */ /* 0x000fea0003800200 */
.L_x_16807:
        /* <DEDUP_REMOVED lines=14> */
.L_x_16810:
[----:B------:R-:W-:Y:S05]  /*1510*/  BSYNC.RECONVERGENT B0 ;  /* 0x0000000000007941 */ /* 0x000fea0003800200 */
.L_x_16809:
        /* <DEDUP_REMOVED lines=14> */
.L_x_16812:
[----:B------:R-:W-:Y:S05]  /*1600*/  BSYNC.RECONVERGENT B0 ;  /* 0x0000000000007941 */ /* 0x000fea0003800200 */
.L_x_16811:
        /* <DEDUP_REMOVED lines=14> */
.L_x_16814:
[----:B------:R-:W-:Y:S05]  /*16f0*/  BSYNC.RECONVERGENT B0 ;  /* 0x0000000000007941 */ /* 0x000fea0003800200 */
.L_x_16813:
        /* <DEDUP_REMOVED lines=14> */
.L_x_16816:
[----:B------:R-:W-:Y:S05]  /*17e0*/  BSYNC.RECONVERGENT B0 ;  /* 0x0000000000007941 */ /* 0x000fea0003800200 */
.L_x_16815:
        /* <DEDUP_REMOVED lines=15> */
.L_x_16819:
[----:B------:R-:W-:-:S13]  /*18e0*/  ISETP.GE.U32.AND P0, PT, R6, R3, PT ;  /* 0x000000030600720c */ /* 0x000fda0003f06070 */
[----:B------:R-:W-:Y:S05]  /*18f0*/  @P0 BRA `(.L_x_16821) ;  /* 0x0000000000300947 */ /* 0x000fea0003800000 */
[----:B-1----:R-:W1:Y:S01]  /*1900*/  LDC.64 R4, c[0x0][0x398] ;  /* 0x0000e600ff047b82 */ /* 0x002e620000000a00 */
[----:B------:R-:W-:Y:S02]  /*1910*/  LEA R7, R2, R6, 0xa ;  /* 0x0000000602077211 */ /* 0x000fe400078e50ff */
[----:B------:R-:W-:-:S03]  /*1920*/  IADD3 R6, PT, PT, R6, 0x80, RZ ;  /* 0x0000008006067810 */ /* 0x000fc60007ffe0ff */
[----:B-1----:R-:W-:-:S05]  /*1930*/  IMAD.WIDE.U32 R4, R7, 0x2, R4 ;  /* 0x0000000207047825 */ /* 0x002fca00078e0004 */
[----:B------:R2:W-:Y:S02]  /*1940*/  STG.E.U16 desc[UR4][R4.64], R8 ;  /* 0x0000000804007986 */ /* 0x0005e4000c101504 */
.L_x_16820:
[----:B------:R-:W-:-:S13]  /*1950*/  ISETP.GE.U32.AND P0, PT, R6, R3, PT ;  /* 0x000000030600720c */ /* 0x000fda0003f06070 */
[----:B------:R-:W-:Y:S05]  /*1960*/  @P0 BRA `(.L_x_16822) ;  /* 0x0000000000300947 */ /* 0x000fea0003800000 */
[----:B-12---:R-:W1:Y:S01]  /*1970*/  LDC.64 R4, c[0x0][0x398] ;  /* 0x0000e600ff047b82 */ /* 0x006e620000000a00 */
[----:B------:R-:W-:Y:S02]  /*1980*/  LEA R7, R2, R6, 0xa ;  /* 0x0000000602077211 */ /* 0x000fe400078e50ff */
[----:B------:R-:W-:-:S03]  /*1990*/  IADD3 R6, PT, PT, R6, 0x80, RZ ;  /* 0x0000008006067810 */ /* 0x000fc60007ffe0ff */
[----:B-1----:R-:W-:-:S05]  /*19a0*/  IMAD.WIDE.U32 R4, R7, 0x2, R4 ;  /* 0x0000000207047825 */ /* 0x002fca00078e0004 */
[----:B------:R2:W-:Y:S02]  /*19b0*/  STG.E.U16 desc[UR4][R4.64], R9 ;  /* 0x0000000904007986 */ /* 0x0005e4000c101504 */
.L_x_16821:
[----:B------:R-:W-:-:S13]  /*19c0*/  ISETP.GE.U32.AND P0, PT, R6, R3, PT ;  /* 0x000000030600720c */ /* 0x000fda0003f06070 */
[----:B------:R-:W-:Y:S05]  /*19d0*/  @P0 BRA `(.L_x_16823) ;  /* 0x0000000000340947 */ /* 0x000fea0003800000 */
[----:B-12---:R-:W1:Y:S01]  /*19e0*/  LDC.64 R4, c[0x0][0x398] ;  /* 0x0000e600ff047b82 */ /* 0x006e620000000a00 */
[----:B------:R-:W-:Y:S02]  /*19f0*/  LEA R7, R2, R6, 0xa ;  /* 0x0000000602077211 */ /* 0x000fe400078e50ff */
[----:B------:R-:W-:-:S03]  /*1a00*/  IADD3 R6, PT, PT, R6, 0x80, RZ ;  /* 0x0000008006067810 */ /* 0x000fc60007ffe0ff */
[----:B-1----:R-:W-:-:S05]  /*1a10*/  IMAD.WIDE.U32 R4, R7, 0x2, R4 ;  /* 0x0000000207047825 */ /* 0x002fca00078e0004 */
[----:B------:R3:W-:Y:S02]  /*1a20*/  STG.E.U16 desc[UR4][R4.64], R10 ;  /* 0x0000000a04007986 */ /* 0x0007e4000c101504 */
.L_x_16822:
        /* <DEDUP_REMOVED lines=8> */
.L_x_16823:
[----:B------:R-:W-:Y:S05]  /*1ab0*/  BSYNC.RELIABLE B1 ;  /* 0x0000000000017941 */ /* 0x000fea0003800100 */
.L_x_16818:
[----:B------:R-:W-:-:S13]  /*1ac0*/  ISETP.GE.U32.AND P0, PT, R6, R3, PT ;  /* 0x000000030600720c */ /* 0x000fda0003f06070 */
[----:B-123--:R-:W1:Y:S01]  /*1ad0*/  @!P0 LDC.64 R4, c[0x0][0x398] ;  /* 0x0000e600ff048b82 */ /* 0x00ee620000000a00 */
[----:B------:R-:W-:Y:S02]  /*1ae0*/  @!P0 LEA R7, R2, R6, 0xa ;  /* 0x0000000602078211 */ /* 0x000fe400078e50ff */
[----:B------:R-:W-:-:S03]  /*1af0*/  @!P0 IADD3 R6, PT, PT, R6, 0x80, RZ ;  /* 0x0000008006068810 */ /* 0x000fc60007ffe0ff */
[----:B-1----:R-:W-:-:S05]  /*1b00*/  @!P0 IMAD.WIDE.U32 R4, R7, 0x2, R4 ;  /* 0x0000000207048825 */ /* 0x002fca00078e0004 */
[----:B------:R4:W-:Y:S02]  /*1b10*/  @!P0 STG.E.U16 desc[UR4][R4.64], R12 ;  /* 0x0000000c04008986 */ /* 0x0009e4000c101504 */
.L_x_16824:
[----:B------:R-:W-:Y:S05]  /*1b20*/  BSYNC.RECONVERGENT B0 ;  /* 0x0000000000007941 */ /* 0x000fea0003800200 */
.L_x_16817:
        /* <DEDUP_REMOVED lines=8> */
.L_x_16800:
        /* <DEDUP_REMOVED lines=12> */
[C---:B----4-:R-:W-:Y:S01]  /*1c70*/  IMAD.WIDE.U32 R60, R59.reuse, 0x2, R60 ;  /* 0x000000023b3c7825 */ /* 0x050fe200078e003c */
[----:B------:R-:W4:Y:S03]  /*1c80*/  LDG.E.64 R10, desc[UR4][R44.64+0x400] ;  /* 0x000400042c0a7981 */ /* 0x000f26000c1e1b00 */
[C---:B------:R-:W-:Y:S01]  /*1c90*/  IMAD.WIDE.U32 R40, R0.reuse, 0x4, R40 ;  /* 0x0000000400287825 */ /* 0x040fe200078e0028 */
[----:B------:R-:W4:Y:S02]  /*1ca0*/  LDG.E.64 R30, desc[UR4][R44.64+0x800] ;  /* 0x000800042c1e7981 */ /* 0x000f24000c1e1b00 */
[----:B------:R-:W2:Y:S01]  /*1cb0*/  LDC.64 R32, c[0x0][0x3b0] ;  /* 0x0000ec00ff207b82 */ /* 0x000ea20000000a00 */
[C---:B-----5:R-:W-:Y:S01]  /*1cc0*/  IMAD.WIDE.U32 R42, R59.reuse, 0x4, R42 ;  /* 0x000000043b2a7825 */ /* 0x060fe200078e002a */
[----:B------:R-:W5:Y:S03]  /*1cd0*/  LDG.E R46, desc[UR4][R40.64] ;  /* 0x00000004282e7981 */ /* 0x000f66000c1e1900 */
[C---:B------:R-:W-:Y:S01]  /*1ce0*/  IMAD.WIDE.U32 R60, R0.reuse, 0x4, R60 ;  /* 0x00000004003c7825 */ /* 0x040fe200078e003c */
[----:B------:R-:W4:Y:S03]  /*1cf0*/  LDG.E R48, desc[UR4][R40.64+0x200] ;  /* 0x0002000428307981 */ /* 0x000f26000c1e1900 */
[C---:B0-----:R-:W-:Y:S01]  /*1d00*/  IMAD.WIDE.U32 R2, R59.reuse, 0x4, R2 ;  /* 0x000000043b027825 */ /* 0x041fe200078e0002 */
[----:B------:R-:W4:Y:S03]  /*1d10*/  LDG.E R47, desc[UR4][R60.64] ;  /* 0x000000043c2f7981 */ /* 0x000f26000c1e1900 */
[C---:B------:R-:W-:Y:S01]  /*1d20*/  IMAD.WIDE.U32 R42, R0.reuse, 0x8, R42 ;  /* 0x00000008002a7825 */ /* 0x040fe200078e002a */
[----:B------:R-:W4:Y:S03]  /*1d30*/  LDG.E R49, desc[UR4][R60.64+0x200] ;  /* 0x000200043c317981 */ /* 0x000f26000c1e1900 */
[C---:B-1----:R-:W-:Y:S01]  /*1d40*/  IMAD.WIDE.U32 R56, R59.reuse, 0x4, R56 ;  /* 0x000000043b387825 */ /* 0x042fe200078e0038 */
[----:B------:R-:W4:Y:S03]  /*1d50*/  LDG.E.64 R8, desc[UR4][R42.64] ;  /* 0x000000042a087981 */ /* 0x000f26000c1e1b00 */
[C---:B------:R-:W-:Y:S01]  /*1d60*/  IMAD.WIDE.U32 R52, R0.reuse, 0x8, R2 ;  /* 0x0000000800347825 */ /* 0x040fe200078e0002 */
[----:B------:R-:W4:Y:S03]  /*1d70*/  LDG.E.64 R14, desc[UR4][R42.64+0x400] ;  /* 0x000400042a0e7981 */ /* 0x000f26000c1e1b00 */
[----:B--2---:R-:W-:Y:S01]  /*1d80*/  IMAD.WIDE.U32 R32, R59, 0x4, R32 ;  /* 0x000000043b207825 */ /* 0x004fe200078e0020 */
[----:B------:R-:W2:Y:S03]  /*1d90*/  LDG.E.64 R16, desc[UR4][R52.64] ;  /* 0x0000000434107981 */ /* 0x000ea6000c1e1b00 */
[C---:B------:R-:W-:Y:S01]  /*1da0*/  IMAD.WIDE.U32 R56, R0.reuse, 0x8, R56 ;  /* 0x0000000800387825 */ /* 0x040fe200078e0038 */
[----:B------:R-:W2:Y:S03]  /*1db0*/  LDG.E.64 R12, desc[UR4][R52.64+0x400] ;  /* 0x00040004340c7981 */ /* 0x000ea6000c1e1b00 */
[----:B------:R-:W-:Y:S01]  /*1dc0*/  IMAD.WIDE.U32 R32, R0, 0x8, R32 ;  /* 0x0000000800207825 */ /* 0x000fe200078e0020 */
[----:B------:R-:W2:Y:S04]  /*1dd0*/  LDG.E.64 R2, desc[UR4][R56.64] ;  /* 0x0000000438027981 */ /* 0x000ea8000c1e1b00 */
[----:B------:R-:W2:Y:S04]  /*1de0*/  LDG.E.64 R6, desc[UR4][R32.64] ;  /* 0x0000000420067981 */ /* 0x000ea8000c1e1b00 */
[----:B------:R-:W2:Y:S04]  /*1df0*/  LDG.E.64 R4, desc[UR4][R56.64+0x400] ;  /* 0x0004000438047981 */ /* 0x000ea8000c1e1b00 */
[----:B------:R-:W2:Y:S04]  /*1e00*/  LDG.E R50, desc[UR4][R40.64+0x400] ;  /* 0x0004000428327981 */ /* 0x000ea8000c1e1900 */
[----:B------:R-:W2:Y:S04]  /*1e10*/  LDG.E.64 R22, desc[UR4][R52.64+0x800] ;  /* 0x0008000434167981 */ /* 0x000ea8000c1e1b00 */
[----:B------:R-:W2:Y:S04]  /*1e20*/  LDG.E R51, desc[UR4][R40.64+0x600] ;  /* 0x0006000428337981 */ /* 0x000ea8000c1e1900 */
[----:B------:R-:W2:Y:S04]  /*1e30*/  LDG.E R54, desc[UR4][R60.64+0x400] ;  /* 0x000400043c367981 */ /* 0x000ea8000c1e1900 */
[----:B------:R-:W2:Y:S04]  /*1e40*/  LDG.E.64 R18, desc[UR4][R32.64+0x400] ;  /* 0x0004000420127981 */ /* 0x000ea8000c1e1b00 */
[----:B------:R-:W2:Y:S04]  /*1e50*/  LDG.E.64 R24, desc[UR4][R52.64+0xc00] ;  /* 0x000c000434187981 */ /* 0x000ea8000c1e1b00 */
[----:B------:R-:W2:Y:S04]  /*1e60*/  LDG.E.64 R26, desc[UR4][R56.64+0x800] ;  /* 0x00080004381a7981 */ /* 0x000ea8000c1e1b00 */
[----:B------:R3:W2:Y:S04]  /*1e70*/  LDG.E R55, desc[UR4][R60.64+0x600] ;  /* 0x000600043c377981 */ /* 0x0006a8000c1e1900 */
[----:B------:R-:W2:Y:S04]  /*1e80*/  LDG.E.64 R28, desc[UR4][R56.64+0xc00] ;  /* 0x000c0004381c7981 */ /* 0x000ea8000c1e1b00 */
[----:B------:R0:W2:Y:S04]  /*1e90*/  LDG.E.64 R34, desc[UR4][R44.64+0xc00] ;  /* 0x000c00042c227981 */ /* 0x0000a8000c1e1b00 */
[----:B------:R-:W2:Y:S04]  /*1ea0*/  LDG.E.64 R36, desc[UR4][R42.64+0x800] ;  /* 0x000800042a247981 */ /* 0x000ea8000c1e1b00 */
[----:B------:R1:W2:Y:S04]  /*1eb0*/  LDG.E.64 R38, desc[UR4][R42.64+0xc00] ;  /* 0x000c00042a267981 */ /* 0x0002a8000c1e1b00 */
[----:B------:R-:W2:Y:S04]  /*1ec0*/  LDG.E.64 R40, desc[UR4][R32.64+0x800] ;  /* 0x0008000420287981 */ /* 0x000ea8000c1e1b00 */
[----:B------:R2:W2:Y:S01]  /*1ed0*/  LDG.E.64 R52, desc[UR4][R32.64+0xc00] ;  /* 0x000c000420347981 */ /* 0x0004a2000c1e1b00 */
[----:B---3--:R-:W-:Y:S01]  /*1ee0*/  FMUL.FTZ R61, R20, R20 ;  /* 0x00000014143d7220 */ /* 0x008fe20000410000 */
[----:B0-----:R-:W-:Y:S01]  /*1ef0*/  FMUL.FTZ R44, R21, R21 ;  /* 0x00000015152c7220 */ /* 0x001fe20000410000 */
[----:B-----5:R-:W-:-:S02]  /*1f00*/  HADD2.F32 R58, -RZ, R46.H0_H0 ;  /* 0x2000002eff3a7230 */ /* 0x020fc40000004100 */
[----:B------:R-:W-:Y:S02]  /*1f10*/  HADD2.F32 R46, -RZ, R46.H1_H1 ;  /* 0x3000002eff2e7230 */ /* 0x000fe40000004100 */
[--C-:B----4-:R-:W-:Y:S02]  /*1f20*/  HADD2.F32 R57, -RZ, R47.reuse.H0_H0 ;  /* 0x2000002fff397230 */ /* 0x110fe40000004100 */
[----:B-1----:R-:W-:Y:S02]  /*1f30*/  HADD2.F32 R42, -RZ, R47.H1_H1 ;  /* 0x3000002fff2a7230 */ /* 0x002fe40000004100 */
[----:B------:R-:W-:Y:S01]  /*1f40*/  FMUL.FTZ R8, R8, R61 ;  /* 0x0000003d08087220 */ /* 0x000fe20000410000 */
[----:B------:R-:W-:-:S03]  /*1f50*/  FMUL.FTZ R44, R9, R44 ;  /* 0x0000002c092c7220 */ /* 0x000fc60000410000 */
[----:B------:R-:W-:Y:S01]  /*1f60*/  FMUL.FTZ R9, R8, UR6 ;  /* 0x0000000608097c20 */ /* 0x000fe20008410000 */
[----:B--2---:R-:W-:Y:S01]  /*1f70*/  FADD.FTZ R16, -R16, R58 ;  /* 0x0000003a10107221 */ /* 0x004fe20000010100 */
[----:B------:R-:W-:Y:S01]  /*1f80*/  FADD.FTZ R17, -R17, R46 ;  /* 0x0000002e11117221 */ /* 0x000fe20000010100 */
[----:B------:R-:W-:Y:S01]  /*1f90*/  FMUL.FTZ R44, R44, UR6 ;  /* 0x000000062c2c7c20 */ /* 0x000fe20008410000 */
[----:B------:R-:W-:Y:S01]  /*1fa0*/  FFMA.FTZ R2, -R2, UR6, R57 ;  /* 0x0000000602027c23 */ /* 0x000fe20008010139 */
[----:B------:R-:W-:-:S03]  /*1fb0*/  FFMA.FTZ R3, -R3, UR6, R42 ;  /* 0x0000000603037c23 */ /* 0x000fc6000801012a */
[----:B------:R-:W-:Y:S01]  /*1fc0*/  FFMA.FTZ R9, -R9, R16, R2 ;  /* 0x0000001009097223 */ /* 0x000fe20000010102 */
[----:B------:R-:W-:Y:S01]  /*1fd0*/  FMUL.FTZ R2, R6, R20 ;  /* 0x0000001406027220 */ /* 0x000fe20000410000 */
[----:B------:R-:W-:Y:S01]  /*1fe0*/  FMUL.FTZ R6, R11, R11 ;  /* 0x0000000b0b067220 */ /* 0x000fe20000410000 */
[--C-:B------:R-:W-:Y:S02]  /*1ff0*/  HADD2.F32 R33, -RZ, R48.reuse.H0_H0 ;  /* 0x20000030ff217230 */ /* 0x100fe40000004100 */
[--C-:B------:R-:W-:Y:S02]  /*2000*/  HADD2.F32 R8, -RZ, R49.reuse.H1_H1 ;  /* 0x30000031ff087230 */ /* 0x100fe40000004100 */
[----:B------:R-:W-:Y:S01]  /*2010*/  FFMA.FTZ R44, -R44, R17, R3 ;  /* 0x000000112c2c7223 */ /* 0x000fe20000010103 */
[----:B------:R-:W-:Y:S02]  /*2020*/  HADD2.F32 R48, -RZ, R48.H1_H1 ;  /* 0x30000030ff307230 */ /* 0x000fe40000004100 */
[----:B------:R-:W-:Y:S01]  /*2030*/  FMUL.FTZ R6, R15, R6 ;  /* 0x000000060f067220 */ /* 0x000fe20000410000 */
[----:B------:R-:W-:Y:S01]  /*2040*/  FMUL.FTZ R3, R7, R21 ;  /* 0x0000001507037220 */ /* 0x000fe20000410000 */
[----:B------:R-:W-:Y:S01]  /*2050*/  FMUL.FTZ R7, R10, R10 ;  /* 0x0000000a0a077220 */ /* 0x000fe20000410000 */
[----:B------:R-:W-:Y:S01]  /*2060*/  FFMA.FTZ R8, -R5, UR6, R8 ;  /* 0x0000000605087c23 */ /* 0x000fe20008010108 */
[----:B------:R-:W-:Y:S01]  /*2070*/  FMUL.FTZ R2, R2, R9 ;  /* 0x0000000902027220 */ /* 0x000fe20000410000 */
[----:B------:R-:W-:Y:S01]  /*2080*/  FADD.FTZ R13, -R13, R48 ;  /* 0x000000300d0d7221 */ /* 0x000fe20000010100 */
[----:B------:R-:W-:Y:S01]  /*2090*/  FMUL.FTZ R5, R6, UR6 ;  /* 0x0000000606057c20 */ /* 0x000fe20008410000 */
[----:B------:R-:W-:-:S02]  /*20a0*/  HADD2.F32 R9, -RZ, R49.H0_H0 ;  /* 0x20000031ff097230 */ /* 0x000fc40000004100 */
[----:B------:R-:W-:Y:S01]  /*20b0*/  FMUL.FTZ R7, R14, R7 ;  /* 0x000000070e077220 */ /* 0x000fe20000410000 */
[----:B------:R-:W-:Y:S01]  /*20c0*/  FFMA.FTZ R8, -R5, R13, R8 ;  /* 0x0000000d05087223 */ /* 0x000fe20000010108 */
[----:B------:R-:W-:Y:S02]  /*20d0*/  HADD2.F32 R5, -RZ, R50.H0_H0 ;  /* 0x20000032ff057230 */ /* 0x000fe40000004100 */
[----:B------:R-:W-:Y:S01]  /*20e0*/  FADD.FTZ R12, -R12, R33 ;  /* 0x000000210c0c7221 */ /* 0x000fe20000010100 */
[----:B------:R-:W-:Y:S01]  /*20f0*/  FFMA.FTZ R4, -R4, UR6, R9 ;  /* 0x0000000604047c23 */ /* 0x000fe20008010109 */
[----:B------:R-:W-:Y:S01]  /*2100*/  FMUL.FTZ R7, R7, UR6 ;  /* 0x0000000607077c20 */ /* 0x000fe20008410000 */
[----:B------:R-:W-:Y:S01]  /*2110*/  FADD.FTZ R22, -R22, R5 ;  /* 0x0000000516167221 */ /* 0x000fe20000010100 */
[----:B------:R-:W-:Y:S02]  /*2120*/  HADD2.F32 R5, -RZ, R54.H0_H0 ;  /* 0x20000036ff057230 */ /* 0x000fe40000004100 */
[----:B------:R-:W-:Y:S01]  /*2130*/  FFMA.FTZ R7, -R7, R12, R4 ;  /* 0x0000000c07077223 */ /* 0x000fe20000010104 */
[----:B------:R-:W-:-:S02]  /*2140*/  HADD2.F32 R4, -RZ, R51.H1_H1 ;  /* 0x30000033ff047230 */ /* 0x000fc40000004100 */
[----:B------:R-:W-:Y:S01]  /*2150*/  FMUL.FTZ R6, R18, R10 ;  /* 0x0000000a12067220 */ /* 0x000fe20000410000 */
[----:B------:R-:W-:Y:S02]  /*2160*/  HADD2.F32 R9, -RZ, R51.H0_H0 ;  /* 0x20000033ff097230 */ /* 0x000fe40000004100 */
[----:B------:R-:W-:Y:S01]  /*2170*/  FMUL.FTZ R19, R19, R11 ;  /* 0x0000000b13137220 */ /* 0x000fe20000410000 */
[----:B------:R-:W-:Y:S01]  /*2180*/  FADD.FTZ R25, -R25, R4 ;  /* 0x0000000419197221 */ /* 0x000fe20000010100 */
[----:B------:R-:W-:Y:S01]  /*2190*/  FFMA.FTZ R26, -R26, UR6, R5 ;  /* 0x000000061a1a7c23 */ /* 0x000fe20008010105 */
[----:B------:R-:W-:Y:S01]  /*21a0*/  FMUL.FTZ R6, R6, R7 ;  /* 0x0000000706067220 */ /* 0x000fe20000410000 */
[----:B------:R-:W0:Y:S01]  /*21b0*/  LDC.64 R4, c[0x0][0x398] ;  /* 0x0000e600ff047b82 */ /* 0x000e220000000a00 */
[----:B------:R-:W-:Y:S01]  /*21c0*/  FMUL.FTZ R7, R19, R8 ;  /* 0x0000000813077220 */ /* 0x000fe20000410000 */
[----:B------:R-:W-:Y:S01]  /*21d0*/  FADD.FTZ R24, -R24, R9 ;  /* 0x0000000918187221 */ /* 0x000fe20000010100 */
[----:B------:R-:W-:-:S02]  /*21e0*/  HADD2.F32 R9, -RZ, R55.H0_H0 ;  /* 0x20000037ff097230 */ /* 0x000fc40000004100 */
[----:B------:R-:W-:-:S03]  /*21f0*/  HADD2.F32 R8, -RZ, R55.H1_H1 ;  /* 0x30000037ff087230 */ /* 0x000fc60000004100 */
[----:B------:R-:W-:Y:S01]  /*2200*/  FFMA.FTZ R28, -R28, UR6, R9 ;  /* 0x000000061c1c7c23 */ /* 0x000fe20008010109 */
[----:B------:R-:W-:Y:S01]  /*2210*/  FMUL.FTZ R9, R30, R30 ;  /* 0x0000001e1e097220 */ /* 0x000fe20000410000 */
[----:B------:R-:W-:Y:S01]  /*2220*/  FFMA.FTZ R29, -R29, UR6, R8 ;  /* 0x000000061d1d7c23 */ /* 0x000fe20008010108 */
[----:B------:R-:W-:Y:S01]  /*2230*/  FMUL.FTZ R8, R31, R31 ;  /* 0x0000001f1f087220 */ /* 0x000fe20000410000 */
[----:B------:R-:W-:Y:S01]  /*2240*/  FMUL.FTZ R11, R34, R34 ;  /* 0x00000022220b7220 */ /* 0x000fe20000410000 */
[----:B------:R-:W-:Y:S01]  /*2250*/  FMUL.FTZ R10, R35, R35 ;  /* 0x00000023230a7220 */ /* 0x000fe20000410000 */
[----:B------:R-:W-:Y:S02]  /*2260*/  HADD2.F32 R50, -RZ, R50.H1_H1 ;  /* 0x30000032ff327230 */ /* 0x000fe40000004100 */
[----:B------:R-:W-:Y:S01]  /*2270*/  FMUL.FTZ R9, R36, R9 ;  /* 0x0000000924097220 */ /* 0x000fe20000410000 */
[----:B------:R-:W-:Y:S02]  /*2280*/  HADD2.F32 R54, -RZ, R54.H1_H1 ;  /* 0x30000036ff367230 */ /* 0x000fe40000004100 */
[----:B------:R-:W-:Y:S01]  /*2290*/  FMUL.FTZ R8, R37, R8 ;  /* 0x0000000825087220 */ /* 0x000fe20000410000 */
[----:B------:R-:W-:Y:S01]  /*22a0*/  FMUL.FTZ R11, R38, R11 ;  /* 0x0000000b260b7220 */ /* 0x000fe20000410000 */
[----:B------:R-:W-:Y:S01]  /*22b0*/  FMUL.FTZ R10, R39, R10 ;  /* 0x0000000a270a7220 */ /* 0x000fe20000410000 */
        /* <DEDUP_REMOVED lines=20> */
[----:B------:R-:W-:Y:S01]  /*2400*/  F2FP.F16.F32.PACK_AB R3, R3, R2 ;  /* 0x000000020303723e */ /* 0x000fe200000000ff */
[----:B------:R-:W-:Y:S01]  /*2410*/  IMAD.WIDE.U32 R4, R0, 0x4, R4 ;  /* 0x0000000400047825 */ /* 0x000fe200078e0004 */
        /* <DEDUP_REMOVED lines=8> */
.L_x_16825:
        /* <DEDUP_REMOVED lines=14> */
.L_x_27483:


//--------------------- .text._ZN2at6native29vectorized_elementwise_kernelILi4EZZZNS0_49_GLOBAL__N__b919a28f_16_Normalization_cu_5c38458737batch_norm_elementwise_backward_trainERKNS_6TensorES5_S5_S5_S5_S5_S5_ENKUlvE0_clEvENKUlvE1_clEvEUlN3c104HalfES9_fffffE_St5arrayIPcLm8EEEEviT0_T1_ --------------------------
	.section	.text._ZN2at6native29vectorized_elementwise_kernelILi4EZZZNS0_49_GLOBAL__N__b919a28f_16_Normalization_cu_5c38458737batch_norm_elementwise_backward_trainERKNS_6TensorES5_S5_S5_S5_S5_S5_ENKUlvE0_clEvENKUlvE1_clEvEUlN3c104HalfES9_fffffE_St5arrayIPcLm8EEEEviT0_T1_,"ax",@progbits
	.align	128
        .global         _ZN2at6native29vectorized_elementwise_kernelILi4EZZZNS0_49_GLOBAL__N__b919a28f_16_Normalization_cu_5c38458737batch_norm_elementwise_backward_trainERKNS_6TensorES5_S5_S5_S5_S5_S5_ENKUlvE0_clEvENKUlvE1_clEvEUlN3c104HalfES9_fffffE_St5arrayIPcLm8EEEEviT0_T1_
        .type           _ZN2at6native29vectorized_elementwise_kernelILi4EZZZNS0_49_GLOBAL__N__b919a28f_16_Normalization_cu_5c38458737batch_norm_elementwise_backward_trainERKNS_6TensorES5_S5_S5_S5_S5_S5_ENKUlvE0_clEvENKUlvE1_clEvEUlN3c104HalfES9_fffffE_St5arrayIPcLm8EEEEviT0_T1_,@function
        .size           _ZN2at6native29vectorized_elementwise_kernelILi4EZZZNS0_49_GLOBAL__N__b919a28f_16_Normalization_cu_5c38458737batch_norm_elementwise_backward_trainERKNS_6TensorES5_S5_S5_S5_S5_S5_ENKUlvE0_clEvENKUlvE1_clEvEUlN3c104HalfES9_fffffE_St5arrayIPcLm8EEEEviT0_T1_,(.L_x_27484 - _ZN2at6native29vectorized_elementwise_kernelILi4EZZZNS0_49_GLOBAL__N__b919a28f_16_Normalization_cu_5c38458737batch_norm_elementwise_backward_trainERKNS_6TensorES5_S5_S5_S5_S5_S5_ENKUlvE0_clEvENKUlvE1_clEvEUlN3c104HalfES9_fffffE_St5arrayIPcLm8EEEEviT0_T1_)
        .other          _ZN2at6native29vectorized_elementwise_kernelILi4EZZZNS0_49_GLOBAL__N__b919a28f_16_Normalization_cu_5c38458737batch_norm_elementwise_backward_trainERKNS_6TensorES5_S5_S5_S5_S5_S5_ENKUlvE0_clEvENKUlvE1_clEvEUlN3c104HalfES9_fffffE_St5arrayIPcLm8EEEEviT0_T1_,@"STO_CUDA_ENTRY STV_DEFAULT"
_ZN2at6native29vectorized_elementwise_kernelILi4EZZZNS0_49_GLOBAL__N__b919a28f_16_Normalization_cu_5c38458737batch_norm_elementwise_backward_trainERKNS_6TensorES5_S5_S5_S5_S5_S5_ENKUlvE0_clEvENKUlvE1_clEvEUlN3c104HalfES9_fffffE_St5arrayIPcLm8EEEEviT0_T1_:
.text._ZN2at6native29vectorized_elementwise_kernelILi4EZZZNS0_49_GLOBAL__N__b919a28f_16_Normalization_cu_5c38458737batch_norm_elementwise_backward_trainERKNS_6TensorES5_S5_S5_S5_S5_S5_ENKUlvE0_clEvENKUlvE1_clEvEUlN3c104HalfES9_fffffE_St5arrayIPcLm8EEEEviT0_T1_:
        /* <DEDUP_REMOVED lines=259> */
.L_x_16828:
[----:B------:R-:W-:Y:S05]  /*1030*/  BSYNC.RECONVERGENT B0 ;  /* 0x0000000000007941 */ /* 0x000fea0003800200 */
.L_x_16827:
        /* <DEDUP_REMOVED lines=31> */
.L_x_16830:
[----:B------:R-:W-:Y:S05]  /*1230*/  BSYNC.RECONVERGENT B0 ;  /* 0x0000000000007941 */ /* 0x000fea0003800200 */
.L_x_16829:
        /* <DEDUP_REMOVED lines=15> */
.L_x_16832:
[----:B------:R-:W-:Y:S05]  /*1330*/  BSYNC.RECONVERGENT B0 ;  /* 0x0000000000007941 */ /* 0x000fea0003800200 */
.L_x_16831:
        /* <DEDUP_REMOVED lines=14> */
.L_x_16834:
[----:B------:R-:W-:Y:S05]  /*1420*/  BSYNC.RECONVERGENT B0 ;  /* 0x0000000000007941 */ /* 0x000fea0003800200 */
.L_x_16833:
        /* <DEDUP_REMOVED lines=14> */
.L_x_16836:
[----:B------:R-:W-:Y:S05]  /*1510*/  BSYNC.RECONVERGENT B0 ;  /* 0x0000000000007941 */ /* 0x000fea0003800200 */
.L_x_16835:
        /* <DEDUP_REMOVED lines=14> */
.L_x_16838:
[----:B------:R-:W-:Y:S05]  /*1600*/  BSYNC.RECONVERGENT B0 ;  /* 0x0000000000007941 */ /* 0x000fea0003800200 */
.L_x_16837:
        /* <DEDUP_REMOVED lines=14> */
.L_x_16840:
[----:B------:R-:W-:Y:S05]  /*16f0*/  BSYNC.RECONVERGENT B0 ;  /* 0x0000000000007941 */ /* 0x000fea0003800200 */
.L_x_16839:
        /* <DEDUP_REMOVED lines=14> */
.L_x_16842:
[----:B------:R-:W-:Y:S05]  /*17e0*/  BSYNC.RECONVERGENT B0 ;  /* 0x0000000000007941 */ /* 0x000fea0003800200 */
.L_x_16841:
        /* <DEDUP_REMOVED lines=15> */
.L_x_16845:
[----:B------:R-:W-:-:S13]  /*18e0*/  ISETP.GE.U32.AND P0, PT, R6, R3, PT ;  /* 0x000000030600720c */ /* 0x000fda0003f06070 */
[----:B------:R-:W-:Y:S05]  /*18f0*/  @P0 BRA `(.L_x_16847) ;  /* 0x0000000000300947 */ /* 0x000fea0003800000 */
[----:B-1----:R-:W1:Y:S01]  /*1900*/  LDC.64 R4, c[0x0][0x398] ;  /* 0x0000e600ff047b82 */ /* 0x002e620000000a00 */
[----:B------:R-:W-:Y:S02]  /*1910*/  LEA R7, R2, R6, 0xa ;  /* 0x0000000602077211 */ /* 0x000fe400078e50ff */
[----:B------:R-:W-:-:S03]  /*1920*/  IADD3 R6, PT, PT, R6, 0x80, RZ ;  /* 0x0000008006067810 */ /* 0x000fc60007ffe0ff */
[----:B-1----:R-:W-:-:S05]  /*1930*/  IMAD.WIDE.U32 R4, R7, 0x2, R4 ;  /* 0x0000000207047825 */ /* 0x002fca00078e0004 */
[----:B------:R2:W-:Y:S02]  /*1940*/  STG.E.U16 desc[UR4][R4.64], R8 ;  /* 0x0000000804007986 */ /* 0x0005e4000c101504 */
.L_x_16846:
[----:B------:R-:W-:-:S13]  /*1950*/  ISETP.GE.U32.AND P0, PT, R6, R3, PT ;  /* 0x000000030600720c */ /* 0x000fda0003f06070 */
[----:B------:R-:W-:Y:S05]  /*1960*/  @P0 BRA `(.L_x_16848) ;  /* 0x0000000000300947 */ /* 0x000fea0003800000 */
[----:B-12---:R-:W1:Y:S01]  /*1970*/  LDC.64 R4, c[0x0][0x398] ;  /* 0x0000e600ff047b82 */ /* 0x006e620000000a00 */
[----:B------:R-:W-:Y:S02]  /*1980*/  LEA R7, R2, R6, 0xa ;  /* 0x0000000602077211 */ /* 0x000fe400078e50ff */
[----:B------:R-:W-:-:S03]  /*1990*/  IADD3 R6, PT, PT, R6, 0x80, RZ ;  /* 0x0000008006067810 */ /* 0x000fc60007ffe0ff */
[----:B-1----:R-:W-:-:S05]  /*19a0*/  IMAD.WIDE.U32 R4, R7, 0x2, R4 ;  /* 0x0000000207047825 */ /* 0x002fca00078e0004 */
[----:B------:R2:W-:Y:S02]  /*19b0*/  STG.E.U16 desc[UR4][R4.64], R9 ;  /* 0x0000000904007986 */ /* 0x0005e4000c101504 */
.L_x_16847:
[----:B------:R-:W-:-:S13]  /*19c0*/  ISETP.GE.U32.AND P0, PT, R6, R3, PT ;  /* 0x000000030600720c */ /* 0x000fda0003f06070 */
[----:B------:R-:W-:Y:S05]  /*19d0*/  @P0 BRA `(.L_x_16849) ;  /* 0x0000000000340947 */ /* 0x000fea0003800000 */
[----:B-12---:R-:W1:Y:S01]  /*19e0*/  LDC.64 R4, c[0x0][0x398] ;  /* 0x0000e600ff047b82 */ /* 0x006e620000000a00 */
[----:B------:R-:W-:Y:S02]  /*19f0*/  LEA R7, R2, R6, 0xa ;  /* 0x0000000602077211 */ /* 0x000fe400078e50ff */
[----:B------:R-:W-:-:S03]  /*1a00*/  IADD3 R6, PT, PT, R6, 0x80, RZ ;  /* 0x0000008006067810 */ /* 0x000fc60007ffe0ff */
[----:B-1----:R-:W-:-:S05]  /*1a10*/  IMAD.WIDE.U32 R4, R7, 0x2, R4 ;  /* 0x0000000207047825 */ /* 0x002fca00078e0004 */
[----:B------:R3:W-:Y:S02]  /*1a20*/  STG.E.U16 desc[UR4][R4.64], R10 ;  /* 0x0000000a04007986 */ /* 0x0007e4000c101504 */
.L_x_16848:
        /* <DEDUP_REMOVED lines=8> */
.L_x_16849:
[----:B------:R-:W-:Y:S05]  /*1ab0*/  BSYNC.RELIABLE B1 ;  /* 0x0000000000017941 */ /* 0x000fea0003800100 */
.L_x_16844:
[----:B------:R-:W-:-:S13]  /*1ac0*/  ISETP.GE.U32.AND P0, PT, R6, R3, PT ;  /* 0x000000030600720c */ /* 0x000fda0003f06070 */
[----:B-123--:R-:W1:Y:S01]  /*1ad0*/  @!P0 LDC.64 R4, c[0x0][0x398] ;  /* 0x0000e600ff048b82 */ /* 0x00ee620000000a00 */
[----:B------:R-:W-:Y:S02]  /*1ae0*/  @!P0 LEA R7, R2, R6, 0xa ;  /* 0x0000000602078211 */ /* 0x000fe400078e50ff */
[----:B------:R-:W-:-:S03]  /*1af0*/  @!P0 IADD3 R6, PT, PT, R6, 0x80, RZ ;  /* 0x0000008006068810 */ /* 0x000fc60007ffe0ff */
[----:B-1----:R-:W-:-:S05]  /*1b00*/  @!P0 IMAD.WIDE.U32 R4, R7, 0x2, R4 ;  /* 0x0000000207048825 */ /* 0x002fca00078e0004 */
[----:B------:R4:W-:Y:S02]  /*1b10*/  @!P0 STG.E.U16 desc[UR4][R4.64], R12 ;  /* 0x0000000c04008986 */ /* 0x0009e4000c101504 */
.L_x_16850:
[----:B------:R-:W-:Y:S05]  /*1b20*/  BSYNC.RECONVERGENT B0 ;  /* 0x0000000000007941 */ /* 0x000fea0003800200 */
.L_x_16843:
        /* <DEDUP_REMOVED lines=8> */
.L_x_16826:
        /* <DEDUP_REMOVED lines=12> */
[----:B----4-:R-:W-:-:S04]  /*1c70*/  IMAD.WIDE.U32 R48, R59, 0x2, R48 ;  /* 0x000000023b307825 */ /* 0x010fc800078e0030 */
[C---:B------:R-:W-:Y:S01]  /*1c80*/  IMAD.WIDE.U32 R24, R0.reuse, 0x10, R24 ;  /* 0x0000001000187825 */ /* 0x040fe200078e0018 */
[----:B------:R-:W4:Y:S02]  /*1c90*/  LDG.E.64 R46, desc[UR4][R46.64+0x400] ;  /* 0x000400042e2e7981 */ /* 0x000f24000c1e1b00 */
[----:B------:R-:W2:Y:S01]  /*1ca0*/  LDC.64 R50, c[0x0][0x3b0] ;  /* 0x0000ec00ff327b82 */ /* 0x000ea20000000a00 */
[----:B-----5:R-:W-:Y:S01]  /*1cb0*/  IMAD.WIDE.U32 R10, R59, 0x4, R10 ;  /* 0x000000043b0a7825 */ /* 0x020fe200078e000a */
[----:B------:R-:W5:Y:S03]  /*1cc0*/  LDG.E.128 R4, desc[UR4][R24.64] ;  /* 0x0000000418047981 */ /* 0x000f66000c1e1d00 */
[----:B------:R-:W-:-:S04]  /*1cd0*/  IMAD.WIDE.U32 R48, R0, 0x8, R48 ;  /* 0x0000000800307825 */ /* 0x000fc800078e0030 */
[C---:B0-----:R-:W-:Y:S01]  /*1ce0*/  IMAD.WIDE.U32 R8, R59.reuse, 0x4, R8 ;  /* 0x000000043b087825 */ /* 0x041fe200078e0008 */
[----:B------:R-:W4:Y:S03]  /*1cf0*/  LDG.E.64 R44, desc[UR4][R48.64] ;  /* 0x00000004302c7981 */ /* 0x000f26000c1e1b00 */
[C---:B------:R-:W-:Y:S01]  /*1d00*/  IMAD.WIDE.U32 R56, R0.reuse, 0x10, R10 ;  /* 0x0000001000387825 */ /* 0x040fe200078e000a */
[----:B------:R-:W4:Y:S03]  /*1d10*/  LDG.E.128 R24, desc[UR4][R24.64+0x800] ;  /* 0x0008000418187981 */ /* 0x000f26000c1e1d00 */
[----:B-1----:R-:W-:Y:S01]  /*1d20*/  IMAD.WIDE.U32 R52, R59, 0x4, R52 ;  /* 0x000000043b347825 */ /* 0x002fe200078e0034 */
[----:B------:R-:W4:Y:S03]  /*1d30*/  LDG.E.128 R28, desc[UR4][R56.64+0x800] ;  /* 0x00080004381c7981 */ /* 0x000f26000c1e1d00 */
[C---:B------:R-:W-:Y:S01]  /*1d40*/  IMAD.WIDE.U32 R54, R0.reuse, 0x10, R8 ;  /* 0x0000001000367825 */ /* 0x040fe200078e0008 */
[----:B------:R-:W4:Y:S04]  /*1d50*/  LDG.E.64 R48, desc[UR4][R48.64+0x400] ;  /* 0x0004000430307981 */ /* 0x000f28000c1e1b00 */
[----:B------:R0:W4:Y:S01]  /*1d60*/  LDG.E.128 R8, desc[UR4][R56.64] ;  /* 0x0000000438087981 */ /* 0x000122000c1e1d00 */
[----:B------:R-:W-:-:S03]  /*1d70*/  IMAD.WIDE.U32 R52, R0, 0x10, R52 ;  /* 0x0000001000347825 */ /* 0x000fc600078e0034 */
[----:B------:R-:W4:Y:S01]  /*1d80*/  LDG.E.128 R12, desc[UR4][R54.64] ;  /* 0x00000004360c7981 */ /* 0x000f22000c1e1d00 */
[----:B--2---:R-:W-:-:S03]  /*1d90*/  IMAD.WIDE.U32 R50, R59, 0x4, R50 ;  /* 0x000000043b327825 */ /* 0x004fc600078e0032 */
[----:B------:R-:W2:Y:S01]  /*1da0*/  LDG.E.128 R16, desc[UR4][R52.64] ;  /* 0x0000000434107981 */ /* 0x000ea2000c1e1d00 */
[----:B------:R-:W-:-:S03]  /*1db0*/  IMAD.WIDE.U32 R50, R0, 0x10, R50 ;  /* 0x0000001000327825 */ /* 0x000fc600078e0032 */
[----:B------:R-:W2:Y:S04]  /*1dc0*/  LDG.E.128 R32, desc[UR4][R54.64+0x800] ;  /* 0x0008000436207981 */ /* 0x000ea8000c1e1d00 */
[----:B------:R-:W2:Y:S04]  /*1dd0*/  LDG.E.128 R20, desc[UR4][R50.64] ;  /* 0x0000000432147981 */ /* 0x000ea8000c1e1d00 */
[----:B------:R-:W2:Y:S04]  /*1de0*/  LDG.E.128 R36, desc[UR4][R52.64+0x800] ;  /* 0x0008000434247981 */ /* 0x000ea8000c1e1d00 */
[----:B------:R1:W2:Y:S01]  /*1df0*/  LDG.E.128 R40, desc[UR4][R50.64+0x800] ;  /* 0x0008000432287981 */ /* 0x0002a2000c1e1d00 */
[----:B---3--:R-:W-:-:S02]  /*1e00*/  HADD2.F32 R61, -RZ, R2.H0_H0 ;  /* 0x20000002ff3d7230 */ /* 0x008fc40000004100 */
[----:B------:R-:W-:Y:S02]  /*1e10*/  HADD2.F32 R2, -RZ, R2.H1_H1 ;  /* 0x30000002ff027230 */ /* 0x000fe40000004100 */
[--C-:B------:R-:W-:Y:S02]  /*1e20*/  HADD2.F32 R58, -RZ, R3.reuse.H0_H0 ;  /* 0x20000003ff3a7230 */ /* 0x100fe40000004100 */
[----:B0-----:R-:W-:Y:S02]  /*1e30*/  HADD2.F32 R56, -RZ, R3.H1_H1 ;  /* 0x30000003ff387230 */ /* 0x001fe40000004100 */
[----:B-----5:R-:W-:Y:S01]  /*1e40*/  FADD.FTZ R5, -R5, R2 ;  /* 0x0000000205057221 */ /* 0x020fe20000010100 */
[--C-:B----4-:R-:W-:Y:S02]  /*1e50*/  HADD2.F32 R2, -RZ, R44.reuse.H1_H1 ;  /* 0x3000002cff027230 */ /* 0x110fe40000004100 */
[----:B------:R-:W-:Y:S02]  /*1e60*/  HADD2.F32 R3, -RZ, R44.H0_H0 ;  /* 0x2000002cff037230 */ /* 0x000fe40000004100 */
[----:B-1----:R-:W-:-:S02]  /*1e70*/  HADD2.F32 R51, -RZ, R45.H0_H0 ;  /* 0x2000002dff337230 */ /* 0x002fc40000004100 */
[----:B------:R-:W-:Y:S02]  /*1e80*/  HADD2.F32 R44, -RZ, R45.H1_H1 ;  /* 0x3000002dff2c7230 */ /* 0x000fe40000004100 */
[----:B------:R-:W-:Y:S01]  /*1e90*/  FFMA.FTZ R2, -R9, UR6, R2 ;  /* 0x0000000609027c23 */ /* 0x000fe20008010102 */
[----:B------:R-:W-:Y:S01]  /*1ea0*/  FFMA.FTZ R9, -R10, UR6, R51 ;  /* 0x000000060a097c23 */ /* 0x000fe20008010133 */
[----:B------:R-:W-:Y:S01]  /*1eb0*/  FFMA.FTZ R3, -R8, UR6, R3 ;  /* 0x0000000608037c23 */ /* 0x000fe20008010103 */
[----:B------:R-:W-:Y:S01]  /*1ec0*/  FFMA.FTZ R51, -R11, UR6, R44 ;  /* 0x000000060b337c23 */ /* 0x000fe2000801012c */
[----:B------:R-:W-:Y:S01]  /*1ed0*/  FMUL.FTZ R11, R12, R12 ;  /* 0x0000000c0c0b7220 */ /* 0x000fe20000410000 */
[----:B------:R-:W-:Y:S01]  /*1ee0*/  FMUL.FTZ R8, R13, R13 ;  /* 0x0000000d0d087220 */ /* 0x000fe20000410000 */
[----:B------:R-:W-:Y:S02]  /*1ef0*/  FMUL.FTZ R45, R14, R14 ;  /* 0x0000000e0e2d7220 */ /* 0x000fe40000410000 */
[----:B--2---:R-:W-:Y:S01]  /*1f00*/  FMUL.FTZ R11, R16, R11 ;  /* 0x0000000b100b7220 */ /* 0x004fe20000410000 */
[----:B------:R-:W-:Y:S01]  /*1f10*/  FMUL.FTZ R17, R17, R8 ;  /* 0x0000000811117220 */ /* 0x000fe20000410000 */
[----:B------:R-:W-:Y:S01]  /*1f20*/  FMUL.FTZ R18, R18, R45 ;  /* 0x0000002d12127220 */ /* 0x000fe20000410000 */
[----:B------:R-:W-:Y:S01]  /*1f30*/  FADD.FTZ R4, -R4, R61 ;  /* 0x0000003d04047221 */ /* 0x000fe20000010100 */
[----:B------:R-:W-:Y:S01]  /*1f40*/  FMUL.FTZ R8, R11, UR6 ;  /* 0x000000060b087c20 */ /* 0x000fe20008410000 */
[----:B------:R-:W-:Y:S01]  /*1f50*/  FMUL.FTZ R17, R17, UR6 ;  /* 0x0000000611117c20 */ /* 0x000fe20008410000 */
[----:B------:R-:W-:Y:S01]  /*1f60*/  FADD.FTZ R6, -R6, R58 ;  /* 0x0000003a06067221 */ /* 0x000fe20000010100 */
[----:B------:R-:W-:Y:S01]  /*1f70*/  FMUL.FTZ R18, R18, UR6 ;  /* 0x0000000612127c20 */ /* 0x000fe20008410000 */
[----:B------:R-:W-:Y:S01]  /*1f80*/  FFMA.FTZ R3, -R8, R4, R3 ;  /* 0x0000000408037223 */ /* 0x000fe20000010103 */
[----:B------:R-:W-:Y:S01]  /*1f90*/  FFMA.FTZ R2, -R17, R5, R2 ;  /* 0x0000000511027223 */ /* 0x000fe20000010102 */
[----:B------:R-:W-:Y:S01]  /*1fa0*/  FMUL.FTZ R4, R20, R12 ;  /* 0x0000000c14047220 */ /* 0x000fe20000410000 */
[----:B------:R-:W-:Y:S01]  /*1fb0*/  FMUL.FTZ R5, R21, R13 ;  /* 0x0000000d15057220 */ /* 0x000fe20000410000 */
[----:B------:R-:W-:Y:S01]  /*1fc0*/  FFMA.FTZ R9, -R18, R6, R9 ;  /* 0x0000000612097223 */ /* 0x000fe20000010109 */
[----:B------:R-:W-:Y:S01]  /*1fd0*/  FMUL.FTZ R10, R15, R15 ;  /* 0x0000000f0f0a7220 */ /* 0x000fe20000410000 */
[----:B------:R-:W-:Y:S01]  /*1fe0*/  FMUL.FTZ R6, R22, R14 ;  /* 0x0000000e16067220 */ /* 0x000fe20000410000 */
[----:B------:R-:W-:Y:S01]  /*1ff0*/  FMUL.FTZ R4, R4, R3 ;  /* 0x0000000304047220 */ /* 0x000fe20000410000 */
[----:B------:R-:W-:Y:S01]  /*2000*/  FMUL.FTZ R5, R5, R2 ;  /* 0x0000000205057220 */ /* 0x000fe20000410000 */
[----:B------:R-:W-:-:S02]  /*2010*/  HADD2.F32 R3, -RZ, R46.H0_H0 ;  /* 0x2000002eff037230 */ /* 0x000fc40000004100 */
[----:B------:R-:W-:Y:S01]  /*2020*/  FMUL.FTZ R10, R19, R10 ;  /* 0x0000000a130a7220 */ /* 0x000fe20000410000 */
[--C-:B------:R-:W-:Y:S02]  /*2030*/  HADD2.F32 R2, -RZ, R47.reuse.H1_H1 ;  /* 0x3000002fff027230 */ /* 0x100fe40000004100 */
[----:B------:R-:W-:Y:S01]  /*2040*/  FMUL.FTZ R6, R6, R9 ;  /* 0x0000000906067220 */ /* 0x000fe20000410000 */
[----:B------:R-:W-:Y:S02]  /*2050*/  HADD2.F32 R9, -RZ, R47.H0_H0 ;  /* 0x2000002fff097230 */ /* 0x000fe40000004100 */
[----:B------:R-:W-:Y:S01]  /*2060*/  FADD.FTZ R7, -R7, R56 ;  /* 0x0000003807077221 */ /* 0x000fe20000010100 */
[----:B------:R-:W-:Y:S01]  /*2070*/  FMUL.FTZ R10, R10, UR6 ;  /* 0x000000060a0a7c20 */ /* 0x000fe20008410000 */
[----:B------:R-:W-:Y:S01]  /*2080*/  FADD.FTZ R24, -R24, R3 ;  /* 0x0000000318187221 */ /* 0x000fe20000010100 */
[----:B------:R-:W-:Y:S01]  /*2090*/  FADD.FTZ R27, -R27, R2 ;  /* 0x000000021b1b7221 */ /* 0x000fe20000010100 */
[----:B------:R-:W-:Y:S01]  /*20a0*/  FADD.FTZ R26, -R26, R9 ;  /* 0x000000091a1a7221 */ /* 0x000fe20000010100 */
[----:B------:R-:W0:Y:S01]  /*20b0*/  LDC.64 R2, c[0x0][0x398] ;  /* 0x0000e600ff027b82 */ /* 0x000e220000000a00 */
[----:B------:R-:W-:-:S02]  /*20c0*/  HADD2.F32 R9, -RZ, R48.H0_H0 ;  /* 0x20000030ff097230 */ /* 0x000fc40000004100 */
[----:B------:R-:W-:Y:S01]  /*20d0*/  FFMA.FTZ R10, -R10, R7, R51 ;  /* 0x000000070a0a7223 */ /* 0x000fe20000010133 */
[--C-:B------:R-:W-:Y:S02]  /*20e0*/  HADD2.F32 R8, -RZ, R49.reuse.H1_H1 ;  /* 0x30000031ff087230 */ /* 0x100fe40000004100 */
[----:B------:R-:W-:Y:S01]  /*20f0*/  FMUL.FTZ R7, R23, R15 ;  /* 0x0000000f17077220 */ /* 0x000fe20000410000 */
[----:B------:R-:W-:Y:S02]  /*2100*/  HADD2.F32 R11, -RZ, R49.H0_H0 ;  /* 0x20000031ff0b7230 */ /* 0x000fe40000004100 */
[----:B------:R-:W-:Y:S01]  /*2110*/  FFMA.FTZ R28, -R28, UR6, R9 ;  /* 0x000000061c1c7c23 */ /* 0x000fe20008010109 */
[----:B------:R-:W-:Y:S01]  /*2120*/  FMUL.FTZ R9, R32, R32 ;  /* 0x0000002020097220 */ /* 0x000fe20000410000 */
[----:B------:R-:W-:Y:S01]  /*2130*/  FFMA.FTZ R31, -R31, UR6, R8 ;  /* 0x000000061f1f7c23 */ /* 0x000fe20008010108 */
[----:B------:R-:W-:Y:S01]  /*2140*/  FMUL.FTZ R7, R7, R10 ;  /* 0x0000000a07077220 */ /* 0x000fe20000410000 */
[----:B------:R-:W-:Y:S01]  /*2150*/  FFMA.FTZ R30, -R30, UR6, R11 ;  /* 0x000000061e1e7c23 */ /* 0x000fe2000801010b */
[----:B------:R-:W-:Y:S01]  /*2160*/  FMUL.FTZ R8, R33, R33 ;  /* 0x0000002121087220 */ /* 0x000fe20000410000 */
[----:B------:R-:W-:Y:S01]  /*2170*/  FMUL.FTZ R11, R34, R34 ;  /* 0x00000022220b7220 */ /* 0x000fe20000410000 */
[----:B------:R-:W-:Y:S01]  /*2180*/  FMUL.FTZ R10, R35, R35 ;  /* 0x00000023230a7220 */ /* 0x000fe20000410000 */
[----:B------:R-:W-:-:S02]  /*2190*/  HADD2.F32 R46, -RZ, R46.H1_H1 ;  /* 0x3000002eff2e7230 */ /* 0x000fc40000004100 */
        /* <DEDUP_REMOVED lines=13> */
[----:B------:R-:W-:Y:S01]  /*2270*/  FMUL.FTZ R40, R40, R32 ;  /* 0x0000002028287220 */ /* 0x000fe20000410000 */
[----:B------:R-:W-:Y:S01]  /*2280*/  FMUL.FTZ R41, R41, R33 ;  /* 0x0000002129297220 */ /* 0x000fe20000410000 */
[----:B------:R-:W-:Y:S01]  /*2290*/  FFMA.FTZ R11, -R11, R26, R30 ;  /* 0x0000001a0b0b7223 */ /* 0x000fe2000001011e */
[----:B------:R-:W-:Y:S01]  /*22a0*/  FFMA.FTZ R10, -R10, R27, R31 ;  /* 0x0000001b0a0a7223 */ /* 0x000fe2000001011f */
[----:B------:R-:W-:Y:S01]  /*22b0*/  FMUL.FTZ R42, R42, R34 ;  /* 0x000000222a2a7220 */ /* 0x000fe20000410000 */
[----:B------:R-:W-:Y:S01]  /*22c0*/  FMUL.FTZ R43, R43, R35 ;  /* 0x000000232b2b7220 */ /* 0x000fe20000410000 */
[----:B0-----:R-:W-:-:S04]  /*22d0*/  IMAD.WIDE.U32 R2, R59, 0x2, R2 ;  /* 0x000000023b027825 */ /* 0x001fc800078e0002 */
        /* <DEDUP_REMOVED lines=8> */
[----:B------:R-:W-:-:S03]  /*2360*/  F2FP.F16.F32.PACK_AB R9, R10, R11 ;  /* 0x0000000b0a09723e */ /* 0x000fc600000000ff */
[----:B------:R-:W-:Y:S04]  /*2370*/  STG.E.64 desc[UR4][R2.64], R4 ;  /* 0x0000000402007986 */ /* 0x000fe8000c101b04 */
[----:B------:R-:W-:Y:S01]  /*2380*/  STG.E.64 desc[UR4][R2.64+0x400], R8 ;  /* 0x0004000802007986 */ /* 0x000fe2000c101b04 */
[----:B------:R-:W-:Y:S05]  /*2390*/  EXIT ;  /* 0x000000000000794d */ /* 0x000fea0003800000 */
.L_x_16851:
        /* <DEDUP_REMOVED lines=14> */
.L_x_27484:


//--------------------- .text._ZN2at6native29vectorized_elementwise_kernelILi8EZZZNS0_49_GLOBAL__N__b919a28f_16_Normalization_cu_5c38458737batch_norm_elementwise_backward_trainERKNS_6TensorES5_S5_S5_S5_S5_S5_ENKUlvE0_clEvENKUlvE1_clEvEUlN3c104HalfES9_fffffE_St5arrayIPcLm8EEEEviT0_T1_ --------------------------
	.section	.text._ZN2at6native29vectorized_elementwise_kernelILi8EZZZNS0_49_GLOBAL__N__b919a28f_16_Normalization_cu_5c38458737batch_norm_elementwise_backward_trainERKNS_6TensorES5_S5_S5_S5_S5_S5_ENKUlvE0_clEvENKUlvE1_clEvEUlN3c104HalfES9_fffffE_St5arrayIPcLm8EEEEviT0_T1_,"ax",@progbits
	.align	128
        .global         _ZN2at6native29vectorized_elementwise_kernelILi8EZZZNS0_49_GLOBAL__N__b919a28f_16_Normalization_cu_5c38458737batch_norm_elementwise_backward_trainERKNS_6TensorES5_S5_S5_S5_S5_S5_ENKUlvE0_clEvENKUlvE1_clEvEUlN3c104HalfES9_fffffE_St5arrayIPcLm8EEEEviT0_T1_
        .type           _ZN2at6native29vectorized_elementwise_kernelILi8EZZZNS0_49_GLOBAL__N__b919a28f_16_Normalization_cu_5c38458737batch_norm_elementwise_backward_trainERKNS_6TensorES5_S5_S5_S5_S5_S5_ENKUlvE0_clEvENKUlvE1_clEvEUlN3c104HalfES9_fffffE_St5arrayIPcLm8EEEEviT0_T1_,@function
        .size           _ZN2at6native29vectorized_elementwise_kernelILi8EZZZNS0_49_GLOBAL__N__b919a28f_16_Normalization_cu_5c38458737batch_norm_elementwise_backward_trainERKNS_6TensorES5_S5_S5_S5_S5_S5_ENKUlvE0_clEvENKUlvE1_clEvEUlN3c104HalfES9_fffffE_St5arrayIPcLm8EEEEviT0_T1_,(.L_x_27485 - _ZN2at6native29vectorized_elementwise_kernelILi8EZZZNS0_49_GLOBAL__N__b919a28f_16_Normalization_cu_5c38458737batch_norm_elementwise_backward_trainERKNS_6TensorES5_S5_S5_S5_S5_S5_ENKUlvE0_clEvENKUlvE1_clEvEUlN3c104HalfES9_fffffE_St5arrayIPcLm8EEEEviT0_T1_)
        .other          _ZN2at6native29vectorized_elementwise_kernelILi8EZZZNS0_49_GLOBAL__N__b919a28f_16_Normalization_cu_5c38458737batch_norm_elementwise_backward_trainERKNS_6TensorES5_S5_S5_S5_S5_S5_ENKUlvE0_clEvENKUlvE1_clEvEUlN3c104HalfES9_fffffE_St5arrayIPcLm8EEEEviT0_T1_,@"STO_CUDA_ENTRY STV_DEFAULT"
_ZN2at6native29vectorized_elementwise_kernelILi8EZZZNS0_49_GLOBAL__N__b919a28f_16_Normalization_cu_5c38458737batch_norm_elementwise_backward_trainERKNS_6TensorES5_S5_S5_S5_S5_S5_ENKUlvE0_clEvENKUlvE1_clEvEUlN3c104HalfES9_fffffE_St5arrayIPcLm8EEEEviT0_T1_:
.text._ZN2at6native29vectorized_elementwise_kernelILi8EZZZNS0_49_GLOBAL__N__b919a28f_16_Normalization_cu_5c38458737batch_norm_elementwise_backward_trainERKNS_6TensorES5_S5_S5_S5_S5_S5_ENKUlvE0_clEvENKUlvE1_clEvEUlN3c104HalfES9_fffffE_St5arrayIPcLm8EEEEviT0_T1_:
        /* <DEDUP_REMOVED lines=259> */
.L_x_16854:
[----:B------:R-:W-:Y:S05]  /*1030*/  BSYNC.RECONVERGENT B0 ;  /* 0x0000000000007941 */ /* 0x000fea0003800200 */
.L_x_16853:
        /* <DEDUP_REMOVED lines=31> */
.L_x_16856:
[----:B------:R-:W-:Y:S05]  /*1230*/  BSYNC.RECONVERGENT B0 ;  /* 0x0000000000007941 */ /* 0x000fea0003800200 */
.L_x_16855:
        /* <DEDUP_REMOVED lines=15> */
.L_x_16858:
[----:B------:R-:W-:Y:S05]  /*1330*/  BSYNC.RECONVERGENT B0 ;  /* 0x0000000000007941 */ /* 0x000fea0003800200 */
.L_x_16857:
        /* <DEDUP_REMOVED lines=14> */
.L_x_16860:
[----:B------:R-:W-:Y:S05]  /*1420*/  BSYNC.RECONVERGENT B0 ;  /* 0x0000000000007941 */ /* 0x000fea0003800200 */
.L_x_16859:
        /* <DEDUP_REMOVED lines=14> */
.L_x_16862:
[----:B------:R-:W-:Y:S05]  /*1510*/  BSYNC.RECONVERGENT B0 ;  /* 0x0000000000007941 */ /* 0x000fea0003800200 */
.L_x_16861:
        /* <DEDUP_REMOVED lines=14> */
.L_x_16864:
[----:B------:R-:W-:Y:S05]  /*1600*/  BSYNC.RECONVERGENT B0 ;  /* 0x0000000000007941 */ /* 0x000fea0003800200 */
.L_x_16863:
        /* <DEDUP_REMOVED lines=14> */
.L_x_16866:
[----:B------:R-:W-:Y:S05]  /*16f0*/  BSYNC.RECONVERGENT B0 ;  /* 0x0000000000007941 */ /* 0x000fea0003800200 */
.L_x_16865:
        /* <DEDUP_REMOVED lines=14> */
.L_x_16868:
[----:B------:R-:W-:Y:S05]  /*17e0*/  BSYNC.RECONVERGENT B0 ;  /* 0x0000000000007941 */ /* 0x000fea0003800200 */
.L_x_16867:
        /* <DEDUP_REMOVED lines=15> */
.L_x_16871:
[----:B------:R-:W-:-:S13]  /*18e0*/  ISETP.GE.U32.AND P0, PT, R6, R3, PT ;  /* 0x000000030600720c */ /* 0x000fda0003f06070 */
[----:B------:R-:W-:Y:S05]  /*18f0*/  @P0 BRA `(.L_x_16873) ;  /* 0x0000000000300947 */ /* 0x000fea0003800000 */
[----:B-1----:R-:W1:Y:S01]  /*1900*/  LDC.64 R4, c[0x0][0x398] ;  /* 0x0000e600ff047b82 */ /* 0x002e620000000a00 */
[----:B------:R-:W-:Y:S02]  /*1910*/  LEA R7, R2, R6, 0xa ;  /* 0x0000000602077211 */ /* 0x000fe400078e50ff */
[----:B------:R-:W-:-:S03]  /*1920*/  IADD3 R6, PT, PT, R6, 0x80, RZ ;  /* 0x0000008006067810 */ /* 0x000fc60007ffe0ff */
[----:B-1----:R-:W-:-:S05]  /*1930*/  IMAD.WIDE.U32 R4, R7, 0x2, R4 ;  /* 0x0000000207047825 */ /* 0x002fca00078e0004 */
[----:B------:R2:W-:Y:S02]  /*1940*/  STG.E.U16 desc[UR4][R4.64], R8 ;  /* 0x0000000804007986 */ /* 0x0005e4000c101504 */
.L_x_16872:
[----:B------:R-:W-:-:S13]  /*1950*/  ISETP.GE.U32.AND P0, PT, R6, R3, PT ;  /* 0x000000030600720c */ /* 0x000fda0003f06070 */
[----:B------:R-:W-:Y:S05]  /*1960*/  @P0 BRA `(.L_x_16874) ;  /* 0x0000000000300947 */ /* 0x000fea0003800000 */
[----:B-12---:R-:W1:Y:S01]  /*1970*/  LDC.64 R4, c[0x0][0x398] ;  /* 0x0000e600ff047b82 */ /* 0x006e620000000a00 */
[----:B------:R-:W-:Y:S02]  /*1980*/  LEA R7, R2, R6, 0xa ;  /* 0x0000000602077211 */ /* 0x000fe400078e50ff */
[----:B------:R-:W-:-:S03]  /*1990*/  IADD3 R6, PT, PT, R6, 0x80, RZ ;  /* 0x0000008006067810 */ /* 0x000fc60007ffe0ff */
[----:B-1----:R-:W-:-:S05]  /*19a0*/  IMAD.WIDE.U32 R4, R7, 0x2, R4 ;  /* 0x0000000207047825 */ /* 0x002fca00078e0004 */
[----:B------:R2:W-:Y:S02]  /*19b0*/  STG.E.U16 desc[UR4][R4.64], R9 ;  /* 0x0000000904007986 */ /* 0x0005e4000c101504 */
.L_x_16873:
[----:B------:R-:W-:-:S13]  /*19c0*/  ISETP.GE.U32.AND P0, PT, R6, R3, PT ;  /* 0x000000030600720c */ /* 0x000fda0003f06070 */
[----:B------:R-:W-:Y:S05]  /*19d0*/  @P0 BRA `(.L_x_16875) ;  /* 0x0000000000340947 */ /* 0x000fea0003800000 */
[----:B-12---:R-:W1:Y:S01]  /*19e0*/  LDC.64 R4, c[0x0][0x398] ;  /* 0x0000e600ff047b82 */ /* 0x006e620000000a00 */
[----:B------:R-:W-:Y:S02]  /*19f0*/  LEA R7, R2, R6, 0xa ;  /* 0x0000000602077211 */ /* 0x000fe400078e50ff */
[----:B------:R-:W-:-:S03]  /*1a00*/  IADD3 R6, PT, PT, R6, 0x80, RZ ;  /* 0x0000008006067810 */ /* 0x000fc60007ffe0ff */
[----:B-1----:R-:W-:-:S05]  /*1a10*/  IMAD.WIDE.U32 R4, R7, 0x2, R4 ;  /* 0x0000000207047825 */ /* 0x002fca00078e0004 */
[----:B------:R3:W-:Y:S02]  /*1a20*/  STG.E.U16 desc[UR4][R4.64], R10 ;  /* 0x0000000a04007986 */ /* 0x0007e4000c101504 */
.L_x_16874:
        /* <DEDUP_REMOVED lines=8> */
.L_x_16875:
[----:B------:R-:W-:Y:S05]  /*1ab0*/  BSYNC.RELIABLE B1 ;  /* 0x0000000000017941 */ /* 0x000fea0003800100 */
.L_x_16870:
[----:B------:R-:W-:-:S13]  /*1ac0*/  ISETP.GE.U32.AND P0, PT, R6, R3, PT ;  /* 0x000000030600720c */ /* 0x000fda0003f06070 */
[----:B-123--:R-:W1:Y:S01]  /*1ad0*/  @!P0 LDC.64 R4, c[0x0][0x398] ;  /* 0x0000e600ff048b82 */ /* 0x00ee620000000a00 */
[----:B------:R-:W-:Y:S02]  /*1ae0*/  @!P0 LEA R7, R2, R6, 0xa ;  /* 0x0000000602078211 */ /* 0x000fe400078e50ff */
[----:B------:R-:W-:-:S03]  /*1af0*/  @!P0 IADD3 R6, PT, PT, R6, 0x80, RZ ;  /* 0x0000008006068810 */ /* 0x000fc60007ffe0ff */
[----:B-1----:R-:W-:-:S05]  /*1b00*/  @!P0 IMAD.WIDE.U32 R4, R7, 0x2, R4 ;  /* 0x0000000207048825 */ /* 0x002fca00078e0004 */
[----:B------:R4:W-:Y:S02]  /*1b10*/  @!P0 STG.E.U16 desc[UR4][R4.64], R12 ;  /* 0x0000000c04008986 */ /* 0x0009e4000c101504 */
.L_x_16876:
[----:B------:R-:W-:Y:S05]  /*1b20*/  BSYNC.RECONVERGENT B0 ;  /* 0x0000000000007941 */ /* 0x000fea0003800200 */
.L_x_16869:
        /* <DEDUP_REMOVED lines=8> */
.L_x_16852:
        /* <DEDUP_REMOVED lines=9> */
[C---:B---3--:R-:W-:Y:S02]  /*1c40*/  IMAD.WIDE.U32 R2, R59.reuse, 0x4, R6 ;  /* 0x000000043b027825 */ /* 0x048fe400078e0006 */
[----:B------:R-:W3:Y:S05]  /*1c50*/  LDG.E.128 R48, desc[UR4][R48.64] ;  /* 0x0000000430307981 */ /* 0x000eea000c1e1d00 */
[----:B------:R-:W1:Y:S01]  /*1c60*/  LDC.64 R12, c[0x0][0x3c8] ;  /* 0x0000f200ff0c7b82 */ /* 0x000e620000000a00 */
[----:B----4-:R-:W-:-:S04]  /*1c70*/  IMAD.WIDE.U32 R8, R59, 0x4, R8 ;  /* 0x000000043b087825 */ /* 0x010fc800078e0008 */
[----:B------:R-:W-:-:S03]  /*1c80*/  IMAD.WIDE.U32 R40, R0, 0x20, R2 ;  /* 0x0000002000287825 */ /* 0x000fc600078e0002 */
[----:B------:R-:W4:Y:S01]  /*1c90*/  LDC.64 R16, c[0x0][0x3b0] ;  /* 0x0000ec00ff107b82 */ /* 0x000f220000000a00 */
[----:B-----5:R-:W-:Y:S02]  /*1ca0*/  IMAD.WIDE.U32 R2, R59, 0x2, R4 ;  /* 0x000000023b027825 */ /* 0x020fe400078e0004 */
[----:B------:R-:W5:Y:S02]  /*1cb0*/  LDG.E.ENL2.256 R40, R44, desc[UR4][R40.64] ;  /* 0xfe000004282c797e */ /* 0x000f640008121928 */
[----:B------:R-:W-:-:S04]  /*1cc0*/  IMAD.WIDE.U32 R24, R0, 0x20, R8 ;  /* 0x0000002000187825 */ /* 0x000fc800078e0008 */
[----:B0-----:R-:W-:Y:S02]  /*1cd0*/  IMAD.WIDE.U32 R8, R59, 0x4, R10 ;  /* 0x000000043b087825 */ /* 0x001fe400078e000a */
[----:B------:R-:W2:Y:S02]  /*1ce0*/  LDG.E.ENL2.256 R36, R24, desc[UR4][R24.64] ;  /* 0xfe0000041818797e */ /* 0x000ea40008121924 */
[----:B------:R-:W-:-:S04]  /*1cf0*/  IMAD.WIDE.U32 R2, R0, 0x10, R2 ;  /* 0x0000001000027825 */ /* 0x000fc800078e0002 */
[----:B-1----:R-:W-:Y:S01]  /*1d00*/  IMAD.WIDE.U32 R10, R59, 0x4, R12 ;  /* 0x000000043b0a7825 */ /* 0x002fe200078e000c */
[----:B------:R3:W2:Y:S03]  /*1d10*/  LDG.E.128 R4, desc[UR4][R2.64] ;  /* 0x0000000402047981 */ /* 0x0006a6000c1e1d00 */
[----:B------:R-:W-:-:S04]  /*1d20*/  IMAD.WIDE.U32 R8, R0, 0x20, R8 ;  /* 0x0000002000087825 */ /* 0x000fc800078e0008 */
[----:B------:R-:W-:Y:S02]  /*1d30*/  IMAD.WIDE.U32 R28, R0, 0x20, R10 ;  /* 0x00000020001c7825 */ /* 0x000fe400078e000a */
[----:B------:R-:W2:Y:S04]  /*1d40*/  LDG.E.ENL2.256 R8, R12, desc[UR4][R8.64] ;  /* 0xfe000004080c797e */ /* 0x000ea80008121908 */
[----:B------:R-:W2:Y:S01]  /*1d50*/  LDG.E.ENL2.256 R28, R32, desc[UR4][R28.64] ;  /* 0xfe0000041c20797e */ /* 0x000ea2000812191c */
[----:B----4-:R-:W-:-:S04]  /*1d60*/  IMAD.WIDE.U32 R16, R59, 0x4, R16 ;  /* 0x000000043b107825 */ /* 0x010fc800078e0010 */
[----:B------:R-:W-:-:S06]  /*1d70*/  IMAD.WIDE.U32 R16, R0, 0x20, R16 ;  /* 0x0000002000107825 */ /* 0x000fcc00078e0010 */
[----:B------:R-:W4:Y:S01]  /*1d80*/  LDG.E.ENL2.256 R16, R20, desc[UR4][R16.64] ;  /* 0xfe0000041014797e */ /* 0x000f220008121910 */
[--C-:B---3--:R-:W-:Y:S02]  /*1d90*/  HADD2.F32 R3, -RZ, R48.reuse.H0_H0 ;  /* 0x20000030ff037230 */ /* 0x108fe40000004100 */
[--C-:B------:R-:W-:Y:S02]  /*1da0*/  HADD2.F32 R2, -RZ, R49.reuse.H1_H1 ;  /* 0x30000031ff027230 */ /* 0x100fe40000004100 */
[----:B------:R-:W-:Y:S02]  /*1db0*/  HADD2.F32 R53, -RZ, R49.H0_H0 ;  /* 0x20000031ff357230 */ /* 0x000fe40000004100 */
[----:B------:R-:W-:Y:S02]  /*1dc0*/  HADD2.F32 R48, -RZ, R48.H1_H1 ;  /* 0x30000030ff307230 */ /* 0x000fe40000004100 */
[----:B------:R-:W-:Y:S02]  /*1dd0*/  HADD2.F32 R49, -RZ, R50.H0_H0 ;  /* 0x20000032ff317230 */ /* 0x000fe40000004100 */
[----:B------:R-:W-:-:S02]  /*1de0*/  HADD2.F32 R55, -RZ, R51.H0_H0 ;  /* 0x20000033ff377230 */ /* 0x000fc40000004100 */
[----:B-----5:R-:W-:Y:S01]  /*1df0*/  FADD.FTZ R44, -R44, R3 ;  /* 0x000000032c2c7221 */ /* 0x020fe20000010100 */
[----:B------:R-:W-:Y:S01]  /*1e00*/  FADD.FTZ R47, -R47, R2 ;  /* 0x000000022f2f7221 */ /* 0x000fe20000010100 */
[----:B------:R-:W-:Y:S02]  /*1e10*/  HADD2.F32 R52, -RZ, R51.H1_H1 ;  /* 0x30000033ff347230 */ /* 0x000fe40000004100 */
[----:B------:R-:W-:Y:S01]  /*1e20*/  FADD.FTZ R45, -R45, R48 ;  /* 0x000000302d2d7221 */ /* 0x000fe20000010100 */
[----:B------:R-:W-:Y:S01]  /*1e30*/  FADD.FTZ R40, -R40, R49 ;  /* 0x0000003128287221 */ /* 0x000fe20000010100 */
[----:B--2---:R-:W-:Y:S02]  /*1e40*/  HADD2.F32 R3, -RZ, R4.H0_H0 ;  /* 0x20000004ff037230 */ /* 0x004fe40000004100 */
[--C-:B------:R-:W-:Y:S02]  /*1e50*/  HADD2.F32 R2, -RZ, R5.reuse.H1_H1 ;  /* 0x30000005ff027230 */ /* 0x100fe40000004100 */
[----:B------:R-:W-:-:S02]  /*1e60*/  HADD2.F32 R49, -RZ, R5.H0_H0 ;  /* 0x20000005ff317230 */ /* 0x000fc40000004100 */
[----:B------:R-:W-:Y:S01]  /*1e70*/  FFMA.FTZ R5, -R24, UR6, R3 ;  /* 0x0000000618057c23 */ /* 0x000fe20008010103 */
[--C-:B------:R-:W-:Y:S02]  /*1e80*/  HADD2.F32 R51, -RZ, R6.reuse.H0_H0 ;  /* 0x20000006ff337230 */ /* 0x100fe40000004100 */
[----:B------:R-:W-:Y:S02]  /*1e90*/  HADD2.F32 R48, -RZ, R6.H1_H1 ;  /* 0x30000006ff307230 */ /* 0x000fe40000004100 */
[----:B------:R-:W-:Y:S01]  /*1ea0*/  FFMA.FTZ R6, -R27, UR6, R2 ;  /* 0x000000061b067c23 */ /* 0x000fe20008010102 */
[----:B------:R-:W-:Y:S01]  /*1eb0*/  FMUL.FTZ R3, R12, R12 ;  /* 0x0000000c0c037220 */ /* 0x000fe20000410000 */
[----:B------:R-:W-:Y:S01]  /*1ec0*/  FMUL.FTZ R2, R13, R13 ;  /* 0x0000000d0d027220 */ /* 0x000fe20000410000 */
[----:B------:R-:W-:Y:S02]  /*1ed0*/  HADD2.F32 R4, -RZ, R4.H1_H1 ;  /* 0x30000004ff047230 */ /* 0x000fe40000004100 */
[----:B------:R-:W-:Y:S01]  /*1ee0*/  FMUL.FTZ R32, R32, R3 ;  /* 0x0000000320207220 */ /* 0x000fe20000410000 */
[----:B------:R-:W-:Y:S01]  /*1ef0*/  FMUL.FTZ R33, R33, R2 ;  /* 0x0000000221217220 */ /* 0x000fe20000410000 */
[----:B------:R-:W-:Y:S01]  /*1f00*/  FMUL.FTZ R3, R8, R8 ;  /* 0x0000000808037220 */ /* 0x000fe20000410000 */
[----:B------:R-:W-:Y:S01]  /*1f10*/  FMUL.FTZ R2, R9, R9 ;  /* 0x0000000909027220 */ /* 0x000fe20000410000 */
[----:B------:R-:W-:-:S02]  /*1f20*/  FFMA.FTZ R4, -R25, UR6, R4 ;  /* 0x0000000619047c23 */ /* 0x000fc40008010104 */
[----:B------:R-:W-:Y:S01]  /*1f30*/  FMUL.FTZ R28, R28, R3 ;  /* 0x000000031c1c7220 */ /* 0x000fe20000410000 */
[----:B------:R-:W-:Y:S01]  /*1f40*/  FMUL.FTZ R29, R29, R2 ;  /* 0x000000021d1d7220 */ /* 0x000fe20000410000 */
[----:B------:R-:W-:Y:S01]  /*1f50*/  FFMA.FTZ R25, -R36, UR6, R51 ;  /* 0x0000000624197c23 */ /* 0x000fe20008010133 */
[----:B------:R-:W0:Y:S01]  /*1f60*/  LDC.64 R2, c[0x0][0x398] ;  /* 0x0000e600ff027b82 */ /* 0x000e220000000a00 */
        /* <DEDUP_REMOVED lines=8> */
[----:B------:R-:W-:Y:S01]  /*1ff0*/  FADD.FTZ R46, -R46, R53 ;  /* 0x000000352e2e7221 */ /* 0x000fe20000010100 */
[----:B------:R-:W-:Y:S01]  /*2000*/  FADD.FTZ R41, -R41, R50 ;  /* 0x0000003229297221 */ /* 0x000fe20000010100 */
[----:B------:R-:W-:-:S02]  /*2010*/  HADD2.F32 R53, -RZ, R7.H0_H0 ;  /* 0x20000007ff357230 */ /* 0x000fc40000004100 */
[----:B------:R-:W-:Y:S01]  /*2020*/  FMUL.FTZ R30, R30, R37 ;  /* 0x000000251e1e7220 */ /* 0x000fe20000410000 */
[----:B------:R-:W-:Y:S02]  /*2030*/  HADD2.F32 R50, -RZ, R7.H1_H1 ;  /* 0x30000007ff327230 */ /* 0x000fe40000004100 */
[----:B------:R-:W-:Y:S01]  /*2040*/  FMUL.FTZ R31, R31, R36 ;  /* 0x000000241f1f7220 */ /* 0x000fe20000410000 */
[----:B------:R-:W-:Y:S01]  /*2050*/  FFMA.FTZ R7, -R26, UR6, R49 ;  /* 0x000000061a077c23 */ /* 0x000fe20008010131 */
[----:B------:R-:W-:Y:S01]  /*2060*/  FADD.FTZ R42, -R42, R55 ;  /* 0x000000372a2a7221 */ /* 0x000fe20000010100 */
[----:B------:R-:W-:Y:S01]  /*2070*/  FADD.FTZ R43, -R43, R52 ;  /* 0x000000342b2b7221 */ /* 0x000fe20000010100 */
[----:B------:R-:W-:Y:S01]  /*2080*/  FFMA.FTZ R27, -R38, UR6, R53 ;  /* 0x00000006261b7c23 */ /* 0x000fe20008010135 */
[----:B------:R-:W-:Y:S01]  /*2090*/  FFMA.FTZ R26, -R39, UR6, R50 ;  /* 0x00000006271a7c23 */ /* 0x000fe20008010132 */
[----:B------:R-:W-:Y:S01]  /*20a0*/  FMUL.FTZ R30, R30, UR6 ;  /* 0x000000061e1e7c20 */ /* 0x000fe20008410000 */
[----:B------:R-:W-:Y:S01]  /*20b0*/  FMUL.FTZ R31, R31, UR6 ;  /* 0x000000061f1f7c20 */ /* 0x000fe20008410000 */
[----:B------:R-:W-:Y:S01]  /*20c0*/  FMUL.FTZ R28, R28, UR6 ;  /* 0x000000061c1c7c20 */ /* 0x000fe20008410000 */
[----:B------:R-:W-:Y:S01]  /*20d0*/  FMUL.FTZ R29, R29, UR6 ;  /* 0x000000061d1d7c20 */ /* 0x000fe20008410000 */
[----:B------:R-:W-:Y:S01]  /*20e0*/  FMUL.FTZ R32, R32, UR6 ;  /* 0x0000000620207c20 */ /* 0x000fe20008410000 */
[----:B------:R-:W-:Y:S01]  /*20f0*/  FMUL.FTZ R33, R33, UR6 ;  /* 0x0000000621217c20 */ /* 0x000fe20008410000 */
[----:B------:R-:W-:Y:S01]  /*2100*/  FMUL.FTZ R34, R34, UR6 ;  /* 0x0000000622227c20 */ /* 0x000fe20008410000 */
[----:B------:R-:W-:Y:S01]  /*2110*/  FMUL.FTZ R35, R35, UR6 ;  /* 0x0000000623237c20 */ /* 0x000fe20008410000 */
[----:B------:R-:W-:Y:S01]  /*2120*/  FFMA.FTZ R27, -R30, R42, R27 ;  /* 0x0000002a1e1b7223 */ /* 0x000fe2000001011b */
[----:B------:R-:W-:Y:S01]  /*2130*/  FFMA.FTZ R26, -R31, R43, R26 ;  /* 0x0000002b1f1a7223 */ /* 0x000fe2000001011a */
[----:B----4-:R-:W-:Y:S01]  /*2140*/  FMUL.FTZ R18, R18, R10 ;  /* 0x0000000a12127220 */ /* 0x010fe20000410000 */
        /* <DEDUP_REMOVED lines=26> */
[----:B------:R-:W-:-:S05]  /*22f0*/  F2FP.F16.F32.PACK_AB R16, R4, R5 ;  /* 0x000000050410723e */ /* 0x000fca00000000ff */
[----:B------:R-:W-:Y:S01]  /*2300*/  STG.E.128 desc[UR4][R2.64], R16 ;  /* 0x0000001002007986 */ /* 0x000fe2000c101d04 */
[----:B------:R-:W-:Y:S05]  /*2310*/  EXIT ;  /* 0x000000000000794d */ /* 0x000fea0003800000 */
.L_x_16877:
        /* <DEDUP_REMOVED lines=14> */
.L_x_27485:


//--------------------- .text._ZN2at6native18elementwise_kernelILi128ELi4EZNS0_15gpu_kernel_implIZZZNS0_49_GLOBAL__N__b919a28f_16_Normalization_cu_5c38458737batch_norm_elementwise_backward_trainERKNS_6TensorES6_S6_S6_S6_S6_S6_ENKUlvE0_clEvENKUlvE0_clEvEUlfffffffE_EEvRNS_18TensorIteratorBaseERKT_EUliE_EEviT1_ --------------------------
	.section	.text._ZN2at6native18elementwise_kernelILi128ELi4EZNS0_15gpu_kernel_implIZZZNS0_49_GLOBAL__N__b919a28f_16_Normalization_cu_5c38458737batch_norm_elementwise_backward_trainERKNS_6TensorES6_S6_S6_S6_S6_S6_ENKUlvE0_clEvENKUlvE0_clEvEUlfffffffE_EEvRNS_18TensorIteratorBaseERKT_EUliE_EEviT1_,"ax",@progbits
	.align	128
        .global         _ZN2at6native18elementwise_kernelILi128ELi4EZNS0_15gpu_kernel_implIZZZNS0_49_GLOBAL__N__b919a28f_16_Normalization_cu_5c38458737batch_norm_elementwise_backward_trainERKNS_6TensorES6_S6_S6_S6_S6_S6_ENKUlvE0_clEvENKUlvE0_clEvEUlfffffffE_EEvRNS_18TensorIteratorBaseERKT_EUliE_EEviT1_
        .type           _ZN2at6native18elementwise_kernelILi128ELi4EZNS0_15gpu_kernel_implIZZZNS0_49_GLOBAL__N__b919a28f_16_Normalization_cu_5c38458737batch_norm_elementwise_backward_trainERKNS_6TensorES6_S6_S6_S6_S6_S6_ENKUlvE0_clEvENKUlvE0_clEvEUlfffffffE_EEvRNS_18TensorIteratorBaseERKT_EUliE_EEviT1_,@function
        .size           _ZN2at6native18elementwise_kernelILi128ELi4EZNS0_15gpu_kernel_implIZZZNS0_49_GLOBAL__N__b919a28f_16_Normalization_cu_5c38458737batch_norm_elementwise_backward_trainERKNS_6TensorES6_S6_S6_S6_S6_S6_ENKUlvE0_clEvENKUlvE0_clEvEUlfffffffE_EEvRNS_18TensorIteratorBaseERKT_EUliE_EEviT1_,(.L_x_27486 - _ZN2at6native18elementwise_kernelILi128ELi4EZNS0_15gpu_kernel_implIZZZNS0_49_GLOBAL__N__b919a28f_16_Normalization_cu_5c38458737batch_norm_elementwise_backward_trainERKNS_6TensorES6_S6_S6_S6_S6_S6_ENKUlvE0_clEvENKUlvE0_clEvEUlfffffffE_EEvRNS_18TensorIteratorBaseERKT_EUliE_EEviT1_)
        .other          _ZN2at6native18elementwise_kernelILi128ELi4EZNS0_15gpu_kernel_implIZZZNS0_49_GLOBAL__N__b919a28f_16_Normalization_cu_5c38458737batch_norm_elementwise_backward_trainERKNS_6TensorES6_S6_S6_S6_S6_S6_ENKUlvE0_clEvENKUlvE0_clEvEUlfffffffE_EEvRNS_18TensorIteratorBaseERKT_EUliE_EEviT1_,@"STO_CUDA_ENTRY STV_DEFAULT"
_ZN2at6native18elementwise_kernelILi128ELi4EZNS0_15gpu_kernel_implIZZZNS0_49_GLOBAL__N__b919a28f_16_Normalization_cu_5c38458737batch_norm_elementwise_backward_trainERKNS_6TensorES6_S6_S6_S6_S6_S6_ENKUlvE0_clEvENKUlvE0_clEvEUlfffffffE_EEvRNS_18TensorIteratorBaseERKT_EUliE_EEviT1_:
.text._ZN2at6native18elementwise_kernelILi128ELi4EZNS0_15gpu_kernel_implIZZZNS0_49_GLOBAL__N__b919a28f_16_Normalization_cu_5c38458737batch_norm_elementwise_backward_trainERKNS_6TensorES6_S6_S6_S6_S6_S6_ENKUlvE0_clEvENKUlvE0_clEvEUlfffffffE_EEvRNS_18TensorIteratorBaseERKT_EUliE_EEviT1_:
        /* <DEDUP_REMOVED lines=25> */
[----:B------:R-:W-:Y:S01]  /*0190*/  HFMA2 R16, -RZ, RZ, 0, 0 ;  /* 0x00000000ff107431 */ /* 0x000fe200000001ff */
[----:B------:R-:W-:Y:S01]  /*01a0*/  CS2R R24, SRZ ;  /* 0x0000000000187805 */ /* 0x000fe2000001ff00 */
[----:B------:R-:W-:Y:S01]  /*01b0*/  IMAD.MOV.U32 R26, RZ, RZ, RZ ;  /* 0x000000ffff1a7224 */ /* 0x000fe200078e00ff */
[----:B------:R-:W-:Y:S01]  /*01c0*/  CS2R R22, SRZ ;  /* 0x0000000000167805 */ /* 0x000fe2000001ff00 */
[----:B------:R-:W-:Y:S02]  /*01d0*/  IMAD.MOV.U32 R19, RZ, RZ, RZ ;  /* 0x000000ffff137224 */ /* 0x000fe400078e00ff */
[----:B------:R-:W-:Y:S02]  /*01e0*/  IMAD.MOV.U32 R0, RZ, RZ, RZ ;  /* 0x000000ffff007224 */ /* 0x000fe400078e00ff */
[----:B------:R-:W-:Y:S05]  /*01f0*/  BRA.U !UP0, `(.L_x_16880) ;  /* 0x0000001d08c87547 */ /* 0x000fea000b800000 */
        /* <DEDUP_REMOVED lines=8> */
[----:B------:R-:W0:Y:S04]  /*0280*/  LDCU.64 UR4, c[0x0][0x4d0] ;  /* 0x00009a00ff0477ac */ /* 0x000e280008000a00 */
[----:B------:R-:W-:-:S04]  /*0290*/  IMAD.MOV R0, RZ, RZ, -R5 ;  /* 0x000000ffff007224 */ /* 0x000fc800078e0a05 */
        /* <DEDUP_REMOVED lines=488> */
.L_x_16880:
        /* <DEDUP_REMOVED lines=18> */
.L_x_16885:
[----:B------:R-:W2:Y:S02]  /*2240*/  LDG.E.U8 R2, desc[UR36][R2.64] ;  /* 0x0000002402027981 */ /* 0x000ea4000c1e1100 */
[----:B--2---:R-:W-:Y:S01]  /*2250*/  I2FP.F32.U32 R18, R2 ;  /* 0x0000000200127245 */ /* 0x004fe20000201000 */
[----:B------:R-:W-:Y:S06]  /*2260*/  BRA `(.L_x_16887) ;  /* 0x0000000c00247947 */ /* 0x000fec0003800000 */
.L_x_16884:
        /* <DEDUP_REMOVED lines=9> */
.L_x_16889:
[----:B------:R-:W2:Y:S02]  /*2300*/  LDG.E R2, desc[UR36][R2.64] ;  /* 0x0000002402027981 */ /* 0x000ea4000c1e1900 */
[----:B--2---:R-:W-:Y:S01]  /*2310*/  I2FP.F32.S32 R18, R2 ;  /* 0x0000000200127245 */ /* 0x004fe20000201400 */
[----:B------:R-:W-:Y:S06]  /*2320*/  BRA `(.L_x_16887) ;  /* 0x0000000800f47947 */ /* 0x000fec0003800000 */
.L_x_16888:
[----:B------:R-:W2:Y:S02]  /*2330*/  LDG.E.U16 R2, desc[UR36][R2.64] ;  /* 0x0000002402027981 */ /* 0x000ea4000c1e1500 */
[----:B--2---:R0:W1:Y:S01]  /*2340*/  I2F.S16 R18, R2 ;  /* 0x0000000200127306 */ /* 0x0040620000101400 */
[----:B------:R-:W-:Y:S05]  /*2350*/  BRA `(.L_x_16887) ;  /* 0x0000000800e87947 */ /* 0x000fea0003800000 */
.L_x_16883:
        /* <DEDUP_REMOVED lines=8> */
.L_x_16891:
[----:B------:R-:W2:Y:S02]  /*23e0*/  LDG.E.U16 R2, desc[UR36][R2.64] ;  /* 0x0000002402027981 */ /* 0x000ea4000c1e1500 */
[----:B--2---:R-:W-:Y:S01]  /*23f0*/  HADD2.F32 R18, -RZ, R2.H0_H0 ;  /* 0x20000002ff127230 */ /* 0x004fe20000004100 */
[----:B------:R-:W-:Y:S06]  /*2400*/  BRA `(.L_x_16887) ;  /* 0x0000000800bc7947 */ /* 0x000fec0003800000 */
.L_x_16890:
        /* <DEDUP_REMOVED lines=8> */
.L_x_16893:
[----:B------:R-:W2:Y:S02]  /*2490*/  LDG.E.U16 R2, desc[UR36][R2.64] ;  /* 0x0000002402027981 */ /* 0x000ea4000c1e1500 */
[----:B--2---:R-:W-:Y:S01]  /*24a0*/  HADD2.F32 R18, -RZ, R2.H0_H0 ;  /* 0x20000002ff127230 */ /* 0x004fe20000004100 */
[----:B------:R-:W-:Y:S06]  /*24b0*/  BRA `(.L_x_16887) ;  /* 0x0000000800907947 */ /* 0x000fec0003800000 */
.L_x_16892:
[----:B------:R-:W2:Y:S01]  /*24c0*/  LDG.E.64 R2, desc[UR36][R2.64] ;  /* 0x0000002402027981 */ /* 0x000ea2000c1e1b00 */
[----:B------:R-:W-:Y:S01]  /*24d0*/  UMOV UR4, 0xf0000000 ;  /* 0xf000000000047882 */ /* 0x000fe20000000000 */
[----:B------:R-:W-:Y:S01]  /*24e0*/  UMOV UR5, 0x380fffff ;  /* 0x380fffff00057882 */ /* 0x000fe20000000000 */
[----:B--2---:R-:W0:Y:S01]  /*24f0*/  F2F.F32.F64 R18, R2 ;  /* 0x0000000200127310 */ /* 0x004e220000301000 */
[----:B------:R-:W-:-:S14]  /*2500*/  DSETP.GEU.AND P0, PT, |R2|, UR4, PT ;  /* 0x0000000402007e2a */ /* 0x000fdc000bf0e200 */
[----:B0-----:R-:W-:Y:S01]  /*2510*/  @!P0 FMUL R18, R18, 1.175494350822287508e-38 ;  /* 0x0080000012128820 */ /* 0x001fe20000400000 */
[----:B------:R-:W-:Y:S06]  /*2520*/  BRA `(.L_x_16887) ;  /* 0x0000000800747947 */ /* 0x000fec0003800000 */
.L_x_16882:
        /* <DEDUP_REMOVED lines=12> */
.L_x_16896:
[----:B------:R-:W2:Y:S01]  /*25f0*/  LDG.E.64 R2, desc[UR36][R2.64] ;  /* 0x0000002402027981 */ /* 0x000ea2000c1e1b00 */
[----:B------:R-:W-:Y:S01]  /*2600*/  UMOV UR4, 0xf0000000 ;  /* 0xf000000000047882 */ /* 0x000fe20000000000 */
[----:B------:R-:W-:Y:S01]  /*2610*/  UMOV UR5, 0x380fffff ;  /* 0x380fffff00057882 */ /* 0x000fe20000000000 */
[----:B--2---:R-:W0:Y:S01]  /*2620*/  F2F.F32.F64 R18, R2 ;  /* 0x0000000200127310 */ /* 0x004e220000301000 */
[----:B------:R-:W-:-:S14]  /*2630*/  DSETP.GEU.AND P0, PT, |R2|, UR4, PT ;  /* 0x0000000402007e2a */ /* 0x000fdc000bf0e200 */
[----:B0-----:R-:W-:Y:S01]  /*2640*/  @!P0 FMUL R18, R18, 1.175494350822287508e-38 ;  /* 0x0080000012128820 */ /* 0x001fe20000400000 */
[----:B------:R-:W-:Y:S06]  /*2650*/  BRA `(.L_x_16887) ;  /* 0x0000000800287947 */ /* 0x000fec0003800000 */
.L_x_16895:
        /* <DEDUP_REMOVED lines=25> */
.L_x_16898:
        /* <DEDUP_REMOVED lines=12> */
.L_x_16897:
[----:B------:R-:W2:Y:S02]  /*28b0*/  LDG.E.U16 R2, desc[UR36][R2.64] ;  /* 0x0000002402027981 */ /* 0x000ea4000c1e1500 */
[----:B--2---:R-:W-:Y:S01]  /*28c0*/  IMAD.U32 R18, R2, 0x10000, RZ ;  /* 0x0001000002127824 */ /* 0x004fe200078e00ff */
[----:B------:R-:W-:Y:S06]  /*28d0*/  BRA `(.L_x_16887) ;  /* 0x0000000400887947 */ /* 0x000fec0003800000 */
.L_x_16894:
        /* <DEDUP_REMOVED lines=11> */
.L_x_16901:
        /* <DEDUP_REMOVED lines=20> */
.L_x_16903:
[----:B------:R-:W-:Y:S05]  /*2ad0*/  BSYNC.RECONVERGENT B0 ;  /* 0x0000000000007941 */ /* 0x000fea0003800200 */
.L_x_16902:
[----:B------:R-:W-:Y:S01]  /*2ae0*/  IMAD.SHL.U32 R0, R0, 0x100000, RZ ;  /* 0x0010000000007824 */ /* 0x000fe200078e00ff */
[----:B------:R-:W-:-:S04]  /*2af0*/  LEA R2, R2, 0x3b800000, 0x17 ;  /* 0x3b80000002027811 */ /* 0x000fc800078eb8ff */
[----:B------:R-:W-:Y:S01]  /*2b00*/  LOP3.LUT R18, R2, R0, R7, 0xfe, !PT ;  /* 0x0000000002127212 */ /* 0x000fe200078efe07 */
[----:B------:R-:W-:Y:S06]  /*2b10*/  BRA `(.L_x_16887) ;  /* 0x0000000000f87947 */ /* 0x000fec0003800000 */
.L_x_16900:
        /* <DEDUP_REMOVED lines=20> */
.L_x_16905:
[----:B------:R-:W-:Y:S05]  /*2c60*/  BSYNC.RECONVERGENT B0 ;  /* 0x0000000000007941 */ /* 0x000fea0003800200 */
.L_x_16904:
[----:B------:R-:W-:Y:S01]  /*2c70*/  IMAD.SHL.U32 R0, R0, 0x200000, RZ ;  /* 0x0020000000007824 */ /* 0x000fe200078e00ff */
[----:B------:R-:W-:-:S04]  /*2c80*/  LEA R2, R2, 0x37800000, 0x17 ;  /* 0x3780000002027811 */ /* 0x000fc800078eb8ff */
[----:B------:R-:W-:Y:S01]  /*2c90*/  LOP3.LUT R18, R2, R0, R7, 0xfe, !PT ;  /* 0x0000000002127212 */ /* 0x000fe200078efe07 */
[----:B------:R-:W-:Y:S06]  /*2ca0*/  BRA `(.L_x_16887) ;  /* 0x0000000000947947 */ /* 0x000fec0003800000 */
.L_x_16899:
[----:B------:R-:W-:-:S09]  /*2cb0*/  UISETP.NE.AND UP0, UPT, UR4, 0x1c, UPT ;  /* 0x0000001c0400788c */ /* 0x000fd2000bf05270 */
[----:B------:R-:W-:Y:S05]  /*2cc0*/  BRA.U !UP0, `(.L_x_16906) ;  /* 0x0000000108847547 */ /* 0x000fea000b800000 */
[----:B------:R-:W-:-:S09]  /*2cd0*/  UISETP.NE.AND UP0, UPT, UR4, 0x1d, UPT ;  /* 0x0000001d0400788c */ /* 0x000fd2000bf05270 */
[----:B------:R-:W-:Y:S05]  /*2ce0*/  BRA.U !UP0, `(.L_x_16907) ;  /* 0x0000000108707547 */ /* 0x000fea000b800000 */
[----:B------:R-:W-:-:S09]  /*2cf0*/  UISETP.NE.AND UP0, UPT, UR4, 0x2c, UPT ;  /* 0x0000002c0400788c */ /* 0x000fd2000bf05270 */
[----:B------:R-:W-:Y:S05]  /*2d00*/  BRA.U !UP0, `(.L_x_16908) ;  /* 0x0000000108487547 */ /* 0x000fea000b800000 */
.L_x_16886:
        /* <DEDUP_REMOVED lines=16> */
.L_x_16909:
[----:B------:R-:W-:Y:S01]  /*2e10*/  IMAD.MOV.U32 R18, RZ, RZ, RZ ;  /* 0x000000ffff127224 */ /* 0x000fe200078e00ff */
[----:B------:R-:W-:Y:S06]  /*2e20*/  BRA `(.L_x_16887) ;  /* 0x0000000000347947 */ /* 0x000fec0003800000 */
.L_x_16908:
        /* <DEDUP_REMOVED lines=8> */
.L_x_16907:
[----:B------:R-:W2:Y:S02]  /*2eb0*/  LDG.E.64 R2, desc[UR36][R2.64] ;  /* 0x0000002402027981 */ /* 0x000ea4000c1e1b00 */
[----:B--2---:R0:W1:Y:S01]  /*2ec0*/  I2F.U64 R18, R2 ;  /* 0x0000000200127312 */ /* 0x0040620000301000 */
[----:B------:R-:W-:Y:S05]  /*2ed0*/  BRA `(.L_x_16887) ;  /* 0x0000000000087947 */ /* 0x000fea0003800000 */
.L_x_16906:
[----:B------:R-:W2:Y:S02]  /*2ee0*/  LDG.E R2, desc[UR36][R2.64] ;  /* 0x0000002402027981 */ /* 0x000ea4000c1e1900 */
[----:B--2---:R-:W-:-:S07]  /*2ef0*/  I2FP.F32.U32 R18, R2 ;  /* 0x0000000200127245 */ /* 0x004fce0000201000 */
.L_x_16887:
[----:B------:R-:W-:Y:S05]  /*2f00*/  BSYNC.RECONVERGENT B6 ;  /* 0x0000000000067941 */ /* 0x000fea0003800200 */
.L_x_16881:
        /* <DEDUP_REMOVED lines=18> */
.L_x_16914:
[----:B------:R-:W2:Y:S02]  /*3030*/  LDG.E.U8 R2, desc[UR36][R2.64] ;  /* 0x0000002402027981 */ /* 0x000ea4000c1e1100 */
[----:B--2---:R-:W-:Y:S01]  /*3040*/  I2FP.F32.U32 R19, R2 ;  /* 0x0000000200137245 */ /* 0x004fe20000201000 */
[----:B------:R-:W-:Y:S06]  /*3050*/  BRA `(.L_x_16916) ;  /* 0x0000000c00247947 */ /* 0x000fec0003800000 */
.L_x_16913:
        /* <DEDUP_REMOVED lines=9> */
.L_x_16918:
[----:B------:R-:W2:Y:S02]  /*30f0*/  LDG.E R2, desc[UR36][R2.64] ;  /* 0x0000002402027981 */ /* 0x000ea4000c1e1900 */
[----:B--2---:R-:W-:Y:S01]  /*3100*/  I2FP.F32.S32 R19, R2 ;  /* 0x0000000200137245 */ /* 0x004fe20000201400 */
[----:B------:R-:W-:Y:S06]  /*3110*/  BRA `(.L_x_16916) ;  /* 0x0000000800f47947 */ /* 0x000fec0003800000 */
.L_x_16917:
[----:B------:R-:W2:Y:S02]  /*3120*/  LDG.E.U16 R2, desc[UR36][R2.64] ;  /* 0x0000002402027981 */ /* 0x000ea4000c1e1500 */
[----:B--2---:R0:W2:Y:S01]  /*3130*/  I2F.S16 R19, R2 ;  /* 0x0000000200137306 */ /* 0x0040a20000101400 */
[----:B------:R-:W-:Y:S05]  /*3140*/  BRA `(.L_x_16916) ;  /* 0x0000000800e87947 */ /* 0x000fea0003800000 */
.L_x_16912:
        /* <DEDUP_REMOVED lines=8> */
.L_x_16920:
[----:B------:R-:W2:Y:S02]  /*31d0*/  LDG.E.U16 R2, desc[UR36][R2.64] ;  /* 0x0000002402027981 */ /* 0x000ea4000c1e1500 */
[----:B--2---:R-:W-:Y:S01]  /*31e0*/  HADD2.F32 R19, -RZ, R2.H0_H0 ;  /* 0x20000002ff137230 */ /* 0x004fe20000004100 */
[----:B------:R-:W-:Y:S06]  /*31f0*/  BRA `(.L_x_16916) ;  /* 0x0000000800bc7947 */ /* 0x000fec0003800000 */
.L_x_16919:
        /* <DEDUP_REMOVED lines=8> */
.L_x_16922:
[----:B------:R-:W2:Y:S02]  /*3280*/  LDG.E.U16 R2, desc[UR36][R2.64] ;  /* 0x0000002402027981 */ /* 0x000ea4000c1e1500 */
[----:B--2---:R-:W-:Y:S01]  /*3290*/  HADD2.F32 R19, -RZ, R2.H0_H0 ;  /* 0x20000002ff137230 */ /* 0x004fe20000004100 */
[----:B------:R-:W-:Y:S06]  /*32a0*/  BRA `(.L_x_16916) ;  /* 0x0000000800907947 */ /* 0x000fec0003800000 */
.L_x_16921:
[----:B------:R-:W2:Y:S01]  /*32b0*/  LDG.E.64 R2, desc[UR36][R2.64] ;  /* 0x0000002402027981 */ /* 0x000ea2000c1e1b00 */
[----:B------:R-:W-:Y:S01]  /*32c0*/  UMOV UR4, 0xf0000000 ;  /* 0xf000000000047882 */ /* 0x000fe20000000000 */
[----:B------:R-:W-:Y:S01]  /*32d0*/  UMOV UR5, 0x380fffff ;  /* 0x380fffff00057882 */ /* 0x000fe20000000000 */
[----:B--2---:R-:W0:Y:S01]  /*32e0*/  F2F.F32.F64 R19, R2 ;  /* 0x0000000200137310 */ /* 0x004e220000301000 */
[----:B------:R-:W-:-:S14]  /*32f0*/  DSETP.GEU.AND P0, PT, |R2|, UR4, PT ;  /* 0x0000000402007e2a */ /* 0x000fdc000bf0e200 */
[----:B0-----:R-:W-:Y:S01]  /*3300*/  @!P0 FMUL R19, R19, 1.175494350822287508e-38 ;  /* 0x0080000013138820 */ /* 0x001fe20000400000 */
[----:B------:R-:W-:Y:S06]  /*3310*/  BRA `(.L_x_16916) ;  /* 0x0000000800747947 */ /* 0x000fec0003800000 */
.L_x_16911:
        /* <DEDUP_REMOVED lines=12> */
.L_x_16925:
[----:B------:R-:W2:Y:S01]  /*33e0*/  LDG.E.64 R2, desc[UR36][R2.64] ;  /* 0x0000002402027981 */ /* 0x000ea2000c1e1b00 */
[----:B------:R-:W-:Y:S01]  /*33f0*/  UMOV UR4, 0xf0000000 ;  /* 0xf000000000047882 */ /* 0x000fe20000000000 */
[----:B------:R-:W-:Y:S01]  /*3400*/  UMOV UR5, 0x380fffff ;  /* 0x380fffff00057882 */ /* 0x000fe20000000000 */
[----:B--2---:R-:W0:Y:S01]  /*3410*/  F2F.F32.F64 R19, R2 ;  /* 0x0000000200137310 */ /* 0x004e220000301000 */
[----:B------:R-:W-:-:S14]  /*3420*/  DSETP.GEU.AND P0, PT, |R2|, UR4, PT ;  /* 0x0000000402007e2a */ /* 0x000fdc000bf0e200 */
[----:B0-----:R-:W-:Y:S01]  /*3430*/  @!P0 FMUL R19, R19, 1.175494350822287508e-38 ;  /* 0x0080000013138820 */ /* 0x001fe20000400000 */
[----:B------:R-:W-:Y:S06]  /*3440*/  BRA `(.L_x_16916) ;  /* 0x0000000800287947 */ /* 0x000fec0003800000 */
.L_x_16924:
        /* <DEDUP_REMOVED lines=25> */
.L_x_16927:
        /* <DEDUP_REMOVED lines=12> */
.L_x_16926:
[----:B------:R-:W2:Y:S02]  /*36a0*/  LDG.E.U16 R2, desc[UR36][R2.64] ;  /* 0x0000002402027981 */ /* 0x000ea4000c1e1500 */
[----:B--2---:R-:W-:Y:S01]  /*36b0*/  IMAD.U32 R19, R2, 0x10000, RZ ;  /* 0x0001000002137824 */ /* 0x004fe200078e00ff */
[----:B------:R-:W-:Y:S06]  /*36c0*/  BRA `(.L_x_16916) ;  /* 0x0000000400887947 */ /* 0x000fec0003800000 */
.L_x_16923:
        /* <DEDUP_REMOVED lines=11> */
.L_x_16930:
        /* <DEDUP_REMOVED lines=20> */
.L_x_16932:
[----:B------:R-:W-:Y:S05]  /*38c0*/  BSYNC.RECONVERGENT B0 ;  /* 0x0000000000007941 */ /* 0x000fea0003800200 */
.L_x_16931:
[----:B------:R-:W-:Y:S02]  /*38d0*/  SHF.L.U32 R0, R0, 0x14, RZ ;  /* 0x0000001400007819 */ /* 0x000fe400000006ff */
[----:B------:R-:W-:-:S04]  /*38e0*/  LEA R2, R2, 0x3b800000, 0x17 ;  /* 0x3b80000002027811 */ /* 0x000fc800078eb8ff */
[----:B------:R-:W-:Y:S01]  /*38f0*/  LOP3.LUT R19, R2, R0, R19, 0xfe, !PT ;  /* 0x0000000002137212 */ /* 0x000fe200078efe13 */
[----:B------:R-:W-:Y:S06]  /*3900*/  BRA `(.L_x_16916) ;  /* 0x0000000000f87947 */ /* 0x000fec0003800000 */
.L_x_16929:
        /* <DEDUP_REMOVED lines=20> */
.L_x_16934:
[----:B------:R-:W-:Y:S05]  /*3a50*/  BSYNC.RECONVERGENT B0 ;  /* 0x0000000000007941 */ /* 0x000fea0003800200 */
.L_x_16933:
[----:B------:R-:W-:Y:S01]  /*3a60*/  IMAD.SHL.U32 R0, R0, 0x200000, RZ ;  /* 0x0020000000007824 */ /* 0x000fe200078e00ff */
[----:B------:R-:W-:-:S04]  /*3a70*/  LEA R2, R2, 0x37800000, 0x17 ;  /* 0x3780000002027811 */ /* 0x000fc800078eb8ff */
[----:B------:R-:W-:Y:S01]  /*3a80*/  LOP3.LUT R19, R2, R0, R19, 0xfe, !PT ;  /* 0x0000000002137212 */ /* 0x000fe200078efe13 */
[----:B------:R-:W-:Y:S06]  /*3a90*/  BRA `(.L_x_16916) ;  /* 0x0000000000947947 */ /* 0x000fec0003800000 */
.L_x_16928:
[----:B------:R-:W-:-:S09]  /*3aa0*/  UISETP.NE.AND UP0, UPT, UR4, 0x1c, UPT ;  /* 0x0000001c0400788c */ /* 0x000fd2000bf05270 */
[----:B------:R-:W-:Y:S05]  /*3ab0*/  BRA.U !UP0, `(.L_x_16935) ;  /* 0x0000000108847547 */ /* 0x000fea000b800000 */
[----:B------:R-:W-:-:S09]  /*3ac0*/  UISETP.NE.AND UP0, UPT, UR4, 0x1d, UPT ;  /* 0x0000001d0400788c */ /* 0x000fd2000bf05270 */
[----:B------:R-:W-:Y:S05]  /*3ad0*/  BRA.U !UP0, `(.L_x_16936) ;  /* 0x0000000108707547 */ /* 0x000fea000b800000 */
[----:B------:R-:W-:-:S09]  /*3ae0*/  UISETP.NE.AND UP0, UPT, UR4, 0x2c, UPT ;  /* 0x0000002c0400788c */ /* 0x000fd2000bf05270 */
[----:B------:R-:W-:Y:S05]  /*3af0*/  BRA.U !UP0, `(.L_x_16937) ;  /* 0x0000000108487547 */ /* 0x000fea000b800000 */
.L_x_16915:
        /* <DEDUP_REMOVED lines=16> */
.L_x_16938:
[----:B------:R-:W-:Y:S01]  /*3c00*/  IMAD.MOV.U32 R19, RZ, RZ, RZ ;  /* 0x000000ffff137224 */ /* 0x000fe200078e00ff */
[----:B------:R-:W-:Y:S06]  /*3c10*/  BRA `(.L_x_16916) ;  /* 0x0000000000347947 */ /* 0x000fec0003800000 */
.L_x_16937:
        /* <DEDUP_REMOVED lines=8> */
.L_x_16936:
[----:B------:R-:W2:Y:S02]  /*3ca0*/  LDG.E.64 R2, desc[UR36][R2.64] ;  /* 0x0000002402027981 */ /* 0x000ea4000c1e1b00 */
[----:B--2---:R0:W2:Y:S01]  /*3cb0*/  I2F.U64 R19, R2 ;  /* 0x0000000200137312 */ /* 0x0040a20000301000 */
[----:B------:R-:W-:Y:S05]  /*3cc0*/  BRA `(.L_x_16916) ;  /* 0x0000000000087947 */ /* 0x000fea0003800000 */
.L_x_16935:
[----:B------:R-:W2:Y:S02]  /*3cd0*/  LDG.E R2, desc[UR36][R2.64] ;  /* 0x0000002402027981 */ /* 0x000ea4000c1e1900 */
[----:B--2---:R-:W-:-:S07]  /*3ce0*/  I2FP.F32.U32 R19, R2 ;  /* 0x0000000200137245 */ /* 0x004fce0000201000 */
.L_x_16916:
[----:B------:R-:W-:Y:S05]  /*3cf0*/  BSYNC.RECONVERGENT B6 ;  /* 0x0000000000067941 */ /* 0x000fea0003800200 */
.L_x_16910:
        /* <DEDUP_REMOVED lines=18> */
.L_x_16943:
[----:B------:R-:W3:Y:S02]  /*3e20*/  LDG.E.U8 R2, desc[UR36][R2.64] ;  /* 0x0000002402027981 */ /* 0x000ee4000c1e1100 */
[----:B---3--:R-:W-:Y:S01]  /*3e30*/  I2FP.F32.U32 R22, R2 ;  /* 0x0000000200167245 */ /* 0x008fe20000201000 */
[----:B------:R-:W-:Y:S06]  /*3e40*/  BRA `(.L_x_16945) ;  /* 0x0000000c00247947 */ /* 0x000fec0003800000 */
.L_x_16942:
        /* <DEDUP_REMOVED lines=9> */
.L_x_16947:
[----:B------:R-:W3:Y:S02]  /*3ee0*/  LDG.E R2, desc[UR36][R2.64] ;  /* 0x0000002402027981 */ /* 0x000ee4000c1e1900 */
[----:B---3--:R-:W-:Y:S01]  /*3ef0*/  I2FP.F32.S32 R22, R2 ;  /* 0x0000000200167245 */ /* 0x008fe20000201400 */
[----:B------:R-:W-:Y:S06]  /*3f00*/  BRA `(.L_x_16945) ;  /* 0x0000000800f47947 */ /* 0x000fec0003800000 */
.L_x_16946:
[----:B------:R-:W3:Y:S02]  /*3f10*/  LDG.E.U16 R2, desc[UR36][R2.64] ;  /* 0x0000002402027981 */ /* 0x000ee4000c1e1500 */
[----:B---3--:R0:W3:Y:S01]  /*3f20*/  I2F.S16 R22, R2 ;  /* 0x0000000200167306 */ /* 0x0080e20000101400 */
[----:B------:R-:W-:Y:S05]  /*3f30*/  BRA `(.L_x_16945) ;  /* 0x0000000800e87947 */ /* 0x000fea0003800000 */
.L_x_16941:
        /* <DEDUP_REMOVED lines=8> */
.L_x_16949:
[----:B------:R-:W3:Y:S02]  /*3fc0*/  LDG.E.U16 R2, desc[UR36][R2.64] ;  /* 0x0000002402027981 */ /* 0x000ee4000c1e1500 */
[----:B---3--:R-:W-:Y:S01]  /*3fd0*/  HADD2.F32 R22, -RZ, R2.H0_H0 ;  /* 0x20000002ff167230 */ /* 0x008fe20000004100 */
[----:B------:R-:W-:Y:S06]  /*3fe0*/  BRA `(.L_x_16945) ;  /* 0x0000000800bc7947 */ /* 0x000fec0003800000 */
.L_x_16948:
        /* <DEDUP_REMOVED lines=8> */
.L_x_16951:
[----:B------:R-:W3:Y:S02]  /*4070*/  LDG.E.U16 R2, desc[UR36][R2.64] ;  /* 0x0000002402027981 */ /* 0x000ee4000c1e1500 */
[----:B---3--:R-:W-:Y:S01]  /*4080*/  HADD2.F32 R22, -RZ, R2.H0_H0 ;  /* 0x20000002ff167230 */ /* 0x008fe20000004100 */
[----:B------:R-:W-:Y:S06]  /*4090*/  BRA `(.L_x_16945) ;  /* 0x0000000800907947 */ /* 0x000fec0003800000 */
.L_x_16950:
[----:B------:R-:W3:Y:S01]  /*40a0*/  LDG.E.64 R2, desc[UR36][R2.64] ;  /* 0x0000002402027981 */ /* 0x000ee2000c1e1b00 */
[----:B------:R-:W-:Y:S01]  /*40b0*/  UMOV UR4, 0xf0000000 ;  /* 0xf000000000047882 */ /* 0x000fe20000000000 */
[----:B------:R-:W-:Y:S01]  /*40c0*/  UMOV UR5, 0x380fffff ;  /* 0x380fffff00057882 */ /* 0x000fe20000000000 */
[----:B---3--:R-:W0:Y:S01]  /*40d0*/  F2F.F32.F64 R22, R2 ;  /* 0x0000000200167310 */ /* 0x008e220000301000 */
[----:B------:R-:W-:-:S14]  /*40e0*/  DSETP.GEU.AND P0, PT, |R2|, UR4, PT ;  /* 0x0000000402007e2a */ /* 0x000fdc000bf0e200 */
[----:B0-----:R-:W-:Y:S01]  /*40f0*/  @!P0 FMUL R22, R22, 1.175494350822287508e-38 ;  /* 0x0080000016168820 */ /* 0x001fe20000400000 */
[----:B------:R-:W-:Y:S06]  /*4100*/  BRA `(.L_x_16945) ;  /* 0x0000000800747947 */ /* 0x000fec0003800000 */
.L_x_16940:
        /* <DEDUP_REMOVED lines=12> */
.L_x_16954:
[----:B------:R-:W3:Y:S01]  /*41d0*/  LDG.E.64 R2, desc[UR36][R2.64] ;  /* 0x0000002402027981 */ /* 0x000ee2000c1e1b00 */
[----:B------:R-:W-:Y:S01]  /*41e0*/  UMOV UR4, 0xf0000000 ;  /* 0xf000000000047882 */ /* 0x000fe20000000000 */
[----:B------:R-:W-:Y:S01]  /*41f0*/  UMOV UR5, 0x380fffff ;  /* 0x380fffff00057882 */ /* 0x000fe20000000000 */
[----:B---3--:R-:W0:Y:S01]  /*4200*/  F2F.F32.F64 R22, R2 ;  /* 0x0000000200167310 */ /* 0x008e220000301000 */
[----:B------:R-:W-:-:S14]  /*4210*/  DSETP.GEU.AND P0, PT, |R2|, UR4, PT ;  /* 0x0000000402007e2a */ /* 0x000fdc000bf0e200 */
[----:B0-----:R-:W-:Y:S01]  /*4220*/  @!P0 FMUL R22, R22, 1.175494350822287508e-38 ;  /* 0x0080000016168820 */ /* 0x001fe20000400000 */
[----:B------:R-:W-:Y:S06]  /*4230*/  BRA `(.L_x_16945) ;  /* 0x0000000800287947 */ /* 0x000fec0003800000 */
.L_x_16953:
        /* <DEDUP_REMOVED lines=25> */
.L_x_16956:
        /* <DEDUP_REMOVED lines=12> */
.L_x_16955:
[----:B------:R-:W3:Y:S02]  /*4490*/  LDG.E.U16 R2, desc[UR36][R2.64] ;  /* 0x0000002402027981 */ /* 0x000ee4000c1e1500 */
[----:B---3--:R-:W-:Y:S01]  /*44a0*/  IMAD.U32 R22, R2, 0x10000, RZ ;  /* 0x0001000002167824 */ /* 0x008fe200078e00ff */
[----:B------:R-:W-:Y:S06]  /*44b0*/  BRA `(.L_x_16945) ;  /* 0x0000000400887947 */ /* 0x000fec0003800000 */
.L_x_16952:
        /* <DEDUP_REMOVED lines=11> */
.L_x_16959:
        /* <DEDUP_REMOVED lines=20> */
.L_x_16961:
[----:B------:R-:W-:Y:S05]  /*46b0*/  BSYNC.RECONVERGENT B0 ;  /* 0x0000000000007941 */ /* 0x000fea0003800200 */
.L_x_16960:
[----:B------:R-:W-:Y:S01]  /*46c0*/  IMAD.SHL.U32 R0, R0, 0x100000, RZ ;  /* 0x0010000000007824 */ /* 0x000fe200078e00ff */
[----:B------:R-:W-:-:S04]  /*46d0*/  LEA R2, R2, 0x3b800000, 0x17 ;  /* 0x3b80000002027811 */ /* 0x000fc800078eb8ff */
[----:B------:R-:W-:Y:S01]  /*46e0*/  LOP3.LUT R22, R2, R0, R7, 0xfe, !PT ;  /* 0x0000000002167212 */ /* 0x000fe200078efe07 */
[----:B------:R-:W-:Y:S06]  /*46f0*/  BRA `(.L_x_16945) ;  /* 0x0000000000f87947 */ /* 0x000fec0003800000 */
.L_x_16958:
[----:B------:R-:W3:Y:S01]  /*4700*/  LDG.E.U8 R3, desc[UR36][R2.64] ;  /* 0x0000002402037981 */ /* 0x000ee2000c1e1100 */
[----:B------:R-:W-:Y:S01]  /*4710*/  IMAD.MOV.U32 R22, RZ, RZ, RZ ;  /* 0x000000ffff167224 */ /* 0x000fe200078e00ff */
[----:B---3--:R-:W-:-:S13]  /*4720*/  ISETP.NE.AND P0, PT, R3, RZ, PT ;  /* 0x000000ff0300720c */ /* 0x008fda0003f05270 */
        /* <DEDUP_REMOVED lines=17> */
.L_x_16963:
[----:B------:R-:W-:Y:S05]  /*4840*/  BSYNC.RECONVERGENT B0 ;  /* 0x0000000000007941 */ /* 0x000fea0003800200 */
.L_x_16962:
[----:B------:R-:W-:Y:S01]  /*4850*/  IMAD.SHL.U32 R0, R0, 0x200000, RZ ;  /* 0x0020000000007824 */ /* 0x000fe200078e00ff */
[----:B------:R-:W-:-:S04]  /*4860*/  LEA R2, R2, 0x37800000, 0x17 ;  /* 0x3780000002027811 */ /* 0x000fc800078eb8ff */
[----:B------:R-:W-:Y:S01]  /*4870*/  LOP3.LUT R22, R2, R0, R7, 0xfe, !PT ;  /* 0x0000000002167212 */ /* 0x000fe200078efe07 */
[----:B------:R-:W-:Y:S06]  /*4880*/  BRA `(.L_x_16945) ;  /* 0x0000000000947947 */ /* 0x000fec0003800000 */
.L_x_16957:
[----:B------:R-:W-:-:S09]  /*4890*/  UISETP.NE.AND UP0, UPT, UR4, 0x1c, UPT ;  /* 0x0000001c0400788c */ /* 0x000fd2000bf05270 */
[----:B------:R-:W-:Y:S05]  /*48a0*/  BRA.U !UP0, `(.L_x_16964) ;  /* 0x0000000108847547 */ /* 0x000fea000b800000 */
[----:B------:R-:W-:-:S09]  /*48b0*/  UISETP.NE.AND UP0, UPT, UR4, 0x1d, UPT ;  /* 0x0000001d0400788c */ /* 0x000fd2000bf05270 */
[----:B------:R-:W-:Y:S05]  /*48c0*/  BRA.U !UP0, `(.L_x_16965) ;  /* 0x0000000108707547 */ /* 0x000fea000b800000 */
[----:B------:R-:W-:-:S09]  /*48d0*/  UISETP.NE.AND UP0, UPT, UR4, 0x2c, UPT ;  /* 0x0000002c0400788c */ /* 0x000fd2000bf05270 */
[----:B------:R-:W-:Y:S05]  /*48e0*/  BRA.U !UP0, `(.L_x_16966) ;  /* 0x0000000108487547 */ /* 0x000fea000b800000 */
.L_x_16944:
[----:B------:R-:W-:Y:S01]  /*48f0*/  MOV R2, 0x130 ;  /* 0x0000013000027802 */ /* 0x000fe20000000f00 */
[----:B------:R-:W0:Y:S01]  /*4900*/  LDCU.64 UR4, c[0x4][0x120] ;  /* 0x01002400ff0477ac */ /* 0x000e220008000a00 */
[----:B------:R-:W-:Y:S02]  /*4910*/  HFMA2 R13, -RZ, RZ, 0, 0 ;  /* 0x00000000ff0d7431 */ /* 0x000fe400000001ff */
[----:B------:R-:W-:Y:S01]  /*4920*/  IMAD.MOV.U32 R8, RZ, RZ, 0x4e ;  /* 0x0000004eff087424 */ /* 0x000fe200078e00ff */
[----:B------:R-:W3:Y:S01]  /*4930*/  LDCU.64 UR6, c[0x4][0x128] ;  /* 0x01002500ff0677ac */ /* 0x000ee20008000a00 */
[----:B------:R-:W4:Y:S01]  /*4940*/  LDC.64 R2, c[0x4][R2] ;  /* 0x0100000002027b82 */ /* 0x000f220000000a00 */
[----:B------:R-:W-:Y:S01]  /*4950*/  IMAD.MOV.U32 R12, RZ, RZ, 0x1 ;  /* 0x00000001ff0c7424 */ /* 0x000fe200078e00ff */
[----:B------:R-:W1:Y:S01]  /*4960*/  LDCU.64 UR8, c[0x4][0x10] ;  /* 0x01000200ff0877ac */ /* 0x000e620008000a00 */
[----:B0-----:R-:W-:Y:S01]  /*4970*/  MOV R4, UR4 ;  /* 0x0000000400047c02 */ /* 0x001fe20008000f00 */
[----:B------:R-:W-:-:S02]  /*4980*/  IMAD.U32 R5, RZ, RZ, UR5 ;  /* 0x00000005ff057e24 */ /* 0x000fc4000f8e00ff */
[----:B---3--:R-:W-:Y:S02]  /*4990*/  IMAD.U32 R6, RZ, RZ, UR6 ;  /* 0x00000006ff067e24 */ /* 0x008fe4000f8e00ff */
[----:B------:R-:W-:Y:S01]  /*49a0*/  IMAD.U32 R7, RZ, RZ, UR7 ;  /* 0x00000007ff077e24 */ /* 0x000fe2000f8e00ff */
[----:B-1----:R-:W-:Y:S01]  /*49b0*/  MOV R10, UR8 ;  /* 0x00000008000a7c02 */ /* 0x002fe20008000f00 */
[----:B------:R-:W-:-:S07]  /*49c0*/  IMAD.U32 R11, RZ, RZ, UR9 ;  /* 0x00000009ff0b7e24 */ /* 0x000fce000f8e00ff */
[----:B------:R-:W-:-:S07]  /*49d0*/  LEPC R20, `(.L_x_16967) ;  /* 0x000000001014794e */ /* 0x000fce0000000000 */
[----:B--2-45:R-:W-:Y:S05]  /*49e0*/  CALL.ABS.NOINC R2 ;  /* 0x0000000002007343 */ /* 0x034fea0003c00000 */
.L_x_16967:
[----:B------:R-:W-:Y:S01]  /*49f0*/  IMAD.MOV.U32 R22, RZ, RZ, RZ ;  /* 0x000000ffff167224 */ /* 0x000fe200078e00ff */
[----:B------:R-:W-:Y:S06]  /*4a00*/  BRA `(.L_x_16945) ;  /* 0x0000000000347947 */ /* 0x000fec0003800000 */
.L_x_16966:
[----:B------:R-:W3:Y:S01]  /*4a10*/  LDG.E.U8 R2, desc[UR36][R2.64] ;  /* 0x0000002402027981 */ /* 0x000ee2000c1e1100 */
[----:B------:R-:W-:Y:S01]  /*4a20*/  IMAD.MOV.U32 R22, RZ, RZ, 0x400000 ;  /* 0x00400000ff167424 */ /* 0x000fe200078e00ff */
[----:B---3--:R-:W-:-:S13]  /*4a30*/  ISETP.NE.AND P0, PT, R2, RZ, PT ;  /* 0x000000ff0200720c */ /* 0x008fda0003f05270 */
[----:B------:R-:W-:Y:S05]  /*4a40*/  @!P0 BRA `(.L_x_16945) ;  /* 0x0000000000248947 */ /* 0x000fea0003800000 */
[----:B------:R-:W-:-:S13]  /*4a50*/  ISETP.NE.AND P0, PT, R2, 0xff, PT ;  /* 0x000000ff0200780c */ /* 0x000fda0003f05270 */
[----:B------:R-:W-:Y:S01]  /*4a60*/  @!P0 IMAD.MOV.U32 R22, RZ, RZ, 0x7f800001 ;  /* 0x7f800001ff168424 */ /* 0x000fe200078e00ff */
[----:B------:R-:W-:Y:S01]  /*4a70*/  @P0 SHF.L.U32 R22, R2, 0x17, RZ ;  /* 0x0000001702160819 */ /* 0x000fe200000006ff */
[----:B------:R-:W-:Y:S06]  /*4a80*/  BRA `(.L_x_16945) ;  /* 0x0000000000147947 */ /* 0x000fec0003800000 */
.L_x_16965:
[----:B------:R-:W3:Y:S02]  /*4a90*/  LDG.E.64 R2, desc[UR36][R2.64] ;  /* 0x0000002402027981 */ /* 0x000ee4000c1e1b00 */
[----:B---3--:R0:W3:Y:S01]  /*4aa0*/  I2F.U64 R22, R2 ;  /* 0x0000000200167312 */ /* 0x0080e20000301000 */
[----:B------:R-:W-:Y:S05]  /*4ab0*/  BRA `(.L_x_16945) ;  /* 0x0000000000087947 */ /* 0x000fea0003800000 */
.L_x_16964:
[----:B------:R-:W3:Y:S02]  /*4ac0*/  LDG.E R2, desc[UR36][R2.64] ;  /* 0x0000002402027981 */ /* 0x000ee4000c1e1900 */
[----:B---3--:R-:W-:-:S07]  /*4ad0*/  I2FP.F32.U32 R22, R2 ;  /* 0x0000000200167245 */ /* 0x008fce0000201000 */
.L_x_16945:
[----:B------:R-:W-:Y:S05]  /*4ae0*/  BSYNC.RECONVERGENT B6 ;  /* 0x0000000000067941 */ /* 0x000fea0003800200 */
.L_x_16939:
[----:B------:R-:W0:Y:S01]  /*4af0*/  LDCU.64 UR6, c[0x0][0x7f8] ;  /* 0x0000ff00ff0677ac */ /* 0x000e220008000a00 */
[----:B------:R-:W-:Y:S01]  /*4b00*/  BSSY.RECONVERGENT B6, `(.L_x_16968) ;  /* 0x00000dd000067945 */ /* 0x000fe20003800200 */
[----:B------:R-:W-:-:S04]  /*4b10*/  ULOP3.LUT UR4, UR41, 0xff, URZ, 0xc0, !UPT ;  /* 0x000000ff29047892 */ /* 0x000fc8000f8ec0ff */
        /* <DEDUP_REMOVED lines=15> */
.L_x_16972:
[----:B------:R-:W3:Y:S02]  /*4c10*/  LDG.E.U8 R2, desc[UR36][R2.64] ;  /* 0x0000002402027981 */ /* 0x000ee4000c1e1100 */
[----:B---3--:R-:W-:Y:S01]  /*4c20*/  I2FP.F32.U32 R24, R2 ;  /* 0x0000000200187245 */ /* 0x008fe20000201000 */
[----:B------:R-:W-:Y:S06]  /*4c30*/  BRA `(.L_x_16974) ;  /* 0x0000000c00247947 */ /* 0x000fec0003800000 */
.L_x_16971:
        /* <DEDUP_REMOVED lines=9> */
.L_x_16976:
[----:B------:R-:W3:Y:S02]  /*4cd0*/  LDG.E R2, desc[UR36][R2.64] ;  /* 0x0000002402027981 */ /* 0x000ee4000c1e1900 */
[----:B---3--:R-:W-:Y:S01]  /*4ce0*/  I2FP.F32.S32 R24, R2 ;  /* 0x0000000200187245 */ /* 0x008fe20000201400 */
[----:B------:R-:W-:Y:S06]  /*4cf0*/  BRA `(.L_x_16974) ;  /* 0x0000000800f47947 */ /* 0x000fec0003800000 */
.L_x_16975:
[----:B------:R-:W3:Y:S02]  /*4d00*/  LDG.E.U16 R2, desc[UR36][R2.64] ;  /* 0x0000002402027981 */ /* 0x000ee4000c1e1500 */
[----:B---3--:R0:W3:Y:S01]  /*4d10*/  I2F.S16 R24, R2 ;  /* 0x0000000200187306 */ /* 0x0080e20000101400 */
[----:B------:R-:W-:Y:S05]  /*4d20*/  BRA `(.L_x_16974) ;  /* 0x0000000800e87947 */ /* 0x000fea0003800000 */
.L_x_16970:
        /* <DEDUP_REMOVED lines=8> */
.L_x_16978:
[----:B------:R-:W3:Y:S02]  /*4db0*/  LDG.E.U16 R2, desc[UR36][R2.64] ;  /* 0x0000002402027981 */ /* 0x000ee4000c1e1500 */
[----:B---3--:R-:W-:Y:S01]  /*4dc0*/  HADD2.F32 R24, -RZ, R2.H0_H0 ;  /* 0x20000002ff187230 */ /* 0x008fe20000004100 */
[----:B------:R-:W-:Y:S06]  /*4dd0*/  BRA `(.L_x_16974) ;  /* 0x0000000800bc7947 */ /* 0x000fec0003800000 */
.L_x_16977:
        /* <DEDUP_REMOVED lines=8> */
.L_x_16980:
[----:B------:R-:W3:Y:S02]  /*4e60*/  LDG.E.U16 R2, desc[UR36][R2.64] ;  /* 0x0000002402027981 */ /* 0x000ee4000c1e1500 */
[----:B---3--:R-:W-:Y:S01]  /*4e70*/  HADD2.F32 R24, -RZ, R2.H0_H0 ;  /* 0x20000002ff187230 */ /* 0x008fe20000004100 */
[----:B------:R-:W-:Y:S06]  /*4e80*/  BRA `(.L_x_16974) ;  /* 0x0000000800907947 */ /* 0x000fec0003800000 */
.L_x_16979:
[----:B------:R-:W3:Y:S01]  /*4e90*/  LDG.E.64 R2, desc[UR36][R2.64] ;  /* 0x0000002402027981 */ /* 0x000ee2000c1e1b00 */
[----:B------:R-:W-:Y:S01]  /*4ea0*/  UMOV UR4, 0xf0000000 ;  /* 0xf000000000047882 */ /* 0x000fe20000000000 */
[----:B------:R-:W-:Y:S01]  /*4eb0*/  UMOV UR5, 0x380fffff ;  /* 0x380fffff00057882 */ /* 0x000fe20000000000 */
[----:B---3--:R-:W0:Y:S01]  /*4ec0*/  F2F.F32.F64 R24, R2 ;  /* 0x0000000200187310 */ /* 0x008e220000301000 */
[----:B------:R-:W-:-:S14]  /*4ed0*/  DSETP.GEU.AND P0, PT, |R2|, UR4, PT ;  /* 0x0000000402007e2a */ /* 0x000fdc000bf0e200 */
[----:B0-----:R-:W-:Y:S01]  /*4ee0*/  @!P0 FMUL R24, R24, 1.175494350822287508e-38 ;  /* 0x0080000018188820 */ /* 0x001fe20000400000 */
[----:B------:R-:W-:Y:S06]  /*4ef0*/  BRA `(.L_x_16974) ;  /* 0x0000000800747947 */ /* 0x000fec0003800000 */
.L_x_16969:
        /* <DEDUP_REMOVED lines=12> */
.L_x_16983:
[----:B------:R-:W3:Y:S01]  /*4fc0*/  LDG.E.64 R2, desc[UR36][R2.64] ;  /* 0x0000002402027981 */ /* 0x000ee2000c1e1b00 */
[----:B------:R-:W-:Y:S01]  /*4fd0*/  UMOV UR4, 0xf0000000 ;  /* 0xf000000000047882 */ /* 0x000fe20000000000 */
[----:B------:R-:W-:Y:S01]  /*4fe0*/  UMOV UR5, 0x380fffff ;  /* 0x380fffff00057882 */ /* 0x000fe20000000000 */
[----:B---3--:R-:W0:Y:S01]  /*4ff0*/  F2F.F32.F64 R24, R2 ;  /* 0x0000000200187310 */ /* 0x008e220000301000 */
[----:B------:R-:W-:-:S14]  /*5000*/  DSETP.GEU.AND P0, PT, |R2|, UR4, PT ;  /* 0x0000000402007e2a */ /* 0x000fdc000bf0e200 */
[----:B0-----:R-:W-:Y:S01]  /*5010*/  @!P0 FMUL R24, R24, 1.175494350822287508e-38 ;  /* 0x0080000018188820 */ /* 0x001fe20000400000 */
[----:B------:R-:W-:Y:S06]  /*5020*/  BRA `(.L_x_16974) ;  /* 0x0000000800287947 */ /* 0x000fec0003800000 */
.L_x_16982:
        /* <DEDUP_REMOVED lines=25> */
.L_x_16985:
[----:B------:R-:W3:Y:S02]  /*51c0*/  LDG.E.U8 R2, desc[UR36][R2.64] ;  /* 0x0000002402027981 */ /* 0x000ee4000c1e1100 */
[C---:B---3--:R-:W-:Y:S02]  /*51d0*/  IMAD.SHL.U32 R4, R2.reuse, 0x2000000, RZ ;  /* 0x0200000002047824 */ /* 0x048fe400078e00ff */
        /* <DEDUP_REMOVED lines=10> */
.L_x_16984:
[----:B------:R-:W3:Y:S02]  /*5280*/  LDG.E.U16 R2, desc[UR36][R2.64] ;  /* 0x0000002402027981 */ /* 0x000ee4000c1e1500 */
[----:B---3--:R-:W-:Y:S01]  /*5290*/  IMAD.U32 R24, R2, 0x10000, RZ ;  /* 0x0001000002187824 */ /* 0x008fe200078e00ff */
[----:B------:R-:W-:Y:S06]  /*52a0*/  BRA `(.L_x_16974) ;  /* 0x0000000400887947 */ /* 0x000fec0003800000 */
.L_x_16981:
        /* <DEDUP_REMOVED lines=11> */
.L_x_16988:
        /* <DEDUP_REMOVED lines=20> */
.L_x_16990:
[----:B------:R-:W-:Y:S05]  /*54a0*/  BSYNC.RECONVERGENT B0 ;  /* 0x0000000000007941 */ /* 0x000fea0003800200 */
.L_x_16989:
[----:B------:R-:W-:Y:S02]  /*54b0*/  SHF.L.U32 R0, R0, 0x14, RZ ;  /* 0x0000001400007819 */ /* 0x000fe400000006ff */
[----:B------:R-:W-:-:S04]  /*54c0*/  LEA R2, R2, 0x3b800000, 0x17 ;  /* 0x3b80000002027811 */ /* 0x000fc800078eb8ff */
[----:B------:R-:W-:Y:S01]  /*54d0*/  LOP3.LUT R24, R2, R0, R7, 0xfe, !PT ;  /* 0x0000000002187212 */ /* 0x000fe200078efe07 */
[----:B------:R-:W-:Y:S06]  /*54e0*/  BRA `(.L_x_16974) ;  /* 0x0000000000f87947 */ /* 0x000fec0003800000 */
.L_x_16987:
        /* <DEDUP_REMOVED lines=20> */
.L_x_16992:
[----:B------:R-:W-:Y:S05]  /*5630*/  BSYNC.RECONVERGENT B0 ;  /* 0x0000000000007941 */ /* 0x000fea0003800200 */
.L_x_16991:
[----:B------:R-:W-:Y:S01]  /*5640*/  IMAD.SHL.U32 R0, R0, 0x200000, RZ ;  /* 0x0020000000007824 */ /* 0x000fe200078e00ff */
[----:B------:R-:W-:-:S04]  /*5650*/  LEA R2, R2, 0x37800000, 0x17 ;  /* 0x3780000002027811 */ /* 0x000fc800078eb8ff */
[----:B------:R-:W-:Y:S01]  /*5660*/  LOP3.LUT R24, R2, R0, R7, 0xfe, !PT ;  /* 0x0000000002187212 */ /* 0x000fe200078efe07 */
[----:B------:R-:W-:Y:S06]  /*5670*/  BRA `(.L_x_16974) ;  /* 0x0000000000947947 */ /* 0x000fec0003800000 */
.L_x_16986:
[----:B------:R-:W-:-:S09]  /*5680*/  UISETP.NE.AND UP0, UPT, UR4, 0x1c, UPT ;  /* 0x0000001c0400788c */ /* 0x000fd2000bf05270 */
[----:B------:R-:W-:Y:S05]  /*5690*/  BRA.U !UP0, `(.L_x_16993) ;  /* 0x0000000108847547 */ /* 0x000fea000b800000 */
[----:B------:R-:W-:-:S09]  /*56a0*/  UISETP.NE.AND UP0, UPT, UR4, 0x1d, UPT ;  /* 0x0000001d0400788c */ /* 0x000fd2000bf05270 */
[----:B------:R-:W-:Y:S05]  /*56b0*/  BRA.U !UP0, `(.L_x_16994) ;  /* 0x0000000108707547 */ /* 0x000fea000b800000 */
[----:B------:R-:W-:-:S09]  /*56c0*/  UISETP.NE.AND UP0, UPT, UR4, 0x2c, UPT ;  /* 0x0000002c0400788c */ /* 0x000fd2000bf05270 */
[----:B------:R-:W-:Y:S05]  /*56d0*/  BRA.U !UP0, `(.L_x_16995) ;  /* 0x0000000108487547 */ /* 0x000fea000b800000 */
.L_x_16973:
[----:B------:R-:W-:Y:S01]  /*56e0*/  MOV R2, 0x130 ;  /* 0x0000013000027802 */ /* 0x000fe20000000f00 */
[----:B------:R-:W0:Y:S01]  /*56f0*/  LDCU.64 UR4, c[0x4][0x120] ;  /* 0x01002400ff0477ac */ /* 0x000e220008000a00 */
[----:B------:R-:W-:Y:S02]  /*5700*/  HFMA2 R8, -RZ, RZ, 0, 4.64916229248046875e-06 ;  /* 0x0000004eff087431 */ /* 0x000fe400000001ff */
[----:B------:R-:W-:Y:S01]  /*5710*/  IMAD.MOV.U32 R12, RZ, RZ, 0x1 ;  /* 0x00000001ff0c7424 */ /* 0x000fe200078e00ff */
[----:B------:R-:W3:Y:S01]  /*5720*/  LDCU.64 UR6, c[0x4][0x128] ;  /* 0x01002500ff0677ac */ /* 0x000ee20008000a00 */
[----:B------:R-:W4:Y:S01]  /*5730*/  LDC.64 R2, c[0x4][R2] ;  /* 0x0100000002027b82 */ /* 0x000f220000000a00 */
[----:B------:R-:W-:Y:S01]  /*5740*/  IMAD.MOV.U32 R13, RZ, RZ, RZ ;  /* 0x000000ffff0d7224 */ /* 0x000fe200078e00ff */
[----:B------:R-:W1:Y:S01]  /*5750*/  LDCU.64 UR8, c[0x4][0x10] ;  /* 0x01000200ff0877ac */ /* 0x000e620008000a00 */
[----:B0-----:R-:W-:Y:S02]  /*5760*/  IMAD.U32 R4, RZ, RZ, UR4 ;  /* 0x00000004ff047e24 */ /* 0x001fe4000f8e00ff */
[----:B------:R-:W-:Y:S01]  /*5770*/  IMAD.U32 R5, RZ, RZ, UR5 ;  /* 0x00000005ff057e24 */ /* 0x000fe2000f8e00ff */
[----:B---3--:R-:W-:Y:S01]  /*5780*/  MOV R6, UR6 ;  /* 0x0000000600067c02 */ /* 0x008fe20008000f00 */
[----:B------:R-:W-:-:S02]  /*5790*/  IMAD.U32 R7, RZ, RZ, UR7 ;  /* 0x00000007ff077e24 */ /* 0x000fc4000f8e00ff */
[----:B-1----:R-:W-:Y:S02]  /*57a0*/  IMAD.U32 R10, RZ, RZ, UR8 ;  /* 0x00000008ff0a7e24 */ /* 0x002fe4000f8e00ff */
[----:B------:R-:W-:-:S07]  /*57b0*/  IMAD.U32 R11, RZ, RZ, UR9 ;  /* 0x00000009ff0b7e24 */ /* 0x000fce000f8e00ff */
[----:B------:R-:W-:-:S07]  /*57c0*/  LEPC R20, `(.L_x_16996) ;  /* 0x000000001014794e */ /* 0x000fce0000000000 */
[----:B--2-45:R-:W-:Y:S05]  /*57d0*/  CALL.ABS.NOINC R2 ;  /* 0x0000000002007343 */ /* 0x034fea0003c00000 */
.L_x_16996:
[----:B------:R-:W-:Y:S01]  /*57e0*/  IMAD.MOV.U32 R24, RZ, RZ, RZ ;  /* 0x000000ffff187224 */ /* 0x000fe200078e00ff */
[----:B------:R-:W-:Y:S06]  /*57f0*/  BRA `(.L_x_16974) ;  /* 0x0000000000347947 */ /* 0x000fec0003800000 */
.L_x_16995:
        /* <DEDUP_REMOVED lines=8> */
.L_x_16994:
[----:B------:R-:W3:Y:S02]  /*5880*/  LDG.E.64 R2, desc[UR36][R2.64] ;  /* 0x0000002402027981 */ /* 0x000ee4000c1e1b00 */
[----:B---3--:R0:W3:Y:S01]  /*5890*/  I2F.U64 R24, R2 ;  /* 0x0000000200187312 */ /* 0x0080e20000301000 */
[----:B------:R-:W-:Y:S05]  /*58a0*/  BRA `(.L_x_16974) ;  /* 0x0000000000087947 */ /* 0x000fea0003800000 */
.L_x_16993:
[----:B------:R-:W3:Y:S02]  /*58b0*/  LDG.E R2, desc[UR36][R2.64] ;  /* 0x0000002402027981 */ /* 0x000ee4000c1e1900 */
[----:B---3--:R-:W-:-:S07]  /*58c0*/  I2FP.F32.U32 R24, R2 ;  /* 0x0000000200187245 */ /* 0x008fce0000201000 */
.L_x_16974:
[----:B------:R-:W-:Y:S05]  /*58d0*/  BSYNC.RECONVERGENT B6 ;  /* 0x0000000000067941 */ /* 0x000fea0003800200 */
.L_x_16968:
        /* <DEDUP_REMOVED lines=18> */
.L_x_17001:
[----:B------:R-:W4:Y:S02]  /*5a00*/  LDG.E.U8 R2, desc[UR36][R2.64] ;  /* 0x0000002402027981 */ /* 0x000f24000c1e1100 */
[----:B----4-:R-:W-:Y:S01]  /*5a10*/  I2FP.F32.U32 R23, R2 ;  /* 0x0000000200177245 */ /* 0x010fe20000201000 */
[----:B------:R-:W-:Y:S06]  /*5a20*/  BRA `(.L_x_17003) ;  /* 0x0000000c00247947 */ /* 0x000fec0003800000 */
.L_x_17000:
        /* <DEDUP_REMOVED lines=9> */
.L_x_17005:
[----:B------:R-:W4:Y:S02]  /*5ac0*/  LDG.E R2, desc[UR36][R2.64] ;  /* 0x0000002402027981 */ /* 0x000f24000c1e1900 */
[----:B----4-:R-:W-:Y:S01]  /*5ad0*/  I2FP.F32.S32 R23, R2 ;  /* 0x0000000200177245 */ /* 0x010fe20000201400 */
[----:B------:R-:W-:Y:S06]  /*5ae0*/  BRA `(.L_x_17003) ;  /* 0x0000000800f47947 */ /* 0x000fec0003800000 */
.L_x_17004:
[----:B------:R-:W4:Y:S02]  /*5af0*/  LDG.E.U16 R2, desc[UR36][R2.64] ;  /* 0x0000002402027981 */ /* 0x000f24000c1e1500 */
[----:B----4-:R0:W4:Y:S01]  /*5b00*/  I2F.S16 R23, R2 ;  /* 0x0000000200177306 */ /* 0x0101220000101400 */
[----:B------:R-:W-:Y:S05]  /*5b10*/  BRA `(.L_x_17003) ;  /* 0x0000000800e87947 */ /* 0x000fea0003800000 */
.L_x_16999:
        /* <DEDUP_REMOVED lines=8> */
.L_x_17007:
[----:B------:R-:W4:Y:S02]  /*5ba0*/  LDG.E.U16 R2, desc[UR36][R2.64] ;  /* 0x0000002402027981 */ /* 0x000f24000c1e1500 */
[----:B----4-:R-:W-:Y:S01]  /*5bb0*/  HADD2.F32 R23, -RZ, R2.H0_H0 ;  /* 0x20000002ff177230 */ /* 0x010fe20000004100 */
[----:B------:R-:W-:Y:S06]  /*5bc0*/  BRA `(.L_x_17003) ;  /* 0x0000000800bc7947 */ /* 0x000fec0003800000 */
.L_x_17006:
        /* <DEDUP_REMOVED lines=8> */
.L_x_17009:
[----:B------:R-:W4:Y:S02]  /*5c50*/  LDG.E.U16 R2, desc[UR36][R2.64] ;  /* 0x0000002402027981 */ /* 0x000f24000c1e1500 */
[----:B----4-:R-:W-:Y:S01]  /*5c60*/  HADD2.F32 R23, -RZ, R2.H0_H0 ;  /* 0x20000002ff177230 */ /* 0x010fe20000004100 */
[----:B------:R-:W-:Y:S06]  /*5c70*/  BRA `(.L_x_17003) ;  /* 0x0000000800907947 */ /* 0x000fec0003800000 */
.L_x_17008:
[----:B------:R-:W4:Y:S01]  /*5c80*/  LDG.E.64 R2, desc[UR36][R2.64] ;  /* 0x0000002402027981 */ /* 0x000f22000c1e1b00 */
[----:B------:R-:W-:Y:S01]  /*5c90*/  UMOV UR4, 0xf0000000 ;  /* 0xf000000000047882 */ /* 0x000fe20000000000 */
[----:B------:R-:W-:Y:S01]  /*5ca0*/  UMOV UR5, 0x380fffff ;  /* 0x380fffff00057882 */ /* 0x000fe20000000000 */
[----:B----4-:R-:W0:Y:S01]  /*5cb0*/  F2F.F32.F64 R23, R2 ;  /* 0x0000000200177310 */ /* 0x010e220000301000 */
[----:B------:R-:W-:-:S14]  /*5cc0*/  DSETP.GEU.AND P0, PT, |R2|, UR4, PT ;  /* 0x0000000402007e2a */ /* 0x000fdc000bf0e200 */
[----:B0-----:R-:W-:Y:S01]  /*5cd0*/  @!P0 FMUL R23, R23, 1.175494350822287508e-38 ;  /* 0x0080000017178820 */ /* 0x001fe20000400000 */
[----:B------:R-:W-:Y:S06]  /*5ce0*/  BRA `(.L_x_17003) ;  /* 0x0000000800747947 */ /* 0x000fec0003800000 */
.L_x_16998:
        /* <DEDUP_REMOVED lines=12> */
.L_x_17012:
[----:B------:R-:W4:Y:S01]  /*5db0*/  LDG.E.64 R2, desc[UR36][R2.64] ;  /* 0x0000002402027981 */ /* 0x000f22000c1e1b00 */
[----:B------:R-:W-:Y:S01]  /*5dc0*/  UMOV UR4, 0xf0000000 ;  /* 0xf000000000047882 */ /* 0x000fe20000000000 */
[----:B------:R-:W-:Y:S01]  /*5dd0*/  UMOV UR5, 0x380fffff ;  /* 0x380fffff00057882 */ /* 0x000fe20000000000 */
[----:B----4-:R-:W0:Y:S01]  /*5de0*/  F2F.F32.F64 R23, R2 ;  /* 0x0000000200177310 */ /* 0x010e220000301000 */
[----:B------:R-:W-:-:S14]  /*5df0*/  DSETP.GEU.AND P0, PT, |R2|, UR4, PT ;  /* 0x0000000402007e2a */ /* 0x000fdc000bf0e200 */
[----:B0-----:R-:W-:Y:S01]  /*5e00*/  @!P0 FMUL R23, R23, 1.175494350822287508e-38 ;  /* 0x0080000017178820 */ /* 0x001fe20000400000 */
[----:B------:R-:W-:Y:S06]  /*5e10*/  BRA `(.L_x_17003) ;  /* 0x0000000800287947 */ /* 0x000fec0003800000 */
.L_x_17011:
        /* <DEDUP_REMOVED lines=25> */
.L_x_17014:
        /* <DEDUP_REMOVED lines=12> */
.L_x_17013:
[----:B------:R-:W4:Y:S02]  /*6070*/  LDG.E.U16 R2, desc[UR36][R2.64] ;  /* 0x0000002402027981 */ /* 0x000f24000c1e1500 */
[----:B----4-:R-:W-:Y:S01]  /*6080*/  IMAD.U32 R23, R2, 0x10000, RZ ;  /* 0x0001000002177824 */ /* 0x010fe200078e00ff */
[----:B------:R-:W-:Y:S06]  /*6090*/  BRA `(.L_x_17003) ;  /* 0x0000000400887947 */ /* 0x000fec0003800000 */
.L_x_17010:
        /* <DEDUP_REMOVED lines=11> */
.L_x_17017:
        /* <DEDUP_REMOVED lines=20> */
.L_x_17019:
[----:B------:R-:W-:Y:S05]  /*6290*/  BSYNC.RECONVERGENT B0 ;  /* 0x0000000000007941 */ /* 0x000fea0003800200 */
.L_x_17018:
[----:B------:R-:W-:Y:S01]  /*62a0*/  IMAD.SHL.U32 R0, R0, 0x100000, RZ ;  /* 0x0010000000007824 */ /* 0x000fe200078e00ff */
[----:B------:R-:W-:-:S04]  /*62b0*/  LEA R2, R2, 0x3b800000, 0x17 ;  /* 0x3b80000002027811 */ /* 0x000fc800078eb8ff */
[----:B------:R-:W-:Y:S01]  /*62c0*/  LOP3.LUT R23, R2, R0, R23, 0xfe, !PT ;  /* 0x0000000002177212 */ /* 0x000fe200078efe17 */
[----:B------:R-:W-:Y:S06]  /*62d0*/  BRA `(.L_x_17003) ;  /* 0x0000000000f87947 */ /* 0x000fec0003800000 */
.L_x_17016:
        /* <DEDUP_REMOVED lines=20> */
.L_x_17021:
[----:B------:R-:W-:Y:S05]  /*6420*/  BSYNC.RECONVERGENT B0 ;  /* 0x0000000000007941 */ /* 0x000fea0003800200 */
.L_x_17020:
[----:B------:R-:W-:Y:S01]  /*6430*/  IMAD.SHL.U32 R0, R0, 0x200000, RZ ;  /* 0x0020000000007824 */ /* 0x000fe200078e00ff */
[----:B------:R-:W-:-:S04]  /*6440*/  LEA R2, R2, 0x37800000, 0x17 ;  /* 0x3780000002027811 */ /* 0x000fc800078eb8ff */
[----:B------:R-:W-:Y:S01]  /*6450*/  LOP3.LUT R23, R2, R0, R23, 0xfe, !PT ;  /* 0x0000000002177212 */ /* 0x000fe200078efe17 */
[----:B------:R-:W-:Y:S06]  /*6460*/  BRA `(.L_x_17003) ;  /* 0x0000000000947947 */ /* 0x000fec0003800000 */
.L_x_17015:
[----:B------:R-:W-:-:S09]  /*6470*/  UISETP.NE.AND UP0, UPT, UR4, 0x1c, UPT ;  /* 0x0000001c0400788c */ /* 0x000fd2000bf05270 */
[----:B------:R-:W-:Y:S05]  /*6480*/  BRA.U !UP0, `(.L_x_17022) ;  /* 0x0000000108847547 */ /* 0x000fea000b800000 */
[----:B------:R-:W-:-:S09]  /*6490*/  UISETP.NE.AND UP0, UPT, UR4, 0x1d, UPT ;  /* 0x0000001d0400788c */ /* 0x000fd2000bf05270 */
[----:B------:R-:W-:Y:S05]  /*64a0*/  BRA.U !UP0, `(.L_x_17023) ;  /* 0x0000000108707547 */ /* 0x000fea000b800000 */
[----:B------:R-:W-:-:S09]  /*64b0*/  UISETP.NE.AND UP0, UPT, UR4, 0x2c, UPT ;  /* 0x0000002c0400788c */ /* 0x000fd2000bf05270 */
[----:B------:R-:W-:Y:S05]  /*64c0*/  BRA.U !UP0, `(.L_x_17024) ;  /* 0x0000000108487547 */ /* 0x000fea000b800000 */
.L_x_17002:
        /* <DEDUP_REMOVED lines=8> */
[----:B0-----:R-:W-:Y:S01]  /*6550*/  MOV R4, UR4 ;  /* 0x0000000400047c02 */ /* 0x001fe20008000f00 */
[----:B------:R-:W-:-:S02]  /*6560*/  IMAD.U32 R5, RZ, RZ, UR5 ;  /* 0x00000005ff057e24 */ /* 0x000fc4000f8e00ff */
[----:B----4-:R-:W-:Y:S02]  /*6570*/  IMAD.U32 R6, RZ, RZ, UR6 ;  /* 0x00000006ff067e24 */ /* 0x010fe4000f8e00ff */
[----:B------:R-:W-:Y:S01]  /*6580*/  IMAD.U32 R7, RZ, RZ, UR7 ;  /* 0x00000007ff077e24 */ /* 0x000fe2000f8e00ff */
[----:B--2---:R-:W-:Y:S01]  /*6590*/  MOV R10, UR8 ;  /* 0x00000008000a7c02 */ /* 0x004fe20008000f00 */
[----:B------:R-:W-:-:S07]  /*65a0*/  IMAD.U32 R11, RZ, RZ, UR9 ;  /* 0x00000009ff0b7e24 */ /* 0x000fce000f8e00ff */
[----:B------:R-:W-:-:S07]  /*65b0*/  LEPC R20, `(.L_x_17025) ;  /* 0x000000001014794e */ /* 0x000fce0000000000 */
[----:B-1-3-5:R-:W-:Y:S05]  /*65c0*/  CALL.ABS.NOINC R2 ;  /* 0x0000000002007343 */ /* 0x02afea0003c00000 */
.L_x_17025:
[----:B------:R-:W-:Y:S01]  /*65d0*/  IMAD.MOV.U32 R23, RZ, RZ, RZ ;  /* 0x000000ffff177224 */ /* 0x000fe200078e00ff */
[----:B------:R-:W-:Y:S06]  /*65e0*/  BRA `(.L_x_17003) ;  /* 0x0000000000347947 */ /* 0x000fec0003800000 */
.L_x_17024:
        /* <DEDUP_REMOVED lines=8> */
.L_x_17023:
[----:B------:R-:W4:Y:S02]  /*6670*/  LDG.E.64 R2, desc[UR36][R2.64] ;  /* 0x0000002402027981 */ /* 0x000f24000c1e1b00 */
[----:B----4-:R0:W4:Y:S01]  /*6680*/  I2F.U64 R23, R2 ;  /* 0x0000000200177312 */ /* 0x0101220000301000 */
[----:B------:R-:W-:Y:S05]  /*6690*/  BRA `(.L_x_17003) ;  /* 0x0000000000087947 */ /* 0x000fea0003800000 */
.L_x_17022:
[----:B------:R-:W4:Y:S02]  /*66a0*/  LDG.E R2, desc[UR36][R2.64] ;  /* 0x0000002402027981 */ /* 0x000f24000c1e1900 */
[----:B----4-:R-:W-:-:S07]  /*66b0*/  I2FP.F32.U32 R23, R2 ;  /* 0x0000000200177245 */ /* 0x010fce0000201000 */
.L_x_17003:
[----:B------:R-:W-:Y:S05]  /*66c0*/  BSYNC.RECONVERGENT B6 ;  /* 0x0000000000067941 */ /* 0x000fea0003800200 */
.L_x_16997:
        /* <DEDUP_REMOVED lines=18> */
.L_x_17030:
[----:B------:R-:W2:Y:S02]  /*67f0*/  LDG.E.U8 R2, desc[UR36][R2.64] ;  /* 0x0000002402027981 */ /* 0x000ea4000c1e1100 */
[----:B--2---:R-:W-:Y:S01]  /*6800*/  I2FP.F32.U32 R26, R2 ;  /* 0x00000002001a7245 */ /* 0x004fe20000201000 */
[----:B------:R-:W-:Y:S06]  /*6810*/  BRA `(.L_x_17032) ;  /* 0x0000000c00247947 */ /* 0x000fec0003800000 */
.L_x_17029:
        /* <DEDUP_REMOVED lines=9> */
.L_x_17034:
[----:B------:R-:W2:Y:S02]  /*68b0*/  LDG.E R2, desc[UR36][R2.64] ;  /* 0x0000002402027981 */ /* 0x000ea4000c1e1900 */
[----:B--2---:R-:W-:Y:S01]  /*68c0*/  I2FP.F32.S32 R26, R2 ;  /* 0x00000002001a7245 */ /* 0x004fe20000201400 */
[----:B------:R-:W-:Y:S06]  /*68d0*/  BRA `(.L_x_17032) ;  /* 0x0000000800f47947 */ /* 0x000fec0003800000 */
.L_x_17033:
[----:B------:R-:W2:Y:S02]  /*68e0*/  LDG.E.U16 R2, desc[UR36][R2.64] ;  /* 0x0000002402027981 */ /* 0x000ea4000c1e1500 */
[----:B--2---:R0:W2:Y:S01]  /*68f0*/  I2F.S16 R26, R2 ;  /* 0x00000002001a7306 */ /* 0x0040a20000101400 */
[----:B------:R-:W-:Y:S05]  /*6900*/  BRA `(.L_x_17032) ;  /* 0x0000000800e87947 */ /* 0x000fea0003800000 */
.L_x_17028:
        /* <DEDUP_REMOVED lines=8> */
.L_x_17036:
[----:B------:R-:W2:Y:S02]  /*6990*/  LDG.E.U16 R2, desc[UR36][R2.64] ;  /* 0x0000002402027981 */ /* 0x000ea4000c1e1500 */
[----:B--2---:R-:W-:Y:S01]  /*69a0*/  HADD2.F32 R26, -RZ, R2.H0_H0 ;  /* 0x20000002ff1a7230 */ /* 0x004fe20000004100 */
[----:B------:R-:W-:Y:S06]  /*69b0*/  BRA `(.L_x_17032) ;  /* 0x0000000800bc7947 */ /* 0x000fec0003800000 */
.L_x_17035:
        /* <DEDUP_REMOVED lines=8> */
.L_x_17038:
[----:B------:R-:W2:Y:S02]  /*6a40*/  LDG.E.U16 R2, desc[UR36][R2.64] ;  /* 0x0000002402027981 */ /* 0x000ea4000c1e1500 */
[----:B--2---:R-:W-:Y:S01]  /*6a50*/  HADD2.F32 R26, -RZ, R2.H0_H0 ;  /* 0x20000002ff1a7230 */ /* 0x004fe20000004100 */
[----:B------:R-:W-:Y:S06]  /*6a60*/  BRA `(.L_x_17032) ;  /* 0x0000000800907947 */ /* 0x000fec0003800000 */
.L_x_17037:
[----:B------:R-:W2:Y:S01]  /*6a70*/  LDG.E.64 R2, desc[UR36][R2.64] ;  /* 0x0000002402027981 */ /* 0x000ea2000c1e1b00 */
[----:B------:R-:W-:Y:S01]  /*6a80*/  UMOV UR4, 0xf0000000 ;  /* 0xf000000000047882 */ /* 0x000fe20000000000 */
[----:B------:R-:W-:Y:S01]  /*6a90*/  UMOV UR5, 0x380fffff ;  /* 0x380fffff00057882 */ /* 0x000fe20000000000 */
[----:B--2---:R-:W0:Y:S01]  /*6aa0*/  F2F.F32.F64 R26, R2 ;  /* 0x00000002001a7310 */ /* 0x004e220000301000 */
[----:B------:R-:W-:-:S14]  /*6ab0*/  DSETP.GEU.AND P0, PT, |R2|, UR4, PT ;  /* 0x0000000402007e2a */ /* 0x000fdc000bf0e200 */
[----:B0-----:R-:W-:Y:S01]  /*6ac0*/  @!P0 FMUL R26, R26, 1.175494350822287508e-38 ;  /* 0x008000001a1a8820 */ /* 0x001fe20000400000 */
[----:B------:R-:W-:Y:S06]  /*6ad0*/  BRA `(.L_x_17032) ;  /* 0x0000000800747947 */ /* 0x000fec0003800000 */
.L_x_17027:
        /* <DEDUP_REMOVED lines=12> */
.L_x_17041:
[----:B------:R-:W2:Y:S01]  /*6ba0*/  LDG.E.64 R2, desc[UR36][R2.64] ;  /* 0x0000002402027981 */ /* 0x000ea2000c1e1b00 */
[----:B------:R-:W-:Y:S01]  /*6bb0*/  UMOV UR4, 0xf0000000 ;  /* 0xf000000000047882 */ /* 0x000fe20000000000 */
[----:B------:R-:W-:Y:S01]  /*6bc0*/  UMOV UR5, 0x380fffff ;  /* 0x380fffff00057882 */ /* 0x000fe20000000000 */
[----:B--2---:R-:W0:Y:S01]  /*6bd0*/  F2F.F32.F64 R26, R2 ;  /* 0x00000002001a7310 */ /* 0x004e220000301000 */
[----:B------:R-:W-:-:S14]  /*6be0*/  DSETP.GEU.AND P0, PT, |R2|, UR4, PT ;  /* 0x0000000402007e2a */ /* 0x000fdc000bf0e200 */
[----:B0-----:R-:W-:Y:S01]  /*6bf0*/  @!P0 FMUL R26, R26, 1.175494350822287508e-38 ;  /* 0x008000001a1a8820 */ /* 0x001fe20000400000 */
[----:B------:R-:W-:Y:S06]  /*6c00*/  BRA `(.L_x_17032) ;  /* 0x0000000800287947 */ /* 0x000fec0003800000 */
.L_x_17040:
        /* <DEDUP_REMOVED lines=25> */
.L_x_17043:
        /* <DEDUP_REMOVED lines=12> */
.L_x_17042:
[----:B------:R-:W2:Y:S02]  /*6e60*/  LDG.E.U16 R2, desc[UR36][R2.64] ;  /* 0x0000002402027981 */ /* 0x000ea4000c1e1500 */
[----:B--2---:R-:W-:Y:S01]  /*6e70*/  IMAD.U32 R26, R2, 0x10000, RZ ;  /* 0x00010000021a7824 */ /* 0x004fe200078e00ff */
[----:B------:R-:W-:Y:S06]  /*6e80*/  BRA `(.L_x_17032) ;  /* 0x0000000400887947 */ /* 0x000fec0003800000 */
.L_x_17039:
        /* <DEDUP_REMOVED lines=11> */
.L_x_17046:
        /* <DEDUP_REMOVED lines=20> */
.L_x_17048:
[----:B------:R-:W-:Y:S05]  /*7080*/  BSYNC.RECONVERGENT B0 ;  /* 0x0000000000007941 */ /* 0x000fea0003800200 */
.L_x_17047:
[----:B------:R-:W-:Y:S02]  /*7090*/  SHF.L.U32 R0, R0, 0x14, RZ ;  /* 0x0000001400007819 */ /* 0x000fe400000006ff */
[----:B------:R-:W-:-:S04]  /*70a0*/  LEA R2, R2, 0x3b800000, 0x17 ;  /* 0x3b80000002027811 */ /* 0x000fc800078eb8ff */
[----:B------:R-:W-:Y:S01]  /*70b0*/  LOP3.LUT R26, R2, R0, R7, 0xfe, !PT ;  /* 0x00000000021a7212 */ /* 0x000fe200078efe07 */
[----:B------:R-:W-:Y:S06]  /*70c0*/  BRA `(.L_x_17032) ;  /* 0x0000000000f87947 */ /* 0x000fec0003800000 */
.L_x_17045:
        /* <DEDUP_REMOVED lines=20> */
.L_x_17050:
[----:B------:R-:W-:Y:S05]  /*7210*/  BSYNC.RECONVERGENT B0 ;  /* 0x0000000000007941 */ /* 0x000fea0003800200 */
.L_x_17049:
[----:B------:R-:W-:Y:S01]  /*7220*/  IMAD.SHL.U32 R0, R0, 0x200000, RZ ;  /* 0x0020000000007824 */ /* 0x000fe200078e00ff */
[----:B------:R-:W-:-:S04]  /*7230*/  LEA R2, R2, 0x37800000, 0x17 ;  /* 0x3780000002027811 */ /* 0x000fc800078eb8ff */
[----:B------:R-:W-:Y:S01]  /*7240*/  LOP3.LUT R26, R2, R0, R7, 0xfe, !PT ;  /* 0x00000000021a7212 */ /* 0x000fe200078efe07 */
[----:B------:R-:W-:Y:S06]  /*7250*/  BRA `(.L_x_17032) ;  /* 0x0000000000947947 */ /* 0x000fec0003800000 */
.L_x_17044:
[----:B------:R-:W-:-:S09]  /*7260*/  UISETP.NE.AND UP0, UPT, UR4, 0x1c, UPT ;  /* 0x0000001c0400788c */ /* 0x000fd2000bf05270 */
[----:B------:R-:W-:Y:S05]  /*7270*/  BRA.U !UP0, `(.L_x_17051) ;  /* 0x0000000108847547 */ /* 0x000fea000b800000 */
[----:B------:R-:W-:-:S09]  /*7280*/  UISETP.NE.AND UP0, UPT, UR4, 0x1d, UPT ;  /* 0x0000001d0400788c */ /* 0x000fd2000bf05270 */
[----:B------:R-:W-:Y:S05]  /*7290*/  BRA.U !UP0, `(.L_x_17052) ;  /* 0x0000000108707547 */ /* 0x000fea000b800000 */
[----:B------:R-:W-:-:S09]  /*72a0*/  UISETP.NE.AND UP0, UPT, UR4, 0x2c, UPT ;  /* 0x0000002c0400788c */ /* 0x000fd2000bf05270 */
[----:B------:R-:W-:Y:S05]  /*72b0*/  BRA.U !UP0, `(.L_x_17053) ;  /* 0x0000000108487547 */ /* 0x000fea000b800000 */
.L_x_17031:
        /* <DEDUP_REMOVED lines=16> */
.L_x_17054:
[----:B------:R-:W-:Y:S01]  /*73c0*/  IMAD.MOV.U32 R26, RZ, RZ, RZ ;  /* 0x000000ffff1a7224 */ /* 0x000fe200078e00ff */
[----:B------:R-:W-:Y:S06]  /*73d0*/  BRA `(.L_x_17032) ;  /* 0x0000000000347947 */ /* 0x000fec0003800000 */
.L_x_17053:
        /* <DEDUP_REMOVED lines=8> */
.L_x_17052:
[----:B------:R-:W2:Y:S02]  /*7460*/  LDG.E.64 R26, desc[UR36][R2.64] ;  /* 0x00000024021a7981 */ /* 0x000ea4000c1e1b00 */
[----:B--2---:R0:W2:Y:S01]  /*7470*/  I2F.U64 R26, R26 ;  /* 0x0000001a001a7312 */ /* 0x0040a20000301000 */
[----:B------:R-:W-:Y:S05]  /*7480*/  BRA `(.L_x_17032) ;  /* 0x0000000000087947 */ /* 0x000fea0003800000 */
.L_x_17051:
[----:B------:R-:W2:Y:S02]  /*7490*/  LDG.E R2, desc[UR36][R2.64] ;  /* 0x0000002402027981 */ /* 0x000ea4000c1e1900 */
[----:B--2---:R-:W-:-:S07]  /*74a0*/  I2FP.F32.U32 R26, R2 ;  /* 0x00000002001a7245 */ /* 0x004fce0000201000 */
.L_x_17032:
[----:B------:R-:W-:Y:S05]  /*74b0*/  BSYNC.RECONVERGENT B6 ;  /* 0x0000000000067941 */ /* 0x000fea0003800200 */
.L_x_17026:
        /* <DEDUP_REMOVED lines=18> */
.L_x_17059:
[----:B------:R-:W2:Y:S02]  /*75e0*/  LDG.E.U8 R2, desc[UR36][R2.64] ;  /* 0x0000002402027981 */ /* 0x000ea4000c1e1100 */
[----:B--2---:R-:W-:Y:S01]  /*75f0*/  I2FP.F32.U32 R5, R2 ;  /* 0x0000000200057245 */ /* 0x004fe20000201000 */
[----:B------:R-:W-:Y:S06]  /*7600*/  BRA `(.L_x_17061) ;  /* 0x0000000c00247947 */ /* 0x000fec0003800000 */
.L_x_17058:
        /* <DEDUP_REMOVED lines=9> */
.L_x_17063:
[----:B------:R-:W2:Y:S02]  /*76a0*/  LDG.E R2, desc[UR36][R2.64] ;  /* 0x0000002402027981 */ /* 0x000ea4000c1e1900 */
[----:B--2---:R-:W-:Y:S01]  /*76b0*/  I2FP.F32.S32 R5, R2 ;  /* 0x0000000200057245 */ /* 0x004fe20000201400 */
[----:B------:R-:W-:Y:S06]  /*76c0*/  BRA `(.L_x_17061) ;  /* 0x0000000800f47947 */ /* 0x000fec0003800000 */
.L_x_17062:
[----:B------:R-:W2:Y:S02]  /*76d0*/  LDG.E.U16 R2, desc[UR36][R2.64] ;  /* 0x0000002402027981 */ /* 0x000ea4000c1e1500 */
[----:B--2---:R0:W2:Y:S01]  /*76e0*/  I2F.S16 R5, R2 ;  /* 0x0000000200057306 */ /* 0x0040a20000101400 */
[----:B------:R-:W-:Y:S05]  /*76f0*/  BRA `(.L_x_17061) ;  /* 0x0000000800e87947 */ /* 0x000fea0003800000 */
.L_x_17057:
        /* <DEDUP_REMOVED lines=8> */
.L_x_17065:
[----:B------:R-:W2:Y:S02]  /*7780*/  LDG.E.U16 R2, desc[UR36][R2.64] ;  /* 0x0000002402027981 */ /* 0x000ea4000c1e1500 */
[----:B--2---:R-:W-:Y:S01]  /*7790*/  HADD2.F32 R5, -RZ, R2.H0_H0 ;  /* 0x20000002ff057230 */ /* 0x004fe20000004100 */
[----:B------:R-:W-:Y:S06]  /*77a0*/  BRA `(.L_x_17061) ;  /* 0x0000000800bc7947 */ /* 0x000fec0003800000 */
.L_x_17064:
        /* <DEDUP_REMOVED lines=8> */
.L_x_17067:
[----:B------:R-:W2:Y:S02]  /*7830*/  LDG.E.U16 R2, desc[UR36][R2.64] ;  /* 0x0000002402027981 */ /* 0x000ea4000c1e1500 */
[----:B--2---:R-:W-:Y:S01]  /*7840*/  HADD2.F32 R5, -RZ, R2.H0_H0 ;  /* 0x20000002ff057230 */ /* 0x004fe20000004100 */
[----:B------:R-:W-:Y:S06]  /*7850*/  BRA `(.L_x_17061) ;  /* 0x0000000800907947 */ /* 0x000fec0003800000 */
.L_x_17066:
[----:B------:R-:W2:Y:S01]  /*7860*/  LDG.E.64 R2, desc[UR36][R2.64] ;  /* 0x0000002402027981 */ /* 0x000ea2000c1e1b00 */
[----:B------:R-:W-:Y:S01]  /*7870*/  UMOV UR4, 0xf0000000 ;  /* 0xf000000000047882 */ /* 0x000fe20000000000 */
[----:B------:R-:W-:Y:S01]  /*7880*/  UMOV UR5, 0x380fffff ;  /* 0x380fffff00057882 */ /* 0x000fe20000000000 */
[----:B--2---:R-:W0:Y:S01]  /*7890*/  F2F.F32.F64 R5, R2 ;  /* 0x0000000200057310 */ /* 0x004e220000301000 */
[----:B------:R-:W-:-:S14]  /*78a0*/  DSETP.GEU.AND P0, PT, |R2|, UR4, PT ;  /* 0x0000000402007e2a */ /* 0x000fdc000bf0e200 */
[----:B0-----:R-:W-:Y:S01]  /*78b0*/  @!P0 FMUL R5, R5, 1.175494350822287508e-38 ;  /* 0x0080000005058820 */ /* 0x001fe20000400000 */
[----:B------:R-:W-:Y:S06]  /*78c0*/  BRA `(.L_x_17061) ;  /* 0x0000000800747947 */ /* 0x000fec0003800000 */
.L_x_17056:
        /* <DEDUP_REMOVED lines=12> */
.L_x_17070:
[----:B------:R-:W2:Y:S01]  /*7990*/  LDG.E.64 R2, desc[UR36][R2.64] ;  /* 0x0000002402027981 */ /* 0x000ea2000c1e1b00 */
[----:B------:R-:W-:Y:S01]  /*79a0*/  UMOV UR4, 0xf0000000 ;  /* 0xf000000000047882 */ /* 0x000fe20000000000 */
[----:B------:R-:W-:Y:S01]  /*79b0*/  UMOV UR5, 0x380fffff ;  /* 0x380fffff00057882 */ /* 0x000fe20000000000 */
[----:B--2---:R-:W0:Y:S01]  /*79c0*/  F2F.F32.F64 R5, R2 ;  /* 0x0000000200057310 */ /* 0x004e220000301000 */
[----:B------:R-:W-:-:S14]  /*79d0*/  DSETP.GEU.AND P0, PT, |R2|, UR4, PT ;  /* 0x0000000402007e2a */ /* 0x000fdc000bf0e200 */
[----:B0-----:R-:W-:Y:S01]  /*79e0*/  @!P0 FMUL R5, R5, 1.175494350822287508e-38 ;  /* 0x0080000005058820 */ /* 0x001fe20000400000 */
[----:B------:R-:W-:Y:S06]  /*79f0*/  BRA `(.L_x_17061) ;  /* 0x0000000800287947 */ /* 0x000fec0003800000 */
.L_x_17069:
        /* <DEDUP_REMOVED lines=25> */
.L_x_17072:
        /* <DEDUP_REMOVED lines=12> */
.L_x_17071:
[----:B------:R-:W2:Y:S02]  /*7c50*/  LDG.E.U16 R2, desc[UR36][R2.64] ;  /* 0x0000002402027981 */ /* 0x000ea4000c1e1500 */
[----:B--2---:R-:W-:Y:S01]  /*7c60*/  IMAD.U32 R5, R2, 0x10000, RZ ;  /* 0x0001000002057824 */ /* 0x004fe200078e00ff */
[----:B------:R-:W-:Y:S06]  /*7c70*/  BRA `(.L_x_17061) ;  /* 0x0000000400887947 */ /* 0x000fec0003800000 */
.L_x_17068:
        /* <DEDUP_REMOVED lines=11> */
.L_x_17075:
        /* <DEDUP_REMOVED lines=20> */
.L_x_17077:
[----:B------:R-:W-:Y:S05]  /*7e70*/  BSYNC.RECONVERGENT B0 ;  /* 0x0000000000007941 */ /* 0x000fea0003800200 */
.L_x_17076:
[----:B------:R-:W-:Y:S01]  /*7e80*/  IMAD.SHL.U32 R0, R0, 0x100000, RZ ;  /* 0x0010000000007824 */ /* 0x000fe200078e00ff */
[----:B------:R-:W-:-:S04]  /*7e90*/  LEA R2, R2, 0x3b800000, 0x17 ;  /* 0x3b80000002027811 */ /* 0x000fc800078eb8ff */
[----:B------:R-:W-:Y:S01]  /*7ea0*/  LOP3.LUT R5, R2, R0, R7, 0xfe, !PT ;  /* 0x0000000002057212 */ /* 0x000fe200078efe07 */
[----:B------:R-:W-:Y:S06]  /*7eb0*/  BRA `(.L_x_17061) ;  /* 0x0000000000f87947 */ /* 0x000fec0003800000 */
.L_x_17074:
        /* <DEDUP_REMOVED lines=20> */
.L_x_17079:
[----:B------:R-:W-:Y:S05]  /*8000*/  BSYNC.RECONVERGENT B0 ;  /* 0x0000000000007941 */ /* 0x000fea0003800200 */
.L_x_17078:
[----:B------:R-:W-:Y:S01]  /*8010*/  IMAD.SHL.U32 R0, R0, 0x200000, RZ ;  /* 0x0020000000007824 */ /* 0x000fe200078e00ff */
[----:B------:R-:W-:-:S04]  /*8020*/  LEA R2, R2, 0x37800000, 0x17 ;  /* 0x3780000002027811 */ /* 0x000fc800078eb8ff */
[----:B------:R-:W-:Y:S01]  /*8030*/  LOP3.LUT R5, R2, R0, R7, 0xfe, !PT ;  /* 0x0000000002057212 */ /* 0x000fe200078efe07 */
[----:B------:R-:W-:Y:S06]  /*8040*/  BRA `(.L_x_17061) ;  /* 0x0000000000947947 */ /* 0x000fec0003800000 */
.L_x_17073:
[----:B------:R-:W-:-:S09]  /*8050*/  UISETP.NE.AND UP0, UPT, UR4, 0x1c, UPT ;  /* 0x0000001c0400788c */ /* 0x000fd2000bf05270 */
[----:B------:R-:W-:Y:S05]  /*8060*/  BRA.U !UP0, `(.L_x_17080) ;  /* 0x0000000108847547 */ /* 0x000fea000b800000 */
[----:B------:R-:W-:-:S09]  /*8070*/  UISETP.NE.AND UP0, UPT, UR4, 0x1d, UPT ;  /* 0x0000001d0400788c */ /* 0x000fd2000bf05270 */
[----:B------:R-:W-:Y:S05]  /*8080*/  BRA.U !UP0, `(.L_x_17081) ;  /* 0x0000000108707547 */ /* 0x000fea000b800000 */
[----:B------:R-:W-:-:S09]  /*8090*/  UISETP.NE.AND UP0, UPT, UR4, 0x2c, UPT ;  /* 0x0000002c0400788c */ /* 0x000fd2000bf05270 */
[----:B------:R-:W-:Y:S05]  /*80a0*/  BRA.U !UP0, `(.L_x_17082) ;  /* 0x0000000108487547 */ /* 0x000fea000b800000 */
.L_x_17060:
        /* <DEDUP_REMOVED lines=15> */
[----:B--2-45:R-:W-:Y:S05]  /*81a0*/  CALL.ABS.NOINC R2 ;  /* 0x0000000002007343 */ /* 0x034fea0003c00000 */
.L_x_17083:
[----:B------:R-:W-:Y:S01]  /*81b0*/  IMAD.MOV.U32 R5, RZ, RZ, RZ ;  /* 0x000000ffff057224 */ /* 0x000fe200078e00ff */
[----:B------:R-:W-:Y:S06]  /*81c0*/  BRA `(.L_x_17061) ;  /* 0x0000000000347947 */ /* 0x000fec0003800000 */
.L_x_17082:
        /* <DEDUP_REMOVED lines=8> */
.L_x_17081:
[----:B------:R-:W2:Y:S02]  /*8250*/  LDG.E.64 R2, desc[UR36][R2.64] ;  /* 0x0000002402027981 */ /* 0x000ea4000c1e1b00 */
[----:B--2---:R0:W2:Y:S01]  /*8260*/  I2F.U64 R5, R2 ;  /* 0x0000000200057312 */ /* 0x0040a20000301000 */
[----:B------:R-:W-:Y:S05]  /*8270*/  BRA `(.L_x_17061) ;  /* 0x0000000000087947 */ /* 0x000fea0003800000 */
.L_x_17080:
[----:B------:R-:W2:Y:S02]  /*8280*/  LDG.E R2, desc[UR36][R2.64] ;  /* 0x0000002402027981 */ /* 0x000ea4000c1e1900 */
[----:B--2---:R-:W-:-:S07]  /*8290*/  I2FP.F32.U32 R5, R2 ;  /* 0x0000000200057245 */ /* 0x004fce0000201000 */
.L_x_17061:
[----:B------:R-:W-:Y:S05]  /*82a0*/  BSYNC.RECONVERGENT B6 ;  /* 0x0000000000067941 */ /* 0x000fea0003800200 */
.L_x_17055:
[----:B------:R-:W1:Y:S01]  /*82b0*/  LDCU UR4, c[0x0][0x818] ;  /* 0x00010300ff0477ac */ /* 0x000e620008000800 */
[C---:B0---45:R-:W-:Y:S01]  /*82c0*/  FMUL.FTZ R3, R23.reuse, R23 ;  /* 0x0000001717037220 */ /* 0x071fe20000410000 */
[----:B--23--:R-:W-:Y:S01]  /*82d0*/  FADD.FTZ R19, -R24, R19 ;  /* 0x0000001318137221 */ /* 0x00cfe20000010100 */
[----:B------:R-:W-:Y:S01]  /*82e0*/  FMUL.FTZ R4, R23, R22 ;  /* 0x0000001617047220 */ /* 0x000fe20000410000 */
[----:B------:R-:W0:Y:S01]  /*82f0*/  LDCU.64 UR6, c[0x0][0x7d8] ;  /* 0x0000fb00ff0677ac */ /* 0x000e220008000a00 */
[----:B------:R-:W-:Y:S01]  /*8300*/  FMUL.FTZ R3, R3, R26 ;  /* 0x0000001a03037220 */ /* 0x000fe20000410000 */
[----:B-1----:R-:W-:-:S03]  /*8310*/  FFMA.FTZ R18, -R5, UR4, R18 ;  /* 0x0000000405127c23 */ /* 0x002fc60008010112 */
[----:B------:R-:W-:Y:S01]  /*8320*/  FMUL.FTZ R3, R3, UR4 ;  /* 0x0000000403037c20 */ /* 0x000fe20008410000 */
[----:B------:R-:W-:Y:S01]  /*8330*/  ULOP3.LUT UR4, UR40, 0xff, URZ, 0xc0, !UPT ;  /* 0x000000ff28047892 */ /* 0x000fe2000f8ec0ff */
[----:B0-----:R-:W-:Y:S02]  /*8340*/  IADD3 R2, P0, PT, R16, UR6, RZ ;  /* 0x0000000610027c10 */ /* 0x001fe4000ff1e0ff */
[----:B------:R-:W-:Y:S01]  /*8350*/  FFMA.FTZ R19, R3, -R19, R18 ;  /* 0x8000001303137223 */ /* 0x000fe20000010012 */
[----:B------:R-:W-:Y:S02]  /*8360*/  UISETP.GT.AND UP0, UPT, UR4, 0x9, UPT ;  /* 0x000000090400788c */ /* 0x000fe4000bf04270 */
[----:B------:R-:W-:Y:S02]  /*8370*/  IMAD.X R3, RZ, RZ, UR7, P0 ;  /* 0x00000007ff037e24 */ /* 0x000fe400080e06ff */
[----:B------:R-:W-:-:S05]  /*8380*/  FMUL.FTZ R4, R4, R19 ;  /* 0x0000001304047220 */ /* 0x000fca0000410000 */
        /* <DEDUP_REMOVED lines=12> */
.L_x_17087:
[----:B------:R-:W0:Y:S02]  /*8450*/  F2I.S64.TRUNC R4, R4 ;  /* 0x0000000400047311 */ /* 0x000e24000020d900 */
[----:B0-----:R-:W-:-:S05]  /*8460*/  IMAD.MOV.U32 R7, RZ, RZ, R4 ;  /* 0x000000ffff077224 */ /* 0x001fca00078e0004 */
[----:B------:R0:W-:Y:S01]  /*8470*/  STG.E.U8 desc[UR36][R2.64], R7 ;  /* 0x0000000702007986 */ /* 0x0001e2000c101124 */
[----:B------:R-:W-:Y:S05]  /*8480*/  BRA `(.L_x_17089) ;  /* 0x0000000c002c7947 */ /* 0x000fea0003800000 */
.L_x_17086:
        /* <DEDUP_REMOVED lines=9> */
.L_x_17091:
[----:B------:R-:W0:Y:S02]  /*8520*/  F2I.FTZ.TRUNC.NTZ R5, R4 ;  /* 0x0000000400057305 */ /* 0x000e24000021f100 */
[----:B0-----:R0:W-:Y:S01]  /*8530*/  STG.E desc[UR36][R2.64], R5 ;  /* 0x0000000502007986 */ /* 0x0011e2000c101924 */
[----:B------:R-:W-:Y:S05]  /*8540*/  BRA `(.L_x_17089) ;  /* 0x0000000800fc7947 */ /* 0x000fea0003800000 */
.L_x_17090:
[----:B------:R-:W0:Y:S02]  /*8550*/  F2I.FTZ.TRUNC.NTZ R5, R4 ;  /* 0x0000000400057305 */ /* 0x000e24000021f100 */
[----:B0-----:R0:W-:Y:S01]  /*8560*/  STG.E.U16 desc[UR36][R2.64], R5 ;  /* 0x0000000502007986 */ /* 0x0011e2000c101524 */
[----:B------:R-:W-:Y:S05]  /*8570*/  BRA `(.L_x_17089) ;  /* 0x0000000800f07947 */ /* 0x000fea0003800000 */
.L_x_17085:
        /* <DEDUP_REMOVED lines=8> */
.L_x_17093:
[----:B------:R-:W-:-:S05]  /*8600*/  F2FP.F16.F32.PACK_AB R4, RZ, R4 ;  /* 0x00000004ff04723e */ /* 0x000fca00000000ff */
[----:B------:R0:W-:Y:S01]  /*8610*/  STG.E.U16 desc[UR36][R2.64], R4 ;  /* 0x0000000402007986 */ /* 0x0001e2000c101524 */
[----:B------:R-:W-:Y:S05]  /*8620*/  BRA `(.L_x_17089) ;  /* 0x0000000800c47947 */ /* 0x000fea0003800000 */
.L_x_17092:
        /* <DEDUP_REMOVED lines=9> */
.L_x_17095:
[----:B------:R-:W-:-:S04]  /*86c0*/  F2FP.F16.F32.PACK_AB R5, RZ, R4 ;  /* 0x00000004ff05723e */ /* 0x000fc800000000ff */
[----:B------:R-:W-:-:S05]  /*86d0*/  PRMT R5, R5, 0x5410, RZ ;  /* 0x0000541005057816 */ /* 0x000fca00000000ff */
[----:B------:R0:W-:Y:S01]  /*86e0*/  STG.E desc[UR36][R2.64], R5 ;  /* 0x0000000502007986 */ /* 0x0001e2000c101924 */
[----:B------:R-:W-:Y:S05]  /*86f0*/  BRA `(.L_x_17089) ;  /* 0x0000000800907947 */ /* 0x000fea0003800000 */
.L_x_17094:
[----:B------:R-:W-:-:S06]  /*8700*/  FMUL.FTZ R4, R4, 1 ;  /* 0x3f80000004047820 */ /* 0x000fcc0000410000 */
[----:B------:R-:W0:Y:S02]  /*8710*/  F2F.F64.F32 R4, R4 ;  /* 0x0000000400047310 */ /* 0x000e240000201800 */
[----:B0-----:R0:W-:Y:S01]  /*8720*/  STG.E.64 desc[UR36][R2.64], R4 ;  /* 0x0000000402007986 */ /* 0x0011e2000c101b24 */
[----:B------:R-:W-:Y:S05]  /*8730*/  BRA `(.L_x_17089) ;  /* 0x0000000800807947 */ /* 0x000fea0003800000 */
.L_x_17084:
        /* <DEDUP_REMOVED lines=12> */
.L_x_17098:
[----:B------:R-:W-:Y:S01]  /*8800*/  FMUL.FTZ R4, R4, 1 ;  /* 0x3f80000004047820 */ /* 0x000fe20000410000 */
[----:B------:R-:W-:-:S05]  /*8810*/  CS2R R6, SRZ ;  /* 0x0000000000067805 */ /* 0x000fca000001ff00 */
[----:B------:R-:W0:Y:S02]  /*8820*/  F2F.F64.F32 R4, R4 ;  /* 0x0000000400047310 */ /* 0x000e240000201800 */
[----:B0-----:R0:W-:Y:S01]  /*8830*/  STG.E.128 desc[UR36][R2.64], R4 ;  /* 0x0000000402007986 */ /* 0x0011e2000c101d24 */
[----:B------:R-:W-:Y:S05]  /*8840*/  BRA `(.L_x_17089) ;  /* 0x00000008003c7947 */ /* 0x000fea0003800000 */
.L_x_17097:
        /* <DEDUP_REMOVED lines=8> */
[----:B------:R-:W-:Y:S02]  /*88d0*/  SHF.R.U32.HI R7, RZ, 0x18, R4 ;  /* 0x00000018ff077819 */ /* 0x000fe40000011604 */
[----:B------:R-:W-:Y:S02]  /*88e0*/  ISETP.GT.U32.AND P0, PT, R6, 0x43efffff, PT ;  /* 0x43efffff0600780c */ /* 0x000fe40003f04070 */
[----:B------:R-:W-:-:S11]  /*88f0*/  MOV R0, 0x7f ;  /* 0x0000007f00007802 */ /* 0x000fd60000000f00 */
[----:B------:R-:W-:Y:S05]  /*8900*/  @P0 BRA `(.L_x_17102) ;  /* 0x0000000000180947 */ /* 0x000fea0003800000 */
[----:B------:R-:W-:-:S13]  /*8910*/  ISETP.GT.U32.AND P0, PT, R6, 0x3c7fffff, PT ;  /* 0x3c7fffff0600780c */ /* 0x000fda0003f04070 */
[----:B------:R-:W-:-:S04]  /*8920*/  @P0 SHF.R.U32.HI R0, RZ, 0x14, R4 ;  /* 0x00000014ff000819 */ /* 0x000fc80000011604 */
[----:B------:R-:W-:Y:S01]  /*8930*/  @P0 LOP3.LUT R5, R0, 0x1, RZ, 0xc0, !PT ;  /* 0x0000000100050812 */ /* 0x000fe200078ec0ff */
[----:B------:R-:W-:-:S03]  /*8940*/  @!P0 FADD.FTZ R0, R6, 16384 ;  /* 0x4680000006008421 */ /* 0x000fc60000010000 */
[----:B------:R-:W-:-:S04]  /*8950*/  @P0 IADD3 R5, PT, PT, R4, 0x407ffff, R5 ;  /* 0x0407ffff04050810 */ /* 0x000fc80007ffe005 */
[----:B------:R-:W-:-:S07]  /*8960*/  @P0 SHF.R.U32.HI R0, RZ, 0x14, R5 ;  /* 0x00000014ff000819 */ /* 0x000fce0000011605 */
.L_x_17102:
[----:B------:R-:W-:Y:S05]  /*8970*/  BSYNC.RECONVERGENT B0 ;  /* 0x0000000000007941 */ /* 0x000fea0003800200 */
.L_x_17101:
[----:B------:R-:W-:-:S05]  /*8980*/  LOP3.LUT R7, R0, 0x80, R7, 0xf8, !PT ;  /* 0x0000008000077812 */ /* 0x000fca00078ef807 */
[----:B------:R0:W-:Y:S01]  /*8990*/  STG.E.U8 desc[UR36][R2.64], R7 ;  /* 0x0000000702007986 */ /* 0x0001e2000c101124 */
[----:B------:R-:W-:Y:S05]  /*89a0*/  BRA `(.L_x_17089) ;  /* 0x0000000400e47947 */ /* 0x000fea0003800000 */
.L_x_17100:
        /* <DEDUP_REMOVED lines=14> */
.L_x_17104:
[----:B------:R-:W-:Y:S05]  /*8a90*/  BSYNC.RECONVERGENT B0 ;  /* 0x0000000000007941 */ /* 0x000fea0003800200 */
.L_x_17103:
[----:B------:R-:W-:-:S05]  /*8aa0*/  LOP3.LUT R5, R0, 0x80, R7, 0xf8, !PT ;  /* 0x0000008000057812 */ /* 0x000fca00078ef807 */
[----:B------:R0:W-:Y:S01]  /*8ab0*/  STG.E.U8 desc[UR36][R2.64], R5 ;  /* 0x0000000502007986 */ /* 0x0001e2000c101124 */
[----:B------:R-:W-:Y:S05]  /*8ac0*/  BRA `(.L_x_17089) ;  /* 0x00000004009c7947 */ /* 0x000fea0003800000 */
.L_x_17099:
[----:B------:R-:W-:-:S05]  /*8ad0*/  F2FP.BF16.F32.PACK_AB R4, RZ, R4 ;  /* 0x00000004ff04723e */ /* 0x000fca00000010ff */
[----:B------:R0:W-:Y:S01]  /*8ae0*/  STG.E.U16 desc[UR36][R2.64], R4 ;  /* 0x0000000402007986 */ /* 0x0001e2000c101524 */
[----:B------:R-:W-:Y:S05]  /*8af0*/  BRA `(.L_x_17089) ;  /* 0x0000000400907947 */ /* 0x000fea0003800000 */
.L_x_17096:
        /* <DEDUP_REMOVED lines=11> */
.L_x_17107:
        /* <DEDUP_REMOVED lines=12> */
.L_x_17110:
[----:B------:R-:W-:-:S04]  /*8c70*/  SHF.R.U32.HI R0, RZ, 0x14, R4 ;  /* 0x00000014ff007819 */ /* 0x000fc80000011604 */
[----:B------:R-:W-:-:S04]  /*8c80*/  LOP3.LUT R5, R0, 0x1, RZ, 0xc0, !PT ;  /* 0x0000000100057812 */ /* 0x000fc800078ec0ff */
[----:B------:R-:W-:-:S04]  /*8c90*/  IADD3 R0, PT, PT, R4, 0x487ffff, R5 ;  /* 0x0487ffff04007810 */ /* 0x000fc80007ffe005 */
[----:B------:R-:W-:-:S04]  /*8ca0*/  SHF.R.U32.HI R0, RZ, 0x14, R0 ;  /* 0x00000014ff007819 */ /* 0x000fc80000011600 */
[----:B------:R-:W-:-:S07]  /*8cb0*/  LOP3.LUT R5, R0, 0xff, RZ, 0xc0, !PT ;  /* 0x000000ff00057812 */ /* 0x000fce00078ec0ff */
.L_x_17111:
[----:B------:R-:W-:-:S04]  /*8cc0*/  SHF.R.U32.HI R4, RZ, 0x18, R4 ;  /* 0x00000018ff047819 */ /* 0x000fc80000011604 */
[----:B------:R-:W-:-:S04]  /*8cd0*/  LOP3.LUT R5, R5, 0x80, R4, 0xf8, !PT ;  /* 0x0000008005057812 */ /* 0x000fc800078ef804 */
[----:B------:R-:W-:-:S07]  /*8ce0*/  PRMT R0, R5, 0x7610, R0 ;  /* 0x0000761005007816 */ /* 0x000fce0000000000 */
.L_x_17109:
[----:B------:R-:W-:Y:S05]  /*8cf0*/  BSYNC.RECONVERGENT B0 ;  /* 0x0000000000007941 */ /* 0x000fea0003800200 */
.L_x_17108:
[----:B------:R2:W-:Y:S01]  /*8d00*/  STG.E.U8 desc[UR36][R2.64], R0 ;  /* 0x0000000002007986 */ /* 0x0005e2000c101124 */
[----:B------:R-:W-:Y:S05]  /*8d10*/  BRA `(.L_x_17089) ;  /* 0x0000000400087947 */ /* 0x000fea0003800000 */
.L_x_17106:
        /* <DEDUP_REMOVED lines=12> */
.L_x_17114:
[----:B------:R-:W-:-:S04]  /*8de0*/  SHF.R.U32.HI R0, RZ, 0x15, R4 ;  /* 0x00000015ff007819 */ /* 0x000fc80000011604 */
[----:B------:R-:W-:-:S04]  /*8df0*/  LOP3.LUT R5, R0, 0x1, RZ, 0xc0, !PT ;  /* 0x0000000100057812 */ /* 0x000fc800078ec0ff */
[----:B------:R-:W-:-:S04]  /*8e00*/  IADD3 R0, PT, PT, R4, 0x88fffff, R5 ;  /* 0x088fffff04007810 */ /* 0x000fc80007ffe005 */
[----:B------:R-:W-:-:S04]  /*8e10*/  SHF.R.U32.HI R0, RZ, 0x15, R0 ;  /* 0x00000015ff007819 */ /* 0x000fc80000011600 */
[----:B------:R-:W-:-:S07]  /*8e20*/  LOP3.LUT R5, R0, 0xff, RZ, 0xc0, !PT ;  /* 0x000000ff00057812 */ /* 0x000fce00078ec0ff */
.L_x_17115:
[----:B------:R-:W-:-:S04]  /*8e30*/  SHF.R.U32.HI R4, RZ, 0x18, R4 ;  /* 0x00000018ff047819 */ /* 0x000fc80000011604 */
[----:B------:R-:W-:-:S04]  /*8e40*/  LOP3.LUT R5, R5, 0x80, R4, 0xf8, !PT ;  /* 0x0000008005057812 */ /* 0x000fc800078ef804 */
[----:B------:R-:W-:-:S07]  /*8e50*/  PRMT R0, R5, 0x7610, R0 ;  /* 0x0000761005007816 */ /* 0x000fce0000000000 */
.L_x_17113:
[----:B------:R-:W-:Y:S05]  /*8e60*/  BSYNC.RECONVERGENT B0 ;  /* 0x0000000000007941 */ /* 0x000fea0003800200 */
.L_x_17112:
[----:B------:R0:W-:Y:S01]  /*8e70*/  STG.E.U8 desc[UR36][R2.64], R0 ;  /* 0x0000000002007986 */ /* 0x0001e2000c101124 */
[----:B------:R-:W-:Y:S05]  /*8e80*/  BRA `(.L_x_17089) ;  /* 0x0000000000ac7947 */ /* 0x000fea0003800000 */
.L_x_17105:
[----:B------:R-:W-:-:S09]  /*8e90*/  UISETP.NE.AND UP0, UPT, UR4, 0x1c, UPT ;  /* 0x0000001c0400788c */ /* 0x000fd2000bf05270 */
[----:B------:R-:W-:Y:S05]  /*8ea0*/  BRA.U !UP0, `(.L_x_17116) ;  /* 0x00000001089c7547 */ /* 0x000fea000b800000 */
[----:B------:R-:W-:-:S09]  /*8eb0*/  UISETP.NE.AND UP0, UPT, UR4, 0x1d, UPT ;  /* 0x0000001d0400788c */ /* 0x000fd2000bf05270 */
[----:B------:R-:W-:Y:S05]  /*8ec0*/  BRA.U !UP0, `(.L_x_17117) ;  /* 0x0000000108887547 */ /* 0x000fea000b800000 */
[----:B------:R-:W-:-:S09]  /*8ed0*/  UISETP.NE.AND UP0, UPT, UR4, 0x2c, UPT ;  /* 0x0000002c0400788c */ /* 0x000fd2000bf05270 */
[----:B------:R-:W-:Y:S05]  /*8ee0*/  BRA.U !UP0, `(.L_x_17118) ;  /* 0x0000000108447547 */ /* 0x000fea000b800000 */
.L_x_17088:
        /* <DEDUP_REMOVED lines=8> */
[----:B0-----:R-:W-:Y:S01]  /*8f70*/  MOV R4, UR6 ;  /* 0x0000000600047c02 */ /* 0x001fe20008000f00 */
[----:B------:R-:W-:-:S02]  /*8f80*/  IMAD.U32 R5, RZ, RZ, UR7 ;  /* 0x00000007ff057e24 */ /* 0x000fc4000f8e00ff */
[----:B---3--:R-:W-:Y:S02]  /*8f90*/  IMAD.U32 R6, RZ, RZ, UR8 ;  /* 0x00000008ff067e24 */ /* 0x008fe4000f8e00ff */
[----:B------:R-:W-:Y:S01]  /*8fa0*/  IMAD.U32 R7, RZ, RZ, UR9 ;  /* 0x00000009ff077e24 */ /* 0x000fe2000f8e00ff */
[----:B----4-:R-:W-:Y:S01]  /*8fb0*/  MOV R10, UR4 ;  /* 0x00000004000a7c02 */ /* 0x010fe20008000f00 */
[----:B-1----:R-:W-:-:S07]  /*8fc0*/  IMAD.U32 R11, RZ, RZ, UR5 ;  /* 0x00000005ff0b7e24 */ /* 0x002fce000f8e00ff */
[----:B------:R-:W-:-:S07]  /*8fd0*/  LEPC R20, `(.L_x_17119) ;  /* 0x000000001014794e */ /* 0x000fce0000000000 */
[----:B--2---:R-:W-:Y:S05]  /*8fe0*/  CALL.ABS.NOINC R2 ;  /* 0x0000000002007343 */ /* 0x004fea0003c00000 */
.L_x_17119:
[----:B------:R-:W-:Y:S05]  /*8ff0*/  BRA `(.L_x_17089) ;  /* 0x0000000000507947 */ /* 0x000fea0003800000 */
.L_x_17118:
        /* <DEDUP_REMOVED lines=15> */
.L_x_17117:
[----:B------:R-:W0:Y:S02]  /*90f0*/  F2I.U64.TRUNC R4, R4 ;  /* 0x0000000400047311 */ /* 0x000e24000020d800 */
[----:B0-----:R4:W-:Y:S01]  /*9100*/  STG.E.64 desc[UR36][R2.64], R4 ;  /* 0x0000000402007986 */ /* 0x0019e2000c101b24 */
[----:B------:R-:W-:Y:S05]  /*9110*/  BRA `(.L_x_17089) ;  /* 0x0000000000087947 */ /* 0x000fea0003800000 */
.L_x_17116:
[----:B------:R-:W0:Y:S02]  /*9120*/  F2I.FTZ.U32.TRUNC.NTZ R5, R4 ;  /* 0x0000000400057305 */ /* 0x000e24000021f000 */
[----:B0-----:R3:W-:Y:S02]  /*9130*/  STG.E desc[UR36][R2.64], R5 ;  /* 0x0000000502007986 */ /* 0x0017e4000c101924 */
.L_x_17089:
[----:B------:R-:W-:-:S07]  /*9140*/  VIADD R17, R17, 0x80 ;  /* 0x0000008011117836 */ /* 0x000fce0000000000 */
.L_x_16879:
[----:B------:R-:W-:Y:S05]  /*9150*/  BSYNC.RECONVERGENT B7 ;  /* 0x0000000000077941 */ /* 0x000fea0003800200 */
.L_x_16878:
[----:B------:R-:W5:Y:S01]  /*9160*/  LDCU UR4, c[0x0][0x380] ;  /* 0x00007000ff0477ac */ /* 0x000f620008000800 */
[----:B------:R-:W-:Y:S01]  /*9170*/  BSSY.RECONVERGENT B7, `(.L_x_17120) ;  /* 0x0000900000077945 */ /* 0x000fe20003800200 */
[----:B-----5:R-:W-:-:S13]  /*9180*/  ISETP.GE.AND P0, PT, R17, UR4, PT ;  /* 0x0000000411007c0c */ /* 0x020fda000bf06270 */
[----:B------:R-:W-:Y:S05]  /*9190*/  @P0 BRA `(.L_x_17121) ;  /* 0x0000008c00f40947 */ /* 0x000fea0003800000 */
[----:B------:R-:W5:Y:S01]  /*91a0*/  LDCU UR4, c[0x0][0x388] ;  /* 0x00007100ff0477ac */ /* 0x000f620008000800 */
[----:B0-2---:R-:W-:Y:S01]  /*91b0*/  HFMA2 R0, -RZ, RZ, 0, 0 ;  /* 0x00000000ff007431 */ /* 0x005fe200000001ff */
[----:B------:R-:W-:Y:S01]  /*91c0*/  CS2R R24, SRZ ;  /* 0x0000000000187805 */ /* 0x000fe2000001ff00 */
[----:B------:R-:W-:Y:S01]  /*91d0*/  IMAD.MOV.U32 R26, RZ, RZ, RZ ;  /* 0x000000ffff1a7224 */ /* 0x000fe200078e00ff */
[----:B------:R-:W-:Y:S01]  /*91e0*/  CS2R R22, SRZ ;  /* 0x0000000000167805 */ /* 0x000fe2000001ff00 */
[----:B------:R-:W-:Y:S02]  /*91f0*/  IMAD.MOV.U32 R19, RZ, RZ, RZ ;  /* 0x000000ffff137224 */ /* 0x000fe400078e00ff */
[----:B------:R-:W-:Y:S01]  /*9200*/  IMAD.MOV.U32 R16, RZ, RZ, RZ ;  /* 0x000000ffff107224 */ /* 0x000fe200078e00ff */
[----:B-----5:R-:W-:-:S09]  /*9210*/  UISETP.NE.AND UP0, UPT, UR4, URZ, UPT ;  /* 0x000000ff0400728c */ /* 0x020fd2000bf05270 */
[----:B------:R-:W-:Y:S05]  /*9220*/  BRA.U !UP0, `(.L_x_17122) ;  /* 0x0000001d08c87547 */ /* 0x000fea000b800000 */
[----:B------:R-:W4:Y:S01]  /*9230*/  LDCU.64 UR4, c[0x0][0x390] ;  /* 0x00007200ff0477ac */ /* 0x000f220008000a00 */
[----:B------:R-:W-:Y:S01]  /*9240*/  IMAD.MOV.U32 R16, RZ, RZ, RZ ;  /* 0x000000ffff107224 */ /* 0x000fe200078e00ff */
[----:B------:R-:W0:Y:S01]  /*9250*/  LDCU UR6, c[0x0][0x38c] ;  /* 0x00007180ff0677ac */ /* 0x000e220008000800 */
[----:B------:R-:W2:Y:S01]  /*9260*/  LDCU.128 UR12, c[0x0][0x4c0] ;  /* 0x00009800ff0c77ac */ /* 0x000ea20008000c00 */
[----:B------:R-:W5:Y:S01]  /*9270*/  LDCU.64 UR8, c[0x0][0x4b8] ;  /* 0x00009700ff0877ac */ /* 0x000f620008000a00 */
[----:B------:R-:W-:Y:S01]  /*9280*/  UISETP.NE.AND UP0, UPT, UR45, URZ, UPT ;  /* 0x000000ff2d00728c */ /* 0x000fe2000bf05270 */
[----:B----4-:R-:W-:-:S05]  /*9290*/  IMAD.HI.U32 R4, R17, UR4, R16 ;  /* 0x0000000411047c27 */ /* 0x010fca000f8e0010 */
[----:B-1-3--:R-:W-:Y:S01]  /*92a0*/  SHF.R.U32.HI R5, RZ, UR5, R4 ;  /* 0x00000005ff057c19 */ /* 0x00afe20008011604 */
[----:B------:R-:W1:Y:S04]  /*92b0*/  LDCU.64 UR4, c[0x0][0x4d0] ;  /* 0x00009a00ff0477ac */ /* 0x000e680008000a00 */
[----:B------:R-:W-:-:S04]  /*92c0*/  IMAD.MOV R0, RZ, RZ, -R5 ;  /* 0x000000ffff007224 */ /* 0x000fc800078e0a05 */
[----:B0-----:R-:W-:-:S04]  /*92d0*/  IMAD R25, R0, UR6, R17 ;  /* 0x0000000600197c24 */ /* 0x001fc8000f8e0211 */
[C---:B--2---:R-:W-:Y:S02]  /*92e0*/  IMAD R19, R25.reuse, UR12, RZ ;  /* 0x0000000c19137c24 */ /* 0x044fe4000f8e02ff */
        /* <DEDUP_REMOVED lines=486> */
.L_x_17122:
        /* <DEDUP_REMOVED lines=18> */
.L_x_17127:
[----:B------:R-:W2:Y:S02]  /*b270*/  LDG.E.U8 R2, desc[UR36][R2.64] ;  /* 0x0000002402027981 */ /* 0x000ea4000c1e1100 */
[----:B--2---:R-:W-:Y:S01]  /*b280*/  I2FP.F32.U32 R18, R2 ;  /* 0x0000000200127245 */ /* 0x004fe20000201000 */
[----:B------:R-:W-:Y:S06]  /*b290*/  BRA `(.L_x_17129) ;  /* 0x0000000c00247947 */ /* 0x000fec0003800000 */
.L_x_17126:
        /* <DEDUP_REMOVED lines=9> */
.L_x_17131:
[----:B------:R-:W2:Y:S02]  /*b330*/  LDG.E R2, desc[UR36][R2.64] ;  /* 0x0000002402027981 */ /* 0x000ea4000c1e1900 */
[----:B--2---:R-:W-:Y:S01]  /*b340*/  I2FP.F32.S32 R18, R2 ;  /* 0x0000000200127245 */ /* 0x004fe20000201400 */
[----:B------:R-:W-:Y:S06]  /*b350*/  BRA `(.L_x_17129) ;  /* 0x0000000800f47947 */ /* 0x000fec0003800000 */
.L_x_17130:
[----:B------:R-:W2:Y:S02]  /*b360*/  LDG.E.U16 R2, desc[UR36][R2.64] ;  /* 0x0000002402027981 */ /* 0x000ea4000c1e1500 */
[----:B--2---:R0:W1:Y:S01]  /*b370*/  I2F.S16 R18, R2 ;  /* 0x0000000200127306 */ /* 0x0040620000101400 */
[----:B------:R-:W-:Y:S05]  /*b380*/  BRA `(.L_x_17129) ;  /* 0x0000000800e87947 */ /* 0x000fea0003800000 */
.L_x_17125:
        /* <DEDUP_REMOVED lines=8> */
.L_x_17133:
[----:B------:R-:W2:Y:S02]  /*b410*/  LDG.E.U16 R2, desc[UR36][R2.64] ;  /* 0x0000002402027981 */ /* 0x000ea4000c1e1500 */
[----:B--2---:R-:W-:Y:S01]  /*b420*/  HADD2.F32 R18, -RZ, R2.H0_H0 ;  /* 0x20000002ff127230 */ /* 0x004fe20000004100 */
[----:B------:R-:W-:Y:S06]  /*b430*/  BRA `(.L_x_17129) ;  /* 0x0000000800bc7947 */ /* 0x000fec0003800000 */
.L_x_17132:
        /* <DEDUP_REMOVED lines=8> */
.L_x_17135:
[----:B------:R-:W2:Y:S02]  /*b4c0*/  LDG.E.U16 R2, desc[UR36][R2.64] ;  /* 0x0000002402027981 */ /* 0x000ea4000c1e1500 */
[----:B--2---:R-:W-:Y:S01]  /*b4d0*/  HADD2.F32 R18, -RZ, R2.H0_H0 ;  /* 0x20000002ff127230 */ /* 0x004fe20000004100 */
[----:B------:R-:W-:Y:S06]  /*b4e0*/  BRA `(.L_x_17129) ;  /* 0x0000000800907947 */ /* 0x000fec0003800000 */
.L_x_17134:
[----:B------:R-:W2:Y:S01]  /*b4f0*/  LDG.E.64 R2, desc[UR36][R2.64] ;  /* 0x0000002402027981 */ /* 0x000ea2000c1e1b00 */
[----:B------:R-:W-:Y:S01]  /*b500*/  UMOV UR4, 0xf0000000 ;  /* 0xf000000000047882 */ /* 0x000fe20000000000 */
[----:B------:R-:W-:Y:S01]  /*b510*/  UMOV UR5, 0x380fffff ;  /* 0x380fffff00057882 */ /* 0x000fe20000000000 */
[----:B--2---:R-:W0:Y:S01]  /*b520*/  F2F.F32.F64 R18, R2 ;  /* 0x0000000200127310 */ /* 0x004e220000301000 */
[----:B------:R-:W-:-:S14]  /*b530*/  DSETP.GEU.AND P0, PT, |R2|, UR4, PT ;  /* 0x0000000402007e2a */ /* 0x000fdc000bf0e200 */
[----:B0-----:R-:W-:Y:S01]  /*b540*/  @!P0 FMUL R18, R18, 1.175494350822287508e-38 ;  /* 0x0080000012128820 */ /* 0x001fe20000400000 */
[----:B------:R-:W-:Y:S06]  /*b550*/  BRA `(.L_x_17129) ;  /* 0x0000000800747947 */ /* 0x000fec0003800000 */
.L_x_17124:
        /* <DEDUP_REMOVED lines=12> */
.L_x_17138:
[----:B------:R-:W2:Y:S01]  /*b620*/  LDG.E.64 R2, desc[UR36][R2.64] ;  /* 0x0000002402027981 */ /* 0x000ea2000c1e1b00 */
[----:B------:R-:W-:Y:S01]  /*b630*/  UMOV UR4, 0xf0000000 ;  /* 0xf000000000047882 */ /* 0x000fe20000000000 */
[----:B------:R-:W-:Y:S01]  /*b640*/  UMOV UR5, 0x380fffff ;  /* 0x380fffff00057882 */ /* 0x000fe20000000000 */
[----:B--2---:R-:W0:Y:S01]  /*b650*/  F2F.F32.F64 R18, R2 ;  /* 0x0000000200127310 */ /* 0x004e220000301000 */
[----:B------:R-:W-:-:S14]  /*b660*/  DSETP.GEU.AND P0, PT, |R2|, UR4, PT ;  /* 0x0000000402007e2a */ /* 0x000fdc000bf0e200 */
[----:B0-----:R-:W-:Y:S01]  /*b670*/  @!P0 FMUL R18, R18, 1.175494350822287508e-38 ;  /* 0x0080000012128820 */ /* 0x001fe20000400000 */
[----:B------:R-:W-:Y:S06]  /*b680*/  BRA `(.L_x_17129) ;  /* 0x0000000800287947 */ /* 0x000fec0003800000 */
.L_x_17137:
        /* <DEDUP_REMOVED lines=25> */
.L_x_17140:
        /* <DEDUP_REMOVED lines=12> */
.L_x_17139:
[----:B------:R-:W2:Y:S02]  /*b8e0*/  LDG.E.U16 R2, desc[UR36][R2.64] ;  /* 0x0000002402027981 */ /* 0x000ea4000c1e1500 */
[----:B--2---:R-:W-:Y:S01]  /*b8f0*/  IMAD.U32 R18, R2, 0x10000, RZ ;  /* 0x0001000002127824 */ /* 0x004fe200078e00ff */
[----:B------:R-:W-:Y:S06]  /*b900*/  BRA `(.L_x_17129) ;  /* 0x0000000400887947 */ /* 0x000fec0003800000 */
.L_x_17136:
        /* <DEDUP_REMOVED lines=11> */
.L_x_17143:
        /* <DEDUP_REMOVED lines=20> */
.L_x_17145:
[----:B------:R-:W-:Y:S05]  /*bb00*/  BSYNC.RECONVERGENT B0 ;  /* 0x0000000000007941 */ /* 0x000fea0003800200 */
.L_x_17144:
[----:B------:R-:W-:Y:S01]  /*bb10*/  IMAD.SHL.U32 R0, R0, 0x100000, RZ ;  /* 0x0010000000007824 */ /* 0x000fe200078e00ff */
[----:B------:R-:W-:-:S04]  /*bb20*/  LEA R2, R2, 0x3b800000, 0x17 ;  /* 0x3b80000002027811 */ /* 0x000fc800078eb8ff */
[----:B------:R-:W-:Y:S01]  /*bb30*/  LOP3.LUT R18, R2, R0, R7, 0xfe, !PT ;  /* 0x0000000002127212 */ /* 0x000fe200078efe07 */
[----:B------:R-:W-:Y:S06]  /*bb40*/  BRA `(.L_x_17129) ;  /* 0x0000000000f87947 */ /* 0x000fec0003800000 */
.L_x_17142:
        /* <DEDUP_REMOVED lines=20> */
.L_x_17147:
[----:B------:R-:W-:Y:S05]  /*bc90*/  BSYNC.RECONVERGENT B0 ;  /* 0x0000000000007941 */ /* 0x000fea0003800200 */
.L_x_17146:
[----:B------:R-:W-:Y:S02]  /*bca0*/  SHF.L.U32 R0, R0, 0x15, RZ ;  /* 0x0000001500007819 */ /* 0x000fe400000006ff */
[----:B------:R-:W-:-:S04]  /*bcb0*/  LEA R2, R2, 0x37800000, 0x17 ;  /* 0x3780000002027811 */ /* 0x000fc800078eb8ff */
[----:B------:R-:W-:Y:S01]  /*bcc0*/  LOP3.LUT R18, R2, R0, R7, 0xfe, !PT ;  /* 0x0000000002127212 */ /* 0x000fe200078efe07 */
[----:B------:R-:W-:Y:S06]  /*bcd0*/  BRA `(.L_x_17129) ;  /* 0x0000000000947947 */ /* 0x000fec0003800000 */
.L_x_17141:
        /* <DEDUP_REMOVED lines=14> */
.L_x_17128:
        /* <DEDUP_REMOVED lines=16> */
.L_x_17150:
[----:B------:R-:W-:Y:S01]  /*bec0*/  IMAD.MOV.U32 R18, RZ, RZ, RZ ;  /* 0x000000ffff127224 */ /* 0x000fe200078e00ff */
[----:B------:R-:W-:Y:S06]  /*bed0*/  BRA `(.L_x_17129) ;  /* 0x0000000000147947 */ /* 0x000fec0003800000 */
.L_x_17149:
[----:B------:R-:W2:Y:S02]  /*bee0*/  LDG.E.64 R2, desc[UR36][R2.64] ;  /* 0x0000002402027981 */ /* 0x000ea4000c1e1b00 */
[----:B--2---:R0:W1:Y:S01]  /*bef0*/  I2F.U64 R18, R2 ;  /* 0x0000000200127312 */ /* 0x0040620000301000 */
[----:B------:R-:W-:Y:S05]  /*bf00*/  BRA `(.L_x_17129) ;  /* 0x0000000000087947 */ /* 0x000fea0003800000 */
.L_x_17148:
[----:B------:R-:W2:Y:S02]  /*bf10*/  LDG.E R2, desc[UR36][R2.64] ;  /* 0x0000002402027981 */ /* 0x000ea4000c1e1900 */
[----:B--2---:R-:W-:-:S07]  /*bf20*/  I2FP.F32.U32 R18, R2 ;  /* 0x0000000200127245 */ /* 0x004fce0000201000 */
.L_x_17129:
[----:B------:R-:W-:Y:S05]  /*bf30*/  BSYNC.RECONVERGENT B6 ;  /* 0x0000000000067941 */ /* 0x000fea0003800200 */
.L_x_17123:
        /* <DEDUP_REMOVED lines=18> */
.L_x_17155:
[----:B------:R-:W2:Y:S02]  /*c060*/  LDG.E.U8 R2, desc[UR36][R2.64] ;  /* 0x0000002402027981 */ /* 0x000ea4000c1e1100 */
[----:B--2---:R-:W-:Y:S01]  /*c070*/  I2FP.F32.U32 R19, R2 ;  /* 0x0000000200137245 */ /* 0x004fe20000201000 */
[----:B------:R-:W-:Y:S06]  /*c080*/  BRA `(.L_x_17157) ;  /* 0x0000000c00247947 */ /* 0x000fec0003800000 */
.L_x_17154:
        /* <DEDUP_REMOVED lines=9> */
.L_x_17159:
[----:B------:R-:W2:Y:S02]  /*c120*/  LDG.E R2, desc[UR36][R2.64] ;  /* 0x0000002402027981 */ /* 0x000ea4000c1e1900 */
[----:B--2---:R-:W-:Y:S01]  /*c130*/  I2FP.F32.S32 R19, R2 ;  /* 0x0000000200137245 */ /* 0x004fe20000201400 */
[----:B------:R-:W-:Y:S06]  /*c140*/  BRA `(.L_x_17157) ;  /* 0x0000000800f47947 */ /* 0x000fec0003800000 */
.L_x_17158:
[----:B------:R-:W2:Y:S02]  /*c150*/  LDG.E.U16 R2, desc[UR36][R2.64] ;  /* 0x0000002402027981 */ /* 0x000ea4000c1e1500 */
[----:B--2---:R3:W4:Y:S01]  /*c160*/  I2F.S16 R19, R2 ;  /* 0x0000000200137306 */ /* 0x0047220000101400 */
[----:B------:R-:W-:Y:S05]  /*c170*/  BRA `(.L_x_17157) ;  /* 0x0000000800e87947 */ /* 0x000fea0003800000 */
.L_x_17153:
        /* <DEDUP_REMOVED lines=8> */
.L_x_17161:
[----:B------:R-:W2:Y:S02]  /*c200*/  LDG.E.U16 R2, desc[UR36][R2.64] ;  /* 0x0000002402027981 */ /* 0x000ea4000c1e1500 */
[----:B--2---:R-:W-:Y:S01]  /*c210*/  HADD2.F32 R19, -RZ, R2.H0_H0 ;  /* 0x20000002ff137230 */ /* 0x004fe20000004100 */
[----:B------:R-:W-:Y:S06]  /*c220*/  BRA `(.L_x_17157) ;  /* 0x0000000800bc7947 */ /* 0x000fec0003800000 */
.L_x_17160:
        /* <DEDUP_REMOVED lines=8> */
.L_x_17163:
[----:B------:R-:W2:Y:S02]  /*c2b0*/  LDG.E.U16 R2, desc[UR36][R2.64] ;  /* 0x0000002402027981 */ /* 0x000ea4000c1e1500 */
[----:B--2---:R-:W-:Y:S01]  /*c2c0*/  HADD2.F32 R19, -RZ, R2.H0_H0 ;  /* 0x20000002ff137230 */ /* 0x004fe20000004100 */
[----:B------:R-:W-:Y:S06]  /*c2d0*/  BRA `(.L_x_17157) ;  /* 0x0000000800907947 */ /* 0x000fec0003800000 */
.L_x_17162:
[----:B------:R-:W2:Y:S01]  /*c2e0*/  LDG.E.64 R2, desc[UR36][R2.64] ;  /* 0x0000002402027981 */ /* 0x000ea2000c1e1b00 */
[----:B------:R-:W-:Y:S01]  /*c2f0*/  UMOV UR4, 0xf0000000 ;  /* 0xf000000000047882 */ /* 0x000fe20000000000 */
[----:B------:R-:W-:Y:S01]  /*c300*/  UMOV UR5, 0x380fffff ;  /* 0x380fffff00057882 */ /* 0x000fe20000000000 */
[----:B--2---:R-:W0:Y:S01]  /*c310*/  F2F.F32.F64 R19, R2 ;  /* 0x0000000200137310 */ /* 0x004e220000301000 */
[----:B------:R-:W-:-:S14]  /*c320*/  DSETP.GEU.AND P0, PT, |R2|, UR4, PT ;  /* 0x0000000402007e2a */ /* 0x000fdc000bf0e200 */
[----:B0-----:R-:W-:Y:S01]  /*c330*/  @!P0 FMUL R19, R19, 1.175494350822287508e-38 ;  /* 0x0080000013138820 */ /* 0x001fe20000400000 */
[----:B------:R-:W-:Y:S06]  /*c340*/  BRA `(.L_x_17157) ;  /* 0x0000000800747947 */ /* 0x000fec0003800000 */
.L_x_17152:
        /* <DEDUP_REMOVED lines=12> */
.L_x_17166:
[----:B------:R-:W2:Y:S01]  /*c410*/  LDG.E.64 R2, desc[UR36][R2.64] ;  /* 0x0000002402027981 */ /* 0x000ea2000c1e1b00 */
[----:B------:R-:W-:Y:S01]  /*c420*/  UMOV UR4, 0xf0000000 ;  /* 0xf000000000047882 */ /* 0x000fe20000000000 */
[----:B------:R-:W-:Y:S01]  /*c430*/  UMOV UR5, 0x380fffff ;  /* 0x380fffff00057882 */ /* 0x000fe20000000000 */
[----:B--2---:R-:W0:Y:S01]  /*c440*/  F2F.F32.F64 R19, R2 ;  /* 0x0000000200137310 */ /* 0x004e220000301000 */
[----:B------:R-:W-:-:S14]  /*c450*/  DSETP.GEU.AND P0, PT, |R2|, UR4, PT ;  /* 0x0000000402007e2a */ /* 0x000fdc000bf0e200 */
[----:B0-----:R-:W-:Y:S01]  /*c460*/  @!P0 FMUL R19, R19, 1.175494350822287508e-38 ;  /* 0x0080000013138820 */ /* 0x001fe20000400000 */
[----:B------:R-:W-:Y:S06]  /*c470*/  BRA `(.L_x_17157) ;  /* 0x0000000800287947 */ /* 0x000fec0003800000 */
.L_x_17165:
        /* <DEDUP_REMOVED lines=25> */
.L_x_17168:
        /* <DEDUP_REMOVED lines=12> */
.L_x_17167:
[----:B------:R-:W2:Y:S02]  /*c6d0*/  LDG.E.U16 R2, desc[UR36][R2.64] ;  /* 0x0000002402027981 */ /* 0x000ea4000c1e1500 */
[----:B--2---:R-:W-:Y:S01]  /*c6e0*/  SHF.L.U32 R19, R2, 0x10, RZ ;  /* 0x0000001002137819 */ /* 0x004fe200000006ff */
[----:B------:R-:W-:Y:S06]  /*c6f0*/  BRA `(.L_x_17157) ;  /* 0x0000000400887947 */ /* 0x000fec0003800000 */
.L_x_17164:
        /* <DEDUP_REMOVED lines=11> */
.L_x_17171:
        /* <DEDUP_REMOVED lines=20> */
.L_x_17173:
[----:B------:R-:W-:Y:S05]  /*c8f0*/  BSYNC.RECONVERGENT B0 ;  /* 0x0000000000007941 */ /* 0x000fea0003800200 */
.L_x_17172:
[----:B------:R-:W-:Y:S01]  /*c900*/  IMAD.SHL.U32 R0, R0, 0x100000, RZ ;  /* 0x0010000000007824 */ /* 0x000fe200078e00ff */
[----:B------:R-:W-:-:S04]  /*c910*/  LEA R2, R2, 0x3b800000, 0x17 ;  /* 0x3b80000002027811 */ /* 0x000fc800078eb8ff */
[----:B------:R-:W-:Y:S01]  /*c920*/  LOP3.LUT R19, R2, R0, R19, 0xfe, !PT ;  /* 0x0000000002137212 */ /* 0x000fe200078efe13 */
[----:B------:R-:W-:Y:S06]  /*c930*/  BRA `(.L_x_17157) ;  /* 0x0000000000f87947 */ /* 0x000fec0003800000 */
.L_x_17170:
        /* <DEDUP_REMOVED lines=20> */
.L_x_17175:
[----:B------:R-:W-:Y:S05]  /*ca80*/  BSYNC.RECONVERGENT B0 ;  /* 0x0000000000007941 */ /* 0x000fea0003800200 */
.L_x_17174:
[----:B------:R-:W-:Y:S01]  /*ca90*/  IMAD.SHL.U32 R0, R0, 0x200000, RZ ;  /* 0x0020000000007824 */ /* 0x000fe200078e00ff */
[----:B------:R-:W-:-:S04]  /*caa0*/  LEA R2, R2, 0x37800000, 0x17 ;  /* 0x3780000002027811 */ /* 0x000fc800078eb8ff */
[----:B------:R-:W-:Y:S01]  /*cab0*/  LOP3.LUT R19, R2, R0, R19, 0xfe, !PT ;  /* 0x0000000002137212 */ /* 0x000fe200078efe13 */
[----:B------:R-:W-:Y:S06]  /*cac0*/  BRA `(.L_x_17157) ;  /* 0x0000000000947947 */ /* 0x000fec0003800000 */
.L_x_17169:
        /* <DEDUP_REMOVED lines=14> */
.L_x_17156:
        /* <DEDUP_REMOVED lines=16> */
.L_x_17178:
[----:B------:R-:W-:Y:S01]  /*ccb0*/  IMAD.MOV.U32 R19, RZ, RZ, RZ ;  /* 0x000000ffff137224 */ /* 0x000fe200078e00ff */
[----:B------:R-:W-:Y:S06]  /*ccc0*/  BRA `(.L_x_17157) ;  /* 0x0000000000147947 */ /* 0x000fec0003800000 */
.L_x_17177:
[----:B------:R-:W2:Y:S02]  /*ccd0*/  LDG.E.64 R2, desc[UR36][R2.64] ;  /* 0x0000002402027981 */ /* 0x000ea4000c1e1b00 */
[----:B--2---:R0:W2:Y:S01]  /*cce0*/  I2F.U64 R19, R2 ;  /* 0x0000000200137312 */ /* 0x0040a20000301000 */
[----:B------:R-:W-:Y:S05]  /*ccf0*/  BRA `(.L_x_17157) ;  /* 0x0000000000087947 */ /* 0x000fea0003800000 */
.L_x_17176:
[----:B------:R-:W2:Y:S02]  /*cd00*/  LDG.E R2, desc[UR36][R2.64] ;  /* 0x0000002402027981 */ /* 0x000ea4000c1e1900 */
[----:B--2---:R-:W-:-:S07]  /*cd10*/  I2FP.F32.U32 R19, R2 ;  /* 0x0000000200137245 */ /* 0x004fce0000201000 */
.L_x_17157:
[----:B------:R-:W-:Y:S05]  /*cd20*/  BSYNC.RECONVERGENT B6 ;  /* 0x0000000000067941 */ /* 0x000fea0003800200 */
.L_x_17151:
[----:B------:R-:W0:Y:S01]  /*cd30*/  LDCU.64 UR6, c[0x0][0x7f0] ;  /* 0x0000fe00ff0677ac */ /* 0x000e220008000a00 */
[----:B------:R-:W-:Y:S01]  /*cd40*/  BSSY.RECONVERGENT B6, `(.L_x_17179) ;  /* 0x00000dd000067945 */ /* 0x000fe20003800200 */
[----:B------:R-:W-:-:S04]  /*cd50*/  UPRMT UR4, UR40, 0x7773, URZ ;  /* 0x0000777328047896 */ /* 0x000fc800080000ff */
[----:B------:R-:W-:Y:S01]  /*cd60*/  UISETP.GT.AND UP0, UPT, UR4, 0x9, UPT ;  /* 0x000000090400788c */ /* 0x000fe2000bf04270 */
[----:B0-23--:R-:W-:-:S04]  /*cd70*/  IADD3 R2, P0, PT, R22, UR6, RZ ;  /* 0x0000000616027c10 */ /* 0x00dfc8000ff1e0ff */
        /* <DEDUP_REMOVED lines=13> */
.L_x_17183:
[----:B------:R-:W2:Y:S02]  /*ce50*/  LDG.E.U8 R2, desc[UR36][R2.64] ;  /* 0x0000002402027981 */ /* 0x000ea4000c1e1100 */
[----:B--2---:R-:W-:Y:S01]  /*ce60*/  I2FP.F32.U32 R22, R2 ;  /* 0x0000000200167245 */ /* 0x004fe20000201000 */
[----:B------:R-:W-:Y:S06]  /*ce70*/  BRA `(.L_x_17185) ;  /* 0x0000000c00247947 */ /* 0x000fec0003800000 */
.L_x_17182:
        /* <DEDUP_REMOVED lines=9> */
.L_x_17187:
[----:B------:R-:W2:Y:S02]  /*cf10*/  LDG.E R2, desc[UR36][R2.64] ;  /* 0x0000002402027981 */ /* 0x000ea4000c1e1900 */
[----:B--2---:R-:W-:Y:S01]  /*cf20*/  I2FP.F32.S32 R22, R2 ;  /* 0x0000000200167245 */ /* 0x004fe20000201400 */
[----:B------:R-:W-:Y:S06]  /*cf30*/  BRA `(.L_x_17185) ;  /* 0x0000000800f47947 */ /* 0x000fec0003800000 */
.L_x_17186:
[----:B------:R-:W2:Y:S02]  /*cf40*/  LDG.E.U16 R2, desc[UR36][R2.64] ;  /* 0x0000002402027981 */ /* 0x000ea4000c1e1500 */
[----:B--2---:R0:W2:Y:S01]  /*cf50*/  I2F.S16 R22, R2 ;  /* 0x0000000200167306 */ /* 0x0040a20000101400 */
[----:B------:R-:W-:Y:S05]  /*cf60*/  BRA `(.L_x_17185) ;  /* 0x0000000800e87947 */ /* 0x000fea0003800000 */
.L_x_17181:
        /* <DEDUP_REMOVED lines=8> */
.L_x_17189:
[----:B------:R-:W2:Y:S02]  /*cff0*/  LDG.E.U16 R2, desc[UR36][R2.64] ;  /* 0x0000002402027981 */ /* 0x000ea4000c1e1500 */
[----:B--2---:R-:W-:Y:S01]  /*d000*/  HADD2.F32 R22, -RZ, R2.H0_H0 ;  /* 0x20000002ff167230 */ /* 0x004fe20000004100 */
[----:B------:R-:W-:Y:S06]  /*d010*/  BRA `(.L_x_17185) ;  /* 0x0000000800bc7947 */ /* 0x000fec0003800000 */
.L_x_17188:
        /* <DEDUP_REMOVED lines=8> */
.L_x_17191:
[----:B------:R-:W2:Y:S02]  /*d0a0*/  LDG.E.U16 R2, desc[UR36][R2.64] ;  /* 0x0000002402027981 */ /* 0x000ea4000c1e1500 */
[----:B--2---:R-:W-:Y:S01]  /*d0b0*/  HADD2.F32 R22, -RZ, R2.H0_H0 ;  /* 0x20000002ff167230 */ /* 0x004fe20000004100 */
[----:B------:R-:W-:Y:S06]  /*d0c0*/  BRA `(.L_x_17185) ;  /* 0x0000000800907947 */ /* 0x000fec0003800000 */
.L_x_17190:
[----:B------:R-:W2:Y:S01]  /*d0d0*/  LDG.E.64 R2, desc[UR36][R2.64] ;  /* 0x0000002402027981 */ /* 0x000ea2000c1e1b00 */
[----:B------:R-:W-:Y:S01]  /*d0e0*/  UMOV UR4, 0xf0000000 ;  /* 0xf000000000047882 */ /* 0x000fe20000000000 */
[----:B------:R-:W-:Y:S01]  /*d0f0*/  UMOV UR5, 0x380fffff ;  /* 0x380fffff00057882 */ /* 0x000fe20000000000 */
[----:B--2---:R-:W0:Y:S01]  /*d100*/  F2F.F32.F64 R22, R2 ;  /* 0x0000000200167310 */ /* 0x004e220000301000 */
[----:B------:R-:W-:-:S14]  /*d110*/  DSETP.GEU.AND P0, PT, |R2|, UR4, PT ;  /* 0x0000000402007e2a */ /* 0x000fdc000bf0e200 */
[----:B0-----:R-:W-:Y:S01]  /*d120*/  @!P0 FMUL R22, R22, 1.175494350822287508e-38 ;  /* 0x0080000016168820 */ /* 0x001fe20000400000 */
[----:B------:R-:W-:Y:S06]  /*d130*/  BRA `(.L_x_17185) ;  /* 0x0000000800747947 */ /* 0x000fec0003800000 */
.L_x_17180:
        /* <DEDUP_REMOVED lines=12> */
.L_x_17194:
[----:B------:R-:W2:Y:S01]  /*d200*/  LDG.E.64 R2, desc[UR36][R2.64] ;  /* 0x0000002402027981 */ /* 0x000ea2000c1e1b00 */
[----:B------:R-:W-:Y:S01]  /*d210*/  UMOV UR4, 0xf0000000 ;  /* 0xf000000000047882 */ /* 0x000fe20000000000 */
[----:B------:R-:W-:Y:S01]  /*d220*/  UMOV UR5, 0x380fffff ;  /* 0x380fffff00057882 */ /* 0x000fe20000000000 */
[----:B--2---:R-:W0:Y:S01]  /*d230*/  F2F.F32.F64 R22, R2 ;  /* 0x0000000200167310 */ /* 0x004e220000301000 */
[----:B------:R-:W-:-:S14]  /*d240*/  DSETP.GEU.AND P0, PT, |R2|, UR4, PT ;  /* 0x0000000402007e2a */ /* 0x000fdc000bf0e200 */
[----:B0-----:R-:W-:Y:S01]  /*d250*/  @!P0 FMUL R22, R22, 1.175494350822287508e-38 ;  /* 0x0080000016168820 */ /* 0x001fe20000400000 */
[----:B------:R-:W-:Y:S06]  /*d260*/  BRA `(.L_x_17185) ;  /* 0x0000000800287947 */ /* 0x000fec0003800000 */
.L_x_17193:
        /* <DEDUP_REMOVED lines=25> */
.L_x_17196:
        /* <DEDUP_REMOVED lines=12> */
.L_x_17195:
[----:B------:R-:W2:Y:S02]  /*d4c0*/  LDG.E.U16 R2, desc[UR36][R2.64] ;  /* 0x0000002402027981 */ /* 0x000ea4000c1e1500 */
[----:B--2---:R-:W-:Y:S01]  /*d4d0*/  IMAD.U32 R22, R2, 0x10000, RZ ;  /* 0x0001000002167824 */ /* 0x004fe200078e00ff */
[----:B------:R-:W-:Y:S06]  /*d4e0*/  BRA `(.L_x_17185) ;  /* 0x0000000400887947 */ /* 0x000fec0003800000 */
.L_x_17192:
        /* <DEDUP_REMOVED lines=11> */
.L_x_17199:
        /* <DEDUP_REMOVED lines=20> */
.L_x_17201:
[----:B------:R-:W-:Y:S05]  /*d6e0*/  BSYNC.RECONVERGENT B0 ;  /* 0x0000000000007941 */ /* 0x000fea0003800200 */
.L_x_17200:
[----:B------:R-:W-:Y:S01]  /*d6f0*/  IMAD.SHL.U32 R0, R0, 0x100000, RZ ;  /* 0x0010000000007824 */ /* 0x000fe200078e00ff */
[----:B------:R-:W-:-:S04]  /*d700*/  LEA R2, R2, 0x3b800000, 0x17 ;  /* 0x3b80000002027811 */ /* 0x000fc800078eb8ff */
[----:B------:R-:W-:Y:S01]  /*d710*/  LOP3.LUT R22, R2, R0, R7, 0xfe, !PT ;  /* 0x0000000002167212 */ /* 0x000fe200078efe07 */
[----:B------:R-:W-:Y:S06]  /*d720*/  BRA `(.L_x_17185) ;  /* 0x0000000000f87947 */ /* 0x000fec0003800000 */
.L_x_17198:
        /* <DEDUP_REMOVED lines=20> */
.L_x_17203:
[----:B------:R-:W-:Y:S05]  /*d870*/  BSYNC.RECONVERGENT B0 ;  /* 0x0000000000007941 */ /* 0x000fea0003800200 */
.L_x_17202:
[----:B------:R-:W-:Y:S02]  /*d880*/  SHF.L.U32 R0, R0, 0x15, RZ ;  /* 0x0000001500007819 */ /* 0x000fe400000006ff */
[----:B------:R-:W-:-:S04]  /*d890*/  LEA R2, R2, 0x37800000, 0x17 ;  /* 0x3780000002027811 */ /* 0x000fc800078eb8ff */
[----:B------:R-:W-:Y:S01]  /*d8a0*/  LOP3.LUT R22, R2, R0, R7, 0xfe, !PT ;  /* 0x0000000002167212 */ /* 0x000fe200078efe07 */
[----:B------:R-:W-:Y:S06]  /*d8b0*/  BRA `(.L_x_17185) ;  /* 0x0000000000947947 */ /* 0x000fec0003800000 */
.L_x_17197:
        /* <DEDUP_REMOVED lines=14> */
.L_x_17184:
[----:B------:R-:W-:Y:S01]  /*d9a0*/  MOV R2, 0x130 ;  /* 0x0000013000027802 */ /* 0x000fe20000000f00 */
[----:B------:R-:W0:Y:S01]  /*d9b0*/  LDCU.64 UR4, c[0x4][0x120] ;  /* 0x01002400ff0477ac */ /* 0x000e220008000a00 */
[----:B------:R-:W-:Y:S02]  /*d9c0*/  HFMA2 R13, -RZ, RZ, 0, 0 ;  /* 0x00000000ff0d7431 */ /* 0x000fe400000001ff */
[----:B------:R-:W-:Y:S01]  /*d9d0*/  IMAD.MOV.U32 R8, RZ, RZ, 0x4e ;  /* 0x0000004eff087424 */ /* 0x000fe200078e00ff */
[----:B------:R-:W2:Y:S01]  /*d9e0*/  LDCU.64 UR6, c[0x4][0x128] ;  /* 0x01002500ff0677ac */ /* 0x000ea20008000a00 */
[----:B------:R-:W3:Y:S01]  /*d9f0*/  LDC.64 R2, c[0x4][R2] ;  /* 0x0100000002027b82 */ /* 0x000ee20000000a00 */
[----:B------:R-:W-:Y:S01]  /*da00*/  IMAD.MOV.U32 R12, RZ, RZ, 0x1 ;  /* 0x00000001ff0c7424 */ /* 0x000fe200078e00ff */
[----:B------:R-:W1:Y:S01]  /*da10*/  LDCU.64 UR8, c[0x4][0x10] ;  /* 0x01000200ff0877ac */ /* 0x000e620008000a00 */
[----:B0-----:R-:W-:Y:S01]  /*da20*/  MOV R4, UR4 ;  /* 0x0000000400047c02 */ /* 0x001fe20008000f00 */
[----:B------:R-:W-:-:S02]  /*da30*/  IMAD.U32 R5, RZ, RZ, UR5 ;  /* 0x00000005ff057e24 */ /* 0x000fc4000f8e00ff */
[----:B--2---:R-:W-:Y:S02]  /*da40*/  IMAD.U32 R6, RZ, RZ, UR6 ;  /* 0x00000006ff067e24 */ /* 0x004fe4000f8e00ff */
[----:B------:R-:W-:Y:S01]  /*da50*/  IMAD.U32 R7, RZ, RZ, UR7 ;  /* 0x00000007ff077e24 */ /* 0x000fe2000f8e00ff */
[----:B-1----:R-:W-:Y:S01]  /*da60*/  MOV R10, UR8 ;  /* 0x00000008000a7c02 */ /* 0x002fe20008000f00 */
[----:B------:R-:W-:-:S07]  /*da70*/  IMAD.U32 R11, RZ, RZ, UR9 ;  /* 0x00000009ff0b7e24 */ /* 0x000fce000f8e00ff */
[----:B------:R-:W-:-:S07]  /*da80*/  LEPC R20, `(.L_x_17206) ;  /* 0x000000001014794e */ /* 0x000fce0000000000 */
[----:B---345:R-:W-:Y:S05]  /*da90*/  CALL.ABS.NOINC R2 ;  /* 0x0000000002007343 */ /* 0x038fea0003c00000 */
.L_x_17206:
[----:B------:R-:W-:Y:S01]  /*daa0*/  IMAD.MOV.U32 R22, RZ, RZ, RZ ;  /* 0x000000ffff167224 */ /* 0x000fe200078e00ff */
[----:B------:R-:W-:Y:S06]  /*dab0*/  BRA `(.L_x_17185) ;  /* 0x0000000000147947 */ /* 0x000fec0003800000 */
.L_x_17205:
[----:B------:R-:W2:Y:S02]  /*dac0*/  LDG.E.64 R2, desc[UR36][R2.64] ;  /* 0x0000002402027981 */ /* 0x000ea4000c1e1b00 */
[----:B--2---:R0:W2:Y:S01]  /*dad0*/  I2F.U64 R22, R2 ;  /* 0x0000000200167312 */ /* 0x0040a20000301000 */
[----:B------:R-:W-:Y:S05]  /*dae0*/  BRA `(.L_x_17185) ;  /* 0x0000000000087947 */ /* 0x000fea0003800000 */
.L_x_17204:
[----:B------:R-:W2:Y:S02]  /*daf0*/  LDG.E R2, desc[UR36][R2.64] ;  /* 0x0000002402027981 */ /* 0x000ea4000c1e1900 */
[----:B--2---:R-:W-:-:S07]  /*db00*/  I2FP.F32.U32 R22, R2 ;  /* 0x0000000200167245 */ /* 0x004fce0000201000 */
.L_x_17185:
[----:B------:R-:W-:Y:S05]  /*db10*/  BSYNC.RECONVERGENT B6 ;  /* 0x0000000000067941 */ /* 0x000fea0003800200 */
.L_x_17179:
[----:B------:R-:W0:Y:S01]  /*db20*/  LDCU.64 UR4, c[0x0][0x7f8] ;  /* 0x0000ff00ff0477ac */ /* 0x000e220008000a00 */
[----:B------:R-:W-:Y:S01]  /*db30*/  BSSY.RECONVERGENT B6, `(.L_x_17207) ;  /* 0x00000dd000067945 */ /* 0x000fe20003800200 */
[----:B------:R-:W-:-:S04]  /*db40*/  ULOP3.LUT UR6, UR41, 0xff, URZ, 0xc0, !UPT ;  /* 0x000000ff29067892 */ /* 0x000fc8000f8ec0ff */
        /* <DEDUP_REMOVED lines=15> */
.L_x_17211:
[----:B------:R-:W3:Y:S02]  /*dc40*/  LDG.E.U8 R2, desc[UR36][R2.64] ;  /* 0x0000002402027981 */ /* 0x000ee4000c1e1100 */
[----:B---3--:R-:W-:Y:S01]  /*dc50*/  I2FP.F32.U32 R24, R2 ;  /* 0x0000000200187245 */ /* 0x008fe20000201000 */
[----:B------:R-:W-:Y:S06]  /*dc60*/  BRA `(.L_x_17213) ;  /* 0x0000000c00247947 */ /* 0x000fec0003800000 */
.L_x_17210:
        /* <DEDUP_REMOVED lines=9> */
.L_x_17215:
[----:B------:R-:W3:Y:S02]  /*dd00*/  LDG.E R2, desc[UR36][R2.64] ;  /* 0x0000002402027981 */ /* 0x000ee4000c1e1900 */
[----:B---3--:R-:W-:Y:S01]  /*dd10*/  I2FP.F32.S32 R24, R2 ;  /* 0x0000000200187245 */ /* 0x008fe20000201400 */
[----:B------:R-:W-:Y:S06]  /*dd20*/  BRA `(.L_x_17213) ;  /* 0x0000000800f47947 */ /* 0x000fec0003800000 */
.L_x_17214:
[----:B------:R-:W3:Y:S02]  /*dd30*/  LDG.E.U16 R2, desc[UR36][R2.64] ;  /* 0x0000002402027981 */ /* 0x000ee4000c1e1500 */
[----:B---3--:R0:W3:Y:S01]  /*dd40*/  I2F.S16 R24, R2 ;  /* 0x0000000200187306 */ /* 0x0080e20000101400 */
[----:B------:R-:W-:Y:S05]  /*dd50*/  BRA `(.L_x_17213) ;  /* 0x0000000800e87947 */ /* 0x000fea0003800000 */
.L_x_17209:
        /* <DEDUP_REMOVED lines=8> */
.L_x_17217:
[----:B------:R-:W3:Y:S02]  /*dde0*/  LDG.E.U16 R2, desc[UR36][R2.64] ;  /* 0x0000002402027981 */ /* 0x000ee4000c1e1500 */
[----:B---3--:R-:W-:Y:S01]  /*ddf0*/  HADD2.F32 R24, -RZ, R2.H0_H0 ;  /* 0x20000002ff187230 */ /* 0x008fe20000004100 */
[----:B------:R-:W-:Y:S06]  /*de00*/  BRA `(.L_x_17213) ;  /* 0x0000000800bc7947 */ /* 0x000fec0003800000 */
.L_x_17216:
        /* <DEDUP_REMOVED lines=8> */
.L_x_17219:
[----:B------:R-:W3:Y:S02]  /*de90*/  LDG.E.U16 R2, desc[UR36][R2.64] ;  /* 0x0000002402027981 */ /* 0x000ee4000c1e1500 */
[----:B---3--:R-:W-:Y:S01]  /*dea0*/  HADD2.F32 R24, -RZ, R2.H0_H0 ;  /* 0x20000002ff187230 */ /* 0x008fe20000004100 */
[----:B------:R-:W-:Y:S06]  /*deb0*/  BRA `(.L_x_17213) ;  /* 0x0000000800907947 */ /* 0x000fec0003800000 */
.L_x_17218:
[----:B------:R-:W3:Y:S01]  /*dec0*/  LDG.E.64 R2, desc[UR36][R2.64] ;  /* 0x0000002402027981 */ /* 0x000ee2000c1e1b00 */
[----:B------:R-:W-:Y:S01]  /*ded0*/  UMOV UR4, 0xf0000000 ;  /* 0xf000000000047882 */ /* 0x000fe20000000000 */
[----:B------:R-:W-:Y:S01]  /*dee0*/  UMOV UR5, 0x380fffff ;  /* 0x380fffff00057882 */ /* 0x000fe20000000000 */
[----:B---3--:R-:W0:Y:S01]  /*def0*/  F2F.F32.F64 R24, R2 ;  /* 0x0000000200187310 */ /* 0x008e220000301000 */
[----:B------:R-:W-:-:S14]  /*df00*/  DSETP.GEU.AND P0, PT, |R2|, UR4, PT ;  /* 0x0000000402007e2a */ /* 0x000fdc000bf0e200 */
[----:B0-----:R-:W-:Y:S01]  /*df10*/  @!P0 FMUL R24, R24, 1.175494350822287508e-38 ;  /* 0x0080000018188820 */ /* 0x001fe20000400000 */
[----:B------:R-:W-:Y:S06]  /*df20*/  BRA `(.L_x_17213) ;  /* 0x0000000800747947 */ /* 0x000fec0003800000 */
.L_x_17208:
        /* <DEDUP_REMOVED lines=12> */
.L_x_17222:
[----:B------:R-:W3:Y:S01]  /*dff0*/  LDG.E.64 R2, desc[UR36][R2.64] ;  /* 0x0000002402027981 */ /* 0x000ee2000c1e1b00 */
[----:B------:R-:W-:Y:S01]  /*e000*/  UMOV UR4, 0xf0000000 ;  /* 0xf000000000047882 */ /* 0x000fe20000000000 */
[----:B------:R-:W-:Y:S01]  /*e010*/  UMOV UR5, 0x380fffff ;  /* 0x380fffff00057882 */ /* 0x000fe20000000000 */
[----:B---3--:R-:W0:Y:S01]  /*e020*/  F2F.F32.F64 R24, R2 ;  /* 0x0000000200187310 */ /* 0x008e220000301000 */
[----:B------:R-:W-:-:S14]  /*e030*/  DSETP.GEU.AND P0, PT, |R2|, UR4, PT ;  /* 0x0000000402007e2a */ /* 0x000fdc000bf0e200 */
[----:B0-----:R-:W-:Y:S01]  /*e040*/  @!P0 FMUL R24, R24, 1.175494350822287508e-38 ;  /* 0x0080000018188820 */ /* 0x001fe20000400000 */
[----:B------:R-:W-:Y:S06]  /*e050*/  BRA `(.L_x_17213) ;  /* 0x0000000800287947 */ /* 0x000fec0003800000 */
.L_x_17221:
[----:B------:R-:W-:-:S09]  /*e060*/  UISETP.NE.AND UP0, UPT, UR6, 0xf, UPT ;  /* 0x0000000f0600788c */ /* 0x000fd2000bf05270 */
[----:B------:R-:W-:Y:S05]  /*e070*/  BRA.U !UP0, `(.L_x_17223) ;  /* 0x00000001088c7547 */ /* 0x000fea000b800000 */
[----:B------:R-:W-:-:S09]  /*e080*/  UISETP.NE.AND UP0, UPT, UR6, 0x17, UPT ;  /* 0x000000170600788c */ /* 0x000fd2000bf05270 */
[----:B------:R-:W-:Y:S05]  /*e090*/  BRA.U !UP0, `(.L_x_17224) ;  /* 0x0000000108547547 */ /* 0x000fea000b800000 */
[----:B------:R-:W-:-:S09]  /*e0a0*/  UISETP.NE.AND UP0, UPT, UR6, 0x18, UPT ;  /* 0x000000180600788c */ /* 0x000fd2000bf05270 */
[----:B------:R-:W-:Y:S05]  /*e0b0*/  BRA.U UP0, `(.L_x_17212) ;  /* 0x0000000500b47547 */ /* 0x000fea000b800000 */
[----:B------:R-:W3:Y:S01]  /*e0c0*/  LDG.E.U8 R24, desc[UR36][R2.64] ;  /* 0x0000002402187981 */ /* 0x000ee2000c1e1100 */
[----:B------:R-:W-:Y:S01]  /*e0d0*/  MOV R5, 0x1f ;  /* 0x0000001f00057802 */ /* 0x000fe20000000f00 */
[----:B---3--:R-:W-:-:S05]  /*e0e0*/  IMAD.SHL.U32 R24, R24, 0x1000000, RZ ;  /* 0x0100000018187824 */ /* 0x008fca00078e00ff */
        /* <DEDUP_REMOVED lines=16> */
.L_x_17224:
        /* <DEDUP_REMOVED lines=12> */
.L_x_17223:
[----:B------:R-:W3:Y:S02]  /*e2b0*/  LDG.E.U16 R2, desc[UR36][R2.64] ;  /* 0x0000002402027981 */ /* 0x000ee4000c1e1500 */
[----:B---3--:R-:W-:Y:S01]  /*e2c0*/  SHF.L.U32 R24, R2, 0x10, RZ ;  /* 0x0000001002187819 */ /* 0x008fe200000006ff */
[----:B------:R-:W-:Y:S06]  /*e2d0*/  BRA `(.L_x_17213) ;  /* 0x0000000400887947 */ /* 0x000fec0003800000 */
.L_x_17220:
        /* <DEDUP_REMOVED lines=11> */
.L_x_17227:
        /* <DEDUP_REMOVED lines=20> */
.L_x_17229:
[----:B------:R-:W-:Y:S05]  /*e4d0*/  BSYNC.RECONVERGENT B0 ;  /* 0x0000000000007941 */ /* 0x000fea0003800200 */
.L_x_17228:
[----:B------:R-:W-:Y:S01]  /*e4e0*/  IMAD.SHL.U32 R0, R0, 0x100000, RZ ;  /* 0x0010000000007824 */ /* 0x000fe200078e00ff */
[----:B------:R-:W-:-:S04]  /*e4f0*/  LEA R2, R2, 0x3b800000, 0x17 ;  /* 0x3b80000002027811 */ /* 0x000fc800078eb8ff */
[----:B------:R-:W-:Y:S01]  /*e500*/  LOP3.LUT R24, R2, R0, R7, 0xfe, !PT ;  /* 0x0000000002187212 */ /* 0x000fe200078efe07 */
[----:B------:R-:W-:Y:S06]  /*e510*/  BRA `(.L_x_17213) ;  /* 0x0000000000f87947 */ /* 0x000fec0003800000 */
.L_x_17226:
        /* <DEDUP_REMOVED lines=20> */
.L_x_17231:
[----:B------:R-:W-:Y:S05]  /*e660*/  BSYNC.RECONVERGENT B0 ;  /* 0x0000000000007941 */ /* 0x000fea0003800200 */
.L_x_17230:
[----:B------:R-:W-:Y:S01]  /*e670*/  IMAD.SHL.U32 R0, R0, 0x200000, RZ ;  /* 0x0020000000007824 */ /* 0x000fe200078e00ff */
[----:B------:R-:W-:-:S04]  /*e680*/  LEA R2, R2, 0x37800000, 0x17 ;  /* 0x3780000002027811 */ /* 0x000fc800078eb8ff */
[----:B------:R-:W-:Y:S01]  /*e690*/  LOP3.LUT R24, R2, R0, R7, 0xfe, !PT ;  /* 0x0000000002187212 */ /* 0x000fe200078efe07 */
[----:B------:R-:W-:Y:S06]  /*e6a0*/  BRA `(.L_x_17213) ;  /* 0x0000000000947947 */ /* 0x000fec0003800000 */
.L_x_17225:
        /* <DEDUP_REMOVED lines=14> */
.L_x_17212:
[----:B------:R-:W-:Y:S01]  /*e790*/  MOV R2, 0x130 ;  /* 0x0000013000027802 */ /* 0x000fe20000000f00 */
[----:B------:R-:W0:Y:S01]  /*e7a0*/  LDCU.64 UR4, c[0x4][0x120] ;  /* 0x01002400ff0477ac */ /* 0x000e220008000a00 */
[----:B------:R-:W-:Y:S02]  /*e7b0*/  HFMA2 R8, -RZ, RZ, 0, 4.64916229248046875e-06 ;  /* 0x0000004eff087431 */ /* 0x000fe400000001ff */
[----:B------:R-:W-:Y:S01]  /*e7c0*/  IMAD.MOV.U32 R12, RZ, RZ, 0x1 ;  /* 0x00000001ff0c7424 */ /* 0x000fe200078e00ff */
[----:B------:R-:W3:Y:S01]  /*e7d0*/  LDCU.64 UR6, c[0x4][0x128] ;  /* 0x01002500ff0677ac */ /* 0x000ee20008000a00 */
[----:B------:R-:W1:Y:S01]  /*e7e0*/  LDC.64 R2, c[0x4][R2] ;  /* 0x0100000002027b82 */ /* 0x000e620000000a00 */
[----:B------:R-:W-:Y:S01]  /*e7f0*/  IMAD.MOV.U32 R13, RZ, RZ, RZ ;  /* 0x000000ffff0d7224 */ /* 0x000fe200078e00ff */
[----:B------:R-:W2:Y:S01]  /*e800*/  LDCU.64 UR8, c[0x4][0x10] ;  /* 0x01000200ff0877ac */ /* 0x000ea20008000a00 */
[----:B0-----:R-:W-:Y:S02]  /*e810*/  IMAD.U32 R4, RZ, RZ, UR4 ;  /* 0x00000004ff047e24 */ /* 0x001fe4000f8e00ff */
[----:B------:R-:W-:Y:S01]  /*e820*/  IMAD.U32 R5, RZ, RZ, UR5 ;  /* 0x00000005ff057e24 */ /* 0x000fe2000f8e00ff */
[----:B---3--:R-:W-:Y:S01]  /*e830*/  MOV R6, UR6 ;  /* 0x0000000600067c02 */ /* 0x008fe20008000f00 */
[----:B------:R-:W-:-:S02]  /*e840*/  IMAD.U32 R7, RZ, RZ, UR7 ;  /* 0x00000007ff077e24 */ /* 0x000fc4000f8e00ff */
[----:B--2---:R-:W-:Y:S02]  /*e850*/  IMAD.U32 R10, RZ, RZ, UR8 ;  /* 0x00000008ff0a7e24 */ /* 0x004fe4000f8e00ff */
[----:B------:R-:W-:-:S07]  /*e860*/  IMAD.U32 R11, RZ, RZ, UR9 ;  /* 0x00000009ff0b7e24 */ /* 0x000fce000f8e00ff */
[----:B------:R-:W-:-:S07]  /*e870*/  LEPC R20, `(.L_x_17234) ;  /* 0x000000001014794e */ /* 0x000fce0000000000 */
[----:B-1--45:R-:W-:Y:S05]  /*e880*/  CALL.ABS.NOINC R2 ;  /* 0x0000000002007343 */ /* 0x032fea0003c00000 */
.L_x_17234:
[----:B------:R-:W-:Y:S01]  /*e890*/  IMAD.MOV.U32 R24, RZ, RZ, RZ ;  /* 0x000000ffff187224 */ /* 0x000fe200078e00ff */
[----:B------:R-:W-:Y:S06]  /*e8a0*/  BRA `(.L_x_17213) ;  /* 0x0000000000147947 */ /* 0x000fec0003800000 */
.L_x_17233:
[----:B------:R-:W3:Y:S02]  /*e8b0*/  LDG.E.64 R2, desc[UR36][R2.64] ;  /* 0x0000002402027981 */ /* 0x000ee4000c1e1b00 */
[----:B---3--:R0:W3:Y:S01]  /*e8c0*/  I2F.U64 R24, R2 ;  /* 0x0000000200187312 */ /* 0x0080e20000301000 */
[----:B------:R-:W-:Y:S05]  /*e8d0*/  BRA `(.L_x_17213) ;  /* 0x0000000000087947 */ /* 0x000fea0003800000 */
.L_x_17232:
[----:B------:R-:W3:Y:S02]  /*e8e0*/  LDG.E R2, desc[UR36][R2.64] ;  /* 0x0000002402027981 */ /* 0x000ee4000c1e1900 */
[----:B---3--:R-:W-:-:S07]  /*e8f0*/  I2FP.F32.U32 R24, R2 ;  /* 0x0000000200187245 */ /* 0x008fce0000201000 */
.L_x_17213:
[----:B------:R-:W-:Y:S05]  /*e900*/  BSYNC.RECONVERGENT B6 ;  /* 0x0000000000067941 */ /* 0x000fea0003800200 */
.L_x_17207:
        /* <DEDUP_REMOVED lines=18> */
.L_x_17239:
[----:B------:R-:W2:Y:S02]  /*ea30*/  LDG.E.U8 R2, desc[UR36][R2.64] ;  /* 0x0000002402027981 */ /* 0x000ea4000c1e1100 */
[----:B--2---:R-:W-:Y:S01]  /*ea40*/  I2FP.F32.U32 R23, R2 ;  /* 0x0000000200177245 */ /* 0x004fe20000201000 */
[----:B------:R-:W-:Y:S06]  /*ea50*/  BRA `(.L_x_17241) ;  /* 0x0000000c00247947 */ /* 0x000fec0003800000 */
.L_x_17238:
        /* <DEDUP_REMOVED lines=9> */
.L_x_17243:
[----:B------:R-:W2:Y:S02]  /*eaf0*/  LDG.E R2, desc[UR36][R2.64] ;  /* 0x0000002402027981 */ /* 0x000ea4000c1e1900 */
[----:B--2---:R-:W-:Y:S01]  /*eb00*/  I2FP.F32.S32 R23, R2 ;  /* 0x0000000200177245 */ /* 0x004fe20000201400 */
[----:B------:R-:W-:Y:S06]  /*eb10*/  BRA `(.L_x_17241) ;  /* 0x0000000800f47947 */ /* 0x000fec0003800000 */
.L_x_17242:
[----:B------:R-:W2:Y:S02]  /*eb20*/  LDG.E.U16 R2, desc[UR36][R2.64] ;  /* 0x0000002402027981 */ /* 0x000ea4000c1e1500 */
[----:B--2---:R0:W2:Y:S01]  /*eb30*/  I2F.S16 R23, R2 ;  /* 0x0000000200177306 */ /* 0x0040a20000101400 */
[----:B------:R-:W-:Y:S05]  /*eb40*/  BRA `(.L_x_17241) ;  /* 0x0000000800e87947 */ /* 0x000fea0003800000 */
.L_x_17237:
        /* <DEDUP_REMOVED lines=8> */
.L_x_17245:
[----:B------:R-:W2:Y:S02]  /*ebd0*/  LDG.E.U16 R2, desc[UR36][R2.64] ;  /* 0x0000002402027981 */ /* 0x000ea4000c1e1500 */
[----:B--2---:R-:W-:Y:S01]  /*ebe0*/  HADD2.F32 R23, -RZ, R2.H0_H0 ;  /* 0x20000002ff177230 */ /* 0x004fe20000004100 */
[----:B------:R-:W-:Y:S06]  /*ebf0*/  BRA `(.L_x_17241) ;  /* 0x0000000800bc7947 */ /* 0x000fec0003800000 */
.L_x_17244:
        /* <DEDUP_REMOVED lines=8> */
.L_x_17247:
[----:B------:R-:W2:Y:S02]  /*ec80*/  LDG.E.U16 R2, desc[UR36][R2.64] ;  /* 0x0000002402027981 */ /* 0x000ea4000c1e1500 */
[----:B--2---:R-:W-:Y:S01]  /*ec90*/  HADD2.F32 R23, -RZ, R2.H0_H0 ;  /* 0x20000002ff177230 */ /* 0x004fe20000004100 */
[----:B------:R-:W-:Y:S06]  /*eca0*/  BRA `(.L_x_17241) ;  /* 0x0000000800907947 */ /* 0x000fec0003800000 */
.L_x_17246:
[----:B------:R-:W2:Y:S01]  /*ecb0*/  LDG.E.64 R2, desc[UR36][R2.64] ;  /* 0x0000002402027981 */ /* 0x000ea2000c1e1b00 */
[----:B------:R-:W-:Y:S01]  /*ecc0*/  UMOV UR4, 0xf0000000 ;  /* 0xf000000000047882 */ /* 0x000fe20000000000 */
[----:B------:R-:W-:Y:S01]  /*ecd0*/  UMOV UR5, 0x380fffff ;  /* 0x380fffff00057882 */ /* 0x000fe20000000000 */
[----:B--2---:R-:W0:Y:S01]  /*ece0*/  F2F.F32.F64 R23, R2 ;  /* 0x0000000200177310 */ /* 0x004e220000301000 */
[----:B------:R-:W-:-:S14]  /*ecf0*/  DSETP.GEU.AND P0, PT, |R2|, UR4, PT ;  /* 0x0000000402007e2a */ /* 0x000fdc000bf0e200 */
[----:B0-----:R-:W-:Y:S01]  /*ed00*/  @!P0 FMUL R23, R23, 1.175494350822287508e-38 ;  /* 0x0080000017178820 */ /* 0x001fe20000400000 */
[----:B------:R-:W-:Y:S06]  /*ed10*/  BRA `(.L_x_17241) ;  /* 0x0000000800747947 */ /* 0x000fec0003800000 */
.L_x_17236:
        /* <DEDUP_REMOVED lines=12> */
.L_x_17250:
[----:B------:R-:W2:Y:S01]  /*ede0*/  LDG.E.64 R2, desc[UR36][R2.64] ;  /* 0x0000002402027981 */ /* 0x000ea2000c1e1b00 */
[----:B------:R-:W-:Y:S01]  /*edf0*/  UMOV UR4, 0xf0000000 ;  /* 0xf000000000047882 */ /* 0x000fe20000000000 */
[----:B------:R-:W-:Y:S01]  /*ee00*/  UMOV UR5, 0x380fffff ;  /* 0x380fffff00057882 */ /* 0x000fe20000000000 */
[----:B--2---:R-:W0:Y:S01]  /*ee10*/  F2F.F32.F64 R23, R2 ;  /* 0x0000000200177310 */ /* 0x004e220000301000 */
[----:B------:R-:W-:-:S14]  /*ee20*/  DSETP.GEU.AND P0, PT, |R2|, UR4, PT ;  /* 0x0000000402007e2a */ /* 0x000fdc000bf0e200 */
[----:B0-----:R-:W-:Y:S01]  /*ee30*/  @!P0 FMUL R23, R23, 1.175494350822287508e-38 ;  /* 0x0080000017178820 */ /* 0x001fe20000400000 */
[----:B------:R-:W-:Y:S06]  /*ee40*/  BRA `(.L_x_17241) ;  /* 0x0000000800287947 */ /* 0x000fec0003800000 */
.L_x_17249:
        /* <DEDUP_REMOVED lines=25> */
.L_x_17252:
        /* <DEDUP_REMOVED lines=12> */
.L_x_17251:
[----:B------:R-:W2:Y:S02]  /*f0a0*/  LDG.E.U16 R2, desc[UR36][R2.64] ;  /* 0x0000002402027981 */ /* 0x000ea4000c1e1500 */
[----:B--2---:R-:W-:Y:S01]  /*f0b0*/  IMAD.U32 R23, R2, 0x10000, RZ ;  /* 0x0001000002177824 */ /* 0x004fe200078e00ff */
[----:B------:R-:W-:Y:S06]  /*f0c0*/  BRA `(.L_x_17241) ;  /* 0x0000000400887947 */ /* 0x000fec0003800000 */
.L_x_17248:
        /* <DEDUP_REMOVED lines=11> */
.L_x_17255:
        /* <DEDUP_REMOVED lines=20> */
.L_x_17257:
[----:B------:R-:W-:Y:S05]  /*f2c0*/  BSYNC.RECONVERGENT B0 ;  /* 0x0000000000007941 */ /* 0x000fea0003800200 */
.L_x_17256:
[----:B------:R-:W-:Y:S01]  /*f2d0*/  IMAD.SHL.U32 R0, R0, 0x100000, RZ ;  /* 0x0010000000007824 */ /* 0x000fe200078e00ff */
[----:B------:R-:W-:-:S04]  /*f2e0*/  LEA R2, R2, 0x3b800000, 0x17 ;  /* 0x3b80000002027811 */ /* 0x000fc800078eb8ff */
[----:B------:R-:W-:Y:S01]  /*f2f0*/  LOP3.LUT R23, R2, R0, R23, 0xfe, !PT ;  /* 0x0000000002177212 */ /* 0x000fe200078efe17 */
[----:B------:R-:W-:Y:S06]  /*f300*/  BRA `(.L_x_17241) ;  /* 0x0000000000f87947 */ /* 0x000fec0003800000 */
.L_x_17254:
        /* <DEDUP_REMOVED lines=20> */
.L_x_17259:
[----:B------:R-:W-:Y:S05]  /*f450*/  BSYNC.RECONVERGENT B0 ;  /* 0x0000000000007941 */ /* 0x000fea0003800200 */
.L_x_17258:
[----:B------:R-:W-:Y:S02]  /*f460*/  SHF.L.U32 R0, R0, 0x15, RZ ;  /* 0x0000001500007819 */ /* 0x000fe400000006ff */
[----:B------:R-:W-:-:S04]  /*f470*/  LEA R2, R2, 0x37800000, 0x17 ;  /* 0x3780000002027811 */ /* 0x000fc800078eb8ff */
[----:B------:R-:W-:Y:S01]  /*f480*/  LOP3.LUT R23, R2, R0, R23, 0xfe, !PT ;  /* 0x0000000002177212 */ /* 0x000fe200078efe17 */
[----:B------:R-:W-:Y:S06]  /*f490*/  BRA `(.L_x_17241) ;  /* 0x0000000000947947 */ /* 0x000fec0003800000 */
.L_x_17253:
        /* <DEDUP_REMOVED lines=14> */
.L_x_17240:
        /* <DEDUP_REMOVED lines=16> */
.L_x_17262:
[----:B------:R-:W-:Y:S01]  /*f680*/  IMAD.MOV.U32 R23, RZ, RZ, RZ ;  /* 0x000000ffff177224 */ /* 0x000fe200078e00ff */
[----:B------:R-:W-:Y:S06]  /*f690*/  BRA `(.L_x_17241) ;  /* 0x0000000000147947 */ /* 0x000fec0003800000 */
.L_x_17261:
[----:B------:R-:W2:Y:S02]  /*f6a0*/  LDG.E.64 R2, desc[UR36][R2.64] ;  /* 0x0000002402027981 */ /* 0x000ea4000c1e1b00 */
[----:B--2---:R0:W2:Y:S01]  /*f6b0*/  I2F.U64 R23, R2 ;  /* 0x0000000200177312 */ /* 0x0040a20000301000 */
[----:B------:R-:W-:Y:S05]  /*f6c0*/  BRA `(.L_x_17241) ;  /* 0x0000000000087947 */ /* 0x000fea0003800000 */
.L_x_17260:
[----:B------:R-:W2:Y:S02]  /*f6d0*/  LDG.E R2, desc[UR36][R2.64] ;  /* 0x0000002402027981 */ /* 0x000ea4000c1e1900 */
[----:B--2---:R-:W-:-:S07]  /*f6e0*/  I2FP.F32.U32 R23, R2 ;  /* 0x0000000200177245 */ /* 0x004fce0000201000 */
.L_x_17241:
[----:B------:R-:W-:Y:S05]  /*f6f0*/  BSYNC.RECONVERGENT B6 ;  /* 0x0000000000067941 */ /* 0x000fea0003800200 */
.L_x_17235:
        /* <DEDUP_REMOVED lines=18> */
.L_x_17267:
[----:B------:R-:W2:Y:S02]  /*f820*/  LDG.E.U8 R2, desc[UR36][R2.64] ;  /* 0x0000002402027981 */ /* 0x000ea4000c1e1100 */
[----:B--2---:R-:W-:Y:S01]  /*f830*/  I2FP.F32.U32 R26, R2 ;  /* 0x00000002001a7245 */ /* 0x004fe20000201000 */
[----:B------:R-:W-:Y:S06]  /*f840*/  BRA `(.L_x_17269) ;  /* 0x0000000c00247947 */ /* 0x000fec0003800000 */
.L_x_17266:
        /* <DEDUP_REMOVED lines=9> */
.L_x_17271:
[----:B------:R-:W2:Y:S02]  /*f8e0*/  LDG.E R2, desc[UR36][R2.64] ;  /* 0x0000002402027981 */ /* 0x000ea4000c1e1900 */
[----:B--2---:R-:W-:Y:S01]  /*f8f0*/  I2FP.F32.S32 R26, R2 ;  /* 0x00000002001a7245 */ /* 0x004fe20000201400 */
[----:B------:R-:W-:Y:S06]  /*f900*/  BRA `(.L_x_17269) ;  /* 0x0000000800f47947 */ /* 0x000fec0003800000 */
.L_x_17270:
[----:B------:R-:W2:Y:S02]  /*f910*/  LDG.E.U16 R2, desc[UR36][R2.64] ;  /* 0x0000002402027981 */ /* 0x000ea4000c1e1500 */
[----:B--2---:R0:W2:Y:S01]  /*f920*/  I2F.S16 R26, R2 ;  /* 0x00000002001a7306 */ /* 0x0040a20000101400 */
[----:B------:R-:W-:Y:S05]  /*f930*/  BRA `(.L_x_17269) ;  /* 0x0000000800e87947 */ /* 0x000fea0003800000 */
.L_x_17265:
        /* <DEDUP_REMOVED lines=8> */
.L_x_17273:
[----:B------:R-:W2:Y:S02]  /*f9c0*/  LDG.E.U16 R2, desc[UR36][R2.64] ;  /* 0x0000002402027981 */ /* 0x000ea4000c1e1500 */
[----:B--2---:R-:W-:Y:S01]  /*f9d0*/  HADD2.F32 R26, -RZ, R2.H0_H0 ;  /* 0x20000002ff1a7230 */ /* 0x004fe20000004100 */
[----:B------:R-:W-:Y:S06]  /*f9e0*/  BRA `(.L_x_17269) ;  /* 0x0000000800bc7947 */ /* 0x000fec0003800000 */
.L_x_17272:
        /* <DEDUP_REMOVED lines=8> */
.L_x_17275:
[----:B------:R-:W2:Y:S02]  /*fa70*/  LDG.E.U16 R2, desc[UR36][R2.64] ;  /* 0x0000002402027981 */ /* 0x000ea4000c1e1500 */
[----:B--2---:R-:W-:Y:S01]  /*fa80*/  HADD2.F32 R26, -RZ, R2.H0_H0 ;  /* 0x20000002ff1a7230 */ /* 0x004fe20000004100 */
[----:B------:R-:W-:Y:S06]  /*fa90*/  BRA `(.L_x_17269) ;  /* 0x0000000800907947 */ /* 0x000fec0003800000 */
.L_x_17274:
[----:B------:R-:W2:Y:S01]  /*faa0*/  LDG.E.64 R2, desc[UR36][R2.64] ;  /* 0x0000002402027981 */ /* 0x000ea2000c1e1b00 */
[----:B------:R-:W-:Y:S01]  /*fab0*/  UMOV UR4, 0xf0000000 ;  /* 0xf000000000047882 */ /* 0x000fe20000000000 */
[----:B------:R-:W-:Y:S01]  /*fac0*/  UMOV UR5, 0x380fffff ;  /* 0x380fffff00057882 */ /* 0x000fe20000000000 */
[----:B--2---:R-:W0:Y:S01]  /*fad0*/  F2F.F32.F64 R26, R2 ;  /* 0x00000002001a7310 */ /* 0x004e220000301000 */
[----:B------:R-:W-:-:S14]  /*fae0*/  DSETP.GEU.AND P0, PT, |R2|, UR4, PT ;  /* 0x0000000402007e2a */ /* 0x000fdc000bf0e200 */
[----:B0-----:R-:W-:Y:S01]  /*faf0*/  @!P0 FMUL R26, R26, 1.175494350822287508e-38 ;  /* 0x008000001a1a8820 */ /* 0x001fe20000400000 */
[----:B------:R-:W-:Y:S06]  /*fb00*/  BRA `(.L_x_17269) ;  /* 0x0000000800747947 */ /* 0x000fec0003800000 */
.L_x_17264:
        /* <DEDUP_REMOVED lines=12> */
.L_x_17278:
[----:B------:R-:W2:Y:S01]  /*fbd0*/  LDG.E.64 R2, desc[UR36][R2.64] ;  /* 0x0000002402027981 */ /* 0x000ea2000c1e1b00 */
[----:B------:R-:W-:Y:S01]  /*fbe0*/  UMOV UR4, 0xf0000000 ;  /* 0xf000000000047882 */ /* 0x000fe20000000000 */
[----:B------:R-:W-:Y:S01]  /*fbf0*/  UMOV UR5, 0x380fffff ;  /* 0x380fffff00057882 */ /* 0x000fe20000000000 */
[----:B--2---:R-:W0:Y:S01]  /*fc00*/  F2F.F32.F64 R26, R2 ;  /* 0x00000002001a7310 */ /* 0x004e220000301000 */
[----:B------:R-:W-:-:S14]  /*fc10*/  DSETP.GEU.AND P0, PT, |R2|, UR4, PT ;  /* 0x0000000402007e2a */ /* 0x000fdc000bf0e200 */
[----:B0-----:R-:W-:Y:S01]  /*fc20*/  @!P0 FMUL R26, R26, 1.175494350822287508e-38 ;  /* 0x008000001a1a8820 */ /* 0x001fe20000400000 */
[----:B------:R-:W-:Y:S06]  /*fc30*/  BRA `(.L_x_17269) ;  /* 0x0000000800287947 */ /* 0x000fec0003800000 */
.L_x_17277:
        /* <DEDUP_REMOVED lines=25> */
.L_x_17280:
        /* <DEDUP_REMOVED lines=12> */
.L_x_17279:
[----:B------:R-:W2:Y:S02]  /*fe90*/  LDG.E.U16 R2, desc[UR36][R2.64] ;  /* 0x0000002402027981 */ /* 0x000ea4000c1e1500 */
[----:B--2---:R-:W-:Y:S01]  /*fea0*/  SHF.L.U32 R26, R2, 0x10, RZ ;  /* 0x00000010021a7819 */ /* 0x004fe200000006ff */
[----:B------:R-:W-:Y:S06]  /*feb0*/  BRA `(.L_x_17269) ;  /* 0x0000000400887947 */ /* 0x000fec0003800000 */
.L_x_17276:
        /* <DEDUP_REMOVED lines=11> */
.L_x_17283:
        /* <DEDUP_REMOVED lines=20> */
.L_x_17285:
[----:B------:R-:W-:Y:S05]  /*100b0*/  BSYNC.RECONVERGENT B0 ;  /* 0x0000000000007941 */ /* 0x000fea0003800200 */
.L_x_17284:
[----:B------:R-:W-:Y:S01]  /*100c0*/  IMAD.SHL.U32 R0, R0, 0x100000, RZ ;  /* 0x0010000000007824 */ /* 0x000fe200078e00ff */
[----:B------:R-:W-:-:S04]  /*100d0*/  LEA R2, R2, 0x3b800000, 0x17 ;  /* 0x3b80000002027811 */ /* 0x000fc800078eb8ff */
[----:B------:R-:W-:Y:S01]  /*100e0*/  LOP3.LUT R26, R2, R0, R7, 0xfe, !PT ;  /* 0x00000000021a7212 */ /* 0x000fe200078efe07 */
[----:B------:R-:W-:Y:S06]  /*100f0*/  BRA `(.L_x_17269) ;  /* 0x0000000000f87947 */ /* 0x000fec0003800000 */
.L_x_17282:
        /* <DEDUP_REMOVED lines=20> */
.L_x_17287:
[----:B------:R-:W-:Y:S05]  /*10240*/  BSYNC.RECONVERGENT B0 ;  /* 0x0000000000007941 */ /* 0x000fea0003800200 */
.L_x_17286:
[----:B------:R-:W-:Y:S01]  /*10250*/  IMAD.SHL.U32 R0, R0, 0x200000, RZ ;  /* 0x0020000000007824 */ /* 0x000fe200078e00ff */
[----:B------:R-:W-:-:S04]  /*10260*/  LEA R2, R2, 0x37800000, 0x17 ;  /* 0x3780000002027811 */ /* 0x000fc800078eb8ff */
[----:B------:R-:W-:Y:S01]  /*10270*/  LOP3.LUT R26, R2, R0, R7, 0xfe, !PT ;  /* 0x00000000021a7212 */ /* 0x000fe200078efe07 */
[----:B------:R-:W-:Y:S06]  /*10280*/  BRA `(.L_x_17269) ;  /* 0x0000000000947947 */ /* 0x000fec0003800000 */
.L_x_17281:
        /* <DEDUP_REMOVED lines=14> */
.L_x_17268:
        /* <DEDUP_REMOVED lines=16> */
.L_x_17290:
[----:B------:R-:W-:Y:S01]  /*10470*/  IMAD.MOV.U32 R26, RZ, RZ, RZ ;  /* 0x000000ffff1a7224 */ /* 0x000fe200078e00ff */
[----:B------:R-:W-:Y:S06]  /*10480*/  BRA `(.L_x_17269) ;  /* 0x0000000000147947 */ /* 0x000fec0003800000 */
.L_x_17289:
[----:B------:R-:W2:Y:S02]  /*10490*/  LDG.E.64 R26, desc[UR36][R2.64] ;  /* 0x00000024021a7981 */ /* 0x000ea4000c1e1b00 */
[----:B--2---:R0:W2:Y:S01]  /*104a0*/  I2F.U64 R26, R26 ;  /* 0x0000001a001a7312 */ /* 0x0040a20000301000 */
[----:B------:R-:W-:Y:S05]  /*104b0*/  BRA `(.L_x_17269) ;  /* 0x0000000000087947 */ /* 0x000fea0003800000 */
.L_x_17288:
[----:B------:R-:W2:Y:S02]  /*104c0*/  LDG.E R2, desc[UR36][R2.64] ;  /* 0x0000002402027981 */ /* 0x000ea4000c1e1900 */
[----:B--2---:R-:W-:-:S07]  /*104d0*/  I2FP.F32.U32 R26, R2 ;  /* 0x00000002001a7245 */ /* 0x004fce0000201000 */
.L_x_17269:
[----:B------:R-:W-:Y:S05]  /*104e0*/  BSYNC.RECONVERGENT B6 ;  /* 0x0000000000067941 */ /* 0x000fea0003800200 */
.L_x_17263:
        /* <DEDUP_REMOVED lines=18> */
.L_x_17295:
[----:B------:R-:W2:Y:S02]  /*10610*/  LDG.E.U8 R2, desc[UR36][R2.64] ;  /* 0x0000002402027981 */ /* 0x000ea4000c1e1100 */
[----:B--2---:R-:W-:Y:S01]  /*10620*/  I2FP.F32.U32 R5, R2 ;  /* 0x0000000200057245 */ /* 0x004fe20000201000 */
[----:B------:R-:W-:Y:S06]  /*10630*/  BRA `(.L_x_17297) ;  /* 0x0000000c00247947 */ /* 0x000fec0003800000 */
.L_x_17294:
        /* <DEDUP_REMOVED lines=9> */
.L_x_17299:
[----:B------:R-:W2:Y:S02]  /*106d0*/  LDG.E R2, desc[UR36][R2.64] ;  /* 0x0000002402027981 */ /* 0x000ea4000c1e1900 */
[----:B--2---:R-:W-:Y:S01]  /*106e0*/  I2FP.F32.S32 R5, R2 ;  /* 0x0000000200057245 */ /* 0x004fe20000201400 */
[----:B------:R-:W-:Y:S06]  /*106f0*/  BRA `(.L_x_17297) ;  /* 0x0000000800f47947 */ /* 0x000fec0003800000 */
.L_x_17298:
[----:B------:R-:W2:Y:S02]  /*10700*/  LDG.E.U16 R2, desc[UR36][R2.64] ;  /* 0x0000002402027981 */ /* 0x000ea4000c1e1500 */
[----:B--2---:R0:W2:Y:S01]  /*10710*/  I2F.S16 R5, R2 ;  /* 0x0000000200057306 */ /* 0x0040a20000101400 */
[----:B------:R-:W-:Y:S05]  /*10720*/  BRA `(.L_x_17297) ;  /* 0x0000000800e87947 */ /* 0x000fea0003800000 */
.L_x_17293:
        /* <DEDUP_REMOVED lines=8> */
.L_x_17301:
[----:B------:R-:W2:Y:S02]  /*107b0*/  LDG.E.U16 R2, desc[UR36][R2.64] ;  /* 0x0000002402027981 */ /* 0x000ea4000c1e1500 */
[----:B--2---:R-:W-:Y:S01]  /*107c0*/  HADD2.F32 R5, -RZ, R2.H0_H0 ;  /* 0x20000002ff057230 */ /* 0x004fe20000004100 */
[----:B------:R-:W-:Y:S06]  /*107d0*/  BRA `(.L_x_17297) ;  /* 0x0000000800bc7947 */ /* 0x000fec0003800000 */
.L_x_17300:
        /* <DEDUP_REMOVED lines=8> */
.L_x_17303:
[----:B------:R-:W2:Y:S02]  /*10860*/  LDG.E.U16 R2, desc[UR36][R2.64] ;  /* 0x0000002402027981 */ /* 0x000ea4000c1e1500 */
[----:B--2---:R-:W-:Y:S01]  /*10870*/  HADD2.F32 R5, -RZ, R2.H0_H0 ;  /* 0x20000002ff057230 */ /* 0x004fe20000004100 */
[----:B------:R-:W-:Y:S06]  /*10880*/  BRA `(.L_x_17297) ;  /* 0x0000000800907947 */ /* 0x000fec0003800000 */
.L_x_17302:
[----:B------:R-:W2:Y:S01]  /*10890*/  LDG.E.64 R2, desc[UR36][R2.64] ;  /* 0x0000002402027981 */ /* 0x000ea2000c1e1b00 */
[----:B------:R-:W-:Y:S01]  /*108a0*/  UMOV UR4, 0xf0000000 ;  /* 0xf000000000047882 */ /* 0x000fe20000000000 */
[----:B------:R-:W-:Y:S01]  /*108b0*/  UMOV UR5, 0x380fffff ;  /* 0x380fffff00057882 */ /* 0x000fe20000000000 */
[----:B--2---:R-:W0:Y:S01]  /*108c0*/  F2F.F32.F64 R5, R2 ;  /* 0x0000000200057310 */ /* 0x004e220000301000 */
[----:B------:R-:W-:-:S14]  /*108d0*/  DSETP.GEU.AND P0, PT, |R2|, UR4, PT ;  /* 0x0000000402007e2a */ /* 0x000fdc000bf0e200 */
[----:B0-----:R-:W-:Y:S01]  /*108e0*/  @!P0 FMUL R5, R5, 1.175494350822287508e-38 ;  /* 0x0080000005058820 */ /* 0x001fe20000400000 */
[----:B------:R-:W-:Y:S06]  /*108f0*/  BRA `(.L_x_17297) ;  /* 0x0000000800747947 */ /* 0x000fec0003800000 */
.L_x_17292:
        /* <DEDUP_REMOVED lines=12> */
.L_x_17306:
[----:B------:R-:W2:Y:S01]  /*109c0*/  LDG.E.64 R2, desc[UR36][R2.64] ;  /* 0x0000002402027981 */ /* 0x000ea2000c1e1b00 */
[----:B------:R-:W-:Y:S01]  /*109d0*/  UMOV UR4, 0xf0000000 ;  /* 0xf000000000047882 */ /* 0x000fe20000000000 */
[----:B------:R-:W-:Y:S01]  /*109e0*/  UMOV UR5, 0x380fffff ;  /* 0x380fffff00057882 */ /* 0x000fe20000000000 */
[----:B--2---:R-:W0:Y:S01]  /*109f0*/  F2F.F32.F64 R5, R2 ;  /* 0x0000000200057310 */ /* 0x004e220000301000 */
[----:B------:R-:W-:-:S14]  /*10a00*/  DSETP.GEU.AND P0, PT, |R2|, UR4, PT ;  /* 0x0000000402007e2a */ /* 0x000fdc000bf0e200 */
[----:B0-----:R-:W-:Y:S01]  /*10a10*/  @!P0 FMUL R5, R5, 1.175494350822287508e-38 ;  /* 0x0080000005058820 */ /* 0x001fe20000400000 */
[----:B------:R-:W-:Y:S06]  /*10a20*/  BRA `(.L_x_17297) ;  /* 0x0000000800287947 */ /* 0x000fec0003800000 */
.L_x_17305:
        /* <DEDUP_REMOVED lines=25> */
.L_x_17308:
        /* <DEDUP_REMOVED lines=12> */
.L_x_17307:
[----:B------:R-:W2:Y:S02]  /*10c80*/  LDG.E.U16 R2, desc[UR36][R2.64] ;  /* 0x0000002402027981 */ /* 0x000ea4000c1e1500 */
[----:B--2---:R-:W-:Y:S01]  /*10c90*/  IMAD.U32 R5, R2, 0x10000, RZ ;  /* 0x0001000002057824 */ /* 0x004fe200078e00ff */
[----:B------:R-:W-:Y:S06]  /*10ca0*/  BRA `(.L_x_17297) ;  /* 0x0000000400887947 */ /* 0x000fec0003800000 */
.L_x_17304:
        /* <DEDUP_REMOVED lines=11> */
.L_x_17311:
        /* <DEDUP_REMOVED lines=20> */
.L_x_17313:
[----:B------:R-:W-:Y:S05]  /*10ea0*/  BSYNC.RECONVERGENT B0 ;  /* 0x0000000000007941 */ /* 0x000fea0003800200 */
.L_x_17312:
[----:B------:R-:W-:Y:S01]  /*10eb0*/  IMAD.SHL.U32 R0, R0, 0x100000, RZ ;  /* 0x0010000000007824 */ /* 0x000fe200078e00ff */
[----:B------:R-:W-:-:S04]  /*10ec0*/  LEA R2, R2, 0x3b800000, 0x17 ;  /* 0x3b80000002027811 */ /* 0x000fc800078eb8ff */
[----:B------:R-:W-:Y:S01]  /*10ed0*/  LOP3.LUT R5, R2, R0, R7, 0xfe, !PT ;  /* 0x0000000002057212 */ /* 0x000fe200078efe07 */
[----:B------:R-:W-:Y:S06]  /*10ee0*/  BRA `(.L_x_17297) ;  /* 0x0000000000f87947 */ /* 0x000fec0003800000 */
.L_x_17310:
        /* <DEDUP_REMOVED lines=20> */
.L_x_17315:
[----:B------:R-:W-:Y:S05]  /*11030*/  BSYNC.RECONVERGENT B0 ;  /* 0x0000000000007941 */ /* 0x000fea0003800200 */
.L_x_17314:
[----:B------:R-:W-:Y:S02]  /*11040*/  SHF.L.U32 R0, R0, 0x15, RZ ;  /* 0x0000001500007819 */ /* 0x000fe400000006ff */
[----:B------:R-:W-:-:S04]  /*11050*/  LEA R2, R2, 0x37800000, 0x17 ;  /* 0x3780000002027811 */ /* 0x000fc800078eb8ff */
[----:B------:R-:W-:Y:S01]  /*11060*/  LOP3.LUT R5, R2, R0, R7, 0xfe, !PT ;  /* 0x0000000002057212 */ /* 0x000fe200078efe07 */
[----:B------:R-:W-:Y:S06]  /*11070*/  BRA `(.L_x_17297) ;  /* 0x0000000000947947 */ /* 0x000fec0003800000 */
.L_x_17309:
        /* <DEDUP_REMOVED lines=14> */
.L_x_17296:
        /* <DEDUP_REMOVED lines=16> */
.L_x_17318:
[----:B------:R-:W-:Y:S01]  /*11260*/  IMAD.MOV.U32 R5, RZ, RZ, RZ ;  /* 0x000000ffff057224 */ /* 0x000fe200078e00ff */
[----:B------:R-:W-:Y:S06]  /*11270*/  BRA `(.L_x_17297) ;  /* 0x0000000000147947 */ /* 0x000fec0003800000 */
.L_x_17317:
[----:B------:R-:W2:Y:S02]  /*11280*/  LDG.E.64 R2, desc[UR36][R2.64] ;  /* 0x0000002402027981 */ /* 0x000ea4000c1e1b00 */
[----:B--2---:R0:W2:Y:S01]  /*11290*/  I2F.U64 R5, R2 ;  /* 0x0000000200057312 */ /* 0x0040a20000301000 */
[----:B------:R-:W-:Y:S05]  /*112a0*/  BRA `(.L_x_17297) ;  /* 0x0000000000087947 */ /* 0x000fea0003800000 */
.L_x_17316:
[----:B------:R-:W2:Y:S02]  /*112b0*/  LDG.E R2, desc[UR36][R2.64] ;  /* 0x0000002402027981 */ /* 0x000ea4000c1e1900 */
[----:B--2---:R-:W-:-:S07]  /*112c0*/  I2FP.F32.U32 R5, R2 ;  /* 0x0000000200057245 */ /* 0x004fce0000201000 */
.L_x_17297:
[----:B------:R-:W-:Y:S05]  /*112d0*/  BSYNC.RECONVERGENT B6 ;  /* 0x0000000000067941 */ /* 0x000fea0003800200 */
.L_x_17291:
[----:B------:R-:W1:Y:S01]  /*112e0*/  LDCU UR6, c[0x0][0x818] ;  /* 0x00010300ff0677ac */ /* 0x000e620008000800 */
[C---:B0-2--5:R-:W-:Y:S01]  /*112f0*/  FMUL.FTZ R3, R23.reuse, R23 ;  /* 0x0000001717037220 */ /* 0x065fe20000410000 */
[----:B---34-:R-:W-:Y:S01]  /*11300*/  FADD.FTZ R19, -R24, R19 ;  /* 0x0000001318137221 */ /* 0x018fe20000010100 */
        /* <DEDUP_REMOVED lines=23> */
.L_x_17322:
[----:B------:R-:W0:Y:S02]  /*11480*/  F2I.S64.TRUNC R4, R4 ;  /* 0x0000000400047311 */ /* 0x000e24000020d900 */
[----:B0-----:R-:W-:-:S05]  /*11490*/  IMAD.MOV.U32 R7, RZ, RZ, R4 ;  /* 0x000000ffff077224 */ /* 0x001fca00078e0004 */
[----:B------:R0:W-:Y:S01]  /*114a0*/  STG.E.U8 desc[UR36][R2.64], R7 ;  /* 0x0000000702007986 */ /* 0x0001e2000c101124 */
[----:B------:R-:W-:Y:S05]  /*114b0*/  BRA `(.L_x_17324) ;  /* 0x0000000c00287947 */ /* 0x000fea0003800000 */
.L_x_17321:
        /* <DEDUP_REMOVED lines=9> */
.L_x_17326:
[----:B------:R-:W0:Y:S02]  /*11550*/  F2I.FTZ.TRUNC.NTZ R5, R4 ;  /* 0x0000000400057305 */ /* 0x000e24000021f100 */
[----:B0-----:R0:W-:Y:S01]  /*11560*/  STG.E desc[UR36][R2.64], R5 ;  /* 0x0000000502007986 */ /* 0x0011e2000c101924 */
[----:B------:R-:W-:Y:S05]  /*11570*/  BRA `(.L_x_17324) ;  /* 0x0000000800f87947 */ /* 0x000fea0003800000 */
.L_x_17325:
[----:B------:R-:W0:Y:S02]  /*11580*/  F2I.FTZ.TRUNC.NTZ R5, R4 ;  /* 0x0000000400057305 */ /* 0x000e24000021f100 */
[----:B0-----:R0:W-:Y:S01]  /*11590*/  STG.E.U16 desc[UR36][R2.64], R5 ;  /* 0x0000000502007986 */ /* 0x0011e2000c101524 */
[----:B------:R-:W-:Y:S05]  /*115a0*/  BRA `(.L_x_17324) ;  /* 0x0000000800ec7947 */ /* 0x000fea0003800000 */
.L_x_17320:
        /* <DEDUP_REMOVED lines=8> */
.L_x_17328:
[----:B------:R-:W-:-:S05]  /*11630*/  F2FP.F16.F32.PACK_AB R4, RZ, R4 ;  /* 0x00000004ff04723e */ /* 0x000fca00000000ff */
[----:B------:R0:W-:Y:S01]  /*11640*/  STG.E.U16 desc[UR36][R2.64], R4 ;  /* 0x0000000402007986 */ /* 0x0001e2000c101524 */
[----:B------:R-:W-:Y:S05]  /*11650*/  BRA `(.L_x_17324) ;  /* 0x0000000800c07947 */ /* 0x000fea0003800000 */
.L_x_17327:
[----:B------:R-:W-:-:S09]  /*11660*/  UISETP.NE.AND UP0, UPT, UR6, 0x7, UPT ;  /* 0x000000070600788c */ /* 0x000fd2000bf05270 */
[----:B------:R-:W-:Y:S05]  /*11670*/  BRA.U !UP0, `(.L_x_17329) ;  /* 0x00000001082c7547 */ /* 0x000fea000b800000 */
[----:B------:R-:W-:-:S09]  /*11680*/  UISETP.NE.AND UP0, UPT, UR6, 0x8, UPT ;  /* 0x000000080600788c */ /* 0x000fd2000bf05270 */
[----:B------:R-:W-:Y:S05]  /*11690*/  BRA.U !UP0, `(.L_x_17330) ;  /* 0x0000000108147547 */ /* 0x000fea000b800000 */
[----:B------:R-:W-:-:S09]  /*116a0*/  UISETP.NE.AND UP0, UPT, UR6, 0x9, UPT ;  /* 0x000000090600788c */ /* 0x000fd2000bf05270 */
[----:B------:R-:W-:Y:S05]  /*116b0*/  BRA.U UP0, `(.L_x_17323) ;  /* 0x0000000500d07547 */ /* 0x000fea000b800000 */
[----:B------:R-:W-:-:S05]  /*116c0*/  MOV R5, RZ ;  /* 0x000000ff00057202 */ /* 0x000fca0000000f00 */
[----:B------:R0:W-:Y:S01]  /*116d0*/  STG.E.64 desc[UR36][R2.64], R4 ;  /* 0x0000000402007986 */ /* 0x0001e2000c101b24 */
[----:B------:R-:W-:Y:S05]  /*116e0*/  BRA `(.L_x_17324) ;  /* 0x00000008009c7947 */ /* 0x000fea0003800000 */
.L_x_17330:
[----:B------:R-:W-:-:S04]  /*116f0*/  F2FP.F16.F32.PACK_AB R5, RZ, R4 ;  /* 0x00000004ff05723e */ /* 0x000fc800000000ff */
[----:B------:R-:W-:-:S05]  /*11700*/  PRMT R5, R5, 0x5410, RZ ;  /* 0x0000541005057816 */ /* 0x000fca00000000ff */
[----:B------:R0:W-:Y:S01]  /*11710*/  STG.E desc[UR36][R2.64], R5 ;  /* 0x0000000502007986 */ /* 0x0001e2000c101924 */
[----:B------:R-:W-:Y:S05]  /*11720*/  BRA `(.L_x_17324) ;  /* 0x00000008008c7947 */ /* 0x000fea0003800000 */
.L_x_17329:
[----:B------:R-:W-:-:S06]  /*11730*/  FMUL.FTZ R4, R4, 1 ;  /* 0x3f80000004047820 */ /* 0x000fcc0000410000 */
[----:B------:R-:W0:Y:S02]  /*11740*/  F2F.F64.F32 R4, R4 ;  /* 0x0000000400047310 */ /* 0x000e240000201800 */
[----:B0-----:R0:W-:Y:S01]  /*11750*/  STG.E.64 desc[UR36][R2.64], R4 ;  /* 0x0000000402007986 */ /* 0x0011e2000c101b24 */
[----:B------:R-:W-:Y:S05]  /*11760*/  BRA `(.L_x_17324) ;  /* 0x00000008007c7947 */ /* 0x000fea0003800000 */
.L_x_17319:
        /* <DEDUP_REMOVED lines=13> */
.L_x_17334:
        /* <DEDUP_REMOVED lines=16> */
.L_x_17337:
[----:B------:R-:W-:-:S04]  /*11940*/  SHF.R.U32.HI R4, RZ, 0x18, R4 ;  /* 0x00000018ff047819 */ /* 0x000fc80000011604 */
[----:B------:R-:W-:-:S04]  /*11950*/  LOP3.LUT R4, R5, 0x80, R4, 0xf8, !PT ;  /* 0x0000008005047812 */ /* 0x000fc800078ef804 */
[----:B------:R-:W-:-:S07]  /*11960*/  PRMT R0, R4, 0x7610, R0 ;  /* 0x0000761004007816 */ /* 0x000fce0000000000 */
.L_x_17336:
[----:B------:R-:W-:Y:S05]  /*11970*/  BSYNC.RECONVERGENT B0 ;  /* 0x0000000000007941 */ /* 0x000fea0003800200 */
.L_x_17335:
[----:B------:R0:W-:Y:S01]  /*11980*/  STG.E.U8 desc[UR36][R2.64], R0 ;  /* 0x0000000002007986 */ /* 0x0001e2000c101124 */
[----:B------:R-:W-:Y:S05]  /*11990*/  BRA `(.L_x_17324) ;  /* 0x0000000400f07947 */ /* 0x000fea0003800000 */
.L_x_17333:
        /* <DEDUP_REMOVED lines=16> */
.L_x_17340:
[----:B------:R-:W-:-:S04]  /*11aa0*/  SHF.R.U32.HI R4, RZ, 0x18, R4 ;  /* 0x00000018ff047819 */ /* 0x000fc80000011604 */
[----:B------:R-:W-:-:S04]  /*11ab0*/  LOP3.LUT R5, R5, 0x80, R4, 0xf8, !PT ;  /* 0x0000008005057812 */ /* 0x000fc800078ef804 */
[----:B------:R-:W-:-:S07]  /*11ac0*/  PRMT R0, R5, 0x7610, R0 ;  /* 0x0000761005007816 */ /* 0x000fce0000000000 */
.L_x_17339:
[----:B------:R-:W-:Y:S05]  /*11ad0*/  BSYNC.RECONVERGENT B0 ;  /* 0x0000000000007941 */ /* 0x000fea0003800200 */
.L_x_17338:
[----:B------:R0:W-:Y:S01]  /*11ae0*/  STG.E.U8 desc[UR36][R2.64], R0 ;  /* 0x0000000002007986 */ /* 0x0001e2000c101124 */
[----:B------:R-:W-:Y:S05]  /*11af0*/  BRA `(.L_x_17324) ;  /* 0x0000000400987947 */ /* 0x000fea0003800000 */
.L_x_17332:
        /* <DEDUP_REMOVED lines=21> */
.L_x_17342:
[----:B------:R-:W0:Y:S02]  /*11c50*/  F2I.U64.TRUNC R4, R4 ;  /* 0x0000000400047311 */ /* 0x000e24000020d800 */
[----:B0-----:R0:W-:Y:S01]  /*11c60*/  STG.E.64 desc[UR36][R2.64], R4 ;  /* 0x0000000402007986 */ /* 0x0011e2000c101b24 */
[----:B------:R-:W-:Y:S05]  /*11c70*/  BRA `(.L_x_17324) ;  /* 0x0000000400387947 */ /* 0x000fea0003800000 */
.L_x_17341:
[----:B------:R-:W0:Y:S02]  /*11c80*/  F2I.FTZ.U32.TRUNC.NTZ R5, R4 ;  /* 0x0000000400057305 */ /* 0x000e24000021f000 */
[----:B0-----:R0:W-:Y:S01]  /*11c90*/  STG.E desc[UR36][R2.64], R5 ;  /* 0x0000000502007986 */ /* 0x0011e2000c101924 */
[----:B------:R-:W-:Y:S05]  /*11ca0*/  BRA `(.L_x_17324) ;  /* 0x00000004002c7947 */ /* 0x000fea0003800000 */
.L_x_17331:
        /* <DEDUP_REMOVED lines=10> */
.L_x_17344:
[----:B------:R-:W-:Y:S01]  /*11d50*/  FMUL.FTZ R4, R4, 1 ;  /* 0x3f80000004047820 */ /* 0x000fe20000410000 */
[----:B------:R-:W-:-:S05]  /*11d60*/  CS2R R6, SRZ ;  /* 0x0000000000067805 */ /* 0x000fca000001ff00 */
[----:B------:R-:W0:Y:S02]  /*11d70*/  F2F.F64.F32 R4, R4 ;  /* 0x0000000400047310 */ /* 0x000e240000201800 */
[----:B0-----:R3:W-:Y:S01]  /*11d80*/  STG.E.128 desc[UR36][R2.64], R4 ;  /* 0x0000000402007986 */ /* 0x0017e2000c101d24 */
[----:B------:R-:W-:Y:S05]  /*11d90*/  BRA `(.L_x_17324) ;  /* 0x0000000000f07947 */ /* 0x000fea0003800000 */
.L_x_17343:
[----:B------:R-:W-:-:S09]  /*11da0*/  UISETP.NE.AND UP0, UPT, UR6, 0xf, UPT ;  /* 0x0000000f0600788c */ /* 0x000fd2000bf05270 */
[----:B------:R-:W-:Y:S05]  /*11db0*/  BRA.U !UP0, `(.L_x_17345) ;  /* 0x0000000108e07547 */ /* 0x000fea000b800000 */
[----:B------:R-:W-:-:S09]  /*11dc0*/  UISETP.NE.AND UP0, UPT, UR6, 0x17, UPT ;  /* 0x000000170600788c */ /* 0x000fd2000bf05270 */
[----:B------:R-:W-:Y:S05]  /*11dd0*/  BRA.U !UP0, `(.L_x_17346) ;  /* 0x00000001088c7547 */ /* 0x000fea000b800000 */
[----:B------:R-:W-:-:S09]  /*11de0*/  UISETP.NE.AND UP0, UPT, UR6, 0x18, UPT ;  /* 0x000000180600788c */ /* 0x000fd2000bf05270 */
[----:B------:R-:W-:Y:S05]  /*11df0*/  BRA.U !UP0, `(.L_x_17347) ;  /* 0x0000000108447547 */ /* 0x000fea000b800000 */
.L_x_17323:
        /* <DEDUP_REMOVED lines=16> */
.L_x_17348:
[----:B------:R-:W-:Y:S05]  /*11f00*/  BRA `(.L_x_17324) ;  /* 0x0000000000947947 */ /* 0x000fea0003800000 */
.L_x_17347:
[----:B------:R-:W-:Y:S01]  /*11f10*/  LOP3.LUT R6, R4, 0x7fffffff, RZ, 0xc0, !PT ;  /* 0x7fffffff04067812 */ /* 0x000fe200078ec0ff */
        /* <DEDUP_REMOVED lines=11> */
.L_x_17350:
[----:B------:R-:W-:Y:S05]  /*11fd0*/  BSYNC.RECONVERGENT B0 ;  /* 0x0000000000007941 */ /* 0x000fea0003800200 */
.L_x_17349:
[----:B------:R-:W-:-:S05]  /*11fe0*/  LOP3.LUT R5, R0, 0x80, R7, 0xf8, !PT ;  /* 0x0000008000057812 */ /* 0x000fca00078ef807 */
[----:B------:R1:W-:Y:S01]  /*11ff0*/  STG.E.U8 desc[UR36][R2.64], R5 ;  /* 0x0000000502007986 */ /* 0x0003e2000c101124 */
[----:B------:R-:W-:Y:S05]  /*12000*/  BRA `(.L_x_17324) ;  /* 0x0000000000547947 */ /* 0x000fea0003800000 */
.L_x_17346:
        /* <DEDUP_REMOVED lines=11> */
.L_x_17352:
[----:B------:R-:W-:Y:S01]  /*120c0*/  IMAD.MOV.U32 R0, RZ, RZ, 0x7f ;  /* 0x0000007fff007424 */ /* 0x000fe200078e00ff */
[----:B------:R-:W-:-:S04]  /*120d0*/  ISETP.GT.U32.AND P0, PT, R6, 0x7f800000, PT ;  /* 0x7f8000000600780c */ /* 0x000fc80003f04070 */
[----:B------:R-:W-:-:S09]  /*120e0*/  SEL R0, R0, 0x7c, P0 ;  /* 0x0000007c00007807 */ /* 0x000fd20000000000 */
.L_x_17353:
[----:B------:R-:W-:Y:S05]  /*120f0*/  BSYNC.RECONVERGENT B0 ;  /* 0x0000000000007941 */ /* 0x000fea0003800200 */
.L_x_17351:
[----:B------:R-:W-:-:S04]  /*12100*/  SHF.R.U32.HI R5, RZ, 0x18, R4 ;  /* 0x00000018ff057819 */ /* 0x000fc80000011604 */
[----:B------:R-:W-:-:S05]  /*12110*/  LOP3.LUT R5, R0, 0x80, R5, 0xf8, !PT ;  /* 0x0000008000057812 */ /* 0x000fca00078ef805 */
[----:B------:R2:W-:Y:S01]  /*12120*/  STG.E.U8 desc[UR36][R2.64], R5 ;  /* 0x0000000502007986 */ /* 0x0005e2000c101124 */
[----:B------:R-:W-:Y:S05]  /*12130*/  BRA `(.L_x_17324) ;  /* 0x0000000000087947 */ /* 0x000fea0003800000 */
.L_x_17345:
[----:B------:R-:W-:-:S05]  /*12140*/  F2FP.BF16.F32.PACK_AB R4, RZ, R4 ;  /* 0x00000004ff04723e */ /* 0x000fca00000010ff */
[----:B------:R0:W-:Y:S02]  /*12150*/  STG.E.U16 desc[UR36][R2.64], R4 ;  /* 0x0000000402007986 */ /* 0x0001e4000c101524 */
.L_x_17324:
[----:B------:R-:W-:-:S07]  /*12160*/  VIADD R17, R17, 0x80 ;  /* 0x0000008011117836 */ /* 0x000fce0000000000 */
.L_x_17121:
[----:B------:R-:W-:Y:S05]  /*12170*/  BSYNC.RECONVERGENT B7 ;  /* 0x0000000000077941 */ /* 0x000fea0003800200 */
.L_x_17120:
[----:B------:R-:W5:Y:S01]  /*12180*/  LDCU UR4, c[0x0][0x380] ;  /* 0x00007000ff0477ac */ /* 0x000f620008000800 */
[----:B------:R-:W-:Y:S01]  /*12190*/  BSSY.RECONVERGENT B7, `(.L_x_17354) ;  /* 0x0000900000077945 */ /* 0x000fe20003800200 */
[----:B-----5:R-:W-:-:S13]  /*121a0*/  ISETP.GE.AND P0, PT, R17, UR4, PT ;  /* 0x0000000411007c0c */ /* 0x020fda000bf06270 */
[----:B------:R-:W-:Y:S05]  /*121b0*/  @P0 BRA `(.L_x_17355) ;  /* 0x0000008c00f40947 */ /* 0x000fea0003800000 */
[----:B------:R-:W5:Y:S01]  /*121c0*/  LDCU UR4, c[0x0][0x388] ;  /* 0x00007100ff0477ac */ /* 0x000f620008000800 */
[----:B------:R-:W-:Y:S01]  /*121d0*/  CS2R R24, SRZ ;  /* 0x0000000000187805 */ /* 0x000fe2000001ff00 */
[----:B------:R-:W-:Y:S01]  /*121e0*/  IMAD.MOV.U32 R26, RZ, RZ, RZ ;  /* 0x000000ffff1a7224 */ /* 0x000fe200078e00ff */
[----:B------:R-:W-:Y:S02]  /*121f0*/  CS2R R22, SRZ ;  /* 0x0000000000167805 */ /* 0x000fe4000001ff00 */
[----:B------:R-:W-:Y:S01]  /*12200*/  MOV R19, RZ ;  /* 0x000000ff00137202 */ /* 0x000fe20000000f00 */
[----:B0-2---:R-:W-:Y:S02]  /*12210*/  IMAD.MOV.U32 R0, RZ, RZ, RZ ;  /* 0x000000ffff007224 */ /* 0x005fe400078e00ff */
[----:B------:R-:W-:Y:S01]  /*12220*/  IMAD.MOV.U32 R16, RZ, RZ, RZ ;  /* 0x000000ffff107224 */ /* 0x000fe200078e00ff */
[----:B-----5:R-:W-:-:S09]  /*12230*/  UISETP.NE.AND UP0, UPT, UR4, URZ, UPT ;  /* 0x000000ff0400728c */ /* 0x020fd2000bf05270 */
[----:B------:R-:W-:Y:S05]  /*12240*/  BRA.U !UP0, `(.L_x_17356) ;  /* 0x0000001d08c87547 */ /* 0x000fea000b800000 */
[----:B------:R-:W3:Y:S01]  /*12250*/  LDCU.64 UR4, c[0x0][0x390] ;  /* 0x00007200ff0477ac */ /* 0x000ee20008000a00 */
[----:B------:R-:W-:Y:S01]  /*12260*/  IMAD.MOV.U32 R16, RZ, RZ, RZ ;  /* 0x000000ffff107224 */ /* 0x000fe200078e00ff */
[----:B------:R-:W0:Y:S01]  /*12270*/  LDCU UR6, c[0x0][0x38c] ;  /* 0x00007180ff0677ac */ /* 0x000e220008000800 */
[----:B------:R-:W2:Y:S01]  /*12280*/  LDCU.128 UR12, c[0x0][0x4c0] ;  /* 0x00009800ff0c77ac */ /* 0x000ea20008000c00 */
[----:B------:R-:W5:Y:S01]  /*12290*/  LDCU.64 UR8, c[0x0][0x4b8] ;  /* 0x00009700ff0877ac */ /* 0x000f620008000a00 */
[----:B------:R-:W-:Y:S01]  /*122a0*/  UISETP.NE.AND UP0, UPT, UR45, URZ, UPT ;  /* 0x000000ff2d00728c */ /* 0x000fe2000bf05270 */
[----:B---34-:R-:W-:-:S05]  /*122b0*/  IMAD.HI.U32 R4, R17, UR4, R16 ;  /* 0x0000000411047c27 */ /* 0x018fca000f8e0010 */
[----:B-1----:R-:W-:Y:S01]  /*122c0*/  SHF.R.U32.HI R5, RZ, UR5, R4 ;  /* 0x00000005ff057c19 */ /* 0x002fe20008011604 */
[----:B------:R-:W1:Y:S03]  /*122d0*/  LDCU.64 UR4, c[0x0][0x4d0] ;  /* 0x00009a00ff0477ac */ /* 0x000e660008000a00 */
[----:B------:R-:W-:-:S05]  /*122e0*/  IADD3 R0, PT, PT, -R5, RZ, RZ ;  /* 0x000000ff05007210 */ /* 0x000fca0007ffe1ff */
        /* <DEDUP_REMOVED lines=488> */
.L_x_17356:
        /* <DEDUP_REMOVED lines=18> */
.L_x_17361:
[----:B------:R-:W2:Y:S02]  /*14290*/  LDG.E.U8 R2, desc[UR36][R2.64] ;  /* 0x0000002402027981 */ /* 0x000ea4000c1e1100 */
[----:B--2---:R-:W-:Y:S01]  /*142a0*/  I2FP.F32.U32 R18, R2 ;  /* 0x0000000200127245 */ /* 0x004fe20000201000 */
[----:B------:R-:W-:Y:S06]  /*142b0*/  BRA `(.L_x_17363) ;  /* 0x0000000c00247947 */ /* 0x000fec0003800000 */
.L_x_17360:
        /* <DEDUP_REMOVED lines=9> */
.L_x_17365:
[----:B------:R-:W2:Y:S02]  /*14350*/  LDG.E R2, desc[UR36][R2.64] ;  /* 0x0000002402027981 */ /* 0x000ea4000c1e1900 */
[----:B--2---:R-:W-:Y:S01]  /*14360*/  I2FP.F32.S32 R18, R2 ;  /* 0x0000000200127245 */ /* 0x004fe20000201400 */
[----:B------:R-:W-:Y:S06]  /*14370*/  BRA `(.L_x_17363) ;  /* 0x0000000800f47947 */ /* 0x000fec0003800000 */
.L_x_17364:
[----:B------:R-:W2:Y:S02]  /*14380*/  LDG.E.U16 R2, desc[UR36][R2.64] ;  /* 0x0000002402027981 */ /* 0x000ea4000c1e1500 */
[----:B--2---:R0:W1:Y:S01]  /*14390*/  I2F.S16 R18, R2 ;  /* 0x0000000200127306 */ /* 0x0040620000101400 */
[----:B------:R-:W-:Y:S05]  /*143a0*/  BRA `(.L_x_17363) ;  /* 0x0000000800e87947 */ /* 0x000fea0003800000 */
.L_x_17359:
        /* <DEDUP_REMOVED lines=8> */
.L_x_17367:
[----:B------:R-:W2:Y:S02]  /*14430*/  LDG.E.U16 R2, desc[UR36][R2.64] ;  /* 0x0000002402027981 */ /* 0x000ea4000c1e1500 */
[----:B--2---:R-:W-:Y:S01]  /*14440*/  HADD2.F32 R18, -RZ, R2.H0_H0 ;  /* 0x20000002ff127230 */ /* 0x004fe20000004100 */
[----:B------:R-:W-:Y:S06]  /*14450*/  BRA `(.L_x_17363) ;  /* 0x0000000800bc7947 */ /* 0x000fec0003800000 */
.L_x_17366:
        /* <DEDUP_REMOVED lines=8> */
.L_x_17369:
[----:B------:R-:W2:Y:S02]  /*144e0*/  LDG.E.U16 R2, desc[UR36][R2.64] ;  /* 0x0000002402027981 */ /* 0x000ea4000c1e1500 */
[----:B--2---:R-:W-:Y:S01]  /*144f0*/  HADD2.F32 R18, -RZ, R2.H0_H0 ;  /* 0x20000002ff127230 */ /* 0x004fe20000004100 */
[----:B------:R-:W-:Y:S06]  /*14500*/  BRA `(.L_x_17363) ;  /* 0x0000000800907947 */ /* 0x000fec0003800000 */
.L_x_17368:
[----:B------:R-:W2:Y:S01]  /*14510*/  LDG.E.64 R2, desc[UR36][R2.64] ;  /* 0x0000002402027981 */ /* 0x000ea2000c1e1b00 */
[----:B------:R-:W-:Y:S01]  /*14520*/  UMOV UR4, 0xf0000000 ;  /* 0xf000000000047882 */ /* 0x000fe20000000000 */
[----:B------:R-:W-:Y:S01]  /*14530*/  UMOV UR5, 0x380fffff ;  /* 0x380fffff00057882 */ /* 0x000fe20000000000 */
[----:B--2---:R-:W0:Y:S01]  /*14540*/  F2F.F32.F64 R18, R2 ;  /* 0x0000000200127310 */ /* 0x004e220000301000 */
[----:B------:R-:W-:-:S14]  /*14550*/  DSETP.GEU.AND P0, PT, |R2|, UR4, PT ;  /* 0x0000000402007e2a */ /* 0x000fdc000bf0e200 */
[----:B0-----:R-:W-:Y:S01]  /*14560*/  @!P0 FMUL R18, R18, 1.175494350822287508e-38 ;  /* 0x0080000012128820 */ /* 0x001fe20000400000 */
[----:B------:R-:W-:Y:S06]  /*14570*/  BRA `(.L_x_17363) ;  /* 0x0000000800747947 */ /* 0x000fec0003800000 */
.L_x_17358:
        /* <DEDUP_REMOVED lines=12> */
.L_x_17372:
[----:B------:R-:W2:Y:S01]  /*14640*/  LDG.E.64 R2, desc[UR36][R2.64] ;  /* 0x0000002402027981 */ /* 0x000ea2000c1e1b00 */
[----:B------:R-:W-:Y:S01]  /*14650*/  UMOV UR4, 0xf0000000 ;  /* 0xf000000000047882 */ /* 0x000fe20000000000 */
[----:B------:R-:W-:Y:S01]  /*14660*/  UMOV UR5, 0x380fffff ;  /* 0x380fffff00057882 */ /* 0x000fe20000000000 */
[----:B--2---:R-:W0:Y:S01]  /*14670*/  F2F.F32.F64 R18, R2 ;  /* 0x0000000200127310 */ /* 0x004e220000301000 */
[----:B------:R-:W-:-:S14]  /*14680*/  DSETP.GEU.AND P0, PT, |R2|, UR4, PT ;  /* 0x0000000402007e2a */ /* 0x000fdc000bf0e200 */
[----:B0-----:R-:W-:Y:S01]  /*14690*/  @!P0 FMUL R18, R18, 1.175494350822287508e-38 ;  /* 0x0080000012128820 */ /* 0x001fe20000400000 */
[----:B------:R-:W-:Y:S06]  /*146a0*/  BRA `(.L_x_17363) ;  /* 0x0000000800287947 */ /* 0x000fec0003800000 */
.L_x_17371:
        /* <DEDUP_REMOVED lines=25> */
.L_x_17374:
        /* <DEDUP_REMOVED lines=12> */
.L_x_17373:
[----:B------:R-:W2:Y:S02]  /*14900*/  LDG.E.U16 R2, desc[UR36][R2.64] ;  /* 0x0000002402027981 */ /* 0x000ea4000c1e1500 */
[----:B--2---:R-:W-:Y:S01]  /*14910*/  IMAD.U32 R18, R2, 0x10000, RZ ;  /* 0x0001000002127824 */ /* 0x004fe200078e00ff */
[----:B------:R-:W-:Y:S06]  /*14920*/  BRA `(.L_x_17363) ;  /* 0x0000000400887947 */ /* 0x000fec0003800000 */
.L_x_17370:
        /* <DEDUP_REMOVED lines=11> */
.L_x_17377:
        /* <DEDUP_REMOVED lines=20> */
.L_x_17379:
[----:B------:R-:W-:Y:S05]  /*14b20*/  BSYNC.RECONVERGENT B0 ;  /* 0x0000000000007941 */ /* 0x000fea0003800200 */
.L_x_17378:
[----:B------:R-:W-:Y:S02]  /*14b30*/  SHF.L.U32 R0, R0, 0x14, RZ ;  /* 0x0000001400007819 */ /* 0x000fe400000006ff */
[----:B------:R-:W-:-:S04]  /*14b40*/  LEA R2, R2, 0x3b800000, 0x17 ;  /* 0x3b80000002027811 */ /* 0x000fc800078eb8ff */
[----:B------:R-:W-:Y:S01]  /*14b50*/  LOP3.LUT R18, R2, R0, R7, 0xfe, !PT ;  /* 0x0000000002127212 */ /* 0x000fe200078efe07 */
[----:B------:R-:W-:Y:S06]  /*14b60*/  BRA `(.L_x_17363) ;  /* 0x0000000000f87947 */ /* 0x000fec0003800000 */
.L_x_17376:
        /* <DEDUP_REMOVED lines=20> */
.L_x_17381:
[----:B------:R-:W-:Y:S05]  /*14cb0*/  BSYNC.RECONVERGENT B0 ;  /* 0x0000000000007941 */ /* 0x000fea0003800200 */
.L_x_17380:
[----:B------:R-:W-:Y:S01]  /*14cc0*/  IMAD.SHL.U32 R0, R0, 0x200000, RZ ;  /* 0x0020000000007824 */ /* 0x000fe200078e00ff */
[----:B------:R-:W-:-:S04]  /*14cd0*/  LEA R2, R2, 0x37800000, 0x17 ;  /* 0x3780000002027811 */ /* 0x000fc800078eb8ff */
[----:B------:R-:W-:Y:S01]  /*14ce0*/  LOP3.LUT R18, R2, R0, R7, 0xfe, !PT ;  /* 0x0000000002127212 */ /* 0x000fe200078efe07 */
[----:B------:R-:W-:Y:S06]  /*14cf0*/  BRA `(.L_x_17363) ;  /* 0x0000000000947947 */ /* 0x000fec0003800000 */
.L_x_17375:
        /* <DEDUP_REMOVED lines=14> */
.L_x_17362:
        /* <DEDUP_REMOVED lines=16> */
.L_x_17384:
[----:B------:R-:W-:Y:S01]  /*14ee0*/  IMAD.MOV.U32 R18, RZ, RZ, RZ ;  /* 0x000000ffff127224 */ /* 0x000fe200078e00ff */
[----:B------:R-:W-:Y:S06]  /*14ef0*/  BRA `(.L_x_17363) ;  /* 0x0000000000147947 */ /* 0x000fec0003800000 */
.L_x_17383:
[----:B------:R-:W2:Y:S02]  /*14f00*/  LDG.E.64 R2, desc[UR36][R2.64] ;  /* 0x0000002402027981 */ /* 0x000ea4000c1e1b00 */
[----:B--2---:R0:W1:Y:S01]  /*14f10*/  I2F.U64 R18, R2 ;  /* 0x0000000200127312 */ /* 0x0040620000301000 */
[----:B------:R-:W-:Y:S05]  /*14f20*/  BRA `(.L_x_17363) ;  /* 0x0000000000087947 */ /* 0x000fea0003800000 */
.L_x_17382:
[----:B------:R-:W2:Y:S02]  /*14f30*/  LDG.E R2, desc[UR36][R2.64] ;  /* 0x0000002402027981 */ /* 0x000ea4000c1e1900 */
[----:B--2---:R-:W-:-:S07]  /*14f40*/  I2FP.F32.U32 R18, R2 ;  /* 0x0000000200127245 */ /* 0x004fce0000201000 */
.L_x_17363:
[----:B------:R-:W-:Y:S05]  /*14f50*/  BSYNC.RECONVERGENT B6 ;  /* 0x0000000000067941 */ /* 0x000fea0003800200 */
.L_x_17357:
        /* <DEDUP_REMOVED lines=18> */
.L_x_17389:
[----:B------:R-:W2:Y:S02]  /*15080*/  LDG.E.U8 R2, desc[UR36][R2.64] ;  /* 0x0000002402027981 */ /* 0x000ea4000c1e1100 */
[----:B--2---:R-:W-:Y:S01]  /*15090*/  I2FP.F32.U32 R19, R2 ;  /* 0x0000000200137245 */ /* 0x004fe20000201000 */
[----:B------:R-:W-:Y:S06]  /*150a0*/  BRA `(.L_x_17391) ;  /* 0x0000000c00247947 */ /* 0x000fec0003800000 */
.L_x_17388:
        /* <DEDUP_REMOVED lines=9> */
.L_x_17393:
[----:B------:R-:W2:Y:S02]  /*15140*/  LDG.E R2, desc[UR36][R2.64] ;  /* 0x0000002402027981 */ /* 0x000ea4000c1e1900 */
[----:B--2---:R-:W-:Y:S01]  /*15150*/  I2FP.F32.S32 R19, R2 ;  /* 0x0000000200137245 */ /* 0x004fe20000201400 */
[----:B------:R-:W-:Y:S06]  /*15160*/  BRA `(.L_x_17391) ;  /* 0x0000000800f47947 */ /* 0x000fec0003800000 */
.L_x_17392:
[----:B------:R-:W2:Y:S02]  /*15170*/  LDG.E.U16 R2, desc[UR36][R2.64] ;  /* 0x0000002402027981 */ /* 0x000ea4000c1e1500 */
[----:B--2---:R3:W4:Y:S01]  /*15180*/  I2F.S16 R19, R2 ;  /* 0x0000000200137306 */ /* 0x0047220000101400 */
[----:B------:R-:W-:Y:S05]  /*15190*/  BRA `(.L_x_17391) ;  /* 0x0000000800e87947 */ /* 0x000fea0003800000 */
.L_x_17387:
        /* <DEDUP_REMOVED lines=8> */
.L_x_17395:
[----:B------:R-:W2:Y:S02]  /*15220*/  LDG.E.U16 R2, desc[UR36][R2.64] ;  /* 0x0000002402027981 */ /* 0x000ea4000c1e1500 */
[----:B--2---:R-:W-:Y:S01]  /*15230*/  HADD2.F32 R19, -RZ, R2.H0_H0 ;  /* 0x20000002ff137230 */ /* 0x004fe20000004100 */
[----:B------:R-:W-:Y:S06]  /*15240*/  BRA `(.L_x_17391) ;  /* 0x0000000800bc7947 */ /* 0x000fec0003800000 */
.L_x_17394:
        /* <DEDUP_REMOVED lines=8> */
.L_x_17397:
[----:B------:R-:W2:Y:S02]  /*152d0*/  LDG.E.U16 R2, desc[UR36][R2.64] ;  /* 0x0000002402027981 */ /* 0x000ea4000c1e1500 */
[----:B--2---:R-:W-:Y:S01]  /*152e0*/  HADD2.F32 R19, -RZ, R2.H0_H0 ;  /* 0x20000002ff137230 */ /* 0x004fe20000004100 */
[----:B------:R-:W-:Y:S06]  /*152f0*/  BRA `(.L_x_17391) ;  /* 0x0000000800907947 */ /* 0x000fec0003800000 */
.L_x_17396:
[----:B------:R-:W2:Y:S01]  /*15300*/  LDG.E.64 R2, desc[UR36][R2.64] ;  /* 0x0000002402027981 */ /* 0x000ea2000c1e1b00 */
[----:B------:R-:W-:Y:S01]  /*15310*/  UMOV UR4, 0xf0000000 ;  /* 0xf000000000047882 */ /* 0x000fe20000000000 */
[----:B------:R-:W-:Y:S01]  /*15320*/  UMOV UR5, 0x380fffff ;  /* 0x380fffff00057882 */ /* 0x000fe20000000000 */
[----:B--2---:R-:W0:Y:S01]  /*15330*/  F2F.F32.F64 R19, R2 ;  /* 0x0000000200137310 */ /* 0x004e220000301000 */
[----:B------:R-:W-:-:S14]  /*15340*/  DSETP.GEU.AND P0, PT, |R2|, UR4, PT ;  /* 0x0000000402007e2a */ /* 0x000fdc000bf0e200 */
[----:B0-----:R-:W-:Y:S01]  /*15350*/  @!P0 FMUL R19, R19, 1.175494350822287508e-38 ;  /* 0x0080000013138820 */ /* 0x001fe20000400000 */
[----:B------:R-:W-:Y:S06]  /*15360*/  BRA `(.L_x_17391) ;  /* 0x0000000800747947 */ /* 0x000fec0003800000 */
.L_x_17386:
        /* <DEDUP_REMOVED lines=12> */
.L_x_17400:
[----:B------:R-:W2:Y:S01]  /*15430*/  LDG.E.64 R2, desc[UR36][R2.64] ;  /* 0x0000002402027981 */ /* 0x000ea2000c1e1b00 */
[----:B------:R-:W-:Y:S01]  /*15440*/  UMOV UR4, 0xf0000000 ;  /* 0xf000000000047882 */ /* 0x000fe20000000000 */
[----:B------:R-:W-:Y:S01]  /*15450*/  UMOV UR5, 0x380fffff ;  /* 0x380fffff00057882 */ /* 0x000fe20000000000 */
[----:B--2---:R-:W0:Y:S01]  /*15460*/  F2F.F32.F64 R19, R2 ;  /* 0x0000000200137310 */ /* 0x004e220000301000 */
[----:B------:R-:W-:-:S14]  /*15470*/  DSETP.GEU.AND P0, PT, |R2|, UR4, PT ;  /* 0x0000000402007e2a */ /* 0x000fdc000bf0e200 */
[----:B0-----:R-:W-:Y:S01]  /*15480*/  @!P0 FMUL R19, R19, 1.175494350822287508e-38 ;  /* 0x0080000013138820 */ /* 0x001fe20000400000 */
[----:B------:R-:W-:Y:S06]  /*15490*/  BRA `(.L_x_17391) ;  /* 0x0000000800287947 */ /* 0x000fec0003800000 */
.L_x_17399:
        /* <DEDUP_REMOVED lines=25> */
.L_x_17402:
        /* <DEDUP_REMOVED lines=12> */
.L_x_17401:
[----:B------:R-:W2:Y:S02]  /*156f0*/  LDG.E.U16 R2, desc[UR36][R2.64] ;  /* 0x0000002402027981 */ /* 0x000ea4000c1e1500 */
[----:B--2---:R-:W-:Y:S01]  /*15700*/  IMAD.U32 R19, R2, 0x10000, RZ ;  /* 0x0001000002137824 */ /* 0x004fe200078e00ff */
[----:B------:R-:W-:Y:S06]  /*15710*/  BRA `(.L_x_17391) ;  /* 0x0000000400887947 */ /* 0x000fec0003800000 */
.L_x_17398:
        /* <DEDUP_REMOVED lines=11> */
.L_x_17405:
        /* <DEDUP_REMOVED lines=20> */
.L_x_17407:
[----:B------:R-:W-:Y:S05]  /*15910*/  BSYNC.RECONVERGENT B0 ;  /* 0x0000000000007941 */ /* 0x000fea0003800200 */
.L_x_17406:
[----:B------:R-:W-:Y:S01]  /*15920*/  IMAD.SHL.U32 R0, R0, 0x100000, RZ ;  /* 0x0010000000007824 */ /* 0x000fe200078e00ff */
[----:B------:R-:W-:-:S04]  /*15930*/  LEA R2, R2, 0x3b800000, 0x17 ;  /* 0x3b80000002027811 */ /* 0x000fc800078eb8ff */
[----:B------:R-:W-:Y:S01]  /*15940*/  LOP3.LUT R19, R2, R0, R19, 0xfe, !PT ;  /* 0x0000000002137212 */ /* 0x000fe200078efe13 */
[----:B------:R-:W-:Y:S06]  /*15950*/  BRA `(.L_x_17391) ;  /* 0x0000000000f87947 */ /* 0x000fec0003800000 */
.L_x_17404:
        /* <DEDUP_REMOVED lines=20> */
.L_x_17409:
[----:B------:R-:W-:Y:S05]  /*15aa0*/  BSYNC.RECONVERGENT B0 ;  /* 0x0000000000007941 */ /* 0x000fea0003800200 */
.L_x_17408:
[----:B------:R-:W-:Y:S01]  /*15ab0*/  IMAD.SHL.U32 R0, R0, 0x200000, RZ ;  /* 0x0020000000007824 */ /* 0x000fe200078e00ff */
[----:B------:R-:W-:-:S04]  /*15ac0*/  LEA R2, R2, 0x37800000, 0x17 ;  /* 0x3780000002027811 */ /* 0x000fc800078eb8ff */
[----:B------:R-:W-:Y:S01]  /*15ad0*/  LOP3.LUT R19, R2, R0, R19, 0xfe, !PT ;  /* 0x0000000002137212 */ /* 0x000fe200078efe13 */
[----:B------:R-:W-:Y:S06]  /*15ae0*/  BRA `(.L_x_17391) ;  /* 0x0000000000947947 */ /* 0x000fec0003800000 */
.L_x_17403:
        /* <DEDUP_REMOVED lines=14> */
.L_x_17390:
        /* <DEDUP_REMOVED lines=11> */
[----:B------:R-:W-:Y:S02]  /*15c80*/  IMAD.U32 R7, RZ, RZ, UR7 ;  /* 0x00000007ff077e24 */ /* 0x000fe4000f8e00ff */
[----:B----4-:R-:W-:Y:S01]  /*15c90*/  IMAD.U32 R10, RZ, RZ, UR8 ;  /* 0x00000008ff0a7e24 */ /* 0x010fe2000f8e00ff */
[----:B------:R-:W-:-:S07]  /*15ca0*/  MOV R11, UR9 ;  /* 0x00000009000b7c02 */ /* 0x000fce0008000f00 */
[----:B------:R-:W-:-:S07]  /*15cb0*/  LEPC R20, `(.L_x_17412) ;  /* 0x000000001014794e */ /* 0x000fce0000000000 */
[----:B-1-3-5:R-:W-:Y:S05]  /*15cc0*/  CALL.ABS.NOINC R2 ;  /* 0x0000000002007343 */ /* 0x02afea0003c00000 */
.L_x_17412:
[----:B------:R-:W-:Y:S01]  /*15cd0*/  HFMA2 R19, -RZ, RZ, 0, 0 ;  /* 0x00000000ff137431 */ /* 0x000fe200000001ff */
[----:B------:R-:W-:Y:S06]  /*15ce0*/  BRA `(.L_x_17391) ;  /* 0x0000000000147947 */ /* 0x000fec0003800000 */
.L_x_17411:
[----:B------:R-:W2:Y:S02]  /*15cf0*/  LDG.E.64 R2, desc[UR36][R2.64] ;  /* 0x0000002402027981 */ /* 0x000ea4000c1e1b00 */
[----:B--2---:R0:W2:Y:S01]  /*15d00*/  I2F.U64 R19, R2 ;  /* 0x0000000200137312 */ /* 0x0040a20000301000 */
[----:B------:R-:W-:Y:S05]  /*15d10*/  BRA `(.L_x_17391) ;  /* 0x0000000000087947 */ /* 0x000fea0003800000 */
.L_x_17410:
[----:B------:R-:W2:Y:S02]  /*15d20*/  LDG.E R2, desc[UR36][R2.64] ;  /* 0x0000002402027981 */ /* 0x000ea4000c1e1900 */
[----:B--2---:R-:W-:-:S07]  /*15d30*/  I2FP.F32.U32 R19, R2 ;  /* 0x0000000200137245 */ /* 0x004fce0000201000 */
.L_x_17391:
[----:B------:R-:W-:Y:S05]  /*15d40*/  BSYNC.RECONVERGENT B6 ;  /* 0x0000000000067941 */ /* 0x000fea0003800200 */
.L_x_17385:
        /* <DEDUP_REMOVED lines=18> */
.L_x_17417:
[----:B------:R-:W3:Y:S02]  /*15e70*/  LDG.E.U8 R2, desc[UR36][R2.64] ;  /* 0x0000002402027981 */ /* 0x000ee4000c1e1100 */
[----:B---3--:R-:W-:Y:S01]  /*15e80*/  I2FP.F32.U32 R22, R2 ;  /* 0x0000000200167245 */ /* 0x008fe20000201000 */
[----:B------:R-:W-:Y:S06]  /*15e90*/  BRA `(.L_x_17419) ;  /* 0x0000000c00247947 */ /* 0x000fec0003800000 */
.L_x_17416:
        /* <DEDUP_REMOVED lines=9> */
.L_x_17421:
[----:B------:R-:W3:Y:S02]  /*15f30*/  LDG.E R2, desc[UR36][R2.64] ;  /* 0x0000002402027981 */ /* 0x000ee4000c1e1900 */
[----:B---3--:R-:W-:Y:S01]  /*15f40*/  I2FP.F32.S32 R22, R2 ;  /* 0x0000000200167245 */ /* 0x008fe20000201400 */
[----:B------:R-:W-:Y:S06]  /*15f50*/  BRA `(.L_x_17419) ;  /* 0x0000000800f47947 */ /* 0x000fec0003800000 */
.L_x_17420:
[----:B------:R-:W3:Y:S02]  /*15f60*/  LDG.E.U16 R2, desc[UR36][R2.64] ;  /* 0x0000002402027981 */ /* 0x000ee4000c1e1500 */
[----:B---3--:R0:W3:Y:S01]  /*15f70*/  I2F.S16 R22, R2 ;  /* 0x0000000200167306 */ /* 0x0080e20000101400 */
[----:B------:R-:W-:Y:S05]  /*15f80*/  BRA `(.L_x_17419) ;  /* 0x0000000800e87947 */ /* 0x000fea0003800000 */
.L_x_17415:
        /* <DEDUP_REMOVED lines=8> */
.L_x_17423:
[----:B------:R-:W3:Y:S02]  /*16010*/  LDG.E.U16 R2, desc[UR36][R2.64] ;  /* 0x0000002402027981 */ /* 0x000ee4000c1e1500 */
[----:B---3--:R-:W-:Y:S01]  /*16020*/  HADD2.F32 R22, -RZ, R2.H0_H0 ;  /* 0x20000002ff167230 */ /* 0x008fe20000004100 */
[----:B------:R-:W-:Y:S06]  /*16030*/  BRA `(.L_x_17419) ;  /* 0x0000000800bc7947 */ /* 0x000fec0003800000 */
.L_x_17422:
        /* <DEDUP_REMOVED lines=8> */
.L_x_17425:
[----:B------:R-:W3:Y:S02]  /*160c0*/  LDG.E.U16 R2, desc[UR36][R2.64] ;  /* 0x0000002402027981 */ /* 0x000ee4000c1e1500 */
[----:B---3--:R-:W-:Y:S01]  /*160d0*/  HADD2.F32 R22, -RZ, R2.H0_H0 ;  /* 0x20000002ff167230 */ /* 0x008fe20000004100 */
[----:B------:R-:W-:Y:S06]  /*160e0*/  BRA `(.L_x_17419) ;  /* 0x0000000800907947 */ /* 0x000fec0003800000 */
.L_x_17424:
[----:B------:R-:W3:Y:S01]  /*160f0*/  LDG.E.64 R2, desc[UR36][R2.64] ;  /* 0x0000002402027981 */ /* 0x000ee2000c1e1b00 */
[----:B------:R-:W-:Y:S01]  /*16100*/  UMOV UR4, 0xf0000000 ;  /* 0xf000000000047882 */ /* 0x000fe20000000000 */
[----:B------:R-:W-:Y:S01]  /*16110*/  UMOV UR5, 0x380fffff ;  /* 0x380fffff00057882 */ /* 0x000fe20000000000 */
[----:B---3--:R-:W0:Y:S01]  /*16120*/  F2F.F32.F64 R22, R2 ;  /* 0x0000000200167310 */ /* 0x008e220000301000 */
[----:B------:R-:W-:-:S14]  /*16130*/  DSETP.GEU.AND P0, PT, |R2|, UR4, PT ;  /* 0x0000000402007e2a */ /* 0x000fdc000bf0e200 */
[----:B0-----:R-:W-:Y:S01]  /*16140*/  @!P0 FMUL R22, R22, 1.175494350822287508e-38 ;  /* 0x0080000016168820 */ /* 0x001fe20000400000 */
[----:B------:R-:W-:Y:S06]  /*16150*/  BRA `(.L_x_17419) ;  /* 0x0000000800747947 */ /* 0x000fec0003800000 */
.L_x_17414:
        /* <DEDUP_REMOVED lines=12> */
.L_x_17428:
[----:B------:R-:W3:Y:S01]  /*16220*/  LDG.E.64 R2, desc[UR36][R2.64] ;  /* 0x0000002402027981 */ /* 0x000ee2000c1e1b00 */
[----:B------:R-:W-:Y:S01]  /*16230*/  UMOV UR4, 0xf0000000 ;  /* 0xf000000000047882 */ /* 0x000fe20000000000 */
[----:B------:R-:W-:Y:S01]  /*16240*/  UMOV UR5, 0x380fffff ;  /* 0x380fffff00057882 */ /* 0x000fe20000000000 */
[----:B---3--:R-:W0:Y:S01]  /*16250*/  F2F.F32.F64 R22, R2 ;  /* 0x0000000200167310 */ /* 0x008e220000301000 */
[----:B------:R-:W-:-:S14]  /*16260*/  DSETP.GEU.AND P0, PT, |R2|, UR4, PT ;  /* 0x0000000402007e2a */ /* 0x000fdc000bf0e200 */
[----:B0-----:R-:W-:Y:S01]  /*16270*/  @!P0 FMUL R22, R22, 1.175494350822287508e-38 ;  /* 0x0080000016168820 */ /* 0x001fe20000400000 */
[----:B------:R-:W-:Y:S06]  /*16280*/  BRA `(.L_x_17419) ;  /* 0x0000000800287947 */ /* 0x000fec0003800000 */
.L_x_17427:
        /* <DEDUP_REMOVED lines=25> */
.L_x_17430:
        /* <DEDUP_REMOVED lines=12> */
.L_x_17429:
[----:B------:R-:W3:Y:S02]  /*164e0*/  LDG.E.U16 R2, desc[UR36][R2.64] ;  /* 0x0000002402027981 */ /* 0x000ee4000c1e1500 */
[----:B---3--:R-:W-:Y:S01]  /*164f0*/  IMAD.U32 R22, R2, 0x10000, RZ ;  /* 0x0001000002167824 */ /* 0x008fe200078e00ff */
[----:B------:R-:W-:Y:S06]  /*16500*/  BRA `(.L_x_17419) ;  /* 0x0000000400887947 */ /* 0x000fec0003800000 */
.L_x_17426:
        /* <DEDUP_REMOVED lines=11> */
.L_x_17433:
        /* <DEDUP_REMOVED lines=20> */
.L_x_17435:
[----:B------:R-:W-:Y:S05]  /*16700*/  BSYNC.RECONVERGENT B0 ;  /* 0x0000000000007941 */ /* 0x000fea0003800200 */
.L_x_17434:
[----:B------:R-:W-:Y:S02]  /*16710*/  SHF.L.U32 R0, R0, 0x14, RZ ;  /* 0x0000001400007819 */ /* 0x000fe400000006ff */
[----:B------:R-:W-:-:S04]  /*16720*/  LEA R2, R2, 0x3b800000, 0x17 ;  /* 0x3b80000002027811 */ /* 0x000fc800078eb8ff */
[----:B------:R-:W-:Y:S01]  /*16730*/  LOP3.LUT R22, R2, R0, R7, 0xfe, !PT ;  /* 0x0000000002167212 */ /* 0x000fe200078efe07 */
[----:B------:R-:W-:Y:S06]  /*16740*/  BRA `(.L_x_17419) ;  /* 0x0000000000f87947 */ /* 0x000fec0003800000 */
.L_x_17432:
        /* <DEDUP_REMOVED lines=20> */
.L_x_17437:
[----:B------:R-:W-:Y:S05]  /*16890*/  BSYNC.RECONVERGENT B0 ;  /* 0x0000000000007941 */ /* 0x000fea0003800200 */
.L_x_17436:
[----:B------:R-:W-:Y:S01]  /*168a0*/  IMAD.SHL.U32 R0, R0, 0x200000, RZ ;  /* 0x0020000000007824 */ /* 0x000fe200078e00ff */
[----:B------:R-:W-:-:S04]  /*168b0*/  LEA R2, R2, 0x37800000, 0x17 ;  /* 0x3780000002027811 */ /* 0x000fc800078eb8ff */
[----:B------:R-:W-:Y:S01]  /*168c0*/  LOP3.LUT R22, R2, R0, R7, 0xfe, !PT ;  /* 0x0000000002167212 */ /* 0x000fe200078efe07 */
[----:B------:R-:W-:Y:S06]  /*168d0*/  BRA `(.L_x_17419) ;  /* 0x0000000000947947 */ /* 0x000fec0003800000 */
.L_x_17431:
        /* <DEDUP_REMOVED lines=14> */
.L_x_17418:
        /* <DEDUP_REMOVED lines=8> */
[----:B0-----:R-:W-:Y:S02]  /*16a40*/  IMAD.U32 R4, RZ, RZ, UR4 ;  /* 0x00000004ff047e24 */ /* 0x001fe4000f8e00ff */
[----:B------:R-:W-:-:S02]  /*16a50*/  IMAD.U32 R5, RZ, RZ, UR5 ;  /* 0x00000005ff057e24 */ /* 0x000fc4000f8e00ff */
[----:B---3--:R-:W-:Y:S01]  /*16a60*/  IMAD.U32 R6, RZ, RZ, UR6 ;  /* 0x00000006ff067e24 */ /* 0x008fe2000f8e00ff */
[----:B------:R-:W-:Y:S01]  /*16a70*/  MOV R7, UR7 ;  /* 0x0000000700077c02 */ /* 0x000fe20008000f00 */
[----:B--2---:R-:W-:Y:S02]  /*16a80*/  IMAD.U32 R10, RZ, RZ, UR8 ;  /* 0x00000008ff0a7e24 */ /* 0x004fe4000f8e00ff */
[----:B------:R-:W-:-:S07]  /*16a90*/  IMAD.U32 R11, RZ, RZ, UR9 ;  /* 0x00000009ff0b7e24 */ /* 0x000fce000f8e00ff */
[----:B------:R-:W-:-:S07]  /*16aa0*/  LEPC R20, `(.L_x_17440) ;  /* 0x000000001014794e */ /* 0x000fce0000000000 */
[----:B-1--45:R-:W-:Y:S05]  /*16ab0*/  CALL.ABS.NOINC R2 ;  /* 0x0000000002007343 */ /* 0x032fea0003c00000 */
.L_x_17440:
[----:B------:R-:W-:Y:S01]  /*16ac0*/  IMAD.MOV.U32 R22, RZ, RZ, RZ ;  /* 0x000000ffff167224 */ /* 0x000fe200078e00ff */
[----:B------:R-:W-:Y:S06]  /*16ad0*/  BRA `(.L_x_17419) ;  /* 0x0000000000147947 */ /* 0x000fec0003800000 */
.L_x_17439:
[----:B------:R-:W3:Y:S02]  /*16ae0*/  LDG.E.64 R2, desc[UR36][R2.64] ;  /* 0x0000002402027981 */ /* 0x000ee4000c1e1b00 */
[----:B---3--:R0:W3:Y:S01]  /*16af0*/  I2F.U64 R22, R2 ;  /* 0x0000000200167312 */ /* 0x0080e20000301000 */
[----:B------:R-:W-:Y:S05]  /*16b00*/  BRA `(.L_x_17419) ;  /* 0x0000000000087947 */ /* 0x000fea0003800000 */
.L_x_17438:
[----:B------:R-:W3:Y:S02]  /*16b10*/  LDG.E R2, desc[UR36][R2.64] ;  /* 0x0000002402027981 */ /* 0x000ee4000c1e1900 */
[----:B---3--:R-:W-:-:S07]  /*16b20*/  I2FP.F32.U32 R22, R2 ;  /* 0x0000000200167245 */ /* 0x008fce0000201000 */
.L_x_17419:
[----:B------:R-:W-:Y:S05]  /*16b30*/  BSYNC.RECONVERGENT B6 ;  /* 0x0000000000067941 */ /* 0x000fea0003800200 */
.L_x_17413:
[----:B------:R-:W0:Y:S01]  /*16b40*/  LDCU.64 UR4, c[0x0][0x7f8] ;  /* 0x0000ff00ff0477ac */ /* 0x000e220008000a00 */
[----:B------:R-:W-:Y:S01]  /*16b50*/  BSSY.RECONVERGENT B6, `(.L_x_17441) ;  /* 0x00000dd000067945 */ /* 0x000fe20003800200 */
[----:B------:R-:W-:-:S04]  /*16b60*/  ULOP3.LUT UR6, UR41, 0xff, URZ, 0xc0, !UPT ;  /* 0x000000ff29067892 */ /* 0x000fc8000f8ec0ff */
        /* <DEDUP_REMOVED lines=15> */
.L_x_17445:
[----:B------:R-:W2:Y:S02]  /*16c60*/  LDG.E.U8 R2, desc[UR36][R2.64] ;  /* 0x0000002402027981 */ /* 0x000ea4000c1e1100 */
[----:B--2---:R-:W-:Y:S01]  /*16c70*/  I2FP.F32.U32 R24, R2 ;  /* 0x0000000200187245 */ /* 0x004fe20000201000 */
[----:B------:R-:W-:Y:S06]  /*16c80*/  BRA `(.L_x_17447) ;  /* 0x0000000c00247947 */ /* 0x000fec0003800000 */
.L_x_17444:
        /* <DEDUP_REMOVED lines=9> */
.L_x_17449:
[----:B------:R-:W2:Y:S02]  /*16d20*/  LDG.E R2, desc[UR36][R2.64] ;  /* 0x0000002402027981 */ /* 0x000ea4000c1e1900 */
[----:B--2---:R-:W-:Y:S01]  /*16d30*/  I2FP.F32.S32 R24, R2 ;  /* 0x0000000200187245 */ /* 0x004fe20000201400 */
[----:B------:R-:W-:Y:S06]  /*16d40*/  BRA `(.L_x_17447) ;  /* 0x0000000800f47947 */ /* 0x000fec0003800000 */
.L_x_17448:
[----:B------:R-:W2:Y:S02]  /*16d50*/  LDG.E.U16 R2, desc[UR36][R2.64] ;  /* 0x0000002402027981 */ /* 0x000ea4000c1e1500 */
[----:B--2---:R0:W2:Y:S01]  /*16d60*/  I2F.S16 R24, R2 ;  /* 0x0000000200187306 */ /* 0x0040a20000101400 */
[----:B------:R-:W-:Y:S05]  /*16d70*/  BRA `(.L_x_17447) ;  /* 0x0000000800e87947 */ /* 0x000fea0003800000 */
.L_x_17443:
        /* <DEDUP_REMOVED lines=8> */
.L_x_17451:
[----:B------:R-:W2:Y:S02]  /*16e00*/  LDG.E.U16 R2, desc[UR36][R2.64] ;  /* 0x0000002402027981 */ /* 0x000ea4000c1e1500 */
[----:B--2---:R-:W-:Y:S01]  /*16e10*/  HADD2.F32 R24, -RZ, R2.H0_H0 ;  /* 0x20000002ff187230 */ /* 0x004fe20000004100 */
[----:B------:R-:W-:Y:S06]  /*16e20*/  BRA `(.L_x_17447) ;  /* 0x0000000800bc7947 */ /* 0x000fec0003800000 */
.L_x_17450:
        /* <DEDUP_REMOVED lines=8> */
.L_x_17453:
[----:B------:R-:W2:Y:S02]  /*16eb0*/  LDG.E.U16 R2, desc[UR36][R2.64] ;  /* 0x0000002402027981 */ /* 0x000ea4000c1e1500 */
[----:B--2---:R-:W-:Y:S01]  /*16ec0*/  HADD2.F32 R24, -RZ, R2.H0_H0 ;  /* 0x20000002ff187230 */ /* 0x004fe20000004100 */
[----:B------:R-:W-:Y:S06]  /*16ed0*/  BRA `(.L_x_17447) ;  /* 0x0000000800907947 */ /* 0x000fec0003800000 */
.L_x_17452:
[----:B------:R-:W2:Y:S01]  /*16ee0*/  LDG.E.64 R2, desc[UR36][R2.64] ;  /* 0x0000002402027981 */ /* 0x000ea2000c1e1b00 */
[----:B------:R-:W-:Y:S01]  /*16ef0*/  UMOV UR4, 0xf0000000 ;  /* 0xf000000000047882 */ /* 0x000fe20000000000 */
[----:B------:R-:W-:Y:S01]  /*16f00*/  UMOV UR5, 0x380fffff ;  /* 0x380fffff00057882 */ /* 0x000fe20000000000 */
[----:B--2---:R-:W0:Y:S01]  /*16f10*/  F2F.F32.F64 R24, R2 ;  /* 0x0000000200187310 */ /* 0x004e220000301000 */
[----:B------:R-:W-:-:S14]  /*16f20*/  DSETP.GEU.AND P0, PT, |R2|, UR4, PT ;  /* 0x0000000402007e2a */ /* 0x000fdc000bf0e200 */
[----:B0-----:R-:W-:Y:S01]  /*16f30*/  @!P0 FMUL R24, R24, 1.175494350822287508e-38 ;  /* 0x0080000018188820 */ /* 0x001fe20000400000 */
[----:B------:R-:W-:Y:S06]  /*16f40*/  BRA `(.L_x_17447) ;  /* 0x0000000800747947 */ /* 0x000fec0003800000 */
.L_x_17442:
        /* <DEDUP_REMOVED lines=12> */
.L_x_17456:
[----:B------:R-:W2:Y:S01]  /*17010*/  LDG.E.64 R2, desc[UR36][R2.64] ;  /* 0x0000002402027981 */ /* 0x000ea2000c1e1b00 */
[----:B------:R-:W-:Y:S01]  /*17020*/  UMOV UR4, 0xf0000000 ;  /* 0xf000000000047882 */ /* 0x000fe20000000000 */
[----:B------:R-:W-:Y:S01]  /*17030*/  UMOV UR5, 0x380fffff ;  /* 0x380fffff00057882 */ /* 0x000fe20000000000 */
[----:B--2---:R-:W0:Y:S01]  /*17040*/  F2F.F32.F64 R24, R2 ;  /* 0x0000000200187310 */ /* 0x004e220000301000 */
[----:B------:R-:W-:-:S14]  /*17050*/  DSETP.GEU.AND P0, PT, |R2|, UR4, PT ;  /* 0x0000000402007e2a */ /* 0x000fdc000bf0e200 */
[----:B0-----:R-:W-:Y:S01]  /*17060*/  @!P0 FMUL R24, R24, 1.175494350822287508e-38 ;  /* 0x0080000018188820 */ /* 0x001fe20000400000 */
[----:B------:R-:W-:Y:S06]  /*17070*/  BRA `(.L_x_17447) ;  /* 0x0000000800287947 */ /* 0x000fec0003800000 */
.L_x_17455:
        /* <DEDUP_REMOVED lines=25> */
.L_x_17458:
        /* <DEDUP_REMOVED lines=12> */
.L_x_17457:
[----:B------:R-:W2:Y:S02]  /*172d0*/  LDG.E.U16 R2, desc[UR36][R2.64] ;  /* 0x0000002402027981 */ /* 0x000ea4000c1e1500 */
[----:B--2---:R-:W-:Y:S01]  /*172e0*/  IMAD.U32 R24, R2, 0x10000, RZ ;  /* 0x0001000002187824 */ /* 0x004fe200078e00ff */
[----:B------:R-:W-:Y:S06]  /*172f0*/  BRA `(.L_x_17447) ;  /* 0x0000000400887947 */ /* 0x000fec0003800000 */
.L_x_17454:
        /* <DEDUP_REMOVED lines=11> */
.L_x_17461:
        /* <DEDUP_REMOVED lines=20> */
.L_x_17463:
[----:B------:R-:W-:Y:S05]  /*174f0*/  BSYNC.RECONVERGENT B0 ;  /* 0x0000000000007941 */ /* 0x000fea0003800200 */
.L_x_17462:
[----:B------:R-:W-:Y:S02]  /*17500*/  SHF.L.U32 R0, R0, 0x14, RZ ;  /* 0x0000001400007819 */ /* 0x000fe400000006ff */
[----:B------:R-:W-:-:S04]  /*17510*/  LEA R2, R2, 0x3b800000, 0x17 ;  /* 0x3b80000002027811 */ /* 0x000fc800078eb8ff */
[----:B------:R-:W-:Y:S01]  /*17520*/  LOP3.LUT R24, R2, R0, R7, 0xfe, !PT ;  /* 0x0000000002187212 */ /* 0x000fe200078efe07 */
[----:B------:R-:W-:Y:S06]  /*17530*/  BRA `(.L_x_17447) ;  /* 0x0000000000f87947 */ /* 0x000fec0003800000 */
.L_x_17460:
        /* <DEDUP_REMOVED lines=20> */
.L_x_17465:
[----:B------:R-:W-:Y:S05]  /*17680*/  BSYNC.RECONVERGENT B0 ;  /* 0x0000000000007941 */ /* 0x000fea0003800200 */
.L_x_17464:
[----:B------:R-:W-:Y:S01]  /*17690*/  IMAD.SHL.U32 R0, R0, 0x200000, RZ ;  /* 0x0020000000007824 */ /* 0x000fe200078e00ff */
[----:B------:R-:W-:-:S04]  /*176a0*/  LEA R2, R2, 0x37800000, 0x17 ;  /* 0x3780000002027811 */ /* 0x000fc800078eb8ff */
[----:B------:R-:W-:Y:S01]  /*176b0*/  LOP3.LUT R24, R2, R0, R7, 0xfe, !PT ;  /* 0x0000000002187212 */ /* 0x000fe200078efe07 */
[----:B------:R-:W-:Y:S06]  /*176c0*/  BRA `(.L_x_17447) ;  /* 0x0000000000947947 */ /* 0x000fec0003800000 */
.L_x_17459:
        /* <DEDUP_REMOVED lines=14> */
.L_x_17446:
        /* <DEDUP_REMOVED lines=15> */
[----:B--2-45:R-:W-:Y:S05]  /*178a0*/  CALL.ABS.NOINC R2 ;  /* 0x0000000002007343 */ /* 0x034fea0003c00000 */
.L_x_17468:
[----:B------:R-:W-:Y:S01]  /*178b0*/  MOV R24, RZ ;  /* 0x000000ff00187202 */ /* 0x000fe20000000f00 */
[----:B------:R-:W-:Y:S06]  /*178c0*/  BRA `(.L_x_17447) ;  /* 0x0000000000147947 */ /* 0x000fec0003800000 */
.L_x_17467:
[----:B------:R-:W2:Y:S02]  /*178d0*/  LDG.E.64 R2, desc[UR36][R2.64] ;  /* 0x0000002402027981 */ /* 0x000ea4000c1e1b00 */
[----:B--2---:R0:W2:Y:S01]  /*178e0*/  I2F.U64 R24, R2 ;  /* 0x0000000200187312 */ /* 0x0040a20000301000 */
[----:B------:R-:W-:Y:S05]  /*178f0*/  BRA `(.L_x_17447) ;  /* 0x0000000000087947 */ /* 0x000fea0003800000 */
.L_x_17466:
[----:B------:R-:W2:Y:S02]  /*17900*/  LDG.E R2, desc[UR36][R2.64] ;  /* 0x0000002402027981 */ /* 0x000ea4000c1e1900 */
[----:B--2---:R-:W-:-:S07]  /*17910*/  I2FP.F32.U32 R24, R2 ;  /* 0x0000000200187245 */ /* 0x004fce0000201000 */
.L_x_17447:
[----:B------:R-:W-:Y:S05]  /*17920*/  BSYNC.RECONVERGENT B6 ;  /* 0x0000000000067941 */ /* 0x000fea0003800200 */
.L_x_17441:
        /* <DEDUP_REMOVED lines=18> */
.L_x_17473:
[----:B------:R-:W2:Y:S02]  /*17a50*/  LDG.E.U8 R2, desc[UR36][R2.64] ;  /* 0x0000002402027981 */ /* 0x000ea4000c1e1100 */
[----:B--2---:R-:W-:Y:S01]  /*17a60*/  I2FP.F32.U32 R23, R2 ;  /* 0x0000000200177245 */ /* 0x004fe20000201000 */
[----:B------:R-:W-:Y:S06]  /*17a70*/  BRA `(.L_x_17475) ;  /* 0x0000000c00247947 */ /* 0x000fec0003800000 */
.L_x_17472:
        /* <DEDUP_REMOVED lines=9> */
.L_x_17477:
[----:B------:R-:W2:Y:S02]  /*17b10*/  LDG.E R2, desc[UR36][R2.64] ;  /* 0x0000002402027981 */ /* 0x000ea4000c1e1900 */
[----:B--2---:R-:W-:Y:S01]  /*17b20*/  I2FP.F32.S32 R23, R2 ;  /* 0x0000000200177245 */ /* 0x004fe20000201400 */
[----:B------:R-:W-:Y:S06]  /*17b30*/  BRA `(.L_x_17475) ;  /* 0x0000000800f47947 */ /* 0x000fec0003800000 */
.L_x_17476:
[----:B------:R-:W2:Y:S02]  /*17b40*/  LDG.E.U16 R2, desc[UR36][R2.64] ;  /* 0x0000002402027981 */ /* 0x000ea4000c1e1500 */
[----:B--2---:R0:W2:Y:S01]  /*17b50*/  I2F.S16 R23, R2 ;  /* 0x0000000200177306 */ /* 0x0040a20000101400 */
[----:B------:R-:W-:Y:S05]  /*17b60*/  BRA `(.L_x_17475) ;  /* 0x0000000800e87947 */ /* 0x000fea0003800000 */
.L_x_17471:
        /* <DEDUP_REMOVED lines=8> */
.L_x_17479:
[----:B------:R-:W2:Y:S02]  /*17bf0*/  LDG.E.U16 R2, desc[UR36][R2.64] ;  /* 0x0000002402027981 */ /* 0x000ea4000c1e1500 */
[----:B--2---:R-:W-:Y:S01]  /*17c00*/  HADD2.F32 R23, -RZ, R2.H0_H0 ;  /* 0x20000002ff177230 */ /* 0x004fe20000004100 */
[----:B------:R-:W-:Y:S06]  /*17c10*/  BRA `(.L_x_17475) ;  /* 0x0000000800bc7947 */ /* 0x000fec0003800000 */
.L_x_17478:
        /* <DEDUP_REMOVED lines=8> */
.L_x_17481:
[----:B------:R-:W2:Y:S02]  /*17ca0*/  LDG.E.U16 R2, desc[UR36][R2.64] ;  /* 0x0000002402027981 */ /* 0x000ea4000c1e1500 */
[----:B--2---:R-:W-:Y:S01]  /*17cb0*/  HADD2.F32 R23, -RZ, R2.H0_H0 ;  /* 0x20000002ff177230 */ /* 0x004fe20000004100 */
[----:B------:R-:W-:Y:S06]  /*17cc0*/  BRA `(.L_x_17475) ;  /* 0x0000000800907947 */ /* 0x000fec0003800000 */
.L_x_17480:
[----:B------:R-:W2:Y:S01]  /*17cd0*/  LDG.E.64 R2, desc[UR36][R2.64] ;  /* 0x0000002402027981 */ /* 0x000ea2000c1e1b00 */
[----:B------:R-:W-:Y:S01]  /*17ce0*/  UMOV UR4, 0xf0000000 ;  /* 0xf000000000047882 */ /* 0x000fe20000000000 */
[----:B------:R-:W-:Y:S01]  /*17cf0*/  UMOV UR5, 0x380fffff ;  /* 0x380fffff00057882 */ /* 0x000fe20000000000 */
[----:B--2---:R-:W0:Y:S01]  /*17d00*/  F2F.F32.F64 R23, R2 ;  /* 0x0000000200177310 */ /* 0x004e220000301000 */
[----:B------:R-:W-:-:S14]  /*17d10*/  DSETP.GEU.AND P0, PT, |R2|, UR4, PT ;  /* 0x0000000402007e2a */ /* 0x000fdc000bf0e200 */
[----:B0-----:R-:W-:Y:S01]  /*17d20*/  @!P0 FMUL R23, R23, 1.175494350822287508e-38 ;  /* 0x0080000017178820 */ /* 0x001fe20000400000 */
[----:B------:R-:W-:Y:S06]  /*17d30*/  BRA `(.L_x_17475) ;  /* 0x0000000800747947 */ /* 0x000fec0003800000 */
.L_x_17470:
        /* <DEDUP_REMOVED lines=12> */
.L_x_17484:
[----:B------:R-:W2:Y:S01]  /*17e00*/  LDG.E.64 R2, desc[UR36][R2.64] ;  /* 0x0000002402027981 */ /* 0x000ea2000c1e1b00 */
[----:B------:R-:W-:Y:S01]  /*17e10*/  UMOV UR4, 0xf0000000 ;  /* 0xf000000000047882 */ /* 0x000fe20000000000 */
[----:B------:R-:W-:Y:S01]  /*17e20*/  UMOV UR5, 0x380fffff ;  /* 0x380fffff00057882 */ /* 0x000fe20000000000 */
[----:B--2---:R-:W0:Y:S01]  /*17e30*/  F2F.F32.F64 R23, R2 ;  /* 0x0000000200177310 */ /* 0x004e220000301000 */
[----:B------:R-:W-:-:S14]  /*17e40*/  DSETP.GEU.AND P0, PT, |R2|, UR4, PT ;  /* 0x0000000402007e2a */ /* 0x000fdc000bf0e200 */
[----:B0-----:R-:W-:Y:S01]  /*17e50*/  @!P0 FMUL R23, R23, 1.175494350822287508e-38 ;  /* 0x0080000017178820 */ /* 0x001fe20000400000 */
[----:B------:R-:W-:Y:S06]  /*17e60*/  BRA `(.L_x_17475) ;  /* 0x0000000800287947 */ /* 0x000fec0003800000 */
.L_x_17483:
        /* <DEDUP_REMOVED lines=25> */
.L_x_17486:
        /* <DEDUP_REMOVED lines=12> */
.L_x_17485:
[----:B------:R-:W2:Y:S02]  /*180c0*/  LDG.E.U16 R2, desc[UR36][R2.64] ;  /* 0x0000002402027981 */ /* 0x000ea4000c1e1500 */
[----:B--2---:R-:W-:Y:S01]  /*180d0*/  IMAD.U32 R23, R2, 0x10000, RZ ;  /* 0x0001000002177824 */ /* 0x004fe200078e00ff */
[----:B------:R-:W-:Y:S06]  /*180e0*/  BRA `(.L_x_17475) ;  /* 0x0000000400887947 */ /* 0x000fec0003800000 */
.L_x_17482:
        /* <DEDUP_REMOVED lines=11> */
.L_x_17489:
        /* <DEDUP_REMOVED lines=20> */
.L_x_17491:
[----:B------:R-:W-:Y:S05]  /*182e0*/  BSYNC.RECONVERGENT B0 ;  /* 0x0000000000007941 */ /* 0x000fea0003800200 */
.L_x_17490:
[----:B------:R-:W-:Y:S01]  /*182f0*/  IMAD.SHL.U32 R0, R0, 0x100000, RZ ;  /* 0x0010000000007824 */ /* 0x000fe200078e00ff */
[----:B------:R-:W-:-:S04]  /*18300*/  LEA R2, R2, 0x3b800000, 0x17 ;  /* 0x3b80000002027811 */ /* 0x000fc800078eb8ff */
[----:B------:R-:W-:Y:S01]  /*18310*/  LOP3.LUT R23, R2, R0, R23, 0xfe, !PT ;  /* 0x0000000002177212 */ /* 0x000fe200078efe17 */
[----:B------:R-:W-:Y:S06]  /*18320*/  BRA `(.L_x_17475) ;  /* 0x0000000000f87947 */ /* 0x000fec0003800000 */
.L_x_17488:
        /* <DEDUP_REMOVED lines=20> */
.L_x_17493:
[----:B------:R-:W-:Y:S05]  /*18470*/  BSYNC.RECONVERGENT B0 ;  /* 0x0000000000007941 */ /* 0x000fea0003800200 */
.L_x_17492:
[----:B------:R-:W-:Y:S02]  /*18480*/  SHF.L.U32 R0, R0, 0x15, RZ ;  /* 0x0000001500007819 */ /* 0x000fe400000006ff */
[----:B------:R-:W-:-:S04]  /*18490*/  LEA R2, R2, 0x37800000, 0x17 ;  /* 0x3780000002027811 */ /* 0x000fc800078eb8ff */
[----:B------:R-:W-:Y:S01]  /*184a0*/  LOP3.LUT R23, R2, R0, R23, 0xfe, !PT ;  /* 0x0000000002177212 */ /* 0x000fe200078efe17 */
[----:B------:R-:W-:Y:S06]  /*184b0*/  BRA `(.L_x_17475) ;  /* 0x0000000000947947 */ /* 0x000fec0003800000 */
.L_x_17487:
        /* <DEDUP_REMOVED lines=14> */
.L_x_17474:
        /* <DEDUP_REMOVED lines=15> */
[----:B--2-45:R-:W-:Y:S05]  /*18690*/  CALL.ABS.NOINC R2 ;  /* 0x0000000002007343 */ /* 0x034fea0003c00000 */
.L_x_17496:
[----:B------:R-:W-:Y:S01]  /*186a0*/  IMAD.MOV.U32 R23, RZ, RZ, RZ ;  /* 0x000000ffff177224 */ /* 0x000fe200078e00ff */
[----:B------:R-:W-:Y:S06]  /*186b0*/  BRA `(.L_x_17475) ;  /* 0x0000000000147947 */ /* 0x000fec0003800000 */
.L_x_17495:
[----:B------:R-:W2:Y:S02]  /*186c0*/  LDG.E.64 R2, desc[UR36][R2.64] ;  /* 0x0000002402027981 */ /* 0x000ea4000c1e1b00 */
[----:B--2---:R0:W2:Y:S01]  /*186d0*/  I2F.U64 R23, R2 ;  /* 0x0000000200177312 */ /* 0x0040a20000301000 */
[----:B------:R-:W-:Y:S05]  /*186e0*/  BRA `(.L_x_17475) ;  /* 0x0000000000087947 */ /* 0x000fea0003800000 */
.L_x_17494:
[----:B------:R-:W2:Y:S02]  /*186f0*/  LDG.E R2, desc[UR36][R2.64] ;  /* 0x0000002402027981 */ /* 0x000ea4000c1e1900 */
[----:B--2---:R-:W-:-:S07]  /*18700*/  I2FP.F32.U32 R23, R2 ;  /* 0x0000000200177245 */ /* 0x004fce0000201000 */
.L_x_17475:
[----:B------:R-:W-:Y:S05]  /*18710*/  BSYNC.RECONVERGENT B6 ;  /* 0x0000000000067941 */ /* 0x000fea0003800200 */
.L_x_17469:
        /* <DEDUP_REMOVED lines=18> */
.L_x_17501:
[----:B------:R-:W2:Y:S02]  /*18840*/  LDG.E.U8 R2, desc[UR36][R2.64] ;  /* 0x0000002402027981 */ /* 0x000ea4000c1e1100 */
[----:B--2---:R-:W-:Y:S01]  /*18850*/  I2FP.F32.U32 R26, R2 ;  /* 0x00000002001a7245 */ /* 0x004fe20000201000 */
[----:B------:R-:W-:Y:S06]  /*18860*/  BRA `(.L_x_17503) ;  /* 0x0000000c00247947 */ /* 0x000fec0003800000 */
.L_x_17500:
        /* <DEDUP_REMOVED lines=9> */
.L_x_17505:
[----:B------:R-:W2:Y:S02]  /*18900*/  LDG.E R2, desc[UR36][R2.64] ;  /* 0x0000002402027981 */ /* 0x000ea4000c1e1900 */
[----:B--2---:R-:W-:Y:S01]  /*18910*/  I2FP.F32.S32 R26, R2 ;  /* 0x00000002001a7245 */ /* 0x004fe20000201400 */
[----:B------:R-:W-:Y:S06]  /*18920*/  BRA `(.L_x_17503) ;  /* 0x0000000800f47947 */ /* 0x000fec0003800000 */
.L_x_17504:
[----:B------:R-:W2:Y:S02]  /*18930*/  LDG.E.U16 R2, desc[UR36][R2.64] ;  /* 0x0000002402027981 */ /* 0x000ea4000c1e1500 */
[----:B--2---:R0:W2:Y:S01]  /*18940*/  I2F.S16 R26, R2 ;  /* 0x00000002001a7306 */ /* 0x0040a20000101400 */
[----:B------:R-:W-:Y:S05]  /*18950*/  BRA `(.L_x_17503) ;  /* 0x0000000800e87947 */ /* 0x000fea0003800000 */
.L_x_17499:
        /* <DEDUP_REMOVED lines=8> */
.L_x_17507:
[----:B------:R-:W2:Y:S02]  /*189e0*/  LDG.E.U16 R2, desc[UR36][R2.64] ;  /* 0x0000002402027981 */ /* 0x000ea4000c1e1500 */
[----:B--2---:R-:W-:Y:S01]  /*189f0*/  HADD2.F32 R26, -RZ, R2.H0_H0 ;  /* 0x20000002ff1a7230 */ /* 0x004fe20000004100 */
[----:B------:R-:W-:Y:S06]  /*18a00*/  BRA `(.L_x_17503) ;  /* 0x0000000800bc7947 */ /* 0x000fec0003800000 */
.L_x_17506:
        /* <DEDUP_REMOVED lines=8> */
.L_x_17509:
[----:B------:R-:W2:Y:S02]  /*18a90*/  LDG.E.U16 R2, desc[UR36][R2.64] ;  /* 0x0000002402027981 */ /* 0x000ea4000c1e1500 */
[----:B--2---:R-:W-:Y:S01]  /*18aa0*/  HADD2.F32 R26, -RZ, R2.H0_H0 ;  /* 0x20000002ff1a7230 */ /* 0x004fe20000004100 */
[----:B------:R-:W-:Y:S06]  /*18ab0*/  BRA `(.L_x_17503) ;  /* 0x0000000800907947 */ /* 0x000fec0003800000 */
.L_x_17508:
[----:B------:R-:W2:Y:S01]  /*18ac0*/  LDG.E.64 R2, desc[UR36][R2.64] ;  /* 0x0000002402027981 */ /* 0x000ea2000c1e1b00 */
[----:B------:R-:W-:Y:S01]  /*18ad0*/  UMOV UR4, 0xf0000000 ;  /* 0xf000000000047882 */ /* 0x000fe20000000000 */
[----:B------:R-:W-:Y:S01]  /*18ae0*/  UMOV UR5, 0x380fffff ;  /* 0x380fffff00057882 */ /* 0x000fe20000000000 */
[----:B--2---:R-:W0:Y:S01]  /*18af0*/  F2F.F32.F64 R26, R2 ;  /* 0x00000002001a7310 */ /* 0x004e220000301000 */
[----:B------:R-:W-:-:S14]  /*18b00*/  DSETP.GEU.AND P0, PT, |R2|, UR4, PT ;  /* 0x0000000402007e2a */ /* 0x000fdc000bf0e200 */
[----:B0-----:R-:W-:Y:S01]  /*18b10*/  @!P0 FMUL R26, R26, 1.175494350822287508e-38 ;  /* 0x008000001a1a8820 */ /* 0x001fe20000400000 */
[----:B------:R-:W-:Y:S06]  /*18b20*/  BRA `(.L_x_17503) ;  /* 0x0000000800747947 */ /* 0x000fec0003800000 */
.L_x_17498:
        /* <DEDUP_REMOVED lines=12> */
.L_x_17512:
[----:B------:R-:W2:Y:S01]  /*18bf0*/  LDG.E.64 R2, desc[UR36][R2.64] ;  /* 0x0000002402027981 */ /* 0x000ea2000c1e1b00 */
[----:B------:R-:W-:Y:S01]  /*18c00*/  UMOV UR4, 0xf0000000 ;  /* 0xf000000000047882 */ /* 0x000fe20000000000 */
[----:B------:R-:W-:Y:S01]  /*18c10*/  UMOV UR5, 0x380fffff ;  /* 0x380fffff00057882 */ /* 0x000fe20000000000 */
[----:B--2---:R-:W0:Y:S01]  /*18c20*/  F2F.F32.F64 R26, R2 ;  /* 0x00000002001a7310 */ /* 0x004e220000301000 */
[----:B------:R-:W-:-:S14]  /*18c30*/  DSETP.GEU.AND P0, PT, |R2|, UR4, PT ;  /* 0x0000000402007e2a */ /* 0x000fdc000bf0e200 */
[----:B0-----:R-:W-:Y:S01]  /*18c40*/  @!P0 FMUL R26, R26, 1.175494350822287508e-38 ;  /* 0x008000001a1a8820 */ /* 0x001fe20000400000 */
[----:B------:R-:W-:Y:S06]  /*18c50*/  BRA `(.L_x_17503) ;  /* 0x0000000800287947 */ /* 0x000fec0003800000 */
.L_x_17511:
        /* <DEDUP_REMOVED lines=25> */
.L_x_17514:
        /* <DEDUP_REMOVED lines=12> */
.L_x_17513:
[----:B------:R-:W2:Y:S02]  /*18eb0*/  LDG.E.U16 R2, desc[UR36][R2.64] ;  /* 0x0000002402027981 */ /* 0x000ea4000c1e1500 */
[----:B--2---:R-:W-:Y:S01]  /*18ec0*/  SHF.L.U32 R26, R2, 0x10, RZ ;  /* 0x00000010021a7819 */ /* 0x004fe200000006ff */
[----:B------:R-:W-:Y:S06]  /*18ed0*/  BRA `(.L_x_17503) ;  /* 0x0000000400887947 */ /* 0x000fec0003800000 */
.L_x_17510:
        /* <DEDUP_REMOVED lines=11> */
.L_x_17517:
        /* <DEDUP_REMOVED lines=20> */
.L_x_17519:
[----:B------:R-:W-:Y:S05]  /*190d0*/  BSYNC.RECONVERGENT B0 ;  /* 0x0000000000007941 */ /* 0x000fea0003800200 */
.L_x_17518:
[----:B------:R-:W-:Y:S01]  /*190e0*/  IMAD.SHL.U32 R0, R0, 0x100000, RZ ;  /* 0x0010000000007824 */ /* 0x000fe200078e00ff */
[----:B------:R-:W-:-:S04]  /*190f0*/  LEA R2, R2, 0x3b800000, 0x17 ;  /* 0x3b80000002027811 */ /* 0x000fc800078eb8ff */
[----:B------:R-:W-:Y:S01]  /*19100*/  LOP3.LUT R26, R2, R0, R7, 0xfe, !PT ;  /* 0x00000000021a7212 */ /* 0x000fe200078efe07 */
[----:B------:R-:W-:Y:S06]  /*19110*/  BRA `(.L_x_17503) ;  /* 0x0000000000f87947 */ /* 0x000fec0003800000 */
.L_x_17516:
        /* <DEDUP_REMOVED lines=20> */
.L_x_17521:
[----:B------:R-:W-:Y:S05]  /*19260*/  BSYNC.RECONVERGENT B0 ;  /* 0x0000000000007941 */ /* 0x000fea0003800200 */
.L_x_17520:
[----:B------:R-:W-:Y:S01]  /*19270*/  IMAD.SHL.U32 R0, R0, 0x200000, RZ ;  /* 0x0020000000007824 */ /* 0x000fe200078e00ff */
[----:B------:R-:W-:-:S04]  /*19280*/  LEA R2, R2, 0x37800000, 0x17 ;  /* 0x3780000002027811 */ /* 0x000fc800078eb8ff */
[----:B------:R-:W-:Y:S01]  /*19290*/  LOP3.LUT R26, R2, R0, R7, 0xfe, !PT ;  /* 0x00000000021a7212 */ /* 0x000fe200078efe07 */
[----:B------:R-:W-:Y:S06]  /*192a0*/  BRA `(.L_x_17503) ;  /* 0x0000000000947947 */ /* 0x000fec0003800000 */
.L_x_17515:
        /* <DEDUP_REMOVED lines=14> */
.L_x_17502:
        /* <DEDUP_REMOVED lines=16> */
.L_x_17524:
[----:B------:R-:W-:Y:S01]  /*19490*/  IMAD.MOV.U32 R26, RZ, RZ, RZ ;  /* 0x000000ffff1a7224 */ /* 0x000fe200078e00ff */
[----:B------:R-:W-:Y:S06]  /*194a0*/  BRA `(.L_x_17503) ;  /* 0x0000000000147947 */ /* 0x000fec0003800000 */
.L_x_17523:
[----:B------:R-:W2:Y:S02]  /*194b0*/  LDG.E.64 R26, desc[UR36][R2.64] ;  /* 0x00000024021a7981 */ /* 0x000ea4000c1e1b00 */
[----:B--2---:R0:W2:Y:S01]  /*194c0*/  I2F.U64 R26, R26 ;  /* 0x0000001a001a7312 */ /* 0x0040a20000301000 */
[----:B------:R-:W-:Y:S05]  /*194d0*/  BRA `(.L_x_17503) ;  /* 0x0000000000087947 */ /* 0x000fea0003800000 */
.L_x_17522:
[----:B------:R-:W2:Y:S02]  /*194e0*/  LDG.E R2, desc[UR36][R2.64] ;  /* 0x0000002402027981 */ /* 0x000ea4000c1e1900 */
[----:B--2---:R-:W-:-:S07]  /*194f0*/  I2FP.F32.U32 R26, R2 ;  /* 0x00000002001a7245 */ /* 0x004fce0000201000 */
.L_x_17503:
[----:B------:R-:W-:Y:S05]  /*19500*/  BSYNC.RECONVERGENT B6 ;  /* 0x0000000000067941 */ /* 0x000fea0003800200 */
.L_x_17497:
        /* <DEDUP_REMOVED lines=18> */
.L_x_17529:
[----:B------:R-:W2:Y:S02]  /*19630*/  LDG.E.U8 R2, desc[UR36][R2.64] ;  /* 0x0000002402027981 */ /* 0x000ea4000c1e1100 */
[----:B--2---:R-:W-:Y:S01]  /*19640*/  I2FP.F32.U32 R5, R2 ;  /* 0x0000000200057245 */ /* 0x004fe20000201000 */
[----:B------:R-:W-:Y:S06]  /*19650*/  BRA `(.L_x_17531) ;  /* 0x0000000c00247947 */ /* 0x000fec0003800000 */
.L_x_17528:
        /* <DEDUP_REMOVED lines=9> */
.L_x_17533:
[----:B------:R-:W2:Y:S02]  /*196f0*/  LDG.E R2, desc[UR36][R2.64] ;  /* 0x0000002402027981 */ /* 0x000ea4000c1e1900 */
[----:B--2---:R-:W-:Y:S01]  /*19700*/  I2FP.F32.S32 R5, R2 ;  /* 0x0000000200057245 */ /* 0x004fe20000201400 */
[----:B------:R-:W-:Y:S06]  /*19710*/  BRA `(.L_x_17531) ;  /* 0x0000000800f47947 */ /* 0x000fec0003800000 */
.L_x_17532:
[----:B------:R-:W2:Y:S02]  /*19720*/  LDG.E.U16 R2, desc[UR36][R2.64] ;  /* 0x0000002402027981 */ /* 0x000ea4000c1e1500 */
[----:B--2---:R0:W2:Y:S01]  /*19730*/  I2F.S16 R5, R2 ;  /* 0x0000000200057306 */ /* 0x0040a20000101400 */
[----:B------:R-:W-:Y:S05]  /*19740*/  BRA `(.L_x_17531) ;  /* 0x0000000800e87947 */ /* 0x000fea0003800000 */
.L_x_17527:
        /* <DEDUP_REMOVED lines=8> */
.L_x_17535:
[----:B------:R-:W2:Y:S02]  /*197d0*/  LDG.E.U16 R2, desc[UR36][R2.64] ;  /* 0x0000002402027981 */ /* 0x000ea4000c1e1500 */
[----:B--2---:R-:W-:Y:S01]  /*197e0*/  HADD2.F32 R5, -RZ, R2.H0_H0 ;  /* 0x20000002ff057230 */ /* 0x004fe20000004100 */
[----:B------:R-:W-:Y:S06]  /*197f0*/  BRA `(.L_x_17531) ;  /* 0x0000000800bc7947 */ /* 0x000fec0003800000 */
.L_x_17534:
        /* <DEDUP_REMOVED lines=8> */
.L_x_17537:
[----:B------:R-:W2:Y:S02]  /*19880*/  LDG.E.U16 R2, desc[UR36][R2.64] ;  /* 0x0000002402027981 */ /* 0x000ea4000c1e1500 */
[----:B--2---:R-:W-:Y:S01]  /*19890*/  HADD2.F32 R5, -RZ, R2.H0_H0 ;  /* 0x20000002ff057230 */ /* 0x004fe20000004100 */
[----:B------:R-:W-:Y:S06]  /*198a0*/  BRA `(.L_x_17531) ;  /* 0x0000000800907947 */ /* 0x000fec0003800000 */
.L_x_17536:
[----:B------:R-:W2:Y:S01]  /*198b0*/  LDG.E.64 R2, desc[UR36][R2.64] ;  /* 0x0000002402027981 */ /* 0x000ea2000c1e1b00 */
[----:B------:R-:W-:Y:S01]  /*198c0*/  UMOV UR4, 0xf0000000 ;  /* 0xf000000000047882 */ /* 0x000fe20000000000 */
[----:B------:R-:W-:Y:S01]  /*198d0*/  UMOV UR5, 0x380fffff ;  /* 0x380fffff00057882 */ /* 0x000fe20000000000 */
[----:B--2---:R-:W0:Y:S01]  /*198e0*/  F2F.F32.F64 R5, R2 ;  /* 0x0000000200057310 */ /* 0x004e220000301000 */
[----:B------:R-:W-:-:S14]  /*198f0*/  DSETP.GEU.AND P0, PT, |R2|, UR4, PT ;  /* 0x0000000402007e2a */ /* 0x000fdc000bf0e200 */
[----:B0-----:R-:W-:Y:S01]  /*19900*/  @!P0 FMUL R5, R5, 1.175494350822287508e-38 ;  /* 0x0080000005058820 */ /* 0x001fe20000400000 */
[----:B------:R-:W-:Y:S06]  /*19910*/  BRA `(.L_x_17531) ;  /* 0x0000000800747947 */ /* 0x000fec0003800000 */
.L_x_17526:
        /* <DEDUP_REMOVED lines=12> */
.L_x_17540:
[----:B------:R-:W2:Y:S01]  /*199e0*/  LDG.E.64 R2, desc[UR36][R2.64] ;  /* 0x0000002402027981 */ /* 0x000ea2000c1e1b00 */
[----:B------:R-:W-:Y:S01]  /*199f0*/  UMOV UR4, 0xf0000000 ;  /* 0xf000000000047882 */ /* 0x000fe20000000000 */
[----:B------:R-:W-:Y:S01]  /*19a00*/  UMOV UR5, 0x380fffff ;  /* 0x380fffff00057882 */ /* 0x000fe20000000000 */
[----:B--2---:R-:W0:Y:S01]  /*19a10*/  F2F.F32.F64 R5, R2 ;  /* 0x0000000200057310 */ /* 0x004e220000301000 */
[----:B------:R-:W-:-:S14]  /*19a20*/  DSETP.GEU.AND P0, PT, |R2|, UR4, PT ;  /* 0x0000000402007e2a */ /* 0x000fdc000bf0e200 */
[----:B0-----:R-:W-:Y:S01]  /*19a30*/  @!P0 FMUL R5, R5, 1.175494350822287508e-38 ;  /* 0x0080000005058820 */ /* 0x001fe20000400000 */
[----:B------:R-:W-:Y:S06]  /*19a40*/  BRA `(.L_x_17531) ;  /* 0x0000000800287947 */ /* 0x000fec0003800000 */
.L_x_17539:
        /* <DEDUP_REMOVED lines=25> */
.L_x_17542:
        /* <DEDUP_REMOVED lines=12> */
.L_x_17541:
[----:B------:R-:W2:Y:S02]  /*19ca0*/  LDG.E.U16 R2, desc[UR36][R2.64] ;  /* 0x0000002402027981 */ /* 0x000ea4000c1e1500 */
[----:B--2---:R-:W-:Y:S01]  /*19cb0*/  IMAD.U32 R5, R2, 0x10000, RZ ;  /* 0x0001000002057824 */ /* 0x004fe200078e00ff */
[----:B------:R-:W-:Y:S06]  /*19cc0*/  BRA `(.L_x_17531) ;  /* 0x0000000400887947 */ /* 0x000fec0003800000 */
.L_x_17538:
        /* <DEDUP_REMOVED lines=11> */
.L_x_17545:
        /* <DEDUP_REMOVED lines=20> */
.L_x_17547:
[----:B------:R-:W-:Y:S05]  /*19ec0*/  BSYNC.RECONVERGENT B0 ;  /* 0x0000000000007941 */ /* 0x000fea0003800200 */
.L_x_17546:
[----:B------:R-:W-:Y:S02]  /*19ed0*/  SHF.L.U32 R0, R0, 0x14, RZ ;  /* 0x0000001400007819 */ /* 0x000fe400000006ff */
[----:B------:R-:W-:-:S04]  /*19ee0*/  LEA R2, R2, 0x3b800000, 0x17 ;  /* 0x3b80000002027811 */ /* 0x000fc800078eb8ff */
[----:B------:R-:W-:Y:S01]  /*19ef0*/  LOP3.LUT R5, R2, R0, R7, 0xfe, !PT ;  /* 0x0000000002057212 */ /* 0x000fe200078efe07 */
[----:B------:R-:W-:Y:S06]  /*19f00*/  BRA `(.L_x_17531) ;  /* 0x0000000000f87947 */ /* 0x000fec0003800000 */
.L_x_17544:
        /* <DEDUP_REMOVED lines=20> */
.L_x_17549:
[----:B------:R-:W-:Y:S05]  /*1a050*/  BSYNC.RECONVERGENT B0 ;  /* 0x0000000000007941 */ /* 0x000fea0003800200 */
.L_x_17548:
[----:B------:R-:W-:Y:S01]  /*1a060*/  IMAD.SHL.U32 R0, R0, 0x200000, RZ ;  /* 0x0020000000007824 */ /* 0x000fe200078e00ff */
[----:B------:R-:W-:-:S04]  /*1a070*/  LEA R2, R2, 0x37800000, 0x17 ;  /* 0x3780000002027811 */ /* 0x000fc800078eb8ff */
[----:B------:R-:W-:Y:S01]  /*1a080*/  LOP3.LUT R5, R2, R0, R7, 0xfe, !PT ;  /* 0x0000000002057212 */ /* 0x000fe200078efe07 */
[----:B------:R-:W-:Y:S06]  /*1a090*/  BRA `(.L_x_17531) ;  /* 0x0000000000947947 */ /* 0x000fec0003800000 */
.L_x_17543:
        /* <DEDUP_REMOVED lines=14> */
.L_x_17530:
        /* <DEDUP_REMOVED lines=16> */
.L_x_17552:
[----:B------:R-:W-:Y:S01]  /*1a280*/  MOV R5, RZ ;  /* 0x000000ff00057202 */ /* 0x000fe20000000f00 */
[----:B------:R-:W-:Y:S06]  /*1a290*/  BRA `(.L_x_17531) ;  /* 0x0000000000147947 */ /* 0x000fec0003800000 */
.L_x_17551:
[----:B------:R-:W2:Y:S02]  /*1a2a0*/  LDG.E.64 R2, desc[UR36][R2.64] ;  /* 0x0000002402027981 */ /* 0x000ea4000c1e1b00 */
[----:B--2---:R0:W2:Y:S01]  /*1a2b0*/  I2F.U64 R5, R2 ;  /* 0x0000000200057312 */ /* 0x0040a20000301000 */
[----:B------:R-:W-:Y:S05]  /*1a2c0*/  BRA `(.L_x_17531) ;  /* 0x0000000000087947 */ /* 0x000fea0003800000 */
.L_x_17550:
[----:B------:R-:W2:Y:S02]  /*1a2d0*/  LDG.E R2, desc[UR36][R2.64] ;  /* 0x0000002402027981 */ /* 0x000ea4000c1e1900 */
[----:B--2---:R-:W-:-:S07]  /*1a2e0*/  I2FP.F32.U32 R5, R2 ;  /* 0x0000000200057245 */ /* 0x004fce0000201000 */
.L_x_17531:
[----:B------:R-:W-:Y:S05]  /*1a2f0*/  BSYNC.RECONVERGENT B6 ;  /* 0x0000000000067941 */ /* 0x000fea0003800200 */
.L_x_17525:
[----:B------:R-:W1:Y:S01]  /*1a300*/  LDCU UR6, c[0x0][0x818] ;  /* 0x00010300ff0677ac */ /* 0x000e620008000800 */
[C---:B0-2--5:R-:W-:Y:S01]  /*1a310*/  FMUL.FTZ R3, R23.reuse, R23 ;  /* 0x0000001717037220 */ /* 0x065fe20000410000 */
[----:B----4-:R-:W-:Y:S01]  /*1a320*/  FADD.FTZ R19, -R24, R19 ;  /* 0x0000001318137221 */ /* 0x010fe20000010100 */
[----:B---3--:R-:W-:Y:S01]  /*1a330*/  FMUL.FTZ R4, R23, R22 ;  /* 0x0000001617047220 */ /* 0x008fe20000410000 */
        /* <DEDUP_REMOVED lines=22> */
.L_x_17556:
[----:B------:R-:W0:Y:S02]  /*1a4a0*/  F2I.S64.TRUNC R4, R4 ;  /* 0x0000000400047311 */ /* 0x000e24000020d900 */
[----:B0-----:R-:W-:-:S05]  /*1a4b0*/  IMAD.MOV.U32 R7, RZ, RZ, R4 ;  /* 0x000000ffff077224 */ /* 0x001fca00078e0004 */
[----:B------:R0:W-:Y:S01]  /*1a4c0*/  STG.E.U8 desc[UR36][R2.64], R7 ;  /* 0x0000000702007986 */ /* 0x0001e2000c101124 */
[----:B------:R-:W-:Y:S05]  /*1a4d0*/  BRA `(.L_x_17558) ;  /* 0x0000000c00287947 */ /* 0x000fea0003800000 */
.L_x_17555:
        /* <DEDUP_REMOVED lines=9> */
.L_x_17560:
[----:B------:R-:W0:Y:S02]  /*1a570*/  F2I.FTZ.TRUNC.NTZ R5, R4 ;  /* 0x0000000400057305 */ /* 0x000e24000021f100 */
[----:B0-----:R0:W-:Y:S01]  /*1a580*/  STG.E desc[UR36][R2.64], R5 ;  /* 0x0000000502007986 */ /* 0x0011e2000c101924 */
[----:B------:R-:W-:Y:S05]  /*1a590*/  BRA `(.L_x_17558) ;  /* 0x0000000800f87947 */ /* 0x000fea0003800000 */
.L_x_17559:
[----:B------:R-:W0:Y:S02]  /*1a5a0*/  F2I.FTZ.TRUNC.NTZ R5, R4 ;  /* 0x0000000400057305 */ /* 0x000e24000021f100 */
[----:B0-----:R0:W-:Y:S01]  /*1a5b0*/  STG.E.U16 desc[UR36][R2.64], R5 ;  /* 0x0000000502007986 */ /* 0x0011e2000c101524 */
[----:B------:R-:W-:Y:S05]  /*1a5c0*/  BRA `(.L_x_17558) ;  /* 0x0000000800ec7947 */ /* 0x000fea0003800000 */
.L_x_17554:
        /* <DEDUP_REMOVED lines=8> */
.L_x_17562:
[----:B------:R-:W-:-:S05]  /*1a650*/  F2FP.F16.F32.PACK_AB R4, RZ, R4 ;  /* 0x00000004ff04723e */ /* 0x000fca00000000ff */
[----:B------:R0:W-:Y:S01]  /*1a660*/  STG.E.U16 desc[UR36][R2.64], R4 ;  /* 0x0000000402007986 */ /* 0x0001e2000c101524 */
[----:B------:R-:W-:Y:S05]  /*1a670*/  BRA `(.L_x_17558) ;  /* 0x0000000800c07947 */ /* 0x000fea0003800000 */
.L_x_17561:
        /* <DEDUP_REMOVED lines=9> */
.L_x_17564:
[----:B------:R-:W-:-:S04]  /*1a710*/  F2FP.F16.F32.PACK_AB R5, RZ, R4 ;  /* 0x00000004ff05723e */ /* 0x000fc800000000ff */
[----:B------:R-:W-:-:S05]  /*1a720*/  PRMT R5, R5, 0x5410, RZ ;  /* 0x0000541005057816 */ /* 0x000fca00000000ff */
[----:B------:R0:W-:Y:S01]  /*1a730*/  STG.E desc[UR36][R2.64], R5 ;  /* 0x0000000502007986 */ /* 0x0001e2000c101924 */
[----:B------:R-:W-:Y:S05]  /*1a740*/  BRA `(.L_x_17558) ;  /* 0x00000008008c7947 */ /* 0x000fea0003800000 */
.L_x_17563:
[----:B------:R-:W-:-:S06]  /*1a750*/  FMUL.FTZ R4, R4, 1 ;  /* 0x3f80000004047820 */ /* 0x000fcc0000410000 */
[----:B------:R-:W0:Y:S02]  /*1a760*/  F2F.F64.F32 R4, R4 ;  /* 0x0000000400047310 */ /* 0x000e240000201800 */
[----:B0-----:R0:W-:Y:S01]  /*1a770*/  STG.E.64 desc[UR36][R2.64], R4 ;  /* 0x0000000402007986 */ /* 0x0011e2000c101b24 */
[----:B------:R-:W-:Y:S05]  /*1a780*/  BRA `(.L_x_17558) ;  /* 0x00000008007c7947 */ /* 0x000fea0003800000 */
.L_x_17553:
        /* <DEDUP_REMOVED lines=13> */
.L_x_17568:
        /* <DEDUP_REMOVED lines=16> */
.L_x_17571:
[----:B------:R-:W-:-:S04]  /*1a960*/  SHF.R.U32.HI R4, RZ, 0x18, R4 ;  /* 0x00000018ff047819 */ /* 0x000fc80000011604 */
[----:B------:R-:W-:-:S04]  /*1a970*/  LOP3.LUT R4, R5, 0x80, R4, 0xf8, !PT ;  /* 0x0000008005047812 */ /* 0x000fc800078ef804 */
[----:B------:R-:W-:-:S07]  /*1a980*/  PRMT R0, R4, 0x7610, R0 ;  /* 0x0000761004007816 */ /* 0x000fce0000000000 */
.L_x_17570:
[----:B------:R-:W-:Y:S05]  /*1a990*/  BSYNC.RECONVERGENT B0 ;  /* 0x0000000000007941 */ /* 0x000fea0003800200 */
.L_x_17569:
[----:B------:R0:W-:Y:S01]  /*1a9a0*/  STG.E.U8 desc[UR36][R2.64], R0 ;  /* 0x0000000002007986 */ /* 0x0001e2000c101124 */
[----:B------:R-:W-:Y:S05]  /*1a9b0*/  BRA `(.L_x_17558) ;  /* 0x0000000400f07947 */ /* 0x000fea0003800000 */
.L_x_17567:
        /* <DEDUP_REMOVED lines=16> */
.L_x_17574:
[----:B------:R-:W-:-:S04]  /*1aac0*/  SHF.R.U32.HI R4, RZ, 0x18, R4 ;  /* 0x00000018ff047819 */ /* 0x000fc80000011604 */
[----:B------:R-:W-:-:S04]  /*1aad0*/  LOP3.LUT R5, R5, 0x80, R4, 0xf8, !PT ;  /* 0x0000008005057812 */ /* 0x000fc800078ef804 */
[----:B------:R-:W-:-:S07]  /*1aae0*/  PRMT R0, R5, 0x7610, R0 ;  /* 0x0000761005007816 */ /* 0x000fce0000000000 */
.L_x_17573:
[----:B------:R-:W-:Y:S05]  /*1aaf0*/  BSYNC.RECONVERGENT B0 ;  /* 0x0000000000007941 */ /* 0x000fea0003800200 */
.L_x_17572:
[----:B------:R0:W-:Y:S01]  /*1ab00*/  STG.E.U8 desc[UR36][R2.64], R0 ;  /* 0x0000000002007986 */ /* 0x0001e2000c101124 */
[----:B------:R-:W-:Y:S05]  /*1ab10*/  BRA `(.L_x_17558) ;  /* 0x0000000400987947 */ /* 0x000fea0003800000 */
.L_x_17566:
        /* <DEDUP_REMOVED lines=21> */
.L_x_17576:
[----:B------:R-:W0:Y:S02]  /*1ac70*/  F2I.U64.TRUNC R4, R4 ;  /* 0x0000000400047311 */ /* 0x000e24000020d800 */
[----:B0-----:R0:W-:Y:S01]  /*1ac80*/  STG.E.64 desc[UR36][R2.64], R4 ;  /* 0x0000000402007986 */ /* 0x0011e2000c101b24 */
[----:B------:R-:W-:Y:S05]  /*1ac90*/  BRA `(.L_x_17558) ;  /* 0x0000000400387947 */ /* 0x000fea0003800000 */
.L_x_17575:
[----:B------:R-:W0:Y:S02]  /*1aca0*/  F2I.FTZ.U32.TRUNC.NTZ R5, R4 ;  /* 0x0000000400057305 */ /* 0x000e24000021f000 */
[----:B0-----:R0:W-:Y:S01]  /*1acb0*/  STG.E desc[UR36][R2.64], R5 ;  /* 0x0000000502007986 */ /* 0x0011e2000c101924 */
[----:B------:R-:W-:Y:S05]  /*1acc0*/  BRA `(.L_x_17558) ;  /* 0x00000004002c7947 */ /* 0x000fea0003800000 */
.L_x_17565:
        /* <DEDUP_REMOVED lines=10> */
.L_x_17578:
[----:B------:R-:W-:Y:S01]  /*1ad70*/  FMUL.FTZ R4, R4, 1 ;  /* 0x3f80000004047820 */ /* 0x000fe20000410000 */
[----:B------:R-:W-:-:S05]  /*1ad80*/  CS2R R6, SRZ ;  /* 0x0000000000067805 */ /* 0x000fca000001ff00 */
[----:B------:R-:W0:Y:S02]  /*1ad90*/  F2F.F64.F32 R4, R4 ;  /* 0x0000000400047310 */ /* 0x000e240000201800 */
[----:B0-----:R4:W-:Y:S01]  /*1ada0*/  STG.E.128 desc[UR36][R2.64], R4 ;  /* 0x0000000402007986 */ /* 0x0019e2000c101d24 */
[----:B------:R-:W-:Y:S05]  /*1adb0*/  BRA `(.L_x_17558) ;  /* 0x0000000000f07947 */ /* 0x000fea0003800000 */
.L_x_17577:
[----:B------:R-:W-:-:S09]  /*1adc0*/  UISETP.NE.AND UP0, UPT, UR6, 0xf, UPT ;  /* 0x0000000f0600788c */ /* 0x000fd2000bf05270 */
[----:B------:R-:W-:Y:S05]  /*1add0*/  BRA.U !UP0, `(.L_x_17579) ;  /* 0x0000000108e07547 */ /* 0x000fea000b800000 */
[----:B------:R-:W-:-:S09]  /*1ade0*/  UISETP.NE.AND UP0, UPT, UR6, 0x17, UPT ;  /* 0x000000170600788c */ /* 0x000fd2000bf05270 */
[----:B------:R-:W-:Y:S05]  /*1adf0*/  BRA.U !UP0, `(.L_x_17580) ;  /* 0x00000001088c7547 */ /* 0x000fea000b800000 */
[----:B------:R-:W-:-:S09]  /*1ae00*/  UISETP.NE.AND UP0, UPT, UR6, 0x18, UPT ;  /* 0x000000180600788c */ /* 0x000fd2000bf05270 */
[----:B------:R-:W-:Y:S05]  /*1ae10*/  BRA.U !UP0, `(.L_x_17581) ;  /* 0x0000000108447547 */ /* 0x000fea000b800000 */
.L_x_17557:
        /* <DEDUP_REMOVED lines=16> */
.L_x_17582:
[----:B------:R-:W-:Y:S05]  /*1af20*/  BRA `(.L_x_17558) ;  /* 0x0000000000947947 */ /* 0x000fea0003800000 */
.L_x_17581:
        /* <DEDUP_REMOVED lines=12> */
.L_x_17584:
[----:B------:R-:W-:Y:S05]  /*1aff0*/  BSYNC.RECONVERGENT B0 ;  /* 0x0000000000007941 */ /* 0x000fea0003800200 */
.L_x_17583:
[----:B------:R-:W-:-:S05]  /*1b000*/  LOP3.LUT R5, R0, 0x80, R7, 0xf8, !PT ;  /* 0x0000008000057812 */ /* 0x000fca00078ef807 */
[----:B------:R2:W-:Y:S01]  /*1b010*/  STG.E.U8 desc[UR36][R2.64], R5 ;  /* 0x0000000502007986 */ /* 0x0005e2000c101124 */
[----:B------:R-:W-:Y:S05]  /*1b020*/  BRA `(.L_x_17558) ;  /* 0x0000000000547947 */ /* 0x000fea0003800000 */
.L_x_17580:
        /* <DEDUP_REMOVED lines=11> */
.L_x_17586:
[----:B------:R-:W-:Y:S01]  /*1b0e0*/  IMAD.MOV.U32 R0, RZ, RZ, 0x7f ;  /* 0x0000007fff007424 */ /* 0x000fe200078e00ff */
[----:B------:R-:W-:-:S04]  /*1b0f0*/  ISETP.GT.U32.AND P0, PT, R6, 0x7f800000, PT ;  /* 0x7f8000000600780c */ /* 0x000fc80003f04070 */
[----:B------:R-:W-:-:S09]  /*1b100*/  SEL R0, R0, 0x7c, P0 ;  /* 0x0000007c00007807 */ /* 0x000fd20000000000 */
.L_x_17587:
[----:B------:R-:W-:Y:S05]  /*1b110*/  BSYNC.RECONVERGENT B0 ;  /* 0x0000000000007941 */ /* 0x000fea0003800200 */
.L_x_17585:
[----:B------:R-:W-:-:S04]  /*1b120*/  SHF.R.U32.HI R5, RZ, 0x18, R4 ;  /* 0x00000018ff057819 */ /* 0x000fc80000011604 */
[----:B------:R-:W-:-:S05]  /*1b130*/  LOP3.LUT R5, R0, 0x80, R5, 0xf8, !PT ;  /* 0x0000008000057812 */ /* 0x000fca00078ef805 */
[----:B------:R1:W-:Y:S01]  /*1b140*/  STG.E.U8 desc[UR36][R2.64], R5 ;  /* 0x0000000502007986 */ /* 0x0003e2000c101124 */
[----:B------:R-:W-:Y:S05]  /*1b150*/  BRA `(.L_x_17558) ;  /* 0x0000000000087947 */ /* 0x000fea0003800000 */
.L_x_17579:
[----:B------:R-:W-:-:S05]  /*1b160*/  F2FP.BF16.F32.PACK_AB R4, RZ, R4 ;  /* 0x00000004ff04723e */ /* 0x000fca00000010ff */
[----:B------:R0:W-:Y:S02]  /*1b170*/  STG.E.U16 desc[UR36][R2.64], R4 ;  /* 0x0000000402007986 */ /* 0x0001e4000c101524 */
.L_x_17558:
[----:B------:R-:W-:-:S07]  /*1b180*/  IADD3 R17, PT, PT, R17, 0x80, RZ ;  /* 0x0000008011117810 */ /* 0x000fce0007ffe0ff */
.L_x_17355:
[----:B------:R-:W-:Y:S05]  /*1b190*/  BSYNC.RECONVERGENT B7 ;  /* 0x0000000000077941 */ /* 0x000fea0003800200 */
.L_x_17354:
[----:B------:R-:W5:Y:S02]  /*1b1a0*/  LDCU UR4, c[0x0][0x380] ;  /* 0x00007000ff0477ac */ /* 0x000f640008000800 */
[----:B-----5:R-:W-:-:S13]  /*1b1b0*/  ISETP.GE.AND P0, PT, R17, UR4, PT ;  /* 0x0000000411007c0c */ /* 0x020fda000bf06270 */
[----:B------:R-:W-:Y:S05]  /*1b1c0*/  @P0 EXIT ;  /* 0x000000000000094d */ /* 0x000fea0003800000 */
[----:B------:R-:W5:Y:S01]  /*1b1d0*/  LDCU UR4, c[0x0][0x388] ;  /* 0x00007100ff0477ac */ /* 0x000f620008000800 */
[----:B------:R-:W-:Y:S02]  /*1b1e0*/  CS2R R24, SRZ ;  /* 0x0000000000187805 */ /* 0x000fe4000001ff00 */
[----:B------:R-:W-:Y:S02]  /*1b1f0*/  CS2R R22, SRZ ;  /* 0x0000000000167805 */ /* 0x000fe4000001ff00 */
[----:B------:R-:W-:Y:S01]  /*1b200*/  CS2R R18, SRZ ;  /* 0x0000000000127805 */ /* 0x000fe2000001ff00 */
[----:B0-2---:R-:W-:Y:S02]  /*1b210*/  IMAD.MOV.U32 R0, RZ, RZ, RZ ;  /* 0x000000ffff007224 */ /* 0x005fe400078e00ff */
[----:B------:R-:W-:Y:S01]  /*1b220*/  IMAD.MOV.U32 R16, RZ, RZ, RZ ;  /* 0x000000ffff107224 */ /* 0x000fe200078e00ff */
[----:B-----5:R-:W-:-:S09]  /*1b230*/  UISETP.NE.AND UP0, UPT, UR4, URZ, UPT ;  /* 0x000000ff0400728c */ /* 0x020fd2000bf05270 */
[----:B------:R-:W-:Y:S05]  /*1b240*/  BRA.U !UP0, `(.L_x_17588) ;  /* 0x0000001d08c87547 */ /* 0x000fea000b800000 */
[----:B------:R-:W1:Y:S01]  /*1b250*/  LDCU.64 UR4, c[0x0][0x390] ;  /* 0x00007200ff0477ac */ /* 0x000e620008000a00 */
[----:B------:R-:W-:Y:S01]  /*1b260*/  MOV R16, RZ ;  /* 0x000000ff00107202 */ /* 0x000fe20000000f00 */
[----:B------:R-:W0:Y:S01]  /*1b270*/  LDCU UR6, c[0x0][0x38c] ;  /* 0x00007180ff0677ac */ /* 0x000e220008000800 */
[----:B------:R-:W2:Y:S01]  /*1b280*/  LDCU.128 UR12, c[0x0][0x4c0] ;  /* 0x00009800ff0c77ac */ /* 0x000ea20008000c00 */
[----:B------:R-:W5:Y:S01]  /*1b290*/  LDCU.64 UR8, c[0x0][0x4b8] ;  /* 0x00009700ff0877ac */ /* 0x000f620008000a00 */
[----:B------:R-:W-:Y:S01]  /*1b2a0*/  UISETP.NE.AND UP0, UPT, UR45, URZ, UPT ;  /* 0x000000ff2d00728c */ /* 0x000fe2000bf05270 */
[----:B-1-34-:R-:W-:-:S05]  /*1b2b0*/  IMAD.HI.U32 R2, R17, UR4, R16 ;  /* 0x0000000411027c27 */ /* 0x01afca000f8e0010 */
[----:B------:R-:W-:Y:S01]  /*1b2c0*/  SHF.R.U32.HI R3, RZ, UR5, R2 ;  /* 0x00000005ff037c19 */ /* 0x000fe20008011602 */
        /* <DEDUP_REMOVED lines=490> */
.L_x_17588:
[----:B------:R-:W0:Y:S01]  /*1d170*/  LDCU.64 UR6, c[0x0][0x7d8] ;  /* 0x0000fb00ff0677ac */ /* 0x000e220008000a00 */
[----:B------:R-:W-:Y:S01]  /*1d180*/  BSSY.RECONVERGENT B6, `(.L_x_17589) ;  /* 0x00000e0000067945 */ /* 0x000fe20003800200 */
[----:B------:R-:W1:Y:S01]  /*1d190*/  LDCU.64 UR8, c[0x0][0x7e0] ;  /* 0x0000fc00ff0877ac */ /* 0x000e620008000a00 */
[----:B------:R-:W-:-:S04]  /*1d1a0*/  UPRMT UR4, UR40, 0x7771, URZ ;  /* 0x0000777128047896 */ /* 0x000fc800080000ff */
[----:B------:R-:W-:Y:S01]  /*1d1b0*/  UISETP.GT.AND UP0, UPT, UR4, 0x9, UPT ;  /* 0x000000090400788c */ /* 0x000fe2000bf04270 */
[----:B0-----:R-:W-:Y:S02]  /*1d1c0*/  IADD3 R16, P0, PT, R16, UR6, RZ ;  /* 0x0000000610107c10 */ /* 0x001fe4000ff1e0ff */
[----:B-1-34-:R-:W-:-:S03]  /*1d1d0*/  IADD3 R2, P1, PT, R0, UR8, RZ ;  /* 0x0000000800027c10 */ /* 0x01afc6000ff3e0ff */
        /* <DEDUP_REMOVED lines=14> */
.L_x_17593:
[----:B------:R-:W2:Y:S02]  /*1d2c0*/  LDG.E.U8 R2, desc[UR36][R2.64] ;  /* 0x0000002402027981 */ /* 0x000ea4000c1e1100 */
[----:B--2---:R-:W-:Y:S01]  /*1d2d0*/  I2FP.F32.U32 R26, R2 ;  /* 0x00000002001a7245 */ /* 0x004fe20000201000 */
[----:B------:R-:W-:Y:S06]  /*1d2e0*/  BRA `(.L_x_17595) ;  /* 0x0000000c00247947 */ /* 0x000fec0003800000 */
.L_x_17592:
        /* <DEDUP_REMOVED lines=9> */
.L_x_17597:
[----:B------:R-:W2:Y:S02]  /*1d380*/  LDG.E R2, desc[UR36][R2.64] ;  /* 0x0000002402027981 */ /* 0x000ea4000c1e1900 */
[----:B--2---:R-:W-:Y:S01]  /*1d390*/  I2FP.F32.S32 R26, R2 ;  /* 0x00000002001a7245 */ /* 0x004fe20000201400 */
[----:B------:R-:W-:Y:S06]  /*1d3a0*/  BRA `(.L_x_17595) ;  /* 0x0000000800f47947 */ /* 0x000fec0003800000 */
.L_x_17596:
[----:B------:R-:W2:Y:S02]  /*1d3b0*/  LDG.E.U16 R2, desc[UR36][R2.64] ;  /* 0x0000002402027981 */ /* 0x000ea4000c1e1500 */
[----:B--2---:R0:W1:Y:S01]  /*1d3c0*/  I2F.S16 R26, R2 ;  /* 0x00000002001a7306 */ /* 0x0040620000101400 */
[----:B------:R-:W-:Y:S05]  /*1d3d0*/  BRA `(.L_x_17595) ;  /* 0x0000000800e87947 */ /* 0x000fea0003800000 */
.L_x_17591:
        /* <DEDUP_REMOVED lines=8> */
.L_x_17599:
[----:B------:R-:W2:Y:S02]  /*1d460*/  LDG.E.U16 R2, desc[UR36][R2.64] ;  /* 0x0000002402027981 */ /* 0x000ea4000c1e1500 */
[----:B--2---:R-:W-:Y:S01]  /*1d470*/  HADD2.F32 R26, -RZ, R2.H0_H0 ;  /* 0x20000002ff1a7230 */ /* 0x004fe20000004100 */
[----:B------:R-:W-:Y:S06]  /*1d480*/  BRA `(.L_x_17595) ;  /* 0x0000000800bc7947 */ /* 0x000fec0003800000 */
.L_x_17598:
        /* <DEDUP_REMOVED lines=8> */
.L_x_17601:
[----:B------:R-:W2:Y:S02]  /*1d510*/  LDG.E.U16 R2, desc[UR36][R2.64] ;  /* 0x0000002402027981 */ /* 0x000ea4000c1e1500 */
[----:B--2---:R-:W-:Y:S01]  /*1d520*/  HADD2.F32 R26, -RZ, R2.H0_H0 ;  /* 0x20000002ff1a7230 */ /* 0x004fe20000004100 */
[----:B------:R-:W-:Y:S06]  /*1d530*/  BRA `(.L_x_17595) ;  /* 0x0000000800907947 */ /* 0x000fec0003800000 */
.L_x_17600:
[----:B------:R-:W2:Y:S01]  /*1d540*/  LDG.E.64 R2, desc[UR36][R2.64] ;  /* 0x0000002402027981 */ /* 0x000ea2000c1e1b00 */
[----:B------:R-:W-:Y:S01]  /*1d550*/  UMOV UR4, 0xf0000000 ;  /* 0xf000000000047882 */ /* 0x000fe20000000000 */
[----:B------:R-:W-:Y:S01]  /*1d560*/  UMOV UR5, 0x380fffff ;  /* 0x380fffff00057882 */ /* 0x000fe20000000000 */
[----:B--2---:R-:W0:Y:S01]  /*1d570*/  F2F.F32.F64 R26, R2 ;  /* 0x00000002001a7310 */ /* 0x004e220000301000 */
[----:B------:R-:W-:-:S14]  /*1d580*/  DSETP.GEU.AND P0, PT, |R2|, UR4, PT ;  /* 0x0000000402007e2a */ /* 0x000fdc000bf0e200 */
[----:B0-----:R-:W-:Y:S01]  /*1d590*/  @!P0 FMUL R26, R26, 1.175494350822287508e-38 ;  /* 0x008000001a1a8820 */ /* 0x001fe20000400000 */
[----:B------:R-:W-:Y:S06]  /*1d5a0*/  BRA `(.L_x_17595) ;  /* 0x0000000800747947 */ /* 0x000fec0003800000 */
.L_x_17590:
        /* <DEDUP_REMOVED lines=12> */
.L_x_17604:
[----:B------:R-:W2:Y:S01]  /*1d670*/  LDG.E.64 R2, desc[UR36][R2.64] ;  /* 0x0000002402027981 */ /* 0x000ea2000c1e1b00 */
[----:B------:R-:W-:Y:S01]  /*1d680*/  UMOV UR4, 0xf0000000 ;  /* 0xf000000000047882 */ /* 0x000fe20000000000 */
[----:B------:R-:W-:Y:S01]  /*1d690*/  UMOV UR5, 0x380fffff ;  /* 0x380fffff00057882 */ /* 0x000fe20000000000 */
[----:B--2---:R-:W0:Y:S01]  /*1d6a0*/  F2F.F32.F64 R26, R2 ;  /* 0x00000002001a7310 */ /* 0x004e220000301000 */
[----:B------:R-:W-:-:S14]  /*1d6b0*/  DSETP.GEU.AND P0, PT, |R2|, UR4, PT ;  /* 0x0000000402007e2a */ /* 0x000fdc000bf0e200 */
[----:B0-----:R-:W-:Y:S01]  /*1d6c0*/  @!P0 FMUL R26, R26, 1.175494350822287508e-38 ;  /* 0x008000001a1a8820 */ /* 0x001fe20000400000 */
[----:B------:R-:W-:Y:S06]  /*1d6d0*/  BRA `(.L_x_17595) ;  /* 0x0000000800287947 */ /* 0x000fec0003800000 */
.L_x_17603:
        /* <DEDUP_REMOVED lines=25> */
.L_x_17606:
        /* <DEDUP_REMOVED lines=12> */
.L_x_17605:
[----:B------:R-:W2:Y:S02]  /*1d930*/  LDG.E.U16 R2, desc[UR36][R2.64] ;  /* 0x0000002402027981 */ /* 0x000ea4000c1e1500 */
[----:B--2---:R-:W-:Y:S01]  /*1d940*/  IMAD.U32 R26, R2, 0x10000, RZ ;  /* 0x00010000021a7824 */ /* 0x004fe200078e00ff */
[----:B------:R-:W-:Y:S06]  /*1d950*/  BRA `(.L_x_17595) ;  /* 0x0000000400887947 */ /* 0x000fec0003800000 */
.L_x_17602:
        /* <DEDUP_REMOVED lines=11> */
.L_x_17609:
        /* <DEDUP_REMOVED lines=20> */
.L_x_17611:
[----:B------:R-:W-:Y:S05]  /*1db50*/  BSYNC.RECONVERGENT B0 ;  /* 0x0000000000007941 */ /* 0x000fea0003800200 */
.L_x_17610:
[----:B------:R-:W-:Y:S02]  /*1db60*/  SHF.L.U32 R0, R0, 0x14, RZ ;  /* 0x0000001400007819 */ /* 0x000fe400000006ff */
[----:B------:R-:W-:-:S04]  /*1db70*/  LEA R2, R2, 0x3b800000, 0x17 ;  /* 0x3b80000002027811 */ /* 0x000fc800078eb8ff */
[----:B------:R-:W-:Y:S01]  /*1db80*/  LOP3.LUT R26, R2, R0, R7, 0xfe, !PT ;  /* 0x00000000021a7212 */ /* 0x000fe200078efe07 */
[----:B------:R-:W-:Y:S06]  /*1db90*/  BRA `(.L_x_17595) ;  /* 0x0000000000f87947 */ /* 0x000fec0003800000 */
.L_x_17608:
        /* <DEDUP_REMOVED lines=20> */
.L_x_17613:
[----:B------:R-:W-:Y:S05]  /*1dce0*/  BSYNC.RECONVERGENT B0 ;  /* 0x0000000000007941 */ /* 0x000fea0003800200 */
.L_x_17612:
[----:B------:R-:W-:Y:S01]  /*1dcf0*/  IMAD.SHL.U32 R0, R0, 0x200000, RZ ;  /* 0x0020000000007824 */ /* 0x000fe200078e00ff */
[----:B------:R-:W-:-:S04]  /*1dd00*/  LEA R2, R2, 0x37800000, 0x17 ;  /* 0x3780000002027811 */ /* 0x000fc800078eb8ff */
[----:B------:R-:W-:Y:S01]  /*1dd10*/  LOP3.LUT R26, R2, R0, R7, 0xfe, !PT ;  /* 0x00000000021a7212 */ /* 0x000fe200078efe07 */
[----:B------:R-:W-:Y:S06]  /*1dd20*/  BRA `(.L_x_17595) ;  /* 0x0000000000947947 */ /* 0x000fec0003800000 */
.L_x_17607:
        /* <DEDUP_REMOVED lines=14> */
.L_x_17594:
        /* <DEDUP_REMOVED lines=16> */
.L_x_17616:
[----:B------:R-:W-:Y:S01]  /*1df10*/  MOV R26, RZ ;  /* 0x000000ff001a7202 */ /* 0x000fe20000000f00 */
[----:B------:R-:W-:Y:S06]  /*1df20*/  BRA `(.L_x_17595) ;  /* 0x0000000000147947 */ /* 0x000fec0003800000 */
.L_x_17615:
[----:B------:R-:W2:Y:S02]  /*1df30*/  LDG.E.64 R26, desc[UR36][R2.64] ;  /* 0x00000024021a7981 */ /* 0x000ea4000c1e1b00 */
[----:B--2---:R0:W1:Y:S01]  /*1df40*/  I2F.U64 R26, R26 ;  /* 0x0000001a001a7312 */ /* 0x0040620000301000 */
[----:B------:R-:W-:Y:S05]  /*1df50*/  BRA `(.L_x_17595) ;  /* 0x0000000000087947 */ /* 0x000fea0003800000 */
.L_x_17614:
[----:B------:R-:W2:Y:S02]  /*1df60*/  LDG.E R2, desc[UR36][R2.64] ;  /* 0x0000002402027981 */ /* 0x000ea4000c1e1900 */
[----:B--2---:R-:W-:-:S07]  /*1df70*/  I2FP.F32.U32 R26, R2 ;  /* 0x00000002001a7245 */ /* 0x004fce0000201000 */
.L_x_17595:
[----:B------:R-:W-:Y:S05]  /*1df80*/  BSYNC.RECONVERGENT B6 ;  /* 0x0000000000067941 */ /* 0x000fea0003800200 */
.L_x_17589:
        /* <DEDUP_REMOVED lines=18> */
.L_x_17621:
[----:B------:R-:W2:Y:S02]  /*1e0b0*/  LDG.E.U8 R2, desc[UR36][R2.64] ;  /* 0x0000002402027981 */ /* 0x000ea4000c1e1100 */
[----:B--2---:R-:W-:Y:S01]  /*1e0c0*/  I2FP.F32.U32 R25, R2 ;  /* 0x0000000200197245 */ /* 0x004fe20000201000 */
[----:B------:R-:W-:Y:S06]  /*1e0d0*/  BRA `(.L_x_17623) ;  /* 0x0000000c00247947 */ /* 0x000fec0003800000 */
.L_x_17620:
        /* <DEDUP_REMOVED lines=9> */
.L_x_17625:
[----:B------:R-:W2:Y:S02]  /*1e170*/  LDG.E R2, desc[UR36][R2.64] ;  /* 0x0000002402027981 */ /* 0x000ea4000c1e1900 */
[----:B--2---:R-:W-:Y:S01]  /*1e180*/  I2FP.F32.S32 R25, R2 ;  /* 0x0000000200197245 */ /* 0x004fe20000201400 */
[----:B------:R-:W-:Y:S06]  /*1e190*/  BRA `(.L_x_17623) ;  /* 0x0000000800f47947 */ /* 0x000fec0003800000 */
.L_x_17624:
[----:B------:R-:W2:Y:S02]  /*1e1a0*/  LDG.E.U16 R2, desc[UR36][R2.64] ;  /* 0x0000002402027981 */ /* 0x000ea4000c1e1500 */
[----:B--2---:R3:W0:Y:S01]  /*1e1b0*/  I2F.S16 R25, R2 ;  /* 0x0000000200197306 */ /* 0x0046220000101400 */
[----:B------:R-:W-:Y:S05]  /*1e1c0*/  BRA `(.L_x_17623) ;  /* 0x0000000800e87947 */ /* 0x000fea0003800000 */
.L_x_17619:
        /* <DEDUP_REMOVED lines=8> */
.L_x_17627:
[----:B------:R-:W2:Y:S02]  /*1e250*/  LDG.E.U16 R2, desc[UR36][R2.64] ;  /* 0x0000002402027981 */ /* 0x000ea4000c1e1500 */
[----:B--2---:R-:W-:Y:S01]  /*1e260*/  HADD2.F32 R25, -RZ, R2.H0_H0 ;  /* 0x20000002ff197230 */ /* 0x004fe20000004100 */
[----:B------:R-:W-:Y:S06]  /*1e270*/  BRA `(.L_x_17623) ;  /* 0x0000000800bc7947 */ /* 0x000fec0003800000 */
.L_x_17626:
        /* <DEDUP_REMOVED lines=8> */
.L_x_17629:
[----:B------:R-:W2:Y:S02]  /*1e300*/  LDG.E.U16 R2, desc[UR36][R2.64] ;  /* 0x0000002402027981 */ /* 0x000ea4000c1e1500 */
[----:B--2---:R-:W-:Y:S01]  /*1e310*/  HADD2.F32 R25, -RZ, R2.H0_H0 ;  /* 0x20000002ff197230 */ /* 0x004fe20000004100 */
[----:B------:R-:W-:Y:S06]  /*1e320*/  BRA `(.L_x_17623) ;  /* 0x0000000800907947 */ /* 0x000fec0003800000 */
.L_x_17628:
[----:B------:R-:W2:Y:S01]  /*1e330*/  LDG.E.64 R2, desc[UR36][R2.64] ;  /* 0x0000002402027981 */ /* 0x000ea2000c1e1b00 */
[----:B------:R-:W-:Y:S01]  /*1e340*/  UMOV UR4, 0xf0000000 ;  /* 0xf000000000047882 */ /* 0x000fe20000000000 */
[----:B------:R-:W-:Y:S01]  /*1e350*/  UMOV UR5, 0x380fffff ;  /* 0x380fffff00057882 */ /* 0x000fe20000000000 */
[----:B--2---:R-:W0:Y:S01]  /*1e360*/  F2F.F32.F64 R25, R2 ;  /* 0x0000000200197310 */ /* 0x004e220000301000 */
[----:B------:R-:W-:-:S14]  /*1e370*/  DSETP.GEU.AND P0, PT, |R2|, UR4, PT ;  /* 0x0000000402007e2a */ /* 0x000fdc000bf0e200 */
[----:B0-----:R-:W-:Y:S01]  /*1e380*/  @!P0 FMUL R25, R25, 1.175494350822287508e-38 ;  /* 0x0080000019198820 */ /* 0x001fe20000400000 */
[----:B------:R-:W-:Y:S06]  /*1e390*/  BRA `(.L_x_17623) ;  /* 0x0000000800747947 */ /* 0x000fec0003800000 */
.L_x_17618:
        /* <DEDUP_REMOVED lines=12> */
.L_x_17632:
[----:B------:R-:W2:Y:S01]  /*1e460*/  LDG.E.64 R2, desc[UR36][R2.64] ;  /* 0x0000002402027981 */ /* 0x000ea2000c1e1b00 */
[----:B------:R-:W-:Y:S01]  /*1e470*/  UMOV UR4, 0xf0000000 ;  /* 0xf000000000047882 */ /* 0x000fe20000000000 */
[----:B------:R-:W-:Y:S01]  /*1e480*/  UMOV UR5, 0x380fffff ;  /* 0x380fffff00057882 */ /* 0x000fe20000000000 */
[----:B--2---:R-:W0:Y:S01]  /*1e490*/  F2F.F32.F64 R25, R2 ;  /* 0x0000000200197310 */ /* 0x004e220000301000 */
[----:B------:R-:W-:-:S14]  /*1e4a0*/  DSETP.GEU.AND P0, PT, |R2|, UR4, PT ;  /* 0x0000000402007e2a */ /* 0x000fdc000bf0e200 */
[----:B0-----:R-:W-:Y:S01]  /*1e4b0*/  @!P0 FMUL R25, R25, 1.175494350822287508e-38 ;  /* 0x0080000019198820 */ /* 0x001fe20000400000 */
[----:B------:R-:W-:Y:S06]  /*1e4c0*/  BRA `(.L_x_17623) ;  /* 0x0000000800287947 */ /* 0x000fec0003800000 */
.L_x_17631:
        /* <DEDUP_REMOVED lines=25> */
.L_x_17634:
        /* <DEDUP_REMOVED lines=12> */
.L_x_17633:
[----:B------:R-:W2:Y:S02]  /*1e720*/  LDG.E.U16 R2, desc[UR36][R2.64] ;  /* 0x0000002402027981 */ /* 0x000ea4000c1e1500 */
[----:B--2---:R-:W-:Y:S01]  /*1e730*/  IMAD.U32 R25, R2, 0x10000, RZ ;  /* 0x0001000002197824 */ /* 0x004fe200078e00ff */
[----:B------:R-:W-:Y:S06]  /*1e740*/  BRA `(.L_x_17623) ;  /* 0x0000000400887947 */ /* 0x000fec0003800000 */
.L_x_17630:
        /* <DEDUP_REMOVED lines=11> */
.L_x_17637:
        /* <DEDUP_REMOVED lines=20> */
.L_x_17639:
[----:B------:R-:W-:Y:S05]  /*1e940*/  BSYNC.RECONVERGENT B0 ;  /* 0x0000000000007941 */ /* 0x000fea0003800200 */
.L_x_17638:
[----:B------:R-:W-:Y:S01]  /*1e950*/  IMAD.SHL.U32 R0, R0, 0x100000, RZ ;  /* 0x0010000000007824 */ /* 0x000fe200078e00ff */
[----:B------:R-:W-:-:S04]  /*1e960*/  LEA R2, R2, 0x3b800000, 0x17 ;  /* 0x3b80000002027811 */ /* 0x000fc800078eb8ff */
[----:B------:R-:W-:Y:S01]  /*1e970*/  LOP3.LUT R25, R2, R0, R25, 0xfe, !PT ;  /* 0x0000000002197212 */ /* 0x000fe200078efe19 */
[----:B------:R-:W-:Y:S06]  /*1e980*/  BRA `(.L_x_17623) ;  /* 0x0000000000f87947 */ /* 0x000fec0003800000 */
.L_x_17636:
        /* <DEDUP_REMOVED lines=20> */
.L_x_17641:
[----:B------:R-:W-:Y:S05]  /*1ead0*/  BSYNC.RECONVERGENT B0 ;  /* 0x0000000000007941 */ /* 0x000fea0003800200 */
.L_x_17640:
[----:B------:R-:W-:Y:S02]  /*1eae0*/  SHF.L.U32 R0, R0, 0x15, RZ ;  /* 0x0000001500007819 */ /* 0x000fe400000006ff */
[----:B------:R-:W-:-:S04]  /*1eaf0*/  LEA R2, R2, 0x37800000, 0x17 ;  /* 0x3780000002027811 */ /* 0x000fc800078eb8ff */
[----:B------:R-:W-:Y:S01]  /*1eb00*/  LOP3.LUT R25, R2, R0, R25, 0xfe, !PT ;  /* 0x0000000002197212 */ /* 0x000fe200078efe19 */
[----:B------:R-:W-:Y:S06]  /*1eb10*/  BRA `(.L_x_17623) ;  /* 0x0000000000947947 */ /* 0x000fec0003800000 */
.L_x_17635:
        /* <DEDUP_REMOVED lines=14> */
.L_x_17622:
        /* <DEDUP_REMOVED lines=8> */
[----:B0-----:R-:W-:Y:S02]  /*1ec80*/  IMAD.U32 R4, RZ, RZ, UR4 ;  /* 0x00000004ff047e24 */ /* 0x001fe4000f8e00ff */
[----:B------:R-:W-:Y:S01]  /*1ec90*/  IMAD.U32 R5, RZ, RZ, UR5 ;  /* 0x00000005ff057e24 */ /* 0x000fe2000f8e00ff */
[----:B--2---:R-:W-:Y:S01]  /*1eca0*/  MOV R6, UR6 ;  /* 0x0000000600067c02 */ /* 0x004fe20008000f00 */
[----:B------:R-:W-:-:S02]  /*1ecb0*/  IMAD.U32 R7, RZ, RZ, UR7 ;  /* 0x00000007ff077e24 */ /* 0x000fc4000f8e00ff */
[----:B-1----:R-:W-:Y:S01]  /*1ecc0*/  IMAD.U32 R10, RZ, RZ, UR8 ;  /* 0x00000008ff0a7e24 */ /* 0x002fe2000f8e00ff */
[----:B------:R-:W-:-:S07]  /*1ecd0*/  MOV R11, UR9 ;  /* 0x00000009000b7c02 */ /* 0x000fce0008000f00 */
[----:B------:R-:W-:-:S07]  /*1ece0*/  LEPC R20, `(.L_x_17644) ;  /* 0x000000001014794e */ /* 0x000fce0000000000 */
[----:B---345:R-:W-:Y:S05]  /*1ecf0*/  CALL.ABS.NOINC R2 ;  /* 0x0000000002007343 */ /* 0x038fea0003c00000 */
.L_x_17644:
[----:B------:R-:W-:Y:S01]  /*1ed00*/  IMAD.MOV.U32 R25, RZ, RZ, RZ ;  /* 0x000000ffff197224 */ /* 0x000fe200078e00ff */
[----:B------:R-:W-:Y:S06]  /*1ed10*/  BRA `(.L_x_17623) ;  /* 0x0000000000147947 */ /* 0x000fec0003800000 */
.L_x_17643:
[----:B------:R-:W2:Y:S02]  /*1ed20*/  LDG.E.64 R2, desc[UR36][R2.64] ;  /* 0x0000002402027981 */ /* 0x000ea4000c1e1b00 */
[----:B--2---:R0:W2:Y:S01]  /*1ed30*/  I2F.U64 R25, R2 ;  /* 0x0000000200197312 */ /* 0x0040a20000301000 */
[----:B------:R-:W-:Y:S05]  /*1ed40*/  BRA `(.L_x_17623) ;  /* 0x0000000000087947 */ /* 0x000fea0003800000 */
.L_x_17642:
[----:B------:R-:W2:Y:S02]  /*1ed50*/  LDG.E R2, desc[UR36][R2.64] ;  /* 0x0000002402027981 */ /* 0x000ea4000c1e1900 */
[----:B--2---:R-:W-:-:S07]  /*1ed60*/  I2FP.F32.U32 R25, R2 ;  /* 0x0000000200197245 */ /* 0x004fce0000201000 */
.L_x_17623:
[----:B------:R-:W-:Y:S05]  /*1ed70*/  BSYNC.RECONVERGENT B6 ;  /* 0x0000000000067941 */ /* 0x000fea0003800200 */
.L_x_17617:
        /* <DEDUP_REMOVED lines=18> */
.L_x_17649:
[----:B------:R-:W2:Y:S02]  /*1eea0*/  LDG.E.U8 R2, desc[UR36][R2.64] ;  /* 0x0000002402027981 */ /* 0x000ea4000c1e1100 */
[----:B--2---:R-:W-:Y:S01]  /*1eeb0*/  I2FP.F32.U32 R18, R2 ;  /* 0x0000000200127245 */ /* 0x004fe20000201000 */
[----:B------:R-:W-:Y:S06]  /*1eec0*/  BRA `(.L_x_17651) ;  /* 0x0000000c00247947 */ /* 0x000fec0003800000 */
.L_x_17648:
        /* <DEDUP_REMOVED lines=9> */
.L_x_17653:
[----:B------:R-:W2:Y:S02]  /*1ef60*/  LDG.E R2, desc[UR36][R2.64] ;  /* 0x0000002402027981 */ /* 0x000ea4000c1e1900 */
[----:B--2---:R-:W-:Y:S01]  /*1ef70*/  I2FP.F32.S32 R18, R2 ;  /* 0x0000000200127245 */ /* 0x004fe20000201400 */
[----:B------:R-:W-:Y:S06]  /*1ef80*/  BRA `(.L_x_17651) ;  /* 0x0000000800f47947 */ /* 0x000fec0003800000 */
.L_x_17652:
[----:B------:R-:W2:Y:S02]  /*1ef90*/  LDG.E.U16 R2, desc[UR36][R2.64] ;  /* 0x0000002402027981 */ /* 0x000ea4000c1e1500 */
[----:B--2---:R3:W0:Y:S01]  /*1efa0*/  I2F.S16 R18, R2 ;  /* 0x0000000200127306 */ /* 0x0046220000101400 */
[----:B------:R-:W-:Y:S05]  /*1efb0*/  BRA `(.L_x_17651) ;  /* 0x0000000800e87947 */ /* 0x000fea0003800000 */
.L_x_17647:
        /* <DEDUP_REMOVED lines=8> */
.L_x_17655:
[----:B------:R-:W2:Y:S02]  /*1f040*/  LDG.E.U16 R2, desc[UR36][R2.64] ;  /* 0x0000002402027981 */ /* 0x000ea4000c1e1500 */
[----:B--2---:R-:W-:Y:S01]  /*1f050*/  HADD2.F32 R18, -RZ, R2.H0_H0 ;  /* 0x20000002ff127230 */ /* 0x004fe20000004100 */
[----:B------:R-:W-:Y:S06]  /*1f060*/  BRA `(.L_x_17651) ;  /* 0x0000000800bc7947 */ /* 0x000fec0003800000 */
.L_x_17654:
        /* <DEDUP_REMOVED lines=8> */
.L_x_17657:
[----:B------:R-:W2:Y:S02]  /*1f0f0*/  LDG.E.U16 R2, desc[UR36][R2.64] ;  /* 0x0000002402027981 */ /* 0x000ea4000c1e1500 */
[----:B--2---:R-:W-:Y:S01]  /*1f100*/  HADD2.F32 R18, -RZ, R2.H0_H0 ;  /* 0x20000002ff127230 */ /* 0x004fe20000004100 */
[----:B------:R-:W-:Y:S06]  /*1f110*/  BRA `(.L_x_17651) ;  /* 0x0000000800907947 */ /* 0x000fec0003800000 */
.L_x_17656:
[----:B------:R-:W2:Y:S01]  /*1f120*/  LDG.E.64 R2, desc[UR36][R2.64] ;  /* 0x0000002402027981 */ /* 0x000ea2000c1e1b00 */
[----:B------:R-:W-:Y:S01]  /*1f130*/  UMOV UR4, 0xf0000000 ;  /* 0xf000000000047882 */ /* 0x000fe20000000000 */
[----:B------:R-:W-:Y:S01]  /*1f140*/  UMOV UR5, 0x380fffff ;  /* 0x380fffff00057882 */ /* 0x000fe20000000000 */
[----:B--2---:R-:W0:Y:S01]  /*1f150*/  F2F.F32.F64 R18, R2 ;  /* 0x0000000200127310 */ /* 0x004e220000301000 */
[----:B------:R-:W-:-:S14]  /*1f160*/  DSETP.GEU.AND P0, PT, |R2|, UR4, PT ;  /* 0x0000000402007e2a */ /* 0x000fdc000bf0e200 */
[----:B0-----:R-:W-:Y:S01]  /*1f170*/  @!P0 FMUL R18, R18, 1.175494350822287508e-38 ;  /* 0x0080000012128820 */ /* 0x001fe20000400000 */
[----:B------:R-:W-:Y:S06]  /*1f180*/  BRA `(.L_x_17651) ;  /* 0x0000000800747947 */ /* 0x000fec0003800000 */
.L_x_17646:
        /* <DEDUP_REMOVED lines=12> */
.L_x_17660:
[----:B------:R-:W2:Y:S01]  /*1f250*/  LDG.E.64 R2, desc[UR36][R2.64] ;  /* 0x0000002402027981 */ /* 0x000ea2000c1e1b00 */
[----:B------:R-:W-:Y:S01]  /*1f260*/  UMOV UR4, 0xf0000000 ;  /* 0xf000000000047882 */ /* 0x000fe20000000000 */
[----:B------:R-:W-:Y:S01]  /*1f270*/  UMOV UR5, 0x380fffff ;  /* 0x380fffff00057882 */ /* 0x000fe20000000000 */
[----:B--2---:R-:W0:Y:S01]  /*1f280*/  F2F.F32.F64 R18, R2 ;  /* 0x0000000200127310 */ /* 0x004e220000301000 */
[----:B------:R-:W-:-:S14]  /*1f290*/  DSETP.GEU.AND P0, PT, |R2|, UR4, PT ;  /* 0x0000000402007e2a */ /* 0x000fdc000bf0e200 */
[----:B0-----:R-:W-:Y:S01]  /*1f2a0*/  @!P0 FMUL R18, R18, 1.175494350822287508e-38 ;  /* 0x0080000012128820 */ /* 0x001fe20000400000 */
[----:B------:R-:W-:Y:S06]  /*1f2b0*/  BRA `(.L_x_17651) ;  /* 0x0000000800287947 */ /* 0x000fec0003800000 */
.L_x_17659:
        /* <DEDUP_REMOVED lines=25> */
.L_x_17662:
        /* <DEDUP_REMOVED lines=12> */
.L_x_17661:
[----:B------:R-:W2:Y:S02]  /*1f510*/  LDG.E.U16 R2, desc[UR36][R2.64] ;  /* 0x0000002402027981 */ /* 0x000ea4000c1e1500 */
[----:B--2---:R-:W-:Y:S01]  /*1f520*/  SHF.L.U32 R18, R2, 0x10, RZ ;  /* 0x0000001002127819 */ /* 0x004fe200000006ff */
[----:B------:R-:W-:Y:S06]  /*1f530*/  BRA `(.L_x_17651) ;  /* 0x0000000400887947 */ /* 0x000fec0003800000 */
.L_x_17658:
        /* <DEDUP_REMOVED lines=11> */
.L_x_17665:
        /* <DEDUP_REMOVED lines=20> */
.L_x_17667:
[----:B------:R-:W-:Y:S05]  /*1f730*/  BSYNC.RECONVERGENT B0 ;  /* 0x0000000000007941 */ /* 0x000fea0003800200 */
.L_x_17666:
[----:B------:R-:W-:Y:S01]  /*1f740*/  IMAD.SHL.U32 R0, R0, 0x100000, RZ ;  /* 0x0010000000007824 */ /* 0x000fe200078e00ff */
[----:B------:R-:W-:-:S04]  /*1f750*/  LEA R2, R2, 0x3b800000, 0x17 ;  /* 0x3b80000002027811 */ /* 0x000fc800078eb8ff */
[----:B------:R-:W-:Y:S01]  /*1f760*/  LOP3.LUT R18, R2, R0, R7, 0xfe, !PT ;  /* 0x0000000002127212 */ /* 0x000fe200078efe07 */
[----:B------:R-:W-:Y:S06]  /*1f770*/  BRA `(.L_x_17651) ;  /* 0x0000000000f87947 */ /* 0x000fec0003800000 */
.L_x_17664:
        /* <DEDUP_REMOVED lines=20> */
.L_x_17669:
[----:B------:R-:W-:Y:S05]  /*1f8c0*/  BSYNC.RECONVERGENT B0 ;  /* 0x0000000000007941 */ /* 0x000fea0003800200 */
.L_x_17668:
[----:B------:R-:W-:Y:S01]  /*1f8d0*/  IMAD.SHL.U32 R0, R0, 0x200000, RZ ;  /* 0x0020000000007824 */ /* 0x000fe200078e00ff */
[----:B------:R-:W-:-:S04]  /*1f8e0*/  LEA R2, R2, 0x37800000, 0x17 ;  /* 0x3780000002027811 */ /* 0x000fc800078eb8ff */
[----:B------:R-:W-:Y:S01]  /*1f8f0*/  LOP3.LUT R18, R2, R0, R7, 0xfe, !PT ;  /* 0x0000000002127212 */ /* 0x000fe200078efe07 */
[----:B------:R-:W-:Y:S06]  /*1f900*/  BRA `(.L_x_17651) ;  /* 0x0000000000947947 */ /* 0x000fec0003800000 */
.L_x_17663:
        /* <DEDUP_REMOVED lines=14> */
.L_x_17650:
        /* <DEDUP_REMOVED lines=16> */
.L_x_17672:
[----:B------:R-:W-:Y:S01]  /*1faf0*/  IMAD.MOV.U32 R18, RZ, RZ, RZ ;  /* 0x000000ffff127224 */ /* 0x000fe200078e00ff */
[----:B------:R-:W-:Y:S06]  /*1fb00*/  BRA `(.L_x_17651) ;  /* 0x0000000000147947 */ /* 0x000fec0003800000 */
.L_x_17671:
[----:B------:R-:W2:Y:S02]  /*1fb10*/  LDG.E.64 R2, desc[UR36][R2.64] ;  /* 0x0000002402027981 */ /* 0x000ea4000c1e1b00 */
[----:B--2---:R0:W2:Y:S01]  /*1fb20*/  I2F.U64 R18, R2 ;  /* 0x0000000200127312 */ /* 0x0040a20000301000 */
[----:B------:R-:W-:Y:S05]  /*1fb30*/  BRA `(.L_x_17651) ;  /* 0x0000000000087947 */ /* 0x000fea0003800000 */
.L_x_17670:
[----:B------:R-:W2:Y:S02]  /*1fb40*/  LDG.E R2, desc[UR36][R2.64] ;  /* 0x0000002402027981 */ /* 0x000ea4000c1e1900 */
[----:B--2---:R-:W-:-:S07]  /*1fb50*/  I2FP.F32.U32 R18, R2 ;  /* 0x0000000200127245 */ /* 0x004fce0000201000 */
.L_x_17651:
[----:B------:R-:W-:Y:S05]  /*1fb60*/  BSYNC.RECONVERGENT B6 ;  /* 0x0000000000067941 */ /* 0x000fea0003800200 */
.L_x_17645:
[----:B------:R-:W0:Y:S01]  /*1fb70*/  LDCU.64 UR4, c[0x0][0x7f8] ;  /* 0x0000ff00ff0477ac */ /* 0x000e220008000a00 */
[----:B------:R-:W-:Y:S01]  /*1fb80*/  BSSY.RECONVERGENT B6, `(.L_x_17673) ;  /* 0x00000dd000067945 */ /* 0x000fe20003800200 */
[----:B------:R-:W-:-:S04]  /*1fb90*/  ULOP3.LUT UR6, UR41, 0xff, URZ, 0xc0, !UPT ;  /* 0x000000ff29067892 */ /* 0x000fc8000f8ec0ff */
        /* <DEDUP_REMOVED lines=15> */
.L_x_17677:
[----:B------:R-:W2:Y:S02]  /*1fc90*/  LDG.E.U8 R2, desc[UR36][R2.64] ;  /* 0x0000002402027981 */ /* 0x000ea4000c1e1100 */
[----:B--2---:R-:W-:Y:S01]  /*1fca0*/  I2FP.F32.U32 R28, R2 ;  /* 0x00000002001c7245 */ /* 0x004fe20000201000 */
[----:B------:R-:W-:Y:S06]  /*1fcb0*/  BRA `(.L_x_17679) ;  /* 0x0000000c00247947 */ /* 0x000fec0003800000 */
.L_x_17676:
        /* <DEDUP_REMOVED lines=9> */
.L_x_17681:
[----:B------:R-:W2:Y:S02]  /*1fd50*/  LDG.E R2, desc[UR36][R2.64] ;  /* 0x0000002402027981 */ /* 0x000ea4000c1e1900 */
[----:B--2---:R-:W-:Y:S01]  /*1fd60*/  I2FP.F32.S32 R28, R2 ;  /* 0x00000002001c7245 */ /* 0x004fe20000201400 */
[----:B------:R-:W-:Y:S06]  /*1fd70*/  BRA `(.L_x_17679) ;  /* 0x0000000800f47947 */ /* 0x000fec0003800000 */
.L_x_17680:
[----:B------:R-:W2:Y:S02]  /*1fd80*/  LDG.E.U16 R2, desc[UR36][R2.64] ;  /* 0x0000002402027981 */ /* 0x000ea4000c1e1500 */
[----:B--2---:R0:W2:Y:S01]  /*1fd90*/  I2F.S16 R28, R2 ;  /* 0x00000002001c7306 */ /* 0x0040a20000101400 */
[----:B------:R-:W-:Y:S05]  /*1fda0*/  BRA `(.L_x_17679) ;  /* 0x0000000800e87947 */ /* 0x000fea0003800000 */
.L_x_17675:
        /* <DEDUP_REMOVED lines=8> */
.L_x_17683:
[----:B------:R-:W2:Y:S02]  /*1fe30*/  LDG.E.U16 R2, desc[UR36][R2.64] ;  /* 0x0000002402027981 */ /* 0x000ea4000c1e1500 */
[----:B--2---:R-:W-:Y:S01]  /*1fe40*/  HADD2.F32 R28, -RZ, R2.H0_H0 ;  /* 0x20000002ff1c7230 */ /* 0x004fe20000004100 */
[----:B------:R-:W-:Y:S06]  /*1fe50*/  BRA `(.L_x_17679) ;  /* 0x0000000800bc7947 */ /* 0x000fec0003800000 */
.L_x_17682:
        /* <DEDUP_REMOVED lines=8> */
.L_x_17685:
[----:B------:R-:W2:Y:S02]  /*1fee0*/  LDG.E.U16 R2, desc[UR36][R2.64] ;  /* 0x0000002402027981 */ /* 0x000ea4000c1e1500 */
[----:B--2---:R-:W-:Y:S01]  /*1fef0*/  HADD2.F32 R28, -RZ, R2.H0_H0 ;  /* 0x20000002ff1c7230 */ /* 0x004fe20000004100 */
[----:B------:R-:W-:Y:S06]  /*1ff00*/  BRA `(.L_x_17679) ;  /* 0x0000000800907947 */ /* 0x000fec0003800000 */
.L_x_17684:
[----:B------:R-:W2:Y:S01]  /*1ff10*/  LDG.E.64 R2, desc[UR36][R2.64] ;  /* 0x0000002402027981 */ /* 0x000ea2000c1e1b00 */
[----:B------:R-:W-:Y:S01]  /*1ff20*/  UMOV UR4, 0xf0000000 ;  /* 0xf000000000047882 */ /* 0x000fe20000000000 */
[----:B------:R-:W-:Y:S01]  /*1ff30*/  UMOV UR5, 0x380fffff ;  /* 0x380fffff00057882 */ /* 0x000fe20000000000 */
[----:B--2---:R-:W0:Y:S01]  /*1ff40*/  F2F.F32.F64 R28, R2 ;  /* 0x00000002001c7310 */ /* 0x004e220000301000 */
[----:B------:R-:W-:-:S14]  /*1ff50*/  DSETP.GEU.AND P0, PT, |R2|, UR4, PT ;  /* 0x0000000402007e2a */ /* 0x000fdc000bf0e200 */
[----:B0-----:R-:W-:Y:S01]  /*1ff60*/  @!P0 FMUL R28, R28, 1.175494350822287508e-38 ;  /* 0x008000001c1c8820 */ /* 0x001fe20000400000 */
[----:B------:R-:W-:Y:S06]  /*1ff70*/  BRA `(.L_x_17679) ;  /* 0x0000000800747947 */ /* 0x000fec0003800000 */
.L_x_17674:
        /* <DEDUP_REMOVED lines=12> */
.L_x_17688:
[----:B------:R-:W2:Y:S01]  /*20040*/  LDG.E.64 R2, desc[UR36][R2.64] ;  /* 0x0000002402027981 */ /* 0x000ea2000c1e1b00 */
[----:B------:R-:W-:Y:S01]  /*20050*/  UMOV UR4, 0xf0000000 ;  /* 0xf000000000047882 */ /* 0x000fe20000000000 */
[----:B------:R-:W-:Y:S01]  /*20060*/  UMOV UR5, 0x380fffff ;  /* 0x380fffff00057882 */ /* 0x000fe20000000000 */
[----:B--2---:R-:W0:Y:S01]  /*20070*/  F2F.F32.F64 R28, R2 ;  /* 0x00000002001c7310 */ /* 0x004e220000301000 */
[----:B------:R-:W-:-:S14]  /*20080*/  DSETP.GEU.AND P0, PT, |R2|, UR4, PT ;  /* 0x0000000402007e2a */ /* 0x000fdc000bf0e200 */
[----:B0-----:R-:W-:Y:S01]  /*20090*/  @!P0 FMUL R28, R28, 1.175494350822287508e-38 ;  /* 0x008000001c1c8820 */ /* 0x001fe20000400000 */
[----:B------:R-:W-:Y:S06]  /*200a0*/  BRA `(.L_x_17679) ;  /* 0x0000000800287947 */ /* 0x000fec0003800000 */
.L_x_17687:
        /* <DEDUP_REMOVED lines=25> */
.L_x_17690:
        /* <DEDUP_REMOVED lines=12> */
.L_x_17689:
[----:B------:R-:W2:Y:S02]  /*20300*/  LDG.E.U16 R2, desc[UR36][R2.64] ;  /* 0x0000002402027981 */ /* 0x000ea4000c1e1500 */
[----:B--2---:R-:W-:Y:S01]  /*20310*/  IMAD.U32 R28, R2, 0x10000, RZ ;  /* 0x00010000021c7824 */ /* 0x004fe200078e00ff */
[----:B------:R-:W-:Y:S06]  /*20320*/  BRA `(.L_x_17679) ;  /* 0x0000000400887947 */ /* 0x000fec0003800000 */
.L_x_17686:
        /* <DEDUP_REMOVED lines=11> */
.L_x_17693:
        /* <DEDUP_REMOVED lines=20> */
.L_x_17695:
[----:B------:R-:W-:Y:S05]  /*20520*/  BSYNC.RECONVERGENT B0 ;  /* 0x0000000000007941 */ /* 0x000fea0003800200 */
.L_x_17694:
[----:B------:R-:W-:Y:S02]  /*20530*/  SHF.L.U32 R0, R0, 0x14, RZ ;  /* 0x0000001400007819 */ /* 0x000fe400000006ff */
[----:B------:R-:W-:-:S04]  /*20540*/  LEA R2, R2, 0x3b800000, 0x17 ;  /* 0x3b80000002027811 */ /* 0x000fc800078eb8ff */
[----:B------:R-:W-:Y:S01]  /*20550*/  LOP3.LUT R28, R2, R0, R7, 0xfe, !PT ;  /* 0x00000000021c7212 */ /* 0x000fe200078efe07 */
[----:B------:R-:W-:Y:S06]  /*20560*/  BRA `(.L_x_17679) ;  /* 0x0000000000f87947 */ /* 0x000fec0003800000 */
.L_x_17692:
        /* <DEDUP_REMOVED lines=20> */
.L_x_17697:
[----:B------:R-:W-:Y:S05]  /*206b0*/  BSYNC.RECONVERGENT B0 ;  /* 0x0000000000007941 */ /* 0x000fea0003800200 */
.L_x_17696:
[----:B------:R-:W-:Y:S01]  /*206c0*/  IMAD.SHL.U32 R0, R0, 0x200000, RZ ;  /* 0x0020000000007824 */ /* 0x000fe200078e00ff */
[----:B------:R-:W-:-:S04]  /*206d0*/  LEA R2, R2, 0x37800000, 0x17 ;  /* 0x3780000002027811 */ /* 0x000fc800078eb8ff */
[----:B------:R-:W-:Y:S01]  /*206e0*/  LOP3.LUT R28, R2, R0, R7, 0xfe, !PT ;  /* 0x00000000021c7212 */ /* 0x000fe200078efe07 */
[----:B------:R-:W-:Y:S06]  /*206f0*/  BRA `(.L_x_17679) ;  /* 0x0000000000947947 */ /* 0x000fec0003800000 */
.L_x_17691:
        /* <DEDUP_REMOVED lines=14> */
.L_x_17678:
[----:B------:R-:W-:Y:S01]  /*207e0*/  MOV R2, 0x130 ;  /* 0x0000013000027802 */ /* 0x000fe20000000f00 */
[----:B------:R-:W0:Y:S01]  /*207f0*/  LDCU.64 UR4, c[0x4][0x120] ;  /* 0x01002400ff0477ac */ /* 0x000e220008000a00 */
[----:B------:R-:W-:Y:S02]  /*20800*/  HFMA2 R8, -RZ, RZ, 0, 4.64916229248046875e-06 ;  /* 0x0000004eff087431 */ /* 0x000fe400000001ff */
[----:B------:R-:W-:Y:S01]  /*20810*/  IMAD.MOV.U32 R12, RZ, RZ, 0x1 ;  /* 0x00000001ff0c7424 */ /* 0x000fe200078e00ff */
[----:B------:R-:W2:Y:S01]  /*20820*/  LDCU.64 UR6, c[0x4][0x128] ;  /* 0x01002500ff0677ac */ /* 0x000ea20008000a00 */
[----:B------:R-:W3:Y:S01]  /*20830*/  LDC.64 R2, c[0x4][R2] ;  /* 0x0100000002027b82 */ /* 0x000ee20000000a00 */
        /* <DEDUP_REMOVED lines=10> */
.L_x_17700:
[----:B------:R-:W-:Y:S01]  /*208e0*/  MOV R28, RZ ;  /* 0x000000ff001c7202 */ /* 0x000fe20000000f00 */
[----:B------:R-:W-:Y:S06]  /*208f0*/  BRA `(.L_x_17679) ;  /* 0x0000000000147947 */ /* 0x000fec0003800000 */
.L_x_17699:
[----:B------:R-:W2:Y:S02]  /*20900*/  LDG.E.64 R28, desc[UR36][R2.64] ;  /* 0x00000024021c7981 */ /* 0x000ea4000c1e1b00 */
[----:B--2---:R0:W2:Y:S01]  /*20910*/  I2F.U64 R28, R28 ;  /* 0x0000001c001c7312 */ /* 0x0040a20000301000 */
[----:B------:R-:W-:Y:S05]  /*20920*/  BRA `(.L_x_17679) ;  /* 0x0000000000087947 */ /* 0x000fea0003800000 */
.L_x_17698:
[----:B------:R-:W2:Y:S02]  /*20930*/  LDG.E R2, desc[UR36][R2.64] ;  /* 0x0000002402027981 */ /* 0x000ea4000c1e1900 */
[----:B--2---:R-:W-:-:S07]  /*20940*/  I2FP.F32.U32 R28, R2 ;  /* 0x00000002001c7245 */ /* 0x004fce0000201000 */
.L_x_17679:
[----:B------:R-:W-:Y:S05]  /*20950*/  BSYNC.RECONVERGENT B6 ;  /* 0x0000000000067941 */ /* 0x000fea0003800200 */
.L_x_17673:
        /* <DEDUP_REMOVED lines=18> */
.L_x_17705:
[----:B------:R-:W3:Y:S02]  /*20a80*/  LDG.E.U8 R2, desc[UR36][R2.64] ;  /* 0x0000002402027981 */ /* 0x000ee4000c1e1100 */
[----:B---3--:R-:W-:Y:S01]  /*20a90*/  I2FP.F32.U32 R19, R2 ;  /* 0x0000000200137245 */ /* 0x008fe20000201000 */
[----:B------:R-:W-:Y:S06]  /*20aa0*/  BRA `(.L_x_17707) ;  /* 0x0000000c00247947 */ /* 0x000fec0003800000 */
.L_x_17704:
        /* <DEDUP_REMOVED lines=9> */
.L_x_17709:
[----:B------:R-:W3:Y:S02]  /*20b40*/  LDG.E R2, desc[UR36][R2.64] ;  /* 0x0000002402027981 */ /* 0x000ee4000c1e1900 */
[----:B---3--:R-:W-:Y:S01]  /*20b50*/  I2FP.F32.S32 R19, R2 ;  /* 0x0000000200137245 */ /* 0x008fe20000201400 */
[----:B------:R-:W-:Y:S06]  /*20b60*/  BRA `(.L_x_17707) ;  /* 0x0000000800f47947 */ /* 0x000fec0003800000 */
.L_x_17708:
[----:B------:R-:W3:Y:S02]  /*20b70*/  LDG.E.U16 R2, desc[UR36][R2.64] ;  /* 0x0000002402027981 */ /* 0x000ee4000c1e1500 */
[----:B---3--:R0:W3:Y:S01]  /*20b80*/  I2F.S16 R19, R2 ;  /* 0x0000000200137306 */ /* 0x0080e20000101400 */
[----:B------:R-:W-:Y:S05]  /*20b90*/  BRA `(.L_x_17707) ;  /* 0x0000000800e87947 */ /* 0x000fea0003800000 */
.L_x_17703:
        /* <DEDUP_REMOVED lines=8> */
.L_x_17711:
[----:B------:R-:W3:Y:S02]  /*20c20*/  LDG.E.U16 R2, desc[UR36][R2.64] ;  /* 0x0000002402027981 */ /* 0x000ee4000c1e1500 */
[----:B---3--:R-:W-:Y:S01]  /*20c30*/  HADD2.F32 R19, -RZ, R2.H0_H0 ;  /* 0x20000002ff137230 */ /* 0x008fe20000004100 */
[----:B------:R-:W-:Y:S06]  /*20c40*/  BRA `(.L_x_17707) ;  /* 0x0000000800bc7947 */ /* 0x000fec0003800000 */
.L_x_17710:
        /* <DEDUP_REMOVED lines=8> */
.L_x_17713:
[----:B------:R-:W3:Y:S02]  /*20cd0*/  LDG.E.U16 R2, desc[UR36][R2.64] ;  /* 0x0000002402027981 */ /* 0x000ee4000c1e1500 */
[----:B---3--:R-:W-:Y:S01]  /*20ce0*/  HADD2.F32 R19, -RZ, R2.H0_H0 ;  /* 0x20000002ff137230 */ /* 0x008fe20000004100 */
[----:B------:R-:W-:Y:S06]  /*20cf0*/  BRA `(.L_x_17707) ;  /* 0x0000000800907947 */ /* 0x000fec0003800000 */
.L_x_17712:
[----:B------:R-:W3:Y:S01]  /*20d00*/  LDG.E.64 R2, desc[UR36][R2.64] ;  /* 0x0000002402027981 */ /* 0x000ee2000c1e1b00 */
[----:B------:R-:W-:Y:S01]  /*20d10*/  UMOV UR4, 0xf0000000 ;  /* 0xf000000000047882 */ /* 0x000fe20000000000 */
[----:B------:R-:W-:Y:S01]  /*20d20*/  UMOV UR5, 0x380fffff ;  /* 0x380fffff00057882 */ /* 0x000fe20000000000 */
[----:B---3--:R-:W0:Y:S01]  /*20d30*/  F2F.F32.F64 R19, R2 ;  /* 0x0000000200137310 */ /* 0x008e220000301000 */
[----:B------:R-:W-:-:S14]  /*20d40*/  DSETP.GEU.AND P0, PT, |R2|, UR4, PT ;  /* 0x0000000402007e2a */ /* 0x000fdc000bf0e200 */
[----:B0-----:R-:W-:Y:S01]  /*20d50*/  @!P0 FMUL R19, R19, 1.175494350822287508e-38 ;  /* 0x0080000013138820 */ /* 0x001fe20000400000 */
[----:B------:R-:W-:Y:S06]  /*20d60*/  BRA `(.L_x_17707) ;  /* 0x0000000800747947 */ /* 0x000fec0003800000 */
.L_x_17702:
        /* <DEDUP_REMOVED lines=12> */
.L_x_17716:
[----:B------:R-:W3:Y:S01]  /*20e30*/  LDG.E.64 R2, desc[UR36][R2.64] ;  /* 0x0000002402027981 */ /* 0x000ee2000c1e1b00 */
[----:B------:R-:W-:Y:S01]  /*20e40*/  UMOV UR4, 0xf0000000 ;  /* 0xf000000000047882 */ /* 0x000fe20000000000 */
[----:B------:R-:W-:Y:S01]  /*20e50*/  UMOV UR5, 0x380fffff ;  /* 0x380fffff00057882 */ /* 0x000fe20000000000 */
[----:B---3--:R-:W0:Y:S01]  /*20e60*/  F2F.F32.F64 R19, R2 ;  /* 0x0000000200137310 */ /* 0x008e220000301000 */
[----:B------:R-:W-:-:S14]  /*20e70*/  DSETP.GEU.AND P0, PT, |R2|, UR4, PT ;  /* 0x0000000402007e2a */ /* 0x000fdc000bf0e200 */
[----:B0-----:R-:W-:Y:S01]  /*20e80*/  @!P0 FMUL R19, R19, 1.175494350822287508e-38 ;  /* 0x0080000013138820 */ /* 0x001fe20000400000 */
[----:B------:R-:W-:Y:S06]  /*20e90*/  BRA `(.L_x_17707) ;  /* 0x0000000800287947 */ /* 0x000fec0003800000 */
.L_x_17715:
        /* <DEDUP_REMOVED lines=25> */
.L_x_17718:
[----:B------:R-:W3:Y:S02]  /*21030*/  LDG.E.U8 R2, desc[UR36][R2.64] ;  /* 0x0000002402027981 */ /* 0x000ee4000c1e1100 */
[C---:B---3--:R-:W-:Y:S01]  /*21040*/  SHF.L.U32 R0, R2.reuse, 0x19, RZ ;  /* 0x0000001902007819 */ /* 0x048fe200000006ff */
        /* <DEDUP_REMOVED lines=10> */
.L_x_17717:
[----:B------:R-:W3:Y:S02]  /*210f0*/  LDG.E.U16 R2, desc[UR36][R2.64] ;  /* 0x0000002402027981 */ /* 0x000ee4000c1e1500 */
[----:B---3--:R-:W-:Y:S01]  /*21100*/  IMAD.U32 R19, R2, 0x10000, RZ ;  /* 0x0001000002137824 */ /* 0x008fe200078e00ff */
[----:B------:R-:W-:Y:S06]  /*21110*/  BRA `(.L_x_17707) ;  /* 0x0000000400887947 */ /* 0x000fec0003800000 */
.L_x_17714:
        /* <DEDUP_REMOVED lines=11> */
.L_x_17721:
[----:B------:R-:W3:Y:S01]  /*211d0*/  LDG.E.U8 R3, desc[UR36][R2.64] ;  /* 0x0000002402037981 */ /* 0x000ee2000c1e1100 */
[----:B------:R-:W-:Y:S01]  /*211e0*/  HFMA2 R19, -RZ, RZ, 0, 0 ;  /* 0x00000000ff137431 */ /* 0x000fe200000001ff */
        /* <DEDUP_REMOVED lines=18> */
.L_x_17723:
[----:B------:R-:W-:Y:S05]  /*21310*/  BSYNC.RECONVERGENT B0 ;  /* 0x0000000000007941 */ /* 0x000fea0003800200 */
.L_x_17722:
[----:B------:R-:W-:Y:S01]  /*21320*/  IMAD.SHL.U32 R0, R0, 0x100000, RZ ;  /* 0x0010000000007824 */ /* 0x000fe200078e00ff */
[----:B------:R-:W-:-:S04]  /*21330*/  LEA R2, R2, 0x3b800000, 0x17 ;  /* 0x3b80000002027811 */ /* 0x000fc800078eb8ff */
[----:B------:R-:W-:Y:S01]  /*21340*/  LOP3.LUT R19, R2, R0, R19, 0xfe, !PT ;  /* 0x0000000002137212 */ /* 0x000fe200078efe13 */
[----:B------:R-:W-:Y:S06]  /*21350*/  BRA `(.L_x_17707) ;  /* 0x0000000000f87947 */ /* 0x000fec0003800000 */
.L_x_17720:
        /* <DEDUP_REMOVED lines=20> */
.L_x_17725:
[----:B------:R-:W-:Y:S05]  /*214a0*/  BSYNC.RECONVERGENT B0 ;  /* 0x0000000000007941 */ /* 0x000fea0003800200 */
.L_x_17724:
[----:B------:R-:W-:Y:S02]  /*214b0*/  SHF.L.U32 R0, R0, 0x15, RZ ;  /* 0x0000001500007819 */ /* 0x000fe400000006ff */
[----:B------:R-:W-:-:S04]  /*214c0*/  LEA R2, R2, 0x37800000, 0x17 ;  /* 0x3780000002027811 */ /* 0x000fc800078eb8ff */
[----:B------:R-:W-:Y:S01]  /*214d0*/  LOP3.LUT R19, R2, R0, R19, 0xfe, !PT ;  /* 0x0000000002137212 */ /* 0x000fe200078efe13 */
[----:B------:R-:W-:Y:S06]  /*214e0*/  BRA `(.L_x_17707) ;  /* 0x0000000000947947 */ /* 0x000fec0003800000 */
.L_x_17719:
        /* <DEDUP_REMOVED lines=14> */
.L_x_17706:
[----:B------:R-:W-:Y:S01]  /*215d0*/  MOV R2, 0x130 ;  /* 0x0000013000027802 */ /* 0x000fe20000000f00 */
[----:B------:R-:W0:Y:S01]  /*215e0*/  LDCU.64 UR4, c[0x4][0x120] ;  /* 0x01002400ff0477ac */ /* 0x000e220008000a00 */
[----:B------:R-:W-:Y:S02]  /*215f0*/  HFMA2 R13, -RZ, RZ, 0, 0 ;  /* 0x00000000ff0d7431 */ /* 0x000fe400000001ff */
[----:B------:R-:W-:Y:S01]  /*21600*/  IMAD.MOV.U32 R8, RZ, RZ, 0x4e ;  /* 0x0000004eff087424 */ /* 0x000fe200078e00ff */
[----:B------:R-:W3:Y:S01]  /*21610*/  LDCU.64 UR6, c[0x4][0x128] ;  /* 0x01002500ff0677ac */ /* 0x000ee20008000a00 */
[----:B------:R-:W1:Y:S01]  /*21620*/  LDC.64 R2, c[0x4][R2] ;  /* 0x0100000002027b82 */ /* 0x000e620000000a00 */
[----:B------:R-:W-:Y:S01]  /*21630*/  IMAD.MOV.U32 R12, RZ, RZ, 0x1 ;  /* 0x00000001ff0c7424 */ /* 0x000fe200078e00ff */
[----:B------:R-:W2:Y:S01]  /*21640*/  LDCU.64 UR8, c[0x4][0x10] ;  /* 0x01000200ff0877ac */ /* 0x000ea20008000a00 */
[----:B0-----:R-:W-:Y:S02]  /*21650*/  IMAD.U32 R4, RZ, RZ, UR4 ;  /* 0x00000004ff047e24 */ /* 0x001fe4000f8e00ff */
[----:B------:R-:W-:Y:S01]  /*21660*/  IMAD.U32 R5, RZ, RZ, UR5 ;  /* 0x00000005ff057e24 */ /* 0x000fe2000f8e00ff */
[----:B---3--:R-:W-:Y:S01]  /*21670*/  MOV R6, UR6 ;  /* 0x0000000600067c02 */ /* 0x008fe20008000f00 */
[----:B------:R-:W-:-:S02]  /*21680*/  IMAD.U32 R7, RZ, RZ, UR7 ;  /* 0x00000007ff077e24 */ /* 0x000fc4000f8e00ff */
[----:B--2---:R-:W-:Y:S01]  /*21690*/  IMAD.U32 R10, RZ, RZ, UR8 ;  /* 0x00000008ff0a7e24 */ /* 0x004fe2000f8e00ff */
[----:B------:R-:W-:-:S07]  /*216a0*/  MOV R11, UR9 ;  /* 0x00000009000b7c02 */ /* 0x000fce0008000f00 */
[----:B------:R-:W-:-:S07]  /*216b0*/  LEPC R20, `(.L_x_17728) ;  /* 0x000000001014794e */ /* 0x000fce0000000000 */
[----:B-1--45:R-:W-:Y:S05]  /*216c0*/  CALL.ABS.NOINC R2 ;  /* 0x0000000002007343 */ /* 0x032fea0003c00000 */
.L_x_17728:
[----:B------:R-:W-:Y:S01]  /*216d0*/  IMAD.MOV.U32 R19, RZ, RZ, RZ ;  /* 0x000000ffff137224 */ /* 0x000fe200078e00ff */
[----:B------:R-:W-:Y:S06]  /*216e0*/  BRA `(.L_x_17707) ;  /* 0x0000000000147947 */ /* 0x000fec0003800000 */
.L_x_17727:
[----:B------:R-:W3:Y:S02]  /*216f0*/  LDG.E.64 R2, desc[UR36][R2.64] ;  /* 0x0000002402027981 */ /* 0x000ee4000c1e1b00 */
[----:B---3--:R0:W3:Y:S01]  /*21700*/  I2F.U64 R19, R2 ;  /* 0x0000000200137312 */ /* 0x0080e20000301000 */
[----:B------:R-:W-:Y:S05]  /*21710*/  BRA `(.L_x_17707) ;  /* 0x0000000000087947 */ /* 0x000fea0003800000 */
.L_x_17726:
[----:B------:R-:W3:Y:S02]  /*21720*/  LDG.E R2, desc[UR36][R2.64] ;  /* 0x0000002402027981 */ /* 0x000ee4000c1e1900 */
[----:B---3--:R-:W-:-:S07]  /*21730*/  I2FP.F32.U32 R19, R2 ;  /* 0x0000000200137245 */ /* 0x008fce0000201000 */
.L_x_17707:
[----:B------:R-:W-:Y:S05]  /*21740*/  BSYNC.RECONVERGENT B6 ;  /* 0x0000000000067941 */ /* 0x000fea0003800200 */
.L_x_17701:
        /* <DEDUP_REMOVED lines=18> */
.L_x_17733:
[----:B------:R-:W2:Y:S02]  /*21870*/  LDG.E.U8 R2, desc[UR36][R2.64] ;  /* 0x0000002402027981 */ /* 0x000ea4000c1e1100 */
[----:B--2---:R-:W-:Y:S01]  /*21880*/  I2FP.F32.U32 R22, R2 ;  /* 0x0000000200167245 */ /* 0x004fe20000201000 */
[----:B------:R-:W-:Y:S06]  /*21890*/  BRA `(.L_x_17735) ;  /* 0x0000000c00247947 */ /* 0x000fec0003800000 */
.L_x_17732:
        /* <DEDUP_REMOVED lines=9> */
.L_x_17737:
[----:B------:R-:W2:Y:S02]  /*21930*/  LDG.E R2, desc[UR36][R2.64] ;  /* 0x0000002402027981 */ /* 0x000ea4000c1e1900 */
[----:B--2---:R-:W-:Y:S01]  /*21940*/  I2FP.F32.S32 R22, R2 ;  /* 0x0000000200167245 */ /* 0x004fe20000201400 */
[----:B------:R-:W-:Y:S06]  /*21950*/  BRA `(.L_x_17735) ;  /* 0x0000000800f47947 */ /* 0x000fec0003800000 */
.L_x_17736:
[----:B------:R-:W2:Y:S02]  /*21960*/  LDG.E.U16 R2, desc[UR36][R2.64] ;  /* 0x0000002402027981 */ /* 0x000ea4000c1e1500 */
[----:B--2---:R0:W2:Y:S01]  /*21970*/  I2F.S16 R22, R2 ;  /* 0x0000000200167306 */ /* 0x0040a20000101400 */
[----:B------:R-:W-:Y:S05]  /*21980*/  BRA `(.L_x_17735) ;  /* 0x0000000800e87947 */ /* 0x000fea0003800000 */
.L_x_17731:
        /* <DEDUP_REMOVED lines=8> */
.L_x_17739:
[----:B------:R-:W2:Y:S02]  /*21a10*/  LDG.E.U16 R2, desc[UR36][R2.64] ;  /* 0x0000002402027981 */ /* 0x000ea4000c1e1500 */
[----:B--2---:R-:W-:Y:S01]  /*21a20*/  HADD2.F32 R22, -RZ, R2.H0_H0 ;  /* 0x20000002ff167230 */ /* 0x004fe20000004100 */
[----:B------:R-:W-:Y:S06]  /*21a30*/  BRA `(.L_x_17735) ;  /* 0x0000000800bc7947 */ /* 0x000fec0003800000 */
.L_x_17738:
        /* <DEDUP_REMOVED lines=8> */
.L_x_17741:
[----:B------:R-:W2:Y:S02]  /*21ac0*/  LDG.E.U16 R2, desc[UR36][R2.64] ;  /* 0x0000002402027981 */ /* 0x000ea4000c1e1500 */
[----:B--2---:R-:W-:Y:S01]  /*21ad0*/  HADD2.F32 R22, -RZ, R2.H0_H0 ;  /* 0x20000002ff167230 */ /* 0x004fe20000004100 */
[----:B------:R-:W-:Y:S06]  /*21ae0*/  BRA `(.L_x_17735) ;  /* 0x0000000800907947 */ /* 0x000fec0003800000 */
.L_x_17740:
[----:B------:R-:W2:Y:S01]  /*21af0*/  LDG.E.64 R2, desc[UR36][R2.64] ;  /* 0x0000002402027981 */ /* 0x000ea2000c1e1b00 */
[----:B------:R-:W-:Y:S01]  /*21b00*/  UMOV UR4, 0xf0000000 ;  /* 0xf000000000047882 */ /* 0x000fe20000000000 */
[----:B------:R-:W-:Y:S01]  /*21b10*/  UMOV UR5, 0x380fffff ;  /* 0x380fffff00057882 */ /* 0x000fe20000000000 */
[----:B--2---:R-:W0:Y:S01]  /*21b20*/  F2F.F32.F64 R22, R2 ;  /* 0x0000000200167310 */ /* 0x004e220000301000 */
[----:B------:R-:W-:-:S14]  /*21b30*/  DSETP.GEU.AND P0, PT, |R2|, UR4, PT ;  /* 0x0000000402007e2a */ /* 0x000fdc000bf0e200 */
[----:B0-----:R-:W-:Y:S01]  /*21b40*/  @!P0 FMUL R22, R22, 1.175494350822287508e-38 ;  /* 0x0080000016168820 */ /* 0x001fe20000400000 */
[----:B------:R-:W-:Y:S06]  /*21b50*/  BRA `(.L_x_17735) ;  /* 0x0000000800747947 */ /* 0x000fec0003800000 */
.L_x_17730:
        /* <DEDUP_REMOVED lines=12> */
.L_x_17744:
[----:B------:R-:W2:Y:S01]  /*21c20*/  LDG.E.64 R2, desc[UR36][R2.64] ;  /* 0x0000002402027981 */ /* 0x000ea2000c1e1b00 */
[----:B------:R-:W-:Y:S01]  /*21c30*/  UMOV UR4, 0xf0000000 ;  /* 0xf000000000047882 */ /* 0x000fe20000000000 */
[----:B------:R-:W-:Y:S01]  /*21c40*/  UMOV UR5, 0x380fffff ;  /* 0x380fffff00057882 */ /* 0x000fe20000000000 */
[----:B--2---:R-:W0:Y:S01]  /*21c50*/  F2F.F32.F64 R22, R2 ;  /* 0x0000000200167310 */ /* 0x004e220000301000 */
[----:B------:R-:W-:-:S14]  /*21c60*/  DSETP.GEU.AND P0, PT, |R2|, UR4, PT ;  /* 0x0000000402007e2a */ /* 0x000fdc000bf0e200 */
[----:B0-----:R-:W-:Y:S01]  /*21c70*/  @!P0 FMUL R22, R22, 1.175494350822287508e-38 ;  /* 0x0080000016168820 */ /* 0x001fe20000400000 */
[----:B------:R-:W-:Y:S06]  /*21c80*/  BRA `(.L_x_17735) ;  /* 0x0000000800287947 */ /* 0x000fec0003800000 */
.L_x_17743:
        /* <DEDUP_REMOVED lines=25> */
.L_x_17746:
        /* <DEDUP_REMOVED lines=12> */
.L_x_17745:
[----:B------:R-:W2:Y:S02]  /*21ee0*/  LDG.E.U16 R2, desc[UR36][R2.64] ;  /* 0x0000002402027981 */ /* 0x000ea4000c1e1500 */
[----:B--2---:R-:W-:Y:S01]  /*21ef0*/  SHF.L.U32 R22, R2, 0x10, RZ ;  /* 0x0000001002167819 */ /* 0x004fe200000006ff */
[----:B------:R-:W-:Y:S06]  /*21f00*/  BRA `(.L_x_17735) ;  /* 0x0000000400887947 */ /* 0x000fec0003800000 */
.L_x_17742:
        /* <DEDUP_REMOVED lines=11> */
.L_x_17749:
        /* <DEDUP_REMOVED lines=20> */
.L_x_17751:
[----:B------:R-:W-:Y:S05]  /*22100*/  BSYNC.RECONVERGENT B0 ;  /* 0x0000000000007941 */ /* 0x000fea0003800200 */
.L_x_17750:
[----:B------:R-:W-:Y:S01]  /*22110*/  IMAD.SHL.U32 R0, R0, 0x100000, RZ ;  /* 0x0010000000007824 */ /* 0x000fe200078e00ff */
[----:B------:R-:W-:-:S04]  /*22120*/  LEA R2, R2, 0x3b800000, 0x17 ;  /* 0x3b80000002027811 */ /* 0x000fc800078eb8ff */
[----:B------:R-:W-:Y:S01]  /*22130*/  LOP3.LUT R22, R2, R0, R7, 0xfe, !PT ;  /* 0x0000000002167212 */ /* 0x000fe200078efe07 */
[----:B------:R-:W-:Y:S06]  /*22140*/  BRA `(.L_x_17735) ;  /* 0x0000000000f87947 */ /* 0x000fec0003800000 */
.L_x_17748:
        /* <DEDUP_REMOVED lines=20> */
.L_x_17753:
[----:B------:R-:W-:Y:S05]  /*22290*/  BSYNC.RECONVERGENT B0 ;  /* 0x0000000000007941 */ /* 0x000fea0003800200 */
.L_x_17752:
[----:B------:R-:W-:Y:S01]  /*222a0*/  IMAD.SHL.U32 R0, R0, 0x200000, RZ ;  /* 0x0020000000007824 */ /* 0x000fe200078e00ff */
[----:B------:R-:W-:-:S04]  /*222b0*/  LEA R2, R2, 0x37800000, 0x17 ;  /* 0x3780000002027811 */ /* 0x000fc800078eb8ff */
[----:B------:R-:W-:Y:S01]  /*222c0*/  LOP3.LUT R22, R2, R0, R7, 0xfe, !PT ;  /* 0x0000000002167212 */ /* 0x000fe200078efe07 */
[----:B------:R-:W-:Y:S06]  /*222d0*/  BRA `(.L_x_17735) ;  /* 0x0000000000947947 */ /* 0x000fec0003800000 */
.L_x_17747:
        /* <DEDUP_REMOVED lines=14> */
.L_x_17734:
        /* <DEDUP_REMOVED lines=16> */
.L_x_17756:
[----:B------:R-:W-:Y:S01]  /*224c0*/  IMAD.MOV.U32 R22, RZ, RZ, RZ ;  /* 0x000000ffff167224 */ /* 0x000fe200078e00ff */
[----:B------:R-:W-:Y:S06]  /*224d0*/  BRA `(.L_x_17735) ;  /* 0x0000000000147947 */ /* 0x000fec0003800000 */
.L_x_17755:
[----:B------:R-:W2:Y:S02]  /*224e0*/  LDG.E.64 R22, desc[UR36][R2.64] ;  /* 0x0000002402167981 */ /* 0x000ea4000c1e1b00 */
[----:B--2---:R0:W2:Y:S01]  /*224f0*/  I2F.U64 R22, R22 ;  /* 0x0000001600167312 */ /* 0x0040a20000301000 */
[----:B------:R-:W-:Y:S05]  /*22500*/  BRA `(.L_x_17735) ;  /* 0x0000000000087947 */ /* 0x000fea0003800000 */
.L_x_17754:
[----:B------:R-:W2:Y:S02]  /*22510*/  LDG.E R2, desc[UR36][R2.64] ;  /* 0x0000002402027981 */ /* 0x000ea4000c1e1900 */
[----:B--2---:R-:W-:-:S07]  /*22520*/  I2FP.F32.U32 R22, R2 ;  /* 0x0000000200167245 */ /* 0x004fce0000201000 */
.L_x_17735:
[----:B------:R-:W-:Y:S05]  /*22530*/  BSYNC.RECONVERGENT B6 ;  /* 0x0000000000067941 */ /* 0x000fea0003800200 */
.L_x_17729:
        /* <DEDUP_REMOVED lines=18> */
.L_x_17761:
[----:B------:R-:W2:Y:S02]  /*22660*/  LDG.E.U8 R2, desc[UR36][R2.64] ;  /* 0x0000002402027981 */ /* 0x000ea4000c1e1100 */
[----:B--2---:R-:W-:Y:S01]  /*22670*/  I2FP.F32.U32 R5, R2 ;  /* 0x0000000200057245 */ /* 0x004fe20000201000 */
[----:B------:R-:W-:Y:S06]  /*22680*/  BRA `(.L_x_17763) ;  /* 0x0000000c00247947 */ /* 0x000fec0003800000 */
.L_x_17760:
        /* <DEDUP_REMOVED lines=9> */
.L_x_17765:
[----:B------:R-:W2:Y:S02]  /*22720*/  LDG.E R2, desc[UR36][R2.64] ;  /* 0x0000002402027981 */ /* 0x000ea4000c1e1900 */
[----:B--2---:R-:W-:Y:S01]  /*22730*/  I2FP.F32.S32 R5, R2 ;  /* 0x0000000200057245 */ /* 0x004fe20000201400 */
[----:B------:R-:W-:Y:S06]  /*22740*/  BRA `(.L_x_17763) ;  /* 0x0000000800f47947 */ /* 0x000fec0003800000 */
.L_x_17764:
[----:B------:R-:W2:Y:S02]  /*22750*/  LDG.E.U16 R2, desc[UR36][R2.64] ;  /* 0x0000002402027981 */ /* 0x000ea4000c1e1500 */
[----:B--2---:R0:W2:Y:S01]  /*22760*/  I2F.S16 R5, R2 ;  /* 0x0000000200057306 */ /* 0x0040a20000101400 */
[----:B------:R-:W-:Y:S05]  /*22770*/  BRA `(.L_x_17763) ;  /* 0x0000000800e87947 */ /* 0x000fea0003800000 */
.L_x_17759:
        /* <DEDUP_REMOVED lines=8> */
.L_x_17767:
[----:B------:R-:W2:Y:S02]  /*22800*/  LDG.E.U16 R2, desc[UR36][R2.64] ;  /* 0x0000002402027981 */ /* 0x000ea4000c1e1500 */
[----:B--2---:R-:W-:Y:S01]  /*22810*/  HADD2.F32 R5, -RZ, R2.H0_H0 ;  /* 0x20000002ff057230 */ /* 0x004fe20000004100 */
[----:B------:R-:W-:Y:S06]  /*22820*/  BRA `(.L_x_17763) ;  /* 0x0000000800bc7947 */ /* 0x000fec0003800000 */
.L_x_17766:
        /* <DEDUP_REMOVED lines=8> */
.L_x_17769:
[----:B------:R-:W2:Y:S02]  /*228b0*/  LDG.E.U16 R2, desc[UR36][R2.64] ;  /* 0x0000002402027981 */ /* 0x000ea4000c1e1500 */
[----:B--2---:R-:W-:Y:S01]  /*228c0*/  HADD2.F32 R5, -RZ, R2.H0_H0 ;  /* 0x20000002ff057230 */ /* 0x004fe20000004100 */
[----:B------:R-:W-:Y:S06]  /*228d0*/  BRA `(.L_x_17763) ;  /* 0x0000000800907947 */ /* 0x000fec0003800000 */
.L_x_17768:
[----:B------:R-:W2:Y:S01]  /*228e0*/  LDG.E.64 R2, desc[UR36][R2.64] ;  /* 0x0000002402027981 */ /* 0x000ea2000c1e1b00 */
[----:B------:R-:W-:Y:S01]  /*228f0*/  UMOV UR4, 0xf0000000 ;  /* 0xf000000000047882 */ /* 0x000fe20000000000 */
[----:B------:R-:W-:Y:S01]  /*22900*/  UMOV UR5, 0x380fffff ;  /* 0x380fffff00057882 */ /* 0x000fe20000000000 */
[----:B--2---:R-:W0:Y:S01]  /*22910*/  F2F.F32.F64 R5, R2 ;  /* 0x0000000200057310 */ /* 0x004e220000301000 */
[----:B------:R-:W-:-:S14]  /*22920*/  DSETP.GEU.AND P0, PT, |R2|, UR4, PT ;  /* 0x0000000402007e2a */ /* 0x000fdc000bf0e200 */
[----:B0-----:R-:W-:Y:S01]  /*22930*/  @!P0 FMUL R5, R5, 1.175494350822287508e-38 ;  /* 0x0080000005058820 */ /* 0x001fe20000400000 */
[----:B------:R-:W-:Y:S06]  /*22940*/  BRA `(.L_x_17763) ;  /* 0x0000000800747947 */ /* 0x000fec0003800000 */
.L_x_17758:
        /* <DEDUP_REMOVED lines=12> */
.L_x_17772:
[----:B------:R-:W2:Y:S01]  /*22a10*/  LDG.E.64 R2, desc[UR36][R2.64] ;  /* 0x0000002402027981 */ /* 0x000ea2000c1e1b00 */
[----:B------:R-:W-:Y:S01]  /*22a20*/  UMOV UR4, 0xf0000000 ;  /* 0xf000000000047882 */ /* 0x000fe20000000000 */
[----:B------:R-:W-:Y:S01]  /*22a30*/  UMOV UR5, 0x380fffff ;  /* 0x380fffff00057882 */ /* 0x000fe20000000000 */
[----:B--2---:R-:W0:Y:S01]  /*22a40*/  F2F.F32.F64 R5, R2 ;  /* 0x0000000200057310 */ /* 0x004e220000301000 */
[----:B------:R-:W-:-:S14]  /*22a50*/  DSETP.GEU.AND P0, PT, |R2|, UR4, PT ;  /* 0x0000000402007e2a */ /* 0x000fdc000bf0e200 */
[----:B0-----:R-:W-:Y:S01]  /*22a60*/  @!P0 FMUL R5, R5, 1.175494350822287508e-38 ;  /* 0x0080000005058820 */ /* 0x001fe20000400000 */
[----:B------:R-:W-:Y:S06]  /*22a70*/  BRA `(.L_x_17763) ;  /* 0x0000000800287947 */ /* 0x000fec0003800000 */
.L_x_17771:
        /* <DEDUP_REMOVED lines=25> */
.L_x_17774:
        /* <DEDUP_REMOVED lines=12> */
.L_x_17773:
[----:B------:R-:W2:Y:S02]  /*22cd0*/  LDG.E.U16 R2, desc[UR36][R2.64] ;  /* 0x0000002402027981 */ /* 0x000ea4000c1e1500 */
[----:B--2---:R-:W-:Y:S01]  /*22ce0*/  IMAD.U32 R5, R2, 0x10000, RZ ;  /* 0x0001000002057824 */ /* 0x004fe200078e00ff */
[----:B------:R-:W-:Y:S06]  /*22cf0*/  BRA `(.L_x_17763) ;  /* 0x0000000400887947 */ /* 0x000fec0003800000 */
.L_x_17770:
        /* <DEDUP_REMOVED lines=11> */
.L_x_17777:
        /* <DEDUP_REMOVED lines=20> */
.L_x_17779:
[----:B------:R-:W-:Y:S05]  /*22ef0*/  BSYNC.RECONVERGENT B0 ;  /* 0x0000000000007941 */ /* 0x000fea0003800200 */
.L_x_17778:
[----:B------:R-:W-:Y:S02]  /*22f00*/  SHF.L.U32 R0, R0, 0x14, RZ ;  /* 0x0000001400007819 */ /* 0x000fe400000006ff */
[----:B------:R-:W-:-:S04]  /*22f10*/  LEA R2, R2, 0x3b800000, 0x17 ;  /* 0x3b80000002027811 */ /* 0x000fc800078eb8ff */
[----:B------:R-:W-:Y:S01]  /*22f20*/  LOP3.LUT R5, R2, R0, R7, 0xfe, !PT ;  /* 0x0000000002057212 */ /* 0x000fe200078efe07 */
[----:B------:R-:W-:Y:S06]  /*22f30*/  BRA `(.L_x_17763) ;  /* 0x0000000000f87947 */ /* 0x000fec0003800000 */
.L_x_17776:
        /* <DEDUP_REMOVED lines=20> */
.L_x_17781:
[----:B------:R-:W-:Y:S05]  /*23080*/  BSYNC.RECONVERGENT B0 ;  /* 0x0000000000007941 */ /* 0x000fea0003800200 */
.L_x_17780:
[----:B------:R-:W-:Y:S01]  /*23090*/  IMAD.SHL.U32 R0, R0, 0x200000, RZ ;  /* 0x0020000000007824 */ /* 0x000fe200078e00ff */
[----:B------:R-:W-:-:S04]  /*230a0*/  LEA R2, R2, 0x37800000, 0x17 ;  /* 0x3780000002027811 */ /* 0x000fc800078eb8ff */
[----:B------:R-:W-:Y:S01]  /*230b0*/  LOP3.LUT R5, R2, R0, R7, 0xfe, !PT ;  /* 0x0000000002057212 */ /* 0x000fe200078efe07 */
[----:B------:R-:W-:Y:S06]  /*230c0*/  BRA `(.L_x_17763) ;  /* 0x0000000000947947 */ /* 0x000fec0003800000 */
.L_x_17775:
        /* <DEDUP_REMOVED lines=14> */
.L_x_17762:
        /* <DEDUP_REMOVED lines=16> */
.L_x_17784:
[----:B------:R-:W-:Y:S01]  /*232b0*/  MOV R5, RZ ;  /* 0x000000ff00057202 */ /* 0x000fe20000000f00 */
[----:B------:R-:W-:Y:S06]  /*232c0*/  BRA `(.L_x_17763) ;  /* 0x0000000000147947 */ /* 0x000fec0003800000 */
.L_x_17783:
[----:B------:R-:W2:Y:S02]  /*232d0*/  LDG.E.64 R2, desc[UR36][R2.64] ;  /* 0x0000002402027981 */ /* 0x000ea4000c1e1b00 */
[----:B--2---:R0:W2:Y:S01]  /*232e0*/  I2F.U64 R5, R2 ;  /* 0x0000000200057312 */ /* 0x0040a20000301000 */
[----:B------:R-:W-:Y:S05]  /*232f0*/  BRA `(.L_x_17763) ;  /* 0x0000000000087947 */ /* 0x000fea0003800000 */
.L_x_17782:
[----:B------:R-:W2:Y:S02]  /*23300*/  LDG.E R2, desc[UR36][R2.64] ;  /* 0x0000002402027981 */ /* 0x000ea4000c1e1900 */
[----:B--2---:R-:W-:-:S07]  /*23310*/  I2FP.F32.U32 R5, R2 ;  /* 0x0000000200057245 */ /* 0x004fce0000201000 */
.L_x_17763:
[----:B------:R-:W-:Y:S05]  /*23320*/  BSYNC.RECONVERGENT B6 ;  /* 0x0000000000067941 */ /* 0x000fea0003800200 */
.L_x_17757:
[----:B------:R-:W1:Y:S01]  /*23330*/  LDCU UR4, c[0x0][0x818] ;  /* 0x00010300ff0477ac */ /* 0x000e620008000800 */
[C---:B0--3-5:R-:W-:Y:S01]  /*23340*/  FMUL.FTZ R3, R19.reuse, R19 ;  /* 0x0000001313037220 */ /* 0x069fe20000410000 */
[----:B--2---:R-:W-:Y:S01]  /*23350*/  FADD.FTZ R25, -R28, R25 ;  /* 0x000000191c197221 */ /* 0x004fe20000010100 */
[----:B------:R-:W-:Y:S01]  /*23360*/  FMUL.FTZ R2, R19, R18 ;  /* 0x0000001213027220 */ /* 0x000fe20000410000 */
[----:B------:R-:W-:Y:S01]  /*23370*/  ULOP3.LUT UR5, UR40, 0xff, URZ, 0xc0, !UPT ;  /* 0x000000ff28057892 */ /* 0x000fe2000f8ec0ff */
[----:B------:R-:W-:-:S03]  /*23380*/  FMUL.FTZ R3, R3, R22 ;  /* 0x0000001603037220 */ /* 0x000fc60000410000 */
[----:B------:R-:W-:Y:S01]  /*23390*/  UISETP.GT.AND UP0, UPT, UR5, 0x9, UPT ;  /* 0x000000090500788c */ /* 0x000fe2000bf04270 */
[----:B-1----:R-:W-:Y:S01]  /*233a0*/  FFMA.FTZ R26, -R5, UR4, R26 ;  /* 0x00000004051a7c23 */ /* 0x002fe2000801011a */
[----:B------:R-:W-:-:S04]  /*233b0*/  FMUL.FTZ R3, R3, UR4 ;  /* 0x0000000403037c20 */ /* 0x000fc80008410000 */
[----:B------:R-:W-:-:S04]  /*233c0*/  FFMA.FTZ R3, R3, -R25, R26 ;  /* 0x8000001903037223 */ /* 0x000fc8000001001a */
[----:B------:R-:W-:Y:S01]  /*233d0*/  FMUL.FTZ R2, R2, R3 ;  /* 0x0000000302027220 */ /* 0x000fe20000410000 */
        /* <DEDUP_REMOVED lines=12> */
.L_x_17788:
[----:B------:R-:W0:Y:S02]  /*234a0*/  F2I.S64.TRUNC R2, R2 ;  /* 0x0000000200027311 */ /* 0x000e24000020d900 */
[----:B0-----:R-:W-:-:S05]  /*234b0*/  IMAD.MOV.U32 R5, RZ, RZ, R2 ;  /* 0x000000ffff057224 */ /* 0x001fca00078e0002 */
[----:B------:R-:W-:Y:S01]  /*234c0*/  STG.E.U8 desc[UR36][R16.64], R5 ;  /* 0x0000000510007986 */ /* 0x000fe2000c101124 */
[----:B------:R-:W-:Y:S05]  /*234d0*/  EXIT ;  /* 0x000000000000794d */ /* 0x000fea0003800000 */
.L_x_17787:
        /* <DEDUP_REMOVED lines=9> */
.L_x_17791:
[----:B------:R-:W0:Y:S02]  /*23570*/  F2I.FTZ.TRUNC.NTZ R3, R2 ;  /* 0x0000000200037305 */ /* 0x000e24000021f100 */
[----:B0-----:R-:W-:Y:S01]  /*23580*/  STG.E desc[UR36][R16.64], R3 ;  /* 0x0000000310007986 */ /* 0x001fe2000c101924 */
[----:B------:R-:W-:Y:S05]  /*23590*/  EXIT ;  /* 0x000000000000794d */ /* 0x000fea0003800000 */
.L_x_17790:
[----:B------:R-:W0:Y:S02]  /*235a0*/  F2I.FTZ.TRUNC.NTZ R3, R2 ;  /* 0x0000000200037305 */ /* 0x000e24000021f100 */
[----:B0-----:R-:W-:Y:S01]  /*235b0*/  STG.E.U16 desc[UR36][R16.64], R3 ;  /* 0x0000000310007986 */ /* 0x001fe2000c101524 */
[----:B------:R-:W-:Y:S05]  /*235c0*/  EXIT ;  /* 0x000000000000794d */ /* 0x000fea0003800000 */
.L_x_17786:
        /* <DEDUP_REMOVED lines=8> */
.L_x_17793:
[----:B------:R-:W-:-:S05]  /*23650*/  F2FP.F16.F32.PACK_AB R2, RZ, R2 ;  /* 0x00000002ff02723e */ /* 0x000fca00000000ff */
[----:B------:R-:W-:Y:S01]  /*23660*/  STG.E.U16 desc[UR36][R16.64], R2 ;  /* 0x0000000210007986 */ /* 0x000fe2000c101524 */
[----:B------:R-:W-:Y:S05]  /*23670*/  EXIT ;  /* 0x000000000000794d */ /* 0x000fea0003800000 */
.L_x_17792:
        /* <DEDUP_REMOVED lines=9> */
.L_x_17795:
[----:B------:R-:W-:-:S04]  /*23710*/  F2FP.F16.F32.PACK_AB R3, RZ, R2 ;  /* 0x00000002ff03723e */ /* 0x000fc800000000ff */
[----:B------:R-:W-:-:S05]  /*23720*/  PRMT R3, R3, 0x5410, RZ ;  /* 0x0000541003037816 */ /* 0x000fca00000000ff */
[----:B------:R-:W-:Y:S01]  /*23730*/  STG.E desc[UR36][R16.64], R3 ;  /* 0x0000000310007986 */ /* 0x000fe2000c101924 */
[----:B------:R-:W-:Y:S05]  /*23740*/  EXIT ;  /* 0x000000000000794d */ /* 0x000fea0003800000 */
.L_x_17794:
[----:B------:R-:W-:-:S06]  /*23750*/  FMUL.FTZ R2, R2, 1 ;  /* 0x3f80000002027820 */ /* 0x000fcc0000410000 */
[----:B------:R-:W0:Y:S02]  /*23760*/  F2F.F64.F32 R2, R2 ;  /* 0x0000000200027310 */ /* 0x000e240000201800 */
[----:B0-----:R-:W-:Y:S01]  /*23770*/  STG.E.64 desc[UR36][R16.64], R2 ;  /* 0x0000000210007986 */ /* 0x001fe2000c101b24 */
[----:B------:R-:W-:Y:S05]  /*23780*/  EXIT ;  /* 0x000000000000794d */ /* 0x000fea0003800000 */
.L_x_17785:
        /* <DEDUP_REMOVED lines=13> */
.L_x_17799:
        /* <DEDUP_REMOVED lines=16> */
.L_x_17802:
[----:B------:R-:W-:-:S04]  /*23960*/  SHF.R.U32.HI R2, RZ, 0x18, R2 ;  /* 0x00000018ff027819 */ /* 0x000fc80000011602 */
[----:B------:R-:W-:-:S04]  /*23970*/  LOP3.LUT R2, R3, 0x80, R2, 0xf8, !PT ;  /* 0x0000008003027812 */ /* 0x000fc800078ef802 */
[----:B------:R-:W-:-:S07]  /*23980*/  PRMT R8, R2, 0x7610, R8 ;  /* 0x0000761002087816 */ /* 0x000fce0000000008 */
.L_x_17801:
[----:B------:R-:W-:Y:S05]  /*23990*/  BSYNC.RECONVERGENT B0 ;  /* 0x0000000000007941 */ /* 0x000fea0003800200 */
.L_x_17800:
[----:B------:R-:W-:Y:S01]  /*239a0*/  STG.E.U8 desc[UR36][R16.64], R8 ;  /* 0x0000000810007986 */ /* 0x000fe2000c101124 */
[----:B------:R-:W-:Y:S05]  /*239b0*/  EXIT ;  /* 0x000000000000794d */ /* 0x000fea0003800000 */
.L_x_17798:
        /* <DEDUP_REMOVED lines=16> */
.L_x_17805:
[----:B------:R-:W-:-:S04]  /*23ac0*/  SHF.R.U32.HI R2, RZ, 0x18, R2 ;  /* 0x00000018ff027819 */ /* 0x000fc80000011602 */
[----:B------:R-:W-:-:S04]  /*23ad0*/  LOP3.LUT R3, R3, 0x80, R2, 0xf8, !PT ;  /* 0x0000008003037812 */ /* 0x000fc800078ef802 */
[----:B------:R-:W-:-:S07]  /*23ae0*/  PRMT R8, R3, 0x7610, R8 ;  /* 0x0000761003087816 */ /* 0x000fce0000000008 */
.L_x_17804:
[----:B------:R-:W-:Y:S05]  /*23af0*/  BSYNC.RECONVERGENT B0 ;  /* 0x0000000000007941 */ /* 0x000fea0003800200 */
.L_x_17803:
[----:B------:R-:W-:Y:S01]  /*23b00*/  STG.E.U8 desc[UR36][R16.64], R8 ;  /* 0x0000000810007986 */ /* 0x000fe2000c101124 */
[----:B------:R-:W-:Y:S05]  /*23b10*/  EXIT ;  /* 0x000000000000794d */ /* 0x000fea0003800000 */
.L_x_17797:
        /* <DEDUP_REMOVED lines=21> */
.L_x_17807:
[----:B------:R-:W0:Y:S02]  /*23c70*/  F2I.U64.TRUNC R2, R2 ;  /* 0x0000000200027311 */ /* 0x000e24000020d800 */
[----:B0-----:R-:W-:Y:S01]  /*23c80*/  STG.E.64 desc[UR36][R16.64], R2 ;  /* 0x0000000210007986 */ /* 0x001fe2000c101b24 */
[----:B------:R-:W-:Y:S05]  /*23c90*/  EXIT ;  /* 0x000000000000794d */ /* 0x000fea0003800000 */
.L_x_17806:
[----:B------:R-:W0:Y:S02]  /*23ca0*/  F2I.FTZ.U32.TRUNC.NTZ R3, R2 ;  /* 0x0000000200037305 */ /* 0x000e24000021f000 */
[----:B0-----:R-:W-:Y:S01]  /*23cb0*/  STG.E desc[UR36][R16.64], R3 ;  /* 0x0000000310007986 */ /* 0x001fe2000c101924 */
[----:B------:R-:W-:Y:S05]  /*23cc0*/  EXIT ;  /* 0x000000000000794d */ /* 0x000fea0003800000 */
.L_x_17796:
        /* <DEDUP_REMOVED lines=10> */
.L_x_17809:
[----:B------:R-:W-:Y:S01]  /*23d70*/  FMUL.FTZ R4, R2, 1 ;  /* 0x3f80000002047820 */ /* 0x000fe20000410000 */
[----:B------:R-:W-:-:S05]  /*23d80*/  CS2R R6, SRZ ;  /* 0x0000000000067805 */ /* 0x000fca000001ff00 */
[----:B------:R-:W0:Y:S02]  /*23d90*/  F2F.F64.F32 R4, R4 ;  /* 0x0000000400047310 */ /* 0x000e240000201800 */
[----:B0-----:R-:W-:Y:S01]  /*23da0*/  STG.E.128 desc[UR36][R16.64], R4 ;  /* 0x0000000410007986 */ /* 0x001fe2000c101d24 */
[----:B------:R-:W-:Y:S05]  /*23db0*/  EXIT ;  /* 0x000000000000794d */ /* 0x000fea0003800000 */
.L_x_17808:
[----:B------:R-:W-:-:S09]  /*23dc0*/  UISETP.NE.AND UP0, UPT, UR5, 0xf, UPT ;  /* 0x0000000f0500788c */ /* 0x000fd2000bf05270 */
[----:B------:R-:W-:Y:S05]  /*23dd0*/  BRA.U !UP0, `(.L_x_17810) ;  /* 0x0000000108e07547 */ /* 0x000fea000b800000 */
[----:B------:R-:W-:-:S09]  /*23de0*/  UISETP.NE.AND UP0, UPT, UR5, 0x17, UPT ;  /* 0x000000170500788c */ /* 0x000fd2000bf05270 */
[----:B------:R-:W-:Y:S05]  /*23df0*/  BRA.U !UP0, `(.L_x_17811) ;  /* 0x00000001088c7547 */ /* 0x000fea000b800000 */
[----:B------:R-:W-:-:S09]  /*23e00*/  UISETP.NE.AND UP0, UPT, UR5, 0x18, UPT ;  /* 0x000000180500788c */ /* 0x000fd2000bf05270 */
[----:B------:R-:W-:Y:S05]  /*23e10*/  BRA.U !UP0, `(.L_x_17812) ;  /* 0x0000000108447547 */ /* 0x000fea000b800000 */
.L_x_17789:
[----:B------:R-:W-:Y:S01]  /*23e20*/  MOV R0, 0x130 ;  /* 0x0000013000007802 */ /* 0x000fe20000000f00 */
[----:B------:R-:W0:Y:S01]  /*23e30*/  LDCU.64 UR4, c[0x4][0x120] ;  /* 0x01002400ff0477ac */ /* 0x000e220008000a00 */
[----:B------:R-:W-:Y:S02]  /*23e40*/  HFMA2 R8, -RZ, RZ, 0, 6.020069122314453125e-06 ;  /* 0x00000065ff087431 */ /* 0x000fe400000001ff */
[----:B------:R-:W-:Y:S01]  /*23e50*/  IMAD.MOV.U32 R12, RZ, RZ, 0x1 ;  /* 0x00000001ff0c7424 */ /* 0x000fe200078e00ff */
[----:B------:R1:W2:Y:S01]  /*23e60*/  LDC.64 R2, c[0x4][R0] ;  /* 0x0100000000027b82 */ /* 0x0002a20000000a00 */
[----:B------:R-:W3:Y:S01]  /*23e70*/  LDCU.64 UR6, c[0x4][0x128] ;  /* 0x01002500ff0677ac */ /* 0x000ee20008000a00 */
[----:B------:R-:W-:Y:S01]  /*23e80*/  IMAD.MOV.U32 R13, RZ, RZ, RZ ;  /* 0x000000ffff0d7224 */ /* 0x000fe200078e00ff */
[----:B------:R-:W5:Y:S01]  /*23e90*/  LDCU.64 UR8, c[0x4][0x18] ;  /* 0x01000300ff0877ac */ /* 0x000f620008000a00 */
[----:B0-----:R-:W-:Y:S01]  /*23ea0*/  MOV R4, UR4 ;  /* 0x0000000400047c02 */ /* 0x001fe20008000f00 */
[----:B------:R-:W-:-:S02]  /*23eb0*/  IMAD.U32 R5, RZ, RZ, UR5 ;  /* 0x00000005ff057e24 */ /* 0x000fc4000f8e00ff */
[----:B---3--:R-:W-:Y:S01]  /*23ec0*/  IMAD.U32 R6, RZ, RZ, UR6 ;  /* 0x00000006ff067e24 */ /* 0x008fe2000f8e00ff */
[----:B------:R-:W-:Y:S01]  /*23ed0*/  MOV R7, UR7 ;  /* 0x0000000700077c02 */ /* 0x000fe20008000f00 */
[----:B-----5:R-:W-:Y:S02]  /*23ee0*/  IMAD.U32 R10, RZ, RZ, UR8 ;  /* 0x00000008ff0a7e24 */ /* 0x020fe4000f8e00ff */
[----:B-1----:R-:W-:-:S07]  /*23ef0*/  IMAD.U32 R11, RZ, RZ, UR9 ;  /* 0x00000009ff0b7e24 */ /* 0x002fce000f8e00ff */
[----:B------:R-:W-:-:S07]  /*23f00*/  LEPC R20, `(.L_x_17813) ;  /* 0x000000001014794e */ /* 0x000fce0000000000 */
[----:B--2-4-:R-:W-:Y:S05]  /*23f10*/  CALL.ABS.NOINC R2 ;  /* 0x0000000002007343 */ /* 0x014fea0003c00000 */
.L_x_17813:
[----:B------:R-:W-:Y:S05]  /*23f20*/  EXIT ;  /* 0x000000000000794d */ /* 0x000fea0003800000 */
.L_x_17812:
        /* <DEDUP_REMOVED lines=12> */
.L_x_17815:
[----:B------:R-:W-:Y:S05]  /*23ff0*/  BSYNC.RECONVERGENT B0 ;  /* 0x0000000000007941 */ /* 0x000fea0003800200 */
.L_x_17814:
[----:B------:R-:W-:-:S05]  /*24000*/  LOP3.LUT R3, R0, 0x80, R5, 0xf8, !PT ;  /* 0x0000008000037812 */ /* 0x000fca00078ef805 */
[----:B------:R-:W-:Y:S01]  /*24010*/  STG.E.U8 desc[UR36][R16.64], R3 ;  /* 0x0000000310007986 */ /* 0x000fe2000c101124 */
[----:B------:R-:W-:Y:S05]  /*24020*/  EXIT ;  /* 0x000000000000794d */ /* 0x000fea0003800000 */
.L_x_17811:
        /* <DEDUP_REMOVED lines=11> */
.L_x_17817:
[----:B------:R-:W-:Y:S01]  /*240e0*/  IMAD.MOV.U32 R0, RZ, RZ, 0x7f ;  /* 0x0000007fff007424 */ /* 0x000fe200078e00ff */
[----:B------:R-:W-:-:S04]  /*240f0*/  ISETP.GT.U32.AND P0, PT, R4, 0x7f800000, PT ;  /* 0x7f8000000400780c */ /* 0x000fc80003f04070 */
[----:B------:R-:W-:-:S09]  /*24100*/  SEL R0, R0, 0x7c, P0 ;  /* 0x0000007c00007807 */ /* 0x000fd20000000000 */
.L_x_17818:
[----:B------:R-:W-:Y:S05]  /*24110*/  BSYNC.RECONVERGENT B0 ;  /* 0x0000000000007941 */ /* 0x000fea0003800200 */
.L_x_17816:
[----:B------:R-:W-:-:S04]  /*24120*/  SHF.R.U32.HI R3, RZ, 0x18, R2 ;  /* 0x00000018ff037819 */ /* 0x000fc80000011602 */
[----:B------:R-:W-:-:S05]  /*24130*/  LOP3.LUT R3, R0, 0x80, R3, 0xf8, !PT ;  /* 0x0000008000037812 */ /* 0x000fca00078ef803 */
[----:B------:R-:W-:Y:S01]  /*24140*/  STG.E.U8 desc[UR36][R16.64], R3 ;  /* 0x0000000310007986 */ /* 0x000fe2000c101124 */
[----:B------:R-:W-:Y:S05]  /*24150*/  EXIT ;  /* 0x000000000000794d */ /* 0x000fea0003800000 */
.L_x_17810:
[----:B------:R-:W-:-:S05]  /*24160*/  F2FP.BF16.F32.PACK_AB R2, RZ, R2 ;  /* 0x00000002ff02723e */ /* 0x000fca00000010ff */
[----:B------:R-:W-:Y:S01]  /*24170*/  STG.E.U16 desc[UR36][R16.64], R2 ;  /* 0x0000000210007986 */ /* 0x000fe2000c101524 */
[----:B------:R-:W-:Y:S05]  /*24180*/  EXIT ;  /* 0x000000000000794d */ /* 0x000fea0003800000 */
.L_x_17819:
        /* <DEDUP_REMOVED lines=15> */
.L_x_27486:


//--------------------- .text._ZN2at6native27unrolled_elementwise_kernelIZZZNS0_49_GLOBAL__N__b919a28f_16_Normalization_cu_5c38458737batch_norm_elementwise_backward_trainERKNS_6TensorES5_S5_S5_S5_S5_S5_ENKUlvE0_clEvENKUlvE0_clEvEUlfffffffE_St5arrayIPcLm8EELi4E23TrivialOffsetCalculatorILi7EjESC_ILi1EjENS0_6memory12LoadWithCastILi7EEENSF_13StoreWithCastILi1EEEEEviT_T0_T2_T3_T4_T5_ --------------------------
	.section	.text._ZN2at6native27unrolled_elementwise_kernelIZZZNS0_49_GLOBAL__N__b919a28f_16_Normalization_cu_5c38458737batch_norm_elementwise_backward_trainERKNS_6TensorES5_S5_S5_S5_S5_S5_ENKUlvE0_clEvENKUlvE0_clEvEUlfffffffE_St5arrayIPcLm8EELi4E23TrivialOffsetCalculatorILi7EjESC_ILi1EjENS0_6memory12LoadWithCastILi7EEENSF_13StoreWithCastILi1EEEEEviT_T0_T2_T3_T4_T5_,"ax",@progbits
	.align	128
        .global         _ZN2at6native27unrolled_elementwise_kernelIZZZNS0_49_GLOBAL__N__b919a28f_16_Normalization_cu_5c38458737batch_norm_elementwise_backward_trainERKNS_6TensorES5_S5_S5_S5_S5_S5_ENKUlvE0_clEvENKUlvE0_clEvEUlfffffffE_St5arrayIPcLm8EELi4E23TrivialOffsetCalculatorILi7EjESC_ILi1EjENS0_6memory12LoadWithCastILi7EEENSF_13StoreWithCastILi1EEEEEviT_T0_T2_T3_T4_T5_
        .type           _ZN2at6native27unrolled_elementwise_kernelIZZZNS0_49_GLOBAL__N__b919a28f_16_Normalization_cu_5c38458737batch_norm_elementwise_backward_trainERKNS_6TensorES5_S5_S5_S5_S5_S5_ENKUlvE0_clEvENKUlvE0_clEvEUlfffffffE_St5arrayIPcLm8EELi4E23TrivialOffsetCalculatorILi7EjESC_ILi1EjENS0_6memory12LoadWithCastILi7EEENSF_13StoreWithCastILi1EEEEEviT_T0_T2_T3_T4_T5_,@function
        .size           _ZN2at6native27unrolled_elementwise_kernelIZZZNS0_49_GLOBAL__N__b919a28f_16_Normalization_cu_5c38458737batch_norm_elementwise_backward_trainERKNS_6TensorES5_S5_S5_S5_S5_S5_ENKUlvE0_clEvENKUlvE0_clEvEUlfffffffE_St5arrayIPcLm8EELi4E23TrivialOffsetCalculatorILi7EjESC_ILi1EjENS0_6memory12LoadWithCastILi7EEENSF_13StoreWithCastILi1EEEEEviT_T0_T2_T3_T4_T5_,(.L_x_27487 - _ZN2at6native27unrolled_elementwise_kernelIZZZNS0_49_GLOBAL__N__b919a28f_16_Normalization_cu_5c38458737batch_norm_elementwise_backward_trainERKNS_6TensorES5_S5_S5_S5_S5_S5_ENKUlvE0_clEvENKUlvE0_clEvEUlfffffffE_St5arrayIPcLm8EELi4E23TrivialOffsetCalculatorILi7EjESC_ILi1EjENS0_6memory12LoadWithCastILi7EEENSF_13StoreWithCastILi1EEEEEviT_T0_T2_T3_T4_T5_)
        .other          _ZN2at6native27unrolled_elementwise_kernelIZZZNS0_49_GLOBAL__N__b919a28f_16_Normalization_cu_5c38458737batch_norm_elementwise_backward_trainERKNS_6TensorES5_S5_S5_S5_S5_S5_ENKUlvE0_clEvENKUlvE0_clEvEUlfffffffE_St5arrayIPcLm8EELi4E23TrivialOffsetCalculatorILi7EjESC_ILi1EjENS0_6memory12LoadWithCastILi7EEENSF_13StoreWithCastILi1EEEEEviT_T0_T2_T3_T4_T5_,@"STO_CUDA_ENTRY STV_DEFAULT"
_ZN2at6native27unrolled_elementwise_kernelIZZZNS0_49_GLOBAL__N__b919a28f_16_Normalization_cu_5c38458737batch_norm_elementwise_backward_trainERKNS_6TensorES5_S5_S5_S5_S5_S5_ENKUlvE0_clEvENKUlvE0_clEvEUlfffffffE_St5arrayIPcLm8EELi4E23TrivialOffsetCalculatorILi7EjESC_ILi1EjENS0_6memory12LoadWithCastILi7EEENSF_13StoreWithCastILi1EEEEEviT_T0_T2_T3_T4_T5_:
.text._ZN2at6native27unrolled_elementwise_kernelIZZZNS0_49_GLOBAL__N__b919a28f_16_Normalization_cu_5c38458737batch_norm_elementwise_backward_trainERKNS_6TensorES5_S5_S5_S5_S5_S5_ENKUlvE0_clEvENKUlvE0_clEvEUlfffffffE_St5arrayIPcLm8EELi4E23TrivialOffsetCalculatorILi7EjESC_ILi1EjENS0_6memory12LoadWithCastILi7EEENSF_13StoreWithCastILi1EEEEEviT_T0_T2_T3_T4_T5_:
[----:B------:R-:W0:Y:S01]  /*0000*/  LDC R1, c[0x0][0x37c] ;  /* 0x0000df00ff017b82 */ /* 0x000e220000000800 */
[----:B------:R-:W1:Y:S07]  /*0010*/  S2R R2, SR_CTAID.X ;  /* 0x0000000000027919 */ /* 0x000e6e0000002500 */
[----:B------:R-:W1:Y:S01]  /*0020*/  LDC R3, c[0x0][0x380] ;  /* 0x0000e000ff037b82 */ /* 0x000e620000000800 */
[----:B------:R-:W2:Y:S01]  /*0030*/  LDCU UR45, c[0x0][0x3dc] ;  /* 0x00007b80ff2d77ac */ /* 0x000ea20008000800 */
[----:B------:R-:W-:Y:S01]  /*0040*/  BSSY.RECONVERGENT B7, `(.L_x_17820) ;  /* 0x000063e000077945 */ /* 0x000fe20003800200 */
[----:B------:R-:W3:Y:S01]  /*0050*/  S2R R47, SR_TID.X ;  /* 0x00000000002f7919 */ /* 0x000ee20000002100 */
[----:B------:R-:W-:Y:S01]  /*0060*/  CS2R R16, SRZ ;  /* 0x0000000000107805 */ /* 0x000fe2000001ff00 */
[----:B------:R-:W4:Y:S01]  /*0070*/  LDCU.64 UR36, c[0x0][0x358] ;  /* 0x00006b00ff2477ac */ /* 0x000f220008000a00 */
[----:B------:R-:W-:-:S02]  /*0080*/  CS2R R18, SRZ ;  /* 0x0000000000127805 */ /* 0x000fc4000001ff00 */
[----:B------:R-:W-:Y:S01]  /*0090*/  CS2R R22, SRZ ;  /* 0x0000000000167805 */ /* 0x000fe2000001ff00 */
[----:B------:R-:W-:Y:S01]  /*00a0*/  IMAD.MOV.U32 R25, RZ, RZ, RZ ;  /* 0x000000ffff197224 */ /* 0x000fe200078e00ff */
[----:B------:R-:W0:Y:S01]  /*00b0*/  LDCU.U8 UR44, c[0x0][0x3e2] ;  /* 0x00007c40ff2c77ac */ /* 0x000e220008000000 */
[----:B------:R-:W0:Y:S01]  /*00c0*/  LDCU.U8 UR43, c[0x0][0x3e0] ;  /* 0x00007c00ff2b77ac */ /* 0x000e220008000000 */
[----:B------:R-:W0:Y:S01]  /*00d0*/  LDCU.U8 UR42, c[0x0][0x3e1] ;  /* 0x00007c20ff2a77ac */ /* 0x000e220008000000 */
[----:B--2---:R-:W-:Y:S02]  /*00e0*/  UPRMT UR41, UR45, 0x7773, URZ ;  /* 0x000077732d297896 */ /* 0x004fe400080000ff */
[----:B------:R-:W-:Y:S02]  /*00f0*/  UPRMT UR40, UR45, 0x7772, URZ ;  /* 0x000077722d287896 */ /* 0x000fe400080000ff */
[----:B------:R-:W-:Y:S02]  /*0100*/  UPRMT UR39, UR45, 0x7771, URZ ;  /* 0x000077712d277896 */ /* 0x000fe400080000ff */
[----:B------:R-:W-:Y:S01]  /*0110*/  UPRMT UR38, UR45, 0x7770, URZ ;  /* 0x000077702d267896 */ /* 0x000fe200080000ff */
[----:B-1----:R-:W-:-:S02]  /*0120*/  IMAD R38, R2, -0x200, R3 ;  /* 0xfffffe0002267824 */ /* 0x002fc400078e0203 */
[----:B---3--:R-:W-:-:S03]  /*0130*/  IMAD.MOV.U32 R39, RZ, RZ, R47 ;  /* 0x000000ffff277224 */ /* 0x008fc600078e002f */
[----:B------:R-:W-:-:S13]  /*0140*/  ISETP.GE.AND P0, PT, R47, R38, PT ;  /* 0x000000262f00720c */ /* 0x000fda0003f06270 */
[----:B0---4-:R-:W-:Y:S05]  /*0150*/  @P0 BRA `(.L_x_17821) ;  /* 0x0000006000b00947 */ /* 0x011fea0003800000 */
[----:B------:R-:W0:Y:S01]  /*0160*/  LDCU UR4, c[0x0][0x3e4] ;  /* 0x00007c80ff0477ac */ /* 0x000e220008000800 */
[----:B------:R-:W1:Y:S01]  /*0170*/  LDC.64 R4, c[0x0][0x3a0] ;  /* 0x0000e800ff047b82 */ /* 0x000e620000000a00 */
[----:B------:R-:W-:Y:S01]  /*0180*/  IMAD R24, R2, 0x200, R39 ;  /* 0x0000020002187824 */ /* 0x000fe200078e0227 */
[----:B------:R-:W-:Y:S03]  /*0190*/  BSSY.RECONVERGENT B6, `(.L_x_17822) ;  /* 0x00000df000067945 */ /* 0x000fe60003800200 */
        /* <DEDUP_REMOVED lines=17> */
.L_x_17826:
[----:B------:R-:W2:Y:S02]  /*02b0*/  LDG.E.U8 R4, desc[UR36][R4.64] ;  /* 0x0000002404047981 */ /* 0x000ea4000c1e1100 */
[----:B--2---:R-:W-:Y:S01]  /*02c0*/  I2FP.F32.U32 R16, R4 ;  /* 0x0000000400107245 */ /* 0x004fe20000201000 */
[----:B------:R-:W-:Y:S06]  /*02d0*/  BRA `(.L_x_17828) ;  /* 0x0000000c00287947 */ /* 0x000fec0003800000 */
.L_x_17825:
        /* <DEDUP_REMOVED lines=9> */
.L_x_17830:
[----:B------:R-:W2:Y:S02]  /*0370*/  LDG.E R4, desc[UR36][R4.64] ;  /* 0x0000002404047981 */ /* 0x000ea4000c1e1900 */
[----:B--2---:R-:W-:Y:S01]  /*0380*/  I2FP.F32.S32 R16, R4 ;  /* 0x0000000400107245 */ /* 0x004fe20000201400 */
[----:B------:R-:W-:Y:S06]  /*0390*/  BRA `(.L_x_17828) ;  /* 0x0000000800f87947 */ /* 0x000fec0003800000 */
.L_x_17829:
[----:B------:R-:W2:Y:S02]  /*03a0*/  LDG.E.U16 R4, desc[UR36][R4.64] ;  /* 0x0000002404047981 */ /* 0x000ea4000c1e1500 */
[----:B--2---:R2:W3:Y:S01]  /*03b0*/  I2F.S16 R16, R4 ;  /* 0x0000000400107306 */ /* 0x0044e20000101400 */
[----:B------:R-:W-:Y:S05]  /*03c0*/  BRA `(.L_x_17828) ;  /* 0x0000000800ec7947 */ /* 0x000fea0003800000 */
.L_x_17824:
        /* <DEDUP_REMOVED lines=8> */
.L_x_17832:
[----:B------:R-:W2:Y:S02]  /*0450*/  LDG.E.U16 R4, desc[UR36][R4.64] ;  /* 0x0000002404047981 */ /* 0x000ea4000c1e1500 */
[----:B--2---:R-:W-:Y:S01]  /*0460*/  HADD2.F32 R16, -RZ, R4.H0_H0 ;  /* 0x20000004ff107230 */ /* 0x004fe20000004100 */
[----:B------:R-:W-:Y:S06]  /*0470*/  BRA `(.L_x_17828) ;  /* 0x0000000800c07947 */ /* 0x000fec0003800000 */
.L_x_17831:
        /* <DEDUP_REMOVED lines=8> */
.L_x_17834:
[----:B------:R-:W2:Y:S02]  /*0500*/  LDG.E.U16 R4, desc[UR36][R4.64] ;  /* 0x0000002404047981 */ /* 0x000ea4000c1e1500 */
[----:B--2---:R-:W-:Y:S01]  /*0510*/  HADD2.F32 R16, -RZ, R4.H0_H0 ;  /* 0x20000004ff107230 */ /* 0x004fe20000004100 */
[----:B------:R-:W-:Y:S06]  /*0520*/  BRA `(.L_x_17828) ;  /* 0x0000000800947947 */ /* 0x000fec0003800000 */
.L_x_17833:
[----:B------:R-:W2:Y:S01]  /*0530*/  LDG.E.64 R4, desc[UR36][R4.64] ;  /* 0x0000002404047981 */ /* 0x000ea2000c1e1b00 */
[----:B------:R-:W-:Y:S01]  /*0540*/  UMOV UR4, 0xf0000000 ;  /* 0xf000000000047882 */ /* 0x000fe20000000000 */
[----:B------:R-:W-:Y:S01]  /*0550*/  UMOV UR5, 0x380fffff ;  /* 0x380fffff00057882 */ /* 0x000fe20000000000 */
[----:B--2---:R-:W0:Y:S01]  /*0560*/  F2F.F32.F64 R16, R4 ;  /* 0x0000000400107310 */ /* 0x004e220000301000 */
[----:B------:R-:W-:-:S14]  /*0570*/  DSETP.GEU.AND P0, PT, |R4|, UR4, PT ;  /* 0x0000000404007e2a */ /* 0x000fdc000bf0e200 */
[----:B0-----:R-:W-:Y:S01]  /*0580*/  @!P0 FMUL R16, R16, 1.175494350822287508e-38 ;  /* 0x0080000010108820 */ /* 0x001fe20000400000 */
[----:B------:R-:W-:Y:S06]  /*0590*/  BRA `(.L_x_17828) ;  /* 0x0000000800787947 */ /* 0x000fec0003800000 */
.L_x_17823:
        /* <DEDUP_REMOVED lines=12> */
.L_x_17837:
[----:B------:R-:W2:Y:S01]  /*0660*/  LDG.E.64 R4, desc[UR36][R4.64] ;  /* 0x0000002404047981 */ /* 0x000ea2000c1e1b00 */
[----:B------:R-:W-:Y:S01]  /*0670*/  UMOV UR4, 0xf0000000 ;  /* 0xf000000000047882 */ /* 0x000fe20000000000 */
[----:B------:R-:W-:Y:S01]  /*0680*/  UMOV UR5, 0x380fffff ;  /* 0x380fffff00057882 */ /* 0x000fe20000000000 */
[----:B--2---:R-:W0:Y:S01]  /*0690*/  F2F.F32.F64 R16, R4 ;  /* 0x0000000400107310 */ /* 0x004e220000301000 */
[----:B------:R-:W-:-:S14]  /*06a0*/  DSETP.GEU.AND P0, PT, |R4|, UR4, PT ;  /* 0x0000000404007e2a */ /* 0x000fdc000bf0e200 */
[----:B0-----:R-:W-:Y:S01]  /*06b0*/  @!P0 FMUL R16, R16, 1.175494350822287508e-38 ;  /* 0x0080000010108820 */ /* 0x001fe20000400000 */
[----:B------:R-:W-:Y:S06]  /*06c0*/  BRA `(.L_x_17828) ;  /* 0x00000008002c7947 */ /* 0x000fec0003800000 */
.L_x_17836:
        /* <DEDUP_REMOVED lines=25> */
.L_x_17839:
        /* <DEDUP_REMOVED lines=13> */
.L_x_17838:
[----:B------:R-:W2:Y:S02]  /*0930*/  LDG.E.U16 R4, desc[UR36][R4.64] ;  /* 0x0000002404047981 */ /* 0x000ea4000c1e1500 */
[----:B--2---:R-:W-:Y:S01]  /*0940*/  IMAD.U32 R16, R4, 0x10000, RZ ;  /* 0x0001000004107824 */ /* 0x004fe200078e00ff */
[----:B------:R-:W-:Y:S06]  /*0950*/  BRA `(.L_x_17828) ;  /* 0x0000000400887947 */ /* 0x000fec0003800000 */
.L_x_17835:
        /* <DEDUP_REMOVED lines=11> */
.L_x_17842:
        /* <DEDUP_REMOVED lines=20> */
.L_x_17844:
[----:B------:R-:W-:Y:S05]  /*0b50*/  BSYNC.RECONVERGENT B0 ;  /* 0x0000000000007941 */ /* 0x000fea0003800200 */
.L_x_17843:
[----:B------:R-:W-:Y:S01]  /*0b60*/  IMAD.SHL.U32 R0, R0, 0x100000, RZ ;  /* 0x0010000000007824 */ /* 0x000fe200078e00ff */
[----:B------:R-:W-:-:S04]  /*0b70*/  LEA R3, R3, 0x3b800000, 0x17 ;  /* 0x3b80000003037811 */ /* 0x000fc800078eb8ff */
[----:B------:R-:W-:Y:S01]  /*0b80*/  LOP3.LUT R16, R3, R0, R7, 0xfe, !PT ;  /* 0x0000000003107212 */ /* 0x000fe200078efe07 */
[----:B------:R-:W-:Y:S06]  /*0b90*/  BRA `(.L_x_17828) ;  /* 0x0000000000f87947 */ /* 0x000fec0003800000 */
.L_x_17841:
        /* <DEDUP_REMOVED lines=20> */
.L_x_17846:
[----:B------:R-:W-:Y:S05]  /*0ce0*/  BSYNC.RECONVERGENT B0 ;  /* 0x0000000000007941 */ /* 0x000fea0003800200 */
.L_x_17845:
[----:B------:R-:W-:Y:S01]  /*0cf0*/  IMAD.SHL.U32 R0, R0, 0x200000, RZ ;  /* 0x0020000000007824 */ /* 0x000fe200078e00ff */
[----:B------:R-:W-:-:S04]  /*0d00*/  LEA R3, R3, 0x37800000, 0x17 ;  /* 0x3780000003037811 */ /* 0x000fc800078eb8ff */
[----:B------:R-:W-:Y:S01]  /*0d10*/  LOP3.LUT R16, R3, R0, R7, 0xfe, !PT ;  /* 0x0000000003107212 */ /* 0x000fe200078efe07 */
[----:B------:R-:W-:Y:S06]  /*0d20*/  BRA `(.L_x_17828) ;  /* 0x0000000000947947 */ /* 0x000fec0003800000 */
.L_x_17840:
[----:B------:R-:W-:-:S09]  /*0d30*/  UISETP.NE.AND UP0, UPT, UR4, 0x1c, UPT ;  /* 0x0000001c0400788c */ /* 0x000fd2000bf05270 */
[----:B------:R-:W-:Y:S05]  /*0d40*/  BRA.U !UP0, `(.L_x_17847) ;  /* 0x0000000108847547 */ /* 0x000fea000b800000 */
[----:B------:R-:W-:-:S09]  /*0d50*/  UISETP.NE.AND UP0, UPT, UR4, 0x1d, UPT ;  /* 0x0000001d0400788c */ /* 0x000fd2000bf05270 */
[----:B------:R-:W-:Y:S05]  /*0d60*/  BRA.U !UP0, `(.L_x_17848) ;  /* 0x0000000108707547 */ /* 0x000fea000b800000 */
[----:B------:R-:W-:-:S09]  /*0d70*/  UISETP.NE.AND UP0, UPT, UR4, 0x2c, UPT ;  /* 0x0000002c0400788c */ /* 0x000fd2000bf05270 */
[----:B------:R-:W-:Y:S05]  /*0d80*/  BRA.U !UP0, `(.L_x_17849) ;  /* 0x0000000108487547 */ /* 0x000fea000b800000 */
.L_x_17827:
        /* <DEDUP_REMOVED lines=16> */
.L_x_17850:
[----:B------:R-:W-:Y:S01]  /*0e90*/  IMAD.MOV.U32 R16, RZ, RZ, RZ ;  /* 0x000000ffff107224 */ /* 0x000fe200078e00ff */
[----:B------:R-:W-:Y:S06]  /*0ea0*/  BRA `(.L_x_17828) ;  /* 0x0000000000347947 */ /* 0x000fec0003800000 */
.L_x_17849:
        /* <DEDUP_REMOVED lines=8> */
.L_x_17848:
[----:B------:R-:W2:Y:S02]  /*0f30*/  LDG.E.64 R16, desc[UR36][R4.64] ;  /* 0x0000002404107981 */ /* 0x000ea4000c1e1b00 */
[----:B--2---:R0:W1:Y:S01]  /*0f40*/  I2F.U64 R16, R16 ;  /* 0x0000001000107312 */ /* 0x0040620000301000 */
[----:B------:R-:W-:Y:S05]  /*0f50*/  BRA `(.L_x_17828) ;  /* 0x0000000000087947 */ /* 0x000fea0003800000 */
.L_x_17847:
[----:B------:R-:W2:Y:S02]  /*0f60*/  LDG.E R4, desc[UR36][R4.64] ;  /* 0x0000002404047981 */ /* 0x000ea4000c1e1900 */
[----:B--2---:R-:W-:-:S07]  /*0f70*/  I2FP.F32.U32 R16, R4 ;  /* 0x0000000400107245 */ /* 0x004fce0000201000 */
.L_x_17828:
[----:B------:R-:W-:Y:S05]  /*0f80*/  BSYNC.RECONVERGENT B6 ;  /* 0x0000000000067941 */ /* 0x000fea0003800200 */
.L_x_17822:
        /* <DEDUP_REMOVED lines=20> */
.L_x_17855:
[----:B------:R-:W2:Y:S02]  /*10d0*/  LDG.E.U8 R4, desc[UR36][R4.64] ;  /* 0x0000002404047981 */ /* 0x000ea4000c1e1100 */
[----:B--2---:R-:W-:Y:S01]  /*10e0*/  I2FP.F32.U32 R17, R4 ;  /* 0x0000000400117245 */ /* 0x004fe20000201000 */
[----:B------:R-:W-:Y:S06]  /*10f0*/  BRA `(.L_x_17857) ;  /* 0x0000000c00247947 */ /* 0x000fec0003800000 */
.L_x_17854:
        /* <DEDUP_REMOVED lines=9> */
.L_x_17859:
[----:B------:R-:W2:Y:S02]  /*1190*/  LDG.E R4, desc[UR36][R4.64] ;  /* 0x0000002404047981 */ /* 0x000ea4000c1e1900 */
[----:B--2---:R-:W-:Y:S01]  /*11a0*/  I2FP.F32.S32 R17, R4 ;  /* 0x0000000400117245 */ /* 0x004fe20000201400 */
[----:B------:R-:W-:Y:S06]  /*11b0*/  BRA `(.L_x_17857) ;  /* 0x0000000800f47947 */ /* 0x000fec0003800000 */
.L_x_17858:
[----:B------:R-:W2:Y:S02]  /*11c0*/  LDG.E.U16 R4, desc[UR36][R4.64] ;  /* 0x0000002404047981 */ /* 0x000ea4000c1e1500 */
[----:B--2---:R0:W2:Y:S01]  /*11d0*/  I2F.S16 R17, R4 ;  /* 0x0000000400117306 */ /* 0x0040a20000101400 */
[----:B------:R-:W-:Y:S05]  /*11e0*/  BRA `(.L_x_17857) ;  /* 0x0000000800e87947 */ /* 0x000fea0003800000 */
.L_x_17853:
        /* <DEDUP_REMOVED lines=8> */
.L_x_17861:
[----:B------:R-:W2:Y:S02]  /*1270*/  LDG.E.U16 R4, desc[UR36][R4.64] ;  /* 0x0000002404047981 */ /* 0x000ea4000c1e1500 */
[----:B--2---:R-:W-:Y:S01]  /*1280*/  HADD2.F32 R17, -RZ, R4.H0_H0 ;  /* 0x20000004ff117230 */ /* 0x004fe20000004100 */
[----:B------:R-:W-:Y:S06]  /*1290*/  BRA `(.L_x_17857) ;  /* 0x0000000800bc7947 */ /* 0x000fec0003800000 */
.L_x_17860:
        /* <DEDUP_REMOVED lines=8> */
.L_x_17863:
[----:B------:R-:W2:Y:S02]  /*1320*/  LDG.E.U16 R4, desc[UR36][R4.64] ;  /* 0x0000002404047981 */ /* 0x000ea4000c1e1500 */
[----:B--2---:R-:W-:Y:S01]  /*1330*/  HADD2.F32 R17, -RZ, R4.H0_H0 ;  /* 0x20000004ff117230 */ /* 0x004fe20000004100 */
[----:B------:R-:W-:Y:S06]  /*1340*/  BRA `(.L_x_17857) ;  /* 0x0000000800907947 */ /* 0x000fec0003800000 */
.L_x_17862:
[----:B------:R-:W2:Y:S01]  /*1350*/  LDG.E.64 R4, desc[UR36][R4.64] ;  /* 0x0000002404047981 */ /* 0x000ea2000c1e1b00 */
[----:B------:R-:W-:Y:S01]  /*1360*/  UMOV UR4, 0xf0000000 ;  /* 0xf000000000047882 */ /* 0x000fe20000000000 */
[----:B------:R-:W-:Y:S01]  /*1370*/  UMOV UR5, 0x380fffff ;  /* 0x380fffff00057882 */ /* 0x000fe20000000000 */
[----:B--2---:R-:W0:Y:S01]  /*1380*/  F2F.F32.F64 R17, R4 ;  /* 0x0000000400117310 */ /* 0x004e220000301000 */
[----:B------:R-:W-:-:S14]  /*1390*/  DSETP.GEU.AND P0, PT, |R4|, UR4, PT ;  /* 0x0000000404007e2a */ /* 0x000fdc000bf0e200 */
[----:B0-----:R-:W-:Y:S01]  /*13a0*/  @!P0 FMUL R17, R17, 1.175494350822287508e-38 ;  /* 0x0080000011118820 */ /* 0x001fe20000400000 */
[----:B------:R-:W-:Y:S06]  /*13b0*/  BRA `(.L_x_17857) ;  /* 0x0000000800747947 */ /* 0x000fec0003800000 */
.L_x_17852:
        /* <DEDUP_REMOVED lines=12> */
.L_x_17866:
[----:B------:R-:W2:Y:S01]  /*1480*/  LDG.E.64 R4, desc[UR36][R4.64] ;  /* 0x0000002404047981 */ /* 0x000ea2000c1e1b00 */
[----:B------:R-:W-:Y:S01]  /*1490*/  UMOV UR4, 0xf0000000 ;  /* 0xf000000000047882 */ /* 0x000fe20000000000 */
[----:B------:R-:W-:Y:S01]  /*14a0*/  UMOV UR5, 0x380fffff ;  /* 0x380fffff00057882 */ /* 0x000fe20000000000 */
[----:B--2---:R-:W0:Y:S01]  /*14b0*/  F2F.F32.F64 R17, R4 ;  /* 0x0000000400117310 */ /* 0x004e220000301000 */
[----:B------:R-:W-:-:S14]  /*14c0*/  DSETP.GEU.AND P0, PT, |R4|, UR4, PT ;  /* 0x0000000404007e2a */ /* 0x000fdc000bf0e200 */
[----:B0-----:R-:W-:Y:S01]  /*14d0*/  @!P0 FMUL R17, R17, 1.175494350822287508e-38 ;  /* 0x0080000011118820 */ /* 0x001fe20000400000 */
[----:B------:R-:W-:Y:S06]  /*14e0*/  BRA `(.L_x_17857) ;  /* 0x0000000800287947 */ /* 0x000fec0003800000 */
.L_x_17865:
        /* <DEDUP_REMOVED lines=25> */
.L_x_17868:
        /* <DEDUP_REMOVED lines=12> */
.L_x_17867:
[----:B------:R-:W2:Y:S02]  /*1740*/  LDG.E.U16 R4, desc[UR36][R4.64] ;  /* 0x0000002404047981 */ /* 0x000ea4000c1e1500 */
[----:B--2---:R-:W-:Y:S01]  /*1750*/  IMAD.U32 R17, R4, 0x10000, RZ ;  /* 0x0001000004117824 */ /* 0x004fe200078e00ff */
[----:B------:R-:W-:Y:S06]  /*1760*/  BRA `(.L_x_17857) ;  /* 0x0000000400887947 */ /* 0x000fec0003800000 */
.L_x_17864:
        /* <DEDUP_REMOVED lines=11> */
.L_x_17871:
        /* <DEDUP_REMOVED lines=20> */
.L_x_17873:
[----:B------:R-:W-:Y:S05]  /*1960*/  BSYNC.RECONVERGENT B0 ;  /* 0x0000000000007941 */ /* 0x000fea0003800200 */
.L_x_17872:
[----:B------:R-:W-:Y:S01]  /*1970*/  IMAD.SHL.U32 R0, R0, 0x100000, RZ ;  /* 0x0010000000007824 */ /* 0x000fe200078e00ff */
[----:B------:R-:W-:-:S04]  /*1980*/  LEA R3, R3, 0x3b800000, 0x17 ;  /* 0x3b80000003037811 */ /* 0x000fc800078eb8ff */
[----:B------:R-:W-:Y:S01]  /*1990*/  LOP3.LUT R17, R3, R0, R17, 0xfe, !PT ;  /* 0x0000000003117212 */ /* 0x000fe200078efe11 */
[----:B------:R-:W-:Y:S06]  /*19a0*/  BRA `(.L_x_17857) ;  /* 0x0000000000f87947 */ /* 0x000fec0003800000 */
.L_x_17870:
        /* <DEDUP_REMOVED lines=20> */
.L_x_17875:
[----:B------:R-:W-:Y:S05]  /*1af0*/  BSYNC.RECONVERGENT B0 ;  /* 0x0000000000007941 */ /* 0x000fea0003800200 */
.L_x_17874:
[----:B------:R-:W-:Y:S01]  /*1b00*/  IMAD.SHL.U32 R0, R0, 0x200000, RZ ;  /* 0x0020000000007824 */ /* 0x000fe200078e00ff */
[----:B------:R-:W-:-:S04]  /*1b10*/  LEA R3, R3, 0x37800000, 0x17 ;  /* 0x3780000003037811 */ /* 0x000fc800078eb8ff */
[----:B------:R-:W-:Y:S01]  /*1b20*/  LOP3.LUT R17, R3, R0, R17, 0xfe, !PT ;  /* 0x0000000003117212 */ /* 0x000fe200078efe11 */
[----:B------:R-:W-:Y:S06]  /*1b30*/  BRA `(.L_x_17857) ;  /* 0x0000000000947947 */ /* 0x000fec0003800000 */
.L_x_17869:
[----:B------:R-:W-:-:S09]  /*1b40*/  UISETP.NE.AND UP0, UPT, UR4, 0x1c, UPT ;  /* 0x0000001c0400788c */ /* 0x000fd2000bf05270 */
[----:B------:R-:W-:Y:S05]  /*1b50*/  BRA.U !UP0, `(.L_x_17876) ;  /* 0x0000000108847547 */ /* 0x000fea000b800000 */
[----:B------:R-:W-:-:S09]  /*1b60*/  UISETP.NE.AND UP0, UPT, UR4, 0x1d, UPT ;  /* 0x0000001d0400788c */ /* 0x000fd2000bf05270 */
[----:B------:R-:W-:Y:S05]  /*1b70*/  BRA.U !UP0, `(.L_x_17877) ;  /* 0x0000000108707547 */ /* 0x000fea000b800000 */
[----:B------:R-:W-:-:S09]  /*1b80*/  UISETP.NE.AND UP0, UPT, UR4, 0x2c, UPT ;  /* 0x0000002c0400788c */ /* 0x000fd2000bf05270 */
[----:B------:R-:W-:Y:S05]  /*1b90*/  BRA.U !UP0, `(.L_x_17878) ;  /* 0x0000000108487547 */ /* 0x000fea000b800000 */
.L_x_17856:
        /* <DEDUP_REMOVED lines=16> */
.L_x_17879:
[----:B------:R-:W-:Y:S01]  /*1ca0*/  IMAD.MOV.U32 R17, RZ, RZ, RZ ;  /* 0x000000ffff117224 */ /* 0x000fe200078e00ff */
[----:B------:R-:W-:Y:S06]  /*1cb0*/  BRA `(.L_x_17857) ;  /* 0x0000000000347947 */ /* 0x000fec0003800000 */
.L_x_17878:
        /* <DEDUP_REMOVED lines=8> */
.L_x_17877:
[----:B------:R-:W2:Y:S02]  /*1d40*/  LDG.E.64 R4, desc[UR36][R4.64] ;  /* 0x0000002404047981 */ /* 0x000ea4000c1e1b00 */
[----:B--2---:R0:W2:Y:S01]  /*1d50*/  I2F.U64 R17, R4 ;  /* 0x0000000400117312 */ /* 0x0040a20000301000 */
[----:B------:R-:W-:Y:S05]  /*1d60*/  BRA `(.L_x_17857) ;  /* 0x0000000000087947 */ /* 0x000fea0003800000 */
.L_x_17876:
[----:B------:R-:W2:Y:S02]  /*1d70*/  LDG.E R4, desc[UR36][R4.64] ;  /* 0x0000002404047981 */ /* 0x000ea4000c1e1900 */
[----:B--2---:R-:W-:-:S07]  /*1d80*/  I2FP.F32.U32 R17, R4 ;  /* 0x0000000400117245 */ /* 0x004fce0000201000 */
.L_x_17857:
[----:B------:R-:W-:Y:S05]  /*1d90*/  BSYNC.RECONVERGENT B6 ;  /* 0x0000000000067941 */ /* 0x000fea0003800200 */
.L_x_17851:
        /* <DEDUP_REMOVED lines=20> */
.L_x_17884:
[----:B------:R-:W4:Y:S02]  /*1ee0*/  LDG.E.U8 R4, desc[UR36][R4.64] ;  /* 0x0000002404047981 */ /* 0x000f24000c1e1100 */
[----:B----4-:R-:W-:Y:S01]  /*1ef0*/  I2FP.F32.U32 R18, R4 ;  /* 0x0000000400127245 */ /* 0x010fe20000201000 */
[----:B------:R-:W-:Y:S06]  /*1f00*/  BRA `(.L_x_17886) ;  /* 0x0000000c00287947 */ /* 0x000fec0003800000 */
.L_x_17883:
        /* <DEDUP_REMOVED lines=9> */
.L_x_17888:
[----:B------:R-:W4:Y:S02]  /*1fa0*/  LDG.E R4, desc[UR36][R4.64] ;  /* 0x0000002404047981 */ /* 0x000f24000c1e1900 */
[----:B----4-:R-:W-:Y:S01]  /*1fb0*/  I2FP.F32.S32 R18, R4 ;  /* 0x0000000400127245 */ /* 0x010fe20000201400 */
[----:B------:R-:W-:Y:S06]  /*1fc0*/  BRA `(.L_x_17886) ;  /* 0x0000000800f87947 */ /* 0x000fec0003800000 */
.L_x_17887:
[----:B------:R-:W4:Y:S02]  /*1fd0*/  LDG.E.U16 R4, desc[UR36][R4.64] ;  /* 0x0000002404047981 */ /* 0x000f24000c1e1500 */
[----:B----4-:R0:W4:Y:S01]  /*1fe0*/  I2F.S16 R18, R4 ;  /* 0x0000000400127306 */ /* 0x0101220000101400 */
[----:B------:R-:W-:Y:S05]  /*1ff0*/  BRA `(.L_x_17886) ;  /* 0x0000000800ec7947 */ /* 0x000fea0003800000 */
.L_x_17882:
        /* <DEDUP_REMOVED lines=8> */
.L_x_17890:
[----:B------:R-:W4:Y:S02]  /*2080*/  LDG.E.U16 R4, desc[UR36][R4.64] ;  /* 0x0000002404047981 */ /* 0x000f24000c1e1500 */
[----:B----4-:R-:W-:Y:S01]  /*2090*/  HADD2.F32 R18, -RZ, R4.H0_H0 ;  /* 0x20000004ff127230 */ /* 0x010fe20000004100 */
[----:B------:R-:W-:Y:S06]  /*20a0*/  BRA `(.L_x_17886) ;  /* 0x0000000800c07947 */ /* 0x000fec0003800000 */
.L_x_17889:
        /* <DEDUP_REMOVED lines=8> */
.L_x_17892:
[----:B------:R-:W4:Y:S02]  /*2130*/  LDG.E.U16 R4, desc[UR36][R4.64] ;  /* 0x0000002404047981 */ /* 0x000f24000c1e1500 */
[----:B----4-:R-:W-:Y:S01]  /*2140*/  HADD2.F32 R18, -RZ, R4.H0_H0 ;  /* 0x20000004ff127230 */ /* 0x010fe20000004100 */
[----:B------:R-:W-:Y:S06]  /*2150*/  BRA `(.L_x_17886) ;  /* 0x0000000800947947 */ /* 0x000fec0003800000 */
.L_x_17891:
[----:B------:R-:W4:Y:S01]  /*2160*/  LDG.E.64 R4, desc[UR36][R4.64] ;  /* 0x0000002404047981 */ /* 0x000f22000c1e1b00 */
[----:B------:R-:W-:Y:S01]  /*2170*/  UMOV UR4, 0xf0000000 ;  /* 0xf000000000047882 */ /* 0x000fe20000000000 */
[----:B------:R-:W-:Y:S01]  /*2180*/  UMOV UR5, 0x380fffff ;  /* 0x380fffff00057882 */ /* 0x000fe20000000000 */
[----:B----4-:R-:W0:Y:S01]  /*2190*/  F2F.F32.F64 R18, R4 ;  /* 0x0000000400127310 */ /* 0x010e220000301000 */
[----:B------:R-:W-:-:S14]  /*21a0*/  DSETP.GEU.AND P0, PT, |R4|, UR4, PT ;  /* 0x0000000404007e2a */ /* 0x000fdc000bf0e200 */
[----:B0-----:R-:W-:Y:S01]  /*21b0*/  @!P0 FMUL R18, R18, 1.175494350822287508e-38 ;  /* 0x0080000012128820 */ /* 0x001fe20000400000 */
[----:B------:R-:W-:Y:S06]  /*21c0*/  BRA `(.L_x_17886) ;  /* 0x0000000800787947 */ /* 0x000fec0003800000 */
.L_x_17881:
        /* <DEDUP_REMOVED lines=12> */
.L_x_17895:
[----:B------:R-:W4:Y:S01]  /*2290*/  LDG.E.64 R4, desc[UR36][R4.64] ;  /* 0x0000002404047981 */ /* 0x000f22000c1e1b00 */
[----:B------:R-:W-:Y:S01]  /*22a0*/  UMOV UR4, 0xf0000000 ;  /* 0xf000000000047882 */ /* 0x000fe20000000000 */
[----:B------:R-:W-:Y:S01]  /*22b0*/  UMOV UR5, 0x380fffff ;  /* 0x380fffff00057882 */ /* 0x000fe20000000000 */
[----:B----4-:R-:W0:Y:S01]  /*22c0*/  F2F.F32.F64 R18, R4 ;  /* 0x0000000400127310 */ /* 0x010e220000301000 */
[----:B------:R-:W-:-:S14]  /*22d0*/  DSETP.GEU.AND P0, PT, |R4|, UR4, PT ;  /* 0x0000000404007e2a */ /* 0x000fdc000bf0e200 */
[----:B0-----:R-:W-:Y:S01]  /*22e0*/  @!P0 FMUL R18, R18, 1.175494350822287508e-38 ;  /* 0x0080000012128820 */ /* 0x001fe20000400000 */
[----:B------:R-:W-:Y:S06]  /*22f0*/  BRA `(.L_x_17886) ;  /* 0x00000008002c7947 */ /* 0x000fec0003800000 */
.L_x_17894:
        /* <DEDUP_REMOVED lines=25> */
.L_x_17897:
        /* <DEDUP_REMOVED lines=13> */
.L_x_17896:
[----:B------:R-:W4:Y:S02]  /*2560*/  LDG.E.U16 R4, desc[UR36][R4.64] ;  /* 0x0000002404047981 */ /* 0x000f24000c1e1500 */
[----:B----4-:R-:W-:Y:S01]  /*2570*/  IMAD.U32 R18, R4, 0x10000, RZ ;  /* 0x0001000004127824 */ /* 0x010fe200078e00ff */
[----:B------:R-:W-:Y:S06]  /*2580*/  BRA `(.L_x_17886) ;  /* 0x0000000400887947 */ /* 0x000fec0003800000 */
.L_x_17893:
        /* <DEDUP_REMOVED lines=11> */
.L_x_17900:
        /* <DEDUP_REMOVED lines=20> */
.L_x_17902:
[----:B------:R-:W-:Y:S05]  /*2780*/  BSYNC.RECONVERGENT B0 ;  /* 0x0000000000007941 */ /* 0x000fea0003800200 */
.L_x_17901:
[----:B------:R-:W-:Y:S01]  /*2790*/  IMAD.SHL.U32 R0, R0, 0x100000, RZ ;  /* 0x0010000000007824 */ /* 0x000fe200078e00ff */
[----:B------:R-:W-:-:S04]  /*27a0*/  LEA R3, R3, 0x3b800000, 0x17 ;  /* 0x3b80000003037811 */ /* 0x000fc800078eb8ff */
[----:B------:R-:W-:Y:S01]  /*27b0*/  LOP3.LUT R18, R3, R0, R7, 0xfe, !PT ;  /* 0x0000000003127212 */ /* 0x000fe200078efe07 */
[----:B------:R-:W-:Y:S06]  /*27c0*/  BRA `(.L_x_17886) ;  /* 0x0000000000f87947 */ /* 0x000fec0003800000 */
.L_x_17899:
        /* <DEDUP_REMOVED lines=20> */
.L_x_17904:
[----:B------:R-:W-:Y:S05]  /*2910*/  BSYNC.RECONVERGENT B0 ;  /* 0x0000000000007941 */ /* 0x000fea0003800200 */
.L_x_17903:
[----:B------:R-:W-:Y:S01]  /*2920*/  IMAD.SHL.U32 R0, R0, 0x200000, RZ ;  /* 0x0020000000007824 */ /* 0x000fe200078e00ff */
[----:B------:R-:W-:-:S04]  /*2930*/  LEA R3, R3, 0x37800000, 0x17 ;  /* 0x3780000003037811 */ /* 0x000fc800078eb8ff */
[----:B------:R-:W-:Y:S01]  /*2940*/  LOP3.LUT R18, R3, R0, R7, 0xfe, !PT ;  /* 0x0000000003127212 */ /* 0x000fe200078efe07 */
[----:B------:R-:W-:Y:S06]  /*2950*/  BRA `(.L_x_17886) ;  /* 0x0000000000947947 */ /* 0x000fec0003800000 */
.L_x_17898:
[----:B------:R-:W-:-:S09]  /*2960*/  UISETP.NE.AND UP0, UPT, UR4, 0x1c, UPT ;  /* 0x0000001c0400788c */ /* 0x000fd2000bf05270 */
[----:B------:R-:W-:Y:S05]  /*2970*/  BRA.U !UP0, `(.L_x_17905) ;  /* 0x0000000108847547 */ /* 0x000fea000b800000 */
[----:B------:R-:W-:-:S09]  /*2980*/  UISETP.NE.AND UP0, UPT, UR4, 0x1d, UPT ;  /* 0x0000001d0400788c */ /* 0x000fd2000bf05270 */
[----:B------:R-:W-:Y:S05]  /*2990*/  BRA.U !UP0, `(.L_x_17906) ;  /* 0x0000000108707547 */ /* 0x000fea000b800000 */
[----:B------:R-:W-:-:S09]  /*29a0*/  UISETP.NE.AND UP0, UPT, UR4, 0x2c, UPT ;  /* 0x0000002c0400788c */ /* 0x000fd2000bf05270 */
[----:B------:R-:W-:Y:S05]  /*29b0*/  BRA.U !UP0, `(.L_x_17907) ;  /* 0x0000000108487547 */ /* 0x000fea000b800000 */
.L_x_17885:
        /* <DEDUP_REMOVED lines=16> */
.L_x_17908:
[----:B------:R-:W-:Y:S01]  /*2ac0*/  IMAD.MOV.U32 R18, RZ, RZ, RZ ;  /* 0x000000ffff127224 */ /* 0x000fe200078e00ff */
[----:B------:R-:W-:Y:S06]  /*2ad0*/  BRA `(.L_x_17886) ;  /* 0x0000000000347947 */ /* 0x000fec0003800000 */
.L_x_17907:
        /* <DEDUP_REMOVED lines=8> */
.L_x_17906:
[----:B------:R-:W4:Y:S02]  /*2b60*/  LDG.E.64 R18, desc[UR36][R4.64] ;  /* 0x0000002404127981 */ /* 0x000f24000c1e1b00 */
[----:B----4-:R0:W4:Y:S01]  /*2b70*/  I2F.U64 R18, R18 ;  /* 0x0000001200127312 */ /* 0x0101220000301000 */
[----:B------:R-:W-:Y:S05]  /*2b80*/  BRA `(.L_x_17886) ;  /* 0x0000000000087947 */ /* 0x000fea0003800000 */
.L_x_17905:
[----:B------:R-:W4:Y:S02]  /*2b90*/  LDG.E R4, desc[UR36][R4.64] ;  /* 0x0000002404047981 */ /* 0x000f24000c1e1900 */
[----:B----4-:R-:W-:-:S07]  /*2ba0*/  I2FP.F32.U32 R18, R4 ;  /* 0x0000000400127245 */ /* 0x010fce0000201000 */
.L_x_17886:
[----:B------:R-:W-:Y:S05]  /*2bb0*/  BSYNC.RECONVERGENT B6 ;  /* 0x0000000000067941 */ /* 0x000fea0003800200 */
.L_x_17880:
        /* <DEDUP_REMOVED lines=20> */
.L_x_17913:
[----:B------:R-:W2:Y:S02]  /*2d00*/  LDG.E.U8 R4, desc[UR36][R4.64] ;  /* 0x0000002404047981 */ /* 0x000ea4000c1e1100 */
[----:B--2---:R-:W-:Y:S01]  /*2d10*/  I2FP.F32.U32 R22, R4 ;  /* 0x0000000400167245 */ /* 0x004fe20000201000 */
[----:B------:R-:W-:Y:S06]  /*2d20*/  BRA `(.L_x_17915) ;  /* 0x0000000c00287947 */ /* 0x000fec0003800000 */
.L_x_17912:
        /* <DEDUP_REMOVED lines=9> */
.L_x_17917:
[----:B------:R-:W2:Y:S02]  /*2dc0*/  LDG.E R4, desc[UR36][R4.64] ;  /* 0x0000002404047981 */ /* 0x000ea4000c1e1900 */
[----:B--2---:R-:W-:Y:S01]  /*2dd0*/  I2FP.F32.S32 R22, R4 ;  /* 0x0000000400167245 */ /* 0x004fe20000201400 */
[----:B------:R-:W-:Y:S06]  /*2de0*/  BRA `(.L_x_17915) ;  /* 0x0000000800f87947 */ /* 0x000fec0003800000 */
.L_x_17916:
[----:B------:R-:W2:Y:S02]  /*2df0*/  LDG.E.U16 R4, desc[UR36][R4.64] ;  /* 0x0000002404047981 */ /* 0x000ea4000c1e1500 */
[----:B--2---:R0:W1:Y:S01]  /*2e00*/  I2F.S16 R22, R4 ;  /* 0x0000000400167306 */ /* 0x0040620000101400 */
[----:B------:R-:W-:Y:S05]  /*2e10*/  BRA `(.L_x_17915) ;  /* 0x0000000800ec7947 */ /* 0x000fea0003800000 */
.L_x_17911:
        /* <DEDUP_REMOVED lines=8> */
.L_x_17919:
[----:B------:R-:W2:Y:S02]  /*2ea0*/  LDG.E.U16 R4, desc[UR36][R4.64] ;  /* 0x0000002404047981 */ /* 0x000ea4000c1e1500 */
[----:B--2---:R-:W-:Y:S01]  /*2eb0*/  HADD2.F32 R22, -RZ, R4.H0_H0 ;  /* 0x20000004ff167230 */ /* 0x004fe20000004100 */
[----:B------:R-:W-:Y:S06]  /*2ec0*/  BRA `(.L_x_17915) ;  /* 0x0000000800c07947 */ /* 0x000fec0003800000 */
.L_x_17918:
        /* <DEDUP_REMOVED lines=8> */
.L_x_17921:
[----:B------:R-:W2:Y:S02]  /*2f50*/  LDG.E.U16 R4, desc[UR36][R4.64] ;  /* 0x0000002404047981 */ /* 0x000ea4000c1e1500 */
[----:B--2---:R-:W-:Y:S01]  /*2f60*/  HADD2.F32 R22, -RZ, R4.H0_H0 ;  /* 0x20000004ff167230 */ /* 0x004fe20000004100 */
[----:B------:R-:W-:Y:S06]  /*2f70*/  BRA `(.L_x_17915) ;  /* 0x0000000800947947 */ /* 0x000fec0003800000 */
.L_x_17920:
[----:B------:R-:W2:Y:S01]  /*2f80*/  LDG.E.64 R4, desc[UR36][R4.64] ;  /* 0x0000002404047981 */ /* 0x000ea2000c1e1b00 */
[----:B------:R-:W-:Y:S01]  /*2f90*/  UMOV UR4, 0xf0000000 ;  /* 0xf000000000047882 */ /* 0x000fe20000000000 */
[----:B------:R-:W-:Y:S01]  /*2fa0*/  UMOV UR5, 0x380fffff ;  /* 0x380fffff00057882 */ /* 0x000fe20000000000 */
[----:B--2---:R-:W0:Y:S01]  /*2fb0*/  F2F.F32.F64 R22, R4 ;  /* 0x0000000400167310 */ /* 0x004e220000301000 */
[----:B------:R-:W-:-:S14]  /*2fc0*/  DSETP.GEU.AND P0, PT, |R4|, UR4, PT ;  /* 0x0000000404007e2a */ /* 0x000fdc000bf0e200 */
[----:B0-----:R-:W-:Y:S01]  /*2fd0*/  @!P0 FMUL R22, R22, 1.175494350822287508e-38 ;  /* 0x0080000016168820 */ /* 0x001fe20000400000 */
[----:B------:R-:W-:Y:S06]  /*2fe0*/  BRA `(.L_x_17915) ;  /* 0x0000000800787947 */ /* 0x000fec0003800000 */
.L_x_17910:
        /* <DEDUP_REMOVED lines=12> */
.L_x_17924:
[----:B------:R-:W2:Y:S01]  /*30b0*/  LDG.E.64 R4, desc[UR36][R4.64] ;  /* 0x0000002404047981 */ /* 0x000ea2000c1e1b00 */
[----:B------:R-:W-:Y:S01]  /*30c0*/  UMOV UR4, 0xf0000000 ;  /* 0xf000000000047882 */ /* 0x000fe20000000000 */
[----:B------:R-:W-:Y:S01]  /*30d0*/  UMOV UR5, 0x380fffff ;  /* 0x380fffff00057882 */ /* 0x000fe20000000000 */
[----:B--2---:R-:W0:Y:S01]  /*30e0*/  F2F.F32.F64 R22, R4 ;  /* 0x0000000400167310 */ /* 0x004e220000301000 */
[----:B------:R-:W-:-:S14]  /*30f0*/  DSETP.GEU.AND P0, PT, |R4|, UR4, PT ;  /* 0x0000000404007e2a */ /* 0x000fdc000bf0e200 */
[----:B0-----:R-:W-:Y:S01]  /*3100*/  @!P0 FMUL R22, R22, 1.175494350822287508e-38 ;  /* 0x0080000016168820 */ /* 0x001fe20000400000 */
[----:B------:R-:W-:Y:S06]  /*3110*/  BRA `(.L_x_17915) ;  /* 0x00000008002c7947 */ /* 0x000fec0003800000 */
.L_x_17923:
        /* <DEDUP_REMOVED lines=25> */
.L_x_17926:
        /* <DEDUP_REMOVED lines=13> */
.L_x_17925:
[----:B------:R-:W2:Y:S02]  /*3380*/  LDG.E.U16 R4, desc[UR36][R4.64] ;  /* 0x0000002404047981 */ /* 0x000ea4000c1e1500 */
[----:B--2---:R-:W-:Y:S01]  /*3390*/  IMAD.U32 R22, R4, 0x10000, RZ ;  /* 0x0001000004167824 */ /* 0x004fe200078e00ff */
[----:B------:R-:W-:Y:S06]  /*33a0*/  BRA `(.L_x_17915) ;  /* 0x0000000400887947 */ /* 0x000fec0003800000 */
.L_x_17922:
        /* <DEDUP_REMOVED lines=11> */
.L_x_17929:
        /* <DEDUP_REMOVED lines=20> */
.L_x_17931:
[----:B------:R-:W-:Y:S05]  /*35a0*/  BSYNC.RECONVERGENT B0 ;  /* 0x0000000000007941 */ /* 0x000fea0003800200 */
.L_x_17930:
[----:B------:R-:W-:Y:S01]  /*35b0*/  IMAD.SHL.U32 R0, R0, 0x100000, RZ ;  /* 0x0010000000007824 */ /* 0x000fe200078e00ff */
[----:B------:R-:W-:-:S04]  /*35c0*/  LEA R3, R3, 0x3b800000, 0x17 ;  /* 0x3b80000003037811 */ /* 0x000fc800078eb8ff */
[----:B------:R-:W-:Y:S01]  /*35d0*/  LOP3.LUT R22, R3, R0, R7, 0xfe, !PT ;  /* 0x0000000003167212 */ /* 0x000fe200078efe07 */
[----:B------:R-:W-:Y:S06]  /*35e0*/  BRA `(.L_x_17915) ;  /* 0x0000000000f87947 */ /* 0x000fec0003800000 */
.L_x_17928:
        /* <DEDUP_REMOVED lines=20> */
.L_x_17933:
[----:B------:R-:W-:Y:S05]  /*3730*/  BSYNC.RECONVERGENT B0 ;  /* 0x0000000000007941 */ /* 0x000fea0003800200 */
.L_x_17932:
[----:B------:R-:W-:Y:S01]  /*3740*/  IMAD.SHL.U32 R0, R0, 0x200000, RZ ;  /* 0x0020000000007824 */ /* 0x000fe200078e00ff */
[----:B------:R-:W-:-:S04]  /*3750*/  LEA R3, R3, 0x37800000, 0x17 ;  /* 0x3780000003037811 */ /* 0x000fc800078eb8ff */
[----:B------:R-:W-:Y:S01]  /*3760*/  LOP3.LUT R22, R3, R0, R7, 0xfe, !PT ;  /* 0x0000000003167212 */ /* 0x000fe200078efe07 */
[----:B------:R-:W-:Y:S06]  /*3770*/  BRA `(.L_x_17915) ;  /* 0x0000000000947947 */ /* 0x000fec0003800000 */
.L_x_17927:
[----:B------:R-:W-:-:S09]  /*3780*/  UISETP.NE.AND UP0, UPT, UR4, 0x1c, UPT ;  /* 0x0000001c0400788c */ /* 0x000fd2000bf05270 */
[----:B------:R-:W-:Y:S05]  /*3790*/  BRA.U !UP0, `(.L_x_17934) ;  /* 0x0000000108847547 */ /* 0x000fea000b800000 */
[----:B------:R-:W-:-:S09]  /*37a0*/  UISETP.NE.AND UP0, UPT, UR4, 0x1d, UPT ;  /* 0x0000001d0400788c */ /* 0x000fd2000bf05270 */
[----:B------:R-:W-:Y:S05]  /*37b0*/  BRA.U !UP0, `(.L_x_17935) ;  /* 0x0000000108707547 */ /* 0x000fea000b800000 */
[----:B------:R-:W-:-:S09]  /*37c0*/  UISETP.NE.AND UP0, UPT, UR4, 0x2c, UPT ;  /* 0x0000002c0400788c */ /* 0x000fd2000bf05270 */
[----:B------:R-:W-:Y:S05]  /*37d0*/  BRA.U !UP0, `(.L_x_17936) ;  /* 0x0000000108487547 */ /* 0x000fea000b800000 */
.L_x_17914:
        /* <DEDUP_REMOVED lines=16> */
.L_x_17937:
[----:B------:R-:W-:Y:S01]  /*38e0*/  IMAD.MOV.U32 R22, RZ, RZ, RZ ;  /* 0x000000ffff167224 */ /* 0x000fe200078e00ff */
[----:B------:R-:W-:Y:S06]  /*38f0*/  BRA `(.L_x_17915) ;  /* 0x0000000000347947 */ /* 0x000fec0003800000 */
.L_x_17936:
        /* <DEDUP_REMOVED lines=8> */
.L_x_17935:
[----:B------:R-:W2:Y:S02]  /*3980*/  LDG.E.64 R22, desc[UR36][R4.64] ;  /* 0x0000002404167981 */ /* 0x000ea4000c1e1b00 */
[----:B--2---:R0:W1:Y:S01]  /*3990*/  I2F.U64 R22, R22 ;  /* 0x0000001600167312 */ /* 0x0040620000301000 */
[----:B------:R-:W-:Y:S05]  /*39a0*/  BRA `(.L_x_17915) ;  /* 0x0000000000087947 */ /* 0x000fea0003800000 */
.L_x_17934:
[----:B------:R-:W2:Y:S02]  /*39b0*/  LDG.E R4, desc[UR36][R4.64] ;  /* 0x0000002404047981 */ /* 0x000ea4000c1e1900 */
[----:B--2---:R-:W-:-:S07]  /*39c0*/  I2FP.F32.U32 R22, R4 ;  /* 0x0000000400167245 */ /* 0x004fce0000201000 */
.L_x_17915:
[----:B------:R-:W-:Y:S05]  /*39d0*/  BSYNC.RECONVERGENT B6 ;  /* 0x0000000000067941 */ /* 0x000fea0003800200 */
.L_x_17909:
        /* <DEDUP_REMOVED lines=20> */
.L_x_17942:
[----:B------:R-:W2:Y:S02]  /*3b20*/  LDG.E.U8 R4, desc[UR36][R4.64] ;  /* 0x0000002404047981 */ /* 0x000ea4000c1e1100 */
[----:B--2---:R-:W-:Y:S01]  /*3b30*/  I2FP.F32.U32 R19, R4 ;  /* 0x0000000400137245 */ /* 0x004fe20000201000 */
[----:B------:R-:W-:Y:S06]  /*3b40*/  BRA `(.L_x_17944) ;  /* 0x0000000c00247947 */ /* 0x000fec0003800000 */
.L_x_17941:
        /* <DEDUP_REMOVED lines=9> */
.L_x_17946:
[----:B------:R-:W2:Y:S02]  /*3be0*/  LDG.E R4, desc[UR36][R4.64] ;  /* 0x0000002404047981 */ /* 0x000ea4000c1e1900 */
[----:B--2---:R-:W-:Y:S01]  /*3bf0*/  I2FP.F32.S32 R19, R4 ;  /* 0x0000000400137245 */ /* 0x004fe20000201400 */
[----:B------:R-:W-:Y:S06]  /*3c00*/  BRA `(.L_x_17944) ;  /* 0x0000000800f47947 */ /* 0x000fec0003800000 */
.L_x_17945:
[----:B------:R-:W2:Y:S02]  /*3c10*/  LDG.E.U16 R4, desc[UR36][R4.64] ;  /* 0x0000002404047981 */ /* 0x000ea4000c1e1500 */
[----:B--2---:R0:W2:Y:S01]  /*3c20*/  I2F.S16 R19, R4 ;  /* 0x0000000400137306 */ /* 0x0040a20000101400 */
[----:B------:R-:W-:Y:S05]  /*3c30*/  BRA `(.L_x_17944) ;  /* 0x0000000800e87947 */ /* 0x000fea0003800000 */
.L_x_17940:
        /* <DEDUP_REMOVED lines=8> */
.L_x_17948:
[----:B------:R-:W2:Y:S02]  /*3cc0*/  LDG.E.U16 R4, desc[UR36][R4.64] ;  /* 0x0000002404047981 */ /* 0x000ea4000c1e1500 */
[----:B--2---:R-:W-:Y:S01]  /*3cd0*/  HADD2.F32 R19, -RZ, R4.H0_H0 ;  /* 0x20000004ff137230 */ /* 0x004fe20000004100 */
[----:B------:R-:W-:Y:S06]  /*3ce0*/  BRA `(.L_x_17944) ;  /* 0x0000000800bc7947 */ /* 0x000fec0003800000 */
.L_x_17947:
        /* <DEDUP_REMOVED lines=8> */
.L_x_17950:
[----:B------:R-:W2:Y:S02]  /*3d70*/  LDG.E.U16 R4, desc[UR36][R4.64] ;  /* 0x0000002404047981 */ /* 0x000ea4000c1e1500 */
[----:B--2---:R-:W-:Y:S01]  /*3d80*/  HADD2.F32 R19, -RZ, R4.H0_H0 ;  /* 0x20000004ff137230 */ /* 0x004fe20000004100 */
[----:B------:R-:W-:Y:S06]  /*3d90*/  BRA `(.L_x_17944) ;  /* 0x0000000800907947 */ /* 0x000fec0003800000 */
.L_x_17949:
[----:B------:R-:W2:Y:S01]  /*3da0*/  LDG.E.64 R4, desc[UR36][R4.64] ;  /* 0x0000002404047981 */ /* 0x000ea2000c1e1b00 */
[----:B------:R-:W-:Y:S01]  /*3db0*/  UMOV UR4, 0xf0000000 ;  /* 0xf000000000047882 */ /* 0x000fe20000000000 */
[----:B------:R-:W-:Y:S01]  /*3dc0*/  UMOV UR5, 0x380fffff ;  /* 0x380fffff00057882 */ /* 0x000fe20000000000 */
[----:B--2---:R-:W0:Y:S01]  /*3dd0*/  F2F.F32.F64 R19, R4 ;  /* 0x0000000400137310 */ /* 0x004e220000301000 */
[----:B------:R-:W-:-:S14]  /*3de0*/  DSETP.GEU.AND P0, PT, |R4|, UR4, PT ;  /* 0x0000000404007e2a */ /* 0x000fdc000bf0e200 */
[----:B0-----:R-:W-:Y:S01]  /*3df0*/  @!P0 FMUL R19, R19, 1.175494350822287508e-38 ;  /* 0x0080000013138820 */ /* 0x001fe20000400000 */
[----:B------:R-:W-:Y:S06]  /*3e00*/  BRA `(.L_x_17944) ;  /* 0x0000000800747947 */ /* 0x000fec0003800000 */
.L_x_17939:
        /* <DEDUP_REMOVED lines=12> */
.L_x_17953:
[----:B------:R-:W2:Y:S01]  /*3ed0*/  LDG.E.64 R4, desc[UR36][R4.64] ;  /* 0x0000002404047981 */ /* 0x000ea2000c1e1b00 */
[----:B------:R-:W-:Y:S01]  /*3ee0*/  UMOV UR4, 0xf0000000 ;  /* 0xf000000000047882 */ /* 0x000fe20000000000 */
[----:B------:R-:W-:Y:S01]  /*3ef0*/  UMOV UR5, 0x380fffff ;  /* 0x380fffff00057882 */ /* 0x000fe20000000000 */
[----:B--2---:R-:W0:Y:S01]  /*3f00*/  F2F.F32.F64 R19, R4 ;  /* 0x0000000400137310 */ /* 0x004e220000301000 */
[----:B------:R-:W-:-:S14]  /*3f10*/  DSETP.GEU.AND P0, PT, |R4|, UR4, PT ;  /* 0x0000000404007e2a */ /* 0x000fdc000bf0e200 */
[----:B0-----:R-:W-:Y:S01]  /*3f20*/  @!P0 FMUL R19, R19, 1.175494350822287508e-38 ;  /* 0x0080000013138820 */ /* 0x001fe20000400000 */
[----:B------:R-:W-:Y:S06]  /*3f30*/  BRA `(.L_x_17944) ;  /* 0x0000000800287947 */ /* 0x000fec0003800000 */
.L_x_17952:
        /* <DEDUP_REMOVED lines=25> */
.L_x_17955:
        /* <DEDUP_REMOVED lines=12> */
.L_x_17954:
[----:B------:R-:W2:Y:S02]  /*4190*/  LDG.E.U16 R4, desc[UR36][R4.64] ;  /* 0x0000002404047981 */ /* 0x000ea4000c1e1500 */
[----:B--2---:R-:W-:Y:S01]  /*41a0*/  IMAD.U32 R19, R4, 0x10000, RZ ;  /* 0x0001000004137824 */ /* 0x004fe200078e00ff */
[----:B------:R-:W-:Y:S06]  /*41b0*/  BRA `(.L_x_17944) ;  /* 0x0000000400887947 */ /* 0x000fec0003800000 */
.L_x_17951:
        /* <DEDUP_REMOVED lines=11> */
.L_x_17958:
        /* <DEDUP_REMOVED lines=20> */
.L_x_17960:
[----:B------:R-:W-:Y:S05]  /*43b0*/  BSYNC.RECONVERGENT B0 ;  /* 0x0000000000007941 */ /* 0x000fea0003800200 */
.L_x_17959:
[----:B------:R-:W-:Y:S01]  /*43c0*/  IMAD.SHL.U32 R0, R0, 0x100000, RZ ;  /* 0x0010000000007824 */ /* 0x000fe200078e00ff */
[----:B------:R-:W-:-:S04]  /*43d0*/  LEA R3, R3, 0x3b800000, 0x17 ;  /* 0x3b80000003037811 */ /* 0x000fc800078eb8ff */
[----:B------:R-:W-:Y:S01]  /*43e0*/  LOP3.LUT R19, R3, R0, R19, 0xfe, !PT ;  /* 0x0000000003137212 */ /* 0x000fe200078efe13 */
[----:B------:R-:W-:Y:S06]  /*43f0*/  BRA `(.L_x_17944) ;  /* 0x0000000000f87947 */ /* 0x000fec0003800000 */
.L_x_17957:
        /* <DEDUP_REMOVED lines=20> */
.L_x_17962:
[----:B------:R-:W-:Y:S05]  /*4540*/  BSYNC.RECONVERGENT B0 ;  /* 0x0000000000007941 */ /* 0x000fea0003800200 */
.L_x_17961:
[----:B------:R-:W-:Y:S01]  /*4550*/  IMAD.SHL.U32 R0, R0, 0x200000, RZ ;  /* 0x0020000000007824 */ /* 0x000fe200078e00ff */
[----:B------:R-:W-:-:S04]  /*4560*/  LEA R3, R3, 0x37800000, 0x17 ;  /* 0x3780000003037811 */ /* 0x000fc800078eb8ff */
[----:B------:R-:W-:Y:S01]  /*4570*/  LOP3.LUT R19, R3, R0, R19, 0xfe, !PT ;  /* 0x0000000003137212 */ /* 0x000fe200078efe13 */
[----:B------:R-:W-:Y:S06]  /*4580*/  BRA `(.L_x_17944) ;  /* 0x0000000000947947 */ /* 0x000fec0003800000 */
.L_x_17956:
[----:B------:R-:W-:-:S09]  /*4590*/  UISETP.NE.AND UP0, UPT, UR4, 0x1c, UPT ;  /* 0x0000001c0400788c */ /* 0x000fd2000bf05270 */
[----:B------:R-:W-:Y:S05]  /*45a0*/  BRA.U !UP0, `(.L_x_17963) ;  /* 0x0000000108847547 */ /* 0x000fea000b800000 */
[----:B------:R-:W-:-:S09]  /*45b0*/  UISETP.NE.AND UP0, UPT, UR4, 0x1d, UPT ;  /* 0x0000001d0400788c */ /* 0x000fd2000bf05270 */
[----:B------:R-:W-:Y:S05]  /*45c0*/  BRA.U !UP0, `(.L_x_17964) ;  /* 0x0000000108707547 */ /* 0x000fea000b800000 */
[----:B------:R-:W-:-:S09]  /*45d0*/  UISETP.NE.AND UP0, UPT, UR4, 0x2c, UPT ;  /* 0x0000002c0400788c */ /* 0x000fd2000bf05270 */
[----:B------:R-:W-:Y:S05]  /*45e0*/  BRA.U !UP0, `(.L_x_17965) ;  /* 0x0000000108487547 */ /* 0x000fea000b800000 */
.L_x_17943:
[----:B------:R-:W-:Y:S01]  /*45f0*/  MOV R0, 0x130 ;  /* 0x0000013000007802 */ /* 0x000fe20000000f00 */
[----:B------:R-:W0:Y:S01]  /*4600*/  LDCU.64 UR4, c[0x4][0x120] ;  /* 0x01002400ff0477ac */ /* 0x000e220008000a00 */
[----:B------:R-:W-:Y:S02]  /*4610*/  IMAD.MOV.U32 R8, RZ, RZ, 0x4e ;  /* 0x0000004eff087424 */ /* 0x000fe400078e00ff */
[----:B------:R2:W1:Y:S01]  /*4620*/  LDC.64 R14, c[0x4][R0] ;  /* 0x01000000000e7b82 */ /* 0x0004620000000a00 */
        /* <DEDUP_REMOVED lines=9> */
[----:B--2---:R-:W-:-:S07]  /*46c0*/  IMAD.U32 R11, RZ, RZ, UR9 ;  /* 0x00000009ff0b7e24 */ /* 0x004fce000f8e00ff */
[----:B------:R-:W-:-:S07]  /*46d0*/  LEPC R20, `(.L_x_17966) ;  /* 0x000000001014794e */ /* 0x000fce0000000000 */
[----:B-1---5:R-:W-:Y:S05]  /*46e0*/  CALL.ABS.NOINC R14 ;  /* 0x000000000e007343 */ /* 0x022fea0003c00000 */
.L_x_17966:
[----:B------:R-:W-:Y:S01]  /*46f0*/  IMAD.MOV.U32 R19, RZ, RZ, RZ ;  /* 0x000000ffff137224 */ /* 0x000fe200078e00ff */
[----:B------:R-:W-:Y:S06]  /*4700*/  BRA `(.L_x_17944) ;  /* 0x0000000000347947 */ /* 0x000fec0003800000 */
.L_x_17965:
        /* <DEDUP_REMOVED lines=8> */
.L_x_17964:
[----:B------:R-:W2:Y:S02]  /*4790*/  LDG.E.64 R4, desc[UR36][R4.64] ;  /* 0x0000002404047981 */ /* 0x000ea4000c1e1b00 */
[----:B--2---:R0:W2:Y:S01]  /*47a0*/  I2F.U64 R19, R4 ;  /* 0x0000000400137312 */ /* 0x0040a20000301000 */
[----:B------:R-:W-:Y:S05]  /*47b0*/  BRA `(.L_x_17944) ;  /* 0x0000000000087947 */ /* 0x000fea0003800000 */
.L_x_17963:
[----:B------:R-:W2:Y:S02]  /*47c0*/  LDG.E R4, desc[UR36][R4.64] ;  /* 0x0000002404047981 */ /* 0x000ea4000c1e1900 */
[----:B--2---:R-:W-:-:S07]  /*47d0*/  I2FP.F32.U32 R19, R4 ;  /* 0x0000000400137245 */ /* 0x004fce0000201000 */
.L_x_17944:
[----:B------:R-:W-:Y:S05]  /*47e0*/  BSYNC.RECONVERGENT B6 ;  /* 0x0000000000067941 */ /* 0x000fea0003800200 */
.L_x_17938:
        /* <DEDUP_REMOVED lines=20> */
.L_x_17971:
[----:B------:R-:W2:Y:S02]  /*4930*/  LDG.E.U8 R4, desc[UR36][R4.64] ;  /* 0x0000002404047981 */ /* 0x000ea4000c1e1100 */
[----:B--2---:R-:W-:Y:S01]  /*4940*/  I2FP.F32.U32 R23, R4 ;  /* 0x0000000400177245 */ /* 0x004fe20000201000 */
[----:B------:R-:W-:Y:S06]  /*4950*/  BRA `(.L_x_17973) ;  /* 0x0000000c00247947 */ /* 0x000fec0003800000 */
.L_x_17970:
        /* <DEDUP_REMOVED lines=9> */
.L_x_17975:
[----:B------:R-:W2:Y:S02]  /*49f0*/  LDG.E R4, desc[UR36][R4.64] ;  /* 0x0000002404047981 */ /* 0x000ea4000c1e1900 */
[----:B--2---:R-:W-:Y:S01]  /*4a00*/  I2FP.F32.S32 R23, R4 ;  /* 0x0000000400177245 */ /* 0x004fe20000201400 */
[----:B------:R-:W-:Y:S06]  /*4a10*/  BRA `(.L_x_17973) ;  /* 0x0000000800f47947 */ /* 0x000fec0003800000 */
.L_x_17974:
[----:B------:R-:W2:Y:S02]  /*4a20*/  LDG.E.U16 R4, desc[UR36][R4.64] ;  /* 0x0000002404047981 */ /* 0x000ea4000c1e1500 */
[----:B--2---:R2:W0:Y:S01]  /*4a30*/  I2F.S16 R23, R4 ;  /* 0x0000000400177306 */ /* 0x0044220000101400 */
[----:B------:R-:W-:Y:S05]  /*4a40*/  BRA `(.L_x_17973) ;  /* 0x0000000800e87947 */ /* 0x000fea0003800000 */
.L_x_17969:
        /* <DEDUP_REMOVED lines=8> */
.L_x_17977:
[----:B------:R-:W2:Y:S02]  /*4ad0*/  LDG.E.U16 R4, desc[UR36][R4.64] ;  /* 0x0000002404047981 */ /* 0x000ea4000c1e1500 */
[----:B--2---:R-:W-:Y:S01]  /*4ae0*/  HADD2.F32 R23, -RZ, R4.H0_H0 ;  /* 0x20000004ff177230 */ /* 0x004fe20000004100 */
[----:B------:R-:W-:Y:S06]  /*4af0*/  BRA `(.L_x_17973) ;  /* 0x0000000800bc7947 */ /* 0x000fec0003800000 */
.L_x_17976:
        /* <DEDUP_REMOVED lines=8> */
.L_x_17979:
[----:B------:R-:W2:Y:S02]  /*4b80*/  LDG.E.U16 R4, desc[UR36][R4.64] ;  /* 0x0000002404047981 */ /* 0x000ea4000c1e1500 */
[----:B--2---:R-:W-:Y:S01]  /*4b90*/  HADD2.F32 R23, -RZ, R4.H0_H0 ;  /* 0x20000004ff177230 */ /* 0x004fe20000004100 */
[----:B------:R-:W-:Y:S06]  /*4ba0*/  BRA `(.L_x_17973) ;  /* 0x0000000800907947 */ /* 0x000fec0003800000 */
.L_x_17978:
[----:B------:R-:W2:Y:S01]  /*4bb0*/  LDG.E.64 R4, desc[UR36][R4.64] ;  /* 0x0000002404047981 */ /* 0x000ea2000c1e1b00 */
[----:B------:R-:W-:Y:S01]  /*4bc0*/  UMOV UR4, 0xf0000000 ;  /* 0xf000000000047882 */ /* 0x000fe20000000000 */
[----:B------:R-:W-:Y:S01]  /*4bd0*/  UMOV UR5, 0x380fffff ;  /* 0x380fffff00057882 */ /* 0x000fe20000000000 */
[----:B--2---:R-:W0:Y:S01]  /*4be0*/  F2F.F32.F64 R23, R4 ;  /* 0x0000000400177310 */ /* 0x004e220000301000 */
[----:B------:R-:W-:-:S14]  /*4bf0*/  DSETP.GEU.AND P0, PT, |R4|, UR4, PT ;  /* 0x0000000404007e2a */ /* 0x000fdc000bf0e200 */
[----:B0-----:R-:W-:Y:S01]  /*4c00*/  @!P0 FMUL R23, R23, 1.175494350822287508e-38 ;  /* 0x0080000017178820 */ /* 0x001fe20000400000 */
[----:B------:R-:W-:Y:S06]  /*4c10*/  BRA `(.L_x_17973) ;  /* 0x0000000800747947 */ /* 0x000fec0003800000 */
.L_x_17968:
        /* <DEDUP_REMOVED lines=12> */
.L_x_17982:
[----:B------:R-:W2:Y:S01]  /*4ce0*/  LDG.E.64 R4, desc[UR36][R4.64] ;  /* 0x0000002404047981 */ /* 0x000ea2000c1e1b00 */
[----:B------:R-:W-:Y:S01]  /*4cf0*/  UMOV UR4, 0xf0000000 ;  /* 0xf000000000047882 */ /* 0x000fe20000000000 */
[----:B------:R-:W-:Y:S01]  /*4d00*/  UMOV UR5, 0x380fffff ;  /* 0x380fffff00057882 */ /* 0x000fe20000000000 */
[----:B--2---:R-:W0:Y:S01]  /*4d10*/  F2F.F32.F64 R23, R4 ;  /* 0x0000000400177310 */ /* 0x004e220000301000 */
[----:B------:R-:W-:-:S14]  /*4d20*/  DSETP.GEU.AND P0, PT, |R4|, UR4, PT ;  /* 0x0000000404007e2a */ /* 0x000fdc000bf0e200 */
[----:B0-----:R-:W-:Y:S01]  /*4d30*/  @!P0 FMUL R23, R23, 1.175494350822287508e-38 ;  /* 0x0080000017178820 */ /* 0x001fe20000400000 */
[----:B------:R-:W-:Y:S06]  /*4d40*/  BRA `(.L_x_17973) ;  /* 0x0000000800287947 */ /* 0x000fec0003800000 */
.L_x_17981:
        /* <DEDUP_REMOVED lines=25> */
.L_x_17984:
        /* <DEDUP_REMOVED lines=12> */
.L_x_17983:
[----:B------:R-:W2:Y:S02]  /*4fa0*/  LDG.E.U16 R4, desc[UR36][R4.64] ;  /* 0x0000002404047981 */ /* 0x000ea4000c1e1500 */
[----:B--2---:R-:W-:Y:S01]  /*4fb0*/  IMAD.U32 R23, R4, 0x10000, RZ ;  /* 0x0001000004177824 */ /* 0x004fe200078e00ff */
[----:B------:R-:W-:Y:S06]  /*4fc0*/  BRA `(.L_x_17973) ;  /* 0x0000000400887947 */ /* 0x000fec0003800000 */
.L_x_17980:
        /* <DEDUP_REMOVED lines=11> */
.L_x_17987:
        /* <DEDUP_REMOVED lines=20> */
.L_x_17989:
[----:B------:R-:W-:Y:S05]  /*51c0*/  BSYNC.RECONVERGENT B0 ;  /* 0x0000000000007941 */ /* 0x000fea0003800200 */
.L_x_17988:
[----:B------:R-:W-:Y:S01]  /*51d0*/  IMAD.SHL.U32 R0, R0, 0x100000, RZ ;  /* 0x0010000000007824 */ /* 0x000fe200078e00ff */
[----:B------:R-:W-:-:S04]  /*51e0*/  LEA R3, R3, 0x3b800000, 0x17 ;  /* 0x3b80000003037811 */ /* 0x000fc800078eb8ff */
[----:B------:R-:W-:Y:S01]  /*51f0*/  LOP3.LUT R23, R3, R0, R23, 0xfe, !PT ;  /* 0x0000000003177212 */ /* 0x000fe200078efe17 */
[----:B------:R-:W-:Y:S06]  /*5200*/  BRA `(.L_x_17973) ;  /* 0x0000000000f87947 */ /* 0x000fec0003800000 */
.L_x_17986:
        /* <DEDUP_REMOVED lines=20> */
.L_x_17991:
[----:B------:R-:W-:Y:S05]  /*5350*/  BSYNC.RECONVERGENT B0 ;  /* 0x0000000000007941 */ /* 0x000fea0003800200 */
.L_x_17990:
[----:B------:R-:W-:Y:S01]  /*5360*/  IMAD.SHL.U32 R0, R0, 0x200000, RZ ;  /* 0x0020000000007824 */ /* 0x000fe200078e00ff */
[----:B------:R-:W-:-:S04]  /*5370*/  LEA R3, R3, 0x37800000, 0x17 ;  /* 0x3780000003037811 */ /* 0x000fc800078eb8ff */
[----:B------:R-:W-:Y:S01]  /*5380*/  LOP3.LUT R23, R3, R0, R23, 0xfe, !PT ;  /* 0x0000000003177212 */ /* 0x000fe200078efe17 */
[----:B------:R-:W-:Y:S06]  /*5390*/  BRA `(.L_x_17973) ;  /* 0x0000000000947947 */ /* 0x000fec0003800000 */
.L_x_17985:
[----:B------:R-:W-:-:S09]  /*53a0*/  UISETP.NE.AND UP0, UPT, UR4, 0x1c, UPT ;  /* 0x0000001c0400788c */ /* 0x000fd2000bf05270 */
[----:B------:R-:W-:Y:S05]  /*53b0*/  BRA.U !UP0, `(.L_x_17992) ;  /* 0x0000000108847547 */ /* 0x000fea000b800000 */
[----:B------:R-:W-:-:S09]  /*53c0*/  UISETP.NE.AND UP0, UPT, UR4, 0x1d, UPT ;  /* 0x0000001d0400788c */ /* 0x000fd2000bf05270 */
[----:B------:R-:W-:Y:S05]  /*53d0*/  BRA.U !UP0, `(.L_x_17993) ;  /* 0x0000000108707547 */ /* 0x000fea000b800000 */
[----:B------:R-:W-:-:S09]  /*53e0*/  UISETP.NE.AND UP0, UPT, UR4, 0x2c, UPT ;  /* 0x0000002c0400788c */ /* 0x000fd2000bf05270 */
[----:B------:R-:W-:Y:S05]  /*53f0*/  BRA.U !UP0, `(.L_x_17994) ;  /* 0x0000000108487547 */ /* 0x000fea000b800000 */
.L_x_17972:
        /* <DEDUP_REMOVED lines=16> */
.L_x_17995:
[----:B------:R-:W-:Y:S01]  /*5500*/  IMAD.MOV.U32 R23, RZ, RZ, RZ ;  /* 0x000000ffff177224 */ /* 0x000fe200078e00ff */
[----:B------:R-:W-:Y:S06]  /*5510*/  BRA `(.L_x_17973) ;  /* 0x0000000000347947 */ /* 0x000fec0003800000 */
.L_x_17994:
        /* <DEDUP_REMOVED lines=8> */
.L_x_17993:
[----:B------:R-:W2:Y:S02]  /*55a0*/  LDG.E.64 R4, desc[UR36][R4.64] ;  /* 0x0000002404047981 */ /* 0x000ea4000c1e1b00 */
[----:B--2---:R0:W1:Y:S01]  /*55b0*/  I2F.U64 R23, R4 ;  /* 0x0000000400177312 */ /* 0x0040620000301000 */
[----:B------:R-:W-:Y:S05]  /*55c0*/  BRA `(.L_x_17973) ;  /* 0x0000000000087947 */ /* 0x000fea0003800000 */
.L_x_17992:
[----:B------:R-:W2:Y:S02]  /*55d0*/  LDG.E R4, desc[UR36][R4.64] ;  /* 0x0000002404047981 */ /* 0x000ea4000c1e1900 */
[----:B--2---:R-:W-:-:S07]  /*55e0*/  I2FP.F32.U32 R23, R4 ;  /* 0x0000000400177245 */ /* 0x004fce0000201000 */
.L_x_17973:
[----:B------:R-:W-:Y:S05]  /*55f0*/  BSYNC.RECONVERGENT B6 ;  /* 0x0000000000067941 */ /* 0x000fea0003800200 */
.L_x_17967:
        /* <DEDUP_REMOVED lines=20> */
.L_x_18000:
[----:B------:R-:W2:Y:S02]  /*5740*/  LDG.E.U8 R4, desc[UR36][R4.64] ;  /* 0x0000002404047981 */ /* 0x000ea4000c1e1100 */
[----:B--2---:R-:W-:Y:S01]  /*5750*/  I2FP.F32.U32 R25, R4 ;  /* 0x0000000400197245 */ /* 0x004fe20000201000 */
[----:B------:R-:W-:Y:S06]  /*5760*/  BRA `(.L_x_18002) ;  /* 0x0000000c00247947 */ /* 0x000fec0003800000 */
.L_x_17999:
        /* <DEDUP_REMOVED lines=9> */
.L_x_18004:
[----:B------:R-:W2:Y:S02]  /*5800*/  LDG.E R4, desc[UR36][R4.64] ;  /* 0x0000002404047981 */ /* 0x000ea4000c1e1900 */
[----:B--2---:R-:W-:Y:S01]  /*5810*/  I2FP.F32.S32 R25, R4 ;  /* 0x0000000400197245 */ /* 0x004fe20000201400 */
[----:B------:R-:W-:Y:S06]  /*5820*/  BRA `(.L_x_18002) ;  /* 0x0000000800f47947 */ /* 0x000fec0003800000 */
.L_x_18003:
[----:B------:R-:W2:Y:S02]  /*5830*/  LDG.E.U16 R4, desc[UR36][R4.64] ;  /* 0x0000002404047981 */ /* 0x000ea4000c1e1500 */
[----:B--2---:R0:W2:Y:S01]  /*5840*/  I2F.S16 R25, R4 ;  /* 0x0000000400197306 */ /* 0x0040a20000101400 */
[----:B------:R-:W-:Y:S05]  /*5850*/  BRA `(.L_x_18002) ;  /* 0x0000000800e87947 */ /* 0x000fea0003800000 */
.L_x_17998:
        /* <DEDUP_REMOVED lines=8> */
.L_x_18006:
[----:B------:R-:W2:Y:S02]  /*58e0*/  LDG.E.U16 R4, desc[UR36][R4.64] ;  /* 0x0000002404047981 */ /* 0x000ea4000c1e1500 */
[----:B--2---:R-:W-:Y:S01]  /*58f0*/  HADD2.F32 R25, -RZ, R4.H0_H0 ;  /* 0x20000004ff197230 */ /* 0x004fe20000004100 */
[----:B------:R-:W-:Y:S06]  /*5900*/  BRA `(.L_x_18002) ;  /* 0x0000000800bc7947 */ /* 0x000fec0003800000 */
.L_x_18005:
        /* <DEDUP_REMOVED lines=8> */
.L_x_18008:
[----:B------:R-:W2:Y:S02]  /*5990*/  LDG.E.U16 R4, desc[UR36][R4.64] ;  /* 0x0000002404047981 */ /* 0x000ea4000c1e1500 */
[----:B--2---:R-:W-:Y:S01]  /*59a0*/  HADD2.F32 R25, -RZ, R4.H0_H0 ;  /* 0x20000004ff197230 */ /* 0x004fe20000004100 */
[----:B------:R-:W-:Y:S06]  /*59b0*/  BRA `(.L_x_18002) ;  /* 0x0000000800907947 */ /* 0x000fec0003800000 */
.L_x_18007:
[----:B------:R-:W2:Y:S01]  /*59c0*/  LDG.E.64 R4, desc[UR36][R4.64] ;  /* 0x0000002404047981 */ /* 0x000ea2000c1e1b00 */
[----:B------:R-:W-:Y:S01]  /*59d0*/  UMOV UR4, 0xf0000000 ;  /* 0xf000000000047882 */ /* 0x000fe20000000000 */
[----:B------:R-:W-:Y:S01]  /*59e0*/  UMOV UR5, 0x380fffff ;  /* 0x380fffff00057882 */ /* 0x000fe20000000000 */
[----:B--2---:R-:W0:Y:S01]  /*59f0*/  F2F.F32.F64 R25, R4 ;  /* 0x0000000400197310 */ /* 0x004e220000301000 */
[----:B------:R-:W-:-:S14]  /*5a00*/  DSETP.GEU.AND P0, PT, |R4|, UR4, PT ;  /* 0x0000000404007e2a */ /* 0x000fdc000bf0e200 */
[----:B0-----:R-:W-:Y:S01]  /*5a10*/  @!P0 FMUL R25, R25, 1.175494350822287508e-38 ;  /* 0x0080000019198820 */ /* 0x001fe20000400000 */
[----:B------:R-:W-:Y:S06]  /*5a20*/  BRA `(.L_x_18002) ;  /* 0x0000000800747947 */ /* 0x000fec0003800000 */
.L_x_17997:
        /* <DEDUP_REMOVED lines=12> */
.L_x_18011:
[----:B------:R-:W2:Y:S01]  /*5af0*/  LDG.E.64 R4, desc[UR36][R4.64] ;  /* 0x0000002404047981 */ /* 0x000ea2000c1e1b00 */
[----:B------:R-:W-:Y:S01]  /*5b00*/  UMOV UR4, 0xf0000000 ;  /* 0xf000000000047882 */ /* 0x000fe20000000000 */
[----:B------:R-:W-:Y:S01]  /*5b10*/  UMOV UR5, 0x380fffff ;  /* 0x380fffff00057882 */ /* 0x000fe20000000000 */
[----:B--2---:R-:W0:Y:S01]  /*5b20*/  F2F.F32.F64 R25, R4 ;  /* 0x0000000400197310 */ /* 0x004e220000301000 */
[----:B------:R-:W-:-:S14]  /*5b30*/  DSETP.GEU.AND P0, PT, |R4|, UR4, PT ;  /* 0x0000000404007e2a */ /* 0x000fdc000bf0e200 */
[----:B0-----:R-:W-:Y:S01]  /*5b40*/  @!P0 FMUL R25, R25, 1.175494350822287508e-38 ;  /* 0x0080000019198820 */ /* 0x001fe20000400000 */
[----:B------:R-:W-:Y:S06]  /*5b50*/  BRA `(.L_x_18002) ;  /* 0x0000000800287947 */ /* 0x000fec0003800000 */
.L_x_18010:
        /* <DEDUP_REMOVED lines=25> */
.L_x_18013:
        /* <DEDUP_REMOVED lines=12> */
.L_x_18012:
[----:B------:R-:W2:Y:S02]  /*5db0*/  LDG.E.U16 R4, desc[UR36][R4.64] ;  /* 0x0000002404047981 */ /* 0x000ea4000c1e1500 */
[----:B--2---:R-:W-:Y:S01]  /*5dc0*/  IMAD.U32 R25, R4, 0x10000, RZ ;  /* 0x0001000004197824 */ /* 0x004fe200078e00ff */
[----:B------:R-:W-:Y:S06]  /*5dd0*/  BRA `(.L_x_18002) ;  /* 0x0000000400887947 */ /* 0x000fec0003800000 */
.L_x_18009:
        /* <DEDUP_REMOVED lines=11> */
.L_x_18016:
        /* <DEDUP_REMOVED lines=20> */
.L_x_18018:
[----:B------:R-:W-:Y:S05]  /*5fd0*/  BSYNC.RECONVERGENT B0 ;  /* 0x0000000000007941 */ /* 0x000fea0003800200 */
.L_x_18017:
[----:B------:R-:W-:Y:S01]  /*5fe0*/  IMAD.SHL.U32 R0, R0, 0x100000, RZ ;  /* 0x0010000000007824 */ /* 0x000fe200078e00ff */
[----:B------:R-:W-:-:S04]  /*5ff0*/  LEA R3, R3, 0x3b800000, 0x17 ;  /* 0x3b80000003037811 */ /* 0x000fc800078eb8ff */
[----:B------:R-:W-:Y:S01]  /*6000*/  LOP3.LUT R25, R3, R0, R25, 0xfe, !PT ;  /* 0x0000000003197212 */ /* 0x000fe200078efe19 */
[----:B------:R-:W-:Y:S06]  /*6010*/  BRA `(.L_x_18002) ;  /* 0x0000000000f87947 */ /* 0x000fec0003800000 */
.L_x_18015:
        /* <DEDUP_REMOVED lines=20> */
.L_x_18020:
[----:B------:R-:W-:Y:S05]  /*6160*/  BSYNC.RECONVERGENT B0 ;  /* 0x0000000000007941 */ /* 0x000fea0003800200 */
.L_x_18019:
[----:B------:R-:W-:Y:S01]  /*6170*/  IMAD.SHL.U32 R0, R0, 0x200000, RZ ;  /* 0x0020000000007824 */ /* 0x000fe200078e00ff */
[----:B------:R-:W-:-:S04]  /*6180*/  LEA R3, R3, 0x37800000, 0x17 ;  /* 0x3780000003037811 */ /* 0x000fc800078eb8ff */
[----:B------:R-:W-:Y:S01]  /*6190*/  LOP3.LUT R25, R3, R0, R25, 0xfe, !PT ;  /* 0x0000000003197212 */ /* 0x000fe200078efe19 */
[----:B------:R-:W-:Y:S06]  /*61a0*/  BRA `(.L_x_18002) ;  /* 0x0000000000947947 */ /* 0x000fec0003800000 */
.L_x_18014:
[----:B------:R-:W-:-:S09]  /*61b0*/  UISETP.NE.AND UP0, UPT, UR4, 0x1c, UPT ;  /* 0x0000001c0400788c */ /* 0x000fd2000bf05270 */
[----:B------:R-:W-:Y:S05]  /*61c0*/  BRA.U !UP0, `(.L_x_18021) ;  /* 0x0000000108847547 */ /* 0x000fea000b800000 */
[----:B------:R-:W-:-:S09]  /*61d0*/  UISETP.NE.AND UP0, UPT, UR4, 0x1d, UPT ;  /* 0x0000001d0400788c */ /* 0x000fd2000bf05270 */
[----:B------:R-:W-:Y:S05]  /*61e0*/  BRA.U !UP0, `(.L_x_18022) ;  /* 0x0000000108707547 */ /* 0x000fea000b800000 */
[----:B------:R-:W-:-:S09]  /*61f0*/  UISETP.NE.AND UP0, UPT, UR4, 0x2c, UPT ;  /* 0x0000002c0400788c */ /* 0x000fd2000bf05270 */
[----:B------:R-:W-:Y:S05]  /*6200*/  BRA.U !UP0, `(.L_x_18023) ;  /* 0x0000000108487547 */ /* 0x000fea000b800000 */
.L_x_18001:
        /* <DEDUP_REMOVED lines=16> */
.L_x_18024:
[----:B------:R-:W-:Y:S01]  /*6310*/  IMAD.MOV.U32 R25, RZ, RZ, RZ ;  /* 0x000000ffff197224 */ /* 0x000fe200078e00ff */
[----:B------:R-:W-:Y:S06]  /*6320*/  BRA `(.L_x_18002) ;  /* 0x0000000000347947 */ /* 0x000fec0003800000 */
.L_x_18023:
        /* <DEDUP_REMOVED lines=8> */
.L_x_18022:
[----:B------:R-:W2:Y:S02]  /*63b0*/  LDG.E.64 R4, desc[UR36][R4.64] ;  /* 0x0000002404047981 */ /* 0x000ea4000c1e1b00 */
[----:B--2---:R0:W2:Y:S01]  /*63c0*/  I2F.U64 R25, R4 ;  /* 0x0000000400197312 */ /* 0x0040a20000301000 */
[----:B------:R-:W-:Y:S05]  /*63d0*/  BRA `(.L_x_18002) ;  /* 0x0000000000087947 */ /* 0x000fea0003800000 */
.L_x_18021:
[----:B------:R-:W2:Y:S02]  /*63e0*/  LDG.E R4, desc[UR36][R4.64] ;  /* 0x0000002404047981 */ /* 0x000ea4000c1e1900 */
[----:B--2---:R-:W-:-:S07]  /*63f0*/  I2FP.F32.U32 R25, R4 ;  /* 0x0000000400197245 */ /* 0x004fce0000201000 */
.L_x_18002:
[----:B------:R-:W-:Y:S05]  /*6400*/  BSYNC.RECONVERGENT B6 ;  /* 0x0000000000067941 */ /* 0x000fea0003800200 */
.L_x_17996:
[----:B------:R-:W-:-:S07]  /*6410*/  VIADD R47, R39, 0x80 ;  /* 0x00000080272f7836 */ /* 0x000fce0000000000 */
.L_x_17821:
[----:B------:R-:W-:Y:S05]  /*6420*/  BSYNC.RECONVERGENT B7 ;  /* 0x0000000000077941 */ /* 0x000fea0003800200 */
.L_x_17820:
[----:B------:R-:W-:Y:S01]  /*6430*/  ISETP.GE.AND P0, PT, R47, R38, PT ;  /* 0x000000262f00720c */ /* 0x000fe20003f06270 */
[----:B------:R-:W-:Y:S01]  /*6440*/  BSSY.RECONVERGENT B7, `(.L_x_18025) ;  /* 0x0000633000077945 */ /* 0x000fe20003800200 */
[----:B------:R-:W-:Y:S01]  /*6450*/  IMAD.MOV.U32 R24, RZ, RZ, RZ ;  /* 0x000000ffff187224 */ /* 0x000fe200078e00ff */
[----:B------:R-:W-:Y:S02]  /*6460*/  CS2R R26, SRZ ;  /* 0x00000000001a7805 */ /* 0x000fe4000001ff00 */
[----:B------:R-:W-:Y:S02]  /*6470*/  CS2R R28, SRZ ;  /* 0x00000000001c7805 */ /* 0x000fe4000001ff00 */
[----:B------:R-:W-:-:S06]  /*6480*/  CS2R R30, SRZ ;  /* 0x00000000001e7805 */ /* 0x000fcc000001ff00 */
[----:B------:R-:W-:Y:S05]  /*6490*/  @P0 BRA `(.L_x_18026) ;  /* 0x0000006000b40947 */ /* 0x000fea0003800000 */
[----:B------:R-:W1:Y:S01]  /*64a0*/  LDCU UR4, c[0x0][0x3e4] ;  /* 0x00007c80ff0477ac */ /* 0x000e620008000800 */
[----:B0-----:R-:W0:Y:S01]  /*64b0*/  LDC.64 R4, c[0x0][0x3a0] ;  /* 0x0000e800ff047b82 */ /* 0x001e220000000a00 */
[----:B------:R-:W-:Y:S01]  /*64c0*/  IMAD R31, R2, 0x200, R47 ;  /* 0x00000200021f7824 */ /* 0x000fe200078e022f */
[----:B------:R-:W-:Y:S03]  /*64d0*/  BSSY.RECONVERGENT B6, `(.L_x_18027) ;  /* 0x00000df000067945 */ /* 0x000fe60003800200 */
        /* <DEDUP_REMOVED lines=17> */
.L_x_18031:
[----:B------:R-:W2:Y:S02]  /*65f0*/  LDG.E.U8 R4, desc[UR36][R4.64] ;  /* 0x0000002404047981 */ /* 0x000ea4000c1e1100 */
[----:B--2---:R-:W-:Y:S01]  /*6600*/  I2FP.F32.U32 R24, R4 ;  /* 0x0000000400187245 */ /* 0x004fe20000201000 */
[----:B------:R-:W-:Y:S06]  /*6610*/  BRA `(.L_x_18033) ;  /* 0x0000000c00287947 */ /* 0x000fec0003800000 */
.L_x_18030:
        /* <DEDUP_REMOVED lines=9> */
.L_x_18035:
[----:B------:R-:W2:Y:S02]  /*66b0*/  LDG.E R4, desc[UR36][R4.64] ;  /* 0x0000002404047981 */ /* 0x000ea4000c1e1900 */
[----:B--2---:R-:W-:Y:S01]  /*66c0*/  I2FP.F32.S32 R24, R4 ;  /* 0x0000000400187245 */ /* 0x004fe20000201400 */
[----:B------:R-:W-:Y:S06]  /*66d0*/  BRA `(.L_x_18033) ;  /* 0x0000000800f87947 */ /* 0x000fec0003800000 */
.L_x_18034:
[----:B------:R-:W2:Y:S02]  /*66e0*/  LDG.E.U16 R4, desc[UR36][R4.64] ;  /* 0x0000002404047981 */ /* 0x000ea4000c1e1500 */
[----:B--2---:R0:W1:Y:S01]  /*66f0*/  I2F.S16 R24, R4 ;  /* 0x0000000400187306 */ /* 0x0040620000101400 */
[----:B------:R-:W-:Y:S05]  /*6700*/  BRA `(.L_x_18033) ;  /* 0x0000000800ec7947 */ /* 0x000fea0003800000 */
.L_x_18029:
        /* <DEDUP_REMOVED lines=8> */
.L_x_18037:
[----:B------:R-:W2:Y:S02]  /*6790*/  LDG.E.U16 R4, desc[UR36][R4.64] ;  /* 0x0000002404047981 */ /* 0x000ea4000c1e1500 */
[----:B--2---:R-:W-:Y:S01]  /*67a0*/  HADD2.F32 R24, -RZ, R4.H0_H0 ;  /* 0x20000004ff187230 */ /* 0x004fe20000004100 */
[----:B------:R-:W-:Y:S06]  /*67b0*/  BRA `(.L_x_18033) ;  /* 0x0000000800c07947 */ /* 0x000fec0003800000 */
.L_x_18036:
        /* <DEDUP_REMOVED lines=8> */
.L_x_18039:
[----:B------:R-:W2:Y:S02]  /*6840*/  LDG.E.U16 R4, desc[UR36][R4.64] ;  /* 0x0000002404047981 */ /* 0x000ea4000c1e1500 */
[----:B--2---:R-:W-:Y:S01]  /*6850*/  HADD2.F32 R24, -RZ, R4.H0_H0 ;  /* 0x20000004ff187230 */ /* 0x004fe20000004100 */
[----:B------:R-:W-:Y:S06]  /*6860*/  BRA `(.L_x_18033) ;  /* 0x0000000800947947 */ /* 0x000fec0003800000 */
.L_x_18038:
[----:B------:R-:W2:Y:S01]  /*6870*/  LDG.E.64 R4, desc[UR36][R4.64] ;  /* 0x0000002404047981 */ /* 0x000ea2000c1e1b00 */
[----:B------:R-:W-:Y:S01]  /*6880*/  UMOV UR4, 0xf0000000 ;  /* 0xf000000000047882 */ /* 0x000fe20000000000 */
[----:B------:R-:W-:Y:S01]  /*6890*/  UMOV UR5, 0x380fffff ;  /* 0x380fffff00057882 */ /* 0x000fe20000000000 */
[----:B--2---:R-:W0:Y:S01]  /*68a0*/  F2F.F32.F64 R24, R4 ;  /* 0x0000000400187310 */ /* 0x004e220000301000 */
[----:B------:R-:W-:-:S14]  /*68b0*/  DSETP.GEU.AND P0, PT, |R4|, UR4, PT ;  /* 0x0000000404007e2a */ /* 0x000fdc000bf0e200 */
[----:B0-----:R-:W-:Y:S01]  /*68c0*/  @!P0 FMUL R24, R24, 1.175494350822287508e-38 ;  /* 0x0080000018188820 */ /* 0x001fe20000400000 */
[----:B------:R-:W-:Y:S06]  /*68d0*/  BRA `(.L_x_18033) ;  /* 0x0000000800787947 */ /* 0x000fec0003800000 */
.L_x_18028:
        /* <DEDUP_REMOVED lines=12> */
.L_x_18042:
[----:B------:R-:W2:Y:S01]  /*69a0*/  LDG.E.64 R4, desc[UR36][R4.64] ;  /* 0x0000002404047981 */ /* 0x000ea2000c1e1b00 */
[----:B------:R-:W-:Y:S01]  /*69b0*/  UMOV UR4, 0xf0000000 ;  /* 0xf000000000047882 */ /* 0x000fe20000000000 */
[----:B------:R-:W-:Y:S01]  /*69c0*/  UMOV UR5, 0x380fffff ;  /* 0x380fffff00057882 */ /* 0x000fe20000000000 */
[----:B--2---:R-:W0:Y:S01]  /*69d0*/  F2F.F32.F64 R24, R4 ;  /* 0x0000000400187310 */ /* 0x004e220000301000 */
[----:B------:R-:W-:-:S14]  /*69e0*/  DSETP.GEU.AND P0, PT, |R4|, UR4, PT ;  /* 0x0000000404007e2a */ /* 0x000fdc000bf0e200 */
[----:B0-----:R-:W-:Y:S01]  /*69f0*/  @!P0 FMUL R24, R24, 1.175494350822287508e-38 ;  /* 0x0080000018188820 */ /* 0x001fe20000400000 */
[----:B------:R-:W-:Y:S06]  /*6a00*/  BRA `(.L_x_18033) ;  /* 0x00000008002c7947 */ /* 0x000fec0003800000 */
.L_x_18041:
        /* <DEDUP_REMOVED lines=25> */
.L_x_18044:
        /* <DEDUP_REMOVED lines=13> */
.L_x_18043:
[----:B------:R-:W2:Y:S02]  /*6c70*/  LDG.E.U16 R4, desc[UR36][R4.64] ;  /* 0x0000002404047981 */ /* 0x000ea4000c1e1500 */
[----:B--2---:R-:W-:Y:S01]  /*6c80*/  IMAD.U32 R24, R4, 0x10000, RZ ;  /* 0x0001000004187824 */ /* 0x004fe200078e00ff */
[----:B------:R-:W-:Y:S06]  /*6c90*/  BRA `(.L_x_18033) ;  /* 0x0000000400887947 */ /* 0x000fec0003800000 */
.L_x_18040:
        /* <DEDUP_REMOVED lines=11> */
.L_x_18047:
        /* <DEDUP_REMOVED lines=20> */
.L_x_18049:
[----:B------:R-:W-:Y:S05]  /*6e90*/  BSYNC.RECONVERGENT B0 ;  /* 0x0000000000007941 */ /* 0x000fea0003800200 */
.L_x_18048:
[----:B------:R-:W-:Y:S01]  /*6ea0*/  IMAD.SHL.U32 R0, R0, 0x100000, RZ ;  /* 0x0010000000007824 */ /* 0x000fe200078e00ff */
[----:B------:R-:W-:-:S04]  /*6eb0*/  LEA R3, R3, 0x3b800000, 0x17 ;  /* 0x3b80000003037811 */ /* 0x000fc800078eb8ff */
[----:B------:R-:W-:Y:S01]  /*6ec0*/  LOP3.LUT R24, R3, R0, R7, 0xfe, !PT ;  /* 0x0000000003187212 */ /* 0x000fe200078efe07 */
[----:B------:R-:W-:Y:S06]  /*6ed0*/  BRA `(.L_x_18033) ;  /* 0x0000000000f87947 */ /* 0x000fec0003800000 */
.L_x_18046:
        /* <DEDUP_REMOVED lines=20> */
.L_x_18051:
[----:B------:R-:W-:Y:S05]  /*7020*/  BSYNC.RECONVERGENT B0 ;  /* 0x0000000000007941 */ /* 0x000fea0003800200 */
.L_x_18050:
[----:B------:R-:W-:Y:S01]  /*7030*/  IMAD.SHL.U32 R0, R0, 0x200000, RZ ;  /* 0x0020000000007824 */ /* 0x000fe200078e00ff */
[----:B------:R-:W-:-:S04]  /*7040*/  LEA R3, R3, 0x37800000, 0x17 ;  /* 0x3780000003037811 */ /* 0x000fc800078eb8ff */
[----:B------:R-:W-:Y:S01]  /*7050*/  LOP3.LUT R24, R3, R0, R7, 0xfe, !PT ;  /* 0x0000000003187212 */ /* 0x000fe200078efe07 */
[----:B------:R-:W-:Y:S06]  /*7060*/  BRA `(.L_x_18033) ;  /* 0x0000000000947947 */ /* 0x000fec0003800000 */
.L_x_18045:
        /* <DEDUP_REMOVED lines=14> */
.L_x_18032:
        /* <DEDUP_REMOVED lines=16> */
.L_x_18054:
[----:B------:R-:W-:Y:S01]  /*7250*/  IMAD.MOV.U32 R24, RZ, RZ, RZ ;  /* 0x000000ffff187224 */ /* 0x000fe200078e00ff */
[----:B------:R-:W-:Y:S06]  /*7260*/  BRA `(.L_x_18033) ;  /* 0x0000000000147947 */ /* 0x000fec0003800000 */
.L_x_18053:
[----:B------:R-:W2:Y:S02]  /*7270*/  LDG.E.64 R4, desc[UR36][R4.64] ;  /* 0x0000002404047981 */ /* 0x000ea4000c1e1b00 */
[----:B--2---:R0:W1:Y:S01]  /*7280*/  I2F.U64 R24, R4 ;  /* 0x0000000400187312 */ /* 0x0040620000301000 */
[----:B------:R-:W-:Y:S05]  /*7290*/  BRA `(.L_x_18033) ;  /* 0x0000000000087947 */ /* 0x000fea0003800000 */
.L_x_18052:
[----:B------:R-:W2:Y:S02]  /*72a0*/  LDG.E R4, desc[UR36][R4.64] ;  /* 0x0000002404047981 */ /* 0x000ea4000c1e1900 */
[----:B--2---:R-:W-:-:S07]  /*72b0*/  I2FP.F32.U32 R24, R4 ;  /* 0x0000000400187245 */ /* 0x004fce0000201000 */
.L_x_18033:
[----:B------:R-:W-:Y:S05]  /*72c0*/  BSYNC.RECONVERGENT B6 ;  /* 0x0000000000067941 */ /* 0x000fea0003800200 */
.L_x_18027:
        /* <DEDUP_REMOVED lines=20> */
.L_x_18059:
[----:B------:R-:W2:Y:S02]  /*7410*/  LDG.E.U8 R4, desc[UR36][R4.64] ;  /* 0x0000002404047981 */ /* 0x000ea4000c1e1100 */
[----:B--2---:R-:W-:Y:S01]  /*7420*/  I2FP.F32.U32 R26, R4 ;  /* 0x00000004001a7245 */ /* 0x004fe20000201000 */
[----:B------:R-:W-:Y:S06]  /*7430*/  BRA `(.L_x_18061) ;  /* 0x0000000c00287947 */ /* 0x000fec0003800000 */
.L_x_18058:
        /* <DEDUP_REMOVED lines=9> */
.L_x_18063:
[----:B------:R-:W2:Y:S02]  /*74d0*/  LDG.E R4, desc[UR36][R4.64] ;  /* 0x0000002404047981 */ /* 0x000ea4000c1e1900 */
[----:B--2---:R-:W-:Y:S01]  /*74e0*/  I2FP.F32.S32 R26, R4 ;  /* 0x00000004001a7245 */ /* 0x004fe20000201400 */
[----:B------:R-:W-:Y:S06]  /*74f0*/  BRA `(.L_x_18061) ;  /* 0x0000000800f87947 */ /* 0x000fec0003800000 */
.L_x_18062:
[----:B------:R-:W2:Y:S02]  /*7500*/  LDG.E.U16 R4, desc[UR36][R4.64] ;  /* 0x0000002404047981 */ /* 0x000ea4000c1e1500 */
[----:B--2---:R0:W2:Y:S01]  /*7510*/  I2F.S16 R26, R4 ;  /* 0x00000004001a7306 */ /* 0x0040a20000101400 */
[----:B------:R-:W-:Y:S05]  /*7520*/  BRA `(.L_x_18061) ;  /* 0x0000000800ec7947 */ /* 0x000fea0003800000 */
.L_x_18057:
        /* <DEDUP_REMOVED lines=8> */
.L_x_18065:
[----:B------:R-:W2:Y:S02]  /*75b0*/  LDG.E.U16 R4, desc[UR36][R4.64] ;  /* 0x0000002404047981 */ /* 0x000ea4000c1e1500 */
[----:B--2---:R-:W-:Y:S01]  /*75c0*/  HADD2.F32 R26, -RZ, R4.H0_H0 ;  /* 0x20000004ff1a7230 */ /* 0x004fe20000004100 */
[----:B------:R-:W-:Y:S06]  /*75d0*/  BRA `(.L_x_18061) ;  /* 0x0000000800c07947 */ /* 0x000fec0003800000 */
.L_x_18064:
        /* <DEDUP_REMOVED lines=8> */
.L_x_18067:
[----:B------:R-:W2:Y:S02]  /*7660*/  LDG.E.U16 R4, desc[UR36][R4.64] ;  /* 0x0000002404047981 */ /* 0x000ea4000c1e1500 */
[----:B--2---:R-:W-:Y:S01]  /*7670*/  HADD2.F32 R26, -RZ, R4.H0_H0 ;  /* 0x20000004ff1a7230 */ /* 0x004fe20000004100 */
[----:B------:R-:W-:Y:S06]  /*7680*/  BRA `(.L_x_18061) ;  /* 0x0000000800947947 */ /* 0x000fec0003800000 */
.L_x_18066:
[----:B------:R-:W2:Y:S01]  /*7690*/  LDG.E.64 R4, desc[UR36][R4.64] ;  /* 0x0000002404047981 */ /* 0x000ea2000c1e1b00 */
[----:B------:R-:W-:Y:S01]  /*76a0*/  UMOV UR4, 0xf0000000 ;  /* 0xf000000000047882 */ /* 0x000fe20000000000 */
[----:B------:R-:W-:Y:S01]  /*76b0*/  UMOV UR5, 0x380fffff ;  /* 0x380fffff00057882 */ /* 0x000fe20000000000 */
[----:B--2---:R-:W0:Y:S01]  /*76c0*/  F2F.F32.F64 R26, R4 ;  /* 0x00000004001a7310 */ /* 0x004e220000301000 */
[----:B------:R-:W-:-:S14]  /*76d0*/  DSETP.GEU.AND P0, PT, |R4|, UR4, PT ;  /* 0x0000000404007e2a */ /* 0x000fdc000bf0e200 */
[----:B0-----:R-:W-:Y:S01]  /*76e0*/  @!P0 FMUL R26, R26, 1.175494350822287508e-38 ;  /* 0x008000001a1a8820 */ /* 0x001fe20000400000 */
[----:B------:R-:W-:Y:S06]  /*76f0*/  BRA `(.L_x_18061) ;  /* 0x0000000800787947 */ /* 0x000fec0003800000 */
.L_x_18056:
        /* <DEDUP_REMOVED lines=12> */
.L_x_18070:
[----:B------:R-:W2:Y:S01]  /*77c0*/  LDG.E.64 R4, desc[UR36][R4.64] ;  /* 0x0000002404047981 */ /* 0x000ea2000c1e1b00 */
[----:B------:R-:W-:Y:S01]  /*77d0*/  UMOV UR4, 0xf0000000 ;  /* 0xf000000000047882 */ /* 0x000fe20000000000 */
[----:B------:R-:W-:Y:S01]  /*77e0*/  UMOV UR5, 0x380fffff ;  /* 0x380fffff00057882 */ /* 0x000fe20000000000 */
[----:B--2---:R-:W0:Y:S01]  /*77f0*/  F2F.F32.F64 R26, R4 ;  /* 0x00000004001a7310 */ /* 0x004e220000301000 */
[----:B------:R-:W-:-:S14]  /*7800*/  DSETP.GEU.AND P0, PT, |R4|, UR4, PT ;  /* 0x0000000404007e2a */ /* 0x000fdc000bf0e200 */
[----:B0-----:R-:W-:Y:S01]  /*7810*/  @!P0 FMUL R26, R26, 1.175494350822287508e-38 ;  /* 0x008000001a1a8820 */ /* 0x001fe20000400000 */
[----:B------:R-:W-:Y:S06]  /*7820*/  BRA `(.L_x_18061) ;  /* 0x00000008002c7947 */ /* 0x000fec0003800000 */
.L_x_18069:
        /* <DEDUP_REMOVED lines=25> */
.L_x_18072:
        /* <DEDUP_REMOVED lines=13> */
.L_x_18071:
[----:B------:R-:W2:Y:S02]  /*7a90*/  LDG.E.U16 R4, desc[UR36][R4.64] ;  /* 0x0000002404047981 */ /* 0x000ea4000c1e1500 */
[----:B--2---:R-:W-:Y:S01]  /*7aa0*/  IMAD.U32 R26, R4, 0x10000, RZ ;  /* 0x00010000041a7824 */ /* 0x004fe200078e00ff */
[----:B------:R-:W-:Y:S06]  /*7ab0*/  BRA `(.L_x_18061) ;  /* 0x0000000400887947 */ /* 0x000fec0003800000 */
.L_x_18068:
        /* <DEDUP_REMOVED lines=11> */
.L_x_18075:
        /* <DEDUP_REMOVED lines=20> */
.L_x_18077:
[----:B------:R-:W-:Y:S05]  /*7cb0*/  BSYNC.RECONVERGENT B0 ;  /* 0x0000000000007941 */ /* 0x000fea0003800200 */
.L_x_18076:
[----:B------:R-:W-:Y:S01]  /*7cc0*/  IMAD.SHL.U32 R0, R0, 0x100000, RZ ;  /* 0x0010000000007824 */ /* 0x000fe200078e00ff */
[----:B------:R-:W-:-:S04]  /*7cd0*/  LEA R3, R3, 0x3b800000, 0x17 ;  /* 0x3b80000003037811 */ /* 0x000fc800078eb8ff */
[----:B------:R-:W-:Y:S01]  /*7ce0*/  LOP3.LUT R26, R3, R0, R7, 0xfe, !PT ;  /* 0x00000000031a7212 */ /* 0x000fe200078efe07 */
[----:B------:R-:W-:Y:S06]  /*7cf0*/  BRA `(.L_x_18061) ;  /* 0x0000000000f87947 */ /* 0x000fec0003800000 */
.L_x_18074:
        /* <DEDUP_REMOVED lines=20> */
.L_x_18079:
[----:B------:R-:W-:Y:S05]  /*7e40*/  BSYNC.RECONVERGENT B0 ;  /* 0x0000000000007941 */ /* 0x000fea0003800200 */
.L_x_18078:
[----:B------:R-:W-:Y:S01]  /*7e50*/  IMAD.SHL.U32 R0, R0, 0x200000, RZ ;  /* 0x0020000000007824 */ /* 0x000fe200078e00ff */
[----:B------:R-:W-:-:S04]  /*7e60*/  LEA R3, R3, 0x37800000, 0x17 ;  /* 0x3780000003037811 */ /* 0x000fc800078eb8ff */
[----:B------:R-:W-:Y:S01]  /*7e70*/  LOP3.LUT R26, R3, R0, R7, 0xfe, !PT ;  /* 0x00000000031a7212 */ /* 0x000fe200078efe07 */
[----:B------:R-:W-:Y:S06]  /*7e80*/  BRA `(.L_x_18061) ;  /* 0x0000000000947947 */ /* 0x000fec0003800000 */
.L_x_18073:
        /* <DEDUP_REMOVED lines=14> */
.L_x_18060:
        /* <DEDUP_REMOVED lines=16> */
.L_x_18082:
[----:B------:R-:W-:Y:S01]  /*8070*/  IMAD.MOV.U32 R26, RZ, RZ, RZ ;  /* 0x000000ffff1a7224 */ /* 0x000fe200078e00ff */
[----:B------:R-:W-:Y:S06]  /*8080*/  BRA `(.L_x_18061) ;  /* 0x0000000000147947 */ /* 0x000fec0003800000 */
.L_x_18081:
[----:B------:R-:W2:Y:S02]  /*8090*/  LDG.E.64 R26, desc[UR36][R4.64] ;  /* 0x00000024041a7981 */ /* 0x000ea4000c1e1b00 */
[----:B--2---:R0:W2:Y:S01]  /*80a0*/  I2F.U64 R26, R26 ;  /* 0x0000001a001a7312 */ /* 0x0040a20000301000 */
[----:B------:R-:W-:Y:S05]  /*80b0*/  BRA `(.L_x_18061) ;  /* 0x0000000000087947 */ /* 0x000fea0003800000 */
.L_x_18080:
[----:B------:R-:W2:Y:S02]  /*80c0*/  LDG.E R4, desc[UR36][R4.64] ;  /* 0x0000002404047981 */ /* 0x000ea4000c1e1900 */
[----:B--2---:R-:W-:-:S07]  /*80d0*/  I2FP.F32.U32 R26, R4 ;  /* 0x00000004001a7245 */ /* 0x004fce0000201000 */
.L_x_18061:
[----:B------:R-:W-:Y:S05]  /*80e0*/  BSYNC.RECONVERGENT B6 ;  /* 0x0000000000067941 */ /* 0x000fea0003800200 */
.L_x_18055:
        /* <DEDUP_REMOVED lines=20> */
.L_x_18087:
[----:B------:R-:W2:Y:S02]  /*8230*/  LDG.E.U8 R4, desc[UR36][R4.64] ;  /* 0x0000002404047981 */ /* 0x000ea4000c1e1100 */
[----:B--2---:R-:W-:Y:S01]  /*8240*/  I2FP.F32.U32 R27, R4 ;  /* 0x00000004001b7245 */ /* 0x004fe20000201000 */
[----:B------:R-:W-:Y:S06]  /*8250*/  BRA `(.L_x_18089) ;  /* 0x0000000c00247947 */ /* 0x000fec0003800000 */
.L_x_18086:
        /* <DEDUP_REMOVED lines=9> */
.L_x_18091:
[----:B------:R-:W2:Y:S02]  /*82f0*/  LDG.E R4, desc[UR36][R4.64] ;  /* 0x0000002404047981 */ /* 0x000ea4000c1e1900 */
[----:B--2---:R-:W-:Y:S01]  /*8300*/  I2FP.F32.S32 R27, R4 ;  /* 0x00000004001b7245 */ /* 0x004fe20000201400 */
[----:B------:R-:W-:Y:S06]  /*8310*/  BRA `(.L_x_18089) ;  /* 0x0000000800f47947 */ /* 0x000fec0003800000 */
.L_x_18090:
[----:B------:R-:W2:Y:S02]  /*8320*/  LDG.E.U16 R4, desc[UR36][R4.64] ;  /* 0x0000002404047981 */ /* 0x000ea4000c1e1500 */
[----:B--2---:R0:W2:Y:S01]  /*8330*/  I2F.S16 R27, R4 ;  /* 0x00000004001b7306 */ /* 0x0040a20000101400 */
[----:B------:R-:W-:Y:S05]  /*8340*/  BRA `(.L_x_18089) ;  /* 0x0000000800e87947 */ /* 0x000fea0003800000 */
.L_x_18085:
        /* <DEDUP_REMOVED lines=8> */
.L_x_18093:
[----:B------:R-:W2:Y:S02]  /*83d0*/  LDG.E.U16 R4, desc[UR36][R4.64] ;  /* 0x0000002404047981 */ /* 0x000ea4000c1e1500 */
[----:B--2---:R-:W-:Y:S01]  /*83e0*/  HADD2.F32 R27, -RZ, R4.H0_H0 ;  /* 0x20000004ff1b7230 */ /* 0x004fe20000004100 */
[----:B------:R-:W-:Y:S06]  /*83f0*/  BRA `(.L_x_18089) ;  /* 0x0000000800bc7947 */ /* 0x000fec0003800000 */
.L_x_18092:
        /* <DEDUP_REMOVED lines=8> */
.L_x_18095:
[----:B------:R-:W2:Y:S02]  /*8480*/  LDG.E.U16 R4, desc[UR36][R4.64] ;  /* 0x0000002404047981 */ /* 0x000ea4000c1e1500 */
[----:B--2---:R-:W-:Y:S01]  /*8490*/  HADD2.F32 R27, -RZ, R4.H0_H0 ;  /* 0x20000004ff1b7230 */ /* 0x004fe20000004100 */
[----:B------:R-:W-:Y:S06]  /*84a0*/  BRA `(.L_x_18089) ;  /* 0x0000000800907947 */ /* 0x000fec0003800000 */
.L_x_18094:
[----:B------:R-:W2:Y:S01]  /*84b0*/  LDG.E.64 R4, desc[UR36][R4.64] ;  /* 0x0000002404047981 */ /* 0x000ea2000c1e1b00 */
[----:B------:R-:W-:Y:S01]  /*84c0*/  UMOV UR4, 0xf0000000 ;  /* 0xf000000000047882 */ /* 0x000fe20000000000 */
[----:B------:R-:W-:Y:S01]  /*84d0*/  UMOV UR5, 0x380fffff ;  /* 0x380fffff00057882 */ /* 0x000fe20000000000 */
[----:B--2---:R-:W0:Y:S01]  /*84e0*/  F2F.F32.F64 R27, R4 ;  /* 0x00000004001b7310 */ /* 0x004e220000301000 */
[----:B------:R-:W-:-:S14]  /*84f0*/  DSETP.GEU.AND P0, PT, |R4|, UR4, PT ;  /* 0x0000000404007e2a */ /* 0x000fdc000bf0e200 */
[----:B0-----:R-:W-:Y:S01]  /*8500*/  @!P0 FMUL R27, R27, 1.175494350822287508e-38 ;  /* 0x008000001b1b8820 */ /* 0x001fe20000400000 */
[----:B------:R-:W-:Y:S06]  /*8510*/  BRA `(.L_x_18089) ;  /* 0x0000000800747947 */ /* 0x000fec0003800000 */
.L_x_18084:
        /* <DEDUP_REMOVED lines=12> */
.L_x_18098:
[----:B------:R-:W2:Y:S01]  /*85e0*/  LDG.E.64 R4, desc[UR36][R4.64] ;  /* 0x0000002404047981 */ /* 0x000ea2000c1e1b00 */
[----:B------:R-:W-:Y:S01]  /*85f0*/  UMOV UR4, 0xf0000000 ;  /* 0xf000000000047882 */ /* 0x000fe20000000000 */
[----:B------:R-:W-:Y:S01]  /*8600*/  UMOV UR5, 0x380fffff ;  /* 0x380fffff00057882 */ /* 0x000fe20000000000 */
[----:B--2---:R-:W0:Y:S01]  /*8610*/  F2F.F32.F64 R27, R4 ;  /* 0x00000004001b7310 */ /* 0x004e220000301000 */
[----:B------:R-:W-:-:S14]  /*8620*/  DSETP.GEU.AND P0, PT, |R4|, UR4, PT ;  /* 0x0000000404007e2a */ /* 0x000fdc000bf0e200 */
[----:B0-----:R-:W-:Y:S01]  /*8630*/  @!P0 FMUL R27, R27, 1.175494350822287508e-38 ;  /* 0x008000001b1b8820 */ /* 0x001fe20000400000 */
[----:B------:R-:W-:Y:S06]  /*8640*/  BRA `(.L_x_18089) ;  /* 0x0000000800287947 */ /* 0x000fec0003800000 */
.L_x_18097:
        /* <DEDUP_REMOVED lines=25> */
.L_x_18100:
        /* <DEDUP_REMOVED lines=12> */
.L_x_18099:
[----:B------:R-:W2:Y:S02]  /*88a0*/  LDG.E.U16 R4, desc[UR36][R4.64] ;  /* 0x0000002404047981 */ /* 0x000ea4000c1e1500 */
[----:B--2---:R-:W-:Y:S01]  /*88b0*/  IMAD.U32 R27, R4, 0x10000, RZ ;  /* 0x00010000041b7824 */ /* 0x004fe200078e00ff */
[----:B------:R-:W-:Y:S06]  /*88c0*/  BRA `(.L_x_18089) ;  /* 0x0000000400887947 */ /* 0x000fec0003800000 */
.L_x_18096:
        /* <DEDUP_REMOVED lines=11> */
.L_x_18103:
        /* <DEDUP_REMOVED lines=20> */
.L_x_18105:
[----:B------:R-:W-:Y:S05]  /*8ac0*/  BSYNC.RECONVERGENT B0 ;  /* 0x0000000000007941 */ /* 0x000fea0003800200 */
.L_x_18104:
[----:B------:R-:W-:Y:S01]  /*8ad0*/  IMAD.SHL.U32 R0, R0, 0x100000, RZ ;  /* 0x0010000000007824 */ /* 0x000fe200078e00ff */
[----:B------:R-:W-:-:S04]  /*8ae0*/  LEA R3, R3, 0x3b800000, 0x17 ;  /* 0x3b80000003037811 */ /* 0x000fc800078eb8ff */
[----:B------:R-:W-:Y:S01]  /*8af0*/  LOP3.LUT R27, R3, R0, R27, 0xfe, !PT ;  /* 0x00000000031b7212 */ /* 0x000fe200078efe1b */
[----:B------:R-:W-:Y:S06]  /*8b00*/  BRA `(.L_x_18089) ;  /* 0x0000000000f87947 */ /* 0x000fec0003800000 */
.L_x_18102:
        /* <DEDUP_REMOVED lines=20> */
.L_x_18107:
[----:B------:R-:W-:Y:S05]  /*8c50*/  BSYNC.RECONVERGENT B0 ;  /* 0x0000000000007941 */ /* 0x000fea0003800200 */
.L_x_18106:
[----:B------:R-:W-:Y:S01]  /*8c60*/  IMAD.SHL.U32 R0, R0, 0x200000, RZ ;  /* 0x0020000000007824 */ /* 0x000fe200078e00ff */
[----:B------:R-:W-:-:S04]  /*8c70*/  LEA R3, R3, 0x37800000, 0x17 ;  /* 0x3780000003037811 */ /* 0x000fc800078eb8ff */
[----:B------:R-:W-:Y:S01]  /*8c80*/  LOP3.LUT R27, R3, R0, R27, 0xfe, !PT ;  /* 0x00000000031b7212 */ /* 0x000fe200078efe1b */
[----:B------:R-:W-:Y:S06]  /*8c90*/  BRA `(.L_x_18089) ;  /* 0x0000000000947947 */ /* 0x000fec0003800000 */
.L_x_18101:
        /* <DEDUP_REMOVED lines=14> */
.L_x_18088:
        /* <DEDUP_REMOVED lines=16> */
.L_x_18110:
[----:B------:R-:W-:Y:S01]  /*8e80*/  IMAD.MOV.U32 R27, RZ, RZ, RZ ;  /* 0x000000ffff1b7224 */ /* 0x000fe200078e00ff */
[----:B------:R-:W-:Y:S06]  /*8e90*/  BRA `(.L_x_18089) ;  /* 0x0000000000147947 */ /* 0x000fec0003800000 */
.L_x_18109:
[----:B------:R-:W2:Y:S02]  /*8ea0*/  LDG.E.64 R4, desc[UR36][R4.64] ;  /* 0x0000002404047981 */ /* 0x000ea4000c1e1b00 */
[----:B--2---:R0:W2:Y:S01]  /*8eb0*/  I2F.U64 R27, R4 ;  /* 0x00000004001b7312 */ /* 0x0040a20000301000 */
[----:B------:R-:W-:Y:S05]  /*8ec0*/  BRA `(.L_x_18089) ;  /* 0x0000000000087947 */ /* 0x000fea0003800000 */
.L_x_18108:
[----:B------:R-:W2:Y:S02]  /*8ed0*/  LDG.E R4, desc[UR36][R4.64] ;  /* 0x0000002404047981 */ /* 0x000ea4000c1e1900 */
[----:B--2---:R-:W-:-:S07]  /*8ee0*/  I2FP.F32.U32 R27, R4 ;  /* 0x00000004001b7245 */ /* 0x004fce0000201000 */
.L_x_18089:
[----:B------:R-:W-:Y:S05]  /*8ef0*/  BSYNC.RECONVERGENT B6 ;  /* 0x0000000000067941 */ /* 0x000fea0003800200 */
.L_x_18083:
        /* <DEDUP_REMOVED lines=20> */
.L_x_18115:
[----:B------:R-:W2:Y:S02]  /*9040*/  LDG.E.U8 R4, desc[UR36][R4.64] ;  /* 0x0000002404047981 */ /* 0x000ea4000c1e1100 */
[----:B--2---:R-:W-:Y:S01]  /*9050*/  I2FP.F32.U32 R29, R4 ;  /* 0x00000004001d7245 */ /* 0x004fe20000201000 */
[----:B------:R-:W-:Y:S06]  /*9060*/  BRA `(.L_x_18117) ;  /* 0x0000000c00247947 */ /* 0x000fec0003800000 */
.L_x_18114:
        /* <DEDUP_REMOVED lines=9> */
.L_x_18119:
[----:B------:R-:W2:Y:S02]  /*9100*/  LDG.E R4, desc[UR36][R4.64] ;  /* 0x0000002404047981 */ /* 0x000ea4000c1e1900 */
[----:B--2---:R-:W-:Y:S01]  /*9110*/  I2FP.F32.S32 R29, R4 ;  /* 0x00000004001d7245 */ /* 0x004fe20000201400 */
[----:B------:R-:W-:Y:S06]  /*9120*/  BRA `(.L_x_18117) ;  /* 0x0000000800f47947 */ /* 0x000fec0003800000 */
.L_x_18118:
[----:B------:R-:W2:Y:S02]  /*9130*/  LDG.E.U16 R4, desc[UR36][R4.64] ;  /* 0x0000002404047981 */ /* 0x000ea4000c1e1500 */
[----:B--2---:R0:W1:Y:S01]  /*9140*/  I2F.S16 R29, R4 ;  /* 0x00000004001d7306 */ /* 0x0040620000101400 */
[----:B------:R-:W-:Y:S05]  /*9150*/  BRA `(.L_x_18117) ;  /* 0x0000000800e87947 */ /* 0x000fea0003800000 */
.L_x_18113:
        /* <DEDUP_REMOVED lines=8> */
.L_x_18121:
[----:B------:R-:W2:Y:S02]  /*91e0*/  LDG.E.U16 R4, desc[UR36][R4.64] ;  /* 0x0000002404047981 */ /* 0x000ea4000c1e1500 */
[----:B--2---:R-:W-:Y:S01]  /*91f0*/  HADD2.F32 R29, -RZ, R4.H0_H0 ;  /* 0x20000004ff1d7230 */ /* 0x004fe20000004100 */
[----:B------:R-:W-:Y:S06]  /*9200*/  BRA `(.L_x_18117) ;  /* 0x0000000800bc7947 */ /* 0x000fec0003800000 */
.L_x_18120:
        /* <DEDUP_REMOVED lines=8> */
.L_x_18123:
[----:B------:R-:W2:Y:S02]  /*9290*/  LDG.E.U16 R4, desc[UR36][R4.64] ;  /* 0x0000002404047981 */ /* 0x000ea4000c1e1500 */
[----:B--2---:R-:W-:Y:S01]  /*92a0*/  HADD2.F32 R29, -RZ, R4.H0_H0 ;  /* 0x20000004ff1d7230 */ /* 0x004fe20000004100 */
[----:B------:R-:W-:Y:S06]  /*92b0*/  BRA `(.L_x_18117) ;  /* 0x0000000800907947 */ /* 0x000fec0003800000 */
.L_x_18122:
[----:B------:R-:W2:Y:S01]  /*92c0*/  LDG.E.64 R4, desc[UR36][R4.64] ;  /* 0x0000002404047981 */ /* 0x000ea2000c1e1b00 */
[----:B------:R-:W-:Y:S01]  /*92d0*/  UMOV UR4, 0xf0000000 ;  /* 0xf000000000047882 */ /* 0x000fe20000000000 */
[----:B------:R-:W-:Y:S01]  /*92e0*/  UMOV UR5, 0x380fffff ;  /* 0x380fffff00057882 */ /* 0x000fe20000000000 */
[----:B--2---:R-:W0:Y:S01]  /*92f0*/  F2F.F32.F64 R29, R4 ;  /* 0x00000004001d7310 */ /* 0x004e220000301000 */
[----:B------:R-:W-:-:S14]  /*9300*/  DSETP.GEU.AND P0, PT, |R4|, UR4, PT ;  /* 0x0000000404007e2a */ /* 0x000fdc000bf0e200 */
[----:B0-----:R-:W-:Y:S01]  /*9310*/  @!P0 FMUL R29, R29, 1.175494350822287508e-38 ;  /* 0x008000001d1d8820 */ /* 0x001fe20000400000 */
[----:B------:R-:W-:Y:S06]  /*9320*/  BRA `(.L_x_18117) ;  /* 0x0000000800747947 */ /* 0x000fec0003800000 */
.L_x_18112:
        /* <DEDUP_REMOVED lines=12> */
.L_x_18126:
[----:B------:R-:W2:Y:S01]  /*93f0*/  LDG.E.64 R4, desc[UR36][R4.64] ;  /* 0x0000002404047981 */ /* 0x000ea2000c1e1b00 */
[----:B------:R-:W-:Y:S01]  /*9400*/  UMOV UR4, 0xf0000000 ;  /* 0xf000000000047882 */ /* 0x000fe20000000000 */
[----:B------:R-:W-:Y:S01]  /*9410*/  UMOV UR5, 0x380fffff ;  /* 0x380fffff00057882 */ /* 0x000fe20000000000 */
[----:B--2---:R-:W0:Y:S01]  /*9420*/  F2F.F32.F64 R29, R4 ;  /* 0x00000004001d7310 */ /* 0x004e220000301000 */
[----:B------:R-:W-:-:S14]  /*9430*/  DSETP.GEU.AND P0, PT, |R4|, UR4, PT ;  /* 0x0000000404007e2a */ /* 0x000fdc000bf0e200 */
[----:B0-----:R-:W-:Y:S01]  /*9440*/  @!P0 FMUL R29, R29, 1.175494350822287508e-38 ;  /* 0x008000001d1d8820 */ /* 0x001fe20000400000 */
[----:B------:R-:W-:Y:S06]  /*9450*/  BRA `(.L_x_18117) ;  /* 0x0000000800287947 */ /* 0x000fec0003800000 */
.L_x_18125:
        /* <DEDUP_REMOVED lines=25> */
.L_x_18128:
        /* <DEDUP_REMOVED lines=12> */
.L_x_18127:
[----:B------:R-:W2:Y:S02]  /*96b0*/  LDG.E.U16 R4, desc[UR36][R4.64] ;  /* 0x0000002404047981 */ /* 0x000ea4000c1e1500 */
[----:B--2---:R-:W-:Y:S01]  /*96c0*/  IMAD.U32 R29, R4, 0x10000, RZ ;  /* 0x00010000041d7824 */ /* 0x004fe200078e00ff */
[----:B------:R-:W-:Y:S06]  /*96d0*/  BRA `(.L_x_18117) ;  /* 0x0000000400887947 */ /* 0x000fec0003800000 */
.L_x_18124:
        /* <DEDUP_REMOVED lines=11> */
.L_x_18131:
        /* <DEDUP_REMOVED lines=20> */
.L_x_18133:
[----:B------:R-:W-:Y:S05]  /*98d0*/  BSYNC.RECONVERGENT B0 ;  /* 0x0000000000007941 */ /* 0x000fea0003800200 */
.L_x_18132:
[----:B------:R-:W-:Y:S01]  /*98e0*/  IMAD.SHL.U32 R0, R0, 0x100000, RZ ;  /* 0x0010000000007824 */ /* 0x000fe200078e00ff */
[----:B------:R-:W-:-:S04]  /*98f0*/  LEA R3, R3, 0x3b800000, 0x17 ;  /* 0x3b80000003037811 */ /* 0x000fc800078eb8ff */
[----:B------:R-:W-:Y:S01]  /*9900*/  LOP3.LUT R29, R3, R0, R29, 0xfe, !PT ;  /* 0x00000000031d7212 */ /* 0x000fe200078efe1d */
[----:B------:R-:W-:Y:S06]  /*9910*/  BRA `(.L_x_18117) ;  /* 0x0000000000f87947 */ /* 0x000fec0003800000 */
.L_x_18130:
        /* <DEDUP_REMOVED lines=20> */
.L_x_18135:
[----:B------:R-:W-:Y:S05]  /*9a60*/  BSYNC.RECONVERGENT B0 ;  /* 0x0000000000007941 */ /* 0x000fea0003800200 */
.L_x_18134:
[----:B------:R-:W-:Y:S01]  /*9a70*/  IMAD.SHL.U32 R0, R0, 0x200000, RZ ;  /* 0x0020000000007824 */ /* 0x000fe200078e00ff */
[----:B------:R-:W-:-:S04]  /*9a80*/  LEA R3, R3, 0x37800000, 0x17 ;  /* 0x3780000003037811 */ /* 0x000fc800078eb8ff */
[----:B------:R-:W-:Y:S01]  /*9a90*/  LOP3.LUT R29, R3, R0, R29, 0xfe, !PT ;  /* 0x00000000031d7212 */ /* 0x000fe200078efe1d */
[----:B------:R-:W-:Y:S06]  /*9aa0*/  BRA `(.L_x_18117) ;  /* 0x0000000000947947 */ /* 0x000fec0003800000 */
.L_x_18129:
        /* <DEDUP_REMOVED lines=14> */
.L_x_18116:
        /* <DEDUP_REMOVED lines=16> */
.L_x_18138:
[----:B------:R-:W-:Y:S01]  /*9c90*/  IMAD.MOV.U32 R29, RZ, RZ, RZ ;  /* 0x000000ffff1d7224 */ /* 0x000fe200078e00ff */
[----:B------:R-:W-:Y:S06]  /*9ca0*/  BRA `(.L_x_18117) ;  /* 0x0000000000147947 */ /* 0x000fec0003800000 */
.L_x_18137:
[----:B------:R-:W2:Y:S02]  /*9cb0*/  LDG.E.64 R4, desc[UR36][R4.64] ;  /* 0x0000002404047981 */ /* 0x000ea4000c1e1b00 */
[----:B--2---:R0:W1:Y:S01]  /*9cc0*/  I2F.U64 R29, R4 ;  /* 0x00000004001d7312 */ /* 0x0040620000301000 */
[----:B------:R-:W-:Y:S05]  /*9cd0*/  BRA `(.L_x_18117) ;  /* 0x0000000000087947 */ /* 0x000fea0003800000 */
.L_x_18136:
[----:B------:R-:W2:Y:S02]  /*9ce0*/  LDG.E R4, desc[UR36][R4.64] ;  /* 0x0000002404047981 */ /* 0x000ea4000c1e1900 */
[----:B--2---:R-:W-:-:S07]  /*9cf0*/  I2FP.F32.U32 R29, R4 ;  /* 0x00000004001d7245 */ /* 0x004fce0000201000 */
.L_x_18117:
[----:B------:R-:W-:Y:S05]  /*9d00*/  BSYNC.RECONVERGENT B6 ;  /* 0x0000000000067941 */ /* 0x000fea0003800200 */
.L_x_18111:
        /* <DEDUP_REMOVED lines=20> */
.L_x_18143:
[----:B------:R-:W2:Y:S02]  /*9e50*/  LDG.E.U8 R4, desc[UR36][R4.64] ;  /* 0x0000002404047981 */ /* 0x000ea4000c1e1100 */
[----:B--2---:R-:W-:Y:S01]  /*9e60*/  I2FP.F32.U32 R28, R4 ;  /* 0x00000004001c7245 */ /* 0x004fe20000201000 */
[----:B------:R-:W-:Y:S06]  /*9e70*/  BRA `(.L_x_18145) ;  /* 0x0000000c00287947 */ /* 0x000fec0003800000 */
.L_x_18142:
        /* <DEDUP_REMOVED lines=9> */
.L_x_18147:
[----:B------:R-:W2:Y:S02]  /*9f10*/  LDG.E R4, desc[UR36][R4.64] ;  /* 0x0000002404047981 */ /* 0x000ea4000c1e1900 */
[----:B--2---:R-:W-:Y:S01]  /*9f20*/  I2FP.F32.S32 R28, R4 ;  /* 0x00000004001c7245 */ /* 0x004fe20000201400 */
[----:B------:R-:W-:Y:S06]  /*9f30*/  BRA `(.L_x_18145) ;  /* 0x0000000800f87947 */ /* 0x000fec0003800000 */
.L_x_18146:
[----:B------:R-:W2:Y:S02]  /*9f40*/  LDG.E.U16 R4, desc[UR36][R4.64] ;  /* 0x0000002404047981 */ /* 0x000ea4000c1e1500 */
[----:B--2---:R0:W2:Y:S01]  /*9f50*/  I2F.S16 R28, R4 ;  /* 0x00000004001c7306 */ /* 0x0040a20000101400 */
[----:B------:R-:W-:Y:S05]  /*9f60*/  BRA `(.L_x_18145) ;  /* 0x0000000800ec7947 */ /* 0x000fea0003800000 */
.L_x_18141:
        /* <DEDUP_REMOVED lines=8> */
.L_x_18149:
[----:B------:R-:W2:Y:S02]  /*9ff0*/  LDG.E.U16 R4, desc[UR36][R4.64] ;  /* 0x0000002404047981 */ /* 0x000ea4000c1e1500 */
[----:B--2---:R-:W-:Y:S01]  /*a000*/  HADD2.F32 R28, -RZ, R4.H0_H0 ;  /* 0x20000004ff1c7230 */ /* 0x004fe20000004100 */
[----:B------:R-:W-:Y:S06]  /*a010*/  BRA `(.L_x_18145) ;  /* 0x0000000800c07947 */ /* 0x000fec0003800000 */
.L_x_18148:
        /* <DEDUP_REMOVED lines=8> */
.L_x_18151:
[----:B------:R-:W2:Y:S02]  /*a0a0*/  LDG.E.U16 R4, desc[UR36][R4.64] ;  /* 0x0000002404047981 */ /* 0x000ea4000c1e1500 */
[----:B--2---:R-:W-:Y:S01]  /*a0b0*/  HADD2.F32 R28, -RZ, R4.H0_H0 ;  /* 0x20000004ff1c7230 */ /* 0x004fe20000004100 */
[----:B------:R-:W-:Y:S06]  /*a0c0*/  BRA `(.L_x_18145) ;  /* 0x0000000800947947 */ /* 0x000fec0003800000 */
.L_x_18150:
[----:B------:R-:W2:Y:S01]  /*a0d0*/  LDG.E.64 R4, desc[UR36][R4.64] ;  /* 0x0000002404047981 */ /* 0x000ea2000c1e1b00 */
[----:B------:R-:W-:Y:S01]  /*a0e0*/  UMOV UR4, 0xf0000000 ;  /* 0xf000000000047882 */ /* 0x000fe20000000000 */
[----:B------:R-:W-:Y:S01]  /*a0f0*/  UMOV UR5, 0x380fffff ;  /* 0x380fffff00057882 */ /* 0x000fe20000000000 */
[----:B--2---:R-:W0:Y:S01]  /*a100*/  F2F.F32.F64 R28, R4 ;  /* 0x00000004001c7310 */ /* 0x004e220000301000 */
[----:B------:R-:W-:-:S14]  /*a110*/  DSETP.GEU.AND P0, PT, |R4|, UR4, PT ;  /* 0x0000000404007e2a */ /* 0x000fdc000bf0e200 */
[----:B0-----:R-:W-:Y:S01]  /*a120*/  @!P0 FMUL R28, R28, 1.175494350822287508e-38 ;  /* 0x008000001c1c8820 */ /* 0x001fe20000400000 */
[----:B------:R-:W-:Y:S06]  /*a130*/  BRA `(.L_x_18145) ;  /* 0x0000000800787947 */ /* 0x000fec0003800000 */
.L_x_18140:
        /* <DEDUP_REMOVED lines=12> */
.L_x_18154:
[----:B------:R-:W2:Y:S01]  /*a200*/  LDG.E.64 R4, desc[UR36][R4.64] ;  /* 0x0000002404047981 */ /* 0x000ea2000c1e1b00 */
[----:B------:R-:W-:Y:S01]  /*a210*/  UMOV UR4, 0xf0000000 ;  /* 0xf000000000047882 */ /* 0x000fe20000000000 */
[----:B------:R-:W-:Y:S01]  /*a220*/  UMOV UR5, 0x380fffff ;  /* 0x380fffff00057882 */ /* 0x000fe20000000000 */
[----:B--2---:R-:W0:Y:S01]  /*a230*/  F2F.F32.F64 R28, R4 ;  /* 0x00000004001c7310 */ /* 0x004e220000301000 */
[----:B------:R-:W-:-:S14]  /*a240*/  DSETP.GEU.AND P0, PT, |R4|, UR4, PT ;  /* 0x0000000404007e2a */ /* 0x000fdc000bf0e200 */
[----:B0-----:R-:W-:Y:S01]  /*a250*/  @!P0 FMUL R28, R28, 1.175494350822287508e-38 ;  /* 0x008000001c1c8820 */ /* 0x001fe20000400000 */
[----:B------:R-:W-:Y:S06]  /*a260*/  BRA `(.L_x_18145) ;  /* 0x00000008002c7947 */ /* 0x000fec0003800000 */
.L_x_18153:
        /* <DEDUP_REMOVED lines=25> */
.L_x_18156:
        /* <DEDUP_REMOVED lines=13> */
.L_x_18155:
[----:B------:R-:W2:Y:S02]  /*a4d0*/  LDG.E.U16 R4, desc[UR36][R4.64] ;  /* 0x0000002404047981 */ /* 0x000ea4000c1e1500 */
[----:B--2---:R-:W-:Y:S01]  /*a4e0*/  IMAD.U32 R28, R4, 0x10000, RZ ;  /* 0x00010000041c7824 */ /* 0x004fe200078e00ff */
[----:B------:R-:W-:Y:S06]  /*a4f0*/  BRA `(.L_x_18145) ;  /* 0x0000000400887947 */ /* 0x000fec0003800000 */
.L_x_18152:
        /* <DEDUP_REMOVED lines=11> */
.L_x_18159:
        /* <DEDUP_REMOVED lines=20> */
.L_x_18161:
[----:B------:R-:W-:Y:S05]  /*a6f0*/  BSYNC.RECONVERGENT B0 ;  /* 0x0000000000007941 */ /* 0x000fea0003800200 */
.L_x_18160:
[----:B------:R-:W-:Y:S01]  /*a700*/  IMAD.SHL.U32 R0, R0, 0x100000, RZ ;  /* 0x0010000000007824 */ /* 0x000fe200078e00ff */
[----:B------:R-:W-:-:S04]  /*a710*/  LEA R3, R3, 0x3b800000, 0x17 ;  /* 0x3b80000003037811 */ /* 0x000fc800078eb8ff */
[----:B------:R-:W-:Y:S01]  /*a720*/  LOP3.LUT R28, R3, R0, R7, 0xfe, !PT ;  /* 0x00000000031c7212 */ /* 0x000fe200078efe07 */
[----:B------:R-:W-:Y:S06]  /*a730*/  BRA `(.L_x_18145) ;  /* 0x0000000000f87947 */ /* 0x000fec0003800000 */
.L_x_18158:
        /* <DEDUP_REMOVED lines=20> */
.L_x_18163:
[----:B------:R-:W-:Y:S05]  /*a880*/  BSYNC.RECONVERGENT B0 ;  /* 0x0000000000007941 */ /* 0x000fea0003800200 */
.L_x_18162:
[----:B------:R-:W-:Y:S01]  /*a890*/  IMAD.SHL.U32 R0, R0, 0x200000, RZ ;  /* 0x0020000000007824 */ /* 0x000fe200078e00ff */
[----:B------:R-:W-:-:S04]  /*a8a0*/  LEA R3, R3, 0x37800000, 0x17 ;  /* 0x3780000003037811 */ /* 0x000fc800078eb8ff */
[----:B------:R-:W-:Y:S01]  /*a8b0*/  LOP3.LUT R28, R3, R0, R7, 0xfe, !PT ;  /* 0x00000000031c7212 */ /* 0x000fe200078efe07 */
[----:B------:R-:W-:Y:S06]  /*a8c0*/  BRA `(.L_x_18145) ;  /* 0x0000000000947947 */ /* 0x000fec0003800000 */
.L_x_18157:
        /* <DEDUP_REMOVED lines=14> */
.L_x_18144:
        /* <DEDUP_REMOVED lines=16> */
.L_x_18166:
[----:B------:R-:W-:Y:S01]  /*aab0*/  IMAD.MOV.U32 R28, RZ, RZ, RZ ;  /* 0x000000ffff1c7224 */ /* 0x000fe200078e00ff */
[----:B------:R-:W-:Y:S06]  /*aac0*/  BRA `(.L_x_18145) ;  /* 0x0000000000147947 */ /* 0x000fec0003800000 */
.L_x_18165:
[----:B------:R-:W2:Y:S02]  /*aad0*/  LDG.E.64 R4, desc[UR36][R4.64] ;  /* 0x0000002404047981 */ /* 0x000ea4000c1e1b00 */
[----:B--2---:R0:W2:Y:S01]  /*aae0*/  I2F.U64 R28, R4 ;  /* 0x00000004001c7312 */ /* 0x0040a20000301000 */
[----:B------:R-:W-:Y:S05]  /*aaf0*/  BRA `(.L_x_18145) ;  /* 0x0000000000087947 */ /* 0x000fea0003800000 */
.L_x_18164:
[----:B------:R-:W2:Y:S02]  /*ab00*/  LDG.E R4, desc[UR36][R4.64] ;  /* 0x0000002404047981 */ /* 0x000ea4000c1e1900 */
[----:B--2---:R-:W-:-:S07]  /*ab10*/  I2FP.F32.U32 R28, R4 ;  /* 0x00000004001c7245 */ /* 0x004fce0000201000 */
.L_x_18145:
[----:B------:R-:W-:Y:S05]  /*ab20*/  BSYNC.RECONVERGENT B6 ;  /* 0x0000000000067941 */ /* 0x000fea0003800200 */
.L_x_18139:
        /* <DEDUP_REMOVED lines=20> */
.L_x_18171:
[----:B------:R-:W2:Y:S02]  /*ac70*/  LDG.E.U8 R4, desc[UR36][R4.64] ;  /* 0x0000002404047981 */ /* 0x000ea4000c1e1100 */
[----:B--2---:R-:W-:Y:S01]  /*ac80*/  I2FP.F32.U32 R30, R4 ;  /* 0x00000004001e7245 */ /* 0x004fe20000201000 */
[----:B------:R-:W-:Y:S06]  /*ac90*/  BRA `(.L_x_18173) ;  /* 0x0000000c00287947 */ /* 0x000fec0003800000 */
.L_x_18170:
        /* <DEDUP_REMOVED lines=9> */
.L_x_18175:
[----:B------:R-:W2:Y:S02]  /*ad30*/  LDG.E R4, desc[UR36][R4.64] ;  /* 0x0000002404047981 */ /* 0x000ea4000c1e1900 */
[----:B--2---:R-:W-:Y:S01]  /*ad40*/  I2FP.F32.S32 R30, R4 ;  /* 0x00000004001e7245 */ /* 0x004fe20000201400 */
[----:B------:R-:W-:Y:S06]  /*ad50*/  BRA `(.L_x_18173) ;  /* 0x0000000800f87947 */ /* 0x000fec0003800000 */
.L_x_18174:
[----:B------:R-:W2:Y:S02]  /*ad60*/  LDG.E.U16 R4, desc[UR36][R4.64] ;  /* 0x0000002404047981 */ /* 0x000ea4000c1e1500 */
[----:B--2---:R0:W2:Y:S01]  /*ad70*/  I2F.S16 R30, R4 ;  /* 0x00000004001e7306 */ /* 0x0040a20000101400 */
[----:B------:R-:W-:Y:S05]  /*ad80*/  BRA `(.L_x_18173) ;  /* 0x0000000800ec7947 */ /* 0x000fea0003800000 */
.L_x_18169:
        /* <DEDUP_REMOVED lines=8> */
.L_x_18177:
[----:B------:R-:W2:Y:S02]  /*ae10*/  LDG.E.U16 R4, desc[UR36][R4.64] ;  /* 0x0000002404047981 */ /* 0x000ea4000c1e1500 */
[----:B--2---:R-:W-:Y:S01]  /*ae20*/  HADD2.F32 R30, -RZ, R4.H0_H0 ;  /* 0x20000004ff1e7230 */ /* 0x004fe20000004100 */
[----:B------:R-:W-:Y:S06]  /*ae30*/  BRA `(.L_x_18173) ;  /* 0x0000000800c07947 */ /* 0x000fec0003800000 */
.L_x_18176:
        /* <DEDUP_REMOVED lines=8> */
.L_x_18179:
[----:B------:R-:W2:Y:S02]  /*aec0*/  LDG.E.U16 R4, desc[UR36][R4.64] ;  /* 0x0000002404047981 */ /* 0x000ea4000c1e1500 */
[----:B--2---:R-:W-:Y:S01]  /*aed0*/  HADD2.F32 R30, -RZ, R4.H0_H0 ;  /* 0x20000004ff1e7230 */ /* 0x004fe20000004100 */
[----:B------:R-:W-:Y:S06]  /*aee0*/  BRA `(.L_x_18173) ;  /* 0x0000000800947947 */ /* 0x000fec0003800000 */
.L_x_18178:
[----:B------:R-:W2:Y:S01]  /*aef0*/  LDG.E.64 R4, desc[UR36][R4.64] ;  /* 0x0000002404047981 */ /* 0x000ea2000c1e1b00 */
[----:B------:R-:W-:Y:S01]  /*af00*/  UMOV UR4, 0xf0000000 ;  /* 0xf000000000047882 */ /* 0x000fe20000000000 */
[----:B------:R-:W-:Y:S01]  /*af10*/  UMOV UR5, 0x380fffff ;  /* 0x380fffff00057882 */ /* 0x000fe20000000000 */
[----:B--2---:R-:W0:Y:S01]  /*af20*/  F2F.F32.F64 R30, R4 ;  /* 0x00000004001e7310 */ /* 0x004e220000301000 */
[----:B------:R-:W-:-:S14]  /*af30*/  DSETP.GEU.AND P0, PT, |R4|, UR4, PT ;  /* 0x0000000404007e2a */ /* 0x000fdc000bf0e200 */
[----:B0-----:R-:W-:Y:S01]  /*af40*/  @!P0 FMUL R30, R30, 1.175494350822287508e-38 ;  /* 0x008000001e1e8820 */ /* 0x001fe20000400000 */
[----:B------:R-:W-:Y:S06]  /*af50*/  BRA `(.L_x_18173) ;  /* 0x0000000800787947 */ /* 0x000fec0003800000 */
.L_x_18168:
        /* <DEDUP_REMOVED lines=12> */
.L_x_18182:
[----:B------:R-:W2:Y:S01]  /*b020*/  LDG.E.64 R4, desc[UR36][R4.64] ;  /* 0x0000002404047981 */ /* 0x000ea2000c1e1b00 */
[----:B------:R-:W-:Y:S01]  /*b030*/  UMOV UR4, 0xf0000000 ;  /* 0xf000000000047882 */ /* 0x000fe20000000000 */
[----:B------:R-:W-:Y:S01]  /*b040*/  UMOV UR5, 0x380fffff ;  /* 0x380fffff00057882 */ /* 0x000fe20000000000 */
[----:B--2---:R-:W0:Y:S01]  /*b050*/  F2F.F32.F64 R30, R4 ;  /* 0x00000004001e7310 */ /* 0x004e220000301000 */
[----:B------:R-:W-:-:S14]  /*b060*/  DSETP.GEU.AND P0, PT, |R4|, UR4, PT ;  /* 0x0000000404007e2a */ /* 0x000fdc000bf0e200 */
[----:B0-----:R-:W-:Y:S01]  /*b070*/  @!P0 FMUL R30, R30, 1.175494350822287508e-38 ;  /* 0x008000001e1e8820 */ /* 0x001fe20000400000 */
[----:B------:R-:W-:Y:S06]  /*b080*/  BRA `(.L_x_18173) ;  /* 0x00000008002c7947 */ /* 0x000fec0003800000 */
.L_x_18181:
        /* <DEDUP_REMOVED lines=25> */
.L_x_18184:
        /* <DEDUP_REMOVED lines=13> */
.L_x_18183:
[----:B------:R-:W2:Y:S02]  /*b2f0*/  LDG.E.U16 R4, desc[UR36][R4.64] ;  /* 0x0000002404047981 */ /* 0x000ea4000c1e1500 */
[----:B--2---:R-:W-:Y:S01]  /*b300*/  IMAD.U32 R30, R4, 0x10000, RZ ;  /* 0x00010000041e7824 */ /* 0x004fe200078e00ff */
[----:B------:R-:W-:Y:S06]  /*b310*/  BRA `(.L_x_18173) ;  /* 0x0000000400887947 */ /* 0x000fec0003800000 */
.L_x_18180:
        /* <DEDUP_REMOVED lines=11> */
.L_x_18187:
        /* <DEDUP_REMOVED lines=20> */
.L_x_18189:
[----:B------:R-:W-:Y:S05]  /*b510*/  BSYNC.RECONVERGENT B0 ;  /* 0x0000000000007941 */ /* 0x000fea0003800200 */
.L_x_18188:
[----:B------:R-:W-:Y:S01]  /*b520*/  IMAD.SHL.U32 R0, R0, 0x100000, RZ ;  /* 0x0010000000007824 */ /* 0x000fe200078e00ff */
[----:B------:R-:W-:-:S04]  /*b530*/  LEA R3, R3, 0x3b800000, 0x17 ;  /* 0x3b80000003037811 */ /* 0x000fc800078eb8ff */
[----:B------:R-:W-:Y:S01]  /*b540*/  LOP3.LUT R30, R3, R0, R7, 0xfe, !PT ;  /* 0x00000000031e7212 */ /* 0x000fe200078efe07 */
[----:B------:R-:W-:Y:S06]  /*b550*/  BRA `(.L_x_18173) ;  /* 0x0000000000f87947 */ /* 0x000fec0003800000 */
.L_x_18186:
        /* <DEDUP_REMOVED lines=20> */
.L_x_18191:
[----:B------:R-:W-:Y:S05]  /*b6a0*/  BSYNC.RECONVERGENT B0 ;  /* 0x0000000000007941 */ /* 0x000fea0003800200 */
.L_x_18190:
[----:B------:R-:W-:Y:S01]  /*b6b0*/  IMAD.SHL.U32 R0, R0, 0x200000, RZ ;  /* 0x0020000000007824 */ /* 0x000fe200078e00ff */
[----:B------:R-:W-:-:S04]  /*b6c0*/  LEA R3, R3, 0x37800000, 0x17 ;  /* 0x3780000003037811 */ /* 0x000fc800078eb8ff */
[----:B------:R-:W-:Y:S01]  /*b6d0*/  LOP3.LUT R30, R3, R0, R7, 0xfe, !PT ;  /* 0x00000000031e7212 */ /* 0x000fe200078efe07 */
[----:B------:R-:W-:Y:S06]  /*b6e0*/  BRA `(.L_x_18173) ;  /* 0x0000000000947947 */ /* 0x000fec0003800000 */
.L_x_18185:
        /* <DEDUP_REMOVED lines=14> */
.L_x_18172:
        /* <DEDUP_REMOVED lines=16> */
.L_x_18194:
[----:B------:R-:W-:Y:S01]  /*b8d0*/  IMAD.MOV.U32 R30, RZ, RZ, RZ ;  /* 0x000000ffff1e7224 */ /* 0x000fe200078e00ff */
[----:B------:R-:W-:Y:S06]  /*b8e0*/  BRA `(.L_x_18173) ;  /* 0x0000000000147947 */ /* 0x000fec0003800000 */
.L_x_18193:
[----:B------:R-:W2:Y:S02]  /*b8f0*/  LDG.E.64 R4, desc[UR36][R4.64] ;  /* 0x0000002404047981 */ /* 0x000ea4000c1e1b00 */
[----:B--2---:R0:W2:Y:S01]  /*b900*/  I2F.U64 R30, R4 ;  /* 0x00000004001e7312 */ /* 0x0040a20000301000 */
[----:B------:R-:W-:Y:S05]  /*b910*/  BRA `(.L_x_18173) ;  /* 0x0000000000087947 */ /* 0x000fea0003800000 */
.L_x_18192:
[----:B------:R-:W2:Y:S02]  /*b920*/  LDG.E R4, desc[UR36][R4.64] ;  /* 0x0000002404047981 */ /* 0x000ea4000c1e1900 */
[----:B--2---:R-:W-:-:S07]  /*b930*/  I2FP.F32.U32 R30, R4 ;  /* 0x00000004001e7245 */ /* 0x004fce0000201000 */
.L_x_18173:
[----:B------:R-:W-:Y:S05]  /*b940*/  BSYNC.RECONVERGENT B6 ;  /* 0x0000000000067941 */ /* 0x000fea0003800200 */
.L_x_18167:
        /* <DEDUP_REMOVED lines=20> */
.L_x_18199:
[----:B------:R-:W2:Y:S02]  /*ba90*/  LDG.E.U8 R4, desc[UR36][R4.64] ;  /* 0x0000002404047981 */ /* 0x000ea4000c1e1100 */
[----:B--2---:R-:W-:Y:S01]  /*baa0*/  I2FP.F32.U32 R31, R4 ;  /* 0x00000004001f7245 */ /* 0x004fe20000201000 */
[----:B------:R-:W-:Y:S06]  /*bab0*/  BRA `(.L_x_18201) ;  /* 0x0000000c00247947 */ /* 0x000fec0003800000 */
.L_x_18198:
        /* <DEDUP_REMOVED lines=9> */
.L_x_18203:
[----:B------:R-:W2:Y:S02]  /*bb50*/  LDG.E R4, desc[UR36][R4.64] ;  /* 0x0000002404047981 */ /* 0x000ea4000c1e1900 */
[----:B--2---:R-:W-:Y:S01]  /*bb60*/  I2FP.F32.S32 R31, R4 ;  /* 0x00000004001f7245 */ /* 0x004fe20000201400 */
[----:B------:R-:W-:Y:S06]  /*bb70*/  BRA `(.L_x_18201) ;  /* 0x0000000800f47947 */ /* 0x000fec0003800000 */
.L_x_18202:
[----:B------:R-:W2:Y:S02]  /*bb80*/  LDG.E.U16 R4, desc[UR36][R4.64] ;  /* 0x0000002404047981 */ /* 0x000ea4000c1e1500 */
[----:B--2---:R0:W1:Y:S01]  /*bb90*/  I2F.S16 R31, R4 ;  /* 0x00000004001f7306 */ /* 0x0040620000101400 */
[----:B------:R-:W-:Y:S05]  /*bba0*/  BRA `(.L_x_18201) ;  /* 0x0000000800e87947 */ /* 0x000fea0003800000 */
.L_x_18197:
        /* <DEDUP_REMOVED lines=8> */
.L_x_18205:
[----:B------:R-:W2:Y:S02]  /*bc30*/  LDG.E.U16 R4, desc[UR36][R4.64] ;  /* 0x0000002404047981 */ /* 0x000ea4000c1e1500 */
[----:B--2---:R-:W-:Y:S01]  /*bc40*/  HADD2.F32 R31, -RZ, R4.H0_H0 ;  /* 0x20000004ff1f7230 */ /* 0x004fe20000004100 */
[----:B------:R-:W-:Y:S06]  /*bc50*/  BRA `(.L_x_18201) ;  /* 0x0000000800bc7947 */ /* 0x000fec0003800000 */
.L_x_18204:
        /* <DEDUP_REMOVED lines=8> */
.L_x_18207:
[----:B------:R-:W2:Y:S02]  /*bce0*/  LDG.E.U16 R4, desc[UR36][R4.64] ;  /* 0x0000002404047981 */ /* 0x000ea4000c1e1500 */
[----:B--2---:R-:W-:Y:S01]  /*bcf0*/  HADD2.F32 R31, -RZ, R4.H0_H0 ;  /* 0x20000004ff1f7230 */ /* 0x004fe20000004100 */
[----:B------:R-:W-:Y:S06]  /*bd00*/  BRA `(.L_x_18201) ;  /* 0x0000000800907947 */ /* 0x000fec0003800000 */
.L_x_18206:
[----:B------:R-:W2:Y:S01]  /*bd10*/  LDG.E.64 R4, desc[UR36][R4.64] ;  /* 0x0000002404047981 */ /* 0x000ea2000c1e1b00 */
[----:B------:R-:W-:Y:S01]  /*bd20*/  UMOV UR4, 0xf0000000 ;  /* 0xf000000000047882 */ /* 0x000fe20000000000 */
[----:B------:R-:W-:Y:S01]  /*bd30*/  UMOV UR5, 0x380fffff ;  /* 0x380fffff00057882 */ /* 0x000fe20000000000 */
[----:B--2---:R-:W0:Y:S01]  /*bd40*/  F2F.F32.F64 R31, R4 ;  /* 0x00000004001f7310 */ /* 0x004e220000301000 */
[----:B------:R-:W-:-:S14]  /*bd50*/  DSETP.GEU.AND P0, PT, |R4|, UR4, PT ;  /* 0x0000000404007e2a */ /* 0x000fdc000bf0e200 */
[----:B0-----:R-:W-:Y:S01]  /*bd60*/  @!P0 FMUL R31, R31, 1.175494350822287508e-38 ;  /* 0x008000001f1f8820 */ /* 0x001fe20000400000 */
[----:B------:R-:W-:Y:S06]  /*bd70*/  BRA `(.L_x_18201) ;  /* 0x0000000800747947 */ /* 0x000fec0003800000 */
.L_x_18196:
        /* <DEDUP_REMOVED lines=12> */
.L_x_18210:
[----:B------:R-:W2:Y:S01]  /*be40*/  LDG.E.64 R4, desc[UR36][R4.64] ;  /* 0x0000002404047981 */ /* 0x000ea2000c1e1b00 */
[----:B------:R-:W-:Y:S01]  /*be50*/  UMOV UR4, 0xf0000000 ;  /* 0xf000000000047882 */ /* 0x000fe20000000000 */
[----:B------:R-:W-:Y:S01]  /*be60*/  UMOV UR5, 0x380fffff ;  /* 0x380fffff00057882 */ /* 0x000fe20000000000 */
[----:B--2---:R-:W0:Y:S01]  /*be70*/  F2F.F32.F64 R31, R4 ;  /* 0x00000004001f7310 */ /* 0x004e220000301000 */
[----:B------:R-:W-:-:S14]  /*be80*/  DSETP.GEU.AND P0, PT, |R4|, UR4, PT ;  /* 0x0000000404007e2a */ /* 0x000fdc000bf0e200 */
[----:B0-----:R-:W-:Y:S01]  /*be90*/  @!P0 FMUL R31, R31, 1.175494350822287508e-38 ;  /* 0x008000001f1f8820 */ /* 0x001fe20000400000 */
[----:B------:R-:W-:Y:S06]  /*bea0*/  BRA `(.L_x_18201) ;  /* 0x0000000800287947 */ /* 0x000fec0003800000 */
.L_x_18209:
        /* <DEDUP_REMOVED lines=25> */
.L_x_18212:
        /* <DEDUP_REMOVED lines=12> */
.L_x_18211:
[----:B------:R-:W2:Y:S02]  /*c100*/  LDG.E.U16 R4, desc[UR36][R4.64] ;  /* 0x0000002404047981 */ /* 0x000ea4000c1e1500 */
[----:B--2---:R-:W-:Y:S01]  /*c110*/  IMAD.U32 R31, R4, 0x10000, RZ ;  /* 0x00010000041f7824 */ /* 0x004fe200078e00ff */
[----:B------:R-:W-:Y:S06]  /*c120*/  BRA `(.L_x_18201) ;  /* 0x0000000400887947 */ /* 0x000fec0003800000 */
.L_x_18208:
        /* <DEDUP_REMOVED lines=11> */
.L_x_18215:
        /* <DEDUP_REMOVED lines=20> */
.L_x_18217:
[----:B------:R-:W-:Y:S05]  /*c320*/  BSYNC.RECONVERGENT B0 ;  /* 0x0000000000007941 */ /* 0x000fea0003800200 */
.L_x_18216:
[----:B------:R-:W-:Y:S01]  /*c330*/  IMAD.SHL.U32 R0, R0, 0x100000, RZ ;  /* 0x0010000000007824 */ /* 0x000fe200078e00ff */
[----:B------:R-:W-:-:S04]  /*c340*/  LEA R3, R3, 0x3b800000, 0x17 ;  /* 0x3b80000003037811 */ /* 0x000fc800078eb8ff */
[----:B------:R-:W-:Y:S01]  /*c350*/  LOP3.LUT R31, R3, R0, R31, 0xfe, !PT ;  /* 0x00000000031f7212 */ /* 0x000fe200078efe1f */
[----:B------:R-:W-:Y:S06]  /*c360*/  BRA `(.L_x_18201) ;  /* 0x0000000000f87947 */ /* 0x000fec0003800000 */
.L_x_18214:
        /* <DEDUP_REMOVED lines=20> */
.L_x_18219:
[----:B------:R-:W-:Y:S05]  /*c4b0*/  BSYNC.RECONVERGENT B0 ;  /* 0x0000000000007941 */ /* 0x000fea0003800200 */
.L_x_18218:
[----:B------:R-:W-:Y:S01]  /*c4c0*/  IMAD.SHL.U32 R0, R0, 0x200000, RZ ;  /* 0x0020000000007824 */ /* 0x000fe200078e00ff */
[----:B------:R-:W-:-:S04]  /*c4d0*/  LEA R3, R3, 0x37800000, 0x17 ;  /* 0x3780000003037811 */ /* 0x000fc800078eb8ff */
[----:B------:R-:W-:Y:S01]  /*c4e0*/  LOP3.LUT R31, R3, R0, R31, 0xfe, !PT ;  /* 0x00000000031f7212 */ /* 0x000fe200078efe1f */
[----:B------:R-:W-:Y:S06]  /*c4f0*/  BRA `(.L_x_18201) ;  /* 0x0000000000947947 */ /* 0x000fec0003800000 */
.L_x_18213:
        /* <DEDUP_REMOVED lines=14> */
.L_x_18200:
        /* <DEDUP_REMOVED lines=16> */
.L_x_18222:
[----:B------:R-:W-:Y:S01]  /*c6e0*/  IMAD.MOV.U32 R31, RZ, RZ, RZ ;  /* 0x000000ffff1f7224 */ /* 0x000fe200078e00ff */
[----:B------:R-:W-:Y:S06]  /*c6f0*/  BRA `(.L_x_18201) ;  /* 0x0000000000147947 */ /* 0x000fec0003800000 */
.L_x_18221:
[----:B------:R-:W2:Y:S02]  /*c700*/  LDG.E.64 R4, desc[UR36][R4.64] ;  /* 0x0000002404047981 */ /* 0x000ea4000c1e1b00 */
[----:B--2---:R0:W1:Y:S01]  /*c710*/  I2F.U64 R31, R4 ;  /* 0x00000004001f7312 */ /* 0x0040620000301000 */
[----:B------:R-:W-:Y:S05]  /*c720*/  BRA `(.L_x_18201) ;  /* 0x0000000000087947 */ /* 0x000fea0003800000 */
.L_x_18220:
[----:B------:R-:W2:Y:S02]  /*c730*/  LDG.E R4, desc[UR36][R4.64] ;  /* 0x0000002404047981 */ /* 0x000ea4000c1e1900 */
[----:B--2---:R-:W-:-:S07]  /*c740*/  I2FP.F32.U32 R31, R4 ;  /* 0x00000004001f7245 */ /* 0x004fce0000201000 */
.L_x_18201:
[----:B------:R-:W-:Y:S05]  /*c750*/  BSYNC.RECONVERGENT B6 ;  /* 0x0000000000067941 */ /* 0x000fea0003800200 */
.L_x_18195:
[----:B------:R-:W-:-:S07]  /*c760*/  VIADD R47, R47, 0x80 ;  /* 0x000000802f2f7836 */ /* 0x000fce0000000000 */
.L_x_18026:
[----:B------:R-:W-:Y:S05]  /*c770*/  BSYNC.RECONVERGENT B7 ;  /* 0x0000000000077941 */ /* 0x000fea0003800200 */
.L_x_18025:
[----:B------:R-:W-:Y:S01]  /*c780*/  ISETP.GE.AND P0, PT, R47, R38, PT ;  /* 0x000000262f00720c */ /* 0x000fe20003f06270 */
[----:B------:R-:W-:Y:S01]  /*c790*/  BSSY.RECONVERGENT B7, `(.L_x_18223) ;  /* 0x0000632000077945 */ /* 0x000fe20003800200 */
[----:B------:R-:W-:Y:S02]  /*c7a0*/  CS2R R32, SRZ ;  /* 0x0000000000207805 */ /* 0x000fe4000001ff00 */
[----:B------:R-:W-:Y:S02]  /*c7b0*/  CS2R R34, SRZ ;  /* 0x0000000000227805 */ /* 0x000fe4000001ff00 */
[----:B------:R-:W-:Y:S01]  /*c7c0*/  CS2R R36, SRZ ;  /* 0x0000000000247805 */ /* 0x000fe2000001ff00 */
[----:B------:R-:W-:-:S06]  /*c7d0*/  IMAD.MOV.U32 R41, RZ, RZ, RZ ;  /* 0x000000ffff297224 */ /* 0x000fcc00078e00ff */
        /* <DEDUP_REMOVED lines=22> */
.L_x_18229:
[----:B------:R-:W2:Y:S02]  /*c940*/  LDG.E.U8 R4, desc[UR36][R4.64] ;  /* 0x0000002404047981 */ /* 0x000ea4000c1e1100 */
[----:B--2---:R-:W-:Y:S01]  /*c950*/  I2FP.F32.U32 R32, R4 ;  /* 0x0000000400207245 */ /* 0x004fe20000201000 */
[----:B------:R-:W-:Y:S06]  /*c960*/  BRA `(.L_x_18231) ;  /* 0x0000000c00287947 */ /* 0x000fec0003800000 */
.L_x_18228:
        /* <DEDUP_REMOVED lines=9> */
.L_x_18233:
[----:B------:R-:W2:Y:S02]  /*ca00*/  LDG.E R4, desc[UR36][R4.64] ;  /* 0x0000002404047981 */ /* 0x000ea4000c1e1900 */
[----:B--2---:R-:W-:Y:S01]  /*ca10*/  I2FP.F32.S32 R32, R4 ;  /* 0x0000000400207245 */ /* 0x004fe20000201400 */
[----:B------:R-:W-:Y:S06]  /*ca20*/  BRA `(.L_x_18231) ;  /* 0x0000000800f87947 */ /* 0x000fec0003800000 */
.L_x_18232:
[----:B------:R-:W2:Y:S02]  /*ca30*/  LDG.E.U16 R4, desc[UR36][R4.64] ;  /* 0x0000002404047981 */ /* 0x000ea4000c1e1500 */
[----:B--2---:R2:W0:Y:S01]  /*ca40*/  I2F.S16 R32, R4 ;  /* 0x0000000400207306 */ /* 0x0044220000101400 */
[----:B------:R-:W-:Y:S05]  /*ca50*/  BRA `(.L_x_18231) ;  /* 0x0000000800ec7947 */ /* 0x000fea0003800000 */
.L_x_18227:
        /* <DEDUP_REMOVED lines=8> */
.L_x_18235:
[----:B------:R-:W2:Y:S02]  /*cae0*/  LDG.E.U16 R4, desc[UR36][R4.64] ;  /* 0x0000002404047981 */ /* 0x000ea4000c1e1500 */
[----:B--2---:R-:W-:Y:S01]  /*caf0*/  HADD2.F32 R32, -RZ, R4.H0_H0 ;  /* 0x20000004ff207230 */ /* 0x004fe20000004100 */
[----:B------:R-:W-:Y:S06]  /*cb00*/  BRA `(.L_x_18231) ;  /* 0x0000000800c07947 */ /* 0x000fec0003800000 */
.L_x_18234:
        /* <DEDUP_REMOVED lines=8> */
.L_x_18237:
[----:B------:R-:W2:Y:S02]  /*cb90*/  LDG.E.U16 R4, desc[UR36][R4.64] ;  /* 0x0000002404047981 */ /* 0x000ea4000c1e1500 */
[----:B--2---:R-:W-:Y:S01]  /*cba0*/  HADD2.F32 R32, -RZ, R4.H0_H0 ;  /* 0x20000004ff207230 */ /* 0x004fe20000004100 */
[----:B------:R-:W-:Y:S06]  /*cbb0*/  BRA `(.L_x_18231) ;  /* 0x0000000800947947 */ /* 0x000fec0003800000 */
.L_x_18236:
[----:B------:R-:W2:Y:S01]  /*cbc0*/  LDG.E.64 R4, desc[UR36][R4.64] ;  /* 0x0000002404047981 */ /* 0x000ea2000c1e1b00 */
[----:B------:R-:W-:Y:S01]  /*cbd0*/  UMOV UR4, 0xf0000000 ;  /* 0xf000000000047882 */ /* 0x000fe20000000000 */
[----:B------:R-:W-:Y:S01]  /*cbe0*/  UMOV UR5, 0x380fffff ;  /* 0x380fffff00057882 */ /* 0x000fe20000000000 */
[----:B--2---:R-:W0:Y:S01]  /*cbf0*/  F2F.F32.F64 R32, R4 ;  /* 0x0000000400207310 */ /* 0x004e220000301000 */
[----:B------:R-:W-:-:S14]  /*cc00*/  DSETP.GEU.AND P0, PT, |R4|, UR4, PT ;  /* 0x0000000404007e2a */ /* 0x000fdc000bf0e200 */
[----:B0-----:R-:W-:Y:S01]  /*cc10*/  @!P0 FMUL R32, R32, 1.175494350822287508e-38 ;  /* 0x0080000020208820 */ /* 0x001fe20000400000 */
[----:B------:R-:W-:Y:S06]  /*cc20*/  BRA `(.L_x_18231) ;  /* 0x0000000800787947 */ /* 0x000fec0003800000 */
.L_x_18226:
        /* <DEDUP_REMOVED lines=12> */
.L_x_18240:
[----:B------:R-:W2:Y:S01]  /*ccf0*/  LDG.E.64 R4, desc[UR36][R4.64] ;  /* 0x0000002404047981 */ /* 0x000ea2000c1e1b00 */
[----:B------:R-:W-:Y:S01]  /*cd00*/  UMOV UR4, 0xf0000000 ;  /* 0xf000000000047882 */ /* 0x000fe20000000000 */
[----:B------:R-:W-:Y:S01]  /*cd10*/  UMOV UR5, 0x380fffff ;  /* 0x380fffff00057882 */ /* 0x000fe20000000000 */
[----:B--2---:R-:W0:Y:S01]  /*cd20*/  F2F.F32.F64 R32, R4 ;  /* 0x0000000400207310 */ /* 0x004e220000301000 */
[----:B------:R-:W-:-:S14]  /*cd30*/  DSETP.GEU.AND P0, PT, |R4|, UR4, PT ;  /* 0x0000000404007e2a */ /* 0x000fdc000bf0e200 */
[----:B0-----:R-:W-:Y:S01]  /*cd40*/  @!P0 FMUL R32, R32, 1.175494350822287508e-38 ;  /* 0x0080000020208820 */ /* 0x001fe20000400000 */
[----:B------:R-:W-:Y:S06]  /*cd50*/  BRA `(.L_x_18231) ;  /* 0x00000008002c7947 */ /* 0x000fec0003800000 */
.L_x_18239:
        /* <DEDUP_REMOVED lines=25> */
.L_x_18242:
        /* <DEDUP_REMOVED lines=13> */
.L_x_18241:
[----:B------:R-:W2:Y:S02]  /*cfc0*/  LDG.E.U16 R4, desc[UR36][R4.64] ;  /* 0x0000002404047981 */ /* 0x000ea4000c1e1500 */
[----:B--2---:R-:W-:Y:S01]  /*cfd0*/  IMAD.U32 R32, R4, 0x10000, RZ ;  /* 0x0001000004207824 */ /* 0x004fe200078e00ff */
[----:B------:R-:W-:Y:S06]  /*cfe0*/  BRA `(.L_x_18231) ;  /* 0x0000000400887947 */ /* 0x000fec0003800000 */
.L_x_18238:
        /* <DEDUP_REMOVED lines=11> */
.L_x_18245:
        /* <DEDUP_REMOVED lines=20> */
.L_x_18247:
[----:B------:R-:W-:Y:S05]  /*d1e0*/  BSYNC.RECONVERGENT B0 ;  /* 0x0000000000007941 */ /* 0x000fea0003800200 */
.L_x_18246:
[----:B------:R-:W-:Y:S01]  /*d1f0*/  IMAD.SHL.U32 R0, R0, 0x100000, RZ ;  /* 0x0010000000007824 */ /* 0x000fe200078e00ff */
[----:B------:R-:W-:-:S04]  /*d200*/  LEA R3, R3, 0x3b800000, 0x17 ;  /* 0x3b80000003037811 */ /* 0x000fc800078eb8ff */
[----:B------:R-:W-:Y:S01]  /*d210*/  LOP3.LUT R32, R3, R0, R7, 0xfe, !PT ;  /* 0x0000000003207212 */ /* 0x000fe200078efe07 */
[----:B------:R-:W-:Y:S06]  /*d220*/  BRA `(.L_x_18231) ;  /* 0x0000000000f87947 */ /* 0x000fec0003800000 */
.L_x_18244:
        /* <DEDUP_REMOVED lines=20> */
.L_x_18249:
[----:B------:R-:W-:Y:S05]  /*d370*/  BSYNC.RECONVERGENT B0 ;  /* 0x0000000000007941 */ /* 0x000fea0003800200 */
.L_x_18248:
[----:B------:R-:W-:Y:S01]  /*d380*/  IMAD.SHL.U32 R0, R0, 0x200000, RZ ;  /* 0x0020000000007824 */ /* 0x000fe200078e00ff */
[----:B------:R-:W-:-:S04]  /*d390*/  LEA R3, R3, 0x37800000, 0x17 ;  /* 0x3780000003037811 */ /* 0x000fc800078eb8ff */
[----:B------:R-:W-:Y:S01]  /*d3a0*/  LOP3.LUT R32, R3, R0, R7, 0xfe, !PT ;  /* 0x0000000003207212 */ /* 0x000fe200078efe07 */
[----:B------:R-:W-:Y:S06]  /*d3b0*/  BRA `(.L_x_18231) ;  /* 0x0000000000947947 */ /* 0x000fec0003800000 */
.L_x_18243:
        /* <DEDUP_REMOVED lines=14> */
.L_x_18230:
        /* <DEDUP_REMOVED lines=16> */
.L_x_18252:
[----:B------:R-:W-:Y:S01]  /*d5a0*/  IMAD.MOV.U32 R32, RZ, RZ, RZ ;  /* 0x000000ffff207224 */ /* 0x000fe200078e00ff */
[----:B------:R-:W-:Y:S06]  /*d5b0*/  BRA `(.L_x_18231) ;  /* 0x0000000000147947 */ /* 0x000fec0003800000 */
.L_x_18251:
[----:B------:R-:W2:Y:S02]  /*d5c0*/  LDG.E.64 R32, desc[UR36][R4.64] ;  /* 0x0000002404207981 */ /* 0x000ea4000c1e1b00 */
[----:B--2---:R0:W1:Y:S01]  /*d5d0*/  I2F.U64 R32, R32 ;  /* 0x0000002000207312 */ /* 0x0040620000301000 */
[----:B------:R-:W-:Y:S05]  /*d5e0*/  BRA `(.L_x_18231) ;  /* 0x0000000000087947 */ /* 0x000fea0003800000 */
.L_x_18250:
[----:B------:R-:W2:Y:S02]  /*d5f0*/  LDG.E R4, desc[UR36][R4.64] ;  /* 0x0000002404047981 */ /* 0x000ea4000c1e1900 */
[----:B--2---:R-:W-:-:S07]  /*d600*/  I2FP.F32.U32 R32, R4 ;  /* 0x0000000400207245 */ /* 0x004fce0000201000 */
.L_x_18231:
[----:B------:R-:W-:Y:S05]  /*d610*/  BSYNC.RECONVERGENT B6 ;  /* 0x0000000000067941 */ /* 0x000fea0003800200 */
.L_x_18225:
        /* <DEDUP_REMOVED lines=20> */
.L_x_18257:
[----:B------:R-:W2:Y:S02]  /*d760*/  LDG.E.U8 R4, desc[UR36][R4.64] ;  /* 0x0000002404047981 */ /* 0x000ea4000c1e1100 */
[----:B--2---:R-:W-:Y:S01]  /*d770*/  I2FP.F32.U32 R33, R4 ;  /* 0x0000000400217245 */ /* 0x004fe20000201000 */
[----:B------:R-:W-:Y:S06]  /*d780*/  BRA `(.L_x_18259) ;  /* 0x0000000c00247947 */ /* 0x000fec0003800000 */
.L_x_18256:
        /* <DEDUP_REMOVED lines=9> */
.L_x_18261:
[----:B------:R-:W2:Y:S02]  /*d820*/  LDG.E R4, desc[UR36][R4.64] ;  /* 0x0000002404047981 */ /* 0x000ea4000c1e1900 */
[----:B--2---:R-:W-:Y:S01]  /*d830*/  I2FP.F32.S32 R33, R4 ;  /* 0x0000000400217245 */ /* 0x004fe20000201400 */
[----:B------:R-:W-:Y:S06]  /*d840*/  BRA `(.L_x_18259) ;  /* 0x0000000800f47947 */ /* 0x000fec0003800000 */
.L_x_18260:
[----:B------:R-:W2:Y:S02]  /*d850*/  LDG.E.U16 R4, desc[UR36][R4.64] ;  /* 0x0000002404047981 */ /* 0x000ea4000c1e1500 */
[----:B--2---:R0:W2:Y:S01]  /*d860*/  I2F.S16 R33, R4 ;  /* 0x0000000400217306 */ /* 0x0040a20000101400 */
[----:B------:R-:W-:Y:S05]  /*d870*/  BRA `(.L_x_18259) ;  /* 0x0000000800e87947 */ /* 0x000fea0003800000 */
.L_x_18255:
        /* <DEDUP_REMOVED lines=8> */
.L_x_18263:
[----:B------:R-:W2:Y:S02]  /*d900*/  LDG.E.U16 R4, desc[UR36][R4.64] ;  /* 0x0000002404047981 */ /* 0x000ea4000c1e1500 */
[----:B--2---:R-:W-:Y:S01]  /*d910*/  HADD2.F32 R33, -RZ, R4.H0_H0 ;  /* 0x20000004ff217230 */ /* 0x004fe20000004100 */
[----:B------:R-:W-:Y:S06]  /*d920*/  BRA `(.L_x_18259) ;  /* 0x0000000800bc7947 */ /* 0x000fec0003800000 */
.L_x_18262:
        /* <DEDUP_REMOVED lines=8> */
.L_x_18265:
[----:B------:R-:W2:Y:S02]  /*d9b0*/  LDG.E.U16 R4, desc[UR36][R4.64] ;  /* 0x0000002404047981 */ /* 0x000ea4000c1e1500 */
[----:B--2---:R-:W-:Y:S01]  /*d9c0*/  HADD2.F32 R33, -RZ, R4.H0_H0 ;  /* 0x20000004ff217230 */ /* 0x004fe20000004100 */
[----:B------:R-:W-:Y:S06]  /*d9d0*/  BRA `(.L_x_18259) ;  /* 0x0000000800907947 */ /* 0x000fec0003800000 */
.L_x_18264:
[----:B------:R-:W2:Y:S01]  /*d9e0*/  LDG.E.64 R4, desc[UR36][R4.64] ;  /* 0x0000002404047981 */ /* 0x000ea2000c1e1b00 */
[----:B------:R-:W-:Y:S01]  /*d9f0*/  UMOV UR4, 0xf0000000 ;  /* 0xf000000000047882 */ /* 0x000fe20000000000 */
[----:B------:R-:W-:Y:S01]  /*da00*/  UMOV UR5, 0x380fffff ;  /* 0x380fffff00057882 */ /* 0x000fe20000000000 */
[----:B--2---:R-:W0:Y:S01]  /*da10*/  F2F.F32.F64 R33, R4 ;  /* 0x0000000400217310 */ /* 0x004e220000301000 */
[----:B------:R-:W-:-:S14]  /*da20*/  DSETP.GEU.AND P0, PT, |R4|, UR4, PT ;  /* 0x0000000404007e2a */ /* 0x000fdc000bf0e200 */
[----:B0-----:R-:W-:Y:S01]  /*da30*/  @!P0 FMUL R33, R33, 1.175494350822287508e-38 ;  /* 0x0080000021218820 */ /* 0x001fe20000400000 */
[----:B------:R-:W-:Y:S06]  /*da40*/  BRA `(.L_x_18259) ;  /* 0x0000000800747947 */ /* 0x000fec0003800000 */
.L_x_18254:
        /* <DEDUP_REMOVED lines=12> */
.L_x_18268:
[----:B------:R-:W2:Y:S01]  /*db10*/  LDG.E.64 R4, desc[UR36][R4.64] ;  /* 0x0000002404047981 */ /* 0x000ea2000c1e1b00 */
[----:B------:R-:W-:Y:S01]  /*db20*/  UMOV UR4, 0xf0000000 ;  /* 0xf000000000047882 */ /* 0x000fe20000000000 */
[----:B------:R-:W-:Y:S01]  /*db30*/  UMOV UR5, 0x380fffff ;  /* 0x380fffff00057882 */ /* 0x000fe20000000000 */
[----:B--2---:R-:W0:Y:S01]  /*db40*/  F2F.F32.F64 R33, R4 ;  /* 0x0000000400217310 */ /* 0x004e220000301000 */
[----:B------:R-:W-:-:S14]  /*db50*/  DSETP.GEU.AND P0, PT, |R4|, UR4, PT ;  /* 0x0000000404007e2a */ /* 0x000fdc000bf0e200 */
[----:B0-----:R-:W-:Y:S01]  /*db60*/  @!P0 FMUL R33, R33, 1.175494350822287508e-38 ;  /* 0x0080000021218820 */ /* 0x001fe20000400000 */
[----:B------:R-:W-:Y:S06]  /*db70*/  BRA `(.L_x_18259) ;  /* 0x0000000800287947 */ /* 0x000fec0003800000 */
.L_x_18267:
        /* <DEDUP_REMOVED lines=25> */
.L_x_18270:
        /* <DEDUP_REMOVED lines=12> */
.L_x_18269:
[----:B------:R-:W2:Y:S02]  /*ddd0*/  LDG.E.U16 R4, desc[UR36][R4.64] ;  /* 0x0000002404047981 */ /* 0x000ea4000c1e1500 */
[----:B--2---:R-:W-:Y:S01]  /*dde0*/  IMAD.U32 R33, R4, 0x10000, RZ ;  /* 0x0001000004217824 */ /* 0x004fe200078e00ff */
[----:B------:R-:W-:Y:S06]  /*ddf0*/  BRA `(.L_x_18259) ;  /* 0x0000000400887947 */ /* 0x000fec0003800000 */
.L_x_18266:
        /* <DEDUP_REMOVED lines=11> */
.L_x_18273:
        /* <DEDUP_REMOVED lines=20> */
.L_x_18275:
[----:B------:R-:W-:Y:S05]  /*dff0*/  BSYNC.RECONVERGENT B0 ;  /* 0x0000000000007941 */ /* 0x000fea0003800200 */
.L_x_18274:
[----:B------:R-:W-:Y:S01]  /*e000*/  IMAD.SHL.U32 R0, R0, 0x100000, RZ ;  /* 0x0010000000007824 */ /* 0x000fe200078e00ff */
[----:B------:R-:W-:-:S04]  /*e010*/  LEA R3, R3, 0x3b800000, 0x17 ;  /* 0x3b80000003037811 */ /* 0x000fc800078eb8ff */
[----:B------:R-:W-:Y:S01]  /*e020*/  LOP3.LUT R33, R3, R0, R33, 0xfe, !PT ;  /* 0x0000000003217212 */ /* 0x000fe200078efe21 */
[----:B------:R-:W-:Y:S06]  /*e030*/  BRA `(.L_x_18259) ;  /* 0x0000000000f87947 */ /* 0x000fec0003800000 */
.L_x_18272:
        /* <DEDUP_REMOVED lines=20> */
.L_x_18277:
[----:B------:R-:W-:Y:S05]  /*e180*/  BSYNC.RECONVERGENT B0 ;  /* 0x0000000000007941 */ /* 0x000fea0003800200 */
.L_x_18276:
[----:B------:R-:W-:Y:S01]  /*e190*/  IMAD.SHL.U32 R0, R0, 0x200000, RZ ;  /* 0x0020000000007824 */ /* 0x000fe200078e00ff */
[----:B------:R-:W-:-:S04]  /*e1a0*/  LEA R3, R3, 0x37800000, 0x17 ;  /* 0x3780000003037811 */ /* 0x000fc800078eb8ff */
[----:B------:R-:W-:Y:S01]  /*e1b0*/  LOP3.LUT R33, R3, R0, R33, 0xfe, !PT ;  /* 0x0000000003217212 */ /* 0x000fe200078efe21 */
[----:B------:R-:W-:Y:S06]  /*e1c0*/  BRA `(.L_x_18259) ;  /* 0x0000000000947947 */ /* 0x000fec0003800000 */
.L_x_18271:
        /* <DEDUP_REMOVED lines=14> */
.L_x_18258:
        /* <DEDUP_REMOVED lines=16> */
.L_x_18280:
[----:B------:R-:W-:Y:S01]  /*e3b0*/  IMAD.MOV.U32 R33, RZ, RZ, RZ ;  /* 0x000000ffff217224 */ /* 0x000fe200078e00ff */
[----:B------:R-:W-:Y:S06]  /*e3c0*/  BRA `(.L_x_18259) ;  /* 0x0000000000147947 */ /* 0x000fec0003800000 */
.L_x_18279:
[----:B------:R-:W2:Y:S02]  /*e3d0*/  LDG.E.64 R4, desc[UR36][R4.64] ;  /* 0x0000002404047981 */ /* 0x000ea4000c1e1b00 */
[----:B--2---:R0:W2:Y:S01]  /*e3e0*/  I2F.U64 R33, R4 ;  /* 0x0000000400217312 */ /* 0x0040a20000301000 */
[----:B------:R-:W-:Y:S05]  /*e3f0*/  BRA `(.L_x_18259) ;  /* 0x0000000000087947 */ /* 0x000fea0003800000 */
.L_x_18278:
[----:B------:R-:W2:Y:S02]  /*e400*/  LDG.E R4, desc[UR36][R4.64] ;  /* 0x0000002404047981 */ /* 0x000ea4000c1e1900 */
[----:B--2---:R-:W-:-:S07]  /*e410*/  I2FP.F32.U32 R33, R4 ;  /* 0x0000000400217245 */ /* 0x004fce0000201000 */
.L_x_18259:
[----:B------:R-:W-:Y:S05]  /*e420*/  BSYNC.RECONVERGENT B6 ;  /* 0x0000000000067941 */ /* 0x000fea0003800200 */
.L_x_18253:
        /* <DEDUP_REMOVED lines=20> */
.L_x_18285:
[----:B------:R-:W2:Y:S02]  /*e570*/  LDG.E.U8 R4, desc[UR36][R4.64] ;  /* 0x0000002404047981 */ /* 0x000ea4000c1e1100 */
[----:B--2---:R-:W-:Y:S01]  /*e580*/  I2FP.F32.U32 R34, R4 ;  /* 0x0000000400227245 */ /* 0x004fe20000201000 */
[----:B------:R-:W-:Y:S06]  /*e590*/  BRA `(.L_x_18287) ;  /* 0x0000000c00287947 */ /* 0x000fec0003800000 */
.L_x_18284:
        /* <DEDUP_REMOVED lines=9> */
.L_x_18289:
[----:B------:R-:W2:Y:S02]  /*e630*/  LDG.E R4, desc[UR36][R4.64] ;  /* 0x0000002404047981 */ /* 0x000ea4000c1e1900 */
[----:B--2---:R-:W-:Y:S01]  /*e640*/  I2FP.F32.S32 R34, R4 ;  /* 0x0000000400227245 */ /* 0x004fe20000201400 */
[----:B------:R-:W-:Y:S06]  /*e650*/  BRA `(.L_x_18287) ;  /* 0x0000000800f87947 */ /* 0x000fec0003800000 */
.L_x_18288:
[----:B------:R-:W2:Y:S02]  /*e660*/  LDG.E.U16 R4, desc[UR36][R4.64] ;  /* 0x0000002404047981 */ /* 0x000ea4000c1e1500 */
[----:B--2---:R0:W1:Y:S01]  /*e670*/  I2F.S16 R34, R4 ;  /* 0x0000000400227306 */ /* 0x0040620000101400 */
[----:B------:R-:W-:Y:S05]  /*e680*/  BRA `(.L_x_18287) ;  /* 0x0000000800ec7947 */ /* 0x000fea0003800000 */
.L_x_18283:
        /* <DEDUP_REMOVED lines=8> */
.L_x_18291:
[----:B------:R-:W2:Y:S02]  /*e710*/  LDG.E.U16 R4, desc[UR36][R4.64] ;  /* 0x0000002404047981 */ /* 0x000ea4000c1e1500 */
[----:B--2---:R-:W-:Y:S01]  /*e720*/  HADD2.F32 R34, -RZ, R4.H0_H0 ;  /* 0x20000004ff227230 */ /* 0x004fe20000004100 */
[----:B------:R-:W-:Y:S06]  /*e730*/  BRA `(.L_x_18287) ;  /* 0x0000000800c07947 */ /* 0x000fec0003800000 */
.L_x_18290:
        /* <DEDUP_REMOVED lines=8> */
.L_x_18293:
[----:B------:R-:W2:Y:S02]  /*e7c0*/  LDG.E.U16 R4, desc[UR36][R4.64] ;  /* 0x0000002404047981 */ /* 0x000ea4000c1e1500 */
[----:B--2---:R-:W-:Y:S01]  /*e7d0*/  HADD2.F32 R34, -RZ, R4.H0_H0 ;  /* 0x20000004ff227230 */ /* 0x004fe20000004100 */
[----:B------:R-:W-:Y:S06]  /*e7e0*/  BRA `(.L_x_18287) ;  /* 0x0000000800947947 */ /* 0x000fec0003800000 */
.L_x_18292:
[----:B------:R-:W2:Y:S01]  /*e7f0*/  LDG.E.64 R4, desc[UR36][R4.64] ;  /* 0x0000002404047981 */ /* 0x000ea2000c1e1b00 */
[----:B------:R-:W-:Y:S01]  /*e800*/  UMOV UR4, 0xf0000000 ;  /* 0xf000000000047882 */ /* 0x000fe20000000000 */
[----:B------:R-:W-:Y:S01]  /*e810*/  UMOV UR5, 0x380fffff ;  /* 0x380fffff00057882 */ /* 0x000fe20000000000 */
[----:B--2---:R-:W0:Y:S01]  /*e820*/  F2F.F32.F64 R34, R4 ;  /* 0x0000000400227310 */ /* 0x004e220000301000 */
[----:B------:R-:W-:-:S14]  /*e830*/  DSETP.GEU.AND P0, PT, |R4|, UR4, PT ;  /* 0x0000000404007e2a */ /* 0x000fdc000bf0e200 */
[----:B0-----:R-:W-:Y:S01]  /*e840*/  @!P0 FMUL R34, R34, 1.175494350822287508e-38 ;  /* 0x0080000022228820 */ /* 0x001fe20000400000 */
[----:B------:R-:W-:Y:S06]  /*e850*/  BRA `(.L_x_18287) ;  /* 0x0000000800787947 */ /* 0x000fec0003800000 */
.L_x_18282:
        /* <DEDUP_REMOVED lines=12> */
.L_x_18296:
[----:B------:R-:W2:Y:S01]  /*e920*/  LDG.E.64 R4, desc[UR36][R4.64] ;  /* 0x0000002404047981 */ /* 0x000ea2000c1e1b00 */
[----:B------:R-:W-:Y:S01]  /*e930*/  UMOV UR4, 0xf0000000 ;  /* 0xf000000000047882 */ /* 0x000fe20000000000 */
[----:B------:R-:W-:Y:S01]  /*e940*/  UMOV UR5, 0x380fffff ;  /* 0x380fffff00057882 */ /* 0x000fe20000000000 */
[----:B--2---:R-:W0:Y:S01]  /*e950*/  F2F.F32.F64 R34, R4 ;  /* 0x0000000400227310 */ /* 0x004e220000301000 */
[----:B------:R-:W-:-:S14]  /*e960*/  DSETP.GEU.AND P0, PT, |R4|, UR4, PT ;  /* 0x0000000404007e2a */ /* 0x000fdc000bf0e200 */
[----:B0-----:R-:W-:Y:S01]  /*e970*/  @!P0 FMUL R34, R34, 1.175494350822287508e-38 ;  /* 0x0080000022228820 */ /* 0x001fe20000400000 */
[----:B------:R-:W-:Y:S06]  /*e980*/  BRA `(.L_x_18287) ;  /* 0x00000008002c7947 */ /* 0x000fec0003800000 */
.L_x_18295:
        /* <DEDUP_REMOVED lines=25> */
.L_x_18298:
        /* <DEDUP_REMOVED lines=13> */
.L_x_18297:
[----:B------:R-:W2:Y:S02]  /*ebf0*/  LDG.E.U16 R4, desc[UR36][R4.64] ;  /* 0x0000002404047981 */ /* 0x000ea4000c1e1500 */
[----:B--2---:R-:W-:Y:S01]  /*ec00*/  IMAD.U32 R34, R4, 0x10000, RZ ;  /* 0x0001000004227824 */ /* 0x004fe200078e00ff */
[----:B------:R-:W-:Y:S06]  /*ec10*/  BRA `(.L_x_18287) ;  /* 0x0000000400887947 */ /* 0x000fec0003800000 */
.L_x_18294:
        /* <DEDUP_REMOVED lines=11> */
.L_x_18301:
        /* <DEDUP_REMOVED lines=20> */
.L_x_18303:
[----:B------:R-:W-:Y:S05]  /*ee10*/  BSYNC.RECONVERGENT B0 ;  /* 0x0000000000007941 */ /* 0x000fea0003800200 */
.L_x_18302:
[----:B------:R-:W-:Y:S01]  /*ee20*/  IMAD.SHL.U32 R0, R0, 0x100000, RZ ;  /* 0x0010000000007824 */ /* 0x000fe200078e00ff */
[----:B------:R-:W-:-:S04]  /*ee30*/  LEA R3, R3, 0x3b800000, 0x17 ;  /* 0x3b80000003037811 */ /* 0x000fc800078eb8ff */
[----:B------:R-:W-:Y:S01]  /*ee40*/  LOP3.LUT R34, R3, R0, R7, 0xfe, !PT ;  /* 0x0000000003227212 */ /* 0x000fe200078efe07 */
[----:B------:R-:W-:Y:S06]  /*ee50*/  BRA `(.L_x_18287) ;  /* 0x0000000000f87947 */ /* 0x000fec0003800000 */
.L_x_18300:
        /* <DEDUP_REMOVED lines=20> */
.L_x_18305:
[----:B------:R-:W-:Y:S05]  /*efa0*/  BSYNC.RECONVERGENT B0 ;  /* 0x0000000000007941 */ /* 0x000fea0003800200 */
.L_x_18304:
[----:B------:R-:W-:Y:S01]  /*efb0*/  IMAD.SHL.U32 R0, R0, 0x200000, RZ ;  /* 0x0020000000007824 */ /* 0x000fe200078e00ff */
[----:B------:R-:W-:-:S04]  /*efc0*/  LEA R3, R3, 0x37800000, 0x17 ;  /* 0x3780000003037811 */ /* 0x000fc800078eb8ff */
[----:B------:R-:W-:Y:S01]  /*efd0*/  LOP3.LUT R34, R3, R0, R7, 0xfe, !PT ;  /* 0x0000000003227212 */ /* 0x000fe200078efe07 */
[----:B------:R-:W-:Y:S06]  /*efe0*/  BRA `(.L_x_18287) ;  /* 0x0000000000947947 */ /* 0x000fec0003800000 */
.L_x_18299:
        /* <DEDUP_REMOVED lines=14> */
.L_x_18286:
        /* <DEDUP_REMOVED lines=16> */
.L_x_18308:
[----:B------:R-:W-:Y:S01]  /*f1d0*/  IMAD.MOV.U32 R34, RZ, RZ, RZ ;  /* 0x000000ffff227224 */ /* 0x000fe200078e00ff */
[----:B------:R-:W-:Y:S06]  /*f1e0*/  BRA `(.L_x_18287) ;  /* 0x0000000000147947 */ /* 0x000fec0003800000 */
.L_x_18307:
[----:B------:R-:W2:Y:S02]  /*f1f0*/  LDG.E.64 R4, desc[UR36][R4.64] ;  /* 0x0000002404047981 */ /* 0x000ea4000c1e1b00 */
[----:B--2---:R0:W1:Y:S01]  /*f200*/  I2F.U64 R34, R4 ;  /* 0x0000000400227312 */ /* 0x0040620000301000 */
[----:B------:R-:W-:Y:S05]  /*f210*/  BRA `(.L_x_18287) ;  /* 0x0000000000087947 */ /* 0x000fea0003800000 */
.L_x_18306:
[----:B------:R-:W2:Y:S02]  /*f220*/  LDG.E R4, desc[UR36][R4.64] ;  /* 0x0000002404047981 */ /* 0x000ea4000c1e1900 */
[----:B--2---:R-:W-:-:S07]  /*f230*/  I2FP.F32.U32 R34, R4 ;  /* 0x0000000400227245 */ /* 0x004fce0000201000 */
.L_x_18287:
[----:B------:R-:W-:Y:S05]  /*f240*/  BSYNC.RECONVERGENT B6 ;  /* 0x0000000000067941 */ /* 0x000fea0003800200 */
.L_x_18281:
        /* <DEDUP_REMOVED lines=20> */
.L_x_18313:
[----:B------:R-:W2:Y:S02]  /*f390*/  LDG.E.U8 R4, desc[UR36][R4.64] ;  /* 0x0000002404047981 */ /* 0x000ea4000c1e1100 */
[----:B--2---:R-:W-:Y:S01]  /*f3a0*/  I2FP.F32.U32 R36, R4 ;  /* 0x0000000400247245 */ /* 0x004fe20000201000 */
[----:B------:R-:W-:Y:S06]  /*f3b0*/  BRA `(.L_x_18315) ;  /* 0x0000000c00287947 */ /* 0x000fec0003800000 */
.L_x_18312:
        /* <DEDUP_REMOVED lines=9> */
.L_x_18317:
[----:B------:R-:W2:Y:S02]  /*f450*/  LDG.E R4, desc[UR36][R4.64] ;  /* 0x0000002404047981 */ /* 0x000ea4000c1e1900 */
[----:B--2---:R-:W-:Y:S01]  /*f460*/  I2FP.F32.S32 R36, R4 ;  /* 0x0000000400247245 */ /* 0x004fe20000201400 */
[----:B------:R-:W-:Y:S06]  /*f470*/  BRA `(.L_x_18315) ;  /* 0x0000000800f87947 */ /* 0x000fec0003800000 */
.L_x_18316:
[----:B------:R-:W2:Y:S02]  /*f480*/  LDG.E.U16 R4, desc[UR36][R4.64] ;  /* 0x0000002404047981 */ /* 0x000ea4000c1e1500 */
[----:B--2---:R0:W2:Y:S01]  /*f490*/  I2F.S16 R36, R4 ;  /* 0x0000000400247306 */ /* 0x0040a20000101400 */
[----:B------:R-:W-:Y:S05]  /*f4a0*/  BRA `(.L_x_18315) ;  /* 0x0000000800ec7947 */ /* 0x000fea0003800000 */
.L_x_18311:
        /* <DEDUP_REMOVED lines=8> */
.L_x_18319:
[----:B------:R-:W2:Y:S02]  /*f530*/  LDG.E.U16 R4, desc[UR36][R4.64] ;  /* 0x0000002404047981 */ /* 0x000ea4000c1e1500 */
[----:B--2---:R-:W-:Y:S01]  /*f540*/  HADD2.F32 R36, -RZ, R4.H0_H0 ;  /* 0x20000004ff247230 */ /* 0x004fe20000004100 */
[----:B------:R-:W-:Y:S06]  /*f550*/  BRA `(.L_x_18315) ;  /* 0x0000000800c07947 */ /* 0x000fec0003800000 */
.L_x_18318:
        /* <DEDUP_REMOVED lines=8> */
.L_x_18321:
[----:B------:R-:W2:Y:S02]  /*f5e0*/  LDG.E.U16 R4, desc[UR36][R4.64] ;  /* 0x0000002404047981 */ /* 0x000ea4000c1e1500 */
[----:B--2---:R-:W-:Y:S01]  /*f5f0*/  HADD2.F32 R36, -RZ, R4.H0_H0 ;  /* 0x20000004ff247230 */ /* 0x004fe20000004100 */
[----:B------:R-:W-:Y:S06]  /*f600*/  BRA `(.L_x_18315) ;  /* 0x0000000800947947 */ /* 0x000fec0003800000 */
.L_x_18320:
[----:B------:R-:W2:Y:S01]  /*f610*/  LDG.E.64 R4, desc[UR36][R4.64] ;  /* 0x0000002404047981 */ /* 0x000ea2000c1e1b00 */
[----:B------:R-:W-:Y:S01]  /*f620*/  UMOV UR4, 0xf0000000 ;  /* 0xf000000000047882 */ /* 0x000fe20000000000 */
[----:B------:R-:W-:Y:S01]  /*f630*/  UMOV UR5, 0x380fffff ;  /* 0x380fffff00057882 */ /* 0x000fe20000000000 */
[----:B--2---:R-:W0:Y:S01]  /*f640*/  F2F.F32.F64 R36, R4 ;  /* 0x0000000400247310 */ /* 0x004e220000301000 */
[----:B------:R-:W-:-:S14]  /*f650*/  DSETP.GEU.AND P0, PT, |R4|, UR4, PT ;  /* 0x0000000404007e2a */ /* 0x000fdc000bf0e200 */
[----:B0-----:R-:W-:Y:S01]  /*f660*/  @!P0 FMUL R36, R36, 1.175494350822287508e-38 ;  /* 0x0080000024248820 */ /* 0x001fe20000400000 */
[----:B------:R-:W-:Y:S06]  /*f670*/  BRA `(.L_x_18315) ;  /* 0x0000000800787947 */ /* 0x000fec0003800000 */
.L_x_18310:
        /* <DEDUP_REMOVED lines=12> */
.L_x_18324:
[----:B------:R-:W2:Y:S01]  /*f740*/  LDG.E.64 R4, desc[UR36][R4.64] ;  /* 0x0000002404047981 */ /* 0x000ea2000c1e1b00 */
[----:B------:R-:W-:Y:S01]  /*f750*/  UMOV UR4, 0xf0000000 ;  /* 0xf000000000047882 */ /* 0x000fe20000000000 */
[----:B------:R-:W-:Y:S01]  /*f760*/  UMOV UR5, 0x380fffff ;  /* 0x380fffff00057882 */ /* 0x000fe20000000000 */
[----:B--2---:R-:W0:Y:S01]  /*f770*/  F2F.F32.F64 R36, R4 ;  /* 0x0000000400247310 */ /* 0x004e220000301000 */
[----:B------:R-:W-:-:S14]  /*f780*/  DSETP.GEU.AND P0, PT, |R4|, UR4, PT ;  /* 0x0000000404007e2a */ /* 0x000fdc000bf0e200 */
[----:B0-----:R-:W-:Y:S01]  /*f790*/  @!P0 FMUL R36, R36, 1.175494350822287508e-38 ;  /* 0x0080000024248820 */ /* 0x001fe20000400000 */
[----:B------:R-:W-:Y:S06]  /*f7a0*/  BRA `(.L_x_18315) ;  /* 0x00000008002c7947 */ /* 0x000fec0003800000 */
.L_x_18323:
        /* <DEDUP_REMOVED lines=25> */
.L_x_18326:
        /* <DEDUP_REMOVED lines=13> */
.L_x_18325:
[----:B------:R-:W2:Y:S02]  /*fa10*/  LDG.E.U16 R4, desc[UR36][R4.64] ;  /* 0x0000002404047981 */ /* 0x000ea4000c1e1500 */
[----:B--2---:R-:W-:Y:S01]  /*fa20*/  IMAD.U32 R36, R4, 0x10000, RZ ;  /* 0x0001000004247824 */ /* 0x004fe200078e00ff */
[----:B------:R-:W-:Y:S06]  /*fa30*/  BRA `(.L_x_18315) ;  /* 0x0000000400887947 */ /* 0x000fec0003800000 */
.L_x_18322:
        /* <DEDUP_REMOVED lines=11> */
.L_x_18329:
        /* <DEDUP_REMOVED lines=20> */
.L_x_18331:
[----:B------:R-:W-:Y:S05]  /*fc30*/  BSYNC.RECONVERGENT B0 ;  /* 0x0000000000007941 */ /* 0x000fea0003800200 */
.L_x_18330:
[----:B------:R-:W-:Y:S01]  /*fc40*/  IMAD.SHL.U32 R0, R0, 0x100000, RZ ;  /* 0x0010000000007824 */ /* 0x000fe200078e00ff */
[----:B------:R-:W-:-:S04]  /*fc50*/  LEA R3, R3, 0x3b800000, 0x17 ;  /* 0x3b80000003037811 */ /* 0x000fc800078eb8ff */
[----:B------:R-:W-:Y:S01]  /*fc60*/  LOP3.LUT R36, R3, R0, R7, 0xfe, !PT ;  /* 0x0000000003247212 */ /* 0x000fe200078efe07 */
[----:B------:R-:W-:Y:S06]  /*fc70*/  BRA `(.L_x_18315) ;  /* 0x0000000000f87947 */ /* 0x000fec0003800000 */
.L_x_18328:
        /* <DEDUP_REMOVED lines=20> */
.L_x_18333:
[----:B------:R-:W-:Y:S05]  /*fdc0*/  BSYNC.RECONVERGENT B0 ;  /* 0x0000000000007941 */ /* 0x000fea0003800200 */
.L_x_18332:
[----:B------:R-:W-:Y:S01]  /*fdd0*/  IMAD.SHL.U32 R0, R0, 0x200000, RZ ;  /* 0x0020000000007824 */ /* 0x000fe200078e00ff */
[----:B------:R-:W-:-:S04]  /*fde0*/  LEA R3, R3, 0x37800000, 0x17 ;  /* 0x3780000003037811 */ /* 0x000fc800078eb8ff */
[----:B------:R-:W-:Y:S01]  /*fdf0*/  LOP3.LUT R36, R3, R0, R7, 0xfe, !PT ;  /* 0x0000000003247212 */ /* 0x000fe200078efe07 */
[----:B------:R-:W-:Y:S06]  /*fe00*/  BRA `(.L_x_18315) ;  /* 0x0000000000947947 */ /* 0x000fec0003800000 */
.L_x_18327:
        /* <DEDUP_REMOVED lines=14> */
.L_x_18314:
        /* <DEDUP_REMOVED lines=16> */
.L_x_18336:
[----:B------:R-:W-:Y:S01]  /*fff0*/  IMAD.MOV.U32 R36, RZ, RZ, RZ ;  /* 0x000000ffff247224 */ /* 0x000fe200078e00ff */
[----:B------:R-:W-:Y:S06]  /*10000*/  BRA `(.L_x_18315) ;  /* 0x0000000000147947 */ /* 0x000fec0003800000 */
.L_x_18335:
[----:B------:R-:W2:Y:S02]  /*10010*/  LDG.E.64 R4, desc[UR36][R4.64] ;  /* 0x0000002404047981 */ /* 0x000ea4000c1e1b00 */
[----:B--2---:R0:W2:Y:S01]  /*10020*/  I2F.U64 R36, R4 ;  /* 0x0000000400247312 */ /* 0x0040a20000301000 */
[----:B------:R-:W-:Y:S05]  /*10030*/  BRA `(.L_x_18315) ;  /* 0x0000000000087947 */ /* 0x000fea0003800000 */
.L_x_18334:
[----:B------:R-:W2:Y:S02]  /*10040*/  LDG.E R4, desc[UR36][R4.64] ;  /* 0x0000002404047981 */ /* 0x000ea4000c1e1900 */
[----:B--2---:R-:W-:-:S07]  /*10050*/  I2FP.F32.U32 R36, R4 ;  /* 0x0000000400247245 */ /* 0x004fce0000201000 */
.L_x_18315:
[----:B------:R-:W-:Y:S05]  /*10060*/  BSYNC.RECONVERGENT B6 ;  /* 0x0000000000067941 */ /* 0x000fea0003800200 */
.L_x_18309:
        /* <DEDUP_REMOVED lines=20> */
.L_x_18341:
[----:B------:R-:W2:Y:S02]  /*101b0*/  LDG.E.U8 R4, desc[UR36][R4.64] ;  /* 0x0000002404047981 */ /* 0x000ea4000c1e1100 */
[----:B--2---:R-:W-:Y:S01]  /*101c0*/  I2FP.F32.U32 R35, R4 ;  /* 0x0000000400237245 */ /* 0x004fe20000201000 */
[----:B------:R-:W-:Y:S06]  /*101d0*/  BRA `(.L_x_18343) ;  /* 0x0000000c00247947 */ /* 0x000fec0003800000 */
.L_x_18340:
        /* <DEDUP_REMOVED lines=9> */
.L_x_18345:
[----:B------:R-:W2:Y:S02]  /*10270*/  LDG.E R4, desc[UR36][R4.64] ;  /* 0x0000002404047981 */ /* 0x000ea4000c1e1900 */
[----:B--2---:R-:W-:Y:S01]  /*10280*/  I2FP.F32.S32 R35, R4 ;  /* 0x0000000400237245 */ /* 0x004fe20000201400 */
[----:B------:R-:W-:Y:S06]  /*10290*/  BRA `(.L_x_18343) ;  /* 0x0000000800f47947 */ /* 0x000fec0003800000 */
.L_x_18344:
[----:B------:R-:W2:Y:S02]  /*102a0*/  LDG.E.U16 R4, desc[UR36][R4.64] ;  /* 0x0000002404047981 */ /* 0x000ea4000c1e1500 */
[----:B--2---:R0:W1:Y:S01]  /*102b0*/  I2F.S16 R35, R4 ;  /* 0x0000000400237306 */ /* 0x0040620000101400 */
[----:B------:R-:W-:Y:S05]  /*102c0*/  BRA `(.L_x_18343) ;  /* 0x0000000800e87947 */ /* 0x000fea0003800000 */
.L_x_18339:
        /* <DEDUP_REMOVED lines=8> */
.L_x_18347:
[----:B------:R-:W2:Y:S02]  /*10350*/  LDG.E.U16 R4, desc[UR36][R4.64] ;  /* 0x0000002404047981 */ /* 0x000ea4000c1e1500 */
[----:B--2---:R-:W-:Y:S01]  /*10360*/  HADD2.F32 R35, -RZ, R4.H0_H0 ;  /* 0x20000004ff237230 */ /* 0x004fe20000004100 */
[----:B------:R-:W-:Y:S06]  /*10370*/  BRA `(.L_x_18343) ;  /* 0x0000000800bc7947 */ /* 0x000fec0003800000 */
.L_x_18346:
        /* <DEDUP_REMOVED lines=8> */
.L_x_18349:
[----:B------:R-:W2:Y:S02]  /*10400*/  LDG.E.U16 R4, desc[UR36][R4.64] ;  /* 0x0000002404047981 */ /* 0x000ea4000c1e1500 */
[----:B--2---:R-:W-:Y:S01]  /*10410*/  HADD2.F32 R35, -RZ, R4.H0_H0 ;  /* 0x20000004ff237230 */ /* 0x004fe20000004100 */
[----:B------:R-:W-:Y:S06]  /*10420*/  BRA `(.L_x_18343) ;  /* 0x0000000800907947 */ /* 0x000fec0003800000 */
.L_x_18348:
[----:B------:R-:W2:Y:S01]  /*10430*/  LDG.E.64 R4, desc[UR36][R4.64] ;  /* 0x0000002404047981 */ /* 0x000ea2000c1e1b00 */
[----:B------:R-:W-:Y:S01]  /*10440*/  UMOV UR4, 0xf0000000 ;  /* 0xf000000000047882 */ /* 0x000fe20000000000 */
[----:B------:R-:W-:Y:S01]  /*10450*/  UMOV UR5, 0x380fffff ;  /* 0x380fffff00057882 */ /* 0x000fe20000000000 */
[----:B--2---:R-:W0:Y:S01]  /*10460*/  F2F.F32.F64 R35, R4 ;  /* 0x0000000400237310 */ /* 0x004e220000301000 */
[----:B------:R-:W-:-:S14]  /*10470*/  DSETP.GEU.AND P0, PT, |R4|, UR4, PT ;  /* 0x0000000404007e2a */ /* 0x000fdc000bf0e200 */
[----:B0-----:R-:W-:Y:S01]  /*10480*/  @!P0 FMUL R35, R35, 1.175494350822287508e-38 ;  /* 0x0080000023238820 */ /* 0x001fe20000400000 */
[----:B------:R-:W-:Y:S06]  /*10490*/  BRA `(.L_x_18343) ;  /* 0x0000000800747947 */ /* 0x000fec0003800000 */
.L_x_18338:
        /* <DEDUP_REMOVED lines=12> */
.L_x_18352:
[----:B------:R-:W2:Y:S01]  /*10560*/  LDG.E.64 R4, desc[UR36][R4.64] ;  /* 0x0000002404047981 */ /* 0x000ea2000c1e1b00 */
[----:B------:R-:W-:Y:S01]  /*10570*/  UMOV UR4, 0xf0000000 ;  /* 0xf000000000047882 */ /* 0x000fe20000000000 */
[----:B------:R-:W-:Y:S01]  /*10580*/  UMOV UR5, 0x380fffff ;  /* 0x380fffff00057882 */ /* 0x000fe20000000000 */
[----:B--2---:R-:W0:Y:S01]  /*10590*/  F2F.F32.F64 R35, R4 ;  /* 0x0000000400237310 */ /* 0x004e220000301000 */
[----:B------:R-:W-:-:S14]  /*105a0*/  DSETP.GEU.AND P0, PT, |R4|, UR4, PT ;  /* 0x0000000404007e2a */ /* 0x000fdc000bf0e200 */
[----:B0-----:R-:W-:Y:S01]  /*105b0*/  @!P0 FMUL R35, R35, 1.175494350822287508e-38 ;  /* 0x0080000023238820 */ /* 0x001fe20000400000 */
[----:B------:R-:W-:Y:S06]  /*105c0*/  BRA `(.L_x_18343) ;  /* 0x0000000800287947 */ /* 0x000fec0003800000 */
.L_x_18351:
        /* <DEDUP_REMOVED lines=25> */
.L_x_18354:
        /* <DEDUP_REMOVED lines=12> */
.L_x_18353:
[----:B------:R-:W2:Y:S02]  /*10820*/  LDG.E.U16 R4, desc[UR36][R4.64] ;  /* 0x0000002404047981 */ /* 0x000ea4000c1e1500 */
[----:B--2---:R-:W-:Y:S01]  /*10830*/  IMAD.U32 R35, R4, 0x10000, RZ ;  /* 0x0001000004237824 */ /* 0x004fe200078e00ff */
[----:B------:R-:W-:Y:S06]  /*10840*/  BRA `(.L_x_18343) ;  /* 0x0000000400887947 */ /* 0x000fec0003800000 */
.L_x_18350:
        /* <DEDUP_REMOVED lines=11> */
.L_x_18357:
        /* <DEDUP_REMOVED lines=20> */
.L_x_18359:
[----:B------:R-:W-:Y:S05]  /*10a40*/  BSYNC.RECONVERGENT B0 ;  /* 0x0000000000007941 */ /* 0x000fea0003800200 */
.L_x_18358:
[----:B------:R-:W-:Y:S01]  /*10a50*/  IMAD.SHL.U32 R0, R0, 0x100000, RZ ;  /* 0x0010000000007824 */ /* 0x000fe200078e00ff */
[----:B------:R-:W-:-:S04]  /*10a60*/  LEA R3, R3, 0x3b800000, 0x17 ;  /* 0x3b80000003037811 */ /* 0x000fc800078eb8ff */
[----:B------:R-:W-:Y:S01]  /*10a70*/  LOP3.LUT R35, R3, R0, R35, 0xfe, !PT ;  /* 0x0000000003237212 */ /* 0x000fe200078efe23 */
[----:B------:R-:W-:Y:S06]  /*10a80*/  BRA `(.L_x_18343) ;  /* 0x0000000000f87947 */ /* 0x000fec0003800000 */
.L_x_18356:
        /* <DEDUP_REMOVED lines=20> */
.L_x_18361:
[----:B------:R-:W-:Y:S05]  /*10bd0*/  BSYNC.RECONVERGENT B0 ;  /* 0x0000000000007941 */ /* 0x000fea0003800200 */
.L_x_18360:
[----:B------:R-:W-:Y:S01]  /*10be0*/  IMAD.SHL.U32 R0, R0, 0x200000, RZ ;  /* 0x0020000000007824 */ /* 0x000fe200078e00ff */
[----:B------:R-:W-:-:S04]  /*10bf0*/  LEA R3, R3, 0x37800000, 0x17 ;  /* 0x3780000003037811 */ /* 0x000fc800078eb8ff */
[----:B------:R-:W-:Y:S01]  /*10c00*/  LOP3.LUT R35, R3, R0, R35, 0xfe, !PT ;  /* 0x0000000003237212 */ /* 0x000fe200078efe23 */
[----:B------:R-:W-:Y:S06]  /*10c10*/  BRA `(.L_x_18343) ;  /* 0x0000000000947947 */ /* 0x000fec0003800000 */
.L_x_18355:
        /* <DEDUP_REMOVED lines=14> */
.L_x_18342:
        /* <DEDUP_REMOVED lines=16> */
.L_x_18364:
[----:B------:R-:W-:Y:S01]  /*10e00*/  IMAD.MOV.U32 R35, RZ, RZ, RZ ;  /* 0x000000ffff237224 */ /* 0x000fe200078e00ff */
[----:B------:R-:W-:Y:S06]  /*10e10*/  BRA `(.L_x_18343) ;  /* 0x0000000000147947 */ /* 0x000fec0003800000 */
.L_x_18363:
[----:B------:R-:W2:Y:S02]  /*10e20*/  LDG.E.64 R4, desc[UR36][R4.64] ;  /* 0x0000002404047981 */ /* 0x000ea4000c1e1b00 */
[----:B--2---:R0:W1:Y:S01]  /*10e30*/  I2F.U64 R35, R4 ;  /* 0x0000000400237312 */ /* 0x0040620000301000 */
[----:B------:R-:W-:Y:S05]  /*10e40*/  BRA `(.L_x_18343) ;  /* 0x0000000000087947 */ /* 0x000fea0003800000 */
.L_x_18362:
[----:B------:R-:W2:Y:S02]  /*10e50*/  LDG.E R4, desc[UR36][R4.64] ;  /* 0x0000002404047981 */ /* 0x000ea4000c1e1900 */
[----:B--2---:R-:W-:-:S07]  /*10e60*/  I2FP.F32.U32 R35, R4 ;  /* 0x0000000400237245 */ /* 0x004fce0000201000 */
.L_x_18343:
[----:B------:R-:W-:Y:S05]  /*10e70*/  BSYNC.RECONVERGENT B6 ;  /* 0x0000000000067941 */ /* 0x000fea0003800200 */
.L_x_18337:
        /* <DEDUP_REMOVED lines=20> */
.L_x_18369:
[----:B------:R-:W2:Y:S02]  /*10fc0*/  LDG.E.U8 R4, desc[UR36][R4.64] ;  /* 0x0000002404047981 */ /* 0x000ea4000c1e1100 */
[----:B--2---:R-:W-:Y:S01]  /*10fd0*/  I2FP.F32.U32 R37, R4 ;  /* 0x0000000400257245 */ /* 0x004fe20000201000 */
[----:B------:R-:W-:Y:S06]  /*10fe0*/  BRA `(.L_x_18371) ;  /* 0x0000000c00247947 */ /* 0x000fec0003800000 */
.L_x_18368:
        /* <DEDUP_REMOVED lines=9> */
.L_x_18373:
[----:B------:R-:W2:Y:S02]  /*11080*/  LDG.E R4, desc[UR36][R4.64] ;  /* 0x0000002404047981 */ /* 0x000ea4000c1e1900 */
[----:B--2---:R-:W-:Y:S01]  /*11090*/  I2FP.F32.S32 R37, R4 ;  /* 0x0000000400257245 */ /* 0x004fe20000201400 */
[----:B------:R-:W-:Y:S06]  /*110a0*/  BRA `(.L_x_18371) ;  /* 0x0000000800f47947 */ /* 0x000fec0003800000 */
.L_x_18372:
[----:B------:R-:W2:Y:S02]  /*110b0*/  LDG.E.U16 R4, desc[UR36][R4.64] ;  /* 0x0000002404047981 */ /* 0x000ea4000c1e1500 */
[----:B--2---:R0:W1:Y:S01]  /*110c0*/  I2F.S16 R37, R4 ;  /* 0x0000000400257306 */ /* 0x0040620000101400 */
[----:B------:R-:W-:Y:S05]  /*110d0*/  BRA `(.L_x_18371) ;  /* 0x0000000800e87947 */ /* 0x000fea0003800000 */
.L_x_18367:
        /* <DEDUP_REMOVED lines=8> */
.L_x_18375:
[----:B------:R-:W2:Y:S02]  /*11160*/  LDG.E.U16 R4, desc[UR36][R4.64] ;  /* 0x0000002404047981 */ /* 0x000ea4000c1e1500 */
[----:B--2---:R-:W-:Y:S01]  /*11170*/  HADD2.F32 R37, -RZ, R4.H0_H0 ;  /* 0x20000004ff257230 */ /* 0x004fe20000004100 */
[----:B------:R-:W-:Y:S06]  /*11180*/  BRA `(.L_x_18371) ;  /* 0x0000000800bc7947 */ /* 0x000fec0003800000 */
.L_x_18374:
        /* <DEDUP_REMOVED lines=8> */
.L_x_18377:
[----:B------:R-:W2:Y:S02]  /*11210*/  LDG.E.U16 R4, desc[UR36][R4.64] ;  /* 0x0000002404047981 */ /* 0x000ea4000c1e1500 */
[----:B--2---:R-:W-:Y:S01]  /*11220*/  HADD2.F32 R37, -RZ, R4.H0_H0 ;  /* 0x20000004ff257230 */ /* 0x004fe20000004100 */
[----:B------:R-:W-:Y:S06]  /*11230*/  BRA `(.L_x_18371) ;  /* 0x0000000800907947 */ /* 0x000fec0003800000 */
.L_x_18376:
[----:B------:R-:W2:Y:S01]  /*11240*/  LDG.E.64 R4, desc[UR36][R4.64] ;  /* 0x0000002404047981 */ /* 0x000ea2000c1e1b00 */
[----:B------:R-:W-:Y:S01]  /*11250*/  UMOV UR4, 0xf0000000 ;  /* 0xf000000000047882 */ /* 0x000fe20000000000 */
[----:B------:R-:W-:Y:S01]  /*11260*/  UMOV UR5, 0x380fffff ;  /* 0x380fffff00057882 */ /* 0x000fe20000000000 */
[----:B--2---:R-:W0:Y:S01]  /*11270*/  F2F.F32.F64 R37, R4 ;  /* 0x0000000400257310 */ /* 0x004e220000301000 */
[----:B------:R-:W-:-:S14]  /*11280*/  DSETP.GEU.AND P0, PT, |R4|, UR4, PT ;  /* 0x0000000404007e2a */ /* 0x000fdc000bf0e200 */
[----:B0-----:R-:W-:Y:S01]  /*11290*/  @!P0 FMUL R37, R37, 1.175494350822287508e-38 ;  /* 0x0080000025258820 */ /* 0x001fe20000400000 */
[----:B------:R-:W-:Y:S06]  /*112a0*/  BRA `(.L_x_18371) ;  /* 0x0000000800747947 */ /* 0x000fec0003800000 */
.L_x_18366:
        /* <DEDUP_REMOVED lines=12> */
.L_x_18380:
[----:B------:R-:W2:Y:S01]  /*11370*/  LDG.E.64 R4, desc[UR36][R4.64] ;  /* 0x0000002404047981 */ /* 0x000ea2000c1e1b00 */
[----:B------:R-:W-:Y:S01]  /*11380*/  UMOV UR4, 0xf0000000 ;  /* 0xf000000000047882 */ /* 0x000fe20000000000 */
[----:B------:R-:W-:Y:S01]  /*11390*/  UMOV UR5, 0x380fffff ;  /* 0x380fffff00057882 */ /* 0x000fe20000000000 */
[----:B--2---:R-:W0:Y:S01]  /*113a0*/  F2F.F32.F64 R37, R4 ;  /* 0x0000000400257310 */ /* 0x004e220000301000 */
[----:B------:R-:W-:-:S14]  /*113b0*/  DSETP.GEU.AND P0, PT, |R4|, UR4, PT ;  /* 0x0000000404007e2a */ /* 0x000fdc000bf0e200 */
[----:B0-----:R-:W-:Y:S01]  /*113c0*/  @!P0 FMUL R37, R37, 1.175494350822287508e-38 ;  /* 0x0080000025258820 */ /* 0x001fe20000400000 */
[----:B------:R-:W-:Y:S06]  /*113d0*/  BRA `(.L_x_18371) ;  /* 0x0000000800287947 */ /* 0x000fec0003800000 */
.L_x_18379:
        /* <DEDUP_REMOVED lines=25> */
.L_x_18382:
        /* <DEDUP_REMOVED lines=12> */
.L_x_18381:
[----:B------:R-:W2:Y:S02]  /*11630*/  LDG.E.U16 R4, desc[UR36][R4.64] ;  /* 0x0000002404047981 */ /* 0x000ea4000c1e1500 */
[----:B--2---:R-:W-:Y:S01]  /*11640*/  IMAD.U32 R37, R4, 0x10000, RZ ;  /* 0x0001000004257824 */ /* 0x004fe200078e00ff */
[----:B------:R-:W-:Y:S06]  /*11650*/  BRA `(.L_x_18371) ;  /* 0x0000000400887947 */ /* 0x000fec0003800000 */
.L_x_18378:
        /* <DEDUP_REMOVED lines=11> */
.L_x_18385:
        /* <DEDUP_REMOVED lines=20> */
.L_x_18387:
[----:B------:R-:W-:Y:S05]  /*11850*/  BSYNC.RECONVERGENT B0 ;  /* 0x0000000000007941 */ /* 0x000fea0003800200 */
.L_x_18386:
[----:B------:R-:W-:Y:S01]  /*11860*/  IMAD.SHL.U32 R0, R0, 0x100000, RZ ;  /* 0x0010000000007824 */ /* 0x000fe200078e00ff */
[----:B------:R-:W-:-:S04]  /*11870*/  LEA R3, R3, 0x3b800000, 0x17 ;  /* 0x3b80000003037811 */ /* 0x000fc800078eb8ff */
[----:B------:R-:W-:Y:S01]  /*11880*/  LOP3.LUT R37, R3, R0, R37, 0xfe, !PT ;  /* 0x0000000003257212 */ /* 0x000fe200078efe25 */
[----:B------:R-:W-:Y:S06]  /*11890*/  BRA `(.L_x_18371) ;  /* 0x0000000000f87947 */ /* 0x000fec0003800000 */
.L_x_18384:
        /* <DEDUP_REMOVED lines=20> */
.L_x_18389:
[----:B------:R-:W-:Y:S05]  /*119e0*/  BSYNC.RECONVERGENT B0 ;  /* 0x0000000000007941 */ /* 0x000fea0003800200 */
.L_x_18388:
[----:B------:R-:W-:Y:S01]  /*119f0*/  IMAD.SHL.U32 R0, R0, 0x200000, RZ ;  /* 0x0020000000007824 */ /* 0x000fe200078e00ff */
[----:B------:R-:W-:-:S04]  /*11a00*/  LEA R3, R3, 0x37800000, 0x17 ;  /* 0x3780000003037811 */ /* 0x000fc800078eb8ff */
[----:B------:R-:W-:Y:S01]  /*11a10*/  LOP3.LUT R37, R3, R0, R37, 0xfe, !PT ;  /* 0x0000000003257212 */ /* 0x000fe200078efe25 */
[----:B------:R-:W-:Y:S06]  /*11a20*/  BRA `(.L_x_18371) ;  /* 0x0000000000947947 */ /* 0x000fec0003800000 */
.L_x_18383:
        /* <DEDUP_REMOVED lines=14> */
.L_x_18370:
        /* <DEDUP_REMOVED lines=16> */
.L_x_18392:
[----:B------:R-:W-:Y:S01]  /*11c10*/  IMAD.MOV.U32 R37, RZ, RZ, RZ ;  /* 0x000000ffff257224 */ /* 0x000fe200078e00ff */
[----:B------:R-:W-:Y:S06]  /*11c20*/  BRA `(.L_x_18371) ;  /* 0x0000000000147947 */ /* 0x000fec0003800000 */
.L_x_18391:
[----:B------:R-:W2:Y:S02]  /*11c30*/  LDG.E.64 R4, desc[UR36][R4.64] ;  /* 0x0000002404047981 */ /* 0x000ea4000c1e1b00 */
[----:B--2---:R0:W1:Y:S01]  /*11c40*/  I2F.U64 R37, R4 ;  /* 0x0000000400257312 */ /* 0x0040620000301000 */
[----:B------:R-:W-:Y:S05]  /*11c50*/  BRA `(.L_x_18371) ;  /* 0x0000000000087947 */ /* 0x000fea0003800000 */
.L_x_18390:
[----:B------:R-:W2:Y:S02]  /*11c60*/  LDG.E R4, desc[UR36][R4.64] ;  /* 0x0000002404047981 */ /* 0x000ea4000c1e1900 */
[----:B--2---:R-:W-:-:S07]  /*11c70*/  I2FP.F32.U32 R37, R4 ;  /* 0x0000000400257245 */ /* 0x004fce0000201000 */
.L_x_18371:
[----:B------:R-:W-:Y:S05]  /*11c80*/  BSYNC.RECONVERGENT B6 ;  /* 0x0000000000067941 */ /* 0x000fea0003800200 */
.L_x_18365:
        /* <DEDUP_REMOVED lines=20> */
.L_x_18397:
[----:B------:R-:W2:Y:S02]  /*11dd0*/  LDG.E.U8 R4, desc[UR36][R4.64] ;  /* 0x0000002404047981 */ /* 0x000ea4000c1e1100 */
[----:B--2---:R-:W-:Y:S01]  /*11de0*/  I2FP.F32.U32 R41, R4 ;  /* 0x0000000400297245 */ /* 0x004fe20000201000 */
[----:B------:R-:W-:Y:S06]  /*11df0*/  BRA `(.L_x_18399) ;  /* 0x0000000c00247947 */ /* 0x000fec0003800000 */
.L_x_18396:
        /* <DEDUP_REMOVED lines=9> */
.L_x_18401:
[----:B------:R-:W2:Y:S02]  /*11e90*/  LDG.E R4, desc[UR36][R4.64] ;  /* 0x0000002404047981 */ /* 0x000ea4000c1e1900 */
[----:B--2---:R-:W-:Y:S01]  /*11ea0*/  I2FP.F32.S32 R41, R4 ;  /* 0x0000000400297245 */ /* 0x004fe20000201400 */
[----:B------:R-:W-:Y:S06]  /*11eb0*/  BRA `(.L_x_18399) ;  /* 0x0000000800f47947 */ /* 0x000fec0003800000 */
.L_x_18400:
[----:B------:R-:W2:Y:S02]  /*11ec0*/  LDG.E.U16 R4, desc[UR36][R4.64] ;  /* 0x0000002404047981 */ /* 0x000ea4000c1e1500 */
[----:B--2---:R0:W2:Y:S01]  /*11ed0*/  I2F.S16 R41, R4 ;  /* 0x0000000400297306 */ /* 0x0040a20000101400 */
[----:B------:R-:W-:Y:S05]  /*11ee0*/  BRA `(.L_x_18399) ;  /* 0x0000000800e87947 */ /* 0x000fea0003800000 */
.L_x_18395:
        /* <DEDUP_REMOVED lines=8> */
.L_x_18403:
[----:B------:R-:W2:Y:S02]  /*11f70*/  LDG.E.U16 R4, desc[UR36][R4.64] ;  /* 0x0000002404047981 */ /* 0x000ea4000c1e1500 */
[----:B--2---:R-:W-:Y:S01]  /*11f80*/  HADD2.F32 R41, -RZ, R4.H0_H0 ;  /* 0x20000004ff297230 */ /* 0x004fe20000004100 */
[----:B------:R-:W-:Y:S06]  /*11f90*/  BRA `(.L_x_18399) ;  /* 0x0000000800bc7947 */ /* 0x000fec0003800000 */
.L_x_18402:
        /* <DEDUP_REMOVED lines=8> */
.L_x_18405:
[----:B------:R-:W2:Y:S02]  /*12020*/  LDG.E.U16 R4, desc[UR36][R4.64] ;  /* 0x0000002404047981 */ /* 0x000ea4000c1e1500 */
[----:B--2---:R-:W-:Y:S01]  /*12030*/  HADD2.F32 R41, -RZ, R4.H0_H0 ;  /* 0x20000004ff297230 */ /* 0x004fe20000004100 */
[----:B------:R-:W-:Y:S06]  /*12040*/  BRA `(.L_x_18399) ;  /* 0x0000000800907947 */ /* 0x000fec0003800000 */
.L_x_18404:
[----:B------:R-:W2:Y:S01]  /*12050*/  LDG.E.64 R4, desc[UR36][R4.64] ;  /* 0x0000002404047981 */ /* 0x000ea2000c1e1b00 */
[----:B------:R-:W-:Y:S01]  /*12060*/  UMOV UR4, 0xf0000000 ;  /* 0xf000000000047882 */ /* 0x000fe20000000000 */
[----:B------:R-:W-:Y:S01]  /*12070*/  UMOV UR5, 0x380fffff ;  /* 0x380fffff00057882 */ /* 0x000fe20000000000 */
[----:B--2---:R-:W0:Y:S01]  /*12080*/  F2F.F32.F64 R41, R4 ;  /* 0x0000000400297310 */ /* 0x004e220000301000 */
[----:B------:R-:W-:-:S14]  /*12090*/  DSETP.GEU.AND P0, PT, |R4|, UR4, PT ;  /* 0x0000000404007e2a */ /* 0x000fdc000bf0e200 */
[----:B0-----:R-:W-:Y:S01]  /*120a0*/  @!P0 FMUL R41, R41, 1.175494350822287508e-38 ;  /* 0x0080000029298820 */ /* 0x001fe20000400000 */
[----:B------:R-:W-:Y:S06]  /*120b0*/  BRA `(.L_x_18399) ;  /* 0x0000000800747947 */ /* 0x000fec0003800000 */
.L_x_18394:
        /* <DEDUP_REMOVED lines=12> */
.L_x_18408:
[----:B------:R-:W2:Y:S01]  /*12180*/  LDG.E.64 R4, desc[UR36][R4.64] ;  /* 0x0000002404047981 */ /* 0x000ea2000c1e1b00 */
[----:B------:R-:W-:Y:S01]  /*12190*/  UMOV UR4, 0xf0000000 ;  /* 0xf000000000047882 */ /* 0x000fe20000000000 */
[----:B------:R-:W-:Y:S01]  /*121a0*/  UMOV UR5, 0x380fffff ;  /* 0x380fffff00057882 */ /* 0x000fe20000000000 */
[----:B--2---:R-:W0:Y:S01]  /*121b0*/  F2F.F32.F64 R41, R4 ;  /* 0x0000000400297310 */ /* 0x004e220000301000 */
[----:B------:R-:W-:-:S14]  /*121c0*/  DSETP.GEU.AND P0, PT, |R4|, UR4, PT ;  /* 0x0000000404007e2a */ /* 0x000fdc000bf0e200 */
[----:B0-----:R-:W-:Y:S01]  /*121d0*/  @!P0 FMUL R41, R41, 1.175494350822287508e-38 ;  /* 0x0080000029298820 */ /* 0x001fe20000400000 */
[----:B------:R-:W-:Y:S06]  /*121e0*/  BRA `(.L_x_18399) ;  /* 0x0000000800287947 */ /* 0x000fec0003800000 */
.L_x_18407:
        /* <DEDUP_REMOVED lines=25> */
.L_x_18410:
        /* <DEDUP_REMOVED lines=12> */
.L_x_18409:
[----:B------:R-:W2:Y:S02]  /*12440*/  LDG.E.U16 R4, desc[UR36][R4.64] ;  /* 0x0000002404047981 */ /* 0x000ea4000c1e1500 */
[----:B--2---:R-:W-:Y:S01]  /*12450*/  IMAD.U32 R41, R4, 0x10000, RZ ;  /* 0x0001000004297824 */ /* 0x004fe200078e00ff */
[----:B------:R-:W-:Y:S06]  /*12460*/  BRA `(.L_x_18399) ;  /* 0x0000000400887947 */ /* 0x000fec0003800000 */
.L_x_18406:
        /* <DEDUP_REMOVED lines=11> */
.L_x_18413:
        /* <DEDUP_REMOVED lines=20> */
.L_x_18415:
[----:B------:R-:W-:Y:S05]  /*12660*/  BSYNC.RECONVERGENT B0 ;  /* 0x0000000000007941 */ /* 0x000fea0003800200 */
.L_x_18414:
[----:B------:R-:W-:Y:S01]  /*12670*/  IMAD.SHL.U32 R0, R0, 0x100000, RZ ;  /* 0x0010000000007824 */ /* 0x000fe200078e00ff */
[----:B------:R-:W-:-:S04]  /*12680*/  LEA R3, R3, 0x3b800000, 0x17 ;  /* 0x3b80000003037811 */ /* 0x000fc800078eb8ff */
[----:B------:R-:W-:Y:S01]  /*12690*/  LOP3.LUT R41, R3, R0, R41, 0xfe, !PT ;  /* 0x0000000003297212 */ /* 0x000fe200078efe29 */
[----:B------:R-:W-:Y:S06]  /*126a0*/  BRA `(.L_x_18399) ;  /* 0x0000000000f87947 */ /* 0x000fec0003800000 */
.L_x_18412:
        /* <DEDUP_REMOVED lines=20> */
.L_x_18417:
[----:B------:R-:W-:Y:S05]  /*127f0*/  BSYNC.RECONVERGENT B0 ;  /* 0x0000000000007941 */ /* 0x000fea0003800200 */
.L_x_18416:
[----:B------:R-:W-:Y:S01]  /*12800*/  IMAD.SHL.U32 R0, R0, 0x200000, RZ ;  /* 0x0020000000007824 */ /* 0x000fe200078e00ff */
[----:B------:R-:W-:-:S04]  /*12810*/  LEA R3, R3, 0x37800000, 0x17 ;  /* 0x3780000003037811 */ /* 0x000fc800078eb8ff */
[----:B------:R-:W-:Y:S01]  /*12820*/  LOP3.LUT R41, R3, R0, R41, 0xfe, !PT ;  /* 0x0000000003297212 */ /* 0x000fe200078efe29 */
[----:B------:R-:W-:Y:S06]  /*12830*/  BRA `(.L_x_18399) ;  /* 0x0000000000947947 */ /* 0x000fec0003800000 */
.L_x_18411:
        /* <DEDUP_REMOVED lines=14> */
.L_x_18398:
        /* <DEDUP_REMOVED lines=16> */
.L_x_18420:
[----:B------:R-:W-:Y:S01]  /*12a20*/  IMAD.MOV.U32 R41, RZ, RZ, RZ ;  /* 0x000000ffff297224 */ /* 0x000fe200078e00ff */
[----:B------:R-:W-:Y:S06]  /*12a30*/  BRA `(.L_x_18399) ;  /* 0x0000000000147947 */ /* 0x000fec0003800000 */
.L_x_18419:
[----:B------:R-:W2:Y:S02]  /*12a40*/  LDG.E.64 R4, desc[UR36][R4.64] ;  /* 0x0000002404047981 */ /* 0x000ea4000c1e1b00 */
[----:B--2---:R0:W2:Y:S01]  /*12a50*/  I2F.U64 R41, R4 ;  /* 0x0000000400297312 */ /* 0x0040a20000301000 */
[----:B------:R-:W-:Y:S05]  /*12a60*/  BRA `(.L_x_18399) ;  /* 0x0000000000087947 */ /* 0x000fea0003800000 */
.L_x_18418:
[----:B------:R-:W2:Y:S02]  /*12a70*/  LDG.E R4, desc[UR36][R4.64] ;  /* 0x0000002404047981 */ /* 0x000ea4000c1e1900 */
[----:B--2---:R-:W-:-:S07]  /*12a80*/  I2FP.F32.U32 R41, R4 ;  /* 0x0000000400297245 */ /* 0x004fce0000201000 */
.L_x_18399:
[----:B------:R-:W-:Y:S05]  /*12a90*/  BSYNC.RECONVERGENT B6 ;  /* 0x0000000000067941 */ /* 0x000fea0003800200 */
.L_x_18393:
[----:B------:R-:W-:-:S07]  /*12aa0*/  VIADD R47, R47, 0x80 ;  /* 0x000000802f2f7836 */ /* 0x000fce0000000000 */
.L_x_18224:
[----:B------:R-:W-:Y:S05]  /*12ab0*/  BSYNC.RECONVERGENT B7 ;  /* 0x0000000000077941 */ /* 0x000fea0003800200 */
.L_x_18223:
[----:B------:R-:W-:Y:S01]  /*12ac0*/  ISETP.GE.AND P0, PT, R47, R38, PT ;  /* 0x000000262f00720c */ /* 0x000fe20003f06270 */
[----:B------:R-:W-:Y:S01]  /*12ad0*/  BSSY.RECONVERGENT B7, `(.L_x_18421) ;  /* 0x0000634000077945 */ /* 0x000fe20003800200 */
[----:B------:R-:W-:Y:S01]  /*12ae0*/  IMAD.MOV.U32 R40, RZ, RZ, RZ ;  /* 0x000000ffff287224 */ /* 0x000fe200078e00ff */
[----:B------:R-:W-:Y:S02]  /*12af0*/  CS2R R42, SRZ ;  /* 0x00000000002a7805 */ /* 0x000fe4000001ff00 */
[----:B------:R-:W-:Y:S01]  /*12b00*/  CS2R R44, SRZ ;  /* 0x00000000002c7805 */ /* 0x000fe2000001ff00 */
[----:B------:R-:W-:Y:S02]  /*12b10*/  IMAD.MOV.U32 R46, RZ, RZ, RZ ;  /* 0x000000ffff2e7224 */ /* 0x000fe400078e00ff */
[----:B------:R-:W-:-:S05]  /*12b20*/  IMAD.MOV.U32 R48, RZ, RZ, RZ ;  /* 0x000000ffff307224 */ /* 0x000fca00078e00ff */
        /* <DEDUP_REMOVED lines=22> */
.L_x_18427:
[----:B------:R-:W2:Y:S02]  /*12c90*/  LDG.E.U8 R4, desc[UR36][R4.64] ;  /* 0x0000002404047981 */ /* 0x000ea4000c1e1100 */
[----:B--2---:R-:W-:Y:S01]  /*12ca0*/  I2FP.F32.U32 R43, R4 ;  /* 0x00000004002b7245 */ /* 0x004fe20000201000 */
[----:B------:R-:W-:Y:S06]  /*12cb0*/  BRA `(.L_x_18429) ;  /* 0x0000000c00247947 */ /* 0x000fec0003800000 */
.L_x_18426:
        /* <DEDUP_REMOVED lines=9> */
.L_x_18431:
[----:B------:R-:W2:Y:S02]  /*12d50*/  LDG.E R4, desc[UR36][R4.64] ;  /* 0x0000002404047981 */ /* 0x000ea4000c1e1900 */
[----:B--2---:R-:W-:Y:S01]  /*12d60*/  I2FP.F32.S32 R43, R4 ;  /* 0x00000004002b7245 */ /* 0x004fe20000201400 */
[----:B------:R-:W-:Y:S06]  /*12d70*/  BRA `(.L_x_18429) ;  /* 0x0000000800f47947 */ /* 0x000fec0003800000 */
.L_x_18430:
[----:B------:R-:W2:Y:S02]  /*12d80*/  LDG.E.U16 R4, desc[UR36][R4.64] ;  /* 0x0000002404047981 */ /* 0x000ea4000c1e1500 */
[----:B--2---:R0:W1:Y:S01]  /*12d90*/  I2F.S16 R43, R4 ;  /* 0x00000004002b7306 */ /* 0x0040620000101400 */
[----:B------:R-:W-:Y:S05]  /*12da0*/  BRA `(.L_x_18429) ;  /* 0x0000000800e87947 */ /* 0x000fea0003800000 */
.L_x_18425:
        /* <DEDUP_REMOVED lines=8> */
.L_x_18433:
[----:B------:R-:W2:Y:S02]  /*12e30*/  LDG.E.U16 R4, desc[UR36][R4.64] ;  /* 0x0000002404047981 */ /* 0x000ea4000c1e1500 */
[----:B--2---:R-:W-:Y:S01]  /*12e40*/  HADD2.F32 R43, -RZ, R4.H0_H0 ;  /* 0x20000004ff2b7230 */ /* 0x004fe20000004100 */
[----:B------:R-:W-:Y:S06]  /*12e50*/  BRA `(.L_x_18429) ;  /* 0x0000000800bc7947 */ /* 0x000fec0003800000 */
.L_x_18432:
        /* <DEDUP_REMOVED lines=8> */
.L_x_18435:
[----:B------:R-:W2:Y:S02]  /*12ee0*/  LDG.E.U16 R4, desc[UR36][R4.64] ;  /* 0x0000002404047981 */ /* 0x000ea4000c1e1500 */
[----:B--2---:R-:W-:Y:S01]  /*12ef0*/  HADD2.F32 R43, -RZ, R4.H0_H0 ;  /* 0x20000004ff2b7230 */ /* 0x004fe20000004100 */
[----:B------:R-:W-:Y:S06]  /*12f00*/  BRA `(.L_x_18429) ;  /* 0x0000000800907947 */ /* 0x000fec0003800000 */
.L_x_18434:
[----:B------:R-:W2:Y:S01]  /*12f10*/  LDG.E.64 R4, desc[UR36][R4.64] ;  /* 0x0000002404047981 */ /* 0x000ea2000c1e1b00 */
[----:B------:R-:W-:Y:S01]  /*12f20*/  UMOV UR4, 0xf0000000 ;  /* 0xf000000000047882 */ /* 0x000fe20000000000 */
[----:B------:R-:W-:Y:S01]  /*12f30*/  UMOV UR5, 0x380fffff ;  /* 0x380fffff00057882 */ /* 0x000fe20000000000 */
[----:B--2---:R-:W0:Y:S01]  /*12f40*/  F2F.F32.F64 R43, R4 ;  /* 0x00000004002b7310 */ /* 0x004e220000301000 */
[----:B------:R-:W-:-:S14]  /*12f50*/  DSETP.GEU.AND P0, PT, |R4|, UR4, PT ;  /* 0x0000000404007e2a */ /* 0x000fdc000bf0e200 */
[----:B0-----:R-:W-:Y:S01]  /*12f60*/  @!P0 FMUL R43, R43, 1.175494350822287508e-38 ;  /* 0x008000002b2b8820 */ /* 0x001fe20000400000 */
[----:B------:R-:W-:Y:S06]  /*12f70*/  BRA `(.L_x_18429) ;  /* 0x0000000800747947 */ /* 0x000fec0003800000 */
.L_x_18424:
        /* <DEDUP_REMOVED lines=12> */
.L_x_18438:
[----:B------:R-:W2:Y:S01]  /*13040*/  LDG.E.64 R4, desc[UR36][R4.64] ;  /* 0x0000002404047981 */ /* 0x000ea2000c1e1b00 */
[----:B------:R-:W-:Y:S01]  /*13050*/  UMOV UR4, 0xf0000000 ;  /* 0xf000000000047882 */ /* 0x000fe20000000000 */
[----:B------:R-:W-:Y:S01]  /*13060*/  UMOV UR5, 0x380fffff ;  /* 0x380fffff00057882 */ /* 0x000fe20000000000 */
[----:B--2---:R-:W0:Y:S01]  /*13070*/  F2F.F32.F64 R43, R4 ;  /* 0x00000004002b7310 */ /* 0x004e220000301000 */
[----:B------:R-:W-:-:S14]  /*13080*/  DSETP.GEU.AND P0, PT, |R4|, UR4, PT ;  /* 0x0000000404007e2a */ /* 0x000fdc000bf0e200 */
[----:B0-----:R-:W-:Y:S01]  /*13090*/  @!P0 FMUL R43, R43, 1.175494350822287508e-38 ;  /* 0x008000002b2b8820 */ /* 0x001fe20000400000 */
[----:B------:R-:W-:Y:S06]  /*130a0*/  BRA `(.L_x_18429) ;  /* 0x0000000800287947 */ /* 0x000fec0003800000 */
.L_x_18437:
        /* <DEDUP_REMOVED lines=25> */
.L_x_18440:
        /* <DEDUP_REMOVED lines=12> */
.L_x_18439:
[----:B------:R-:W2:Y:S02]  /*13300*/  LDG.E.U16 R4, desc[UR36][R4.64] ;  /* 0x0000002404047981 */ /* 0x000ea4000c1e1500 */
[----:B--2---:R-:W-:Y:S01]  /*13310*/  IMAD.U32 R43, R4, 0x10000, RZ ;  /* 0x00010000042b7824 */ /* 0x004fe200078e00ff */
[----:B------:R-:W-:Y:S06]  /*13320*/  BRA `(.L_x_18429) ;  /* 0x0000000400887947 */ /* 0x000fec0003800000 */
.L_x_18436:
        /* <DEDUP_REMOVED lines=11> */
.L_x_18443:
        /* <DEDUP_REMOVED lines=20> */
.L_x_18445:
[----:B------:R-:W-:Y:S05]  /*13520*/  BSYNC.RECONVERGENT B0 ;  /* 0x0000000000007941 */ /* 0x000fea0003800200 */
.L_x_18444:
[----:B------:R-:W-:Y:S01]  /*13530*/  IMAD.SHL.U32 R0, R0, 0x100000, RZ ;  /* 0x0010000000007824 */ /* 0x000fe200078e00ff */
[----:B------:R-:W-:-:S04]  /*13540*/  LEA R3, R3, 0x3b800000, 0x17 ;  /* 0x3b80000003037811 */ /* 0x000fc800078eb8ff */
[----:B------:R-:W-:Y:S01]  /*13550*/  LOP3.LUT R43, R3, R0, R43, 0xfe, !PT ;  /* 0x00000000032b7212 */ /* 0x000fe200078efe2b */
[----:B------:R-:W-:Y:S06]  /*13560*/  BRA `(.L_x_18429) ;  /* 0x0000000000f87947 */ /* 0x000fec0003800000 */
.L_x_18442:
        /* <DEDUP_REMOVED lines=20> */
.L_x_18447:
[----:B------:R-:W-:Y:S05]  /*136b0*/  BSYNC.RECONVERGENT B0 ;  /* 0x0000000000007941 */ /* 0x000fea0003800200 */
.L_x_18446:
[----:B------:R-:W-:Y:S01]  /*136c0*/  IMAD.SHL.U32 R0, R0, 0x200000, RZ ;  /* 0x0020000000007824 */ /* 0x000fe200078e00ff */
[----:B------:R-:W-:-:S04]  /*136d0*/  LEA R3, R3, 0x37800000, 0x17 ;  /* 0x3780000003037811 */ /* 0x000fc800078eb8ff */
[----:B------:R-:W-:Y:S01]  /*136e0*/  LOP3.LUT R43, R3, R0, R43, 0xfe, !PT ;  /* 0x00000000032b7212 */ /* 0x000fe200078efe2b */
[----:B------:R-:W-:Y:S06]  /*136f0*/  BRA `(.L_x_18429) ;  /* 0x0000000000947947 */ /* 0x000fec0003800000 */
.L_x_18441:
        /* <DEDUP_REMOVED lines=14> */
.L_x_18428:
        /* <DEDUP_REMOVED lines=16> */
.L_x_18450:
[----:B------:R-:W-:Y:S01]  /*138e0*/  IMAD.MOV.U32 R43, RZ, RZ, RZ ;  /* 0x000000ffff2b7224 */ /* 0x000fe200078e00ff */
[----:B------:R-:W-:Y:S06]  /*138f0*/  BRA `(.L_x_18429) ;  /* 0x0000000000147947 */ /* 0x000fec0003800000 */
.L_x_18449:
[----:B------:R-:W2:Y:S02]  /*13900*/  LDG.E.64 R4, desc[UR36][R4.64] ;  /* 0x0000002404047981 */ /* 0x000ea4000c1e1b00 */
[----:B--2---:R0:W1:Y:S01]  /*13910*/  I2F.U64 R43, R4 ;  /* 0x00000004002b7312 */ /* 0x0040620000301000 */
[----:B------:R-:W-:Y:S05]  /*13920*/  BRA `(.L_x_18429) ;  /* 0x0000000000087947 */ /* 0x000fea0003800000 */
.L_x_18448:
[----:B------:R-:W2:Y:S02]  /*13930*/  LDG.E R4, desc[UR36][R4.64] ;  /* 0x0000002404047981 */ /* 0x000ea4000c1e1900 */
[----:B--2---:R-:W-:-:S07]  /*13940*/  I2FP.F32.U32 R43, R4 ;  /* 0x00000004002b7245 */ /* 0x004fce0000201000 */
.L_x_18429:
[----:B------:R-:W-:Y:S05]  /*13950*/  BSYNC.RECONVERGENT B6 ;  /* 0x0000000000067941 */ /* 0x000fea0003800200 */
.L_x_18423:
        /* <DEDUP_REMOVED lines=19> */
[----:B--2---:R0:W2:Y:S01]  /*13a90*/  I2F.S16 R42, R4 ;  /* 0x00000004002a7306 */ /* 0x0040a20000101400 */
[----:B------:R-:W-:Y:S05]  /*13aa0*/  BRA `(.L_x_18457) ;  /* 0x0000000c00347947 */ /* 0x000fea0003800000 */
.L_x_18455:
[----:B------:R-:W2:Y:S02]  /*13ab0*/  LDG.E.U8 R4, desc[UR36][R4.64] ;  /* 0x0000002404047981 */ /* 0x000ea4000c1e1100 */
[----:B--2---:R-:W-:Y:S01]  /*13ac0*/  I2FP.F32.U32 R42, R4 ;  /* 0x00000004002a7245 */ /* 0x004fe20000201000 */
[----:B------:R-:W-:Y:S06]  /*13ad0*/  BRA `(.L_x_18457) ;  /* 0x0000000c00287947 */ /* 0x000fec0003800000 */
.L_x_18454:
        /* <DEDUP_REMOVED lines=9> */
.L_x_18459:
[----:B------:R-:W2:Y:S02]  /*13b70*/  LDG.E R4, desc[UR36][R4.64] ;  /* 0x0000002404047981 */ /* 0x000ea4000c1e1900 */
[----:B--2---:R-:W-:Y:S01]  /*13b80*/  I2FP.F32.S32 R42, R4 ;  /* 0x00000004002a7245 */ /* 0x004fe20000201400 */
[----:B------:R-:W-:Y:S06]  /*13b90*/  BRA `(.L_x_18457) ;  /* 0x0000000800f87947 */ /* 0x000fec0003800000 */
.L_x_18458:
[----:B------:R-:W2:Y:S02]  /*13ba0*/  LDG.E.U16 R4, desc[UR36][R4.64] ;  /* 0x0000002404047981 */ /* 0x000ea4000c1e1500 */
[----:B--2---:R0:W2:Y:S01]  /*13bb0*/  I2F.S16 R42, R4 ;  /* 0x00000004002a7306 */ /* 0x0040a20000101400 */
[----:B------:R-:W-:Y:S05]  /*13bc0*/  BRA `(.L_x_18457) ;  /* 0x0000000800ec7947 */ /* 0x000fea0003800000 */
.L_x_18453:
        /* <DEDUP_REMOVED lines=8> */
.L_x_18461:
[----:B------:R-:W2:Y:S02]  /*13c50*/  LDG.E.U16 R4, desc[UR36][R4.64] ;  /* 0x0000002404047981 */ /* 0x000ea4000c1e1500 */
[----:B--2---:R-:W-:Y:S01]  /*13c60*/  HADD2.F32 R42, -RZ, R4.H0_H0 ;  /* 0x20000004ff2a7230 */ /* 0x004fe20000004100 */
[----:B------:R-:W-:Y:S06]  /*13c70*/  BRA `(.L_x_18457) ;  /* 0x0000000800c07947 */ /* 0x000fec0003800000 */
.L_x_18460:
        /* <DEDUP_REMOVED lines=8> */
.L_x_18463:
[----:B------:R-:W2:Y:S02]  /*13d00*/  LDG.E.U16 R4, desc[UR36][R4.64] ;  /* 0x0000002404047981 */ /* 0x000ea4000c1e1500 */
[----:B--2---:R-:W-:Y:S01]  /*13d10*/  HADD2.F32 R42, -RZ, R4.H0_H0 ;  /* 0x20000004ff2a7230 */ /* 0x004fe20000004100 */
[----:B------:R-:W-:Y:S06]  /*13d20*/  BRA `(.L_x_18457) ;  /* 0x0000000800947947 */ /* 0x000fec0003800000 */
.L_x_18462:
[----:B------:R-:W2:Y:S01]  /*13d30*/  LDG.E.64 R4, desc[UR36][R4.64] ;  /* 0x0000002404047981 */ /* 0x000ea2000c1e1b00 */
[----:B------:R-:W-:Y:S01]  /*13d40*/  UMOV UR4, 0xf0000000 ;  /* 0xf000000000047882 */ /* 0x000fe20000000000 */
[----:B------:R-:W-:Y:S01]  /*13d50*/  UMOV UR5, 0x380fffff ;  /* 0x380fffff00057882 */ /* 0x000fe20000000000 */
[----:B--2---:R-:W0:Y:S01]  /*13d60*/  F2F.F32.F64 R42, R4 ;  /* 0x00000004002a7310 */ /* 0x004e220000301000 */
[----:B------:R-:W-:-:S14]  /*13d70*/  DSETP.GEU.AND P0, PT, |R4|, UR4, PT ;  /* 0x0000000404007e2a */ /* 0x000fdc000bf0e200 */
[----:B0-----:R-:W-:Y:S01]  /*13d80*/  @!P0 FMUL R42, R42, 1.175494350822287508e-38 ;  /* 0x008000002a2a8820 */ /* 0x001fe20000400000 */
[----:B------:R-:W-:Y:S06]  /*13d90*/  BRA `(.L_x_18457) ;  /* 0x0000000800787947 */ /* 0x000fec0003800000 */
.L_x_18452:
        /* <DEDUP_REMOVED lines=12> */
.L_x_18466:
[----:B------:R-:W2:Y:S01]  /*13e60*/  LDG.E.64 R4, desc[UR36][R4.64] ;  /* 0x0000002404047981 */ /* 0x000ea2000c1e1b00 */
[----:B------:R-:W-:Y:S01]  /*13e70*/  UMOV UR4, 0xf0000000 ;  /* 0xf000000000047882 */ /* 0x000fe20000000000 */
[----:B------:R-:W-:Y:S01]  /*13e80*/  UMOV UR5, 0x380fffff ;  /* 0x380fffff00057882 */ /* 0x000fe20000000000 */
[----:B--2---:R-:W0:Y:S01]  /*13e90*/  F2F.F32.F64 R42, R4 ;  /* 0x00000004002a7310 */ /* 0x004e220000301000 */
[----:B------:R-:W-:-:S14]  /*13ea0*/  DSETP.GEU.AND P0, PT, |R4|, UR4, PT ;  /* 0x0000000404007e2a */ /* 0x000fdc000bf0e200 */
[----:B0-----:R-:W-:Y:S01]  /*13eb0*/  @!P0 FMUL R42, R42, 1.175494350822287508e-38 ;  /* 0x008000002a2a8820 */ /* 0x001fe20000400000 */
[----:B------:R-:W-:Y:S06]  /*13ec0*/  BRA `(.L_x_18457) ;  /* 0x00000008002c7947 */ /* 0x000fec0003800000 */
.L_x_18465:
        /* <DEDUP_REMOVED lines=25> */
.L_x_18468:
        /* <DEDUP_REMOVED lines=13> */
.L_x_18467:
[----:B------:R-:W2:Y:S02]  /*14130*/  LDG.E.U16 R4, desc[UR36][R4.64] ;  /* 0x0000002404047981 */ /* 0x000ea4000c1e1500 */
[----:B--2---:R-:W-:Y:S01]  /*14140*/  IMAD.U32 R42, R4, 0x10000, RZ ;  /* 0x00010000042a7824 */ /* 0x004fe200078e00ff */
[----:B------:R-:W-:Y:S06]  /*14150*/  BRA `(.L_x_18457) ;  /* 0x0000000400887947 */ /* 0x000fec0003800000 */
.L_x_18464:
        /* <DEDUP_REMOVED lines=11> */
.L_x_18471:
        /* <DEDUP_REMOVED lines=20> */
.L_x_18473:
[----:B------:R-:W-:Y:S05]  /*14350*/  BSYNC.RECONVERGENT B0 ;  /* 0x0000000000007941 */ /* 0x000fea0003800200 */
.L_x_18472:
[----:B------:R-:W-:Y:S01]  /*14360*/  IMAD.SHL.U32 R0, R0, 0x100000, RZ ;  /* 0x0010000000007824 */ /* 0x000fe200078e00ff */
[----:B------:R-:W-:-:S04]  /*14370*/  LEA R3, R3, 0x3b800000, 0x17 ;  /* 0x3b80000003037811 */ /* 0x000fc800078eb8ff */
[----:B------:R-:W-:Y:S01]  /*14380*/  LOP3.LUT R42, R3, R0, R7, 0xfe, !PT ;  /* 0x00000000032a7212 */ /* 0x000fe200078efe07 */
[----:B------:R-:W-:Y:S06]  /*14390*/  BRA `(.L_x_18457) ;  /* 0x0000000000f87947 */ /* 0x000fec0003800000 */
.L_x_18470:
        /* <DEDUP_REMOVED lines=20> */
.L_x_18475:
[----:B------:R-:W-:Y:S05]  /*144e0*/  BSYNC.RECONVERGENT B0 ;  /* 0x0000000000007941 */ /* 0x000fea0003800200 */
.L_x_18474:
[----:B------:R-:W-:Y:S01]  /*144f0*/  IMAD.SHL.U32 R0, R0, 0x200000, RZ ;  /* 0x0020000000007824 */ /* 0x000fe200078e00ff */
[----:B------:R-:W-:-:S04]  /*14500*/  LEA R3, R3, 0x37800000, 0x17 ;  /* 0x3780000003037811 */ /* 0x000fc800078eb8ff */
[----:B------:R-:W-:Y:S01]  /*14510*/  LOP3.LUT R42, R3, R0, R7, 0xfe, !PT ;  /* 0x00000000032a7212 */ /* 0x000fe200078efe07 */
[----:B------:R-:W-:Y:S06]  /*14520*/  BRA `(.L_x_18457) ;  /* 0x0000000000947947 */ /* 0x000fec0003800000 */
.L_x_18469:
        /* <DEDUP_REMOVED lines=14> */
.L_x_18456:
        /* <DEDUP_REMOVED lines=16> */
.L_x_18478:
[----:B------:R-:W-:Y:S01]  /*14710*/  IMAD.MOV.U32 R42, RZ, RZ, RZ ;  /* 0x000000ffff2a7224 */ /* 0x000fe200078e00ff */
[----:B------:R-:W-:Y:S06]  /*14720*/  BRA `(.L_x_18457) ;  /* 0x0000000000147947 */ /* 0x000fec0003800000 */
.L_x_18477:
[----:B------:R-:W2:Y:S02]  /*14730*/  LDG.E.64 R4, desc[UR36][R4.64] ;  /* 0x0000002404047981 */ /* 0x000ea4000c1e1b00 */
[----:B--2---:R0:W2:Y:S01]  /*14740*/  I2F.U64 R42, R4 ;  /* 0x00000004002a7312 */ /* 0x0040a20000301000 */
[----:B------:R-:W-:Y:S05]  /*14750*/  BRA `(.L_x_18457) ;  /* 0x0000000000087947 */ /* 0x000fea0003800000 */
.L_x_18476:
[----:B------:R-:W2:Y:S02]  /*14760*/  LDG.E R4, desc[UR36][R4.64] ;  /* 0x0000002404047981 */ /* 0x000ea4000c1e1900 */
[----:B--2---:R-:W-:-:S07]  /*14770*/  I2FP.F32.U32 R42, R4 ;  /* 0x00000004002a7245 */ /* 0x004fce0000201000 */
.L_x_18457:
[----:B------:R-:W-:Y:S05]  /*14780*/  BSYNC.RECONVERGENT B6 ;  /* 0x0000000000067941 */ /* 0x000fea0003800200 */
.L_x_18451:
        /* <DEDUP_REMOVED lines=21> */
.L_x_18483:
[----:B------:R-:W2:Y:S02]  /*148e0*/  LDG.E.U8 R4, desc[UR36][R4.64] ;  /* 0x0000002404047981 */ /* 0x000ea4000c1e1100 */
[----:B--2---:R-:W-:Y:S01]  /*148f0*/  I2FP.F32.U32 R44, R4 ;  /* 0x00000004002c7245 */ /* 0x004fe20000201000 */
[----:B------:R-:W-:Y:S06]  /*14900*/  BRA `(.L_x_18485) ;  /* 0x0000000c00287947 */ /* 0x000fec0003800000 */
.L_x_18482:
        /* <DEDUP_REMOVED lines=9> */
.L_x_18487:
[----:B------:R-:W2:Y:S02]  /*149a0*/  LDG.E R4, desc[UR36][R4.64] ;  /* 0x0000002404047981 */ /* 0x000ea4000c1e1900 */
[----:B--2---:R-:W-:Y:S01]  /*149b0*/  I2FP.F32.S32 R44, R4 ;  /* 0x00000004002c7245 */ /* 0x004fe20000201400 */
[----:B------:R-:W-:Y:S06]  /*149c0*/  BRA `(.L_x_18485) ;  /* 0x0000000800f87947 */ /* 0x000fec0003800000 */
.L_x_18486:
[----:B------:R-:W2:Y:S02]  /*149d0*/  LDG.E.U16 R4, desc[UR36][R4.64] ;  /* 0x0000002404047981 */ /* 0x000ea4000c1e1500 */
[----:B--2---:R2:W0:Y:S01]  /*149e0*/  I2F.S16 R44, R4 ;  /* 0x00000004002c7306 */ /* 0x0044220000101400 */
[----:B------:R-:W-:Y:S05]  /*149f0*/  BRA `(.L_x_18485) ;  /* 0x0000000800ec7947 */ /* 0x000fea0003800000 */
.L_x_18481:
        /* <DEDUP_REMOVED lines=8> */
.L_x_18489:
[----:B------:R-:W2:Y:S02]  /*14a80*/  LDG.E.U16 R4, desc[UR36][R4.64] ;  /* 0x0000002404047981 */ /* 0x000ea4000c1e1500 */
[----:B--2---:R-:W-:Y:S01]  /*14a90*/  HADD2.F32 R44, -RZ, R4.H0_H0 ;  /* 0x20000004ff2c7230 */ /* 0x004fe20000004100 */
[----:B------:R-:W-:Y:S06]  /*14aa0*/  BRA `(.L_x_18485) ;  /* 0x0000000800c07947 */ /* 0x000fec0003800000 */
.L_x_18488:
        /* <DEDUP_REMOVED lines=8> */
.L_x_18491:
[----:B------:R-:W2:Y:S02]  /*14b30*/  LDG.E.U16 R4, desc[UR36][R4.64] ;  /* 0x0000002404047981 */ /* 0x000ea4000c1e1500 */
[----:B--2---:R-:W-:Y:S01]  /*14b40*/  HADD2.F32 R44, -RZ, R4.H0_H0 ;  /* 0x20000004ff2c7230 */ /* 0x004fe20000004100 */
[----:B------:R-:W-:Y:S06]  /*14b50*/  BRA `(.L_x_18485) ;  /* 0x0000000800947947 */ /* 0x000fec0003800000 */
.L_x_18490:
[----:B------:R-:W2:Y:S01]  /*14b60*/  LDG.E.64 R4, desc[UR36][R4.64] ;  /* 0x0000002404047981 */ /* 0x000ea2000c1e1b00 */
[----:B------:R-:W-:Y:S01]  /*14b70*/  UMOV UR4, 0xf0000000 ;  /* 0xf000000000047882 */ /* 0x000fe20000000000 */
[----:B------:R-:W-:Y:S01]  /*14b80*/  UMOV UR5, 0x380fffff ;  /* 0x380fffff00057882 */ /* 0x000fe20000000000 */
[----:B--2---:R-:W0:Y:S01]  /*14b90*/  F2F.F32.F64 R44, R4 ;  /* 0x00000004002c7310 */ /* 0x004e220000301000 */
[----:B------:R-:W-:-:S14]  /*14ba0*/  DSETP.GEU.AND P0, PT, |R4|, UR4, PT ;  /* 0x0000000404007e2a */ /* 0x000fdc000bf0e200 */
[----:B0-----:R-:W-:Y:S01]  /*14bb0*/  @!P0 FMUL R44, R44, 1.175494350822287508e-38 ;  /* 0x008000002c2c8820 */ /* 0x001fe20000400000 */
[----:B------:R-:W-:Y:S06]  /*14bc0*/  BRA `(.L_x_18485) ;  /* 0x0000000800787947 */ /* 0x000fec0003800000 */
.L_x_18480:
        /* <DEDUP_REMOVED lines=12> */
.L_x_18494:
[----:B------:R-:W2:Y:S01]  /*14c90*/  LDG.E.64 R4, desc[UR36][R4.64] ;  /* 0x0000002404047981 */ /* 0x000ea2000c1e1b00 */
[----:B------:R-:W-:Y:S01]  /*14ca0*/  UMOV UR4, 0xf0000000 ;  /* 0xf000000000047882 */ /* 0x000fe20000000000 */
[----:B------:R-:W-:Y:S01]  /*14cb0*/  UMOV UR5, 0x380fffff ;  /* 0x380fffff00057882 */ /* 0x000fe20000000000 */
[----:B--2---:R-:W0:Y:S01]  /*14cc0*/  F2F.F32.F64 R44, R4 ;  /* 0x00000004002c7310 */ /* 0x004e220000301000 */
[----:B------:R-:W-:-:S14]  /*14cd0*/  DSETP.GEU.AND P0, PT, |R4|, UR4, PT ;  /* 0x0000000404007e2a */ /* 0x000fdc000bf0e200 */
[----:B0-----:R-:W-:Y:S01]  /*14ce0*/  @!P0 FMUL R44, R44, 1.175494350822287508e-38 ;  /* 0x008000002c2c8820 */ /* 0x001fe20000400000 */
[----:B------:R-:W-:Y:S06]  /*14cf0*/  BRA `(.L_x_18485) ;  /* 0x00000008002c7947 */ /* 0x000fec0003800000 */
.L_x_18493:
        /* <DEDUP_REMOVED lines=25> */
.L_x_18496:
        /* <DEDUP_REMOVED lines=13> */
.L_x_18495:
[----:B------:R-:W2:Y:S02]  /*14f60*/  LDG.E.U16 R4, desc[UR36][R4.64] ;  /* 0x0000002404047981 */ /* 0x000ea4000c1e1500 */
[----:B--2---:R-:W-:Y:S01]  /*14f70*/  IMAD.U32 R44, R4, 0x10000, RZ ;  /* 0x00010000042c7824 */ /* 0x004fe200078e00ff */
[----:B------:R-:W-:Y:S06]  /*14f80*/  BRA `(.L_x_18485) ;  /* 0x0000000400887947 */ /* 0x000fec0003800000 */
.L_x_18492:
        /* <DEDUP_REMOVED lines=11> */
.L_x_18499:
        /* <DEDUP_REMOVED lines=20> */
.L_x_18501:
[----:B------:R-:W-:Y:S05]  /*15180*/  BSYNC.RECONVERGENT B0 ;  /* 0x0000000000007941 */ /* 0x000fea0003800200 */
.L_x_18500:
[----:B------:R-:W-:Y:S01]  /*15190*/  IMAD.SHL.U32 R0, R0, 0x100000, RZ ;  /* 0x0010000000007824 */ /* 0x000fe200078e00ff */
[----:B------:R-:W-:-:S04]  /*151a0*/  LEA R3, R3, 0x3b800000, 0x17 ;  /* 0x3b80000003037811 */ /* 0x000fc800078eb8ff */
[----:B------:R-:W-:Y:S01]  /*151b0*/  LOP3.LUT R44, R3, R0, R7, 0xfe, !PT ;  /* 0x00000000032c7212 */ /* 0x000fe200078efe07 */
[----:B------:R-:W-:Y:S06]  /*151c0*/  BRA `(.L_x_18485) ;  /* 0x0000000000f87947 */ /* 0x000fec0003800000 */
.L_x_18498:
        /* <DEDUP_REMOVED lines=20> */
.L_x_18503:
[----:B------:R-:W-:Y:S05]  /*15310*/  BSYNC.RECONVERGENT B0 ;  /* 0x0000000000007941 */ /* 0x000fea0003800200 */
.L_x_18502:
[----:B------:R-:W-:Y:S01]  /*15320*/  IMAD.SHL.U32 R0, R0, 0x200000, RZ ;  /* 0x0020000000007824 */ /* 0x000fe200078e00ff */
[----:B------:R-:W-:-:S04]  /*15330*/  LEA R3, R3, 0x37800000, 0x17 ;  /* 0x3780000003037811 */ /* 0x000fc800078eb8ff */
[----:B------:R-:W-:Y:S01]  /*15340*/  LOP3.LUT R44, R3, R0, R7, 0xfe, !PT ;  /* 0x00000000032c7212 */ /* 0x000fe200078efe07 */
[----:B------:R-:W-:Y:S06]  /*15350*/  BRA `(.L_x_18485) ;  /* 0x0000000000947947 */ /* 0x000fec0003800000 */
.L_x_18497:
        /* <DEDUP_REMOVED lines=14> */
.L_x_18484:
        /* <DEDUP_REMOVED lines=16> */
.L_x_18506:
[----:B------:R-:W-:Y:S01]  /*15540*/  IMAD.MOV.U32 R44, RZ, RZ, RZ ;  /* 0x000000ffff2c7224 */ /* 0x000fe200078e00ff */
[----:B------:R-:W-:Y:S06]  /*15550*/  BRA `(.L_x_18485) ;  /* 0x0000000000147947 */ /* 0x000fec0003800000 */
.L_x_18505:
[----:B------:R-:W2:Y:S02]  /*15560*/  LDG.E.64 R4, desc[UR36][R4.64] ;  /* 0x0000002404047981 */ /* 0x000ea4000c1e1b00 */
[----:B--2---:R0:W1:Y:S01]  /*15570*/  I2F.U64 R44, R4 ;  /* 0x00000004002c7312 */ /* 0x0040620000301000 */
[----:B------:R-:W-:Y:S05]  /*15580*/  BRA `(.L_x_18485) ;  /* 0x0000000000087947 */ /* 0x000fea0003800000 */
.L_x_18504:
[----:B------:R-:W2:Y:S02]  /*15590*/  LDG.E R4, desc[UR36][R4.64] ;  /* 0x0000002404047981 */ /* 0x000ea4000c1e1900 */
[----:B--2---:R-:W-:-:S07]  /*155a0*/  I2FP.F32.U32 R44, R4 ;  /* 0x00000004002c7245 */ /* 0x004fce0000201000 */
.L_x_18485:
[----:B------:R-:W-:Y:S05]  /*155b0*/  BSYNC.RECONVERGENT B6 ;  /* 0x0000000000067941 */ /* 0x000fea0003800200 */
.L_x_18479:
        /* <DEDUP_REMOVED lines=20> */
.L_x_18511:
[----:B------:R-:W2:Y:S02]  /*15700*/  LDG.E.U8 R4, desc[UR36][R4.64] ;  /* 0x0000002404047981 */ /* 0x000ea4000c1e1100 */
[----:B--2---:R-:W-:Y:S01]  /*15710*/  I2FP.F32.U32 R45, R4 ;  /* 0x00000004002d7245 */ /* 0x004fe20000201000 */
[----:B------:R-:W-:Y:S06]  /*15720*/  BRA `(.L_x_18513) ;  /* 0x0000000c00247947 */ /* 0x000fec0003800000 */
.L_x_18510:
        /* <DEDUP_REMOVED lines=9> */
.L_x_18515:
[----:B------:R-:W2:Y:S02]  /*157c0*/  LDG.E R4, desc[UR36][R4.64] ;  /* 0x0000002404047981 */ /* 0x000ea4000c1e1900 */
[----:B--2---:R-:W-:Y:S01]  /*157d0*/  I2FP.F32.S32 R45, R4 ;  /* 0x00000004002d7245 */ /* 0x004fe20000201400 */
[----:B------:R-:W-:Y:S06]  /*157e0*/  BRA `(.L_x_18513) ;  /* 0x0000000800f47947 */ /* 0x000fec0003800000 */
.L_x_18514:
[----:B------:R-:W2:Y:S02]  /*157f0*/  LDG.E.U16 R4, desc[UR36][R4.64] ;  /* 0x0000002404047981 */ /* 0x000ea4000c1e1500 */
[----:B--2---:R0:W2:Y:S01]  /*15800*/  I2F.S16 R45, R4 ;  /* 0x00000004002d7306 */ /* 0x0040a20000101400 */
[----:B------:R-:W-:Y:S05]  /*15810*/  BRA `(.L_x_18513) ;  /* 0x0000000800e87947 */ /* 0x000fea0003800000 */
.L_x_18509:
        /* <DEDUP_REMOVED lines=8> */
.L_x_18517:
[----:B------:R-:W2:Y:S02]  /*158a0*/  LDG.E.U16 R4, desc[UR36][R4.64] ;  /* 0x0000002404047981 */ /* 0x000ea4000c1e1500 */
[----:B--2---:R-:W-:Y:S01]  /*158b0*/  HADD2.F32 R45, -RZ, R4.H0_H0 ;  /* 0x20000004ff2d7230 */ /* 0x004fe20000004100 */
[----:B------:R-:W-:Y:S06]  /*158c0*/  BRA `(.L_x_18513) ;  /* 0x0000000800bc7947 */ /* 0x000fec0003800000 */
.L_x_18516:
        /* <DEDUP_REMOVED lines=8> */
.L_x_18519:
[----:B------:R-:W2:Y:S02]  /*15950*/  LDG.E.U16 R4, desc[UR36][R4.64] ;  /* 0x0000002404047981 */ /* 0x000ea4000c1e1500 */
[----:B--2---:R-:W-:Y:S01]  /*15960*/  HADD2.F32 R45, -RZ, R4.H0_H0 ;  /* 0x20000004ff2d7230 */ /* 0x004fe20000004100 */
[----:B------:R-:W-:Y:S06]  /*15970*/  BRA `(.L_x_18513) ;  /* 0x0000000800907947 */ /* 0x000fec0003800000 */
.L_x_18518:
[----:B------:R-:W2:Y:S01]  /*15980*/  LDG.E.64 R4, desc[UR36][R4.64] ;  /* 0x0000002404047981 */ /* 0x000ea2000c1e1b00 */
[----:B------:R-:W-:Y:S01]  /*15990*/  UMOV UR4, 0xf0000000 ;  /* 0xf000000000047882 */ /* 0x000fe20000000000 */
[----:B------:R-:W-:Y:S01]  /*159a0*/  UMOV UR5, 0x380fffff ;  /* 0x380fffff00057882 */ /* 0x000fe20000000000 */
[----:B--2---:R-:W0:Y:S01]  /*159b0*/  F2F.F32.F64 R45, R4 ;  /* 0x00000004002d7310 */ /* 0x004e220000301000 */
[----:B------:R-:W-:-:S14]  /*159c0*/  DSETP.GEU.AND P0, PT, |R4|, UR4, PT ;  /* 0x0000000404007e2a */ /* 0x000fdc000bf0e200 */
[----:B0-----:R-:W-:Y:S01]  /*159d0*/  @!P0 FMUL R45, R45, 1.175494350822287508e-38 ;  /* 0x008000002d2d8820 */ /* 0x001fe20000400000 */
[----:B------:R-:W-:Y:S06]  /*159e0*/  BRA `(.L_x_18513) ;  /* 0x0000000800747947 */ /* 0x000fec0003800000 */
.L_x_18508:
        /* <DEDUP_REMOVED lines=12> */
.L_x_18522:
[----:B------:R-:W2:Y:S01]  /*15ab0*/  LDG.E.64 R4, desc[UR36][R4.64] ;  /* 0x0000002404047981 */ /* 0x000ea2000c1e1b00 */
[----:B------:R-:W-:Y:S01]  /*15ac0*/  UMOV UR4, 0xf0000000 ;  /* 0xf000000000047882 */ /* 0x000fe20000000000 */
[----:B------:R-:W-:Y:S01]  /*15ad0*/  UMOV UR5, 0x380fffff ;  /* 0x380fffff00057882 */ /* 0x000fe20000000000 */
[----:B--2---:R-:W0:Y:S01]  /*15ae0*/  F2F.F32.F64 R45, R4 ;  /* 0x00000004002d7310 */ /* 0x004e220000301000 */
[----:B------:R-:W-:-:S14]  /*15af0*/  DSETP.GEU.AND P0, PT, |R4|, UR4, PT ;  /* 0x0000000404007e2a */ /* 0x000fdc000bf0e200 */
[----:B0-----:R-:W-:Y:S01]  /*15b00*/  @!P0 FMUL R45, R45, 1.175494350822287508e-38 ;  /* 0x008000002d2d8820 */ /* 0x001fe20000400000 */
[----:B------:R-:W-:Y:S06]  /*15b10*/  BRA `(.L_x_18513) ;  /* 0x0000000800287947 */ /* 0x000fec0003800000 */
.L_x_18521:
        /* <DEDUP_REMOVED lines=25> */
.L_x_18524:
        /* <DEDUP_REMOVED lines=12> */
.L_x_18523:
[----:B------:R-:W2:Y:S02]  /*15d70*/  LDG.E.U16 R4, desc[UR36][R4.64] ;  /* 0x0000002404047981 */ /* 0x000ea4000c1e1500 */
[----:B--2---:R-:W-:Y:S01]  /*15d80*/  IMAD.U32 R45, R4, 0x10000, RZ ;  /* 0x00010000042d7824 */ /* 0x004fe200078e00ff */
[----:B------:R-:W-:Y:S06]  /*15d90*/  BRA `(.L_x_18513) ;  /* 0x0000000400887947 */ /* 0x000fec0003800000 */
.L_x_18520:
        /* <DEDUP_REMOVED lines=11> */
.L_x_18527:
        /* <DEDUP_REMOVED lines=20> */
.L_x_18529:
[----:B------:R-:W-:Y:S05]  /*15f90*/  BSYNC.RECONVERGENT B0 ;  /* 0x0000000000007941 */ /* 0x000fea0003800200 */
.L_x_18528:
[----:B------:R-:W-:Y:S01]  /*15fa0*/  IMAD.SHL.U32 R0, R0, 0x100000, RZ ;  /* 0x0010000000007824 */ /* 0x000fe200078e00ff */
[----:B------:R-:W-:-:S04]  /*15fb0*/  LEA R3, R3, 0x3b800000, 0x17 ;  /* 0x3b80000003037811 */ /* 0x000fc800078eb8ff */
[----:B------:R-:W-:Y:S01]  /*15fc0*/  LOP3.LUT R45, R3, R0, R45, 0xfe, !PT ;  /* 0x00000000032d7212 */ /* 0x000fe200078efe2d */
[----:B------:R-:W-:Y:S06]  /*15fd0*/  BRA `(.L_x_18513) ;  /* 0x0000000000f87947 */ /* 0x000fec0003800000 */
.L_x_18526:
        /* <DEDUP_REMOVED lines=20> */
.L_x_18531:
[----:B------:R-:W-:Y:S05]  /*16120*/  BSYNC.RECONVERGENT B0 ;  /* 0x0000000000007941 */ /* 0x000fea0003800200 */
.L_x_18530:
[----:B------:R-:W-:Y:S01]  /*16130*/  IMAD.SHL.U32 R0, R0, 0x200000, RZ ;  /* 0x0020000000007824 */ /* 0x000fe200078e00ff */
[----:B------:R-:W-:-:S04]  /*16140*/  LEA R3, R3, 0x37800000, 0x17 ;  /* 0x3780000003037811 */ /* 0x000fc800078eb8ff */
[----:B------:R-:W-:Y:S01]  /*16150*/  LOP3.LUT R45, R3, R0, R45, 0xfe, !PT ;  /* 0x00000000032d7212 */ /* 0x000fe200078efe2d */
[----:B------:R-:W-:Y:S06]  /*16160*/  BRA `(.L_x_18513) ;  /* 0x0000000000947947 */ /* 0x000fec0003800000 */
.L_x_18525:
        /* <DEDUP_REMOVED lines=14> */
.L_x_18512:
        /* <DEDUP_REMOVED lines=16> */
.L_x_18534:
[----:B------:R-:W-:Y:S01]  /*16350*/  IMAD.MOV.U32 R45, RZ, RZ, RZ ;  /* 0x000000ffff2d7224 */ /* 0x000fe200078e00ff */
[----:B------:R-:W-:Y:S06]  /*16360*/  BRA `(.L_x_18513) ;  /* 0x0000000000147947 */ /* 0x000fec0003800000 */
.L_x_18533:
[----:B------:R-:W2:Y:S02]  /*16370*/  LDG.E.64 R4, desc[UR36][R4.64] ;  /* 0x0000002404047981 */ /* 0x000ea4000c1e1b00 */
[----:B--2---:R0:W2:Y:S01]  /*16380*/  I2F.U64 R45, R4 ;  /* 0x00000004002d7312 */ /* 0x0040a20000301000 */
[----:B------:R-:W-:Y:S05]  /*16390*/  BRA `(.L_x_18513) ;  /* 0x0000000000087947 */ /* 0x000fea0003800000 */
.L_x_18532:
[----:B------:R-:W2:Y:S02]  /*163a0*/  LDG.E R4, desc[UR36][R4.64] ;  /* 0x0000002404047981 */ /* 0x000ea4000c1e1900 */
[----:B--2---:R-:W-:-:S07]  /*163b0*/  I2FP.F32.U32 R45, R4 ;  /* 0x00000004002d7245 */ /* 0x004fce0000201000 */
.L_x_18513:
[----:B------:R-:W-:Y:S05]  /*163c0*/  BSYNC.RECONVERGENT B6 ;  /* 0x0000000000067941 */ /* 0x000fea0003800200 */
.L_x_18507:
        /* <DEDUP_REMOVED lines=21> */
.L_x_18539:
[----:B------:R-:W3:Y:S02]  /*16520*/  LDG.E.U8 R4, desc[UR36][R4.64] ;  /* 0x0000002404047981 */ /* 0x000ee4000c1e1100 */
[----:B---3--:R-:W-:Y:S01]  /*16530*/  I2FP.F32.U32 R46, R4 ;  /* 0x00000004002e7245 */ /* 0x008fe20000201000 */
[----:B------:R-:W-:Y:S06]  /*16540*/  BRA `(.L_x_18541) ;  /* 0x0000000c00287947 */ /* 0x000fec0003800000 */
.L_x_18538:
        /* <DEDUP_REMOVED lines=9> */
.L_x_18543:
[----:B------:R-:W3:Y:S02]  /*165e0*/  LDG.E R4, desc[UR36][R4.64] ;  /* 0x0000002404047981 */ /* 0x000ee4000c1e1900 */
[----:B---3--:R-:W-:Y:S01]  /*165f0*/  I2FP.F32.S32 R46, R4 ;  /* 0x00000004002e7245 */ /* 0x008fe20000201400 */
[----:B------:R-:W-:Y:S06]  /*16600*/  BRA `(.L_x_18541) ;  /* 0x0000000800f87947 */ /* 0x000fec0003800000 */
.L_x_18542:
[----:B------:R-:W3:Y:S02]  /*16610*/  LDG.E.U16 R4, desc[UR36][R4.64] ;  /* 0x0000002404047981 */ /* 0x000ee4000c1e1500 */
[----:B---3--:R0:W1:Y:S01]  /*16620*/  I2F.S16 R46, R4 ;  /* 0x00000004002e7306 */ /* 0x0080620000101400 */
[----:B------:R-:W-:Y:S05]  /*16630*/  BRA `(.L_x_18541) ;  /* 0x0000000800ec7947 */ /* 0x000fea0003800000 */
.L_x_18537:
        /* <DEDUP_REMOVED lines=8> */
.L_x_18545:
[----:B------:R-:W3:Y:S02]  /*166c0*/  LDG.E.U16 R4, desc[UR36][R4.64] ;  /* 0x0000002404047981 */ /* 0x000ee4000c1e1500 */
[----:B---3--:R-:W-:Y:S01]  /*166d0*/  HADD2.F32 R46, -RZ, R4.H0_H0 ;  /* 0x20000004ff2e7230 */ /* 0x008fe20000004100 */
[----:B------:R-:W-:Y:S06]  /*166e0*/  BRA `(.L_x_18541) ;  /* 0x0000000800c07947 */ /* 0x000fec0003800000 */
.L_x_18544:
        /* <DEDUP_REMOVED lines=8> */
.L_x_18547:
[----:B------:R-:W3:Y:S02]  /*16770*/  LDG.E.U16 R4, desc[UR36][R4.64] ;  /* 0x0000002404047981 */ /* 0x000ee4000c1e1500 */
[----:B---3--:R-:W-:Y:S01]  /*16780*/  HADD2.F32 R46, -RZ, R4.H0_H0 ;  /* 0x20000004ff2e7230 */ /* 0x008fe20000004100 */
[----:B------:R-:W-:Y:S06]  /*16790*/  BRA `(.L_x_18541) ;  /* 0x0000000800947947 */ /* 0x000fec0003800000 */
.L_x_18546:
[----:B------:R-:W3:Y:S01]  /*167a0*/  LDG.E.64 R4, desc[UR36][R4.64] ;  /* 0x0000002404047981 */ /* 0x000ee2000c1e1b00 */
[----:B------:R-:W-:Y:S01]  /*167b0*/  UMOV UR4, 0xf0000000 ;  /* 0xf000000000047882 */ /* 0x000fe20000000000 */
[----:B------:R-:W-:Y:S01]  /*167c0*/  UMOV UR5, 0x380fffff ;  /* 0x380fffff00057882 */ /* 0x000fe20000000000 */
[----:B---3--:R-:W0:Y:S01]  /*167d0*/  F2F.F32.F64 R46, R4 ;  /* 0x00000004002e7310 */ /* 0x008e220000301000 */
[----:B------:R-:W-:-:S14]  /*167e0*/  DSETP.GEU.AND P0, PT, |R4|, UR4, PT ;  /* 0x0000000404007e2a */ /* 0x000fdc000bf0e200 */
[----:B0-----:R-:W-:Y:S01]  /*167f0*/  @!P0 FMUL R46, R46, 1.175494350822287508e-38 ;  /* 0x008000002e2e8820 */ /* 0x001fe20000400000 */
[----:B------:R-:W-:Y:S06]  /*16800*/  BRA `(.L_x_18541) ;  /* 0x0000000800787947 */ /* 0x000fec0003800000 */
.L_x_18536:
        /* <DEDUP_REMOVED lines=12> */
.L_x_18550:
[----:B------:R-:W3:Y:S01]  /*168d0*/  LDG.E.64 R4, desc[UR36][R4.64] ;  /* 0x0000002404047981 */ /* 0x000ee2000c1e1b00 */
[----:B------:R-:W-:Y:S01]  /*168e0*/  UMOV UR4, 0xf0000000 ;  /* 0xf000000000047882 */ /* 0x000fe20000000000 */
[----:B------:R-:W-:Y:S01]  /*168f0*/  UMOV UR5, 0x380fffff ;  /* 0x380fffff00057882 */ /* 0x000fe20000000000 */
[----:B---3--:R-:W0:Y:S01]  /*16900*/  F2F.F32.F64 R46, R4 ;  /* 0x00000004002e7310 */ /* 0x008e220000301000 */
[----:B------:R-:W-:-:S14]  /*16910*/  DSETP.GEU.AND P0, PT, |R4|, UR4, PT ;  /* 0x0000000404007e2a */ /* 0x000fdc000bf0e200 */
[----:B0-----:R-:W-:Y:S01]  /*16920*/  @!P0 FMUL R46, R46, 1.175494350822287508e-38 ;  /* 0x008000002e2e8820 */ /* 0x001fe20000400000 */
[----:B------:R-:W-:Y:S06]  /*16930*/  BRA `(.L_x_18541) ;  /* 0x00000008002c7947 */ /* 0x000fec0003800000 */
.L_x_18549:
        /* <DEDUP_REMOVED lines=25> */
.L_x_18552:
        /* <DEDUP_REMOVED lines=13> */
.L_x_18551:
[----:B------:R-:W3:Y:S02]  /*16ba0*/  LDG.E.U16 R4, desc[UR36][R4.64] ;  /* 0x0000002404047981 */ /* 0x000ee4000c1e1500 */
[----:B---3--:R-:W-:Y:S01]  /*16bb0*/  IMAD.U32 R46, R4, 0x10000, RZ ;  /* 0x00010000042e7824 */ /* 0x008fe200078e00ff */
[----:B------:R-:W-:Y:S06]  /*16bc0*/  BRA `(.L_x_18541) ;  /* 0x0000000400887947 */ /* 0x000fec0003800000 */
.L_x_18548:
        /* <DEDUP_REMOVED lines=11> */
.L_x_18555:
        /* <DEDUP_REMOVED lines=20> */
.L_x_18557:
[----:B------:R-:W-:Y:S05]  /*16dc0*/  BSYNC.RECONVERGENT B0 ;  /* 0x0000000000007941 */ /* 0x000fea0003800200 */
.L_x_18556:
[----:B------:R-:W-:Y:S01]  /*16dd0*/  IMAD.SHL.U32 R0, R0, 0x100000, RZ ;  /* 0x0010000000007824 */ /* 0x000fe200078e00ff */
[----:B------:R-:W-:-:S04]  /*16de0*/  LEA R3, R3, 0x3b800000, 0x17 ;  /* 0x3b80000003037811 */ /* 0x000fc800078eb8ff */
[----:B------:R-:W-:Y:S01]  /*16df0*/  LOP3.LUT R46, R3, R0, R7, 0xfe, !PT ;  /* 0x00000000032e7212 */ /* 0x000fe200078efe07 */
[----:B------:R-:W-:Y:S06]  /*16e00*/  BRA `(.L_x_18541) ;  /* 0x0000000000f87947 */ /* 0x000fec0003800000 */
.L_x_18554:
        /* <DEDUP_REMOVED lines=20> */
.L_x_18559:
[----:B------:R-:W-:Y:S05]  /*16f50*/  BSYNC.RECONVERGENT B0 ;  /* 0x0000000000007941 */ /* 0x000fea0003800200 */
.L_x_18558:
[----:B------:R-:W-:Y:S01]  /*16f60*/  IMAD.SHL.U32 R0, R0, 0x200000, RZ ;  /* 0x0020000000007824 */ /* 0x000fe200078e00ff */
[----:B------:R-:W-:-:S04]  /*16f70*/  LEA R3, R3, 0x37800000, 0x17 ;  /* 0x3780000003037811 */ /* 0x000fc800078eb8ff */
[----:B------:R-:W-:Y:S01]  /*16f80*/  LOP3.LUT R46, R3, R0, R7, 0xfe, !PT ;  /* 0x00000000032e7212 */ /* 0x000fe200078efe07 */
[----:B------:R-:W-:Y:S06]  /*16f90*/  BRA `(.L_x_18541) ;  /* 0x0000000000947947 */ /* 0x000fec0003800000 */
.L_x_18553:
        /* <DEDUP_REMOVED lines=14> */
.L_x_18540:
        /* <DEDUP_REMOVED lines=16> */
.L_x_18562:
[----:B------:R-:W-:Y:S01]  /*17180*/  IMAD.MOV.U32 R46, RZ, RZ, RZ ;  /* 0x000000ffff2e7224 */ /* 0x000fe200078e00ff */
[----:B------:R-:W-:Y:S06]  /*17190*/  BRA `(.L_x_18541) ;  /* 0x0000000000147947 */ /* 0x000fec0003800000 */
.L_x_18561:
[----:B------:R-:W3:Y:S02]  /*171a0*/  LDG.E.64 R4, desc[UR36][R4.64] ;  /* 0x0000002404047981 */ /* 0x000ee4000c1e1b00 */
[----:B---3--:R0:W1:Y:S01]  /*171b0*/  I2F.U64 R46, R4 ;  /* 0x00000004002e7312 */ /* 0x0080620000301000 */
[----:B------:R-:W-:Y:S05]  /*171c0*/  BRA `(.L_x_18541) ;  /* 0x0000000000087947 */ /* 0x000fea0003800000 */
.L_x_18560:
[----:B------:R-:W3:Y:S02]  /*171d0*/  LDG.E R4, desc[UR36][R4.64] ;  /* 0x0000002404047981 */ /* 0x000ee4000c1e1900 */
[----:B---3--:R-:W-:-:S07]  /*171e0*/  I2FP.F32.U32 R46, R4 ;  /* 0x00000004002e7245 */ /* 0x008fce0000201000 */
.L_x_18541:
[----:B------:R-:W-:Y:S05]  /*171f0*/  BSYNC.RECONVERGENT B6 ;  /* 0x0000000000067941 */ /* 0x000fea0003800200 */
.L_x_18535:
        /* <DEDUP_REMOVED lines=21> */
.L_x_18567:
[----:B------:R-:W2:Y:S02]  /*17350*/  LDG.E.U8 R4, desc[UR36][R4.64] ;  /* 0x0000002404047981 */ /* 0x000ea4000c1e1100 */
[----:B--2---:R-:W-:Y:S01]  /*17360*/  I2FP.F32.U32 R48, R4 ;  /* 0x0000000400307245 */ /* 0x004fe20000201000 */
[----:B------:R-:W-:Y:S06]  /*17370*/  BRA `(.L_x_18569) ;  /* 0x0000000c00287947 */ /* 0x000fec0003800000 */
.L_x_18566:
        /* <DEDUP_REMOVED lines=9> */
.L_x_18571:
[----:B------:R-:W2:Y:S02]  /*17410*/  LDG.E R4, desc[UR36][R4.64] ;  /* 0x0000002404047981 */ /* 0x000ea4000c1e1900 */
[----:B--2---:R-:W-:Y:S01]  /*17420*/  I2FP.F32.S32 R48, R4 ;  /* 0x0000000400307245 */ /* 0x004fe20000201400 */
[----:B------:R-:W-:Y:S06]  /*17430*/  BRA `(.L_x_18569) ;  /* 0x0000000800f87947 */ /* 0x000fec0003800000 */
.L_x_18570:
[----:B------:R-:W2:Y:S02]  /*17440*/  LDG.E.U16 R4, desc[UR36][R4.64] ;  /* 0x0000002404047981 */ /* 0x000ea4000c1e1500 */
[----:B--2---:R0:W1:Y:S01]  /*17450*/  I2F.S16 R48, R4 ;  /* 0x0000000400307306 */ /* 0x0040620000101400 */
[----:B------:R-:W-:Y:S05]  /*17460*/  BRA `(.L_x_18569) ;  /* 0x0000000800ec7947 */ /* 0x000fea0003800000 */
.L_x_18565:
        /* <DEDUP_REMOVED lines=8> */
.L_x_18573:
[----:B------:R-:W2:Y:S02]  /*174f0*/  LDG.E.U16 R4, desc[UR36][R4.64] ;  /* 0x0000002404047981 */ /* 0x000ea4000c1e1500 */
[----:B--2---:R-:W-:Y:S01]  /*17500*/  HADD2.F32 R48, -RZ, R4.H0_H0 ;  /* 0x20000004ff307230 */ /* 0x004fe20000004100 */
[----:B------:R-:W-:Y:S06]  /*17510*/  BRA `(.L_x_18569) ;  /* 0x0000000800c07947 */ /* 0x000fec0003800000 */
.L_x_18572:
        /* <DEDUP_REMOVED lines=8> */
.L_x_18575:
[----:B------:R-:W2:Y:S02]  /*175a0*/  LDG.E.U16 R4, desc[UR36][R4.64] ;  /* 0x0000002404047981 */ /* 0x000ea4000c1e1500 */
[----:B--2---:R-:W-:Y:S01]  /*175b0*/  HADD2.F32 R48, -RZ, R4.H0_H0 ;  /* 0x20000004ff307230 */ /* 0x004fe20000004100 */
[----:B------:R-:W-:Y:S06]  /*175c0*/  BRA `(.L_x_18569) ;  /* 0x0000000800947947 */ /* 0x000fec0003800000 */
.L_x_18574:
[----:B------:R-:W2:Y:S01]  /*175d0*/  LDG.E.64 R4, desc[UR36][R4.64] ;  /* 0x0000002404047981 */ /* 0x000ea2000c1e1b00 */
[----:B------:R-:W-:Y:S01]  /*175e0*/  UMOV UR4, 0xf0000000 ;  /* 0xf000000000047882 */ /* 0x000fe20000000000 */
[----:B------:R-:W-:Y:S01]  /*175f0*/  UMOV UR5, 0x380fffff ;  /* 0x380fffff00057882 */ /* 0x000fe20000000000 */
[----:B--2---:R-:W0:Y:S01]  /*17600*/  F2F.F32.F64 R48, R4 ;  /* 0x0000000400307310 */ /* 0x004e220000301000 */
[----:B------:R-:W-:-:S14]  /*17610*/  DSETP.GEU.AND P0, PT, |R4|, UR4, PT ;  /* 0x0000000404007e2a */ /* 0x000fdc000bf0e200 */
[----:B0-----:R-:W-:Y:S01]  /*17620*/  @!P0 FMUL R48, R48, 1.175494350822287508e-38 ;  /* 0x0080000030308820 */ /* 0x001fe20000400000 */
[----:B------:R-:W-:Y:S06]  /*17630*/  BRA `(.L_x_18569) ;  /* 0x0000000800787947 */ /* 0x000fec0003800000 */
.L_x_18564:
        /* <DEDUP_REMOVED lines=12> */
.L_x_18578:
[----:B------:R-:W2:Y:S01]  /*17700*/  LDG.E.64 R4, desc[UR36][R4.64] ;  /* 0x0000002404047981 */ /* 0x000ea2000c1e1b00 */
[----:B------:R-:W-:Y:S01]  /*17710*/  UMOV UR4, 0xf0000000 ;  /* 0xf000000000047882 */ /* 0x000fe20000000000 */
[----:B------:R-:W-:Y:S01]  /*17720*/  UMOV UR5, 0x380fffff ;  /* 0x380fffff00057882 */ /* 0x000fe20000000000 */
[----:B--2---:R-:W0:Y:S01]  /*17730*/  F2F.F32.F64 R48, R4 ;  /* 0x0000000400307310 */ /* 0x004e220000301000 */
[----:B------:R-:W-:-:S14]  /*17740*/  DSETP.GEU.AND P0, PT, |R4|, UR4, PT ;  /* 0x0000000404007e2a */ /* 0x000fdc000bf0e200 */
[----:B0-----:R-:W-:Y:S01]  /*17750*/  @!P0 FMUL R48, R48, 1.175494350822287508e-38 ;  /* 0x0080000030308820 */ /* 0x001fe20000400000 */
[----:B------:R-:W-:Y:S06]  /*17760*/  BRA `(.L_x_18569) ;  /* 0x00000008002c7947 */ /* 0x000fec0003800000 */
.L_x_18577:
        /* <DEDUP_REMOVED lines=25> */
.L_x_18580:
        /* <DEDUP_REMOVED lines=13> */
.L_x_18579:
[----:B------:R-:W2:Y:S02]  /*179d0*/  LDG.E.U16 R4, desc[UR36][R4.64] ;  /* 0x0000002404047981 */ /* 0x000ea4000c1e1500 */
[----:B--2---:R-:W-:Y:S01]  /*179e0*/  IMAD.U32 R48, R4, 0x10000, RZ ;  /* 0x0001000004307824 */ /* 0x004fe200078e00ff */
[----:B------:R-:W-:Y:S06]  /*179f0*/  BRA `(.L_x_18569) ;  /* 0x0000000400887947 */ /* 0x000fec0003800000 */
.L_x_18576:
        /* <DEDUP_REMOVED lines=11> */
.L_x_18583:
        /* <DEDUP_REMOVED lines=20> */
.L_x_18585:
[----:B------:R-:W-:Y:S05]  /*17bf0*/  BSYNC.RECONVERGENT B0 ;  /* 0x0000000000007941 */ /* 0x000fea0003800200 */
.L_x_18584:
[----:B------:R-:W-:Y:S01]  /*17c00*/  IMAD.SHL.U32 R0, R0, 0x100000, RZ ;  /* 0x0010000000007824 */ /* 0x000fe200078e00ff */
[----:B------:R-:W-:-:S04]  /*17c10*/  LEA R3, R3, 0x3b800000, 0x17 ;  /* 0x3b80000003037811 */ /* 0x000fc800078eb8ff */
[----:B------:R-:W-:Y:S01]  /*17c20*/  LOP3.LUT R48, R3, R0, R7, 0xfe, !PT ;  /* 0x0000000003307212 */ /* 0x000fe200078efe07 */
[----:B------:R-:W-:Y:S06]  /*17c30*/  BRA `(.L_x_18569) ;  /* 0x0000000000f87947 */ /* 0x000fec0003800000 */
.L_x_18582:
        /* <DEDUP_REMOVED lines=20> */
.L_x_18587:
[----:B------:R-:W-:Y:S05]  /*17d80*/  BSYNC.RECONVERGENT B0 ;  /* 0x0000000000007941 */ /* 0x000fea0003800200 */
.L_x_18586:
[----:B------:R-:W-:Y:S01]  /*17d90*/  IMAD.SHL.U32 R0, R0, 0x200000, RZ ;  /* 0x0020000000007824 */ /* 0x000fe200078e00ff */
[----:B------:R-:W-:-:S04]  /*17da0*/  LEA R3, R3, 0x37800000, 0x17 ;  /* 0x3780000003037811 */ /* 0x000fc800078eb8ff */
[----:B------:R-:W-:Y:S01]  /*17db0*/  LOP3.LUT R48, R3, R0, R7, 0xfe, !PT ;  /* 0x0000000003307212 */ /* 0x000fe200078efe07 */
[----:B------:R-:W-:Y:S06]  /*17dc0*/  BRA `(.L_x_18569) ;  /* 0x0000000000947947 */ /* 0x000fec0003800000 */
.L_x_18581:
        /* <DEDUP_REMOVED lines=14> */
.L_x_18568:
        /* <DEDUP_REMOVED lines=16> */
.L_x_18590:
[----:B------:R-:W-:Y:S01]  /*17fb0*/  IMAD.MOV.U32 R48, RZ, RZ, RZ ;  /* 0x000000ffff307224 */ /* 0x000fe200078e00ff */
[----:B------:R-:W-:Y:S06]  /*17fc0*/  BRA `(.L_x_18569) ;  /* 0x0000000000147947 */ /* 0x000fec0003800000 */
.L_x_18589:
[----:B------:R-:W2:Y:S02]  /*17fd0*/  LDG.E.64 R4, desc[UR36][R4.64] ;  /* 0x0000002404047981 */ /* 0x000ea4000c1e1b00 */
[----:B--2---:R0:W1:Y:S01]  /*17fe0*/  I2F.U64 R48, R4 ;  /* 0x0000000400307312 */ /* 0x0040620000301000 */
[----:B------:R-:W-:Y:S05]  /*17ff0*/  BRA `(.L_x_18569) ;  /* 0x0000000000087947 */ /* 0x000fea0003800000 */
.L_x_18588:
[----:B------:R-:W2:Y:S02]  /*18000*/  LDG.E R4, desc[UR36][R4.64] ;  /* 0x0000002404047981 */ /* 0x000ea4000c1e1900 */
[----:B--2---:R-:W-:-:S07]  /*18010*/  I2FP.F32.U32 R48, R4 ;  /* 0x0000000400307245 */ /* 0x004fce0000201000 */
.L_x_18569:
[----:B------:R-:W-:Y:S05]  /*18020*/  BSYNC.RECONVERGENT B6 ;  /* 0x0000000000067941 */ /* 0x000fea0003800200 */
.L_x_18563:
        /* <DEDUP_REMOVED lines=20> */
.L_x_18594:
[----:B------:R-:W2:Y:S02]  /*18170*/  LDG.E.U8 R4, desc[UR36][R4.64] ;  /* 0x0000002404047981 */ /* 0x000ea4000c1e1100 */
[----:B--2---:R-:W-:Y:S01]  /*18180*/  I2FP.F32.U32 R40, R4 ;  /* 0x0000000400287245 */ /* 0x004fe20000201000 */
[----:B------:R-:W-:Y:S06]  /*18190*/  BRA `(.L_x_18422) ;  /* 0x0000000c001c7947 */ /* 0x000fec0003800000 */
.L_x_18593:
        /* <DEDUP_REMOVED lines=9> */
.L_x_18597:
[----:B------:R-:W2:Y:S02]  /*18230*/  LDG.E R4, desc[UR36][R4.64] ;  /* 0x0000002404047981 */ /* 0x000ea4000c1e1900 */
[----:B--2---:R-:W-:Y:S01]  /*18240*/  I2FP.F32.S32 R40, R4 ;  /* 0x0000000400287245 */ /* 0x004fe20000201400 */
[----:B------:R-:W-:Y:S06]  /*18250*/  BRA `(.L_x_18422) ;  /* 0x0000000800ec7947 */ /* 0x000fec0003800000 */
.L_x_18596:
[----:B------:R-:W2:Y:S02]  /*18260*/  LDG.E.U16 R4, desc[UR36][R4.64] ;  /* 0x0000002404047981 */ /* 0x000ea4000c1e1500 */
[----:B--2---:R0:W2:Y:S01]  /*18270*/  I2F.S16 R40, R4 ;  /* 0x0000000400287306 */ /* 0x0040a20000101400 */
[----:B------:R-:W-:Y:S05]  /*18280*/  BRA `(.L_x_18422) ;  /* 0x0000000800e07947 */ /* 0x000fea0003800000 */
.L_x_18592:
        /* <DEDUP_REMOVED lines=8> */
.L_x_18599:
[----:B------:R-:W2:Y:S02]  /*18310*/  LDG.E.U16 R4, desc[UR36][R4.64] ;  /* 0x0000002404047981 */ /* 0x000ea4000c1e1500 */
[----:B--2---:R-:W-:Y:S01]  /*18320*/  HADD2.F32 R40, -RZ, R4.H0_H0 ;  /* 0x20000004ff287230 */ /* 0x004fe20000004100 */
[----:B------:R-:W-:Y:S06]  /*18330*/  BRA `(.L_x_18422) ;  /* 0x0000000800b47947 */ /* 0x000fec0003800000 */
.L_x_18598:
        /* <DEDUP_REMOVED lines=8> */
.L_x_18601:
[----:B------:R-:W2:Y:S02]  /*183c0*/  LDG.E.U16 R4, desc[UR36][R4.64] ;  /* 0x0000002404047981 */ /* 0x000ea4000c1e1500 */
[----:B--2---:R-:W-:Y:S01]  /*183d0*/  HADD2.F32 R40, -RZ, R4.H0_H0 ;  /* 0x20000004ff287230 */ /* 0x004fe20000004100 */
[----:B------:R-:W-:Y:S06]  /*183e0*/  BRA `(.L_x_18422) ;  /* 0x0000000800887947 */ /* 0x000fec0003800000 */
.L_x_18600:
[----:B------:R-:W2:Y:S01]  /*183f0*/  LDG.E.64 R4, desc[UR36][R4.64] ;  /* 0x0000002404047981 */ /* 0x000ea2000c1e1b00 */
[----:B------:R-:W-:Y:S01]  /*18400*/  UMOV UR4, 0xf0000000 ;  /* 0xf000000000047882 */ /* 0x000fe20000000000 */
[----:B------:R-:W-:Y:S01]  /*18410*/  UMOV UR5, 0x380fffff ;  /* 0x380fffff00057882 */ /* 0x000fe20000000000 */
[----:B--2---:R-:W0:Y:S01]  /*18420*/  F2F.F32.F64 R40, R4 ;  /* 0x0000000400287310 */ /* 0x004e220000301000 */
[----:B------:R-:W-:-:S14]  /*18430*/  DSETP.GEU.AND P0, PT, |R4|, UR4, PT ;  /* 0x0000000404007e2a */ /* 0x000fdc000bf0e200 */
[----:B0-----:R-:W-:Y:S01]  /*18440*/  @!P0 FMUL R40, R40, 1.175494350822287508e-38 ;  /* 0x0080000028288820 */ /* 0x001fe20000400000 */
[----:B------:R-:W-:Y:S06]  /*18450*/  BRA `(.L_x_18422) ;  /* 0x00000008006c7947 */ /* 0x000fec0003800000 */
.L_x_18591:
        /* <DEDUP_REMOVED lines=12> */
.L_x_18604:
[----:B------:R-:W2:Y:S01]  /*18520*/  LDG.E.64 R4, desc[UR36][R4.64] ;  /* 0x0000002404047981 */ /* 0x000ea2000c1e1b00 */
[----:B------:R-:W-:Y:S01]  /*18530*/  UMOV UR4, 0xf0000000 ;  /* 0xf000000000047882 */ /* 0x000fe20000000000 */
[----:B------:R-:W-:Y:S01]  /*18540*/  UMOV UR5, 0x380fffff ;  /* 0x380fffff00057882 */ /* 0x000fe20000000000 */
[----:B--2---:R-:W0:Y:S01]  /*18550*/  F2F.F32.F64 R40, R4 ;  /* 0x0000000400287310 */ /* 0x004e220000301000 */
[----:B------:R-:W-:-:S14]  /*18560*/  DSETP.GEU.AND P0, PT, |R4|, UR4, PT ;  /* 0x0000000404007e2a */ /* 0x000fdc000bf0e200 */
[----:B0-----:R-:W-:Y:S01]  /*18570*/  @!P0 FMUL R40, R40, 1.175494350822287508e-38 ;  /* 0x0080000028288820 */ /* 0x001fe20000400000 */
[----:B------:R-:W-:Y:S06]  /*18580*/  BRA `(.L_x_18422) ;  /* 0x0000000800207947 */ /* 0x000fec0003800000 */
.L_x_18603:
        /* <DEDUP_REMOVED lines=25> */
.L_x_18606:
        /* <DEDUP_REMOVED lines=13> */
.L_x_18605:
[----:B------:R-:W2:Y:S02]  /*187f0*/  LDG.E.U16 R4, desc[UR36][R4.64] ;  /* 0x0000002404047981 */ /* 0x000ea4000c1e1500 */
[----:B--2---:R-:W-:Y:S01]  /*18800*/  IMAD.U32 R40, R4, 0x10000, RZ ;  /* 0x0001000004287824 */ /* 0x004fe200078e00ff */
[----:B------:R-:W-:Y:S06]  /*18810*/  BRA `(.L_x_18422) ;  /* 0x00000004007c7947 */ /* 0x000fec0003800000 */
.L_x_18602:
        /* <DEDUP_REMOVED lines=11> */
.L_x_18609:
        /* <DEDUP_REMOVED lines=19> */
.L_x_18611:
[----:B------:R-:W-:Y:S05]  /*18a00*/  BSYNC.RECONVERGENT B0 ;  /* 0x0000000000007941 */ /* 0x000fea0003800200 */
.L_x_18610:
[----:B------:R-:W-:Y:S01]  /*18a10*/  IMAD.SHL.U32 R0, R0, 0x100000, RZ ;  /* 0x0010000000007824 */ /* 0x000fe200078e00ff */
[----:B------:R-:W-:-:S04]  /*18a20*/  LEA R3, R3, 0x3b800000, 0x17 ;  /* 0x3b80000003037811 */ /* 0x000fc800078eb8ff */
[----:B------:R-:W-:Y:S01]  /*18a30*/  LOP3.LUT R40, R3, R0, R7, 0xfe, !PT ;  /* 0x0000000003287212 */ /* 0x000fe200078efe07 */
[----:B------:R-:W-:Y:S06]  /*18a40*/  BRA `(.L_x_18422) ;  /* 0x0000000000f07947 */ /* 0x000fec0003800000 */
.L_x_18608:
        /* <DEDUP_REMOVED lines=19> */
.L_x_18613:
[----:B------:R-:W-:Y:S05]  /*18b80*/  BSYNC.RECONVERGENT B0 ;  /* 0x0000000000007941 */ /* 0x000fea0003800200 */
.L_x_18612:
[----:B------:R-:W-:Y:S01]  /*18b90*/  IMAD.SHL.U32 R0, R0, 0x200000, RZ ;  /* 0x0020000000007824 */ /* 0x000fe200078e00ff */
[----:B------:R-:W-:-:S04]  /*18ba0*/  LEA R3, R3, 0x37800000, 0x17 ;  /* 0x3780000003037811 */ /* 0x000fc800078eb8ff */
[----:B------:R-:W-:Y:S01]  /*18bb0*/  LOP3.LUT R40, R3, R0, R7, 0xfe, !PT ;  /* 0x0000000003287212 */ /* 0x000fe200078efe07 */
[----:B------:R-:W-:Y:S06]  /*18bc0*/  BRA `(.L_x_18422) ;  /* 0x0000000000907947 */ /* 0x000fec0003800000 */
.L_x_18607:
        /* <DEDUP_REMOVED lines=14> */
.L_x_18595:
        /* <DEDUP_REMOVED lines=16> */
.L_x_18616:
[----:B------:R-:W-:Y:S05]  /*18db0*/  BRA `(.L_x_18422) ;  /* 0x0000000000147947 */ /* 0x000fea0003800000 */
.L_x_18615:
[----:B------:R-:W2:Y:S02]  /*18dc0*/  LDG.E.64 R4, desc[UR36][R4.64] ;  /* 0x0000002404047981 */ /* 0x000ea4000c1e1b00 */
[----:B--2---:R0:W2:Y:S01]  /*18dd0*/  I2F.U64 R40, R4 ;  /* 0x0000000400287312 */ /* 0x0040a20000301000 */
[----:B------:R-:W-:Y:S05]  /*18de0*/  BRA `(.L_x_18422) ;  /* 0x0000000000087947 */ /* 0x000fea0003800000 */
.L_x_18614:
[----:B------:R-:W2:Y:S02]  /*18df0*/  LDG.E R4, desc[UR36][R4.64] ;  /* 0x0000002404047981 */ /* 0x000ea4000c1e1900 */
[----:B--2---:R-:W-:-:S07]  /*18e00*/  I2FP.F32.U32 R40, R4 ;  /* 0x0000000400287245 */ /* 0x004fce0000201000 */
.L_x_18422:
[----:B------:R-:W-:Y:S05]  /*18e10*/  BSYNC.RECONVERGENT B7 ;  /* 0x0000000000077941 */ /* 0x000fea0003800200 */
.L_x_18421:
        /* <DEDUP_REMOVED lines=12> */
[----:B------:R-:W2:Y:S01]  /*18ee0*/  LDCU UR4, c[0x0][0x388] ;  /* 0x00007100ff0477ac */ /* 0x000ea20008000800 */
[C---:B-----5:R-:W-:Y:S01]  /*18ef0*/  FMUL.FTZ R0, R19.reuse, R19 ;  /* 0x0000001313007220 */ /* 0x060fe20000410000 */
[----:B------:R-:W-:Y:S01]  /*18f00*/  FADD.FTZ R17, -R22, R17 ;  /* 0x0000001116117221 */ /* 0x000fe20000010100 */
[----:B----4-:R-:W-:Y:S02]  /*18f10*/  FMUL.FTZ R4, R19, R18 ;  /* 0x0000001213047220 */ /* 0x010fe40000410000 */
[----:B------:R-:W-:Y:S01]  /*18f20*/  FMUL.FTZ R0, R0, R23 ;  /* 0x0000001700007220 */ /* 0x000fe20000410000 */
[----:B--23--:R-:W-:-:S03]  /*18f30*/  FFMA.FTZ R25, -R25, UR4, R16 ;  /* 0x0000000419197c23 */ /* 0x00cfc60008010110 */
[----:B------:R-:W-:-:S04]  /*18f40*/  FMUL.FTZ R0, R0, UR4 ;  /* 0x0000000400007c20 */ /* 0x000fc80008410000 */
[----:B------:R-:W-:-:S04]  /*18f50*/  FFMA.FTZ R17, R0, -R17, R25 ;  /* 0x8000001100117223 */ /* 0x000fc80000010019 */
[----:B------:R-:W-:-:S07]  /*18f60*/  FMUL.FTZ R4, R4, R17 ;  /* 0x0000001104047220 */ /* 0x000fce0000410000 */
.L_x_18618:
[----:B------:R-:W-:Y:S05]  /*18f70*/  BSYNC.RECONVERGENT B0 ;  /* 0x0000000000007941 */ /* 0x000fea0003800200 */
.L_x_18617:
[----:B------:R-:W-:Y:S04]  /*18f80*/  BSSY.RECONVERGENT B0, `(.L_x_18619) ;  /* 0x000000b000007945 */ /* 0x000fe80003800200 */
[----:B------:R-:W-:Y:S05]  /*18f90*/  @P1 BRA `(.L_x_18620) ;  /* 0x0000000000241947 */ /* 0x000fea0003800000 */
[----:B------:R-:W0:Y:S01]  /*18fa0*/  LDCU UR4, c[0x0][0x388] ;  /* 0x00007100ff0477ac */ /* 0x000e220008000800 */
[C---:B-----5:R-:W-:Y:S01]  /*18fb0*/  FMUL.FTZ R3, R28.reuse, R28 ;  /* 0x0000001c1c037220 */ /* 0x060fe20000410000 */
[----:B------:R-:W-:Y:S01]  /*18fc0*/  FADD.FTZ R26, -R29, R26 ;  /* 0x0000001a1d1a7221 */ /* 0x000fe20000010100 */
[----:B---3--:R-:W-:Y:S02]  /*18fd0*/  FMUL.FTZ R16, R28, R27 ;  /* 0x0000001b1c107220 */ /* 0x008fe40000410000 */
[----:B--2---:R-:W-:Y:S01]  /*18fe0*/  FMUL.FTZ R3, R3, R30 ;  /* 0x0000001e03037220 */ /* 0x004fe20000410000 */
[----:B0-----:R-:W-:-:S03]  /*18ff0*/  FFMA.FTZ R24, -R31, UR4, R24 ;  /* 0x000000041f187c23 */ /* 0x001fc60008010118 */
[----:B------:R-:W-:-:S04]  /*19000*/  FMUL.FTZ R3, R3, UR4 ;  /* 0x0000000403037c20 */ /* 0x000fc80008410000 */
[----:B------:R-:W-:-:S04]  /*19010*/  FFMA.FTZ R3, R3, -R26, R24 ;  /* 0x8000001a03037223 */ /* 0x000fc80000010018 */
[----:B------:R-:W-:-:S07]  /*19020*/  FMUL.FTZ R16, R16, R3 ;  /* 0x0000000310107220 */ /* 0x000fce0000410000 */
.L_x_18620:
[----:B------:R-:W-:Y:S05]  /*19030*/  BSYNC.RECONVERGENT B0 ;  /* 0x0000000000007941 */ /* 0x000fea0003800200 */
.L_x_18619:
[----:B------:R-:W-:Y:S04]  /*19040*/  BSSY.RECONVERGENT B0, `(.L_x_18621) ;  /* 0x000000b000007945 */ /* 0x000fe80003800200 */
[----:B------:R-:W-:Y:S05]  /*19050*/  @P2 BRA `(.L_x_18622) ;  /* 0x0000000000242947 */ /* 0x000fea0003800000 */
[----:B------:R-:W2:Y:S01]  /*19060*/  LDCU UR4, c[0x0][0x388] ;  /* 0x00007100ff0477ac */ /* 0x000ea20008000800 */
[C---:B-----5:R-:W-:Y:S01]  /*19070*/  FMUL.FTZ R0, R35.reuse, R35 ;  /* 0x0000002323007220 */ /* 0x060fe20000410000 */
[----:B------:R-:W-:Y:S01]  /*19080*/  FADD.FTZ R33, -R36, R33 ;  /* 0x0000002124217221 */ /* 0x000fe20000010100 */
[----:B----4-:R-:W-:Y:S02]  /*19090*/  FMUL.FTZ R18, R35, R34 ;  /* 0x0000002223127220 */ /* 0x010fe40000410000 */
[----:B------:R-:W-:Y:S01]  /*190a0*/  FMUL.FTZ R0, R0, R37 ;  /* 0x0000002500007220 */ /* 0x000fe20000410000 */
[----:B--2---:R-:W-:-:S03]  /*190b0*/  FFMA.FTZ R41, -R41, UR4, R32 ;  /* 0x0000000429297c23 */ /* 0x004fc60008010120 */
[----:B------:R-:W-:-:S04]  /*190c0*/  FMUL.FTZ R0, R0, UR4 ;  /* 0x0000000400007c20 */ /* 0x000fc80008410000 */
[----:B------:R-:W-:-:S04]  /*190d0*/  FFMA.FTZ R33, R0, -R33, R41 ;  /* 0x8000002100217223 */ /* 0x000fc80000010029 */
[----:B------:R-:W-:-:S07]  /*190e0*/  FMUL.FTZ R18, R18, R33 ;  /* 0x0000002112127220 */ /* 0x000fce0000410000 */
.L_x_18622:
[----:B------:R-:W-:Y:S05]  /*190f0*/  BSYNC.RECONVERGENT B0 ;  /* 0x0000000000007941 */ /* 0x000fea0003800200 */
.L_x_18621:
[----:B------:R-:W-:Y:S04]  /*19100*/  BSSY.RECONVERGENT B0, `(.L_x_18623) ;  /* 0x000000b000007945 */ /* 0x000fe80003800200 */
[----:B------:R-:W-:Y:S05]  /*19110*/  @P3 BRA `(.L_x_18624) ;  /* 0x0000000000243947 */ /* 0x000fea0003800000 */
[----:B------:R-:W2:Y:S01]  /*19120*/  LDCU UR4, c[0x0][0x388] ;  /* 0x00007100ff0477ac */ /* 0x000ea20008000800 */
[C---:B-----5:R-:W-:Y:S01]  /*19130*/  FMUL.FTZ R3, R46.reuse, R46 ;  /* 0x0000002e2e037220 */ /* 0x060fe20000410000 */
[----:B------:R-:W-:Y:S01]  /*19140*/  FADD.FTZ R42, -R45, R42 ;  /* 0x0000002a2d2a7221 */ /* 0x000fe20000010100 */
[----:B------:R-:W-:Y:S02]  /*19150*/  FMUL.FTZ R22, R46, R44 ;  /* 0x0000002c2e167220 */ /* 0x000fe40000410000 */
[----:B------:R-:W-:Y:S01]  /*19160*/  FMUL.FTZ R3, R3, R48 ;  /* 0x0000003003037220 */ /* 0x000fe20000410000 */
[----:B--2---:R-:W-:-:S03]  /*19170*/  FFMA.FTZ R40, -R40, UR4, R43 ;  /* 0x0000000428287c23 */ /* 0x004fc6000801012b */
[----:B------:R-:W-:-:S04]  /*19180*/  FMUL.FTZ R3, R3, UR4 ;  /* 0x0000000403037c20 */ /* 0x000fc80008410000 */
[----:B------:R-:W-:-:S04]  /*19190*/  FFMA.FTZ R3, R3, -R42, R40 ;  /* 0x8000002a03037223 */ /* 0x000fc80000010028 */
[----:B------:R-:W-:-:S07]  /*191a0*/  FMUL.FTZ R22, R22, R3 ;  /* 0x0000000316167220 */ /* 0x000fce0000410000 */
.L_x_18624:
[----:B------:R-:W-:Y:S05]  /*191b0*/  BSYNC.RECONVERGENT B0 ;  /* 0x0000000000007941 */ /* 0x000fea0003800200 */
.L_x_18623:
[----:B------:R-:W-:Y:S04]  /*191c0*/  BSSY.RECONVERGENT B6, `(.L_x_18625) ;  /* 0x00000fc000067945 */ /* 0x000fe80003800200 */
[----:B------:R-:W-:Y:S05]  /*191d0*/  @P0 BRA `(.L_x_18626) ;  /* 0x0000000c00e80947 */ /* 0x000fea0003800000 */
        /* <DEDUP_REMOVED lines=22> */
.L_x_18630:
[----:B------:R-:W0:Y:S01]  /*19340*/  F2I.S64.TRUNC R4, R4 ;  /* 0x0000000400047311 */ /* 0x000e22000020d900 */
[----:B------:R-:W-:Y:S02]  /*19350*/  IMAD.MOV.U32 R39, RZ, RZ, R49 ;  /* 0x000000ffff277224 */ /* 0x000fe400078e0031 */
[----:B0-----:R-:W-:-:S05]  /*19360*/  IMAD.MOV.U32 R3, RZ, RZ, R4 ;  /* 0x000000ffff037224 */ /* 0x001fca00078e0004 */
[----:B------:R0:W-:Y:S01]  /*19370*/  STG.E.U8 desc[UR36][R6.64], R3 ;  /* 0x0000000306007986 */ /* 0x0001e2000c101124 */
[----:B------:R-:W-:Y:S05]  /*19380*/  BRA `(.L_x_18626) ;  /* 0x0000000c007c7947 */ /* 0x000fea0003800000 */
.L_x_18629:
        /* <DEDUP_REMOVED lines=10> */
.L_x_18633:
[----:B------:R-:W0:Y:S01]  /*19430*/  F2I.FTZ.TRUNC.NTZ R3, R4 ;  /* 0x0000000400037305 */ /* 0x000e22000021f100 */
[----:B------:R-:W-:Y:S01]  /*19440*/  IMAD.MOV.U32 R39, RZ, RZ, R49 ;  /* 0x000000ffff277224 */ /* 0x000fe200078e0031 */
[----:B0-----:R0:W-:Y:S01]  /*19450*/  STG.E desc[UR36][R6.64], R3 ;  /* 0x0000000306007986 */ /* 0x0011e2000c101924 */
[----:B------:R-:W-:Y:S05]  /*19460*/  BRA `(.L_x_18626) ;  /* 0x0000000c00447947 */ /* 0x000fea0003800000 */
.L_x_18632:
[----:B------:R-:W0:Y:S01]  /*19470*/  F2I.FTZ.TRUNC.NTZ R3, R4 ;  /* 0x0000000400037305 */ /* 0x000e22000021f100 */
[----:B------:R-:W-:Y:S01]  /*19480*/  IMAD.MOV.U32 R39, RZ, RZ, R49 ;  /* 0x000000ffff277224 */ /* 0x000fe200078e0031 */
[----:B0-----:R0:W-:Y:S01]  /*19490*/  STG.E.U16 desc[UR36][R6.64], R3 ;  /* 0x0000000306007986 */ /* 0x0011e2000c101524 */
[----:B------:R-:W-:Y:S05]  /*194a0*/  BRA `(.L_x_18626) ;  /* 0x0000000c00347947 */ /* 0x000fea0003800000 */
.L_x_18628:
        /* <DEDUP_REMOVED lines=9> */
.L_x_18635:
[----:B------:R-:W-:Y:S01]  /*19540*/  F2FP.F16.F32.PACK_AB R4, RZ, R4 ;  /* 0x00000004ff04723e */ /* 0x000fe200000000ff */
[----:B------:R-:W-:-:S04]  /*19550*/  IMAD.MOV.U32 R39, RZ, RZ, R49 ;  /* 0x000000ffff277224 */ /* 0x000fc800078e0031 */
[----:B------:R0:W-:Y:S01]  /*19560*/  STG.E.U16 desc[UR36][R6.64], R4 ;  /* 0x0000000406007986 */ /* 0x0001e2000c101524 */
[----:B------:R-:W-:Y:S05]  /*19570*/  BRA `(.L_x_18626) ;  /* 0x0000000c00007947 */ /* 0x000fea0003800000 */
.L_x_18634:
        /* <DEDUP_REMOVED lines=10> */
.L_x_18637:
[----:B------:R-:W-:Y:S01]  /*19620*/  F2FP.F16.F32.PACK_AB R3, RZ, R4 ;  /* 0x00000004ff03723e */ /* 0x000fe200000000ff */
[----:B------:R-:W-:-:S03]  /*19630*/  IMAD.MOV.U32 R39, RZ, RZ, R49 ;  /* 0x000000ffff277224 */ /* 0x000fc600078e0031 */
[----:B------:R-:W-:-:S05]  /*19640*/  PRMT R3, R3, 0x5410, RZ ;  /* 0x0000541003037816 */ /* 0x000fca00000000ff */
[----:B------:R0:W-:Y:S01]  /*19650*/  STG.E desc[UR36][R6.64], R3 ;  /* 0x0000000306007986 */ /* 0x0001e2000c101924 */
[----:B------:R-:W-:Y:S05]  /*19660*/  BRA `(.L_x_18626) ;  /* 0x0000000800c47947 */ /* 0x000fea0003800000 */
.L_x_18636:
[----:B------:R-:W-:Y:S01]  /*19670*/  FMUL.FTZ R4, R4, 1 ;  /* 0x3f80000004047820 */ /* 0x000fe20000410000 */
[----:B------:R-:W-:-:S05]  /*19680*/  IMAD.MOV.U32 R39, RZ, RZ, R49 ;  /* 0x000000ffff277224 */ /* 0x000fca00078e0031 */
[----:B------:R-:W0:Y:S02]  /*19690*/  F2F.F64.F32 R4, R4 ;  /* 0x0000000400047310 */ /* 0x000e240000201800 */
[----:B0-----:R0:W-:Y:S01]  /*196a0*/  STG.E.64 desc[UR36][R6.64], R4 ;  /* 0x0000000406007986 */ /* 0x0011e2000c101b24 */
[----:B------:R-:W-:Y:S05]  /*196b0*/  BRA `(.L_x_18626) ;  /* 0x0000000800b07947 */ /* 0x000fea0003800000 */
.L_x_18627:
        /* <DEDUP_REMOVED lines=13> */
.L_x_18640:
[----:B------:R-:W-:Y:S01]  /*19790*/  FMUL.FTZ R8, R4, 1 ;  /* 0x3f80000004087820 */ /* 0x000fe20000410000 */
[----:B------:R-:W-:Y:S01]  /*197a0*/  CS2R R10, SRZ ;  /* 0x00000000000a7805 */ /* 0x000fe2000001ff00 */
[----:B------:R-:W-:-:S04]  /*197b0*/  IMAD.MOV.U32 R39, RZ, RZ, R49 ;  /* 0x000000ffff277224 */ /* 0x000fc800078e0031 */
[----:B------:R-:W0:Y:S02]  /*197c0*/  F2F.F64.F32 R8, R8 ;  /* 0x0000000800087310 */ /* 0x000e240000201800 */
[----:B0-----:R0:W-:Y:S01]  /*197d0*/  STG.E.128 desc[UR36][R6.64], R8 ;  /* 0x0000000806007986 */ /* 0x0011e2000c101d24 */
[----:B------:R-:W-:Y:S05]  /*197e0*/  BRA `(.L_x_18626) ;  /* 0x0000000800647947 */ /* 0x000fea0003800000 */
.L_x_18639:
        /* <DEDUP_REMOVED lines=18> */
.L_x_18644:
[----:B------:R-:W-:Y:S05]  /*19910*/  BSYNC.RECONVERGENT B0 ;  /* 0x0000000000007941 */ /* 0x000fea0003800200 */
.L_x_18643:
[----:B------:R-:W-:Y:S01]  /*19920*/  LOP3.LUT R5, R0, 0x80, R5, 0xf8, !PT ;  /* 0x0000008000057812 */ /* 0x000fe200078ef805 */
[----:B------:R-:W-:-:S04]  /*19930*/  IMAD.MOV.U32 R39, RZ, RZ, R49 ;  /* 0x000000ffff277224 */ /* 0x000fc800078e0031 */
[----:B------:R0:W-:Y:S01]  /*19940*/  STG.E.U8 desc[UR36][R6.64], R5 ;  /* 0x0000000506007986 */ /* 0x0001e2000c101124 */
[----:B------:R-:W-:Y:S05]  /*19950*/  BRA `(.L_x_18626) ;  /* 0x0000000800087947 */ /* 0x000fea0003800000 */
.L_x_18642:
        /* <DEDUP_REMOVED lines=14> */
.L_x_18646:
[----:B------:R-:W-:Y:S05]  /*19a40*/  BSYNC.RECONVERGENT B0 ;  /* 0x0000000000007941 */ /* 0x000fea0003800200 */
.L_x_18645:
[----:B------:R-:W-:Y:S01]  /*19a50*/  LOP3.LUT R3, R0, 0x80, R9, 0xf8, !PT ;  /* 0x0000008000037812 */ /* 0x000fe200078ef809 */
[----:B------:R-:W-:-:S04]  /*19a60*/  IMAD.MOV.U32 R39, RZ, RZ, R49 ;  /* 0x000000ffff277224 */ /* 0x000fc800078e0031 */
[----:B------:R0:W-:Y:S01]  /*19a70*/  STG.E.U8 desc[UR36][R6.64], R3 ;  /* 0x0000000306007986 */ /* 0x0001e2000c101124 */
[----:B------:R-:W-:Y:S05]  /*19a80*/  BRA `(.L_x_18626) ;  /* 0x0000000400bc7947 */ /* 0x000fea0003800000 */
.L_x_18641:
[----:B------:R-:W-:Y:S01]  /*19a90*/  F2FP.BF16.F32.PACK_AB R4, RZ, R4 ;  /* 0x00000004ff04723e */ /* 0x000fe200000010ff */
[----:B------:R-:W-:-:S04]  /*19aa0*/  IMAD.MOV.U32 R39, RZ, RZ, R49 ;  /* 0x000000ffff277224 */ /* 0x000fc800078e0031 */
[----:B------:R0:W-:Y:S01]  /*19ab0*/  STG.E.U16 desc[UR36][R6.64], R4 ;  /* 0x0000000406007986 */ /* 0x0001e2000c101524 */
[----:B------:R-:W-:Y:S05]  /*19ac0*/  BRA `(.L_x_18626) ;  /* 0x0000000400ac7947 */ /* 0x000fea0003800000 */
.L_x_18638:
        /* <DEDUP_REMOVED lines=12> */
.L_x_18649:
[----:B------:R-:W-:Y:S01]  /*19b90*/  LOP3.LUT R0, R4, 0x7fffffff, RZ, 0xc0, !PT ;  /* 0x7fffffff04007812 */ /* 0x000fe200078ec0ff */
[----:B------:R-:W-:Y:S01]  /*19ba0*/  BSSY.RECONVERGENT B0, `(.L_x_18650) ;  /* 0x0000013000007945 */ /* 0x000fe20003800200 */
[----:B------:R-:W-:Y:S02]  /*19bb0*/  IMAD.MOV.U32 R3, RZ, RZ, 0x80 ;  /* 0x00000080ff037424 */ /* 0x000fe400078e00ff */
        /* <DEDUP_REMOVED lines=9> */
.L_x_18652:
[----:B------:R-:W-:-:S04]  /*19c50*/  SHF.R.U32.HI R0, RZ, 0x14, R4 ;  /* 0x00000014ff007819 */ /* 0x000fc80000011604 */
[----:B------:R-:W-:-:S04]  /*19c60*/  LOP3.LUT R3, R0, 0x1, RZ, 0xc0, !PT ;  /* 0x0000000100037812 */ /* 0x000fc800078ec0ff */
[----:B------:R-:W-:-:S04]  /*19c70*/  IADD3 R0, PT, PT, R4, 0x487ffff, R3 ;  /* 0x0487ffff04007810 */ /* 0x000fc80007ffe003 */
[----:B------:R-:W-:-:S04]  /*19c80*/  SHF.R.U32.HI R0, RZ, 0x14, R0 ;  /* 0x00000014ff007819 */ /* 0x000fc80000011600 */
[----:B------:R-:W-:-:S07]  /*19c90*/  LOP3.LUT R0, R0, 0xff, RZ, 0xc0, !PT ;  /* 0x000000ff00007812 */ /* 0x000fce00078ec0ff */
.L_x_18653:
[----:B------:R-:W-:-:S04]  /*19ca0*/  SHF.R.U32.HI R3, RZ, 0x18, R4 ;  /* 0x00000018ff037819 */ /* 0x000fc80000011604 */
[----:B------:R-:W-:-:S04]  /*19cb0*/  LOP3.LUT R0, R0, 0x80, R3, 0xf8, !PT ;  /* 0x0000008000007812 */ /* 0x000fc800078ef803 */
[----:B------:R-:W-:-:S07]  /*19cc0*/  PRMT R3, R0, 0x7610, R3 ;  /* 0x0000761000037816 */ /* 0x000fce0000000003 */
.L_x_18651:
[----:B------:R-:W-:Y:S05]  /*19cd0*/  BSYNC.RECONVERGENT B0 ;  /* 0x0000000000007941 */ /* 0x000fea0003800200 */
.L_x_18650:
[----:B------:R0:W-:Y:S01]  /*19ce0*/  STG.E.U8 desc[UR36][R6.64], R3 ;  /* 0x0000000306007986 */ /* 0x0001e2000c101124 */
[----:B------:R-:W-:Y:S01]  /*19cf0*/  IMAD.MOV.U32 R39, RZ, RZ, R49 ;  /* 0x000000ffff277224 */ /* 0x000fe200078e0031 */
[----:B------:R-:W-:Y:S06]  /*19d00*/  BRA `(.L_x_18626) ;  /* 0x00000004001c7947 */ /* 0x000fec0003800000 */
.L_x_18648:
        /* <DEDUP_REMOVED lines=12> */
.L_x_18656:
[----:B------:R-:W-:-:S04]  /*19dd0*/  SHF.R.U32.HI R0, RZ, 0x15, R4 ;  /* 0x00000015ff007819 */ /* 0x000fc80000011604 */
[----:B------:R-:W-:-:S04]  /*19de0*/  LOP3.LUT R3, R0, 0x1, RZ, 0xc0, !PT ;  /* 0x0000000100037812 */ /* 0x000fc800078ec0ff */
[----:B------:R-:W-:-:S04]  /*19df0*/  IADD3 R0, PT, PT, R4, 0x88fffff, R3 ;  /* 0x088fffff04007810 */ /* 0x000fc80007ffe003 */
[----:B------:R-:W-:-:S04]  /*19e00*/  SHF.R.U32.HI R0, RZ, 0x15, R0 ;  /* 0x00000015ff007819 */ /* 0x000fc80000011600 */
[----:B------:R-:W-:-:S07]  /*19e10*/  LOP3.LUT R0, R0, 0xff, RZ, 0xc0, !PT ;  /* 0x000000ff00007812 */ /* 0x000fce00078ec0ff */
.L_x_18657:
[----:B------:R-:W-:-:S04]  /*19e20*/  SHF.R.U32.HI R3, RZ, 0x18, R4 ;  /* 0x00000018ff037819 */ /* 0x000fc80000011604 */
[----:B------:R-:W-:-:S04]  /*19e30*/  LOP3.LUT R0, R0, 0x80, R3, 0xf8, !PT ;  /* 0x0000008000007812 */ /* 0x000fc800078ef803 */
[----:B------:R-:W-:-:S07]  /*19e40*/  PRMT R3, R0, 0x7610, R3 ;  /* 0x0000761000037816 */ /* 0x000fce0000000003 */
.L_x_18655:
[----:B------:R-:W-:Y:S05]  /*19e50*/  BSYNC.RECONVERGENT B0 ;  /* 0x0000000000007941 */ /* 0x000fea0003800200 */
.L_x_18654:
[----:B------:R0:W-:Y:S01]  /*19e60*/  STG.E.U8 desc[UR36][R6.64], R3 ;  /* 0x0000000306007986 */ /* 0x0001e2000c101124 */
[----:B------:R-:W-:Y:S01]  /*19e70*/  IMAD.MOV.U32 R39, RZ, RZ, R49 ;  /* 0x000000ffff277224 */ /* 0x000fe200078e0031 */
[----:B------:R-:W-:Y:S06]  /*19e80*/  BRA `(.L_x_18626) ;  /* 0x0000000000bc7947 */ /* 0x000fec0003800000 */
.L_x_18647:
[----:B------:R-:W-:-:S13]  /*19e90*/  ISETP.NE.AND P0, PT, R0, 0x1c, PT ;  /* 0x0000001c0000780c */ /* 0x000fda0003f05270 */
[----:B------:R-:W-:Y:S05]  /*19ea0*/  @!P0 BRA `(.L_x_18658) ;  /* 0x0000000000a88947 */ /* 0x000fea0003800000 */
[----:B------:R-:W-:-:S13]  /*19eb0*/  ISETP.NE.AND P0, PT, R0, 0x1d, PT ;  /* 0x0000001d0000780c */ /* 0x000fda0003f05270 */
[----:B------:R-:W-:Y:S05]  /*19ec0*/  @!P0 BRA `(.L_x_18659) ;  /* 0x0000000000908947 */ /* 0x000fea0003800000 */
[----:B------:R-:W-:-:S13]  /*19ed0*/  ISETP.NE.AND P0, PT, R0, 0x2c, PT ;  /* 0x0000002c0000780c */ /* 0x000fda0003f05270 */
[----:B------:R-:W-:Y:S05]  /*19ee0*/  @!P0 BRA `(.L_x_18660) ;  /* 0x0000000000488947 */ /* 0x000fea0003800000 */
.L_x_18631:
        /* <DEDUP_REMOVED lines=16> */
.L_x_18661:
[----:B------:R-:W-:Y:S01]  /*19ff0*/  IMAD.MOV.U32 R39, RZ, RZ, R49 ;  /* 0x000000ffff277224 */ /* 0x000fe200078e0031 */
[----:B------:R-:W-:Y:S06]  /*1a000*/  BRA `(.L_x_18626) ;  /* 0x00000000005c7947 */ /* 0x000fec0003800000 */
.L_x_18660:
        /* <DEDUP_REMOVED lines=16> */
.L_x_18659:
[----:B------:R-:W0:Y:S01]  /*1a110*/  F2I.U64.TRUNC R4, R4 ;  /* 0x0000000400047311 */ /* 0x000e22000020d800 */
[----:B------:R-:W-:Y:S01]  /*1a120*/  IMAD.MOV.U32 R39, RZ, RZ, R49 ;  /* 0x000000ffff277224 */ /* 0x000fe200078e0031 */
[----:B0-----:R1:W-:Y:S01]  /*1a130*/  STG.E.64 desc[UR36][R6.64], R4 ;  /* 0x0000000406007986 */ /* 0x0013e2000c101b24 */
[----:B------:R-:W-:Y:S05]  /*1a140*/  BRA `(.L_x_18626) ;  /* 0x00000000000c7947 */ /* 0x000fea0003800000 */
.L_x_18658:
[----:B------:R-:W0:Y:S01]  /*1a150*/  F2I.FTZ.U32.TRUNC.NTZ R3, R4 ;  /* 0x0000000400037305 */ /* 0x000e22000021f000 */
[----:B------:R-:W-:Y:S01]  /*1a160*/  IMAD.MOV.U32 R39, RZ, RZ, R49 ;  /* 0x000000ffff277224 */ /* 0x000fe200078e0031 */
[----:B0-----:R0:W-:Y:S06]  /*1a170*/  STG.E desc[UR36][R6.64], R3 ;  /* 0x0000000306007986 */ /* 0x0011ec000c101924 */
.L_x_18626:
[----:B------:R-:W-:Y:S05]  /*1a180*/  BSYNC.RECONVERGENT B6 ;  /* 0x0000000000067941 */ /* 0x000fea0003800200 */
.L_x_18625:
[----:B------:R-:W-:Y:S01]  /*1a190*/  ISETP.GE.AND P0, PT, R39, R38, PT ;  /* 0x000000262700720c */ /* 0x000fe20003f06270 */
[----:B------:R-:W-:-:S12]  /*1a1a0*/  BSSY.RECONVERGENT B6, `(.L_x_18662) ;  /* 0x00001cc000067945 */ /* 0x000fd80003800200 */
[----:B------:R-:W-:Y:S05]  /*1a1b0*/  @P0 BRA `(.L_x_18663) ;  /* 0x0000001c00280947 */ /* 0x000fea0003800000 */
[----:B------:R-:W2:Y:S01]  /*1a1c0*/  LDCU UR4, c[0x0][0x404] ;  /* 0x00008080ff0477ac */ /* 0x000ea20008000800 */
[----:B01----:R-:W0:Y:S01]  /*1a1d0*/  LDC.64 R4, c[0x0][0x398] ;  /* 0x0000e600ff047b82 */ /* 0x003e220000000a00 */
[----:B------:R-:W-:Y:S01]  /*1a1e0*/  IMAD R0, R2, 0x200, R39 ;  /* 0x0000020002007824 */ /* 0x000fe200078e0227 */
        /* <DEDUP_REMOVED lines=15> */
[----:B---3-5:R-:W0:Y:S02]  /*1a2e0*/  F2I.FTZ.TRUNC.NTZ R3, R16 ;  /* 0x0000001000037305 */ /* 0x028e24000021f100 */
[----:B0-----:R0:W-:Y:S01]  /*1a2f0*/  STG.E.U8 desc[UR36][R4.64], R3 ;  /* 0x0000000304007986 */ /* 0x0011e2000c101124 */
[----:B------:R-:W-:Y:S05]  /*1a300*/  BRA `(.L_x_18669) ;  /* 0x0000000c00387947 */ /* 0x000fea0003800000 */
.L_x_18667:
[----:B---3-5:R-:W0:Y:S02]  /*1a310*/  F2I.S64.TRUNC R16, R16 ;  /* 0x0000001000107311 */ /* 0x028e24000020d900 */
[----:B0-----:R-:W-:-:S05]  /*1a320*/  IMAD.MOV.U32 R3, RZ, RZ, R16 ;  /* 0x000000ffff037224 */ /* 0x001fca00078e0010 */
[----:B------:R0:W-:Y:S01]  /*1a330*/  STG.E.U8 desc[UR36][R4.64], R3 ;  /* 0x0000000304007986 */ /* 0x0001e2000c101124 */
[----:B------:R-:W-:Y:S05]  /*1a340*/  BRA `(.L_x_18669) ;  /* 0x0000000c00287947 */ /* 0x000fea0003800000 */
.L_x_18666:
[----:B------:R-:W-:-:S13]  /*1a350*/  ISETP.NE.AND P0, PT, R0, 0x2, PT ;  /* 0x000000020000780c */ /* 0x000fda0003f05270 */
[----:B------:R-:W-:Y:S05]  /*1a360*/  @!P0 BRA `(.L_x_18670) ;  /* 0x0000000000288947 */ /* 0x000fea0003800000 */
[----:B------:R-:W-:-:S13]  /*1a370*/  ISETP.NE.AND P0, PT, R0, 0x3, PT ;  /* 0x000000030000780c */ /* 0x000fda0003f05270 */
[----:B------:R-:W-:Y:S05]  /*1a380*/  @!P0 BRA `(.L_x_18671) ;  /* 0x0000000000148947 */ /* 0x000fea0003800000 */
[----:B------:R-:W-:-:S13]  /*1a390*/  ISETP.NE.AND P0, PT, R0, 0x4, PT ;  /* 0x000000040000780c */ /* 0x000fda0003f05270 */
[----:B------:R-:W-:Y:S05]  /*1a3a0*/  @P0 BRA `(.L_x_18668) ;  /* 0x0000000800380947 */ /* 0x000fea0003800000 */
[----:B---3-5:R-:W0:Y:S02]  /*1a3b0*/  F2I.S64.TRUNC R16, R16 ;  /* 0x0000001000107311 */ /* 0x028e24000020d900 */
[----:B0-----:R0:W-:Y:S01]  /*1a3c0*/  STG.E.64 desc[UR36][R4.64], R16 ;  /* 0x0000001004007986 */ /* 0x0011e2000c101b24 */
[----:B------:R-:W-:Y:S05]  /*1a3d0*/  BRA `(.L_x_18669) ;  /* 0x0000000c00047947 */ /* 0x000fea0003800000 */
.L_x_18671:
[----:B---3-5:R-:W0:Y:S02]  /*1a3e0*/  F2I.FTZ.TRUNC.NTZ R3, R16 ;  /* 0x0000001000037305 */ /* 0x028e24000021f100 */
[----:B0-----:R0:W-:Y:S01]  /*1a3f0*/  STG.E desc[UR36][R4.64], R3 ;  /* 0x0000000304007986 */ /* 0x0011e2000c101924 */
[----:B------:R-:W-:Y:S05]  /*1a400*/  BRA `(.L_x_18669) ;  /* 0x0000000800f87947 */ /* 0x000fea0003800000 */
.L_x_18670:
[----:B---3-5:R-:W0:Y:S02]  /*1a410*/  F2I.FTZ.TRUNC.NTZ R3, R16 ;  /* 0x0000001000037305 */ /* 0x028e24000021f100 */
[----:B0-----:R0:W-:Y:S01]  /*1a420*/  STG.E.U16 desc[UR36][R4.64], R3 ;  /* 0x0000000304007986 */ /* 0x0011e2000c101524 */
[----:B------:R-:W-:Y:S05]  /*1a430*/  BRA `(.L_x_18669) ;  /* 0x0000000800ec7947 */ /* 0x000fea0003800000 */
.L_x_18665:
[----:B------:R-:W-:-:S13]  /*1a440*/  ISETP.GT.AND P0, PT, R0, 0x6, PT ;  /* 0x000000060000780c */ /* 0x000fda0003f04270 */
[----:B------:R-:W-:Y:S05]  /*1a450*/  @P0 BRA `(.L_x_18672) ;  /* 0x0000000000240947 */ /* 0x000fea0003800000 */
[----:B------:R-:W-:-:S13]  /*1a460*/  ISETP.NE.AND P0, PT, R0, 0x5, PT ;  /* 0x000000050000780c */ /* 0x000fda0003f05270 */
[----:B------:R-:W-:Y:S05]  /*1a470*/  @!P0 BRA `(.L_x_18673) ;  /* 0x0000000000108947 */ /* 0x000fea0003800000 */
[----:B------:R-:W-:-:S13]  /*1a480*/  ISETP.NE.AND P0, PT, R0, 0x6, PT ;  /* 0x000000060000780c */ /* 0x000fda0003f05270 */
[----:B------:R-:W-:Y:S05]  /*1a490*/  @P0 BRA `(.L_x_18668) ;  /* 0x0000000400fc0947 */ /* 0x000fea0003800000 */
[----:B---3-5:R0:W-:Y:S01]  /*1a4a0*/  STG.E desc[UR36][R4.64], R16 ;  /* 0x0000001004007986 */ /* 0x0281e2000c101924 */
[----:B------:R-:W-:Y:S05]  /*1a4b0*/  BRA `(.L_x_18669) ;  /* 0x0000000800cc7947 */ /* 0x000fea0003800000 */
.L_x_18673:
[----:B---3-5:R-:W-:-:S05]  /*1a4c0*/  F2FP.F16.F32.PACK_AB R16, RZ, R16 ;  /* 0x00000010ff10723e */ /* 0x028fca00000000ff */
[----:B------:R1:W-:Y:S01]  /*1a4d0*/  STG.E.U16 desc[UR36][R4.64], R16 ;  /* 0x0000001004007986 */ /* 0x0003e2000c101524 */
[----:B------:R-:W-:Y:S05]  /*1a4e0*/  BRA `(.L_x_18669) ;  /* 0x0000000800c07947 */ /* 0x000fea0003800000 */
.L_x_18672:
[----:B------:R-:W-:-:S13]  /*1a4f0*/  ISETP.NE.AND P0, PT, R0, 0x7, PT ;  /* 0x000000070000780c */ /* 0x000fda0003f05270 */
[----:B------:R-:W-:Y:S05]  /*1a500*/  @!P0 BRA `(.L_x_18674) ;  /* 0x00000000002c8947 */ /* 0x000fea0003800000 */
[----:B------:R-:W-:-:S13]  /*1a510*/  ISETP.NE.AND P0, PT, R0, 0x8, PT ;  /* 0x000000080000780c */ /* 0x000fda0003f05270 */
[----:B------:R-:W-:Y:S05]  /*1a520*/  @!P0 BRA `(.L_x_18675) ;  /* 0x0000000000148947 */ /* 0x000fea0003800000 */
[----:B------:R-:W-:-:S13]  /*1a530*/  ISETP.NE.AND P0, PT, R0, 0x9, PT ;  /* 0x000000090000780c */ /* 0x000fda0003f05270 */
[----:B------:R-:W-:Y:S05]  /*1a540*/  @P0 BRA `(.L_x_18668) ;  /* 0x0000000400d00947 */ /* 0x000fea0003800000 */
[----:B-----5:R-:W-:-:S05]  /*1a550*/  IMAD.MOV.U32 R17, RZ, RZ, RZ ;  /* 0x000000ffff117224 */ /* 0x020fca00078e00ff */
[----:B---3--:R3:W-:Y:S01]  /*1a560*/  STG.E.64 desc[UR36][R4.64], R16 ;  /* 0x0000001004007986 */ /* 0x0087e2000c101b24 */
[----:B------:R-:W-:Y:S05]  /*1a570*/  BRA `(.L_x_18669) ;  /* 0x00000008009c7947 */ /* 0x000fea0003800000 */
.L_x_18675:
[----:B---3-5:R-:W-:-:S04]  /*1a580*/  F2FP.F16.F32.PACK_AB R3, RZ, R16 ;  /* 0x00000010ff03723e */ /* 0x028fc800000000ff */
[----:B------:R-:W-:-:S05]  /*1a590*/  PRMT R3, R3, 0x5410, RZ ;  /* 0x0000541003037816 */ /* 0x000fca00000000ff */
[----:B------:R0:W-:Y:S01]  /*1a5a0*/  STG.E desc[UR36][R4.64], R3 ;  /* 0x0000000304007986 */ /* 0x0001e2000c101924 */
[----:B------:R-:W-:Y:S05]  /*1a5b0*/  BRA `(.L_x_18669) ;  /* 0x00000008008c7947 */ /* 0x000fea0003800000 */
.L_x_18674:
[----:B---3-5:R-:W-:-:S06]  /*1a5c0*/  FMUL.FTZ R6, R16, 1 ;  /* 0x3f80000010067820 */ /* 0x028fcc0000410000 */
[----:B------:R-:W0:Y:S02]  /*1a5d0*/  F2F.F64.F32 R6, R6 ;  /* 0x0000000600067310 */ /* 0x000e240000201800 */
[----:B0-----:R2:W-:Y:S01]  /*1a5e0*/  STG.E.64 desc[UR36][R4.64], R6 ;  /* 0x0000000604007986 */ /* 0x0015e2000c101b24 */
[----:B------:R-:W-:Y:S05]  /*1a5f0*/  BRA `(.L_x_18669) ;  /* 0x00000008007c7947 */ /* 0x000fea0003800000 */
.L_x_18664:
        /* <DEDUP_REMOVED lines=10> */
[----:B---3-5:R-:W0:Y:S02]  /*1a6a0*/  F2I.FTZ.U32.TRUNC.NTZ R3, R16 ;  /* 0x0000001000037305 */ /* 0x028e24000021f000 */
[----:B0-----:R0:W-:Y:S01]  /*1a6b0*/  STG.E.U16 desc[UR36][R4.64], R3 ;  /* 0x0000000304007986 */ /* 0x0011e2000c101524 */
[----:B------:R-:W-:Y:S05]  /*1a6c0*/  BRA `(.L_x_18669) ;  /* 0x0000000800487947 */ /* 0x000fea0003800000 */
.L_x_18679:
[----:B---3-5:R-:W-:Y:S01]  /*1a6d0*/  LOP3.LUT R6, R16, 0x7fffffff, RZ, 0xc0, !PT ;  /* 0x7fffffff10067812 */ /* 0x028fe200078ec0ff */
        /* <DEDUP_REMOVED lines=15> */
.L_x_18682:
[----:B------:R-:W-:-:S04]  /*1a7d0*/  SHF.R.U32.HI R16, RZ, 0x18, R16 ;  /* 0x00000018ff107819 */ /* 0x000fc80000011610 */
[----:B------:R-:W-:-:S04]  /*1a7e0*/  LOP3.LUT R3, R3, 0x80, R16, 0xf8, !PT ;  /* 0x0000008003037812 */ /* 0x000fc800078ef810 */
[----:B------:R-:W-:-:S07]  /*1a7f0*/  PRMT R0, R3, 0x7610, R0 ;  /* 0x0000761003007816 */ /* 0x000fce0000000000 */
.L_x_18681:
[----:B------:R-:W-:Y:S05]  /*1a800*/  BSYNC.RECONVERGENT B0 ;  /* 0x0000000000007941 */ /* 0x000fea0003800200 */
.L_x_18680:
[----:B------:R0:W-:Y:S01]  /*1a810*/  STG.E.U8 desc[UR36][R4.64], R0 ;  /* 0x0000000004007986 */ /* 0x0001e2000c101124 */
[----:B------:R-:W-:Y:S05]  /*1a820*/  BRA `(.L_x_18669) ;  /* 0x0000000400f07947 */ /* 0x000fea0003800000 */
.L_x_18678:
        /* <DEDUP_REMOVED lines=16> */
.L_x_18685:
[----:B------:R-:W-:-:S04]  /*1a930*/  SHF.R.U32.HI R16, RZ, 0x18, R16 ;  /* 0x00000018ff107819 */ /* 0x000fc80000011610 */
[----:B------:R-:W-:-:S04]  /*1a940*/  LOP3.LUT R3, R3, 0x80, R16, 0xf8, !PT ;  /* 0x0000008003037812 */ /* 0x000fc800078ef810 */
[----:B------:R-:W-:-:S07]  /*1a950*/  PRMT R0, R3, 0x7610, R0 ;  /* 0x0000761003007816 */ /* 0x000fce0000000000 */
.L_x_18684:
[----:B------:R-:W-:Y:S05]  /*1a960*/  BSYNC.RECONVERGENT B0 ;  /* 0x0000000000007941 */ /* 0x000fea0003800200 */
.L_x_18683:
[----:B------:R0:W-:Y:S01]  /*1a970*/  STG.E.U8 desc[UR36][R4.64], R0 ;  /* 0x0000000004007986 */ /* 0x0001e2000c101124 */
[----:B------:R-:W-:Y:S05]  /*1a980*/  BRA `(.L_x_18669) ;  /* 0x0000000400987947 */ /* 0x000fea0003800000 */
.L_x_18677:
[----:B------:R-:W-:-:S13]  /*1a990*/  ISETP.NE.AND P0, PT, R0, 0x1c, PT ;  /* 0x0000001c0000780c */ /* 0x000fda0003f05270 */
[----:B------:R-:W-:Y:S05]  /*1a9a0*/  @!P0 BRA `(.L_x_18686) ;  /* 0x0000000000588947 */ /* 0x000fea0003800000 */
[----:B------:R-:W-:-:S13]  /*1a9b0*/  ISETP.NE.AND P0, PT, R0, 0x1d, PT ;  /* 0x0000001d0000780c */ /* 0x000fda0003f05270 */
[----:B------:R-:W-:Y:S05]  /*1a9c0*/  @!P0 BRA `(.L_x_18687) ;  /* 0x0000000000448947 */ /* 0x000fea0003800000 */
[----:B------:R-:W-:-:S13]  /*1a9d0*/  ISETP.NE.AND P0, PT, R0, 0x2c, PT ;  /* 0x0000002c0000780c */ /* 0x000fda0003f05270 */
[----:B------:R-:W-:Y:S05]  /*1a9e0*/  @P0 BRA `(.L_x_18668) ;  /* 0x0000000000a80947 */ /* 0x000fea0003800000 */
[----:B---3-5:R-:W-:-:S04]  /*1a9f0*/  SHF.R.U32.HI R6, RZ, 0x17, R16 ;  /* 0x00000017ff067819 */ /* 0x028fc80000011610 */
        /* <DEDUP_REMOVED lines=14> */
.L_x_18687:
[----:B---3-5:R-:W0:Y:S02]  /*1aae0*/  F2I.U64.TRUNC R16, R16 ;  /* 0x0000001000107311 */ /* 0x028e24000020d800 */
[----:B0-----:R0:W-:Y:S01]  /*1aaf0*/  STG.E.64 desc[UR36][R4.64], R16 ;  /* 0x0000001004007986 */ /* 0x0011e2000c101b24 */
[----:B------:R-:W-:Y:S05]  /*1ab00*/  BRA `(.L_x_18669) ;  /* 0x0000000400387947 */ /* 0x000fea0003800000 */
.L_x_18686:
[----:B---3-5:R-:W0:Y:S02]  /*1ab10*/  F2I.FTZ.U32.TRUNC.NTZ R3, R16 ;  /* 0x0000001000037305 */ /* 0x028e24000021f000 */
[----:B0-----:R0:W-:Y:S01]  /*1ab20*/  STG.E desc[UR36][R4.64], R3 ;  /* 0x0000000304007986 */ /* 0x0011e2000c101924 */
[----:B------:R-:W-:Y:S05]  /*1ab30*/  BRA `(.L_x_18669) ;  /* 0x00000004002c7947 */ /* 0x000fea0003800000 */
.L_x_18676:
[----:B------:R-:W-:-:S13]  /*1ab40*/  ISETP.GT.AND P0, PT, R0, 0xe, PT ;  /* 0x0000000e0000780c */ /* 0x000fda0003f04270 */
[----:B------:R-:W-:Y:S05]  /*1ab50*/  @P0 BRA `(.L_x_18688) ;  /* 0x0000000000340947 */ /* 0x000fea0003800000 */
[----:B------:R-:W-:-:S13]  /*1ab60*/  ISETP.NE.AND P0, PT, R0, 0xa, PT ;  /* 0x0000000a0000780c */ /* 0x000fda0003f05270 */
[----:B------:R-:W-:Y:S05]  /*1ab70*/  @!P0 BRA `(.L_x_18689) ;  /* 0x0000000000188947 */ /* 0x000fea0003800000 */
[----:B------:R-:W-:-:S13]  /*1ab80*/  ISETP.NE.AND P0, PT, R0, 0xb, PT ;  /* 0x0000000b0000780c */ /* 0x000fda0003f05270 */
[----:B------:R-:W-:Y:S05]  /*1ab90*/  @P0 BRA `(.L_x_18668) ;  /* 0x00000000003c0947 */ /* 0x000fea0003800000 */
[----:B---3-5:R-:W-:-:S04]  /*1aba0*/  FSETP.NEU.FTZ.AND P0, PT, R16, RZ, PT ;  /* 0x000000ff1000720b */ /* 0x028fc80003f1d000 */
[----:B------:R-:W-:-:S05]  /*1abb0*/  SEL R3, RZ, 0x1, !P0 ;  /* 0x00000001ff037807 */ /* 0x000fca0004000000 */
[----:B------:R0:W-:Y:S01]  /*1abc0*/  STG.E.U8 desc[UR36][R4.64], R3 ;  /* 0x0000000304007986 */ /* 0x0001e2000c101124 */
[----:B------:R-:W-:Y:S05]  /*1abd0*/  BRA `(.L_x_18669) ;  /* 0x0000000400047947 */ /* 0x000fea0003800000 */
.L_x_18689:
[----:B---3-5:R-:W-:Y:S01]  /*1abe0*/  FMUL.FTZ R8, R16, 1 ;  /* 0x3f80000010087820 */ /* 0x028fe20000410000 */
[----:B------:R-:W-:-:S05]  /*1abf0*/  CS2R R10, SRZ ;  /* 0x00000000000a7805 */ /* 0x000fca000001ff00 */
[----:B------:R-:W0:Y:S02]  /*1ac00*/  F2F.F64.F32 R8, R8 ;  /* 0x0000000800087310 */ /* 0x000e240000201800 */
[----:B0-----:R0:W-:Y:S01]  /*1ac10*/  STG.E.128 desc[UR36][R4.64], R8 ;  /* 0x0000000804007986 */ /* 0x0011e2000c101d24 */
[----:B------:R-:W-:Y:S05]  /*1ac20*/  BRA `(.L_x_18669) ;  /* 0x0000000000f07947 */ /* 0x000fea0003800000 */
.L_x_18688:
[----:B------:R-:W-:-:S13]  /*1ac30*/  ISETP.NE.AND P0, PT, R0, 0xf, PT ;  /* 0x0000000f0000780c */ /* 0x000fda0003f05270 */
[----:B------:R-:W-:Y:S05]  /*1ac40*/  @!P0 BRA `(.L_x_18690) ;  /* 0x0000000000e08947 */ /* 0x000fea0003800000 */
[----:B------:R-:W-:-:S13]  /*1ac50*/  ISETP.NE.AND P0, PT, R0, 0x17, PT ;  /* 0x000000170000780c */ /* 0x000fda0003f05270 */
[----:B------:R-:W-:Y:S05]  /*1ac60*/  @!P0 BRA `(.L_x_18691) ;  /* 0x00000000008c8947 */ /* 0x000fea0003800000 */
[----:B------:R-:W-:-:S13]  /*1ac70*/  ISETP.NE.AND P0, PT, R0, 0x18, PT ;  /* 0x000000180000780c */ /* 0x000fda0003f05270 */
[----:B------:R-:W-:Y:S05]  /*1ac80*/  @!P0 BRA `(.L_x_18692) ;  /* 0x0000000000448947 */ /* 0x000fea0003800000 */
.L_x_18668:
        /* <DEDUP_REMOVED lines=16> */
.L_x_18693:
[----:B------:R-:W-:Y:S05]  /*1ad90*/  BRA `(.L_x_18669) ;  /* 0x0000000000947947 */ /* 0x000fea0003800000 */
.L_x_18692:
[----:B---3-5:R-:W-:Y:S01]  /*1ada0*/  LOP3.LUT R6, R16, 0x7fffffff, RZ, 0xc0, !PT ;  /* 0x7fffffff10067812 */ /* 0x028fe200078ec0ff */
        /* <DEDUP_REMOVED lines=11> */
.L_x_18695:
[----:B------:R-:W-:Y:S05]  /*1ae60*/  BSYNC.RECONVERGENT B0 ;  /* 0x0000000000007941 */ /* 0x000fea0003800200 */
.L_x_18694:
[----:B------:R-:W-:-:S05]  /*1ae70*/  LOP3.LUT R3, R0, 0x80, R7, 0xf8, !PT ;  /* 0x0000008000037812 */ /* 0x000fca00078ef807 */
[----:B------:R0:W-:Y:S01]  /*1ae80*/  STG.E.U8 desc[UR36][R4.64], R3 ;  /* 0x0000000304007986 */ /* 0x0001e2000c101124 */
[----:B------:R-:W-:Y:S05]  /*1ae90*/  BRA `(.L_x_18669) ;  /* 0x0000000000547947 */ /* 0x000fea0003800000 */
.L_x_18691:
[----:B---3-5:R-:W-:Y:S01]  /*1aea0*/  LOP3.LUT R6, R16, 0x7fffffff, RZ, 0xc0, !PT ;  /* 0x7fffffff10067812 */ /* 0x028fe200078ec0ff */
        /* <DEDUP_REMOVED lines=10> */
.L_x_18697:
[----:B------:R-:W-:Y:S01]  /*1af50*/  IMAD.MOV.U32 R0, RZ, RZ, 0x7f ;  /* 0x0000007fff007424 */ /* 0x000fe200078e00ff */
[----:B------:R-:W-:-:S04]  /*1af60*/  ISETP.GT.U32.AND P0, PT, R6, 0x7f800000, PT ;  /* 0x7f8000000600780c */ /* 0x000fc80003f04070 */
[----:B------:R-:W-:-:S09]  /*1af70*/  SEL R0, R0, 0x7c, P0 ;  /* 0x0000007c00007807 */ /* 0x000fd20000000000 */
.L_x_18698:
[----:B------:R-:W-:Y:S05]  /*1af80*/  BSYNC.RECONVERGENT B0 ;  /* 0x0000000000007941 */ /* 0x000fea0003800200 */
.L_x_18696:
[----:B------:R-:W-:-:S04]  /*1af90*/  SHF.R.U32.HI R3, RZ, 0x18, R16 ;  /* 0x00000018ff037819 */ /* 0x000fc80000011610 */
[----:B------:R-:W-:-:S05]  /*1afa0*/  LOP3.LUT R3, R0, 0x80, R3, 0xf8, !PT ;  /* 0x0000008000037812 */ /* 0x000fca00078ef803 */
[----:B------:R0:W-:Y:S01]  /*1afb0*/  STG.E.U8 desc[UR36][R4.64], R3 ;  /* 0x0000000304007986 */ /* 0x0001e2000c101124 */
[----:B------:R-:W-:Y:S05]  /*1afc0*/  BRA `(.L_x_18669) ;  /* 0x0000000000087947 */ /* 0x000fea0003800000 */
.L_x_18690:
[----:B---3-5:R-:W-:-:S05]  /*1afd0*/  F2FP.BF16.F32.PACK_AB R16, RZ, R16 ;  /* 0x00000010ff10723e */ /* 0x028fca00000010ff */
[----:B------:R0:W-:Y:S02]  /*1afe0*/  STG.E.U16 desc[UR36][R4.64], R16 ;  /* 0x0000001004007986 */ /* 0x0001e4000c101524 */
.L_x_18669:
        /* <DEDUP_REMOVED lines=21> */
[----:B----4-:R-:W0:Y:S02]  /*1b140*/  F2I.FTZ.TRUNC.NTZ R3, R18 ;  /* 0x0000001200037305 */ /* 0x010e24000021f100 */
[----:B0-----:R0:W-:Y:S01]  /*1b150*/  STG.E.U8 desc[UR36][R4.64], R3 ;  /* 0x0000000304007986 */ /* 0x0011e2000c101124 */
[----:B------:R-:W-:Y:S05]  /*1b160*/  BRA `(.L_x_18704) ;  /* 0x0000000c00387947 */ /* 0x000fea0003800000 */
.L_x_18702:
[----:B----4-:R-:W0:Y:S02]  /*1b170*/  F2I.S64.TRUNC R18, R18 ;  /* 0x0000001200127311 */ /* 0x010e24000020d900 */
[----:B0-----:R-:W-:-:S05]  /*1b180*/  IMAD.MOV.U32 R3, RZ, RZ, R18 ;  /* 0x000000ffff037224 */ /* 0x001fca00078e0012 */
[----:B------:R0:W-:Y:S01]  /*1b190*/  STG.E.U8 desc[UR36][R4.64], R3 ;  /* 0x0000000304007986 */ /* 0x0001e2000c101124 */
[----:B------:R-:W-:Y:S05]  /*1b1a0*/  BRA `(.L_x_18704) ;  /* 0x0000000c00287947 */ /* 0x000fea0003800000 */
.L_x_18701:
[----:B------:R-:W-:-:S13]  /*1b1b0*/  ISETP.NE.AND P0, PT, R0, 0x2, PT ;  /* 0x000000020000780c */ /* 0x000fda0003f05270 */
[----:B------:R-:W-:Y:S05]  /*1b1c0*/  @!P0 BRA `(.L_x_18705) ;  /* 0x0000000000288947 */ /* 0x000fea0003800000 */
[----:B------:R-:W-:-:S13]  /*1b1d0*/  ISETP.NE.AND P0, PT, R0, 0x3, PT ;  /* 0x000000030000780c */ /* 0x000fda0003f05270 */
[----:B------:R-:W-:Y:S05]  /*1b1e0*/  @!P0 BRA `(.L_x_18706) ;  /* 0x0000000000148947 */ /* 0x000fea0003800000 */
[----:B------:R-:W-:-:S13]  /*1b1f0*/  ISETP.NE.AND P0, PT, R0, 0x4, PT ;  /* 0x000000040000780c */ /* 0x000fda0003f05270 */
[----:B------:R-:W-:Y:S05]  /*1b200*/  @P0 BRA `(.L_x_18703) ;  /* 0x0000000800380947 */ /* 0x000fea0003800000 */
[----:B----4-:R-:W0:Y:S02]  /*1b210*/  F2I.S64.TRUNC R18, R18 ;  /* 0x0000001200127311 */ /* 0x010e24000020d900 */
[----:B0-----:R0:W-:Y:S01]  /*1b220*/  STG.E.64 desc[UR36][R4.64], R18 ;  /* 0x0000001204007986 */ /* 0x0011e2000c101b24 */
[----:B------:R-:W-:Y:S05]  /*1b230*/  BRA `(.L_x_18704) ;  /* 0x0000000c00047947 */ /* 0x000fea0003800000 */
.L_x_18706:
[----:B----4-:R-:W0:Y:S02]  /*1b240*/  F2I.FTZ.TRUNC.NTZ R3, R18 ;  /* 0x0000001200037305 */ /* 0x010e24000021f100 */
[----:B0-----:R0:W-:Y:S01]  /*1b250*/  STG.E desc[UR36][R4.64], R3 ;  /* 0x0000000304007986 */ /* 0x0011e2000c101924 */
[----:B------:R-:W-:Y:S05]  /*1b260*/  BRA `(.L_x_18704) ;  /* 0x0000000800f87947 */ /* 0x000fea0003800000 */
.L_x_18705:
[----:B----4-:R-:W0:Y:S02]  /*1b270*/  F2I.FTZ.TRUNC.NTZ R3, R18 ;  /* 0x0000001200037305 */ /* 0x010e24000021f100 */
[----:B0-----:R0:W-:Y:S01]  /*1b280*/  STG.E.U16 desc[UR36][R4.64], R3 ;  /* 0x0000000304007986 */ /* 0x0011e2000c101524 */
[----:B------:R-:W-:Y:S05]  /*1b290*/  BRA `(.L_x_18704) ;  /* 0x0000000800ec7947 */ /* 0x000fea0003800000 */
.L_x_18700:
[----:B------:R-:W-:-:S13]  /*1b2a0*/  ISETP.GT.AND P0, PT, R0, 0x6, PT ;  /* 0x000000060000780c */ /* 0x000fda0003f04270 */
[----:B------:R-:W-:Y:S05]  /*1b2b0*/  @P0 BRA `(.L_x_18707) ;  /* 0x0000000000240947 */ /* 0x000fea0003800000 */
[----:B------:R-:W-:-:S13]  /*1b2c0*/  ISETP.NE.AND P0, PT, R0, 0x5, PT ;  /* 0x000000050000780c */ /* 0x000fda0003f05270 */
[----:B------:R-:W-:Y:S05]  /*1b2d0*/  @!P0 BRA `(.L_x_18708) ;  /* 0x0000000000108947 */ /* 0x000fea0003800000 */
[----:B------:R-:W-:-:S13]  /*1b2e0*/  ISETP.NE.AND P0, PT, R0, 0x6, PT ;  /* 0x000000060000780c */ /* 0x000fda0003f05270 */
[----:B------:R-:W-:Y:S05]  /*1b2f0*/  @P0 BRA `(.L_x_18703) ;  /* 0x0000000400fc0947 */ /* 0x000fea0003800000 */
[----:B----4-:R0:W-:Y:S01]  /*1b300*/  STG.E desc[UR36][R4.64], R18 ;  /* 0x0000001204007986 */ /* 0x0101e2000c101924 */
[----:B------:R-:W-:Y:S05]  /*1b310*/  BRA `(.L_x_18704) ;  /* 0x0000000800cc7947 */ /* 0x000fea0003800000 */
.L_x_18708:
[----:B----4-:R-:W-:-:S05]  /*1b320*/  F2FP.F16.F32.PACK_AB R18, RZ, R18 ;  /* 0x00000012ff12723e */ /* 0x010fca00000000ff */
[----:B------:R0:W-:Y:S01]  /*1b330*/  STG.E.U16 desc[UR36][R4.64], R18 ;  /* 0x0000001204007986 */ /* 0x0001e2000c101524 */
[----:B------:R-:W-:Y:S05]  /*1b340*/  BRA `(.L_x_18704) ;  /* 0x0000000800c07947 */ /* 0x000fea0003800000 */
.L_x_18707:
[----:B------:R-:W-:-:S13]  /*1b350*/  ISETP.NE.AND P0, PT, R0, 0x7, PT ;  /* 0x000000070000780c */ /* 0x000fda0003f05270 */
[----:B------:R-:W-:Y:S05]  /*1b360*/  @!P0 BRA `(.L_x_18709) ;  /* 0x00000000002c8947 */ /* 0x000fea0003800000 */
[----:B------:R-:W-:-:S13]  /*1b370*/  ISETP.NE.AND P0, PT, R0, 0x8, PT ;  /* 0x000000080000780c */ /* 0x000fda0003f05270 */
[----:B------:R-:W-:Y:S05]  /*1b380*/  @!P0 BRA `(.L_x_18710) ;  /* 0x0000000000148947 */ /* 0x000fea0003800000 */
[----:B------:R-:W-:-:S13]  /*1b390*/  ISETP.NE.AND P0, PT, R0, 0x9, PT ;  /* 0x000000090000780c */ /* 0x000fda0003f05270 */
[----:B------:R-:W-:Y:S05]  /*1b3a0*/  @P0 BRA `(.L_x_18703) ;  /* 0x0000000400d00947 */ /* 0x000fea0003800000 */
[----:B------:R-:W-:-:S05]  /*1b3b0*/  IMAD.MOV.U32 R19, RZ, RZ, RZ ;  /* 0x000000ffff137224 */ /* 0x000fca00078e00ff */
[----:B----4-:R0:W-:Y:S01]  /*1b3c0*/  STG.E.64 desc[UR36][R4.64], R18 ;  /* 0x0000001204007986 */ /* 0x0101e2000c101b24 */
[----:B------:R-:W-:Y:S05]  /*1b3d0*/  BRA `(.L_x_18704) ;  /* 0x00000008009c7947 */ /* 0x000fea0003800000 */
.L_x_18710:
[----:B----4-:R-:W-:-:S04]  /*1b3e0*/  F2FP.F16.F32.PACK_AB R3, RZ, R18 ;  /* 0x00000012ff03723e */ /* 0x010fc800000000ff */
[----:B------:R-:W-:-:S05]  /*1b3f0*/  PRMT R3, R3, 0x5410, RZ ;  /* 0x0000541003037816 */ /* 0x000fca00000000ff */
[----:B------:R0:W-:Y:S01]  /*1b400*/  STG.E desc[UR36][R4.64], R3 ;  /* 0x0000000304007986 */ /* 0x0001e2000c101924 */
[----:B------:R-:W-:Y:S05]  /*1b410*/  BRA `(.L_x_18704) ;  /* 0x00000008008c7947 */ /* 0x000fea0003800000 */
.L_x_18709:
[----:B----4-:R-:W-:-:S06]  /*1b420*/  FMUL.FTZ R6, R18, 1 ;  /* 0x3f80000012067820 */ /* 0x010fcc0000410000 */
[----:B------:R-:W0:Y:S02]  /*1b430*/  F2F.F64.F32 R6, R6 ;  /* 0x0000000600067310 */ /* 0x000e240000201800 */
[----:B0-----:R0:W-:Y:S01]  /*1b440*/  STG.E.64 desc[UR36][R4.64], R6 ;  /* 0x0000000604007986 */ /* 0x0011e2000c101b24 */
[----:B------:R-:W-:Y:S05]  /*1b450*/  BRA `(.L_x_18704) ;  /* 0x00000008007c7947 */ /* 0x000fea0003800000 */
.L_x_18699:
        /* <DEDUP_REMOVED lines=10> */
[----:B----4-:R-:W0:Y:S02]  /*1b500*/  F2I.FTZ.U32.TRUNC.NTZ R3, R18 ;  /* 0x0000001200037305 */ /* 0x010e24000021f000 */
[----:B0-----:R0:W-:Y:S01]  /*1b510*/  STG.E.U16 desc[UR36][R4.64], R3 ;  /* 0x0000000304007986 */ /* 0x0011e2000c101524 */
[----:B------:R-:W-:Y:S05]  /*1b520*/  BRA `(.L_x_18704) ;  /* 0x0000000800487947 */ /* 0x000fea0003800000 */
.L_x_18714:
[----:B----4-:R-:W-:Y:S01]  /*1b530*/  LOP3.LUT R6, R18, 0x7fffffff, RZ, 0xc0, !PT ;  /* 0x7fffffff12067812 */ /* 0x010fe200078ec0ff */
        /* <DEDUP_REMOVED lines=15> */
.L_x_18717:
[----:B------:R-:W-:-:S04]  /*1b630*/  SHF.R.U32.HI R18, RZ, 0x18, R18 ;  /* 0x00000018ff127819 */ /* 0x000fc80000011612 */
[----:B------:R-:W-:-:S04]  /*1b640*/  LOP3.LUT R3, R3, 0x80, R18, 0xf8, !PT ;  /* 0x0000008003037812 */ /* 0x000fc800078ef812 */
[----:B------:R-:W-:-:S07]  /*1b650*/  PRMT R0, R3, 0x7610, R0 ;  /* 0x0000761003007816 */ /* 0x000fce0000000000 */
.L_x_18716:
[----:B------:R-:W-:Y:S05]  /*1b660*/  BSYNC.RECONVERGENT B0 ;  /* 0x0000000000007941 */ /* 0x000fea0003800200 */
.L_x_18715:
[----:B------:R0:W-:Y:S01]  /*1b670*/  STG.E.U8 desc[UR36][R4.64], R0 ;  /* 0x0000000004007986 */ /* 0x0001e2000c101124 */
[----:B------:R-:W-:Y:S05]  /*1b680*/  BRA `(.L_x_18704) ;  /* 0x0000000400f07947 */ /* 0x000fea0003800000 */
.L_x_18713:
        /* <DEDUP_REMOVED lines=16> */
.L_x_18720:
[----:B------:R-:W-:-:S04]  /*1b790*/  SHF.R.U32.HI R18, RZ, 0x18, R18 ;  /* 0x00000018ff127819 */ /* 0x000fc80000011612 */
[----:B------:R-:W-:-:S04]  /*1b7a0*/  LOP3.LUT R3, R3, 0x80, R18, 0xf8, !PT ;  /* 0x0000008003037812 */ /* 0x000fc800078ef812 */
[----:B------:R-:W-:-:S07]  /*1b7b0*/  PRMT R0, R3, 0x7610, R0 ;  /* 0x0000761003007816 */ /* 0x000fce0000000000 */
.L_x_18719:
[----:B------:R-:W-:Y:S05]  /*1b7c0*/  BSYNC.RECONVERGENT B0 ;  /* 0x0000000000007941 */ /* 0x000fea0003800200 */
.L_x_18718:
[----:B------:R0:W-:Y:S01]  /*1b7d0*/  STG.E.U8 desc[UR36][R4.64], R0 ;  /* 0x0000000004007986 */ /* 0x0001e2000c101124 */
[----:B------:R-:W-:Y:S05]  /*1b7e0*/  BRA `(.L_x_18704) ;  /* 0x0000000400987947 */ /* 0x000fea0003800000 */
.L_x_18712:
[----:B------:R-:W-:-:S13]  /*1b7f0*/  ISETP.NE.AND P0, PT, R0, 0x1c, PT ;  /* 0x0000001c0000780c */ /* 0x000fda0003f05270 */
[----:B------:R-:W-:Y:S05]  /*1b800*/  @!P0 BRA `(.L_x_18721) ;  /* 0x0000000000588947 */ /* 0x000fea0003800000 */
[----:B------:R-:W-:-:S13]  /*1b810*/  ISETP.NE.AND P0, PT, R0, 0x1d, PT ;  /* 0x0000001d0000780c */ /* 0x000fda0003f05270 */
[----:B------:R-:W-:Y:S05]  /*1b820*/  @!P0 BRA `(.L_x_18722) ;  /* 0x0000000000448947 */ /* 0x000fea0003800000 */
[----:B------:R-:W-:-:S13]  /*1b830*/  ISETP.NE.AND P0, PT, R0, 0x2c, PT ;  /* 0x0000002c0000780c */ /* 0x000fda0003f05270 */
[----:B------:R-:W-:Y:S05]  /*1b840*/  @P0 BRA `(.L_x_18703) ;  /* 0x0000000000a80947 */ /* 0x000fea0003800000 */
[----:B----4-:R-:W-:-:S04]  /*1b850*/  SHF.R.U32.HI R6, RZ, 0x17, R18 ;  /* 0x00000017ff067819 */ /* 0x010fc80000011612 */
        /* <DEDUP_REMOVED lines=14> */
.L_x_18722:
[----:B----4-:R-:W0:Y:S02]  /*1b940*/  F2I.U64.TRUNC R18, R18 ;  /* 0x0000001200127311 */ /* 0x010e24000020d800 */
[----:B0-----:R0:W-:Y:S01]  /*1b950*/  STG.E.64 desc[UR36][R4.64], R18 ;  /* 0x0000001204007986 */ /* 0x0011e2000c101b24 */
[----:B------:R-:W-:Y:S05]  /*1b960*/  BRA `(.L_x_18704) ;  /* 0x0000000400387947 */ /* 0x000fea0003800000 */
.L_x_18721:
[----:B----4-:R-:W0:Y:S02]  /*1b970*/  F2I.FTZ.U32.TRUNC.NTZ R3, R18 ;  /* 0x0000001200037305 */ /* 0x010e24000021f000 */
[----:B0-----:R0:W-:Y:S01]  /*1b980*/  STG.E desc[UR36][R4.64], R3 ;  /* 0x0000000304007986 */ /* 0x0011e2000c101924 */
[----:B------:R-:W-:Y:S05]  /*1b990*/  BRA `(.L_x_18704) ;  /* 0x00000004002c7947 */ /* 0x000fea0003800000 */
.L_x_18711:
[----:B------:R-:W-:-:S13]  /*1b9a0*/  ISETP.GT.AND P0, PT, R0, 0xe, PT ;  /* 0x0000000e0000780c */ /* 0x000fda0003f04270 */
[----:B------:R-:W-:Y:S05]  /*1b9b0*/  @P0 BRA `(.L_x_18723) ;  /* 0x0000000000340947 */ /* 0x000fea0003800000 */
[----:B------:R-:W-:-:S13]  /*1b9c0*/  ISETP.NE.AND P0, PT, R0, 0xa, PT ;  /* 0x0000000a0000780c */ /* 0x000fda0003f05270 */
[----:B------:R-:W-:Y:S05]  /*1b9d0*/  @!P0 BRA `(.L_x_18724) ;  /* 0x0000000000188947 */ /* 0x000fea0003800000 */
[----:B------:R-:W-:-:S13]  /*1b9e0*/  ISETP.NE.AND P0, PT, R0, 0xb, PT ;  /* 0x0000000b0000780c */ /* 0x000fda0003f05270 */
[----:B------:R-:W-:Y:S05]  /*1b9f0*/  @P0 BRA `(.L_x_18703) ;  /* 0x00000000003c0947 */ /* 0x000fea0003800000 */
[----:B----4-:R-:W-:-:S04]  /*1ba00*/  FSETP.NEU.FTZ.AND P0, PT, R18, RZ, PT ;  /* 0x000000ff1200720b */ /* 0x010fc80003f1d000 */
[----:B------:R-:W-:-:S05]  /*1ba10*/  SEL R3, RZ, 0x1, !P0 ;  /* 0x00000001ff037807 */ /* 0x000fca0004000000 */
[----:B------:R3:W-:Y:S01]  /*1ba20*/  STG.E.U8 desc[UR36][R4.64], R3 ;  /* 0x0000000304007986 */ /* 0x0007e2000c101124 */
[----:B------:R-:W-:Y:S05]  /*1ba30*/  BRA `(.L_x_18704) ;  /* 0x0000000400047947 */ /* 0x000fea0003800000 */
.L_x_18724:
[----:B----4-:R-:W-:Y:S01]  /*1ba40*/  FMUL.FTZ R8, R18, 1 ;  /* 0x3f80000012087820 */ /* 0x010fe20000410000 */
[----:B------:R-:W-:-:S05]  /*1ba50*/  CS2R R10, SRZ ;  /* 0x00000000000a7805 */ /* 0x000fca000001ff00 */
[----:B------:R-:W0:Y:S02]  /*1ba60*/  F2F.F64.F32 R8, R8 ;  /* 0x0000000800087310 */ /* 0x000e240000201800 */
[----:B0-----:R4:W-:Y:S01]  /*1ba70*/  STG.E.128 desc[UR36][R4.64], R8 ;  /* 0x0000000804007986 */ /* 0x0019e2000c101d24 */
[----:B------:R-:W-:Y:S05]  /*1ba80*/  BRA `(.L_x_18704) ;  /* 0x0000000000f07947 */ /* 0x000fea0003800000 */
.L_x_18723:
[----:B------:R-:W-:-:S13]  /*1ba90*/  ISETP.NE.AND P0, PT, R0, 0xf, PT ;  /* 0x0000000f0000780c */ /* 0x000fda0003f05270 */
[----:B------:R-:W-:Y:S05]  /*1baa0*/  @!P0 BRA `(.L_x_18725) ;  /* 0x0000000000e08947 */ /* 0x000fea0003800000 */
[----:B------:R-:W-:-:S13]  /*1bab0*/  ISETP.NE.AND P0, PT, R0, 0x17, PT ;  /* 0x000000170000780c */ /* 0x000fda0003f05270 */
[----:B------:R-:W-:Y:S05]  /*1bac0*/  @!P0 BRA `(.L_x_18726) ;  /* 0x00000000008c8947 */ /* 0x000fea0003800000 */
[----:B------:R-:W-:-:S13]  /*1bad0*/  ISETP.NE.AND P0, PT, R0, 0x18, PT ;  /* 0x000000180000780c */ /* 0x000fda0003f05270 */
[----:B------:R-:W-:Y:S05]  /*1bae0*/  @!P0 BRA `(.L_x_18727) ;  /* 0x0000000000448947 */ /* 0x000fea0003800000 */
.L_x_18703:
        /* <DEDUP_REMOVED lines=16> */
.L_x_18728:
[----:B------:R-:W-:Y:S05]  /*1bbf0*/  BRA `(.L_x_18704) ;  /* 0x0000000000947947 */ /* 0x000fea0003800000 */
.L_x_18727:
[----:B----4-:R-:W-:Y:S01]  /*1bc00*/  LOP3.LUT R6, R18, 0x7fffffff, RZ, 0xc0, !PT ;  /* 0x7fffffff12067812 */ /* 0x010fe200078ec0ff */
        /* <DEDUP_REMOVED lines=11> */
.L_x_18730:
[----:B------:R-:W-:Y:S05]  /*1bcc0*/  BSYNC.RECONVERGENT B0 ;  /* 0x0000000000007941 */ /* 0x000fea0003800200 */
.L_x_18729:
[----:B------:R-:W-:-:S05]  /*1bcd0*/  LOP3.LUT R3, R0, 0x80, R7, 0xf8, !PT ;  /* 0x0000008000037812 */ /* 0x000fca00078ef807 */
[----:B------:R1:W-:Y:S01]  /*1bce0*/  STG.E.U8 desc[UR36][R4.64], R3 ;  /* 0x0000000304007986 */ /* 0x0003e2000c101124 */
[----:B------:R-:W-:Y:S05]  /*1bcf0*/  BRA `(.L_x_18704) ;  /* 0x0000000000547947 */ /* 0x000fea0003800000 */
.L_x_18726:
[----:B----4-:R-:W-:Y:S01]  /*1bd00*/  LOP3.LUT R6, R18, 0x7fffffff, RZ, 0xc0, !PT ;  /* 0x7fffffff12067812 */ /* 0x010fe200078ec0ff */
        /* <DEDUP_REMOVED lines=10> */
.L_x_18732:
[----:B------:R-:W-:Y:S01]  /*1bdb0*/  IMAD.MOV.U32 R0, RZ, RZ, 0x7f ;  /* 0x0000007fff007424 */ /* 0x000fe200078e00ff */
[----:B------:R-:W-:-:S04]  /*1bdc0*/  ISETP.GT.U32.AND P0, PT, R6, 0x7f800000, PT ;  /* 0x7f8000000600780c */ /* 0x000fc80003f04070 */
[----:B------:R-:W-:-:S09]  /*1bdd0*/  SEL R0, R0, 0x7c, P0 ;  /* 0x0000007c00007807 */ /* 0x000fd20000000000 */
.L_x_18733:
[----:B------:R-:W-:Y:S05]  /*1bde0*/  BSYNC.RECONVERGENT B0 ;  /* 0x0000000000007941 */ /* 0x000fea0003800200 */
.L_x_18731:
[----:B------:R-:W-:-:S04]  /*1bdf0*/  SHF.R.U32.HI R3, RZ, 0x18, R18 ;  /* 0x00000018ff037819 */ /* 0x000fc80000011612 */
[----:B------:R-:W-:-:S05]  /*1be00*/  LOP3.LUT R3, R0, 0x80, R3, 0xf8, !PT ;  /* 0x0000008000037812 */ /* 0x000fca00078ef803 */
[----:B------:R2:W-:Y:S01]  /*1be10*/  STG.E.U8 desc[UR36][R4.64], R3 ;  /* 0x0000000304007986 */ /* 0x0005e2000c101124 */
[----:B------:R-:W-:Y:S05]  /*1be20*/  BRA `(.L_x_18704) ;  /* 0x0000000000087947 */ /* 0x000fea0003800000 */
.L_x_18725:
[----:B----4-:R-:W-:-:S05]  /*1be30*/  F2FP.BF16.F32.PACK_AB R18, RZ, R18 ;  /* 0x00000012ff12723e */ /* 0x010fca00000010ff */
[----:B------:R0:W-:Y:S02]  /*1be40*/  STG.E.U16 desc[UR36][R4.64], R18 ;  /* 0x0000001204007986 */ /* 0x0001e4000c101524 */
.L_x_18704:
[----:B------:R-:W-:-:S07]  /*1be50*/  VIADD R39, R39, 0x80 ;  /* 0x0000008027277836 */ /* 0x000fce0000000000 */
.L_x_18663:
[----:B------:R-:W-:Y:S05]  /*1be60*/  BSYNC.RECONVERGENT B6 ;  /* 0x0000000000067941 */ /* 0x000fea0003800200 */
.L_x_18662:
        /* <DEDUP_REMOVED lines=19> */
[----:B-----5:R-:W0:Y:S02]  /*1bfa0*/  F2I.FTZ.TRUNC.NTZ R5, R22 ;  /* 0x0000001600057305 */ /* 0x020e24000021f100 */
[----:B0-----:R-:W-:Y:S01]  /*1bfb0*/  STG.E.U8 desc[UR36][R2.64], R5 ;  /* 0x0000000502007986 */ /* 0x001fe2000c101124 */
[----:B------:R-:W-:Y:S05]  /*1bfc0*/  EXIT ;  /* 0x000000000000794d */ /* 0x000fea0003800000 */
.L_x_18737:
[----:B-----5:R-:W0:Y:S02]  /*1bfd0*/  F2I.S64.TRUNC R22, R22 ;  /* 0x0000001600167311 */ /* 0x020e24000020d900 */
[----:B0-----:R-:W-:-:S05]  /*1bfe0*/  IMAD.MOV.U32 R5, RZ, RZ, R22 ;  /* 0x000000ffff057224 */ /* 0x001fca00078e0016 */
[----:B------:R-:W-:Y:S01]  /*1bff0*/  STG.E.U8 desc[UR36][R2.64], R5 ;  /* 0x0000000502007986 */ /* 0x000fe2000c101124 */
[----:B------:R-:W-:Y:S05]  /*1c000*/  EXIT ;  /* 0x000000000000794d */ /* 0x000fea0003800000 */
.L_x_18736:
[----:B------:R-:W-:-:S13]  /*1c010*/  ISETP.NE.AND P0, PT, R0, 0x2, PT ;  /* 0x000000020000780c */ /* 0x000fda0003f05270 */
[----:B------:R-:W-:Y:S05]  /*1c020*/  @!P0 BRA `(.L_x_18739) ;  /* 0x0000000000288947 */ /* 0x000fea0003800000 */
[----:B------:R-:W-:-:S13]  /*1c030*/  ISETP.NE.AND P0, PT, R0, 0x3, PT ;  /* 0x000000030000780c */ /* 0x000fda0003f05270 */
[----:B------:R-:W-:Y:S05]  /*1c040*/  @!P0 BRA `(.L_x_18740) ;  /* 0x0000000000148947 */ /* 0x000fea0003800000 */
[----:B------:R-:W-:-:S13]  /*1c050*/  ISETP.NE.AND P0, PT, R0, 0x4, PT ;  /* 0x000000040000780c */ /* 0x000fda0003f05270 */
[----:B------:R-:W-:Y:S05]  /*1c060*/  @P0 BRA `(.L_x_18738) ;  /* 0x0000000800380947 */ /* 0x000fea0003800000 */
[----:B-----5:R-:W0:Y:S02]  /*1c070*/  F2I.S64.TRUNC R22, R22 ;  /* 0x0000001600167311 */ /* 0x020e24000020d900 */
[----:B0-----:R-:W-:Y:S01]  /*1c080*/  STG.E.64 desc[UR36][R2.64], R22 ;  /* 0x0000001602007986 */ /* 0x001fe2000c101b24 */
[----:B------:R-:W-:Y:S05]  /*1c090*/  EXIT ;  /* 0x000000000000794d */ /* 0x000fea0003800000 */
.L_x_18740:
[----:B-----5:R-:W0:Y:S02]  /*1c0a0*/  F2I.FTZ.TRUNC.NTZ R5, R22 ;  /* 0x0000001600057305 */ /* 0x020e24000021f100 */
[----:B0-----:R-:W-:Y:S01]  /*1c0b0*/  STG.E desc[UR36][R2.64], R5 ;  /* 0x0000000502007986 */ /* 0x001fe2000c101924 */
[----:B------:R-:W-:Y:S05]  /*1c0c0*/  EXIT ;  /* 0x000000000000794d */ /* 0x000fea0003800000 */
.L_x_18739:
[----:B-----5:R-:W0:Y:S02]  /*1c0d0*/  F2I.FTZ.TRUNC.NTZ R5, R22 ;  /* 0x0000001600057305 */ /* 0x020e24000021f100 */
[----:B0-----:R-:W-:Y:S01]  /*1c0e0*/  STG.E.U16 desc[UR36][R2.64], R5 ;  /* 0x0000000502007986 */ /* 0x001fe2000c101524 */
[----:B------:R-:W-:Y:S05]  /*1c0f0*/  EXIT ;  /* 0x000000000000794d */ /* 0x000fea0003800000 */
.L_x_18735:
[----:B------:R-:W-:-:S13]  /*1c100*/  ISETP.GT.AND P0, PT, R0, 0x6, PT ;  /* 0x000000060000780c */ /* 0x000fda0003f04270 */
[----:B------:R-:W-:Y:S05]  /*1c110*/  @P0 BRA `(.L_x_18741) ;  /* 0x0000000000240947 */ /* 0x000fea0003800000 */
[----:B------:R-:W-:-:S13]  /*1c120*/  ISETP.NE.AND P0, PT, R0, 0x5, PT ;  /* 0x000000050000780c */ /* 0x000fda0003f05270 */
[----:B------:R-:W-:Y:S05]  /*1c130*/  @!P0 BRA `(.L_x_18742) ;  /* 0x0000000000108947 */ /* 0x000fea0003800000 */
[----:B------:R-:W-:-:S13]  /*1c140*/  ISETP.NE.AND P0, PT, R0, 0x6, PT ;  /* 0x000000060000780c */ /* 0x000fda0003f05270 */
[----:B------:R-:W-:Y:S05]  /*1c150*/  @P0 BRA `(.L_x_18738) ;  /* 0x0000000400fc0947 */ /* 0x000fea0003800000 */
[----:B-----5:R-:W-:Y:S01]  /*1c160*/  STG.E desc[UR36][R2.64], R22 ;  /* 0x0000001602007986 */ /* 0x020fe2000c101924 */
[----:B------:R-:W-:Y:S05]  /*1c170*/  EXIT ;  /* 0x000000000000794d */ /* 0x000fea0003800000 */
.L_x_18742:
[----:B-----5:R-:W-:-:S05]  /*1c180*/  F2FP.F16.F32.PACK_AB R22, RZ, R22 ;  /* 0x00000016ff16723e */ /* 0x020fca00000000ff */
[----:B------:R-:W-:Y:S01]  /*1c190*/  STG.E.U16 desc[UR36][R2.64], R22 ;  /* 0x0000001602007986 */ /* 0x000fe2000c101524 */
[----:B------:R-:W-:Y:S05]  /*1c1a0*/  EXIT ;  /* 0x000000000000794d */ /* 0x000fea0003800000 */
.L_x_18741:
[----:B------:R-:W-:-:S13]  /*1c1b0*/  ISETP.NE.AND P0, PT, R0, 0x7, PT ;  /* 0x000000070000780c */ /* 0x000fda0003f05270 */
[----:B------:R-:W-:Y:S05]  /*1c1c0*/  @!P0 BRA `(.L_x_18743) ;  /* 0x00000000002c8947 */ /* 0x000fea0003800000 */
[----:B------:R-:W-:-:S13]  /*1c1d0*/  ISETP.NE.AND P0, PT, R0, 0x8, PT ;  /* 0x000000080000780c */ /* 0x000fda0003f05270 */
[----:B------:R-:W-:Y:S05]  /*1c1e0*/  @!P0 BRA `(.L_x_18744) ;  /* 0x0000000000148947 */ /* 0x000fea0003800000 */
[----:B------:R-:W-:-:S13]  /*1c1f0*/  ISETP.NE.AND P0, PT, R0, 0x9, PT ;  /* 0x000000090000780c */ /* 0x000fda0003f05270 */
[----:B------:R-:W-:Y:S05]  /*1c200*/  @P0 BRA `(.L_x_18738) ;  /* 0x0000000400d00947 */ /* 0x000fea0003800000 */
[----:B-----5:R-:W-:-:S05]  /*1c210*/  IMAD.MOV.U32 R23, RZ, RZ, RZ ;  /* 0x000000ffff177224 */ /* 0x020fca00078e00ff */
[----:B------:R-:W-:Y:S01]  /*1c220*/  STG.E.64 desc[UR36][R2.64], R22 ;  /* 0x0000001602007986 */ /* 0x000fe2000c101b24 */
[----:B------:R-:W-:Y:S05]  /*1c230*/  EXIT ;  /* 0x000000000000794d */ /* 0x000fea0003800000 */
.L_x_18744:
[----:B-----5:R-:W-:-:S04]  /*1c240*/  F2FP.F16.F32.PACK_AB R5, RZ, R22 ;  /* 0x00000016ff05723e */ /* 0x020fc800000000ff */
[----:B------:R-:W-:-:S05]  /*1c250*/  PRMT R5, R5, 0x5410, RZ ;  /* 0x0000541005057816 */ /* 0x000fca00000000ff */
[----:B------:R-:W-:Y:S01]  /*1c260*/  STG.E desc[UR36][R2.64], R5 ;  /* 0x0000000502007986 */ /* 0x000fe2000c101924 */
[----:B------:R-:W-:Y:S05]  /*1c270*/  EXIT ;  /* 0x000000000000794d */ /* 0x000fea0003800000 */
.L_x_18743:
[----:B-----5:R-:W-:-:S06]  /*1c280*/  FMUL.FTZ R4, R22, 1 ;  /* 0x3f80000016047820 */ /* 0x020fcc0000410000 */
[----:B------:R-:W0:Y:S02]  /*1c290*/  F2F.F64.F32 R4, R4 ;  /* 0x0000000400047310 */ /* 0x000e240000201800 */
[----:B0-----:R-:W-:Y:S01]  /*1c2a0*/  STG.E.64 desc[UR36][R2.64], R4 ;  /* 0x0000000402007986 */ /* 0x001fe2000c101b24 */
[----:B------:R-:W-:Y:S05]  /*1c2b0*/  EXIT ;  /* 0x000000000000794d */ /* 0x000fea0003800000 */
.L_x_18734:
        /* <DEDUP_REMOVED lines=10> */
[----:B-----5:R-:W0:Y:S02]  /*1c360*/  F2I.FTZ.U32.TRUNC.NTZ R5, R22 ;  /* 0x0000001600057305 */ /* 0x020e24000021f000 */
[----:B0-----:R-:W-:Y:S01]  /*1c370*/  STG.E.U16 desc[UR36][R2.64], R5 ;  /* 0x0000000502007986 */ /* 0x001fe2000c101524 */
[----:B------:R-:W-:Y:S05]  /*1c380*/  EXIT ;  /* 0x000000000000794d */ /* 0x000fea0003800000 */
.L_x_18748:
[----:B-----5:R-:W-:Y:S01]  /*1c390*/  LOP3.LUT R4, R22, 0x7fffffff, RZ, 0xc0, !PT ;  /* 0x7fffffff16047812 */ /* 0x020fe200078ec0ff */
        /* <DEDUP_REMOVED lines=15> */
.L_x_18751:
[----:B------:R-:W-:-:S04]  /*1c490*/  SHF.R.U32.HI R22, RZ, 0x18, R22 ;  /* 0x00000018ff167819 */ /* 0x000fc80000011616 */
[----:B------:R-:W-:-:S04]  /*1c4a0*/  LOP3.LUT R5, R5, 0x80, R22, 0xf8, !PT ;  /* 0x0000008005057812 */ /* 0x000fc800078ef816 */
[----:B------:R-:W-:-:S07]  /*1c4b0*/  PRMT R0, R5, 0x7610, R0 ;  /* 0x0000761005007816 */ /* 0x000fce0000000000 */
.L_x_18750:
[----:B------:R-:W-:Y:S05]  /*1c4c0*/  BSYNC.RECONVERGENT B0 ;  /* 0x0000000000007941 */ /* 0x000fea0003800200 */
.L_x_18749:
[----:B------:R-:W-:Y:S01]  /*1c4d0*/  STG.E.U8 desc[UR36][R2.64], R0 ;  /* 0x0000000002007986 */ /* 0x000fe2000c101124 */
[----:B------:R-:W-:Y:S05]  /*1c4e0*/  EXIT ;  /* 0x000000000000794d */ /* 0x000fea0003800000 */
.L_x_18747:
        /* <DEDUP_REMOVED lines=16> */
.L_x_18754:
[----:B------:R-:W-:-:S04]  /*1c5f0*/  SHF.R.U32.HI R22, RZ, 0x18, R22 ;  /* 0x00000018ff167819 */ /* 0x000fc80000011616 */
[----:B------:R-:W-:-:S04]  /*1c600*/  LOP3.LUT R5, R5, 0x80, R22, 0xf8, !PT ;  /* 0x0000008005057812 */ /* 0x000fc800078ef816 */
[----:B------:R-:W-:-:S07]  /*1c610*/  PRMT R0, R5, 0x7610, R0 ;  /* 0x0000761005007816 */ /* 0x000fce0000000000 */
.L_x_18753:
[----:B------:R-:W-:Y:S05]  /*1c620*/  BSYNC.RECONVERGENT B0 ;  /* 0x0000000000007941 */ /* 0x000fea0003800200 */
.L_x_18752:
[----:B------:R-:W-:Y:S01]  /*1c630*/  STG.E.U8 desc[UR36][R2.64], R0 ;  /* 0x0000000002007986 */ /* 0x000fe2000c101124 */
[----:B------:R-:W-:Y:S05]  /*1c640*/  EXIT ;  /* 0x000000000000794d */ /* 0x000fea0003800000 */
.L_x_18746:
[----:B------:R-:W-:-:S13]  /*1c650*/  ISETP.NE.AND P0, PT, R0, 0x1c, PT ;  /* 0x0000001c0000780c */ /* 0x000fda0003f05270 */
[----:B------:R-:W-:Y:S05]  /*1c660*/  @!P0 BRA `(.L_x_18755) ;  /* 0x0000000000588947 */ /* 0x000fea0003800000 */
[----:B------:R-:W-:-:S13]  /*1c670*/  ISETP.NE.AND P0, PT, R0, 0x1d, PT ;  /* 0x0000001d0000780c */ /* 0x000fda0003f05270 */
[----:B------:R-:W-:Y:S05]  /*1c680*/  @!P0 BRA `(.L_x_18756) ;  /* 0x0000000000448947 */ /* 0x000fea0003800000 */
[----:B------:R-:W-:-:S13]  /*1c690*/  ISETP.NE.AND P0, PT, R0, 0x2c, PT ;  /* 0x0000002c0000780c */ /* 0x000fda0003f05270 */
[----:B------:R-:W-:Y:S05]  /*1c6a0*/  @P0 BRA `(.L_x_18738) ;  /* 0x0000000000a80947 */ /* 0x000fea0003800000 */
[----:B-----5:R-:W-:-:S04]  /*1c6b0*/  SHF.R.U32.HI R4, RZ, 0x17, R22 ;  /* 0x00000017ff047819 */ /* 0x020fc80000011616 */
        /* <DEDUP_REMOVED lines=14> */
.L_x_18756:
[----:B-----5:R-:W0:Y:S02]  /*1c7a0*/  F2I.U64.TRUNC R22, R22 ;  /* 0x0000001600167311 */ /* 0x020e24000020d800 */
[----:B0-----:R-:W-:Y:S01]  /*1c7b0*/  STG.E.64 desc[UR36][R2.64], R22 ;  /* 0x0000001602007986 */ /* 0x001fe2000c101b24 */
[----:B------:R-:W-:Y:S05]  /*1c7c0*/  EXIT ;  /* 0x000000000000794d */ /* 0x000fea0003800000 */
.L_x_18755:
[----:B-----5:R-:W0:Y:S02]  /*1c7d0*/  F2I.FTZ.U32.TRUNC.NTZ R5, R22 ;  /* 0x0000001600057305 */ /* 0x020e24000021f000 */
[----:B0-----:R-:W-:Y:S01]  /*1c7e0*/  STG.E desc[UR36][R2.64], R5 ;  /* 0x0000000502007986 */ /* 0x001fe2000c101924 */
[----:B------:R-:W-:Y:S05]  /*1c7f0*/  EXIT ;  /* 0x000000000000794d */ /* 0x000fea0003800000 */
.L_x_18745:
[----:B------:R-:W-:-:S13]  /*1c800*/  ISETP.GT.AND P0, PT, R0, 0xe, PT ;  /* 0x0000000e0000780c */ /* 0x000fda0003f04270 */
[----:B------:R-:W-:Y:S05]  /*1c810*/  @P0 BRA `(.L_x_18757) ;  /* 0x0000000000340947 */ /* 0x000fea0003800000 */
[----:B------:R-:W-:-:S13]  /*1c820*/  ISETP.NE.AND P0, PT, R0, 0xa, PT ;  /* 0x0000000a0000780c */ /* 0x000fda0003f05270 */
[----:B------:R-:W-:Y:S05]  /*1c830*/  @!P0 BRA `(.L_x_18758) ;  /* 0x0000000000188947 */ /* 0x000fea0003800000 */
[----:B------:R-:W-:-:S13]  /*1c840*/  ISETP.NE.AND P0, PT, R0, 0xb, PT ;  /* 0x0000000b0000780c */ /* 0x000fda0003f05270 */
[----:B------:R-:W-:Y:S05]  /*1c850*/  @P0 BRA `(.L_x_18738) ;  /* 0x00000000003c0947 */ /* 0x000fea0003800000 */
[----:B-----5:R-:W-:-:S04]  /*1c860*/  FSETP.NEU.FTZ.AND P0, PT, R22, RZ, PT ;  /* 0x000000ff1600720b */ /* 0x020fc80003f1d000 */
[----:B------:R-:W-:-:S05]  /*1c870*/  SEL R5, RZ, 0x1, !P0 ;  /* 0x00000001ff057807 */ /* 0x000fca0004000000 */
[----:B------:R-:W-:Y:S01]  /*1c880*/  STG.E.U8 desc[UR36][R2.64], R5 ;  /* 0x0000000502007986 */ /* 0x000fe2000c101124 */
[----:B------:R-:W-:Y:S05]  /*1c890*/  EXIT ;  /* 0x000000000000794d */ /* 0x000fea0003800000 */
.L_x_18758:
[----:B-----5:R-:W-:Y:S01]  /*1c8a0*/  FMUL.FTZ R4, R22, 1 ;  /* 0x3f80000016047820 */ /* 0x020fe20000410000 */
[----:B------:R-:W-:-:S05]  /*1c8b0*/  CS2R R6, SRZ ;  /* 0x0000000000067805 */ /* 0x000fca000001ff00 */
[----:B------:R-:W0:Y:S02]  /*1c8c0*/  F2F.F64.F32 R4, R4 ;  /* 0x0000000400047310 */ /* 0x000e240000201800 */
[----:B0-----:R-:W-:Y:S01]  /*1c8d0*/  STG.E.128 desc[UR36][R2.64], R4 ;  /* 0x0000000402007986 */ /* 0x001fe2000c101d24 */
[----:B------:R-:W-:Y:S05]  /*1c8e0*/  EXIT ;  /* 0x000000000000794d */ /* 0x000fea0003800000 */
.L_x_18757:
[----:B------:R-:W-:-:S13]  /*1c8f0*/  ISETP.NE.AND P0, PT, R0, 0xf, PT ;  /* 0x0000000f0000780c */ /* 0x000fda0003f05270 */
[----:B------:R-:W-:Y:S05]  /*1c900*/  @!P0 BRA `(.L_x_18759) ;  /* 0x0000000000e08947 */ /* 0x000fea0003800000 */
[----:B------:R-:W-:-:S13]  /*1c910*/  ISETP.NE.AND P0, PT, R0, 0x17, PT ;  /* 0x000000170000780c */ /* 0x000fda0003f05270 */
[----:B------:R-:W-:Y:S05]  /*1c920*/  @!P0 BRA `(.L_x_18760) ;  /* 0x00000000008c8947 */ /* 0x000fea0003800000 */
[----:B------:R-:W-:-:S13]  /*1c930*/  ISETP.NE.AND P0, PT, R0, 0x18, PT ;  /* 0x000000180000780c */ /* 0x000fda0003f05270 */
[----:B------:R-:W-:Y:S05]  /*1c940*/  @!P0 BRA `(.L_x_18761) ;  /* 0x0000000000448947 */ /* 0x000fea0003800000 */
.L_x_18738:
        /* <DEDUP_REMOVED lines=16> */
.L_x_18762:
[----:B------:R-:W-:Y:S05]  /*1ca50*/  EXIT ;  /* 0x000000000000794d */ /* 0x000fea0003800000 */
.L_x_18761:
[----:B-----5:R-:W-:Y:S01]  /*1ca60*/  LOP3.LUT R4, R22, 0x7fffffff, RZ, 0xc0, !PT ;  /* 0x7fffffff16047812 */ /* 0x020fe200078ec0ff */
        /* <DEDUP_REMOVED lines=11> */
.L_x_18764:
[----:B------:R-:W-:Y:S05]  /*1cb20*/  BSYNC.RECONVERGENT B0 ;  /* 0x0000000000007941 */ /* 0x000fea0003800200 */
.L_x_18763:
[----:B------:R-:W-:-:S05]  /*1cb30*/  LOP3.LUT R5, R0, 0x80, R7, 0xf8, !PT ;  /* 0x0000008000057812 */ /* 0x000fca00078ef807 */
[----:B------:R-:W-:Y:S01]  /*1cb40*/  STG.E.U8 desc[UR36][R2.64], R5 ;  /* 0x0000000502007986 */ /* 0x000fe2000c101124 */
[----:B------:R-:W-:Y:S05]  /*1cb50*/  EXIT ;  /* 0x000000000000794d */ /* 0x000fea0003800000 */
.L_x_18760:
[----:B-----5:R-:W-:Y:S01]  /*1cb60*/  LOP3.LUT R4, R22, 0x7fffffff, RZ, 0xc0, !PT ;  /* 0x7fffffff16047812 */ /* 0x020fe200078ec0ff */
        /* <DEDUP_REMOVED lines=10> */
.L_x_18766:
[----:B------:R-:W-:Y:S01]  /*1cc10*/  IMAD.MOV.U32 R0, RZ, RZ, 0x7f ;  /* 0x0000007fff007424 */ /* 0x000fe200078e00ff */
[----:B------:R-:W-:-:S04]  /*1cc20*/  ISETP.GT.U32.AND P0, PT, R4, 0x7f800000, PT ;  /* 0x7f8000000400780c */ /* 0x000fc80003f04070 */
[----:B------:R-:W-:-:S09]  /*1cc30*/  SEL R0, R0, 0x7c, P0 ;  /* 0x0000007c00007807 */ /* 0x000fd20000000000 */
.L_x_18767:
[----:B------:R-:W-:Y:S05]  /*1cc40*/  BSYNC.RECONVERGENT B0 ;  /* 0x0000000000007941 */ /* 0x000fea0003800200 */
.L_x_18765:
[----:B------:R-:W-:-:S04]  /*1cc50*/  SHF.R.U32.HI R5, RZ, 0x18, R22 ;  /* 0x00000018ff057819 */ /* 0x000fc80000011616 */
[----:B------:R-:W-:-:S05]  /*1cc60*/  LOP3.LUT R5, R0, 0x80, R5, 0xf8, !PT ;  /* 0x0000008000057812 */ /* 0x000fca00078ef805 */
[----:B------:R-:W-:Y:S01]  /*1cc70*/  STG.E.U8 desc[UR36][R2.64], R5 ;  /* 0x0000000502007986 */ /* 0x000fe2000c101124 */
[----:B------:R-:W-:Y:S05]  /*1cc80*/  EXIT ;  /* 0x000000000000794d */ /* 0x000fea0003800000 */
.L_x_18759:
[----:B-----5:R-:W-:-:S05]  /*1cc90*/  F2FP.BF16.F32.PACK_AB R22, RZ, R22 ;  /* 0x00000016ff16723e */ /* 0x020fca00000010ff */
[----:B------:R-:W-:Y:S01]  /*1cca0*/  STG.E.U16 desc[UR36][R2.64], R22 ;  /* 0x0000001602007986 */ /* 0x000fe2000c101524 */
[----:B------:R-:W-:Y:S05]  /*1ccb0*/  EXIT ;  /* 0x000000000000794d */ /* 0x000fea0003800000 */
.L_x_18768:
        /* <DEDUP_REMOVED lines=12> */
.L_x_27487:


//--------------------- .text._ZN2at6native18elementwise_kernelILi128ELi2EZNS0_22gpu_kernel_impl_nocastIZZZNS0_49_GLOBAL__N__b919a28f_16_Normalization_cu_5c38458737batch_norm_elementwise_backward_trainERKNS_6TensorES6_S6_S6_S6_S6_S6_ENKUlvE0_clEvENKUlvE0_clEvEUlfffffffE_EEvRNS_18TensorIteratorBaseERKT_EUliE_EEviT1_ --------------------------
	.section	.text._ZN2at6native18elementwise_kernelILi128ELi2EZNS0_22gpu_kernel_impl_nocastIZZZNS0_49_GLOBAL__N__b919a28f_16_Normalization_cu_5c38458737batch_norm_elementwise_backward_trainERKNS_6TensorES6_S6_S6_S6_S6_S6_ENKUlvE0_clEvENKUlvE0_clEvEUlfffffffE_EEvRNS_18TensorIteratorBaseERKT_EUliE_EEviT1_,"ax",@progbits
	.align	128
        .global         _ZN2at6native18elementwise_kernelILi128ELi2EZNS0_22gpu_kernel_impl_nocastIZZZNS0_49_GLOBAL__N__b919a28f_16_Normalization_cu_5c38458737batch_norm_elementwise_backward_trainERKNS_6TensorES6_S6_S6_S6_S6_S6_ENKUlvE0_clEvENKUlvE0_clEvEUlfffffffE_EEvRNS_18TensorIteratorBaseERKT_EUliE_EEviT1_
        .type           _ZN2at6native18elementwise_kernelILi128ELi2EZNS0_22gpu_kernel_impl_nocastIZZZNS0_49_GLOBAL__N__b919a28f_16_Normalization_cu_5c38458737batch_norm_elementwise_backward_trainERKNS_6TensorES6_S6_S6_S6_S6_S6_ENKUlvE0_clEvENKUlvE0_clEvEUlfffffffE_EEvRNS_18TensorIteratorBaseERKT_EUliE_EEviT1_,@function
        .size           _ZN2at6native18elementwise_kernelILi128ELi2EZNS0_22gpu_kernel_impl_nocastIZZZNS0_49_GLOBAL__N__b919a28f_16_Normalization_cu_5c38458737batch_norm_elementwise_backward_trainERKNS_6TensorES6_S6_S6_S6_S6_S6_ENKUlvE0_clEvENKUlvE0_clEvEUlfffffffE_EEvRNS_18TensorIteratorBaseERKT_EUliE_EEviT1_,(.L_x_27488 - _ZN2at6native18elementwise_kernelILi128ELi2EZNS0_22gpu_kernel_impl_nocastIZZZNS0_49_GLOBAL__N__b919a28f_16_Normalization_cu_5c38458737batch_norm_elementwise_backward_trainERKNS_6TensorES6_S6_S6_S6_S6_S6_ENKUlvE0_clEvENKUlvE0_clEvEUlfffffffE_EEvRNS_18TensorIteratorBaseERKT_EUliE_EEviT1_)
        .other          _ZN2at6native18elementwise_kernelILi128ELi2EZNS0_22gpu_kernel_impl_nocastIZZZNS0_49_GLOBAL__N__b919a28f_16_Normalization_cu_5c38458737batch_norm_elementwise_backward_trainERKNS_6TensorES6_S6_S6_S6_S6_S6_ENKUlvE0_clEvENKUlvE0_clEvEUlfffffffE_EEvRNS_18TensorIteratorBaseERKT_EUliE_EEviT1_,@"STO_CUDA_ENTRY STV_DEFAULT"
_ZN2at6native18elementwise_kernelILi128ELi2EZNS0_22gpu_kernel_impl_nocastIZZZNS0_49_GLOBAL__N__b919a28f_16_Normalization_cu_5c38458737batch_norm_elementwise_backward_trainERKNS_6TensorES6_S6_S6_S6_S6_S6_ENKUlvE0_clEvENKUlvE0_clEvEUlfffffffE_EEvRNS_18TensorIteratorBaseERKT_EUliE_EEviT1_:
.text._ZN2at6native18elementwise_kernelILi128ELi2EZNS0_22gpu_kernel_impl_nocastIZZZNS0_49_GLOBAL__N__b919a28f_16_Normalization_cu_5c38458737batch_norm_elementwise_backward_trainERKNS_6TensorES6_S6_S6_S6_S6_S6_ENKUlvE0_clEvENKUlvE0_clEvEUlfffffffE_EEvRNS_18TensorIteratorBaseERKT_EUliE_EEviT1_:
        /* <DEDUP_REMOVED lines=20> */
[----:B--2---:R-:W2:Y:S07]  /*0140*/  LDG.E R14, desc[UR6][R14.64] ;  /* 0x000000060e0e7981 */ /* 0x004eae000c1e1900 */
[----:B------:R-:W1:Y:S01]  /*0150*/  LDC.64 R18, c[0x0][0x810] ;  /* 0x00020400ff127b82 */ /* 0x000e620000000a00 */
[----:B---3--:R-:W3:Y:S07]  /*0160*/  LDG.E R6, desc[UR6][R6.64] ;  /* 0x0000000606067981 */ /* 0x008eee000c1e1900 */
[----:B------:R-:W1:Y:S01]  /*0170*/  LDC.64 R8, c[0x0][0x7f0] ;  /* 0x0001fc00ff087b82 */ /* 0x000e620000000a00 */
[----:B----4-:R-:W3:Y:S04]  /*0180*/  LDG.E R11, desc[UR6][R10.64] ;  /* 0x000000060a0b7981 */ /* 0x010ee8000c1e1900 */
[----:B0-----:R-:W4:Y:S04]  /*0190*/  LDG.E R4, desc[UR6][R4.64] ;  /* 0x0000000604047981 */ /* 0x001f28000c1e1900 */
[----:B-1----:R-:W4:Y:S04]  /*01a0*/  LDG.E R19, desc[UR6][R18.64] ;  /* 0x0000000612137981 */ /* 0x002f28000c1e1900 */
[----:B------:R-:W4:Y:S01]  /*01b0*/  LDG.E R8, desc[UR6][R8.64] ;  /* 0x0000000608087981 */ /* 0x000f22000c1e1900 */
[----:B------:R-:W0:Y:S01]  /*01c0*/  LDC.64 R2, c[0x0][0x7d8] ;  /* 0x0001f600ff027b82 */ /* 0x000e220000000a00 */
[----:B------:R-:W-:Y:S01]  /*01d0*/  IADD3 R17, PT, PT, R17, 0x80, RZ ;  /* 0x0000008011117810 */ /* 0x000fe20007ffe0ff */
[----:B-----5:R-:W-:-:S04]  /*01e0*/  FMUL.FTZ R21, R13, R13 ;  /* 0x0000000d0d157220 */ /* 0x020fc80000410000 */
[----:B--2---:R-:W-:-:S04]  /*01f0*/  FMUL.FTZ R21, R14, R21 ;  /* 0x000000150e157220 */ /* 0x004fc80000410000 */
[----:B------:R-:W-:Y:S01]  /*0200*/  FMUL.FTZ R21, R21, UR5 ;  /* 0x0000000515157c20 */ /* 0x000fe20008410000 */
[----:B---3--:R-:W-:Y:S01]  /*0210*/  FADD.FTZ R12, R6, -R11 ;  /* 0x8000000b060c7221 */ /* 0x008fe20000010000 */
[----:B----4-:R-:W-:-:S04]  /*0220*/  FFMA.FTZ R0, -R19, UR5, R4 ;  /* 0x0000000513007c23 */ /* 0x010fc80008010104 */
[----:B------:R-:W-:Y:S01]  /*0230*/  FFMA.FTZ R0, R21, -R12, R0 ;  /* 0x8000000c15007223 */ /* 0x000fe20000010000 */
[----:B------:R-:W-:-:S04]  /*0240*/  FMUL.FTZ R13, R8, R13 ;  /* 0x0000000d080d7220 */ /* 0x000fc80000410000 */
[----:B------:R-:W-:-:S05]  /*0250*/  FMUL.FTZ R13, R13, R0 ;  /* 0x000000000d0d7220 */ /* 0x000fca0000410000 */
[----:B0-----:R0:W-:Y:S02]  /*0260*/  STG.E desc[UR6][R2.64], R13 ;  /* 0x0000000d02007986 */ /* 0x0011e4000c101906 */
.L_x_18771:
[----:B------:R-:W-:Y:S05]  /*0270*/  BSYNC.RECONVERGENT B0 ;  /* 0x0000000000007941 */ /* 0x000fea0003800200 */
.L_x_18770:
[----:B------:R-:W-:-:S13]  /*0280*/  ISETP.GE.AND P0, PT, R17, UR4, PT ;  /* 0x0000000411007c0c */ /* 0x000fda000bf06270 */
[----:B------:R-:W-:Y:S05]  /*0290*/  @P0 EXIT ;  /* 0x000000000000094d */ /* 0x000fea0003800000 */
[----:B0-----:R-:W0:Y:S01]  /*02a0*/  LDC.64 R12, c[0x0][0x800] ;  /* 0x00020000ff0c7b82 */ /* 0x001e220000000a00 */
        /* <DEDUP_REMOVED lines=23> */
[----:B0-----:R-:W-:Y:S01]  /*0420*/  STG.E desc[UR6][R2.64], R13 ;  /* 0x0000000d02007986 */ /* 0x001fe2000c101906 */
[----:B------:R-:W-:Y:S05]  /*0430*/  EXIT ;  /* 0x000000000000794d */ /* 0x000fea0003800000 */
.L_x_18769:
        /* <DEDUP_REMOVED lines=506> */
.L_x_18774:
        /* <DEDUP_REMOVED lines=8> */
[----:B------:R-:W-:-:S02]  /*2460*/  IADD3.X R23, PT, PT, RZ, UR17, RZ, P2, !PT ;  /* 0x00000011ff177c10 */ /* 0x000fc400097fe4ff */
[----:B------:R-:W-:Y:S02]  /*2470*/  IADD3 R2, P1, PT, R25, UR10, RZ ;  /* 0x0000000a19027c10 */ /* 0x000fe4000ff3e0ff */
[----:B------:R-:W-:Y:S01]  /*2480*/  IADD3.X R25, PT, PT, RZ, UR9, RZ, P0, !PT ;  /* 0x00000009ff197c10 */ /* 0x000fe200087fe4ff */
[----:B------:R-:W0:Y:S01]  /*2490*/  LDCU.64 UR8, c[0x0][0x7d8] ;  /* 0x0000fb00ff0877ac */ /* 0x000e220008000a00 */
[----:B--2---:R-:W-:Y:S01]  /*24a0*/  IADD3 R4, P0, PT, R21, UR14, RZ ;  /* 0x0000000e15047c10 */ /* 0x004fe2000ff1e0ff */
[----:B------:R-:W2:Y:S01]  /*24b0*/  LDG.E R23, desc[UR6][R22.64] ;  /* 0x0000000616177981 */ /* 0x000ea2000c1e1900 */
[----:B---3--:R-:W-:Y:S02]  /*24c0*/  IADD3 R8, P2, PT, R18, UR20, RZ ;  /* 0x0000001412087c10 */ /* 0x008fe4000ff5e0ff */
[----:B------:R-:W-:Y:S01]  /*24d0*/  IADD3.X R7, PT, PT, RZ, UR19, RZ, P3, !PT ;  /* 0x00000013ff077c10 */ /* 0x000fe20009ffe4ff */
[----:B------:R-:W3:Y:S01]  /*24e0*/  LDG.E R24, desc[UR6][R24.64] ;  /* 0x0000000618187981 */ /* 0x000ee2000c1e1900 */
[----:B------:R-:W-:-:S02]  /*24f0*/  IADD3.X R3, PT, PT, RZ, UR11, RZ, P1, !PT ;  /* 0x0000000bff037c10 */ /* 0x000fc40008ffe4ff */
[----:B------:R-:W-:Y:S01]  /*2500*/  IADD3.X R5, PT, PT, RZ, UR15, RZ, P0, !PT ;  /* 0x0000000fff057c10 */ /* 0x000fe200087fe4ff */
[----:B------:R-:W5:Y:S01]  /*2510*/  LDG.E R6, desc[UR6][R6.64] ;  /* 0x0000000606067981 */ /* 0x000f62000c1e1900 */
[----:B------:R-:W-:Y:S02]  /*2520*/  IADD3.X R9, PT, PT, RZ, UR21, RZ, P2, !PT ;  /* 0x00000015ff097c10 */ /* 0x000fe400097fe4ff */
[----:B------:R-:W-:Y:S01]  /*2530*/  IADD3 R20, P1, PT, R20, UR12, RZ ;  /* 0x0000000c14147c10 */ /* 0x000fe2000ff3e0ff */
[----:B------:R-:W3:Y:S03]  /*2540*/  LDG.E R2, desc[UR6][R2.64] ;  /* 0x0000000602027981 */ /* 0x000ee6000c1e1900 */
[----:B------:R-:W-:Y:S01]  /*2550*/  IADD3.X R21, PT, PT, RZ, UR13, RZ, P1, !PT ;  /* 0x0000000dff157c10 */ /* 0x000fe20008ffe4ff */
[----:B------:R-:W3:Y:S04]  /*2560*/  LDG.E R9, desc[UR6][R8.64] ;  /* 0x0000000608097981 */ /* 0x000ee8000c1e1900 */
[----:B------:R-:W3:Y:S04]  /*2570*/  LDG.E R5, desc[UR6][R4.64] ;  /* 0x0000000604057981 */ /* 0x000ee8000c1e1900 */
[----:B------:R-:W3:Y:S01]  /*2580*/  LDG.E R20, desc[UR6][R20.64] ;  /* 0x0000000614147981 */ /* 0x000ee2000c1e1900 */
[----:B------:R-:W-:Y:S01]  /*2590*/  IADD3 R17, PT, PT, R17, 0x80, RZ ;  /* 0x0000008011117810 */ /* 0x000fe20007ffe0ff */
[----:B--2---:R-:W-:-:S04]  /*25a0*/  FMUL.FTZ R11, R23, R23 ;  /* 0x00000017170b7220 */ /* 0x004fc80000410000 */
[----:B-----5:R-:W-:-:S04]  /*25b0*/  FMUL.FTZ R11, R6, R11 ;  /* 0x0000000b060b7220 */ /* 0x020fc80000410000 */
[----:B----4-:R-:W-:Y:S01]  /*25c0*/  FMUL.FTZ R11, R11, UR5 ;  /* 0x000000050b0b7c20 */ /* 0x010fe20008410000 */
[----:B---3--:R-:W-:Y:S01]  /*25d0*/  FFMA.FTZ R10, -R9, UR5, R24 ;  /* 0x00000005090a7c23 */ /* 0x008fe20008010118 */
[----:B------:R-:W-:Y:S01]  /*25e0*/  FADD.FTZ R6, R2, -R5 ;  /* 0x8000000502067221 */ /* 0x000fe20000010000 */
[----:B0-----:R-:W-:Y:S01]  /*25f0*/  IADD3 R2, P0, PT, R19, UR8, RZ ;  /* 0x0000000813027c10 */ /* 0x001fe2000ff1e0ff */
[----:B------:R-:W-:Y:S02]  /*2600*/  FMUL.FTZ R23, R20, R23 ;  /* 0x0000001714177220 */ /* 0x000fe40000410000 */
[----:B------:R-:W-:Y:S01]  /*2610*/  FFMA.FTZ R6, R11, -R6, R10 ;  /* 0x800000060b067223 */ /* 0x000fe2000001000a */
[----:B------:R-:W-:-:S03]  /*2620*/  IADD3.X R3, PT, PT, RZ, UR9, RZ, P0, !PT ;  /* 0x00000009ff037c10 */ /* 0x000fc600087fe4ff */
[----:B------:R-:W-:-:S05]  /*2630*/  FMUL.FTZ R23, R23, R6 ;  /* 0x0000000617177220 */ /* 0x000fca0000410000 */
[----:B------:R0:W-:Y:S02]  /*2640*/  STG.E desc[UR6][R2.64], R23 ;  /* 0x0000001702007986 */ /* 0x0001e4000c101906 */
.L_x_18773:
[----:B------:R-:W-:Y:S05]  /*2650*/  BSYNC.RECONVERGENT B0 ;  /* 0x0000000000007941 */ /* 0x000fea0003800200 */
.L_x_18772:
[----:B------:R-:W-:-:S13]  /*2660*/  ISETP.GE.AND P0, PT, R17, UR4, PT ;  /* 0x0000000411007c0c */ /* 0x000fda000bf06270 */
[----:B------:R-:W-:Y:S05]  /*2670*/  @P0 EXIT ;  /* 0x000000000000094d */ /* 0x000fea0003800000 */
        /* <DEDUP_REMOVED lines=499> */
.L_x_18775:
        /* <DEDUP_REMOVED lines=11> */
[----:B------:R-:W2:Y:S01]  /*4660*/  LDG.E R22, desc[UR6][R22.64] ;  /* 0x0000000616167981 */ /* 0x000ea2000c1e1900 */
[----:B------:R-:W-:Y:S02]  /*4670*/  IADD3 R6, P3, PT, R21, UR18, RZ ;  /* 0x0000001215067c10 */ /* 0x000fe4000ff7e0ff */
[----:B---3--:R-:W-:Y:S02]  /*4680*/  IADD3 R8, P2, PT, R16, UR4, RZ ;  /* 0x0000000410087c10 */ /* 0x008fe4000ff5e0ff */
[----:B------:R-:W-:Y:S01]  /*4690*/  IADD3.X R7, PT, PT, RZ, UR19, RZ, P3, !PT ;  /* 0x00000013ff077c10 */ /* 0x000fe20009ffe4ff */
[----:B------:R-:W3:Y:S01]  /*46a0*/  LDG.E R19, desc[UR6][R18.64] ;  /* 0x0000000612137981 */ /* 0x000ee2000c1e1900 */
[----:B------:R-:W-:-:S02]  /*46b0*/  IADD3.X R3, PT, PT, RZ, UR11, RZ, P1, !PT ;  /* 0x0000000bff037c10 */ /* 0x000fc40008ffe4ff */
[----:B------:R-:W-:Y:S01]  /*46c0*/  IADD3.X R5, PT, PT, RZ, UR15, RZ, P0, !PT ;  /* 0x0000000fff057c10 */ /* 0x000fe200087fe4ff */
[----:B------:R-:W4:Y:S01]  /*46d0*/  LDG.E R6, desc[UR6][R6.64] ;  /* 0x0000000606067981 */ /* 0x000f22000c1e1900 */
[----:B------:R-:W-:Y:S01]  /*46e0*/  IADD3.X R9, PT, PT, RZ, UR5, RZ, P2, !PT ;  /* 0x00000005ff097c10 */ /* 0x000fe200097fe4ff */
[----:B------:R-:W1:Y:S01]  /*46f0*/  LDCU.64 UR4, c[0x0][0x7d8] ;  /* 0x0000fb00ff0477ac */ /* 0x000e620008000a00 */
[----:B------:R-:W-:Y:S01]  /*4700*/  IADD3 R20, P1, PT, R20, UR12, RZ ;  /* 0x0000000c14147c10 */ /* 0x000fe2000ff3e0ff */
[----:B------:R-:W5:Y:S03]  /*4710*/  LDG.E R2, desc[UR6][R2.64] ;  /* 0x0000000602027981 */ /* 0x000f66000c1e1900 */
[----:B------:R-:W-:Y:S01]  /*4720*/  IADD3.X R21, PT, PT, RZ, UR13, RZ, P1, !PT ;  /* 0x0000000dff157c10 */ /* 0x000fe20008ffe4ff */
[----:B------:R-:W2:Y:S04]  /*4730*/  LDG.E R9, desc[UR6][R8.64] ;  /* 0x0000000608097981 */ /* 0x000ea8000c1e1900 */
[----:B------:R-:W5:Y:S04]  /*4740*/  LDG.E R5, desc[UR6][R4.64] ;  /* 0x0000000604057981 */ /* 0x000f68000c1e1900 */
[----:B------:R-:W5:Y:S01]  /*4750*/  LDG.E R20, desc[UR6][R20.64] ;  /* 0x0000000614147981 */ /* 0x000f62000c1e1900 */
[----:B---3--:R-:W-:-:S04]  /*4760*/  FMUL.FTZ R11, R19, R19 ;  /* 0x00000013130b7220 */ /* 0x008fc80000410000 */
[----:B----4-:R-:W-:-:S04]  /*4770*/  FMUL.FTZ R11, R6, R11 ;  /* 0x0000000b060b7220 */ /* 0x010fc80000410000 */
[----:B0-----:R-:W-:Y:S01]  /*4780*/  FMUL.FTZ R11, R11, UR8 ;  /* 0x000000080b0b7c20 */ /* 0x001fe20008410000 */
[----:B--2---:R-:W-:Y:S01]  /*4790*/  FFMA.FTZ R0, -R9, UR8, R22 ;  /* 0x0000000809007c23 */ /* 0x004fe20008010116 */
[----:B-----5:R-:W-:Y:S01]  /*47a0*/  FADD.FTZ R6, R2, -R5 ;  /* 0x8000000502067221 */ /* 0x020fe20000010000 */
[----:B-1----:R-:W-:Y:S01]  /*47b0*/  IADD3 R2, P0, PT, R17, UR4, RZ ;  /* 0x0000000411027c10 */ /* 0x002fe2000ff1e0ff */
[----:B------:R-:W-:Y:S02]  /*47c0*/  FMUL.FTZ R19, R20, R19 ;  /* 0x0000001314137220 */ /* 0x000fe40000410000 */
[----:B------:R-:W-:Y:S01]  /*47d0*/  FFMA.FTZ R0, R11, -R6, R0 ;  /* 0x800000060b007223 */ /* 0x000fe20000010000 */
[----:B------:R-:W-:-:S03]  /*47e0*/  IADD3.X R3, PT, PT, RZ, UR5, RZ, P0, !PT ;  /* 0x00000005ff037c10 */ /* 0x000fc600087fe4ff */
[----:B------:R-:W-:-:S05]  /*47f0*/  FMUL.FTZ R19, R19, R0 ;  /* 0x0000000013137220 */ /* 0x000fca0000410000 */
[----:B------:R-:W-:Y:S01]  /*4800*/  STG.E desc[UR6][R2.64], R19 ;  /* 0x0000001302007986 */ /* 0x000fe2000c101906 */
[----:B------:R-:W-:Y:S05]  /*4810*/  EXIT ;  /* 0x000000000000794d */ /* 0x000fea0003800000 */
.L_x_18776:
        /* <DEDUP_REMOVED lines=14> */
.L_x_27488:


//--------------------- .text._ZN2at6native27unrolled_elementwise_kernelIZZZNS0_49_GLOBAL__N__b919a28f_16_Normalization_cu_5c38458737batch_norm_elementwise_backward_trainERKNS_6TensorES5_S5_S5_S5_S5_S5_ENKUlvE0_clEvENKUlvE0_clEvEUlfffffffE_St5arrayIPcLm8EELi4E23TrivialOffsetCalculatorILi7EjESC_ILi1EjENS0_6memory15LoadWithoutCastENSF_16StoreWithoutCastEEEviT_T0_T2_T3_T4_T5_ --------------------------
	.section	.text._ZN2at6native27unrolled_elementwise_kernelIZZZNS0_49_GLOBAL__N__b919a28f_16_Normalization_cu_5c38458737batch_norm_elementwise_backward_trainERKNS_6TensorES5_S5_S5_S5_S5_S5_ENKUlvE0_clEvENKUlvE0_clEvEUlfffffffE_St5arrayIPcLm8EELi4E23TrivialOffsetCalculatorILi7EjESC_ILi1EjENS0_6memory15LoadWithoutCastENSF_16StoreWithoutCastEEEviT_T0_T2_T3_T4_T5_,"ax",@progbits
	.align	128
        .global         _ZN2at6native27unrolled_elementwise_kernelIZZZNS0_49_GLOBAL__N__b919a28f_16_Normalization_cu_5c38458737batch_norm_elementwise_backward_trainERKNS_6TensorES5_S5_S5_S5_S5_S5_ENKUlvE0_clEvENKUlvE0_clEvEUlfffffffE_St5arrayIPcLm8EELi4E23TrivialOffsetCalculatorILi7EjESC_ILi1EjENS0_6memory15LoadWithoutCastENSF_16StoreWithoutCastEEEviT_T0_T2_T3_T4_T5_
        .type           _ZN2at6native27unrolled_elementwise_kernelIZZZNS0_49_GLOBAL__N__b919a28f_16_Normalization_cu_5c38458737batch_norm_elementwise_backward_trainERKNS_6TensorES5_S5_S5_S5_S5_S5_ENKUlvE0_clEvENKUlvE0_clEvEUlfffffffE_St5arrayIPcLm8EELi4E23TrivialOffsetCalculatorILi7EjESC_ILi1EjENS0_6memory15LoadWithoutCastENSF_16StoreWithoutCastEEEviT_T0_T2_T3_T4_T5_,@function
        .size           _ZN2at6native27unrolled_elementwise_kernelIZZZNS0_49_GLOBAL__N__b919a28f_16_Normalization_cu_5c38458737batch_norm_elementwise_backward_trainERKNS_6TensorES5_S5_S5_S5_S5_S5_ENKUlvE0_clEvENKUlvE0_clEvEUlfffffffE_St5arrayIPcLm8EELi4E23TrivialOffsetCalculatorILi7EjESC_ILi1EjENS0_6memory15LoadWithoutCastENSF_16StoreWithoutCastEEEviT_T0_T2_T3_T4_T5_,(.L_x_27489 - _ZN2at6native27unrolled_elementwise_kernelIZZZNS0_49_GLOBAL__N__b919a28f_16_Normalization_cu_5c38458737batch_norm_elementwise_backward_trainERKNS_6TensorES5_S5_S5_S5_S5_S5_ENKUlvE0_clEvENKUlvE0_clEvEUlfffffffE_St5arrayIPcLm8EELi4E23TrivialOffsetCalculatorILi7EjESC_ILi1EjENS0_6memory15LoadWithoutCastENSF_16StoreWithoutCastEEEviT_T0_T2_T3_T4_T5_)
        .other          _ZN2at6native27unrolled_elementwise_kernelIZZZNS0_49_GLOBAL__N__b919a28f_16_Normalization_cu_5c38458737batch_norm_elementwise_backward_trainERKNS_6TensorES5_S5_S5_S5_S5_S5_ENKUlvE0_clEvENKUlvE0_clEvEUlfffffffE_St5arrayIPcLm8EELi4E23TrivialOffsetCalculatorILi7EjESC_ILi1EjENS0_6memory15LoadWithoutCastENSF_16StoreWithoutCastEEEviT_T0_T2_T3_T4_T5_,@"STO_CUDA_ENTRY STV_DEFAULT"
_ZN2at6native27unrolled_elementwise_kernelIZZZNS0_49_GLOBAL__N__b919a28f_16_Normalization_cu_5c38458737batch_norm_elementwise_backward_trainERKNS_6TensorES5_S5_S5_S5_S5_S5_ENKUlvE0_clEvENKUlvE0_clEvEUlfffffffE_St5arrayIPcLm8EELi4E23TrivialOffsetCalculatorILi7EjESC_ILi1EjENS0_6memory15LoadWithoutCastENSF_16StoreWithoutCastEEEviT_T0_T2_T3_T4_T5_:
.text._ZN2at6native27unrolled_elementwise_kernelIZZZNS0_49_GLOBAL__N__b919a28f_16_Normalization_cu_5c38458737batch_norm_elementwise_backward_trainERKNS_6TensorES5_S5_S5_S5_S5_S5_ENKUlvE0_clEvENKUlvE0_clEvEUlfffffffE_St5arrayIPcLm8EELi4E23TrivialOffsetCalculatorILi7EjESC_ILi1EjENS0_6memory15LoadWithoutCastENSF_16StoreWithoutCastEEEviT_T0_T2_T3_T4_T5_:
[----:B------:R-:W-:Y:S01]  /*0000*/  LDC R1, c[0x0][0x37c] ;  /* 0x0000df00ff017b82 */ /* 0x000fe20000000800 */
[----:B------:R-:W0:Y:S07]  /*0010*/  S2R R2, SR_CTAID.X ;  /* 0x0000000000027919 */ /* 0x000e2e0000002500 */
[----:B------:R-:W0:Y:S01]  /*0020*/  LDC R3, c[0x0][0x380] ;  /* 0x0000e000ff037b82 */ /* 0x000e220000000800 */
[----:B------:R-:W1:Y:S01]  /*0030*/  LDCU.64 UR4, c[0x0][0x358] ;  /* 0x00006b00ff0477ac */ /* 0x000e620008000a00 */
[----:B------:R-:W-:Y:S01]  /*0040*/  HFMA2 R4, -RZ, RZ, 0, 0 ;  /* 0x00000000ff047431 */ /* 0x000fe200000001ff */
[----:B------:R-:W2:Y:S01]  /*0050*/  S2R R0, SR_TID.X ;  /* 0x0000000000007919 */ /* 0x000ea20000002100 */
[----:B------:R-:W-:-:S04]  /*0060*/  CS2R R6, SRZ ;  /* 0x0000000000067805 */ /* 0x000fc8000001ff00 */
        /* <DEDUP_REMOVED lines=8> */
[----:B------:R-:W2:Y:S01]  /*00f0*/  LDC.64 R12, c[0x0][0x3c8] ;  /* 0x0000f200ff0c7b82 */ /* 0x000ea20000000a00 */
[----:B------:R-:W-:Y:S02]  /*0100*/  @!P0 IADD3 R0, PT, PT, R5, 0x80, RZ ;  /* 0x0000008005008810 */ /* 0x000fe40007ffe0ff */
[----:B------:R-:W-:-:S05]  /*0110*/  @!P0 LEA R11, R2, R5, 0x9 ;  /* 0x00000005020b8211 */ /* 0x000fca00078e48ff */
[----:B------:R-:W2:Y:S01]  /*0120*/  @!P0 LDC.64 R20, c[0x0][0x3d0] ;  /* 0x0000f400ff148b82 */ /* 0x000ea20000000a00 */
[----:B------:R-:W-:Y:S01]  /*0130*/  ISETP.GE.AND P1, PT, R0, R3, PT ;  /* 0x000000030000720c */ /* 0x000fe20003f26270 */
[----:B---3--:R-:W-:Y:S01]  /*0140*/  @!P0 IMAD.WIDE.U32 R18, R11, 0x4, R18 ;  /* 0x000000040b128825 */ /* 0x008fe200078e0012 */
[----:B------:R-:W-:-:S03]  /*0150*/  CS2R R8, SRZ ;  /* 0x0000000000087805 */ /* 0x000fc6000001ff00 */
[C---:B----4-:R-:W-:Y:S01]  /*0160*/  @!P0 IMAD.WIDE.U32 R24, R11.reuse, 0x4, R24 ;  /* 0x000000040b188825 */ /* 0x050fe200078e0018 */
[----:B-1----:R1:W5:Y:S01]  /*0170*/  @!P0 LDG.E R4, desc[UR4][R18.64] ;  /* 0x0000000412048981 */ /* 0x002362000c1e1900 */
[----:B------:R-:W3:Y:S02]  /*0180*/  LDC.64 R14, c[0x0][0x3a0] ;  /* 0x0000e800ff0e7b82 */ /* 0x000ee40000000a00 */
[C---:B------:R-:W-:Y:S01]  /*0190*/  @!P0 IMAD.WIDE.U32 R30, R11.reuse, 0x4, R30 ;  /* 0x000000040b1e8825 */ /* 0x040fe200078e001e */
[----:B------:R4:W5:Y:S03]  /*01a0*/  @!P0 LDG.E R6, desc[UR4][R24.64] ;  /* 0x0000000418068981 */ /* 0x000966000c1e1900 */
[C---:B0-----:R-:W-:Y:S01]  /*01b0*/  @!P0 IMAD.WIDE.U32 R16, R11.reuse, 0x4, R16 ;  /* 0x000000040b108825 */ /* 0x041fe200078e0010 */
[----:B------:R0:W5:Y:S01]  /*01c0*/  @!P0 LDG.E R7, desc[UR4][R30.64] ;  /* 0x000000041e078981 */ /* 0x000162000c1e1900 */
[----:B------:R-:W3:Y:S02]  /*01d0*/  LDC.64 R28, c[0x0][0x3b0] ;  /* 0x0000ec00ff1c7b82 */ /* 0x000ee40000000a00 */
[----:B--2---:R-:W-:-:S04]  /*01e0*/  @!P0 IMAD.WIDE.U32 R26, R11, 0x4, R22 ;  /* 0x000000040b1a8825 */ /* 0x004fc800078e0016 */
[C---:B------:R-:W-:Y:S01]  /*01f0*/  @!P0 IMAD.WIDE.U32 R36, R11.reuse, 0x4, R12 ;  /* 0x000000040b248825 */ /* 0x040fe200078e000c */
[----:B------:R2:W5:Y:S01]  /*0200*/  @!P0 LDG.E R8, desc[UR4][R26.64] ;  /* 0x000000041a088981 */ /* 0x000562000c1e1900 */
[----:B-1----:R-:W1:Y:S02]  /*0210*/  LDC.64 R18, c[0x0][0x3b8] ;  /* 0x0000ee00ff127b82 */ /* 0x002e640000000a00 */
[----:B------:R-:W-:-:S04]  /*0220*/  @!P0 IMAD.WIDE.U32 R20, R11, 0x4, R20 ;  /* 0x000000040b148825 */ /* 0x000fc800078e0014 */
[----:B------:R-:W-:Y:S01]  /*0230*/  HFMA2 R11, -RZ, RZ, 0, 0 ;  /* 0x00000000ff0b7431 */ /* 0x000fe200000001ff */
[----:B------:R-:W-:Y:S01]  /*0240*/  MOV R10, RZ ;  /* 0x000000ff000a7202 */ /* 0x000fe20000000f00 */
[----:B------:R-:W5:Y:S01]  /*0250*/  @!P0 LDG.E R9, desc[UR4][R16.64] ;  /* 0x0000000410098981 */ /* 0x000f62000c1e1900 */
[----:B------:R-:W1:Y:S01]  /*0260*/  LDC.64 R32, c[0x0][0x3a8] ;  /* 0x0000ea00ff207b82 */ /* 0x000e620000000a00 */
[----:B------:R-:W-:-:S03]  /*0270*/  @!P1 LEA R23, R2, R0, 0x9 ;  /* 0x0000000002179211 */ /* 0x000fc600078e48ff */
[----:B------:R-:W5:Y:S01]  /*0280*/  @!P0 LDG.E R10, desc[UR4][R36.64] ;  /* 0x00000004240a8981 */ /* 0x000f62000c1e1900 */
[----:B------:R-:W-:-:S03]  /*0290*/  @!P1 IADD3 R0, PT, PT, R0, 0x80, RZ ;  /* 0x0000008000009810 */ /* 0x000fc60007ffe0ff */
[----:B------:R3:W5:Y:S01]  /*02a0*/  @!P0 LDG.E R11, desc[UR4][R20.64] ;  /* 0x00000004140b8981 */ /* 0x000762000c1e1900 */
[----:B----4-:R-:W4:Y:S08]  /*02b0*/  LDC.64 R24, c[0x0][0x3c0] ;  /* 0x0000f000ff187b82 */ /* 0x010f300000000a00 */
[----:B0-----:R-:W0:Y:S08]  /*02c0*/  LDC.64 R30, c[0x0][0x3c8] ;  /* 0x0000f200ff1e7b82 */ /* 0x001e300000000a00 */
[----:B--2---:R-:W2:Y:S01]  /*02d0*/  @!P1 LDC.64 R26, c[0x0][0x3d0] ;  /* 0x0000f400ff1a9b82 */ /* 0x004ea20000000a00 */
[----:B------:R-:W-:-:S07]  /*02e0*/  ISETP.GE.AND P0, PT, R0, R3, PT ;  /* 0x000000030000720c */ /* 0x000fce0003f06270 */
[----:B---3--:R-:W3:Y:S01]  /*02f0*/  LDC.64 R20, c[0x0][0x3a0] ;  /* 0x0000e800ff147b82 */ /* 0x008ee20000000a00 */
[----:B------:R-:W-:Y:S01]  /*0300*/  @!P1 IMAD.WIDE.U32 R34, R23, 0x4, R14 ;  /* 0x0000000417229825 */ /* 0x000fe200078e000e */
[----:B------:R-:W-:-:S03]  /*0310*/  CS2R R14, SRZ ;  /* 0x00000000000e7805 */ /* 0x000fc6000001ff00 */
[C---:B------:R-:W-:Y:S01]  /*0320*/  @!P1 IMAD.WIDE.U32 R28, R23.reuse, 0x4, R28 ;  /* 0x00000004171c9825 */ /* 0x040fe200078e001c */
[----:B------:R-:W-:Y:S02]  /*0330*/  CS2R R16, SRZ ;  /* 0x0000000000107805 */ /* 0x000fe4000001ff00 */
[----:B------:R-:W-:Y:S01]  /*0340*/  CS2R R12, SRZ ;  /* 0x00000000000c7805 */ /* 0x000fe2000001ff00 */
[----:B------:R-:W3:Y:S01]  /*0350*/  LDC.64 R36, c[0x0][0x3a8] ;  /* 0x0000ea00ff247b82 */ /* 0x000ee20000000a00 */
[----:B------:R4:W5:Y:S01]  /*0360*/  @!P1 LDG.E R14, desc[UR4][R28.64] ;  /* 0x000000041c0e9981 */ /* 0x000962000c1e1900 */
[----:B-1----:R-:W-:-:S03]  /*0370*/  @!P1 IMAD.WIDE.U32 R18, R23, 0x4, R18 ;  /* 0x0000000417129825 */ /* 0x002fc600078e0012 */
[----:B------:R1:W5:Y:S01]  /*0380*/  @!P1 LDG.E R12, desc[UR4][R34.64] ;  /* 0x00000004220c9981 */ /* 0x000362000c1e1900 */
[----:B------:R-:W-:-:S03]  /*0390*/  @!P1 IMAD.WIDE.U32 R32, R23, 0x4, R32 ;  /* 0x0000000417209825 */ /* 0x000fc600078e0020 */
[----:B------:R2:W5:Y:S01]  /*03a0*/  @!P1 LDG.E R16, desc[UR4][R18.64] ;  /* 0x0000000412109981 */ /* 0x000562000c1e1900 */
[----:B----4-:R-:W-:Y:S01]  /*03b0*/  @!P0 LEA R29, R2, R0, 0x9 ;  /* 0x00000000021d8211 */ /* 0x010fe200078e48ff */
[C---:B------:R-:W-:Y:S02]  /*03c0*/  @!P1 IMAD.WIDE.U32 R24, R23.reuse, 0x4, R24 ;  /* 0x0000000417189825 */ /* 0x040fe400078e0018 */
[----:B------:R-:W5:Y:S01]  /*03d0*/  @!P1 LDG.E R13, desc[UR4][R32.64] ;  /* 0x00000004200d9981 */ /* 0x000f62000c1e1900 */
[----:B-1----:R-:W1:Y:S01]  /*03e0*/  LDC.64 R34, c[0x0][0x3b0] ;  /* 0x0000ec00ff227b82 */ /* 0x002e620000000a00 */
[C---:B0-----:R-:W-:Y:S02]  /*03f0*/  @!P1 IMAD.WIDE.U32 R30, R23.reuse, 0x4, R30 ;  /* 0x00000004171e9825 */ /* 0x041fe400078e001e */
[----:B------:R-:W5:Y:S02]  /*0400*/  @!P1 LDG.E R15, desc[UR4][R24.64] ;  /* 0x00000004180f9981 */ /* 0x000f64000c1e1900 */
[----:B--2---:R-:W-:Y:S01]  /*0410*/  @!P1 IMAD.WIDE.U32 R26, R23, 0x4, R26 ;  /* 0x00000004171a9825 */ /* 0x004fe200078e001a */
[----:B------:R-:W-:Y:S01]  /*0420*/  CS2R R22, SRZ ;  /* 0x0000000000167805 */ /* 0x000fe2000001ff00 */
[----:B------:R0:W5:Y:S01]  /*0430*/  @!P1 LDG.E R17, desc[UR4][R30.64] ;  /* 0x000000041e119981 */ /* 0x000162000c1e1900 */
[----:B------:R-:W2:Y:S01]  /*0440*/  LDC.64 R18, c[0x0][0x3b8] ;  /* 0x0000ee00ff127b82 */ /* 0x000ea20000000a00 */
[----:B---3--:R-:W-:-:S03]  /*0450*/  @!P0 IMAD.WIDE.U32 R20, R29, 0x4, R20 ;  /* 0x000000041d148825 */ /* 0x008fc600078e0014 */
[----:B------:R-:W5:Y:S04]  /*0460*/  @!P1 LDG.E R23, desc[UR4][R26.64] ;  /* 0x000000041a179981 */ /* 0x000f68000c1e1900 */
[----:B------:R3:W5:Y:S01]  /*0470*/  @!P0 LDG.E R22, desc[UR4][R20.64] ;  /* 0x0000000414168981 */ /* 0x000762000c1e1900 */
[----:B0-----:R-:W0:Y:S08]  /*0480*/  LDC.64 R30, c[0x0][0x3c0] ;  /* 0x0000f000ff1e7b82 */ /* 0x001e300000000a00 */
[----:B------:R-:W4:Y:S08]  /*0490*/  LDC.64 R32, c[0x0][0x3c8] ;  /* 0x0000f200ff207b82 */ /* 0x000f300000000a00 */
[----:B---3--:R-:W3:Y:S01]  /*04a0*/  @!P0 LDC.64 R20, c[0x0][0x3d0] ;  /* 0x0000f400ff148b82 */ /* 0x008ee20000000a00 */
[----:B------:R-:W-:Y:S01]  /*04b0*/  CS2R R26, SRZ ;  /* 0x00000000001a7805 */ /* 0x000fe2000001ff00 */
[----:B--2---:R-:W-:Y:S01]  /*04c0*/  @!P0 IMAD.WIDE.U32 R18, R29, 0x4, R18 ;  /* 0x000000041d128825 */ /* 0x004fe200078e0012 */
[----:B------:R-:W-:-:S03]  /*04d0*/  CS2R R24, SRZ ;  /* 0x0000000000187805 */ /* 0x000fc6000001ff00 */
[C---:B------:R-:W-:Y:S01]  /*04e0*/  @!P0 IMAD.WIDE.U32 R36, R29.reuse, 0x4, R36 ;  /* 0x000000041d248825 */ /* 0x040fe200078e0024 */
[----:B------:R2:W5:Y:S03]  /*04f0*/  @!P0 LDG.E R27, desc[UR4][R18.64] ;  /* 0x00000004121b8981 */ /* 0x000566000c1e1900 */
[C---:B-1----:R-:W-:Y:S01]  /*0500*/  @!P0 IMAD.WIDE.U32 R34, R29.reuse, 0x4, R34 ;  /* 0x000000041d228825 */ /* 0x042fe200078e0022 */
[----:B------:R-:W-:Y:S01]  /*0510*/  @!P0 IADD3 R0, PT, PT, R0, 0x80, RZ ;  /* 0x0000008000008810 */ /* 0x000fe20007ffe0ff */
[----:B------:R1:W5:Y:S02]  /*0520*/  @!P0 LDG.E R24, desc[UR4][R36.64] ;  /* 0x0000000424188981 */ /* 0x000364000c1e1900 */
[C---:B0-----:R-:W-:Y:S02]  /*0530*/  @!P0 IMAD.WIDE.U32 R30, R29.reuse, 0x4, R30 ;  /* 0x000000041d1e8825 */ /* 0x041fe400078e001e */
[----:B------:R-:W5:Y:S01]  /*0540*/  @!P0 LDG.E R25, desc[UR4][R34.64] ;  /* 0x0000000422198981 */ /* 0x000f62000c1e1900 */
[----:B--2---:R-:W0:Y:S01]  /*0550*/  LDC.64 R18, c[0x0][0x3a8] ;  /* 0x0000ea00ff127b82 */ /* 0x004e220000000a00 */
[----:B----4-:R-:W-:-:S02]  /*0560*/  @!P0 IMAD.WIDE.U32 R32, R29, 0x4, R32 ;  /* 0x000000041d208825 */ /* 0x010fc400078e0020 */
[----:B------:R2:W5:Y:S02]  /*0570*/  @!P0 LDG.E R26, desc[UR4][R30.64] ;  /* 0x000000041e1a8981 */ /* 0x000564000c1e1900 */
[----:B---3--:R-:W-:Y:S01]  /*0580*/  @!P0 IMAD.WIDE.U32 R20, R29, 0x4, R20 ;  /* 0x000000041d148825 */ /* 0x008fe200078e0014 */
[----:B------:R-:W-:Y:S02]  /*0590*/  CS2R R28, SRZ ;  /* 0x00000000001c7805 */ /* 0x000fe4000001ff00 */
[----:B-1----:R-:W1:Y:S04]  /*05a0*/  LDC.64 R36, c[0x0][0x3a0] ;  /* 0x0000e800ff247b82 */ /* 0x002e680000000a00 */
[----:B------:R-:W5:Y:S04]  /*05b0*/  @!P0 LDG.E R28, desc[UR4][R32.64] ;  /* 0x00000004201c8981 */ /* 0x000f68000c1e1900 */
[----:B------:R3:W5:Y:S01]  /*05c0*/  @!P0 LDG.E R29, desc[UR4][R20.64] ;  /* 0x00000004141d8981 */ /* 0x000762000c1e1900 */
[----:B------:R-:W-:-:S02]  /*05d0*/  ISETP.GE.AND P0, PT, R0, R3, PT ;  /* 0x000000030000720c */ /* 0x000fc40003f06270 */
[----:B--2---:R-:W-:Y:S01]  /*05e0*/  CS2R R30, SRZ ;  /* 0x00000000001e7805 */ /* 0x004fe2000001ff00 */
[----:B---3--:R-:W2:Y:S10]  /*05f0*/  LDC.64 R20, c[0x0][0x3b0] ;  /* 0x0000ec00ff147b82 */ /* 0x008eb40000000a00 */
[----:B------:R-:W-:-:S05]  /*0600*/  @!P0 LEA R35, R2, R0, 0x9 ;  /* 0x0000000002238211 */ /* 0x000fca00078e48ff */
[----:B0-----:R-:W-:-:S05]  /*0610*/  @!P0 IMAD.WIDE.U32 R18, R35, 0x4, R18 ;  /* 0x0000000423128825 */ /* 0x001fca00078e0012 */
[----:B------:R0:W5:Y:S02]  /*0620*/  @!P0 LDG.E R31, desc[UR4][R18.64] ;  /* 0x00000004121f8981 */ /* 0x000164000c1e1900 */
[----:B0-----:R-:W0:Y:S01]  /*0630*/  LDC.64 R18, c[0x0][0x3b8] ;  /* 0x0000ee00ff127b82 */ /* 0x001e220000000a00 */
[----:B------:R-:W-:Y:S01]  /*0640*/  CS2R R32, SRZ ;  /* 0x0000000000207805 */ /* 0x000fe2000001ff00 */
[----:B-1----:R-:W-:-:S04]  /*0650*/  @!P0 IMAD.WIDE.U32 R36, R35, 0x4, R36 ;  /* 0x0000000423248825 */ /* 0x002fc800078e0024 */
[C---:B--2---:R-:W-:Y:S01]  /*0660*/  @!P0 IMAD.WIDE.U32 R20, R35.reuse, 0x4, R20 ;  /* 0x0000000423148825 */ /* 0x044fe200078e0014 */
[----:B------:R1:W5:Y:S04]  /*0670*/  @!P0 LDG.E R30, desc[UR4][R36.64] ;  /* 0x00000004241e8981 */ /* 0x000368000c1e1900 */
[----:B------:R2:W5:Y:S01]  /*0680*/  @!P0 LDG.E R33, desc[UR4][R20.64] ;  /* 0x0000000414218981 */ /* 0x000562000c1e1900 */
[----:B-1----:R-:W1:Y:S01]  /*0690*/  LDC.64 R36, c[0x0][0x3c0] ;  /* 0x0000f000ff247b82 */ /* 0x002e620000000a00 */
[----:B0-----:R-:W-:-:S07]  /*06a0*/  @!P0 IMAD.WIDE.U32 R18, R35, 0x4, R18 ;  /* 0x0000000423128825 */ /* 0x001fce00078e0012 */
[----:B--2---:R-:W0:Y:S01]  /*06b0*/  @!P0 LDC.64 R20, c[0x0][0x3d0] ;  /* 0x0000f400ff148b82 */ /* 0x004e220000000a00 */
[----:B------:R2:W5:Y:S07]  /*06c0*/  @!P0 LDG.E R32, desc[UR4][R18.64] ;  /* 0x0000000412208981 */ /* 0x00056e000c1e1900 */
[----:B--2---:R-:W2:Y:S01]  /*06d0*/  LDC.64 R18, c[0x0][0x3c8] ;  /* 0x0000f200ff127b82 */ /* 0x004ea20000000a00 */
[----:B------:R-:W-:Y:S02]  /*06e0*/  HFMA2 R34, -RZ, RZ, 0, 0 ;  /* 0x00000000ff227431 */ /* 0x000fe400000001ff */
[----:B-1----:R-:W-:Y:S01]  /*06f0*/  @!P0 IMAD.WIDE.U32 R36, R35, 0x4, R36 ;  /* 0x0000000423248825 */ /* 0x002fe200078e0024 */
[----:B------:R-:W-:-:S06]  /*0700*/  MOV R0, RZ ;  /* 0x000000ff00007202 */ /* 0x000fcc0000000f00 */
[----:B------:R1:W5:Y:S01]  /*0710*/  @!P0 LDG.E R0, desc[UR4][R36.64] ;  /* 0x0000000424008981 */ /* 0x000362000c1e1900 */
[----:B0-----:R-:W-:-:S04]  /*0720*/  @!P0 IMAD.WIDE.U32 R20, R35, 0x4, R20 ;  /* 0x0000000423148825 */ /* 0x001fc800078e0014 */
[----:B--2---:R-:W-:Y:S01]  /*0730*/  @!P0 IMAD.WIDE.U32 R18, R35, 0x4, R18 ;  /* 0x0000000423128825 */ /* 0x004fe200078e0012 */
[----:B------:R-:W-:-:S04]  /*0740*/  MOV R35, RZ ;  /* 0x000000ff00237202 */ /* 0x000fc80000000f00 */
[----:B------:R1:W5:Y:S04]  /*0750*/  @!P0 LDG.E R34, desc[UR4][R18.64] ;  /* 0x0000000412228981 */ /* 0x000368000c1e1900 */
[----:B------:R1:W5:Y:S01]  /*0760*/  @!P0 LDG.E R35, desc[UR4][R20.64] ;  /* 0x0000000414238981 */ /* 0x000362000c1e1900 */
[----:B------:R-:W-:Y:S01]  /*0770*/  ISETP.GE.AND P0, PT, R5, R3, PT ;  /* 0x000000030500720c */ /* 0x000fe20003f06270 */
[----:B------:R-:W-:-:S12]  /*0780*/  BSSY.RECONVERGENT B0, `(.L_x_18777) ;  /* 0x000000b000007945 */ /* 0x000fd80003800200 */
[----:B-1----:R-:W-:Y:S05]  /*0790*/  @P0 BRA `(.L_x_18778) ;  /* 0x0000000000240947 */ /* 0x002fea0003800000 */
[----:B------:R-:W0:Y:S01]  /*07a0*/  LDCU UR6, c[0x0][0x388] ;  /* 0x00007100ff0677ac */ /* 0x000e220008000800 */
[C---:B-----5:R-:W-:Y:S01]  /*07b0*/  FMUL.FTZ R19, R8.reuse, R8 ;  /* 0x0000000808137220 */ /* 0x060fe20000410000 */
[----:B------:R-:W-:Y:S01]  /*07c0*/  FADD.FTZ R6, -R9, R6 ;  /* 0x0000000609067221 */ /* 0x000fe20000010100 */
[----:B------:R-:W-:Y:S02]  /*07d0*/  FMUL.FTZ R7, R8, R7 ;  /* 0x0000000708077220 */ /* 0x000fe40000410000 */
[----:B------:R-:W-:Y:S01]  /*07e0*/  FMUL.FTZ R10, R19, R10 ;  /* 0x0000000a130a7220 */ /* 0x000fe20000410000 */
[----:B0-----:R-:W-:-:S03]  /*07f0*/  FFMA.FTZ R11, -R11, UR6, R4 ;  /* 0x000000060b0b7c23 */ /* 0x001fc60008010104 */
[----:B------:R-:W-:-:S04]  /*0800*/  FMUL.FTZ R10, R10, UR6 ;  /* 0x000000060a0a7c20 */ /* 0x000fc80008410000 */
[----:B------:R-:W-:-:S04]  /*0810*/  FFMA.FTZ R6, R10, -R6, R11 ;  /* 0x800000060a067223 */ /* 0x000fc8000001000b */
[----:B------:R-:W-:-:S07]  /*0820*/  FMUL.FTZ R9, R7, R6 ;  /* 0x0000000607097220 */ /* 0x000fce0000410000 */
.L_x_18778:
[----:B------:R-:W-:Y:S05]  /*0830*/  BSYNC.RECONVERGENT B0 ;  /* 0x0000000000007941 */ /* 0x000fea0003800200 */
.L_x_18777:
[----:B-----5:R-:W0:Y:S01]  /*0840*/  @!P0 LDC.64 R6, c[0x0][0x398] ;  /* 0x0000e600ff068b82 */ /* 0x020e220000000a00 */
[C---:B------:R-:W-:Y:S01]  /*0850*/  IADD3 R10, PT, PT, R5.reuse, 0x80, RZ ;  /* 0x00000080050a7810 */ /* 0x040fe20007ffe0ff */
[----:B------:R-:W-:Y:S01]  /*0860*/  BSSY.RECONVERGENT B0, `(.L_x_18779) ;  /* 0x0000014000007945 */ /* 0x000fe20003800200 */
[C---:B------:R-:W-:Y:S02]  /*0870*/  IADD3 R4, PT, PT, R5.reuse, 0x100, RZ ;  /* 0x0000010005047810 */ /* 0x040fe40007ffe0ff */
[----:B------:R-:W-:Y:S02]  /*0880*/  ISETP.GE.AND P1, PT, R10, R3, PT ;  /* 0x000000030a00720c */ /* 0x000fe40003f26270 */
[----:B------:R-:W-:Y:S02]  /*0890*/  IADD3 R8, PT, PT, R5, 0x180, RZ ;  /* 0x0000018005087810 */ /* 0x000fe40007ffe0ff */
[----:B------:R-:W-:Y:S02]  /*08a0*/  @!P0 LEA R11, R2, R5, 0x9 ;  /* 0x00000005020b8211 */ /* 0x000fe400078e48ff */
[----:B------:R-:W-:-:S02]  /*08b0*/  @!P0 MOV R5, R10 ;  /* 0x0000000a00058202 */ /* 0x000fc40000000f00 */
[-C--:B------:R-:W-:Y:S02]  /*08c0*/  ISETP.GE.AND P2, PT, R4, R3.reuse, PT ;  /* 0x000000030400720c */ /* 0x080fe40003f46270 */
[-C--:B------:R-:W-:Y:S02]  /*08d0*/  ISETP.GE.AND P3, PT, R8, R3.reuse, PT ;  /* 0x000000030800720c */ /* 0x080fe40003f66270 */
[----:B------:R-:W-:Y:S01]  /*08e0*/  ISETP.GE.AND P4, PT, R5, R3, PT ;  /* 0x000000030500720c */ /* 0x000fe20003f86270 */
[----:B0-----:R-:W-:Y:S01]  /*08f0*/  @!P0 IMAD.WIDE.U32 R6, R11, 0x4, R6 ;  /* 0x000000040b068825 */ /* 0x001fe200078e0006 */
[----:B------:R-:W-:Y:S11]  /*0900*/  @P1 BRA `(.L_x_18780) ;  /* 0x0000000000241947 */ /* 0x000ff60003800000 */
[----:B------:R-:W0:Y:S01]  /*0910*/  LDCU UR6, c[0x0][0x388] ;  /* 0x00007100ff0677ac */ /* 0x000e220008000800 */
[C---:B------:R-:W-:Y:S01]  /*0920*/  FMUL.FTZ R4, R15.reuse, R15 ;  /* 0x0000000f0f047220 */ /* 0x040fe20000410000 */
[----:B------:R-:W-:Y:S01]  /*0930*/  FADD.FTZ R13, -R16, R13 ;  /* 0x0000000d100d7221 */ /* 0x000fe20000010100 */
[----:B------:R-:W-:Y:S02]  /*0940*/  FMUL.FTZ R14, R15, R14 ;  /* 0x0000000e0f0e7220 */ /* 0x000fe40000410000 */
[----:B------:R-:W-:Y:S01]  /*0950*/  FMUL.FTZ R4, R4, R17 ;  /* 0x0000001104047220 */ /* 0x000fe20000410000 */
[----:B0-----:R-:W-:-:S03]  /*0960*/  FFMA.FTZ R23, -R23, UR6, R12 ;  /* 0x0000000617177c23 */ /* 0x001fc6000801010c */
[----:B------:R-:W-:-:S04]  /*0970*/  FMUL.FTZ R4, R4, UR6 ;  /* 0x0000000604047c20 */ /* 0x000fc80008410000 */
[----:B------:R-:W-:-:S04]  /*0980*/  FFMA.FTZ R13, R4, -R13, R23 ;  /* 0x8000000d040d7223 */ /* 0x000fc80000010017 */
[----:B------:R-:W-:-:S07]  /*0990*/  FMUL.FTZ R4, R14, R13 ;  /* 0x0000000d0e047220 */ /* 0x000fce0000410000 */
.L_x_18780:
[----:B------:R-:W-:Y:S05]  /*09a0*/  BSYNC.RECONVERGENT B0 ;  /* 0x0000000000007941 */ /* 0x000fea0003800200 */
.L_x_18779:
[----:B------:R-:W-:Y:S04]  /*09b0*/  BSSY.RECONVERGENT B0, `(.L_x_18781) ;  /* 0x000000b000007945 */ /* 0x000fe80003800200 */
[----:B------:R-:W-:Y:S05]  /*09c0*/  @P2 BRA `(.L_x_18782) ;  /* 0x0000000000242947 */ /* 0x000fea0003800000 */
        /* <DEDUP_REMOVED lines=9> */
.L_x_18782:
[----:B------:R-:W-:Y:S05]  /*0a60*/  BSYNC.RECONVERGENT B0 ;  /* 0x0000000000007941 */ /* 0x000fea0003800200 */
.L_x_18781:
[----:B------:R-:W-:Y:S04]  /*0a70*/  BSSY.RECONVERGENT B0, `(.L_x_18783) ;  /* 0x000000b000007945 */ /* 0x000fe80003800200 */
[----:B------:R-:W-:Y:S05]  /*0a80*/  @P3 BRA `(.L_x_18784) ;  /* 0x0000000000243947 */ /* 0x000fea0003800000 */
[----:B------:R-:W0:Y:S01]  /*0a90*/  LDCU UR6, c[0x0][0x388] ;  /* 0x00007100ff0677ac */ /* 0x000e220008000800 */
[----:B------:R-:W-:Y:S01]  /*0aa0*/  FMUL.FTZ R11, R0, R0 ;  /* 0x00000000000b7220 */ /* 0x000fe20000410000 */
[----:B------:R-:W-:Y:S01]  /*0ab0*/  FADD.FTZ R31, -R32, R31 ;  /* 0x0000001f201f7221 */ /* 0x000fe20000010100 */
[----:B------:R-:W-:Y:S02]  /*0ac0*/  FMUL.FTZ R33, R0, R33 ;  /* 0x0000002100217220 */ /* 0x000fe40000410000 */
[----:B------:R-:W-:Y:S01]  /*0ad0*/  FMUL.FTZ R11, R11, R34 ;  /* 0x000000220b0b7220 */ /* 0x000fe20000410000 */
[----:B0-----:R-:W-:-:S03]  /*0ae0*/  FFMA.FTZ R30, -R35, UR6, R30 ;  /* 0x00000006231e7c23 */ /* 0x001fc6000801011e */
[----:B------:R-:W-:-:S04]  /*0af0*/  FMUL.FTZ R11, R11, UR6 ;  /* 0x000000060b0b7c20 */ /* 0x000fc80008410000 */
[----:B------:R-:W-:-:S04]  /*0b00*/  FFMA.FTZ R30, R11, -R31, R30 ;  /* 0x8000001f0b1e7223 */ /* 0x000fc8000001001e */
[----:B------:R-:W-:-:S07]  /*0b10*/  FMUL.FTZ R33, R33, R30 ;  /* 0x0000001e21217220 */ /* 0x000fce0000410000 */
.L_x_18784:
[----:B------:R-:W-:Y:S05]  /*0b20*/  BSYNC.RECONVERGENT B0 ;  /* 0x0000000000007941 */ /* 0x000fea0003800200 */
.L_x_18783:
[----:B------:R0:W-:Y:S01]  /*0b30*/  @!P0 STG.E desc[UR4][R6.64], R9 ;  /* 0x0000000906008986 */ /* 0x0001e2000c101904 */
[----:B------:R-:W-:Y:S04]  /*0b40*/  BSSY.RECONVERGENT B0, `(.L_x_18785) ;  /* 0x000000c000007945 */ /* 0x000fe80003800200 */
[----:B------:R-:W-:Y:S05]  /*0b50*/  @P4 BRA `(.L_x_18786) ;  /* 0x0000000000284947 */ /* 0x000fea0003800000 */
[----:B0-----:R-:W0:Y:S01]  /*0b60*/  LDC.64 R6, c[0x0][0x398] ;  /* 0x0000e600ff067b82 */ /* 0x001e220000000a00 */
[----:B------:R-:W-:Y:S02]  /*0b70*/  LEA R9, R2, R5, 0x9 ;  /* 0x0000000502097211 */ /* 0x000fe400078e48ff */
[----:B------:R-:W-:-:S04]  /*0b80*/  IADD3 R5, PT, PT, R5, 0x80, RZ ;  /* 0x0000008005057810 */ /* 0x000fc80007ffe0ff */
[----:B------:R-:W-:-:S13]  /*0b90*/  ISETP.GE.AND P0, PT, R5, R3, PT ;  /* 0x000000030500720c */ /* 0x000fda0003f06270 */
[----:B------:R-:W-:Y:S02]  /*0ba0*/  @!P0 LEA R11, R2, R5, 0x9 ;  /* 0x00000005020b8211 */ /* 0x000fe400078e48ff */
[----:B------:R-:W-:Y:S01]  /*0bb0*/  @!P0 IADD3 R5, PT, PT, R5, 0x80, RZ ;  /* 0x0000008005058810 */ /* 0x000fe20007ffe0ff */
[----:B0-----:R-:W-:-:S04]  /*0bc0*/  IMAD.WIDE.U32 R8, R9, 0x4, R6 ;  /* 0x0000000409087825 */ /* 0x001fc800078e0006 */
[----:B------:R-:W-:Y:S01]  /*0bd0*/  @!P0 IMAD.WIDE.U32 R6, R11, 0x4, R6 ;  /* 0x000000040b068825 */ /* 0x000fe200078e0006 */
[----:B------:R1:W-:Y:S04]  /*0be0*/  STG.E desc[UR4][R8.64], R4 ;  /* 0x0000000408007986 */ /* 0x0003e8000c101904 */
[----:B------:R1:W-:Y:S02]  /*0bf0*/  @!P0 STG.E desc[UR4][R6.64], R25 ;  /* 0x0000001906008986 */ /* 0x0003e4000c101904 */
.L_x_18786:
[----:B------:R-:W-:Y:S05]  /*0c00*/  BSYNC.RECONVERGENT B0 ;  /* 0x0000000000007941 */ /* 0x000fea0003800200 */
.L_x_18785:
[----:B------:R-:W-:-:S13]  /*0c10*/  ISETP.GE.AND P0, PT, R5, R3, PT ;  /* 0x000000030500720c */ /* 0x000fda0003f06270 */
[----:B------:R-:W-:Y:S05]  /*0c20*/  @P0 EXIT ;  /* 0x000000000000094d */ /* 0x000fea0003800000 */
[----:B01----:R-:W0:Y:S01]  /*0c30*/  LDC.64 R6, c[0x0][0x398] ;  /* 0x0000e600ff067b82 */ /* 0x003e220000000a00 */
[----:B------:R-:W-:-:S05]  /*0c40*/  LEA R3, R2, R5, 0x9 ;  /* 0x0000000502037211 */ /* 0x000fca00078e48ff */
[----:B0-----:R-:W-:-:S05]  /*0c50*/  IMAD.WIDE.U32 R2, R3, 0x4, R6 ;  /* 0x0000000403027825 */ /* 0x001fca00078e0006 */
[----:B------:R-:W-:Y:S01]  /*0c60*/  STG.E desc[UR4][R2.64], R33 ;  /* 0x0000002102007986 */ /* 0x000fe2000c101904 */
[----:B------:R-:W-:Y:S05]  /*0c70*/  EXIT ;  /* 0x000000000000794d */ /* 0x000fea0003800000 */
.L_x_18787:
        /* <DEDUP_REMOVED lines=16> */
.L_x_27489:


//--------------------- .text._ZN2at6native29vectorized_elementwise_kernelILi2EZZZNS0_49_GLOBAL__N__b919a28f_16_Normalization_cu_5c38458737batch_norm_elementwise_backward_trainERKNS_6TensorES5_S5_S5_S5_S5_S5_ENKUlvE0_clEvENKUlvE0_clEvEUlfffffffE_St5arrayIPcLm8EEEEviT0_T1_ --------------------------
	.section	.text._ZN2at6native29vectorized_elementwise_kernelILi2EZZZNS0_49_GLOBAL__N__b919a28f_16_Normalization_cu_5c38458737batch_norm_elementwise_backward_trainERKNS_6TensorES5_S5_S5_S5_S5_S5_ENKUlvE0_clEvENKUlvE0_clEvEUlfffffffE_St5arrayIPcLm8EEEEviT0_T1_,"ax",@progbits
	.align	128
        .global         _ZN2at6native29vectorized_elementwise_kernelILi2EZZZNS0_49_GLOBAL__N__b919a28f_16_Normalization_cu_5c38458737batch_norm_elementwise_backward_trainERKNS_6TensorES5_S5_S5_S5_S5_S5_ENKUlvE0_clEvENKUlvE0_clEvEUlfffffffE_St5arrayIPcLm8EEEEviT0_T1_
        .type           _ZN2at6native29vectorized_elementwise_kernelILi2EZZZNS0_49_GLOBAL__N__b919a28f_16_Normalization_cu_5c38458737batch_norm_elementwise_backward_trainERKNS_6TensorES5_S5_S5_S5_S5_S5_ENKUlvE0_clEvENKUlvE0_clEvEUlfffffffE_St5arrayIPcLm8EEEEviT0_T1_,@function
        .size           _ZN2at6native29vectorized_elementwise_kernelILi2EZZZNS0_49_GLOBAL__N__b919a28f_16_Normalization_cu_5c38458737batch_norm_elementwise_backward_trainERKNS_6TensorES5_S5_S5_S5_S5_S5_ENKUlvE0_clEvENKUlvE0_clEvEUlfffffffE_St5arrayIPcLm8EEEEviT0_T1_,(.L_x_27490 - _ZN2at6native29vectorized_elementwise_kernelILi2EZZZNS0_49_GLOBAL__N__b919a28f_16_Normalization_cu_5c38458737batch_norm_elementwise_backward_trainERKNS_6TensorES5_S5_S5_S5_S5_S5_ENKUlvE0_clEvENKUlvE0_clEvEUlfffffffE_St5arrayIPcLm8EEEEviT0_T1_)
        .other          _ZN2at6native29vectorized_elementwise_kernelILi2EZZZNS0_49_GLOBAL__N__b919a28f_16_Normalization_cu_5c38458737batch_norm_elementwise_backward_trainERKNS_6TensorES5_S5_S5_S5_S5_S5_ENKUlvE0_clEvENKUlvE0_clEvEUlfffffffE_St5arrayIPcLm8EEEEviT0_T1_,@"STO_CUDA_ENTRY STV_DEFAULT"
_ZN2at6native29vectorized_elementwise_kernelILi2EZZZNS0_49_GLOBAL__N__b919a28f_16_Normalization_cu_5c38458737batch_norm_elementwise_backward_trainERKNS_6TensorES5_S5_S5_S5_S5_S5_ENKUlvE0_clEvENKUlvE0_clEvEUlfffffffE_St5arrayIPcLm8EEEEviT0_T1_:
.text._ZN2at6native29vectorized_elementwise_kernelILi2EZZZNS0_49_GLOBAL__N__b919a28f_16_Normalization_cu_5c38458737batch_norm_elementwise_backward_trainERKNS_6TensorES5_S5_S5_S5_S5_S5_ENKUlvE0_clEvENKUlvE0_clEvEUlfffffffE_St5arrayIPcLm8EEEEviT0_T1_:
        /* <DEDUP_REMOVED lines=13> */
[----:B------:R-:W-:-:S02]  /*00d0*/  CS2R R4, SRZ ;  /* 0x0000000000047805 */ /* 0x000fc4000001ff00 */
[----:B0-----:R-:W-:-:S05]  /*00e0*/  ISETP.GE.U32.AND P0, PT, R0, R3, PT ;  /* 0x000000030000720c */ /* 0x001fca0003f06070 */
[----:B------:R-:W0:Y:S08]  /*00f0*/  LDC.64 R32, c[0x0][0x3c0] ;  /* 0x0000f000ff207b82 */ /* 0x000e300000000a00 */
[----:B------:R-:W0:Y:S01]  /*0100*/  LDC.64 R36, c[0x0][0x3c8] ;  /* 0x0000f200ff247b82 */ /* 0x000e220000000a00 */
[----:B------:R-:W-:-:S07]  /*0110*/  @!P0 IADD3 R7, PT, PT, R61, R0, RZ ;  /* 0x000000003d078210 */ /* 0x000fce0007ffe0ff */
[----:B------:R-:W0:Y:S01]  /*0120*/  @!P0 LDC.64 R38, c[0x0][0x3d0] ;  /* 0x0000f400ff268b82 */ /* 0x000e220000000a00 */
[----:B------:R-:W-:Y:S01]  /*0130*/  @!P0 IADD3 R0, PT, PT, R0, 0x80, RZ ;  /* 0x0000008000008810 */ /* 0x000fe20007ffe0ff */
[----:B-1----:R-:W-:-:S03]  /*0140*/  @!P0 IMAD.WIDE.U32 R10, R7, 0x4, R10 ;  /* 0x00000004070a8825 */ /* 0x002fc600078e000a */
[----:B------:R-:W-:Y:S01]  /*0150*/  ISETP.GE.U32.AND P1, PT, R0, R3, PT ;  /* 0x000000030000720c */ /* 0x000fe20003f26070 */
[C---:B--2---:R-:W-:Y:S01]  /*0160*/  @!P0 IMAD.WIDE.U32 R12, R7.reuse, 0x4, R12 ;  /* 0x00000004070c8825 */ /* 0x044fe200078e000c */
[----:B------:R-:W-:Y:S01]  /*0170*/  CS2R R8, SRZ ;  /* 0x0000000000087805 */ /* 0x000fe2000001ff00 */
[----:B------:R-:W1:Y:S01]  /*0180*/  LDC.64 R16, c[0x0][0x3a8] ;  /* 0x0000ea00ff107b82 */ /* 0x000e620000000a00 */
[----:B------:R2:W5:Y:S01]  /*0190*/  @!P0 LDG.E R4, desc[UR4][R10.64] ;  /* 0x000000040a048981 */ /* 0x000562000c1e1900 */
[----:B---3--:R-:W-:-:S03]  /*01a0*/  @!P0 IMAD.WIDE.U32 R24, R7, 0x4, R24 ;  /* 0x0000000407188825 */ /* 0x008fc600078e0018 */
[----:B------:R3:W5:Y:S01]  /*01b0*/  @!P0 LDG.E R5, desc[UR4][R12.64] ;  /* 0x000000040c058981 */ /* 0x000762000c1e1900 */
[C---:B----4-:R-:W-:Y:S02]  /*01c0*/  @!P0 IMAD.WIDE.U32 R30, R7.reuse, 0x4, R30 ;  /* 0x00000004071e8825 */ /* 0x050fe400078e001e */
[----:B------:R-:W4:Y:S02]  /*01d0*/  LDC.64 R28, c[0x0][0x3a0] ;  /* 0x0000e800ff1c7b82 */ /* 0x000f240000000a00 */
[C---:B0-----:R-:W-:Y:S01]  /*01e0*/  @!P0 IMAD.WIDE.U32 R32, R7.reuse, 0x4, R32 ;  /* 0x0000000407208825 */ /* 0x041fe200078e0020 */
[----:B------:R-:W5:Y:S03]  /*01f0*/  @!P0 LDG.E R8, desc[UR4][R30.64] ;  /* 0x000000041e088981 */ /* 0x000f66000c1e1900 */
[C---:B------:R-:W-:Y:S02]  /*0200*/  @!P0 IMAD.WIDE.U32 R36, R7.reuse, 0x4, R36 ;  /* 0x0000000407248825 */ /* 0x040fe400078e0024 */
[----:B------:R-:W0:Y:S02]  /*0210*/  LDC.64 R18, c[0x0][0x3b0] ;  /* 0x0000ec00ff127b82 */ /* 0x000e240000000a00 */
[----:B------:R-:W-:Y:S01]  /*0220*/  @!P0 IMAD.WIDE.U32 R38, R7, 0x4, R38 ;  /* 0x0000000407268825 */ /* 0x000fe200078e0026 */
[----:B------:R-:W-:-:S02]  /*0230*/  CS2R R6, SRZ ;  /* 0x0000000000067805 */ /* 0x000fc4000001ff00 */
[----:B------:R-:W-:Y:S02]  /*0240*/  @!P1 IADD3 R49, PT, PT, R61, R0, RZ ;  /* 0x000000003d319210 */ /* 0x000fe40007ffe0ff */
[----:B--2---:R-:W-:Y:S02]  /*0250*/  CS2R R10, SRZ ;  /* 0x00000000000a7805 */ /* 0x004fe4000001ff00 */
[----:B------:R-:W-:Y:S01]  /*0260*/  @!P1 IADD3 R0, PT, PT, R0, 0x80, RZ ;  /* 0x0000008000009810 */ /* 0x000fe20007ffe0ff */
[----:B------:R-:W2:Y:S01]  /*0270*/  LDC.64 R22, c[0x0][0x3c0] ;  /* 0x0000f000ff167b82 */ /* 0x000ea20000000a00 */
[----:B------:R1:W5:Y:S02]  /*0280*/  @!P0 LDG.E R7, desc[UR4][R32.64] ;  /* 0x0000000420078981 */ /* 0x000364000c1e1900 */
[----:B------:R-:W-:-:S05]  /*0290*/  ISETP.GE.U32.AND P2, PT, R0, R3, PT ;  /* 0x000000030000720c */ /* 0x000fca0003f46070 */
[----:B------:R-:W2:Y:S01]  /*02a0*/  LDC.64 R20, c[0x0][0x3b8] ;  /* 0x0000ee00ff147b82 */ /* 0x000ea20000000a00 */
[----:B------:R-:W5:Y:S07]  /*02b0*/  @!P0 LDG.E R6, desc[UR4][R24.64] ;  /* 0x0000000418068981 */ /* 0x000f6e000c1e1900 */
[----:B------:R-:W2:Y:S01]  /*02c0*/  LDC.64 R34, c[0x0][0x3c8] ;  /* 0x0000f200ff227b82 */ /* 0x000ea20000000a00 */
[----:B------:R4:W5:Y:S07]  /*02d0*/  @!P0 LDG.E R11, desc[UR4][R38.64] ;  /* 0x00000004260b8981 */ /* 0x00096e000c1e1900 */
[----:B------:R-:W2:Y:S01]  /*02e0*/  @!P1 LDC.64 R26, c[0x0][0x3d0] ;  /* 0x0000f400ff1a9b82 */ /* 0x000ea20000000a00 */
[----:B---3--:R-:W-:Y:S01]  /*02f0*/  CS2R R12, SRZ ;  /* 0x00000000000c7805 */ /* 0x008fe2000001ff00 */
[----:B------:R3:W5:Y:S06]  /*0300*/  @!P0 LDG.E R9, desc[UR4][R36.64] ;  /* 0x0000000424098981 */ /* 0x00076c000c1e1900 */
[----:B-1----:R-:W1:Y:S08]  /*0310*/  LDC.64 R32, c[0x0][0x3a0] ;  /* 0x0000e800ff207b82 */ /* 0x002e700000000a00 */
[----:B------:R-:W1:Y:S01]  /*0320*/  LDC.64 R30, c[0x0][0x3a8] ;  /* 0x0000ea00ff1e7b82 */ /* 0x000e620000000a00 */
[----:B----4-:R-:W-:-:S07]  /*0330*/  @!P1 IMAD.WIDE.U32 R38, R49, 0x4, R16 ;  /* 0x0000000431269825 */ /* 0x010fce00078e0010 */
[----:B------:R-:W4:Y:S01]  /*0340*/  LDC.64 R24, c[0x0][0x3b0] ;  /* 0x0000ec00ff187b82 */ /* 0x000f220000000a00 */
[C---:B---3--:R-:W-:Y:S01]  /*0350*/  @!P1 IMAD.WIDE.U32 R36, R49.reuse, 0x4, R28 ;  /* 0x0000000431249825 */ /* 0x048fe200078e001c */
[----:B------:R3:W5:Y:S03]  /*0360*/  @!P1 LDG.E R12, desc[UR4][R38.64] ;  /* 0x00000004260c9981 */ /* 0x000766000c1e1900 */
[C---:B0-----:R-:W-:Y:S01]  /*0370*/  @!P1 IMAD.WIDE.U32 R18, R49.reuse, 0x4, R18 ;  /* 0x0000000431129825 */ /* 0x041fe200078e0012 */
[----:B------:R1:W5:Y:S02]  /*0380*/  @!P1 LDG.E R10, desc[UR4][R36.64] ;  /* 0x00000004240a9981 */ /* 0x000364000c1e1900 */
[----:B------:R-:W0:Y:S01]  /*0390*/  LDC.64 R44, c[0x0][0x3b8] ;  /* 0x0000ee00ff2c7b82 */ /* 0x000e220000000a00 */
[----:B------:R-:W-:Y:S01]  /*03a0*/  CS2R R14, SRZ ;  /* 0x00000000000e7805 */ /* 0x000fe2000001ff00 */
[----:B--2---:R-:W-:Y:S01]  /*03b0*/  @!P1 IMAD.WIDE.U32 R42, R49, 0x4, R22 ;  /* 0x00000004312a9825 */ /* 0x004fe200078e0016 */
[----:B------:R2:W5:Y:S01]  /*03c0*/  @!P1 LDG.E R13, desc[UR4][R18.64] ;  /* 0x00000004120d9981 */ /* 0x000562000c1e1900 */
[----:B---3--:R-:W-:-:S04]  /*03d0*/  @!P2 IADD3 R39, PT, PT, R61, R0, RZ ;  /* 0x000000003d27a210 */ /* 0x008fc80007ffe0ff */
[----:B------:R-:W3:Y:S01]  /*03e0*/  LDC.64 R46, c[0x0][0x3c0] ;  /* 0x0000f000ff2e7b82 */ /* 0x000ee20000000a00 */
[----:B------:R-:W-:Y:S01]  /*03f0*/  CS2R R16, SRZ ;  /* 0x0000000000107805 */ /* 0x000fe2000001ff00 */
[----:B-1----:R-:W-:-:S06]  /*0400*/  @!P2 IMAD.WIDE.U32 R36, R39, 0x4, R32 ;  /* 0x000000042724a825 */ /* 0x002fcc00078e0020 */
[----:B------:R-:W1:Y:S01]  /*0410*/  LDC.64 R40, c[0x0][0x3c8] ;  /* 0x0000f200ff287b82 */ /* 0x000e620000000a00 */
[----:B------:R-:W-:Y:S01]  /*0420*/  @!P1 IMAD.WIDE.U32 R20, R49, 0x4, R20 ;  /* 0x0000000431149825 */ /* 0x000fe200078e0014 */
[----:B--2---:R-:W-:-:S06]  /*0430*/  CS2R R18, SRZ ;  /* 0x0000000000127805 */ /* 0x004fcc000001ff00 */
[----:B------:R-:W2:Y:S01]  /*0440*/  @!P2 LDC.64 R28, c[0x0][0x3d0] ;  /* 0x0000f400ff1cab82 */ /* 0x000ea20000000a00 */
[C---:B------:R-:W-:Y:S01]  /*0450*/  @!P1 IMAD.WIDE.U32 R22, R49.reuse, 0x4, R34 ;  /* 0x0000000431169825 */ /* 0x040fe200078e0022 */
[----:B------:R-:W-:Y:S01]  /*0460*/  @!P2 IADD3 R0, PT, PT, R0, 0x80, RZ ;  /* 0x000000800000a810 */ /* 0x000fe20007ffe0ff */
[----:B------:R4:W5:Y:S02]  /*0470*/  @!P1 LDG.E R15, desc[UR4][R20.64] ;  /* 0x00000004140f9981 */ /* 0x000964000c1e1900 */
[----:B------:R-:W-:Y:S02]  /*0480*/  @!P1 IMAD.WIDE.U32 R26, R49, 0x4, R26 ;  /* 0x00000004311a9825 */ /* 0x000fe400078e001a */
[----:B------:R0:W5:Y:S01]  /*0490*/  @!P1 LDG.E R14, desc[UR4][R42.64] ;  /* 0x000000042a0e9981 */ /* 0x000162000c1e1900 */
[----:B------:R-:W2:Y:S01]  /*04a0*/  LDC.64 R32, c[0x0][0x3a0] ;  /* 0x0000e800ff207b82 */ /* 0x000ea20000000a00 */
[----:B------:R-:W-:Y:S02]  /*04b0*/  @!P2 IMAD.WIDE.U32 R30, R39, 0x4, R30 ;  /* 0x00000004271ea825 */ /* 0x000fe400078e001e */
[----:B------:R3:W5:Y:S04]  /*04c0*/  @!P1 LDG.E R16, desc[UR4][R22.64] ;  /* 0x0000000416109981 */ /* 0x000768000c1e1900 */
[----:B------:R-:W5:Y:S01]  /*04d0*/  @!P1 LDG.E R17, desc[UR4][R26.64] ;  /* 0x000000041a119981 */ /* 0x000f62000c1e1900 */
[----:B------:R-:W-:-:S02]  /*04e0*/  ISETP.GE.U32.AND P1, PT, R0, R3, PT ;  /* 0x000000030000720c */ /* 0x000fc40003f26070 */
[----:B----4-:R-:W-:Y:S01]  /*04f0*/  CS2R R20, SRZ ;  /* 0x0000000000147805 */ /* 0x010fe2000001ff00 */
[C---:B------:R-:W-:Y:S01]  /*0500*/  @!P2 IMAD.WIDE.U32 R24, R39.reuse, 0x4, R24 ;  /* 0x000000042718a825 */ /* 0x040fe200078e0018 */
[----:B------:R4:W5:Y:S01]  /*0510*/  @!P2 LDG.E R19, desc[UR4][R30.64] ;  /* 0x000000041e13a981 */ /* 0x000962000c1e1900 */
[----:B0-----:R-:W0:Y:S01]  /*0520*/  LDC.64 R42, c[0x0][0x3a8] ;  /* 0x0000ea00ff2a7b82 */ /* 0x001e220000000a00 */
[----:B---3--:R-:W-:Y:S02]  /*0530*/  CS2R R22, SRZ ;  /* 0x0000000000167805 */ /* 0x008fe4000001ff00 */
[----:B------:R3:W5:Y:S01]  /*0540*/  @!P2 LDG.E R20, desc[UR4][R24.64] ;  /* 0x000000041814a981 */ /* 0x000762000c1e1900 */
[----:B------:R-:W-:-:S03]  /*0550*/  @!P2 IMAD.WIDE.U32 R44, R39, 0x4, R44 ;  /* 0x00000004272ca825 */ /* 0x000fc600078e002c */
[----:B------:R-:W5:Y:S01]  /*0560*/  @!P2 LDG.E R18, desc[UR4][R36.64] ;  /* 0x000000042412a981 */ /* 0x000f62000c1e1900 */
[----:B------:R-:W-:Y:S01]  /*0570*/  @!P2 IMAD.WIDE.U32 R46, R39, 0x4, R46 ;  /* 0x00000004272ea825 */ /* 0x000fe200078e002e */
[----:B----4-:R-:W4:Y:S01]  /*0580*/  LDC.64 R30, c[0x0][0x3c8] ;  /* 0x0000f200ff1e7b82 */ /* 0x010f220000000a00 */
[----:B------:R-:W-:Y:S01]  /*0590*/  @!P1 IADD3 R49, PT, PT, R61, R0, RZ ;  /* 0x000000003d319210 */ /* 0x000fe20007ffe0ff */
[----:B------:R-:W5:Y:S01]  /*05a0*/  @!P2 LDG.E R22, desc[UR4][R44.64] ;  /* 0x000000042c16a981 */ /* 0x000f62000c1e1900 */
[C---:B-1----:R-:W-:Y:S01]  /*05b0*/  @!P2 IMAD.WIDE.U32 R40, R39.reuse, 0x4, R40 ;  /* 0x000000042728a825 */ /* 0x042fe200078e0028 */
[----:B---3--:R-:W-:Y:S02]  /*05c0*/  CS2R R24, SRZ ;  /* 0x0000000000187805 */ /* 0x008fe4000001ff00 */
[----:B------:R-:W-:Y:S01]  /*05d0*/  @!P1 IADD3 R0, PT, PT, R0, 0x80, RZ ;  /* 0x0000008000009810 */ /* 0x000fe20007ffe0ff */
[----:B------:R-:W5:Y:S01]  /*05e0*/  @!P2 LDG.E R21, desc[UR4][R46.64] ;  /* 0x000000042e15a981 */ /* 0x000f62000c1e1900 */
[----:B--2---:R-:W-:Y:S01]  /*05f0*/  @!P2 IMAD.WIDE.U32 R28, R39, 0x4, R28 ;  /* 0x00000004271ca825 */ /* 0x004fe200078e001c */
[----:B------:R-:W1:Y:S02]  /*0600*/  LDC.64 R34, c[0x0][0x3b0] ;  /* 0x0000ec00ff227b82 */ /* 0x000e640000000a00 */
[----:B------:R2:W5:Y:S01]  /*0610*/  @!P2 LDG.E R23, desc[UR4][R40.64] ;  /* 0x000000042817a981 */ /* 0x000562000c1e1900 */
[----:B------:R-:W-:-:S03]  /*0620*/  @!P1 IMAD.WIDE.U32 R32, R49, 0x4, R32 ;  /* 0x0000000431209825 */ /* 0x000fc600078e0020 */
[----:B------:R-:W5:Y:S01]  /*0630*/  @!P2 LDG.E R25, desc[UR4][R28.64] ;  /* 0x000000041c19a981 */ /* 0x000f62000c1e1900 */
[----:B------:R-:W-:Y:S01]  /*0640*/  ISETP.GE.U32.AND P2, PT, R0, R3, PT ;  /* 0x000000030000720c */ /* 0x000fe20003f46070 */
[----:B------:R-:W3:Y:S02]  /*0650*/  LDC.64 R38, c[0x0][0x3b8] ;  /* 0x0000ee00ff267b82 */ /* 0x000ee40000000a00 */
[----:B------:R0:W5:Y:S06]  /*0660*/  @!P1 LDG.E R24, desc[UR4][R32.64] ;  /* 0x0000000420189981 */ /* 0x00016c000c1e1900 */
[----:B--2---:R-:W2:Y:S01]  /*0670*/  LDC.64 R40, c[0x0][0x3b8] ;  /* 0x0000ee00ff287b82 */ /* 0x004ea20000000a00 */
[----:B----4-:R-:W-:Y:S01]  /*0680*/  @!P1 IMAD.WIDE.U32 R30, R49, 0x4, R30 ;  /* 0x00000004311e9825 */ /* 0x010fe200078e001e */
[----:B0-----:R-:W-:-:S06]  /*0690*/  CS2R R32, SRZ ;  /* 0x0000000000207805 */ /* 0x001fcc000001ff00 */
[----:B------:R-:W0:Y:S01]  /*06a0*/  LDC.64 R36, c[0x0][0x3c0] ;  /* 0x0000f000ff247b82 */ /* 0x000e220000000a00 */
[----:B------:R4:W5:Y:S07]  /*06b0*/  @!P1 LDG.E R32, desc[UR4][R30.64] ;  /* 0x000000041e209981 */ /* 0x00096e000c1e1900 */
[----:B------:R-:W0:Y:S08]  /*06c0*/  @!P1 LDC.64 R54, c[0x0][0x3d0] ;  /* 0x0000f400ff369b82 */ /* 0x000e300000000a00 */
[----:B----4-:R-:W4:Y:S01]  /*06d0*/  @!P2 LDC.64 R30, c[0x0][0x3d0] ;  /* 0x0000f400ff1eab82 */ /* 0x010f220000000a00 */
[----:B------:R-:W-:Y:S01]  /*06e0*/  CS2R R28, SRZ ;  /* 0x00000000001c7805 */ /* 0x000fe2000001ff00 */
[----:B---3--:R-:W-:Y:S01]  /*06f0*/  @!P1 IMAD.WIDE.U32 R38, R49, 0x4, R38 ;  /* 0x0000000431269825 */ /* 0x008fe200078e0026 */
[----:B------:R-:W-:-:S04]  /*0700*/  @!P2 IADD3 R53, PT, PT, R61, R0, RZ ;  /* 0x000000003d35a210 */ /* 0x000fc80007ffe0ff */
[----:B------:R3:W5:Y:S01]  /*0710*/  @!P1 LDG.E R29, desc[UR4][R38.64] ;  /* 0x00000004261d9981 */ /* 0x000762000c1e1900 */
[----:B------:R-:W4:Y:S01]  /*0720*/  LDC.64 R44, c[0x0][0x3a0] ;  /* 0x0000e800ff2c7b82 */ /* 0x000f220000000a00 */
[----:B--2---:R-:W-:Y:S01]  /*0730*/  @!P2 IMAD.WIDE.U32 R40, R53, 0x4, R40 ;  /* 0x000000043528a825 */ /* 0x004fe200078e0028 */
[----:B------:R-:W-:-:S03]  /*0740*/  CS2R R26, SRZ ;  /* 0x00000000001a7805 */ /* 0x000fc6000001ff00 */
[----:B------:R-:W-:-:S03]  /*0750*/  @!P1 IMAD.WIDE.U32 R42, R49, 0x4, R42 ;  /* 0x00000004312a9825 */ /* 0x000fc600078e002a */
[----:B------:R-:W2:Y:S01]  /*0760*/  LDC.64 R46, c[0x0][0x3b0] ;  /* 0x0000ec00ff2e7b82 */ /* 0x000ea20000000a00 */
[----:B---3--:R-:W-:Y:S01]  /*0770*/  CS2R R38, SRZ ;  /* 0x0000000000267805 */ /* 0x008fe2000001ff00 */
[C---:B-1----:R-:W-:Y:S01]  /*0780*/  @!P1 IMAD.WIDE.U32 R34, R49.reuse, 0x4, R34 ;  /* 0x0000000431229825 */ /* 0x042fe200078e0022 */
[----:B------:R-:W5:Y:S03]  /*0790*/  @!P1 LDG.E R26, desc[UR4][R42.64] ;  /* 0x000000042a1a9981 */ /* 0x000f66000c1e1900 */
[C---:B0-----:R-:W-:Y:S01]  /*07a0*/  @!P1 IMAD.WIDE.U32 R36, R49.reuse, 0x4, R36 ;  /* 0x0000000431249825 */ /* 0x041fe200078e0024 */
[----:B------:R0:W5:Y:S01]  /*07b0*/  @!P2 LDG.E R38, desc[UR4][R40.64] ;  /* 0x000000042826a981 */ /* 0x000162000c1e1900 */
[----:B------:R-:W1:Y:S02]  /*07c0*/  LDC.64 R50, c[0x0][0x3a8] ;  /* 0x0000ea00ff327b82 */ /* 0x000e640000000a00 */
[----:B------:R-:W-:Y:S01]  /*07d0*/  @!P1 IMAD.WIDE.U32 R54, R49, 0x4, R54 ;  /* 0x0000000431369825 */ /* 0x000fe200078e0036 */
[----:B------:R-:W-:Y:S01]  /*07e0*/  @!P2 IADD3 R0, PT, PT, R0, 0x80, RZ ;  /* 0x000000800000a810 */ /* 0x000fe20007ffe0ff */
[----:B------:R3:W5:Y:S02]  /*07f0*/  @!P1 LDG.E R27, desc[UR4][R34.64] ;  /* 0x00000004221b9981 */ /* 0x000764000c1e1900 */
[----:B----4-:R-:W-:-:S02]  /*0800*/  @!P2 IMAD.WIDE.U32 R30, R53, 0x4, R30 ;  /* 0x00000004351ea825 */ /* 0x010fc400078e001e */
[----:B------:R-:W4:Y:S01]  /*0810*/  LDC.64 R48, c[0x0][0x3c0] ;  /* 0x0000f000ff307b82 */ /* 0x000f220000000a00 */
[----:B0-----:R-:W-:Y:S01]  /*0820*/  CS2R R40, SRZ ;  /* 0x0000000000287805 */ /* 0x001fe2000001ff00 */
[----:B------:R0:W5:Y:S01]  /*0830*/  @!P1 LDG.E R28, desc[UR4][R36.64] ;  /* 0x00000004241c9981 */ /* 0x000162000c1e1900 */
[----:B------:R-:W-:-:S03]  /*0840*/  @!P2 IMAD.WIDE.U32 R44, R53, 0x4, R44 ;  /* 0x00000004352ca825 */ /* 0x000fc600078e002c */
[----:B------:R2:W5:Y:S02]  /*0850*/  @!P1 LDG.E R33, desc[UR4][R54.64] ;  /* 0x0000000436219981 */ /* 0x000564000c1e1900 */
[----:B------:R-:W1:Y:S02]  /*0860*/  LDC.64 R42, c[0x0][0x3c8] ;  /* 0x0000f200ff2a7b82 */ /* 0x000e640000000a00 */
[----:B------:R2:W5:Y:S01]  /*0870*/  @!P2 LDG.E R41, desc[UR4][R30.64] ;  /* 0x000000041e29a981 */ /* 0x000562000c1e1900 */
[----:B---3--:R-:W-:Y:S02]  /*0880*/  CS2R R34, SRZ ;  /* 0x0000000000227805 */ /* 0x008fe4000001ff00 */
[----:B------:R-:W-:Y:S02]  /*0890*/  ISETP.GE.U32.AND P1, PT, R0, R3, PT ;  /* 0x000000030000720c */ /* 0x000fe40003f26070 */
[----:B0-----:R-:W-:Y:S01]  /*08a0*/  CS2R R36, SRZ ;  /* 0x0000000000247805 */ /* 0x001fe2000001ff00 */
[C---:B--2---:R-:W-:Y:S01]  /*08b0*/  @!P2 IMAD.WIDE.U32 R46, R53.reuse, 0x4, R46 ;  /* 0x00000004352ea825 */ /* 0x044fe200078e002e */
[----:B------:R-:W0:Y:S01]  /*08c0*/  LDC.64 R54, c[0x0][0x3b8] ;  /* 0x0000ee00ff367b82 */ /* 0x000e220000000a00 */
[----:B------:R2:W5:Y:S04]  /*08d0*/  @!P2 LDG.E R34, desc[UR4][R44.64] ;  /* 0x000000042c22a981 */ /* 0x000568000c1e1900 */
[----:B------:R3:W5:Y:S03]  /*08e0*/  @!P2 LDG.E R36, desc[UR4][R46.64] ;  /* 0x000000042e24a981 */ /* 0x000766000c1e1900 */
[----:B------:R-:W0:Y:S01]  /*08f0*/  LDC.64 R30, c[0x0][0x3c8] ;  /* 0x0000f200ff1e7b82 */ /* 0x000e220000000a00 */
[----:B----4-:R-:W-:-:S04]  /*0900*/  @!P2 IMAD.WIDE.U32 R48, R53, 0x4, R48 ;  /* 0x000000043530a825 */ /* 0x010fc800078e0030 */
[----:B-1----:R-:W-:Y:S01]  /*0910*/  @!P2 IMAD.WIDE.U32 R50, R53, 0x4, R50 ;  /* 0x000000043532a825 */ /* 0x002fe200078e0032 */
[----:B------:R1:W5:Y:S02]  /*0920*/  @!P2 LDG.E R37, desc[UR4][R48.64] ;  /* 0x000000043025a981 */ /* 0x000364000c1e1900 */
[----:B--2---:R-:W2:Y:S01]  /*0930*/  LDC.64 R44, c[0x0][0x3a0] ;  /* 0x0000e800ff2c7b82 */ /* 0x004ea20000000a00 */
[----:B---3--:R-:W-:Y:S01]  /*0940*/  @!P1 IADD3 R47, PT, PT, R61, R0, RZ ;  /* 0x000000003d2f9210 */ /* 0x008fe20007ffe0ff */
[----:B------:R-:W-:Y:S02]  /*0950*/  HFMA2 R46, -RZ, RZ, 0, 0 ;  /* 0x00000000ff2e7431 */ /* 0x000fe400000001ff */
[----:B------:R-:W-:Y:S01]  /*0960*/  @!P2 IMAD.WIDE.U32 R42, R53, 0x4, R42 ;  /* 0x00000004352aa825 */ /* 0x000fe200078e002a */
[----:B------:R3:W5:Y:S03]  /*0970*/  @!P2 LDG.E R35, desc[UR4][R50.64] ;  /* 0x000000043223a981 */ /* 0x000766000c1e1900 */
[----:B------:R-:W4:Y:S08]  /*0980*/  LDC.64 R52, c[0x0][0x3b0] ;  /* 0x0000ec00ff347b82 */ /* 0x000f300000000a00 */
[----:B-1----:R-:W1:Y:S01]  /*0990*/  LDC.64 R48, c[0x0][0x3c0] ;  /* 0x0000f000ff307b82 */ /* 0x002e620000000a00 */
[C---:B0-----:R-:W-:Y:S01]  /*09a0*/  @!P1 IMAD.WIDE.U32 R30, R47.reuse, 0x4, R30 ;  /* 0x000000042f1e9825 */ /* 0x041fe200078e001e */
[----:B------:R-:W-:Y:S01]  /*09b0*/  @!P1 IADD3 R0, PT, PT, R0, 0x80, RZ ;  /* 0x0000008000009810 */ /* 0x000fe20007ffe0ff */
[----:B------:R-:W5:Y:S04]  /*09c0*/  @!P2 LDG.E R39, desc[UR4][R42.64] ;  /* 0x000000042a27a981 */ /* 0x000f68000c1e1900 */
[----:B------:R0:W5:Y:S01]  /*09d0*/  @!P1 LDG.E R46, desc[UR4][R30.64] ;  /* 0x000000041e2e9981 */ /* 0x000162000c1e1900 */
[C---:B--2---:R-:W-:Y:S01]  /*09e0*/  @!P1 IMAD.WIDE.U32 R44, R47.reuse, 0x4, R44 ;  /* 0x000000042f2c9825 */ /* 0x044fe200078e002c */
[----:B------:R-:W-:Y:S01]  /*09f0*/  ISETP.GE.U32.AND P2, PT, R0, R3, PT ;  /* 0x000000030000720c */ /* 0x000fe20003f46070 */
[----:B---3--:R-:W2:Y:S03]  /*0a00*/  LDC.64 R50, c[0x0][0x3a8] ;  /* 0x0000ea00ff327b82 */ /* 0x008ea60000000a00 */
[----:B------:R3:W5:Y:S05]  /*0a10*/  @!P1 LDG.E R40, desc[UR4][R44.64] ;  /* 0x000000042c289981 */ /* 0x00076a000c1e1900 */
[----:B0-----:R-:W0:Y:S01]  /*0a20*/  LDC.64 R30, c[0x0][0x3a8] ;  /* 0x0000ea00ff1e7b82 */ /* 0x001e220000000a00 */
[----:B------:R-:W-:Y:S01]  /*0a30*/  @!P1 IMAD.WIDE.U32 R54, R47, 0x4, R54 ;  /* 0x000000042f369825 */ /* 0x000fe200078e0036 */
[----:B---3--:R-:W-:-:S02]  /*0a40*/  CS2R R44, SRZ ;  /* 0x00000000002c7805 */ /* 0x008fc4000001ff00 */
[----:B------:R-:W-:Y:S01]  /*0a50*/  CS2R R42, SRZ ;  /* 0x00000000002a7805 */ /* 0x000fe2000001ff00 */
[----:B----4-:R-:W-:-:S03]  /*0a60*/  @!P1 IMAD.WIDE.U32 R52, R47, 0x4, R52 ;  /* 0x000000042f349825 */ /* 0x010fc600078e0034 */
[----:B------:R-:W3:Y:S01]  /*0a70*/  LDC.64 R56, c[0x0][0x3b0] ;  /* 0x0000ec00ff387b82 */ /* 0x000ee20000000a00 */
[----:B-1----:R-:W-:Y:S01]  /*0a80*/  @!P1 IMAD.WIDE.U32 R48, R47, 0x4, R48 ;  /* 0x000000042f309825 */ /* 0x002fe200078e0030 */
[----:B------:R1:W5:Y:S04]  /*0a90*/  @!P1 LDG.E R45, desc[UR4][R54.64] ;  /* 0x00000004362d9981 */ /* 0x000368000c1e1900 */
[----:B------:R4:W5:Y:S02]  /*0aa0*/  @!P1 LDG.E R43, desc[UR4][R52.64] ;  /* 0x00000004342b9981 */ /* 0x000964000c1e1900 */
[----:B------:R-:W3:Y:S02]  /*0ab0*/  LDC.64 R58, c[0x0][0x3c0] ;  /* 0x0000f000ff3a7b82 */ /* 0x000ee40000000a00 */
[----:B------:R0:W5:Y:S01]  /*0ac0*/  @!P1 LDG.E R44, desc[UR4][R48.64] ;  /* 0x00000004302c9981 */ /* 0x000162000c1e1900 */
[----:B-1----:R-:W-:-:S05]  /*0ad0*/  @!P2 IADD3 R55, PT, PT, R61, R0, RZ ;  /* 0x000000003d37a210 */ /* 0x002fca0007ffe0ff */
[----:B----4-:R-:W1:Y:S01]  /*0ae0*/  LDC.64 R52, c[0x0][0x3a0] ;  /* 0x0000e800ff347b82 */ /* 0x010e620000000a00 */
[----:B0-----:R-:W-:Y:S01]  /*0af0*/  @!P2 IMAD.WIDE.U32 R30, R55, 0x4, R30 ;  /* 0x00000004371ea825 */ /* 0x001fe200078e001e */
[----:B------:R-:W-:-:S06]  /*0b00*/  CS2R R48, SRZ ;  /* 0x0000000000307805 */ /* 0x000fcc000001ff00 */
[----:B------:R0:W5:Y:S01]  /*0b10*/  @!P2 LDG.E R49, desc[UR4][R30.64] ;  /* 0x000000041e31a981 */ /* 0x000162000c1e1900 */
[----:B--2---:R-:W-:-:S05]  /*0b20*/  @!P1 IMAD.WIDE.U32 R50, R47, 0x4, R50 ;  /* 0x000000042f329825 */ /* 0x004fca00078e0032 */
[----:B------:R2:W5:Y:S01]  /*0b30*/  @!P1 LDG.E R42, desc[UR4][R50.64] ;  /* 0x00000004322a9981 */ /* 0x000562000c1e1900 */
[----:B0-----:R-:W0:Y:S08]  /*0b40*/  LDC.64 R30, c[0x0][0x3b8] ;  /* 0x0000ee00ff1e7b82 */ /* 0x001e300000000a00 */
[----:B--2---:R-:W2:Y:S01]  /*0b50*/  @!P1 LDC.64 R50, c[0x0][0x3d0] ;  /* 0x0000f400ff329b82 */ /* 0x004ea20000000a00 */
[----:B-1----:R-:W-:-:S05]  /*0b60*/  @!P2 IMAD.WIDE.U32 R52, R55, 0x4, R52 ;  /* 0x000000043734a825 */ /* 0x002fca00078e0034 */
[----:B------:R1:W5:Y:S02]  /*0b70*/  @!P2 LDG.E R48, desc[UR4][R52.64] ;  /* 0x000000043430a981 */ /* 0x000364000c1e1900 */
[----:B-1----:R-:W-:Y:S01]  /*0b80*/  CS2R R52, SRZ ;  /* 0x0000000000347805 */ /* 0x002fe2000001ff00 */
[----:B0-----:R-:W-:-:S05]  /*0b90*/  @!P2 IMAD.WIDE.U32 R30, R55, 0x4, R30 ;  /* 0x00000004371ea825 */ /* 0x001fca00078e001e */
[----:B------:R0:W5:Y:S01]  /*0ba0*/  @!P2 LDG.E R52, desc[UR4][R30.64] ;  /* 0x000000041e34a981 */ /* 0x000162000c1e1900 */
[----:B--2---:R-:W-:Y:S01]  /*0bb0*/  @!P1 IMAD.WIDE.U32 R50, R47, 0x4, R50 ;  /* 0x000000042f329825 */ /* 0x004fe200078e0032 */
[----:B------:R-:W-:-:S03]  /*0bc0*/  MOV R47, RZ ;  /* 0x000000ff002f7202 */ /* 0x000fc60000000f00 */
[----:B---3--:R-:W-:-:S03]  /*0bd0*/  @!P2 IMAD.WIDE.U32 R56, R55, 0x4, R56 ;  /* 0x000000043738a825 */ /* 0x008fc600078e0038 */
[----:B------:R1:W5:Y:S01]  /*0be0*/  @!P1 LDG.E R47, desc[UR4][R50.64] ;  /* 0x00000004322f9981 */ /* 0x000362000c1e1900 */
[----:B0-----:R-:W0:Y:S01]  /*0bf0*/  LDC.64 R30, c[0x0][0x3c8] ;  /* 0x0000f200ff1e7b82 */ /* 0x001e220000000a00 */
[----:B------:R-:W-:Y:S01]  /*0c00*/  @!P2 IMAD.WIDE.U32 R58, R55, 0x4, R58 ;  /* 0x00000004373aa825 */ /* 0x000fe200078e003a */
[----:B-1----:R-:W-:Y:S02]  /*0c10*/  CS2R R50, SRZ ;  /* 0x0000000000327805 */ /* 0x002fe4000001ff00 */
[----:B------:R-:W-:-:S04]  /*0c20*/  @!P2 IADD3 R0, PT, PT, R0, 0x80, RZ ;  /* 0x000000800000a810 */ /* 0x000fc80007ffe0ff */
[----:B------:R1:W5:Y:S04]  /*0c30*/  @!P2 LDG.E R50, desc[UR4][R56.64] ;  /* 0x000000043832a981 */ /* 0x000368000c1e1900 */
[----:B------:R2:W5:Y:S01]  /*0c40*/  @!P2 LDG.E R51, desc[UR4][R58.64] ;  /* 0x000000043a33a981 */ /* 0x000562000c1e1900 */
[----:B-1----:R-:W1:Y:S01]  /*0c50*/  @!P2 LDC.64 R56, c[0x0][0x3d0] ;  /* 0x0000f400ff38ab82 */ /* 0x002e620000000a00 */
[----:B0-----:R-:W-:Y:S01]  /*0c60*/  @!P2 IMAD.WIDE.U32 R30, R55, 0x4, R30 ;  /* 0x00000004371ea825 */ /* 0x001fe200078e001e */
[----:B------:R-:W-:-:S04]  /*0c70*/  ISETP.GE.U32.AND P1, PT, R0, R3, PT ;  /* 0x000000030000720c */ /* 0x000fc80003f26070 */
[----:B------:R0:W5:Y:S02]  /*0c80*/  @!P2 LDG.E R53, desc[UR4][R30.64] ;  /* 0x000000041e35a981 */ /* 0x000164000c1e1900 */
[----:B--2---:R-:W2:Y:S08]  /*0c90*/  LDC.64 R58, c[0x0][0x3a0] ;  /* 0x0000e800ff3a7b82 */ /* 0x004eb00000000a00 */
[----:B0-----:R-:W0:Y:S01]  /*0ca0*/  LDC.64 R30, c[0x0][0x3a8] ;  /* 0x0000ea00ff1e7b82 */ /* 0x001e220000000a00 */
[----:B------:R-:W-:Y:S01]  /*0cb0*/  @!P1 IADD3 R61, PT, PT, R61, R0, RZ ;  /* 0x000000003d3d9210 */ /* 0x000fe20007ffe0ff */
[----:B-1----:R-:W-:Y:S01]  /*0cc0*/  @!P2 IMAD.WIDE.U32 R56, R55, 0x4, R56 ;  /* 0x000000043738a825 */ /* 0x002fe200078e0038 */
[----:B------:R-:W-:-:S06]  /*0cd0*/  CS2R R54, SRZ ;  /* 0x0000000000367805 */ /* 0x000fcc000001ff00 */
[----:B------:R1:W5:Y:S01]  /*0ce0*/  @!P2 LDG.E R55, desc[UR4][R56.64] ;  /* 0x000000043837a981 */ /* 0x000362000c1e1900 */
[----:B--2---:R-:W-:-:S05]  /*0cf0*/  @!P1 IMAD.WIDE.U32 R58, R61, 0x4, R58 ;  /* 0x000000043d3a9825 */ /* 0x004fca00078e003a */
[----:B------:R2:W5:Y:S01]  /*0d00*/  @!P1 LDG.E R54, desc[UR4][R58.64] ;  /* 0x000000043a369981 */ /* 0x000562000c1e1900 */
[C---:B0-----:R-:W-:Y:S01]  /*0d10*/  @!P1 IMAD.WIDE.U32 R30, R61.reuse, 0x4, R30 ;  /* 0x000000043d1e9825 */ /* 0x041fe200078e001e */
[----:B-1----:R-:W-:Y:S01]  /*0d20*/  CS2R R56, SRZ ;  /* 0x0000000000387805 */ /* 0x002fe2000001ff00 */
[----:B--2---:R-:W0:Y:S05]  /*0d30*/  LDC.64 R58, c[0x0][0x3b0] ;  /* 0x0000ec00ff3a7b82 */ /* 0x004e2a0000000a00 */
[----:B------:R1:W5:Y:S03]  /*0d40*/  @!P1 LDG.E R56, desc[UR4][R30.64] ;  /* 0x000000041e389981 */ /* 0x000366000c1e1900 */
[----:B-1----:R-:W1:Y:S01]  /*0d50*/  LDC.64 R30, c[0x0][0x3b8] ;  /* 0x0000ee00ff1e7b82 */ /* 0x002e620000000a00 */
[----:B0-----:R-:W-:-:S05]  /*0d60*/  @!P1 IMAD.WIDE.U32 R58, R61, 0x4, R58 ;  /* 0x000000043d3a9825 */ /* 0x001fca00078e003a */
[----:B------:R0:W5:Y:S01]  /*0d70*/  @!P1 LDG.E R57, desc[UR4][R58.64] ;  /* 0x000000043a399981 */ /* 0x000162000c1e1900 */
[----:B-1----:R-:W-:Y:S01]  /*0d80*/  @!P1 IMAD.WIDE.U32 R30, R61, 0x4, R30 ;  /* 0x000000043d1e9825 */ /* 0x002fe200078e001e */
[----:B0-----:R-:W-:-:S06]  /*0d90*/  CS2R R58, SRZ ;  /* 0x00000000003a7805 */ /* 0x001fcc000001ff00 */
[----:B------:R0:W5:Y:S02]  /*0da0*/  @!P1 LDG.E R59, desc[UR4][R30.64] ;  /* 0x000000041e3b9981 */ /* 0x000164000c1e1900 */
[----:B0-----:R-:W0:Y:S02]  /*0db0*/  LDC.64 R30, c[0x0][0x3c0] ;  /* 0x0000f000ff1e7b82 */ /* 0x001e240000000a00 */
[----:B0-----:R-:W-:-:S05]  /*0dc0*/  @!P1 IMAD.WIDE.U32 R30, R61, 0x4, R30 ;  /* 0x000000043d1e9825 */ /* 0x001fca00078e001e */
        /* <DEDUP_REMOVED lines=12> */
[C---:B-----5:R-:W-:Y:S01]  /*0e90*/  FMUL.FTZ R30, R7.reuse, R7 ;  /* 0x00000007071e7220 */ /* 0x060fe20000410000 */
[----:B------:R-:W-:Y:S01]  /*0ea0*/  FADD.FTZ R5, -R8, R5 ;  /* 0x0000000508057221 */ /* 0x000fe20000010100 */
[----:B------:R-:W-:Y:S02]  /*0eb0*/  FMUL.FTZ R6, R7, R6 ;  /* 0x0000000607067220 */ /* 0x000fe40000410000 */
[----:B------:R-:W-:Y:S01]  /*0ec0*/  FMUL.FTZ R9, R30, R9 ;  /* 0x000000091e097220 */ /* 0x000fe20000410000 */
[----:B-1----:R-:W-:-:S03]  /*0ed0*/  FFMA.FTZ R4, -R11, UR6, R4 ;  /* 0x000000060b047c23 */ /* 0x002fc60008010104 */
[----:B------:R-:W-:-:S04]  /*0ee0*/  FMUL.FTZ R9, R9, UR6 ;  /* 0x0000000609097c20 */ /* 0x000fc80008410000 */
[----:B------:R-:W-:-:S04]  /*0ef0*/  FFMA.FTZ R5, R9, -R5, R4 ;  /* 0x8000000509057223 */ /* 0x000fc80000010004 */
[----:B------:R-:W-:-:S07]  /*0f00*/  FMUL.FTZ R5, R6, R5 ;  /* 0x0000000506057220 */ /* 0x000fce0000410000 */
.L_x_18790:
[----:B------:R-:W-:Y:S05]  /*0f10*/  BSYNC.RECONVERGENT B0 ;  /* 0x0000000000007941 */ /* 0x000fea0003800200 */
.L_x_18789:
[----:B-----5:R-:W1:Y:S01]  /*0f20*/  S2R R6, SR_TID.X ;  /* 0x0000000000067919 */ /* 0x020e620000002100 */
[----:B------:R-:W-:Y:S01]  /*0f30*/  BSSY.RECONVERGENT B0, `(.L_x_18791) ;  /* 0x000000d000007945 */ /* 0x000fe20003800200 */
[----:B-1----:R-:W-:-:S04]  /*0f40*/  IADD3 R4, PT, PT, R6, 0x80, RZ ;  /* 0x0000008006047810 */ /* 0x002fc80007ffe0ff */
[----:B------:R-:W-:-:S13]  /*0f50*/  ISETP.GE.U32.AND P0, PT, R4, R3, PT ;  /* 0x000000030400720c */ /* 0x000fda0003f06070 */
[----:B------:R-:W-:Y:S05]  /*0f60*/  @P0 BRA `(.L_x_18792) ;  /* 0x0000000000240947 */ /* 0x000fea0003800000 */
[----:B------:R-:W1:Y:S01]  /*0f70*/  LDCU UR6, c[0x0][0x388] ;  /* 0x00007100ff0677ac */ /* 0x000e620008000800 */
[C---:B------:R-:W-:Y:S01]  /*0f80*/  FMUL.FTZ R7, R14.reuse, R14 ;  /* 0x0000000e0e077220 */ /* 0x040fe20000410000 */
[----:B------:R-:W-:Y:S01]  /*0f90*/  FADD.FTZ R12, -R15, R12 ;  /* 0x0000000c0f0c7221 */ /* 0x000fe20000010100 */
[----:B------:R-:W-:Y:S02]  /*0fa0*/  FMUL.FTZ R13, R14, R13 ;  /* 0x0000000d0e0d7220 */ /* 0x000fe40000410000 */
[----:B------:R-:W-:Y:S01]  /*0fb0*/  FMUL.FTZ R7, R7, R16 ;  /* 0x0000001007077220 */ /* 0x000fe20000410000 */
[----:B-1----:R-:W-:-:S03]  /*0fc0*/  FFMA.FTZ R10, -R17, UR6, R10 ;  /* 0x00000006110a7c23 */ /* 0x002fc6000801010a */
[----:B------:R-:W-:-:S04]  /*0fd0*/  FMUL.FTZ R7, R7, UR6 ;  /* 0x0000000607077c20 */ /* 0x000fc80008410000 */
[----:B------:R-:W-:-:S04]  /*0fe0*/  FFMA.FTZ R10, R7, -R12, R10 ;  /* 0x8000000c070a7223 */ /* 0x000fc8000001000a */
[----:B------:R-:W-:-:S07]  /*0ff0*/  FMUL.FTZ R7, R13, R10 ;  /* 0x0000000a0d077220 */ /* 0x000fce0000410000 */
.L_x_18792:
[----:B------:R-:W-:Y:S05]  /*1000*/  BSYNC.RECONVERGENT B0 ;  /* 0x0000000000007941 */ /* 0x000fea0003800200 */
.L_x_18791:
[C---:B------:R-:W-:Y:S01]  /*1010*/  IADD3 R8, PT, PT, R6.reuse, 0x100, RZ ;  /* 0x0000010006087810 */ /* 0x040fe20007ffe0ff */
[----:B------:R-:W-:Y:S01]  /*1020*/  BSSY.RECONVERGENT B0, `(.L_x_18793) ;  /* 0x0000017000007945 */ /* 0x000fe20003800200 */
[----:B------:R-:W-:Y:S02]  /*1030*/  IADD3 R10, PT, PT, R6, 0x180, RZ ;  /* 0x00000180060a7810 */ /* 0x000fe40007ffe0ff */
[-C--:B------:R-:W-:Y:S02]  /*1040*/  ISETP.GE.U32.AND P0, PT, R8, R3.reuse, PT ;  /* 0x000000030800720c */ /* 0x080fe40003f06070 */
[----:B------:R-:W-:Y:S02]  /*1050*/  ISETP.GE.U32.AND P1, PT, R10, R3, PT ;  /* 0x000000030a00720c */ /* 0x000fe40003f26070 */
[C---:B------:R-:W-:Y:S02]  /*1060*/  IADD3 R8, PT, PT, R6.reuse, 0x200, RZ ;  /* 0x0000020006087810 */ /* 0x040fe40007ffe0ff */
[----:B------:R-:W-:-:S02]  /*1070*/  IADD3 R10, PT, PT, R6, 0x280, RZ ;  /* 0x00000280060a7810 */ /* 0x000fc40007ffe0ff */
[-C--:B------:R-:W-:Y:S02]  /*1080*/  ISETP.GE.U32.AND P2, PT, R8, R3.reuse, PT ;  /* 0x000000030800720c */ /* 0x080fe40003f46070 */
[-C--:B------:R-:W-:Y:S02]  /*1090*/  ISETP.GE.U32.AND P3, PT, R10, R3.reuse, PT ;  /* 0x000000030a00720c */ /* 0x080fe40003f66070 */
[C---:B------:R-:W-:Y:S02]  /*10a0*/  IADD3 R8, PT, PT, R6.reuse, 0x300, RZ ;  /* 0x0000030006087810 */ /* 0x040fe40007ffe0ff */
[----:B------:R-:W-:Y:S02]  /*10b0*/  IADD3 R10, PT, PT, R6, 0x380, RZ ;  /* 0x00000380060a7810 */ /* 0x000fe40007ffe0ff */
[-C--:B------:R-:W-:Y:S02]  /*10c0*/  ISETP.GE.U32.AND P4, PT, R8, R3.reuse, PT ;  /* 0x000000030800720c */ /* 0x080fe40003f86070 */
[----:B------:R-:W-:-:S02]  /*10d0*/  ISETP.GE.U32.AND P5, PT, R10, R3, PT ;  /* 0x000000030a00720c */ /* 0x000fc40003fa6070 */
[----:B------:R-:W-:Y:S01]  /*10e0*/  ISETP.GE.U32.AND P6, PT, R6, R3, PT ;  /* 0x000000030600720c */ /* 0x000fe20003fc6070 */
[----:B------:R-:W-:-:S12]  /*10f0*/  @P0 BRA `(.L_x_18794) ;  /* 0x0000000000240947 */ /* 0x000fd80003800000 */
        /* <DEDUP_REMOVED lines=9> */
.L_x_18794:
[----:B------:R-:W-:Y:S05]  /*1190*/  BSYNC.RECONVERGENT B0 ;  /* 0x0000000000007941 */ /* 0x000fea0003800200 */
.L_x_18793:
[----:B------:R-:W-:Y:S04]  /*11a0*/  BSSY.RECONVERGENT B0, `(.L_x_18795) ;  /* 0x000000b000007945 */ /* 0x000fe80003800200 */
        /* <DEDUP_REMOVED lines=10> */
.L_x_18796:
[----:B------:R-:W-:Y:S05]  /*1250*/  BSYNC.RECONVERGENT B0 ;  /* 0x0000000000007941 */ /* 0x000fea0003800200 */
.L_x_18795:
        /* <DEDUP_REMOVED lines=11> */
.L_x_18798:
[----:B------:R-:W-:Y:S05]  /*1310*/  BSYNC.RECONVERGENT B0 ;  /* 0x0000000000007941 */ /* 0x000fea0003800200 */
.L_x_18797:
        /* <DEDUP_REMOVED lines=11> */
.L_x_18800:
[----:B------:R-:W-:Y:S05]  /*13d0*/  BSYNC.RECONVERGENT B0 ;  /* 0x0000000000007941 */ /* 0x000fea0003800200 */
.L_x_18799:
        /* <DEDUP_REMOVED lines=11> */
.L_x_18802:
[----:B------:R-:W-:Y:S05]  /*1490*/  BSYNC.RECONVERGENT B0 ;  /* 0x0000000000007941 */ /* 0x000fea0003800200 */
.L_x_18801:
        /* <DEDUP_REMOVED lines=11> */
.L_x_18804:
[----:B------:R-:W-:Y:S05]  /*1550*/  BSYNC.RECONVERGENT B0 ;  /* 0x0000000000007941 */ /* 0x000fea0003800200 */
.L_x_18803:
        /* <DEDUP_REMOVED lines=8> */
[----:B------:R1:W-:Y:S07]  /*15e0*/  STG.E desc[UR4][R12.64], R5 ;  /* 0x000000050c007986 */ /* 0x0003ee000c101904 */
[----:B------:R-:W-:Y:S05]  /*15f0*/  @P0 BRA `(.L_x_18808) ;  /* 0x0000000000300947 */ /* 0x000fea0003800000 */
[----:B-1----:R-:W1:Y:S01]  /*1600*/  LDC.64 R4, c[0x0][0x398] ;  /* 0x0000e600ff047b82 */ /* 0x002e620000000a00 */
[----:B------:R-:W-:Y:S02]  /*1610*/  LEA R13, R2, R6, 0xa ;  /* 0x00000006020d7211 */ /* 0x000fe400078e50ff */
[----:B------:R-:W-:-:S03]  /*1620*/  IADD3 R6, PT, PT, R6, 0x80, RZ ;  /* 0x0000008006067810 */ /* 0x000fc60007ffe0ff */
[----:B-1----:R-:W-:-:S05]  /*1630*/  IMAD.WIDE.U32 R4, R13, 0x4, R4 ;  /* 0x000000040d047825 */ /* 0x002fca00078e0004 */
[----:B------:R1:W-:Y:S02]  /*1640*/  STG.E desc[UR4][R4.64], R7 ;  /* 0x0000000704007986 */ /* 0x0003e4000c101904 */
.L_x_18807:
[----:B------:R-:W-:-:S13]  /*1650*/  ISETP.GE.U32.AND P0, PT, R6, R3, PT ;  /* 0x000000030600720c */ /* 0x000fda0003f06070 */
[----:B------:R-:W-:Y:S05]  /*1660*/  @P0 BRA `(.L_x_18809) ;  /* 0x0000000000300947 */ /* 0x000fea0003800000 */
[----:B-1----:R-:W1:Y:S01]  /*1670*/  LDC.64 R4, c[0x0][0x398] ;  /* 0x0000e600ff047b82 */ /* 0x002e620000000a00 */
[----:B------:R-:W-:Y:S02]  /*1680*/  LEA R7, R2, R6, 0xa ;  /* 0x0000000602077211 */ /* 0x000fe400078e50ff */
[----:B------:R-:W-:-:S03]  /*1690*/  IADD3 R6, PT, PT, R6, 0x80, RZ ;  /* 0x0000008006067810 */ /* 0x000fc60007ffe0ff */
[----:B-1----:R-:W-:-:S05]  /*16a0*/  IMAD.WIDE.U32 R4, R7, 0x4, R4 ;  /* 0x0000000407047825 */ /* 0x002fca00078e0004 */
[----:B------:R2:W-:Y:S02]  /*16b0*/  STG.E desc[UR4][R4.64], R8 ;  /* 0x0000000804007986 */ /* 0x0005e4000c101904 */
.L_x_18808:
[----:B------:R-:W-:-:S13]  /*16c0*/  ISETP.GE.U32.AND P0, PT, R6, R3, PT ;  /* 0x000000030600720c */ /* 0x000fda0003f06070 */
[----:B------:R-:W-:Y:S05]  /*16d0*/  @P0 BRA `(.L_x_18810) ;  /* 0x0000000000300947 */ /* 0x000fea0003800000 */
[----:B-12---:R-:W1:Y:S01]  /*16e0*/  LDC.64 R4, c[0x0][0x398] ;  /* 0x0000e600ff047b82 */ /* 0x006e620000000a00 */
[----:B------:R-:W-:Y:S02]  /*16f0*/  LEA R7, R2, R6, 0xa ;  /* 0x0000000602077211 */ /* 0x000fe400078e50ff */
[----:B------:R-:W-:-:S03]  /*1700*/  IADD3 R6, PT, PT, R6, 0x80, RZ ;  /* 0x0000008006067810 */ /* 0x000fc60007ffe0ff */
[----:B-1----:R-:W-:-:S05]  /*1710*/  IMAD.WIDE.U32 R4, R7, 0x4, R4 ;  /* 0x0000000407047825 */ /* 0x002fca00078e0004 */
[----:B------:R2:W-:Y:S02]  /*1720*/  STG.E desc[UR4][R4.64], R9 ;  /* 0x0000000904007986 */ /* 0x0005e4000c101904 */
.L_x_18809:
[----:B------:R-:W-:-:S13]  /*1730*/  ISETP.GE.U32.AND P0, PT, R6, R3, PT ;  /* 0x000000030600720c */ /* 0x000fda0003f06070 */
[----:B------:R-:W-:Y:S05]  /*1740*/  @P0 BRA `(.L_x_18811) ;  /* 0x0000000000340947 */ /* 0x000fea0003800000 */
[----:B-12---:R-:W1:Y:S01]  /*1750*/  LDC.64 R4, c[0x0][0x398] ;  /* 0x0000e600ff047b82 */ /* 0x006e620000000a00 */
[----:B------:R-:W-:Y:S02]  /*1760*/  LEA R7, R2, R6, 0xa ;  /* 0x0000000602077211 */ /* 0x000fe400078e50ff */
[----:B------:R-:W-:-:S03]  /*1770*/  IADD3 R6, PT, PT, R6, 0x80, RZ ;  /* 0x0000008006067810 */ /* 0x000fc60007ffe0ff */
[----:B-1----:R-:W-:-:S05]  /*1780*/  IMAD.WIDE.U32 R4, R7, 0x4, R4 ;  /* 0x0000000407047825 */ /* 0x002fca00078e0004 */
[----:B------:R3:W-:Y:S02]  /*1790*/  STG.E desc[UR4][R4.64], R10 ;  /* 0x0000000a04007986 */ /* 0x0007e4000c101904 */
.L_x_18810:
[----:B------:R-:W-:-:S13]  /*17a0*/  ISETP.GE.U32.AND P0, PT, R6, R3, PT ;  /* 0x000000030600720c */ /* 0x000fda0003f06070 */
[----:B------:R-:W-:Y:S05]  /*17b0*/  @P0 BREAK.RELIABLE B1 ;  /* 0x0000000000010942 */ /* 0x000fea0003800100 */
[----:B------:R-:W-:Y:S05]  /*17c0*/  @P0 BRA `(.L_x_18812) ;  /* 0x0000000000300947 */ /* 0x000fea0003800000 */
[----:B-123--:R-:W1:Y:S01]  /*17d0*/  LDC.64 R4, c[0x0][0x398] ;  /* 0x0000e600ff047b82 */ /* 0x00ee620000000a00 */
[----:B------:R-:W-:Y:S02]  /*17e0*/  LEA R7, R2, R6, 0xa ;  /* 0x0000000602077211 */ /* 0x000fe400078e50ff */
[----:B------:R-:W-:-:S03]  /*17f0*/  IADD3 R6, PT, PT, R6, 0x80, RZ ;  /* 0x0000008006067810 */ /* 0x000fc60007ffe0ff */
[----:B-1----:R-:W-:-:S05]  /*1800*/  IMAD.WIDE.U32 R4, R7, 0x4, R4 ;  /* 0x0000000407047825 */ /* 0x002fca00078e0004 */
[----:B------:R3:W-:Y:S02]  /*1810*/  STG.E desc[UR4][R4.64], R11 ;  /* 0x0000000b04007986 */ /* 0x0007e4000c101904 */
.L_x_18811:
[----:B------:R-:W-:Y:S05]  /*1820*/  BSYNC.RELIABLE B1 ;  /* 0x0000000000017941 */ /* 0x000fea0003800100 */
.L_x_18806:
[----:B------:R-:W-:-:S13]  /*1830*/  ISETP.GE.U32.AND P0, PT, R6, R3, PT ;  /* 0x000000030600720c */ /* 0x000fda0003f06070 */
[----:B-123--:R-:W1:Y:S01]  /*1840*/  @!P0 LDC.64 R4, c[0x0][0x398] ;  /* 0x0000e600ff048b82 */ /* 0x00ee620000000a00 */
[----:B------:R-:W-:Y:S02]  /*1850*/  @!P0 LEA R7, R2, R6, 0xa ;  /* 0x0000000602078211 */ /* 0x000fe400078e50ff */
[----:B------:R-:W-:-:S03]  /*1860*/  @!P0 IADD3 R6, PT, PT, R6, 0x80, RZ ;  /* 0x0000008006068810 */ /* 0x000fc60007ffe0ff */
[----:B-1----:R-:W-:-:S05]  /*1870*/  @!P0 IMAD.WIDE.U32 R4, R7, 0x4, R4 ;  /* 0x0000000407048825 */ /* 0x002fca00078e0004 */
[----:B------:R4:W-:Y:S02]  /*1880*/  @!P0 STG.E desc[UR4][R4.64], R49 ;  /* 0x0000003104008986 */ /* 0x0009e4000c101904 */
.L_x_18812:
[----:B------:R-:W-:Y:S05]  /*1890*/  BSYNC.RECONVERGENT B0 ;  /* 0x0000000000007941 */ /* 0x000fea0003800200 */
.L_x_18805:
[----:B------:R-:W-:Y:S05]  /*18a0*/  WARPSYNC.ALL ;  /* 0x0000000000007948 */ /* 0x000fea0003800000 */
[----:B------:R-:W-:-:S13]  /*18b0*/  ISETP.GE.U32.AND P0, PT, R6, R3, PT ;  /* 0x000000030600720c */ /* 0x000fda0003f06070 */
[----:B------:R-:W-:Y:S05]  /*18c0*/  @P0 EXIT ;  /* 0x000000000000094d */ /* 0x000fea0003800000 */
[----:B-1234-:R-:W1:Y:S01]  /*18d0*/  LDC.64 R4, c[0x0][0x398] ;  /* 0x0000e600ff047b82 */ /* 0x01ee620000000a00 */
[----:B------:R-:W-:-:S05]  /*18e0*/  LEA R3, R2, R6, 0xa ;  /* 0x0000000602037211 */ /* 0x000fca00078e50ff */
[----:B-1----:R-:W-:-:S05]  /*18f0*/  IMAD.WIDE.U32 R2, R3, 0x4, R4 ;  /* 0x0000000403027825 */ /* 0x002fca00078e0004 */
[----:B------:R-:W-:Y:S01]  /*1900*/  STG.E desc[UR4][R2.64], R57 ;  /* 0x0000003902007986 */ /* 0x000fe2000c101904 */
[----:B------:R-:W-:Y:S05]  /*1910*/  EXIT ;  /* 0x000000000000794d */ /* 0x000fea0003800000 */
.L_x_18788:
        /* <DEDUP_REMOVED lines=15> */
[----:B------:R-:W2:Y:S02]  /*1a10*/  LDG.E.64 R32, desc[UR4][R36.64+0x800] ;  /* 0x0008000424207981 */ /* 0x000ea4000c1e1b00 */
[----:B------:R-:W1:Y:S01]  /*1a20*/  LDC.64 R24, c[0x0][0x3b0] ;  /* 0x0000ec00ff187b82 */ /* 0x000e620000000a00 */
[C---:B-----5:R-:W-:Y:S01]  /*1a30*/  IMAD.WIDE.U32 R46, R61.reuse, 0x4, R46 ;  /* 0x000000043d2e7825 */ /* 0x060fe200078e002e */
[----:B------:R-:W3:Y:S03]  /*1a40*/  LDG.E.64 R4, desc[UR4][R38.64] ;  /* 0x0000000426047981 */ /* 0x000ee6000c1e1b00 */
[C---:B------:R-:W-:Y:S01]  /*1a50*/  IMAD.WIDE.U32 R44, R0.reuse, 0x8, R44 ;  /* 0x00000008002c7825 */ /* 0x040fe200078e002c */
[----:B------:R-:W4:Y:S03]  /*1a60*/  LDG.E.64 R16, desc[UR4][R38.64+0x400] ;  /* 0x0004000426107981 */ /* 0x000f26000c1e1b00 */
[C---:B0-----:R-:W-:Y:S01]  /*1a70*/  IMAD.WIDE.U32 R50, R61.reuse, 0x4, R50 ;  /* 0x000000043d327825 */ /* 0x041fe200078e0032 */
[----:B------:R-:W2:Y:S03]  /*1a80*/  LDG.E.64 R6, desc[UR4][R44.64] ;  /* 0x000000042c067981 */ /* 0x000ea6000c1e1b00 */
[C---:B------:R-:W-:Y:S01]  /*1a90*/  IMAD.WIDE.U32 R46, R0.reuse, 0x8, R46 ;  /* 0x00000008002e7825 */ /* 0x040fe200078e002e */
[----:B------:R-:W5:Y:S03]  /*1aa0*/  LDG.E.64 R20, desc[UR4][R44.64+0x400] ;  /* 0x000400042c147981 */ /* 0x000f66000c1e1b00 */
[C---:B-1----:R-:W-:Y:S01]  /*1ab0*/  IMAD.WIDE.U32 R58, R61.reuse, 0x4, R58 ;  /* 0x000000043d3a7825 */ /* 0x042fe200078e003a */
[----:B------:R-:W2:Y:S03]  /*1ac0*/  LDG.E.64 R2, desc[UR4][R46.64] ;  /* 0x000000042e027981 */ /* 0x000ea6000c1e1b00 */
[C---:B------:R-:W-:Y:S01]  /*1ad0*/  IMAD.WIDE.U32 R50, R0.reuse, 0x8, R50 ;  /* 0x0000000800327825 */ /* 0x040fe200078e0032 */
[----:B------:R-:W5:Y:S03]  /*1ae0*/  LDG.E.64 R22, desc[UR4][R46.64+0x400] ;  /* 0x000400042e167981 */ /* 0x000f66000c1e1b00 */
[----:B------:R-:W-:Y:S01]  /*1af0*/  IMAD.WIDE.U32 R58, R0, 0x8, R58 ;  /* 0x00000008003a7825 */ /* 0x000fe200078e003a */
[----:B------:R-:W5:Y:S04]  /*1b00*/  LDG.E.64 R10, desc[UR4][R50.64] ;  /* 0x00000004320a7981 */ /* 0x000f68000c1e1b00 */
[----:B------:R-:W5:Y:S01]  /*1b10*/  LDG.E.64 R18, desc[UR4][R50.64+0x400] ;  /* 0x0004000432127981 */ /* 0x000f62000c1e1b00 */
[----:B------:R-:W-:-:S03]  /*1b20*/  IMAD.WIDE.U32 R26, R61, 0x4, R24 ;  /* 0x000000043d1a7825 */ /* 0x000fc600078e0018 */
[----:B------:R-:W5:Y:S04]  /*1b30*/  LDG.E.64 R12, desc[UR4][R58.64] ;  /* 0x000000043a0c7981 */ /* 0x000f68000c1e1b00 */
[----:B------:R-:W5:Y:S01]  /*1b40*/  LDG.E.64 R24, desc[UR4][R58.64+0x400] ;  /* 0x000400043a187981 */ /* 0x000f62000c1e1b00 */
[----:B------:R-:W-:-:S03]  /*1b50*/  IMAD.WIDE.U32 R26, R0, 0x8, R26 ;  /* 0x00000008001a7825 */ /* 0x000fc600078e001a */
[----:B------:R-:W5:Y:S04]  /*1b60*/  LDG.E.64 R48, desc[UR4][R50.64+0x800] ;  /* 0x0008000432307981 */ /* 0x000f68000c1e1b00 */
        /* <DEDUP_REMOVED lines=13> */
[----:B------:R-:W5:Y:S01]  /*1c40*/  LDG.E.64 R26, desc[UR4][R26.64+0xc00] ;  /* 0x000c00041a1a7981 */ /* 0x000f62000c1e1b00 */
[----:B---3--:R-:W-:Y:S01]  /*1c50*/  FADD.FTZ R5, R9, -R5 ;  /* 0x8000000509057221 */ /* 0x008fe20000010000 */
[----:B----4-:R-:W-:Y:S01]  /*1c60*/  FADD.FTZ R14, R14, -R16 ;  /* 0x800000100e0e7221 */ /* 0x010fe20000010000 */
[----:B--2---:R-:W-:Y:S01]  /*1c70*/  FFMA.FTZ R9, -R2, UR6, R6 ;  /* 0x0000000602097c23 */ /* 0x004fe20008010106 */
[----:B------:R-:W-:Y:S01]  /*1c80*/  FFMA.FTZ R2, -R3, UR6, R7 ;  /* 0x0000000603027c23 */ /* 0x000fe20008010107 */
[----:B-----5:R-:W-:Y:S01]  /*1c90*/  FMUL.FTZ R6, R11, R11 ;  /* 0x0000000b0b067220 */ /* 0x020fe20000410000 */
[----:B------:R-:W-:Y:S01]  /*1ca0*/  FMUL.FTZ R7, R18, R18 ;  /* 0x0000001212077220 */ /* 0x000fe20000410000 */
[----:B------:R-:W-:-:S02]  /*1cb0*/  FMUL.FTZ R3, R10, R10 ;  /* 0x0000000a0a037220 */ /* 0x000fc40000410000 */
[----:B------:R-:W-:Y:S01]  /*1cc0*/  FMUL.FTZ R13, R13, R6 ;  /* 0x000000060d0d7220 */ /* 0x000fe20000410000 */
[----:B------:R-:W-:Y:S01]  /*1cd0*/  FMUL.FTZ R6, R19, R19 ;  /* 0x0000001313067220 */ /* 0x000fe20000410000 */
[----:B------:R-:W-:-:S03]  /*1ce0*/  FMUL.FTZ R7, R24, R7 ;  /* 0x0000000718077220 */ /* 0x000fc60000410000 */
[----:B------:R-:W-:Y:S01]  /*1cf0*/  FMUL.FTZ R25, R25, R6 ;  /* 0x0000000619197220 */ /* 0x000fe20000410000 */
[----:B------:R-:W-:Y:S01]  /*1d00*/  FMUL.FTZ R12, R12, R3 ;  /* 0x000000030c0c7220 */ /* 0x000fe20000410000 */
[----:B------:R-:W-:Y:S01]  /*1d10*/  FFMA.FTZ R3, -R22, UR6, R20 ;  /* 0x0000000616037c23 */ /* 0x000fe20008010114 */
[----:B------:R-:W-:-:S04]  /*1d20*/  FMUL.FTZ R6, R7, UR6 ;  /* 0x0000000607067c20 */ /* 0x000fc80008410000 */
[----:B------:R-:W-:Y:S02]  /*1d30*/  FFMA.FTZ R3, R6, -R14, R3 ;  /* 0x8000000e06037223 */ /* 0x000fe40000010003 */
[----:B------:R-:W0:Y:S01]  /*1d40*/  LDC.64 R6, c[0x0][0x398] ;  /* 0x0000e600ff067b82 */ /* 0x000e220000000a00 */
[----:B------:R-:W-:Y:S01]  /*1d50*/  FMUL.FTZ R13, R13, UR6 ;  /* 0x000000060d0d7c20 */ /* 0x000fe20008410000 */
[----:B------:R-:W-:Y:S01]  /*1d60*/  FADD.FTZ R4, R8, -R4 ;  /* 0x8000000408047221 */ /* 0x000fe20000010000 */
[----:B------:R-:W-:Y:S01]  /*1d70*/  FMUL.FTZ R12, R12, UR6 ;  /* 0x000000060c0c7c20 */ /* 0x000fe20008410000 */
[----:B------:R-:W-:Y:S01]  /*1d80*/  FMUL.FTZ R29, R29, R11 ;  /* 0x0000000b1d1d7220 */ /* 0x000fe20000410000 */
[----:B------:R-:W-:Y:S01]  /*1d90*/  FFMA.FTZ R2, R13, -R5, R2 ;  /* 0x800000050d027223 */ /* 0x000fe20000010002 */
[----:B------:R-:W-:Y:S01]  /*1da0*/  FMUL.FTZ R5, R28, R10 ;  /* 0x0000000a1c057220 */ /* 0x000fe20000410000 */
[----:B------:R-:W-:Y:S01]  /*1db0*/  FFMA.FTZ R4, R12, -R4, R9 ;  /* 0x800000040c047223 */ /* 0x000fe20000010009 */
        /* <DEDUP_REMOVED lines=8> */
[----:B------:R-:W-:Y:S01]  /*1e40*/  FADD.FTZ R15, R15, -R17 ;  /* 0x800000110f0f7221 */ /* 0x000fe20000010000 */
[----:B------:R-:W-:Y:S01]  /*1e50*/  FFMA.FTZ R21, -R23, UR6, R21 ;  /* 0x0000000617157c23 */ /* 0x000fe20008010115 */
[----:B------:R-:W-:Y:S01]  /*1e60*/  FMUL.FTZ R8, R25, UR6 ;  /* 0x0000000619087c20 */ /* 0x000fe20008410000 */
[----:B------:R-:W-:Y:S01]  /*1e70*/  FADD.FTZ R32, R32, -R34 ;  /* 0x8000002220207221 */ /* 0x000fe20000010000 */
[----:B------:R-:W-:Y:S01]  /*1e80*/  FADD.FTZ R33, R33, -R35 ;  /* 0x8000002321217221 */ /* 0x000fe20000010000 */
[----:B------:R-:W-:Y:S01]  /*1e90*/  FMUL.FTZ R9, R9, UR6 ;  /* 0x0000000609097c20 */ /* 0x000fe20008410000 */
[----:B------:R-:W-:Y:S01]  /*1ea0*/  FFMA.FTZ R40, -R42, UR6, R40 ;  /* 0x000000062a287c23 */ /* 0x000fe20008010128 */
[----:B------:R-:W-:Y:S01]  /*1eb0*/  FFMA.FTZ R41, -R43, UR6, R41 ;  /* 0x000000062b297c23 */ /* 0x000fe20008010129 */
[----:B------:R-:W-:Y:S01]  /*1ec0*/  FMUL.FTZ R10, R10, UR6 ;  /* 0x000000060a0a7c20 */ /* 0x000fe20008410000 */
[----:B------:R-:W-:Y:S01]  /*1ed0*/  FMUL.FTZ R11, R11, UR6 ;  /* 0x000000060b0b7c20 */ /* 0x000fe20008410000 */
[----:B------:R-:W-:Y:S01]  /*1ee0*/  FMUL.FTZ R12, R12, UR6 ;  /* 0x000000060c0c7c20 */ /* 0x000fe20008410000 */
[----:B0-----:R-:W-:-:S04]  /*1ef0*/  IMAD.WIDE.U32 R6, R61, 0x4, R6 ;  /* 0x000000043d067825 */ /* 0x001fc800078e0006 */
[----:B------:R-:W-:Y:S01]  /*1f00*/  FADD.FTZ R36, R36, -R38 ;  /* 0x8000002624247221 */ /* 0x000fe20000010000 */
[----:B------:R-:W-:Y:S01]  /*1f10*/  FADD.FTZ R37, R37, -R39 ;  /* 0x8000002725257221 */ /* 0x000fe20000010000 */
[----:B------:R-:W-:Y:S01]  /*1f20*/  FFMA.FTZ R15, R8, -R15, R21 ;  /* 0x8000000f080f7223 */ /* 0x000fe20000010015 */
[----:B------:R-:W-:Y:S01]  /*1f30*/  FFMA.FTZ R9, R9, -R32, R40 ;  /* 0x8000002009097223 */ /* 0x000fe20000010028 */
[----:B------:R-:W-:Y:S01]  /*1f40*/  FFMA.FTZ R10, R10, -R33, R41 ;  /* 0x800000210a0a7223 */ /* 0x000fe20000010029 */
[----:B------:R-:W-:Y:S01]  /*1f50*/  FFMA.FTZ R44, -R46, UR6, R44 ;  /* 0x000000062e2c7c23 */ /* 0x000fe2000801012c */
[----:B------:R-:W-:Y:S01]  /*1f60*/  FFMA.FTZ R45, -R47, UR6, R45 ;  /* 0x000000062f2d7c23 */ /* 0x000fe2000801012d */
[----:B------:R-:W-:Y:S01]  /*1f70*/  FMUL.FTZ R30, R30, R18 ;  /* 0x000000121e1e7220 */ /* 0x000fe20000410000 */
[----:B------:R-:W-:Y:S01]  /*1f80*/  FMUL.FTZ R8, R31, R19 ;  /* 0x000000131f087220 */ /* 0x000fe20000410000 */
[----:B------:R-:W-:Y:S01]  /*1f90*/  FFMA.FTZ R11, R11, -R36, R44 ;  /* 0x800000240b0b7223 */ /* 0x000fe2000001002c */
[----:B------:R-:W-:Y:S01]  /*1fa0*/  FFMA.FTZ R12, R12, -R37, R45 ;  /* 0x800000250c0c7223 */ /* 0x000fe2000001002d */
[----:B------:R-:W-:Y:S01]  /*1fb0*/  FMUL.FTZ R56, R56, R48 ;  /* 0x0000003038387220 */ /* 0x000fe20000410000 */
[----:B------:R-:W-:Y:S01]  /*1fc0*/  FMUL.FTZ R57, R57, R49 ;  /* 0x0000003139397220 */ /* 0x000fe20000410000 */
[----:B------:R-:W-:Y:S01]  /*1fd0*/  FMUL.FTZ R4, R5, R4 ;  /* 0x0000000405047220 */ /* 0x000fe20000410000 */
[----:B------:R-:W-:-:S04]  /*1fe0*/  IMAD.WIDE.U32 R6, R0, 0x8, R6 ;  /* 0x0000000800067825 */ /* 0x000fc800078e0006 */
        /* <DEDUP_REMOVED lines=9> */
[----:B------:R-:W-:Y:S04]  /*2080*/  STG.E.64 desc[UR4][R6.64], R4 ;  /* 0x0000000406007986 */ /* 0x000fe8000c101b04 */
[----:B------:R-:W-:Y:S04]  /*2090*/  STG.E.64 desc[UR4][R6.64+0x400], R14 ;  /* 0x0004000e06007986 */ /* 0x000fe8000c101b04 */
[----:B------:R-:W-:Y:S04]  /*20a0*/  STG.E.64 desc[UR4][R6.64+0x800], R56 ;  /* 0x0008003806007986 */ /* 0x000fe8000c101b04 */
[----:B------:R-:W-:Y:S01]  /*20b0*/  STG.E.64 desc[UR4][R6.64+0xc00], R26 ;  /* 0x000c001a06007986 */ /* 0x000fe2000c101b04 */
[----:B------:R-:W-:Y:S05]  /*20c0*/  EXIT ;  /* 0x000000000000794d */ /* 0x000fea0003800000 */
.L_x_18813:
        /* <DEDUP_REMOVED lines=11> */
.L_x_27490:


//--------------------- .text._ZN2at6native29vectorized_elementwise_kernelILi4EZZZNS0_49_GLOBAL__N__b919a28f_16_Normalization_cu_5c38458737batch_norm_elementwise_backward_trainERKNS_6TensorES5_S5_S5_S5_S5_S5_ENKUlvE0_clEvENKUlvE0_clEvEUlfffffffE_St5arrayIPcLm8EEEEviT0_T1_ --------------------------
	.section	.text._ZN2at6native29vectorized_elementwise_kernelILi4EZZZNS0_49_GLOBAL__N__b919a28f_16_Normalization_cu_5c38458737batch_norm_elementwise_backward_trainERKNS_6TensorES5_S5_S5_S5_S5_S5_ENKUlvE0_clEvENKUlvE0_clEvEUlfffffffE_St5arrayIPcLm8EEEEviT0_T1_,"ax",@progbits
	.align	128
        .global         _ZN2at6native29vectorized_elementwise_kernelILi4EZZZNS0_49_GLOBAL__N__b919a28f_16_Normalization_cu_5c38458737batch_norm_elementwise_backward_trainERKNS_6TensorES5_S5_S5_S5_S5_S5_ENKUlvE0_clEvENKUlvE0_clEvEUlfffffffE_St5arrayIPcLm8EEEEviT0_T1_
        .type           _ZN2at6native29vectorized_elementwise_kernelILi4EZZZNS0_49_GLOBAL__N__b919a28f_16_Normalization_cu_5c38458737batch_norm_elementwise_backward_trainERKNS_6TensorES5_S5_S5_S5_S5_S5_ENKUlvE0_clEvENKUlvE0_clEvEUlfffffffE_St5arrayIPcLm8EEEEviT0_T1_,@function
        .size           _ZN2at6native29vectorized_elementwise_kernelILi4EZZZNS0_49_GLOBAL__N__b919a28f_16_Normalization_cu_5c38458737batch_norm_elementwise_backward_trainERKNS_6TensorES5_S5_S5_S5_S5_S5_ENKUlvE0_clEvENKUlvE0_clEvEUlfffffffE_St5arrayIPcLm8EEEEviT0_T1_,(.L_x_27491 - _ZN2at6native29vectorized_elementwise_kernelILi4EZZZNS0_49_GLOBAL__N__b919a28f_16_Normalization_cu_5c38458737batch_norm_elementwise_backward_trainERKNS_6TensorES5_S5_S5_S5_S5_S5_ENKUlvE0_clEvENKUlvE0_clEvEUlfffffffE_St5arrayIPcLm8EEEEviT0_T1_)
        .other          _ZN2at6native29vectorized_elementwise_kernelILi4EZZZNS0_49_GLOBAL__N__b919a28f_16_Normalization_cu_5c38458737batch_norm_elementwise_backward_trainERKNS_6TensorES5_S5_S5_S5_S5_S5_ENKUlvE0_clEvENKUlvE0_clEvEUlfffffffE_St5arrayIPcLm8EEEEviT0_T1_,@"STO_CUDA_ENTRY STV_DEFAULT"
_ZN2at6native29vectorized_elementwise_kernelILi4EZZZNS0_49_GLOBAL__N__b919a28f_16_Normalization_cu_5c38458737batch_norm_elementwise_backward_trainERKNS_6TensorES5_S5_S5_S5_S5_S5_ENKUlvE0_clEvENKUlvE0_clEvEUlfffffffE_St5arrayIPcLm8EEEEviT0_T1_:
.text._ZN2at6native29vectorized_elementwise_kernelILi4EZZZNS0_49_GLOBAL__N__b919a28f_16_Normalization_cu_5c38458737batch_norm_elementwise_backward_trainERKNS_6TensorES5_S5_S5_S5_S5_S5_ENKUlvE0_clEvENKUlvE0_clEvEUlfffffffE_St5arrayIPcLm8EEEEviT0_T1_:
        /* <DEDUP_REMOVED lines=26> */
[C---:B---3--:R-:W-:Y:S02]  /*01a0*/  @!P0 IMAD.WIDE.U32 R24, R7.reuse, 0x4, R24 ;  /* 0x0000000407188825 */ /* 0x048fe400078e0018 */
[----:B------:R-:W5:Y:S02]  /*01b0*/  @!P0 LDG.E R5, desc[UR4][R12.64] ;  /* 0x000000040c058981 */ /* 0x000f64000c1e1900 */
[C---:B----4-:R-:W-:Y:S01]  /*01c0*/  @!P0 IMAD.WIDE.U32 R30, R7.reuse, 0x4, R30 ;  /* 0x00000004071e8825 */ /* 0x050fe200078e001e */
[----:B------:R-:W3:Y:S03]  /*01d0*/  LDC.64 R28, c[0x0][0x3a0] ;  /* 0x0000e800ff1c7b82 */ /* 0x000ee60000000a00 */
[C---:B0-----:R-:W-:Y:S01]  /*01e0*/  @!P0 IMAD.WIDE.U32 R32, R7.reuse, 0x4, R32 ;  /* 0x0000000407208825 */ /* 0x041fe200078e0020 */
[----:B------:R0:W5:Y:S03]  /*01f0*/  @!P0 LDG.E R8, desc[UR4][R30.64] ;  /* 0x000000041e088981 */ /* 0x000166000c1e1900 */
[C---:B------:R-:W-:Y:S01]  /*0200*/  @!P0 IMAD.WIDE.U32 R36, R7.reuse, 0x4, R36 ;  /* 0x0000000407248825 */ /* 0x040fe200078e0024 */
[----:B------:R-:W4:Y:S03]  /*0210*/  LDC.64 R18, c[0x0][0x3b0] ;  /* 0x0000ec00ff127b82 */ /* 0x000f260000000a00 */
[----:B------:R-:W-:Y:S01]  /*0220*/  @!P0 IMAD.WIDE.U32 R38, R7, 0x4, R38 ;  /* 0x0000000407268825 */ /* 0x000fe200078e0026 */
[----:B------:R-:W-:-:S02]  /*0230*/  CS2R R6, SRZ ;  /* 0x0000000000067805 */ /* 0x000fc4000001ff00 */
[----:B------:R-:W-:Y:S02]  /*0240*/  @!P1 IADD3 R49, PT, PT, R0, R61, RZ ;  /* 0x0000003d00319210 */ /* 0x000fe40007ffe0ff */
[----:B--2---:R-:W-:Y:S01]  /*0250*/  CS2R R10, SRZ ;  /* 0x00000000000a7805 */ /* 0x004fe2000001ff00 */
[----:B------:R-:W2:Y:S01]  /*0260*/  LDC.64 R22, c[0x0][0x3c0] ;  /* 0x0000f000ff167b82 */ /* 0x000ea20000000a00 */
[----:B------:R-:W-:Y:S01]  /*0270*/  @!P1 IADD3 R61, PT, PT, R61, 0x80, RZ ;  /* 0x000000803d3d9810 */ /* 0x000fe20007ffe0ff */
[----:B------:R1:W5:Y:S06]  /*0280*/  @!P0 LDG.E R7, desc[UR4][R32.64] ;  /* 0x0000000420078981 */ /* 0x00036c000c1e1900 */
[----:B0-----:R-:W0:Y:S01]  /*0290*/  LDC.64 R30, c[0x0][0x3a8] ;  /* 0x0000ea00ff1e7b82 */ /* 0x001e220000000a00 */
[----:B------:R-:W-:Y:S01]  /*02a0*/  ISETP.GE.U32.AND P2, PT, R61, R3, PT ;  /* 0x000000033d00720c */ /* 0x000fe20003f46070 */
[----:B------:R-:W5:Y:S06]  /*02b0*/  @!P0 LDG.E R6, desc[UR4][R24.64] ;  /* 0x0000000418068981 */ /* 0x000f6c000c1e1900 */
[----:B------:R-:W0:Y:S01]  /*02c0*/  LDC.64 R20, c[0x0][0x3b8] ;  /* 0x0000ee00ff147b82 */ /* 0x000e220000000a00 */
[----:B------:R3:W5:Y:S07]  /*02d0*/  @!P0 LDG.E R11, desc[UR4][R38.64] ;  /* 0x00000004260b8981 */ /* 0x00076e000c1e1900 */
[----:B------:R-:W0:Y:S08]  /*02e0*/  LDC.64 R34, c[0x0][0x3c8] ;  /* 0x0000f200ff227b82 */ /* 0x000e300000000a00 */
[----:B------:R-:W0:Y:S01]  /*02f0*/  @!P1 LDC.64 R26, c[0x0][0x3d0] ;  /* 0x0000f400ff1a9b82 */ /* 0x000e220000000a00 */
[----:B------:R-:W-:Y:S01]  /*0300*/  CS2R R12, SRZ ;  /* 0x00000000000c7805 */ /* 0x000fe2000001ff00 */
[----:B------:R4:W5:Y:S06]  /*0310*/  @!P0 LDG.E R9, desc[UR4][R36.64] ;  /* 0x0000000424098981 */ /* 0x00096c000c1e1900 */
[----:B-1----:R-:W1:Y:S01]  /*0320*/  LDC.64 R32, c[0x0][0x3a0] ;  /* 0x0000e800ff207b82 */ /* 0x002e620000000a00 */
[----:B---3--:R-:W-:-:S07]  /*0330*/  @!P1 IMAD.WIDE.U32 R38, R49, 0x4, R16 ;  /* 0x0000000431269825 */ /* 0x008fce00078e0010 */
[----:B------:R-:W3:Y:S01]  /*0340*/  LDC.64 R24, c[0x0][0x3b0] ;  /* 0x0000ec00ff187b82 */ /* 0x000ee20000000a00 */
[C---:B----4-:R-:W-:Y:S01]  /*0350*/  @!P1 IMAD.WIDE.U32 R36, R49.reuse, 0x4, R28 ;  /* 0x0000000431249825 */ /* 0x050fe200078e001c */
[----:B------:R4:W5:Y:S03]  /*0360*/  @!P1 LDG.E R12, desc[UR4][R38.64] ;  /* 0x00000004260c9981 */ /* 0x000966000c1e1900 */
[C---:B------:R-:W-:Y:S01]  /*0370*/  @!P1 IMAD.WIDE.U32 R18, R49.reuse, 0x4, R18 ;  /* 0x0000000431129825 */ /* 0x040fe200078e0012 */
[----:B------:R0:W5:Y:S02]  /*0380*/  @!P1 LDG.E R10, desc[UR4][R36.64] ;  /* 0x00000004240a9981 */ /* 0x000164000c1e1900 */
[----:B------:R-:W3:Y:S01]  /*0390*/  LDC.64 R44, c[0x0][0x3b8] ;  /* 0x0000ee00ff2c7b82 */ /* 0x000ee20000000a00 */
[----:B------:R-:W-:Y:S01]  /*03a0*/  CS2R R14, SRZ ;  /* 0x00000000000e7805 */ /* 0x000fe2000001ff00 */
[----:B--2---:R-:W-:Y:S01]  /*03b0*/  @!P1 IMAD.WIDE.U32 R42, R49, 0x4, R22 ;  /* 0x00000004312a9825 */ /* 0x004fe200078e0016 */
[----:B------:R2:W5:Y:S01]  /*03c0*/  @!P1 LDG.E R13, desc[UR4][R18.64] ;  /* 0x00000004120d9981 */ /* 0x000562000c1e1900 */
[----:B----4-:R-:W-:-:S04]  /*03d0*/  @!P2 IADD3 R39, PT, PT, R0, R61, RZ ;  /* 0x0000003d0027a210 */ /* 0x010fc80007ffe0ff */
[----:B------:R-:W4:Y:S01]  /*03e0*/  LDC.64 R46, c[0x0][0x3c0] ;  /* 0x0000f000ff2e7b82 */ /* 0x000f220000000a00 */
[----:B------:R-:W-:Y:S01]  /*03f0*/  CS2R R16, SRZ ;  /* 0x0000000000107805 */ /* 0x000fe2000001ff00 */
[----:B0-----:R-:W-:-:S06]  /*0400*/  @!P2 IMAD.WIDE.U32 R36, R39, 0x4, R30 ;  /* 0x000000042724a825 */ /* 0x001fcc00078e001e */
[----:B------:R-:W0:Y:S01]  /*0410*/  LDC.64 R40, c[0x0][0x3c8] ;  /* 0x0000f200ff287b82 */ /* 0x000e220000000a00 */
[----:B------:R-:W-:Y:S01]  /*0420*/  @!P1 IMAD.WIDE.U32 R20, R49, 0x4, R20 ;  /* 0x0000000431149825 */ /* 0x000fe200078e0014 */
[----:B--2---:R-:W-:-:S06]  /*0430*/  CS2R R18, SRZ ;  /* 0x0000000000127805 */ /* 0x004fcc000001ff00 */
[----:B------:R-:W2:Y:S01]  /*0440*/  @!P2 LDC.64 R28, c[0x0][0x3d0] ;  /* 0x0000f400ff1cab82 */ /* 0x000ea20000000a00 */
[----:B------:R-:W-:Y:S01]  /*0450*/  @!P1 IMAD.WIDE.U32 R22, R49, 0x4, R34 ;  /* 0x0000000431169825 */ /* 0x000fe200078e0022 */
[----:B------:R-:W-:Y:S01]  /*0460*/  @!P2 IADD3 R61, PT, PT, R61, 0x80, RZ ;  /* 0x000000803d3da810 */ /* 0x000fe20007ffe0ff */
[----:B------:R3:W5:Y:S02]  /*0470*/  @!P1 LDG.E R15, desc[UR4][R20.64] ;  /* 0x00000004140f9981 */ /* 0x000764000c1e1900 */
[----:B------:R-:W-:Y:S02]  /*0480*/  @!P1 IMAD.WIDE.U32 R26, R49, 0x4, R26 ;  /* 0x00000004311a9825 */ /* 0x000fe400078e001a */
[----:B------:R3:W5:Y:S01]  /*0490*/  @!P1 LDG.E R14, desc[UR4][R42.64] ;  /* 0x000000042a0e9981 */ /* 0x000762000c1e1900 */
[----:B------:R-:W2:Y:S01]  /*04a0*/  LDC.64 R30, c[0x0][0x3a0] ;  /* 0x0000e800ff1e7b82 */ /* 0x000ea20000000a00 */
[----:B-1----:R-:W-:Y:S02]  /*04b0*/  @!P2 IMAD.WIDE.U32 R32, R39, 0x4, R32 ;  /* 0x000000042720a825 */ /* 0x002fe400078e0020 */
[----:B------:R1:W5:Y:S04]  /*04c0*/  @!P1 LDG.E R16, desc[UR4][R22.64] ;  /* 0x0000000416109981 */ /* 0x000368000c1e1900 */
[----:B------:R-:W5:Y:S01]  /*04d0*/  @!P1 LDG.E R17, desc[UR4][R26.64] ;  /* 0x000000041a119981 */ /* 0x000f62000c1e1900 */
[----:B------:R-:W-:-:S02]  /*04e0*/  ISETP.GE.U32.AND P1, PT, R61, R3, PT ;  /* 0x000000033d00720c */ /* 0x000fc40003f26070 */
[----:B---3--:R-:W-:Y:S01]  /*04f0*/  CS2R R20, SRZ ;  /* 0x0000000000147805 */ /* 0x008fe2000001ff00 */
[C---:B------:R-:W-:Y:S01]  /*0500*/  @!P2 IMAD.WIDE.U32 R24, R39.reuse, 0x4, R24 ;  /* 0x000000042718a825 */ /* 0x040fe200078e0018 */
[----:B------:R3:W5:Y:S01]  /*0510*/  @!P2 LDG.E R18, desc[UR4][R32.64] ;  /* 0x000000042012a981 */ /* 0x000762000c1e1900 */
[----:B------:R-:W2:Y:S01]  /*0520*/  LDC.64 R42, c[0x0][0x3a8] ;  /* 0x0000ea00ff2a7b82 */ /* 0x000ea20000000a00 */
[----:B-1----:R-:W-:Y:S02]  /*0530*/  CS2R R22, SRZ ;  /* 0x0000000000167805 */ /* 0x002fe4000001ff00 */
[----:B------:R1:W5:Y:S01]  /*0540*/  @!P2 LDG.E R20, desc[UR4][R24.64] ;  /* 0x000000041814a981 */ /* 0x000362000c1e1900 */
[----:B------:R-:W-:-:S03]  /*0550*/  @!P2 IMAD.WIDE.U32 R44, R39, 0x4, R44 ;  /* 0x00000004272ca825 */ /* 0x000fc600078e002c */
[----:B------:R-:W5:Y:S01]  /*0560*/  @!P2 LDG.E R19, desc[UR4][R36.64] ;  /* 0x000000042413a981 */ /* 0x000f62000c1e1900 */
[C---:B----4-:R-:W-:Y:S01]  /*0570*/  @!P2 IMAD.WIDE.U32 R46, R39.reuse, 0x4, R46 ;  /* 0x00000004272ea825 */ /* 0x050fe200078e002e */
[----:B---3--:R-:W3:Y:S01]  /*0580*/  LDC.64 R32, c[0x0][0x3c8] ;  /* 0x0000f200ff207b82 */ /* 0x008ee20000000a00 */
[----:B------:R-:W-:Y:S01]  /*0590*/  @!P1 IADD3 R49, PT, PT, R0, R61, RZ ;  /* 0x0000003d00319210 */ /* 0x000fe20007ffe0ff */
[----:B------:R-:W5:Y:S01]  /*05a0*/  @!P2 LDG.E R22, desc[UR4][R44.64] ;  /* 0x000000042c16a981 */ /* 0x000f62000c1e1900 */
[----:B0-----:R-:W-:Y:S01]  /*05b0*/  @!P2 IMAD.WIDE.U32 R40, R39, 0x4, R40 ;  /* 0x000000042728a825 */ /* 0x001fe200078e0028 */
[----:B-1----:R-:W-:Y:S02]  /*05c0*/  CS2R R24, SRZ ;  /* 0x0000000000187805 */ /* 0x002fe4000001ff00 */
[----:B------:R-:W-:Y:S01]  /*05d0*/  @!P1 IADD3 R61, PT, PT, R61, 0x80, RZ ;  /* 0x000000803d3d9810 */ /* 0x000fe20007ffe0ff */
[----:B------:R-:W5:Y:S01]  /*05e0*/  @!P2 LDG.E R21, desc[UR4][R46.64] ;  /* 0x000000042e15a981 */ /* 0x000f62000c1e1900 */
[----:B--2---:R-:W-:Y:S01]  /*05f0*/  @!P2 IMAD.WIDE.U32 R28, R39, 0x4, R28 ;  /* 0x00000004271ca825 */ /* 0x004fe200078e001c */
[----:B------:R-:W0:Y:S02]  /*0600*/  LDC.64 R34, c[0x0][0x3b0] ;  /* 0x0000ec00ff227b82 */ /* 0x000e240000000a00 */
[----:B------:R1:W5:Y:S01]  /*0610*/  @!P2 LDG.E R23, desc[UR4][R40.64] ;  /* 0x000000042817a981 */ /* 0x000362000c1e1900 */
[----:B------:R-:W-:-:S03]  /*0620*/  @!P1 IMAD.WIDE.U32 R30, R49, 0x4, R30 ;  /* 0x00000004311e9825 */ /* 0x000fc600078e001e */
[----:B------:R-:W5:Y:S01]  /*0630*/  @!P2 LDG.E R25, desc[UR4][R28.64] ;  /* 0x000000041c19a981 */ /* 0x000f62000c1e1900 */
[----:B------:R-:W-:Y:S01]  /*0640*/  ISETP.GE.U32.AND P2, PT, R61, R3, PT ;  /* 0x000000033d00720c */ /* 0x000fe20003f46070 */
[----:B------:R-:W2:Y:S02]  /*0650*/  LDC.64 R38, c[0x0][0x3b8] ;  /* 0x0000ee00ff267b82 */ /* 0x000ea40000000a00 */
[----:B------:R4:W5:Y:S06]  /*0660*/  @!P1 LDG.E R24, desc[UR4][R30.64] ;  /* 0x000000041e189981 */ /* 0x00096c000c1e1900 */
[----:B-1----:R-:W1:Y:S01]  /*0670*/  LDC.64 R40, c[0x0][0x3b8] ;  /* 0x0000ee00ff287b82 */ /* 0x002e620000000a00 */
[----:B---3--:R-:W-:Y:S01]  /*0680*/  @!P1 IMAD.WIDE.U32 R32, R49, 0x4, R32 ;  /* 0x0000000431209825 */ /* 0x008fe200078e0020 */
[----:B----4-:R-:W-:-:S06]  /*0690*/  CS2R R30, SRZ ;  /* 0x00000000001e7805 */ /* 0x010fcc000001ff00 */
[----:B------:R-:W3:Y:S01]  /*06a0*/  LDC.64 R36, c[0x0][0x3c0] ;  /* 0x0000f000ff247b82 */ /* 0x000ee20000000a00 */
[----:B------:R4:W5:Y:S07]  /*06b0*/  @!P1 LDG.E R30, desc[UR4][R32.64] ;  /* 0x00000004201e9981 */ /* 0x00096e000c1e1900 */
[----:B------:R-:W3:Y:S08]  /*06c0*/  @!P1 LDC.64 R54, c[0x0][0x3d0] ;  /* 0x0000f400ff369b82 */ /* 0x000ef00000000a00 */
[----:B----4-:R-:W4:Y:S01]  /*06d0*/  @!P2 LDC.64 R32, c[0x0][0x3d0] ;  /* 0x0000f400ff20ab82 */ /* 0x010f220000000a00 */
[----:B------:R-:W-:Y:S01]  /*06e0*/  CS2R R28, SRZ ;  /* 0x00000000001c7805 */ /* 0x000fe2000001ff00 */
[----:B--2---:R-:W-:Y:S01]  /*06f0*/  @!P1 IMAD.WIDE.U32 R38, R49, 0x4, R38 ;  /* 0x0000000431269825 */ /* 0x004fe200078e0026 */
[----:B------:R-:W-:-:S04]  /*0700*/  @!P2 IADD3 R53, PT, PT, R0, R61, RZ ;  /* 0x0000003d0035a210 */ /* 0x000fc80007ffe0ff */
[----:B------:R2:W5:Y:S01]  /*0710*/  @!P1 LDG.E R29, desc[UR4][R38.64] ;  /* 0x00000004261d9981 */ /* 0x000562000c1e1900 */
[----:B------:R-:W4:Y:S01]  /*0720*/  LDC.64 R44, c[0x0][0x3a0] ;  /* 0x0000e800ff2c7b82 */ /* 0x000f220000000a00 */
[----:B-1----:R-:W-:Y:S01]  /*0730*/  @!P2 IMAD.WIDE.U32 R40, R53, 0x4, R40 ;  /* 0x000000043528a825 */ /* 0x002fe200078e0028 */
[----:B------:R-:W-:-:S03]  /*0740*/  CS2R R26, SRZ ;  /* 0x00000000001a7805 */ /* 0x000fc6000001ff00 */
[----:B------:R-:W-:-:S03]  /*0750*/  @!P1 IMAD.WIDE.U32 R42, R49, 0x4, R42 ;  /* 0x00000004312a9825 */ /* 0x000fc600078e002a */
[----:B------:R-:W1:Y:S01]  /*0760*/  LDC.64 R46, c[0x0][0x3b0] ;  /* 0x0000ec00ff2e7b82 */ /* 0x000e620000000a00 */
[----:B--2---:R-:W-:Y:S01]  /*0770*/  CS2R R38, SRZ ;  /* 0x0000000000267805 */ /* 0x004fe2000001ff00 */
[C---:B0-----:R-:W-:Y:S01]  /*0780*/  @!P1 IMAD.WIDE.U32 R34, R49.reuse, 0x4, R34 ;  /* 0x0000000431229825 */ /* 0x041fe200078e0022 */
[----:B------:R-:W5:Y:S03]  /*0790*/  @!P1 LDG.E R26, desc[UR4][R42.64] ;  /* 0x000000042a1a9981 */ /* 0x000f66000c1e1900 */
[C---:B---3--:R-:W-:Y:S01]  /*07a0*/  @!P1 IMAD.WIDE.U32 R36, R49.reuse, 0x4, R36 ;  /* 0x0000000431249825 */ /* 0x048fe200078e0024 */
[----:B------:R0:W5:Y:S01]  /*07b0*/  @!P2 LDG.E R38, desc[UR4][R40.64] ;  /* 0x000000042826a981 */ /* 0x000162000c1e1900 */
[----:B------:R-:W2:Y:S02]  /*07c0*/  LDC.64 R50, c[0x0][0x3a8] ;  /* 0x0000ea00ff327b82 */ /* 0x000ea40000000a00 */
        /* <DEDUP_REMOVED lines=9> */
[----:B------:R-:W2:Y:S02]  /*0860*/  LDC.64 R42, c[0x0][0x3c8] ;  /* 0x0000f200ff2a7b82 */ /* 0x000ea40000000a00 */
[----:B------:R1:W5:Y:S01]  /*0870*/  @!P2 LDG.E R41, desc[UR4][R32.64] ;  /* 0x000000042029a981 */ /* 0x000362000c1e1900 */
[----:B---3--:R-:W-:Y:S02]  /*0880*/  CS2R R34, SRZ ;  /* 0x0000000000227805 */ /* 0x008fe4000001ff00 */
[----:B------:R-:W-:Y:S02]  /*0890*/  ISETP.GE.U32.AND P1, PT, R61, R3, PT ;  /* 0x000000033d00720c */ /* 0x000fe40003f26070 */
[----:B0-----:R-:W-:Y:S01]  /*08a0*/  CS2R R36, SRZ ;  /* 0x0000000000247805 */ /* 0x001fe2000001ff00 */
[C---:B-1----:R-:W-:Y:S01]  /*08b0*/  @!P2 IMAD.WIDE.U32 R46, R53.reuse, 0x4, R46 ;  /* 0x00000004352ea825 */ /* 0x042fe200078e002e */
[----:B------:R-:W0:Y:S01]  /*08c0*/  LDC.64 R54, c[0x0][0x3b8] ;  /* 0x0000ee00ff367b82 */ /* 0x000e220000000a00 */
[----:B------:R1:W5:Y:S04]  /*08d0*/  @!P2 LDG.E R34, desc[UR4][R44.64] ;  /* 0x000000042c22a981 */ /* 0x000368000c1e1900 */
[----:B------:R3:W5:Y:S03]  /*08e0*/  @!P2 LDG.E R36, desc[UR4][R46.64] ;  /* 0x000000042e24a981 */ /* 0x000766000c1e1900 */
[----:B------:R-:W0:Y:S01]  /*08f0*/  LDC.64 R32, c[0x0][0x3c8] ;  /* 0x0000f200ff207b82 */ /* 0x000e220000000a00 */
[----:B----4-:R-:W-:-:S04]  /*0900*/  @!P2 IMAD.WIDE.U32 R48, R53, 0x4, R48 ;  /* 0x000000043530a825 */ /* 0x010fc800078e0030 */
[C---:B--2---:R-:W-:Y:S01]  /*0910*/  @!P2 IMAD.WIDE.U32 R50, R53.reuse, 0x4, R50 ;  /* 0x000000043532a825 */ /* 0x044fe200078e0032 */
[----:B------:R2:W5:Y:S02]  /*0920*/  @!P2 LDG.E R37, desc[UR4][R48.64] ;  /* 0x000000043025a981 */ /* 0x000564000c1e1900 */
[----:B-1----:R-:W1:Y:S01]  /*0930*/  LDC.64 R44, c[0x0][0x3a0] ;  /* 0x0000e800ff2c7b82 */ /* 0x002e620000000a00 */
[----:B---3--:R-:W-:Y:S01]  /*0940*/  @!P1 IADD3 R47, PT, PT, R0, R61, RZ ;  /* 0x0000003d002f9210 */ /* 0x008fe20007ffe0ff */
[----:B------:R-:W-:Y:S02]  /*0950*/  HFMA2 R46, -RZ, RZ, 0, 0 ;  /* 0x00000000ff2e7431 */ /* 0x000fe400000001ff */
[----:B------:R-:W-:Y:S01]  /*0960*/  @!P2 IMAD.WIDE.U32 R42, R53, 0x4, R42 ;  /* 0x00000004352aa825 */ /* 0x000fe200078e002a */
[----:B------:R3:W5:Y:S03]  /*0970*/  @!P2 LDG.E R35, desc[UR4][R50.64] ;  /* 0x000000043223a981 */ /* 0x000766000c1e1900 */
[----:B------:R-:W4:Y:S08]  /*0980*/  LDC.64 R52, c[0x0][0x3b0] ;  /* 0x0000ec00ff347b82 */ /* 0x000f300000000a00 */
[----:B--2---:R-:W2:Y:S01]  /*0990*/  LDC.64 R48, c[0x0][0x3c0] ;  /* 0x0000f000ff307b82 */ /* 0x004ea20000000a00 */
[----:B0-----:R-:W-:Y:S01]  /*09a0*/  @!P1 IMAD.WIDE.U32 R32, R47, 0x4, R32 ;  /* 0x000000042f209825 */ /* 0x001fe200078e0020 */
[----:B------:R-:W-:Y:S01]  /*09b0*/  @!P1 IADD3 R61, PT, PT, R61, 0x80, RZ ;  /* 0x000000803d3d9810 */ /* 0x000fe20007ffe0ff */
[----:B------:R-:W5:Y:S04]  /*09c0*/  @!P2 LDG.E R39, desc[UR4][R42.64] ;  /* 0x000000042a27a981 */ /* 0x000f68000c1e1900 */
[----:B------:R0:W5:Y:S01]  /*09d0*/  @!P1 LDG.E R46, desc[UR4][R32.64] ;  /* 0x00000004202e9981 */ /* 0x000162000c1e1900 */
[----:B-1----:R-:W-:Y:S01]  /*09e0*/  @!P1 IMAD.WIDE.U32 R44, R47, 0x4, R44 ;  /* 0x000000042f2c9825 */ /* 0x002fe200078e002c */
[----:B------:R-:W-:Y:S01]  /*09f0*/  ISETP.GE.U32.AND P2, PT, R61, R3, PT ;  /* 0x000000033d00720c */ /* 0x000fe20003f46070 */
[----:B---3--:R-:W1:Y:S03]  /*0a00*/  LDC.64 R50, c[0x0][0x3a8] ;  /* 0x0000ea00ff327b82 */ /* 0x008e660000000a00 */
[----:B------:R3:W5:Y:S05]  /*0a10*/  @!P1 LDG.E R40, desc[UR4][R44.64] ;  /* 0x000000042c289981 */ /* 0x00076a000c1e1900 */
[----:B0-----:R-:W0:Y:S01]  /*0a20*/  LDC.64 R32, c[0x0][0x3a8] ;  /* 0x0000ea00ff207b82 */ /* 0x001e220000000a00 */
[----:B------:R-:W-:Y:S01]  /*0a30*/  @!P1 IMAD.WIDE.U32 R54, R47, 0x4, R54 ;  /* 0x000000042f369825 */ /* 0x000fe200078e0036 */
[----:B---3--:R-:W-:-:S02]  /*0a40*/  CS2R R44, SRZ ;  /* 0x00000000002c7805 */ /* 0x008fc4000001ff00 */
[----:B------:R-:W-:Y:S01]  /*0a50*/  CS2R R42, SRZ ;  /* 0x00000000002a7805 */ /* 0x000fe2000001ff00 */
[----:B----4-:R-:W-:-:S03]  /*0a60*/  @!P1 IMAD.WIDE.U32 R52, R47, 0x4, R52 ;  /* 0x000000042f349825 */ /* 0x010fc600078e0034 */
[----:B------:R-:W3:Y:S01]  /*0a70*/  LDC.64 R56, c[0x0][0x3b0] ;  /* 0x0000ec00ff387b82 */ /* 0x000ee20000000a00 */
[----:B--2---:R-:W-:Y:S01]  /*0a80*/  @!P1 IMAD.WIDE.U32 R48, R47, 0x4, R48 ;  /* 0x000000042f309825 */ /* 0x004fe200078e0030 */
[----:B------:R2:W5:Y:S04]  /*0a90*/  @!P1 LDG.E R45, desc[UR4][R54.64] ;  /* 0x00000004362d9981 */ /* 0x000568000c1e1900 */
[----:B------:R4:W5:Y:S02]  /*0aa0*/  @!P1 LDG.E R43, desc[UR4][R52.64] ;  /* 0x00000004342b9981 */ /* 0x000964000c1e1900 */
[----:B------:R-:W3:Y:S02]  /*0ab0*/  LDC.64 R58, c[0x0][0x3c0] ;  /* 0x0000f000ff3a7b82 */ /* 0x000ee40000000a00 */
[----:B------:R0:W5:Y:S01]  /*0ac0*/  @!P1 LDG.E R44, desc[UR4][R48.64] ;  /* 0x00000004302c9981 */ /* 0x000162000c1e1900 */
[----:B--2---:R-:W-:-:S05]  /*0ad0*/  @!P2 IADD3 R55, PT, PT, R0, R61, RZ ;  /* 0x0000003d0037a210 */ /* 0x004fca0007ffe0ff */
[----:B----4-:R-:W2:Y:S01]  /*0ae0*/  LDC.64 R52, c[0x0][0x3a0] ;  /* 0x0000e800ff347b82 */ /* 0x010ea20000000a00 */
[----:B0-----:R-:W-:Y:S01]  /*0af0*/  @!P2 IMAD.WIDE.U32 R32, R55, 0x4, R32 ;  /* 0x000000043720a825 */ /* 0x001fe200078e0020 */
[----:B------:R-:W-:-:S06]  /*0b00*/  CS2R R48, SRZ ;  /* 0x0000000000307805 */ /* 0x000fcc000001ff00 */
[----:B------:R0:W5:Y:S01]  /*0b10*/  @!P2 LDG.E R49, desc[UR4][R32.64] ;  /* 0x000000042031a981 */ /* 0x000162000c1e1900 */
[----:B-1----:R-:W-:-:S05]  /*0b20*/  @!P1 IMAD.WIDE.U32 R50, R47, 0x4, R50 ;  /* 0x000000042f329825 */ /* 0x002fca00078e0032 */
[----:B------:R1:W5:Y:S01]  /*0b30*/  @!P1 LDG.E R42, desc[UR4][R50.64] ;  /* 0x00000004322a9981 */ /* 0x000362000c1e1900 */
[----:B0-----:R-:W0:Y:S08]  /*0b40*/  LDC.64 R32, c[0x0][0x3b8] ;  /* 0x0000ee00ff207b82 */ /* 0x001e300000000a00 */
[----:B-1----:R-:W1:Y:S01]  /*0b50*/  @!P1 LDC.64 R50, c[0x0][0x3d0] ;  /* 0x0000f400ff329b82 */ /* 0x002e620000000a00 */
[----:B--2---:R-:W-:-:S05]  /*0b60*/  @!P2 IMAD.WIDE.U32 R52, R55, 0x4, R52 ;  /* 0x000000043734a825 */ /* 0x004fca00078e0034 */
[----:B------:R2:W5:Y:S02]  /*0b70*/  @!P2 LDG.E R48, desc[UR4][R52.64] ;  /* 0x000000043430a981 */ /* 0x000564000c1e1900 */
[----:B--2---:R-:W-:Y:S01]  /*0b80*/  CS2R R52, SRZ ;  /* 0x0000000000347805 */ /* 0x004fe2000001ff00 */
[----:B0-----:R-:W-:-:S05]  /*0b90*/  @!P2 IMAD.WIDE.U32 R32, R55, 0x4, R32 ;  /* 0x000000043720a825 */ /* 0x001fca00078e0020 */
[----:B------:R0:W5:Y:S01]  /*0ba0*/  @!P2 LDG.E R52, desc[UR4][R32.64] ;  /* 0x000000042034a981 */ /* 0x000162000c1e1900 */
[----:B-1----:R-:W-:Y:S01]  /*0bb0*/  @!P1 IMAD.WIDE.U32 R50, R47, 0x4, R50 ;  /* 0x000000042f329825 */ /* 0x002fe200078e0032 */
        /* <DEDUP_REMOVED lines=53> */
.L_x_18816:
[----:B------:R-:W-:Y:S05]  /*0f10*/  BSYNC.RECONVERGENT B0 ;  /* 0x0000000000007941 */ /* 0x000fea0003800200 */
.L_x_18815:
        /* <DEDUP_REMOVED lines=14> */
.L_x_18818:
[----:B------:R-:W-:Y:S05]  /*1000*/  BSYNC.RECONVERGENT B0 ;  /* 0x0000000000007941 */ /* 0x000fea0003800200 */
.L_x_18817:
        /* <DEDUP_REMOVED lines=24> */
.L_x_18820:
[----:B------:R-:W-:Y:S05]  /*1190*/  BSYNC.RECONVERGENT B0 ;  /* 0x0000000000007941 */ /* 0x000fea0003800200 */
.L_x_18819:
        /* <DEDUP_REMOVED lines=11> */
.L_x_18822:
[----:B------:R-:W-:Y:S05]  /*1250*/  BSYNC.RECONVERGENT B0 ;  /* 0x0000000000007941 */ /* 0x000fea0003800200 */
.L_x_18821:
        /* <DEDUP_REMOVED lines=11> */
.L_x_18824:
[----:B------:R-:W-:Y:S05]  /*1310*/  BSYNC.RECONVERGENT B0 ;  /* 0x0000000000007941 */ /* 0x000fea0003800200 */
.L_x_18823:
        /* <DEDUP_REMOVED lines=11> */
.L_x_18826:
[----:B------:R-:W-:Y:S05]  /*13d0*/  BSYNC.RECONVERGENT B0 ;  /* 0x0000000000007941 */ /* 0x000fea0003800200 */
.L_x_18825:
        /* <DEDUP_REMOVED lines=11> */
.L_x_18828:
[----:B------:R-:W-:Y:S05]  /*1490*/  BSYNC.RECONVERGENT B0 ;  /* 0x0000000000007941 */ /* 0x000fea0003800200 */
.L_x_18827:
        /* <DEDUP_REMOVED lines=11> */
.L_x_18830:
[----:B------:R-:W-:Y:S05]  /*1550*/  BSYNC.RECONVERGENT B0 ;  /* 0x0000000000007941 */ /* 0x000fea0003800200 */
.L_x_18829:
        /* <DEDUP_REMOVED lines=15> */
.L_x_18833:
[----:B------:R-:W-:-:S13]  /*1650*/  ISETP.GE.U32.AND P0, PT, R6, R3, PT ;  /* 0x000000030600720c */ /* 0x000fda0003f06070 */
[----:B------:R-:W-:Y:S05]  /*1660*/  @P0 BRA `(.L_x_18835) ;  /* 0x0000000000300947 */ /* 0x000fea0003800000 */
[----:B-1----:R-:W1:Y:S01]  /*1670*/  LDC.64 R4, c[0x0][0x398] ;  /* 0x0000e600ff047b82 */ /* 0x002e620000000a00 */
[----:B------:R-:W-:Y:S02]  /*1680*/  LEA R7, R2, R6, 0xa ;  /* 0x0000000602077211 */ /* 0x000fe400078e50ff */
[----:B------:R-:W-:-:S03]  /*1690*/  IADD3 R6, PT, PT, R6, 0x80, RZ ;  /* 0x0000008006067810 */ /* 0x000fc60007ffe0ff */
[----:B-1----:R-:W-:-:S05]  /*16a0*/  IMAD.WIDE.U32 R4, R7, 0x4, R4 ;  /* 0x0000000407047825 */ /* 0x002fca00078e0004 */
[----:B------:R2:W-:Y:S02]  /*16b0*/  STG.E desc[UR4][R4.64], R8 ;  /* 0x0000000804007986 */ /* 0x0005e4000c101904 */
.L_x_18834:
[----:B------:R-:W-:-:S13]  /*16c0*/  ISETP.GE.U32.AND P0, PT, R6, R3, PT ;  /* 0x000000030600720c */ /* 0x000fda0003f06070 */
[----:B------:R-:W-:Y:S05]  /*16d0*/  @P0 BRA `(.L_x_18836) ;  /* 0x0000000000300947 */ /* 0x000fea0003800000 */
[----:B-12---:R-:W1:Y:S01]  /*16e0*/  LDC.64 R4, c[0x0][0x398] ;  /* 0x0000e600ff047b82 */ /* 0x006e620000000a00 */
[----:B------:R-:W-:Y:S02]  /*16f0*/  LEA R7, R2, R6, 0xa ;  /* 0x0000000602077211 */ /* 0x000fe400078e50ff */
[----:B------:R-:W-:-:S03]  /*1700*/  IADD3 R6, PT, PT, R6, 0x80, RZ ;  /* 0x0000008006067810 */ /* 0x000fc60007ffe0ff */
[----:B-1----:R-:W-:-:S05]  /*1710*/  IMAD.WIDE.U32 R4, R7, 0x4, R4 ;  /* 0x0000000407047825 */ /* 0x002fca00078e0004 */
[----:B------:R2:W-:Y:S02]  /*1720*/  STG.E desc[UR4][R4.64], R9 ;  /* 0x0000000904007986 */ /* 0x0005e4000c101904 */
.L_x_18835:
[----:B------:R-:W-:-:S13]  /*1730*/  ISETP.GE.U32.AND P0, PT, R6, R3, PT ;  /* 0x000000030600720c */ /* 0x000fda0003f06070 */
[----:B------:R-:W-:Y:S05]  /*1740*/  @P0 BRA `(.L_x_18837) ;  /* 0x0000000000340947 */ /* 0x000fea0003800000 */
[----:B-12---:R-:W1:Y:S01]  /*1750*/  LDC.64 R4, c[0x0][0x398] ;  /* 0x0000e600ff047b82 */ /* 0x006e620000000a00 */
[----:B------:R-:W-:Y:S02]  /*1760*/  LEA R7, R2, R6, 0xa ;  /* 0x0000000602077211 */ /* 0x000fe400078e50ff */
[----:B------:R-:W-:-:S03]  /*1770*/  IADD3 R6, PT, PT, R6, 0x80, RZ ;  /* 0x0000008006067810 */ /* 0x000fc60007ffe0ff */
[----:B-1----:R-:W-:-:S05]  /*1780*/  IMAD.WIDE.U32 R4, R7, 0x4, R4 ;  /* 0x0000000407047825 */ /* 0x002fca00078e0004 */
[----:B------:R3:W-:Y:S02]  /*1790*/  STG.E desc[UR4][R4.64], R10 ;  /* 0x0000000a04007986 */ /* 0x0007e4000c101904 */
.L_x_18836:
        /* <DEDUP_REMOVED lines=8> */
.L_x_18837:
[----:B------:R-:W-:Y:S05]  /*1820*/  BSYNC.RELIABLE B1 ;  /* 0x0000000000017941 */ /* 0x000fea0003800100 */
.L_x_18832:
[----:B------:R-:W-:-:S13]  /*1830*/  ISETP.GE.U32.AND P0, PT, R6, R3, PT ;  /* 0x000000030600720c */ /* 0x000fda0003f06070 */
[----:B-123--:R-:W1:Y:S01]  /*1840*/  @!P0 LDC.64 R4, c[0x0][0x398] ;  /* 0x0000e600ff048b82 */ /* 0x00ee620000000a00 */
[----:B------:R-:W-:Y:S02]  /*1850*/  @!P0 LEA R7, R2, R6, 0xa ;  /* 0x0000000602078211 */ /* 0x000fe400078e50ff */
[----:B------:R-:W-:-:S03]  /*1860*/  @!P0 IADD3 R6, PT, PT, R6, 0x80, RZ ;  /* 0x0000008006068810 */ /* 0x000fc60007ffe0ff */
[----:B-1----:R-:W-:-:S05]  /*1870*/  @!P0 IMAD.WIDE.U32 R4, R7, 0x4, R4 ;  /* 0x0000000407048825 */ /* 0x002fca00078e0004 */
[----:B------:R4:W-:Y:S02]  /*1880*/  @!P0 STG.E desc[UR4][R4.64], R49 ;  /* 0x0000003104008986 */ /* 0x0009e4000c101904 */
.L_x_18838:
[----:B------:R-:W-:Y:S05]  /*1890*/  BSYNC.RECONVERGENT B0 ;  /* 0x0000000000007941 */ /* 0x000fea0003800200 */
.L_x_18831:
        /* <DEDUP_REMOVED lines=8> */
.L_x_18814:
        /* <DEDUP_REMOVED lines=10> */
[----:B------:R-:W3:Y:S06]  /*19c0*/  LDG.E.128 R4, desc[UR4][R32.64] ;  /* 0x0000000420047981 */ /* 0x000eec000c1e1d00 */
[----:B------:R-:W1:Y:S01]  /*19d0*/  LDC.64 R52, c[0x0][0x3c8] ;  /* 0x0000f200ff347b82 */ /* 0x000e620000000a00 */
[----:B----4-:R-:W-:-:S04]  /*19e0*/  IMAD.WIDE.U32 R40, R0, 0x4, R40 ;  /* 0x0000000400287825 */ /* 0x010fc800078e0028 */
[----:B------:R-:W-:Y:S01]  /*19f0*/  IMAD.WIDE.U32 R36, R2, 0x10, R36 ;  /* 0x0000001002247825 */ /* 0x000fe200078e0024 */
[----:B------:R-:W4:Y:S02]  /*1a00*/  LDG.E.128 R32, desc[UR4][R32.64+0x800] ;  /* 0x0008000420207981 */ /* 0x000f24000c1e1d00 */
[----:B------:R-:W2:Y:S01]  /*1a10*/  LDC.64 R28, c[0x0][0x3b0] ;  /* 0x0000ec00ff1c7b82 */ /* 0x000ea20000000a00 */
[----:B-----5:R-:W-:Y:S01]  /*1a20*/  IMAD.WIDE.U32 R44, R0, 0x4, R44 ;  /* 0x00000004002c7825 */ /* 0x020fe200078e002c */
[----:B------:R-:W3:Y:S03]  /*1a30*/  LDG.E.128 R8, desc[UR4][R36.64] ;  /* 0x0000000424087981 */ /* 0x000ee6000c1e1d00 */
[----:B------:R-:W-:-:S04]  /*1a40*/  IMAD.WIDE.U32 R40, R2, 0x10, R40 ;  /* 0x0000001002287825 */ /* 0x000fc800078e0028 */
[----:B0-----:R-:W-:Y:S01]  /*1a50*/  IMAD.WIDE.U32 R48, R0, 0x4, R48 ;  /* 0x0000000400307825 */ /* 0x001fe200078e0030 */
[----:B------:R-:W5:Y:S03]  /*1a60*/  LDG.E.128 R12, desc[UR4][R40.64] ;  /* 0x00000004280c7981 */ /* 0x000f66000c1e1d00 */
[----:B------:R-:W-:Y:S01]  /*1a70*/  IMAD.WIDE.U32 R44, R2, 0x10, R44 ;  /* 0x00000010022c7825 */ /* 0x000fe200078e002c */
[----:B------:R-:W4:Y:S03]  /*1a80*/  LDG.E.128 R36, desc[UR4][R36.64+0x800] ;  /* 0x0008000424247981 */ /* 0x000f26000c1e1d00 */
[----:B-1----:R-:W-:Y:S01]  /*1a90*/  IMAD.WIDE.U32 R52, R0, 0x4, R52 ;  /* 0x0000000400347825 */ /* 0x002fe200078e0034 */
[----:B------:R-:W5:Y:S03]  /*1aa0*/  LDG.E.128 R16, desc[UR4][R44.64] ;  /* 0x000000042c107981 */ /* 0x000f66000c1e1d00 */
[C---:B------:R-:W-:Y:S01]  /*1ab0*/  IMAD.WIDE.U32 R48, R2.reuse, 0x10, R48 ;  /* 0x0000001002307825 */ /* 0x040fe200078e0030 */
[----:B------:R-:W4:Y:S03]  /*1ac0*/  LDG.E.128 R40, desc[UR4][R40.64+0x800] ;  /* 0x0008000428287981 */ /* 0x000f26000c1e1d00 */
[----:B------:R-:W-:Y:S01]  /*1ad0*/  IMAD.WIDE.U32 R52, R2, 0x10, R52 ;  /* 0x0000001002347825 */ /* 0x000fe200078e0034 */
[----:B------:R-:W4:Y:S04]  /*1ae0*/  LDG.E.128 R20, desc[UR4][R48.64] ;  /* 0x0000000430147981 */ /* 0x000f28000c1e1d00 */
[----:B------:R-:W4:Y:S01]  /*1af0*/  LDG.E.128 R24, desc[UR4][R52.64] ;  /* 0x0000000434187981 */ /* 0x000f22000c1e1d00 */
[----:B--2---:R-:W-:-:S03]  /*1b00*/  IMAD.WIDE.U32 R28, R0, 0x4, R28 ;  /* 0x00000004001c7825 */ /* 0x004fc600078e001c */
[----:B------:R-:W2:Y:S04]  /*1b10*/  LDG.E.128 R44, desc[UR4][R44.64+0x800] ;  /* 0x000800042c2c7981 */ /* 0x000ea8000c1e1d00 */
[----:B------:R-:W2:Y:S01]  /*1b20*/  LDG.E.128 R48, desc[UR4][R48.64+0x800] ;  /* 0x0008000430307981 */ /* 0x000ea2000c1e1d00 */
[----:B------:R-:W-:-:S03]  /*1b30*/  IMAD.WIDE.U32 R60, R2, 0x10, R28 ;  /* 0x00000010023c7825 */ /* 0x000fc600078e001c */
[----:B------:R-:W2:Y:S04]  /*1b40*/  LDG.E.128 R52, desc[UR4][R52.64+0x800] ;  /* 0x0008000434347981 */ /* 0x000ea8000c1e1d00 */
[----:B------:R-:W2:Y:S04]  /*1b50*/  LDG.E.128 R28, desc[UR4][R60.64] ;  /* 0x000000043c1c7981 */ /* 0x000ea8000c1e1d00 */
[----:B------:R-:W2:Y:S01]  /*1b60*/  LDG.E.128 R56, desc[UR4][R60.64+0x800] ;  /* 0x000800043c387981 */ /* 0x000ea2000c1e1d00 */
[----:B---3--:R-:W-:Y:S01]  /*1b70*/  FADD.FTZ R4, R4, -R8 ;  /* 0x8000000804047221 */ /* 0x008fe20000010000 */
[----:B------:R-:W-:Y:S01]  /*1b80*/  FADD.FTZ R5, R5, -R9 ;  /* 0x8000000905057221 */ /* 0x000fe20000010000 */
[----:B------:R-:W-:Y:S01]  /*1b90*/  FADD.FTZ R6, R6, -R10 ;  /* 0x8000000a06067221 */ /* 0x000fe20000010000 */
[----:B-----5:R-:W-:Y:S01]  /*1ba0*/  FFMA.FTZ R3, -R16, UR6, R12 ;  /* 0x0000000610037c23 */ /* 0x020fe2000801010c */
[----:B------:R-:W-:Y:S01]  /*1bb0*/  FFMA.FTZ R8, -R17, UR6, R13 ;  /* 0x0000000611087c23 */ /* 0x000fe2000801010d */
[----:B------:R-:W-:Y:S01]  /*1bc0*/  FFMA.FTZ R9, -R18, UR6, R14 ;  /* 0x0000000612097c23 */ /* 0x000fe2000801010e */
[----:B----4-:R-:W-:Y:S01]  /*1bd0*/  FMUL.FTZ R12, R21, R21 ;  /* 0x00000015150c7220 */ /* 0x010fe20000410000 */
[----:B------:R-:W-:Y:S01]  /*1be0*/  FMUL.FTZ R13, R22, R22 ;  /* 0x00000016160d7220 */ /* 0x000fe20000410000 */
[----:B------:R-:W-:-:S02]  /*1bf0*/  FMUL.FTZ R14, R23, R23 ;  /* 0x00000017170e7220 */ /* 0x000fc40000410000 */
[----:B------:R-:W-:Y:S01]  /*1c00*/  FMUL.FTZ R25, R25, R12 ;  /* 0x0000000c19197220 */ /* 0x000fe20000410000 */
[----:B------:R-:W-:Y:S01]  /*1c10*/  FMUL.FTZ R13, R26, R13 ;  /* 0x0000000d1a0d7220 */ /* 0x000fe20000410000 */
[----:B------:R-:W-:Y:S02]  /*1c20*/  FMUL.FTZ R27, R27, R14 ;  /* 0x0000000e1b1b7220 */ /* 0x000fe40000410000 */
[----:B------:R-:W-:Y:S01]  /*1c30*/  FMUL.FTZ R25, R25, UR6 ;  /* 0x0000000619197c20 */ /* 0x000fe20008410000 */
[----:B------:R-:W-:Y:S01]  /*1c40*/  FMUL.FTZ R14, R13, UR6 ;  /* 0x000000060d0e7c20 */ /* 0x000fe20008410000 */
[----:B------:R-:W-:Y:S02]  /*1c50*/  FADD.FTZ R7, R7, -R11 ;  /* 0x8000000b07077221 */ /* 0x000fe40000010000 */
[----:B------:R-:W-:Y:S01]  /*1c60*/  FFMA.FTZ R5, R25, -R5, R8 ;  /* 0x8000000519057223 */ /* 0x000fe20000010008 */
[----:B------:R-:W-:Y:S01]  /*1c70*/  FFMA.FTZ R6, R14, -R6, R9 ;  /* 0x800000060e067223 */ /* 0x000fe20000010009 */
[----:B------:R-:W-:Y:S01]  /*1c80*/  FMUL.FTZ R11, R20, R20 ;  /* 0x00000014140b7220 */ /* 0x000fe20000410000 */
[----:B------:R-:W0:Y:S03]  /*1c90*/  LDC.64 R8, c[0x0][0x398] ;  /* 0x0000e600ff087b82 */ /* 0x000e260000000a00 */
[----:B------:R-:W-:-:S04]  /*1ca0*/  FMUL.FTZ R11, R24, R11 ;  /* 0x0000000b180b7220 */ /* 0x000fc80000410000 */
[----:B------:R-:W-:Y:S01]  /*1cb0*/  FMUL.FTZ R12, R11, UR6 ;  /* 0x000000060b0c7c20 */ /* 0x000fe20008410000 */
[----:B------:R-:W-:Y:S01]  /*1cc0*/  FFMA.FTZ R10, -R19, UR6, R15 ;  /* 0x00000006130a7c23 */ /* 0x000fe2000801010f */
[----:B--2---:R-:W-:Y:S01]  /*1cd0*/  FMUL.FTZ R13, R48, R48 ;  /* 0x00000030300d7220 */ /* 0x004fe20000410000 */
        /* <DEDUP_REMOVED lines=8> */
[----:B------:R-:W-:Y:S01]  /*1d60*/  FMUL.FTZ R27, R27, UR6 ;  /* 0x000000061b1b7c20 */ /* 0x000fe20008410000 */
[----:B------:R-:W-:Y:S01]  /*1d70*/  FADD.FTZ R32, R32, -R36 ;  /* 0x8000002420207221 */ /* 0x000fe20000010000 */
[----:B------:R-:W-:Y:S01]  /*1d80*/  FADD.FTZ R33, R33, -R37 ;  /* 0x8000002521217221 */ /* 0x000fe20000010000 */
[----:B------:R-:W-:Y:S01]  /*1d90*/  FADD.FTZ R34, R34, -R38 ;  /* 0x8000002622227221 */ /* 0x000fe20000010000 */
[----:B------:R-:W-:Y:S01]  /*1da0*/  FADD.FTZ R35, R35, -R39 ;  /* 0x8000002723237221 */ /* 0x000fe20000010000 */
[----:B------:R-:W-:Y:S01]  /*1db0*/  FFMA.FTZ R40, -R44, UR6, R40 ;  /* 0x000000062c287c23 */ /* 0x000fe20008010128 */
[----:B------:R-:W-:Y:S01]  /*1dc0*/  FFMA.FTZ R41, -R45, UR6, R41 ;  /* 0x000000062d297c23 */ /* 0x000fe20008010129 */
[----:B------:R-:W-:Y:S01]  /*1dd0*/  FFMA.FTZ R42, -R46, UR6, R42 ;  /* 0x000000062e2a7c23 */ /* 0x000fe2000801012a */
[----:B------:R-:W-:Y:S01]  /*1de0*/  FFMA.FTZ R43, -R47, UR6, R43 ;  /* 0x000000062f2b7c23 */ /* 0x000fe2000801012b */
[----:B------:R-:W-:Y:S01]  /*1df0*/  FMUL.FTZ R13, R13, UR6 ;  /* 0x000000060d0d7c20 */ /* 0x000fe20008410000 */
[----:B------:R-:W-:Y:S01]  /*1e00*/  FMUL.FTZ R12, R12, UR6 ;  /* 0x000000060c0c7c20 */ /* 0x000fe20008410000 */
[----:B------:R-:W-:Y:S01]  /*1e10*/  FMUL.FTZ R15, R15, UR6 ;  /* 0x000000060f0f7c20 */ /* 0x000fe20008410000 */
[----:B------:R-:W-:Y:S01]  /*1e20*/  FMUL.FTZ R14, R14, UR6 ;  /* 0x000000060e0e7c20 */ /* 0x000fe20008410000 */
[----:B0-----:R-:W-:-:S04]  /*1e30*/  IMAD.WIDE.U32 R8, R0, 0x4, R8 ;  /* 0x0000000400087825 */ /* 0x001fc800078e0008 */
[----:B------:R-:W-:Y:S01]  /*1e40*/  FFMA.FTZ R7, R27, -R7, R10 ;  /* 0x800000071b077223 */ /* 0x000fe2000001000a */
[----:B------:R-:W-:Y:S01]  /*1e50*/  FMUL.FTZ R28, R28, R20 ;  /* 0x000000141c1c7220 */ /* 0x000fe20000410000 */
[----:B------:R-:W-:Y:S01]  /*1e60*/  FMUL.FTZ R4, R29, R21 ;  /* 0x000000151d047220 */ /* 0x000fe20000410000 */
[----:B------:R-:W-:Y:S01]  /*1e70*/  FMUL.FTZ R11, R30, R22 ;  /* 0x000000161e0b7220 */ /* 0x000fe20000410000 */
[----:B------:R-:W-:Y:S01]  /*1e80*/  FMUL.FTZ R10, R31, R23 ;  /* 0x000000171f0a7220 */ /* 0x000fe20000410000 */
[----:B------:R-:W-:Y:S01]  /*1e90*/  FFMA.FTZ R13, R13, -R32, R40 ;  /* 0x800000200d0d7223 */ /* 0x000fe20000010028 */
[----:B------:R-:W-:Y:S01]  /*1ea0*/  FFMA.FTZ R12, R12, -R33, R41 ;  /* 0x800000210c0c7223 */ /* 0x000fe20000010029 */
[----:B------:R-:W-:Y:S01]  /*1eb0*/  FFMA.FTZ R15, R15, -R34, R42 ;  /* 0x800000220f0f7223 */ /* 0x000fe2000001002a */
[----:B------:R-:W-:Y:S01]  /*1ec0*/  FFMA.FTZ R14, R14, -R35, R43 ;  /* 0x800000230e0e7223 */ /* 0x000fe2000001002b */
[----:B------:R-:W-:Y:S01]  /*1ed0*/  FMUL.FTZ R56, R56, R48 ;  /* 0x0000003038387220 */ /* 0x000fe20000410000 */
        /* <DEDUP_REMOVED lines=12> */
[----:B------:R-:W-:Y:S04]  /*1fa0*/  STG.E.128 desc[UR4][R8.64], R28 ;  /* 0x0000001c08007986 */ /* 0x000fe8000c101d04 */
[----:B------:R-:W-:Y:S01]  /*1fb0*/  STG.E.128 desc[UR4][R8.64+0x800], R56 ;  /* 0x0008003808007986 */ /* 0x000fe2000c101d04 */
[----:B------:R-:W-:Y:S05]  /*1fc0*/  EXIT ;  /* 0x000000000000794d */ /* 0x000fea0003800000 */
.L_x_18839:
        /* <DEDUP_REMOVED lines=11> */
.L_x_27491:


//--------------------- .text._ZN2at6native29vectorized_elementwise_kernelILi8EZZZNS0_49_GLOBAL__N__b919a28f_16_Normalization_cu_5c38458737batch_norm_elementwise_backward_trainERKNS_6TensorES5_S5_S5_S5_S5_S5_ENKUlvE0_clEvENKUlvE0_clEvEUlfffffffE_St5arrayIPcLm8EEEEviT0_T1_ --------------------------
	.section	.text._ZN2at6native29vectorized_elementwise_kernelILi8EZZZNS0_49_GLOBAL__N__b919a28f_16_Normalization_cu_5c38458737batch_norm_elementwise_backward_trainERKNS_6TensorES5_S5_S5_S5_S5_S5_ENKUlvE0_clEvENKUlvE0_clEvEUlfffffffE_St5arrayIPcLm8EEEEviT0_T1_,"ax",@progbits
	.align	128
        .global         _ZN2at6native29vectorized_elementwise_kernelILi8EZZZNS0_49_GLOBAL__N__b919a28f_16_Normalization_cu_5c38458737batch_norm_elementwise_backward_trainERKNS_6TensorES5_S5_S5_S5_S5_S5_ENKUlvE0_clEvENKUlvE0_clEvEUlfffffffE_St5arrayIPcLm8EEEEviT0_T1_
        .type           _ZN2at6native29vectorized_elementwise_kernelILi8EZZZNS0_49_GLOBAL__N__b919a28f_16_Normalization_cu_5c38458737batch_norm_elementwise_backward_trainERKNS_6TensorES5_S5_S5_S5_S5_S5_ENKUlvE0_clEvENKUlvE0_clEvEUlfffffffE_St5arrayIPcLm8EEEEviT0_T1_,@function
        .size           _ZN2at6native29vectorized_elementwise_kernelILi8EZZZNS0_49_GLOBAL__N__b919a28f_16_Normalization_cu_5c38458737batch_norm_elementwise_backward_trainERKNS_6TensorES5_S5_S5_S5_S5_S5_ENKUlvE0_clEvENKUlvE0_clEvEUlfffffffE_St5arrayIPcLm8EEEEviT0_T1_,(.L_x_27492 - _ZN2at6native29vectorized_elementwise_kernelILi8EZZZNS0_49_GLOBAL__N__b919a28f_16_Normalization_cu_5c38458737batch_norm_elementwise_backward_trainERKNS_6TensorES5_S5_S5_S5_S5_S5_ENKUlvE0_clEvENKUlvE0_clEvEUlfffffffE_St5arrayIPcLm8EEEEviT0_T1_)
        .other          _ZN2at6native29vectorized_elementwise_kernelILi8EZZZNS0_49_GLOBAL__N__b919a28f_16_Normalization_cu_5c38458737batch_norm_elementwise_backward_trainERKNS_6TensorES5_S5_S5_S5_S5_S5_ENKUlvE0_clEvENKUlvE0_clEvEUlfffffffE_St5arrayIPcLm8EEEEviT0_T1_,@"STO_CUDA_ENTRY STV_DEFAULT"
_ZN2at6native29vectorized_elementwise_kernelILi8EZZZNS0_49_GLOBAL__N__b919a28f_16_Normalization_cu_5c38458737batch_norm_elementwise_backward_trainERKNS_6TensorES5_S5_S5_S5_S5_S5_ENKUlvE0_clEvENKUlvE0_clEvEUlfffffffE_St5arrayIPcLm8EEEEviT0_T1_:
.text._ZN2at6native29vectorized_elementwise_kernelILi8EZZZNS0_49_GLOBAL__N__b919a28f_16_Normalization_cu_5c38458737batch_norm_elementwise_backward_trainERKNS_6TensorES5_S5_S5_S5_S5_S5_ENKUlvE0_clEvENKUlvE0_clEvEUlfffffffE_St5arrayIPcLm8EEEEviT0_T1_:
        /* <DEDUP_REMOVED lines=241> */
.L_x_18842:
[----:B------:R-:W-:Y:S05]  /*0f10*/  BSYNC.RECONVERGENT B0 ;  /* 0x0000000000007941 */ /* 0x000fea0003800200 */
.L_x_18841:
        /* <DEDUP_REMOVED lines=14> */
.L_x_18844:
[----:B------:R-:W-:Y:S05]  /*1000*/  BSYNC.RECONVERGENT B0 ;  /* 0x0000000000007941 */ /* 0x000fea0003800200 */
.L_x_18843:
        /* <DEDUP_REMOVED lines=24> */
.L_x_18846:
[----:B------:R-:W-:Y:S05]  /*1190*/  BSYNC.RECONVERGENT B0 ;  /* 0x0000000000007941 */ /* 0x000fea0003800200 */
.L_x_18845:
        /* <DEDUP_REMOVED lines=11> */
.L_x_18848:
[----:B------:R-:W-:Y:S05]  /*1250*/  BSYNC.RECONVERGENT B0 ;  /* 0x0000000000007941 */ /* 0x000fea0003800200 */
.L_x_18847:
        /* <DEDUP_REMOVED lines=11> */
.L_x_18850:
[----:B------:R-:W-:Y:S05]  /*1310*/  BSYNC.RECONVERGENT B0 ;  /* 0x0000000000007941 */ /* 0x000fea0003800200 */
.L_x_18849:
        /* <DEDUP_REMOVED lines=11> */
.L_x_18852:
[----:B------:R-:W-:Y:S05]  /*13d0*/  BSYNC.RECONVERGENT B0 ;  /* 0x0000000000007941 */ /* 0x000fea0003800200 */
.L_x_18851:
        /* <DEDUP_REMOVED lines=11> */
.L_x_18854:
[----:B------:R-:W-:Y:S05]  /*1490*/  BSYNC.RECONVERGENT B0 ;  /* 0x0000000000007941 */ /* 0x000fea0003800200 */
.L_x_18853:
        /* <DEDUP_REMOVED lines=11> */
.L_x_18856:
[----:B------:R-:W-:Y:S05]  /*1550*/  BSYNC.RECONVERGENT B0 ;  /* 0x0000000000007941 */ /* 0x000fea0003800200 */
.L_x_18855:
        /* <DEDUP_REMOVED lines=15> */
.L_x_18859:
[----:B------:R-:W-:-:S13]  /*1650*/  ISETP.GE.U32.AND P0, PT, R6, R3, PT ;  /* 0x000000030600720c */ /* 0x000fda0003f06070 */
[----:B------:R-:W-:Y:S05]  /*1660*/  @P0 BRA `(.L_x_18861) ;  /* 0x0000000000300947 */ /* 0x000fea0003800000 */
[----:B-1----:R-:W1:Y:S01]  /*1670*/  LDC.64 R4, c[0x0][0x398] ;  /* 0x0000e600ff047b82 */ /* 0x002e620000000a00 */
[----:B------:R-:W-:Y:S02]  /*1680*/  LEA R7, R2, R6, 0xa ;  /* 0x0000000602077211 */ /* 0x000fe400078e50ff */
[----:B------:R-:W-:-:S03]  /*1690*/  IADD3 R6, PT, PT, R6, 0x80, RZ ;  /* 0x0000008006067810 */ /* 0x000fc60007ffe0ff */
[----:B-1----:R-:W-:-:S05]  /*16a0*/  IMAD.WIDE.U32 R4, R7, 0x4, R4 ;  /* 0x0000000407047825 */ /* 0x002fca00078e0004 */
[----:B------:R2:W-:Y:S02]  /*16b0*/  STG.E desc[UR4][R4.64], R8 ;  /* 0x0000000804007986 */ /* 0x0005e4000c101904 */
.L_x_18860:
[----:B------:R-:W-:-:S13]  /*16c0*/  ISETP.GE.U32.AND P0, PT, R6, R3, PT ;  /* 0x000000030600720c */ /* 0x000fda0003f06070 */
[----:B------:R-:W-:Y:S05]  /*16d0*/  @P0 BRA `(.L_x_18862) ;  /* 0x0000000000300947 */ /* 0x000fea0003800000 */
[----:B-12---:R-:W1:Y:S01]  /*16e0*/  LDC.64 R4, c[0x0][0x398] ;  /* 0x0000e600ff047b82 */ /* 0x006e620000000a00 */
[----:B------:R-:W-:Y:S02]  /*16f0*/  LEA R7, R2, R6, 0xa ;  /* 0x0000000602077211 */ /* 0x000fe400078e50ff */
[----:B------:R-:W-:-:S03]  /*1700*/  IADD3 R6, PT, PT, R6, 0x80, RZ ;  /* 0x0000008006067810 */ /* 0x000fc60007ffe0ff */
[----:B-1----:R-:W-:-:S05]  /*1710*/  IMAD.WIDE.U32 R4, R7, 0x4, R4 ;  /* 0x0000000407047825 */ /* 0x002fca00078e0004 */
[----:B------:R2:W-:Y:S02]  /*1720*/  STG.E desc[UR4][R4.64], R9 ;  /* 0x0000000904007986 */ /* 0x0005e4000c101904 */
.L_x_18861:
[----:B------:R-:W-:-:S13]  /*1730*/  ISETP.GE.U32.AND P0, PT, R6, R3, PT ;  /* 0x000000030600720c */ /* 0x000fda0003f06070 */
[----:B------:R-:W-:Y:S05]  /*1740*/  @P0 BRA `(.L_x_18863) ;  /* 0x0000000000340947 */ /* 0x000fea0003800000 */
[----:B-12---:R-:W1:Y:S01]  /*1750*/  LDC.64 R4, c[0x0][0x398] ;  /* 0x0000e600ff047b82 */ /* 0x006e620000000a00 */
[----:B------:R-:W-:Y:S02]  /*1760*/  LEA R7, R2, R6, 0xa ;  /* 0x0000000602077211 */ /* 0x000fe400078e50ff */
[----:B------:R-:W-:-:S03]  /*1770*/  IADD3 R6, PT, PT, R6, 0x80, RZ ;  /* 0x0000008006067810 */ /* 0x000fc60007ffe0ff */
[----:B-1----:R-:W-:-:S05]  /*1780*/  IMAD.WIDE.U32 R4, R7, 0x4, R4 ;  /* 0x0000000407047825 */ /* 0x002fca00078e0004 */
[----:B------:R3:W-:Y:S02]  /*1790*/  STG.E desc[UR4][R4.64], R10 ;  /* 0x0000000a04007986 */ /* 0x0007e4000c101904 */
.L_x_18862:
        /* <DEDUP_REMOVED lines=8> */
.L_x_18863:
[----:B------:R-:W-:Y:S05]  /*1820*/  BSYNC.RELIABLE B1 ;  /* 0x0000000000017941 */ /* 0x000fea0003800100 */
.L_x_18858:
[----:B------:R-:W-:-:S13]  /*1830*/  ISETP.GE.U32.AND P0, PT, R6, R3, PT ;  /* 0x000000030600720c */ /* 0x000fda0003f06070 */
[----:B-123--:R-:W1:Y:S01]  /*1840*/  @!P0 LDC.64 R4, c[0x0][0x398] ;  /* 0x0000e600ff048b82 */ /* 0x00ee620000000a00 */
[----:B------:R-:W-:Y:S02]  /*1850*/  @!P0 LEA R7, R2, R6, 0xa ;  /* 0x0000000602078211 */ /* 0x000fe400078e50ff */
[----:B------:R-:W-:-:S03]  /*1860*/  @!P0 IADD3 R6, PT, PT, R6, 0x80, RZ ;  /* 0x0000008006068810 */ /* 0x000fc60007ffe0ff */
[----:B-1----:R-:W-:-:S05]  /*1870*/  @!P0 IMAD.WIDE.U32 R4, R7, 0x4, R4 ;  /* 0x0000000407048825 */ /* 0x002fca00078e0004 */
[----:B------:R4:W-:Y:S02]  /*1880*/  @!P0 STG.E desc[UR4][R4.64], R49 ;  /* 0x0000003104008986 */ /* 0x0009e4000c101904 */
.L_x_18864:
[----:B------:R-:W-:Y:S05]  /*1890*/  BSYNC.RECONVERGENT B0 ;  /* 0x0000000000007941 */ /* 0x000fea0003800200 */
.L_x_18857:
        /* <DEDUP_REMOVED lines=8> */
.L_x_18840:
        /* <DEDUP_REMOVED lines=9> */
[----:B---3--:R-:W-:-:S07]  /*19b0*/  IMAD.WIDE.U32 R6, R0, 0x4, R6 ;  /* 0x0000000400067825 */ /* 0x008fce00078e0006 */
[----:B------:R-:W1:Y:S01]  /*19c0*/  LDC.64 R22, c[0x0][0x3d0] ;  /* 0x0000f400ff167b82 */ /* 0x000e620000000a00 */
[----:B----4-:R-:W-:-:S04]  /*19d0*/  IMAD.WIDE.U32 R38, R0, 0x4, R38 ;  /* 0x0000000400267825 */ /* 0x010fc800078e0026 */
[----:B------:R-:W-:Y:S02]  /*19e0*/  IMAD.WIDE.U32 R12, R2, 0x20, R6 ;  /* 0x00000020020c7825 */ /* 0x000fe400078e0006 */
[----:B------:R-:W3:Y:S01]  /*19f0*/  LDG.E.ENL2.256 R8, R4, desc[UR4][R4.64] ;  /* 0xfe0000040404797e */ /* 0x000ee20008121908 */
[----:B------:R-:W4:Y:S01]  /*1a00*/  LDC.64 R52, c[0x0][0x3b0] ;  /* 0x0000ec00ff347b82 */ /* 0x000f220000000a00 */
[----:B-----5:R-:W-:Y:S02]  /*1a10*/  IMAD.WIDE.U32 R36, R0, 0x4, R36 ;  /* 0x0000000400247825 */ /* 0x020fe400078e0024 */
[----:B------:R-:W3:Y:S02]  /*1a20*/  LDG.E.ENL2.256 R16, R12, desc[UR4][R12.64] ;  /* 0xfe0000040c0c797e */ /* 0x000ee40008121910 */
[----:B------:R-:W-:-:S04]  /*1a30*/  IMAD.WIDE.U32 R38, R2, 0x20, R38 ;  /* 0x0000002002267825 */ /* 0x000fc800078e0026 */
[----:B0-----:R-:W-:-:S04]  /*1a40*/  IMAD.WIDE.U32 R20, R0, 0x4, R20 ;  /* 0x0000000400147825 */ /* 0x001fc800078e0014 */
[----:B------:R-:W-:Y:S02]  /*1a50*/  IMAD.WIDE.U32 R44, R2, 0x20, R36 ;  /* 0x00000020022c7825 */ /* 0x000fe400078e0024 */
[----:B------:R-:W5:Y:S02]  /*1a60*/  LDG.E.ENL2.256 R40, R36, desc[UR4][R38.64] ;  /* 0xfe0000042624797e */ /* 0x000f640008121928 */
[----:B-1----:R-:W-:Y:S02]  /*1a70*/  IMAD.WIDE.U32 R22, R0, 0x4, R22 ;  /* 0x0000000400167825 */ /* 0x002fe400078e0016 */
[----:B------:R-:W2:Y:S02]  /*1a80*/  LDG.E.ENL2.256 R48, R44, desc[UR4][R44.64] ;  /* 0xfe0000042c2c797e */ /* 0x000ea40008121930 */
[----:B------:R-:W-:-:S04]  /*1a90*/  IMAD.WIDE.U32 R20, R2, 0x20, R20 ;  /* 0x0000002002147825 */ /* 0x000fc800078e0014 */
[----:B------:R-:W-:Y:S02]  /*1aa0*/  IMAD.WIDE.U32 R28, R2, 0x20, R22 ;  /* 0x00000020021c7825 */ /* 0x000fe400078e0016 */
[----:B------:R-:W2:Y:S04]  /*1ab0*/  LDG.E.ENL2.256 R24, R20, desc[UR4][R20.64] ;  /* 0xfe0000041414797e */ /* 0x000ea80008121918 */
[----:B------:R-:W2:Y:S01]  /*1ac0*/  LDG.E.ENL2.256 R32, R28, desc[UR4][R28.64] ;  /* 0xfe0000041c1c797e */ /* 0x000ea20008121920 */
[----:B----4-:R-:W-:-:S04]  /*1ad0*/  IMAD.WIDE.U32 R52, R0, 0x4, R52 ;  /* 0x0000000400347825 */ /* 0x010fc800078e0034 */
[----:B------:R-:W-:-:S06]  /*1ae0*/  IMAD.WIDE.U32 R52, R2, 0x20, R52 ;  /* 0x0000002002347825 */ /* 0x000fcc00078e0034 */
[----:B------:R-:W4:Y:S01]  /*1af0*/  LDG.E.ENL2.256 R56, R52, desc[UR4][R52.64] ;  /* 0xfe0000043434797e */ /* 0x000f220008121938 */
[----:B---3--:R-:W-:Y:S01]  /*1b00*/  FADD.FTZ R4, R4, -R12 ;  /* 0x8000000c04047221 */ /* 0x008fe20000010000 */
[----:B------:R-:W-:Y:S01]  /*1b10*/  FADD.FTZ R5, R5, -R13 ;  /* 0x8000000d05057221 */ /* 0x000fe20000010000 */
[----:B------:R-:W-:Y:S01]  /*1b20*/  FADD.FTZ R7, R7, -R15 ;  /* 0x8000000f07077221 */ /* 0x000fe20000010000 */
[----:B-----5:R-:W-:Y:S01]  /*1b30*/  FMUL.FTZ R13, R36, R36 ;  /* 0x00000024240d7220 */ /* 0x020fe20000410000 */
[----:B------:R-:W-:-:S03]  /*1b40*/  FMUL.FTZ R12, R37, R37 ;  /* 0x00000025250c7220 */ /* 0x000fc60000410000 */
[----:B--2---:R-:W-:Y:S01]  /*1b50*/  FMUL.FTZ R44, R44, R13 ;  /* 0x0000000d2c2c7220 */ /* 0x004fe20000410000 */
[----:B------:R-:W-:Y:S02]  /*1b60*/  FMUL.FTZ R45, R45, R12 ;  /* 0x0000000c2d2d7220 */ /* 0x000fe40000410000 */
[----:B------:R-:W0:Y:S01]  /*1b70*/  LDC.64 R12, c[0x0][0x398] ;  /* 0x0000e600ff0c7b82 */ /* 0x000e220000000a00 */
[----:B------:R-:W-:Y:S01]  /*1b80*/  FADD.FTZ R6, R6, -R14 ;  /* 0x8000000e06067221 */ /* 0x000fe20000010000 */
[----:B------:R-:W-:Y:S01]  /*1b90*/  FADD.FTZ R8, R8, -R16 ;  /* 0x8000001008087221 */ /* 0x000fe20000010000 */
[----:B------:R-:W-:Y:S01]  /*1ba0*/  FFMA.FTZ R15, -R30, UR6, R22 ;  /* 0x000000061e0f7c23 */ /* 0x000fe20008010116 */
[----:B------:R-:W-:Y:S01]  /*1bb0*/  FMUL.FTZ R22, R39, R39 ;  /* 0x0000002727167220 */ /* 0x000fe20000410000 */
[----:B------:R-:W-:Y:S01]  /*1bc0*/  FFMA.FTZ R14, -R29, UR6, R21 ;  /* 0x000000061d0e7c23 */ /* 0x000fe20008010115 */
[----:B------:R-:W-:Y:S02]  /*1bd0*/  FMUL.FTZ R21, R38, R38 ;  /* 0x0000002626157220 */ /* 0x000fe40000410000 */
[----:B------:R-:W-:Y:S01]  /*1be0*/  FMUL.FTZ R47, R47, R22 ;  /* 0x000000162f2f7220 */ /* 0x000fe20000410000 */
[----:B------:R-:W-:Y:S01]  /*1bf0*/  FMUL.FTZ R22, R41, R41 ;  /* 0x0000002929167220 */ /* 0x000fe20000410000 */
[----:B------:R-:W-:Y:S01]  /*1c00*/  FADD.FTZ R9, R9, -R17 ;  /* 0x8000001109097221 */ /* 0x000fe20000010000 */
[----:B------:R-:W-:Y:S01]  /*1c10*/  FFMA.FTZ R16, -R31, UR6, R23 ;  /* 0x000000061f107c23 */ /* 0x000fe20008010117 */
[----:B------:R-:W-:Y:S01]  /*1c20*/  FMUL.FTZ R21, R46, R21 ;  /* 0x000000152e157220 */ /* 0x000fe20000410000 */
[----:B------:R-:W-:Y:S01]  /*1c30*/  FADD.FTZ R10, R10, -R18 ;  /* 0x800000120a0a7221 */ /* 0x000fe20000010000 */
[----:B------:R-:W-:Y:S01]  /*1c40*/  FFMA.FTZ R17, -R32, UR6, R24 ;  /* 0x0000000620117c23 */ /* 0x000fe20008010118 */
[----:B------:R-:W-:Y:S01]  /*1c50*/  FMUL.FTZ R23, R40, R40 ;  /* 0x0000002828177220 */ /* 0x000fe20000410000 */
[----:B------:R-:W-:Y:S01]  /*1c60*/  FFMA.FTZ R18, -R33, UR6, R25 ;  /* 0x0000000621127c23 */ /* 0x000fe20008010119 */
[----:B------:R-:W-:Y:S01]  /*1c70*/  FMUL.FTZ R24, R43, R43 ;  /* 0x0000002b2b187220 */ /* 0x000fe20000410000 */
[----:B------:R-:W-:Y:S01]  /*1c80*/  FMUL.FTZ R25, R42, R42 ;  /* 0x0000002a2a197220 */ /* 0x000fe20000410000 */
[----:B------:R-:W-:Y:S01]  /*1c90*/  FMUL.FTZ R49, R49, R22 ;  /* 0x0000001631317220 */ /* 0x000fe20000410000 */
[----:B------:R-:W-:Y:S01]  /*1ca0*/  FMUL.FTZ R22, R21, UR6 ;  /* 0x0000000615167c20 */ /* 0x000fe20008410000 */
[----:B------:R-:W-:Y:S01]  /*1cb0*/  FFMA.FTZ R3, -R28, UR6, R20 ;  /* 0x000000061c037c23 */ /* 0x000fe20008010114 */
[----:B------:R-:W-:Y:S01]  /*1cc0*/  FMUL.FTZ R23, R48, R23 ;  /* 0x0000001730177220 */ /* 0x000fe20000410000 */
[----:B------:R-:W-:Y:S01]  /*1cd0*/  FMUL.FTZ R44, R44, UR6 ;  /* 0x000000062c2c7c20 */ /* 0x000fe20008410000 */
[----:B------:R-:W-:Y:S01]  /*1ce0*/  FMUL.FTZ R24, R51, R24 ;  /* 0x0000001833187220 */ /* 0x000fe20000410000 */
[----:B------:R-:W-:Y:S01]  /*1cf0*/  FMUL.FTZ R45, R45, UR6 ;  /* 0x000000062d2d7c20 */ /* 0x000fe20008410000 */
[----:B------:R-:W-:Y:S01]  /*1d00*/  FMUL.FTZ R25, R50, R25 ;  /* 0x0000001932197220 */ /* 0x000fe20000410000 */
[----:B------:R-:W-:Y:S01]  /*1d10*/  FFMA.FTZ R15, R22, -R6, R15 ;  /* 0x80000006160f7223 */ /* 0x000fe2000001000f */
[----:B------:R-:W-:Y:S01]  /*1d20*/  FFMA.FTZ R4, R44, -R4, R3 ;  /* 0x800000042c047223 */ /* 0x000fe20000010003 */
[----:B------:R-:W-:Y:S01]  /*1d30*/  FMUL.FTZ R6, R23, UR6 ;  /* 0x0000000617067c20 */ /* 0x000fe20008410000 */
[----:B------:R-:W-:Y:S01]  /*1d40*/  FADD.FTZ R11, R11, -R19 ;  /* 0x800000130b0b7221 */ /* 0x000fe20000010000 */
[----:B------:R-:W-:Y:S01]  /*1d50*/  FFMA.FTZ R20, -R35, UR6, R27 ;  /* 0x0000000623147c23 */ /* 0x000fe2000801011b */
[----:B------:R-:W-:Y:S01]  /*1d60*/  FMUL.FTZ R47, R47, UR6 ;  /* 0x000000062f2f7c20 */ /* 0x000fe20008410000 */
[----:B------:R-:W-:Y:S01]  /*1d70*/  FFMA.FTZ R5, R45, -R5, R14 ;  /* 0x800000052d057223 */ /* 0x000fe2000001000e */
[----:B------:R-:W-:Y:S01]  /*1d80*/  FMUL.FTZ R3, R24, UR6 ;  /* 0x0000000618037c20 */ /* 0x000fe20008410000 */
[----:B------:R-:W-:Y:S01]  /*1d90*/  FFMA.FTZ R19, -R34, UR6, R26 ;  /* 0x0000000622137c23 */ /* 0x000fe2000801011a */
[----:B------:R-:W-:Y:S01]  /*1da0*/  FMUL.FTZ R49, R49, UR6 ;  /* 0x0000000631317c20 */ /* 0x000fe20008410000 */
[----:B------:R-:W-:Y:S01]  /*1db0*/  FMUL.FTZ R14, R25, UR6 ;  /* 0x00000006190e7c20 */ /* 0x000fe20008410000 */
[----:B------:R-:W-:Y:S01]  /*1dc0*/  FFMA.FTZ R17, R6, -R8, R17 ;  /* 0x8000000806117223 */ /* 0x000fe20000010011 */
[----:B0-----:R-:W-:-:S04]  /*1dd0*/  IMAD.WIDE.U32 R12, R0, 0x4, R12 ;  /* 0x00000004000c7825 */ /* 0x001fc800078e000c */
[----:B------:R-:W-:Y:S01]  /*1de0*/  FFMA.FTZ R16, R47, -R7, R16 ;  /* 0x800000072f107223 */ /* 0x000fe20000010010 */
[----:B------:R-:W-:Y:S01]  /*1df0*/  FFMA.FTZ R20, R3, -R11, R20 ;  /* 0x8000000b03147223 */ /* 0x000fe20000010014 */
[----:B----4-:R-:W-:Y:S01]  /*1e00*/  FMUL.FTZ R6, R53, R37 ;  /* 0x0000002535067220 */ /* 0x010fe20000410000 */
[----:B------:R-:W-:Y:S01]  /*1e10*/  FFMA.FTZ R18, R49, -R9, R18 ;  /* 0x8000000931127223 */ /* 0x000fe20000010012 */
        /* <DEDUP_REMOVED lines=19> */
.L_x_18865:
        /* <DEDUP_REMOVED lines=11> */
.L_x_27492:


//--------------------- .text._ZN2at6native18elementwise_kernelILi128ELi4EZNS0_15gpu_kernel_implIZZZNS0_49_GLOBAL__N__b919a28f_16_Normalization_cu_5c38458737batch_norm_elementwise_backward_trainERKNS_6TensorES6_S6_S6_S6_S6_S6_ENKUlvE0_clEvENKUlvE_clEvEUldddddddE_EEvRNS_18TensorIteratorBaseERKT_EUliE_EEviT1_ --------------------------
	.section	.text._ZN2at6native18elementwise_kernelILi128ELi4EZNS0_15gpu_kernel_implIZZZNS0_49_GLOBAL__N__b919a28f_16_Normalization_cu_5c38458737batch_norm_elementwise_backward_trainERKNS_6TensorES6_S6_S6_S6_S6_S6_ENKUlvE0_clEvENKUlvE_clEvEUldddddddE_EEvRNS_18TensorIteratorBaseERKT_EUliE_EEviT1_,"ax",@progbits
	.align	128
        .global         _ZN2at6native18elementwise_kernelILi128ELi4EZNS0_15gpu_kernel_implIZZZNS0_49_GLOBAL__N__b919a28f_16_Normalization_cu_5c38458737batch_norm_elementwise_backward_trainERKNS_6TensorES6_S6_S6_S6_S6_S6_ENKUlvE0_clEvENKUlvE_clEvEUldddddddE_EEvRNS_18TensorIteratorBaseERKT_EUliE_EEviT1_
        .type           _ZN2at6native18elementwise_kernelILi128ELi4EZNS0_15gpu_kernel_implIZZZNS0_49_GLOBAL__N__b919a28f_16_Normalization_cu_5c38458737batch_norm_elementwise_backward_trainERKNS_6TensorES6_S6_S6_S6_S6_S6_ENKUlvE0_clEvENKUlvE_clEvEUldddddddE_EEvRNS_18TensorIteratorBaseERKT_EUliE_EEviT1_,@function
        .size           _ZN2at6native18elementwise_kernelILi128ELi4EZNS0_15gpu_kernel_implIZZZNS0_49_GLOBAL__N__b919a28f_16_Normalization_cu_5c38458737batch_norm_elementwise_backward_trainERKNS_6TensorES6_S6_S6_S6_S6_S6_ENKUlvE0_clEvENKUlvE_clEvEUldddddddE_EEvRNS_18TensorIteratorBaseERKT_EUliE_EEviT1_,(.L_x_27493 - _ZN2at6native18elementwise_kernelILi128ELi4EZNS0_15gpu_kernel_implIZZZNS0_49_GLOBAL__N__b919a28f_16_Normalization_cu_5c38458737batch_norm_elementwise_backward_trainERKNS_6TensorES6_S6_S6_S6_S6_S6_ENKUlvE0_clEvENKUlvE_clEvEUldddddddE_EEvRNS_18TensorIteratorBaseERKT_EUliE_EEviT1_)
        .other          _ZN2at6native18elementwise_kernelILi128ELi4EZNS0_15gpu_kernel_implIZZZNS0_49_GLOBAL__N__b919a28f_16_Normalization_cu_5c38458737batch_norm_elementwise_backward_trainERKNS_6TensorES6_S6_S6_S6_S6_S6_ENKUlvE0_clEvENKUlvE_clEvEUldddddddE_EEvRNS_18TensorIteratorBaseERKT_EUliE_EEviT1_,@"STO_CUDA_ENTRY STV_DEFAULT"
_ZN2at6native18elementwise_kernelILi128ELi4EZNS0_15gpu_kernel_implIZZZNS0_49_GLOBAL__N__b919a28f_16_Normalization_cu_5c38458737batch_norm_elementwise_backward_trainERKNS_6TensorES6_S6_S6_S6_S6_S6_ENKUlvE0_clEvENKUlvE_clEvEUldddddddE_EEvRNS_18TensorIteratorBaseERKT_EUliE_EEviT1_:
.text._ZN2at6native18elementwise_kernelILi128ELi4EZNS0_15gpu_kernel_implIZZZNS0_49_GLOBAL__N__b919a28f_16_Normalization_cu_5c38458737batch_norm_elementwise_backward_trainERKNS_6TensorES6_S6_S6_S6_S6_S6_ENKUlvE0_clEvENKUlvE_clEvEUldddddddE_EEvRNS_18TensorIteratorBaseERKT_EUliE_EEviT1_:
        /* <DEDUP_REMOVED lines=25> */
[----:B------:R-:W-:Y:S02]  /*0190*/  CS2R R24, SRZ ;  /* 0x0000000000187805 */ /* 0x000fe4000001ff00 */
[----:B------:R-:W-:Y:S02]  /*01a0*/  CS2R R22, SRZ ;  /* 0x0000000000167805 */ /* 0x000fe4000001ff00 */
[----:B------:R-:W-:Y:S01]  /*01b0*/  CS2R R16, SRZ ;  /* 0x0000000000107805 */ /* 0x000fe2000001ff00 */
[----:B------:R-:W-:Y:S02]  /*01c0*/  IMAD.MOV.U32 R0, RZ, RZ, RZ ;  /* 0x000000ffff007224 */ /* 0x000fe400078e00ff */
[----:B------:R-:W-:Y:S01]  /*01d0*/  IMAD.MOV.U32 R2, RZ, RZ, RZ ;  /* 0x000000ffff027224 */ /* 0x000fe200078e00ff */
[----:B------:R-:W-:Y:S06]  /*01e0*/  BRA.U !UP0, `(.L_x_18868) ;  /* 0x0000001d08c87547 */ /* 0x000fec000b800000 */
[----:B------:R-:W0:Y:S01]  /*01f0*/  LDCU.64 UR4, c[0x0][0x390] ;  /* 0x00007200ff0477ac */ /* 0x000e220008000a00 */
[----:B------:R-:W-:Y:S01]  /*0200*/  HFMA2 R26, -RZ, RZ, 0, 0 ;  /* 0x00000000ff1a7431 */ /* 0x000fe200000001ff */
        /* <DEDUP_REMOVED lines=496> */
.L_x_18868:
        /* <DEDUP_REMOVED lines=18> */
.L_x_18873:
[----:B------:R-:W2:Y:S02]  /*2230*/  LDG.E.U8 R4, desc[UR36][R4.64] ;  /* 0x0000002404047981 */ /* 0x000ea4000c1e1100 */
[----:B--2---:R0:W1:Y:S01]  /*2240*/  I2F.F64.U16 R28, R4 ;  /* 0x00000004001c7312 */ /* 0x0040620000101800 */
[----:B------:R-:W-:Y:S05]  /*2250*/  BRA `(.L_x_18875) ;  /* 0x0000000c00647947 */ /* 0x000fea0003800000 */
.L_x_18872:
        /* <DEDUP_REMOVED lines=9> */
.L_x_18877:
[----:B------:R-:W2:Y:S02]  /*22f0*/  LDG.E R4, desc[UR36][R4.64] ;  /* 0x0000002404047981 */ /* 0x000ea4000c1e1900 */
[----:B--2---:R0:W1:Y:S01]  /*2300*/  I2F.F64 R28, R4 ;  /* 0x00000004001c7312 */ /* 0x0040620000201c00 */
[----:B------:R-:W-:Y:S05]  /*2310*/  BRA `(.L_x_18875) ;  /* 0x0000000c00347947 */ /* 0x000fea0003800000 */
.L_x_18876:
[----:B------:R-:W2:Y:S02]  /*2320*/  LDG.E.U16 R4, desc[UR36][R4.64] ;  /* 0x0000002404047981 */ /* 0x000ea4000c1e1500 */
[----:B--2---:R0:W1:Y:S01]  /*2330*/  I2F.F64.S16 R28, R4 ;  /* 0x00000004001c7312 */ /* 0x0040620000101c00 */
[----:B------:R-:W-:Y:S05]  /*2340*/  BRA `(.L_x_18875) ;  /* 0x0000000c00287947 */ /* 0x000fea0003800000 */
.L_x_18871:
        /* <DEDUP_REMOVED lines=10> */
.L_x_18879:
[----:B------:R-:W2:Y:S02]  /*23f0*/  LDG.E.U16 R0, desc[UR36][R4.64] ;  /* 0x0000002404007981 */ /* 0x000ea4000c1e1500 */
[----:B--2---:R-:W-:-:S05]  /*2400*/  HADD2.F32 R0, -RZ, R0.H0_H0 ;  /* 0x20000000ff007230 */ /* 0x004fca0000004100 */
[----:B------:R-:W-:-:S04]  /*2410*/  FMUL.FTZ R0, R0, 1 ;  /* 0x3f80000000007820 */ /* 0x000fc80000410000 */
[----:B------:R0:W1:Y:S01]  /*2420*/  F2F.F64.F32 R28, R0 ;  /* 0x00000000001c7310 */ /* 0x0000620000201800 */
[----:B------:R-:W-:Y:S05]  /*2430*/  BRA `(.L_x_18875) ;  /* 0x0000000800ec7947 */ /* 0x000fea0003800000 */
.L_x_18878:
        /* <DEDUP_REMOVED lines=10> */
.L_x_18881:
[----:B------:R-:W2:Y:S02]  /*24e0*/  LDG.E.U16 R4, desc[UR36][R4.64] ;  /* 0x0000002404047981 */ /* 0x000ea4000c1e1500 */
[----:B--2---:R-:W-:-:S05]  /*24f0*/  HADD2.F32 R0, -RZ, R4.H0_H0 ;  /* 0x20000004ff007230 */ /* 0x004fca0000004100 */
[----:B------:R-:W-:-:S04]  /*2500*/  FMUL.FTZ R0, R0, 1 ;  /* 0x3f80000000007820 */ /* 0x000fc80000410000 */
[----:B------:R0:W1:Y:S01]  /*2510*/  F2F.F64.F32 R28, R0 ;  /* 0x00000000001c7310 */ /* 0x0000620000201800 */
[----:B------:R-:W-:Y:S05]  /*2520*/  BRA `(.L_x_18875) ;  /* 0x0000000800b07947 */ /* 0x000fea0003800000 */
.L_x_18880:
[----:B------:R0:W5:Y:S01]  /*2530*/  LDG.E.64 R28, desc[UR36][R4.64] ;  /* 0x00000024041c7981 */ /* 0x000162000c1e1b00 */
[----:B------:R-:W-:Y:S05]  /*2540*/  BRA `(.L_x_18875) ;  /* 0x0000000800a87947 */ /* 0x000fea0003800000 */
.L_x_18870:
        /* <DEDUP_REMOVED lines=13> */
.L_x_18884:
[----:B------:R0:W5:Y:S01]  /*2620*/  LDG.E.64 R28, desc[UR36][R4.64] ;  /* 0x00000024041c7981 */ /* 0x000162000c1e1b00 */
[----:B------:R-:W-:Y:S05]  /*2630*/  BRA `(.L_x_18875) ;  /* 0x00000008006c7947 */ /* 0x000fea0003800000 */
.L_x_18883:
        /* <DEDUP_REMOVED lines=27> */
.L_x_18886:
[----:B------:R-:W2:Y:S02]  /*27f0*/  LDG.E.U8 R4, desc[UR36][R4.64] ;  /* 0x0000002404047981 */ /* 0x000ea4000c1e1100 */
[C---:B--2---:R-:W-:Y:S01]  /*2800*/  IMAD.SHL.U32 R3, R4.reuse, 0x2000000, RZ ;  /* 0x0200000004037824 */ /* 0x044fe200078e00ff */
[----:B------:R-:W-:-:S04]  /*2810*/  SHF.L.U32 R6, R4, 0x8, RZ ;  /* 0x0000000804067819 */ /* 0x000fc800000006ff */
        /* <DEDUP_REMOVED lines=12> */
.L_x_18885:
[----:B------:R-:W2:Y:S02]  /*28e0*/  LDG.E.U16 R0, desc[UR36][R4.64] ;  /* 0x0000002404007981 */ /* 0x000ea4000c1e1500 */
[----:B--2---:R-:W-:-:S04]  /*28f0*/  IMAD.U32 R0, R0, 0x10000, RZ ;  /* 0x0001000000007824 */ /* 0x004fc800078e00ff */
[----:B------:R-:W-:-:S04]  /*2900*/  FMUL.FTZ R0, R0, 1 ;  /* 0x3f80000000007820 */ /* 0x000fc80000410000 */
[----:B------:R0:W1:Y:S01]  /*2910*/  F2F.F64.F32 R28, R0 ;  /* 0x00000000001c7310 */ /* 0x0000620000201800 */
[----:B------:R-:W-:Y:S05]  /*2920*/  BRA `(.L_x_18875) ;  /* 0x0000000400b07947 */ /* 0x000fea0003800000 */
.L_x_18882:
        /* <DEDUP_REMOVED lines=11> */
.L_x_18889:
        /* <DEDUP_REMOVED lines=21> */
.L_x_18891:
[----:B------:R-:W-:Y:S05]  /*2b30*/  BSYNC.RECONVERGENT B0 ;  /* 0x0000000000007941 */ /* 0x000fea0003800200 */
.L_x_18890:
[----:B------:R-:W-:Y:S01]  /*2b40*/  IMAD.SHL.U32 R0, R0, 0x100000, RZ ;  /* 0x0010000000007824 */ /* 0x000fe200078e00ff */
[----:B------:R-:W-:-:S04]  /*2b50*/  LEA R3, R3, 0x3b800000, 0x17 ;  /* 0x3b80000003037811 */ /* 0x000fc800078eb8ff */
[----:B------:R-:W-:-:S05]  /*2b60*/  LOP3.LUT R0, R3, R0, R7, 0xfe, !PT ;  /* 0x0000000003007212 */ /* 0x000fca00078efe07 */
[----:B------:R-:W-:-:S04]  /*2b70*/  FMUL.FTZ R0, R0, 1 ;  /* 0x3f80000000007820 */ /* 0x000fc80000410000 */
[----:B------:R0:W1:Y:S01]  /*2b80*/  F2F.F64.F32 R28, R0 ;  /* 0x00000000001c7310 */ /* 0x0000620000201800 */
[----:B------:R-:W-:Y:S05]  /*2b90*/  BRA `(.L_x_18875) ;  /* 0x0000000400147947 */ /* 0x000fea0003800000 */
.L_x_18888:
        /* <DEDUP_REMOVED lines=21> */
.L_x_18893:
[----:B------:R-:W-:Y:S05]  /*2cf0*/  BSYNC.RECONVERGENT B0 ;  /* 0x0000000000007941 */ /* 0x000fea0003800200 */
.L_x_18892:
[----:B------:R-:W-:Y:S02]  /*2d00*/  SHF.L.U32 R0, R0, 0x15, RZ ;  /* 0x0000001500007819 */ /* 0x000fe400000006ff */
[----:B------:R-:W-:-:S04]  /*2d10*/  LEA R3, R3, 0x37800000, 0x17 ;  /* 0x3780000003037811 */ /* 0x000fc800078eb8ff */
[----:B------:R-:W-:-:S05]  /*2d20*/  LOP3.LUT R0, R3, R0, R7, 0xfe, !PT ;  /* 0x0000000003007212 */ /* 0x000fca00078efe07 */
[----:B------:R-:W-:-:S04]  /*2d30*/  FMUL.FTZ R0, R0, 1 ;  /* 0x3f80000000007820 */ /* 0x000fc80000410000 */
[----:B------:R0:W1:Y:S01]  /*2d40*/  F2F.F64.F32 R28, R0 ;  /* 0x00000000001c7310 */ /* 0x0000620000201800 */
[----:B------:R-:W-:Y:S05]  /*2d50*/  BRA `(.L_x_18875) ;  /* 0x0000000000a47947 */ /* 0x000fea0003800000 */
.L_x_18887:
[----:B------:R-:W-:-:S09]  /*2d60*/  UISETP.NE.AND UP0, UPT, UR4, 0x1c, UPT ;  /* 0x0000001c0400788c */ /* 0x000fd2000bf05270 */
[----:B------:R-:W-:Y:S05]  /*2d70*/  BRA.U !UP0, `(.L_x_18894) ;  /* 0x0000000108947547 */ /* 0x000fea000b800000 */
[----:B------:R-:W-:-:S09]  /*2d80*/  UISETP.NE.AND UP0, UPT, UR4, 0x1d, UPT ;  /* 0x0000001d0400788c */ /* 0x000fd2000bf05270 */
[----:B------:R-:W-:Y:S05]  /*2d90*/  BRA.U !UP0, `(.L_x_18895) ;  /* 0x0000000108807547 */ /* 0x000fea000b800000 */
[----:B------:R-:W-:-:S09]  /*2da0*/  UISETP.NE.AND UP0, UPT, UR4, 0x2c, UPT ;  /* 0x0000002c0400788c */ /* 0x000fd2000bf05270 */
[----:B------:R-:W-:Y:S05]  /*2db0*/  BRA.U !UP0, `(.L_x_18896) ;  /* 0x0000000108487547 */ /* 0x000fea000b800000 */
.L_x_18874:
        /* <DEDUP_REMOVED lines=16> */
.L_x_18897:
[----:B------:R-:W-:Y:S01]  /*2ec0*/  CS2R R28, SRZ ;  /* 0x00000000001c7805 */ /* 0x000fe2000001ff00 */
[----:B------:R-:W-:Y:S06]  /*2ed0*/  BRA `(.L_x_18875) ;  /* 0x0000000000447947 */ /* 0x000fec0003800000 */
.L_x_18896:
        /* <DEDUP_REMOVED lines=12> */
.L_x_18895:
[----:B------:R-:W2:Y:S02]  /*2fa0*/  LDG.E.64 R28, desc[UR36][R4.64] ;  /* 0x00000024041c7981 */ /* 0x000ea4000c1e1b00 */
[----:B--2---:R-:W4:Y:S01]  /*2fb0*/  I2F.F64.U64 R28, R28 ;  /* 0x0000001c001c7312 */ /* 0x004f220000301800 */
[----:B------:R-:W-:Y:S05]  /*2fc0*/  BRA `(.L_x_18875) ;  /* 0x0000000000087947 */ /* 0x000fea0003800000 */
.L_x_18894:
[----:B------:R-:W2:Y:S02]  /*2fd0*/  LDG.E R4, desc[UR36][R4.64] ;  /* 0x0000002404047981 */ /* 0x000ea4000c1e1900 */
[----:B--2---:R0:W1:Y:S02]  /*2fe0*/  I2F.F64.U32 R28, R4 ;  /* 0x00000004001c7312 */ /* 0x0040640000201800 */
.L_x_18875:
[----:B------:R-:W-:Y:S05]  /*2ff0*/  BSYNC.RECONVERGENT B6 ;  /* 0x0000000000067941 */ /* 0x000fea0003800200 */
.L_x_18869:
        /* <DEDUP_REMOVED lines=18> */
.L_x_18902:
[----:B------:R-:W2:Y:S02]  /*3120*/  LDG.E.U8 R4, desc[UR36][R4.64] ;  /* 0x0000002404047981 */ /* 0x000ea4000c1e1100 */
[----:B--2---:R0:W2:Y:S01]  /*3130*/  I2F.F64.U16 R18, R4 ;  /* 0x0000000400127312 */ /* 0x0040a20000101800 */
[----:B------:R-:W-:Y:S05]  /*3140*/  BRA `(.L_x_18904) ;  /* 0x0000000c00647947 */ /* 0x000fea0003800000 */
.L_x_18901:
        /* <DEDUP_REMOVED lines=9> */
.L_x_18906:
[----:B------:R-:W2:Y:S02]  /*31e0*/  LDG.E R4, desc[UR36][R4.64] ;  /* 0x0000002404047981 */ /* 0x000ea4000c1e1900 */
[----:B--2---:R0:W2:Y:S01]  /*31f0*/  I2F.F64 R18, R4 ;  /* 0x0000000400127312 */ /* 0x0040a20000201c00 */
[----:B------:R-:W-:Y:S05]  /*3200*/  BRA `(.L_x_18904) ;  /* 0x0000000c00347947 */ /* 0x000fea0003800000 */
.L_x_18905:
[----:B------:R-:W2:Y:S02]  /*3210*/  LDG.E.U16 R4, desc[UR36][R4.64] ;  /* 0x0000002404047981 */ /* 0x000ea4000c1e1500 */
[----:B--2---:R0:W2:Y:S01]  /*3220*/  I2F.F64.S16 R18, R4 ;  /* 0x0000000400127312 */ /* 0x0040a20000101c00 */
[----:B------:R-:W-:Y:S05]  /*3230*/  BRA `(.L_x_18904) ;  /* 0x0000000c00287947 */ /* 0x000fea0003800000 */
.L_x_18900:
        /* <DEDUP_REMOVED lines=10> */
.L_x_18908:
[----:B--2---:R-:W2:Y:S02]  /*32e0*/  LDG.E.U16 R0, desc[UR36][R4.64] ;  /* 0x0000002404007981 */ /* 0x004ea4000c1e1500 */
[----:B--2---:R-:W-:-:S05]  /*32f0*/  HADD2.F32 R0, -RZ, R0.H0_H0 ;  /* 0x20000000ff007230 */ /* 0x004fca0000004100 */
[----:B------:R-:W-:-:S04]  /*3300*/  FMUL.FTZ R0, R0, 1 ;  /* 0x3f80000000007820 */ /* 0x000fc80000410000 */
[----:B------:R0:W2:Y:S01]  /*3310*/  F2F.F64.F32 R18, R0 ;  /* 0x0000000000127310 */ /* 0x0000a20000201800 */
[----:B------:R-:W-:Y:S05]  /*3320*/  BRA `(.L_x_18904) ;  /* 0x0000000800ec7947 */ /* 0x000fea0003800000 */
.L_x_18907:
        /* <DEDUP_REMOVED lines=10> */
.L_x_18910:
[----:B------:R-:W2:Y:S02]  /*33d0*/  LDG.E.U16 R4, desc[UR36][R4.64] ;  /* 0x0000002404047981 */ /* 0x000ea4000c1e1500 */
[----:B--2---:R-:W-:-:S05]  /*33e0*/  HADD2.F32 R0, -RZ, R4.H0_H0 ;  /* 0x20000004ff007230 */ /* 0x004fca0000004100 */
[----:B------:R-:W-:-:S04]  /*33f0*/  FMUL.FTZ R0, R0, 1 ;  /* 0x3f80000000007820 */ /* 0x000fc80000410000 */
[----:B------:R0:W2:Y:S01]  /*3400*/  F2F.F64.F32 R18, R0 ;  /* 0x0000000000127310 */ /* 0x0000a20000201800 */
[----:B------:R-:W-:Y:S05]  /*3410*/  BRA `(.L_x_18904) ;  /* 0x0000000800b07947 */ /* 0x000fea0003800000 */
.L_x_18909:
[----:B------:R0:W5:Y:S01]  /*3420*/  LDG.E.64 R18, desc[UR36][R4.64] ;  /* 0x0000002404127981 */ /* 0x000162000c1e1b00 */
[----:B------:R-:W-:Y:S05]  /*3430*/  BRA `(.L_x_18904) ;  /* 0x0000000800a87947 */ /* 0x000fea0003800000 */
.L_x_18899:
        /* <DEDUP_REMOVED lines=13> */
.L_x_18913:
[----:B------:R0:W5:Y:S01]  /*3510*/  LDG.E.64 R18, desc[UR36][R4.64] ;  /* 0x0000002404127981 */ /* 0x000162000c1e1b00 */
[----:B------:R-:W-:Y:S05]  /*3520*/  BRA `(.L_x_18904) ;  /* 0x00000008006c7947 */ /* 0x000fea0003800000 */
.L_x_18912:
[----:B------:R-:W-:-:S09]  /*3530*/  UISETP.NE.AND UP0, UPT, UR4, 0xf, UPT ;  /* 0x0000000f0400788c */ /* 0x000fd2000bf05270 */
[----:B------:R-:W-:Y:S05]  /*3540*/  BRA.U !UP0, `(.L_x_18914) ;  /* 0x0000000108a07547 */ /* 0x000fea000b800000 */
[----:B------:R-:W-:-:S09]  /*3550*/  UISETP.NE.AND UP0, UPT, UR4, 0x17, UPT ;  /* 0x000000170400788c */ /* 0x000fd2000bf05270 */
[----:B------:R-:W-:Y:S05]  /*3560*/  BRA.U !UP0, `(.L_x_18915) ;  /* 0x00000001085c7547 */ /* 0x000fea000b800000 */
[----:B------:R-:W-:-:S09]  /*3570*/  UISETP.NE.AND UP0, UPT, UR4, 0x18, UPT ;  /* 0x000000180400788c */ /* 0x000fd2000bf05270 */
[----:B------:R-:W-:Y:S05]  /*3580*/  BRA.U UP0, `(.L_x_18903) ;  /* 0x0000000500c87547 */ /* 0x000fea000b800000 */
[----:B--2---:R-:W2:Y:S01]  /*3590*/  LDG.E.U8 R0, desc[UR36][R4.64] ;  /* 0x0000002404007981 */ /* 0x004ea2000c1e1100 */
        /* <DEDUP_REMOVED lines=20> */
.L_x_18915:
[----:B------:R-:W2:Y:S02]  /*36e0*/  LDG.E.U8 R4, desc[UR36][R4.64] ;  /* 0x0000002404047981 */ /* 0x000ea4000c1e1100 */
[C---:B--2---:R-:W-:Y:S01]  /*36f0*/  SHF.L.U32 R3, R4.reuse, 0x19, RZ ;  /* 0x0000001904037819 */ /* 0x044fe200000006ff */
        /* <DEDUP_REMOVED lines=13> */
.L_x_18914:
[----:B--2---:R-:W2:Y:S02]  /*37d0*/  LDG.E.U16 R0, desc[UR36][R4.64] ;  /* 0x0000002404007981 */ /* 0x004ea4000c1e1500 */
[----:B--2---:R-:W-:-:S05]  /*37e0*/  SHF.L.U32 R0, R0, 0x10, RZ ;  /* 0x0000001000007819 */ /* 0x004fca00000006ff */
[----:B------:R-:W-:-:S04]  /*37f0*/  FMUL.FTZ R0, R0, 1 ;  /* 0x3f80000000007820 */ /* 0x000fc80000410000 */
[----:B------:R0:W2:Y:S01]  /*3800*/  F2F.F64.F32 R18, R0 ;  /* 0x0000000000127310 */ /* 0x0000a20000201800 */
[----:B------:R-:W-:Y:S05]  /*3810*/  BRA `(.L_x_18904) ;  /* 0x0000000400b07947 */ /* 0x000fea0003800000 */
.L_x_18911:
        /* <DEDUP_REMOVED lines=11> */
.L_x_18918:
        /* <DEDUP_REMOVED lines=21> */
.L_x_18920:
[----:B------:R-:W-:Y:S05]  /*3a20*/  BSYNC.RECONVERGENT B0 ;  /* 0x0000000000007941 */ /* 0x000fea0003800200 */
.L_x_18919:
[----:B------:R-:W-:Y:S01]  /*3a30*/  IMAD.SHL.U32 R0, R0, 0x100000, RZ ;  /* 0x0010000000007824 */ /* 0x000fe200078e00ff */
[----:B------:R-:W-:-:S04]  /*3a40*/  LEA R3, R3, 0x3b800000, 0x17 ;  /* 0x3b80000003037811 */ /* 0x000fc800078eb8ff */
[----:B------:R-:W-:-:S05]  /*3a50*/  LOP3.LUT R0, R3, R0, R7, 0xfe, !PT ;  /* 0x0000000003007212 */ /* 0x000fca00078efe07 */
[----:B------:R-:W-:-:S04]  /*3a60*/  FMUL.FTZ R0, R0, 1 ;  /* 0x3f80000000007820 */ /* 0x000fc80000410000 */
[----:B------:R0:W2:Y:S01]  /*3a70*/  F2F.F64.F32 R18, R0 ;  /* 0x0000000000127310 */ /* 0x0000a20000201800 */
[----:B------:R-:W-:Y:S05]  /*3a80*/  BRA `(.L_x_18904) ;  /* 0x0000000400147947 */ /* 0x000fea0003800000 */
.L_x_18917:
        /* <DEDUP_REMOVED lines=21> */
.L_x_18922:
[----:B------:R-:W-:Y:S05]  /*3be0*/  BSYNC.RECONVERGENT B0 ;  /* 0x0000000000007941 */ /* 0x000fea0003800200 */
.L_x_18921:
[----:B------:R-:W-:Y:S01]  /*3bf0*/  IMAD.SHL.U32 R0, R0, 0x200000, RZ ;  /* 0x0020000000007824 */ /* 0x000fe200078e00ff */
[----:B------:R-:W-:-:S04]  /*3c00*/  LEA R3, R3, 0x37800000, 0x17 ;  /* 0x3780000003037811 */ /* 0x000fc800078eb8ff */
[----:B------:R-:W-:-:S05]  /*3c10*/  LOP3.LUT R0, R3, R0, R7, 0xfe, !PT ;  /* 0x0000000003007212 */ /* 0x000fca00078efe07 */
[----:B------:R-:W-:-:S04]  /*3c20*/  FMUL.FTZ R0, R0, 1 ;  /* 0x3f80000000007820 */ /* 0x000fc80000410000 */
[----:B------:R0:W2:Y:S01]  /*3c30*/  F2F.F64.F32 R18, R0 ;  /* 0x0000000000127310 */ /* 0x0000a20000201800 */
[----:B------:R-:W-:Y:S05]  /*3c40*/  BRA `(.L_x_18904) ;  /* 0x0000000000a47947 */ /* 0x000fea0003800000 */
.L_x_18916:
[----:B------:R-:W-:-:S09]  /*3c50*/  UISETP.NE.AND UP0, UPT, UR4, 0x1c, UPT ;  /* 0x0000001c0400788c */ /* 0x000fd2000bf05270 */
[----:B------:R-:W-:Y:S05]  /*3c60*/  BRA.U !UP0, `(.L_x_18923) ;  /* 0x0000000108947547 */ /* 0x000fea000b800000 */
[----:B------:R-:W-:-:S09]  /*3c70*/  UISETP.NE.AND UP0, UPT, UR4, 0x1d, UPT ;  /* 0x0000001d0400788c */ /* 0x000fd2000bf05270 */
[----:B------:R-:W-:Y:S05]  /*3c80*/  BRA.U !UP0, `(.L_x_18924) ;  /* 0x0000000108807547 */ /* 0x000fea000b800000 */
[----:B------:R-:W-:-:S09]  /*3c90*/  UISETP.NE.AND UP0, UPT, UR4, 0x2c, UPT ;  /* 0x0000002c0400788c */ /* 0x000fd2000bf05270 */
[----:B------:R-:W-:Y:S05]  /*3ca0*/  BRA.U !UP0, `(.L_x_18925) ;  /* 0x0000000108487547 */ /* 0x000fea000b800000 */
.L_x_18903:
        /* <DEDUP_REMOVED lines=16> */
.L_x_18926:
[----:B------:R-:W-:Y:S01]  /*3db0*/  CS2R R18, SRZ ;  /* 0x0000000000127805 */ /* 0x000fe2000001ff00 */
[----:B------:R-:W-:Y:S06]  /*3dc0*/  BRA `(.L_x_18904) ;  /* 0x0000000000447947 */ /* 0x000fec0003800000 */
.L_x_18925:
        /* <DEDUP_REMOVED lines=12> */
.L_x_18924:
[----:B------:R-:W2:Y:S02]  /*3e90*/  LDG.E.64 R18, desc[UR36][R4.64] ;  /* 0x0000002404127981 */ /* 0x000ea4000c1e1b00 */
[----:B--2---:R-:W0:Y:S01]  /*3ea0*/  I2F.F64.U64 R18, R18 ;  /* 0x0000001200127312 */ /* 0x004e220000301800 */
[----:B------:R-:W-:Y:S05]  /*3eb0*/  BRA `(.L_x_18904) ;  /* 0x0000000000087947 */ /* 0x000fea0003800000 */
.L_x_18923:
[----:B------:R-:W2:Y:S02]  /*3ec0*/  LDG.E R4, desc[UR36][R4.64] ;  /* 0x0000002404047981 */ /* 0x000ea4000c1e1900 */
[----:B--2---:R0:W2:Y:S02]  /*3ed0*/  I2F.F64.U32 R18, R4 ;  /* 0x0000000400127312 */ /* 0x0040a40000201800 */
.L_x_18904:
[----:B------:R-:W-:Y:S05]  /*3ee0*/  BSYNC.RECONVERGENT B6 ;  /* 0x0000000000067941 */ /* 0x000fea0003800200 */
.L_x_18898:
        /* <DEDUP_REMOVED lines=18> */
.L_x_18931:
[----:B------:R-:W2:Y:S02]  /*4010*/  LDG.E.U8 R4, desc[UR36][R4.64] ;  /* 0x0000002404047981 */ /* 0x000ea4000c1e1100 */
[----:B--2---:R0:W2:Y:S01]  /*4020*/  I2F.F64.U16 R16, R4 ;  /* 0x0000000400107312 */ /* 0x0040a20000101800 */
[----:B------:R-:W-:Y:S05]  /*4030*/  BRA `(.L_x_18933) ;  /* 0x0000000c00647947 */ /* 0x000fea0003800000 */
.L_x_18930:
        /* <DEDUP_REMOVED lines=9> */
.L_x_18935:
[----:B------:R-:W2:Y:S02]  /*40d0*/  LDG.E R4, desc[UR36][R4.64] ;  /* 0x0000002404047981 */ /* 0x000ea4000c1e1900 */
[----:B--2---:R0:W2:Y:S01]  /*40e0*/  I2F.F64 R16, R4 ;  /* 0x0000000400107312 */ /* 0x0040a20000201c00 */
[----:B------:R-:W-:Y:S05]  /*40f0*/  BRA `(.L_x_18933) ;  /* 0x0000000c00347947 */ /* 0x000fea0003800000 */
.L_x_18934:
[----:B------:R-:W2:Y:S02]  /*4100*/  LDG.E.U16 R4, desc[UR36][R4.64] ;  /* 0x0000002404047981 */ /* 0x000ea4000c1e1500 */
[----:B--2---:R0:W2:Y:S01]  /*4110*/  I2F.F64.S16 R16, R4 ;  /* 0x0000000400107312 */ /* 0x0040a20000101c00 */
[----:B------:R-:W-:Y:S05]  /*4120*/  BRA `(.L_x_18933) ;  /* 0x0000000c00287947 */ /* 0x000fea0003800000 */
.L_x_18929:
        /* <DEDUP_REMOVED lines=10> */
.L_x_18937:
[----:B--2---:R-:W2:Y:S02]  /*41d0*/  LDG.E.U16 R0, desc[UR36][R4.64] ;  /* 0x0000002404007981 */ /* 0x004ea4000c1e1500 */
[----:B--2---:R-:W-:-:S05]  /*41e0*/  HADD2.F32 R0, -RZ, R0.H0_H0 ;  /* 0x20000000ff007230 */ /* 0x004fca0000004100 */
[----:B------:R-:W-:-:S04]  /*41f0*/  FMUL.FTZ R0, R0, 1 ;  /* 0x3f80000000007820 */ /* 0x000fc80000410000 */
[----:B------:R0:W2:Y:S01]  /*4200*/  F2F.F64.F32 R16, R0 ;  /* 0x0000000000107310 */ /* 0x0000a20000201800 */
[----:B------:R-:W-:Y:S05]  /*4210*/  BRA `(.L_x_18933) ;  /* 0x0000000800ec7947 */ /* 0x000fea0003800000 */
.L_x_18936:
        /* <DEDUP_REMOVED lines=10> */
.L_x_18939:
[----:B------:R-:W2:Y:S02]  /*42c0*/  LDG.E.U16 R4, desc[UR36][R4.64] ;  /* 0x0000002404047981 */ /* 0x000ea4000c1e1500 */
[----:B--2---:R-:W-:-:S05]  /*42d0*/  HADD2.F32 R0, -RZ, R4.H0_H0 ;  /* 0x20000004ff007230 */ /* 0x004fca0000004100 */
[----:B------:R-:W-:-:S04]  /*42e0*/  FMUL.FTZ R0, R0, 1 ;  /* 0x3f80000000007820 */ /* 0x000fc80000410000 */
[----:B------:R0:W2:Y:S01]  /*42f0*/  F2F.F64.F32 R16, R0 ;  /* 0x0000000000107310 */ /* 0x0000a20000201800 */
[----:B------:R-:W-:Y:S05]  /*4300*/  BRA `(.L_x_18933) ;  /* 0x0000000800b07947 */ /* 0x000fea0003800000 */
.L_x_18938:
[----:B------:R0:W5:Y:S01]  /*4310*/  LDG.E.64 R16, desc[UR36][R4.64] ;  /* 0x0000002404107981 */ /* 0x000162000c1e1b00 */
[----:B------:R-:W-:Y:S05]  /*4320*/  BRA `(.L_x_18933) ;  /* 0x0000000800a87947 */ /* 0x000fea0003800000 */
.L_x_18928:
        /* <DEDUP_REMOVED lines=13> */
.L_x_18942:
[----:B------:R0:W5:Y:S01]  /*4400*/  LDG.E.64 R16, desc[UR36][R4.64] ;  /* 0x0000002404107981 */ /* 0x000162000c1e1b00 */
[----:B------:R-:W-:Y:S05]  /*4410*/  BRA `(.L_x_18933) ;  /* 0x00000008006c7947 */ /* 0x000fea0003800000 */
.L_x_18941:
        /* <DEDUP_REMOVED lines=27> */
.L_x_18944:
        /* <DEDUP_REMOVED lines=10> */
[----:B------:R-:W-:-:S04]  /*4670*/  MOV R3, R6 ;  /* 0x0000000600037202 */ /* 0x000fc80000000f00 */
[----:B------:R-:W-:-:S05]  /*4680*/  LOP3.LUT R0, R0, 0x80000000, R3, 0xf8, !PT ;  /* 0x8000000000007812 */ /* 0x000fca00078ef803 */
[----:B------:R-:W-:-:S04]  /*4690*/  FMUL.FTZ R0, R0, 1 ;  /* 0x3f80000000007820 */ /* 0x000fc80000410000 */
[----:B------:R0:W2:Y:S01]  /*46a0*/  F2F.F64.F32 R16, R0 ;  /* 0x0000000000107310 */ /* 0x0000a20000201800 */
[----:B------:R-:W-:Y:S05]  /*46b0*/  BRA `(.L_x_18933) ;  /* 0x0000000400c47947 */ /* 0x000fea0003800000 */
.L_x_18943:
[----:B--2---:R-:W2:Y:S02]  /*46c0*/  LDG.E.U16 R0, desc[UR36][R4.64] ;  /* 0x0000002404007981 */ /* 0x004ea4000c1e1500 */
[----:B--2---:R-:W-:-:S04]  /*46d0*/  IMAD.U32 R0, R0, 0x10000, RZ ;  /* 0x0001000000007824 */ /* 0x004fc800078e00ff */
[----:B------:R-:W-:-:S04]  /*46e0*/  FMUL.FTZ R0, R0, 1 ;  /* 0x3f80000000007820 */ /* 0x000fc80000410000 */
[----:B------:R0:W2:Y:S01]  /*46f0*/  F2F.F64.F32 R16, R0 ;  /* 0x0000000000107310 */ /* 0x0000a20000201800 */
[----:B------:R-:W-:Y:S05]  /*4700*/  BRA `(.L_x_18933) ;  /* 0x0000000400b07947 */ /* 0x000fea0003800000 */
.L_x_18940:
        /* <DEDUP_REMOVED lines=11> */
.L_x_18947:
        /* <DEDUP_REMOVED lines=21> */
.L_x_18949:
[----:B------:R-:W-:Y:S05]  /*4910*/  BSYNC.RECONVERGENT B0 ;  /* 0x0000000000007941 */ /* 0x000fea0003800200 */
.L_x_18948:
[----:B------:R-:W-:Y:S02]  /*4920*/  SHF.L.U32 R0, R0, 0x14, RZ ;  /* 0x0000001400007819 */ /* 0x000fe400000006ff */
[----:B------:R-:W-:-:S04]  /*4930*/  LEA R3, R3, 0x3b800000, 0x17 ;  /* 0x3b80000003037811 */ /* 0x000fc800078eb8ff */
[----:B------:R-:W-:-:S05]  /*4940*/  LOP3.LUT R0, R3, R0, R7, 0xfe, !PT ;  /* 0x0000000003007212 */ /* 0x000fca00078efe07 */
[----:B------:R-:W-:-:S04]  /*4950*/  FMUL.FTZ R0, R0, 1 ;  /* 0x3f80000000007820 */ /* 0x000fc80000410000 */
[----:B------:R0:W2:Y:S01]  /*4960*/  F2F.F64.F32 R16, R0 ;  /* 0x0000000000107310 */ /* 0x0000a20000201800 */
[----:B------:R-:W-:Y:S05]  /*4970*/  BRA `(.L_x_18933) ;  /* 0x0000000400147947 */ /* 0x000fea0003800000 */
.L_x_18946:
        /* <DEDUP_REMOVED lines=21> */
.L_x_18951:
[----:B------:R-:W-:Y:S05]  /*4ad0*/  BSYNC.RECONVERGENT B0 ;  /* 0x0000000000007941 */ /* 0x000fea0003800200 */
.L_x_18950:
[----:B------:R-:W-:Y:S01]  /*4ae0*/  IMAD.SHL.U32 R0, R0, 0x200000, RZ ;  /* 0x0020000000007824 */ /* 0x000fe200078e00ff */
[----:B------:R-:W-:-:S04]  /*4af0*/  LEA R3, R3, 0x37800000, 0x17 ;  /* 0x3780000003037811 */ /* 0x000fc800078eb8ff */
[----:B------:R-:W-:-:S05]  /*4b00*/  LOP3.LUT R0, R3, R0, R7, 0xfe, !PT ;  /* 0x0000000003007212 */ /* 0x000fca00078efe07 */
[----:B------:R-:W-:-:S04]  /*4b10*/  FMUL.FTZ R0, R0, 1 ;  /* 0x3f80000000007820 */ /* 0x000fc80000410000 */
[----:B------:R0:W2:Y:S01]  /*4b20*/  F2F.F64.F32 R16, R0 ;  /* 0x0000000000107310 */ /* 0x0000a20000201800 */
[----:B------:R-:W-:Y:S05]  /*4b30*/  BRA `(.L_x_18933) ;  /* 0x0000000000a47947 */ /* 0x000fea0003800000 */
.L_x_18945:
[----:B------:R-:W-:-:S09]  /*4b40*/  UISETP.NE.AND UP0, UPT, UR4, 0x1c, UPT ;  /* 0x0000001c0400788c */ /* 0x000fd2000bf05270 */
[----:B------:R-:W-:Y:S05]  /*4b50*/  BRA.U !UP0, `(.L_x_18952) ;  /* 0x0000000108947547 */ /* 0x000fea000b800000 */
[----:B------:R-:W-:-:S09]  /*4b60*/  UISETP.NE.AND UP0, UPT, UR4, 0x1d, UPT ;  /* 0x0000001d0400788c */ /* 0x000fd2000bf05270 */
[----:B------:R-:W-:Y:S05]  /*4b70*/  BRA.U !UP0, `(.L_x_18953) ;  /* 0x0000000108807547 */ /* 0x000fea000b800000 */
[----:B------:R-:W-:-:S09]  /*4b80*/  UISETP.NE.AND UP0, UPT, UR4, 0x2c, UPT ;  /* 0x0000002c0400788c */ /* 0x000fd2000bf05270 */
[----:B------:R-:W-:Y:S05]  /*4b90*/  BRA.U !UP0, `(.L_x_18954) ;  /* 0x0000000108487547 */ /* 0x000fea000b800000 */
.L_x_18932:
        /* <DEDUP_REMOVED lines=16> */
.L_x_18955:
[----:B------:R-:W-:Y:S01]  /*4ca0*/  CS2R R16, SRZ ;  /* 0x0000000000107805 */ /* 0x000fe2000001ff00 */
[----:B------:R-:W-:Y:S06]  /*4cb0*/  BRA `(.L_x_18933) ;  /* 0x0000000000447947 */ /* 0x000fec0003800000 */
.L_x_18954:
[----:B--2---:R-:W2:Y:S01]  /*4cc0*/  LDG.E.U8 R0, desc[UR36][R4.64] ;  /* 0x0000002404007981 */ /* 0x004ea2000c1e1100 */
        /* <DEDUP_REMOVED lines=11> */
.L_x_18953:
[----:B------:R-:W2:Y:S02]  /*4d80*/  LDG.E.64 R16, desc[UR36][R4.64] ;  /* 0x0000002404107981 */ /* 0x000ea4000c1e1b00 */
[----:B--2---:R-:W0:Y:S01]  /*4d90*/  I2F.F64.U64 R16, R16 ;  /* 0x0000001000107312 */ /* 0x004e220000301800 */
[----:B------:R-:W-:Y:S05]  /*4da0*/  BRA `(.L_x_18933) ;  /* 0x0000000000087947 */ /* 0x000fea0003800000 */
.L_x_18952:
[----:B------:R-:W2:Y:S02]  /*4db0*/  LDG.E R4, desc[UR36][R4.64] ;  /* 0x0000002404047981 */ /* 0x000ea4000c1e1900 */
[----:B--2---:R0:W2:Y:S02]  /*4dc0*/  I2F.F64.U32 R16, R4 ;  /* 0x0000000400107312 */ /* 0x0040a40000201800 */
.L_x_18933:
[----:B------:R-:W-:Y:S05]  /*4dd0*/  BSYNC.RECONVERGENT B6 ;  /* 0x0000000000067941 */ /* 0x000fea0003800200 */
.L_x_18927:
[----:B------:R-:W0:Y:S01]  /*4de0*/  LDCU.64 UR6, c[0x0][0x7f8] ;  /* 0x0000ff00ff0677ac */ /* 0x000e220008000a00 */
[----:B------:R-:W-:Y:S01]  /*4df0*/  BSSY.RECONVERGENT B6, `(.L_x_18956) ;  /* 0x00000ed000067945 */ /* 0x000fe20003800200 */
[----:B------:R-:W-:-:S04]  /*4e00*/  ULOP3.LUT UR4, UR41, 0xff, URZ, 0xc0, !UPT ;  /* 0x000000ff29047892 */ /* 0x000fc8000f8ec0ff */
        /* <DEDUP_REMOVED lines=15> */
.L_x_18960:
[----:B------:R-:W2:Y:S02]  /*4f00*/  LDG.E.U8 R4, desc[UR36][R4.64] ;  /* 0x0000002404047981 */ /* 0x000ea4000c1e1100 */
[----:B--2---:R0:W2:Y:S01]  /*4f10*/  I2F.F64.U16 R30, R4 ;  /* 0x00000004001e7312 */ /* 0x0040a20000101800 */
[----:B------:R-:W-:Y:S05]  /*4f20*/  BRA `(.L_x_18962) ;  /* 0x0000000c00647947 */ /* 0x000fea0003800000 */
.L_x_18959:
        /* <DEDUP_REMOVED lines=9> */
.L_x_18964:
[----:B------:R-:W2:Y:S02]  /*4fc0*/  LDG.E R4, desc[UR36][R4.64] ;  /* 0x0000002404047981 */ /* 0x000ea4000c1e1900 */
[----:B--2---:R0:W2:Y:S01]  /*4fd0*/  I2F.F64 R30, R4 ;  /* 0x00000004001e7312 */ /* 0x0040a20000201c00 */
[----:B------:R-:W-:Y:S05]  /*4fe0*/  BRA `(.L_x_18962) ;  /* 0x0000000c00347947 */ /* 0x000fea0003800000 */
.L_x_18963:
[----:B------:R-:W2:Y:S02]  /*4ff0*/  LDG.E.U16 R4, desc[UR36][R4.64] ;  /* 0x0000002404047981 */ /* 0x000ea4000c1e1500 */
[----:B--2---:R0:W2:Y:S01]  /*5000*/  I2F.F64.S16 R30, R4 ;  /* 0x00000004001e7312 */ /* 0x0040a20000101c00 */
[----:B------:R-:W-:Y:S05]  /*5010*/  BRA `(.L_x_18962) ;  /* 0x0000000c00287947 */ /* 0x000fea0003800000 */
.L_x_18958:
        /* <DEDUP_REMOVED lines=10> */
.L_x_18966:
[----:B--2---:R-:W2:Y:S02]  /*50c0*/  LDG.E.U16 R0, desc[UR36][R4.64] ;  /* 0x0000002404007981 */ /* 0x004ea4000c1e1500 */
[----:B--2---:R-:W-:-:S05]  /*50d0*/  HADD2.F32 R0, -RZ, R0.H0_H0 ;  /* 0x20000000ff007230 */ /* 0x004fca0000004100 */
[----:B------:R-:W-:-:S04]  /*50e0*/  FMUL.FTZ R0, R0, 1 ;  /* 0x3f80000000007820 */ /* 0x000fc80000410000 */
[----:B------:R0:W2:Y:S01]  /*50f0*/  F2F.F64.F32 R30, R0 ;  /* 0x00000000001e7310 */ /* 0x0000a20000201800 */
[----:B------:R-:W-:Y:S05]  /*5100*/  BRA `(.L_x_18962) ;  /* 0x0000000800ec7947 */ /* 0x000fea0003800000 */
.L_x_18965:
        /* <DEDUP_REMOVED lines=10> */
.L_x_18968:
[----:B------:R-:W2:Y:S02]  /*51b0*/  LDG.E.U16 R4, desc[UR36][R4.64] ;  /* 0x0000002404047981 */ /* 0x000ea4000c1e1500 */
[----:B--2---:R-:W-:-:S05]  /*51c0*/  HADD2.F32 R0, -RZ, R4.H0_H0 ;  /* 0x20000004ff007230 */ /* 0x004fca0000004100 */
[----:B------:R-:W-:-:S04]  /*51d0*/  FMUL.FTZ R0, R0, 1 ;  /* 0x3f80000000007820 */ /* 0x000fc80000410000 */
[----:B------:R0:W2:Y:S01]  /*51e0*/  F2F.F64.F32 R30, R0 ;  /* 0x00000000001e7310 */ /* 0x0000a20000201800 */
[----:B------:R-:W-:Y:S05]  /*51f0*/  BRA `(.L_x_18962) ;  /* 0x0000000800b07947 */ /* 0x000fea0003800000 */
.L_x_18967:
[----:B------:R0:W5:Y:S01]  /*5200*/  LDG.E.64 R30, desc[UR36][R4.64] ;  /* 0x00000024041e7981 */ /* 0x000162000c1e1b00 */
[----:B------:R-:W-:Y:S05]  /*5210*/  BRA `(.L_x_18962) ;  /* 0x0000000800a87947 */ /* 0x000fea0003800000 */
.L_x_18957:
        /* <DEDUP_REMOVED lines=9> */
[----:B------:R-:W-:Y:S01]  /*52b0*/  HFMA2 R30, -RZ, RZ, 0, 0 ;  /* 0x00000000ff1e7431 */ /* 0x000fe200000001ff */
[----:B--2---:R-:W-:-:S04]  /*52c0*/  ISETP.NE.AND P0, PT, R4, RZ, PT ;  /* 0x000000ff0400720c */ /* 0x004fc80003f05270 */
[----:B------:R-:W-:Y:S01]  /*52d0*/  FSEL R31, RZ, 1.875, !P0 ;  /* 0x3ff00000ff1f7808 */ /* 0x000fe20004000000 */
[----:B------:R-:W-:Y:S08]  /*52e0*/  BRA `(.L_x_18962) ;  /* 0x0000000800747947 */ /* 0x000ff00003800000 */
.L_x_18971:
[----:B------:R0:W5:Y:S01]  /*52f0*/  LDG.E.64 R30, desc[UR36][R4.64] ;  /* 0x00000024041e7981 */ /* 0x000162000c1e1b00 */
[----:B------:R-:W-:Y:S05]  /*5300*/  BRA `(.L_x_18962) ;  /* 0x00000008006c7947 */ /* 0x000fea0003800000 */
.L_x_18970:
[----:B------:R-:W-:-:S09]  /*5310*/  UISETP.NE.AND UP0, UPT, UR4, 0xf, UPT ;  /* 0x0000000f0400788c */ /* 0x000fd2000bf05270 */
[----:B------:R-:W-:Y:S05]  /*5320*/  BRA.U !UP0, `(.L_x_18972) ;  /* 0x0000000108a07547 */ /* 0x000fea000b800000 */
[----:B------:R-:W-:-:S09]  /*5330*/  UISETP.NE.AND UP0, UPT, UR4, 0x17, UPT ;  /* 0x000000170400788c */ /* 0x000fd2000bf05270 */
[----:B------:R-:W-:Y:S05]  /*5340*/  BRA.U !UP0, `(.L_x_18973) ;  /* 0x00000001085c7547 */ /* 0x000fea000b800000 */
[----:B------:R-:W-:-:S09]  /*5350*/  UISETP.NE.AND UP0, UPT, UR4, 0x18, UPT ;  /* 0x000000180400788c */ /* 0x000fd2000bf05270 */
[----:B------:R-:W-:Y:S05]  /*5360*/  BRA.U UP0, `(.L_x_18961) ;  /* 0x0000000500c87547 */ /* 0x000fea000b800000 */
[----:B--2---:R-:W2:Y:S01]  /*5370*/  LDG.E.U8 R0, desc[UR36][R4.64] ;  /* 0x0000002404007981 */ /* 0x004ea2000c1e1100 */
        /* <DEDUP_REMOVED lines=20> */
.L_x_18973:
        /* <DEDUP_REMOVED lines=15> */
.L_x_18972:
[----:B--2---:R-:W2:Y:S02]  /*55b0*/  LDG.E.U16 R0, desc[UR36][R4.64] ;  /* 0x0000002404007981 */ /* 0x004ea4000c1e1500 */
[----:B--2---:R-:W-:-:S04]  /*55c0*/  IMAD.U32 R0, R0, 0x10000, RZ ;  /* 0x0001000000007824 */ /* 0x004fc800078e00ff */
[----:B------:R-:W-:-:S04]  /*55d0*/  FMUL.FTZ R0, R0, 1 ;  /* 0x3f80000000007820 */ /* 0x000fc80000410000 */
[----:B------:R0:W2:Y:S01]  /*55e0*/  F2F.F64.F32 R30, R0 ;  /* 0x00000000001e7310 */ /* 0x0000a20000201800 */
[----:B------:R-:W-:Y:S05]  /*55f0*/  BRA `(.L_x_18962) ;  /* 0x0000000400b07947 */ /* 0x000fea0003800000 */
.L_x_18969:
        /* <DEDUP_REMOVED lines=11> */
.L_x_18976:
        /* <DEDUP_REMOVED lines=21> */
.L_x_18978:
[----:B------:R-:W-:Y:S05]  /*5800*/  BSYNC.RECONVERGENT B0 ;  /* 0x0000000000007941 */ /* 0x000fea0003800200 */
.L_x_18977:
[----:B------:R-:W-:Y:S01]  /*5810*/  IMAD.SHL.U32 R0, R0, 0x100000, RZ ;  /* 0x0010000000007824 */ /* 0x000fe200078e00ff */
[----:B------:R-:W-:-:S04]  /*5820*/  LEA R3, R3, 0x3b800000, 0x17 ;  /* 0x3b80000003037811 */ /* 0x000fc800078eb8ff */
[----:B------:R-:W-:-:S05]  /*5830*/  LOP3.LUT R0, R3, R0, R7, 0xfe, !PT ;  /* 0x0000000003007212 */ /* 0x000fca00078efe07 */
[----:B------:R-:W-:-:S04]  /*5840*/  FMUL.FTZ R0, R0, 1 ;  /* 0x3f80000000007820 */ /* 0x000fc80000410000 */
[----:B------:R0:W2:Y:S01]  /*5850*/  F2F.F64.F32 R30, R0 ;  /* 0x00000000001e7310 */ /* 0x0000a20000201800 */
[----:B------:R-:W-:Y:S05]  /*5860*/  BRA `(.L_x_18962) ;  /* 0x0000000400147947 */ /* 0x000fea0003800000 */
.L_x_18975:
        /* <DEDUP_REMOVED lines=21> */
.L_x_18980:
[----:B------:R-:W-:Y:S05]  /*59c0*/  BSYNC.RECONVERGENT B0 ;  /* 0x0000000000007941 */ /* 0x000fea0003800200 */
.L_x_18979:
[----:B------:R-:W-:Y:S02]  /*59d0*/  SHF.L.U32 R0, R0, 0x15, RZ ;  /* 0x0000001500007819 */ /* 0x000fe400000006ff */
[----:B------:R-:W-:-:S04]  /*59e0*/  LEA R3, R3, 0x37800000, 0x17 ;  /* 0x3780000003037811 */ /* 0x000fc800078eb8ff */
[----:B------:R-:W-:-:S05]  /*59f0*/  LOP3.LUT R0, R3, R0, R7, 0xfe, !PT ;  /* 0x0000000003007212 */ /* 0x000fca00078efe07 */
[----:B------:R-:W-:-:S04]  /*5a00*/  FMUL.FTZ R0, R0, 1 ;  /* 0x3f80000000007820 */ /* 0x000fc80000410000 */
[----:B------:R0:W2:Y:S01]  /*5a10*/  F2F.F64.F32 R30, R0 ;  /* 0x00000000001e7310 */ /* 0x0000a20000201800 */
[----:B------:R-:W-:Y:S05]  /*5a20*/  BRA `(.L_x_18962) ;  /* 0x0000000000a47947 */ /* 0x000fea0003800000 */
.L_x_18974:
[----:B------:R-:W-:-:S09]  /*5a30*/  UISETP.NE.AND UP0, UPT, UR4, 0x1c, UPT ;  /* 0x0000001c0400788c */ /* 0x000fd2000bf05270 */
[----:B------:R-:W-:Y:S05]  /*5a40*/  BRA.U !UP0, `(.L_x_18981) ;  /* 0x0000000108947547 */ /* 0x000fea000b800000 */
[----:B------:R-:W-:-:S09]  /*5a50*/  UISETP.NE.AND UP0, UPT, UR4, 0x1d, UPT ;  /* 0x0000001d0400788c */ /* 0x000fd2000bf05270 */
[----:B------:R-:W-:Y:S05]  /*5a60*/  BRA.U !UP0, `(.L_x_18982) ;  /* 0x0000000108807547 */ /* 0x000fea000b800000 */
[----:B------:R-:W-:-:S09]  /*5a70*/  UISETP.NE.AND UP0, UPT, UR4, 0x2c, UPT ;  /* 0x0000002c0400788c */ /* 0x000fd2000bf05270 */
[----:B------:R-:W-:Y:S05]  /*5a80*/  BRA.U !UP0, `(.L_x_18983) ;  /* 0x0000000108487547 */ /* 0x000fea000b800000 */
.L_x_18961:
        /* <DEDUP_REMOVED lines=16> */
.L_x_18984:
[----:B------:R-:W-:Y:S01]  /*5b90*/  CS2R R30, SRZ ;  /* 0x00000000001e7805 */ /* 0x000fe2000001ff00 */
[----:B------:R-:W-:Y:S06]  /*5ba0*/  BRA `(.L_x_18962) ;  /* 0x0000000000447947 */ /* 0x000fec0003800000 */
.L_x_18983:
[----:B--2---:R-:W2:Y:S01]  /*5bb0*/  LDG.E.U8 R0, desc[UR36][R4.64] ;  /* 0x0000002404007981 */ /* 0x004ea2000c1e1100 */
        /* <DEDUP_REMOVED lines=11> */
.L_x_18982:
[----:B------:R-:W2:Y:S02]  /*5c70*/  LDG.E.64 R30, desc[UR36][R4.64] ;  /* 0x00000024041e7981 */ /* 0x000ea4000c1e1b00 */
[----:B--2---:R-:W0:Y:S01]  /*5c80*/  I2F.F64.U64 R30, R30 ;  /* 0x0000001e001e7312 */ /* 0x004e220000301800 */
[----:B------:R-:W-:Y:S05]  /*5c90*/  BRA `(.L_x_18962) ;  /* 0x0000000000087947 */ /* 0x000fea0003800000 */
.L_x_18981:
[----:B------:R-:W2:Y:S02]  /*5ca0*/  LDG.E R4, desc[UR36][R4.64] ;  /* 0x0000002404047981 */ /* 0x000ea4000c1e1900 */
[----:B--2---:R0:W2:Y:S02]  /*5cb0*/  I2F.F64.U32 R30, R4 ;  /* 0x00000004001e7312 */ /* 0x0040a40000201800 */
.L_x_18962:
[----:B------:R-:W-:Y:S05]  /*5cc0*/  BSYNC.RECONVERGENT B6 ;  /* 0x0000000000067941 */ /* 0x000fea0003800200 */
.L_x_18956:
        /* <DEDUP_REMOVED lines=18> */
.L_x_18989:
[----:B------:R-:W2:Y:S02]  /*5df0*/  LDG.E.U8 R4, desc[UR36][R4.64] ;  /* 0x0000002404047981 */ /* 0x000ea4000c1e1100 */
[----:B--2---:R0:W2:Y:S01]  /*5e00*/  I2F.F64.U16 R22, R4 ;  /* 0x0000000400167312 */ /* 0x0040a20000101800 */
[----:B------:R-:W-:Y:S05]  /*5e10*/  BRA `(.L_x_18991) ;  /* 0x0000000c00647947 */ /* 0x000fea0003800000 */
.L_x_18988:
        /* <DEDUP_REMOVED lines=9> */
.L_x_18993:
[----:B------:R-:W2:Y:S02]  /*5eb0*/  LDG.E R4, desc[UR36][R4.64] ;  /* 0x0000002404047981 */ /* 0x000ea4000c1e1900 */
[----:B--2---:R0:W2:Y:S01]  /*5ec0*/  I2F.F64 R22, R4 ;  /* 0x0000000400167312 */ /* 0x0040a20000201c00 */
[----:B------:R-:W-:Y:S05]  /*5ed0*/  BRA `(.L_x_18991) ;  /* 0x0000000c00347947 */ /* 0x000fea0003800000 */
.L_x_18992:
[----:B------:R-:W2:Y:S02]  /*5ee0*/  LDG.E.U16 R4, desc[UR36][R4.64] ;  /* 0x0000002404047981 */ /* 0x000ea4000c1e1500 */
[----:B--2---:R0:W2:Y:S01]  /*5ef0*/  I2F.F64.S16 R22, R4 ;  /* 0x0000000400167312 */ /* 0x0040a20000101c00 */
[----:B------:R-:W-:Y:S05]  /*5f00*/  BRA `(.L_x_18991) ;  /* 0x0000000c00287947 */ /* 0x000fea0003800000 */
.L_x_18987:
        /* <DEDUP_REMOVED lines=10> */
.L_x_18995:
[----:B--2---:R-:W2:Y:S02]  /*5fb0*/  LDG.E.U16 R0, desc[UR36][R4.64] ;  /* 0x0000002404007981 */ /* 0x004ea4000c1e1500 */
[----:B--2---:R-:W-:-:S05]  /*5fc0*/  HADD2.F32 R0, -RZ, R0.H0_H0 ;  /* 0x20000000ff007230 */ /* 0x004fca0000004100 */
[----:B------:R-:W-:-:S04]  /*5fd0*/  FMUL.FTZ R0, R0, 1 ;  /* 0x3f80000000007820 */ /* 0x000fc80000410000 */
[----:B------:R0:W2:Y:S01]  /*5fe0*/  F2F.F64.F32 R22, R0 ;  /* 0x0000000000167310 */ /* 0x0000a20000201800 */
[----:B------:R-:W-:Y:S05]  /*5ff0*/  BRA `(.L_x_18991) ;  /* 0x0000000800ec7947 */ /* 0x000fea0003800000 */
.L_x_18994:
        /* <DEDUP_REMOVED lines=10> */
.L_x_18997:
[----:B------:R-:W2:Y:S02]  /*60a0*/  LDG.E.U16 R4, desc[UR36][R4.64] ;  /* 0x0000002404047981 */ /* 0x000ea4000c1e1500 */
[----:B--2---:R-:W-:-:S05]  /*60b0*/  HADD2.F32 R0, -RZ, R4.H0_H0 ;  /* 0x20000004ff007230 */ /* 0x004fca0000004100 */
[----:B------:R-:W-:-:S04]  /*60c0*/  FMUL.FTZ R0, R0, 1 ;  /* 0x3f80000000007820 */ /* 0x000fc80000410000 */
[----:B------:R0:W2:Y:S01]  /*60d0*/  F2F.F64.F32 R22, R0 ;  /* 0x0000000000167310 */ /* 0x0000a20000201800 */
[----:B------:R-:W-:Y:S05]  /*60e0*/  BRA `(.L_x_18991) ;  /* 0x0000000800b07947 */ /* 0x000fea0003800000 */
.L_x_18996:
[----:B------:R0:W5:Y:S01]  /*60f0*/  LDG.E.64 R22, desc[UR36][R4.64] ;  /* 0x0000002404167981 */ /* 0x000162000c1e1b00 */
[----:B------:R-:W-:Y:S05]  /*6100*/  BRA `(.L_x_18991) ;  /* 0x0000000800a87947 */ /* 0x000fea0003800000 */
.L_x_18986:
        /* <DEDUP_REMOVED lines=13> */
.L_x_19000:
[----:B------:R0:W5:Y:S01]  /*61e0*/  LDG.E.64 R22, desc[UR36][R4.64] ;  /* 0x0000002404167981 */ /* 0x000162000c1e1b00 */
[----:B------:R-:W-:Y:S05]  /*61f0*/  BRA `(.L_x_18991) ;  /* 0x00000008006c7947 */ /* 0x000fea0003800000 */
.L_x_18999:
        /* <DEDUP_REMOVED lines=27> */
.L_x_19002:
        /* <DEDUP_REMOVED lines=15> */
.L_x_19001:
[----:B--2---:R-:W2:Y:S02]  /*64a0*/  LDG.E.U16 R0, desc[UR36][R4.64] ;  /* 0x0000002404007981 */ /* 0x004ea4000c1e1500 */
[----:B--2---:R-:W-:-:S05]  /*64b0*/  SHF.L.U32 R0, R0, 0x10, RZ ;  /* 0x0000001000007819 */ /* 0x004fca00000006ff */
[----:B------:R-:W-:-:S04]  /*64c0*/  FMUL.FTZ R0, R0, 1 ;  /* 0x3f80000000007820 */ /* 0x000fc80000410000 */
[----:B------:R0:W2:Y:S01]  /*64d0*/  F2F.F64.F32 R22, R0 ;  /* 0x0000000000167310 */ /* 0x0000a20000201800 */
[----:B------:R-:W-:Y:S05]  /*64e0*/  BRA `(.L_x_18991) ;  /* 0x0000000400b07947 */ /* 0x000fea0003800000 */
.L_x_18998:
        /* <DEDUP_REMOVED lines=11> */
.L_x_19005:
        /* <DEDUP_REMOVED lines=21> */
.L_x_19007:
[----:B------:R-:W-:Y:S05]  /*66f0*/  BSYNC.RECONVERGENT B0 ;  /* 0x0000000000007941 */ /* 0x000fea0003800200 */
.L_x_19006:
[----:B------:R-:W-:Y:S01]  /*6700*/  IMAD.SHL.U32 R0, R0, 0x100000, RZ ;  /* 0x0010000000007824 */ /* 0x000fe200078e00ff */
[----:B------:R-:W-:-:S04]  /*6710*/  LEA R3, R3, 0x3b800000, 0x17 ;  /* 0x3b80000003037811 */ /* 0x000fc800078eb8ff */
[----:B------:R-:W-:-:S05]  /*6720*/  LOP3.LUT R0, R3, R0, R7, 0xfe, !PT ;  /* 0x0000000003007212 */ /* 0x000fca00078efe07 */
[----:B------:R-:W-:-:S04]  /*6730*/  FMUL.FTZ R0, R0, 1 ;  /* 0x3f80000000007820 */ /* 0x000fc80000410000 */
[----:B------:R0:W2:Y:S01]  /*6740*/  F2F.F64.F32 R22, R0 ;  /* 0x0000000000167310 */ /* 0x0000a20000201800 */
[----:B------:R-:W-:Y:S05]  /*6750*/  BRA `(.L_x_18991) ;  /* 0x0000000400147947 */ /* 0x000fea0003800000 */
.L_x_19004:
        /* <DEDUP_REMOVED lines=21> */
.L_x_19009:
[----:B------:R-:W-:Y:S05]  /*68b0*/  BSYNC.RECONVERGENT B0 ;  /* 0x0000000000007941 */ /* 0x000fea0003800200 */
.L_x_19008:
[----:B------:R-:W-:Y:S01]  /*68c0*/  IMAD.SHL.U32 R0, R0, 0x200000, RZ ;  /* 0x0020000000007824 */ /* 0x000fe200078e00ff */
[----:B------:R-:W-:-:S04]  /*68d0*/  LEA R3, R3, 0x37800000, 0x17 ;  /* 0x3780000003037811 */ /* 0x000fc800078eb8ff */
[----:B------:R-:W-:-:S05]  /*68e0*/  LOP3.LUT R0, R3, R0, R7, 0xfe, !PT ;  /* 0x0000000003007212 */ /* 0x000fca00078efe07 */
[----:B------:R-:W-:-:S04]  /*68f0*/  FMUL.FTZ R0, R0, 1 ;  /* 0x3f80000000007820 */ /* 0x000fc80000410000 */
[----:B------:R0:W2:Y:S01]  /*6900*/  F2F.F64.F32 R22, R0 ;  /* 0x0000000000167310 */ /* 0x0000a20000201800 */
[----:B------:R-:W-:Y:S05]  /*6910*/  BRA `(.L_x_18991) ;  /* 0x0000000000a47947 */ /* 0x000fea0003800000 */
.L_x_19003:
[----:B------:R-:W-:-:S09]  /*6920*/  UISETP.NE.AND UP0, UPT, UR4, 0x1c, UPT ;  /* 0x0000001c0400788c */ /* 0x000fd2000bf05270 */
[----:B------:R-:W-:Y:S05]  /*6930*/  BRA.U !UP0, `(.L_x_19010) ;  /* 0x0000000108947547 */ /* 0x000fea000b800000 */
[----:B------:R-:W-:-:S09]  /*6940*/  UISETP.NE.AND UP0, UPT, UR4, 0x1d, UPT ;  /* 0x0000001d0400788c */ /* 0x000fd2000bf05270 */
[----:B------:R-:W-:Y:S05]  /*6950*/  BRA.U !UP0, `(.L_x_19011) ;  /* 0x0000000108807547 */ /* 0x000fea000b800000 */
[----:B------:R-:W-:-:S09]  /*6960*/  UISETP.NE.AND UP0, UPT, UR4, 0x2c, UPT ;  /* 0x0000002c0400788c */ /* 0x000fd2000bf05270 */
[----:B------:R-:W-:Y:S05]  /*6970*/  BRA.U !UP0, `(.L_x_19012) ;  /* 0x0000000108487547 */ /* 0x000fea000b800000 */
.L_x_18990:
        /* <DEDUP_REMOVED lines=16> */
.L_x_19013:
[----:B------:R-:W-:Y:S01]  /*6a80*/  CS2R R22, SRZ ;  /* 0x0000000000167805 */ /* 0x000fe2000001ff00 */
[----:B------:R-:W-:Y:S06]  /*6a90*/  BRA `(.L_x_18991) ;  /* 0x0000000000447947 */ /* 0x000fec0003800000 */
.L_x_19012:
        /* <DEDUP_REMOVED lines=12> */
.L_x_19011:
[----:B------:R-:W2:Y:S02]  /*6b60*/  LDG.E.64 R22, desc[UR36][R4.64] ;  /* 0x0000002404167981 */ /* 0x000ea4000c1e1b00 */
[----:B--2---:R-:W0:Y:S01]  /*6b70*/  I2F.F64.U64 R22, R22 ;  /* 0x0000001600167312 */ /* 0x004e220000301800 */
[----:B------:R-:W-:Y:S05]  /*6b80*/  BRA `(.L_x_18991) ;  /* 0x0000000000087947 */ /* 0x000fea0003800000 */
.L_x_19010:
[----:B------:R-:W2:Y:S02]  /*6b90*/  LDG.E R4, desc[UR36][R4.64] ;  /* 0x0000002404047981 */ /* 0x000ea4000c1e1900 */
[----:B--2---:R0:W2:Y:S02]  /*6ba0*/  I2F.F64.U32 R22, R4 ;  /* 0x0000000400167312 */ /* 0x0040a40000201800 */
.L_x_18991:
[----:B------:R-:W-:Y:S05]  /*6bb0*/  BSYNC.RECONVERGENT B6 ;  /* 0x0000000000067941 */ /* 0x000fea0003800200 */
.L_x_18985:
        /* <DEDUP_REMOVED lines=18> */
.L_x_19018:
[----:B------:R-:W2:Y:S02]  /*6ce0*/  LDG.E.U8 R4, desc[UR36][R4.64] ;  /* 0x0000002404047981 */ /* 0x000ea4000c1e1100 */
[----:B--2---:R0:W2:Y:S01]  /*6cf0*/  I2F.F64.U16 R32, R4 ;  /* 0x0000000400207312 */ /* 0x0040a20000101800 */
[----:B------:R-:W-:Y:S05]  /*6d00*/  BRA `(.L_x_19020) ;  /* 0x0000000c00647947 */ /* 0x000fea0003800000 */
.L_x_19017:
        /* <DEDUP_REMOVED lines=9> */
.L_x_19022:
[----:B------:R-:W2:Y:S02]  /*6da0*/  LDG.E R4, desc[UR36][R4.64] ;  /* 0x0000002404047981 */ /* 0x000ea4000c1e1900 */
[----:B--2---:R0:W2:Y:S01]  /*6db0*/  I2F.F64 R32, R4 ;  /* 0x0000000400207312 */ /* 0x0040a20000201c00 */
[----:B------:R-:W-:Y:S05]  /*6dc0*/  BRA `(.L_x_19020) ;  /* 0x0000000c00347947 */ /* 0x000fea0003800000 */
.L_x_19021:
[----:B------:R-:W2:Y:S02]  /*6dd0*/  LDG.E.U16 R4, desc[UR36][R4.64] ;  /* 0x0000002404047981 */ /* 0x000ea4000c1e1500 */
[----:B--2---:R0:W2:Y:S01]  /*6de0*/  I2F.F64.S16 R32, R4 ;  /* 0x0000000400207312 */ /* 0x0040a20000101c00 */
[----:B------:R-:W-:Y:S05]  /*6df0*/  BRA `(.L_x_19020) ;  /* 0x0000000c00287947 */ /* 0x000fea0003800000 */
.L_x_19016:
        /* <DEDUP_REMOVED lines=10> */
.L_x_19024:
[----:B--2---:R-:W2:Y:S02]  /*6ea0*/  LDG.E.U16 R0, desc[UR36][R4.64] ;  /* 0x0000002404007981 */ /* 0x004ea4000c1e1500 */
[----:B--2---:R-:W-:-:S05]  /*6eb0*/  HADD2.F32 R0, -RZ, R0.H0_H0 ;  /* 0x20000000ff007230 */ /* 0x004fca0000004100 */
[----:B------:R-:W-:-:S04]  /*6ec0*/  FMUL.FTZ R0, R0, 1 ;  /* 0x3f80000000007820 */ /* 0x000fc80000410000 */
[----:B------:R0:W2:Y:S01]  /*6ed0*/  F2F.F64.F32 R32, R0 ;  /* 0x0000000000207310 */ /* 0x0000a20000201800 */
[----:B------:R-:W-:Y:S05]  /*6ee0*/  BRA `(.L_x_19020) ;  /* 0x0000000800ec7947 */ /* 0x000fea0003800000 */
.L_x_19023:
        /* <DEDUP_REMOVED lines=10> */
.L_x_19026:
[----:B------:R-:W2:Y:S02]  /*6f90*/  LDG.E.U16 R4, desc[UR36][R4.64] ;  /* 0x0000002404047981 */ /* 0x000ea4000c1e1500 */
[----:B--2---:R-:W-:-:S05]  /*6fa0*/  HADD2.F32 R0, -RZ, R4.H0_H0 ;  /* 0x20000004ff007230 */ /* 0x004fca0000004100 */
[----:B------:R-:W-:-:S04]  /*6fb0*/  FMUL.FTZ R0, R0, 1 ;  /* 0x3f80000000007820 */ /* 0x000fc80000410000 */
[----:B------:R0:W2:Y:S01]  /*6fc0*/  F2F.F64.F32 R32, R0 ;  /* 0x0000000000207310 */ /* 0x0000a20000201800 */
[----:B------:R-:W-:Y:S05]  /*6fd0*/  BRA `(.L_x_19020) ;  /* 0x0000000800b07947 */ /* 0x000fea0003800000 */
.L_x_19025:
[----:B------:R0:W5:Y:S01]  /*6fe0*/  LDG.E.64 R32, desc[UR36][R4.64] ;  /* 0x0000002404207981 */ /* 0x000162000c1e1b00 */
[----:B------:R-:W-:Y:S05]  /*6ff0*/  BRA `(.L_x_19020) ;  /* 0x0000000800a87947 */ /* 0x000fea0003800000 */
.L_x_19015:
        /* <DEDUP_REMOVED lines=13> */
.L_x_19029:
[----:B------:R0:W5:Y:S01]  /*70d0*/  LDG.E.64 R32, desc[UR36][R4.64] ;  /* 0x0000002404207981 */ /* 0x000162000c1e1b00 */
[----:B------:R-:W-:Y:S05]  /*70e0*/  BRA `(.L_x_19020) ;  /* 0x00000008006c7947 */ /* 0x000fea0003800000 */
.L_x_19028:
        /* <DEDUP_REMOVED lines=27> */
.L_x_19031:
        /* <DEDUP_REMOVED lines=15> */
.L_x_19030:
[----:B--2---:R-:W2:Y:S02]  /*7390*/  LDG.E.U16 R0, desc[UR36][R4.64] ;  /* 0x0000002404007981 */ /* 0x004ea4000c1e1500 */
[----:B--2---:R-:W-:-:S04]  /*73a0*/  IMAD.U32 R0, R0, 0x10000, RZ ;  /* 0x0001000000007824 */ /* 0x004fc800078e00ff */
[----:B------:R-:W-:-:S04]  /*73b0*/  FMUL.FTZ R0, R0, 1 ;  /* 0x3f80000000007820 */ /* 0x000fc80000410000 */
[----:B------:R0:W2:Y:S01]  /*73c0*/  F2F.F64.F32 R32, R0 ;  /* 0x0000000000207310 */ /* 0x0000a20000201800 */
[----:B------:R-:W-:Y:S05]  /*73d0*/  BRA `(.L_x_19020) ;  /* 0x0000000400b07947 */ /* 0x000fea0003800000 */
.L_x_19027:
        /* <DEDUP_REMOVED lines=11> */
.L_x_19034:
        /* <DEDUP_REMOVED lines=21> */
.L_x_19036:
[----:B------:R-:W-:Y:S05]  /*75e0*/  BSYNC.RECONVERGENT B0 ;  /* 0x0000000000007941 */ /* 0x000fea0003800200 */
.L_x_19035:
[----:B------:R-:W-:Y:S02]  /*75f0*/  SHF.L.U32 R0, R0, 0x14, RZ ;  /* 0x0000001400007819 */ /* 0x000fe400000006ff */
[----:B------:R-:W-:-:S04]  /*7600*/  LEA R3, R3, 0x3b800000, 0x17 ;  /* 0x3b80000003037811 */ /* 0x000fc800078eb8ff */
[----:B------:R-:W-:-:S05]  /*7610*/  LOP3.LUT R0, R3, R0, R7, 0xfe, !PT ;  /* 0x0000000003007212 */ /* 0x000fca00078efe07 */
[----:B------:R-:W-:-:S04]  /*7620*/  FMUL.FTZ R0, R0, 1 ;  /* 0x3f80000000007820 */ /* 0x000fc80000410000 */
[----:B------:R0:W2:Y:S01]  /*7630*/  F2F.F64.F32 R32, R0 ;  /* 0x0000000000207310 */ /* 0x0000a20000201800 */
[----:B------:R-:W-:Y:S05]  /*7640*/  BRA `(.L_x_19020) ;  /* 0x0000000400147947 */ /* 0x000fea0003800000 */
.L_x_19033:
        /* <DEDUP_REMOVED lines=21> */
.L_x_19038:
[----:B------:R-:W-:Y:S05]  /*77a0*/  BSYNC.RECONVERGENT B0 ;  /* 0x0000000000007941 */ /* 0x000fea0003800200 */
.L_x_19037:
[----:B------:R-:W-:Y:S01]  /*77b0*/  IMAD.SHL.U32 R0, R0, 0x200000, RZ ;  /* 0x0020000000007824 */ /* 0x000fe200078e00ff */
[----:B------:R-:W-:-:S04]  /*77c0*/  LEA R3, R3, 0x37800000, 0x17 ;  /* 0x3780000003037811 */ /* 0x000fc800078eb8ff */
[----:B------:R-:W-:-:S05]  /*77d0*/  LOP3.LUT R0, R3, R0, R7, 0xfe, !PT ;  /* 0x0000000003007212 */ /* 0x000fca00078efe07 */
[----:B------:R-:W-:-:S04]  /*77e0*/  FMUL.FTZ R0, R0, 1 ;  /* 0x3f80000000007820 */ /* 0x000fc80000410000 */
[----:B------:R0:W2:Y:S01]  /*77f0*/  F2F.F64.F32 R32, R0 ;  /* 0x0000000000207310 */ /* 0x0000a20000201800 */
[----:B------:R-:W-:Y:S05]  /*7800*/  BRA `(.L_x_19020) ;  /* 0x0000000000a47947 */ /* 0x000fea0003800000 */
.L_x_19032:
[----:B------:R-:W-:-:S09]  /*7810*/  UISETP.NE.AND UP0, UPT, UR4, 0x1c, UPT ;  /* 0x0000001c0400788c */ /* 0x000fd2000bf05270 */
[----:B------:R-:W-:Y:S05]  /*7820*/  BRA.U !UP0, `(.L_x_19039) ;  /* 0x0000000108947547 */ /* 0x000fea000b800000 */
[----:B------:R-:W-:-:S09]  /*7830*/  UISETP.NE.AND UP0, UPT, UR4, 0x1d, UPT ;  /* 0x0000001d0400788c */ /* 0x000fd2000bf05270 */
[----:B------:R-:W-:Y:S05]  /*7840*/  BRA.U !UP0, `(.L_x_19040) ;  /* 0x0000000108807547 */ /* 0x000fea000b800000 */
[----:B------:R-:W-:-:S09]  /*7850*/  UISETP.NE.AND UP0, UPT, UR4, 0x2c, UPT ;  /* 0x0000002c0400788c */ /* 0x000fd2000bf05270 */
[----:B------:R-:W-:Y:S05]  /*7860*/  BRA.U !UP0, `(.L_x_19041) ;  /* 0x0000000108487547 */ /* 0x000fea000b800000 */
.L_x_19019:
        /* <DEDUP_REMOVED lines=16> */
.L_x_19042:
[----:B------:R-:W-:Y:S01]  /*7970*/  CS2R R32, SRZ ;  /* 0x0000000000207805 */ /* 0x000fe2000001ff00 */
[----:B------:R-:W-:Y:S06]  /*7980*/  BRA `(.L_x_19020) ;  /* 0x0000000000447947 */ /* 0x000fec0003800000 */
.L_x_19041:
        /* <DEDUP_REMOVED lines=12> */
.L_x_19040:
[----:B------:R-:W2:Y:S02]  /*7a50*/  LDG.E.64 R32, desc[UR36][R4.64] ;  /* 0x0000002404207981 */ /* 0x000ea4000c1e1b00 */
[----:B--2---:R-:W0:Y:S01]  /*7a60*/  I2F.F64.U64 R32, R32 ;  /* 0x0000002000207312 */ /* 0x004e220000301800 */
[----:B------:R-:W-:Y:S05]  /*7a70*/  BRA `(.L_x_19020) ;  /* 0x0000000000087947 */ /* 0x000fea0003800000 */
.L_x_19039:
[----:B------:R-:W2:Y:S02]  /*7a80*/  LDG.E R4, desc[UR36][R4.64] ;  /* 0x0000002404047981 */ /* 0x000ea4000c1e1900 */
[----:B--2---:R0:W2:Y:S02]  /*7a90*/  I2F.F64.U32 R32, R4 ;  /* 0x0000000400207312 */ /* 0x0040a40000201800 */
.L_x_19020:
[----:B------:R-:W-:Y:S05]  /*7aa0*/  BSYNC.RECONVERGENT B6 ;  /* 0x0000000000067941 */ /* 0x000fea0003800200 */
.L_x_19014:
        /* <DEDUP_REMOVED lines=18> */
.L_x_19047:
[----:B0-----:R-:W2:Y:S02]  /*7bd0*/  LDG.E.U8 R4, desc[UR36][R6.64] ;  /* 0x0000002406047981 */ /* 0x001ea4000c1e1100 */
[----:B--2---:R-:W0:Y:S01]  /*7be0*/  I2F.F64.U16 R4, R4 ;  /* 0x0000000400047312 */ /* 0x004e220000101800 */
[----:B------:R-:W-:Y:S05]  /*7bf0*/  BRA `(.L_x_19049) ;  /* 0x0000000c00647947 */ /* 0x000fea0003800000 */
.L_x_19046:
        /* <DEDUP_REMOVED lines=9> */
.L_x_19051:
[----:B0-----:R-:W2:Y:S02]  /*7c90*/  LDG.E R4, desc[UR36][R6.64] ;  /* 0x0000002406047981 */ /* 0x001ea4000c1e1900 */
[----:B--2---:R-:W0:Y:S01]  /*7ca0*/  I2F.F64 R4, R4 ;  /* 0x0000000400047312 */ /* 0x004e220000201c00 */
[----:B------:R-:W-:Y:S05]  /*7cb0*/  BRA `(.L_x_19049) ;  /* 0x0000000c00347947 */ /* 0x000fea0003800000 */
.L_x_19050:
[----:B0-----:R-:W2:Y:S02]  /*7cc0*/  LDG.E.U16 R4, desc[UR36][R6.64] ;  /* 0x0000002406047981 */ /* 0x001ea4000c1e1500 */
[----:B--2---:R-:W0:Y:S01]  /*7cd0*/  I2F.F64.S16 R4, R4 ;  /* 0x0000000400047312 */ /* 0x004e220000101c00 */
[----:B------:R-:W-:Y:S05]  /*7ce0*/  BRA `(.L_x_19049) ;  /* 0x0000000c00287947 */ /* 0x000fea0003800000 */
.L_x_19045:
        /* <DEDUP_REMOVED lines=10> */
.L_x_19053:
[----:B0-2---:R-:W2:Y:S02]  /*7d90*/  LDG.E.U16 R0, desc[UR36][R6.64] ;  /* 0x0000002406007981 */ /* 0x005ea4000c1e1500 */
[----:B--2---:R-:W-:-:S05]  /*7da0*/  HADD2.F32 R0, -RZ, R0.H0_H0 ;  /* 0x20000000ff007230 */ /* 0x004fca0000004100 */
[----:B------:R-:W-:-:S04]  /*7db0*/  FMUL.FTZ R0, R0, 1 ;  /* 0x3f80000000007820 */ /* 0x000fc80000410000 */
[----:B------:R0:W1:Y:S01]  /*7dc0*/  F2F.F64.F32 R4, R0 ;  /* 0x0000000000047310 */ /* 0x0000620000201800 */
[----:B------:R-:W-:Y:S05]  /*7dd0*/  BRA `(.L_x_19049) ;  /* 0x0000000800ec7947 */ /* 0x000fea0003800000 */
.L_x_19052:
        /* <DEDUP_REMOVED lines=10> */
.L_x_19055:
[----:B------:R-:W0:Y:S02]  /*7e80*/  LDG.E.U16 R6, desc[UR36][R6.64] ;  /* 0x0000002406067981 */ /* 0x000e24000c1e1500 */
[----:B0-2---:R-:W-:-:S05]  /*7e90*/  HADD2.F32 R0, -RZ, R6.H0_H0 ;  /* 0x20000006ff007230 */ /* 0x005fca0000004100 */
[----:B------:R-:W-:-:S04]  /*7ea0*/  FMUL.FTZ R0, R0, 1 ;  /* 0x3f80000000007820 */ /* 0x000fc80000410000 */
[----:B------:R0:W1:Y:S01]  /*7eb0*/  F2F.F64.F32 R4, R0 ;  /* 0x0000000000047310 */ /* 0x0000620000201800 */
[----:B------:R-:W-:Y:S05]  /*7ec0*/  BRA `(.L_x_19049) ;  /* 0x0000000800b07947 */ /* 0x000fea0003800000 */
.L_x_19054:
[----:B0-----:R0:W5:Y:S01]  /*7ed0*/  LDG.E.64 R4, desc[UR36][R6.64] ;  /* 0x0000002406047981 */ /* 0x001162000c1e1b00 */
[----:B------:R-:W-:Y:S05]  /*7ee0*/  BRA `(.L_x_19049) ;  /* 0x0000000800a87947 */ /* 0x000fea0003800000 */
.L_x_19044:
        /* <DEDUP_REMOVED lines=9> */
[----:B0-----:R-:W-:Y:S01]  /*7f80*/  HFMA2 R4, -RZ, RZ, 0, 0 ;  /* 0x00000000ff047431 */ /* 0x001fe200000001ff */
[----:B--2---:R-:W-:-:S04]  /*7f90*/  ISETP.NE.AND P0, PT, R6, RZ, PT ;  /* 0x000000ff0600720c */ /* 0x004fc80003f05270 */
[----:B------:R-:W-:Y:S01]  /*7fa0*/  FSEL R5, RZ, 1.875, !P0 ;  /* 0x3ff00000ff057808 */ /* 0x000fe20004000000 */
[----:B------:R-:W-:Y:S08]  /*7fb0*/  BRA `(.L_x_19049) ;  /* 0x0000000800747947 */ /* 0x000ff00003800000 */
.L_x_19058:
[----:B0-----:R0:W5:Y:S01]  /*7fc0*/  LDG.E.64 R4, desc[UR36][R6.64] ;  /* 0x0000002406047981 */ /* 0x001162000c1e1b00 */
[----:B------:R-:W-:Y:S05]  /*7fd0*/  BRA `(.L_x_19049) ;  /* 0x00000008006c7947 */ /* 0x000fea0003800000 */
.L_x_19057:
[----:B------:R-:W-:-:S09]  /*7fe0*/  UISETP.NE.AND UP0, UPT, UR4, 0xf, UPT ;  /* 0x0000000f0400788c */ /* 0x000fd2000bf05270 */
[----:B------:R-:W-:Y:S05]  /*7ff0*/  BRA.U !UP0, `(.L_x_19059) ;  /* 0x0000000108a07547 */ /* 0x000fea000b800000 */
[----:B------:R-:W-:-:S09]  /*8000*/  UISETP.NE.AND UP0, UPT, UR4, 0x17, UPT ;  /* 0x000000170400788c */ /* 0x000fd2000bf05270 */
[----:B------:R-:W-:Y:S05]  /*8010*/  BRA.U !UP0, `(.L_x_19060) ;  /* 0x00000001085c7547 */ /* 0x000fea000b800000 */
[----:B------:R-:W-:-:S09]  /*8020*/  UISETP.NE.AND UP0, UPT, UR4, 0x18, UPT ;  /* 0x000000180400788c */ /* 0x000fd2000bf05270 */
[----:B------:R-:W-:Y:S05]  /*8030*/  BRA.U UP0, `(.L_x_19048) ;  /* 0x0000000500c87547 */ /* 0x000fea000b800000 */
[----:B0-2---:R-:W2:Y:S01]  /*8040*/  LDG.E.U8 R0, desc[UR36][R6.64] ;  /* 0x0000002406007981 */ /* 0x005ea2000c1e1100 */
        /* <DEDUP_REMOVED lines=20> */
.L_x_19060:
[----:B0-----:R-:W2:Y:S02]  /*8190*/  LDG.E.U8 R4, desc[UR36][R6.64] ;  /* 0x0000002406047981 */ /* 0x001ea4000c1e1100 */
        /* <DEDUP_REMOVED lines=14> */
.L_x_19059:
[----:B0-2---:R-:W2:Y:S02]  /*8280*/  LDG.E.U16 R0, desc[UR36][R6.64] ;  /* 0x0000002406007981 */ /* 0x005ea4000c1e1500 */
[----:B--2---:R-:W-:-:S04]  /*8290*/  IMAD.U32 R0, R0, 0x10000, RZ ;  /* 0x0001000000007824 */ /* 0x004fc800078e00ff */
[----:B------:R-:W-:-:S04]  /*82a0*/  FMUL.FTZ R0, R0, 1 ;  /* 0x3f80000000007820 */ /* 0x000fc80000410000 */
[----:B------:R0:W1:Y:S01]  /*82b0*/  F2F.F64.F32 R4, R0 ;  /* 0x0000000000047310 */ /* 0x0000620000201800 */
[----:B------:R-:W-:Y:S05]  /*82c0*/  BRA `(.L_x_19049) ;  /* 0x0000000400b07947 */ /* 0x000fea0003800000 */
.L_x_19056:
        /* <DEDUP_REMOVED lines=11> */
.L_x_19063:
        /* <DEDUP_REMOVED lines=21> */
.L_x_19065:
[----:B------:R-:W-:Y:S05]  /*84d0*/  BSYNC.RECONVERGENT B0 ;  /* 0x0000000000007941 */ /* 0x000fea0003800200 */
.L_x_19064:
[----:B------:R-:W-:Y:S01]  /*84e0*/  IMAD.SHL.U32 R0, R0, 0x100000, RZ ;  /* 0x0010000000007824 */ /* 0x000fe200078e00ff */
[----:B------:R-:W-:-:S04]  /*84f0*/  LEA R3, R3, 0x3b800000, 0x17 ;  /* 0x3b80000003037811 */ /* 0x000fc800078eb8ff */
[----:B------:R-:W-:-:S05]  /*8500*/  LOP3.LUT R0, R3, R0, R7, 0xfe, !PT ;  /* 0x0000000003007212 */ /* 0x000fca00078efe07 */
[----:B------:R-:W-:-:S04]  /*8510*/  FMUL.FTZ R0, R0, 1 ;  /* 0x3f80000000007820 */ /* 0x000fc80000410000 */
[----:B------:R0:W1:Y:S01]  /*8520*/  F2F.F64.F32 R4, R0 ;  /* 0x0000000000047310 */ /* 0x0000620000201800 */
[----:B------:R-:W-:Y:S05]  /*8530*/  BRA `(.L_x_19049) ;  /* 0x0000000400147947 */ /* 0x000fea0003800000 */
.L_x_19062:
        /* <DEDUP_REMOVED lines=21> */
.L_x_19067:
[----:B------:R-:W-:Y:S05]  /*8690*/  BSYNC.RECONVERGENT B0 ;  /* 0x0000000000007941 */ /* 0x000fea0003800200 */
.L_x_19066:
[----:B------:R-:W-:Y:S02]  /*86a0*/  SHF.L.U32 R0, R0, 0x15, RZ ;  /* 0x0000001500007819 */ /* 0x000fe400000006ff */
[----:B------:R-:W-:-:S04]  /*86b0*/  LEA R3, R3, 0x37800000, 0x17 ;  /* 0x3780000003037811 */ /* 0x000fc800078eb8ff */
[----:B------:R-:W-:-:S05]  /*86c0*/  LOP3.LUT R0, R3, R0, R7, 0xfe, !PT ;  /* 0x0000000003007212 */ /* 0x000fca00078efe07 */
[----:B------:R-:W-:-:S04]  /*86d0*/  FMUL.FTZ R0, R0, 1 ;  /* 0x3f80000000007820 */ /* 0x000fc80000410000 */
[----:B------:R0:W1:Y:S01]  /*86e0*/  F2F.F64.F32 R4, R0 ;  /* 0x0000000000047310 */ /* 0x0000620000201800 */
[----:B------:R-:W-:Y:S05]  /*86f0*/  BRA `(.L_x_19049) ;  /* 0x0000000000a47947 */ /* 0x000fea0003800000 */
.L_x_19061:
[----:B------:R-:W-:-:S09]  /*8700*/  UISETP.NE.AND UP0, UPT, UR4, 0x1c, UPT ;  /* 0x0000001c0400788c */ /* 0x000fd2000bf05270 */
[----:B------:R-:W-:Y:S05]  /*8710*/  BRA.U !UP0, `(.L_x_19068) ;  /* 0x0000000108947547 */ /* 0x000fea000b800000 */
[----:B------:R-:W-:-:S09]  /*8720*/  UISETP.NE.AND UP0, UPT, UR4, 0x1d, UPT ;  /* 0x0000001d0400788c */ /* 0x000fd2000bf05270 */
[----:B------:R-:W-:Y:S05]  /*8730*/  BRA.U !UP0, `(.L_x_19069) ;  /* 0x0000000108807547 */ /* 0x000fea000b800000 */
[----:B------:R-:W-:-:S09]  /*8740*/  UISETP.NE.AND UP0, UPT, UR4, 0x2c, UPT ;  /* 0x0000002c0400788c */ /* 0x000fd2000bf05270 */
[----:B------:R-:W-:Y:S05]  /*8750*/  BRA.U !UP0, `(.L_x_19070) ;  /* 0x0000000108487547 */ /* 0x000fea000b800000 */
.L_x_19048:
        /* <DEDUP_REMOVED lines=16> */
.L_x_19071:
[----:B------:R-:W-:Y:S01]  /*8860*/  CS2R R4, SRZ ;  /* 0x0000000000047805 */ /* 0x000fe2000001ff00 */
[----:B------:R-:W-:Y:S06]  /*8870*/  BRA `(.L_x_19049) ;  /* 0x0000000000447947 */ /* 0x000fec0003800000 */
.L_x_19070:
[----:B0-2---:R-:W2:Y:S01]  /*8880*/  LDG.E.U8 R0, desc[UR36][R6.64] ;  /* 0x0000002406007981 */ /* 0x005ea2000c1e1100 */
        /* <DEDUP_REMOVED lines=9> */
[----:B------:R0:W1:Y:S01]  /*8920*/  @P0 F2F.F64.F32 R4, R0 ;  /* 0x0000000000040310 */ /* 0x0000620000201800 */
[----:B------:R-:W-:Y:S05]  /*8930*/  BRA `(.L_x_19049) ;  /* 0x0000000000147947 */ /* 0x000fea0003800000 */
.L_x_19069:
[----:B0-----:R-:W2:Y:S02]  /*8940*/  LDG.E.64 R4, desc[UR36][R6.64] ;  /* 0x0000002406047981 */ /* 0x001ea4000c1e1b00 */
[----:B--2---:R-:W0:Y:S01]  /*8950*/  I2F.F64.U64 R4, R4 ;  /* 0x0000000400047312 */ /* 0x004e220000301800 */
[----:B------:R-:W-:Y:S05]  /*8960*/  BRA `(.L_x_19049) ;  /* 0x0000000000087947 */ /* 0x000fea0003800000 */
.L_x_19068:
[----:B0-----:R-:W2:Y:S02]  /*8970*/  LDG.E R4, desc[UR36][R6.64] ;  /* 0x0000002406047981 */ /* 0x001ea4000c1e1900 */
[----:B--2---:R-:W0:Y:S02]  /*8980*/  I2F.F64.U32 R4, R4 ;  /* 0x0000000400047312 */ /* 0x004e240000201800 */
.L_x_19049:
[----:B------:R-:W-:Y:S05]  /*8990*/  BSYNC.RECONVERGENT B6 ;  /* 0x0000000000067941 */ /* 0x000fea0003800200 */
.L_x_19043:
[----:B------:R-:W1:Y:S01]  /*89a0*/  LDCU.64 UR4, c[0x0][0x818] ;  /* 0x00010300ff0477ac */ /* 0x000e620008000a00 */
[----:B0-2--5:R-:W-:Y:S02]  /*89b0*/  DMUL R6, R22, R22 ;  /* 0x0000001616067228 */ /* 0x025fe40000000000 */
[----:B------:R-:W-:Y:S01]  /*89c0*/  DADD R18, -R30, R18 ;  /* 0x000000001e127229 */ /* 0x000fe20000000112 */
[----:B------:R-:W0:Y:S05]  /*89d0*/  LDCU.64 UR6, c[0x0][0x7d8] ;  /* 0x0000fb00ff0677ac */ /* 0x000e2a0008000a00 */
[----:B------:R-:W-:Y:S02]  /*89e0*/  DMUL R6, R6, R32 ;  /* 0x0000002006067228 */ /* 0x000fe40000000000 */
[----:B-1-34-:R-:W-:-:S06]  /*89f0*/  DFMA R28, -R4, UR4, R28 ;  /* 0x00000004041c7c2b */ /* 0x01afcc000800011c */
[----:B------:R-:W-:Y:S01]  /*8a00*/  DMUL R6, R6, UR4 ;  /* 0x0000000406067c28 */ /* 0x000fe20008000000 */
[----:B------:R-:W-:Y:S01]  /*8a10*/  ULOP3.LUT UR4, UR40, 0xff, URZ, 0xc0, !UPT ;  /* 0x000000ff28047892 */ /* 0x000fe2000f8ec0ff */
[----:B------:R-:W-:Y:S01]  /*8a20*/  DMUL R4, R22, R16 ;  /* 0x0000001016047228 */ /* 0x000fe20000000000 */
[----:B0-----:R-:W-:Y:S02]  /*8a30*/  IADD3 R2, P0, PT, R2, UR6, RZ ;  /* 0x0000000602027c10 */ /* 0x001fe4000ff1e0ff */
[----:B------:R-:W-:Y:S02]  /*8a40*/  UISETP.GT.AND UP0, UPT, UR4, 0x9, UPT ;  /* 0x000000090400788c */ /* 0x000fe4000bf04270 */
[----:B------:R-:W-:Y:S01]  /*8a50*/  IADD3.X R3, PT, PT, RZ, UR7, RZ, P0, !PT ;  /* 0x00000007ff037c10 */ /* 0x000fe200087fe4ff */
[----:B------:R-:W-:-:S08]  /*8a60*/  DFMA R6, R6, -R18, R28 ;  /* 0x800000120606722b */ /* 0x000fd0000000001c */
[----:B------:R-:W-:Y:S01]  /*8a70*/  DMUL R4, R4, R6 ;  /* 0x0000000604047228 */ /* 0x000fe20000000000 */
[----:B------:R-:W-:Y:S10]  /*8a80*/  BRA.U UP0, `(.L_x_19072) ;  /* 0x0000000500307547 */ /* 0x000ff4000b800000 */
        /* <DEDUP_REMOVED lines=11> */
.L_x_19075:
[----:B------:R-:W0:Y:S02]  /*8b40*/  F2I.S64.F64.TRUNC R4, R4 ;  /* 0x0000000400047311 */ /* 0x000e24000030d900 */
[----:B0-----:R-:W-:-:S05]  /*8b50*/  IMAD.MOV.U32 R7, RZ, RZ, R4 ;  /* 0x000000ffff077224 */ /* 0x001fca00078e0004 */
[----:B------:R0:W-:Y:S01]  /*8b60*/  STG.E.U8 desc[UR36][R2.64], R7 ;  /* 0x0000000702007986 */ /* 0x0001e2000c101124 */
[----:B------:R-:W-:Y:S05]  /*8b70*/  BRA `(.L_x_19077) ;  /* 0x0000000c00e47947 */ /* 0x000fea0003800000 */
.L_x_19074:
        /* <DEDUP_REMOVED lines=9> */
.L_x_19079:
[----:B------:R-:W0:Y:S02]  /*8c10*/  F2I.F64.TRUNC R5, R4 ;  /* 0x0000000400057311 */ /* 0x000e24000030d100 */
[----:B0-----:R0:W-:Y:S01]  /*8c20*/  STG.E desc[UR36][R2.64], R5 ;  /* 0x0000000502007986 */ /* 0x0011e2000c101924 */
[----:B------:R-:W-:Y:S05]  /*8c30*/  BRA `(.L_x_19077) ;  /* 0x0000000c00b47947 */ /* 0x000fea0003800000 */
.L_x_19078:
[----:B------:R-:W0:Y:S02]  /*8c40*/  F2I.F64.TRUNC R5, R4 ;  /* 0x0000000400057311 */ /* 0x000e24000030d100 */
[----:B0-----:R0:W-:Y:S01]  /*8c50*/  STG.E.U16 desc[UR36][R2.64], R5 ;  /* 0x0000000502007986 */ /* 0x0011e2000c101524 */
[----:B------:R-:W-:Y:S05]  /*8c60*/  BRA `(.L_x_19077) ;  /* 0x0000000c00a87947 */ /* 0x000fea0003800000 */
.L_x_19073:
        /* <DEDUP_REMOVED lines=13> */
.L_x_19081:
        /* <DEDUP_REMOVED lines=8> */
.L_x_19080:
        /* <DEDUP_REMOVED lines=14> */
.L_x_19083:
        /* <DEDUP_REMOVED lines=9> */
.L_x_19082:
[----:B------:R0:W-:Y:S01]  /*8f30*/  STG.E.64 desc[UR36][R2.64], R4 ;  /* 0x0000000402007986 */ /* 0x0001e2000c101b24 */
[----:B------:R-:W-:Y:S05]  /*8f40*/  BRA `(.L_x_19077) ;  /* 0x0000000800f07947 */ /* 0x000fea0003800000 */
.L_x_19072:
        /* <DEDUP_REMOVED lines=12> */
.L_x_19086:
[----:B------:R-:W-:-:S05]  /*9010*/  CS2R R6, SRZ ;  /* 0x0000000000067805 */ /* 0x000fca000001ff00 */
[----:B------:R0:W-:Y:S01]  /*9020*/  STG.E.128 desc[UR36][R2.64], R4 ;  /* 0x0000000402007986 */ /* 0x0001e2000c101d24 */
[----:B------:R-:W-:Y:S05]  /*9030*/  BRA `(.L_x_19077) ;  /* 0x0000000800b47947 */ /* 0x000fea0003800000 */
.L_x_19085:
        /* <DEDUP_REMOVED lines=23> */
.L_x_19090:
[----:B------:R-:W-:Y:S05]  /*91b0*/  BSYNC.RECONVERGENT B0 ;  /* 0x0000000000007941 */ /* 0x000fea0003800200 */
.L_x_19089:
[----:B------:R-:W-:-:S05]  /*91c0*/  LOP3.LUT R7, R0, 0x80, R7, 0xf8, !PT ;  /* 0x0000008000077812 */ /* 0x000fca00078ef807 */
[----:B------:R0:W-:Y:S01]  /*91d0*/  STG.E.U8 desc[UR36][R2.64], R7 ;  /* 0x0000000702007986 */ /* 0x0001e2000c101124 */
[----:B------:R-:W-:Y:S05]  /*91e0*/  BRA `(.L_x_19077) ;  /* 0x0000000800487947 */ /* 0x000fea0003800000 */
.L_x_19088:
        /* <DEDUP_REMOVED lines=19> */
.L_x_19092:
[----:B------:R-:W-:Y:S05]  /*9320*/  BSYNC.RECONVERGENT B0 ;  /* 0x0000000000007941 */ /* 0x000fea0003800200 */
.L_x_19091:
[----:B------:R-:W-:-:S05]  /*9330*/  LOP3.LUT R7, R0, 0x80, R7, 0xf8, !PT ;  /* 0x0000008000077812 */ /* 0x000fca00078ef807 */
[----:B------:R0:W-:Y:S01]  /*9340*/  STG.E.U8 desc[UR36][R2.64], R7 ;  /* 0x0000000702007986 */ /* 0x0001e2000c101124 */
[----:B------:R-:W-:Y:S05]  /*9350*/  BRA `(.L_x_19077) ;  /* 0x0000000400ec7947 */ /* 0x000fea0003800000 */
.L_x_19087:
        /* <DEDUP_REMOVED lines=8> */
.L_x_19084:
        /* <DEDUP_REMOVED lines=11> */
.L_x_19095:
        /* <DEDUP_REMOVED lines=17> */
.L_x_19098:
[----:B------:R-:W-:-:S04]  /*95a0*/  SHF.R.U32.HI R0, RZ, 0x14, R7 ;  /* 0x00000014ff007819 */ /* 0x000fc80000011607 */
[----:B------:R-:W-:-:S04]  /*95b0*/  LOP3.LUT R0, R0, 0x1, RZ, 0xc0, !PT ;  /* 0x0000000100007812 */ /* 0x000fc800078ec0ff */
[----:B------:R-:W-:-:S04]  /*95c0*/  IADD3 R0, PT, PT, R7, 0x487ffff, R0 ;  /* 0x0487ffff07007810 */ /* 0x000fc80007ffe000 */
[----:B------:R-:W-:-:S04]  /*95d0*/  SHF.R.U32.HI R0, RZ, 0x14, R0 ;  /* 0x00000014ff007819 */ /* 0x000fc80000011600 */
[----:B------:R-:W-:-:S07]  /*95e0*/  LOP3.LUT R4, R0, 0xff, RZ, 0xc0, !PT ;  /* 0x000000ff00047812 */ /* 0x000fce00078ec0ff */
.L_x_19099:
[----:B------:R-:W-:-:S04]  /*95f0*/  SHF.R.U32.HI R5, RZ, 0x18, R7 ;  /* 0x00000018ff057819 */ /* 0x000fc80000011607 */
[----:B------:R-:W-:-:S04]  /*9600*/  LOP3.LUT R4, R4, 0x80, R5, 0xf8, !PT ;  /* 0x0000008004047812 */ /* 0x000fc800078ef805 */
[----:B------:R-:W-:-:S07]  /*9610*/  PRMT R0, R4, 0x7610, R0 ;  /* 0x0000761004007816 */ /* 0x000fce0000000000 */
.L_x_19097:
[----:B------:R-:W-:Y:S05]  /*9620*/  BSYNC.RECONVERGENT B0 ;  /* 0x0000000000007941 */ /* 0x000fea0003800200 */
.L_x_19096:
[----:B------:R2:W-:Y:S01]  /*9630*/  STG.E.U8 desc[UR36][R2.64], R0 ;  /* 0x0000000002007986 */ /* 0x0005e2000c101124 */
[----:B------:R-:W-:Y:S05]  /*9640*/  BRA `(.L_x_19077) ;  /* 0x0000000400307947 */ /* 0x000fea0003800000 */
.L_x_19094:
        /* <DEDUP_REMOVED lines=17> */
.L_x_19102:
[----:B------:R-:W-:-:S04]  /*9760*/  SHF.R.U32.HI R0, RZ, 0x15, R7 ;  /* 0x00000015ff007819 */ /* 0x000fc80000011607 */
[----:B------:R-:W-:-:S04]  /*9770*/  LOP3.LUT R0, R0, 0x1, RZ, 0xc0, !PT ;  /* 0x0000000100007812 */ /* 0x000fc800078ec0ff */
[----:B------:R-:W-:-:S04]  /*9780*/  IADD3 R0, PT, PT, R7, 0x88fffff, R0 ;  /* 0x088fffff07007810 */ /* 0x000fc80007ffe000 */
[----:B------:R-:W-:-:S04]  /*9790*/  SHF.R.U32.HI R0, RZ, 0x15, R0 ;  /* 0x00000015ff007819 */ /* 0x000fc80000011600 */
[----:B------:R-:W-:-:S07]  /*97a0*/  LOP3.LUT R4, R0, 0xff, RZ, 0xc0, !PT ;  /* 0x000000ff00047812 */ /* 0x000fce00078ec0ff */
.L_x_19103:
[----:B------:R-:W-:-:S04]  /*97b0*/  SHF.R.U32.HI R5, RZ, 0x18, R7 ;  /* 0x00000018ff057819 */ /* 0x000fc80000011607 */
[----:B------:R-:W-:-:S04]  /*97c0*/  LOP3.LUT R4, R4, 0x80, R5, 0xf8, !PT ;  /* 0x0000008004047812 */ /* 0x000fc800078ef805 */
[----:B------:R-:W-:-:S07]  /*97d0*/  PRMT R0, R4, 0x7610, R0 ;  /* 0x0000761004007816 */ /* 0x000fce0000000000 */
.L_x_19101:
[----:B------:R-:W-:Y:S05]  /*97e0*/  BSYNC.RECONVERGENT B0 ;  /* 0x0000000000007941 */ /* 0x000fea0003800200 */
.L_x_19100:
[----:B------:R0:W-:Y:S01]  /*97f0*/  STG.E.U8 desc[UR36][R2.64], R0 ;  /* 0x0000000002007986 */ /* 0x0001e2000c101124 */
[----:B------:R-:W-:Y:S05]  /*9800*/  BRA `(.L_x_19077) ;  /* 0x0000000000c07947 */ /* 0x000fea0003800000 */
.L_x_19093:
[----:B------:R-:W-:-:S09]  /*9810*/  UISETP.NE.AND UP0, UPT, UR4, 0x1c, UPT ;  /* 0x0000001c0400788c */ /* 0x000fd2000bf05270 */
[----:B------:R-:W-:Y:S05]  /*9820*/  BRA.U !UP0, `(.L_x_19104) ;  /* 0x0000000108b07547 */ /* 0x000fea000b800000 */
[----:B------:R-:W-:-:S09]  /*9830*/  UISETP.NE.AND UP0, UPT, UR4, 0x1d, UPT ;  /* 0x0000001d0400788c */ /* 0x000fd2000bf05270 */
[----:B------:R-:W-:Y:S05]  /*9840*/  BRA.U !UP0, `(.L_x_19105) ;  /* 0x00000001089c7547 */ /* 0x000fea000b800000 */
[----:B------:R-:W-:-:S09]  /*9850*/  UISETP.NE.AND UP0, UPT, UR4, 0x2c, UPT ;  /* 0x0000002c0400788c */ /* 0x000fd2000bf05270 */
[----:B------:R-:W-:Y:S05]  /*9860*/  BRA.U !UP0, `(.L_x_19106) ;  /* 0x0000000108447547 */ /* 0x000fea000b800000 */
.L_x_19076:
        /* <DEDUP_REMOVED lines=16> */
.L_x_19107:
[----:B------:R-:W-:Y:S05]  /*9970*/  BRA `(.L_x_19077) ;  /* 0x0000000000647947 */ /* 0x000fea0003800000 */
.L_x_19106:
        /* <DEDUP_REMOVED lines=20> */
.L_x_19105:
[----:B------:R-:W0:Y:S02]  /*9ac0*/  F2I.U64.F64.TRUNC R4, R4 ;  /* 0x0000000400047311 */ /* 0x000e24000030d800 */
[----:B0-----:R4:W-:Y:S01]  /*9ad0*/  STG.E.64 desc[UR36][R2.64], R4 ;  /* 0x0000000402007986 */ /* 0x0019e2000c101b24 */
[----:B------:R-:W-:Y:S05]  /*9ae0*/  BRA `(.L_x_19077) ;  /* 0x0000000000087947 */ /* 0x000fea0003800000 */
.L_x_19104:
[----:B------:R-:W0:Y:S02]  /*9af0*/  F2I.U32.F64.TRUNC R5, R4 ;  /* 0x0000000400057311 */ /* 0x000e24000030d000 */
[----:B0-----:R3:W-:Y:S02]  /*9b00*/  STG.E desc[UR36][R2.64], R5 ;  /* 0x0000000502007986 */ /* 0x0017e4000c101924 */
.L_x_19077:
[----:B------:R-:W-:-:S07]  /*9b10*/  VIADD R27, R27, 0x80 ;  /* 0x000000801b1b7836 */ /* 0x000fce0000000000 */
.L_x_18867:
[----:B------:R-:W-:Y:S05]  /*9b20*/  BSYNC.RECONVERGENT B7 ;  /* 0x0000000000077941 */ /* 0x000fea0003800200 */
.L_x_18866:
[----:B------:R-:W5:Y:S01]  /*9b30*/  LDCU UR4, c[0x0][0x380] ;  /* 0x00007000ff0477ac */ /* 0x000f620008000800 */
[----:B------:R-:W-:Y:S01]  /*9b40*/  BSSY.RECONVERGENT B7, `(.L_x_19108) ;  /* 0x000099d000077945 */ /* 0x000fe20003800200 */
[----:B-----5:R-:W-:-:S13]  /*9b50*/  ISETP.GE.AND P0, PT, R27, UR4, PT ;  /* 0x000000041b007c0c */ /* 0x020fda000bf06270 */
[----:B------:R-:W-:Y:S05]  /*9b60*/  @P0 BRA `(.L_x_19109) ;  /* 0x0000009800680947 */ /* 0x000fea0003800000 */
[----:B------:R-:W5:Y:S01]  /*9b70*/  LDCU UR4, c[0x0][0x388] ;  /* 0x00007100ff0477ac */ /* 0x000f620008000800 */
[----:B0-2---:R-:W-:Y:S01]  /*9b80*/  HFMA2 R0, -RZ, RZ, 0, 0 ;  /* 0x00000000ff007431 */ /* 0x005fe200000001ff */
[----:B------:R-:W-:Y:S02]  /*9b90*/  CS2R R24, SRZ ;  /* 0x0000000000187805 */ /* 0x000fe4000001ff00 */
[----:B------:R-:W-:Y:S02]  /*9ba0*/  CS2R R22, SRZ ;  /* 0x0000000000167805 */ /* 0x000fe4000001ff00 */
[----:B------:R-:W-:Y:S01]  /*9bb0*/  CS2R R16, SRZ ;  /* 0x0000000000107805 */ /* 0x000fe2000001ff00 */
[----:B-1-34-:R-:W-:Y:S01]  /*9bc0*/  IMAD.MOV.U32 R2, RZ, RZ, RZ ;  /* 0x000000ffff027224 */ /* 0x01afe200078e00ff */
[----:B-----5:R-:W-:-:S09]  /*9bd0*/  UISETP.NE.AND UP0, UPT, UR4, URZ, UPT ;  /* 0x000000ff0400728c */ /* 0x020fd2000bf05270 */
        /* <DEDUP_REMOVED lines=499> */
.L_x_19110:
        /* <DEDUP_REMOVED lines=18> */
.L_x_19115:
[----:B------:R-:W2:Y:S02]  /*bc30*/  LDG.E.U8 R4, desc[UR36][R4.64] ;  /* 0x0000002404047981 */ /* 0x000ea4000c1e1100 */
[----:B--2---:R0:W1:Y:S01]  /*bc40*/  I2F.F64.U16 R28, R4 ;  /* 0x00000004001c7312 */ /* 0x0040620000101800 */
[----:B------:R-:W-:Y:S05]  /*bc50*/  BRA `(.L_x_19117) ;  /* 0x0000000c00647947 */ /* 0x000fea0003800000 */
.L_x_19114:
        /* <DEDUP_REMOVED lines=9> */
.L_x_19119:
[----:B------:R-:W2:Y:S02]  /*bcf0*/  LDG.E R4, desc[UR36][R4.64] ;  /* 0x0000002404047981 */ /* 0x000ea4000c1e1900 */
[----:B--2---:R0:W1:Y:S01]  /*bd00*/  I2F.F64 R28, R4 ;  /* 0x00000004001c7312 */ /* 0x0040620000201c00 */
[----:B------:R-:W-:Y:S05]  /*bd10*/  BRA `(.L_x_19117) ;  /* 0x0000000c00347947 */ /* 0x000fea0003800000 */
.L_x_19118:
[----:B------:R-:W2:Y:S02]  /*bd20*/  LDG.E.U16 R4, desc[UR36][R4.64] ;  /* 0x0000002404047981 */ /* 0x000ea4000c1e1500 */
[----:B--2---:R0:W1:Y:S01]  /*bd30*/  I2F.F64.S16 R28, R4 ;  /* 0x00000004001c7312 */ /* 0x0040620000101c00 */
[----:B------:R-:W-:Y:S05]  /*bd40*/  BRA `(.L_x_19117) ;  /* 0x0000000c00287947 */ /* 0x000fea0003800000 */
.L_x_19113:
        /* <DEDUP_REMOVED lines=10> */
.L_x_19121:
[----:B------:R-:W2:Y:S02]  /*bdf0*/  LDG.E.U16 R0, desc[UR36][R4.64] ;  /* 0x0000002404007981 */ /* 0x000ea4000c1e1500 */
[----:B--2---:R-:W-:-:S05]  /*be00*/  HADD2.F32 R0, -RZ, R0.H0_H0 ;  /* 0x20000000ff007230 */ /* 0x004fca0000004100 */
[----:B------:R-:W-:-:S04]  /*be10*/  FMUL.FTZ R0, R0, 1 ;  /* 0x3f80000000007820 */ /* 0x000fc80000410000 */
[----:B------:R0:W1:Y:S01]  /*be20*/  F2F.F64.F32 R28, R0 ;  /* 0x00000000001c7310 */ /* 0x0000620000201800 */
[----:B------:R-:W-:Y:S05]  /*be30*/  BRA `(.L_x_19117) ;  /* 0x0000000800ec7947 */ /* 0x000fea0003800000 */
.L_x_19120:
        /* <DEDUP_REMOVED lines=10> */
.L_x_19123:
[----:B------:R-:W2:Y:S02]  /*bee0*/  LDG.E.U16 R4, desc[UR36][R4.64] ;  /* 0x0000002404047981 */ /* 0x000ea4000c1e1500 */
[----:B--2---:R-:W-:-:S05]  /*bef0*/  HADD2.F32 R0, -RZ, R4.H0_H0 ;  /* 0x20000004ff007230 */ /* 0x004fca0000004100 */
[----:B------:R-:W-:-:S04]  /*bf00*/  FMUL.FTZ R0, R0, 1 ;  /* 0x3f80000000007820 */ /* 0x000fc80000410000 */
[----:B------:R0:W1:Y:S01]  /*bf10*/  F2F.F64.F32 R28, R0 ;  /* 0x00000000001c7310 */ /* 0x0000620000201800 */
[----:B------:R-:W-:Y:S05]  /*bf20*/  BRA `(.L_x_19117) ;  /* 0x0000000800b07947 */ /* 0x000fea0003800000 */
.L_x_19122:
[----:B------:R0:W5:Y:S01]  /*bf30*/  LDG.E.64 R28, desc[UR36][R4.64] ;  /* 0x00000024041c7981 */ /* 0x000162000c1e1b00 */
[----:B------:R-:W-:Y:S05]  /*bf40*/  BRA `(.L_x_19117) ;  /* 0x0000000800a87947 */ /* 0x000fea0003800000 */
.L_x_19112:
        /* <DEDUP_REMOVED lines=13> */
.L_x_19126:
[----:B------:R0:W5:Y:S01]  /*c020*/  LDG.E.64 R28, desc[UR36][R4.64] ;  /* 0x00000024041c7981 */ /* 0x000162000c1e1b00 */
[----:B------:R-:W-:Y:S05]  /*c030*/  BRA `(.L_x_19117) ;  /* 0x00000008006c7947 */ /* 0x000fea0003800000 */
.L_x_19125:
        /* <DEDUP_REMOVED lines=27> */
.L_x_19128:
        /* <DEDUP_REMOVED lines=9> */
[----:B------:R-:W-:Y:S01]  /*c280*/  @!P0 FADD.FTZ R0, R3, -0.5 ;  /* 0xbf00000003008421 */ /* 0x000fe20000010000 */
[----:B------:R-:W-:-:S04]  /*c290*/  MOV R3, R6 ;  /* 0x0000000600037202 */ /* 0x000fc80000000f00 */
[----:B------:R-:W-:-:S05]  /*c2a0*/  LOP3.LUT R0, R0, 0x80000000, R3, 0xf8, !PT ;  /* 0x8000000000007812 */ /* 0x000fca00078ef803 */
[----:B------:R-:W-:-:S04]  /*c2b0*/  FMUL.FTZ R0, R0, 1 ;  /* 0x3f80000000007820 */ /* 0x000fc80000410000 */
[----:B------:R0:W1:Y:S01]  /*c2c0*/  F2F.F64.F32 R28, R0 ;  /* 0x00000000001c7310 */ /* 0x0000620000201800 */
[----:B------:R-:W-:Y:S05]  /*c2d0*/  BRA `(.L_x_19117) ;  /* 0x0000000400c47947 */ /* 0x000fea0003800000 */
.L_x_19127:
[----:B------:R-:W2:Y:S02]  /*c2e0*/  LDG.E.U16 R0, desc[UR36][R4.64] ;  /* 0x0000002404007981 */ /* 0x000ea4000c1e1500 */
[----:B--2---:R-:W-:-:S04]  /*c2f0*/  IMAD.U32 R0, R0, 0x10000, RZ ;  /* 0x0001000000007824 */ /* 0x004fc800078e00ff */
[----:B------:R-:W-:-:S04]  /*c300*/  FMUL.FTZ R0, R0, 1 ;  /* 0x3f80000000007820 */ /* 0x000fc80000410000 */
[----:B------:R0:W1:Y:S01]  /*c310*/  F2F.F64.F32 R28, R0 ;  /* 0x00000000001c7310 */ /* 0x0000620000201800 */
[----:B------:R-:W-:Y:S05]  /*c320*/  BRA `(.L_x_19117) ;  /* 0x0000000400b07947 */ /* 0x000fea0003800000 */
.L_x_19124:
        /* <DEDUP_REMOVED lines=11> */
.L_x_19131:
        /* <DEDUP_REMOVED lines=21> */
.L_x_19133:
[----:B------:R-:W-:Y:S05]  /*c530*/  BSYNC.RECONVERGENT B0 ;  /* 0x0000000000007941 */ /* 0x000fea0003800200 */
.L_x_19132:
[----:B------:R-:W-:Y:S02]  /*c540*/  SHF.L.U32 R0, R0, 0x14, RZ ;  /* 0x0000001400007819 */ /* 0x000fe400000006ff */
[----:B------:R-:W-:-:S04]  /*c550*/  LEA R3, R3, 0x3b800000, 0x17 ;  /* 0x3b80000003037811 */ /* 0x000fc800078eb8ff */
[----:B------:R-:W-:-:S05]  /*c560*/  LOP3.LUT R0, R3, R0, R7, 0xfe, !PT ;  /* 0x0000000003007212 */ /* 0x000fca00078efe07 */
[----:B------:R-:W-:-:S04]  /*c570*/  FMUL.FTZ R0, R0, 1 ;  /* 0x3f80000000007820 */ /* 0x000fc80000410000 */
[----:B------:R0:W1:Y:S01]  /*c580*/  F2F.F64.F32 R28, R0 ;  /* 0x00000000001c7310 */ /* 0x0000620000201800 */
[----:B------:R-:W-:Y:S05]  /*c590*/  BRA `(.L_x_19117) ;  /* 0x0000000400147947 */ /* 0x000fea0003800000 */
.L_x_19130:
        /* <DEDUP_REMOVED lines=21> */
.L_x_19135:
[----:B------:R-:W-:Y:S05]  /*c6f0*/  BSYNC.RECONVERGENT B0 ;  /* 0x0000000000007941 */ /* 0x000fea0003800200 */
.L_x_19134:
[----:B------:R-:W-:Y:S01]  /*c700*/  IMAD.SHL.U32 R0, R0, 0x200000, RZ ;  /* 0x0020000000007824 */ /* 0x000fe200078e00ff */
[----:B------:R-:W-:-:S04]  /*c710*/  LEA R3, R3, 0x37800000, 0x17 ;  /* 0x3780000003037811 */ /* 0x000fc800078eb8ff */
[----:B------:R-:W-:-:S05]  /*c720*/  LOP3.LUT R0, R3, R0, R7, 0xfe, !PT ;  /* 0x0000000003007212 */ /* 0x000fca00078efe07 */
[----:B------:R-:W-:-:S04]  /*c730*/  FMUL.FTZ R0, R0, 1 ;  /* 0x3f80000000007820 */ /* 0x000fc80000410000 */
[----:B------:R0:W1:Y:S01]  /*c740*/  F2F.F64.F32 R28, R0 ;  /* 0x00000000001c7310 */ /* 0x0000620000201800 */
[----:B------:R-:W-:Y:S05]  /*c750*/  BRA `(.L_x_19117) ;  /* 0x0000000000a47947 */ /* 0x000fea0003800000 */
.L_x_19129:
        /* <DEDUP_REMOVED lines=18> */
.L_x_19116:
        /* <DEDUP_REMOVED lines=16> */
.L_x_19138:
[----:B------:R-:W-:Y:S01]  /*c980*/  CS2R R28, SRZ ;  /* 0x00000000001c7805 */ /* 0x000fe2000001ff00 */
[----:B------:R-:W-:Y:S06]  /*c990*/  BRA `(.L_x_19117) ;  /* 0x0000000000147947 */ /* 0x000fec0003800000 */
.L_x_19137:
[----:B------:R-:W2:Y:S02]  /*c9a0*/  LDG.E.64 R28, desc[UR36][R4.64] ;  /* 0x00000024041c7981 */ /* 0x000ea4000c1e1b00 */
[----:B--2---:R-:W4:Y:S01]  /*c9b0*/  I2F.F64.U64 R28, R28 ;  /* 0x0000001c001c7312 */ /* 0x004f220000301800 */
[----:B------:R-:W-:Y:S05]  /*c9c0*/  BRA `(.L_x_19117) ;  /* 0x0000000000087947 */ /* 0x000fea0003800000 */
.L_x_19136:
[----:B------:R-:W2:Y:S02]  /*c9d0*/  LDG.E R4, desc[UR36][R4.64] ;  /* 0x0000002404047981 */ /* 0x000ea4000c1e1900 */
[----:B--2---:R0:W1:Y:S02]  /*c9e0*/  I2F.F64.U32 R28, R4 ;  /* 0x00000004001c7312 */ /* 0x0040640000201800 */
.L_x_19117:
[----:B------:R-:W-:Y:S05]  /*c9f0*/  BSYNC.RECONVERGENT B6 ;  /* 0x0000000000067941 */ /* 0x000fea0003800200 */
.L_x_19111:
        /* <DEDUP_REMOVED lines=18> */
.L_x_19143:
[----:B------:R-:W2:Y:S02]  /*cb20*/  LDG.E.U8 R4, desc[UR36][R4.64] ;  /* 0x0000002404047981 */ /* 0x000ea4000c1e1100 */
[----:B--2---:R0:W2:Y:S01]  /*cb30*/  I2F.F64.U16 R18, R4 ;  /* 0x0000000400127312 */ /* 0x0040a20000101800 */
[----:B------:R-:W-:Y:S05]  /*cb40*/  BRA `(.L_x_19145) ;  /* 0x0000000c00647947 */ /* 0x000fea0003800000 */
.L_x_19142:
        /* <DEDUP_REMOVED lines=9> */
.L_x_19147:
[----:B------:R-:W2:Y:S02]  /*cbe0*/  LDG.E R4, desc[UR36][R4.64] ;  /* 0x0000002404047981 */ /* 0x000ea4000c1e1900 */
[----:B--2---:R0:W2:Y:S01]  /*cbf0*/  I2F.F64 R18, R4 ;  /* 0x0000000400127312 */ /* 0x0040a20000201c00 */
[----:B------:R-:W-:Y:S05]  /*cc00*/  BRA `(.L_x_19145) ;  /* 0x0000000c00347947 */ /* 0x000fea0003800000 */
.L_x_19146:
[----:B------:R-:W2:Y:S02]  /*cc10*/  LDG.E.U16 R4, desc[UR36][R4.64] ;  /* 0x0000002404047981 */ /* 0x000ea4000c1e1500 */
[----:B--2---:R0:W2:Y:S01]  /*cc20*/  I2F.F64.S16 R18, R4 ;  /* 0x0000000400127312 */ /* 0x0040a20000101c00 */
[----:B------:R-:W-:Y:S05]  /*cc30*/  BRA `(.L_x_19145) ;  /* 0x0000000c00287947 */ /* 0x000fea0003800000 */
.L_x_19141:
        /* <DEDUP_REMOVED lines=10> */
.L_x_19149:
[----:B--2---:R-:W2:Y:S02]  /*cce0*/  LDG.E.U16 R0, desc[UR36][R4.64] ;  /* 0x0000002404007981 */ /* 0x004ea4000c1e1500 */
[----:B--2---:R-:W-:-:S05]  /*ccf0*/  HADD2.F32 R0, -RZ, R0.H0_H0 ;  /* 0x20000000ff007230 */ /* 0x004fca0000004100 */
[----:B------:R-:W-:-:S04]  /*cd00*/  FMUL.FTZ R0, R0, 1 ;  /* 0x3f80000000007820 */ /* 0x000fc80000410000 */
[----:B------:R2:W0:Y:S01]  /*cd10*/  F2F.F64.F32 R18, R0 ;  /* 0x0000000000127310 */ /* 0x0004220000201800 */
[----:B------:R-:W-:Y:S05]  /*cd20*/  BRA `(.L_x_19145) ;  /* 0x0000000800ec7947 */ /* 0x000fea0003800000 */
.L_x_19148:
        /* <DEDUP_REMOVED lines=10> */
.L_x_19151:
[----:B------:R-:W2:Y:S02]  /*cdd0*/  LDG.E.U16 R4, desc[UR36][R4.64] ;  /* 0x0000002404047981 */ /* 0x000ea4000c1e1500 */
[----:B--2---:R-:W-:-:S05]  /*cde0*/  HADD2.F32 R0, -RZ, R4.H0_H0 ;  /* 0x20000004ff007230 */ /* 0x004fca0000004100 */
[----:B------:R-:W-:-:S04]  /*cdf0*/  FMUL.FTZ R0, R0, 1 ;  /* 0x3f80000000007820 */ /* 0x000fc80000410000 */
[----:B------:R0:W2:Y:S01]  /*ce00*/  F2F.F64.F32 R18, R0 ;  /* 0x0000000000127310 */ /* 0x0000a20000201800 */
[----:B------:R-:W-:Y:S05]  /*ce10*/  BRA `(.L_x_19145) ;  /* 0x0000000800b07947 */ /* 0x000fea0003800000 */
.L_x_19150:
[----:B------:R0:W5:Y:S01]  /*ce20*/  LDG.E.64 R18, desc[UR36][R4.64] ;  /* 0x0000002404127981 */ /* 0x000162000c1e1b00 */
[----:B------:R-:W-:Y:S05]  /*ce30*/  BRA `(.L_x_19145) ;  /* 0x0000000800a87947 */ /* 0x000fea0003800000 */
.L_x_19140:
        /* <DEDUP_REMOVED lines=13> */
.L_x_19154:
[----:B------:R0:W5:Y:S01]  /*cf10*/  LDG.E.64 R18, desc[UR36][R4.64] ;  /* 0x0000002404127981 */ /* 0x000162000c1e1b00 */
[----:B------:R-:W-:Y:S05]  /*cf20*/  BRA `(.L_x_19145) ;  /* 0x00000008006c7947 */ /* 0x000fea0003800000 */
.L_x_19153:
        /* <DEDUP_REMOVED lines=27> */
.L_x_19156:
[----:B------:R-:W2:Y:S02]  /*d0e0*/  LDG.E.U8 R4, desc[UR36][R4.64] ;  /* 0x0000002404047981 */ /* 0x000ea4000c1e1100 */
[C---:B--2---:R-:W-:Y:S01]  /*d0f0*/  IMAD.SHL.U32 R0, R4.reuse, 0x2000000, RZ ;  /* 0x0200000004007824 */ /* 0x044fe200078e00ff */
[----:B------:R-:W-:-:S04]  /*d100*/  SHF.L.U32 R6, R4, 0x8, RZ ;  /* 0x0000000804067819 */ /* 0x000fc800000006ff */
        /* <DEDUP_REMOVED lines=12> */
.L_x_19155:
[----:B--2---:R-:W2:Y:S02]  /*d1d0*/  LDG.E.U16 R0, desc[UR36][R4.64] ;  /* 0x0000002404007981 */ /* 0x004ea4000c1e1500 */
[----:B--2---:R-:W-:-:S04]  /*d1e0*/  IMAD.U32 R0, R0, 0x10000, RZ ;  /* 0x0001000000007824 */ /* 0x004fc800078e00ff */
[----:B------:R-:W-:-:S04]  /*d1f0*/  FMUL.FTZ R0, R0, 1 ;  /* 0x3f80000000007820 */ /* 0x000fc80000410000 */
[----:B------:R0:W2:Y:S01]  /*d200*/  F2F.F64.F32 R18, R0 ;  /* 0x0000000000127310 */ /* 0x0000a20000201800 */
[----:B------:R-:W-:Y:S05]  /*d210*/  BRA `(.L_x_19145) ;  /* 0x0000000400b07947 */ /* 0x000fea0003800000 */
.L_x_19152:
        /* <DEDUP_REMOVED lines=11> */
.L_x_19159:
        /* <DEDUP_REMOVED lines=21> */
.L_x_19161:
[----:B------:R-:W-:Y:S05]  /*d420*/  BSYNC.RECONVERGENT B0 ;  /* 0x0000000000007941 */ /* 0x000fea0003800200 */
.L_x_19160:
[----:B------:R-:W-:Y:S01]  /*d430*/  IMAD.SHL.U32 R0, R0, 0x100000, RZ ;  /* 0x0010000000007824 */ /* 0x000fe200078e00ff */
[----:B------:R-:W-:-:S04]  /*d440*/  LEA R3, R3, 0x3b800000, 0x17 ;  /* 0x3b80000003037811 */ /* 0x000fc800078eb8ff */
[----:B------:R-:W-:-:S05]  /*d450*/  LOP3.LUT R0, R3, R0, R7, 0xfe, !PT ;  /* 0x0000000003007212 */ /* 0x000fca00078efe07 */
[----:B------:R-:W-:-:S04]  /*d460*/  FMUL.FTZ R0, R0, 1 ;  /* 0x3f80000000007820 */ /* 0x000fc80000410000 */
[----:B------:R0:W2:Y:S01]  /*d470*/  F2F.F64.F32 R18, R0 ;  /* 0x0000000000127310 */ /* 0x0000a20000201800 */
[----:B------:R-:W-:Y:S05]  /*d480*/  BRA `(.L_x_19145) ;  /* 0x0000000400147947 */ /* 0x000fea0003800000 */
.L_x_19158:
        /* <DEDUP_REMOVED lines=21> */
.L_x_19163:
[----:B------:R-:W-:Y:S05]  /*d5e0*/  BSYNC.RECONVERGENT B0 ;  /* 0x0000000000007941 */ /* 0x000fea0003800200 */
.L_x_19162:
[----:B------:R-:W-:Y:S02]  /*d5f0*/  SHF.L.U32 R0, R0, 0x15, RZ ;  /* 0x0000001500007819 */ /* 0x000fe400000006ff */
[----:B------:R-:W-:-:S04]  /*d600*/  LEA R3, R3, 0x37800000, 0x17 ;  /* 0x3780000003037811 */ /* 0x000fc800078eb8ff */
[----:B------:R-:W-:-:S05]  /*d610*/  LOP3.LUT R0, R3, R0, R7, 0xfe, !PT ;  /* 0x0000000003007212 */ /* 0x000fca00078efe07 */
[----:B------:R-:W-:-:S04]  /*d620*/  FMUL.FTZ R0, R0, 1 ;  /* 0x3f80000000007820 */ /* 0x000fc80000410000 */
[----:B------:R0:W2:Y:S01]  /*d630*/  F2F.F64.F32 R18, R0 ;  /* 0x0000000000127310 */ /* 0x0000a20000201800 */
[----:B------:R-:W-:Y:S05]  /*d640*/  BRA `(.L_x_19145) ;  /* 0x0000000000a47947 */ /* 0x000fea0003800000 */
.L_x_19157:
        /* <DEDUP_REMOVED lines=16> */
[----:B------:R0:W2:Y:S01]  /*d750*/  @P0 F2F.F64.F32 R18, R0 ;  /* 0x0000000000120310 */ /* 0x0000a20000201800 */
[----:B------:R-:W-:Y:S05]  /*d760*/  BRA `(.L_x_19145) ;  /* 0x00000000005c7947 */ /* 0x000fea0003800000 */
.L_x_19144:
        /* <DEDUP_REMOVED lines=16> */
.L_x_19166:
[----:B------:R-:W-:Y:S01]  /*d870*/  CS2R R18, SRZ ;  /* 0x0000000000127805 */ /* 0x000fe2000001ff00 */
[----:B------:R-:W-:Y:S06]  /*d880*/  BRA `(.L_x_19145) ;  /* 0x0000000000147947 */ /* 0x000fec0003800000 */
.L_x_19165:
[----:B------:R-:W2:Y:S02]  /*d890*/  LDG.E.64 R18, desc[UR36][R4.64] ;  /* 0x0000002404127981 */ /* 0x000ea4000c1e1b00 */
[----:B--2---:R-:W0:Y:S01]  /*d8a0*/  I2F.F64.U64 R18, R18 ;  /* 0x0000001200127312 */ /* 0x004e220000301800 */
[----:B------:R-:W-:Y:S05]  /*d8b0*/  BRA `(.L_x_19145) ;  /* 0x0000000000087947 */ /* 0x000fea0003800000 */
.L_x_19164:
[----:B------:R-:W2:Y:S02]  /*d8c0*/  LDG.E R4, desc[UR36][R4.64] ;  /* 0x0000002404047981 */ /* 0x000ea4000c1e1900 */
[----:B--2---:R0:W2:Y:S02]  /*d8d0*/  I2F.F64.U32 R18, R4 ;  /* 0x0000000400127312 */ /* 0x0040a40000201800 */
.L_x_19145:
[----:B------:R-:W-:Y:S05]  /*d8e0*/  BSYNC.RECONVERGENT B6 ;  /* 0x0000000000067941 */ /* 0x000fea0003800200 */
.L_x_19139:
        /* <DEDUP_REMOVED lines=18> */
.L_x_19171:
[----:B------:R-:W2:Y:S02]  /*da10*/  LDG.E.U8 R4, desc[UR36][R4.64] ;  /* 0x0000002404047981 */ /* 0x000ea4000c1e1100 */
[----:B--2---:R0:W2:Y:S01]  /*da20*/  I2F.F64.U16 R16, R4 ;  /* 0x0000000400107312 */ /* 0x0040a20000101800 */
[----:B------:R-:W-:Y:S05]  /*da30*/  BRA `(.L_x_19173) ;  /* 0x0000000c00647947 */ /* 0x000fea0003800000 */
.L_x_19170:
        /* <DEDUP_REMOVED lines=9> */
.L_x_19175:
[----:B------:R-:W2:Y:S02]  /*dad0*/  LDG.E R4, desc[UR36][R4.64] ;  /* 0x0000002404047981 */ /* 0x000ea4000c1e1900 */
[----:B--2---:R0:W2:Y:S01]  /*dae0*/  I2F.F64 R16, R4 ;  /* 0x0000000400107312 */ /* 0x0040a20000201c00 */
[----:B------:R-:W-:Y:S05]  /*daf0*/  BRA `(.L_x_19173) ;  /* 0x0000000c00347947 */ /* 0x000fea0003800000 */
.L_x_19174:
[----:B------:R-:W2:Y:S02]  /*db00*/  LDG.E.U16 R4, desc[UR36][R4.64] ;  /* 0x0000002404047981 */ /* 0x000ea4000c1e1500 */
[----:B--2---:R0:W2:Y:S01]  /*db10*/  I2F.F64.S16 R16, R4 ;  /* 0x0000000400107312 */ /* 0x0040a20000101c00 */
[----:B------:R-:W-:Y:S05]  /*db20*/  BRA `(.L_x_19173) ;  /* 0x0000000c00287947 */ /* 0x000fea0003800000 */
.L_x_19169:
        /* <DEDUP_REMOVED lines=10> */
.L_x_19177:
[----:B--2---:R-:W2:Y:S02]  /*dbd0*/  LDG.E.U16 R0, desc[UR36][R4.64] ;  /* 0x0000002404007981 */ /* 0x004ea4000c1e1500 */
[----:B--2---:R-:W-:-:S05]  /*dbe0*/  HADD2.F32 R0, -RZ, R0.H0_H0 ;  /* 0x20000000ff007230 */ /* 0x004fca0000004100 */
[----:B------:R-:W-:-:S04]  /*dbf0*/  FMUL.FTZ R0, R0, 1 ;  /* 0x3f80000000007820 */ /* 0x000fc80000410000 */
[----:B------:R0:W2:Y:S01]  /*dc00*/  F2F.F64.F32 R16, R0 ;  /* 0x0000000000107310 */ /* 0x0000a20000201800 */
[----:B------:R-:W-:Y:S05]  /*dc10*/  BRA `(.L_x_19173) ;  /* 0x0000000800ec7947 */ /* 0x000fea0003800000 */
.L_x_19176:
        /* <DEDUP_REMOVED lines=10> */
.L_x_19179:
[----:B------:R-:W2:Y:S02]  /*dcc0*/  LDG.E.U16 R4, desc[UR36][R4.64] ;  /* 0x0000002404047981 */ /* 0x000ea4000c1e1500 */
[----:B--2---:R-:W-:-:S05]  /*dcd0*/  HADD2.F32 R0, -RZ, R4.H0_H0 ;  /* 0x20000004ff007230 */ /* 0x004fca0000004100 */
[----:B------:R-:W-:-:S04]  /*dce0*/  FMUL.FTZ R0, R0, 1 ;  /* 0x3f80000000007820 */ /* 0x000fc80000410000 */
[----:B------:R0:W2:Y:S01]  /*dcf0*/  F2F.F64.F32 R16, R0 ;  /* 0x0000000000107310 */ /* 0x0000a20000201800 */
[----:B------:R-:W-:Y:S05]  /*dd00*/  BRA `(.L_x_19173) ;  /* 0x0000000800b07947 */ /* 0x000fea0003800000 */
.L_x_19178:
[----:B------:R0:W5:Y:S01]  /*dd10*/  LDG.E.64 R16, desc[UR36][R4.64] ;  /* 0x0000002404107981 */ /* 0x000162000c1e1b00 */
[----:B------:R-:W-:Y:S05]  /*dd20*/  BRA `(.L_x_19173) ;  /* 0x0000000800a87947 */ /* 0x000fea0003800000 */
.L_x_19168:
        /* <DEDUP_REMOVED lines=13> */
.L_x_19182:
[----:B------:R0:W5:Y:S01]  /*de00*/  LDG.E.64 R16, desc[UR36][R4.64] ;  /* 0x0000002404107981 */ /* 0x000162000c1e1b00 */
[----:B------:R-:W-:Y:S05]  /*de10*/  BRA `(.L_x_19173) ;  /* 0x00000008006c7947 */ /* 0x000fea0003800000 */
.L_x_19181:
        /* <DEDUP_REMOVED lines=27> */
.L_x_19184:
[----:B------:R-:W2:Y:S02]  /*dfd0*/  LDG.E.U8 R4, desc[UR36][R4.64] ;  /* 0x0000002404047981 */ /* 0x000ea4000c1e1100 */
[C---:B--2---:R-:W-:Y:S01]  /*dfe0*/  SHF.L.U32 R0, R4.reuse, 0x19, RZ ;  /* 0x0000001904007819 */ /* 0x044fe200000006ff */
        /* <DEDUP_REMOVED lines=13> */
.L_x_19183:
[----:B--2---:R-:W2:Y:S02]  /*e0c0*/  LDG.E.U16 R0, desc[UR36][R4.64] ;  /* 0x0000002404007981 */ /* 0x004ea4000c1e1500 */
[----:B--2---:R-:W-:-:S05]  /*e0d0*/  SHF.L.U32 R0, R0, 0x10, RZ ;  /* 0x0000001000007819 */ /* 0x004fca00000006ff */
[----:B------:R-:W-:-:S04]  /*e0e0*/  FMUL.FTZ R0, R0, 1 ;  /* 0x3f80000000007820 */ /* 0x000fc80000410000 */
[----:B------:R0:W2:Y:S01]  /*e0f0*/  F2F.F64.F32 R16, R0 ;  /* 0x0000000000107310 */ /* 0x0000a20000201800 */
[----:B------:R-:W-:Y:S05]  /*e100*/  BRA `(.L_x_19173) ;  /* 0x0000000400b07947 */ /* 0x000fea0003800000 */
.L_x_19180:
        /* <DEDUP_REMOVED lines=11> */
.L_x_19187:
        /* <DEDUP_REMOVED lines=21> */
.L_x_19189:
[----:B------:R-:W-:Y:S05]  /*e310*/  BSYNC.RECONVERGENT B0 ;  /* 0x0000000000007941 */ /* 0x000fea0003800200 */
.L_x_19188:
[----:B------:R-:W-:Y:S01]  /*e320*/  IMAD.SHL.U32 R0, R0, 0x100000, RZ ;  /* 0x0010000000007824 */ /* 0x000fe200078e00ff */
[----:B------:R-:W-:-:S04]  /*e330*/  LEA R3, R3, 0x3b800000, 0x17 ;  /* 0x3b80000003037811 */ /* 0x000fc800078eb8ff */
[----:B------:R-:W-:-:S05]  /*e340*/  LOP3.LUT R0, R3, R0, R7, 0xfe, !PT ;  /* 0x0000000003007212 */ /* 0x000fca00078efe07 */
[----:B------:R-:W-:-:S04]  /*e350*/  FMUL.FTZ R0, R0, 1 ;  /* 0x3f80000000007820 */ /* 0x000fc80000410000 */
[----:B------:R0:W2:Y:S01]  /*e360*/  F2F.F64.F32 R16, R0 ;  /* 0x0000000000107310 */ /* 0x0000a20000201800 */
[----:B------:R-:W-:Y:S05]  /*e370*/  BRA `(.L_x_19173) ;  /* 0x0000000400147947 */ /* 0x000fea0003800000 */
.L_x_19186:
        /* <DEDUP_REMOVED lines=21> */
.L_x_19191:
[----:B------:R-:W-:Y:S05]  /*e4d0*/  BSYNC.RECONVERGENT B0 ;  /* 0x0000000000007941 */ /* 0x000fea0003800200 */
.L_x_19190:
[----:B------:R-:W-:Y:S01]  /*e4e0*/  IMAD.SHL.U32 R0, R0, 0x200000, RZ ;  /* 0x0020000000007824 */ /* 0x000fe200078e00ff */
[----:B------:R-:W-:-:S04]  /*e4f0*/  LEA R3, R3, 0x37800000, 0x17 ;  /* 0x3780000003037811 */ /* 0x000fc800078eb8ff */
[----:B------:R-:W-:-:S05]  /*e500*/  LOP3.LUT R0, R3, R0, R7, 0xfe, !PT ;  /* 0x0000000003007212 */ /* 0x000fca00078efe07 */
[----:B------:R-:W-:-:S04]  /*e510*/  FMUL.FTZ R0, R0, 1 ;  /* 0x3f80000000007820 */ /* 0x000fc80000410000 */
[----:B------:R0:W2:Y:S01]  /*e520*/  F2F.F64.F32 R16, R0 ;  /* 0x0000000000107310 */ /* 0x0000a20000201800 */
[----:B------:R-:W-:Y:S05]  /*e530*/  BRA `(.L_x_19173) ;  /* 0x0000000000a47947 */ /* 0x000fea0003800000 */
.L_x_19185:
[----:B------:R-:W-:-:S09]  /*e540*/  UISETP.NE.AND UP0, UPT, UR4, 0x1c, UPT ;  /* 0x0000001c0400788c */ /* 0x000fd2000bf05270 */
[----:B------:R-:W-:Y:S05]  /*e550*/  BRA.U !UP0, `(.L_x_19192) ;  /* 0x0000000108947547 */ /* 0x000fea000b800000 */
[----:B------:R-:W-:-:S09]  /*e560*/  UISETP.NE.AND UP0, UPT, UR4, 0x1d, UPT ;  /* 0x0000001d0400788c */ /* 0x000fd2000bf05270 */
[----:B------:R-:W-:Y:S05]  /*e570*/  BRA.U !UP0, `(.L_x_19193) ;  /* 0x0000000108807547 */ /* 0x000fea000b800000 */
[----:B------:R-:W-:-:S09]  /*e580*/  UISETP.NE.AND UP0, UPT, UR4, 0x2c, UPT ;  /* 0x0000002c0400788c */ /* 0x000fd2000bf05270 */
[----:B------:R-:W-:Y:S05]  /*e590*/  BRA.U UP0, `(.L_x_19172) ;  /* 0x0000000100307547 */ /* 0x000fea000b800000 */
[----:B--2---:R-:W2:Y:S01]  /*e5a0*/  LDG.E.U8 R0, desc[UR36][R4.64] ;  /* 0x0000002404007981 */ /* 0x004ea2000c1e1100 */
        /* <DEDUP_REMOVED lines=11> */
.L_x_19172:
        /* <DEDUP_REMOVED lines=16> */
.L_x_19194:
[----:B------:R-:W-:Y:S01]  /*e760*/  CS2R R16, SRZ ;  /* 0x0000000000107805 */ /* 0x000fe2000001ff00 */
[----:B------:R-:W-:Y:S06]  /*e770*/  BRA `(.L_x_19173) ;  /* 0x0000000000147947 */ /* 0x000fec0003800000 */
.L_x_19193:
[----:B------:R-:W2:Y:S02]  /*e780*/  LDG.E.64 R16, desc[UR36][R4.64] ;  /* 0x0000002404107981 */ /* 0x000ea4000c1e1b00 */
[----:B--2---:R-:W0:Y:S01]  /*e790*/  I2F.F64.U64 R16, R16 ;  /* 0x0000001000107312 */ /* 0x004e220000301800 */
[----:B------:R-:W-:Y:S05]  /*e7a0*/  BRA `(.L_x_19173) ;  /* 0x0000000000087947 */ /* 0x000fea0003800000 */
.L_x_19192:
[----:B------:R-:W2:Y:S02]  /*e7b0*/  LDG.E R4, desc[UR36][R4.64] ;  /* 0x0000002404047981 */ /* 0x000ea4000c1e1900 */
[----:B--2---:R0:W2:Y:S02]  /*e7c0*/  I2F.F64.U32 R16, R4 ;  /* 0x0000000400107312 */ /* 0x0040a40000201800 */
.L_x_19173:
[----:B------:R-:W-:Y:S05]  /*e7d0*/  BSYNC.RECONVERGENT B6 ;  /* 0x0000000000067941 */ /* 0x000fea0003800200 */
.L_x_19167:
        /* <DEDUP_REMOVED lines=18> */
.L_x_19199:
[----:B------:R-:W2:Y:S02]  /*e900*/  LDG.E.U8 R4, desc[UR36][R4.64] ;  /* 0x0000002404047981 */ /* 0x000ea4000c1e1100 */
[----:B--2---:R0:W2:Y:S01]  /*e910*/  I2F.F64.U16 R30, R4 ;  /* 0x00000004001e7312 */ /* 0x0040a20000101800 */
[----:B------:R-:W-:Y:S05]  /*e920*/  BRA `(.L_x_19201) ;  /* 0x0000000c00647947 */ /* 0x000fea0003800000 */
.L_x_19198:
        /* <DEDUP_REMOVED lines=9> */
.L_x_19203:
[----:B------:R-:W2:Y:S02]  /*e9c0*/  LDG.E R4, desc[UR36][R4.64] ;  /* 0x0000002404047981 */ /* 0x000ea4000c1e1900 */
[----:B--2---:R0:W2:Y:S01]  /*e9d0*/  I2F.F64 R30, R4 ;  /* 0x00000004001e7312 */ /* 0x0040a20000201c00 */
[----:B------:R-:W-:Y:S05]  /*e9e0*/  BRA `(.L_x_19201) ;  /* 0x0000000c00347947 */ /* 0x000fea0003800000 */
.L_x_19202:
[----:B------:R-:W2:Y:S02]  /*e9f0*/  LDG.E.U16 R4, desc[UR36][R4.64] ;  /* 0x0000002404047981 */ /* 0x000ea4000c1e1500 */
[----:B--2---:R0:W2:Y:S01]  /*ea00*/  I2F.F64.S16 R30, R4 ;  /* 0x00000004001e7312 */ /* 0x0040a20000101c00 */
[----:B------:R-:W-:Y:S05]  /*ea10*/  BRA `(.L_x_19201) ;  /* 0x0000000c00287947 */ /* 0x000fea0003800000 */
.L_x_19197:
        /* <DEDUP_REMOVED lines=10> */
.L_x_19205:
[----:B--2---:R-:W2:Y:S02]  /*eac0*/  LDG.E.U16 R0, desc[UR36][R4.64] ;  /* 0x0000002404007981 */ /* 0x004ea4000c1e1500 */
[----:B--2---:R-:W-:-:S05]  /*ead0*/  HADD2.F32 R0, -RZ, R0.H0_H0 ;  /* 0x20000000ff007230 */ /* 0x004fca0000004100 */
[----:B------:R-:W-:-:S04]  /*eae0*/  FMUL.FTZ R0, R0, 1 ;  /* 0x3f80000000007820 */ /* 0x000fc80000410000 */
[----:B------:R0:W2:Y:S01]  /*eaf0*/  F2F.F64.F32 R30, R0 ;  /* 0x00000000001e7310 */ /* 0x0000a20000201800 */
[----:B------:R-:W-:Y:S05]  /*eb00*/  BRA `(.L_x_19201) ;  /* 0x0000000800ec7947 */ /* 0x000fea0003800000 */
.L_x_19204:
        /* <DEDUP_REMOVED lines=10> */
.L_x_19207:
[----:B------:R-:W2:Y:S02]  /*ebb0*/  LDG.E.U16 R4, desc[UR36][R4.64] ;  /* 0x0000002404047981 */ /* 0x000ea4000c1e1500 */
[----:B--2---:R-:W-:-:S05]  /*ebc0*/  HADD2.F32 R0, -RZ, R4.H0_H0 ;  /* 0x20000004ff007230 */ /* 0x004fca0000004100 */
[----:B------:R-:W-:-:S04]  /*ebd0*/  FMUL.FTZ R0, R0, 1 ;  /* 0x3f80000000007820 */ /* 0x000fc80000410000 */
[----:B------:R0:W2:Y:S01]  /*ebe0*/  F2F.F64.F32 R30, R0 ;  /* 0x00000000001e7310 */ /* 0x0000a20000201800 */
[----:B------:R-:W-:Y:S05]  /*ebf0*/  BRA `(.L_x_19201) ;  /* 0x0000000800b07947 */ /* 0x000fea0003800000 */
.L_x_19206:
[----:B------:R0:W5:Y:S01]  /*ec00*/  LDG.E.64 R30, desc[UR36][R4.64] ;  /* 0x00000024041e7981 */ /* 0x000162000c1e1b00 */
[----:B------:R-:W-:Y:S05]  /*ec10*/  BRA `(.L_x_19201) ;  /* 0x0000000800a87947 */ /* 0x000fea0003800000 */
.L_x_19196:
        /* <DEDUP_REMOVED lines=13> */
.L_x_19210:
[----:B------:R0:W5:Y:S01]  /*ecf0*/  LDG.E.64 R30, desc[UR36][R4.64] ;  /* 0x00000024041e7981 */ /* 0x000162000c1e1b00 */
[----:B------:R-:W-:Y:S05]  /*ed00*/  BRA `(.L_x_19201) ;  /* 0x00000008006c7947 */ /* 0x000fea0003800000 */
.L_x_19209:
        /* <DEDUP_REMOVED lines=27> */
.L_x_19212:
        /* <DEDUP_REMOVED lines=13> */
[----:B------:R0:W2:Y:S01]  /*ef90*/  F2F.F64.F32 R30, R0 ;  /* 0x00000000001e7310 */ /* 0x0000a20000201800 */
[----:B------:R-:W-:Y:S05]  /*efa0*/  BRA `(.L_x_19201) ;  /* 0x0000000400c47947 */ /* 0x000fea0003800000 */
.L_x_19211:
[----:B--2---:R-:W2:Y:S02]  /*efb0*/  LDG.E.U16 R0, desc[UR36][R4.64] ;  /* 0x0000002404007981 */ /* 0x004ea4000c1e1500 */
[----:B--2---:R-:W-:-:S04]  /*efc0*/  IMAD.U32 R0, R0, 0x10000, RZ ;  /* 0x0001000000007824 */ /* 0x004fc800078e00ff */
[----:B------:R-:W-:-:S04]  /*efd0*/  FMUL.FTZ R0, R0, 1 ;  /* 0x3f80000000007820 */ /* 0x000fc80000410000 */
[----:B------:R0:W2:Y:S01]  /*efe0*/  F2F.F64.F32 R30, R0 ;  /* 0x00000000001e7310 */ /* 0x0000a20000201800 */
[----:B------:R-:W-:Y:S05]  /*eff0*/  BRA `(.L_x_19201) ;  /* 0x0000000400b07947 */ /* 0x000fea0003800000 */
.L_x_19208:
        /* <DEDUP_REMOVED lines=11> */
.L_x_19215:
        /* <DEDUP_REMOVED lines=21> */
.L_x_19217:
[----:B------:R-:W-:Y:S05]  /*f200*/  BSYNC.RECONVERGENT B0 ;  /* 0x0000000000007941 */ /* 0x000fea0003800200 */
.L_x_19216:
[----:B------:R-:W-:Y:S02]  /*f210*/  SHF.L.U32 R0, R0, 0x14, RZ ;  /* 0x0000001400007819 */ /* 0x000fe400000006ff */
[----:B------:R-:W-:-:S04]  /*f220*/  LEA R3, R3, 0x3b800000, 0x17 ;  /* 0x3b80000003037811 */ /* 0x000fc800078eb8ff */
[----:B------:R-:W-:-:S05]  /*f230*/  LOP3.LUT R0, R3, R0, R7, 0xfe, !PT ;  /* 0x0000000003007212 */ /* 0x000fca00078efe07 */
[----:B------:R-:W-:-:S04]  /*f240*/  FMUL.FTZ R0, R0, 1 ;  /* 0x3f80000000007820 */ /* 0x000fc80000410000 */
[----:B------:R0:W2:Y:S01]  /*f250*/  F2F.F64.F32 R30, R0 ;  /* 0x00000000001e7310 */ /* 0x0000a20000201800 */
[----:B------:R-:W-:Y:S05]  /*f260*/  BRA `(.L_x_19201) ;  /* 0x0000000400147947 */ /* 0x000fea0003800000 */
.L_x_19214:
        /* <DEDUP_REMOVED lines=21> */
.L_x_19219:
[----:B------:R-:W-:Y:S05]  /*f3c0*/  BSYNC.RECONVERGENT B0 ;  /* 0x0000000000007941 */ /* 0x000fea0003800200 */
.L_x_19218:
[----:B------:R-:W-:Y:S01]  /*f3d0*/  IMAD.SHL.U32 R0, R0, 0x200000, RZ ;  /* 0x0020000000007824 */ /* 0x000fe200078e00ff */
[----:B------:R-:W-:-:S04]  /*f3e0*/  LEA R3, R3, 0x37800000, 0x17 ;  /* 0x3780000003037811 */ /* 0x000fc800078eb8ff */
[----:B------:R-:W-:-:S05]  /*f3f0*/  LOP3.LUT R0, R3, R0, R7, 0xfe, !PT ;  /* 0x0000000003007212 */ /* 0x000fca00078efe07 */
[----:B------:R-:W-:-:S04]  /*f400*/  FMUL.FTZ R0, R0, 1 ;  /* 0x3f80000000007820 */ /* 0x000fc80000410000 */
[----:B------:R0:W2:Y:S01]  /*f410*/  F2F.F64.F32 R30, R0 ;  /* 0x00000000001e7310 */ /* 0x0000a20000201800 */
[----:B------:R-:W-:Y:S05]  /*f420*/  BRA `(.L_x_19201) ;  /* 0x0000000000a47947 */ /* 0x000fea0003800000 */
.L_x_19213:
[----:B------:R-:W-:-:S09]  /*f430*/  UISETP.NE.AND UP0, UPT, UR6, 0x1c, UPT ;  /* 0x0000001c0600788c */ /* 0x000fd2000bf05270 */
[----:B------:R-:W-:Y:S05]  /*f440*/  BRA.U !UP0, `(.L_x_19220) ;  /* 0x0000000108947547 */ /* 0x000fea000b800000 */
[----:B------:R-:W-:-:S09]  /*f450*/  UISETP.NE.AND UP0, UPT, UR6, 0x1d, UPT ;  /* 0x0000001d0600788c */ /* 0x000fd2000bf05270 */
[----:B------:R-:W-:Y:S05]  /*f460*/  BRA.U !UP0, `(.L_x_19221) ;  /* 0x0000000108807547 */ /* 0x000fea000b800000 */
[----:B------:R-:W-:-:S09]  /*f470*/  UISETP.NE.AND UP0, UPT, UR6, 0x2c, UPT ;  /* 0x0000002c0600788c */ /* 0x000fd2000bf05270 */
[----:B------:R-:W-:Y:S05]  /*f480*/  BRA.U UP0, `(.L_x_19200) ;  /* 0x0000000100307547 */ /* 0x000fea000b800000 */
[----:B--2---:R-:W2:Y:S01]  /*f490*/  LDG.E.U8 R0, desc[UR36][R4.64] ;  /* 0x0000002404007981 */ /* 0x004ea2000c1e1100 */
        /* <DEDUP_REMOVED lines=11> */
.L_x_19200:
        /* <DEDUP_REMOVED lines=16> */
.L_x_19222:
[----:B------:R-:W-:Y:S01]  /*f650*/  CS2R R30, SRZ ;  /* 0x00000000001e7805 */ /* 0x000fe2000001ff00 */
[----:B------:R-:W-:Y:S06]  /*f660*/  BRA `(.L_x_19201) ;  /* 0x0000000000147947 */ /* 0x000fec0003800000 */
.L_x_19221:
[----:B------:R-:W2:Y:S02]  /*f670*/  LDG.E.64 R30, desc[UR36][R4.64] ;  /* 0x00000024041e7981 */ /* 0x000ea4000c1e1b00 */
[----:B--2---:R-:W0:Y:S01]  /*f680*/  I2F.F64.U64 R30, R30 ;  /* 0x0000001e001e7312 */ /* 0x004e220000301800 */
[----:B------:R-:W-:Y:S05]  /*f690*/  BRA `(.L_x_19201) ;  /* 0x0000000000087947 */ /* 0x000fea0003800000 */
.L_x_19220:
[----:B------:R-:W2:Y:S02]  /*f6a0*/  LDG.E R4, desc[UR36][R4.64] ;  /* 0x0000002404047981 */ /* 0x000ea4000c1e1900 */
[----:B--2---:R0:W2:Y:S02]  /*f6b0*/  I2F.F64.U32 R30, R4 ;  /* 0x00000004001e7312 */ /* 0x0040a40000201800 */
.L_x_19201:
[----:B------:R-:W-:Y:S05]  /*f6c0*/  BSYNC.RECONVERGENT B6 ;  /* 0x0000000000067941 */ /* 0x000fea0003800200 */
.L_x_19195:
        /* <DEDUP_REMOVED lines=18> */
.L_x_19227:
[----:B------:R-:W2:Y:S02]  /*f7f0*/  LDG.E.U8 R4, desc[UR36][R4.64] ;  /* 0x0000002404047981 */ /* 0x000ea4000c1e1100 */
[----:B--2---:R0:W2:Y:S01]  /*f800*/  I2F.F64.U16 R22, R4 ;  /* 0x0000000400167312 */ /* 0x0040a20000101800 */
[----:B------:R-:W-:Y:S05]  /*f810*/  BRA `(.L_x_19229) ;  /* 0x0000000c00647947 */ /* 0x000fea0003800000 */
.L_x_19226:
        /* <DEDUP_REMOVED lines=9> */
.L_x_19231:
[----:B------:R-:W2:Y:S02]  /*f8b0*/  LDG.E R4, desc[UR36][R4.64] ;  /* 0x0000002404047981 */ /* 0x000ea4000c1e1900 */
[----:B--2---:R0:W2:Y:S01]  /*f8c0*/  I2F.F64 R22, R4 ;  /* 0x0000000400167312 */ /* 0x0040a20000201c00 */
[----:B------:R-:W-:Y:S05]  /*f8d0*/  BRA `(.L_x_19229) ;  /* 0x0000000c00347947 */ /* 0x000fea0003800000 */
.L_x_19230:
[----:B------:R-:W2:Y:S02]  /*f8e0*/  LDG.E.U16 R4, desc[UR36][R4.64] ;  /* 0x0000002404047981 */ /* 0x000ea4000c1e1500 */
[----:B--2---:R0:W2:Y:S01]  /*f8f0*/  I2F.F64.S16 R22, R4 ;  /* 0x0000000400167312 */ /* 0x0040a20000101c00 */
[----:B------:R-:W-:Y:S05]  /*f900*/  BRA `(.L_x_19229) ;  /* 0x0000000c00287947 */ /* 0x000fea0003800000 */
.L_x_19225:
        /* <DEDUP_REMOVED lines=10> */
.L_x_19233:
[----:B--2---:R-:W2:Y:S02]  /*f9b0*/  LDG.E.U16 R0, desc[UR36][R4.64] ;  /* 0x0000002404007981 */ /* 0x004ea4000c1e1500 */
[----:B--2---:R-:W-:-:S05]  /*f9c0*/  HADD2.F32 R0, -RZ, R0.H0_H0 ;  /* 0x20000000ff007230 */ /* 0x004fca0000004100 */
[----:B------:R-:W-:-:S04]  /*f9d0*/  FMUL.FTZ R0, R0, 1 ;  /* 0x3f80000000007820 */ /* 0x000fc80000410000 */
[----:B------:R0:W2:Y:S01]  /*f9e0*/  F2F.F64.F32 R22, R0 ;  /* 0x0000000000167310 */ /* 0x0000a20000201800 */
[----:B------:R-:W-:Y:S05]  /*f9f0*/  BRA `(.L_x_19229) ;  /* 0x0000000800ec7947 */ /* 0x000fea0003800000 */
.L_x_19232:
        /* <DEDUP_REMOVED lines=10> */
.L_x_19235:
[----:B------:R-:W2:Y:S02]  /*faa0*/  LDG.E.U16 R4, desc[UR36][R4.64] ;  /* 0x0000002404047981 */ /* 0x000ea4000c1e1500 */
[----:B--2---:R-:W-:-:S05]  /*fab0*/  HADD2.F32 R0, -RZ, R4.H0_H0 ;  /* 0x20000004ff007230 */ /* 0x004fca0000004100 */
[----:B------:R-:W-:-:S04]  /*fac0*/  FMUL.FTZ R0, R0, 1 ;  /* 0x3f80000000007820 */ /* 0x000fc80000410000 */
[----:B------:R0:W2:Y:S01]  /*fad0*/  F2F.F64.F32 R22, R0 ;  /* 0x0000000000167310 */ /* 0x0000a20000201800 */
[----:B------:R-:W-:Y:S05]  /*fae0*/  BRA `(.L_x_19229) ;  /* 0x0000000800b07947 */ /* 0x000fea0003800000 */
.L_x_19234:
[----:B------:R0:W5:Y:S01]  /*faf0*/  LDG.E.64 R22, desc[UR36][R4.64] ;  /* 0x0000002404167981 */ /* 0x000162000c1e1b00 */
[----:B------:R-:W-:Y:S05]  /*fb00*/  BRA `(.L_x_19229) ;  /* 0x0000000800a87947 */ /* 0x000fea0003800000 */
.L_x_19224:
        /* <DEDUP_REMOVED lines=13> */
.L_x_19238:
[----:B------:R0:W5:Y:S01]  /*fbe0*/  LDG.E.64 R22, desc[UR36][R4.64] ;  /* 0x0000002404167981 */ /* 0x000162000c1e1b00 */
[----:B------:R-:W-:Y:S05]  /*fbf0*/  BRA `(.L_x_19229) ;  /* 0x00000008006c7947 */ /* 0x000fea0003800000 */
.L_x_19237:
        /* <DEDUP_REMOVED lines=27> */
.L_x_19240:
        /* <DEDUP_REMOVED lines=15> */
.L_x_19239:
[----:B--2---:R-:W2:Y:S02]  /*fea0*/  LDG.E.U16 R0, desc[UR36][R4.64] ;  /* 0x0000002404007981 */ /* 0x004ea4000c1e1500 */
[----:B--2---:R-:W-:-:S04]  /*feb0*/  IMAD.U32 R0, R0, 0x10000, RZ ;  /* 0x0001000000007824 */ /* 0x004fc800078e00ff */
[----:B------:R-:W-:-:S04]  /*fec0*/  FMUL.FTZ R0, R0, 1 ;  /* 0x3f80000000007820 */ /* 0x000fc80000410000 */
[----:B------:R0:W2:Y:S01]  /*fed0*/  F2F.F64.F32 R22, R0 ;  /* 0x0000000000167310 */ /* 0x0000a20000201800 */
[----:B------:R-:W-:Y:S05]  /*fee0*/  BRA `(.L_x_19229) ;  /* 0x0000000400b07947 */ /* 0x000fea0003800000 */
.L_x_19236:
        /* <DEDUP_REMOVED lines=11> */
.L_x_19243:
        /* <DEDUP_REMOVED lines=21> */
.L_x_19245:
[----:B------:R-:W-:Y:S05]  /*100f0*/  BSYNC.RECONVERGENT B0 ;  /* 0x0000000000007941 */ /* 0x000fea0003800200 */
.L_x_19244:
[----:B------:R-:W-:Y:S01]  /*10100*/  IMAD.SHL.U32 R0, R0, 0x100000, RZ ;  /* 0x0010000000007824 */ /* 0x000fe200078e00ff */
[----:B------:R-:W-:-:S04]  /*10110*/  LEA R3, R3, 0x3b800000, 0x17 ;  /* 0x3b80000003037811 */ /* 0x000fc800078eb8ff */
[----:B------:R-:W-:-:S05]  /*10120*/  LOP3.LUT R0, R3, R0, R7, 0xfe, !PT ;  /* 0x0000000003007212 */ /* 0x000fca00078efe07 */
[----:B------:R-:W-:-:S04]  /*10130*/  FMUL.FTZ R0, R0, 1 ;  /* 0x3f80000000007820 */ /* 0x000fc80000410000 */
[----:B------:R0:W2:Y:S01]  /*10140*/  F2F.F64.F32 R22, R0 ;  /* 0x0000000000167310 */ /* 0x0000a20000201800 */
[----:B------:R-:W-:Y:S05]  /*10150*/  BRA `(.L_x_19229) ;  /* 0x0000000400147947 */ /* 0x000fea0003800000 */
.L_x_19242:
        /* <DEDUP_REMOVED lines=21> */
.L_x_19247:
[----:B------:R-:W-:Y:S05]  /*102b0*/  BSYNC.RECONVERGENT B0 ;  /* 0x0000000000007941 */ /* 0x000fea0003800200 */
.L_x_19246:
[----:B------:R-:W-:Y:S02]  /*102c0*/  SHF.L.U32 R0, R0, 0x15, RZ ;  /* 0x0000001500007819 */ /* 0x000fe400000006ff */
[----:B------:R-:W-:-:S04]  /*102d0*/  LEA R3, R3, 0x37800000, 0x17 ;  /* 0x3780000003037811 */ /* 0x000fc800078eb8ff */
[----:B------:R-:W-:-:S05]  /*102e0*/  LOP3.LUT R0, R3, R0, R7, 0xfe, !PT ;  /* 0x0000000003007212 */ /* 0x000fca00078efe07 */
[----:B------:R-:W-:-:S04]  /*102f0*/  FMUL.FTZ R0, R0, 1 ;  /* 0x3f80000000007820 */ /* 0x000fc80000410000 */
[----:B------:R0:W2:Y:S01]  /*10300*/  F2F.F64.F32 R22, R0 ;  /* 0x0000000000167310 */ /* 0x0000a20000201800 */
[----:B------:R-:W-:Y:S05]  /*10310*/  BRA `(.L_x_19229) ;  /* 0x0000000000a47947 */ /* 0x000fea0003800000 */
.L_x_19241:
        /* <DEDUP_REMOVED lines=18> */
.L_x_19228:
        /* <DEDUP_REMOVED lines=16> */
.L_x_19250:
[----:B------:R-:W-:Y:S01]  /*10540*/  CS2R R22, SRZ ;  /* 0x0000000000167805 */ /* 0x000fe2000001ff00 */
[----:B------:R-:W-:Y:S06]  /*10550*/  BRA `(.L_x_19229) ;  /* 0x0000000000147947 */ /* 0x000fec0003800000 */
.L_x_19249:
[----:B------:R-:W2:Y:S02]  /*10560*/  LDG.E.64 R22, desc[UR36][R4.64] ;  /* 0x0000002404167981 */ /* 0x000ea4000c1e1b00 */
[----:B--2---:R-:W0:Y:S01]  /*10570*/  I2F.F64.U64 R22, R22 ;  /* 0x0000001600167312 */ /* 0x004e220000301800 */
[----:B------:R-:W-:Y:S05]  /*10580*/  BRA `(.L_x_19229) ;  /* 0x0000000000087947 */ /* 0x000fea0003800000 */
.L_x_19248:
[----:B------:R-:W2:Y:S02]  /*10590*/  LDG.E R4, desc[UR36][R4.64] ;  /* 0x0000002404047981 */ /* 0x000ea4000c1e1900 */
[----:B--2---:R0:W2:Y:S02]  /*105a0*/  I2F.F64.U32 R22, R4 ;  /* 0x0000000400167312 */ /* 0x0040a40000201800 */
.L_x_19229:
[----:B------:R-:W-:Y:S05]  /*105b0*/  BSYNC.RECONVERGENT B6 ;  /* 0x0000000000067941 */ /* 0x000fea0003800200 */
.L_x_19223:
        /* <DEDUP_REMOVED lines=18> */
.L_x_19255:
[----:B------:R-:W2:Y:S02]  /*106e0*/  LDG.E.U8 R4, desc[UR36][R4.64] ;  /* 0x0000002404047981 */ /* 0x000ea4000c1e1100 */
[----:B--2---:R0:W2:Y:S01]  /*106f0*/  I2F.F64.U16 R32, R4 ;  /* 0x0000000400207312 */ /* 0x0040a20000101800 */
[----:B------:R-:W-:Y:S05]  /*10700*/  BRA `(.L_x_19257) ;  /* 0x0000000c00647947 */ /* 0x000fea0003800000 */
.L_x_19254:
        /* <DEDUP_REMOVED lines=9> */
.L_x_19259:
[----:B------:R-:W2:Y:S02]  /*107a0*/  LDG.E R4, desc[UR36][R4.64] ;  /* 0x0000002404047981 */ /* 0x000ea4000c1e1900 */
[----:B--2---:R0:W2:Y:S01]  /*107b0*/  I2F.F64 R32, R4 ;  /* 0x0000000400207312 */ /* 0x0040a20000201c00 */
[----:B------:R-:W-:Y:S05]  /*107c0*/  BRA `(.L_x_19257) ;  /* 0x0000000c00347947 */ /* 0x000fea0003800000 */
.L_x_19258:
[----:B------:R-:W2:Y:S02]  /*107d0*/  LDG.E.U16 R4, desc[UR36][R4.64] ;  /* 0x0000002404047981 */ /* 0x000ea4000c1e1500 */
[----:B--2---:R0:W2:Y:S01]  /*107e0*/  I2F.F64.S16 R32, R4 ;  /* 0x0000000400207312 */ /* 0x0040a20000101c00 */
[----:B------:R-:W-:Y:S05]  /*107f0*/  BRA `(.L_x_19257) ;  /* 0x0000000c00287947 */ /* 0x000fea0003800000 */
.L_x_19253:
        /* <DEDUP_REMOVED lines=10> */
.L_x_19261:
[----:B--2---:R-:W2:Y:S02]  /*108a0*/  LDG.E.U16 R0, desc[UR36][R4.64] ;  /* 0x0000002404007981 */ /* 0x004ea4000c1e1500 */
[----:B--2---:R-:W-:-:S05]  /*108b0*/  HADD2.F32 R0, -RZ, R0.H0_H0 ;  /* 0x20000000ff007230 */ /* 0x004fca0000004100 */
[----:B------:R-:W-:-:S04]  /*108c0*/  FMUL.FTZ R0, R0, 1 ;  /* 0x3f80000000007820 */ /* 0x000fc80000410000 */
[----:B------:R0:W2:Y:S01]  /*108d0*/  F2F.F64.F32 R32, R0 ;  /* 0x0000000000207310 */ /* 0x0000a20000201800 */
[----:B------:R-:W-:Y:S05]  /*108e0*/  BRA `(.L_x_19257) ;  /* 0x0000000800ec7947 */ /* 0x000fea0003800000 */
.L_x_19260:
        /* <DEDUP_REMOVED lines=10> */
.L_x_19263:
[----:B------:R-:W2:Y:S02]  /*10990*/  LDG.E.U16 R4, desc[UR36][R4.64] ;  /* 0x0000002404047981 */ /* 0x000ea4000c1e1500 */
[----:B--2---:R-:W-:-:S05]  /*109a0*/  HADD2.F32 R0, -RZ, R4.H0_H0 ;  /* 0x20000004ff007230 */ /* 0x004fca0000004100 */
[----:B------:R-:W-:-:S04]  /*109b0*/  FMUL.FTZ R0, R0, 1 ;  /* 0x3f80000000007820 */ /* 0x000fc80000410000 */
[----:B------:R0:W2:Y:S01]  /*109c0*/  F2F.F64.F32 R32, R0 ;  /* 0x0000000000207310 */ /* 0x0000a20000201800 */
[----:B------:R-:W-:Y:S05]  /*109d0*/  BRA `(.L_x_19257) ;  /* 0x0000000800b07947 */ /* 0x000fea0003800000 */
.L_x_19262:
[----:B------:R0:W5:Y:S01]  /*109e0*/  LDG.E.64 R32, desc[UR36][R4.64] ;  /* 0x0000002404207981 */ /* 0x000162000c1e1b00 */
[----:B------:R-:W-:Y:S05]  /*109f0*/  BRA `(.L_x_19257) ;  /* 0x0000000800a87947 */ /* 0x000fea0003800000 */
.L_x_19252:
        /* <DEDUP_REMOVED lines=13> */
.L_x_19266:
[----:B------:R0:W5:Y:S01]  /*10ad0*/  LDG.E.64 R32, desc[UR36][R4.64] ;  /* 0x0000002404207981 */ /* 0x000162000c1e1b00 */
[----:B------:R-:W-:Y:S05]  /*10ae0*/  BRA `(.L_x_19257) ;  /* 0x00000008006c7947 */ /* 0x000fea0003800000 */
.L_x_19265:
        /* <DEDUP_REMOVED lines=27> */
.L_x_19268:
        /* <DEDUP_REMOVED lines=15> */
.L_x_19267:
[----:B--2---:R-:W2:Y:S02]  /*10d90*/  LDG.E.U16 R0, desc[UR36][R4.64] ;  /* 0x0000002404007981 */ /* 0x004ea4000c1e1500 */
[----:B--2---:R-:W-:-:S05]  /*10da0*/  SHF.L.U32 R0, R0, 0x10, RZ ;  /* 0x0000001000007819 */ /* 0x004fca00000006ff */
[----:B------:R-:W-:-:S04]  /*10db0*/  FMUL.FTZ R0, R0, 1 ;  /* 0x3f80000000007820 */ /* 0x000fc80000410000 */
[----:B------:R0:W2:Y:S01]  /*10dc0*/  F2F.F64.F32 R32, R0 ;  /* 0x0000000000207310 */ /* 0x0000a20000201800 */
[----:B------:R-:W-:Y:S05]  /*10dd0*/  BRA `(.L_x_19257) ;  /* 0x0000000400b07947 */ /* 0x000fea0003800000 */
.L_x_19264:
        /* <DEDUP_REMOVED lines=11> */
.L_x_19271:
        /* <DEDUP_REMOVED lines=21> */
.L_x_19273:
[----:B------:R-:W-:Y:S05]  /*10fe0*/  BSYNC.RECONVERGENT B0 ;  /* 0x0000000000007941 */ /* 0x000fea0003800200 */
.L_x_19272:
[----:B------:R-:W-:Y:S01]  /*10ff0*/  IMAD.SHL.U32 R0, R0, 0x100000, RZ ;  /* 0x0010000000007824 */ /* 0x000fe200078e00ff */
[----:B------:R-:W-:-:S04]  /*11000*/  LEA R3, R3, 0x3b800000, 0x17 ;  /* 0x3b80000003037811 */ /* 0x000fc800078eb8ff */
[----:B------:R-:W-:-:S05]  /*11010*/  LOP3.LUT R0, R3, R0, R7, 0xfe, !PT ;  /* 0x0000000003007212 */ /* 0x000fca00078efe07 */
[----:B------:R-:W-:-:S04]  /*11020*/  FMUL.FTZ R0, R0, 1 ;  /* 0x3f80000000007820 */ /* 0x000fc80000410000 */
[----:B------:R0:W2:Y:S01]  /*11030*/  F2F.F64.F32 R32, R0 ;  /* 0x0000000000207310 */ /* 0x0000a20000201800 */
[----:B------:R-:W-:Y:S05]  /*11040*/  BRA `(.L_x_19257) ;  /* 0x0000000400147947 */ /* 0x000fea0003800000 */
.L_x_19270:
        /* <DEDUP_REMOVED lines=21> */
.L_x_19275:
[----:B------:R-:W-:Y:S05]  /*111a0*/  BSYNC.RECONVERGENT B0 ;  /* 0x0000000000007941 */ /* 0x000fea0003800200 */
.L_x_19274:
[----:B------:R-:W-:Y:S01]  /*111b0*/  IMAD.SHL.U32 R0, R0, 0x200000, RZ ;  /* 0x0020000000007824 */ /* 0x000fe200078e00ff */
[----:B------:R-:W-:-:S04]  /*111c0*/  LEA R3, R3, 0x37800000, 0x17 ;  /* 0x3780000003037811 */ /* 0x000fc800078eb8ff */
[----:B------:R-:W-:-:S05]  /*111d0*/  LOP3.LUT R0, R3, R0, R7, 0xfe, !PT ;  /* 0x0000000003007212 */ /* 0x000fca00078efe07 */
[----:B------:R-:W-:-:S04]  /*111e0*/  FMUL.FTZ R0, R0, 1 ;  /* 0x3f80000000007820 */ /* 0x000fc80000410000 */
[----:B------:R0:W2:Y:S01]  /*111f0*/  F2F.F64.F32 R32, R0 ;  /* 0x0000000000207310 */ /* 0x0000a20000201800 */
[----:B------:R-:W-:Y:S05]  /*11200*/  BRA `(.L_x_19257) ;  /* 0x0000000000a47947 */ /* 0x000fea0003800000 */
.L_x_19269:
        /* <DEDUP_REMOVED lines=18> */
.L_x_19256:
        /* <DEDUP_REMOVED lines=16> */
.L_x_19278:
[----:B------:R-:W-:Y:S01]  /*11430*/  CS2R R32, SRZ ;  /* 0x0000000000207805 */ /* 0x000fe2000001ff00 */
[----:B------:R-:W-:Y:S06]  /*11440*/  BRA `(.L_x_19257) ;  /* 0x0000000000147947 */ /* 0x000fec0003800000 */
.L_x_19277:
[----:B------:R-:W2:Y:S02]  /*11450*/  LDG.E.64 R32, desc[UR36][R4.64] ;  /* 0x0000002404207981 */ /* 0x000ea4000c1e1b00 */
[----:B--2---:R-:W0:Y:S01]  /*11460*/  I2F.F64.U64 R32, R32 ;  /* 0x0000002000207312 */ /* 0x004e220000301800 */
[----:B------:R-:W-:Y:S05]  /*11470*/  BRA `(.L_x_19257) ;  /* 0x0000000000087947 */ /* 0x000fea0003800000 */
.L_x_19276:
[----:B------:R-:W2:Y:S02]  /*11480*/  LDG.E R4, desc[UR36][R4.64] ;  /* 0x0000002404047981 */ /* 0x000ea4000c1e1900 */
[----:B--2---:R0:W2:Y:S02]  /*11490*/  I2F.F64.U32 R32, R4 ;  /* 0x0000000400207312 */ /* 0x0040a40000201800 */
.L_x_19257:
[----:B------:R-:W-:Y:S05]  /*114a0*/  BSYNC.RECONVERGENT B6 ;  /* 0x0000000000067941 */ /* 0x000fea0003800200 */
.L_x_19251:
        /* <DEDUP_REMOVED lines=18> */
.L_x_19283:
[----:B0-----:R-:W2:Y:S02]  /*115d0*/  LDG.E.U8 R4, desc[UR36][R6.64] ;  /* 0x0000002406047981 */ /* 0x001ea4000c1e1100 */
[----:B--2---:R-:W1:Y:S01]  /*115e0*/  I2F.F64.U16 R4, R4 ;  /* 0x0000000400047312 */ /* 0x004e620000101800 */
[----:B------:R-:W-:Y:S05]  /*115f0*/  BRA `(.L_x_19285) ;  /* 0x0000000c00647947 */ /* 0x000fea0003800000 */
.L_x_19282:
[----:B------:R-:W-:-:S09]  /*11600*/  UISETP.NE.AND UP0, UPT, UR4, 0x2, UPT ;  /* 0x000000020400788c */ /* 0x000fd2000bf05270 */
[----:B------:R-:W-:Y:S05]  /*11610*/  BRA.U !UP0, `(.L_x_19286) ;  /* 0x0000000108287547 */ /* 0x000fea000b800000 */
[----:B------:R-:W-:-:S09]  /*11620*/  UISETP.NE.AND UP0, UPT, UR4, 0x3, UPT ;  /* 0x000000030400788c */ /* 0x000fd2000bf05270 */
[----:B------:R-:W-:Y:S05]  /*11630*/  BRA.U !UP0, `(.L_x_19287) ;  /* 0x0000000108147547 */ /* 0x000fea000b800000 */
[----:B------:R-:W-:-:S09]  /*11640*/  UISETP.NE.AND UP0, UPT, UR4, 0x4, UPT ;  /* 0x000000040400788c */ /* 0x000fd2000bf05270 */
[----:B------:R-:W-:Y:S05]  /*11650*/  BRA.U UP0, `(.L_x_19284) ;  /* 0x0000000900f07547 */ /* 0x000fea000b800000 */
[----:B0-----:R-:W2:Y:S02]  /*11660*/  LDG.E.64 R4, desc[UR36][R6.64] ;  /* 0x0000002406047981 */ /* 0x001ea4000c1e1b00 */
[----:B--2---:R-:W2:Y:S01]  /*11670*/  I2F.F64.S64 R4, R4 ;  /* 0x0000000400047312 */ /* 0x004ea20000301c00 */
[----:B------:R-:W-:Y:S05]  /*11680*/  BRA `(.L_x_19285) ;  /* 0x0000000c00407947 */ /* 0x000fea0003800000 */
.L_x_19287:
[----:B0-----:R-:W2:Y:S02]  /*11690*/  LDG.E R4, desc[UR36][R6.64] ;  /* 0x0000002406047981 */ /* 0x001ea4000c1e1900 */
[----:B--2---:R-:W0:Y:S01]  /*116a0*/  I2F.F64 R4, R4 ;  /* 0x0000000400047312 */ /* 0x004e220000201c00 */
[----:B------:R-:W-:Y:S05]  /*116b0*/  BRA `(.L_x_19285) ;  /* 0x0000000c00347947 */ /* 0x000fea0003800000 */
.L_x_19286:
[----:B0-----:R-:W2:Y:S02]  /*116c0*/  LDG.E.U16 R4, desc[UR36][R6.64] ;  /* 0x0000002406047981 */ /* 0x001ea4000c1e1500 */
[----:B--2---:R-:W0:Y:S01]  /*116d0*/  I2F.F64.S16 R4, R4 ;  /* 0x0000000400047312 */ /* 0x004e220000101c00 */
[----:B------:R-:W-:Y:S05]  /*116e0*/  BRA `(.L_x_19285) ;  /* 0x0000000c00287947 */ /* 0x000fea0003800000 */
.L_x_19281:
        /* <DEDUP_REMOVED lines=10> */
.L_x_19289:
[----:B0-2---:R-:W2:Y:S02]  /*11790*/  LDG.E.U16 R0, desc[UR36][R6.64] ;  /* 0x0000002406007981 */ /* 0x005ea4000c1e1500 */
[----:B--2---:R-:W-:-:S05]  /*117a0*/  HADD2.F32 R0, -RZ, R0.H0_H0 ;  /* 0x20000000ff007230 */ /* 0x004fca0000004100 */
[----:B------:R-:W-:-:S04]  /*117b0*/  FMUL.FTZ R0, R0, 1 ;  /* 0x3f80000000007820 */ /* 0x000fc80000410000 */
[----:B------:R0:W1:Y:S01]  /*117c0*/  F2F.F64.F32 R4, R0 ;  /* 0x0000000000047310 */ /* 0x0000620000201800 */
[----:B------:R-:W-:Y:S05]  /*117d0*/  BRA `(.L_x_19285) ;  /* 0x0000000800ec7947 */ /* 0x000fea0003800000 */
.L_x_19288:
        /* <DEDUP_REMOVED lines=10> */
.L_x_19291:
[----:B------:R-:W0:Y:S02]  /*11880*/  LDG.E.U16 R6, desc[UR36][R6.64] ;  /* 0x0000002406067981 */ /* 0x000e24000c1e1500 */
[----:B0-2---:R-:W-:-:S05]  /*11890*/  HADD2.F32 R0, -RZ, R6.H0_H0 ;  /* 0x20000006ff007230 */ /* 0x005fca0000004100 */
[----:B------:R-:W-:-:S04]  /*118a0*/  FMUL.FTZ R0, R0, 1 ;  /* 0x3f80000000007820 */ /* 0x000fc80000410000 */
[----:B------:R0:W1:Y:S01]  /*118b0*/  F2F.F64.F32 R4, R0 ;  /* 0x0000000000047310 */ /* 0x0000620000201800 */
[----:B------:R-:W-:Y:S05]  /*118c0*/  BRA `(.L_x_19285) ;  /* 0x0000000800b07947 */ /* 0x000fea0003800000 */
.L_x_19290:
[----:B0-----:R0:W5:Y:S01]  /*118d0*/  LDG.E.64 R4, desc[UR36][R6.64] ;  /* 0x0000002406047981 */ /* 0x001162000c1e1b00 */
[----:B------:R-:W-:Y:S05]  /*118e0*/  BRA `(.L_x_19285) ;  /* 0x0000000800a87947 */ /* 0x000fea0003800000 */
.L_x_19280:
        /* <DEDUP_REMOVED lines=13> */
.L_x_19294:
[----:B0-----:R0:W5:Y:S01]  /*119c0*/  LDG.E.64 R4, desc[UR36][R6.64] ;  /* 0x0000002406047981 */ /* 0x001162000c1e1b00 */
[----:B------:R-:W-:Y:S05]  /*119d0*/  BRA `(.L_x_19285) ;  /* 0x00000008006c7947 */ /* 0x000fea0003800000 */
.L_x_19293:
        /* <DEDUP_REMOVED lines=27> */
.L_x_19296:
[----:B0-----:R-:W2:Y:S02]  /*11b90*/  LDG.E.U8 R4, desc[UR36][R6.64] ;  /* 0x0000002406047981 */ /* 0x001ea4000c1e1100 */
        /* <DEDUP_REMOVED lines=14> */
.L_x_19295:
[----:B0-2---:R-:W2:Y:S02]  /*11c80*/  LDG.E.U16 R0, desc[UR36][R6.64] ;  /* 0x0000002406007981 */ /* 0x005ea4000c1e1500 */
[----:B--2---:R-:W-:-:S04]  /*11c90*/  IMAD.U32 R0, R0, 0x10000, RZ ;  /* 0x0001000000007824 */ /* 0x004fc800078e00ff */
[----:B------:R-:W-:-:S04]  /*11ca0*/  FMUL.FTZ R0, R0, 1 ;  /* 0x3f80000000007820 */ /* 0x000fc80000410000 */
[----:B------:R0:W1:Y:S01]  /*11cb0*/  F2F.F64.F32 R4, R0 ;  /* 0x0000000000047310 */ /* 0x0000620000201800 */
[----:B------:R-:W-:Y:S05]  /*11cc0*/  BRA `(.L_x_19285) ;  /* 0x0000000400b07947 */ /* 0x000fea0003800000 */
.L_x_19292:
        /* <DEDUP_REMOVED lines=11> */
.L_x_19299:
        /* <DEDUP_REMOVED lines=21> */
.L_x_19301:
[----:B------:R-:W-:Y:S05]  /*11ed0*/  BSYNC.RECONVERGENT B0 ;  /* 0x0000000000007941 */ /* 0x000fea0003800200 */
.L_x_19300:
[----:B------:R-:W-:Y:S02]  /*11ee0*/  SHF.L.U32 R0, R0, 0x14, RZ ;  /* 0x0000001400007819 */ /* 0x000fe400000006ff */
[----:B------:R-:W-:-:S04]  /*11ef0*/  LEA R3, R3, 0x3b800000, 0x17 ;  /* 0x3b80000003037811 */ /* 0x000fc800078eb8ff */
[----:B------:R-:W-:-:S05]  /*11f00*/  LOP3.LUT R0, R3, R0, R7, 0xfe, !PT ;  /* 0x0000000003007212 */ /* 0x000fca00078efe07 */
[----:B------:R-:W-:-:S04]  /*11f10*/  FMUL.FTZ R0, R0, 1 ;  /* 0x3f80000000007820 */ /* 0x000fc80000410000 */
[----:B------:R0:W1:Y:S01]  /*11f20*/  F2F.F64.F32 R4, R0 ;  /* 0x0000000000047310 */ /* 0x0000620000201800 */
[----:B------:R-:W-:Y:S05]  /*11f30*/  BRA `(.L_x_19285) ;  /* 0x0000000400147947 */ /* 0x000fea0003800000 */
.L_x_19298:
        /* <DEDUP_REMOVED lines=21> */
.L_x_19303:
[----:B------:R-:W-:Y:S05]  /*12090*/  BSYNC.RECONVERGENT B0 ;  /* 0x0000000000007941 */ /* 0x000fea0003800200 */
.L_x_19302:
[----:B------:R-:W-:Y:S01]  /*120a0*/  IMAD.SHL.U32 R0, R0, 0x200000, RZ ;  /* 0x0020000000007824 */ /* 0x000fe200078e00ff */
[----:B------:R-:W-:-:S04]  /*120b0*/  LEA R3, R3, 0x37800000, 0x17 ;  /* 0x3780000003037811 */ /* 0x000fc800078eb8ff */
[----:B------:R-:W-:-:S05]  /*120c0*/  LOP3.LUT R0, R3, R0, R7, 0xfe, !PT ;  /* 0x0000000003007212 */ /* 0x000fca00078efe07 */
[----:B------:R-:W-:-:S04]  /*120d0*/  FMUL.FTZ R0, R0, 1 ;  /* 0x3f80000000007820 */ /* 0x000fc80000410000 */
[----:B------:R0:W1:Y:S01]  /*120e0*/  F2F.F64.F32 R4, R0 ;  /* 0x0000000000047310 */ /* 0x0000620000201800 */
[----:B------:R-:W-:Y:S05]  /*120f0*/  BRA `(.L_x_19285) ;  /* 0x0000000000a47947 */ /* 0x000fea0003800000 */
.L_x_19297:
[----:B------:R-:W-:-:S09]  /*12100*/  UISETP.NE.AND UP0, UPT, UR4, 0x1c, UPT ;  /* 0x0000001c0400788c */ /* 0x000fd2000bf05270 */
[----:B------:R-:W-:Y:S05]  /*12110*/  BRA.U !UP0, `(.L_x_19304) ;  /* 0x0000000108947547 */ /* 0x000fea000b800000 */
[----:B------:R-:W-:-:S09]  /*12120*/  UISETP.NE.AND UP0, UPT, UR4, 0x1d, UPT ;  /* 0x0000001d0400788c */ /* 0x000fd2000bf05270 */
[----:B------:R-:W-:Y:S05]  /*12130*/  BRA.U !UP0, `(.L_x_19305) ;  /* 0x0000000108807547 */ /* 0x000fea000b800000 */
[----:B------:R-:W-:-:S09]  /*12140*/  UISETP.NE.AND UP0, UPT, UR4, 0x2c, UPT ;  /* 0x0000002c0400788c */ /* 0x000fd2000bf05270 */
[----:B------:R-:W-:Y:S05]  /*12150*/  BRA.U UP0, `(.L_x_19284) ;  /* 0x0000000100307547 */ /* 0x000fea000b800000 */
[----:B0-2---:R-:W2:Y:S01]  /*12160*/  LDG.E.U8 R0, desc[UR36][R6.64] ;  /* 0x0000002406007981 */ /* 0x005ea2000c1e1100 */
        /* <DEDUP_REMOVED lines=11> */
.L_x_19284:
        /* <DEDUP_REMOVED lines=16> */
.L_x_19306:
[----:B------:R-:W-:Y:S01]  /*12320*/  CS2R R4, SRZ ;  /* 0x0000000000047805 */ /* 0x000fe2000001ff00 */
[----:B------:R-:W-:Y:S06]  /*12330*/  BRA `(.L_x_19285) ;  /* 0x0000000000147947 */ /* 0x000fec0003800000 */
.L_x_19305:
[----:B0-----:R-:W2:Y:S02]  /*12340*/  LDG.E.64 R4, desc[UR36][R6.64] ;  /* 0x0000002406047981 */ /* 0x001ea4000c1e1b00 */
[----:B--2---:R-:W0:Y:S01]  /*12350*/  I2F.F64.U64 R4, R4 ;  /* 0x0000000400047312 */ /* 0x004e220000301800 */
[----:B------:R-:W-:Y:S05]  /*12360*/  BRA `(.L_x_19285) ;  /* 0x0000000000087947 */ /* 0x000fea0003800000 */
.L_x_19304:
[----:B0-----:R-:W2:Y:S02]  /*12370*/  LDG.E R4, desc[UR36][R6.64] ;  /* 0x0000002406047981 */ /* 0x001ea4000c1e1900 */
[----:B--2---:R-:W0:Y:S02]  /*12380*/  I2F.F64.U32 R4, R4 ;  /* 0x0000000400047312 */ /* 0x004e240000201800 */
.L_x_19285:
[----:B------:R-:W-:Y:S05]  /*12390*/  BSYNC.RECONVERGENT B6 ;  /* 0x0000000000067941 */ /* 0x000fea0003800200 */
.L_x_19279:
        /* <DEDUP_REMOVED lines=10> */
[----:B------:R-:W-:-:S03]  /*12440*/  UISETP.GT.AND UP0, UPT, UR6, 0x9, UPT ;  /* 0x000000090600788c */ /* 0x000fc6000bf04270 */
[----:B------:R-:W-:Y:S01]  /*12450*/  DFMA R6, R6, -R18, R28 ;  /* 0x800000120606722b */ /* 0x000fe2000000001c */
[----:B------:R-:W-:-:S07]  /*12460*/  IMAD.X R3, RZ, RZ, UR5, P0 ;  /* 0x00000005ff037e24 */ /* 0x000fce00080e06ff */
        /* <DEDUP_REMOVED lines=13> */
.L_x_19310:
[----:B------:R-:W0:Y:S02]  /*12540*/  F2I.S64.F64.TRUNC R4, R4 ;  /* 0x0000000400047311 */ /* 0x000e24000030d900 */
[----:B0-----:R-:W-:-:S05]  /*12550*/  MOV R7, R4 ;  /* 0x0000000400077202 */ /* 0x001fca0000000f00 */
[----:B------:R0:W-:Y:S01]  /*12560*/  STG.E.U8 desc[UR36][R2.64], R7 ;  /* 0x0000000702007986 */ /* 0x0001e2000c101124 */
[----:B------:R-:W-:Y:S05]  /*12570*/  BRA `(.L_x_19312) ;  /* 0x0000000c00e07947 */ /* 0x000fea0003800000 */
.L_x_19309:
        /* <DEDUP_REMOVED lines=9> */
.L_x_19314:
[----:B------:R-:W0:Y:S02]  /*12610*/  F2I.F64.TRUNC R5, R4 ;  /* 0x0000000400057311 */ /* 0x000e24000030d100 */
[----:B0-----:R0:W-:Y:S01]  /*12620*/  STG.E desc[UR36][R2.64], R5 ;  /* 0x0000000502007986 */ /* 0x0011e2000c101924 */
[----:B------:R-:W-:Y:S05]  /*12630*/  BRA `(.L_x_19312) ;  /* 0x0000000c00b07947 */ /* 0x000fea0003800000 */
.L_x_19313:
[----:B------:R-:W0:Y:S02]  /*12640*/  F2I.F64.TRUNC R5, R4 ;  /* 0x0000000400057311 */ /* 0x000e24000030d100 */
[----:B0-----:R0:W-:Y:S01]  /*12650*/  STG.E.U16 desc[UR36][R2.64], R5 ;  /* 0x0000000502007986 */ /* 0x0011e2000c101524 */
[----:B------:R-:W-:Y:S05]  /*12660*/  BRA `(.L_x_19312) ;  /* 0x0000000c00a47947 */ /* 0x000fea0003800000 */
.L_x_19308:
        /* <DEDUP_REMOVED lines=13> */
.L_x_19316:
        /* <DEDUP_REMOVED lines=8> */
.L_x_19315:
        /* <DEDUP_REMOVED lines=14> */
.L_x_19318:
        /* <DEDUP_REMOVED lines=9> */
.L_x_19317:
[----:B------:R0:W-:Y:S01]  /*12930*/  STG.E.64 desc[UR36][R2.64], R4 ;  /* 0x0000000402007986 */ /* 0x0001e2000c101b24 */
[----:B------:R-:W-:Y:S05]  /*12940*/  BRA `(.L_x_19312) ;  /* 0x0000000800ec7947 */ /* 0x000fea0003800000 */
.L_x_19307:
        /* <DEDUP_REMOVED lines=13> */
.L_x_19322:
        /* <DEDUP_REMOVED lines=22> */
.L_x_19325:
[----:B------:R-:W-:-:S04]  /*12b80*/  SHF.R.U32.HI R5, RZ, 0x18, R7 ;  /* 0x00000018ff057819 */ /* 0x000fc80000011607 */
[----:B------:R-:W-:-:S07]  /*12b90*/  LOP3.LUT R0, R0, 0x80, R5, 0xf8, !PT ;  /* 0x0000008000007812 */ /* 0x000fce00078ef805 */
.L_x_19324:
[----:B------:R-:W-:Y:S05]  /*12ba0*/  BSYNC.RECONVERGENT B0 ;  /* 0x0000000000007941 */ /* 0x000fea0003800200 */
.L_x_19323:
[----:B------:R4:W-:Y:S01]  /*12bb0*/  STG.E.U8 desc[UR36][R2.64], R0 ;  /* 0x0000000002007986 */ /* 0x0009e2000c101124 */
[----:B------:R-:W-:Y:S05]  /*12bc0*/  BRA `(.L_x_19312) ;  /* 0x00000008004c7947 */ /* 0x000fea0003800000 */
.L_x_19321:
        /* <DEDUP_REMOVED lines=22> */
.L_x_19328:
[----:B------:R-:W-:-:S04]  /*12d30*/  SHF.R.U32.HI R5, RZ, 0x18, R7 ;  /* 0x00000018ff057819 */ /* 0x000fc80000011607 */
[----:B------:R-:W-:-:S07]  /*12d40*/  LOP3.LUT R0, R0, 0x80, R5, 0xf8, !PT ;  /* 0x0000008000007812 */ /* 0x000fce00078ef805 */
.L_x_19327:
[----:B------:R-:W-:Y:S05]  /*12d50*/  BSYNC.RECONVERGENT B0 ;  /* 0x0000000000007941 */ /* 0x000fea0003800200 */
.L_x_19326:
[----:B------:R3:W-:Y:S01]  /*12d60*/  STG.E.U8 desc[UR36][R2.64], R0 ;  /* 0x0000000002007986 */ /* 0x0007e2000c101124 */
[----:B------:R-:W-:Y:S05]  /*12d70*/  BRA `(.L_x_19312) ;  /* 0x0000000400e07947 */ /* 0x000fea0003800000 */
.L_x_19320:
        /* <DEDUP_REMOVED lines=26> */
.L_x_19330:
[----:B------:R-:W0:Y:S02]  /*12f20*/  F2I.U64.F64.TRUNC R4, R4 ;  /* 0x0000000400047311 */ /* 0x000e24000030d800 */
[----:B0-----:R0:W-:Y:S01]  /*12f30*/  STG.E.64 desc[UR36][R2.64], R4 ;  /* 0x0000000402007986 */ /* 0x0011e2000c101b24 */
[----:B------:R-:W-:Y:S05]  /*12f40*/  BRA `(.L_x_19312) ;  /* 0x00000004006c7947 */ /* 0x000fea0003800000 */
.L_x_19329:
[----:B------:R-:W0:Y:S02]  /*12f50*/  F2I.U32.F64.TRUNC R5, R4 ;  /* 0x0000000400057311 */ /* 0x000e24000030d000 */
[----:B0-----:R2:W-:Y:S01]  /*12f60*/  STG.E desc[UR36][R2.64], R5 ;  /* 0x0000000502007986 */ /* 0x0015e2000c101924 */
[----:B------:R-:W-:Y:S05]  /*12f70*/  BRA `(.L_x_19312) ;  /* 0x0000000400607947 */ /* 0x000fea0003800000 */
.L_x_19319:
        /* <DEDUP_REMOVED lines=10> */
.L_x_19332:
[----:B------:R-:W-:-:S05]  /*13020*/  CS2R R6, SRZ ;  /* 0x0000000000067805 */ /* 0x000fca000001ff00 */
[----:B------:R0:W-:Y:S01]  /*13030*/  STG.E.128 desc[UR36][R2.64], R4 ;  /* 0x0000000402007986 */ /* 0x0001e2000c101d24 */
[----:B------:R-:W-:Y:S05]  /*13040*/  BRA `(.L_x_19312) ;  /* 0x00000004002c7947 */ /* 0x000fea0003800000 */
.L_x_19331:
[----:B------:R-:W-:-:S09]  /*13050*/  UISETP.NE.AND UP0, UPT, UR6, 0xf, UPT ;  /* 0x0000000f0600788c */ /* 0x000fd2000bf05270 */
[----:B------:R-:W-:Y:S05]  /*13060*/  BRA.U !UP0, `(.L_x_19333) ;  /* 0x0000000508087547 */ /* 0x000fea000b800000 */
[----:B------:R-:W-:-:S09]  /*13070*/  UISETP.NE.AND UP0, UPT, UR6, 0x17, UPT ;  /* 0x000000170600788c */ /* 0x000fd2000bf05270 */
[----:B------:R-:W-:Y:S05]  /*13080*/  BRA.U !UP0, `(.L_x_19334) ;  /* 0x0000000108a07547 */ /* 0x000fea000b800000 */
[----:B------:R-:W-:-:S09]  /*13090*/  UISETP.NE.AND UP0, UPT, UR6, 0x18, UPT ;  /* 0x000000180600788c */ /* 0x000fd2000bf05270 */
[----:B------:R-:W-:Y:S05]  /*130a0*/  BRA.U !UP0, `(.L_x_19335) ;  /* 0x0000000108447547 */ /* 0x000fea000b800000 */
.L_x_19311:
        /* <DEDUP_REMOVED lines=16> */
.L_x_19336:
[----:B------:R-:W-:Y:S05]  /*131b0*/  BRA `(.L_x_19312) ;  /* 0x0000000000d07947 */ /* 0x000fea0003800000 */
.L_x_19335:
        /* <DEDUP_REMOVED lines=17> */
.L_x_19338:
[----:B------:R-:W-:Y:S05]  /*132d0*/  BSYNC.RECONVERGENT B0 ;  /* 0x0000000000007941 */ /* 0x000fea0003800200 */
.L_x_19337:
[----:B------:R-:W-:-:S05]  /*132e0*/  LOP3.LUT R7, R0, 0x80, R7, 0xf8, !PT ;  /* 0x0000008000077812 */ /* 0x000fca00078ef807 */
[----:B------:R0:W-:Y:S01]  /*132f0*/  STG.E.U8 desc[UR36][R2.64], R7 ;  /* 0x0000000702007986 */ /* 0x0001e2000c101124 */
[----:B------:R-:W-:Y:S05]  /*13300*/  BRA `(.L_x_19312) ;  /* 0x00000000007c7947 */ /* 0x000fea0003800000 */
.L_x_19334:
        /* <DEDUP_REMOVED lines=16> */
.L_x_19340:
[----:B------:R-:W-:Y:S01]  /*13410*/  IMAD.MOV.U32 R0, RZ, RZ, 0x7f ;  /* 0x0000007fff007424 */ /* 0x000fe200078e00ff */
[----:B------:R-:W-:-:S04]  /*13420*/  ISETP.GT.U32.AND P0, PT, R6, 0x7f800000, PT ;  /* 0x7f8000000600780c */ /* 0x000fc80003f04070 */
[----:B------:R-:W-:-:S09]  /*13430*/  SEL R0, R0, 0x7c, P0 ;  /* 0x0000007c00007807 */ /* 0x000fd20000000000 */
.L_x_19341:
[----:B------:R-:W-:Y:S05]  /*13440*/  BSYNC.RECONVERGENT B0 ;  /* 0x0000000000007941 */ /* 0x000fea0003800200 */
.L_x_19339:
[----:B------:R-:W-:-:S04]  /*13450*/  SHF.R.U32.HI R5, RZ, 0x18, R7 ;  /* 0x00000018ff057819 */ /* 0x000fc80000011607 */
[----:B------:R-:W-:-:S05]  /*13460*/  LOP3.LUT R5, R0, 0x80, R5, 0xf8, !PT ;  /* 0x0000008000057812 */ /* 0x000fca00078ef805 */
[----:B------:R0:W-:Y:S01]  /*13470*/  STG.E.U8 desc[UR36][R2.64], R5 ;  /* 0x0000000502007986 */ /* 0x0001e2000c101124 */
[----:B------:R-:W-:Y:S05]  /*13480*/  BRA `(.L_x_19312) ;  /* 0x00000000001c7947 */ /* 0x000fea0003800000 */
.L_x_19333:
[----:B------:R-:W-:Y:S01]  /*13490*/  UMOV UR4, 0xf0000000 ;  /* 0xf000000000047882 */ /* 0x000fe20000000000 */
[----:B------:R-:W-:Y:S01]  /*134a0*/  UMOV UR5, 0x380fffff ;  /* 0x380fffff00057882 */ /* 0x000fe20000000000 */
[----:B------:R-:W0:Y:S01]  /*134b0*/  F2F.F32.F64 R0, R4 ;  /* 0x0000000400007310 */ /* 0x000e220000301000 */
[----:B------:R-:W-:-:S14]  /*134c0*/  DSETP.GEU.AND P0, PT, |R4|, UR4, PT ;  /* 0x0000000404007e2a */ /* 0x000fdc000bf0e200 */
[----:B0-----:R-:W-:-:S05]  /*134d0*/  @!P0 FMUL R0, R0, 1.175494350822287508e-38 ;  /* 0x0080000000008820 */ /* 0x001fca0000400000 */
[----:B------:R-:W-:-:S05]  /*134e0*/  F2FP.BF16.F32.PACK_AB R0, RZ, R0 ;  /* 0x00000000ff00723e */ /* 0x000fca00000010ff */
[----:B------:R0:W-:Y:S02]  /*134f0*/  STG.E.U16 desc[UR36][R2.64], R0 ;  /* 0x0000000002007986 */ /* 0x0001e4000c101524 */
.L_x_19312:
[----:B------:R-:W-:-:S07]  /*13500*/  IADD3 R27, PT, PT, R27, 0x80, RZ ;  /* 0x000000801b1b7810 */ /* 0x000fce0007ffe0ff */
.L_x_19109:
[----:B------:R-:W-:Y:S05]  /*13510*/  BSYNC.RECONVERGENT B7 ;  /* 0x0000000000077941 */ /* 0x000fea0003800200 */
.L_x_19108:
[----:B------:R-:W5:Y:S01]  /*13520*/  LDCU UR4, c[0x0][0x380] ;  /* 0x00007000ff0477ac */ /* 0x000f620008000800 */
[----:B------:R-:W-:Y:S01]  /*13530*/  BSSY.RECONVERGENT B7, `(.L_x_19342) ;  /* 0x000099d000077945 */ /* 0x000fe20003800200 */
[----:B-----5:R-:W-:-:S13]  /*13540*/  ISETP.GE.AND P0, PT, R27, UR4, PT ;  /* 0x000000041b007c0c */ /* 0x020fda000bf06270 */
[----:B------:R-:W-:Y:S05]  /*13550*/  @P0 BRA `(.L_x_19343) ;  /* 0x0000009800680947 */ /* 0x000fea0003800000 */
[----:B------:R-:W5:Y:S01]  /*13560*/  LDCU UR4, c[0x0][0x388] ;  /* 0x00007100ff0477ac */ /* 0x000f620008000800 */
[----:B------:R-:W-:Y:S02]  /*13570*/  CS2R R24, SRZ ;  /* 0x0000000000187805 */ /* 0x000fe4000001ff00 */
[----:B------:R-:W-:Y:S02]  /*13580*/  CS2R R22, SRZ ;  /* 0x0000000000167805 */ /* 0x000fe4000001ff00 */
[----:B------:R-:W-:Y:S01]  /*13590*/  CS2R R16, SRZ ;  /* 0x0000000000107805 */ /* 0x000fe2000001ff00 */
[----:B0-234-:R-:W-:Y:S02]  /*135a0*/  IMAD.MOV.U32 R0, RZ, RZ, RZ ;  /* 0x000000ffff007224 */ /* 0x01dfe400078e00ff */
[----:B-1----:R-:W-:Y:S01]  /*135b0*/  IMAD.MOV.U32 R2, RZ, RZ, RZ ;  /* 0x000000ffff027224 */ /* 0x002fe200078e00ff */
[----:B-----5:R-:W-:-:S09]  /*135c0*/  UISETP.NE.AND UP0, UPT, UR4, URZ, UPT ;  /* 0x000000ff0400728c */ /* 0x020fd2000bf05270 */
[----:B------:R-:W-:Y:S05]  /*135d0*/  BRA.U !UP0, `(.L_x_19344) ;  /* 0x0000001d08c87547 */ /* 0x000fea000b800000 */
[----:B------:R-:W0:Y:S01]  /*135e0*/  LDCU.64 UR4, c[0x0][0x390] ;  /* 0x00007200ff0477ac */ /* 0x000e220008000a00 */
[----:B------:R-:W-:Y:S01]  /*135f0*/  MOV R26, RZ ;  /* 0x000000ff001a7202 */ /* 0x000fe20000000f00 */
        /* <DEDUP_REMOVED lines=496> */
.L_x_19344:
        /* <DEDUP_REMOVED lines=18> */
.L_x_19349:
[----:B------:R-:W2:Y:S02]  /*15620*/  LDG.E.U8 R4, desc[UR36][R4.64] ;  /* 0x0000002404047981 */ /* 0x000ea4000c1e1100 */
[----:B--2---:R0:W1:Y:S01]  /*15630*/  I2F.F64.U16 R28, R4 ;  /* 0x00000004001c7312 */ /* 0x0040620000101800 */
[----:B------:R-:W-:Y:S05]  /*15640*/  BRA `(.L_x_19351) ;  /* 0x0000000c00647947 */ /* 0x000fea0003800000 */
.L_x_19348:
        /* <DEDUP_REMOVED lines=9> */
.L_x_19353:
[----:B------:R-:W2:Y:S02]  /*156e0*/  LDG.E R4, desc[UR36][R4.64] ;  /* 0x0000002404047981 */ /* 0x000ea4000c1e1900 */
[----:B--2---:R0:W1:Y:S01]  /*156f0*/  I2F.F64 R28, R4 ;  /* 0x00000004001c7312 */ /* 0x0040620000201c00 */
[----:B------:R-:W-:Y:S05]  /*15700*/  BRA `(.L_x_19351) ;  /* 0x0000000c00347947 */ /* 0x000fea0003800000 */
.L_x_19352:
[----:B------:R-:W2:Y:S02]  /*15710*/  LDG.E.U16 R4, desc[UR36][R4.64] ;  /* 0x0000002404047981 */ /* 0x000ea4000c1e1500 */
[----:B--2---:R0:W1:Y:S01]  /*15720*/  I2F.F64.S16 R28, R4 ;  /* 0x00000004001c7312 */ /* 0x0040620000101c00 */
[----:B------:R-:W-:Y:S05]  /*15730*/  BRA `(.L_x_19351) ;  /* 0x0000000c00287947 */ /* 0x000fea0003800000 */
.L_x_19347:
        /* <DEDUP_REMOVED lines=10> */
.L_x_19355:
[----:B------:R-:W2:Y:S02]  /*157e0*/  LDG.E.U16 R0, desc[UR36][R4.64] ;  /* 0x0000002404007981 */ /* 0x000ea4000c1e1500 */
[----:B--2---:R-:W-:-:S05]  /*157f0*/  HADD2.F32 R0, -RZ, R0.H0_H0 ;  /* 0x20000000ff007230 */ /* 0x004fca0000004100 */
[----:B------:R-:W-:-:S04]  /*15800*/  FMUL.FTZ R0, R0, 1 ;  /* 0x3f80000000007820 */ /* 0x000fc80000410000 */
[----:B------:R0:W1:Y:S01]  /*15810*/  F2F.F64.F32 R28, R0 ;  /* 0x00000000001c7310 */ /* 0x0000620000201800 */
[----:B------:R-:W-:Y:S05]  /*15820*/  BRA `(.L_x_19351) ;  /* 0x0000000800ec7947 */ /* 0x000fea0003800000 */
.L_x_19354:
        /* <DEDUP_REMOVED lines=10> */
.L_x_19357:
[----:B------:R-:W2:Y:S02]  /*158d0*/  LDG.E.U16 R4, desc[UR36][R4.64] ;  /* 0x0000002404047981 */ /* 0x000ea4000c1e1500 */
[----:B--2---:R-:W-:-:S05]  /*158e0*/  HADD2.F32 R0, -RZ, R4.H0_H0 ;  /* 0x20000004ff007230 */ /* 0x004fca0000004100 */
[----:B------:R-:W-:-:S04]  /*158f0*/  FMUL.FTZ R0, R0, 1 ;  /* 0x3f80000000007820 */ /* 0x000fc80000410000 */
[----:B------:R0:W1:Y:S01]  /*15900*/  F2F.F64.F32 R28, R0 ;  /* 0x00000000001c7310 */ /* 0x0000620000201800 */
[----:B------:R-:W-:Y:S05]  /*15910*/  BRA `(.L_x_19351) ;  /* 0x0000000800b07947 */ /* 0x000fea0003800000 */
.L_x_19356:
[----:B------:R0:W5:Y:S01]  /*15920*/  LDG.E.64 R28, desc[UR36][R4.64] ;  /* 0x00000024041c7981 */ /* 0x000162000c1e1b00 */
[----:B------:R-:W-:Y:S05]  /*15930*/  BRA `(.L_x_19351) ;  /* 0x0000000800a87947 */ /* 0x000fea0003800000 */
.L_x_19346:
        /* <DEDUP_REMOVED lines=13> */
.L_x_19360:
[----:B------:R0:W5:Y:S01]  /*15a10*/  LDG.E.64 R28, desc[UR36][R4.64] ;  /* 0x00000024041c7981 */ /* 0x000162000c1e1b00 */
[----:B------:R-:W-:Y:S05]  /*15a20*/  BRA `(.L_x_19351) ;  /* 0x00000008006c7947 */ /* 0x000fea0003800000 */
.L_x_19359:
        /* <DEDUP_REMOVED lines=27> */
.L_x_19362:
        /* <DEDUP_REMOVED lines=13> */
[----:B------:R3:W4:Y:S01]  /*15cb0*/  F2F.F64.F32 R28, R0 ;  /* 0x00000000001c7310 */ /* 0x0007220000201800 */
[----:B------:R-:W-:Y:S05]  /*15cc0*/  BRA `(.L_x_19351) ;  /* 0x0000000400c47947 */ /* 0x000fea0003800000 */
.L_x_19361:
[----:B------:R-:W2:Y:S02]  /*15cd0*/  LDG.E.U16 R0, desc[UR36][R4.64] ;  /* 0x0000002404007981 */ /* 0x000ea4000c1e1500 */
[----:B--2---:R-:W-:-:S04]  /*15ce0*/  IMAD.U32 R0, R0, 0x10000, RZ ;  /* 0x0001000000007824 */ /* 0x004fc800078e00ff */
[----:B------:R-:W-:-:S04]  /*15cf0*/  FMUL.FTZ R0, R0, 1 ;  /* 0x3f80000000007820 */ /* 0x000fc80000410000 */
[----:B------:R1:W2:Y:S01]  /*15d00*/  F2F.F64.F32 R28, R0 ;  /* 0x00000000001c7310 */ /* 0x0002a20000201800 */
[----:B------:R-:W-:Y:S05]  /*15d10*/  BRA `(.L_x_19351) ;  /* 0x0000000400b07947 */ /* 0x000fea0003800000 */
.L_x_19358:
        /* <DEDUP_REMOVED lines=11> */
.L_x_19365:
        /* <DEDUP_REMOVED lines=21> */
.L_x_19367:
[----:B------:R-:W-:Y:S05]  /*15f20*/  BSYNC.RECONVERGENT B0 ;  /* 0x0000000000007941 */ /* 0x000fea0003800200 */
.L_x_19366:
[----:B------:R-:W-:Y:S01]  /*15f30*/  IMAD.SHL.U32 R0, R0, 0x100000, RZ ;  /* 0x0010000000007824 */ /* 0x000fe200078e00ff */
[----:B------:R-:W-:-:S04]  /*15f40*/  LEA R3, R3, 0x3b800000, 0x17 ;  /* 0x3b80000003037811 */ /* 0x000fc800078eb8ff */
[----:B------:R-:W-:-:S05]  /*15f50*/  LOP3.LUT R0, R3, R0, R7, 0xfe, !PT ;  /* 0x0000000003007212 */ /* 0x000fca00078efe07 */
[----:B------:R-:W-:-:S04]  /*15f60*/  FMUL.FTZ R0, R0, 1 ;  /* 0x3f80000000007820 */ /* 0x000fc80000410000 */
[----:B------:R0:W1:Y:S01]  /*15f70*/  F2F.F64.F32 R28, R0 ;  /* 0x00000000001c7310 */ /* 0x0000620000201800 */
[----:B------:R-:W-:Y:S05]  /*15f80*/  BRA `(.L_x_19351) ;  /* 0x0000000400147947 */ /* 0x000fea0003800000 */
.L_x_19364:
        /* <DEDUP_REMOVED lines=21> */
.L_x_19369:
[----:B------:R-:W-:Y:S05]  /*160e0*/  BSYNC.RECONVERGENT B0 ;  /* 0x0000000000007941 */ /* 0x000fea0003800200 */
.L_x_19368:
[----:B------:R-:W-:Y:S02]  /*160f0*/  SHF.L.U32 R0, R0, 0x15, RZ ;  /* 0x0000001500007819 */ /* 0x000fe400000006ff */
[----:B------:R-:W-:-:S04]  /*16100*/  LEA R3, R3, 0x37800000, 0x17 ;  /* 0x3780000003037811 */ /* 0x000fc800078eb8ff */
[----:B------:R-:W-:-:S05]  /*16110*/  LOP3.LUT R0, R3, R0, R7, 0xfe, !PT ;  /* 0x0000000003007212 */ /* 0x000fca00078efe07 */
[----:B------:R-:W-:-:S04]  /*16120*/  FMUL.FTZ R0, R0, 1 ;  /* 0x3f80000000007820 */ /* 0x000fc80000410000 */
[----:B------:R0:W1:Y:S01]  /*16130*/  F2F.F64.F32 R28, R0 ;  /* 0x00000000001c7310 */ /* 0x0000620000201800 */
[----:B------:R-:W-:Y:S05]  /*16140*/  BRA `(.L_x_19351) ;  /* 0x0000000000a47947 */ /* 0x000fea0003800000 */
.L_x_19363:
        /* <DEDUP_REMOVED lines=18> */
.L_x_19350:
        /* <DEDUP_REMOVED lines=16> */
.L_x_19372:
[----:B------:R-:W-:Y:S01]  /*16370*/  CS2R R28, SRZ ;  /* 0x00000000001c7805 */ /* 0x000fe2000001ff00 */
[----:B------:R-:W-:Y:S06]  /*16380*/  BRA `(.L_x_19351) ;  /* 0x0000000000147947 */ /* 0x000fec0003800000 */
.L_x_19371:
[----:B------:R-:W2:Y:S02]  /*16390*/  LDG.E.64 R28, desc[UR36][R4.64] ;  /* 0x00000024041c7981 */ /* 0x000ea4000c1e1b00 */
[----:B--2---:R-:W0:Y:S01]  /*163a0*/  I2F.F64.U64 R28, R28 ;  /* 0x0000001c001c7312 */ /* 0x004e220000301800 */
[----:B------:R-:W-:Y:S05]  /*163b0*/  BRA `(.L_x_19351) ;  /* 0x0000000000087947 */ /* 0x000fea0003800000 */
.L_x_19370:
[----:B------:R-:W2:Y:S02]  /*163c0*/  LDG.E R4, desc[UR36][R4.64] ;  /* 0x0000002404047981 */ /* 0x000ea4000c1e1900 */
[----:B--2---:R0:W1:Y:S02]  /*163d0*/  I2F.F64.U32 R28, R4 ;  /* 0x00000004001c7312 */ /* 0x0040640000201800 */
.L_x_19351:
[----:B------:R-:W-:Y:S05]  /*163e0*/  BSYNC.RECONVERGENT B6 ;  /* 0x0000000000067941 */ /* 0x000fea0003800200 */
.L_x_19345:
        /* <DEDUP_REMOVED lines=18> */
.L_x_19377:
[----:B------:R-:W2:Y:S02]  /*16510*/  LDG.E.U8 R4, desc[UR36][R4.64] ;  /* 0x0000002404047981 */ /* 0x000ea4000c1e1100 */
[----:B--2---:R0:W2:Y:S01]  /*16520*/  I2F.F64.U16 R18, R4 ;  /* 0x0000000400127312 */ /* 0x0040a20000101800 */
[----:B------:R-:W-:Y:S05]  /*16530*/  BRA `(.L_x_19379) ;  /* 0x0000000c00647947 */ /* 0x000fea0003800000 */
.L_x_19376:
        /* <DEDUP_REMOVED lines=9> */
.L_x_19381:
[----:B------:R-:W2:Y:S02]  /*165d0*/  LDG.E R4, desc[UR36][R4.64] ;  /* 0x0000002404047981 */ /* 0x000ea4000c1e1900 */
[----:B--2---:R2:W0:Y:S01]  /*165e0*/  I2F.F64 R18, R4 ;  /* 0x0000000400127312 */ /* 0x0044220000201c00 */
[----:B------:R-:W-:Y:S05]  /*165f0*/  BRA `(.L_x_19379) ;  /* 0x0000000c00347947 */ /* 0x000fea0003800000 */
.L_x_19380:
[----:B------:R-:W2:Y:S02]  /*16600*/  LDG.E.U16 R4, desc[UR36][R4.64] ;  /* 0x0000002404047981 */ /* 0x000ea4000c1e1500 */
[----:B--2---:R0:W2:Y:S01]  /*16610*/  I2F.F64.S16 R18, R4 ;  /* 0x0000000400127312 */ /* 0x0040a20000101c00 */
[----:B------:R-:W-:Y:S05]  /*16620*/  BRA `(.L_x_19379) ;  /* 0x0000000c00287947 */ /* 0x000fea0003800000 */
.L_x_19375:
        /* <DEDUP_REMOVED lines=10> */
.L_x_19383:
[----:B-1-3--:R-:W3:Y:S02]  /*166d0*/  LDG.E.U16 R0, desc[UR36][R4.64] ;  /* 0x0000002404007981 */ /* 0x00aee4000c1e1500 */
[----:B---3--:R-:W-:-:S05]  /*166e0*/  HADD2.F32 R0, -RZ, R0.H0_H0 ;  /* 0x20000000ff007230 */ /* 0x008fca0000004100 */
[----:B------:R-:W-:-:S04]  /*166f0*/  FMUL.FTZ R0, R0, 1 ;  /* 0x3f80000000007820 */ /* 0x000fc80000410000 */
[----:B------:R0:W1:Y:S01]  /*16700*/  F2F.F64.F32 R18, R0 ;  /* 0x0000000000127310 */ /* 0x0000620000201800 */
[----:B------:R-:W-:Y:S05]  /*16710*/  BRA `(.L_x_19379) ;  /* 0x0000000800ec7947 */ /* 0x000fea0003800000 */
.L_x_19382:
        /* <DEDUP_REMOVED lines=10> */
.L_x_19385:
[----:B------:R-:W1:Y:S02]  /*167c0*/  LDG.E.U16 R4, desc[UR36][R4.64] ;  /* 0x0000002404047981 */ /* 0x000e64000c1e1500 */
[----:B-1-3--:R-:W-:-:S05]  /*167d0*/  HADD2.F32 R0, -RZ, R4.H0_H0 ;  /* 0x20000004ff007230 */ /* 0x00afca0000004100 */
[----:B------:R-:W-:-:S04]  /*167e0*/  FMUL.FTZ R0, R0, 1 ;  /* 0x3f80000000007820 */ /* 0x000fc80000410000 */
[----:B------:R0:W1:Y:S01]  /*167f0*/  F2F.F64.F32 R18, R0 ;  /* 0x0000000000127310 */ /* 0x0000620000201800 */
[----:B------:R-:W-:Y:S05]  /*16800*/  BRA `(.L_x_19379) ;  /* 0x0000000800b07947 */ /* 0x000fea0003800000 */
.L_x_19384:
[----:B------:R0:W5:Y:S01]  /*16810*/  LDG.E.64 R18, desc[UR36][R4.64] ;  /* 0x0000002404127981 */ /* 0x000162000c1e1b00 */
[----:B------:R-:W-:Y:S05]  /*16820*/  BRA `(.L_x_19379) ;  /* 0x0000000800a87947 */ /* 0x000fea0003800000 */
.L_x_19374:
        /* <DEDUP_REMOVED lines=13> */
.L_x_19388:
[----:B------:R0:W5:Y:S01]  /*16900*/  LDG.E.64 R18, desc[UR36][R4.64] ;  /* 0x0000002404127981 */ /* 0x000162000c1e1b00 */
[----:B------:R-:W-:Y:S05]  /*16910*/  BRA `(.L_x_19379) ;  /* 0x00000008006c7947 */ /* 0x000fea0003800000 */
.L_x_19387:
[----:B------:R-:W-:-:S09]  /*16920*/  UISETP.NE.AND UP0, UPT, UR4, 0xf, UPT ;  /* 0x0000000f0400788c */ /* 0x000fd2000bf05270 */
[----:B------:R-:W-:Y:S05]  /*16930*/  BRA.U !UP0, `(.L_x_19389) ;  /* 0x0000000108a07547 */ /* 0x000fea000b800000 */
[----:B------:R-:W-:-:S09]  /*16940*/  UISETP.NE.AND UP0, UPT, UR4, 0x17, UPT ;  /* 0x000000170400788c */ /* 0x000fd2000bf05270 */
[----:B------:R-:W-:Y:S05]  /*16950*/  BRA.U !UP0, `(.L_x_19390) ;  /* 0x00000001085c7547 */ /* 0x000fea000b800000 */
[----:B------:R-:W-:-:S09]  /*16960*/  UISETP.NE.AND UP0, UPT, UR4, 0x18, UPT ;  /* 0x000000180400788c */ /* 0x000fd2000bf05270 */
[----:B------:R-:W-:Y:S05]  /*16970*/  BRA.U UP0, `(.L_x_19378) ;  /* 0x0000000500f87547 */ /* 0x000fea000b800000 */
[----:B-1-3--:R-:W3:Y:S01]  /*16980*/  LDG.E.U8 R0, desc[UR36][R4.64] ;  /* 0x0000002404007981 */ /* 0x00aee2000c1e1100 */
[----:B------:R-:W-:Y:S01]  /*16990*/  MOV R7, 0x1f ;  /* 0x0000001f00077802 */ /* 0x000fe20000000f00 */
[----:B---3--:R-:W-:-:S05]  /*169a0*/  IMAD.SHL.U32 R0, R0, 0x1000000, RZ ;  /* 0x0100000000007824 */ /* 0x008fca00078e00ff */
        /* <DEDUP_REMOVED lines=18> */
.L_x_19390:
[----:B------:R-:W1:Y:S02]  /*16ad0*/  LDG.E.U8 R4, desc[UR36][R4.64] ;  /* 0x0000002404047981 */ /* 0x000e64000c1e1100 */
[C---:B-1-3--:R-:W-:Y:S01]  /*16ae0*/  SHF.L.U32 R0, R4.reuse, 0x19, RZ ;  /* 0x0000001904007819 */ /* 0x04afe200000006ff */
        /* <DEDUP_REMOVED lines=13> */
.L_x_19389:
[----:B-1-3--:R-:W3:Y:S02]  /*16bc0*/  LDG.E.U16 R0, desc[UR36][R4.64] ;  /* 0x0000002404007981 */ /* 0x00aee4000c1e1500 */
[----:B---3--:R-:W-:-:S05]  /*16bd0*/  SHF.L.U32 R0, R0, 0x10, RZ ;  /* 0x0000001000007819 */ /* 0x008fca00000006ff */
[----:B------:R-:W-:-:S04]  /*16be0*/  FMUL.FTZ R0, R0, 1 ;  /* 0x3f80000000007820 */ /* 0x000fc80000410000 */
[----:B------:R0:W1:Y:S01]  /*16bf0*/  F2F.F64.F32 R18, R0 ;  /* 0x0000000000127310 */ /* 0x0000620000201800 */
[----:B------:R-:W-:Y:S05]  /*16c00*/  BRA `(.L_x_19379) ;  /* 0x0000000400b07947 */ /* 0x000fea0003800000 */
.L_x_19386:
        /* <DEDUP_REMOVED lines=11> */
.L_x_19393:
        /* <DEDUP_REMOVED lines=21> */
.L_x_19395:
[----:B------:R-:W-:Y:S05]  /*16e10*/  BSYNC.RECONVERGENT B0 ;  /* 0x0000000000007941 */ /* 0x000fea0003800200 */
.L_x_19394:
[----:B------:R-:W-:Y:S01]  /*16e20*/  IMAD.SHL.U32 R0, R0, 0x100000, RZ ;  /* 0x0010000000007824 */ /* 0x000fe200078e00ff */
[----:B------:R-:W-:-:S04]  /*16e30*/  LEA R3, R3, 0x3b800000, 0x17 ;  /* 0x3b80000003037811 */ /* 0x000fc800078eb8ff */
[----:B------:R-:W-:-:S05]  /*16e40*/  LOP3.LUT R0, R3, R0, R7, 0xfe, !PT ;  /* 0x0000000003007212 */ /* 0x000fca00078efe07 */
[----:B------:R-:W-:-:S04]  /*16e50*/  FMUL.FTZ R0, R0, 1 ;  /* 0x3f80000000007820 */ /* 0x000fc80000410000 */
[----:B------:R0:W1:Y:S01]  /*16e60*/  F2F.F64.F32 R18, R0 ;  /* 0x0000000000127310 */ /* 0x0000620000201800 */
[----:B------:R-:W-:Y:S05]  /*16e70*/  BRA `(.L_x_19379) ;  /* 0x0000000400147947 */ /* 0x000fea0003800000 */
.L_x_19392:
        /* <DEDUP_REMOVED lines=21> */
.L_x_19397:
[----:B------:R-:W-:Y:S05]  /*16fd0*/  BSYNC.RECONVERGENT B0 ;  /* 0x0000000000007941 */ /* 0x000fea0003800200 */
.L_x_19396:
[----:B------:R-:W-:Y:S01]  /*16fe0*/  IMAD.SHL.U32 R0, R0, 0x200000, RZ ;  /* 0x0020000000007824 */ /* 0x000fe200078e00ff */
[----:B------:R-:W-:-:S04]  /*16ff0*/  LEA R3, R3, 0x37800000, 0x17 ;  /* 0x3780000003037811 */ /* 0x000fc800078eb8ff */
[----:B------:R-:W-:-:S05]  /*17000*/  LOP3.LUT R0, R3, R0, R7, 0xfe, !PT ;  /* 0x0000000003007212 */ /* 0x000fca00078efe07 */
[----:B------:R-:W-:-:S04]  /*17010*/  FMUL.FTZ R0, R0, 1 ;  /* 0x3f80000000007820 */ /* 0x000fc80000410000 */
[----:B------:R0:W1:Y:S01]  /*17020*/  F2F.F64.F32 R18, R0 ;  /* 0x0000000000127310 */ /* 0x0000620000201800 */
[----:B------:R-:W-:Y:S05]  /*17030*/  BRA `(.L_x_19379) ;  /* 0x0000000000a47947 */ /* 0x000fea0003800000 */
.L_x_19391:
[----:B------:R-:W-:-:S09]  /*17040*/  UISETP.NE.AND UP0, UPT, UR4, 0x1c, UPT ;  /* 0x0000001c0400788c */ /* 0x000fd2000bf05270 */
[----:B------:R-:W-:Y:S05]  /*17050*/  BRA.U !UP0, `(.L_x_19398) ;  /* 0x0000000108947547 */ /* 0x000fea000b800000 */
[----:B------:R-:W-:-:S09]  /*17060*/  UISETP.NE.AND UP0, UPT, UR4, 0x1d, UPT ;  /* 0x0000001d0400788c */ /* 0x000fd2000bf05270 */
[----:B------:R-:W-:Y:S05]  /*17070*/  BRA.U !UP0, `(.L_x_19399) ;  /* 0x0000000108807547 */ /* 0x000fea000b800000 */
[----:B------:R-:W-:-:S09]  /*17080*/  UISETP.NE.AND UP0, UPT, UR4, 0x2c, UPT ;  /* 0x0000002c0400788c */ /* 0x000fd2000bf05270 */
[----:B------:R-:W-:Y:S05]  /*17090*/  BRA.U UP0, `(.L_x_19378) ;  /* 0x0000000100307547 */ /* 0x000fea000b800000 */
[----:B-1-3--:R-:W3:Y:S01]  /*170a0*/  LDG.E.U8 R0, desc[UR36][R4.64] ;  /* 0x0000002404007981 */ /* 0x00aee2000c1e1100 */
        /* <DEDUP_REMOVED lines=11> */
.L_x_19378:
        /* <DEDUP_REMOVED lines=16> */
.L_x_19400:
[----:B------:R-:W-:Y:S01]  /*17260*/  CS2R R18, SRZ ;  /* 0x0000000000127805 */ /* 0x000fe2000001ff00 */
[----:B------:R-:W-:Y:S06]  /*17270*/  BRA `(.L_x_19379) ;  /* 0x0000000000147947 */ /* 0x000fec0003800000 */
.L_x_19399:
[----:B------:R-:W2:Y:S02]  /*17280*/  LDG.E.64 R18, desc[UR36][R4.64] ;  /* 0x0000002404127981 */ /* 0x000ea4000c1e1b00 */
[----:B--2---:R-:W0:Y:S01]  /*17290*/  I2F.F64.U64 R18, R18 ;  /* 0x0000001200127312 */ /* 0x004e220000301800 */
[----:B------:R-:W-:Y:S05]  /*172a0*/  BRA `(.L_x_19379) ;  /* 0x0000000000087947 */ /* 0x000fea0003800000 */
.L_x_19398:
[----:B------:R-:W2:Y:S02]  /*172b0*/  LDG.E R4, desc[UR36][R4.64] ;  /* 0x0000002404047981 */ /* 0x000ea4000c1e1900 */
[----:B--2---:R0:W2:Y:S02]  /*172c0*/  I2F.F64.U32 R18, R4 ;  /* 0x0000000400127312 */ /* 0x0040a40000201800 */
.L_x_19379:
[----:B------:R-:W-:Y:S05]  /*172d0*/  BSYNC.RECONVERGENT B6 ;  /* 0x0000000000067941 */ /* 0x000fea0003800200 */
.L_x_19373:
        /* <DEDUP_REMOVED lines=18> */
.L_x_19405:
[----:B------:R-:W2:Y:S02]  /*17400*/  LDG.E.U8 R4, desc[UR36][R4.64] ;  /* 0x0000002404047981 */ /* 0x000ea4000c1e1100 */
[----:B--2---:R0:W2:Y:S01]  /*17410*/  I2F.F64.U16 R16, R4 ;  /* 0x0000000400107312 */ /* 0x0040a20000101800 */
[----:B------:R-:W-:Y:S05]  /*17420*/  BRA `(.L_x_19407) ;  /* 0x0000000c00647947 */ /* 0x000fea0003800000 */
.L_x_19404:
        /* <DEDUP_REMOVED lines=9> */
.L_x_19409:
[----:B------:R-:W2:Y:S02]  /*174c0*/  LDG.E R4, desc[UR36][R4.64] ;  /* 0x0000002404047981 */ /* 0x000ea4000c1e1900 */
[----:B--2---:R0:W2:Y:S01]  /*174d0*/  I2F.F64 R16, R4 ;  /* 0x0000000400107312 */ /* 0x0040a20000201c00 */
[----:B------:R-:W-:Y:S05]  /*174e0*/  BRA `(.L_x_19407) ;  /* 0x0000000c00347947 */ /* 0x000fea0003800000 */
.L_x_19408:
[----:B------:R-:W2:Y:S02]  /*174f0*/  LDG.E.U16 R4, desc[UR36][R4.64] ;  /* 0x0000002404047981 */ /* 0x000ea4000c1e1500 */
[----:B--2---:R0:W2:Y:S01]  /*17500*/  I2F.F64.S16 R16, R4 ;  /* 0x0000000400107312 */ /* 0x0040a20000101c00 */
[----:B------:R-:W-:Y:S05]  /*17510*/  BRA `(.L_x_19407) ;  /* 0x0000000c00287947 */ /* 0x000fea0003800000 */
.L_x_19403:
        /* <DEDUP_REMOVED lines=10> */
.L_x_19411:
[----:B-1-3--:R-:W2:Y:S02]  /*175c0*/  LDG.E.U16 R0, desc[UR36][R4.64] ;  /* 0x0000002404007981 */ /* 0x00aea4000c1e1500 */
[----:B--2---:R-:W-:-:S05]  /*175d0*/  HADD2.F32 R0, -RZ, R0.H0_H0 ;  /* 0x20000000ff007230 */ /* 0x004fca0000004100 */
[----:B------:R-:W-:-:S04]  /*175e0*/  FMUL.FTZ R0, R0, 1 ;  /* 0x3f80000000007820 */ /* 0x000fc80000410000 */
[----:B------:R0:W1:Y:S01]  /*175f0*/  F2F.F64.F32 R16, R0 ;  /* 0x0000000000107310 */ /* 0x0000620000201800 */
[----:B------:R-:W-:Y:S05]  /*17600*/  BRA `(.L_x_19407) ;  /* 0x0000000800ec7947 */ /* 0x000fea0003800000 */
.L_x_19410:
        /* <DEDUP_REMOVED lines=10> */
.L_x_19413:
[----:B------:R-:W1:Y:S02]  /*176b0*/  LDG.E.U16 R4, desc[UR36][R4.64] ;  /* 0x0000002404047981 */ /* 0x000e64000c1e1500 */
[----:B-1-3--:R-:W-:-:S05]  /*176c0*/  HADD2.F32 R0, -RZ, R4.H0_H0 ;  /* 0x20000004ff007230 */ /* 0x00afca0000004100 */
[----:B------:R-:W-:-:S04]  /*176d0*/  FMUL.FTZ R0, R0, 1 ;  /* 0x3f80000000007820 */ /* 0x000fc80000410000 */
[----:B------:R2:W0:Y:S01]  /*176e0*/  F2F.F64.F32 R16, R0 ;  /* 0x0000000000107310 */ /* 0x0004220000201800 */
[----:B------:R-:W-:Y:S05]  /*176f0*/  BRA `(.L_x_19407) ;  /* 0x0000000800b07947 */ /* 0x000fea0003800000 */
.L_x_19412:
[----:B------:R0:W5:Y:S01]  /*17700*/  LDG.E.64 R16, desc[UR36][R4.64] ;  /* 0x0000002404107981 */ /* 0x000162000c1e1b00 */
[----:B------:R-:W-:Y:S05]  /*17710*/  BRA `(.L_x_19407) ;  /* 0x0000000800a87947 */ /* 0x000fea0003800000 */
.L_x_19402:
        /* <DEDUP_REMOVED lines=13> */
.L_x_19416:
[----:B------:R0:W5:Y:S01]  /*177f0*/  LDG.E.64 R16, desc[UR36][R4.64] ;  /* 0x0000002404107981 */ /* 0x000162000c1e1b00 */
[----:B------:R-:W-:Y:S05]  /*17800*/  BRA `(.L_x_19407) ;  /* 0x00000008006c7947 */ /* 0x000fea0003800000 */
.L_x_19415:
[----:B------:R-:W-:-:S09]  /*17810*/  UISETP.NE.AND UP0, UPT, UR4, 0xf, UPT ;  /* 0x0000000f0400788c */ /* 0x000fd2000bf05270 */
[----:B------:R-:W-:Y:S05]  /*17820*/  BRA.U !UP0, `(.L_x_19417) ;  /* 0x0000000108a07547 */ /* 0x000fea000b800000 */
[----:B------:R-:W-:-:S09]  /*17830*/  UISETP.NE.AND UP0, UPT, UR4, 0x17, UPT ;  /* 0x000000170400788c */ /* 0x000fd2000bf05270 */
[----:B------:R-:W-:Y:S05]  /*17840*/  BRA.U !UP0, `(.L_x_19418) ;  /* 0x00000001085c7547 */ /* 0x000fea000b800000 */
[----:B------:R-:W-:-:S09]  /*17850*/  UISETP.NE.AND UP0, UPT, UR4, 0x18, UPT ;  /* 0x000000180400788c */ /* 0x000fd2000bf05270 */
[----:B------:R-:W-:Y:S05]  /*17860*/  BRA.U UP0, `(.L_x_19406) ;  /* 0x0000000500f87547 */ /* 0x000fea000b800000 */
[----:B-1-3--:R-:W2:Y:S01]  /*17870*/  LDG.E.U8 R0, desc[UR36][R4.64] ;  /* 0x0000002404007981 */ /* 0x00aea2000c1e1100 */
        /* <DEDUP_REMOVED lines=20> */
.L_x_19418:
        /* <DEDUP_REMOVED lines=15> */
.L_x_19417:
[----:B-1-3--:R-:W2:Y:S02]  /*17ab0*/  LDG.E.U16 R0, desc[UR36][R4.64] ;  /* 0x0000002404007981 */ /* 0x00aea4000c1e1500 */
[----:B--2---:R-:W-:-:S04]  /*17ac0*/  IMAD.U32 R0, R0, 0x10000, RZ ;  /* 0x0001000000007824 */ /* 0x004fc800078e00ff */
[----:B------:R-:W-:-:S04]  /*17ad0*/  FMUL.FTZ R0, R0, 1 ;  /* 0x3f80000000007820 */ /* 0x000fc80000410000 */
[----:B------:R0:W1:Y:S01]  /*17ae0*/  F2F.F64.F32 R16, R0 ;  /* 0x0000000000107310 */ /* 0x0000620000201800 */
[----:B------:R-:W-:Y:S05]  /*17af0*/  BRA `(.L_x_19407) ;  /* 0x0000000400b07947 */ /* 0x000fea0003800000 */
.L_x_19414:
        /* <DEDUP_REMOVED lines=11> */
.L_x_19421:
        /* <DEDUP_REMOVED lines=21> */
.L_x_19423:
[----:B------:R-:W-:Y:S05]  /*17d00*/  BSYNC.RECONVERGENT B0 ;  /* 0x0000000000007941 */ /* 0x000fea0003800200 */
.L_x_19422:
[----:B------:R-:W-:Y:S02]  /*17d10*/  SHF.L.U32 R0, R0, 0x14, RZ ;  /* 0x0000001400007819 */ /* 0x000fe400000006ff */
[----:B------:R-:W-:-:S04]  /*17d20*/  LEA R3, R3, 0x3b800000, 0x17 ;  /* 0x3b80000003037811 */ /* 0x000fc800078eb8ff */
[----:B------:R-:W-:-:S05]  /*17d30*/  LOP3.LUT R0, R3, R0, R7, 0xfe, !PT ;  /* 0x0000000003007212 */ /* 0x000fca00078efe07 */
[----:B------:R-:W-:-:S04]  /*17d40*/  FMUL.FTZ R0, R0, 1 ;  /* 0x3f80000000007820 */ /* 0x000fc80000410000 */
[----:B------:R0:W1:Y:S01]  /*17d50*/  F2F.F64.F32 R16, R0 ;  /* 0x0000000000107310 */ /* 0x0000620000201800 */
[----:B------:R-:W-:Y:S05]  /*17d60*/  BRA `(.L_x_19407) ;  /* 0x0000000400147947 */ /* 0x000fea0003800000 */
.L_x_19420:
        /* <DEDUP_REMOVED lines=21> */
.L_x_19425:
[----:B------:R-:W-:Y:S05]  /*17ec0*/  BSYNC.RECONVERGENT B0 ;  /* 0x0000000000007941 */ /* 0x000fea0003800200 */
.L_x_19424:
[----:B------:R-:W-:Y:S01]  /*17ed0*/  IMAD.SHL.U32 R0, R0, 0x200000, RZ ;  /* 0x0020000000007824 */ /* 0x000fe200078e00ff */
[----:B------:R-:W-:-:S04]  /*17ee0*/  LEA R3, R3, 0x37800000, 0x17 ;  /* 0x3780000003037811 */ /* 0x000fc800078eb8ff */
[----:B------:R-:W-:-:S05]  /*17ef0*/  LOP3.LUT R0, R3, R0, R7, 0xfe, !PT ;  /* 0x0000000003007212 */ /* 0x000fca00078efe07 */
[----:B------:R-:W-:-:S04]  /*17f00*/  FMUL.FTZ R0, R0, 1 ;  /* 0x3f80000000007820 */ /* 0x000fc80000410000 */
[----:B------:R0:W1:Y:S01]  /*17f10*/  F2F.F64.F32 R16, R0 ;  /* 0x0000000000107310 */ /* 0x0000620000201800 */
[----:B------:R-:W-:Y:S05]  /*17f20*/  BRA `(.L_x_19407) ;  /* 0x0000000000a47947 */ /* 0x000fea0003800000 */
.L_x_19419:
[----:B------:R-:W-:-:S09]  /*17f30*/  UISETP.NE.AND UP0, UPT, UR4, 0x1c, UPT ;  /* 0x0000001c0400788c */ /* 0x000fd2000bf05270 */
[----:B------:R-:W-:Y:S05]  /*17f40*/  BRA.U !UP0, `(.L_x_19426) ;  /* 0x0000000108947547 */ /* 0x000fea000b800000 */
[----:B------:R-:W-:-:S09]  /*17f50*/  UISETP.NE.AND UP0, UPT, UR4, 0x1d, UPT ;  /* 0x0000001d0400788c */ /* 0x000fd2000bf05270 */
[----:B------:R-:W-:Y:S05]  /*17f60*/  BRA.U !UP0, `(.L_x_19427) ;  /* 0x0000000108807547 */ /* 0x000fea000b800000 */
[----:B------:R-:W-:-:S09]  /*17f70*/  UISETP.NE.AND UP0, UPT, UR4, 0x2c, UPT ;  /* 0x0000002c0400788c */ /* 0x000fd2000bf05270 */
[----:B------:R-:W-:Y:S05]  /*17f80*/  BRA.U UP0, `(.L_x_19406) ;  /* 0x0000000100307547 */ /* 0x000fea000b800000 */
[----:B-1-3--:R-:W2:Y:S01]  /*17f90*/  LDG.E.U8 R0, desc[UR36][R4.64] ;  /* 0x0000002404007981 */ /* 0x00aea2000c1e1100 */
        /* <DEDUP_REMOVED lines=11> */
.L_x_19406:
        /* <DEDUP_REMOVED lines=11> */
[----:B------:R-:W-:Y:S01]  /*18100*/  IMAD.U32 R7, RZ, RZ, UR7 ;  /* 0x00000007ff077e24 */ /* 0x000fe2000f8e00ff */
[----:B---3--:R-:W-:Y:S01]  /*18110*/  MOV R10, UR8 ;  /* 0x00000008000a7c02 */ /* 0x008fe20008000f00 */
[----:B------:R-:W-:-:S07]  /*18120*/  IMAD.U32 R11, RZ, RZ, UR9 ;  /* 0x00000009ff0b7e24 */ /* 0x000fce000f8e00ff */
[----:B------:R-:W-:-:S07]  /*18130*/  LEPC R20, `(.L_x_19428) ;  /* 0x000000001014794e */ /* 0x000fce0000000000 */
[----:B-1--45:R-:W-:Y:S05]  /*18140*/  CALL.ABS.NOINC R14 ;  /* 0x000000000e007343 */ /* 0x032fea0003c00000 */
.L_x_19428:
[----:B------:R-:W-:Y:S01]  /*18150*/  CS2R R16, SRZ ;  /* 0x0000000000107805 */ /* 0x000fe2000001ff00 */
[----:B------:R-:W-:Y:S06]  /*18160*/  BRA `(.L_x_19407) ;  /* 0x0000000000147947 */ /* 0x000fec0003800000 */
.L_x_19427:
[----:B------:R-:W2:Y:S02]  /*18170*/  LDG.E.64 R16, desc[UR36][R4.64] ;  /* 0x0000002404107981 */ /* 0x000ea4000c1e1b00 */
[----:B--2---:R-:W0:Y:S01]  /*18180*/  I2F.F64.U64 R16, R16 ;  /* 0x0000001000107312 */ /* 0x004e220000301800 */
[----:B------:R-:W-:Y:S05]  /*18190*/  BRA `(.L_x_19407) ;  /* 0x0000000000087947 */ /* 0x000fea0003800000 */
.L_x_19426:
[----:B------:R-:W2:Y:S02]  /*181a0*/  LDG.E R4, desc[UR36][R4.64] ;  /* 0x0000002404047981 */ /* 0x000ea4000c1e1900 */
[----:B--2---:R0:W2:Y:S02]  /*181b0*/  I2F.F64.U32 R16, R4 ;  /* 0x0000000400107312 */ /* 0x0040a40000201800 */
.L_x_19407:
[----:B------:R-:W-:Y:S05]  /*181c0*/  BSYNC.RECONVERGENT B6 ;  /* 0x0000000000067941 */ /* 0x000fea0003800200 */
.L_x_19401:
        /* <DEDUP_REMOVED lines=18> */
.L_x_19433:
[----:B------:R-:W2:Y:S02]  /*182f0*/  LDG.E.U8 R4, desc[UR36][R4.64] ;  /* 0x0000002404047981 */ /* 0x000ea4000c1e1100 */
[----:B--2---:R0:W2:Y:S01]  /*18300*/  I2F.F64.U16 R30, R4 ;  /* 0x00000004001e7312 */ /* 0x0040a20000101800 */
[----:B------:R-:W-:Y:S05]  /*18310*/  BRA `(.L_x_19435) ;  /* 0x0000000c00647947 */ /* 0x000fea0003800000 */
.L_x_19432:
        /* <DEDUP_REMOVED lines=9> */
.L_x_19437:
[----:B------:R-:W2:Y:S02]  /*183b0*/  LDG.E R4, desc[UR36][R4.64] ;  /* 0x0000002404047981 */ /* 0x000ea4000c1e1900 */
[----:B--2---:R0:W2:Y:S01]  /*183c0*/  I2F.F64 R30, R4 ;  /* 0x00000004001e7312 */ /* 0x0040a20000201c00 */
[----:B------:R-:W-:Y:S05]  /*183d0*/  BRA `(.L_x_19435) ;  /* 0x0000000c00347947 */ /* 0x000fea0003800000 */
.L_x_19436:
[----:B------:R-:W2:Y:S02]  /*183e0*/  LDG.E.U16 R4, desc[UR36][R4.64] ;  /* 0x0000002404047981 */ /* 0x000ea4000c1e1500 */
[----:B--2---:R0:W2:Y:S01]  /*183f0*/  I2F.F64.S16 R30, R4 ;  /* 0x00000004001e7312 */ /* 0x0040a20000101c00 */
[----:B------:R-:W-:Y:S05]  /*18400*/  BRA `(.L_x_19435) ;  /* 0x0000000c00287947 */ /* 0x000fea0003800000 */
.L_x_19431:
        /* <DEDUP_REMOVED lines=10> */
.L_x_19439:
[----:B-123--:R-:W2:Y:S02]  /*184b0*/  LDG.E.U16 R0, desc[UR36][R4.64] ;  /* 0x0000002404007981 */ /* 0x00eea4000c1e1500 */
[----:B--2---:R-:W-:-:S05]  /*184c0*/  HADD2.F32 R0, -RZ, R0.H0_H0 ;  /* 0x20000000ff007230 */ /* 0x004fca0000004100 */
[----:B------:R-:W-:-:S04]  /*184d0*/  FMUL.FTZ R0, R0, 1 ;  /* 0x3f80000000007820 */ /* 0x000fc80000410000 */
[----:B------:R0:W1:Y:S01]  /*184e0*/  F2F.F64.F32 R30, R0 ;  /* 0x00000000001e7310 */ /* 0x0000620000201800 */
[----:B------:R-:W-:Y:S05]  /*184f0*/  BRA `(.L_x_19435) ;  /* 0x0000000800ec7947 */ /* 0x000fea0003800000 */
.L_x_19438:
        /* <DEDUP_REMOVED lines=10> */
.L_x_19441:
[----:B------:R-:W1:Y:S02]  /*185a0*/  LDG.E.U16 R4, desc[UR36][R4.64] ;  /* 0x0000002404047981 */ /* 0x000e64000c1e1500 */
[----:B-123--:R-:W-:-:S05]  /*185b0*/  HADD2.F32 R0, -RZ, R4.H0_H0 ;  /* 0x20000004ff007230 */ /* 0x00efca0000004100 */
[----:B------:R-:W-:-:S04]  /*185c0*/  FMUL.FTZ R0, R0, 1 ;  /* 0x3f80000000007820 */ /* 0x000fc80000410000 */
[----:B------:R0:W1:Y:S01]  /*185d0*/  F2F.F64.F32 R30, R0 ;  /* 0x00000000001e7310 */ /* 0x0000620000201800 */
[----:B------:R-:W-:Y:S05]  /*185e0*/  BRA `(.L_x_19435) ;  /* 0x0000000800b07947 */ /* 0x000fea0003800000 */
.L_x_19440:
[----:B------:R0:W5:Y:S01]  /*185f0*/  LDG.E.64 R30, desc[UR36][R4.64] ;  /* 0x00000024041e7981 */ /* 0x000162000c1e1b00 */
[----:B------:R-:W-:Y:S05]  /*18600*/  BRA `(.L_x_19435) ;  /* 0x0000000800a87947 */ /* 0x000fea0003800000 */
.L_x_19430:
        /* <DEDUP_REMOVED lines=13> */
.L_x_19444:
[----:B------:R0:W5:Y:S01]  /*186e0*/  LDG.E.64 R30, desc[UR36][R4.64] ;  /* 0x00000024041e7981 */ /* 0x000162000c1e1b00 */
[----:B------:R-:W-:Y:S05]  /*186f0*/  BRA `(.L_x_19435) ;  /* 0x00000008006c7947 */ /* 0x000fea0003800000 */
.L_x_19443:
[----:B------:R-:W-:-:S09]  /*18700*/  UISETP.NE.AND UP0, UPT, UR6, 0xf, UPT ;  /* 0x0000000f0600788c */ /* 0x000fd2000bf05270 */
[----:B------:R-:W-:Y:S05]  /*18710*/  BRA.U !UP0, `(.L_x_19445) ;  /* 0x0000000108a07547 */ /* 0x000fea000b800000 */
[----:B------:R-:W-:-:S09]  /*18720*/  UISETP.NE.AND UP0, UPT, UR6, 0x17, UPT ;  /* 0x000000170600788c */ /* 0x000fd2000bf05270 */
[----:B------:R-:W-:Y:S05]  /*18730*/  BRA.U !UP0, `(.L_x_19446) ;  /* 0x00000001085c7547 */ /* 0x000fea000b800000 */
[----:B------:R-:W-:-:S09]  /*18740*/  UISETP.NE.AND UP0, UPT, UR6, 0x18, UPT ;  /* 0x000000180600788c */ /* 0x000fd2000bf05270 */
[----:B------:R-:W-:Y:S05]  /*18750*/  BRA.U UP0, `(.L_x_19434) ;  /* 0x0000000500f87547 */ /* 0x000fea000b800000 */
[----:B-123--:R-:W2:Y:S01]  /*18760*/  LDG.E.U8 R0, desc[UR36][R4.64] ;  /* 0x0000002404007981 */ /* 0x00eea2000c1e1100 */
        /* <DEDUP_REMOVED lines=20> */
.L_x_19446:
[----:B------:R-:W1:Y:S02]  /*188b0*/  LDG.E.U8 R4, desc[UR36][R4.64] ;  /* 0x0000002404047981 */ /* 0x000e64000c1e1100 */
[C---:B-123--:R-:W-:Y:S01]  /*188c0*/  IMAD.SHL.U32 R0, R4.reuse, 0x2000000, RZ ;  /* 0x0200000004007824 */ /* 0x04efe200078e00ff */
        /* <DEDUP_REMOVED lines=13> */
.L_x_19445:
[----:B-123--:R-:W2:Y:S02]  /*189a0*/  LDG.E.U16 R0, desc[UR36][R4.64] ;  /* 0x0000002404007981 */ /* 0x00eea4000c1e1500 */
[----:B--2---:R-:W-:-:S04]  /*189b0*/  IMAD.U32 R0, R0, 0x10000, RZ ;  /* 0x0001000000007824 */ /* 0x004fc800078e00ff */
[----:B------:R-:W-:-:S04]  /*189c0*/  FMUL.FTZ R0, R0, 1 ;  /* 0x3f80000000007820 */ /* 0x000fc80000410000 */
[----:B------:R0:W1:Y:S01]  /*189d0*/  F2F.F64.F32 R30, R0 ;  /* 0x00000000001e7310 */ /* 0x0000620000201800 */
[----:B------:R-:W-:Y:S05]  /*189e0*/  BRA `(.L_x_19435) ;  /* 0x0000000400b07947 */ /* 0x000fea0003800000 */
.L_x_19442:
        /* <DEDUP_REMOVED lines=11> */
.L_x_19449:
        /* <DEDUP_REMOVED lines=21> */
.L_x_19451:
[----:B------:R-:W-:Y:S05]  /*18bf0*/  BSYNC.RECONVERGENT B0 ;  /* 0x0000000000007941 */ /* 0x000fea0003800200 */
.L_x_19450:
[----:B------:R-:W-:Y:S01]  /*18c00*/  IMAD.SHL.U32 R0, R0, 0x100000, RZ ;  /* 0x0010000000007824 */ /* 0x000fe200078e00ff */
[----:B------:R-:W-:-:S04]  /*18c10*/  LEA R3, R3, 0x3b800000, 0x17 ;  /* 0x3b80000003037811 */ /* 0x000fc800078eb8ff */
[----:B------:R-:W-:-:S05]  /*18c20*/  LOP3.LUT R0, R3, R0, R7, 0xfe, !PT ;  /* 0x0000000003007212 */ /* 0x000fca00078efe07 */
[----:B------:R-:W-:-:S04]  /*18c30*/  FMUL.FTZ R0, R0, 1 ;  /* 0x3f80000000007820 */ /* 0x000fc80000410000 */
[----:B------:R0:W1:Y:S01]  /*18c40*/  F2F.F64.F32 R30, R0 ;  /* 0x00000000001e7310 */ /* 0x0000620000201800 */
[----:B------:R-:W-:Y:S05]  /*18c50*/  BRA `(.L_x_19435) ;  /* 0x0000000400147947 */ /* 0x000fea0003800000 */
.L_x_19448:
        /* <DEDUP_REMOVED lines=21> */
.L_x_19453:
[----:B------:R-:W-:Y:S05]  /*18db0*/  BSYNC.RECONVERGENT B0 ;  /* 0x0000000000007941 */ /* 0x000fea0003800200 */
.L_x_19452:
[----:B------:R-:W-:Y:S02]  /*18dc0*/  SHF.L.U32 R0, R0, 0x15, RZ ;  /* 0x0000001500007819 */ /* 0x000fe400000006ff */
[----:B------:R-:W-:-:S04]  /*18dd0*/  LEA R3, R3, 0x37800000, 0x17 ;  /* 0x3780000003037811 */ /* 0x000fc800078eb8ff */
[----:B------:R-:W-:-:S05]  /*18de0*/  LOP3.LUT R0, R3, R0, R7, 0xfe, !PT ;  /* 0x0000000003007212 */ /* 0x000fca00078efe07 */
[----:B------:R-:W-:-:S04]  /*18df0*/  FMUL.FTZ R0, R0, 1 ;  /* 0x3f80000000007820 */ /* 0x000fc80000410000 */
[----:B------:R0:W1:Y:S01]  /*18e00*/  F2F.F64.F32 R30, R0 ;  /* 0x00000000001e7310 */ /* 0x0000620000201800 */
[----:B------:R-:W-:Y:S05]  /*18e10*/  BRA `(.L_x_19435) ;  /* 0x0000000000a47947 */ /* 0x000fea0003800000 */
.L_x_19447:
        /* <DEDUP_REMOVED lines=18> */
.L_x_19434:
        /* <DEDUP_REMOVED lines=16> */
.L_x_19456:
[----:B------:R-:W-:Y:S01]  /*19040*/  CS2R R30, SRZ ;  /* 0x00000000001e7805 */ /* 0x000fe2000001ff00 */
[----:B------:R-:W-:Y:S06]  /*19050*/  BRA `(.L_x_19435) ;  /* 0x0000000000147947 */ /* 0x000fec0003800000 */
.L_x_19455:
[----:B------:R-:W2:Y:S02]  /*19060*/  LDG.E.64 R30, desc[UR36][R4.64] ;  /* 0x00000024041e7981 */ /* 0x000ea4000c1e1b00 */
[----:B--2---:R-:W0:Y:S01]  /*19070*/  I2F.F64.U64 R30, R30 ;  /* 0x0000001e001e7312 */ /* 0x004e220000301800 */
[----:B------:R-:W-:Y:S05]  /*19080*/  BRA `(.L_x_19435) ;  /* 0x0000000000087947 */ /* 0x000fea0003800000 */
.L_x_19454:
[----:B------:R-:W2:Y:S02]  /*19090*/  LDG.E R4, desc[UR36][R4.64] ;  /* 0x0000002404047981 */ /* 0x000ea4000c1e1900 */
[----:B--2---:R0:W2:Y:S02]  /*190a0*/  I2F.F64.U32 R30, R4 ;  /* 0x00000004001e7312 */ /* 0x0040a40000201800 */
.L_x_19435:
[----:B------:R-:W-:Y:S05]  /*190b0*/  BSYNC.RECONVERGENT B6 ;  /* 0x0000000000067941 */ /* 0x000fea0003800200 */
.L_x_19429:
        /* <DEDUP_REMOVED lines=18> */
.L_x_19461:
[----:B------:R-:W2:Y:S02]  /*191e0*/  LDG.E.U8 R4, desc[UR36][R4.64] ;  /* 0x0000002404047981 */ /* 0x000ea4000c1e1100 */
[----:B--2---:R0:W2:Y:S01]  /*191f0*/  I2F.F64.U16 R22, R4 ;  /* 0x0000000400167312 */ /* 0x0040a20000101800 */
[----:B------:R-:W-:Y:S05]  /*19200*/  BRA `(.L_x_19463) ;  /* 0x0000000c00647947 */ /* 0x000fea0003800000 */
.L_x_19460:
        /* <DEDUP_REMOVED lines=9> */
.L_x_19465:
[----:B------:R-:W2:Y:S02]  /*192a0*/  LDG.E R4, desc[UR36][R4.64] ;  /* 0x0000002404047981 */ /* 0x000ea4000c1e1900 */
[----:B--2---:R0:W2:Y:S01]  /*192b0*/  I2F.F64 R22, R4 ;  /* 0x0000000400167312 */ /* 0x0040a20000201c00 */
[----:B------:R-:W-:Y:S05]  /*192c0*/  BRA `(.L_x_19463) ;  /* 0x0000000c00347947 */ /* 0x000fea0003800000 */
.L_x_19464:
[----:B------:R-:W2:Y:S02]  /*192d0*/  LDG.E.U16 R4, desc[UR36][R4.64] ;  /* 0x0000002404047981 */ /* 0x000ea4000c1e1500 */
[----:B--2---:R0:W2:Y:S01]  /*192e0*/  I2F.F64.S16 R22, R4 ;  /* 0x0000000400167312 */ /* 0x0040a20000101c00 */
[----:B------:R-:W-:Y:S05]  /*192f0*/  BRA `(.L_x_19463) ;  /* 0x0000000c00287947 */ /* 0x000fea0003800000 */
.L_x_19459:
        /* <DEDUP_REMOVED lines=10> */
.L_x_19467:
[----:B-123--:R-:W2:Y:S02]  /*193a0*/  LDG.E.U16 R0, desc[UR36][R4.64] ;  /* 0x0000002404007981 */ /* 0x00eea4000c1e1500 */
[----:B--2---:R-:W-:-:S05]  /*193b0*/  HADD2.F32 R0, -RZ, R0.H0_H0 ;  /* 0x20000000ff007230 */ /* 0x004fca0000004100 */
[----:B------:R-:W-:-:S04]  /*193c0*/  FMUL.FTZ R0, R0, 1 ;  /* 0x3f80000000007820 */ /* 0x000fc80000410000 */
[----:B------:R0:W1:Y:S01]  /*193d0*/  F2F.F64.F32 R22, R0 ;  /* 0x0000000000167310 */ /* 0x0000620000201800 */
[----:B------:R-:W-:Y:S05]  /*193e0*/  BRA `(.L_x_19463) ;  /* 0x0000000800ec7947 */ /* 0x000fea0003800000 */
.L_x_19466:
        /* <DEDUP_REMOVED lines=10> */
.L_x_19469:
[----:B------:R-:W1:Y:S02]  /*19490*/  LDG.E.U16 R4, desc[UR36][R4.64] ;  /* 0x0000002404047981 */ /* 0x000e64000c1e1500 */
[----:B-123--:R-:W-:-:S05]  /*194a0*/  HADD2.F32 R0, -RZ, R4.H0_H0 ;  /* 0x20000004ff007230 */ /* 0x00efca0000004100 */
[----:B------:R-:W-:-:S04]  /*194b0*/  FMUL.FTZ R0, R0, 1 ;  /* 0x3f80000000007820 */ /* 0x000fc80000410000 */
[----:B------:R0:W1:Y:S01]  /*194c0*/  F2F.F64.F32 R22, R0 ;  /* 0x0000000000167310 */ /* 0x0000620000201800 */
[----:B------:R-:W-:Y:S05]  /*194d0*/  BRA `(.L_x_19463) ;  /* 0x0000000800b07947 */ /* 0x000fea0003800000 */
.L_x_19468:
[----:B------:R0:W5:Y:S01]  /*194e0*/  LDG.E.64 R22, desc[UR36][R4.64] ;  /* 0x0000002404167981 */ /* 0x000162000c1e1b00 */
[----:B------:R-:W-:Y:S05]  /*194f0*/  BRA `(.L_x_19463) ;  /* 0x0000000800a87947 */ /* 0x000fea0003800000 */
.L_x_19458:
        /* <DEDUP_REMOVED lines=13> */
.L_x_19472:
[----:B------:R0:W5:Y:S01]  /*195d0*/  LDG.E.64 R22, desc[UR36][R4.64] ;  /* 0x0000002404167981 */ /* 0x000162000c1e1b00 */
[----:B------:R-:W-:Y:S05]  /*195e0*/  BRA `(.L_x_19463) ;  /* 0x00000008006c7947 */ /* 0x000fea0003800000 */
.L_x_19471:
[----:B------:R-:W-:-:S09]  /*195f0*/  UISETP.NE.AND UP0, UPT, UR4, 0xf, UPT ;  /* 0x0000000f0400788c */ /* 0x000fd2000bf05270 */
[----:B------:R-:W-:Y:S05]  /*19600*/  BRA.U !UP0, `(.L_x_19473) ;  /* 0x0000000108a07547 */ /* 0x000fea000b800000 */
[----:B------:R-:W-:-:S09]  /*19610*/  UISETP.NE.AND UP0, UPT, UR4, 0x17, UPT ;  /* 0x000000170400788c */ /* 0x000fd2000bf05270 */
[----:B------:R-:W-:Y:S05]  /*19620*/  BRA.U !UP0, `(.L_x_19474) ;  /* 0x00000001085c7547 */ /* 0x000fea000b800000 */
[----:B------:R-:W-:-:S09]  /*19630*/  UISETP.NE.AND UP0, UPT, UR4, 0x18, UPT ;  /* 0x000000180400788c */ /* 0x000fd2000bf05270 */
[----:B------:R-:W-:Y:S05]  /*19640*/  BRA.U UP0, `(.L_x_19462) ;  /* 0x0000000500f87547 */ /* 0x000fea000b800000 */
[----:B-123--:R-:W2:Y:S01]  /*19650*/  LDG.E.U8 R0, desc[UR36][R4.64] ;  /* 0x0000002404007981 */ /* 0x00eea2000c1e1100 */
        /* <DEDUP_REMOVED lines=20> */
.L_x_19474:
[----:B------:R-:W1:Y:S02]  /*197a0*/  LDG.E.U8 R4, desc[UR36][R4.64] ;  /* 0x0000002404047981 */ /* 0x000e64000c1e1100 */
[C---:B-123--:R-:W-:Y:S01]  /*197b0*/  SHF.L.U32 R0, R4.reuse, 0x19, RZ ;  /* 0x0000001904007819 */ /* 0x04efe200000006ff */
        /* <DEDUP_REMOVED lines=13> */
.L_x_19473:
[----:B-123--:R-:W2:Y:S02]  /*19890*/  LDG.E.U16 R0, desc[UR36][R4.64] ;  /* 0x0000002404007981 */ /* 0x00eea4000c1e1500 */
[----:B--2---:R-:W-:-:S04]  /*198a0*/  IMAD.U32 R0, R0, 0x10000, RZ ;  /* 0x0001000000007824 */ /* 0x004fc800078e00ff */
[----:B------:R-:W-:-:S04]  /*198b0*/  FMUL.FTZ R0, R0, 1 ;  /* 0x3f80000000007820 */ /* 0x000fc80000410000 */
[----:B------:R0:W1:Y:S01]  /*198c0*/  F2F.F64.F32 R22, R0 ;  /* 0x0000000000167310 */ /* 0x0000620000201800 */
[----:B------:R-:W-:Y:S05]  /*198d0*/  BRA `(.L_x_19463) ;  /* 0x0000000400b07947 */ /* 0x000fea0003800000 */
.L_x_19470:
        /* <DEDUP_REMOVED lines=11> */
.L_x_19477:
        /* <DEDUP_REMOVED lines=21> */
.L_x_19479:
[----:B------:R-:W-:Y:S05]  /*19ae0*/  BSYNC.RECONVERGENT B0 ;  /* 0x0000000000007941 */ /* 0x000fea0003800200 */
.L_x_19478:
[----:B------:R-:W-:Y:S02]  /*19af0*/  SHF.L.U32 R0, R0, 0x14, RZ ;  /* 0x0000001400007819 */ /* 0x000fe400000006ff */
[----:B------:R-:W-:-:S04]  /*19b00*/  LEA R3, R3, 0x3b800000, 0x17 ;  /* 0x3b80000003037811 */ /* 0x000fc800078eb8ff */
[----:B------:R-:W-:-:S05]  /*19b10*/  LOP3.LUT R0, R3, R0, R7, 0xfe, !PT ;  /* 0x0000000003007212 */ /* 0x000fca00078efe07 */
[----:B------:R-:W-:-:S04]  /*19b20*/  FMUL.FTZ R0, R0, 1 ;  /* 0x3f80000000007820 */ /* 0x000fc80000410000 */
[----:B------:R0:W1:Y:S01]  /*19b30*/  F2F.F64.F32 R22, R0 ;  /* 0x0000000000167310 */ /* 0x0000620000201800 */
[----:B------:R-:W-:Y:S05]  /*19b40*/  BRA `(.L_x_19463) ;  /* 0x0000000400147947 */ /* 0x000fea0003800000 */
.L_x_19476:
        /* <DEDUP_REMOVED lines=21> */
.L_x_19481:
[----:B------:R-:W-:Y:S05]  /*19ca0*/  BSYNC.RECONVERGENT B0 ;  /* 0x0000000000007941 */ /* 0x000fea0003800200 */
.L_x_19480:
[----:B------:R-:W-:Y:S01]  /*19cb0*/  IMAD.SHL.U32 R0, R0, 0x200000, RZ ;  /* 0x0020000000007824 */ /* 0x000fe200078e00ff */
[----:B------:R-:W-:-:S04]  /*19cc0*/  LEA R3, R3, 0x37800000, 0x17 ;  /* 0x3780000003037811 */ /* 0x000fc800078eb8ff */
[----:B------:R-:W-:-:S05]  /*19cd0*/  LOP3.LUT R0, R3, R0, R7, 0xfe, !PT ;  /* 0x0000000003007212 */ /* 0x000fca00078efe07 */
[----:B------:R-:W-:-:S04]  /*19ce0*/  FMUL.FTZ R0, R0, 1 ;  /* 0x3f80000000007820 */ /* 0x000fc80000410000 */
[----:B------:R0:W1:Y:S01]  /*19cf0*/  F2F.F64.F32 R22, R0 ;  /* 0x0000000000167310 */ /* 0x0000620000201800 */
[----:B------:R-:W-:Y:S05]  /*19d00*/  BRA `(.L_x_19463) ;  /* 0x0000000000a47947 */ /* 0x000fea0003800000 */
.L_x_19475:
[----:B------:R-:W-:-:S09]  /*19d10*/  UISETP.NE.AND UP0, UPT, UR4, 0x1c, UPT ;  /* 0x0000001c0400788c */ /* 0x000fd2000bf05270 */
[----:B------:R-:W-:Y:S05]  /*19d20*/  BRA.U !UP0, `(.L_x_19482) ;  /* 0x0000000108947547 */ /* 0x000fea000b800000 */
[----:B------:R-:W-:-:S09]  /*19d30*/  UISETP.NE.AND UP0, UPT, UR4, 0x1d, UPT ;  /* 0x0000001d0400788c */ /* 0x000fd2000bf05270 */
[----:B------:R-:W-:Y:S05]  /*19d40*/  BRA.U !UP0, `(.L_x_19483) ;  /* 0x0000000108807547 */ /* 0x000fea000b800000 */
[----:B------:R-:W-:-:S09]  /*19d50*/  UISETP.NE.AND UP0, UPT, UR4, 0x2c, UPT ;  /* 0x0000002c0400788c */ /* 0x000fd2000bf05270 */
[----:B------:R-:W-:Y:S05]  /*19d60*/  BRA.U UP0, `(.L_x_19462) ;  /* 0x0000000100307547 */ /* 0x000fea000b800000 */
[----:B-123--:R-:W2:Y:S01]  /*19d70*/  LDG.E.U8 R0, desc[UR36][R4.64] ;  /* 0x0000002404007981 */ /* 0x00eea2000c1e1100 */
        /* <DEDUP_REMOVED lines=11> */
.L_x_19462:
        /* <DEDUP_REMOVED lines=16> */
.L_x_19484:
[----:B------:R-:W-:Y:S01]  /*19f30*/  CS2R R22, SRZ ;  /* 0x0000000000167805 */ /* 0x000fe2000001ff00 */
[----:B------:R-:W-:Y:S06]  /*19f40*/  BRA `(.L_x_19463) ;  /* 0x0000000000147947 */ /* 0x000fec0003800000 */
.L_x_19483:
[----:B------:R-:W2:Y:S02]  /*19f50*/  LDG.E.64 R22, desc[UR36][R4.64] ;  /* 0x0000002404167981 */ /* 0x000ea4000c1e1b00 */
[----:B--2---:R-:W0:Y:S01]  /*19f60*/  I2F.F64.U64 R22, R22 ;  /* 0x0000001600167312 */ /* 0x004e220000301800 */
[----:B------:R-:W-:Y:S05]  /*19f70*/  BRA `(.L_x_19463) ;  /* 0x0000000000087947 */ /* 0x000fea0003800000 */
.L_x_19482:
[----:B------:R-:W2:Y:S02]  /*19f80*/  LDG.E R4, desc[UR36][R4.64] ;  /* 0x0000002404047981 */ /* 0x000ea4000c1e1900 */
[----:B--2---:R0:W2:Y:S02]  /*19f90*/  I2F.F64.U32 R22, R4 ;  /* 0x0000000400167312 */ /* 0x0040a40000201800 */
.L_x_19463:
[----:B------:R-:W-:Y:S05]  /*19fa0*/  BSYNC.RECONVERGENT B6 ;  /* 0x0000000000067941 */ /* 0x000fea0003800200 */
.L_x_19457:
        /* <DEDUP_REMOVED lines=18> */
.L_x_19489:
[----:B------:R-:W2:Y:S02]  /*1a0d0*/  LDG.E.U8 R4, desc[UR36][R4.64] ;  /* 0x0000002404047981 */ /* 0x000ea4000c1e1100 */
[----:B--2---:R0:W2:Y:S01]  /*1a0e0*/  I2F.F64.U16 R32, R4 ;  /* 0x0000000400207312 */ /* 0x0040a20000101800 */
[----:B------:R-:W-:Y:S05]  /*1a0f0*/  BRA `(.L_x_19491) ;  /* 0x0000000c00647947 */ /* 0x000fea0003800000 */
.L_x_19488:
        /* <DEDUP_REMOVED lines=9> */
.L_x_19493:
[----:B------:R-:W2:Y:S02]  /*1a190*/  LDG.E R4, desc[UR36][R4.64] ;  /* 0x0000002404047981 */ /* 0x000ea4000c1e1900 */
[----:B--2---:R0:W2:Y:S01]  /*1a1a0*/  I2F.F64 R32, R4 ;  /* 0x0000000400207312 */ /* 0x0040a20000201c00 */
[----:B------:R-:W-:Y:S05]  /*1a1b0*/  BRA `(.L_x_19491) ;  /* 0x0000000c00347947 */ /* 0x000fea0003800000 */
.L_x_19492:
[----:B------:R-:W2:Y:S02]  /*1a1c0*/  LDG.E.U16 R4, desc[UR36][R4.64] ;  /* 0x0000002404047981 */ /* 0x000ea4000c1e1500 */
[----:B--2---:R0:W2:Y:S01]  /*1a1d0*/  I2F.F64.S16 R32, R4 ;  /* 0x0000000400207312 */ /* 0x0040a20000101c00 */
[----:B------:R-:W-:Y:S05]  /*1a1e0*/  BRA `(.L_x_19491) ;  /* 0x0000000c00287947 */ /* 0x000fea0003800000 */
.L_x_19487:
        /* <DEDUP_REMOVED lines=10> */
.L_x_19495:
[----:B-123--:R-:W2:Y:S02]  /*1a290*/  LDG.E.U16 R0, desc[UR36][R4.64] ;  /* 0x0000002404007981 */ /* 0x00eea4000c1e1500 */
[----:B--2---:R-:W-:-:S05]  /*1a2a0*/  HADD2.F32 R0, -RZ, R0.H0_H0 ;  /* 0x20000000ff007230 */ /* 0x004fca0000004100 */
[----:B------:R-:W-:-:S04]  /*1a2b0*/  FMUL.FTZ R0, R0, 1 ;  /* 0x3f80000000007820 */ /* 0x000fc80000410000 */
[----:B------:R0:W1:Y:S01]  /*1a2c0*/  F2F.F64.F32 R32, R0 ;  /* 0x0000000000207310 */ /* 0x0000620000201800 */
[----:B------:R-:W-:Y:S05]  /*1a2d0*/  BRA `(.L_x_19491) ;  /* 0x0000000800ec7947 */ /* 0x000fea0003800000 */
.L_x_19494:
        /* <DEDUP_REMOVED lines=10> */
.L_x_19497:
[----:B------:R-:W1:Y:S02]  /*1a380*/  LDG.E.U16 R4, desc[UR36][R4.64] ;  /* 0x0000002404047981 */ /* 0x000e64000c1e1500 */
[----:B-123--:R-:W-:-:S05]  /*1a390*/  HADD2.F32 R0, -RZ, R4.H0_H0 ;  /* 0x20000004ff007230 */ /* 0x00efca0000004100 */
[----:B------:R-:W-:-:S04]  /*1a3a0*/  FMUL.FTZ R0, R0, 1 ;  /* 0x3f80000000007820 */ /* 0x000fc80000410000 */
[----:B------:R0:W1:Y:S01]  /*1a3b0*/  F2F.F64.F32 R32, R0 ;  /* 0x0000000000207310 */ /* 0x0000620000201800 */
[----:B------:R-:W-:Y:S05]  /*1a3c0*/  BRA `(.L_x_19491) ;  /* 0x0000000800b07947 */ /* 0x000fea0003800000 */
.L_x_19496:
[----:B------:R0:W5:Y:S01]  /*1a3d0*/  LDG.E.64 R32, desc[UR36][R4.64] ;  /* 0x0000002404207981 */ /* 0x000162000c1e1b00 */
[----:B------:R-:W-:Y:S05]  /*1a3e0*/  BRA `(.L_x_19491) ;  /* 0x0000000800a87947 */ /* 0x000fea0003800000 */
.L_x_19486:
        /* <DEDUP_REMOVED lines=13> */
.L_x_19500:
[----:B------:R0:W5:Y:S01]  /*1a4c0*/  LDG.E.64 R32, desc[UR36][R4.64] ;  /* 0x0000002404207981 */ /* 0x000162000c1e1b00 */
[----:B------:R-:W-:Y:S05]  /*1a4d0*/  BRA `(.L_x_19491) ;  /* 0x00000008006c7947 */ /* 0x000fea0003800000 */
.L_x_19499:
[----:B------:R-:W-:-:S09]  /*1a4e0*/  UISETP.NE.AND UP0, UPT, UR4, 0xf, UPT ;  /* 0x0000000f0400788c */ /* 0x000fd2000bf05270 */
[----:B------:R-:W-:Y:S05]  /*1a4f0*/  BRA.U !UP0, `(.L_x_19501) ;  /* 0x0000000108a07547 */ /* 0x000fea000b800000 */
[----:B------:R-:W-:-:S09]  /*1a500*/  UISETP.NE.AND UP0, UPT, UR4, 0x17, UPT ;  /* 0x000000170400788c */ /* 0x000fd2000bf05270 */
[----:B------:R-:W-:Y:S05]  /*1a510*/  BRA.U !UP0, `(.L_x_19502) ;  /* 0x00000001085c7547 */ /* 0x000fea000b800000 */
[----:B------:R-:W-:-:S09]  /*1a520*/  UISETP.NE.AND UP0, UPT, UR4, 0x18, UPT ;  /* 0x000000180400788c */ /* 0x000fd2000bf05270 */
[----:B------:R-:W-:Y:S05]  /*1a530*/  BRA.U UP0, `(.L_x_19490) ;  /* 0x0000000500f87547 */ /* 0x000fea000b800000 */
[----:B-123--:R-:W2:Y:S01]  /*1a540*/  LDG.E.U8 R0, desc[UR36][R4.64] ;  /* 0x0000002404007981 */ /* 0x00eea2000c1e1100 */
        /* <DEDUP_REMOVED lines=20> */
.L_x_19502:
        /* <DEDUP_REMOVED lines=15> */
.L_x_19501:
[----:B-123--:R-:W2:Y:S02]  /*1a780*/  LDG.E.U16 R0, desc[UR36][R4.64] ;  /* 0x0000002404007981 */ /* 0x00eea4000c1e1500 */
[----:B--2---:R-:W-:-:S05]  /*1a790*/  SHF.L.U32 R0, R0, 0x10, RZ ;  /* 0x0000001000007819 */ /* 0x004fca00000006ff */
[----:B------:R-:W-:-:S04]  /*1a7a0*/  FMUL.FTZ R0, R0, 1 ;  /* 0x3f80000000007820 */ /* 0x000fc80000410000 */
[----:B------:R0:W1:Y:S01]  /*1a7b0*/  F2F.F64.F32 R32, R0 ;  /* 0x0000000000207310 */ /* 0x0000620000201800 */
[----:B------:R-:W-:Y:S05]  /*1a7c0*/  BRA `(.L_x_19491) ;  /* 0x0000000400b07947 */ /* 0x000fea0003800000 */
.L_x_19498:
        /* <DEDUP_REMOVED lines=11> */
.L_x_19505:
        /* <DEDUP_REMOVED lines=21> */
.L_x_19507:
[----:B------:R-:W-:Y:S05]  /*1a9d0*/  BSYNC.RECONVERGENT B0 ;  /* 0x0000000000007941 */ /* 0x000fea0003800200 */
.L_x_19506:
[----:B------:R-:W-:Y:S01]  /*1a9e0*/  IMAD.SHL.U32 R0, R0, 0x100000, RZ ;  /* 0x0010000000007824 */ /* 0x000fe200078e00ff */
[----:B------:R-:W-:-:S04]  /*1a9f0*/  LEA R3, R3, 0x3b800000, 0x17 ;  /* 0x3b80000003037811 */ /* 0x000fc800078eb8ff */
[----:B------:R-:W-:-:S05]  /*1aa00*/  LOP3.LUT R0, R3, R0, R7, 0xfe, !PT ;  /* 0x0000000003007212 */ /* 0x000fca00078efe07 */
[----:B------:R-:W-:-:S04]  /*1aa10*/  FMUL.FTZ R0, R0, 1 ;  /* 0x3f80000000007820 */ /* 0x000fc80000410000 */
[----:B------:R0:W1:Y:S01]  /*1aa20*/  F2F.F64.F32 R32, R0 ;  /* 0x0000000000207310 */ /* 0x0000620000201800 */
[----:B------:R-:W-:Y:S05]  /*1aa30*/  BRA `(.L_x_19491) ;  /* 0x0000000400147947 */ /* 0x000fea0003800000 */
.L_x_19504:
        /* <DEDUP_REMOVED lines=21> */
.L_x_19509:
[----:B------:R-:W-:Y:S05]  /*1ab90*/  BSYNC.RECONVERGENT B0 ;  /* 0x0000000000007941 */ /* 0x000fea0003800200 */
.L_x_19508:
[----:B------:R-:W-:Y:S02]  /*1aba0*/  SHF.L.U32 R0, R0, 0x15, RZ ;  /* 0x0000001500007819 */ /* 0x000fe400000006ff */
[----:B------:R-:W-:-:S04]  /*1abb0*/  LEA R3, R3, 0x37800000, 0x17 ;  /* 0x3780000003037811 */ /* 0x000fc800078eb8ff */
[----:B------:R-:W-:-:S05]  /*1abc0*/  LOP3.LUT R0, R3, R0, R7, 0xfe, !PT ;  /* 0x0000000003007212 */ /* 0x000fca00078efe07 */
[----:B------:R-:W-:-:S04]  /*1abd0*/  FMUL.FTZ R0, R0, 1 ;  /* 0x3f80000000007820 */ /* 0x000fc80000410000 */
[----:B------:R0:W1:Y:S01]  /*1abe0*/  F2F.F64.F32 R32, R0 ;  /* 0x0000000000207310 */ /* 0x0000620000201800 */
[----:B------:R-:W-:Y:S05]  /*1abf0*/  BRA `(.L_x_19491) ;  /* 0x0000000000a47947 */ /* 0x000fea0003800000 */
.L_x_19503:
[----:B------:R-:W-:-:S09]  /*1ac00*/  UISETP.NE.AND UP0, UPT, UR4, 0x1c, UPT ;  /* 0x0000001c0400788c */ /* 0x000fd2000bf05270 */
[----:B------:R-:W-:Y:S05]  /*1ac10*/  BRA.U !UP0, `(.L_x_19510) ;  /* 0x0000000108947547 */ /* 0x000fea000b800000 */
[----:B------:R-:W-:-:S09]  /*1ac20*/  UISETP.NE.AND UP0, UPT, UR4, 0x1d, UPT ;  /* 0x0000001d0400788c */ /* 0x000fd2000bf05270 */
[----:B------:R-:W-:Y:S05]  /*1ac30*/  BRA.U !UP0, `(.L_x_19511) ;  /* 0x0000000108807547 */ /* 0x000fea000b800000 */
[----:B------:R-:W-:-:S09]  /*1ac40*/  UISETP.NE.AND UP0, UPT, UR4, 0x2c, UPT ;  /* 0x0000002c0400788c */ /* 0x000fd2000bf05270 */
[----:B------:R-:W-:Y:S05]  /*1ac50*/  BRA.U UP0, `(.L_x_19490) ;  /* 0x0000000100307547 */ /* 0x000fea000b800000 */
[----:B-123--:R-:W2:Y:S01]  /*1ac60*/  LDG.E.U8 R0, desc[UR36][R4.64] ;  /* 0x0000002404007981 */ /* 0x00eea2000c1e1100 */
        /* <DEDUP_REMOVED lines=11> */
.L_x_19490:
        /* <DEDUP_REMOVED lines=15> */
[----:B--2-45:R-:W-:Y:S05]  /*1ae10*/  CALL.ABS.NOINC R14 ;  /* 0x000000000e007343 */ /* 0x034fea0003c00000 */
.L_x_19512:
[----:B------:R-:W-:Y:S01]  /*1ae20*/  CS2R R32, SRZ ;  /* 0x0000000000207805 */ /* 0x000fe2000001ff00 */
[----:B------:R-:W-:Y:S06]  /*1ae30*/  BRA `(.L_x_19491) ;  /* 0x0000000000147947 */ /* 0x000fec0003800000 */
.L_x_19511:
[----:B------:R-:W2:Y:S02]  /*1ae40*/  LDG.E.64 R32, desc[UR36][R4.64] ;  /* 0x0000002404207981 */ /* 0x000ea4000c1e1b00 */
[----:B--2---:R-:W0:Y:S01]  /*1ae50*/  I2F.F64.U64 R32, R32 ;  /* 0x0000002000207312 */ /* 0x004e220000301800 */
[----:B------:R-:W-:Y:S05]  /*1ae60*/  BRA `(.L_x_19491) ;  /* 0x0000000000087947 */ /* 0x000fea0003800000 */
.L_x_19510:
[----:B------:R-:W2:Y:S02]  /*1ae70*/  LDG.E R4, desc[UR36][R4.64] ;  /* 0x0000002404047981 */ /* 0x000ea4000c1e1900 */
[----:B--2---:R0:W2:Y:S02]  /*1ae80*/  I2F.F64.U32 R32, R4 ;  /* 0x0000000400207312 */ /* 0x0040a40000201800 */
.L_x_19491:
[----:B------:R-:W-:Y:S05]  /*1ae90*/  BSYNC.RECONVERGENT B6 ;  /* 0x0000000000067941 */ /* 0x000fea0003800200 */
.L_x_19485:
        /* <DEDUP_REMOVED lines=15> */
[----:B0-----:R-:W3:Y:S02]  /*1af90*/  LDG.E.S8 R4, desc[UR36][R6.64] ;  /* 0x0000002406047981 */ /* 0x001ee4000c1e1300 */
[----:B---3--:R-:W0:Y:S01]  /*1afa0*/  I2F.F64.S16 R4, R4 ;  /* 0x0000000400047312 */ /* 0x008e220000101c00 */
[----:B------:R-:W-:Y:S05]  /*1afb0*/  BRA `(.L_x_19519) ;  /* 0x0000000c00707947 */ /* 0x000fea0003800000 */
.L_x_19517:
[----:B0-----:R-:W3:Y:S02]  /*1afc0*/  LDG.E.U8 R4, desc[UR36][R6.64] ;  /* 0x0000002406047981 */ /* 0x001ee4000c1e1100 */
[----:B---3--:R-:W3:Y:S01]  /*1afd0*/  I2F.F64.U16 R4, R4 ;  /* 0x0000000400047312 */ /* 0x008ee20000101800 */
[----:B------:R-:W-:Y:S05]  /*1afe0*/  BRA `(.L_x_19519) ;  /* 0x0000000c00647947 */ /* 0x000fea0003800000 */
.L_x_19516:
        /* <DEDUP_REMOVED lines=9> */
.L_x_19521:
[----:B0-----:R-:W3:Y:S02]  /*1b080*/  LDG.E R4, desc[UR36][R6.64] ;  /* 0x0000002406047981 */ /* 0x001ee4000c1e1900 */
[----:B---3--:R-:W0:Y:S01]  /*1b090*/  I2F.F64 R4, R4 ;  /* 0x0000000400047312 */ /* 0x008e220000201c00 */
[----:B------:R-:W-:Y:S05]  /*1b0a0*/  BRA `(.L_x_19519) ;  /* 0x0000000c00347947 */ /* 0x000fea0003800000 */
.L_x_19520:
[----:B0-----:R-:W3:Y:S02]  /*1b0b0*/  LDG.E.U16 R4, desc[UR36][R6.64] ;  /* 0x0000002406047981 */ /* 0x001ee4000c1e1500 */
[----:B---3--:R-:W0:Y:S01]  /*1b0c0*/  I2F.F64.S16 R4, R4 ;  /* 0x0000000400047312 */ /* 0x008e220000101c00 */
[----:B------:R-:W-:Y:S05]  /*1b0d0*/  BRA `(.L_x_19519) ;  /* 0x0000000c00287947 */ /* 0x000fea0003800000 */
.L_x_19515:
[----:B------:R-:W-:-:S09]  /*1b0e0*/  UISETP.GT.AND UP0, UPT, UR4, 0x6, UPT ;  /* 0x000000060400788c */ /* 0x000fd2000bf04270 */
[----:B------:R-:W-:Y:S05]  /*1b0f0*/  BRA.U UP0, `(.L_x_19522) ;  /* 0x0000000100347547 */ /* 0x000fea000b800000 */
[----:B------:R-:W-:-:S09]  /*1b100*/  UISETP.NE.AND UP0, UPT, UR4, 0x5, UPT ;  /* 0x000000050400788c */ /* 0x000fd2000bf05270 */
[----:B------:R-:W-:Y:S05]  /*1b110*/  BRA.U !UP0, `(.L_x_19523) ;  /* 0x0000000108187547 */ /* 0x000fea000b800000 */
[----:B------:R-:W-:-:S09]  /*1b120*/  UISETP.NE.AND UP0, UPT, UR4, 0x6, UPT ;  /* 0x000000060400788c */ /* 0x000fd2000bf05270 */
[----:B------:R-:W-:Y:S05]  /*1b130*/  BRA.U UP0, `(.L_x_19518) ;  /* 0x0000000900b47547 */ /* 0x000fea000b800000 */
[----:B0-----:R-:W3:Y:S02]  /*1b140*/  LDG.E R4, desc[UR36][R6.64] ;  /* 0x0000002406047981 */ /* 0x001ee4000c1e1900 */
[----:B---3--:R-:W-:-:S06]  /*1b150*/  FMUL.FTZ R4, R4, 1 ;  /* 0x3f80000004047820 */ /* 0x008fcc0000410000 */
[----:B------:R-:W0:Y:S01]  /*1b160*/  F2F.F64.F32 R4, R4 ;  /* 0x0000000400047310 */ /* 0x000e220000201800 */
[----:B------:R-:W-:Y:S05]  /*1b170*/  BRA `(.L_x_19519) ;  /* 0x0000000c00007947 */ /* 0x000fea0003800000 */
.L_x_19523:
[----:B012---:R-:W2:Y:S02]  /*1b180*/  LDG.E.U16 R0, desc[UR36][R6.64] ;  /* 0x0000002406007981 */ /* 0x007ea4000c1e1500 */
[----:B--2---:R-:W-:-:S05]  /*1b190*/  HADD2.F32 R0, -RZ, R0.H0_H0 ;  /* 0x20000000ff007230 */ /* 0x004fca0000004100 */
[----:B------:R-:W-:-:S04]  /*1b1a0*/  FMUL.FTZ R0, R0, 1 ;  /* 0x3f80000000007820 */ /* 0x000fc80000410000 */
[----:B------:R0:W1:Y:S01]  /*1b1b0*/  F2F.F64.F32 R4, R0 ;  /* 0x0000000000047310 */ /* 0x0000620000201800 */
[----:B------:R-:W-:Y:S05]  /*1b1c0*/  BRA `(.L_x_19519) ;  /* 0x0000000800ec7947 */ /* 0x000fea0003800000 */
.L_x_19522:
        /* <DEDUP_REMOVED lines=10> */
.L_x_19525:
[----:B------:R-:W0:Y:S02]  /*1b270*/  LDG.E.U16 R6, desc[UR36][R6.64] ;  /* 0x0000002406067981 */ /* 0x000e24000c1e1500 */
[----:B012---:R-:W-:-:S05]  /*1b280*/  HADD2.F32 R0, -RZ, R6.H0_H0 ;  /* 0x20000006ff007230 */ /* 0x007fca0000004100 */
[----:B------:R-:W-:-:S04]  /*1b290*/  FMUL.FTZ R0, R0, 1 ;  /* 0x3f80000000007820 */ /* 0x000fc80000410000 */
[----:B------:R0:W1:Y:S01]  /*1b2a0*/  F2F.F64.F32 R4, R0 ;  /* 0x0000000000047310 */ /* 0x0000620000201800 */
[----:B------:R-:W-:Y:S05]  /*1b2b0*/  BRA `(.L_x_19519) ;  /* 0x0000000800b07947 */ /* 0x000fea0003800000 */
.L_x_19524:
[----:B0-----:R0:W5:Y:S01]  /*1b2c0*/  LDG.E.64 R4, desc[UR36][R6.64] ;  /* 0x0000002406047981 */ /* 0x001162000c1e1b00 */
[----:B------:R-:W-:Y:S05]  /*1b2d0*/  BRA `(.L_x_19519) ;  /* 0x0000000800a87947 */ /* 0x000fea0003800000 */
.L_x_19514:
        /* <DEDUP_REMOVED lines=9> */
[----:B0-----:R-:W-:Y:S01]  /*1b370*/  HFMA2 R4, -RZ, RZ, 0, 0 ;  /* 0x00000000ff047431 */ /* 0x001fe200000001ff */
[----:B---3--:R-:W-:-:S04]  /*1b380*/  ISETP.NE.AND P0, PT, R6, RZ, PT ;  /* 0x000000ff0600720c */ /* 0x008fc80003f05270 */
[----:B------:R-:W-:Y:S01]  /*1b390*/  FSEL R5, RZ, 1.875, !P0 ;  /* 0x3ff00000ff057808 */ /* 0x000fe20004000000 */
[----:B------:R-:W-:Y:S08]  /*1b3a0*/  BRA `(.L_x_19519) ;  /* 0x0000000800747947 */ /* 0x000ff00003800000 */
.L_x_19528:
[----:B0-----:R0:W5:Y:S01]  /*1b3b0*/  LDG.E.64 R4, desc[UR36][R6.64] ;  /* 0x0000002406047981 */ /* 0x001162000c1e1b00 */
[----:B------:R-:W-:Y:S05]  /*1b3c0*/  BRA `(.L_x_19519) ;  /* 0x00000008006c7947 */ /* 0x000fea0003800000 */
.L_x_19527:
[----:B------:R-:W-:-:S09]  /*1b3d0*/  UISETP.NE.AND UP0, UPT, UR4, 0xf, UPT ;  /* 0x0000000f0400788c */ /* 0x000fd2000bf05270 */
[----:B------:R-:W-:Y:S05]  /*1b3e0*/  BRA.U !UP0, `(.L_x_19529) ;  /* 0x0000000108a07547 */ /* 0x000fea000b800000 */
[----:B------:R-:W-:-:S09]  /*1b3f0*/  UISETP.NE.AND UP0, UPT, UR4, 0x17, UPT ;  /* 0x000000170400788c */ /* 0x000fd2000bf05270 */
[----:B------:R-:W-:Y:S05]  /*1b400*/  BRA.U !UP0, `(.L_x_19530) ;  /* 0x00000001085c7547 */ /* 0x000fea000b800000 */
[----:B------:R-:W-:-:S09]  /*1b410*/  UISETP.NE.AND UP0, UPT, UR4, 0x18, UPT ;  /* 0x000000180400788c */ /* 0x000fd2000bf05270 */
[----:B------:R-:W-:Y:S05]  /*1b420*/  BRA.U UP0, `(.L_x_19518) ;  /* 0x0000000500f87547 */ /* 0x000fea000b800000 */
[----:B012---:R-:W2:Y:S01]  /*1b430*/  LDG.E.U8 R0, desc[UR36][R6.64] ;  /* 0x0000002406007981 */ /* 0x007ea2000c1e1100 */
        /* <DEDUP_REMOVED lines=20> */
.L_x_19530:
[----:B0-----:R-:W1:Y:S02]  /*1b580*/  LDG.E.U8 R4, desc[UR36][R6.64] ;  /* 0x0000002406047981 */ /* 0x001e64000c1e1100 */
[C---:B-12---:R-:W-:Y:S01]  /*1b590*/  SHF.L.U32 R0, R4.reuse, 0x19, RZ ;  /* 0x0000001904007819 */ /* 0x046fe200000006ff */
        /* <DEDUP_REMOVED lines=13> */
.L_x_19529:
[----:B012---:R-:W2:Y:S02]  /*1b670*/  LDG.E.U16 R0, desc[UR36][R6.64] ;  /* 0x0000002406007981 */ /* 0x007ea4000c1e1500 */
[----:B--2---:R-:W-:-:S04]  /*1b680*/  IMAD.U32 R0, R0, 0x10000, RZ ;  /* 0x0001000000007824 */ /* 0x004fc800078e00ff */
[----:B------:R-:W-:-:S04]  /*1b690*/  FMUL.FTZ R0, R0, 1 ;  /* 0x3f80000000007820 */ /* 0x000fc80000410000 */
[----:B------:R0:W1:Y:S01]  /*1b6a0*/  F2F.F64.F32 R4, R0 ;  /* 0x0000000000047310 */ /* 0x0000620000201800 */
[----:B------:R-:W-:Y:S05]  /*1b6b0*/  BRA `(.L_x_19519) ;  /* 0x0000000400b07947 */ /* 0x000fea0003800000 */
.L_x_19526:
        /* <DEDUP_REMOVED lines=8> */
[----:B0-----:R-:W3:Y:S02]  /*1b740*/  LDG.E.U16 R4, desc[UR36][R6.64] ;  /* 0x0000002406047981 */ /* 0x001ee4000c1e1500 */
[----:B---3--:R-:W0:Y:S01]  /*1b750*/  I2F.F64.U16 R4, R4 ;  /* 0x0000000400047312 */ /* 0x008e220000101800 */
[----:B------:R-:W-:Y:S05]  /*1b760*/  BRA `(.L_x_19519) ;  /* 0x0000000400847947 */ /* 0x000fea0003800000 */
.L_x_19533:
        /* <DEDUP_REMOVED lines=8> */
[--C-:B-12---:R-:W-:Y:S01]  /*1b7f0*/  SHF.R.U32.HI R0, RZ, 0x3, R6.reuse ;  /* 0x00000003ff007819 */ /* 0x106fe20000011606 */
        /* <DEDUP_REMOVED lines=12> */
.L_x_19535:
[----:B------:R-:W-:Y:S05]  /*1b8c0*/  BSYNC.RECONVERGENT B0 ;  /* 0x0000000000007941 */ /* 0x000fea0003800200 */
.L_x_19534:
[----:B------:R-:W-:Y:S02]  /*1b8d0*/  SHF.L.U32 R0, R0, 0x14, RZ ;  /* 0x0000001400007819 */ /* 0x000fe400000006ff */
[----:B------:R-:W-:-:S04]  /*1b8e0*/  LEA R3, R3, 0x3b800000, 0x17 ;  /* 0x3b80000003037811 */ /* 0x000fc800078eb8ff */
[----:B------:R-:W-:-:S05]  /*1b8f0*/  LOP3.LUT R0, R3, R0, R7, 0xfe, !PT ;  /* 0x0000000003007212 */ /* 0x000fca00078efe07 */
[----:B------:R-:W-:-:S04]  /*1b900*/  FMUL.FTZ R0, R0, 1 ;  /* 0x3f80000000007820 */ /* 0x000fc80000410000 */
[----:B------:R0:W1:Y:S01]  /*1b910*/  F2F.F64.F32 R4, R0 ;  /* 0x0000000000047310 */ /* 0x0000620000201800 */
[----:B------:R-:W-:Y:S05]  /*1b920*/  BRA `(.L_x_19519) ;  /* 0x0000000400147947 */ /* 0x000fea0003800000 */
.L_x_19532:
        /* <DEDUP_REMOVED lines=8> */
[--C-:B-12---:R-:W-:Y:S01]  /*1b9b0*/  SHF.R.U32.HI R0, RZ, 0x2, R6.reuse ;  /* 0x00000002ff007819 */ /* 0x106fe20000011606 */
        /* <DEDUP_REMOVED lines=12> */
.L_x_19537:
[----:B------:R-:W-:Y:S05]  /*1ba80*/  BSYNC.RECONVERGENT B0 ;  /* 0x0000000000007941 */ /* 0x000fea0003800200 */
.L_x_19536:
[----:B------:R-:W-:Y:S01]  /*1ba90*/  IMAD.SHL.U32 R0, R0, 0x200000, RZ ;  /* 0x0020000000007824 */ /* 0x000fe200078e00ff */
[----:B------:R-:W-:-:S04]  /*1baa0*/  LEA R3, R3, 0x37800000, 0x17 ;  /* 0x3780000003037811 */ /* 0x000fc800078eb8ff */
[----:B------:R-:W-:-:S05]  /*1bab0*/  LOP3.LUT R0, R3, R0, R7, 0xfe, !PT ;  /* 0x0000000003007212 */ /* 0x000fca00078efe07 */
[----:B------:R-:W-:-:S04]  /*1bac0*/  FMUL.FTZ R0, R0, 1 ;  /* 0x3f80000000007820 */ /* 0x000fc80000410000 */
[----:B------:R0:W1:Y:S01]  /*1bad0*/  F2F.F64.F32 R4, R0 ;  /* 0x0000000000047310 */ /* 0x0000620000201800 */
[----:B------:R-:W-:Y:S05]  /*1bae0*/  BRA `(.L_x_19519) ;  /* 0x0000000000a47947 */ /* 0x000fea0003800000 */
.L_x_19531:
[----:B------:R-:W-:-:S09]  /*1baf0*/  UISETP.NE.AND UP0, UPT, UR4, 0x1c, UPT ;  /* 0x0000001c0400788c */ /* 0x000fd2000bf05270 */
[----:B------:R-:W-:Y:S05]  /*1bb00*/  BRA.U !UP0, `(.L_x_19538) ;  /* 0x0000000108947547 */ /* 0x000fea000b800000 */
[----:B------:R-:W-:-:S09]  /*1bb10*/  UISETP.NE.AND UP0, UPT, UR4, 0x1d, UPT ;  /* 0x0000001d0400788c */ /* 0x000fd2000bf05270 */
[----:B------:R-:W-:Y:S05]  /*1bb20*/  BRA.U !UP0, `(.L_x_19539) ;  /* 0x0000000108807547 */ /* 0x000fea000b800000 */
[----:B------:R-:W-:-:S09]  /*1bb30*/  UISETP.NE.AND UP0, UPT, UR4, 0x2c, UPT ;  /* 0x0000002c0400788c */ /* 0x000fd2000bf05270 */
[----:B------:R-:W-:Y:S05]  /*1bb40*/  BRA.U UP0, `(.L_x_19518) ;  /* 0x0000000100307547 */ /* 0x000fea000b800000 */
[----:B012---:R-:W2:Y:S01]  /*1bb50*/  LDG.E.U8 R0, desc[UR36][R6.64] ;  /* 0x0000002406007981 */ /* 0x007ea2000c1e1100 */
        /* <DEDUP_REMOVED lines=11> */
.L_x_19518:
        /* <DEDUP_REMOVED lines=16> */
.L_x_19540:
[----:B------:R-:W-:Y:S01]  /*1bd10*/  CS2R R4, SRZ ;  /* 0x0000000000047805 */ /* 0x000fe2000001ff00 */
[----:B------:R-:W-:Y:S06]  /*1bd20*/  BRA `(.L_x_19519) ;  /* 0x0000000000147947 */ /* 0x000fec0003800000 */
.L_x_19539:
[----:B0-----:R-:W3:Y:S02]  /*1bd30*/  LDG.E.64 R4, desc[UR36][R6.64] ;  /* 0x0000002406047981 */ /* 0x001ee4000c1e1b00 */
[----:B---3--:R-:W0:Y:S01]  /*1bd40*/  I2F.F64.U64 R4, R4 ;  /* 0x0000000400047312 */ /* 0x008e220000301800 */
[----:B------:R-:W-:Y:S05]  /*1bd50*/  BRA `(.L_x_19519) ;  /* 0x0000000000087947 */ /* 0x000fea0003800000 */
.L_x_19538:
[----:B0-----:R-:W3:Y:S02]  /*1bd60*/  LDG.E R4, desc[UR36][R6.64] ;  /* 0x0000002406047981 */ /* 0x001ee4000c1e1900 */
[----:B---3--:R-:W0:Y:S02]  /*1bd70*/  I2F.F64.U32 R4, R4 ;  /* 0x0000000400047312 */ /* 0x008e240000201800 */
.L_x_19519:
[----:B------:R-:W-:Y:S05]  /*1bd80*/  BSYNC.RECONVERGENT B6 ;  /* 0x0000000000067941 */ /* 0x000fea0003800200 */
.L_x_19513:
[----:B------:R-:W3:Y:S01]  /*1bd90*/  LDCU.64 UR6, c[0x0][0x818] ;  /* 0x00010300ff0677ac */ /* 0x000ee20008000a00 */
[----:B012--5:R-:W-:Y:S02]  /*1bda0*/  DMUL R6, R22, R22 ;  /* 0x0000001616067228 */ /* 0x027fe40000000000 */
[----:B------:R-:W-:Y:S01]  /*1bdb0*/  DADD R18, -R30, R18 ;  /* 0x000000001e127229 */ /* 0x000fe20000000112 */
[----:B------:R-:W0:Y:S05]  /*1bdc0*/  LDCU.64 UR4, c[0x0][0x7d8] ;  /* 0x0000fb00ff0477ac */ /* 0x000e2a0008000a00 */
[----:B------:R-:W-:Y:S02]  /*1bdd0*/  DMUL R6, R6, R32 ;  /* 0x0000002006067228 */ /* 0x000fe40000000000 */
[----:B---34-:R-:W-:-:S06]  /*1bde0*/  DFMA R28, -R4, UR6, R28 ;  /* 0x00000006041c7c2b */ /* 0x018fcc000800011c */
        /* <DEDUP_REMOVED lines=20> */
.L_x_19544:
[----:B------:R-:W0:Y:S02]  /*1bf30*/  F2I.S64.F64.TRUNC R4, R4 ;  /* 0x0000000400047311 */ /* 0x000e24000030d900 */
[----:B0-----:R-:W-:-:S05]  /*1bf40*/  IMAD.MOV.U32 R7, RZ, RZ, R4 ;  /* 0x000000ffff077224 */ /* 0x001fca00078e0004 */
[----:B------:R0:W-:Y:S01]  /*1bf50*/  STG.E.U8 desc[UR36][R2.64], R7 ;  /* 0x0000000702007986 */ /* 0x0001e2000c101124 */
[----:B------:R-:W-:Y:S05]  /*1bf60*/  BRA `(.L_x_19546) ;  /* 0x0000000c00e07947 */ /* 0x000fea0003800000 */
.L_x_19543:
        /* <DEDUP_REMOVED lines=9> */
.L_x_19548:
[----:B------:R-:W0:Y:S02]  /*1c000*/  F2I.F64.TRUNC R5, R4 ;  /* 0x0000000400057311 */ /* 0x000e24000030d100 */
[----:B0-----:R0:W-:Y:S01]  /*1c010*/  STG.E desc[UR36][R2.64], R5 ;  /* 0x0000000502007986 */ /* 0x0011e2000c101924 */
[----:B------:R-:W-:Y:S05]  /*1c020*/  BRA `(.L_x_19546) ;  /* 0x0000000c00b07947 */ /* 0x000fea0003800000 */
.L_x_19547:
[----:B------:R-:W0:Y:S02]  /*1c030*/  F2I.F64.TRUNC R5, R4 ;  /* 0x0000000400057311 */ /* 0x000e24000030d100 */
[----:B0-----:R0:W-:Y:S01]  /*1c040*/  STG.E.U16 desc[UR36][R2.64], R5 ;  /* 0x0000000502007986 */ /* 0x0011e2000c101524 */
[----:B------:R-:W-:Y:S05]  /*1c050*/  BRA `(.L_x_19546) ;  /* 0x0000000c00a47947 */ /* 0x000fea0003800000 */
.L_x_19542:
        /* <DEDUP_REMOVED lines=13> */
.L_x_19550:
        /* <DEDUP_REMOVED lines=8> */
.L_x_19549:
        /* <DEDUP_REMOVED lines=14> */
.L_x_19552:
        /* <DEDUP_REMOVED lines=9> */
.L_x_19551:
[----:B------:R4:W-:Y:S01]  /*1c320*/  STG.E.64 desc[UR36][R2.64], R4 ;  /* 0x0000000402007986 */ /* 0x0009e2000c101b24 */
[----:B------:R-:W-:Y:S05]  /*1c330*/  BRA `(.L_x_19546) ;  /* 0x0000000800ec7947 */ /* 0x000fea0003800000 */
.L_x_19541:
        /* <DEDUP_REMOVED lines=13> */
.L_x_19556:
        /* <DEDUP_REMOVED lines=22> */
.L_x_19559:
[----:B------:R-:W-:-:S04]  /*1c570*/  SHF.R.U32.HI R5, RZ, 0x18, R7 ;  /* 0x00000018ff057819 */ /* 0x000fc80000011607 */
[----:B------:R-:W-:-:S07]  /*1c580*/  LOP3.LUT R0, R0, 0x80, R5, 0xf8, !PT ;  /* 0x0000008000007812 */ /* 0x000fce00078ef805 */
.L_x_19558:
[----:B------:R-:W-:Y:S05]  /*1c590*/  BSYNC.RECONVERGENT B0 ;  /* 0x0000000000007941 */ /* 0x000fea0003800200 */
.L_x_19557:
[----:B------:R0:W-:Y:S01]  /*1c5a0*/  STG.E.U8 desc[UR36][R2.64], R0 ;  /* 0x0000000002007986 */ /* 0x0001e2000c101124 */
[----:B------:R-:W-:Y:S05]  /*1c5b0*/  BRA `(.L_x_19546) ;  /* 0x00000008004c7947 */ /* 0x000fea0003800000 */
.L_x_19555:
        /* <DEDUP_REMOVED lines=22> */
.L_x_19562:
[----:B------:R-:W-:-:S04]  /*1c720*/  SHF.R.U32.HI R5, RZ, 0x18, R7 ;  /* 0x00000018ff057819 */ /* 0x000fc80000011607 */
[----:B------:R-:W-:-:S07]  /*1c730*/  LOP3.LUT R0, R0, 0x80, R5, 0xf8, !PT ;  /* 0x0000008000007812 */ /* 0x000fce00078ef805 */
.L_x_19561:
[----:B------:R-:W-:Y:S05]  /*1c740*/  BSYNC.RECONVERGENT B0 ;  /* 0x0000000000007941 */ /* 0x000fea0003800200 */
.L_x_19560:
[----:B------:R0:W-:Y:S01]  /*1c750*/  STG.E.U8 desc[UR36][R2.64], R0 ;  /* 0x0000000002007986 */ /* 0x0001e2000c101124 */
[----:B------:R-:W-:Y:S05]  /*1c760*/  BRA `(.L_x_19546) ;  /* 0x0000000400e07947 */ /* 0x000fea0003800000 */
.L_x_19554:
        /* <DEDUP_REMOVED lines=26> */
.L_x_19564:
[----:B------:R-:W0:Y:S02]  /*1c910*/  F2I.U64.F64.TRUNC R4, R4 ;  /* 0x0000000400047311 */ /* 0x000e24000030d800 */
[----:B0-----:R0:W-:Y:S01]  /*1c920*/  STG.E.64 desc[UR36][R2.64], R4 ;  /* 0x0000000402007986 */ /* 0x0011e2000c101b24 */
[----:B------:R-:W-:Y:S05]  /*1c930*/  BRA `(.L_x_19546) ;  /* 0x00000004006c7947 */ /* 0x000fea0003800000 */
.L_x_19563:
[----:B------:R-:W0:Y:S02]  /*1c940*/  F2I.U32.F64.TRUNC R5, R4 ;  /* 0x0000000400057311 */ /* 0x000e24000030d000 */
[----:B0-----:R0:W-:Y:S01]  /*1c950*/  STG.E desc[UR36][R2.64], R5 ;  /* 0x0000000502007986 */ /* 0x0011e2000c101924 */
[----:B------:R-:W-:Y:S05]  /*1c960*/  BRA `(.L_x_19546) ;  /* 0x0000000400607947 */ /* 0x000fea0003800000 */
.L_x_19553:
        /* <DEDUP_REMOVED lines=10> */
.L_x_19566:
[----:B------:R-:W-:-:S05]  /*1ca10*/  CS2R R6, SRZ ;  /* 0x0000000000067805 */ /* 0x000fca000001ff00 */
[----:B------:R0:W-:Y:S01]  /*1ca20*/  STG.E.128 desc[UR36][R2.64], R4 ;  /* 0x0000000402007986 */ /* 0x0001e2000c101d24 */
[----:B------:R-:W-:Y:S05]  /*1ca30*/  BRA `(.L_x_19546) ;  /* 0x00000004002c7947 */ /* 0x000fea0003800000 */
.L_x_19565:
[----:B------:R-:W-:-:S09]  /*1ca40*/  UISETP.NE.AND UP0, UPT, UR6, 0xf, UPT ;  /* 0x0000000f0600788c */ /* 0x000fd2000bf05270 */
[----:B------:R-:W-:Y:S05]  /*1ca50*/  BRA.U !UP0, `(.L_x_19567) ;  /* 0x0000000508087547 */ /* 0x000fea000b800000 */
[----:B------:R-:W-:-:S09]  /*1ca60*/  UISETP.NE.AND UP0, UPT, UR6, 0x17, UPT ;  /* 0x000000170600788c */ /* 0x000fd2000bf05270 */
[----:B------:R-:W-:Y:S05]  /*1ca70*/  BRA.U !UP0, `(.L_x_19568) ;  /* 0x0000000108a07547 */ /* 0x000fea000b800000 */
[----:B------:R-:W-:-:S09]  /*1ca80*/  UISETP.NE.AND UP0, UPT, UR6, 0x18, UPT ;  /* 0x000000180600788c */ /* 0x000fd2000bf05270 */
[----:B------:R-:W-:Y:S05]  /*1ca90*/  BRA.U !UP0, `(.L_x_19569) ;  /* 0x0000000108447547 */ /* 0x000fea000b800000 */
.L_x_19545:
        /* <DEDUP_REMOVED lines=16> */
.L_x_19570:
[----:B------:R-:W-:Y:S05]  /*1cba0*/  BRA `(.L_x_19546) ;  /* 0x0000000000d07947 */ /* 0x000fea0003800000 */
.L_x_19569:
        /* <DEDUP_REMOVED lines=17> */
.L_x_19572:
[----:B------:R-:W-:Y:S05]  /*1ccc0*/  BSYNC.RECONVERGENT B0 ;  /* 0x0000000000007941 */ /* 0x000fea0003800200 */
.L_x_19571:
[----:B------:R-:W-:-:S05]  /*1ccd0*/  LOP3.LUT R7, R0, 0x80, R7, 0xf8, !PT ;  /* 0x0000008000077812 */ /* 0x000fca00078ef807 */
[----:B------:R0:W-:Y:S01]  /*1cce0*/  STG.E.U8 desc[UR36][R2.64], R7 ;  /* 0x0000000702007986 */ /* 0x0001e2000c101124 */
[----:B------:R-:W-:Y:S05]  /*1ccf0*/  BRA `(.L_x_19546) ;  /* 0x00000000007c7947 */ /* 0x000fea0003800000 */
.L_x_19568:
        /* <DEDUP_REMOVED lines=16> */
.L_x_19574:
[----:B------:R-:W-:Y:S01]  /*1ce00*/  IMAD.MOV.U32 R0, RZ, RZ, 0x7f ;  /* 0x0000007fff007424 */ /* 0x000fe200078e00ff */
[----:B------:R-:W-:-:S04]  /*1ce10*/  ISETP.GT.U32.AND P0, PT, R6, 0x7f800000, PT ;  /* 0x7f8000000600780c */ /* 0x000fc80003f04070 */
[----:B------:R-:W-:-:S09]  /*1ce20*/  SEL R0, R0, 0x7c, P0 ;  /* 0x0000007c00007807 */ /* 0x000fd20000000000 */
.L_x_19575:
[----:B------:R-:W-:Y:S05]  /*1ce30*/  BSYNC.RECONVERGENT B0 ;  /* 0x0000000000007941 */ /* 0x000fea0003800200 */
.L_x_19573:
[----:B------:R-:W-:-:S04]  /*1ce40*/  SHF.R.U32.HI R5, RZ, 0x18, R7 ;  /* 0x00000018ff057819 */ /* 0x000fc80000011607 */
[----:B------:R-:W-:-:S05]  /*1ce50*/  LOP3.LUT R5, R0, 0x80, R5, 0xf8, !PT ;  /* 0x0000008000057812 */ /* 0x000fca00078ef805 */
[----:B------:R0:W-:Y:S01]  /*1ce60*/  STG.E.U8 desc[UR36][R2.64], R5 ;  /* 0x0000000502007986 */ /* 0x0001e2000c101124 */
[----:B------:R-:W-:Y:S05]  /*1ce70*/  BRA `(.L_x_19546) ;  /* 0x00000000001c7947 */ /* 0x000fea0003800000 */
.L_x_19567:
[----:B------:R-:W-:Y:S01]  /*1ce80*/  UMOV UR4, 0xf0000000 ;  /* 0xf000000000047882 */ /* 0x000fe20000000000 */
[----:B------:R-:W-:Y:S01]  /*1ce90*/  UMOV UR5, 0x380fffff ;  /* 0x380fffff00057882 */ /* 0x000fe20000000000 */
[----:B------:R-:W0:Y:S01]  /*1cea0*/  F2F.F32.F64 R0, R4 ;  /* 0x0000000400007310 */ /* 0x000e220000301000 */
[----:B------:R-:W-:-:S14]  /*1ceb0*/  DSETP.GEU.AND P0, PT, |R4|, UR4, PT ;  /* 0x0000000404007e2a */ /* 0x000fdc000bf0e200 */
[----:B0-----:R-:W-:-:S05]  /*1cec0*/  @!P0 FMUL R0, R0, 1.175494350822287508e-38 ;  /* 0x0080000000008820 */ /* 0x001fca0000400000 */
[----:B------:R-:W-:-:S05]  /*1ced0*/  F2FP.BF16.F32.PACK_AB R0, RZ, R0 ;  /* 0x00000000ff00723e */ /* 0x000fca00000010ff */
[----:B------:R0:W-:Y:S02]  /*1cee0*/  STG.E.U16 desc[UR36][R2.64], R0 ;  /* 0x0000000002007986 */ /* 0x0001e4000c101524 */
.L_x_19546:
[----:B------:R-:W-:-:S07]  /*1cef0*/  IADD3 R27, PT, PT, R27, 0x80, RZ ;  /* 0x000000801b1b7810 */ /* 0x000fce0007ffe0ff */
.L_x_19343:
[----:B------:R-:W-:Y:S05]  /*1cf00*/  BSYNC.RECONVERGENT B7 ;  /* 0x0000000000077941 */ /* 0x000fea0003800200 */
.L_x_19342:
[----:B------:R-:W5:Y:S02]  /*1cf10*/  LDCU UR4, c[0x0][0x380] ;  /* 0x00007000ff0477ac */ /* 0x000f640008000800 */
[----:B-----5:R-:W-:-:S13]  /*1cf20*/  ISETP.GE.AND P0, PT, R27, UR4, PT ;  /* 0x000000041b007c0c */ /* 0x020fda000bf06270 */
[----:B------:R-:W-:Y:S05]  /*1cf30*/  @P0 EXIT ;  /* 0x000000000000094d */ /* 0x000fea0003800000 */
[----:B------:R-:W5:Y:S01]  /*1cf40*/  LDCU UR4, c[0x0][0x388] ;  /* 0x00007100ff0477ac */ /* 0x000f620008000800 */
[----:B------:R-:W-:Y:S01]  /*1cf50*/  HFMA2 R16, -RZ, RZ, 0, 0 ;  /* 0x00000000ff107431 */ /* 0x000fe200000001ff */
[----:B------:R-:W-:Y:S02]  /*1cf60*/  CS2R R24, SRZ ;  /* 0x0000000000187805 */ /* 0x000fe4000001ff00 */
[----:B------:R-:W-:Y:S01]  /*1cf70*/  CS2R R22, SRZ ;  /* 0x0000000000167805 */ /* 0x000fe2000001ff00 */
[----:B01234-:R-:W-:Y:S01]  /*1cf80*/  IMAD.MOV.U32 R2, RZ, RZ, RZ ;  /* 0x000000ffff027224 */ /* 0x01ffe200078e00ff */
[----:B------:R-:W-:Y:S01]  /*1cf90*/  MOV R18, RZ ;  /* 0x000000ff00127202 */ /* 0x000fe20000000f00 */
[----:B------:R-:W-:Y:S01]  /*1cfa0*/  IMAD.MOV.U32 R0, RZ, RZ, RZ ;  /* 0x000000ffff007224 */ /* 0x000fe200078e00ff */
        /* <DEDUP_REMOVED lines=500> */
.L_x_19576:
[----:B------:R-:W0:Y:S01]  /*1eef0*/  LDCU.64 UR6, c[0x0][0x7d8] ;  /* 0x0000fb00ff0677ac */ /* 0x000e220008000a00 */
[----:B------:R-:W-:Y:S01]  /*1ef00*/  BSSY.RECONVERGENT B6, `(.L_x_19577) ;  /* 0x00000f0000067945 */ /* 0x000fe20003800200 */
[----:B------:R-:W1:Y:S01]  /*1ef10*/  LDCU.64 UR8, c[0x0][0x7e0] ;  /* 0x0000fc00ff0877ac */ /* 0x000e620008000a00 */
[----:B------:R-:W-:-:S04]  /*1ef20*/  UPRMT UR4, UR40, 0x7771, URZ ;  /* 0x0000777128047896 */ /* 0x000fc800080000ff */
[----:B------:R-:W-:Y:S01]  /*1ef30*/  UISETP.GT.AND UP0, UPT, UR4, 0x9, UPT ;  /* 0x000000090400788c */ /* 0x000fe2000bf04270 */
[----:B0-----:R-:W-:Y:S02]  /*1ef40*/  IADD3 R16, P0, PT, R16, UR6, RZ ;  /* 0x0000000610107c10 */ /* 0x001fe4000ff1e0ff */
[----:B-1----:R-:W-:-:S03]  /*1ef50*/  IADD3 R4, P1, PT, R0, UR8, RZ ;  /* 0x0000000800047c10 */ /* 0x002fc6000ff3e0ff */
        /* <DEDUP_REMOVED lines=14> */
.L_x_19581:
[----:B------:R-:W2:Y:S02]  /*1f040*/  LDG.E.U8 R4, desc[UR36][R4.64] ;  /* 0x0000002404047981 */ /* 0x000ea4000c1e1100 */
[----:B--2---:R0:W1:Y:S01]  /*1f050*/  I2F.F64.U16 R26, R4 ;  /* 0x00000004001a7312 */ /* 0x0040620000101800 */
[----:B------:R-:W-:Y:S05]  /*1f060*/  BRA `(.L_x_19583) ;  /* 0x0000000c00647947 */ /* 0x000fea0003800000 */
.L_x_19580:
        /* <DEDUP_REMOVED lines=9> */
.L_x_19585:
[----:B------:R-:W2:Y:S02]  /*1f100*/  LDG.E R4, desc[UR36][R4.64] ;  /* 0x0000002404047981 */ /* 0x000ea4000c1e1900 */
[----:B--2---:R0:W1:Y:S01]  /*1f110*/  I2F.F64 R26, R4 ;  /* 0x00000004001a7312 */ /* 0x0040620000201c00 */
[----:B------:R-:W-:Y:S05]  /*1f120*/  BRA `(.L_x_19583) ;  /* 0x0000000c00347947 */ /* 0x000fea0003800000 */
.L_x_19584:
[----:B------:R-:W2:Y:S02]  /*1f130*/  LDG.E.U16 R4, desc[UR36][R4.64] ;  /* 0x0000002404047981 */ /* 0x000ea4000c1e1500 */
[----:B--2---:R0:W1:Y:S01]  /*1f140*/  I2F.F64.S16 R26, R4 ;  /* 0x00000004001a7312 */ /* 0x0040620000101c00 */
[----:B------:R-:W-:Y:S05]  /*1f150*/  BRA `(.L_x_19583) ;  /* 0x0000000c00287947 */ /* 0x000fea0003800000 */
.L_x_19579:
        /* <DEDUP_REMOVED lines=10> */
.L_x_19587:
[----:B------:R-:W2:Y:S02]  /*1f200*/  LDG.E.U16 R0, desc[UR36][R4.64] ;  /* 0x0000002404007981 */ /* 0x000ea4000c1e1500 */
[----:B--2---:R-:W-:-:S05]  /*1f210*/  HADD2.F32 R0, -RZ, R0.H0_H0 ;  /* 0x20000000ff007230 */ /* 0x004fca0000004100 */
[----:B------:R-:W-:-:S04]  /*1f220*/  FMUL.FTZ R0, R0, 1 ;  /* 0x3f80000000007820 */ /* 0x000fc80000410000 */
[----:B------:R0:W1:Y:S01]  /*1f230*/  F2F.F64.F32 R26, R0 ;  /* 0x00000000001a7310 */ /* 0x0000620000201800 */
[----:B------:R-:W-:Y:S05]  /*1f240*/  BRA `(.L_x_19583) ;  /* 0x0000000800ec7947 */ /* 0x000fea0003800000 */
.L_x_19586:
        /* <DEDUP_REMOVED lines=10> */
.L_x_19589:
[----:B------:R-:W2:Y:S02]  /*1f2f0*/  LDG.E.U16 R4, desc[UR36][R4.64] ;  /* 0x0000002404047981 */ /* 0x000ea4000c1e1500 */
[----:B--2---:R-:W-:-:S05]  /*1f300*/  HADD2.F32 R0, -RZ, R4.H0_H0 ;  /* 0x20000004ff007230 */ /* 0x004fca0000004100 */
[----:B------:R-:W-:-:S04]  /*1f310*/  FMUL.FTZ R0, R0, 1 ;  /* 0x3f80000000007820 */ /* 0x000fc80000410000 */
[----:B------:R4:W0:Y:S01]  /*1f320*/  F2F.F64.F32 R26, R0 ;  /* 0x00000000001a7310 */ /* 0x0008220000201800 */
[----:B------:R-:W-:Y:S05]  /*1f330*/  BRA `(.L_x_19583) ;  /* 0x0000000800b07947 */ /* 0x000fea0003800000 */
.L_x_19588:
[----:B------:R0:W5:Y:S01]  /*1f340*/  LDG.E.64 R26, desc[UR36][R4.64] ;  /* 0x00000024041a7981 */ /* 0x000162000c1e1b00 */
[----:B------:R-:W-:Y:S05]  /*1f350*/  BRA `(.L_x_19583) ;  /* 0x0000000800a87947 */ /* 0x000fea0003800000 */
.L_x_19578:
        /* <DEDUP_REMOVED lines=13> */
.L_x_19592:
[----:B------:R0:W5:Y:S01]  /*1f430*/  LDG.E.64 R26, desc[UR36][R4.64] ;  /* 0x00000024041a7981 */ /* 0x000162000c1e1b00 */
[----:B------:R-:W-:Y:S05]  /*1f440*/  BRA `(.L_x_19583) ;  /* 0x00000008006c7947 */ /* 0x000fea0003800000 */
.L_x_19591:
        /* <DEDUP_REMOVED lines=27> */
.L_x_19594:
        /* <DEDUP_REMOVED lines=15> */
.L_x_19593:
[----:B------:R-:W2:Y:S02]  /*1f6f0*/  LDG.E.U16 R0, desc[UR36][R4.64] ;  /* 0x0000002404007981 */ /* 0x000ea4000c1e1500 */
[----:B--2---:R-:W-:-:S05]  /*1f700*/  SHF.L.U32 R0, R0, 0x10, RZ ;  /* 0x0000001000007819 */ /* 0x004fca00000006ff */
[----:B------:R-:W-:-:S04]  /*1f710*/  FMUL.FTZ R0, R0, 1 ;  /* 0x3f80000000007820 */ /* 0x000fc80000410000 */
[----:B------:R0:W1:Y:S01]  /*1f720*/  F2F.F64.F32 R26, R0 ;  /* 0x00000000001a7310 */ /* 0x0000620000201800 */
[----:B------:R-:W-:Y:S05]  /*1f730*/  BRA `(.L_x_19583) ;  /* 0x0000000400b07947 */ /* 0x000fea0003800000 */
.L_x_19590:
        /* <DEDUP_REMOVED lines=11> */
.L_x_19597:
        /* <DEDUP_REMOVED lines=21> */
.L_x_19599:
[----:B------:R-:W-:Y:S05]  /*1f940*/  BSYNC.RECONVERGENT B0 ;  /* 0x0000000000007941 */ /* 0x000fea0003800200 */
.L_x_19598:
[----:B------:R-:W-:Y:S01]  /*1f950*/  IMAD.SHL.U32 R0, R0, 0x100000, RZ ;  /* 0x0010000000007824 */ /* 0x000fe200078e00ff */
[----:B------:R-:W-:-:S04]  /*1f960*/  LEA R3, R3, 0x3b800000, 0x17 ;  /* 0x3b80000003037811 */ /* 0x000fc800078eb8ff */
[----:B------:R-:W-:-:S05]  /*1f970*/  LOP3.LUT R0, R3, R0, R7, 0xfe, !PT ;  /* 0x0000000003007212 */ /* 0x000fca00078efe07 */
[----:B------:R-:W-:-:S04]  /*1f980*/  FMUL.FTZ R0, R0, 1 ;  /* 0x3f80000000007820 */ /* 0x000fc80000410000 */
[----:B------:R0:W1:Y:S01]  /*1f990*/  F2F.F64.F32 R26, R0 ;  /* 0x00000000001a7310 */ /* 0x0000620000201800 */
[----:B------:R-:W-:Y:S05]  /*1f9a0*/  BRA `(.L_x_19583) ;  /* 0x0000000400147947 */ /* 0x000fea0003800000 */
.L_x_19596:
        /* <DEDUP_REMOVED lines=21> */
.L_x_19601:
[----:B------:R-:W-:Y:S05]  /*1fb00*/  BSYNC.RECONVERGENT B0 ;  /* 0x0000000000007941 */ /* 0x000fea0003800200 */
.L_x_19600:
[----:B------:R-:W-:Y:S02]  /*1fb10*/  SHF.L.U32 R0, R0, 0x15, RZ ;  /* 0x0000001500007819 */ /* 0x000fe400000006ff */
[----:B------:R-:W-:-:S04]  /*1fb20*/  LEA R3, R3, 0x37800000, 0x17 ;  /* 0x3780000003037811 */ /* 0x000fc800078eb8ff */
[----:B------:R-:W-:-:S05]  /*1fb30*/  LOP3.LUT R0, R3, R0, R7, 0xfe, !PT ;  /* 0x0000000003007212 */ /* 0x000fca00078efe07 */
[----:B------:R-:W-:-:S04]  /*1fb40*/  FMUL.FTZ R0, R0, 1 ;  /* 0x3f80000000007820 */ /* 0x000fc80000410000 */
[----:B------:R0:W1:Y:S01]  /*1fb50*/  F2F.F64.F32 R26, R0 ;  /* 0x00000000001a7310 */ /* 0x0000620000201800 */
[----:B------:R-:W-:Y:S05]  /*1fb60*/  BRA `(.L_x_19583) ;  /* 0x0000000000a47947 */ /* 0x000fea0003800000 */
.L_x_19595:
        /* <DEDUP_REMOVED lines=18> */
.L_x_19582:
        /* <DEDUP_REMOVED lines=16> */
.L_x_19604:
[----:B------:R-:W-:Y:S01]  /*1fd90*/  CS2R R26, SRZ ;  /* 0x00000000001a7805 */ /* 0x000fe2000001ff00 */
[----:B------:R-:W-:Y:S06]  /*1fda0*/  BRA `(.L_x_19583) ;  /* 0x0000000000147947 */ /* 0x000fec0003800000 */
.L_x_19603:
[----:B------:R-:W2:Y:S02]  /*1fdb0*/  LDG.E.64 R26, desc[UR36][R4.64] ;  /* 0x00000024041a7981 */ /* 0x000ea4000c1e1b00 */
[----:B--2---:R-:W0:Y:S01]  /*1fdc0*/  I2F.F64.U64 R26, R26 ;  /* 0x0000001a001a7312 */ /* 0x004e220000301800 */
[----:B------:R-:W-:Y:S05]  /*1fdd0*/  BRA `(.L_x_19583) ;  /* 0x0000000000087947 */ /* 0x000fea0003800000 */
.L_x_19602:
[----:B------:R-:W2:Y:S02]  /*1fde0*/  LDG.E R4, desc[UR36][R4.64] ;  /* 0x0000002404047981 */ /* 0x000ea4000c1e1900 */
[----:B--2---:R0:W1:Y:S02]  /*1fdf0*/  I2F.F64.U32 R26, R4 ;  /* 0x00000004001a7312 */ /* 0x0040640000201800 */
.L_x_19583:
[----:B------:R-:W-:Y:S05]  /*1fe00*/  BSYNC.RECONVERGENT B6 ;  /* 0x0000000000067941 */ /* 0x000fea0003800200 */
.L_x_19577:
        /* <DEDUP_REMOVED lines=18> */
.L_x_19609:
[----:B------:R-:W2:Y:S02]  /*1ff30*/  LDG.E.U8 R4, desc[UR36][R4.64] ;  /* 0x0000002404047981 */ /* 0x000ea4000c1e1100 */
[----:B--2---:R0:W2:Y:S01]  /*1ff40*/  I2F.F64.U16 R18, R4 ;  /* 0x0000000400127312 */ /* 0x0040a20000101800 */
[----:B------:R-:W-:Y:S05]  /*1ff50*/  BRA `(.L_x_19611) ;  /* 0x0000000c00647947 */ /* 0x000fea0003800000 */
.L_x_19608:
        /* <DEDUP_REMOVED lines=9> */
.L_x_19613:
[----:B------:R-:W2:Y:S02]  /*1fff0*/  LDG.E R4, desc[UR36][R4.64] ;  /* 0x0000002404047981 */ /* 0x000ea4000c1e1900 */
[----:B--2---:R0:W2:Y:S01]  /*20000*/  I2F.F64 R18, R4 ;  /* 0x0000000400127312 */ /* 0x0040a20000201c00 */
[----:B------:R-:W-:Y:S05]  /*20010*/  BRA `(.L_x_19611) ;  /* 0x0000000c00347947 */ /* 0x000fea0003800000 */
.L_x_19612:
[----:B------:R-:W2:Y:S02]  /*20020*/  LDG.E.U16 R4, desc[UR36][R4.64] ;  /* 0x0000002404047981 */ /* 0x000ea4000c1e1500 */
[----:B--2---:R0:W2:Y:S01]  /*20030*/  I2F.F64.S16 R18, R4 ;  /* 0x0000000400127312 */ /* 0x0040a20000101c00 */
[----:B------:R-:W-:Y:S05]  /*20040*/  BRA `(.L_x_19611) ;  /* 0x0000000c00287947 */ /* 0x000fea0003800000 */
.L_x_19607:
        /* <DEDUP_REMOVED lines=10> */
.L_x_19615:
[----:B----4-:R-:W4:Y:S02]  /*200f0*/  LDG.E.U16 R0, desc[UR36][R4.64] ;  /* 0x0000002404007981 */ /* 0x010f24000c1e1500 */
[----:B----4-:R-:W-:-:S05]  /*20100*/  HADD2.F32 R0, -RZ, R0.H0_H0 ;  /* 0x20000000ff007230 */ /* 0x010fca0000004100 */
[----:B------:R-:W-:-:S04]  /*20110*/  FMUL.FTZ R0, R0, 1 ;  /* 0x3f80000000007820 */ /* 0x000fc80000410000 */
[----:B------:R0:W4:Y:S01]  /*20120*/  F2F.F64.F32 R18, R0 ;  /* 0x0000000000127310 */ /* 0x0001220000201800 */
[----:B------:R-:W-:Y:S05]  /*20130*/  BRA `(.L_x_19611) ;  /* 0x0000000800ec7947 */ /* 0x000fea0003800000 */
.L_x_19614:
        /* <DEDUP_REMOVED lines=10> */
.L_x_19617:
[----:B------:R-:W4:Y:S02]  /*201e0*/  LDG.E.U16 R4, desc[UR36][R4.64] ;  /* 0x0000002404047981 */ /* 0x000f24000c1e1500 */
[----:B----4-:R-:W-:-:S05]  /*201f0*/  HADD2.F32 R0, -RZ, R4.H0_H0 ;  /* 0x20000004ff007230 */ /* 0x010fca0000004100 */
[----:B------:R-:W-:-:S04]  /*20200*/  FMUL.FTZ R0, R0, 1 ;  /* 0x3f80000000007820 */ /* 0x000fc80000410000 */
[----:B------:R0:W4:Y:S01]  /*20210*/  F2F.F64.F32 R18, R0 ;  /* 0x0000000000127310 */ /* 0x0001220000201800 */
[----:B------:R-:W-:Y:S05]  /*20220*/  BRA `(.L_x_19611) ;  /* 0x0000000800b07947 */ /* 0x000fea0003800000 */
.L_x_19616:
[----:B------:R0:W5:Y:S01]  /*20230*/  LDG.E.64 R18, desc[UR36][R4.64] ;  /* 0x0000002404127981 */ /* 0x000162000c1e1b00 */
[----:B------:R-:W-:Y:S05]  /*20240*/  BRA `(.L_x_19611) ;  /* 0x0000000800a87947 */ /* 0x000fea0003800000 */
.L_x_19606:
        /* <DEDUP_REMOVED lines=13> */
.L_x_19620:
[----:B------:R0:W5:Y:S01]  /*20320*/  LDG.E.64 R18, desc[UR36][R4.64] ;  /* 0x0000002404127981 */ /* 0x000162000c1e1b00 */
[----:B------:R-:W-:Y:S05]  /*20330*/  BRA `(.L_x_19611) ;  /* 0x00000008006c7947 */ /* 0x000fea0003800000 */
.L_x_19619:
[----:B------:R-:W-:-:S09]  /*20340*/  UISETP.NE.AND UP0, UPT, UR4, 0xf, UPT ;  /* 0x0000000f0400788c */ /* 0x000fd2000bf05270 */
[----:B------:R-:W-:Y:S05]  /*20350*/  BRA.U !UP0, `(.L_x_19621) ;  /* 0x0000000108a07547 */ /* 0x000fea000b800000 */
[----:B------:R-:W-:-:S09]  /*20360*/  UISETP.NE.AND UP0, UPT, UR4, 0x17, UPT ;  /* 0x000000170400788c */ /* 0x000fd2000bf05270 */
[----:B------:R-:W-:Y:S05]  /*20370*/  BRA.U !UP0, `(.L_x_19622) ;  /* 0x00000001085c7547 */ /* 0x000fea000b800000 */
[----:B------:R-:W-:-:S09]  /*20380*/  UISETP.NE.AND UP0, UPT, UR4, 0x18, UPT ;  /* 0x000000180400788c */ /* 0x000fd2000bf05270 */
[----:B------:R-:W-:Y:S05]  /*20390*/  BRA.U UP0, `(.L_x_19610) ;  /* 0x0000000500f87547 */ /* 0x000fea000b800000 */
[----:B----4-:R-:W4:Y:S01]  /*203a0*/  LDG.E.U8 R0, desc[UR36][R4.64] ;  /* 0x0000002404007981 */ /* 0x010f22000c1e1100 */
[----:B------:R-:W-:Y:S01]  /*203b0*/  MOV R7, 0x1f ;  /* 0x0000001f00077802 */ /* 0x000fe20000000f00 */
[----:B----4-:R-:W-:-:S05]  /*203c0*/  IMAD.SHL.U32 R0, R0, 0x1000000, RZ ;  /* 0x0100000000007824 */ /* 0x010fca00078e00ff */
        /* <DEDUP_REMOVED lines=16> */
[----:B------:R0:W4:Y:S01]  /*204d0*/  F2F.F64.F32 R18, R3 ;  /* 0x0000000300127310 */ /* 0x0001220000201800 */
[----:B------:R-:W-:Y:S05]  /*204e0*/  BRA `(.L_x_19611) ;  /* 0x0000000800007947 */ /* 0x000fea0003800000 */
.L_x_19622:
[----:B------:R-:W4:Y:S02]  /*204f0*/  LDG.E.U8 R4, desc[UR36][R4.64] ;  /* 0x0000002404047981 */ /* 0x000f24000c1e1100 */
[C---:B----4-:R-:W-:Y:S01]  /*20500*/  SHF.L.U32 R0, R4.reuse, 0x19, RZ ;  /* 0x0000001904007819 */ /* 0x050fe200000006ff */
        /* <DEDUP_REMOVED lines=11> */
[----:B------:R0:W4:Y:S01]  /*205c0*/  F2F.F64.F32 R18, R0 ;  /* 0x0000000000127310 */ /* 0x0001220000201800 */
[----:B------:R-:W-:Y:S05]  /*205d0*/  BRA `(.L_x_19611) ;  /* 0x0000000400c47947 */ /* 0x000fea0003800000 */
.L_x_19621:
[----:B----4-:R-:W4:Y:S02]  /*205e0*/  LDG.E.U16 R0, desc[UR36][R4.64] ;  /* 0x0000002404007981 */ /* 0x010f24000c1e1500 */
[----:B----4-:R-:W-:-:S04]  /*205f0*/  IMAD.U32 R0, R0, 0x10000, RZ ;  /* 0x0001000000007824 */ /* 0x010fc800078e00ff */
[----:B------:R-:W-:-:S04]  /*20600*/  FMUL.FTZ R0, R0, 1 ;  /* 0x3f80000000007820 */ /* 0x000fc80000410000 */
[----:B------:R0:W4:Y:S01]  /*20610*/  F2F.F64.F32 R18, R0 ;  /* 0x0000000000127310 */ /* 0x0001220000201800 */
[----:B------:R-:W-:Y:S05]  /*20620*/  BRA `(.L_x_19611) ;  /* 0x0000000400b07947 */ /* 0x000fea0003800000 */
.L_x_19618:
        /* <DEDUP_REMOVED lines=11> */
.L_x_19625:
        /* <DEDUP_REMOVED lines=21> */
.L_x_19627:
[----:B------:R-:W-:Y:S05]  /*20830*/  BSYNC.RECONVERGENT B0 ;  /* 0x0000000000007941 */ /* 0x000fea0003800200 */
.L_x_19626:
[----:B------:R-:W-:Y:S02]  /*20840*/  SHF.L.U32 R0, R0, 0x14, RZ ;  /* 0x0000001400007819 */ /* 0x000fe400000006ff */
[----:B------:R-:W-:-:S04]  /*20850*/  LEA R3, R3, 0x3b800000, 0x17 ;  /* 0x3b80000003037811 */ /* 0x000fc800078eb8ff */
[----:B------:R-:W-:-:S05]  /*20860*/  LOP3.LUT R0, R3, R0, R7, 0xfe, !PT ;  /* 0x0000000003007212 */ /* 0x000fca00078efe07 */
[----:B------:R-:W-:-:S04]  /*20870*/  FMUL.FTZ R0, R0, 1 ;  /* 0x3f80000000007820 */ /* 0x000fc80000410000 */
[----:B------:R0:W2:Y:S01]  /*20880*/  F2F.F64.F32 R18, R0 ;  /* 0x0000000000127310 */ /* 0x0000a20000201800 */
[----:B------:R-:W-:Y:S05]  /*20890*/  BRA `(.L_x_19611) ;  /* 0x0000000400147947 */ /* 0x000fea0003800000 */
.L_x_19624:
        /* <DEDUP_REMOVED lines=21> */
.L_x_19629:
[----:B------:R-:W-:Y:S05]  /*209f0*/  BSYNC.RECONVERGENT B0 ;  /* 0x0000000000007941 */ /* 0x000fea0003800200 */
.L_x_19628:
[----:B------:R-:W-:Y:S01]  /*20a00*/  IMAD.SHL.U32 R0, R0, 0x200000, RZ ;  /* 0x0020000000007824 */ /* 0x000fe200078e00ff */
[----:B------:R-:W-:-:S04]  /*20a10*/  LEA R3, R3, 0x37800000, 0x17 ;  /* 0x3780000003037811 */ /* 0x000fc800078eb8ff */
[----:B------:R-:W-:-:S05]  /*20a20*/  LOP3.LUT R0, R3, R0, R7, 0xfe, !PT ;  /* 0x0000000003007212 */ /* 0x000fca00078efe07 */
[----:B------:R-:W-:-:S04]  /*20a30*/  FMUL.FTZ R0, R0, 1 ;  /* 0x3f80000000007820 */ /* 0x000fc80000410000 */
[----:B------:R0:W2:Y:S01]  /*20a40*/  F2F.F64.F32 R18, R0 ;  /* 0x0000000000127310 */ /* 0x0000a20000201800 */
[----:B------:R-:W-:Y:S05]  /*20a50*/  BRA `(.L_x_19611) ;  /* 0x0000000000a47947 */ /* 0x000fea0003800000 */
.L_x_19623:
        /* <DEDUP_REMOVED lines=18> */
.L_x_19610:
        /* <DEDUP_REMOVED lines=16> */
.L_x_19632:
[----:B------:R-:W-:Y:S01]  /*20c80*/  CS2R R18, SRZ ;  /* 0x0000000000127805 */ /* 0x000fe2000001ff00 */
[----:B------:R-:W-:Y:S06]  /*20c90*/  BRA `(.L_x_19611) ;  /* 0x0000000000147947 */ /* 0x000fec0003800000 */
.L_x_19631:
[----:B------:R-:W2:Y:S02]  /*20ca0*/  LDG.E.64 R18, desc[UR36][R4.64] ;  /* 0x0000002404127981 */ /* 0x000ea4000c1e1b00 */
[----:B--2---:R-:W0:Y:S01]  /*20cb0*/  I2F.F64.U64 R18, R18 ;  /* 0x0000001200127312 */ /* 0x004e220000301800 */
[----:B------:R-:W-:Y:S05]  /*20cc0*/  BRA `(.L_x_19611) ;  /* 0x0000000000087947 */ /* 0x000fea0003800000 */
.L_x_19630:
[----:B------:R-:W2:Y:S02]  /*20cd0*/  LDG.E R4, desc[UR36][R4.64] ;  /* 0x0000002404047981 */ /* 0x000ea4000c1e1900 */
[----:B--2---:R0:W2:Y:S02]  /*20ce0*/  I2F.F64.U32 R18, R4 ;  /* 0x0000000400127312 */ /* 0x0040a40000201800 */
.L_x_19611:
[----:B------:R-:W-:Y:S05]  /*20cf0*/  BSYNC.RECONVERGENT B6 ;  /* 0x0000000000067941 */ /* 0x000fea0003800200 */
.L_x_19605:
[----:B------:R-:W1:Y:S01]  /*20d00*/  LDCU.64 UR6, c[0x0][0x7f0] ;  /* 0x0000fe00ff0677ac */ /* 0x000e620008000a00 */
[----:B------:R-:W-:Y:S01]  /*20d10*/  BSSY.RECONVERGENT B6, `(.L_x_19633) ;  /* 0x00000ec000067945 */ /* 0x000fe20003800200 */
[----:B------:R-:W-:-:S04]  /*20d20*/  UPRMT UR4, UR40, 0x7773, URZ ;  /* 0x0000777328047896 */ /* 0x000fc800080000ff */
[----:B------:R-:W-:Y:S01]  /*20d30*/  UISETP.GT.AND UP0, UPT, UR4, 0x9, UPT ;  /* 0x000000090400788c */ /* 0x000fe2000bf04270 */
[----:B-1----:R-:W-:-:S04]  /*20d40*/  IADD3 R2, P0, PT, R2, UR6, RZ ;  /* 0x0000000602027c10 */ /* 0x002fc8000ff1e0ff */
[----:B0-----:R-:W-:-:S04]  /*20d50*/  IADD3.X R3, PT, PT, RZ, UR7, RZ, P0, !PT ;  /* 0x00000007ff037c10 */ /* 0x001fc800087fe4ff */
        /* <DEDUP_REMOVED lines=12> */
.L_x_19637:
[----:B------:R-:W2:Y:S02]  /*20e20*/  LDG.E.U8 R2, desc[UR36][R2.64] ;  /* 0x0000002402027981 */ /* 0x000ea4000c1e1100 */
[----:B--2---:R2:W0:Y:S01]  /*20e30*/  I2F.F64.U16 R28, R2 ;  /* 0x00000002001c7312 */ /* 0x0044220000101800 */
[----:B------:R-:W-:Y:S05]  /*20e40*/  BRA `(.L_x_19639) ;  /* 0x0000000c00607947 */ /* 0x000fea0003800000 */
.L_x_19636:
        /* <DEDUP_REMOVED lines=9> */
.L_x_19641:
[----:B------:R-:W2:Y:S02]  /*20ee0*/  LDG.E R2, desc[UR36][R2.64] ;  /* 0x0000002402027981 */ /* 0x000ea4000c1e1900 */
[----:B--2---:R0:W1:Y:S01]  /*20ef0*/  I2F.F64 R28, R2 ;  /* 0x00000002001c7312 */ /* 0x0040620000201c00 */
[----:B------:R-:W-:Y:S05]  /*20f00*/  BRA `(.L_x_19639) ;  /* 0x0000000c00307947 */ /* 0x000fea0003800000 */
.L_x_19640:
[----:B------:R-:W2:Y:S02]  /*20f10*/  LDG.E.U16 R2, desc[UR36][R2.64] ;  /* 0x0000002402027981 */ /* 0x000ea4000c1e1500 */
[----:B--2---:R0:W1:Y:S01]  /*20f20*/  I2F.F64.S16 R28, R2 ;  /* 0x00000002001c7312 */ /* 0x0040620000101c00 */
[----:B------:R-:W-:Y:S05]  /*20f30*/  BRA `(.L_x_19639) ;  /* 0x0000000c00247947 */ /* 0x000fea0003800000 */
.L_x_19635:
        /* <DEDUP_REMOVED lines=10> */
.L_x_19643:
[----:B----4-:R-:W4:Y:S02]  /*20fe0*/  LDG.E.U16 R0, desc[UR36][R2.64] ;  /* 0x0000002402007981 */ /* 0x010f24000c1e1500 */
[----:B----4-:R-:W-:-:S05]  /*20ff0*/  HADD2.F32 R0, -RZ, R0.H0_H0 ;  /* 0x20000000ff007230 */ /* 0x010fca0000004100 */
[----:B------:R-:W-:-:S04]  /*21000*/  FMUL.FTZ R0, R0, 1 ;  /* 0x3f80000000007820 */ /* 0x000fc80000410000 */
[----:B------:R0:W1:Y:S01]  /*21010*/  F2F.F64.F32 R28, R0 ;  /* 0x00000000001c7310 */ /* 0x0000620000201800 */
[----:B------:R-:W-:Y:S05]  /*21020*/  BRA `(.L_x_19639) ;  /* 0x0000000800e87947 */ /* 0x000fea0003800000 */
.L_x_19642:
        /* <DEDUP_REMOVED lines=10> */
.L_x_19645:
[----:B------:R-:W4:Y:S02]  /*210d0*/  LDG.E.U16 R2, desc[UR36][R2.64] ;  /* 0x0000002402027981 */ /* 0x000f24000c1e1500 */
[----:B----4-:R-:W-:-:S05]  /*210e0*/  HADD2.F32 R0, -RZ, R2.H0_H0 ;  /* 0x20000002ff007230 */ /* 0x010fca0000004100 */
[----:B------:R-:W-:-:S04]  /*210f0*/  FMUL.FTZ R0, R0, 1 ;  /* 0x3f80000000007820 */ /* 0x000fc80000410000 */
[----:B------:R0:W1:Y:S01]  /*21100*/  F2F.F64.F32 R28, R0 ;  /* 0x00000000001c7310 */ /* 0x0000620000201800 */
[----:B------:R-:W-:Y:S05]  /*21110*/  BRA `(.L_x_19639) ;  /* 0x0000000800ac7947 */ /* 0x000fea0003800000 */
.L_x_19644:
[----:B------:R0:W5:Y:S01]  /*21120*/  LDG.E.64 R28, desc[UR36][R2.64] ;  /* 0x00000024021c7981 */ /* 0x000162000c1e1b00 */
[----:B------:R-:W-:Y:S05]  /*21130*/  BRA `(.L_x_19639) ;  /* 0x0000000800a47947 */ /* 0x000fea0003800000 */
.L_x_19634:
        /* <DEDUP_REMOVED lines=13> */
.L_x_19648:
[----:B------:R0:W5:Y:S01]  /*21210*/  LDG.E.64 R28, desc[UR36][R2.64] ;  /* 0x00000024021c7981 */ /* 0x000162000c1e1b00 */
[----:B------:R-:W-:Y:S05]  /*21220*/  BRA `(.L_x_19639) ;  /* 0x0000000800687947 */ /* 0x000fea0003800000 */
.L_x_19647:
        /* <DEDUP_REMOVED lines=27> */
.L_x_19650:
        /* <DEDUP_REMOVED lines=14> */
.L_x_19649:
[----:B----4-:R-:W4:Y:S02]  /*214c0*/  LDG.E.U16 R0, desc[UR36][R2.64] ;  /* 0x0000002402007981 */ /* 0x010f24000c1e1500 */
[----:B----4-:R-:W-:-:S04]  /*214d0*/  IMAD.U32 R0, R0, 0x10000, RZ ;  /* 0x0001000000007824 */ /* 0x010fc800078e00ff */
[----:B------:R-:W-:-:S04]  /*214e0*/  FMUL.FTZ R0, R0, 1 ;  /* 0x3f80000000007820 */ /* 0x000fc80000410000 */
[----:B------:R0:W1:Y:S01]  /*214f0*/  F2F.F64.F32 R28, R0 ;  /* 0x00000000001c7310 */ /* 0x0000620000201800 */
[----:B------:R-:W-:Y:S05]  /*21500*/  BRA `(.L_x_19639) ;  /* 0x0000000400b07947 */ /* 0x000fea0003800000 */
.L_x_19646:
        /* <DEDUP_REMOVED lines=11> */
.L_x_19653:
        /* <DEDUP_REMOVED lines=21> */
.L_x_19655:
[----:B------:R-:W-:Y:S05]  /*21710*/  BSYNC.RECONVERGENT B0 ;  /* 0x0000000000007941 */ /* 0x000fea0003800200 */
.L_x_19654:
[----:B------:R-:W-:Y:S02]  /*21720*/  SHF.L.U32 R0, R0, 0x14, RZ ;  /* 0x0000001400007819 */ /* 0x000fe400000006ff */
[----:B------:R-:W-:-:S04]  /*21730*/  LEA R2, R2, 0x3b800000, 0x17 ;  /* 0x3b80000002027811 */ /* 0x000fc800078eb8ff */
[----:B------:R-:W-:-:S05]  /*21740*/  LOP3.LUT R0, R2, R0, R7, 0xfe, !PT ;  /* 0x0000000002007212 */ /* 0x000fca00078efe07 */
[----:B------:R-:W-:-:S04]  /*21750*/  FMUL.FTZ R0, R0, 1 ;  /* 0x3f80000000007820 */ /* 0x000fc80000410000 */
[----:B------:R0:W1:Y:S01]  /*21760*/  F2F.F64.F32 R28, R0 ;  /* 0x00000000001c7310 */ /* 0x0000620000201800 */
[----:B------:R-:W-:Y:S05]  /*21770*/  BRA `(.L_x_19639) ;  /* 0x0000000400147947 */ /* 0x000fea0003800000 */
.L_x_19652:
        /* <DEDUP_REMOVED lines=21> */
.L_x_19657:
[----:B------:R-:W-:Y:S05]  /*218d0*/  BSYNC.RECONVERGENT B0 ;  /* 0x0000000000007941 */ /* 0x000fea0003800200 */
.L_x_19656:
[----:B------:R-:W-:Y:S01]  /*218e0*/  IMAD.SHL.U32 R0, R0, 0x200000, RZ ;  /* 0x0020000000007824 */ /* 0x000fe200078e00ff */
[----:B------:R-:W-:-:S04]  /*218f0*/  LEA R2, R2, 0x37800000, 0x17 ;  /* 0x3780000002027811 */ /* 0x000fc800078eb8ff */
[----:B------:R-:W-:-:S05]  /*21900*/  LOP3.LUT R0, R2, R0, R7, 0xfe, !PT ;  /* 0x0000000002007212 */ /* 0x000fca00078efe07 */
[----:B------:R-:W-:-:S04]  /*21910*/  FMUL.FTZ R0, R0, 1 ;  /* 0x3f80000000007820 */ /* 0x000fc80000410000 */
[----:B------:R0:W1:Y:S01]  /*21920*/  F2F.F64.F32 R28, R0 ;  /* 0x00000000001c7310 */ /* 0x0000620000201800 */
[----:B------:R-:W-:Y:S05]  /*21930*/  BRA `(.L_x_19639) ;  /* 0x0000000000a47947 */ /* 0x000fea0003800000 */
.L_x_19651:
        /* <DEDUP_REMOVED lines=18> */
.L_x_19638:
        /* <DEDUP_REMOVED lines=16> */
.L_x_19660:
[----:B------:R-:W-:Y:S01]  /*21b60*/  CS2R R28, SRZ ;  /* 0x00000000001c7805 */ /* 0x000fe2000001ff00 */
[----:B------:R-:W-:Y:S06]  /*21b70*/  BRA `(.L_x_19639) ;  /* 0x0000000000147947 */ /* 0x000fec0003800000 */
.L_x_19659:
[----:B------:R-:W2:Y:S02]  /*21b80*/  LDG.E.64 R28, desc[UR36][R2.64] ;  /* 0x00000024021c7981 */ /* 0x000ea4000c1e1b00 */
[----:B--2---:R-:W0:Y:S01]  /*21b90*/  I2F.F64.U64 R28, R28 ;  /* 0x0000001c001c7312 */ /* 0x004e220000301800 */
[----:B------:R-:W-:Y:S05]  /*21ba0*/  BRA `(.L_x_19639) ;  /* 0x0000000000087947 */ /* 0x000fea0003800000 */
.L_x_19658:
[----:B------:R-:W2:Y:S02]  /*21bb0*/  LDG.E R2, desc[UR36][R2.64] ;  /* 0x0000002402027981 */ /* 0x000ea4000c1e1900 */
[----:B--2---:R0:W1:Y:S02]  /*21bc0*/  I2F.F64.U32 R28, R2 ;  /* 0x00000002001c7312 */ /* 0x0040640000201800 */
.L_x_19639:
[----:B------:R-:W-:Y:S05]  /*21bd0*/  BSYNC.RECONVERGENT B6 ;  /* 0x0000000000067941 */ /* 0x000fea0003800200 */
.L_x_19633:
[----:B------:R-:W0:Y:S01]  /*21be0*/  LDCU.64 UR4, c[0x0][0x7f8] ;  /* 0x0000ff00ff0477ac */ /* 0x000e220008000a00 */
[----:B------:R-:W-:Y:S01]  /*21bf0*/  BSSY.RECONVERGENT B6, `(.L_x_19661) ;  /* 0x00000ec000067945 */ /* 0x000fe20003800200 */
[----:B------:R-:W-:-:S04]  /*21c00*/  ULOP3.LUT UR6, UR41, 0xff, URZ, 0xc0, !UPT ;  /* 0x000000ff29067892 */ /* 0x000fc8000f8ec0ff */
[----:B------:R-:W-:Y:S01]  /*21c10*/  UISETP.GT.AND UP0, UPT, UR6, 0x9, UPT ;  /* 0x000000090600788c */ /* 0x000fe2000bf04270 */
[----:B0-2---:R-:W-:-:S04]  /*21c20*/  IADD3 R2, P0, PT, R22, UR4, RZ ;  /* 0x0000000416027c10 */ /* 0x005fc8000ff1e0ff */
        /* <DEDUP_REMOVED lines=13> */
.L_x_19665:
[----:B------:R-:W2:Y:S02]  /*21d00*/  LDG.E.U8 R2, desc[UR36][R2.64] ;  /* 0x0000002402027981 */ /* 0x000ea4000c1e1100 */
[----:B--2---:R0:W2:Y:S01]  /*21d10*/  I2F.F64.U16 R30, R2 ;  /* 0x00000002001e7312 */ /* 0x0040a20000101800 */
[----:B------:R-:W-:Y:S05]  /*21d20*/  BRA `(.L_x_19667) ;  /* 0x0000000c00607947 */ /* 0x000fea0003800000 */
.L_x_19664:
        /* <DEDUP_REMOVED lines=9> */
.L_x_19669:
[----:B------:R-:W2:Y:S02]  /*21dc0*/  LDG.E R2, desc[UR36][R2.64] ;  /* 0x0000002402027981 */ /* 0x000ea4000c1e1900 */
[----:B--2---:R0:W2:Y:S01]  /*21dd0*/  I2F.F64 R30, R2 ;  /* 0x00000002001e7312 */ /* 0x0040a20000201c00 */
[----:B------:R-:W-:Y:S05]  /*21de0*/  BRA `(.L_x_19667) ;  /* 0x0000000c00307947 */ /* 0x000fea0003800000 */
.L_x_19668:
[----:B------:R-:W2:Y:S02]  /*21df0*/  LDG.E.U16 R2, desc[UR36][R2.64] ;  /* 0x0000002402027981 */ /* 0x000ea4000c1e1500 */
[----:B--2---:R0:W2:Y:S01]  /*21e00*/  I2F.F64.S16 R30, R2 ;  /* 0x00000002001e7312 */ /* 0x0040a20000101c00 */
[----:B------:R-:W-:Y:S05]  /*21e10*/  BRA `(.L_x_19667) ;  /* 0x0000000c00247947 */ /* 0x000fea0003800000 */
.L_x_19663:
        /* <DEDUP_REMOVED lines=10> */
.L_x_19671:
[----:B----4-:R-:W2:Y:S02]  /*21ec0*/  LDG.E.U16 R0, desc[UR36][R2.64] ;  /* 0x0000002402007981 */ /* 0x010ea4000c1e1500 */
[----:B--2---:R-:W-:-:S05]  /*21ed0*/  HADD2.F32 R0, -RZ, R0.H0_H0 ;  /* 0x20000000ff007230 */ /* 0x004fca0000004100 */
[----:B------:R-:W-:-:S04]  /*21ee0*/  FMUL.FTZ R0, R0, 1 ;  /* 0x3f80000000007820 */ /* 0x000fc80000410000 */
[----:B------:R0:W2:Y:S01]  /*21ef0*/  F2F.F64.F32 R30, R0 ;  /* 0x00000000001e7310 */ /* 0x0000a20000201800 */
[----:B------:R-:W-:Y:S05]  /*21f00*/  BRA `(.L_x_19667) ;  /* 0x0000000800e87947 */ /* 0x000fea0003800000 */
.L_x_19670:
        /* <DEDUP_REMOVED lines=10> */
.L_x_19673:
[----:B------:R-:W4:Y:S02]  /*21fb0*/  LDG.E.U16 R2, desc[UR36][R2.64] ;  /* 0x0000002402027981 */ /* 0x000f24000c1e1500 */
[----:B----4-:R-:W-:-:S05]  /*21fc0*/  HADD2.F32 R0, -RZ, R2.H0_H0 ;  /* 0x20000002ff007230 */ /* 0x010fca0000004100 */
[----:B------:R-:W-:-:S04]  /*21fd0*/  FMUL.FTZ R0, R0, 1 ;  /* 0x3f80000000007820 */ /* 0x000fc80000410000 */
[----:B------:R0:W2:Y:S01]  /*21fe0*/  F2F.F64.F32 R30, R0 ;  /* 0x00000000001e7310 */ /* 0x0000a20000201800 */
[----:B------:R-:W-:Y:S05]  /*21ff0*/  BRA `(.L_x_19667) ;  /* 0x0000000800ac7947 */ /* 0x000fea0003800000 */
.L_x_19672:
[----:B------:R0:W5:Y:S01]  /*22000*/  LDG.E.64 R30, desc[UR36][R2.64] ;  /* 0x00000024021e7981 */ /* 0x000162000c1e1b00 */
[----:B------:R-:W-:Y:S05]  /*22010*/  BRA `(.L_x_19667) ;  /* 0x0000000800a47947 */ /* 0x000fea0003800000 */
.L_x_19662:
        /* <DEDUP_REMOVED lines=13> */
.L_x_19676:
[----:B------:R0:W5:Y:S01]  /*220f0*/  LDG.E.64 R30, desc[UR36][R2.64] ;  /* 0x00000024021e7981 */ /* 0x000162000c1e1b00 */
[----:B------:R-:W-:Y:S05]  /*22100*/  BRA `(.L_x_19667) ;  /* 0x0000000800687947 */ /* 0x000fea0003800000 */
.L_x_19675:
[----:B------:R-:W-:-:S09]  /*22110*/  UISETP.NE.AND UP0, UPT, UR6, 0xf, UPT ;  /* 0x0000000f0600788c */ /* 0x000fd2000bf05270 */
[----:B------:R-:W-:Y:S05]  /*22120*/  BRA.U !UP0, `(.L_x_19677) ;  /* 0x00000001089c7547 */ /* 0x000fea000b800000 */
[----:B------:R-:W-:-:S09]  /*22130*/  UISETP.NE.AND UP0, UPT, UR6, 0x17, UPT ;  /* 0x000000170600788c */ /* 0x000fd2000bf05270 */
[----:B------:R-:W-:Y:S05]  /*22140*/  BRA.U !UP0, `(.L_x_19678) ;  /* 0x00000001085c7547 */ /* 0x000fea000b800000 */
[----:B------:R-:W-:-:S09]  /*22150*/  UISETP.NE.AND UP0, UPT, UR6, 0x18, UPT ;  /* 0x000000180600788c */ /* 0x000fd2000bf05270 */
[----:B------:R-:W-:Y:S05]  /*22160*/  BRA.U UP0, `(.L_x_19666) ;  /* 0x0000000500f47547 */ /* 0x000fea000b800000 */
[----:B----4-:R-:W2:Y:S01]  /*22170*/  LDG.E.U8 R0, desc[UR36][R2.64] ;  /* 0x0000002402007981 */ /* 0x010ea2000c1e1100 */
        /* <DEDUP_REMOVED lines=18> */
[----:B------:R2:W0:Y:S01]  /*222a0*/  F2F.F64.F32 R30, R5 ;  /* 0x00000005001e7310 */ /* 0x0004220000201800 */
[----:B------:R-:W-:Y:S05]  /*222b0*/  BRA `(.L_x_19667) ;  /* 0x0000000400fc7947 */ /* 0x000fea0003800000 */
.L_x_19678:
        /* <DEDUP_REMOVED lines=14> */
.L_x_19677:
[----:B----4-:R-:W2:Y:S02]  /*223a0*/  LDG.E.U16 R0, desc[UR36][R2.64] ;  /* 0x0000002402007981 */ /* 0x010ea4000c1e1500 */
[----:B--2---:R-:W-:-:S04]  /*223b0*/  IMAD.U32 R0, R0, 0x10000, RZ ;  /* 0x0001000000007824 */ /* 0x004fc800078e00ff */
[----:B------:R-:W-:-:S04]  /*223c0*/  FMUL.FTZ R0, R0, 1 ;  /* 0x3f80000000007820 */ /* 0x000fc80000410000 */
[----:B------:R0:W2:Y:S01]  /*223d0*/  F2F.F64.F32 R30, R0 ;  /* 0x00000000001e7310 */ /* 0x0000a20000201800 */
[----:B------:R-:W-:Y:S05]  /*223e0*/  BRA `(.L_x_19667) ;  /* 0x0000000400b07947 */ /* 0x000fea0003800000 */
.L_x_19674:
        /* <DEDUP_REMOVED lines=11> */
.L_x_19681:
        /* <DEDUP_REMOVED lines=21> */
.L_x_19683:
[----:B------:R-:W-:Y:S05]  /*225f0*/  BSYNC.RECONVERGENT B0 ;  /* 0x0000000000007941 */ /* 0x000fea0003800200 */
.L_x_19682:
[----:B------:R-:W-:Y:S02]  /*22600*/  SHF.L.U32 R0, R0, 0x14, RZ ;  /* 0x0000001400007819 */ /* 0x000fe400000006ff */
[----:B------:R-:W-:-:S04]  /*22610*/  LEA R2, R2, 0x3b800000, 0x17 ;  /* 0x3b80000002027811 */ /* 0x000fc800078eb8ff */
[----:B------:R-:W-:-:S05]  /*22620*/  LOP3.LUT R0, R2, R0, R7, 0xfe, !PT ;  /* 0x0000000002007212 */ /* 0x000fca00078efe07 */
[----:B------:R-:W-:-:S04]  /*22630*/  FMUL.FTZ R0, R0, 1 ;  /* 0x3f80000000007820 */ /* 0x000fc80000410000 */
[----:B------:R0:W2:Y:S01]  /*22640*/  F2F.F64.F32 R30, R0 ;  /* 0x00000000001e7310 */ /* 0x0000a20000201800 */
[----:B------:R-:W-:Y:S05]  /*22650*/  BRA `(.L_x_19667) ;  /* 0x0000000400147947 */ /* 0x000fea0003800000 */
.L_x_19680:
        /* <DEDUP_REMOVED lines=21> */
.L_x_19685:
[----:B------:R-:W-:Y:S05]  /*227b0*/  BSYNC.RECONVERGENT B0 ;  /* 0x0000000000007941 */ /* 0x000fea0003800200 */
.L_x_19684:
[----:B------:R-:W-:Y:S01]  /*227c0*/  IMAD.SHL.U32 R0, R0, 0x200000, RZ ;  /* 0x0020000000007824 */ /* 0x000fe200078e00ff */
[----:B------:R-:W-:-:S04]  /*227d0*/  LEA R2, R2, 0x37800000, 0x17 ;  /* 0x3780000002027811 */ /* 0x000fc800078eb8ff */
[----:B------:R-:W-:-:S05]  /*227e0*/  LOP3.LUT R0, R2, R0, R7, 0xfe, !PT ;  /* 0x0000000002007212 */ /* 0x000fca00078efe07 */
[----:B------:R-:W-:-:S04]  /*227f0*/  FMUL.FTZ R0, R0, 1 ;  /* 0x3f80000000007820 */ /* 0x000fc80000410000 */
[----:B------:R0:W2:Y:S01]  /*22800*/  F2F.F64.F32 R30, R0 ;  /* 0x00000000001e7310 */ /* 0x0000a20000201800 */
[----:B------:R-:W-:Y:S05]  /*22810*/  BRA `(.L_x_19667) ;  /* 0x0000000000a47947 */ /* 0x000fea0003800000 */
.L_x_19679:
[----:B------:R-:W-:-:S09]  /*22820*/  UISETP.NE.AND UP0, UPT, UR6, 0x1c, UPT ;  /* 0x0000001c0600788c */ /* 0x000fd2000bf05270 */
[----:B------:R-:W-:Y:S05]  /*22830*/  BRA.U !UP0, `(.L_x_19686) ;  /* 0x0000000108947547 */ /* 0x000fea000b800000 */
[----:B------:R-:W-:-:S09]  /*22840*/  UISETP.NE.AND UP0, UPT, UR6, 0x1d, UPT ;  /* 0x0000001d0600788c */ /* 0x000fd2000bf05270 */
[----:B------:R-:W-:Y:S05]  /*22850*/  BRA.U !UP0, `(.L_x_19687) ;  /* 0x0000000108807547 */ /* 0x000fea000b800000 */
[----:B------:R-:W-:-:S09]  /*22860*/  UISETP.NE.AND UP0, UPT, UR6, 0x2c, UPT ;  /* 0x0000002c0600788c */ /* 0x000fd2000bf05270 */
[----:B------:R-:W-:Y:S05]  /*22870*/  BRA.U UP0, `(.L_x_19666) ;  /* 0x0000000100307547 */ /* 0x000fea000b800000 */
[----:B----4-:R-:W2:Y:S01]  /*22880*/  LDG.E.U8 R0, desc[UR36][R2.64] ;  /* 0x0000002402007981 */ /* 0x010ea2000c1e1100 */
        /* <DEDUP_REMOVED lines=11> */
.L_x_19666:
        /* <DEDUP_REMOVED lines=10> */
[----:B--2---:R-:W-:Y:S01]  /*229e0*/  IMAD.U32 R6, RZ, RZ, UR6 ;  /* 0x00000006ff067e24 */ /* 0x004fe2000f8e00ff */
[----:B------:R-:W-:Y:S01]  /*229f0*/  MOV R7, UR7 ;  /* 0x0000000700077c02 */ /* 0x000fe20008000f00 */
[----:B---3--:R-:W-:Y:S01]  /*22a00*/  IMAD.U32 R10, RZ, RZ, UR8 ;  /* 0x00000008ff0a7e24 */ /* 0x008fe2000f8e00ff */
[----:B------:R-:W-:-:S07]  /*22a10*/  MOV R11, UR9 ;  /* 0x00000009000b7c02 */ /* 0x000fce0008000f00 */
[----:B------:R-:W-:-:S07]  /*22a20*/  LEPC R20, `(.L_x_19688) ;  /* 0x000000001014794e */ /* 0x000fce0000000000 */
[----:B-1--45:R-:W-:Y:S05]  /*22a30*/  CALL.ABS.NOINC R2 ;  /* 0x0000000002007343 */ /* 0x032fea0003c00000 */
.L_x_19688:
[----:B------:R-:W-:Y:S01]  /*22a40*/  CS2R R30, SRZ ;  /* 0x00000000001e7805 */ /* 0x000fe2000001ff00 */
[----:B------:R-:W-:Y:S06]  /*22a50*/  BRA `(.L_x_19667) ;  /* 0x0000000000147947 */ /* 0x000fec0003800000 */
.L_x_19687:
[----:B------:R-:W2:Y:S02]  /*22a60*/  LDG.E.64 R30, desc[UR36][R2.64] ;  /* 0x00000024021e7981 */ /* 0x000ea4000c1e1b00 */
[----:B--2---:R-:W0:Y:S01]  /*22a70*/  I2F.F64.U64 R30, R30 ;  /* 0x0000001e001e7312 */ /* 0x004e220000301800 */
[----:B------:R-:W-:Y:S05]  /*22a80*/  BRA `(.L_x_19667) ;  /* 0x0000000000087947 */ /* 0x000fea0003800000 */
.L_x_19686:
[----:B------:R-:W2:Y:S02]  /*22a90*/  LDG.E R2, desc[UR36][R2.64] ;  /* 0x0000002402027981 */ /* 0x000ea4000c1e1900 */
[----:B--2---:R0:W2:Y:S02]  /*22aa0*/  I2F.F64.U32 R30, R2 ;  /* 0x00000002001e7312 */ /* 0x0040a40000201800 */
.L_x_19667:
[----:B------:R-:W-:Y:S05]  /*22ab0*/  BSYNC.RECONVERGENT B6 ;  /* 0x0000000000067941 */ /* 0x000fea0003800200 */
.L_x_19661:
        /* <DEDUP_REMOVED lines=18> */
.L_x_19693:
[----:B------:R-:W2:Y:S02]  /*22be0*/  LDG.E.U8 R2, desc[UR36][R2.64] ;  /* 0x0000002402027981 */ /* 0x000ea4000c1e1100 */
[----:B--2---:R0:W2:Y:S01]  /*22bf0*/  I2F.F64.U16 R22, R2 ;  /* 0x0000000200167312 */ /* 0x0040a20000101800 */
[----:B------:R-:W-:Y:S05]  /*22c00*/  BRA `(.L_x_19695) ;  /* 0x0000000c00607947 */ /* 0x000fea0003800000 */
.L_x_19692:
        /* <DEDUP_REMOVED lines=9> */
.L_x_19697:
[----:B------:R-:W2:Y:S02]  /*22ca0*/  LDG.E R2, desc[UR36][R2.64] ;  /* 0x0000002402027981 */ /* 0x000ea4000c1e1900 */
[----:B--2---:R2:W0:Y:S01]  /*22cb0*/  I2F.F64 R22, R2 ;  /* 0x0000000200167312 */ /* 0x0044220000201c00 */
[----:B------:R-:W-:Y:S05]  /*22cc0*/  BRA `(.L_x_19695) ;  /* 0x0000000c00307947 */ /* 0x000fea0003800000 */
.L_x_19696:
[----:B------:R-:W2:Y:S02]  /*22cd0*/  LDG.E.U16 R2, desc[UR36][R2.64] ;  /* 0x0000002402027981 */ /* 0x000ea4000c1e1500 */
[----:B--2---:R0:W2:Y:S01]  /*22ce0*/  I2F.F64.S16 R22, R2 ;  /* 0x0000000200167312 */ /* 0x0040a20000101c00 */
[----:B------:R-:W-:Y:S05]  /*22cf0*/  BRA `(.L_x_19695) ;  /* 0x0000000c00247947 */ /* 0x000fea0003800000 */
.L_x_19691:
        /* <DEDUP_REMOVED lines=10> */
.L_x_19699:
[----:B----4-:R-:W4:Y:S02]  /*22da0*/  LDG.E.U16 R0, desc[UR36][R2.64] ;  /* 0x0000002402007981 */ /* 0x010f24000c1e1500 */
[----:B----4-:R-:W-:-:S05]  /*22db0*/  HADD2.F32 R0, -RZ, R0.H0_H0 ;  /* 0x20000000ff007230 */ /* 0x010fca0000004100 */
[----:B------:R-:W-:-:S04]  /*22dc0*/  FMUL.FTZ R0, R0, 1 ;  /* 0x3f80000000007820 */ /* 0x000fc80000410000 */
[----:B------:R0:W4:Y:S01]  /*22dd0*/  F2F.F64.F32 R22, R0 ;  /* 0x0000000000167310 */ /* 0x0001220000201800 */
[----:B------:R-:W-:Y:S05]  /*22de0*/  BRA `(.L_x_19695) ;  /* 0x0000000800e87947 */ /* 0x000fea0003800000 */
.L_x_19698:
        /* <DEDUP_REMOVED lines=10> */
.L_x_19701:
[----:B------:R-:W4:Y:S02]  /*22e90*/  LDG.E.U16 R2, desc[UR36][R2.64] ;  /* 0x0000002402027981 */ /* 0x000f24000c1e1500 */
[----:B----4-:R-:W-:-:S05]  /*22ea0*/  HADD2.F32 R0, -RZ, R2.H0_H0 ;  /* 0x20000002ff007230 */ /* 0x010fca0000004100 */
[----:B------:R-:W-:-:S04]  /*22eb0*/  FMUL.FTZ R0, R0, 1 ;  /* 0x3f80000000007820 */ /* 0x000fc80000410000 */
[----:B------:R0:W4:Y:S01]  /*22ec0*/  F2F.F64.F32 R22, R0 ;  /* 0x0000000000167310 */ /* 0x0001220000201800 */
[----:B------:R-:W-:Y:S05]  /*22ed0*/  BRA `(.L_x_19695) ;  /* 0x0000000800ac7947 */ /* 0x000fea0003800000 */
.L_x_19700:
[----:B------:R0:W5:Y:S01]  /*22ee0*/  LDG.E.64 R22, desc[UR36][R2.64] ;  /* 0x0000002402167981 */ /* 0x000162000c1e1b00 */
[----:B------:R-:W-:Y:S05]  /*22ef0*/  BRA `(.L_x_19695) ;  /* 0x0000000800a47947 */ /* 0x000fea0003800000 */
.L_x_19690:
        /* <DEDUP_REMOVED lines=13> */
.L_x_19704:
[----:B------:R0:W5:Y:S01]  /*22fd0*/  LDG.E.64 R22, desc[UR36][R2.64] ;  /* 0x0000002402167981 */ /* 0x000162000c1e1b00 */
[----:B------:R-:W-:Y:S05]  /*22fe0*/  BRA `(.L_x_19695) ;  /* 0x0000000800687947 */ /* 0x000fea0003800000 */
.L_x_19703:
        /* <DEDUP_REMOVED lines=27> */
.L_x_19706:
[----:B------:R-:W4:Y:S02]  /*231a0*/  LDG.E.U8 R2, desc[UR36][R2.64] ;  /* 0x0000002402027981 */ /* 0x000f24000c1e1100 */
[C---:B----4-:R-:W-:Y:S01]  /*231b0*/  IMAD.SHL.U32 R0, R2.reuse, 0x2000000, RZ ;  /* 0x0200000002007824 */ /* 0x050fe200078e00ff */
[----:B--2---:R-:W-:-:S04]  /*231c0*/  SHF.L.U32 R5, R2, 0x8, RZ ;  /* 0x0000000802057819 */ /* 0x004fc800000006ff */
        /* <DEDUP_REMOVED lines=11> */
.L_x_19705:
[----:B----4-:R-:W4:Y:S02]  /*23280*/  LDG.E.U16 R0, desc[UR36][R2.64] ;  /* 0x0000002402007981 */ /* 0x010f24000c1e1500 */
[----:B----4-:R-:W-:-:S04]  /*23290*/  IMAD.U32 R0, R0, 0x10000, RZ ;  /* 0x0001000000007824 */ /* 0x010fc800078e00ff */
[----:B------:R-:W-:-:S04]  /*232a0*/  FMUL.FTZ R0, R0, 1 ;  /* 0x3f80000000007820 */ /* 0x000fc80000410000 */
[----:B------:R0:W4:Y:S01]  /*232b0*/  F2F.F64.F32 R22, R0 ;  /* 0x0000000000167310 */ /* 0x0001220000201800 */
[----:B------:R-:W-:Y:S05]  /*232c0*/  BRA `(.L_x_19695) ;  /* 0x0000000400b07947 */ /* 0x000fea0003800000 */
.L_x_19702:
        /* <DEDUP_REMOVED lines=11> */
.L_x_19709:
        /* <DEDUP_REMOVED lines=21> */
.L_x_19711:
[----:B------:R-:W-:Y:S05]  /*234d0*/  BSYNC.RECONVERGENT B0 ;  /* 0x0000000000007941 */ /* 0x000fea0003800200 */
.L_x_19710:
[----:B------:R-:W-:Y:S02]  /*234e0*/  SHF.L.U32 R0, R0, 0x14, RZ ;  /* 0x0000001400007819 */ /* 0x000fe400000006ff */
[----:B------:R-:W-:-:S04]  /*234f0*/  LEA R2, R2, 0x3b800000, 0x17 ;  /* 0x3b80000002027811 */ /* 0x000fc800078eb8ff */
[----:B------:R-:W-:-:S05]  /*23500*/  LOP3.LUT R0, R2, R0, R7, 0xfe, !PT ;  /* 0x0000000002007212 */ /* 0x000fca00078efe07 */
[----:B------:R-:W-:-:S04]  /*23510*/  FMUL.FTZ R0, R0, 1 ;  /* 0x3f80000000007820 */ /* 0x000fc80000410000 */
[----:B------:R0:W2:Y:S01]  /*23520*/  F2F.F64.F32 R22, R0 ;  /* 0x0000000000167310 */ /* 0x0000a20000201800 */
[----:B------:R-:W-:Y:S05]  /*23530*/  BRA `(.L_x_19695) ;  /* 0x0000000400147947 */ /* 0x000fea0003800000 */
.L_x_19708:
        /* <DEDUP_REMOVED lines=21> */
.L_x_19713:
[----:B------:R-:W-:Y:S05]  /*23690*/  BSYNC.RECONVERGENT B0 ;  /* 0x0000000000007941 */ /* 0x000fea0003800200 */
.L_x_19712:
[----:B------:R-:W-:Y:S01]  /*236a0*/  IMAD.SHL.U32 R0, R0, 0x200000, RZ ;  /* 0x0020000000007824 */ /* 0x000fe200078e00ff */
[----:B------:R-:W-:-:S04]  /*236b0*/  LEA R2, R2, 0x37800000, 0x17 ;  /* 0x3780000002027811 */ /* 0x000fc800078eb8ff */
[----:B------:R-:W-:-:S05]  /*236c0*/  LOP3.LUT R0, R2, R0, R7, 0xfe, !PT ;  /* 0x0000000002007212 */ /* 0x000fca00078efe07 */
[----:B------:R-:W-:-:S04]  /*236d0*/  FMUL.FTZ R0, R0, 1 ;  /* 0x3f80000000007820 */ /* 0x000fc80000410000 */
[----:B------:R0:W2:Y:S01]  /*236e0*/  F2F.F64.F32 R22, R0 ;  /* 0x0000000000167310 */ /* 0x0000a20000201800 */
[----:B------:R-:W-:Y:S05]  /*236f0*/  BRA `(.L_x_19695) ;  /* 0x0000000000a47947 */ /* 0x000fea0003800000 */
.L_x_19707:
        /* <DEDUP_REMOVED lines=18> */
.L_x_19694:
[----:B------:R-:W-:Y:S01]  /*23820*/  MOV R2, 0x130 ;  /* 0x0000013000027802 */ /* 0x000fe20000000f00 */
[----:B------:R-:W0:Y:S01]  /*23830*/  LDCU.64 UR4, c[0x4][0x120] ;  /* 0x01002400ff0477ac */ /* 0x000e220008000a00 */
[----:B------:R-:W-:Y:S02]  /*23840*/  HFMA2 R12, -RZ, RZ, 0, 5.9604644775390625e-08 ;  /* 0x00000001ff0c7431 */ /* 0x000fe400000001ff */
[----:B------:R-:W-:Y:S01]  /*23850*/  IMAD.MOV.U32 R8, RZ, RZ, 0x4e ;  /* 0x0000004eff087424 */ /* 0x000fe200078e00ff */
[----:B------:R-:W1:Y:S01]  /*23860*/  LDCU.64 UR6, c[0x4][0x128] ;  /* 0x01002500ff0677ac */ /* 0x000e620008000a00 */
[----:B------:R-:W3:Y:S01]  /*23870*/  LDC.64 R2, c[0x4][R2] ;  /* 0x0100000002027b82 */ /* 0x000ee20000000a00 */
[----:B------:R-:W-:Y:S01]  /*23880*/  IMAD.MOV.U32 R13, RZ, RZ, RZ ;  /* 0x000000ffff0d7224 */ /* 0x000fe200078e00ff */
[----:B------:R-:W4:Y:S01]  /*23890*/  LDCU.64 UR8, c[0x4][URZ] ;  /* 0x01000000ff0877ac */ /* 0x000f220008000a00 */
[----:B0-----:R-:W-:Y:S01]  /*238a0*/  IMAD.U32 R4, RZ, RZ, UR4 ;  /* 0x00000004ff047e24 */ /* 0x001fe2000f8e00ff */
[----:B--2---:R-:W-:Y:S01]  /*238b0*/  MOV R5, UR5 ;  /* 0x0000000500057c02 */ /* 0x004fe20008000f00 */
[----:B-1----:R-:W-:Y:S01]  /*238c0*/  IMAD.U32 R6, RZ, RZ, UR6 ;  /* 0x00000006ff067e24 */ /* 0x002fe2000f8e00ff */
[----:B------:R-:W-:Y:S01]  /*238d0*/  MOV R7, UR7 ;  /* 0x0000000700077c02 */ /* 0x000fe20008000f00 */
[----:B----4-:R-:W-:Y:S01]  /*238e0*/  IMAD.U32 R10, RZ, RZ, UR8 ;  /* 0x00000008ff0a7e24 */ /* 0x010fe2000f8e00ff */
[----:B------:R-:W-:-:S07]  /*238f0*/  MOV R11, UR9 ;  /* 0x00000009000b7c02 */ /* 0x000fce0008000f00 */
[----:B------:R-:W-:-:S07]  /*23900*/  LEPC R20, `(.L_x_19716) ;  /* 0x000000001014794e */ /* 0x000fce0000000000 */
[----:B---3-5:R-:W-:Y:S05]  /*23910*/  CALL.ABS.NOINC R2 ;  /* 0x0000000002007343 */ /* 0x028fea0003c00000 */
.L_x_19716:
[----:B------:R-:W-:Y:S01]  /*23920*/  CS2R R22, SRZ ;  /* 0x0000000000167805 */ /* 0x000fe2000001ff00 */
[----:B------:R-:W-:Y:S06]  /*23930*/  BRA `(.L_x_19695) ;  /* 0x0000000000147947 */ /* 0x000fec0003800000 */
.L_x_19715:
[----:B------:R-:W2:Y:S02]  /*23940*/  LDG.E.64 R22, desc[UR36][R2.64] ;  /* 0x0000002402167981 */ /* 0x000ea4000c1e1b00 */
[----:B--2---:R-:W0:Y:S01]  /*23950*/  I2F.F64.U64 R22, R22 ;  /* 0x0000001600167312 */ /* 0x004e220000301800 */
[----:B------:R-:W-:Y:S05]  /*23960*/  BRA `(.L_x_19695) ;  /* 0x0000000000087947 */ /* 0x000fea0003800000 */
.L_x_19714:
[----:B------:R-:W2:Y:S02]  /*23970*/  LDG.E R2, desc[UR36][R2.64] ;  /* 0x0000002402027981 */ /* 0x000ea4000c1e1900 */
[----:B--2---:R0:W2:Y:S02]  /*23980*/  I2F.F64.U32 R22, R2 ;  /* 0x0000000200167312 */ /* 0x0040a40000201800 */
.L_x_19695:
[----:B------:R-:W-:Y:S05]  /*23990*/  BSYNC.RECONVERGENT B6 ;  /* 0x0000000000067941 */ /* 0x000fea0003800200 */
.L_x_19689:
[----:B------:R-:W0:Y:S01]  /*239a0*/  LDCU.64 UR6, c[0x0][0x808] ;  /* 0x00010100ff0677ac */ /* 0x000e220008000a00 */
[----:B------:R-:W-:Y:S01]  /*239b0*/  BSSY.RECONVERGENT B6, `(.L_x_19717) ;  /* 0x00000ec000067945 */ /* 0x000fe20003800200 */
[----:B------:R-:W-:-:S04]  /*239c0*/  UPRMT UR4, UR41, 0x7772, URZ ;  /* 0x0000777229047896 */ /* 0x000fc800080000ff */
        /* <DEDUP_REMOVED lines=15> */
.L_x_19721:
[----:B------:R-:W2:Y:S02]  /*23ac0*/  LDG.E.U8 R2, desc[UR36][R2.64] ;  /* 0x0000002402027981 */ /* 0x000ea4000c1e1100 */
[----:B--2---:R0:W2:Y:S01]  /*23ad0*/  I2F.F64.U16 R32, R2 ;  /* 0x0000000200207312 */ /* 0x0040a20000101800 */
[----:B------:R-:W-:Y:S05]  /*23ae0*/  BRA `(.L_x_19723) ;  /* 0x0000000c00607947 */ /* 0x000fea0003800000 */
.L_x_19720:
        /* <DEDUP_REMOVED lines=9> */
.L_x_19725:
[----:B------:R-:W2:Y:S02]  /*23b80*/  LDG.E R2, desc[UR36][R2.64] ;  /* 0x0000002402027981 */ /* 0x000ea4000c1e1900 */
[----:B--2---:R0:W2:Y:S01]  /*23b90*/  I2F.F64 R32, R2 ;  /* 0x0000000200207312 */ /* 0x0040a20000201c00 */
[----:B------:R-:W-:Y:S05]  /*23ba0*/  BRA `(.L_x_19723) ;  /* 0x0000000c00307947 */ /* 0x000fea0003800000 */
.L_x_19724:
[----:B------:R-:W2:Y:S02]  /*23bb0*/  LDG.E.U16 R2, desc[UR36][R2.64] ;  /* 0x0000002402027981 */ /* 0x000ea4000c1e1500 */
[----:B--2---:R0:W2:Y:S01]  /*23bc0*/  I2F.F64.S16 R32, R2 ;  /* 0x0000000200207312 */ /* 0x0040a20000101c00 */
[----:B------:R-:W-:Y:S05]  /*23bd0*/  BRA `(.L_x_19723) ;  /* 0x0000000c00247947 */ /* 0x000fea0003800000 */
.L_x_19719:
        /* <DEDUP_REMOVED lines=10> */
.L_x_19727:
[----:B----4-:R-:W2:Y:S02]  /*23c80*/  LDG.E.U16 R0, desc[UR36][R2.64] ;  /* 0x0000002402007981 */ /* 0x010ea4000c1e1500 */
[----:B--2---:R-:W-:-:S05]  /*23c90*/  HADD2.F32 R0, -RZ, R0.H0_H0 ;  /* 0x20000000ff007230 */ /* 0x004fca0000004100 */
[----:B------:R-:W-:-:S04]  /*23ca0*/  FMUL.FTZ R0, R0, 1 ;  /* 0x3f80000000007820 */ /* 0x000fc80000410000 */
[----:B------:R0:W2:Y:S01]  /*23cb0*/  F2F.F64.F32 R32, R0 ;  /* 0x0000000000207310 */ /* 0x0000a20000201800 */
[----:B------:R-:W-:Y:S05]  /*23cc0*/  BRA `(.L_x_19723) ;  /* 0x0000000800e87947 */ /* 0x000fea0003800000 */
.L_x_19726:
        /* <DEDUP_REMOVED lines=10> */
.L_x_19729:
[----:B------:R-:W4:Y:S02]  /*23d70*/  LDG.E.U16 R2, desc[UR36][R2.64] ;  /* 0x0000002402027981 */ /* 0x000f24000c1e1500 */
[----:B----4-:R-:W-:-:S05]  /*23d80*/  HADD2.F32 R0, -RZ, R2.H0_H0 ;  /* 0x20000002ff007230 */ /* 0x010fca0000004100 */
[----:B------:R-:W-:-:S04]  /*23d90*/  FMUL.FTZ R0, R0, 1 ;  /* 0x3f80000000007820 */ /* 0x000fc80000410000 */
[----:B------:R0:W2:Y:S01]  /*23da0*/  F2F.F64.F32 R32, R0 ;  /* 0x0000000000207310 */ /* 0x0000a20000201800 */
[----:B------:R-:W-:Y:S05]  /*23db0*/  BRA `(.L_x_19723) ;  /* 0x0000000800ac7947 */ /* 0x000fea0003800000 */
.L_x_19728:
[----:B------:R0:W5:Y:S01]  /*23dc0*/  LDG.E.64 R32, desc[UR36][R2.64] ;  /* 0x0000002402207981 */ /* 0x000162000c1e1b00 */
[----:B------:R-:W-:Y:S05]  /*23dd0*/  BRA `(.L_x_19723) ;  /* 0x0000000800a47947 */ /* 0x000fea0003800000 */
.L_x_19718:
        /* <DEDUP_REMOVED lines=13> */
.L_x_19732:
[----:B------:R0:W5:Y:S01]  /*23eb0*/  LDG.E.64 R32, desc[UR36][R2.64] ;  /* 0x0000002402207981 */ /* 0x000162000c1e1b00 */
[----:B------:R-:W-:Y:S05]  /*23ec0*/  BRA `(.L_x_19723) ;  /* 0x0000000800687947 */ /* 0x000fea0003800000 */
.L_x_19731:
        /* <DEDUP_REMOVED lines=27> */
.L_x_19734:
        /* <DEDUP_REMOVED lines=14> */
.L_x_19733:
[----:B----4-:R-:W2:Y:S02]  /*24160*/  LDG.E.U16 R0, desc[UR36][R2.64] ;  /* 0x0000002402007981 */ /* 0x010ea4000c1e1500 */
[----:B--2---:R-:W-:-:S04]  /*24170*/  IMAD.U32 R0, R0, 0x10000, RZ ;  /* 0x0001000000007824 */ /* 0x004fc800078e00ff */
[----:B------:R-:W-:-:S04]  /*24180*/  FMUL.FTZ R0, R0, 1 ;  /* 0x3f80000000007820 */ /* 0x000fc80000410000 */
[----:B------:R0:W2:Y:S01]  /*24190*/  F2F.F64.F32 R32, R0 ;  /* 0x0000000000207310 */ /* 0x0000a20000201800 */
[----:B------:R-:W-:Y:S05]  /*241a0*/  BRA `(.L_x_19723) ;  /* 0x0000000400b07947 */ /* 0x000fea0003800000 */
.L_x_19730:
        /* <DEDUP_REMOVED lines=11> */
.L_x_19737:
        /* <DEDUP_REMOVED lines=21> */
.L_x_19739:
[----:B------:R-:W-:Y:S05]  /*243b0*/  BSYNC.RECONVERGENT B0 ;  /* 0x0000000000007941 */ /* 0x000fea0003800200 */
.L_x_19738:
[----:B------:R-:W-:Y:S02]  /*243c0*/  SHF.L.U32 R0, R0, 0x14, RZ ;  /* 0x0000001400007819 */ /* 0x000fe400000006ff */
[----:B------:R-:W-:-:S04]  /*243d0*/  LEA R2, R2, 0x3b800000, 0x17 ;  /* 0x3b80000002027811 */ /* 0x000fc800078eb8ff */
[----:B------:R-:W-:-:S05]  /*243e0*/  LOP3.LUT R0, R2, R0, R7, 0xfe, !PT ;  /* 0x0000000002007212 */ /* 0x000fca00078efe07 */
[----:B------:R-:W-:-:S04]  /*243f0*/  FMUL.FTZ R0, R0, 1 ;  /* 0x3f80000000007820 */ /* 0x000fc80000410000 */
[----:B------:R0:W2:Y:S01]  /*24400*/  F2F.F64.F32 R32, R0 ;  /* 0x0000000000207310 */ /* 0x0000a20000201800 */
[----:B------:R-:W-:Y:S05]  /*24410*/  BRA `(.L_x_19723) ;  /* 0x0000000400147947 */ /* 0x000fea0003800000 */
.L_x_19736:
        /* <DEDUP_REMOVED lines=21> */
.L_x_19741:
[----:B------:R-:W-:Y:S05]  /*24570*/  BSYNC.RECONVERGENT B0 ;  /* 0x0000000000007941 */ /* 0x000fea0003800200 */
.L_x_19740:
[----:B------:R-:W-:Y:S01]  /*24580*/  IMAD.SHL.U32 R0, R0, 0x200000, RZ ;  /* 0x0020000000007824 */ /* 0x000fe200078e00ff */
[----:B------:R-:W-:-:S04]  /*24590*/  LEA R2, R2, 0x37800000, 0x17 ;  /* 0x3780000002027811 */ /* 0x000fc800078eb8ff */
[----:B------:R-:W-:-:S05]  /*245a0*/  LOP3.LUT R0, R2, R0, R7, 0xfe, !PT ;  /* 0x0000000002007212 */ /* 0x000fca00078efe07 */
[----:B------:R-:W-:-:S04]  /*245b0*/  FMUL.FTZ R0, R0, 1 ;  /* 0x3f80000000007820 */ /* 0x000fc80000410000 */
[----:B------:R0:W2:Y:S01]  /*245c0*/  F2F.F64.F32 R32, R0 ;  /* 0x0000000000207310 */ /* 0x0000a20000201800 */
[----:B------:R-:W-:Y:S05]  /*245d0*/  BRA `(.L_x_19723) ;  /* 0x0000000000a47947 */ /* 0x000fea0003800000 */
.L_x_19735:
        /* <DEDUP_REMOVED lines=16> */
[----:B------:R2:W0:Y:S01]  /*246e0*/  @P0 F2F.F64.F32 R32, R0 ;  /* 0x0000000000200310 */ /* 0x0004220000201800 */
[----:B------:R-:W-:Y:S05]  /*246f0*/  BRA `(.L_x_19723) ;  /* 0x00000000005c7947 */ /* 0x000fea0003800000 */
.L_x_19722:
        /* <DEDUP_REMOVED lines=16> */
.L_x_19744:
[----:B------:R-:W-:Y:S01]  /*24800*/  CS2R R32, SRZ ;  /* 0x0000000000207805 */ /* 0x000fe2000001ff00 */
[----:B------:R-:W-:Y:S06]  /*24810*/  BRA `(.L_x_19723) ;  /* 0x0000000000147947 */ /* 0x000fec0003800000 */
.L_x_19743:
[----:B------:R-:W2:Y:S02]  /*24820*/  LDG.E.64 R32, desc[UR36][R2.64] ;  /* 0x0000002402207981 */ /* 0x000ea4000c1e1b00 */
[----:B--2---:R-:W0:Y:S01]  /*24830*/  I2F.F64.U64 R32, R32 ;  /* 0x0000002000207312 */ /* 0x004e220000301800 */
[----:B------:R-:W-:Y:S05]  /*24840*/  BRA `(.L_x_19723) ;  /* 0x0000000000087947 */ /* 0x000fea0003800000 */
.L_x_19742:
[----:B------:R-:W2:Y:S02]  /*24850*/  LDG.E R2, desc[UR36][R2.64] ;  /* 0x0000002402027981 */ /* 0x000ea4000c1e1900 */
[----:B--2---:R0:W2:Y:S02]  /*24860*/  I2F.F64.U32 R32, R2 ;  /* 0x0000000200207312 */ /* 0x0040a40000201800 */
.L_x_19723:
[----:B------:R-:W-:Y:S05]  /*24870*/  BSYNC.RECONVERGENT B6 ;  /* 0x0000000000067941 */ /* 0x000fea0003800200 */
.L_x_19717:
        /* <DEDUP_REMOVED lines=18> */
.L_x_19749:
[----:B------:R-:W2:Y:S02]  /*249a0*/  LDG.E.U8 R2, desc[UR36][R4.64] ;  /* 0x0000002404027981 */ /* 0x000ea4000c1e1100 */
[----:B--2---:R-:W0:Y:S01]  /*249b0*/  I2F.F64.U16 R2, R2 ;  /* 0x0000000200027312 */ /* 0x004e220000101800 */
[----:B------:R-:W-:Y:S05]  /*249c0*/  BRA `(.L_x_19751) ;  /* 0x0000000c00607947 */ /* 0x000fea0003800000 */
.L_x_19748:
        /* <DEDUP_REMOVED lines=9> */
.L_x_19753:
[----:B------:R-:W2:Y:S02]  /*24a60*/  LDG.E R2, desc[UR36][R4.64] ;  /* 0x0000002404027981 */ /* 0x000ea4000c1e1900 */
[----:B--2---:R-:W0:Y:S01]  /*24a70*/  I2F.F64 R2, R2 ;  /* 0x0000000200027312 */ /* 0x004e220000201c00 */
[----:B------:R-:W-:Y:S05]  /*24a80*/  BRA `(.L_x_19751) ;  /* 0x0000000c00307947 */ /* 0x000fea0003800000 */
.L_x_19752:
[----:B------:R-:W2:Y:S02]  /*24a90*/  LDG.E.U16 R2, desc[UR36][R4.64] ;  /* 0x0000002404027981 */ /* 0x000ea4000c1e1500 */
[----:B--2---:R-:W0:Y:S01]  /*24aa0*/  I2F.F64.S16 R2, R2 ;  /* 0x0000000200027312 */ /* 0x004e220000101c00 */
[----:B------:R-:W-:Y:S05]  /*24ab0*/  BRA `(.L_x_19751) ;  /* 0x0000000c00247947 */ /* 0x000fea0003800000 */
.L_x_19747:
        /* <DEDUP_REMOVED lines=10> */
.L_x_19755:
[----:B--2-4-:R-:W2:Y:S02]  /*24b60*/  LDG.E.U16 R0, desc[UR36][R4.64] ;  /* 0x0000002404007981 */ /* 0x014ea4000c1e1500 */
[----:B--2---:R-:W-:-:S05]  /*24b70*/  HADD2.F32 R0, -RZ, R0.H0_H0 ;  /* 0x20000000ff007230 */ /* 0x004fca0000004100 */
[----:B------:R-:W-:-:S04]  /*24b80*/  FMUL.FTZ R0, R0, 1 ;  /* 0x3f80000000007820 */ /* 0x000fc80000410000 */
[----:B------:R0:W1:Y:S01]  /*24b90*/  F2F.F64.F32 R2, R0 ;  /* 0x0000000000027310 */ /* 0x0000620000201800 */
[----:B------:R-:W-:Y:S05]  /*24ba0*/  BRA `(.L_x_19751) ;  /* 0x0000000800e87947 */ /* 0x000fea0003800000 */
.L_x_19754:
        /* <DEDUP_REMOVED lines=10> */
.L_x_19757:
[----:B------:R-:W2:Y:S02]  /*24c50*/  LDG.E.U16 R4, desc[UR36][R4.64] ;  /* 0x0000002404047981 */ /* 0x000ea4000c1e1500 */
[----:B--2-4-:R-:W-:-:S05]  /*24c60*/  HADD2.F32 R0, -RZ, R4.H0_H0 ;  /* 0x20000004ff007230 */ /* 0x014fca0000004100 */
[----:B------:R-:W-:-:S04]  /*24c70*/  FMUL.FTZ R0, R0, 1 ;  /* 0x3f80000000007820 */ /* 0x000fc80000410000 */
[----:B------:R0:W1:Y:S01]  /*24c80*/  F2F.F64.F32 R2, R0 ;  /* 0x0000000000027310 */ /* 0x0000620000201800 */
[----:B------:R-:W-:Y:S05]  /*24c90*/  BRA `(.L_x_19751) ;  /* 0x0000000800ac7947 */ /* 0x000fea0003800000 */
.L_x_19756:
[----:B------:R0:W5:Y:S01]  /*24ca0*/  LDG.E.64 R2, desc[UR36][R4.64] ;  /* 0x0000002404027981 */ /* 0x000162000c1e1b00 */
[----:B------:R-:W-:Y:S05]  /*24cb0*/  BRA `(.L_x_19751) ;  /* 0x0000000800a47947 */ /* 0x000fea0003800000 */
.L_x_19746:
        /* <DEDUP_REMOVED lines=13> */
.L_x_19760:
[----:B------:R0:W5:Y:S01]  /*24d90*/  LDG.E.64 R2, desc[UR36][R4.64] ;  /* 0x0000002404027981 */ /* 0x000162000c1e1b00 */
[----:B------:R-:W-:Y:S05]  /*24da0*/  BRA `(.L_x_19751) ;  /* 0x0000000800687947 */ /* 0x000fea0003800000 */
.L_x_19759:
[----:B------:R-:W-:-:S09]  /*24db0*/  UISETP.NE.AND UP0, UPT, UR4, 0xf, UPT ;  /* 0x0000000f0400788c */ /* 0x000fd2000bf05270 */
[----:B------:R-:W-:Y:S05]  /*24dc0*/  BRA.U !UP0, `(.L_x_19761) ;  /* 0x00000001089c7547 */ /* 0x000fea000b800000 */
[----:B------:R-:W-:-:S09]  /*24dd0*/  UISETP.NE.AND UP0, UPT, UR4, 0x17, UPT ;  /* 0x000000170400788c */ /* 0x000fd2000bf05270 */
[----:B------:R-:W-:Y:S05]  /*24de0*/  BRA.U !UP0, `(.L_x_19762) ;  /* 0x00000001085c7547 */ /* 0x000fea000b800000 */
[----:B------:R-:W-:-:S09]  /*24df0*/  UISETP.NE.AND UP0, UPT, UR4, 0x18, UPT ;  /* 0x000000180400788c */ /* 0x000fd2000bf05270 */
[----:B------:R-:W-:Y:S05]  /*24e00*/  BRA.U UP0, `(.L_x_19750) ;  /* 0x0000000500f47547 */ /* 0x000fea000b800000 */
[----:B--2-4-:R-:W2:Y:S01]  /*24e10*/  LDG.E.U8 R0, desc[UR36][R4.64] ;  /* 0x0000002404007981 */ /* 0x014ea2000c1e1100 */
        /* <DEDUP_REMOVED lines=20> */
.L_x_19762:
[----:B------:R-:W2:Y:S02]  /*24f60*/  LDG.E.U8 R3, desc[UR36][R4.64] ;  /* 0x0000002404037981 */ /* 0x000ea4000c1e1100 */
[C---:B--2-4-:R-:W-:Y:S01]  /*24f70*/  IMAD.SHL.U32 R0, R3.reuse, 0x2000000, RZ ;  /* 0x0200000003007824 */ /* 0x054fe200078e00ff */
        /* <DEDUP_REMOVED lines=12> */
.L_x_19761:
[----:B--2-4-:R-:W2:Y:S02]  /*25040*/  LDG.E.U16 R0, desc[UR36][R4.64] ;  /* 0x0000002404007981 */ /* 0x014ea4000c1e1500 */
[----:B--2---:R-:W-:-:S04]  /*25050*/  IMAD.U32 R0, R0, 0x10000, RZ ;  /* 0x0001000000007824 */ /* 0x004fc800078e00ff */
[----:B------:R-:W-:-:S04]  /*25060*/  FMUL.FTZ R0, R0, 1 ;  /* 0x3f80000000007820 */ /* 0x000fc80000410000 */
[----:B------:R0:W1:Y:S01]  /*25070*/  F2F.F64.F32 R2, R0 ;  /* 0x0000000000027310 */ /* 0x0000620000201800 */
[----:B------:R-:W-:Y:S05]  /*25080*/  BRA `(.L_x_19751) ;  /* 0x0000000400b07947 */ /* 0x000fea0003800000 */
.L_x_19758:
        /* <DEDUP_REMOVED lines=11> */
.L_x_19765:
        /* <DEDUP_REMOVED lines=21> */
.L_x_19767:
[----:B------:R-:W-:Y:S05]  /*25290*/  BSYNC.RECONVERGENT B0 ;  /* 0x0000000000007941 */ /* 0x000fea0003800200 */
.L_x_19766:
[----:B------:R-:W-:Y:S02]  /*252a0*/  SHF.L.U32 R0, R0, 0x14, RZ ;  /* 0x0000001400007819 */ /* 0x000fe400000006ff */
[----:B------:R-:W-:-:S04]  /*252b0*/  LEA R2, R2, 0x3b800000, 0x17 ;  /* 0x3b80000002027811 */ /* 0x000fc800078eb8ff */
[----:B------:R-:W-:-:S05]  /*252c0*/  LOP3.LUT R0, R2, R0, R7, 0xfe, !PT ;  /* 0x0000000002007212 */ /* 0x000fca00078efe07 */
[----:B------:R-:W-:-:S04]  /*252d0*/  FMUL.FTZ R0, R0, 1 ;  /* 0x3f80000000007820 */ /* 0x000fc80000410000 */
[----:B------:R0:W1:Y:S01]  /*252e0*/  F2F.F64.F32 R2, R0 ;  /* 0x0000000000027310 */ /* 0x0000620000201800 */
[----:B------:R-:W-:Y:S05]  /*252f0*/  BRA `(.L_x_19751) ;  /* 0x0000000400147947 */ /* 0x000fea0003800000 */
.L_x_19764:
        /* <DEDUP_REMOVED lines=21> */
.L_x_19769:
[----:B------:R-:W-:Y:S05]  /*25450*/  BSYNC.RECONVERGENT B0 ;  /* 0x0000000000007941 */ /* 0x000fea0003800200 */
.L_x_19768:
[----:B------:R-:W-:Y:S01]  /*25460*/  IMAD.SHL.U32 R0, R0, 0x200000, RZ ;  /* 0x0020000000007824 */ /* 0x000fe200078e00ff */
[----:B------:R-:W-:-:S04]  /*25470*/  LEA R2, R2, 0x37800000, 0x17 ;  /* 0x3780000002027811 */ /* 0x000fc800078eb8ff */
[----:B------:R-:W-:-:S05]  /*25480*/  LOP3.LUT R0, R2, R0, R7, 0xfe, !PT ;  /* 0x0000000002007212 */ /* 0x000fca00078efe07 */
[----:B------:R-:W-:-:S04]  /*25490*/  FMUL.FTZ R0, R0, 1 ;  /* 0x3f80000000007820 */ /* 0x000fc80000410000 */
[----:B------:R0:W1:Y:S01]  /*254a0*/  F2F.F64.F32 R2, R0 ;  /* 0x0000000000027310 */ /* 0x0000620000201800 */
[----:B------:R-:W-:Y:S05]  /*254b0*/  BRA `(.L_x_19751) ;  /* 0x0000000000a47947 */ /* 0x000fea0003800000 */
.L_x_19763:
[----:B------:R-:W-:-:S09]  /*254c0*/  UISETP.NE.AND UP0, UPT, UR4, 0x1c, UPT ;  /* 0x0000001c0400788c */ /* 0x000fd2000bf05270 */
[----:B------:R-:W-:Y:S05]  /*254d0*/  BRA.U !UP0, `(.L_x_19770) ;  /* 0x0000000108947547 */ /* 0x000fea000b800000 */
[----:B------:R-:W-:-:S09]  /*254e0*/  UISETP.NE.AND UP0, UPT, UR4, 0x1d, UPT ;  /* 0x0000001d0400788c */ /* 0x000fd2000bf05270 */
[----:B------:R-:W-:Y:S05]  /*254f0*/  BRA.U !UP0, `(.L_x_19771) ;  /* 0x0000000108807547 */ /* 0x000fea000b800000 */
[----:B------:R-:W-:-:S09]  /*25500*/  UISETP.NE.AND UP0, UPT, UR4, 0x2c, UPT ;  /* 0x0000002c0400788c */ /* 0x000fd2000bf05270 */
[----:B------:R-:W-:Y:S05]  /*25510*/  BRA.U UP0, `(.L_x_19750) ;  /* 0x0000000100307547 */ /* 0x000fea000b800000 */
[----:B--2-4-:R-:W2:Y:S01]  /*25520*/  LDG.E.U8 R0, desc[UR36][R4.64] ;  /* 0x0000002404007981 */ /* 0x014ea2000c1e1100 */
        /* <DEDUP_REMOVED lines=11> */
.L_x_19750:
        /* <DEDUP_REMOVED lines=16> */
.L_x_19772:
[----:B------:R-:W-:Y:S01]  /*256e0*/  CS2R R2, SRZ ;  /* 0x0000000000027805 */ /* 0x000fe2000001ff00 */
[----:B------:R-:W-:Y:S06]  /*256f0*/  BRA `(.L_x_19751) ;  /* 0x0000000000147947 */ /* 0x000fec0003800000 */
.L_x_19771:
[----:B------:R-:W2:Y:S02]  /*25700*/  LDG.E.64 R2, desc[UR36][R4.64] ;  /* 0x0000002404027981 */ /* 0x000ea4000c1e1b00 */
[----:B--2---:R-:W0:Y:S01]  /*25710*/  I2F.F64.U64 R2, R2 ;  /* 0x0000000200027312 */ /* 0x004e220000301800 */
[----:B------:R-:W-:Y:S05]  /*25720*/  BRA `(.L_x_19751) ;  /* 0x0000000000087947 */ /* 0x000fea0003800000 */
.L_x_19770:
[----:B------:R-:W2:Y:S02]  /*25730*/  LDG.E R2, desc[UR36][R4.64] ;  /* 0x0000002404027981 */ /* 0x000ea4000c1e1900 */
[----:B--2---:R-:W0:Y:S02]  /*25740*/  I2F.F64.U32 R2, R2 ;  /* 0x0000000200027312 */ /* 0x004e240000201800 */
.L_x_19751:
[----:B------:R-:W-:Y:S05]  /*25750*/  BSYNC.RECONVERGENT B6 ;  /* 0x0000000000067941 */ /* 0x000fea0003800200 */
.L_x_19745:
[----:B------:R-:W1:Y:S01]  /*25760*/  LDCU.64 UR4, c[0x0][0x818] ;  /* 0x00010300ff0477ac */ /* 0x000e620008000a00 */
[----:B0---45:R-:W-:Y:S02]  /*25770*/  DMUL R4, R22, R22 ;  /* 0x0000001616047228 */ /* 0x031fe40000000000 */
[----:B------:R-:W-:Y:S02]  /*25780*/  DADD R18, -R30, R18 ;  /* 0x000000001e127229 */ /* 0x000fe40000000112 */
[----:B------:R-:W-:-:S04]  /*25790*/  DMUL R22, R22, R28 ;  /* 0x0000001c16167228 */ /* 0x000fc80000000000 */
[----:B--2---:R-:W-:Y:S02]  /*257a0*/  DMUL R4, R4, R32 ;  /* 0x0000002004047228 */ /* 0x004fe40000000000 */
[----:B-1-3--:R-:W-:-:S06]  /*257b0*/  DFMA R2, -R2, UR4, R26 ;  /* 0x0000000402027c2b */ /* 0x00afcc000800011a */
[----:B------:R-:W-:Y:S01]  /*257c0*/  DMUL R4, R4, UR4 ;  /* 0x0000000404047c28 */ /* 0x000fe20008000000 */
[----:B------:R-:W-:-:S04]  /*257d0*/  ULOP3.LUT UR4, UR40, 0xff, URZ, 0xc0, !UPT ;  /* 0x000000ff28047892 */ /* 0x000fc8000f8ec0ff */
[----:B------:R-:W-:-:S03]  /*257e0*/  UISETP.GT.AND UP0, UPT, UR4, 0x9, UPT ;  /* 0x000000090400788c */ /* 0x000fc6000bf04270 */
        /* <DEDUP_REMOVED lines=14> */
.L_x_19776:
[----:B------:R-:W0:Y:S02]  /*258d0*/  F2I.S64.F64.TRUNC R4, R4 ;  /* 0x0000000400047311 */ /* 0x000e24000030d900 */
[----:B0-----:R-:W-:-:S05]  /*258e0*/  MOV R3, R4 ;  /* 0x0000000400037202 */ /* 0x001fca0000000f00 */
[----:B------:R-:W-:Y:S01]  /*258f0*/  STG.E.U8 desc[UR36][R16.64], R3 ;  /* 0x0000000310007986 */ /* 0x000fe2000c101124 */
[----:B------:R-:W-:Y:S05]  /*25900*/  EXIT ;  /* 0x000000000000794d */ /* 0x000fea0003800000 */
.L_x_19775:
        /* <DEDUP_REMOVED lines=9> */
.L_x_19779:
[----:B------:R-:W0:Y:S02]  /*259a0*/  F2I.F64.TRUNC R5, R4 ;  /* 0x0000000400057311 */ /* 0x000e24000030d100 */
[----:B0-----:R-:W-:Y:S01]  /*259b0*/  STG.E desc[UR36][R16.64], R5 ;  /* 0x0000000510007986 */ /* 0x001fe2000c101924 */
[----:B------:R-:W-:Y:S05]  /*259c0*/  EXIT ;  /* 0x000000000000794d */ /* 0x000fea0003800000 */
.L_x_19778:
[----:B------:R-:W0:Y:S02]  /*259d0*/  F2I.F64.TRUNC R5, R4 ;  /* 0x0000000400057311 */ /* 0x000e24000030d100 */
[----:B0-----:R-:W-:Y:S01]  /*259e0*/  STG.E.U16 desc[UR36][R16.64], R5 ;  /* 0x0000000510007986 */ /* 0x001fe2000c101524 */
[----:B------:R-:W-:Y:S05]  /*259f0*/  EXIT ;  /* 0x000000000000794d */ /* 0x000fea0003800000 */
.L_x_19774:
        /* <DEDUP_REMOVED lines=13> */
.L_x_19781:
        /* <DEDUP_REMOVED lines=8> */
.L_x_19780:
        /* <DEDUP_REMOVED lines=14> */
.L_x_19783:
        /* <DEDUP_REMOVED lines=9> */
.L_x_19782:
[----:B------:R-:W-:Y:S01]  /*25cc0*/  STG.E.64 desc[UR36][R16.64], R4 ;  /* 0x0000000410007986 */ /* 0x000fe2000c101b24 */
[----:B------:R-:W-:Y:S05]  /*25cd0*/  EXIT ;  /* 0x000000000000794d */ /* 0x000fea0003800000 */
.L_x_19773:
        /* <DEDUP_REMOVED lines=13> */
.L_x_19787:
        /* <DEDUP_REMOVED lines=21> */
.L_x_19790:
[----:B------:R-:W-:-:S04]  /*25f00*/  SHF.R.U32.HI R3, RZ, 0x18, R3 ;  /* 0x00000018ff037819 */ /* 0x000fc80000011603 */
[----:B------:R-:W-:-:S04]  /*25f10*/  LOP3.LUT R0, R0, 0x80, R3, 0xf8, !PT ;  /* 0x0000008000007812 */ /* 0x000fc800078ef803 */
[----:B------:R-:W-:-:S07]  /*25f20*/  PRMT R8, R0, 0x7610, R8 ;  /* 0x0000761000087816 */ /* 0x000fce0000000008 */
.L_x_19789:
[----:B------:R-:W-:Y:S05]  /*25f30*/  BSYNC.RECONVERGENT B0 ;  /* 0x0000000000007941 */ /* 0x000fea0003800200 */
.L_x_19788:
[----:B------:R-:W-:Y:S01]  /*25f40*/  STG.E.U8 desc[UR36][R16.64], R8 ;  /* 0x0000000810007986 */ /* 0x000fe2000c101124 */
[----:B------:R-:W-:Y:S05]  /*25f50*/  EXIT ;  /* 0x000000000000794d */ /* 0x000fea0003800000 */
.L_x_19786:
        /* <DEDUP_REMOVED lines=21> */
.L_x_19793:
[----:B------:R-:W-:-:S04]  /*260b0*/  SHF.R.U32.HI R3, RZ, 0x18, R3 ;  /* 0x00000018ff037819 */ /* 0x000fc80000011603 */
[----:B------:R-:W-:-:S04]  /*260c0*/  LOP3.LUT R0, R0, 0x80, R3, 0xf8, !PT ;  /* 0x0000008000007812 */ /* 0x000fc800078ef803 */
[----:B------:R-:W-:-:S07]  /*260d0*/  PRMT R8, R0, 0x7610, R8 ;  /* 0x0000761000087816 */ /* 0x000fce0000000008 */
.L_x_19792:
[----:B------:R-:W-:Y:S05]  /*260e0*/  BSYNC.RECONVERGENT B0 ;  /* 0x0000000000007941 */ /* 0x000fea0003800200 */
.L_x_19791:
[----:B------:R-:W-:Y:S01]  /*260f0*/  STG.E.U8 desc[UR36][R16.64], R8 ;  /* 0x0000000810007986 */ /* 0x000fe2000c101124 */
[----:B------:R-:W-:Y:S05]  /*26100*/  EXIT ;  /* 0x000000000000794d */ /* 0x000fea0003800000 */
.L_x_19785:
        /* <DEDUP_REMOVED lines=26> */
.L_x_19795:
[----:B------:R-:W0:Y:S02]  /*262b0*/  F2I.U64.F64.TRUNC R4, R4 ;  /* 0x0000000400047311 */ /* 0x000e24000030d800 */
[----:B0-----:R-:W-:Y:S01]  /*262c0*/  STG.E.64 desc[UR36][R16.64], R4 ;  /* 0x0000000410007986 */ /* 0x001fe2000c101b24 */
[----:B------:R-:W-:Y:S05]  /*262d0*/  EXIT ;  /* 0x000000000000794d */ /* 0x000fea0003800000 */
.L_x_19794:
[----:B------:R-:W0:Y:S02]  /*262e0*/  F2I.U32.F64.TRUNC R5, R4 ;  /* 0x0000000400057311 */ /* 0x000e24000030d000 */
[----:B0-----:R-:W-:Y:S01]  /*262f0*/  STG.E desc[UR36][R16.64], R5 ;  /* 0x0000000510007986 */ /* 0x001fe2000c101924 */
[----:B------:R-:W-:Y:S05]  /*26300*/  EXIT ;  /* 0x000000000000794d */ /* 0x000fea0003800000 */
.L_x_19784:
        /* <DEDUP_REMOVED lines=10> */
.L_x_19797:
[----:B------:R-:W-:-:S05]  /*263b0*/  CS2R R6, SRZ ;  /* 0x0000000000067805 */ /* 0x000fca000001ff00 */
[----:B------:R-:W-:Y:S01]  /*263c0*/  STG.E.128 desc[UR36][R16.64], R4 ;  /* 0x0000000410007986 */ /* 0x000fe2000c101d24 */
[----:B------:R-:W-:Y:S05]  /*263d0*/  EXIT ;  /* 0x000000000000794d */ /* 0x000fea0003800000 */
.L_x_19796:
[----:B------:R-:W-:-:S09]  /*263e0*/  UISETP.NE.AND UP0, UPT, UR4, 0xf, UPT ;  /* 0x0000000f0400788c */ /* 0x000fd2000bf05270 */
[----:B------:R-:W-:Y:S05]  /*263f0*/  BRA.U !UP0, `(.L_x_19798) ;  /* 0x0000000508087547 */ /* 0x000fea000b800000 */
[----:B------:R-:W-:-:S09]  /*26400*/  UISETP.NE.AND UP0, UPT, UR4, 0x17, UPT ;  /* 0x000000170400788c */ /* 0x000fd2000bf05270 */
[----:B------:R-:W-:Y:S05]  /*26410*/  BRA.U !UP0, `(.L_x_19799) ;  /* 0x0000000108a07547 */ /* 0x000fea000b800000 */
[----:B------:R-:W-:-:S09]  /*26420*/  UISETP.NE.AND UP0, UPT, UR4, 0x18, UPT ;  /* 0x000000180400788c */ /* 0x000fd2000bf05270 */
[----:B------:R-:W-:Y:S05]  /*26430*/  BRA.U !UP0, `(.L_x_19800) ;  /* 0x0000000108447547 */ /* 0x000fea000b800000 */
.L_x_19777:
        /* <DEDUP_REMOVED lines=16> */
.L_x_19801:
[----:B------:R-:W-:Y:S05]  /*26540*/  EXIT ;  /* 0x000000000000794d */ /* 0x000fea0003800000 */
.L_x_19800:
        /* <DEDUP_REMOVED lines=17> */
.L_x_19803:
[----:B------:R-:W-:Y:S05]  /*26660*/  BSYNC.RECONVERGENT B0 ;  /* 0x0000000000007941 */ /* 0x000fea0003800200 */
.L_x_19802:
[----:B------:R-:W-:-:S05]  /*26670*/  LOP3.LUT R3, R0, 0x80, R3, 0xf8, !PT ;  /* 0x0000008000037812 */ /* 0x000fca00078ef803 */
[----:B------:R-:W-:Y:S01]  /*26680*/  STG.E.U8 desc[UR36][R16.64], R3 ;  /* 0x0000000310007986 */ /* 0x000fe2000c101124 */
[----:B------:R-:W-:Y:S05]  /*26690*/  EXIT ;  /* 0x000000000000794d */ /* 0x000fea0003800000 */
.L_x_19799:
        /* <DEDUP_REMOVED lines=16> */
.L_x_19805:
[----:B------:R-:W-:Y:S02]  /*267a0*/  ISETP.GT.U32.AND P0, PT, R2, 0x7f800000, PT ;  /* 0x7f8000000200780c */ /* 0x000fe40003f04070 */
[----:B------:R-:W-:-:S04]  /*267b0*/  MOV R0, 0x7f ;  /* 0x0000007f00007802 */ /* 0x000fc80000000f00 */
[----:B------:R-:W-:-:S07]  /*267c0*/  SEL R0, R0, 0x7c, P0 ;  /* 0x0000007c00007807 */ /* 0x000fce0000000000 */
.L_x_19806:
[----:B------:R-:W-:Y:S05]  /*267d0*/  BSYNC.RECONVERGENT B0 ;  /* 0x0000000000007941 */ /* 0x000fea0003800200 */
.L_x_19804:
[----:B------:R-:W-:-:S04]  /*267e0*/  SHF.R.U32.HI R3, RZ, 0x18, R3 ;  /* 0x00000018ff037819 */ /* 0x000fc80000011603 */
[----:B------:R-:W-:-:S05]  /*267f0*/  LOP3.LUT R3, R0, 0x80, R3, 0xf8, !PT ;  /* 0x0000008000037812 */ /* 0x000fca00078ef803 */
[----:B------:R-:W-:Y:S01]  /*26800*/  STG.E.U8 desc[UR36][R16.64], R3 ;  /* 0x0000000310007986 */ /* 0x000fe2000c101124 */
[----:B------:R-:W-:Y:S05]  /*26810*/  EXIT ;  /* 0x000000000000794d */ /* 0x000fea0003800000 */
.L_x_19798:
        /* <DEDUP_REMOVED lines=8> */
.L_x_19807:
        /* <DEDUP_REMOVED lines=14> */
.L_x_27493:


//--------------------- .text._ZN2at6native27unrolled_elementwise_kernelIZZZNS0_49_GLOBAL__N__b919a28f_16_Normalization_cu_5c38458737batch_norm_elementwise_backward_trainERKNS_6TensorES5_S5_S5_S5_S5_S5_ENKUlvE0_clEvENKUlvE_clEvEUldddddddE_St5arrayIPcLm8EELi4E23TrivialOffsetCalculatorILi7EjESC_ILi1EjENS0_6memory12LoadWithCastILi7EEENSF_13StoreWithCastILi1EEEEEviT_T0_T2_T3_T4_T5_ --------------------------
	.section	.text._ZN2at6native27unrolled_elementwise_kernelIZZZNS0_49_GLOBAL__N__b919a28f_16_Normalization_cu_5c38458737batch_norm_elementwise_backward_trainERKNS_6TensorES5_S5_S5_S5_S5_S5_ENKUlvE0_clEvENKUlvE_clEvEUldddddddE_St5arrayIPcLm8EELi4E23TrivialOffsetCalculatorILi7EjESC_ILi1EjENS0_6memory12LoadWithCastILi7EEENSF_13StoreWithCastILi1EEEEEviT_T0_T2_T3_T4_T5_,"ax",@progbits
	.align	128
        .global         _ZN2at6native27unrolled_elementwise_kernelIZZZNS0_49_GLOBAL__N__b919a28f_16_Normalization_cu_5c38458737batch_norm_elementwise_backward_trainERKNS_6TensorES5_S5_S5_S5_S5_S5_ENKUlvE0_clEvENKUlvE_clEvEUldddddddE_St5arrayIPcLm8EELi4E23TrivialOffsetCalculatorILi7EjESC_ILi1EjENS0_6memory12LoadWithCastILi7EEENSF_13StoreWithCastILi1EEEEEviT_T0_T2_T3_T4_T5_
        .type           _ZN2at6native27unrolled_elementwise_kernelIZZZNS0_49_GLOBAL__N__b919a28f_16_Normalization_cu_5c38458737batch_norm_elementwise_backward_trainERKNS_6TensorES5_S5_S5_S5_S5_S5_ENKUlvE0_clEvENKUlvE_clEvEUldddddddE_St5arrayIPcLm8EELi4E23TrivialOffsetCalculatorILi7EjESC_ILi1EjENS0_6memory12LoadWithCastILi7EEENSF_13StoreWithCastILi1EEEEEviT_T0_T2_T3_T4_T5_,@function
        .size           _ZN2at6native27unrolled_elementwise_kernelIZZZNS0_49_GLOBAL__N__b919a28f_16_Normalization_cu_5c38458737batch_norm_elementwise_backward_trainERKNS_6TensorES5_S5_S5_S5_S5_S5_ENKUlvE0_clEvENKUlvE_clEvEUldddddddE_St5arrayIPcLm8EELi4E23TrivialOffsetCalculatorILi7EjESC_ILi1EjENS0_6memory12LoadWithCastILi7EEENSF_13StoreWithCastILi1EEEEEviT_T0_T2_T3_T4_T5_,(.L_x_27494 - _ZN2at6native27unrolled_elementwise_kernelIZZZNS0_49_GLOBAL__N__b919a28f_16_Normalization_cu_5c38458737batch_norm_elementwise_backward_trainERKNS_6TensorES5_S5_S5_S5_S5_S5_ENKUlvE0_clEvENKUlvE_clEvEUldddddddE_St5arrayIPcLm8EELi4E23TrivialOffsetCalculatorILi7EjESC_ILi1EjENS0_6memory12LoadWithCastILi7EEENSF_13StoreWithCastILi1EEEEEviT_T0_T2_T3_T4_T5_)
        .other          _ZN2at6native27unrolled_elementwise_kernelIZZZNS0_49_GLOBAL__N__b919a28f_16_Normalization_cu_5c38458737batch_norm_elementwise_backward_trainERKNS_6TensorES5_S5_S5_S5_S5_S5_ENKUlvE0_clEvENKUlvE_clEvEUldddddddE_St5arrayIPcLm8EELi4E23TrivialOffsetCalculatorILi7EjESC_ILi1EjENS0_6memory12LoadWithCastILi7EEENSF_13StoreWithCastILi1EEEEEviT_T0_T2_T3_T4_T5_,@"STO_CUDA_ENTRY STV_DEFAULT"
_ZN2at6native27unrolled_elementwise_kernelIZZZNS0_49_GLOBAL__N__b919a28f_16_Normalization_cu_5c38458737batch_norm_elementwise_backward_trainERKNS_6TensorES5_S5_S5_S5_S5_S5_ENKUlvE0_clEvENKUlvE_clEvEUldddddddE_St5arrayIPcLm8EELi4E23TrivialOffsetCalculatorILi7EjESC_ILi1EjENS0_6memory12LoadWithCastILi7EEENSF_13StoreWithCastILi1EEEEEviT_T0_T2_T3_T4_T5_:
.text._ZN2at6native27unrolled_elementwise_kernelIZZZNS0_49_GLOBAL__N__b919a28f_16_Normalization_cu_5c38458737batch_norm_elementwise_backward_trainERKNS_6TensorES5_S5_S5_S5_S5_S5_ENKUlvE0_clEvENKUlvE_clEvEUldddddddE_St5arrayIPcLm8EELi4E23TrivialOffsetCalculatorILi7EjESC_ILi1EjENS0_6memory12LoadWithCastILi7EEENSF_13StoreWithCastILi1EEEEEviT_T0_T2_T3_T4_T5_:
        /* <DEDUP_REMOVED lines=9> */
[----:B------:R-:W-:Y:S02]  /*0090*/  CS2R R70, SRZ ;  /* 0x0000000000467805 */ /* 0x000fe4000001ff00 */
[----:B------:R-:W-:Y:S01]  /*00a0*/  CS2R R68, SRZ ;  /* 0x0000000000447805 */ /* 0x000fe2000001ff00 */
[----:B------:R-:W0:Y:S01]  /*00b0*/  LDCU.U8 UR44, c[0x0][0x3e2] ;  /* 0x00007c40ff2c77ac */ /* 0x000e220008000000 */
[----:B------:R-:W-:Y:S02]  /*00c0*/  CS2R R66, SRZ ;  /* 0x0000000000427805 */ /* 0x000fe4000001ff00 */
[----:B------:R-:W-:Y:S02]  /*00d0*/  CS2R R64, SRZ ;  /* 0x0000000000407805 */ /* 0x000fe4000001ff00 */
[----:B------:R-:W-:Y:S01]  /*00e0*/  CS2R R60, SRZ ;  /* 0x00000000003c7805 */ /* 0x000fe2000001ff00 */
        /* <DEDUP_REMOVED lines=31> */
.L_x_19814:
[----:B------:R-:W2:Y:S02]  /*02e0*/  LDG.E.U8 R4, desc[UR36][R4.64] ;  /* 0x0000002404047981 */ /* 0x000ea4000c1e1100 */
[----:B--2---:R0:W1:Y:S01]  /*02f0*/  I2F.F64.U16 R74, R4 ;  /* 0x00000004004a7312 */ /* 0x0040620000101800 */
[----:B------:R-:W-:Y:S05]  /*0300*/  BRA `(.L_x_19816) ;  /* 0x0000000c00647947 */ /* 0x000fea0003800000 */
.L_x_19813:
        /* <DEDUP_REMOVED lines=9> */
.L_x_19818:
[----:B------:R-:W2:Y:S02]  /*03a0*/  LDG.E R4, desc[UR36][R4.64] ;  /* 0x0000002404047981 */ /* 0x000ea4000c1e1900 */
[----:B--2---:R1:W2:Y:S01]  /*03b0*/  I2F.F64 R74, R4 ;  /* 0x00000004004a7312 */ /* 0x0042a20000201c00 */
[----:B------:R-:W-:Y:S05]  /*03c0*/  BRA `(.L_x_19816) ;  /* 0x0000000c00347947 */ /* 0x000fea0003800000 */
.L_x_19817:
[----:B------:R-:W2:Y:S02]  /*03d0*/  LDG.E.U16 R4, desc[UR36][R4.64] ;  /* 0x0000002404047981 */ /* 0x000ea4000c1e1500 */
[----:B--2---:R3:W4:Y:S01]  /*03e0*/  I2F.F64.S16 R74, R4 ;  /* 0x00000004004a7312 */ /* 0x0047220000101c00 */
[----:B------:R-:W-:Y:S05]  /*03f0*/  BRA `(.L_x_19816) ;  /* 0x0000000c00287947 */ /* 0x000fea0003800000 */
.L_x_19812:
        /* <DEDUP_REMOVED lines=10> */
.L_x_19820:
[----:B------:R-:W2:Y:S02]  /*04a0*/  LDG.E.U16 R0, desc[UR36][R4.64] ;  /* 0x0000002404007981 */ /* 0x000ea4000c1e1500 */
[----:B--2---:R-:W-:-:S05]  /*04b0*/  HADD2.F32 R0, -RZ, R0.H0_H0 ;  /* 0x20000000ff007230 */ /* 0x004fca0000004100 */
[----:B------:R-:W-:-:S04]  /*04c0*/  FMUL.FTZ R0, R0, 1 ;  /* 0x3f80000000007820 */ /* 0x000fc80000410000 */
[----:B------:R0:W1:Y:S01]  /*04d0*/  F2F.F64.F32 R74, R0 ;  /* 0x00000000004a7310 */ /* 0x0000620000201800 */
[----:B------:R-:W-:Y:S05]  /*04e0*/  BRA `(.L_x_19816) ;  /* 0x0000000800ec7947 */ /* 0x000fea0003800000 */
.L_x_19819:
        /* <DEDUP_REMOVED lines=10> */
.L_x_19822:
[----:B------:R-:W2:Y:S02]  /*0590*/  LDG.E.U16 R4, desc[UR36][R4.64] ;  /* 0x0000002404047981 */ /* 0x000ea4000c1e1500 */
[----:B--2---:R-:W-:-:S05]  /*05a0*/  HADD2.F32 R0, -RZ, R4.H0_H0 ;  /* 0x20000004ff007230 */ /* 0x004fca0000004100 */
[----:B------:R-:W-:-:S04]  /*05b0*/  FMUL.FTZ R0, R0, 1 ;  /* 0x3f80000000007820 */ /* 0x000fc80000410000 */
[----:B------:R0:W1:Y:S01]  /*05c0*/  F2F.F64.F32 R74, R0 ;  /* 0x00000000004a7310 */ /* 0x0000620000201800 */
[----:B------:R-:W-:Y:S05]  /*05d0*/  BRA `(.L_x_19816) ;  /* 0x0000000800b07947 */ /* 0x000fea0003800000 */
.L_x_19821:
[----:B------:R0:W5:Y:S01]  /*05e0*/  LDG.E.64 R74, desc[UR36][R4.64] ;  /* 0x00000024044a7981 */ /* 0x000162000c1e1b00 */
[----:B------:R-:W-:Y:S05]  /*05f0*/  BRA `(.L_x_19816) ;  /* 0x0000000800a87947 */ /* 0x000fea0003800000 */
.L_x_19811:
        /* <DEDUP_REMOVED lines=13> */
.L_x_19825:
[----:B------:R0:W5:Y:S01]  /*06d0*/  LDG.E.64 R74, desc[UR36][R4.64] ;  /* 0x00000024044a7981 */ /* 0x000162000c1e1b00 */
[----:B------:R-:W-:Y:S05]  /*06e0*/  BRA `(.L_x_19816) ;  /* 0x00000008006c7947 */ /* 0x000fea0003800000 */
.L_x_19824:
        /* <DEDUP_REMOVED lines=27> */
.L_x_19827:
        /* <DEDUP_REMOVED lines=15> */
.L_x_19826:
[----:B------:R-:W2:Y:S02]  /*0990*/  LDG.E.U16 R0, desc[UR36][R4.64] ;  /* 0x0000002404007981 */ /* 0x000ea4000c1e1500 */
[----:B--2---:R-:W-:-:S04]  /*09a0*/  IMAD.U32 R0, R0, 0x10000, RZ ;  /* 0x0001000000007824 */ /* 0x004fc800078e00ff */
[----:B------:R-:W-:-:S04]  /*09b0*/  FMUL.FTZ R0, R0, 1 ;  /* 0x3f80000000007820 */ /* 0x000fc80000410000 */
[----:B------:R0:W1:Y:S01]  /*09c0*/  F2F.F64.F32 R74, R0 ;  /* 0x00000000004a7310 */ /* 0x0000620000201800 */
[----:B------:R-:W-:Y:S05]  /*09d0*/  BRA `(.L_x_19816) ;  /* 0x0000000400b07947 */ /* 0x000fea0003800000 */
.L_x_19823:
        /* <DEDUP_REMOVED lines=11> */
.L_x_19830:
        /* <DEDUP_REMOVED lines=21> */
.L_x_19832:
[----:B------:R-:W-:Y:S05]  /*0be0*/  BSYNC.RECONVERGENT B0 ;  /* 0x0000000000007941 */ /* 0x000fea0003800200 */
.L_x_19831:
[----:B------:R-:W-:Y:S01]  /*0bf0*/  IMAD.SHL.U32 R0, R0, 0x100000, RZ ;  /* 0x0010000000007824 */ /* 0x000fe200078e00ff */
[----:B------:R-:W-:-:S04]  /*0c00*/  LEA R3, R3, 0x3b800000, 0x17 ;  /* 0x3b80000003037811 */ /* 0x000fc800078eb8ff */
[----:B------:R-:W-:-:S05]  /*0c10*/  LOP3.LUT R0, R3, R0, R7, 0xfe, !PT ;  /* 0x0000000003007212 */ /* 0x000fca00078efe07 */
[----:B------:R-:W-:-:S04]  /*0c20*/  FMUL.FTZ R0, R0, 1 ;  /* 0x3f80000000007820 */ /* 0x000fc80000410000 */
[----:B------:R0:W1:Y:S01]  /*0c30*/  F2F.F64.F32 R74, R0 ;  /* 0x00000000004a7310 */ /* 0x0000620000201800 */
[----:B------:R-:W-:Y:S05]  /*0c40*/  BRA `(.L_x_19816) ;  /* 0x0000000400147947 */ /* 0x000fea0003800000 */
.L_x_19829:
        /* <DEDUP_REMOVED lines=21> */
.L_x_19834:
[----:B------:R-:W-:Y:S05]  /*0da0*/  BSYNC.RECONVERGENT B0 ;  /* 0x0000000000007941 */ /* 0x000fea0003800200 */
.L_x_19833:
[----:B------:R-:W-:Y:S01]  /*0db0*/  IMAD.SHL.U32 R0, R0, 0x200000, RZ ;  /* 0x0020000000007824 */ /* 0x000fe200078e00ff */
[----:B------:R-:W-:-:S04]  /*0dc0*/  LEA R3, R3, 0x37800000, 0x17 ;  /* 0x3780000003037811 */ /* 0x000fc800078eb8ff */
[----:B------:R-:W-:-:S05]  /*0dd0*/  LOP3.LUT R0, R3, R0, R7, 0xfe, !PT ;  /* 0x0000000003007212 */ /* 0x000fca00078efe07 */
[----:B------:R-:W-:-:S04]  /*0de0*/  FMUL.FTZ R0, R0, 1 ;  /* 0x3f80000000007820 */ /* 0x000fc80000410000 */
[----:B------:R0:W1:Y:S01]  /*0df0*/  F2F.F64.F32 R74, R0 ;  /* 0x00000000004a7310 */ /* 0x0000620000201800 */
[----:B------:R-:W-:Y:S05]  /*0e00*/  BRA `(.L_x_19816) ;  /* 0x0000000000a47947 */ /* 0x000fea0003800000 */
.L_x_19828:
[----:B------:R-:W-:-:S09]  /*0e10*/  UISETP.NE.AND UP0, UPT, UR4, 0x1c, UPT ;  /* 0x0000001c0400788c */ /* 0x000fd2000bf05270 */
[----:B------:R-:W-:Y:S05]  /*0e20*/  BRA.U !UP0, `(.L_x_19835) ;  /* 0x0000000108947547 */ /* 0x000fea000b800000 */
[----:B------:R-:W-:-:S09]  /*0e30*/  UISETP.NE.AND UP0, UPT, UR4, 0x1d, UPT ;  /* 0x0000001d0400788c */ /* 0x000fd2000bf05270 */
[----:B------:R-:W-:Y:S05]  /*0e40*/  BRA.U !UP0, `(.L_x_19836) ;  /* 0x0000000108807547 */ /* 0x000fea000b800000 */
[----:B------:R-:W-:-:S09]  /*0e50*/  UISETP.NE.AND UP0, UPT, UR4, 0x2c, UPT ;  /* 0x0000002c0400788c */ /* 0x000fd2000bf05270 */
[----:B------:R-:W-:Y:S05]  /*0e60*/  BRA.U !UP0, `(.L_x_19837) ;  /* 0x0000000108487547 */ /* 0x000fea000b800000 */
.L_x_19815:
        /* <DEDUP_REMOVED lines=16> */
.L_x_19838:
[----:B------:R-:W-:Y:S01]  /*0f70*/  CS2R R74, SRZ ;  /* 0x00000000004a7805 */ /* 0x000fe2000001ff00 */
[----:B------:R-:W-:Y:S06]  /*0f80*/  BRA `(.L_x_19816) ;  /* 0x0000000000447947 */ /* 0x000fec0003800000 */
.L_x_19837:
        /* <DEDUP_REMOVED lines=12> */
.L_x_19836:
[----:B------:R-:W2:Y:S02]  /*1050*/  LDG.E.64 R74, desc[UR36][R4.64] ;  /* 0x00000024044a7981 */ /* 0x000ea4000c1e1b00 */
[----:B--2---:R-:W0:Y:S01]  /*1060*/  I2F.F64.U64 R74, R74 ;  /* 0x0000004a004a7312 */ /* 0x004e220000301800 */
[----:B------:R-:W-:Y:S05]  /*1070*/  BRA `(.L_x_19816) ;  /* 0x0000000000087947 */ /* 0x000fea0003800000 */
.L_x_19835:
[----:B------:R-:W2:Y:S02]  /*1080*/  LDG.E R4, desc[UR36][R4.64] ;  /* 0x0000002404047981 */ /* 0x000ea4000c1e1900 */
[----:B--2---:R0:W1:Y:S02]  /*1090*/  I2F.F64.U32 R74, R4 ;  /* 0x00000004004a7312 */ /* 0x0040640000201800 */
.L_x_19816:
[----:B------:R-:W-:Y:S05]  /*10a0*/  BSYNC.RECONVERGENT B6 ;  /* 0x0000000000067941 */ /* 0x000fea0003800200 */
.L_x_19810:
        /* <DEDUP_REMOVED lines=20> */
.L_x_19843:
[----:B------:R-:W3:Y:S02]  /*11f0*/  LDG.E.U8 R4, desc[UR36][R4.64] ;  /* 0x0000002404047981 */ /* 0x000ee4000c1e1100 */
[----:B---3--:R0:W1:Y:S01]  /*1200*/  I2F.F64.U16 R72, R4 ;  /* 0x0000000400487312 */ /* 0x0080620000101800 */
[----:B------:R-:W-:Y:S05]  /*1210*/  BRA `(.L_x_19845) ;  /* 0x0000000c00647947 */ /* 0x000fea0003800000 */
.L_x_19842:
        /* <DEDUP_REMOVED lines=9> */
.L_x_19847:
[----:B------:R-:W3:Y:S02]  /*12b0*/  LDG.E R4, desc[UR36][R4.64] ;  /* 0x0000002404047981 */ /* 0x000ee4000c1e1900 */
[----:B---3--:R0:W1:Y:S01]  /*12c0*/  I2F.F64 R72, R4 ;  /* 0x0000000400487312 */ /* 0x0080620000201c00 */
[----:B------:R-:W-:Y:S05]  /*12d0*/  BRA `(.L_x_19845) ;  /* 0x0000000c00347947 */ /* 0x000fea0003800000 */
.L_x_19846:
[----:B------:R-:W3:Y:S02]  /*12e0*/  LDG.E.U16 R4, desc[UR36][R4.64] ;  /* 0x0000002404047981 */ /* 0x000ee4000c1e1500 */
[----:B---3--:R0:W1:Y:S01]  /*12f0*/  I2F.F64.S16 R72, R4 ;  /* 0x0000000400487312 */ /* 0x0080620000101c00 */
[----:B------:R-:W-:Y:S05]  /*1300*/  BRA `(.L_x_19845) ;  /* 0x0000000c00287947 */ /* 0x000fea0003800000 */
.L_x_19841:
        /* <DEDUP_REMOVED lines=10> */
.L_x_19849:
[----:B------:R-:W3:Y:S02]  /*13b0*/  LDG.E.U16 R0, desc[UR36][R4.64] ;  /* 0x0000002404007981 */ /* 0x000ee4000c1e1500 */
[----:B---3--:R-:W-:-:S05]  /*13c0*/  HADD2.F32 R0, -RZ, R0.H0_H0 ;  /* 0x20000000ff007230 */ /* 0x008fca0000004100 */
[----:B------:R-:W-:-:S04]  /*13d0*/  FMUL.FTZ R0, R0, 1 ;  /* 0x3f80000000007820 */ /* 0x000fc80000410000 */
[----:B------:R0:W1:Y:S01]  /*13e0*/  F2F.F64.F32 R72, R0 ;  /* 0x0000000000487310 */ /* 0x0000620000201800 */
[----:B------:R-:W-:Y:S05]  /*13f0*/  BRA `(.L_x_19845) ;  /* 0x0000000800ec7947 */ /* 0x000fea0003800000 */
.L_x_19848:
        /* <DEDUP_REMOVED lines=10> */
.L_x_19851:
[----:B------:R-:W3:Y:S02]  /*14a0*/  LDG.E.U16 R4, desc[UR36][R4.64] ;  /* 0x0000002404047981 */ /* 0x000ee4000c1e1500 */
[----:B---3--:R-:W-:-:S05]  /*14b0*/  HADD2.F32 R0, -RZ, R4.H0_H0 ;  /* 0x20000004ff007230 */ /* 0x008fca0000004100 */
[----:B------:R-:W-:-:S04]  /*14c0*/  FMUL.FTZ R0, R0, 1 ;  /* 0x3f80000000007820 */ /* 0x000fc80000410000 */
[----:B------:R0:W1:Y:S01]  /*14d0*/  F2F.F64.F32 R72, R0 ;  /* 0x0000000000487310 */ /* 0x0000620000201800 */
[----:B------:R-:W-:Y:S05]  /*14e0*/  BRA `(.L_x_19845) ;  /* 0x0000000800b07947 */ /* 0x000fea0003800000 */
.L_x_19850:
[----:B------:R0:W5:Y:S01]  /*14f0*/  LDG.E.64 R72, desc[UR36][R4.64] ;  /* 0x0000002404487981 */ /* 0x000162000c1e1b00 */
[----:B------:R-:W-:Y:S05]  /*1500*/  BRA `(.L_x_19845) ;  /* 0x0000000800a87947 */ /* 0x000fea0003800000 */
.L_x_19840:
        /* <DEDUP_REMOVED lines=13> */
.L_x_19854:
[----:B------:R0:W5:Y:S01]  /*15e0*/  LDG.E.64 R72, desc[UR36][R4.64] ;  /* 0x0000002404487981 */ /* 0x000162000c1e1b00 */
[----:B------:R-:W-:Y:S05]  /*15f0*/  BRA `(.L_x_19845) ;  /* 0x00000008006c7947 */ /* 0x000fea0003800000 */
.L_x_19853:
        /* <DEDUP_REMOVED lines=27> */
.L_x_19856:
        /* <DEDUP_REMOVED lines=15> */
.L_x_19855:
[----:B------:R-:W3:Y:S02]  /*18a0*/  LDG.E.U16 R0, desc[UR36][R4.64] ;  /* 0x0000002404007981 */ /* 0x000ee4000c1e1500 */
[----:B---3--:R-:W-:-:S04]  /*18b0*/  IMAD.U32 R0, R0, 0x10000, RZ ;  /* 0x0001000000007824 */ /* 0x008fc800078e00ff */
[----:B------:R-:W-:-:S04]  /*18c0*/  FMUL.FTZ R0, R0, 1 ;  /* 0x3f80000000007820 */ /* 0x000fc80000410000 */
[----:B------:R0:W1:Y:S01]  /*18d0*/  F2F.F64.F32 R72, R0 ;  /* 0x0000000000487310 */ /* 0x0000620000201800 */
[----:B------:R-:W-:Y:S05]  /*18e0*/  BRA `(.L_x_19845) ;  /* 0x0000000400b07947 */ /* 0x000fea0003800000 */
.L_x_19852:
        /* <DEDUP_REMOVED lines=11> */
.L_x_19859:
        /* <DEDUP_REMOVED lines=21> */
.L_x_19861:
[----:B------:R-:W-:Y:S05]  /*1af0*/  BSYNC.RECONVERGENT B0 ;  /* 0x0000000000007941 */ /* 0x000fea0003800200 */
.L_x_19860:
[----:B------:R-:W-:Y:S01]  /*1b00*/  IMAD.SHL.U32 R0, R0, 0x100000, RZ ;  /* 0x0010000000007824 */ /* 0x000fe200078e00ff */
[----:B------:R-:W-:-:S04]  /*1b10*/  LEA R3, R3, 0x3b800000, 0x17 ;  /* 0x3b80000003037811 */ /* 0x000fc800078eb8ff */
[----:B------:R-:W-:-:S05]  /*1b20*/  LOP3.LUT R0, R3, R0, R7, 0xfe, !PT ;  /* 0x0000000003007212 */ /* 0x000fca00078efe07 */
[----:B------:R-:W-:-:S04]  /*1b30*/  FMUL.FTZ R0, R0, 1 ;  /* 0x3f80000000007820 */ /* 0x000fc80000410000 */
[----:B------:R0:W1:Y:S01]  /*1b40*/  F2F.F64.F32 R72, R0 ;  /* 0x0000000000487310 */ /* 0x0000620000201800 */
[----:B------:R-:W-:Y:S05]  /*1b50*/  BRA `(.L_x_19845) ;  /* 0x0000000400147947 */ /* 0x000fea0003800000 */
.L_x_19858:
        /* <DEDUP_REMOVED lines=21> */
.L_x_19863:
[----:B------:R-:W-:Y:S05]  /*1cb0*/  BSYNC.RECONVERGENT B0 ;  /* 0x0000000000007941 */ /* 0x000fea0003800200 */
.L_x_19862:
[----:B------:R-:W-:Y:S01]  /*1cc0*/  IMAD.SHL.U32 R0, R0, 0x200000, RZ ;  /* 0x0020000000007824 */ /* 0x000fe200078e00ff */
[----:B------:R-:W-:-:S04]  /*1cd0*/  LEA R3, R3, 0x37800000, 0x17 ;  /* 0x3780000003037811 */ /* 0x000fc800078eb8ff */
[----:B------:R-:W-:-:S05]  /*1ce0*/  LOP3.LUT R0, R3, R0, R7, 0xfe, !PT ;  /* 0x0000000003007212 */ /* 0x000fca00078efe07 */
[----:B------:R-:W-:-:S04]  /*1cf0*/  FMUL.FTZ R0, R0, 1 ;  /* 0x3f80000000007820 */ /* 0x000fc80000410000 */
[----:B------:R0:W1:Y:S01]  /*1d00*/  F2F.F64.F32 R72, R0 ;  /* 0x0000000000487310 */ /* 0x0000620000201800 */
[----:B------:R-:W-:Y:S05]  /*1d10*/  BRA `(.L_x_19845) ;  /* 0x0000000000a47947 */ /* 0x000fea0003800000 */
.L_x_19857:
[----:B------:R-:W-:-:S09]  /*1d20*/  UISETP.NE.AND UP0, UPT, UR4, 0x1c, UPT ;  /* 0x0000001c0400788c */ /* 0x000fd2000bf05270 */
[----:B------:R-:W-:Y:S05]  /*1d30*/  BRA.U !UP0, `(.L_x_19864) ;  /* 0x0000000108947547 */ /* 0x000fea000b800000 */
[----:B------:R-:W-:-:S09]  /*1d40*/  UISETP.NE.AND UP0, UPT, UR4, 0x1d, UPT ;  /* 0x0000001d0400788c */ /* 0x000fd2000bf05270 */
[----:B------:R-:W-:Y:S05]  /*1d50*/  BRA.U !UP0, `(.L_x_19865) ;  /* 0x0000000108807547 */ /* 0x000fea000b800000 */
[----:B------:R-:W-:-:S09]  /*1d60*/  UISETP.NE.AND UP0, UPT, UR4, 0x2c, UPT ;  /* 0x0000002c0400788c */ /* 0x000fd2000bf05270 */
[----:B------:R-:W-:Y:S05]  /*1d70*/  BRA.U !UP0, `(.L_x_19866) ;  /* 0x0000000108487547 */ /* 0x000fea000b800000 */
.L_x_19844:
        /* <DEDUP_REMOVED lines=16> */
.L_x_19867:
[----:B------:R-:W-:Y:S01]  /*1e80*/  CS2R R72, SRZ ;  /* 0x0000000000487805 */ /* 0x000fe2000001ff00 */
[----:B------:R-:W-:Y:S06]  /*1e90*/  BRA `(.L_x_19845) ;  /* 0x0000000000447947 */ /* 0x000fec0003800000 */
.L_x_19866:
        /* <DEDUP_REMOVED lines=12> */
.L_x_19865:
[----:B------:R-:W3:Y:S02]  /*1f60*/  LDG.E.64 R72, desc[UR36][R4.64] ;  /* 0x0000002404487981 */ /* 0x000ee4000c1e1b00 */
[----:B---3--:R-:W0:Y:S01]  /*1f70*/  I2F.F64.U64 R72, R72 ;  /* 0x0000004800487312 */ /* 0x008e220000301800 */
[----:B------:R-:W-:Y:S05]  /*1f80*/  BRA `(.L_x_19845) ;  /* 0x0000000000087947 */ /* 0x000fea0003800000 */
.L_x_19864:
[----:B------:R-:W3:Y:S02]  /*1f90*/  LDG.E R4, desc[UR36][R4.64] ;  /* 0x0000002404047981 */ /* 0x000ee4000c1e1900 */
[----:B---3--:R0:W1:Y:S02]  /*1fa0*/  I2F.F64.U32 R72, R4 ;  /* 0x0000000400487312 */ /* 0x0080640000201800 */
.L_x_19845:
[----:B------:R-:W-:Y:S05]  /*1fb0*/  BSYNC.RECONVERGENT B6 ;  /* 0x0000000000067941 */ /* 0x000fea0003800200 */
.L_x_19839:
        /* <DEDUP_REMOVED lines=20> */
.L_x_19872:
[----:B------:R-:W2:Y:S02]  /*2100*/  LDG.E.U8 R4, desc[UR36][R4.64] ;  /* 0x0000002404047981 */ /* 0x000ea4000c1e1100 */
[----:B--2---:R0:W2:Y:S01]  /*2110*/  I2F.F64.U16 R70, R4 ;  /* 0x0000000400467312 */ /* 0x0040a20000101800 */
[----:B------:R-:W-:Y:S05]  /*2120*/  BRA `(.L_x_19874) ;  /* 0x0000000c00647947 */ /* 0x000fea0003800000 */
.L_x_19871:
        /* <DEDUP_REMOVED lines=9> */
.L_x_19876:
[----:B------:R-:W2:Y:S02]  /*21c0*/  LDG.E R4, desc[UR36][R4.64] ;  /* 0x0000002404047981 */ /* 0x000ea4000c1e1900 */
[----:B--2---:R0:W2:Y:S01]  /*21d0*/  I2F.F64 R70, R4 ;  /* 0x0000000400467312 */ /* 0x0040a20000201c00 */
[----:B------:R-:W-:Y:S05]  /*21e0*/  BRA `(.L_x_19874) ;  /* 0x0000000c00347947 */ /* 0x000fea0003800000 */
.L_x_19875:
[----:B------:R-:W2:Y:S02]  /*21f0*/  LDG.E.U16 R4, desc[UR36][R4.64] ;  /* 0x0000002404047981 */ /* 0x000ea4000c1e1500 */
[----:B--2---:R0:W2:Y:S01]  /*2200*/  I2F.F64.S16 R70, R4 ;  /* 0x0000000400467312 */ /* 0x0040a20000101c00 */
[----:B------:R-:W-:Y:S05]  /*2210*/  BRA `(.L_x_19874) ;  /* 0x0000000c00287947 */ /* 0x000fea0003800000 */
.L_x_19870:
        /* <DEDUP_REMOVED lines=10> */
.L_x_19878:
[----:B---3--:R-:W2:Y:S02]  /*22c0*/  LDG.E.U16 R0, desc[UR36][R4.64] ;  /* 0x0000002404007981 */ /* 0x008ea4000c1e1500 */
[----:B--2---:R-:W-:-:S05]  /*22d0*/  HADD2.F32 R0, -RZ, R0.H0_H0 ;  /* 0x20000000ff007230 */ /* 0x004fca0000004100 */
[----:B------:R-:W-:-:S04]  /*22e0*/  FMUL.FTZ R0, R0, 1 ;  /* 0x3f80000000007820 */ /* 0x000fc80000410000 */
[----:B------:R0:W2:Y:S01]  /*22f0*/  F2F.F64.F32 R70, R0 ;  /* 0x0000000000467310 */ /* 0x0000a20000201800 */
[----:B------:R-:W-:Y:S05]  /*2300*/  BRA `(.L_x_19874) ;  /* 0x0000000800ec7947 */ /* 0x000fea0003800000 */
.L_x_19877:
        /* <DEDUP_REMOVED lines=10> */
.L_x_19880:
[----:B------:R-:W3:Y:S02]  /*23b0*/  LDG.E.U16 R4, desc[UR36][R4.64] ;  /* 0x0000002404047981 */ /* 0x000ee4000c1e1500 */
[----:B---3--:R-:W-:-:S05]  /*23c0*/  HADD2.F32 R0, -RZ, R4.H0_H0 ;  /* 0x20000004ff007230 */ /* 0x008fca0000004100 */
[----:B------:R-:W-:-:S04]  /*23d0*/  FMUL.FTZ R0, R0, 1 ;  /* 0x3f80000000007820 */ /* 0x000fc80000410000 */
[----:B------:R0:W2:Y:S01]  /*23e0*/  F2F.F64.F32 R70, R0 ;  /* 0x0000000000467310 */ /* 0x0000a20000201800 */
[----:B------:R-:W-:Y:S05]  /*23f0*/  BRA `(.L_x_19874) ;  /* 0x0000000800b07947 */ /* 0x000fea0003800000 */
.L_x_19879:
[----:B------:R0:W5:Y:S01]  /*2400*/  LDG.E.64 R70, desc[UR36][R4.64] ;  /* 0x0000002404467981 */ /* 0x000162000c1e1b00 */
[----:B------:R-:W-:Y:S05]  /*2410*/  BRA `(.L_x_19874) ;  /* 0x0000000800a87947 */ /* 0x000fea0003800000 */
.L_x_19869:
        /* <DEDUP_REMOVED lines=13> */
.L_x_19883:
[----:B------:R0:W5:Y:S01]  /*24f0*/  LDG.E.64 R70, desc[UR36][R4.64] ;  /* 0x0000002404467981 */ /* 0x000162000c1e1b00 */
[----:B------:R-:W-:Y:S05]  /*2500*/  BRA `(.L_x_19874) ;  /* 0x00000008006c7947 */ /* 0x000fea0003800000 */
.L_x_19882:
        /* <DEDUP_REMOVED lines=27> */
.L_x_19885:
        /* <DEDUP_REMOVED lines=15> */
.L_x_19884:
[----:B---3--:R-:W2:Y:S02]  /*27b0*/  LDG.E.U16 R0, desc[UR36][R4.64] ;  /* 0x0000002404007981 */ /* 0x008ea4000c1e1500 */
[----:B--2---:R-:W-:-:S04]  /*27c0*/  IMAD.U32 R0, R0, 0x10000, RZ ;  /* 0x0001000000007824 */ /* 0x004fc800078e00ff */
[----:B------:R-:W-:-:S04]  /*27d0*/  FMUL.FTZ R0, R0, 1 ;  /* 0x3f80000000007820 */ /* 0x000fc80000410000 */
[----:B------:R0:W2:Y:S01]  /*27e0*/  F2F.F64.F32 R70, R0 ;  /* 0x0000000000467310 */ /* 0x0000a20000201800 */
[----:B------:R-:W-:Y:S05]  /*27f0*/  BRA `(.L_x_19874) ;  /* 0x0000000400b07947 */ /* 0x000fea0003800000 */
.L_x_19881:
        /* <DEDUP_REMOVED lines=11> */
.L_x_19888:
        /* <DEDUP_REMOVED lines=21> */
.L_x_19890:
[----:B------:R-:W-:Y:S05]  /*2a00*/  BSYNC.RECONVERGENT B0 ;  /* 0x0000000000007941 */ /* 0x000fea0003800200 */
.L_x_19889:
[----:B------:R-:W-:Y:S01]  /*2a10*/  IMAD.SHL.U32 R0, R0, 0x100000, RZ ;  /* 0x0010000000007824 */ /* 0x000fe200078e00ff */
[----:B------:R-:W-:-:S04]  /*2a20*/  LEA R3, R3, 0x3b800000, 0x17 ;  /* 0x3b80000003037811 */ /* 0x000fc800078eb8ff */
[----:B------:R-:W-:-:S05]  /*2a30*/  LOP3.LUT R0, R3, R0, R7, 0xfe, !PT ;  /* 0x0000000003007212 */ /* 0x000fca00078efe07 */
[----:B------:R-:W-:-:S04]  /*2a40*/  FMUL.FTZ R0, R0, 1 ;  /* 0x3f80000000007820 */ /* 0x000fc80000410000 */
[----:B------:R0:W2:Y:S01]  /*2a50*/  F2F.F64.F32 R70, R0 ;  /* 0x0000000000467310 */ /* 0x0000a20000201800 */
[----:B------:R-:W-:Y:S05]  /*2a60*/  BRA `(.L_x_19874) ;  /* 0x0000000400147947 */ /* 0x000fea0003800000 */
.L_x_19887:
        /* <DEDUP_REMOVED lines=21> */
.L_x_19892:
[----:B------:R-:W-:Y:S05]  /*2bc0*/  BSYNC.RECONVERGENT B0 ;  /* 0x0000000000007941 */ /* 0x000fea0003800200 */
.L_x_19891:
[----:B------:R-:W-:Y:S01]  /*2bd0*/  IMAD.SHL.U32 R0, R0, 0x200000, RZ ;  /* 0x0020000000007824 */ /* 0x000fe200078e00ff */
[----:B------:R-:W-:-:S04]  /*2be0*/  LEA R3, R3, 0x37800000, 0x17 ;  /* 0x3780000003037811 */ /* 0x000fc800078eb8ff */
[----:B------:R-:W-:-:S05]  /*2bf0*/  LOP3.LUT R0, R3, R0, R7, 0xfe, !PT ;  /* 0x0000000003007212 */ /* 0x000fca00078efe07 */
[----:B------:R-:W-:-:S04]  /*2c00*/  FMUL.FTZ R0, R0, 1 ;  /* 0x3f80000000007820 */ /* 0x000fc80000410000 */
[----:B------:R0:W2:Y:S01]  /*2c10*/  F2F.F64.F32 R70, R0 ;  /* 0x0000000000467310 */ /* 0x0000a20000201800 */
[----:B------:R-:W-:Y:S05]  /*2c20*/  BRA `(.L_x_19874) ;  /* 0x0000000000a47947 */ /* 0x000fea0003800000 */
.L_x_19886:
[----:B------:R-:W-:-:S09]  /*2c30*/  UISETP.NE.AND UP0, UPT, UR4, 0x1c, UPT ;  /* 0x0000001c0400788c */ /* 0x000fd2000bf05270 */
[----:B------:R-:W-:Y:S05]  /*2c40*/  BRA.U !UP0, `(.L_x_19893) ;  /* 0x0000000108947547 */ /* 0x000fea000b800000 */
[----:B------:R-:W-:-:S09]  /*2c50*/  UISETP.NE.AND UP0, UPT, UR4, 0x1d, UPT ;  /* 0x0000001d0400788c */ /* 0x000fd2000bf05270 */
[----:B------:R-:W-:Y:S05]  /*2c60*/  BRA.U !UP0, `(.L_x_19894) ;  /* 0x0000000108807547 */ /* 0x000fea000b800000 */
[----:B------:R-:W-:-:S09]  /*2c70*/  UISETP.NE.AND UP0, UPT, UR4, 0x2c, UPT ;  /* 0x0000002c0400788c */ /* 0x000fd2000bf05270 */
[----:B------:R-:W-:Y:S05]  /*2c80*/  BRA.U !UP0, `(.L_x_19895) ;  /* 0x0000000108487547 */ /* 0x000fea000b800000 */
.L_x_19873:
        /* <DEDUP_REMOVED lines=16> */
.L_x_19896:
[----:B------:R-:W-:Y:S01]  /*2d90*/  CS2R R70, SRZ ;  /* 0x0000000000467805 */ /* 0x000fe2000001ff00 */
[----:B------:R-:W-:Y:S06]  /*2da0*/  BRA `(.L_x_19874) ;  /* 0x0000000000447947 */ /* 0x000fec0003800000 */
.L_x_19895:
        /* <DEDUP_REMOVED lines=12> */
.L_x_19894:
[----:B------:R-:W2:Y:S02]  /*2e70*/  LDG.E.64 R70, desc[UR36][R4.64] ;  /* 0x0000002404467981 */ /* 0x000ea4000c1e1b00 */
[----:B--2---:R-:W0:Y:S01]  /*2e80*/  I2F.F64.U64 R70, R70 ;  /* 0x0000004600467312 */ /* 0x004e220000301800 */
[----:B------:R-:W-:Y:S05]  /*2e90*/  BRA `(.L_x_19874) ;  /* 0x0000000000087947 */ /* 0x000fea0003800000 */
.L_x_19893:
[----:B------:R-:W2:Y:S02]  /*2ea0*/  LDG.E R4, desc[UR36][R4.64] ;  /* 0x0000002404047981 */ /* 0x000ea4000c1e1900 */
[----:B--2---:R0:W2:Y:S02]  /*2eb0*/  I2F.F64.U32 R70, R4 ;  /* 0x0000000400467312 */ /* 0x0040a40000201800 */
.L_x_19874:
[----:B------:R-:W-:Y:S05]  /*2ec0*/  BSYNC.RECONVERGENT B6 ;  /* 0x0000000000067941 */ /* 0x000fea0003800200 */
.L_x_19868:
        /* <DEDUP_REMOVED lines=20> */
.L_x_19901:
[----:B------:R-:W2:Y:S02]  /*3010*/  LDG.E.U8 R4, desc[UR36][R4.64] ;  /* 0x0000002404047981 */ /* 0x000ea4000c1e1100 */
[----:B--2---:R0:W1:Y:S01]  /*3020*/  I2F.F64.U16 R68, R4 ;  /* 0x0000000400447312 */ /* 0x0040620000101800 */
[----:B------:R-:W-:Y:S05]  /*3030*/  BRA `(.L_x_19903) ;  /* 0x0000000c00647947 */ /* 0x000fea0003800000 */
.L_x_19900:
        /* <DEDUP_REMOVED lines=9> */
.L_x_19905:
[----:B------:R-:W2:Y:S02]  /*30d0*/  LDG.E R4, desc[UR36][R4.64] ;  /* 0x0000002404047981 */ /* 0x000ea4000c1e1900 */
[----:B--2---:R0:W1:Y:S01]  /*30e0*/  I2F.F64 R68, R4 ;  /* 0x0000000400447312 */ /* 0x0040620000201c00 */
[----:B------:R-:W-:Y:S05]  /*30f0*/  BRA `(.L_x_19903) ;  /* 0x0000000c00347947 */ /* 0x000fea0003800000 */
.L_x_19904:
[----:B------:R-:W2:Y:S02]  /*3100*/  LDG.E.U16 R4, desc[UR36][R4.64] ;  /* 0x0000002404047981 */ /* 0x000ea4000c1e1500 */
[----:B--2---:R0:W1:Y:S01]  /*3110*/  I2F.F64.S16 R68, R4 ;  /* 0x0000000400447312 */ /* 0x0040620000101c00 */
[----:B------:R-:W-:Y:S05]  /*3120*/  BRA `(.L_x_19903) ;  /* 0x0000000c00287947 */ /* 0x000fea0003800000 */
.L_x_19899:
        /* <DEDUP_REMOVED lines=10> */
.L_x_19907:
[----:B---3--:R-:W3:Y:S02]  /*31d0*/  LDG.E.U16 R0, desc[UR36][R4.64] ;  /* 0x0000002404007981 */ /* 0x008ee4000c1e1500 */
[----:B---3--:R-:W-:-:S05]  /*31e0*/  HADD2.F32 R0, -RZ, R0.H0_H0 ;  /* 0x20000000ff007230 */ /* 0x008fca0000004100 */
[----:B------:R-:W-:-:S04]  /*31f0*/  FMUL.FTZ R0, R0, 1 ;  /* 0x3f80000000007820 */ /* 0x000fc80000410000 */
[----:B------:R0:W1:Y:S01]  /*3200*/  F2F.F64.F32 R68, R0 ;  /* 0x0000000000447310 */ /* 0x0000620000201800 */
[----:B------:R-:W-:Y:S05]  /*3210*/  BRA `(.L_x_19903) ;  /* 0x0000000800ec7947 */ /* 0x000fea0003800000 */
.L_x_19906:
        /* <DEDUP_REMOVED lines=10> */
.L_x_19909:
[----:B------:R-:W3:Y:S02]  /*32c0*/  LDG.E.U16 R4, desc[UR36][R4.64] ;  /* 0x0000002404047981 */ /* 0x000ee4000c1e1500 */
[----:B---3--:R-:W-:-:S05]  /*32d0*/  HADD2.F32 R0, -RZ, R4.H0_H0 ;  /* 0x20000004ff007230 */ /* 0x008fca0000004100 */
[----:B------:R-:W-:-:S04]  /*32e0*/  FMUL.FTZ R0, R0, 1 ;  /* 0x3f80000000007820 */ /* 0x000fc80000410000 */
[----:B------:R0:W1:Y:S01]  /*32f0*/  F2F.F64.F32 R68, R0 ;  /* 0x0000000000447310 */ /* 0x0000620000201800 */
[----:B------:R-:W-:Y:S05]  /*3300*/  BRA `(.L_x_19903) ;  /* 0x0000000800b07947 */ /* 0x000fea0003800000 */
.L_x_19908:
[----:B------:R0:W5:Y:S01]  /*3310*/  LDG.E.64 R68, desc[UR36][R4.64] ;  /* 0x0000002404447981 */ /* 0x000162000c1e1b00 */
[----:B------:R-:W-:Y:S05]  /*3320*/  BRA `(.L_x_19903) ;  /* 0x0000000800a87947 */ /* 0x000fea0003800000 */
.L_x_19898:
        /* <DEDUP_REMOVED lines=13> */
.L_x_19912:
[----:B------:R0:W5:Y:S01]  /*3400*/  LDG.E.64 R68, desc[UR36][R4.64] ;  /* 0x0000002404447981 */ /* 0x000162000c1e1b00 */
[----:B------:R-:W-:Y:S05]  /*3410*/  BRA `(.L_x_19903) ;  /* 0x00000008006c7947 */ /* 0x000fea0003800000 */
.L_x_19911:
        /* <DEDUP_REMOVED lines=27> */
.L_x_19914:
        /* <DEDUP_REMOVED lines=15> */
.L_x_19913:
[----:B---3--:R-:W3:Y:S02]  /*36c0*/  LDG.E.U16 R0, desc[UR36][R4.64] ;  /* 0x0000002404007981 */ /* 0x008ee4000c1e1500 */
[----:B---3--:R-:W-:-:S04]  /*36d0*/  IMAD.U32 R0, R0, 0x10000, RZ ;  /* 0x0001000000007824 */ /* 0x008fc800078e00ff */
[----:B------:R-:W-:-:S04]  /*36e0*/  FMUL.FTZ R0, R0, 1 ;  /* 0x3f80000000007820 */ /* 0x000fc80000410000 */
[----:B------:R0:W1:Y:S01]  /*36f0*/  F2F.F64.F32 R68, R0 ;  /* 0x0000000000447310 */ /* 0x0000620000201800 */
[----:B------:R-:W-:Y:S05]  /*3700*/  BRA `(.L_x_19903) ;  /* 0x0000000400b07947 */ /* 0x000fea0003800000 */
.L_x_19910:
        /* <DEDUP_REMOVED lines=11> */
.L_x_19917:
        /* <DEDUP_REMOVED lines=21> */
.L_x_19919:
[----:B------:R-:W-:Y:S05]  /*3910*/  BSYNC.RECONVERGENT B0 ;  /* 0x0000000000007941 */ /* 0x000fea0003800200 */
.L_x_19918:
[----:B------:R-:W-:Y:S01]  /*3920*/  IMAD.SHL.U32 R0, R0, 0x100000, RZ ;  /* 0x0010000000007824 */ /* 0x000fe200078e00ff */
[----:B------:R-:W-:-:S04]  /*3930*/  LEA R3, R3, 0x3b800000, 0x17 ;  /* 0x3b80000003037811 */ /* 0x000fc800078eb8ff */
[----:B------:R-:W-:-:S05]  /*3940*/  LOP3.LUT R0, R3, R0, R7, 0xfe, !PT ;  /* 0x0000000003007212 */ /* 0x000fca00078efe07 */
[----:B------:R-:W-:-:S04]  /*3950*/  FMUL.FTZ R0, R0, 1 ;  /* 0x3f80000000007820 */ /* 0x000fc80000410000 */
[----:B------:R0:W1:Y:S01]  /*3960*/  F2F.F64.F32 R68, R0 ;  /* 0x0000000000447310 */ /* 0x0000620000201800 */
[----:B------:R-:W-:Y:S05]  /*3970*/  BRA `(.L_x_19903) ;  /* 0x0000000400147947 */ /* 0x000fea0003800000 */
.L_x_19916:
        /* <DEDUP_REMOVED lines=21> */
.L_x_19921:
[----:B------:R-:W-:Y:S05]  /*3ad0*/  BSYNC.RECONVERGENT B0 ;  /* 0x0000000000007941 */ /* 0x000fea0003800200 */
.L_x_19920:
[----:B------:R-:W-:Y:S01]  /*3ae0*/  IMAD.SHL.U32 R0, R0, 0x200000, RZ ;  /* 0x0020000000007824 */ /* 0x000fe200078e00ff */
[----:B------:R-:W-:-:S04]  /*3af0*/  LEA R3, R3, 0x37800000, 0x17 ;  /* 0x3780000003037811 */ /* 0x000fc800078eb8ff */
[----:B------:R-:W-:-:S05]  /*3b00*/  LOP3.LUT R0, R3, R0, R7, 0xfe, !PT ;  /* 0x0000000003007212 */ /* 0x000fca00078efe07 */
[----:B------:R-:W-:-:S04]  /*3b10*/  FMUL.FTZ R0, R0, 1 ;  /* 0x3f80000000007820 */ /* 0x000fc80000410000 */
[----:B------:R0:W1:Y:S01]  /*3b20*/  F2F.F64.F32 R68, R0 ;  /* 0x0000000000447310 */ /* 0x0000620000201800 */
[----:B------:R-:W-:Y:S05]  /*3b30*/  BRA `(.L_x_19903) ;  /* 0x0000000000a47947 */ /* 0x000fea0003800000 */
.L_x_19915:
[----:B------:R-:W-:-:S09]  /*3b40*/  UISETP.NE.AND UP0, UPT, UR4, 0x1c, UPT ;  /* 0x0000001c0400788c */ /* 0x000fd2000bf05270 */
[----:B------:R-:W-:Y:S05]  /*3b50*/  BRA.U !UP0, `(.L_x_19922) ;  /* 0x0000000108947547 */ /* 0x000fea000b800000 */
[----:B------:R-:W-:-:S09]  /*3b60*/  UISETP.NE.AND UP0, UPT, UR4, 0x1d, UPT ;  /* 0x0000001d0400788c */ /* 0x000fd2000bf05270 */
[----:B------:R-:W-:Y:S05]  /*3b70*/  BRA.U !UP0, `(.L_x_19923) ;  /* 0x0000000108807547 */ /* 0x000fea000b800000 */
[----:B------:R-:W-:-:S09]  /*3b80*/  UISETP.NE.AND UP0, UPT, UR4, 0x2c, UPT ;  /* 0x0000002c0400788c */ /* 0x000fd2000bf05270 */
[----:B------:R-:W-:Y:S05]  /*3b90*/  BRA.U !UP0, `(.L_x_19924) ;  /* 0x0000000108487547 */ /* 0x000fea000b800000 */
.L_x_19902:
        /* <DEDUP_REMOVED lines=16> */
.L_x_19925:
[----:B------:R-:W-:Y:S01]  /*3ca0*/  CS2R R68, SRZ ;  /* 0x0000000000447805 */ /* 0x000fe2000001ff00 */
[----:B------:R-:W-:Y:S06]  /*3cb0*/  BRA `(.L_x_19903) ;  /* 0x0000000000447947 */ /* 0x000fec0003800000 */
.L_x_19924:
        /* <DEDUP_REMOVED lines=12> */
.L_x_19923:
[----:B------:R-:W2:Y:S02]  /*3d80*/  LDG.E.64 R68, desc[UR36][R4.64] ;  /* 0x0000002404447981 */ /* 0x000ea4000c1e1b00 */
[----:B--2---:R-:W0:Y:S01]  /*3d90*/  I2F.F64.U64 R68, R68 ;  /* 0x0000004400447312 */ /* 0x004e220000301800 */
[----:B------:R-:W-:Y:S05]  /*3da0*/  BRA `(.L_x_19903) ;  /* 0x0000000000087947 */ /* 0x000fea0003800000 */
.L_x_19922:
[----:B------:R-:W2:Y:S02]  /*3db0*/  LDG.E R4, desc[UR36][R4.64] ;  /* 0x0000002404047981 */ /* 0x000ea4000c1e1900 */
[----:B--2---:R0:W1:Y:S02]  /*3dc0*/  I2F.F64.U32 R68, R4 ;  /* 0x0000000400447312 */ /* 0x0040640000201800 */
.L_x_19903:
[----:B------:R-:W-:Y:S05]  /*3dd0*/  BSYNC.RECONVERGENT B6 ;  /* 0x0000000000067941 */ /* 0x000fea0003800200 */
.L_x_19897:
        /* <DEDUP_REMOVED lines=20> */
.L_x_19930:
[----:B------:R-:W2:Y:S02]  /*3f20*/  LDG.E.U8 R4, desc[UR36][R4.64] ;  /* 0x0000002404047981 */ /* 0x000ea4000c1e1100 */
[----:B--2---:R0:W2:Y:S01]  /*3f30*/  I2F.F64.U16 R66, R4 ;  /* 0x0000000400427312 */ /* 0x0040a20000101800 */
[----:B------:R-:W-:Y:S05]  /*3f40*/  BRA `(.L_x_19932) ;  /* 0x0000000c00647947 */ /* 0x000fea0003800000 */
.L_x_19929:
        /* <DEDUP_REMOVED lines=9> */
.L_x_19934:
[----:B------:R-:W2:Y:S02]  /*3fe0*/  LDG.E R4, desc[UR36][R4.64] ;  /* 0x0000002404047981 */ /* 0x000ea4000c1e1900 */
[----:B--2---:R0:W2:Y:S01]  /*3ff0*/  I2F.F64 R66, R4 ;  /* 0x0000000400427312 */ /* 0x0040a20000201c00 */
[----:B------:R-:W-:Y:S05]  /*4000*/  BRA `(.L_x_19932) ;  /* 0x0000000c00347947 */ /* 0x000fea0003800000 */
.L_x_19933:
[----:B------:R-:W2:Y:S02]  /*4010*/  LDG.E.U16 R4, desc[UR36][R4.64] ;  /* 0x0000002404047981 */ /* 0x000ea4000c1e1500 */
[----:B--2---:R0:W2:Y:S01]  /*4020*/  I2F.F64.S16 R66, R4 ;  /* 0x0000000400427312 */ /* 0x0040a20000101c00 */
[----:B------:R-:W-:Y:S05]  /*4030*/  BRA `(.L_x_19932) ;  /* 0x0000000c00287947 */ /* 0x000fea0003800000 */
.L_x_19928:
        /* <DEDUP_REMOVED lines=10> */
.L_x_19936:
[----:B---3--:R-:W2:Y:S02]  /*40e0*/  LDG.E.U16 R0, desc[UR36][R4.64] ;  /* 0x0000002404007981 */ /* 0x008ea4000c1e1500 */
[----:B--2---:R-:W-:-:S05]  /*40f0*/  HADD2.F32 R0, -RZ, R0.H0_H0 ;  /* 0x20000000ff007230 */ /* 0x004fca0000004100 */
[----:B------:R-:W-:-:S04]  /*4100*/  FMUL.FTZ R0, R0, 1 ;  /* 0x3f80000000007820 */ /* 0x000fc80000410000 */
[----:B------:R0:W2:Y:S01]  /*4110*/  F2F.F64.F32 R66, R0 ;  /* 0x0000000000427310 */ /* 0x0000a20000201800 */
[----:B------:R-:W-:Y:S05]  /*4120*/  BRA `(.L_x_19932) ;  /* 0x0000000800ec7947 */ /* 0x000fea0003800000 */
.L_x_19935:
        /* <DEDUP_REMOVED lines=10> */
.L_x_19938:
[----:B------:R-:W3:Y:S02]  /*41d0*/  LDG.E.U16 R4, desc[UR36][R4.64] ;  /* 0x0000002404047981 */ /* 0x000ee4000c1e1500 */
[----:B---3--:R-:W-:-:S05]  /*41e0*/  HADD2.F32 R0, -RZ, R4.H0_H0 ;  /* 0x20000004ff007230 */ /* 0x008fca0000004100 */
[----:B------:R-:W-:-:S04]  /*41f0*/  FMUL.FTZ R0, R0, 1 ;  /* 0x3f80000000007820 */ /* 0x000fc80000410000 */
[----:B------:R0:W2:Y:S01]  /*4200*/  F2F.F64.F32 R66, R0 ;  /* 0x0000000000427310 */ /* 0x0000a20000201800 */
[----:B------:R-:W-:Y:S05]  /*4210*/  BRA `(.L_x_19932) ;  /* 0x0000000800b07947 */ /* 0x000fea0003800000 */
.L_x_19937:
[----:B------:R0:W5:Y:S01]  /*4220*/  LDG.E.64 R66, desc[UR36][R4.64] ;  /* 0x0000002404427981 */ /* 0x000162000c1e1b00 */
[----:B------:R-:W-:Y:S05]  /*4230*/  BRA `(.L_x_19932) ;  /* 0x0000000800a87947 */ /* 0x000fea0003800000 */
.L_x_19927:
        /* <DEDUP_REMOVED lines=13> */
.L_x_19941:
[----:B------:R0:W5:Y:S01]  /*4310*/  LDG.E.64 R66, desc[UR36][R4.64] ;  /* 0x0000002404427981 */ /* 0x000162000c1e1b00 */
[----:B------:R-:W-:Y:S05]  /*4320*/  BRA `(.L_x_19932) ;  /* 0x00000008006c7947 */ /* 0x000fea0003800000 */
.L_x_19940:
        /* <DEDUP_REMOVED lines=27> */
.L_x_19943:
        /* <DEDUP_REMOVED lines=15> */
.L_x_19942:
[----:B---3--:R-:W2:Y:S02]  /*45d0*/  LDG.E.U16 R0, desc[UR36][R4.64] ;  /* 0x0000002404007981 */ /* 0x008ea4000c1e1500 */
[----:B--2---:R-:W-:-:S04]  /*45e0*/  IMAD.U32 R0, R0, 0x10000, RZ ;  /* 0x0001000000007824 */ /* 0x004fc800078e00ff */
[----:B------:R-:W-:-:S04]  /*45f0*/  FMUL.FTZ R0, R0, 1 ;  /* 0x3f80000000007820 */ /* 0x000fc80000410000 */
[----:B------:R0:W2:Y:S01]  /*4600*/  F2F.F64.F32 R66, R0 ;  /* 0x0000000000427310 */ /* 0x0000a20000201800 */
[----:B------:R-:W-:Y:S05]  /*4610*/  BRA `(.L_x_19932) ;  /* 0x0000000400b07947 */ /* 0x000fea0003800000 */
.L_x_19939:
        /* <DEDUP_REMOVED lines=11> */
.L_x_19946:
        /* <DEDUP_REMOVED lines=21> */
.L_x_19948:
[----:B------:R-:W-:Y:S05]  /*4820*/  BSYNC.RECONVERGENT B0 ;  /* 0x0000000000007941 */ /* 0x000fea0003800200 */
.L_x_19947:
[----:B------:R-:W-:Y:S01]  /*4830*/  IMAD.SHL.U32 R0, R0, 0x100000, RZ ;  /* 0x0010000000007824 */ /* 0x000fe200078e00ff */
[----:B------:R-:W-:-:S04]  /*4840*/  LEA R3, R3, 0x3b800000, 0x17 ;  /* 0x3b80000003037811 */ /* 0x000fc800078eb8ff */
[----:B------:R-:W-:-:S05]  /*4850*/  LOP3.LUT R0, R3, R0, R7, 0xfe, !PT ;  /* 0x0000000003007212 */ /* 0x000fca00078efe07 */
[----:B------:R-:W-:-:S04]  /*4860*/  FMUL.FTZ R0, R0, 1 ;  /* 0x3f80000000007820 */ /* 0x000fc80000410000 */
[----:B------:R0:W2:Y:S01]  /*4870*/  F2F.F64.F32 R66, R0 ;  /* 0x0000000000427310 */ /* 0x0000a20000201800 */
[----:B------:R-:W-:Y:S05]  /*4880*/  BRA `(.L_x_19932) ;  /* 0x0000000400147947 */ /* 0x000fea0003800000 */
.L_x_19945:
        /* <DEDUP_REMOVED lines=21> */
.L_x_19950:
[----:B------:R-:W-:Y:S05]  /*49e0*/  BSYNC.RECONVERGENT B0 ;  /* 0x0000000000007941 */ /* 0x000fea0003800200 */
.L_x_19949:
[----:B------:R-:W-:Y:S01]  /*49f0*/  IMAD.SHL.U32 R0, R0, 0x200000, RZ ;  /* 0x0020000000007824 */ /* 0x000fe200078e00ff */
[----:B------:R-:W-:-:S04]  /*4a00*/  LEA R3, R3, 0x37800000, 0x17 ;  /* 0x3780000003037811 */ /* 0x000fc800078eb8ff */
[----:B------:R-:W-:-:S05]  /*4a10*/  LOP3.LUT R0, R3, R0, R7, 0xfe, !PT ;  /* 0x0000000003007212 */ /* 0x000fca00078efe07 */
[----:B------:R-:W-:-:S04]  /*4a20*/  FMUL.FTZ R0, R0, 1 ;  /* 0x3f80000000007820 */ /* 0x000fc80000410000 */
[----:B------:R0:W2:Y:S01]  /*4a30*/  F2F.F64.F32 R66, R0 ;  /* 0x0000000000427310 */ /* 0x0000a20000201800 */
[----:B------:R-:W-:Y:S05]  /*4a40*/  BRA `(.L_x_19932) ;  /* 0x0000000000a47947 */ /* 0x000fea0003800000 */
.L_x_19944:
[----:B------:R-:W-:-:S09]  /*4a50*/  UISETP.NE.AND UP0, UPT, UR4, 0x1c, UPT ;  /* 0x0000001c0400788c */ /* 0x000fd2000bf05270 */
[----:B------:R-:W-:Y:S05]  /*4a60*/  BRA.U !UP0, `(.L_x_19951) ;  /* 0x0000000108947547 */ /* 0x000fea000b800000 */
[----:B------:R-:W-:-:S09]  /*4a70*/  UISETP.NE.AND UP0, UPT, UR4, 0x1d, UPT ;  /* 0x0000001d0400788c */ /* 0x000fd2000bf05270 */
[----:B------:R-:W-:Y:S05]  /*4a80*/  BRA.U !UP0, `(.L_x_19952) ;  /* 0x0000000108807547 */ /* 0x000fea000b800000 */
[----:B------:R-:W-:-:S09]  /*4a90*/  UISETP.NE.AND UP0, UPT, UR4, 0x2c, UPT ;  /* 0x0000002c0400788c */ /* 0x000fd2000bf05270 */
[----:B------:R-:W-:Y:S05]  /*4aa0*/  BRA.U !UP0, `(.L_x_19953) ;  /* 0x0000000108487547 */ /* 0x000fea000b800000 */
.L_x_19931:
        /* <DEDUP_REMOVED lines=16> */
.L_x_19954:
[----:B------:R-:W-:Y:S01]  /*4bb0*/  CS2R R66, SRZ ;  /* 0x0000000000427805 */ /* 0x000fe2000001ff00 */
[----:B------:R-:W-:Y:S06]  /*4bc0*/  BRA `(.L_x_19932) ;  /* 0x0000000000447947 */ /* 0x000fec0003800000 */
.L_x_19953:
        /* <DEDUP_REMOVED lines=12> */
.L_x_19952:
[----:B------:R-:W2:Y:S02]  /*4c90*/  LDG.E.64 R66, desc[UR36][R4.64] ;  /* 0x0000002404427981 */ /* 0x000ea4000c1e1b00 */
[----:B--2---:R-:W0:Y:S01]  /*4ca0*/  I2F.F64.U64 R66, R66 ;  /* 0x0000004200427312 */ /* 0x004e220000301800 */
[----:B------:R-:W-:Y:S05]  /*4cb0*/  BRA `(.L_x_19932) ;  /* 0x0000000000087947 */ /* 0x000fea0003800000 */
.L_x_19951:
[----:B------:R-:W2:Y:S02]  /*4cc0*/  LDG.E R4, desc[UR36][R4.64] ;  /* 0x0000002404047981 */ /* 0x000ea4000c1e1900 */
[----:B--2---:R0:W2:Y:S02]  /*4cd0*/  I2F.F64.U32 R66, R4 ;  /* 0x0000000400427312 */ /* 0x0040a40000201800 */
.L_x_19932:
[----:B------:R-:W-:Y:S05]  /*4ce0*/  BSYNC.RECONVERGENT B6 ;  /* 0x0000000000067941 */ /* 0x000fea0003800200 */
.L_x_19926:
        /* <DEDUP_REMOVED lines=20> */
.L_x_19959:
[----:B------:R-:W2:Y:S02]  /*4e30*/  LDG.E.U8 R4, desc[UR36][R4.64] ;  /* 0x0000002404047981 */ /* 0x000ea4000c1e1100 */
[----:B--2---:R0:W1:Y:S01]  /*4e40*/  I2F.F64.U16 R64, R4 ;  /* 0x0000000400407312 */ /* 0x0040620000101800 */
[----:B------:R-:W-:Y:S05]  /*4e50*/  BRA `(.L_x_19961) ;  /* 0x0000000c00647947 */ /* 0x000fea0003800000 */
.L_x_19958:
        /* <DEDUP_REMOVED lines=9> */
.L_x_19963:
[----:B------:R-:W2:Y:S02]  /*4ef0*/  LDG.E R4, desc[UR36][R4.64] ;  /* 0x0000002404047981 */ /* 0x000ea4000c1e1900 */
[----:B--2---:R0:W1:Y:S01]  /*4f00*/  I2F.F64 R64, R4 ;  /* 0x0000000400407312 */ /* 0x0040620000201c00 */
[----:B------:R-:W-:Y:S05]  /*4f10*/  BRA `(.L_x_19961) ;  /* 0x0000000c00347947 */ /* 0x000fea0003800000 */
.L_x_19962:
[----:B------:R-:W2:Y:S02]  /*4f20*/  LDG.E.U16 R4, desc[UR36][R4.64] ;  /* 0x0000002404047981 */ /* 0x000ea4000c1e1500 */
[----:B--2---:R0:W1:Y:S01]  /*4f30*/  I2F.F64.S16 R64, R4 ;  /* 0x0000000400407312 */ /* 0x0040620000101c00 */
[----:B------:R-:W-:Y:S05]  /*4f40*/  BRA `(.L_x_19961) ;  /* 0x0000000c00287947 */ /* 0x000fea0003800000 */
.L_x_19957:
        /* <DEDUP_REMOVED lines=10> */
.L_x_19965:
[----:B---3--:R-:W3:Y:S02]  /*4ff0*/  LDG.E.U16 R0, desc[UR36][R4.64] ;  /* 0x0000002404007981 */ /* 0x008ee4000c1e1500 */
[----:B---3--:R-:W-:-:S05]  /*5000*/  HADD2.F32 R0, -RZ, R0.H0_H0 ;  /* 0x20000000ff007230 */ /* 0x008fca0000004100 */
[----:B------:R-:W-:-:S04]  /*5010*/  FMUL.FTZ R0, R0, 1 ;  /* 0x3f80000000007820 */ /* 0x000fc80000410000 */
[----:B------:R0:W1:Y:S01]  /*5020*/  F2F.F64.F32 R64, R0 ;  /* 0x0000000000407310 */ /* 0x0000620000201800 */
[----:B------:R-:W-:Y:S05]  /*5030*/  BRA `(.L_x_19961) ;  /* 0x0000000800ec7947 */ /* 0x000fea0003800000 */
.L_x_19964:
        /* <DEDUP_REMOVED lines=10> */
.L_x_19967:
[----:B------:R-:W3:Y:S02]  /*50e0*/  LDG.E.U16 R4, desc[UR36][R4.64] ;  /* 0x0000002404047981 */ /* 0x000ee4000c1e1500 */
[----:B---3--:R-:W-:-:S05]  /*50f0*/  HADD2.F32 R0, -RZ, R4.H0_H0 ;  /* 0x20000004ff007230 */ /* 0x008fca0000004100 */
[----:B------:R-:W-:-:S04]  /*5100*/  FMUL.FTZ R0, R0, 1 ;  /* 0x3f80000000007820 */ /* 0x000fc80000410000 */
[----:B------:R0:W1:Y:S01]  /*5110*/  F2F.F64.F32 R64, R0 ;  /* 0x0000000000407310 */ /* 0x0000620000201800 */
[----:B------:R-:W-:Y:S05]  /*5120*/  BRA `(.L_x_19961) ;  /* 0x0000000800b07947 */ /* 0x000fea0003800000 */
.L_x_19966:
[----:B------:R0:W5:Y:S01]  /*5130*/  LDG.E.64 R64, desc[UR36][R4.64] ;  /* 0x0000002404407981 */ /* 0x000162000c1e1b00 */
[----:B------:R-:W-:Y:S05]  /*5140*/  BRA `(.L_x_19961) ;  /* 0x0000000800a87947 */ /* 0x000fea0003800000 */
.L_x_19956:
        /* <DEDUP_REMOVED lines=13> */
.L_x_19970:
[----:B------:R0:W5:Y:S01]  /*5220*/  LDG.E.64 R64, desc[UR36][R4.64] ;  /* 0x0000002404407981 */ /* 0x000162000c1e1b00 */
[----:B------:R-:W-:Y:S05]  /*5230*/  BRA `(.L_x_19961) ;  /* 0x00000008006c7947 */ /* 0x000fea0003800000 */
.L_x_19969:
        /* <DEDUP_REMOVED lines=27> */
.L_x_19972:
        /* <DEDUP_REMOVED lines=15> */
.L_x_19971:
[----:B---3--:R-:W3:Y:S02]  /*54e0*/  LDG.E.U16 R0, desc[UR36][R4.64] ;  /* 0x0000002404007981 */ /* 0x008ee4000c1e1500 */
[----:B---3--:R-:W-:-:S04]  /*54f0*/  IMAD.U32 R0, R0, 0x10000, RZ ;  /* 0x0001000000007824 */ /* 0x008fc800078e00ff */
[----:B------:R-:W-:-:S04]  /*5500*/  FMUL.FTZ R0, R0, 1 ;  /* 0x3f80000000007820 */ /* 0x000fc80000410000 */
[----:B------:R0:W1:Y:S01]  /*5510*/  F2F.F64.F32 R64, R0 ;  /* 0x0000000000407310 */ /* 0x0000620000201800 */
[----:B------:R-:W-:Y:S05]  /*5520*/  BRA `(.L_x_19961) ;  /* 0x0000000400b07947 */ /* 0x000fea0003800000 */
.L_x_19968:
        /* <DEDUP_REMOVED lines=11> */
.L_x_19975:
        /* <DEDUP_REMOVED lines=21> */
.L_x_19977:
[----:B------:R-:W-:Y:S05]  /*5730*/  BSYNC.RECONVERGENT B0 ;  /* 0x0000000000007941 */ /* 0x000fea0003800200 */
.L_x_19976:
[----:B------:R-:W-:Y:S01]  /*5740*/  IMAD.SHL.U32 R0, R0, 0x100000, RZ ;  /* 0x0010000000007824 */ /* 0x000fe200078e00ff */
[----:B------:R-:W-:-:S04]  /*5750*/  LEA R3, R3, 0x3b800000, 0x17 ;  /* 0x3b80000003037811 */ /* 0x000fc800078eb8ff */
[----:B------:R-:W-:-:S05]  /*5760*/  LOP3.LUT R0, R3, R0, R7, 0xfe, !PT ;  /* 0x0000000003007212 */ /* 0x000fca00078efe07 */
[----:B------:R-:W-:-:S04]  /*5770*/  FMUL.FTZ R0, R0, 1 ;  /* 0x3f80000000007820 */ /* 0x000fc80000410000 */
[----:B------:R0:W1:Y:S01]  /*5780*/  F2F.F64.F32 R64, R0 ;  /* 0x0000000000407310 */ /* 0x0000620000201800 */
[----:B------:R-:W-:Y:S05]  /*5790*/  BRA `(.L_x_19961) ;  /* 0x0000000400147947 */ /* 0x000fea0003800000 */
.L_x_19974:
        /* <DEDUP_REMOVED lines=21> */
.L_x_19979:
[----:B------:R-:W-:Y:S05]  /*58f0*/  BSYNC.RECONVERGENT B0 ;  /* 0x0000000000007941 */ /* 0x000fea0003800200 */
.L_x_19978:
[----:B------:R-:W-:Y:S01]  /*5900*/  IMAD.SHL.U32 R0, R0, 0x200000, RZ ;  /* 0x0020000000007824 */ /* 0x000fe200078e00ff */
[----:B------:R-:W-:-:S04]  /*5910*/  LEA R3, R3, 0x37800000, 0x17 ;  /* 0x3780000003037811 */ /* 0x000fc800078eb8ff */
[----:B------:R-:W-:-:S05]  /*5920*/  LOP3.LUT R0, R3, R0, R7, 0xfe, !PT ;  /* 0x0000000003007212 */ /* 0x000fca00078efe07 */
[----:B------:R-:W-:-:S04]  /*5930*/  FMUL.FTZ R0, R0, 1 ;  /* 0x3f80000000007820 */ /* 0x000fc80000410000 */
[----:B------:R0:W1:Y:S01]  /*5940*/  F2F.F64.F32 R64, R0 ;  /* 0x0000000000407310 */ /* 0x0000620000201800 */
[----:B------:R-:W-:Y:S05]  /*5950*/  BRA `(.L_x_19961) ;  /* 0x0000000000a47947 */ /* 0x000fea0003800000 */
.L_x_19973:
[----:B------:R-:W-:-:S09]  /*5960*/  UISETP.NE.AND UP0, UPT, UR4, 0x1c, UPT ;  /* 0x0000001c0400788c */ /* 0x000fd2000bf05270 */
[----:B------:R-:W-:Y:S05]  /*5970*/  BRA.U !UP0, `(.L_x_19980) ;  /* 0x0000000108947547 */ /* 0x000fea000b800000 */
[----:B------:R-:W-:-:S09]  /*5980*/  UISETP.NE.AND UP0, UPT, UR4, 0x1d, UPT ;  /* 0x0000001d0400788c */ /* 0x000fd2000bf05270 */
[----:B------:R-:W-:Y:S05]  /*5990*/  BRA.U !UP0, `(.L_x_19981) ;  /* 0x0000000108807547 */ /* 0x000fea000b800000 */
[----:B------:R-:W-:-:S09]  /*59a0*/  UISETP.NE.AND UP0, UPT, UR4, 0x2c, UPT ;  /* 0x0000002c0400788c */ /* 0x000fd2000bf05270 */
[----:B------:R-:W-:Y:S05]  /*59b0*/  BRA.U !UP0, `(.L_x_19982) ;  /* 0x0000000108487547 */ /* 0x000fea000b800000 */
.L_x_19960:
        /* <DEDUP_REMOVED lines=16> */
.L_x_19983:
[----:B------:R-:W-:Y:S01]  /*5ac0*/  CS2R R64, SRZ ;  /* 0x0000000000407805 */ /* 0x000fe2000001ff00 */
[----:B------:R-:W-:Y:S06]  /*5ad0*/  BRA `(.L_x_19961) ;  /* 0x0000000000447947 */ /* 0x000fec0003800000 */
.L_x_19982:
        /* <DEDUP_REMOVED lines=12> */
.L_x_19981:
[----:B------:R-:W2:Y:S02]  /*5ba0*/  LDG.E.64 R64, desc[UR36][R4.64] ;  /* 0x0000002404407981 */ /* 0x000ea4000c1e1b00 */
[----:B--2---:R-:W0:Y:S01]  /*5bb0*/  I2F.F64.U64 R64, R64 ;  /* 0x0000004000407312 */ /* 0x004e220000301800 */
[----:B------:R-:W-:Y:S05]  /*5bc0*/  BRA `(.L_x_19961) ;  /* 0x0000000000087947 */ /* 0x000fea0003800000 */
.L_x_19980:
[----:B------:R-:W2:Y:S02]  /*5bd0*/  LDG.E R4, desc[UR36][R4.64] ;  /* 0x0000002404047981 */ /* 0x000ea4000c1e1900 */
[----:B--2---:R0:W1:Y:S02]  /*5be0*/  I2F.F64.U32 R64, R4 ;  /* 0x0000000400407312 */ /* 0x0040640000201800 */
.L_x_19961:
[----:B------:R-:W-:Y:S05]  /*5bf0*/  BSYNC.RECONVERGENT B6 ;  /* 0x0000000000067941 */ /* 0x000fea0003800200 */
.L_x_19955:
        /* <DEDUP_REMOVED lines=20> */
.L_x_19988:
[----:B------:R-:W2:Y:S02]  /*5d40*/  LDG.E.U8 R4, desc[UR36][R4.64] ;  /* 0x0000002404047981 */ /* 0x000ea4000c1e1100 */
[----:B--2---:R0:W2:Y:S01]  /*5d50*/  I2F.F64.U16 R60, R4 ;  /* 0x00000004003c7312 */ /* 0x0040a20000101800 */
[----:B------:R-:W-:Y:S05]  /*5d60*/  BRA `(.L_x_19990) ;  /* 0x0000000c00647947 */ /* 0x000fea0003800000 */
.L_x_19987:
        /* <DEDUP_REMOVED lines=9> */
.L_x_19992:
[----:B------:R-:W2:Y:S02]  /*5e00*/  LDG.E R4, desc[UR36][R4.64] ;  /* 0x0000002404047981 */ /* 0x000ea4000c1e1900 */
[----:B--2---:R0:W2:Y:S01]  /*5e10*/  I2F.F64 R60, R4 ;  /* 0x00000004003c7312 */ /* 0x0040a20000201c00 */
[----:B------:R-:W-:Y:S05]  /*5e20*/  BRA `(.L_x_19990) ;  /* 0x0000000c00347947 */ /* 0x000fea0003800000 */
.L_x_19991:
[----:B------:R-:W2:Y:S02]  /*5e30*/  LDG.E.U16 R4, desc[UR36][R4.64] ;  /* 0x0000002404047981 */ /* 0x000ea4000c1e1500 */
[----:B--2---:R0:W2:Y:S01]  /*5e40*/  I2F.F64.S16 R60, R4 ;  /* 0x00000004003c7312 */ /* 0x0040a20000101c00 */
[----:B------:R-:W-:Y:S05]  /*5e50*/  BRA `(.L_x_19990) ;  /* 0x0000000c00287947 */ /* 0x000fea0003800000 */
.L_x_19986:
        /* <DEDUP_REMOVED lines=10> */
.L_x_19994:
[----:B---3--:R-:W2:Y:S02]  /*5f00*/  LDG.E.U16 R0, desc[UR36][R4.64] ;  /* 0x0000002404007981 */ /* 0x008ea4000c1e1500 */
[----:B--2---:R-:W-:-:S05]  /*5f10*/  HADD2.F32 R0, -RZ, R0.H0_H0 ;  /* 0x20000000ff007230 */ /* 0x004fca0000004100 */
[----:B------:R-:W-:-:S04]  /*5f20*/  FMUL.FTZ R0, R0, 1 ;  /* 0x3f80000000007820 */ /* 0x000fc80000410000 */
[----:B------:R0:W2:Y:S01]  /*5f30*/  F2F.F64.F32 R60, R0 ;  /* 0x00000000003c7310 */ /* 0x0000a20000201800 */
[----:B------:R-:W-:Y:S05]  /*5f40*/  BRA `(.L_x_19990) ;  /* 0x0000000800ec7947 */ /* 0x000fea0003800000 */
.L_x_19993:
        /* <DEDUP_REMOVED lines=10> */
.L_x_19996:
[----:B------:R-:W3:Y:S02]  /*5ff0*/  LDG.E.U16 R4, desc[UR36][R4.64] ;  /* 0x0000002404047981 */ /* 0x000ee4000c1e1500 */
[----:B---3--:R-:W-:-:S05]  /*6000*/  HADD2.F32 R0, -RZ, R4.H0_H0 ;  /* 0x20000004ff007230 */ /* 0x008fca0000004100 */
[----:B------:R-:W-:-:S04]  /*6010*/  FMUL.FTZ R0, R0, 1 ;  /* 0x3f80000000007820 */ /* 0x000fc80000410000 */
[----:B------:R0:W2:Y:S01]  /*6020*/  F2F.F64.F32 R60, R0 ;  /* 0x00000000003c7310 */ /* 0x0000a20000201800 */
[----:B------:R-:W-:Y:S05]  /*6030*/  BRA `(.L_x_19990) ;  /* 0x0000000800b07947 */ /* 0x000fea0003800000 */
.L_x_19995:
[----:B------:R0:W5:Y:S01]  /*6040*/  LDG.E.64 R60, desc[UR36][R4.64] ;  /* 0x00000024043c7981 */ /* 0x000162000c1e1b00 */
[----:B------:R-:W-:Y:S05]  /*6050*/  BRA `(.L_x_19990) ;  /* 0x0000000800a87947 */ /* 0x000fea0003800000 */
.L_x_19985:
        /* <DEDUP_REMOVED lines=13> */
.L_x_19999:
[----:B------:R0:W5:Y:S01]  /*6130*/  LDG.E.64 R60, desc[UR36][R4.64] ;  /* 0x00000024043c7981 */ /* 0x000162000c1e1b00 */
[----:B------:R-:W-:Y:S05]  /*6140*/  BRA `(.L_x_19990) ;  /* 0x00000008006c7947 */ /* 0x000fea0003800000 */
.L_x_19998:
        /* <DEDUP_REMOVED lines=27> */
.L_x_20001:
        /* <DEDUP_REMOVED lines=15> */
.L_x_20000:
[----:B---3--:R-:W2:Y:S02]  /*63f0*/  LDG.E.U16 R0, desc[UR36][R4.64] ;  /* 0x0000002404007981 */ /* 0x008ea4000c1e1500 */
[----:B--2---:R-:W-:-:S04]  /*6400*/  IMAD.U32 R0, R0, 0x10000, RZ ;  /* 0x0001000000007824 */ /* 0x004fc800078e00ff */
[----:B------:R-:W-:-:S04]  /*6410*/  FMUL.FTZ R0, R0, 1 ;  /* 0x3f80000000007820 */ /* 0x000fc80000410000 */
[----:B------:R2:W0:Y:S01]  /*6420*/  F2F.F64.F32 R60, R0 ;  /* 0x00000000003c7310 */ /* 0x0004220000201800 */
[----:B------:R-:W-:Y:S05]  /*6430*/  BRA `(.L_x_19990) ;  /* 0x0000000400b07947 */ /* 0x000fea0003800000 */
.L_x_19997:
        /* <DEDUP_REMOVED lines=11> */
.L_x_20004:
        /* <DEDUP_REMOVED lines=21> */
.L_x_20006:
[----:B------:R-:W-:Y:S05]  /*6640*/  BSYNC.RECONVERGENT B0 ;  /* 0x0000000000007941 */ /* 0x000fea0003800200 */
.L_x_20005:
[----:B------:R-:W-:Y:S01]  /*6650*/  IMAD.SHL.U32 R0, R0, 0x100000, RZ ;  /* 0x0010000000007824 */ /* 0x000fe200078e00ff */
[----:B------:R-:W-:-:S04]  /*6660*/  LEA R3, R3, 0x3b800000, 0x17 ;  /* 0x3b80000003037811 */ /* 0x000fc800078eb8ff */
[----:B------:R-:W-:-:S05]  /*6670*/  LOP3.LUT R0, R3, R0, R7, 0xfe, !PT ;  /* 0x0000000003007212 */ /* 0x000fca00078efe07 */
[----:B------:R-:W-:-:S04]  /*6680*/  FMUL.FTZ R0, R0, 1 ;  /* 0x3f80000000007820 */ /* 0x000fc80000410000 */
[----:B------:R0:W2:Y:S01]  /*6690*/  F2F.F64.F32 R60, R0 ;  /* 0x00000000003c7310 */ /* 0x0000a20000201800 */
[----:B------:R-:W-:Y:S05]  /*66a0*/  BRA `(.L_x_19990) ;  /* 0x0000000400147947 */ /* 0x000fea0003800000 */
.L_x_20003:
        /* <DEDUP_REMOVED lines=21> */
.L_x_20008:
[----:B------:R-:W-:Y:S05]  /*6800*/  BSYNC.RECONVERGENT B0 ;  /* 0x0000000000007941 */ /* 0x000fea0003800200 */
.L_x_20007:
[----:B------:R-:W-:Y:S01]  /*6810*/  IMAD.SHL.U32 R0, R0, 0x200000, RZ ;  /* 0x0020000000007824 */ /* 0x000fe200078e00ff */
[----:B------:R-:W-:-:S04]  /*6820*/  LEA R3, R3, 0x37800000, 0x17 ;  /* 0x3780000003037811 */ /* 0x000fc800078eb8ff */
[----:B------:R-:W-:-:S05]  /*6830*/  LOP3.LUT R0, R3, R0, R7, 0xfe, !PT ;  /* 0x0000000003007212 */ /* 0x000fca00078efe07 */
[----:B------:R-:W-:-:S04]  /*6840*/  FMUL.FTZ R0, R0, 1 ;  /* 0x3f80000000007820 */ /* 0x000fc80000410000 */
[----:B------:R0:W2:Y:S01]  /*6850*/  F2F.F64.F32 R60, R0 ;  /* 0x00000000003c7310 */ /* 0x0000a20000201800 */
[----:B------:R-:W-:Y:S05]  /*6860*/  BRA `(.L_x_19990) ;  /* 0x0000000000a47947 */ /* 0x000fea0003800000 */
.L_x_20002:
[----:B------:R-:W-:-:S09]  /*6870*/  UISETP.NE.AND UP0, UPT, UR4, 0x1c, UPT ;  /* 0x0000001c0400788c */ /* 0x000fd2000bf05270 */
[----:B------:R-:W-:Y:S05]  /*6880*/  BRA.U !UP0, `(.L_x_20009) ;  /* 0x0000000108947547 */ /* 0x000fea000b800000 */
[----:B------:R-:W-:-:S09]  /*6890*/  UISETP.NE.AND UP0, UPT, UR4, 0x1d, UPT ;  /* 0x0000001d0400788c */ /* 0x000fd2000bf05270 */
[----:B------:R-:W-:Y:S05]  /*68a0*/  BRA.U !UP0, `(.L_x_20010) ;  /* 0x0000000108807547 */ /* 0x000fea000b800000 */
[----:B------:R-:W-:-:S09]  /*68b0*/  UISETP.NE.AND UP0, UPT, UR4, 0x2c, UPT ;  /* 0x0000002c0400788c */ /* 0x000fd2000bf05270 */
[----:B------:R-:W-:Y:S05]  /*68c0*/  BRA.U !UP0, `(.L_x_20011) ;  /* 0x0000000108487547 */ /* 0x000fea000b800000 */
.L_x_19989:
        /* <DEDUP_REMOVED lines=16> */
.L_x_20012:
[----:B------:R-:W-:Y:S01]  /*69d0*/  CS2R R60, SRZ ;  /* 0x00000000003c7805 */ /* 0x000fe2000001ff00 */
[----:B------:R-:W-:Y:S06]  /*69e0*/  BRA `(.L_x_19990) ;  /* 0x0000000000447947 */ /* 0x000fec0003800000 */
.L_x_20011:
        /* <DEDUP_REMOVED lines=12> */
.L_x_20010:
[----:B------:R-:W2:Y:S02]  /*6ab0*/  LDG.E.64 R60, desc[UR36][R4.64] ;  /* 0x00000024043c7981 */ /* 0x000ea4000c1e1b00 */
[----:B--2---:R-:W0:Y:S01]  /*6ac0*/  I2F.F64.U64 R60, R60 ;  /* 0x0000003c003c7312 */ /* 0x004e220000301800 */
[----:B------:R-:W-:Y:S05]  /*6ad0*/  BRA `(.L_x_19990) ;  /* 0x0000000000087947 */ /* 0x000fea0003800000 */
.L_x_20009:
[----:B------:R-:W2:Y:S02]  /*6ae0*/  LDG.E R4, desc[UR36][R4.64] ;  /* 0x0000002404047981 */ /* 0x000ea4000c1e1900 */
[----:B--2---:R0:W2:Y:S02]  /*6af0*/  I2F.F64.U32 R60, R4 ;  /* 0x00000004003c7312 */ /* 0x0040a40000201800 */
.L_x_19990:
[----:B------:R-:W-:Y:S05]  /*6b00*/  BSYNC.RECONVERGENT B6 ;  /* 0x0000000000067941 */ /* 0x000fea0003800200 */
.L_x_19984:
[----:B------:R-:W-:-:S07]  /*6b10*/  VIADD R77, R63, 0x80 ;  /* 0x000000803f4d7836 */ /* 0x000fce0000000000 */
.L_x_19809:
[----:B------:R-:W-:Y:S05]  /*6b20*/  BSYNC.RECONVERGENT B7 ;  /* 0x0000000000077941 */ /* 0x000fea0003800200 */
.L_x_19808:
[----:B------:R-:W-:Y:S01]  /*6b30*/  ISETP.GE.AND P0, PT, R77, R16, PT ;  /* 0x000000104d00720c */ /* 0x000fe20003f06270 */
[----:B------:R-:W-:Y:S01]  /*6b40*/  BSSY.RECONVERGENT B7, `(.L_x_20013) ;  /* 0x00006a2000077945 */ /* 0x000fe20003800200 */
        /* <DEDUP_REMOVED lines=29> */
.L_x_20019:
[----:B------:R-:W2:Y:S02]  /*6d20*/  LDG.E.U8 R4, desc[UR36][R4.64] ;  /* 0x0000002404047981 */ /* 0x000ea4000c1e1100 */
[----:B--2---:R0:W1:Y:S01]  /*6d30*/  I2F.F64.U16 R58, R4 ;  /* 0x00000004003a7312 */ /* 0x0040620000101800 */
[----:B------:R-:W-:Y:S05]  /*6d40*/  BRA `(.L_x_20021) ;  /* 0x0000000c00647947 */ /* 0x000fea0003800000 */
.L_x_20018:
        /* <DEDUP_REMOVED lines=9> */
.L_x_20023:
[----:B------:R-:W2:Y:S02]  /*6de0*/  LDG.E R4, desc[UR36][R4.64] ;  /* 0x0000002404047981 */ /* 0x000ea4000c1e1900 */
[----:B--2---:R0:W1:Y:S01]  /*6df0*/  I2F.F64 R58, R4 ;  /* 0x00000004003a7312 */ /* 0x0040620000201c00 */
[----:B------:R-:W-:Y:S05]  /*6e00*/  BRA `(.L_x_20021) ;  /* 0x0000000c00347947 */ /* 0x000fea0003800000 */
.L_x_20022:
[----:B------:R-:W2:Y:S02]  /*6e10*/  LDG.E.U16 R4, desc[UR36][R4.64] ;  /* 0x0000002404047981 */ /* 0x000ea4000c1e1500 */
[----:B--2---:R0:W1:Y:S01]  /*6e20*/  I2F.F64.S16 R58, R4 ;  /* 0x00000004003a7312 */ /* 0x0040620000101c00 */
[----:B------:R-:W-:Y:S05]  /*6e30*/  BRA `(.L_x_20021) ;  /* 0x0000000c00287947 */ /* 0x000fea0003800000 */
.L_x_20017:
        /* <DEDUP_REMOVED lines=10> */
.L_x_20025:
[----:B--23--:R-:W2:Y:S02]  /*6ee0*/  LDG.E.U16 R0, desc[UR36][R4.64] ;  /* 0x0000002404007981 */ /* 0x00cea4000c1e1500 */
[----:B--2---:R-:W-:-:S05]  /*6ef0*/  HADD2.F32 R0, -RZ, R0.H0_H0 ;  /* 0x20000000ff007230 */ /* 0x004fca0000004100 */
[----:B------:R-:W-:-:S04]  /*6f00*/  FMUL.FTZ R0, R0, 1 ;  /* 0x3f80000000007820 */ /* 0x000fc80000410000 */
[----:B------:R0:W1:Y:S01]  /*6f10*/  F2F.F64.F32 R58, R0 ;  /* 0x00000000003a7310 */ /* 0x0000620000201800 */
[----:B------:R-:W-:Y:S05]  /*6f20*/  BRA `(.L_x_20021) ;  /* 0x0000000800ec7947 */ /* 0x000fea0003800000 */
.L_x_20024:
        /* <DEDUP_REMOVED lines=10> */
.L_x_20027:
[----:B------:R-:W2:Y:S02]  /*6fd0*/  LDG.E.U16 R4, desc[UR36][R4.64] ;  /* 0x0000002404047981 */ /* 0x000ea4000c1e1500 */
[----:B--23--:R-:W-:-:S05]  /*6fe0*/  HADD2.F32 R0, -RZ, R4.H0_H0 ;  /* 0x20000004ff007230 */ /* 0x00cfca0000004100 */
[----:B------:R-:W-:-:S04]  /*6ff0*/  FMUL.FTZ R0, R0, 1 ;  /* 0x3f80000000007820 */ /* 0x000fc80000410000 */
[----:B------:R0:W1:Y:S01]  /*7000*/  F2F.F64.F32 R58, R0 ;  /* 0x00000000003a7310 */ /* 0x0000620000201800 */
[----:B------:R-:W-:Y:S05]  /*7010*/  BRA `(.L_x_20021) ;  /* 0x0000000800b07947 */ /* 0x000fea0003800000 */
.L_x_20026:
[----:B------:R0:W5:Y:S01]  /*7020*/  LDG.E.64 R58, desc[UR36][R4.64] ;  /* 0x00000024043a7981 */ /* 0x000162000c1e1b00 */
[----:B------:R-:W-:Y:S05]  /*7030*/  BRA `(.L_x_20021) ;  /* 0x0000000800a87947 */ /* 0x000fea0003800000 */
.L_x_20016:
        /* <DEDUP_REMOVED lines=13> */
.L_x_20030:
[----:B------:R0:W5:Y:S01]  /*7110*/  LDG.E.64 R58, desc[UR36][R4.64] ;  /* 0x00000024043a7981 */ /* 0x000162000c1e1b00 */
[----:B------:R-:W-:Y:S05]  /*7120*/  BRA `(.L_x_20021) ;  /* 0x00000008006c7947 */ /* 0x000fea0003800000 */
.L_x_20029:
[----:B------:R-:W-:-:S09]  /*7130*/  UISETP.NE.AND UP0, UPT, UR4, 0xf, UPT ;  /* 0x0000000f0400788c */ /* 0x000fd2000bf05270 */
[----:B------:R-:W-:Y:S05]  /*7140*/  BRA.U !UP0, `(.L_x_20031) ;  /* 0x0000000108a07547 */ /* 0x000fea000b800000 */
[----:B------:R-:W-:-:S09]  /*7150*/  UISETP.NE.AND UP0, UPT, UR4, 0x17, UPT ;  /* 0x000000170400788c */ /* 0x000fd2000bf05270 */
[----:B------:R-:W-:Y:S05]  /*7160*/  BRA.U !UP0, `(.L_x_20032) ;  /* 0x00000001085c7547 */ /* 0x000fea000b800000 */
[----:B------:R-:W-:-:S09]  /*7170*/  UISETP.NE.AND UP0, UPT, UR4, 0x18, UPT ;  /* 0x000000180400788c */ /* 0x000fd2000bf05270 */
[----:B------:R-:W-:Y:S05]  /*7180*/  BRA.U UP0, `(.L_x_20020) ;  /* 0x0000000500f87547 */ /* 0x000fea000b800000 */
[----:B--23--:R-:W2:Y:S01]  /*7190*/  LDG.E.U8 R0, desc[UR36][R4.64] ;  /* 0x0000002404007981 */ /* 0x00cea2000c1e1100 */
        /* <DEDUP_REMOVED lines=20> */
.L_x_20032:
[----:B------:R-:W2:Y:S02]  /*72e0*/  LDG.E.U8 R4, desc[UR36][R4.64] ;  /* 0x0000002404047981 */ /* 0x000ea4000c1e1100 */
[C---:B--23--:R-:W-:Y:S02]  /*72f0*/  IMAD.SHL.U32 R0, R4.reuse, 0x2000000, RZ ;  /* 0x0200000004007824 */ /* 0x04cfe400078e00ff */
        /* <DEDUP_REMOVED lines=13> */
.L_x_20031:
[----:B--23--:R-:W2:Y:S02]  /*73d0*/  LDG.E.U16 R0, desc[UR36][R4.64] ;  /* 0x0000002404007981 */ /* 0x00cea4000c1e1500 */
[----:B--2---:R-:W-:-:S04]  /*73e0*/  IMAD.U32 R0, R0, 0x10000, RZ ;  /* 0x0001000000007824 */ /* 0x004fc800078e00ff */
[----:B------:R-:W-:-:S04]  /*73f0*/  FMUL.FTZ R0, R0, 1 ;  /* 0x3f80000000007820 */ /* 0x000fc80000410000 */
[----:B------:R0:W1:Y:S01]  /*7400*/  F2F.F64.F32 R58, R0 ;  /* 0x00000000003a7310 */ /* 0x0000620000201800 */
[----:B------:R-:W-:Y:S05]  /*7410*/  BRA `(.L_x_20021) ;  /* 0x0000000400b07947 */ /* 0x000fea0003800000 */
.L_x_20028:
        /* <DEDUP_REMOVED lines=11> */
.L_x_20035:
        /* <DEDUP_REMOVED lines=21> */
.L_x_20037:
[----:B------:R-:W-:Y:S05]  /*7620*/  BSYNC.RECONVERGENT B0 ;  /* 0x0000000000007941 */ /* 0x000fea0003800200 */
.L_x_20036:
[----:B------:R-:W-:Y:S01]  /*7630*/  IMAD.SHL.U32 R0, R0, 0x100000, RZ ;  /* 0x0010000000007824 */ /* 0x000fe200078e00ff */
[----:B------:R-:W-:-:S04]  /*7640*/  LEA R3, R3, 0x3b800000, 0x17 ;  /* 0x3b80000003037811 */ /* 0x000fc800078eb8ff */
[----:B------:R-:W-:-:S05]  /*7650*/  LOP3.LUT R0, R3, R0, R7, 0xfe, !PT ;  /* 0x0000000003007212 */ /* 0x000fca00078efe07 */
[----:B------:R-:W-:-:S04]  /*7660*/  FMUL.FTZ R0, R0, 1 ;  /* 0x3f80000000007820 */ /* 0x000fc80000410000 */
[----:B------:R0:W1:Y:S01]  /*7670*/  F2F.F64.F32 R58, R0 ;  /* 0x00000000003a7310 */ /* 0x0000620000201800 */
[----:B------:R-:W-:Y:S05]  /*7680*/  BRA `(.L_x_20021) ;  /* 0x0000000400147947 */ /* 0x000fea0003800000 */
.L_x_20034:
        /* <DEDUP_REMOVED lines=21> */
.L_x_20039:
[----:B------:R-:W-:Y:S05]  /*77e0*/  BSYNC.RECONVERGENT B0 ;  /* 0x0000000000007941 */ /* 0x000fea0003800200 */
.L_x_20038:
[----:B------:R-:W-:Y:S01]  /*77f0*/  IMAD.SHL.U32 R0, R0, 0x200000, RZ ;  /* 0x0020000000007824 */ /* 0x000fe200078e00ff */
[----:B------:R-:W-:-:S04]  /*7800*/  LEA R3, R3, 0x37800000, 0x17 ;  /* 0x3780000003037811 */ /* 0x000fc800078eb8ff */
[----:B------:R-:W-:-:S05]  /*7810*/  LOP3.LUT R0, R3, R0, R7, 0xfe, !PT ;  /* 0x0000000003007212 */ /* 0x000fca00078efe07 */
[----:B------:R-:W-:-:S04]  /*7820*/  FMUL.FTZ R0, R0, 1 ;  /* 0x3f80000000007820 */ /* 0x000fc80000410000 */
[----:B------:R0:W1:Y:S01]  /*7830*/  F2F.F64.F32 R58, R0 ;  /* 0x00000000003a7310 */ /* 0x0000620000201800 */
[----:B------:R-:W-:Y:S05]  /*7840*/  BRA `(.L_x_20021) ;  /* 0x0000000000a47947 */ /* 0x000fea0003800000 */
.L_x_20033:
        /* <DEDUP_REMOVED lines=18> */
.L_x_20020:
[----:B--23--:R-:W-:Y:S01]  /*7970*/  MOV R0, 0x130 ;  /* 0x0000013000007802 */ /* 0x00cfe20000000f00 */
        /* <DEDUP_REMOVED lines=15> */
.L_x_20042:
[----:B------:R-:W-:Y:S01]  /*7a70*/  CS2R R58, SRZ ;  /* 0x00000000003a7805 */ /* 0x000fe2000001ff00 */
[----:B------:R-:W-:Y:S06]  /*7a80*/  BRA `(.L_x_20021) ;  /* 0x0000000000147947 */ /* 0x000fec0003800000 */
.L_x_20041:
[----:B------:R-:W2:Y:S02]  /*7a90*/  LDG.E.64 R58, desc[UR36][R4.64] ;  /* 0x00000024043a7981 */ /* 0x000ea4000c1e1b00 */
[----:B--2---:R-:W0:Y:S01]  /*7aa0*/  I2F.F64.U64 R58, R58 ;  /* 0x0000003a003a7312 */ /* 0x004e220000301800 */
[----:B------:R-:W-:Y:S05]  /*7ab0*/  BRA `(.L_x_20021) ;  /* 0x0000000000087947 */ /* 0x000fea0003800000 */
.L_x_20040:
[----:B------:R-:W2:Y:S02]  /*7ac0*/  LDG.E R4, desc[UR36][R4.64] ;  /* 0x0000002404047981 */ /* 0x000ea4000c1e1900 */
[----:B--2---:R0:W1:Y:S02]  /*7ad0*/  I2F.F64.U32 R58, R4 ;  /* 0x00000004003a7312 */ /* 0x0040640000201800 */
.L_x_20021:
[----:B------:R-:W-:Y:S05]  /*7ae0*/  BSYNC.RECONVERGENT B6 ;  /* 0x0000000000067941 */ /* 0x000fea0003800200 */
.L_x_20015:
        /* <DEDUP_REMOVED lines=20> */
.L_x_20047:
[----:B------:R-:W3:Y:S02]  /*7c30*/  LDG.E.U8 R4, desc[UR36][R4.64] ;  /* 0x0000002404047981 */ /* 0x000ee4000c1e1100 */
[----:B---3--:R0:W3:Y:S01]  /*7c40*/  I2F.F64.U16 R36, R4 ;  /* 0x0000000400247312 */ /* 0x0080e20000101800 */
[----:B------:R-:W-:Y:S05]  /*7c50*/  BRA `(.L_x_20049) ;  /* 0x0000000c00647947 */ /* 0x000fea0003800000 */
.L_x_20046:
        /* <DEDUP_REMOVED lines=9> */
.L_x_20051:
[----:B------:R-:W3:Y:S02]  /*7cf0*/  LDG.E R4, desc[UR36][R4.64] ;  /* 0x0000002404047981 */ /* 0x000ee4000c1e1900 */
[----:B---3--:R0:W3:Y:S01]  /*7d00*/  I2F.F64 R36, R4 ;  /* 0x0000000400247312 */ /* 0x0080e20000201c00 */
[----:B------:R-:W-:Y:S05]  /*7d10*/  BRA `(.L_x_20049) ;  /* 0x0000000c00347947 */ /* 0x000fea0003800000 */
.L_x_20050:
[----:B------:R-:W3:Y:S02]  /*7d20*/  LDG.E.U16 R4, desc[UR36][R4.64] ;  /* 0x0000002404047981 */ /* 0x000ee4000c1e1500 */
[----:B---3--:R0:W3:Y:S01]  /*7d30*/  I2F.F64.S16 R36, R4 ;  /* 0x0000000400247312 */ /* 0x0080e20000101c00 */
[----:B------:R-:W-:Y:S05]  /*7d40*/  BRA `(.L_x_20049) ;  /* 0x0000000c00287947 */ /* 0x000fea0003800000 */
.L_x_20045:
        /* <DEDUP_REMOVED lines=10> */
.L_x_20053:
[----:B--2---:R-:W2:Y:S02]  /*7df0*/  LDG.E.U16 R0, desc[UR36][R4.64] ;  /* 0x0000002404007981 */ /* 0x004ea4000c1e1500 */
[----:B--2---:R-:W-:-:S05]  /*7e00*/  HADD2.F32 R0, -RZ, R0.H0_H0 ;  /* 0x20000000ff007230 */ /* 0x004fca0000004100 */
[----:B------:R-:W-:-:S04]  /*7e10*/  FMUL.FTZ R0, R0, 1 ;  /* 0x3f80000000007820 */ /* 0x000fc80000410000 */
[----:B------:R0:W2:Y:S01]  /*7e20*/  F2F.F64.F32 R36, R0 ;  /* 0x0000000000247310 */ /* 0x0000a20000201800 */
[----:B------:R-:W-:Y:S05]  /*7e30*/  BRA `(.L_x_20049) ;  /* 0x0000000800ec7947 */ /* 0x000fea0003800000 */
.L_x_20052:
        /* <DEDUP_REMOVED lines=10> */
.L_x_20055:
[----:B------:R-:W2:Y:S02]  /*7ee0*/  LDG.E.U16 R4, desc[UR36][R4.64] ;  /* 0x0000002404047981 */ /* 0x000ea4000c1e1500 */
[----:B--2---:R-:W-:-:S05]  /*7ef0*/  HADD2.F32 R0, -RZ, R4.H0_H0 ;  /* 0x20000004ff007230 */ /* 0x004fca0000004100 */
[----:B------:R-:W-:-:S04]  /*7f00*/  FMUL.FTZ R0, R0, 1 ;  /* 0x3f80000000007820 */ /* 0x000fc80000410000 */
[----:B------:R0:W2:Y:S01]  /*7f10*/  F2F.F64.F32 R36, R0 ;  /* 0x0000000000247310 */ /* 0x0000a20000201800 */
[----:B------:R-:W-:Y:S05]  /*7f20*/  BRA `(.L_x_20049) ;  /* 0x0000000800b07947 */ /* 0x000fea0003800000 */
.L_x_20054:
[----:B------:R0:W5:Y:S01]  /*7f30*/  LDG.E.64 R36, desc[UR36][R4.64] ;  /* 0x0000002404247981 */ /* 0x000162000c1e1b00 */
[----:B------:R-:W-:Y:S05]  /*7f40*/  BRA `(.L_x_20049) ;  /* 0x0000000800a87947 */ /* 0x000fea0003800000 */
.L_x_20044:
        /* <DEDUP_REMOVED lines=13> */
.L_x_20058:
[----:B------:R0:W5:Y:S01]  /*8020*/  LDG.E.64 R36, desc[UR36][R4.64] ;  /* 0x0000002404247981 */ /* 0x000162000c1e1b00 */
[----:B------:R-:W-:Y:S05]  /*8030*/  BRA `(.L_x_20049) ;  /* 0x00000008006c7947 */ /* 0x000fea0003800000 */
.L_x_20057:
        /* <DEDUP_REMOVED lines=27> */
.L_x_20060:
        /* <DEDUP_REMOVED lines=15> */
.L_x_20059:
[----:B--2---:R-:W2:Y:S02]  /*82e0*/  LDG.E.U16 R0, desc[UR36][R4.64] ;  /* 0x0000002404007981 */ /* 0x004ea4000c1e1500 */
[----:B--2---:R-:W-:-:S04]  /*82f0*/  IMAD.U32 R0, R0, 0x10000, RZ ;  /* 0x0001000000007824 */ /* 0x004fc800078e00ff */
[----:B------:R-:W-:-:S04]  /*8300*/  FMUL.FTZ R0, R0, 1 ;  /* 0x3f80000000007820 */ /* 0x000fc80000410000 */
[----:B------:R0:W2:Y:S01]  /*8310*/  F2F.F64.F32 R36, R0 ;  /* 0x0000000000247310 */ /* 0x0000a20000201800 */
[----:B------:R-:W-:Y:S05]  /*8320*/  BRA `(.L_x_20049) ;  /* 0x0000000400b07947 */ /* 0x000fea0003800000 */
.L_x_20056:
        /* <DEDUP_REMOVED lines=11> */
.L_x_20063:
        /* <DEDUP_REMOVED lines=8> */
[--C-:B--2---:R-:W-:Y:S01]  /*8460*/  SHF.R.U32.HI R0, RZ, 0x3, R4.reuse ;  /* 0x00000003ff007819 */ /* 0x104fe20000011604 */
        /* <DEDUP_REMOVED lines=12> */
.L_x_20065:
[----:B------:R-:W-:Y:S05]  /*8530*/  BSYNC.RECONVERGENT B0 ;  /* 0x0000000000007941 */ /* 0x000fea0003800200 */
.L_x_20064:
[----:B------:R-:W-:Y:S01]  /*8540*/  IMAD.SHL.U32 R0, R0, 0x100000, RZ ;  /* 0x0010000000007824 */ /* 0x000fe200078e00ff */
[----:B------:R-:W-:-:S04]  /*8550*/  LEA R3, R3, 0x3b800000, 0x17 ;  /* 0x3b80000003037811 */ /* 0x000fc800078eb8ff */
[----:B------:R-:W-:-:S05]  /*8560*/  LOP3.LUT R0, R3, R0, R7, 0xfe, !PT ;  /* 0x0000000003007212 */ /* 0x000fca00078efe07 */
[----:B------:R-:W-:-:S04]  /*8570*/  FMUL.FTZ R0, R0, 1 ;  /* 0x3f80000000007820 */ /* 0x000fc80000410000 */
[----:B------:R0:W2:Y:S01]  /*8580*/  F2F.F64.F32 R36, R0 ;  /* 0x0000000000247310 */ /* 0x0000a20000201800 */
[----:B------:R-:W-:Y:S05]  /*8590*/  BRA `(.L_x_20049) ;  /* 0x0000000400147947 */ /* 0x000fea0003800000 */
.L_x_20062:
        /* <DEDUP_REMOVED lines=21> */
.L_x_20067:
[----:B------:R-:W-:Y:S05]  /*86f0*/  BSYNC.RECONVERGENT B0 ;  /* 0x0000000000007941 */ /* 0x000fea0003800200 */
.L_x_20066:
[----:B------:R-:W-:Y:S01]  /*8700*/  IMAD.SHL.U32 R0, R0, 0x200000, RZ ;  /* 0x0020000000007824 */ /* 0x000fe200078e00ff */
[----:B------:R-:W-:-:S04]  /*8710*/  LEA R3, R3, 0x37800000, 0x17 ;  /* 0x3780000003037811 */ /* 0x000fc800078eb8ff */
[----:B------:R-:W-:-:S05]  /*8720*/  LOP3.LUT R0, R3, R0, R7, 0xfe, !PT ;  /* 0x0000000003007212 */ /* 0x000fca00078efe07 */
[----:B------:R-:W-:-:S04]  /*8730*/  FMUL.FTZ R0, R0, 1 ;  /* 0x3f80000000007820 */ /* 0x000fc80000410000 */
[----:B------:R0:W2:Y:S01]  /*8740*/  F2F.F64.F32 R36, R0 ;  /* 0x0000000000247310 */ /* 0x0000a20000201800 */
[----:B------:R-:W-:Y:S05]  /*8750*/  BRA `(.L_x_20049) ;  /* 0x0000000000a47947 */ /* 0x000fea0003800000 */
.L_x_20061:
        /* <DEDUP_REMOVED lines=18> */
.L_x_20048:
[----:B--2---:R-:W-:Y:S01]  /*8880*/  MOV R0, 0x130 ;  /* 0x0000013000007802 */ /* 0x004fe20000000f00 */
        /* <DEDUP_REMOVED lines=15> */
.L_x_20070:
[----:B------:R-:W-:Y:S01]  /*8980*/  CS2R R36, SRZ ;  /* 0x0000000000247805 */ /* 0x000fe2000001ff00 */
[----:B------:R-:W-:Y:S06]  /*8990*/  BRA `(.L_x_20049) ;  /* 0x0000000000147947 */ /* 0x000fec0003800000 */
.L_x_20069:
[----:B------:R-:W3:Y:S02]  /*89a0*/  LDG.E.64 R36, desc[UR36][R4.64] ;  /* 0x0000002404247981 */ /* 0x000ee4000c1e1b00 */
[----:B---3--:R-:W0:Y:S01]  /*89b0*/  I2F.F64.U64 R36, R36 ;  /* 0x0000002400247312 */ /* 0x008e220000301800 */
[----:B------:R-:W-:Y:S05]  /*89c0*/  BRA `(.L_x_20049) ;  /* 0x0000000000087947 */ /* 0x000fea0003800000 */
.L_x_20068:
[----:B------:R-:W3:Y:S02]  /*89d0*/  LDG.E R4, desc[UR36][R4.64] ;  /* 0x0000002404047981 */ /* 0x000ee4000c1e1900 */
[----:B---3--:R0:W3:Y:S02]  /*89e0*/  I2F.F64.U32 R36, R4 ;  /* 0x0000000400247312 */ /* 0x0080e40000201800 */
.L_x_20049:
[----:B------:R-:W-:Y:S05]  /*89f0*/  BSYNC.RECONVERGENT B6 ;  /* 0x0000000000067941 */ /* 0x000fea0003800200 */
.L_x_20043:
        /* <DEDUP_REMOVED lines=20> */
.L_x_20075:
[----:B------:R-:W2:Y:S02]  /*8b40*/  LDG.E.U8 R4, desc[UR36][R4.64] ;  /* 0x0000002404047981 */ /* 0x000ea4000c1e1100 */
[----:B--2---:R0:W1:Y:S01]  /*8b50*/  I2F.F64.U16 R48, R4 ;  /* 0x0000000400307312 */ /* 0x0040620000101800 */
[----:B------:R-:W-:Y:S05]  /*8b60*/  BRA `(.L_x_20077) ;  /* 0x0000000c00647947 */ /* 0x000fea0003800000 */
.L_x_20074:
        /* <DEDUP_REMOVED lines=9> */
.L_x_20079:
[----:B------:R-:W2:Y:S02]  /*8c00*/  LDG.E R4, desc[UR36][R4.64] ;  /* 0x0000002404047981 */ /* 0x000ea4000c1e1900 */
[----:B--2---:R0:W1:Y:S01]  /*8c10*/  I2F.F64 R48, R4 ;  /* 0x0000000400307312 */ /* 0x0040620000201c00 */
[----:B------:R-:W-:Y:S05]  /*8c20*/  BRA `(.L_x_20077) ;  /* 0x0000000c00347947 */ /* 0x000fea0003800000 */
.L_x_20078:
[----:B------:R-:W2:Y:S02]  /*8c30*/  LDG.E.U16 R4, desc[UR36][R4.64] ;  /* 0x0000002404047981 */ /* 0x000ea4000c1e1500 */
[----:B--2---:R0:W1:Y:S01]  /*8c40*/  I2F.F64.S16 R48, R4 ;  /* 0x0000000400307312 */ /* 0x0040620000101c00 */
[----:B------:R-:W-:Y:S05]  /*8c50*/  BRA `(.L_x_20077) ;  /* 0x0000000c00287947 */ /* 0x000fea0003800000 */
.L_x_20073:
        /* <DEDUP_REMOVED lines=10> */
.L_x_20081:
[----:B--2---:R-:W2:Y:S02]  /*8d00*/  LDG.E.U16 R0, desc[UR36][R4.64] ;  /* 0x0000002404007981 */ /* 0x004ea4000c1e1500 */
[----:B--2---:R-:W-:-:S05]  /*8d10*/  HADD2.F32 R0, -RZ, R0.H0_H0 ;  /* 0x20000000ff007230 */ /* 0x004fca0000004100 */
[----:B------:R-:W-:-:S04]  /*8d20*/  FMUL.FTZ R0, R0, 1 ;  /* 0x3f80000000007820 */ /* 0x000fc80000410000 */
[----:B------:R0:W1:Y:S01]  /*8d30*/  F2F.F64.F32 R48, R0 ;  /* 0x0000000000307310 */ /* 0x0000620000201800 */
[----:B------:R-:W-:Y:S05]  /*8d40*/  BRA `(.L_x_20077) ;  /* 0x0000000800ec7947 */ /* 0x000fea0003800000 */
.L_x_20080:
        /* <DEDUP_REMOVED lines=10> */
.L_x_20083:
[----:B------:R-:W2:Y:S02]  /*8df0*/  LDG.E.U16 R4, desc[UR36][R4.64] ;  /* 0x0000002404047981 */ /* 0x000ea4000c1e1500 */
[----:B--2---:R-:W-:-:S05]  /*8e00*/  HADD2.F32 R0, -RZ, R4.H0_H0 ;  /* 0x20000004ff007230 */ /* 0x004fca0000004100 */
[----:B------:R-:W-:-:S04]  /*8e10*/  FMUL.FTZ R0, R0, 1 ;  /* 0x3f80000000007820 */ /* 0x000fc80000410000 */
[----:B------:R0:W1:Y:S01]  /*8e20*/  F2F.F64.F32 R48, R0 ;  /* 0x0000000000307310 */ /* 0x0000620000201800 */
[----:B------:R-:W-:Y:S05]  /*8e30*/  BRA `(.L_x_20077) ;  /* 0x0000000800b07947 */ /* 0x000fea0003800000 */
.L_x_20082:
[----:B------:R0:W5:Y:S01]  /*8e40*/  LDG.E.64 R48, desc[UR36][R4.64] ;  /* 0x0000002404307981 */ /* 0x000162000c1e1b00 */
[----:B------:R-:W-:Y:S05]  /*8e50*/  BRA `(.L_x_20077) ;  /* 0x0000000800a87947 */ /* 0x000fea0003800000 */
.L_x_20072:
        /* <DEDUP_REMOVED lines=13> */
.L_x_20086:
[----:B------:R0:W5:Y:S01]  /*8f30*/  LDG.E.64 R48, desc[UR36][R4.64] ;  /* 0x0000002404307981 */ /* 0x000162000c1e1b00 */
[----:B------:R-:W-:Y:S05]  /*8f40*/  BRA `(.L_x_20077) ;  /* 0x00000008006c7947 */ /* 0x000fea0003800000 */
.L_x_20085:
        /* <DEDUP_REMOVED lines=27> */
.L_x_20088:
        /* <DEDUP_REMOVED lines=15> */
.L_x_20087:
[----:B--2---:R-:W2:Y:S02]  /*91f0*/  LDG.E.U16 R0, desc[UR36][R4.64] ;  /* 0x0000002404007981 */ /* 0x004ea4000c1e1500 */
[----:B--2---:R-:W-:-:S04]  /*9200*/  IMAD.U32 R0, R0, 0x10000, RZ ;  /* 0x0001000000007824 */ /* 0x004fc800078e00ff */
[----:B------:R-:W-:-:S04]  /*9210*/  FMUL.FTZ R0, R0, 1 ;  /* 0x3f80000000007820 */ /* 0x000fc80000410000 */
[----:B------:R0:W1:Y:S01]  /*9220*/  F2F.F64.F32 R48, R0 ;  /* 0x0000000000307310 */ /* 0x0000620000201800 */
[----:B------:R-:W-:Y:S05]  /*9230*/  BRA `(.L_x_20077) ;  /* 0x0000000400b07947 */ /* 0x000fea0003800000 */
.L_x_20084:
        /* <DEDUP_REMOVED lines=11> */
.L_x_20091:
        /* <DEDUP_REMOVED lines=21> */
.L_x_20093:
[----:B------:R-:W-:Y:S05]  /*9440*/  BSYNC.RECONVERGENT B0 ;  /* 0x0000000000007941 */ /* 0x000fea0003800200 */
.L_x_20092:
[----:B------:R-:W-:Y:S01]  /*9450*/  IMAD.SHL.U32 R0, R0, 0x100000, RZ ;  /* 0x0010000000007824 */ /* 0x000fe200078e00ff */
[----:B------:R-:W-:-:S04]  /*9460*/  LEA R3, R3, 0x3b800000, 0x17 ;  /* 0x3b80000003037811 */ /* 0x000fc800078eb8ff */
[----:B------:R-:W-:-:S05]  /*9470*/  LOP3.LUT R0, R3, R0, R7, 0xfe, !PT ;  /* 0x0000000003007212 */ /* 0x000fca00078efe07 */
[----:B------:R-:W-:-:S04]  /*9480*/  FMUL.FTZ R0, R0, 1 ;  /* 0x3f80000000007820 */ /* 0x000fc80000410000 */
[----:B------:R0:W1:Y:S01]  /*9490*/  F2F.F64.F32 R48, R0 ;  /* 0x0000000000307310 */ /* 0x0000620000201800 */
[----:B------:R-:W-:Y:S05]  /*94a0*/  BRA `(.L_x_20077) ;  /* 0x0000000400147947 */ /* 0x000fea0003800000 */
.L_x_20090:
        /* <DEDUP_REMOVED lines=21> */
.L_x_20095:
[----:B------:R-:W-:Y:S05]  /*9600*/  BSYNC.RECONVERGENT B0 ;  /* 0x0000000000007941 */ /* 0x000fea0003800200 */
.L_x_20094:
[----:B------:R-:W-:Y:S01]  /*9610*/  IMAD.SHL.U32 R0, R0, 0x200000, RZ ;  /* 0x0020000000007824 */ /* 0x000fe200078e00ff */
[----:B------:R-:W-:-:S04]  /*9620*/  LEA R3, R3, 0x37800000, 0x17 ;  /* 0x3780000003037811 */ /* 0x000fc800078eb8ff */
[----:B------:R-:W-:-:S05]  /*9630*/  LOP3.LUT R0, R3, R0, R7, 0xfe, !PT ;  /* 0x0000000003007212 */ /* 0x000fca00078efe07 */
[----:B------:R-:W-:-:S04]  /*9640*/  FMUL.FTZ R0, R0, 1 ;  /* 0x3f80000000007820 */ /* 0x000fc80000410000 */
[----:B------:R0:W1:Y:S01]  /*9650*/  F2F.F64.F32 R48, R0 ;  /* 0x0000000000307310 */ /* 0x0000620000201800 */
[----:B------:R-:W-:Y:S05]  /*9660*/  BRA `(.L_x_20077) ;  /* 0x0000000000a47947 */ /* 0x000fea0003800000 */
.L_x_20089:
        /* <DEDUP_REMOVED lines=18> */
.L_x_20076:
[----:B--2---:R-:W-:Y:S01]  /*9790*/  MOV R0, 0x130 ;  /* 0x0000013000007802 */ /* 0x004fe20000000f00 */
        /* <DEDUP_REMOVED lines=15> */
.L_x_20098:
[----:B------:R-:W-:Y:S01]  /*9890*/  CS2R R48, SRZ ;  /* 0x0000000000307805 */ /* 0x000fe2000001ff00 */
[----:B------:R-:W-:Y:S06]  /*98a0*/  BRA `(.L_x_20077) ;  /* 0x0000000000147947 */ /* 0x000fec0003800000 */
.L_x_20097:
[----:B------:R-:W2:Y:S02]  /*98b0*/  LDG.E.64 R48, desc[UR36][R4.64] ;  /* 0x0000002404307981 */ /* 0x000ea4000c1e1b00 */
[----:B--2---:R-:W0:Y:S01]  /*98c0*/  I2F.F64.U64 R48, R48 ;  /* 0x0000003000307312 */ /* 0x004e220000301800 */
[----:B------:R-:W-:Y:S05]  /*98d0*/  BRA `(.L_x_20077) ;  /* 0x0000000000087947 */ /* 0x000fea0003800000 */
.L_x_20096:
[----:B------:R-:W2:Y:S02]  /*98e0*/  LDG.E R4, desc[UR36][R4.64] ;  /* 0x0000002404047981 */ /* 0x000ea4000c1e1900 */
[----:B--2---:R0:W1:Y:S02]  /*98f0*/  I2F.F64.U32 R48, R4 ;  /* 0x0000000400307312 */ /* 0x0040640000201800 */
.L_x_20077:
[----:B------:R-:W-:Y:S05]  /*9900*/  BSYNC.RECONVERGENT B6 ;  /* 0x0000000000067941 */ /* 0x000fea0003800200 */
.L_x_20071:
        /* <DEDUP_REMOVED lines=20> */
.L_x_20103:
[----:B------:R-:W2:Y:S02]  /*9a50*/  LDG.E.U8 R4, desc[UR36][R4.64] ;  /* 0x0000002404047981 */ /* 0x000ea4000c1e1100 */
[----:B--2---:R0:W2:Y:S01]  /*9a60*/  I2F.F64.U16 R50, R4 ;  /* 0x0000000400327312 */ /* 0x0040a20000101800 */
[----:B------:R-:W-:Y:S05]  /*9a70*/  BRA `(.L_x_20105) ;  /* 0x0000000c00647947 */ /* 0x000fea0003800000 */
.L_x_20102:
        /* <DEDUP_REMOVED lines=9> */
.L_x_20107:
[----:B------:R-:W2:Y:S02]  /*9b10*/  LDG.E R4, desc[UR36][R4.64] ;  /* 0x0000002404047981 */ /* 0x000ea4000c1e1900 */
[----:B--2---:R0:W2:Y:S01]  /*9b20*/  I2F.F64 R50, R4 ;  /* 0x0000000400327312 */ /* 0x0040a20000201c00 */
[----:B------:R-:W-:Y:S05]  /*9b30*/  BRA `(.L_x_20105) ;  /* 0x0000000c00347947 */ /* 0x000fea0003800000 */
.L_x_20106:
[----:B------:R-:W2:Y:S02]  /*9b40*/  LDG.E.U16 R4, desc[UR36][R4.64] ;  /* 0x0000002404047981 */ /* 0x000ea4000c1e1500 */
[----:B--2---:R0:W2:Y:S01]  /*9b50*/  I2F.F64.S16 R50, R4 ;  /* 0x0000000400327312 */ /* 0x0040a20000101c00 */
[----:B------:R-:W-:Y:S05]  /*9b60*/  BRA `(.L_x_20105) ;  /* 0x0000000c00287947 */ /* 0x000fea0003800000 */
.L_x_20101:
        /* <DEDUP_REMOVED lines=10> */
.L_x_20109:
[----:B------:R-:W2:Y:S02]  /*9c10*/  LDG.E.U16 R0, desc[UR36][R4.64] ;  /* 0x0000002404007981 */ /* 0x000ea4000c1e1500 */
[----:B--2---:R-:W-:-:S05]  /*9c20*/  HADD2.F32 R0, -RZ, R0.H0_H0 ;  /* 0x20000000ff007230 */ /* 0x004fca0000004100 */
[----:B------:R-:W-:-:S04]  /*9c30*/  FMUL.FTZ R0, R0, 1 ;  /* 0x3f80000000007820 */ /* 0x000fc80000410000 */
[----:B------:R0:W2:Y:S01]  /*9c40*/  F2F.F64.F32 R50, R0 ;  /* 0x0000000000327310 */ /* 0x0000a20000201800 */
[----:B------:R-:W-:Y:S05]  /*9c50*/  BRA `(.L_x_20105) ;  /* 0x0000000800ec7947 */ /* 0x000fea0003800000 */
.L_x_20108:
        /* <DEDUP_REMOVED lines=10> */
.L_x_20111:
[----:B------:R-:W2:Y:S02]  /*9d00*/  LDG.E.U16 R4, desc[UR36][R4.64] ;  /* 0x0000002404047981 */ /* 0x000ea4000c1e1500 */
[----:B--2---:R-:W-:-:S05]  /*9d10*/  HADD2.F32 R0, -RZ, R4.H0_H0 ;  /* 0x20000004ff007230 */ /* 0x004fca0000004100 */
[----:B------:R-:W-:-:S04]  /*9d20*/  FMUL.FTZ R0, R0, 1 ;  /* 0x3f80000000007820 */ /* 0x000fc80000410000 */
[----:B------:R0:W2:Y:S01]  /*9d30*/  F2F.F64.F32 R50, R0 ;  /* 0x0000000000327310 */ /* 0x0000a20000201800 */
[----:B------:R-:W-:Y:S05]  /*9d40*/  BRA `(.L_x_20105) ;  /* 0x0000000800b07947 */ /* 0x000fea0003800000 */
.L_x_20110:
[----:B------:R0:W5:Y:S01]  /*9d50*/  LDG.E.64 R50, desc[UR36][R4.64] ;  /* 0x0000002404327981 */ /* 0x000162000c1e1b00 */
[----:B------:R-:W-:Y:S05]  /*9d60*/  BRA `(.L_x_20105) ;  /* 0x0000000800a87947 */ /* 0x000fea0003800000 */
.L_x_20100:
        /* <DEDUP_REMOVED lines=13> */
.L_x_20114:
[----:B------:R0:W5:Y:S01]  /*9e40*/  LDG.E.64 R50, desc[UR36][R4.64] ;  /* 0x0000002404327981 */ /* 0x000162000c1e1b00 */
[----:B------:R-:W-:Y:S05]  /*9e50*/  BRA `(.L_x_20105) ;  /* 0x00000008006c7947 */ /* 0x000fea0003800000 */
.L_x_20113:
        /* <DEDUP_REMOVED lines=27> */
.L_x_20116:
        /* <DEDUP_REMOVED lines=15> */
.L_x_20115:
[----:B------:R-:W2:Y:S02]  /*a100*/  LDG.E.U16 R0, desc[UR36][R4.64] ;  /* 0x0000002404007981 */ /* 0x000ea4000c1e1500 */
[----:B--2---:R-:W-:-:S04]  /*a110*/  IMAD.U32 R0, R0, 0x10000, RZ ;  /* 0x0001000000007824 */ /* 0x004fc800078e00ff */
[----:B------:R-:W-:-:S04]  /*a120*/  FMUL.FTZ R0, R0, 1 ;  /* 0x3f80000000007820 */ /* 0x000fc80000410000 */
[----:B------:R0:W2:Y:S01]  /*a130*/  F2F.F64.F32 R50, R0 ;  /* 0x0000000000327310 */ /* 0x0000a20000201800 */
[----:B------:R-:W-:Y:S05]  /*a140*/  BRA `(.L_x_20105) ;  /* 0x0000000400b07947 */ /* 0x000fea0003800000 */
.L_x_20112:
        /* <DEDUP_REMOVED lines=11> */
.L_x_20119:
        /* <DEDUP_REMOVED lines=21> */
.L_x_20121:
[----:B------:R-:W-:Y:S05]  /*a350*/  BSYNC.RECONVERGENT B0 ;  /* 0x0000000000007941 */ /* 0x000fea0003800200 */
.L_x_20120:
[----:B------:R-:W-:Y:S01]  /*a360*/  IMAD.SHL.U32 R0, R0, 0x100000, RZ ;  /* 0x0010000000007824 */ /* 0x000fe200078e00ff */
[----:B------:R-:W-:-:S04]  /*a370*/  LEA R3, R3, 0x3b800000, 0x17 ;  /* 0x3b80000003037811 */ /* 0x000fc800078eb8ff */
[----:B------:R-:W-:-:S05]  /*a380*/  LOP3.LUT R0, R3, R0, R7, 0xfe, !PT ;  /* 0x0000000003007212 */ /* 0x000fca00078efe07 */
[----:B------:R-:W-:-:S04]  /*a390*/  FMUL.FTZ R0, R0, 1 ;  /* 0x3f80000000007820 */ /* 0x000fc80000410000 */
[----:B------:R0:W2:Y:S01]  /*a3a0*/  F2F.F64.F32 R50, R0 ;  /* 0x0000000000327310 */ /* 0x0000a20000201800 */
[----:B------:R-:W-:Y:S05]  /*a3b0*/  BRA `(.L_x_20105) ;  /* 0x0000000400147947 */ /* 0x000fea0003800000 */
.L_x_20118:
        /* <DEDUP_REMOVED lines=21> */
.L_x_20123:
[----:B------:R-:W-:Y:S05]  /*a510*/  BSYNC.RECONVERGENT B0 ;  /* 0x0000000000007941 */ /* 0x000fea0003800200 */
.L_x_20122:
[----:B------:R-:W-:Y:S01]  /*a520*/  IMAD.SHL.U32 R0, R0, 0x200000, RZ ;  /* 0x0020000000007824 */ /* 0x000fe200078e00ff */
[----:B------:R-:W-:-:S04]  /*a530*/  LEA R3, R3, 0x37800000, 0x17 ;  /* 0x3780000003037811 */ /* 0x000fc800078eb8ff */
[----:B------:R-:W-:-:S05]  /*a540*/  LOP3.LUT R0, R3, R0, R7, 0xfe, !PT ;  /* 0x0000000003007212 */ /* 0x000fca00078efe07 */
[----:B------:R-:W-:-:S04]  /*a550*/  FMUL.FTZ R0, R0, 1 ;  /* 0x3f80000000007820 */ /* 0x000fc80000410000 */
[----:B------:R0:W2:Y:S01]  /*a560*/  F2F.F64.F32 R50, R0 ;  /* 0x0000000000327310 */ /* 0x0000a20000201800 */
[----:B------:R-:W-:Y:S05]  /*a570*/  BRA `(.L_x_20105) ;  /* 0x0000000000a47947 */ /* 0x000fea0003800000 */
.L_x_20117:
        /* <DEDUP_REMOVED lines=18> */
.L_x_20104:
        /* <DEDUP_REMOVED lines=16> */
.L_x_20126:
[----:B------:R-:W-:Y:S01]  /*a7a0*/  CS2R R50, SRZ ;  /* 0x0000000000327805 */ /* 0x000fe2000001ff00 */
[----:B------:R-:W-:Y:S06]  /*a7b0*/  BRA `(.L_x_20105) ;  /* 0x0000000000147947 */ /* 0x000fec0003800000 */
.L_x_20125:
[----:B------:R-:W2:Y:S02]  /*a7c0*/  LDG.E.64 R50, desc[UR36][R4.64] ;  /* 0x0000002404327981 */ /* 0x000ea4000c1e1b00 */
[----:B--2---:R-:W0:Y:S01]  /*a7d0*/  I2F.F64.U64 R50, R50 ;  /* 0x0000003200327312 */ /* 0x004e220000301800 */
[----:B------:R-:W-:Y:S05]  /*a7e0*/  BRA `(.L_x_20105) ;  /* 0x0000000000087947 */ /* 0x000fea0003800000 */
.L_x_20124:
[----:B------:R-:W2:Y:S02]  /*a7f0*/  LDG.E R4, desc[UR36][R4.64] ;  /* 0x0000002404047981 */ /* 0x000ea4000c1e1900 */
[----:B--2---:R0:W2:Y:S02]  /*a800*/  I2F.F64.U32 R50, R4 ;  /* 0x0000000400327312 */ /* 0x0040a40000201800 */
.L_x_20105:
[----:B------:R-:W-:Y:S05]  /*a810*/  BSYNC.RECONVERGENT B6 ;  /* 0x0000000000067941 */ /* 0x000fea0003800200 */
.L_x_20099:
        /* <DEDUP_REMOVED lines=20> */
.L_x_20131:
[----:B------:R-:W2:Y:S02]  /*a960*/  LDG.E.U8 R4, desc[UR36][R4.64] ;  /* 0x0000002404047981 */ /* 0x000ea4000c1e1100 */
[----:B--2---:R0:W1:Y:S01]  /*a970*/  I2F.F64.U16 R52, R4 ;  /* 0x0000000400347312 */ /* 0x0040620000101800 */
[----:B------:R-:W-:Y:S05]  /*a980*/  BRA `(.L_x_20133) ;  /* 0x0000000c00647947 */ /* 0x000fea0003800000 */
.L_x_20130:
        /* <DEDUP_REMOVED lines=9> */
.L_x_20135:
[----:B------:R-:W2:Y:S02]  /*aa20*/  LDG.E R4, desc[UR36][R4.64] ;  /* 0x0000002404047981 */ /* 0x000ea4000c1e1900 */
[----:B--2---:R0:W1:Y:S01]  /*aa30*/  I2F.F64 R52, R4 ;  /* 0x0000000400347312 */ /* 0x0040620000201c00 */
[----:B------:R-:W-:Y:S05]  /*aa40*/  BRA `(.L_x_20133) ;  /* 0x0000000c00347947 */ /* 0x000fea0003800000 */
.L_x_20134:
[----:B------:R-:W2:Y:S02]  /*aa50*/  LDG.E.U16 R4, desc[UR36][R4.64] ;  /* 0x0000002404047981 */ /* 0x000ea4000c1e1500 */
[----:B--2---:R0:W1:Y:S01]  /*aa60*/  I2F.F64.S16 R52, R4 ;  /* 0x0000000400347312 */ /* 0x0040620000101c00 */
[----:B------:R-:W-:Y:S05]  /*aa70*/  BRA `(.L_x_20133) ;  /* 0x0000000c00287947 */ /* 0x000fea0003800000 */
.L_x_20129:
        /* <DEDUP_REMOVED lines=10> */
.L_x_20137:
[----:B------:R-:W2:Y:S02]  /*ab20*/  LDG.E.U16 R0, desc[UR36][R4.64] ;  /* 0x0000002404007981 */ /* 0x000ea4000c1e1500 */
[----:B--2---:R-:W-:-:S05]  /*ab30*/  HADD2.F32 R0, -RZ, R0.H0_H0 ;  /* 0x20000000ff007230 */ /* 0x004fca0000004100 */
[----:B------:R-:W-:-:S04]  /*ab40*/  FMUL.FTZ R0, R0, 1 ;  /* 0x3f80000000007820 */ /* 0x000fc80000410000 */
[----:B------:R0:W1:Y:S01]  /*ab50*/  F2F.F64.F32 R52, R0 ;  /* 0x0000000000347310 */ /* 0x0000620000201800 */
[----:B------:R-:W-:Y:S05]  /*ab60*/  BRA `(.L_x_20133) ;  /* 0x0000000800ec7947 */ /* 0x000fea0003800000 */
.L_x_20136:
        /* <DEDUP_REMOVED lines=10> */
.L_x_20139:
[----:B------:R-:W2:Y:S02]  /*ac10*/  LDG.E.U16 R4, desc[UR36][R4.64] ;  /* 0x0000002404047981 */ /* 0x000ea4000c1e1500 */
[----:B--2---:R-:W-:-:S05]  /*ac20*/  HADD2.F32 R0, -RZ, R4.H0_H0 ;  /* 0x20000004ff007230 */ /* 0x004fca0000004100 */
[----:B------:R-:W-:-:S04]  /*ac30*/  FMUL.FTZ R0, R0, 1 ;  /* 0x3f80000000007820 */ /* 0x000fc80000410000 */
[----:B------:R0:W1:Y:S01]  /*ac40*/  F2F.F64.F32 R52, R0 ;  /* 0x0000000000347310 */ /* 0x0000620000201800 */
[----:B------:R-:W-:Y:S05]  /*ac50*/  BRA `(.L_x_20133) ;  /* 0x0000000800b07947 */ /* 0x000fea0003800000 */
.L_x_20138:
[----:B------:R0:W5:Y:S01]  /*ac60*/  LDG.E.64 R52, desc[UR36][R4.64] ;  /* 0x0000002404347981 */ /* 0x000162000c1e1b00 */
[----:B------:R-:W-:Y:S05]  /*ac70*/  BRA `(.L_x_20133) ;  /* 0x0000000800a87947 */ /* 0x000fea0003800000 */
.L_x_20128:
        /* <DEDUP_REMOVED lines=13> */
.L_x_20142:
[----:B------:R0:W5:Y:S01]  /*ad50*/  LDG.E.64 R52, desc[UR36][R4.64] ;  /* 0x0000002404347981 */ /* 0x000162000c1e1b00 */
[----:B------:R-:W-:Y:S05]  /*ad60*/  BRA `(.L_x_20133) ;  /* 0x00000008006c7947 */ /* 0x000fea0003800000 */
.L_x_20141:
        /* <DEDUP_REMOVED lines=27> */
.L_x_20144:
        /* <DEDUP_REMOVED lines=15> */
.L_x_20143:
[----:B------:R-:W2:Y:S02]  /*b010*/  LDG.E.U16 R0, desc[UR36][R4.64] ;  /* 0x0000002404007981 */ /* 0x000ea4000c1e1500 */
[----:B--2---:R-:W-:-:S04]  /*b020*/  IMAD.U32 R0, R0, 0x10000, RZ ;  /* 0x0001000000007824 */ /* 0x004fc800078e00ff */
[----:B------:R-:W-:-:S04]  /*b030*/  FMUL.FTZ R0, R0, 1 ;  /* 0x3f80000000007820 */ /* 0x000fc80000410000 */
[----:B------:R0:W1:Y:S01]  /*b040*/  F2F.F64.F32 R52, R0 ;  /* 0x0000000000347310 */ /* 0x0000620000201800 */
[----:B------:R-:W-:Y:S05]  /*b050*/  BRA `(.L_x_20133) ;  /* 0x0000000400b07947 */ /* 0x000fea0003800000 */
.L_x_20140:
        /* <DEDUP_REMOVED lines=11> */
.L_x_20147:
        /* <DEDUP_REMOVED lines=21> */
.L_x_20149:
[----:B------:R-:W-:Y:S05]  /*b260*/  BSYNC.RECONVERGENT B0 ;  /* 0x0000000000007941 */ /* 0x000fea0003800200 */
.L_x_20148:
[----:B------:R-:W-:Y:S01]  /*b270*/  IMAD.SHL.U32 R0, R0, 0x100000, RZ ;  /* 0x0010000000007824 */ /* 0x000fe200078e00ff */
[----:B------:R-:W-:-:S04]  /*b280*/  LEA R3, R3, 0x3b800000, 0x17 ;  /* 0x3b80000003037811 */ /* 0x000fc800078eb8ff */
[----:B------:R-:W-:-:S05]  /*b290*/  LOP3.LUT R0, R3, R0, R7, 0xfe, !PT ;  /* 0x0000000003007212 */ /* 0x000fca00078efe07 */
[----:B------:R-:W-:-:S04]  /*b2a0*/  FMUL.FTZ R0, R0, 1 ;  /* 0x3f80000000007820 */ /* 0x000fc80000410000 */
[----:B------:R0:W1:Y:S01]  /*b2b0*/  F2F.F64.F32 R52, R0 ;  /* 0x0000000000347310 */ /* 0x0000620000201800 */
[----:B------:R-:W-:Y:S05]  /*b2c0*/  BRA `(.L_x_20133) ;  /* 0x0000000400147947 */ /* 0x000fea0003800000 */
.L_x_20146:
        /* <DEDUP_REMOVED lines=21> */
.L_x_20151:
[----:B------:R-:W-:Y:S05]  /*b420*/  BSYNC.RECONVERGENT B0 ;  /* 0x0000000000007941 */ /* 0x000fea0003800200 */
.L_x_20150:
[----:B------:R-:W-:Y:S01]  /*b430*/  IMAD.SHL.U32 R0, R0, 0x200000, RZ ;  /* 0x0020000000007824 */ /* 0x000fe200078e00ff */
[----:B------:R-:W-:-:S04]  /*b440*/  LEA R3, R3, 0x37800000, 0x17 ;  /* 0x3780000003037811 */ /* 0x000fc800078eb8ff */
[----:B------:R-:W-:-:S05]  /*b450*/  LOP3.LUT R0, R3, R0, R7, 0xfe, !PT ;  /* 0x0000000003007212 */ /* 0x000fca00078efe07 */
[----:B------:R-:W-:-:S04]  /*b460*/  FMUL.FTZ R0, R0, 1 ;  /* 0x3f80000000007820 */ /* 0x000fc80000410000 */
[----:B------:R0:W1:Y:S01]  /*b470*/  F2F.F64.F32 R52, R0 ;  /* 0x0000000000347310 */ /* 0x0000620000201800 */
[----:B------:R-:W-:Y:S05]  /*b480*/  BRA `(.L_x_20133) ;  /* 0x0000000000a47947 */ /* 0x000fea0003800000 */
.L_x_20145:
        /* <DEDUP_REMOVED lines=18> */
.L_x_20132:
        /* <DEDUP_REMOVED lines=16> */
.L_x_20154:
[----:B------:R-:W-:Y:S01]  /*b6b0*/  CS2R R52, SRZ ;  /* 0x0000000000347805 */ /* 0x000fe2000001ff00 */
[----:B------:R-:W-:Y:S06]  /*b6c0*/  BRA `(.L_x_20133) ;  /* 0x0000000000147947 */ /* 0x000fec0003800000 */
.L_x_20153:
[----:B------:R-:W2:Y:S02]  /*b6d0*/  LDG.E.64 R52, desc[UR36][R4.64] ;  /* 0x0000002404347981 */ /* 0x000ea4000c1e1b00 */
[----:B--2---:R-:W0:Y:S01]  /*b6e0*/  I2F.F64.U64 R52, R52 ;  /* 0x0000003400347312 */ /* 0x004e220000301800 */
[----:B------:R-:W-:Y:S05]  /*b6f0*/  BRA `(.L_x_20133) ;  /* 0x0000000000087947 */ /* 0x000fea0003800000 */
.L_x_20152:
[----:B------:R-:W2:Y:S02]  /*b700*/  LDG.E R4, desc[UR36][R4.64] ;  /* 0x0000002404047981 */ /* 0x000ea4000c1e1900 */
[----:B--2---:R0:W1:Y:S02]  /*b710*/  I2F.F64.U32 R52, R4 ;  /* 0x0000000400347312 */ /* 0x0040640000201800 */
.L_x_20133:
[----:B------:R-:W-:Y:S05]  /*b720*/  BSYNC.RECONVERGENT B6 ;  /* 0x0000000000067941 */ /* 0x000fea0003800200 */
.L_x_20127:
        /* <DEDUP_REMOVED lines=20> */
.L_x_20159:
[----:B------:R-:W3:Y:S02]  /*b870*/  LDG.E.U8 R4, desc[UR36][R4.64] ;  /* 0x0000002404047981 */ /* 0x000ee4000c1e1100 */
[----:B---3--:R0:W3:Y:S01]  /*b880*/  I2F.F64.U16 R54, R4 ;  /* 0x0000000400367312 */ /* 0x0080e20000101800 */
[----:B------:R-:W-:Y:S05]  /*b890*/  BRA `(.L_x_20161) ;  /* 0x0000000c00647947 */ /* 0x000fea0003800000 */
.L_x_20158:
        /* <DEDUP_REMOVED lines=9> */
.L_x_20163:
[----:B------:R-:W3:Y:S02]  /*b930*/  LDG.E R4, desc[UR36][R4.64] ;  /* 0x0000002404047981 */ /* 0x000ee4000c1e1900 */
[----:B---3--:R3:W0:Y:S01]  /*b940*/  I2F.F64 R54, R4 ;  /* 0x0000000400367312 */ /* 0x0086220000201c00 */
[----:B------:R-:W-:Y:S05]  /*b950*/  BRA `(.L_x_20161) ;  /* 0x0000000c00347947 */ /* 0x000fea0003800000 */
.L_x_20162:
[----:B------:R-:W3:Y:S02]  /*b960*/  LDG.E.U16 R4, desc[UR36][R4.64] ;  /* 0x0000002404047981 */ /* 0x000ee4000c1e1500 */
[----:B---3--:R0:W3:Y:S01]  /*b970*/  I2F.F64.S16 R54, R4 ;  /* 0x0000000400367312 */ /* 0x0080e20000101c00 */
[----:B------:R-:W-:Y:S05]  /*b980*/  BRA `(.L_x_20161) ;  /* 0x0000000c00287947 */ /* 0x000fea0003800000 */
.L_x_20157:
        /* <DEDUP_REMOVED lines=10> */
.L_x_20165:
[----:B------:R-:W3:Y:S02]  /*ba30*/  LDG.E.U16 R0, desc[UR36][R4.64] ;  /* 0x0000002404007981 */ /* 0x000ee4000c1e1500 */
[----:B---3--:R-:W-:-:S05]  /*ba40*/  HADD2.F32 R0, -RZ, R0.H0_H0 ;  /* 0x20000000ff007230 */ /* 0x008fca0000004100 */
[----:B------:R-:W-:-:S04]  /*ba50*/  FMUL.FTZ R0, R0, 1 ;  /* 0x3f80000000007820 */ /* 0x000fc80000410000 */
[----:B------:R0:W3:Y:S01]  /*ba60*/  F2F.F64.F32 R54, R0 ;  /* 0x0000000000367310 */ /* 0x0000e20000201800 */
[----:B------:R-:W-:Y:S05]  /*ba70*/  BRA `(.L_x_20161) ;  /* 0x0000000800ec7947 */ /* 0x000fea0003800000 */
.L_x_20164:
        /* <DEDUP_REMOVED lines=10> */
.L_x_20167:
[----:B------:R-:W3:Y:S02]  /*bb20*/  LDG.E.U16 R4, desc[UR36][R4.64] ;  /* 0x0000002404047981 */ /* 0x000ee4000c1e1500 */
[----:B---3--:R-:W-:-:S05]  /*bb30*/  HADD2.F32 R0, -RZ, R4.H0_H0 ;  /* 0x20000004ff007230 */ /* 0x008fca0000004100 */
[----:B------:R-:W-:-:S04]  /*bb40*/  FMUL.FTZ R0, R0, 1 ;  /* 0x3f80000000007820 */ /* 0x000fc80000410000 */
[----:B------:R0:W3:Y:S01]  /*bb50*/  F2F.F64.F32 R54, R0 ;  /* 0x0000000000367310 */ /* 0x0000e20000201800 */
[----:B------:R-:W-:Y:S05]  /*bb60*/  BRA `(.L_x_20161) ;  /* 0x0000000800b07947 */ /* 0x000fea0003800000 */
.L_x_20166:
[----:B------:R0:W5:Y:S01]  /*bb70*/  LDG.E.64 R54, desc[UR36][R4.64] ;  /* 0x0000002404367981 */ /* 0x000162000c1e1b00 */
[----:B------:R-:W-:Y:S05]  /*bb80*/  BRA `(.L_x_20161) ;  /* 0x0000000800a87947 */ /* 0x000fea0003800000 */
.L_x_20156:
        /* <DEDUP_REMOVED lines=13> */
.L_x_20170:
[----:B------:R0:W5:Y:S01]  /*bc60*/  LDG.E.64 R54, desc[UR36][R4.64] ;  /* 0x0000002404367981 */ /* 0x000162000c1e1b00 */
[----:B------:R-:W-:Y:S05]  /*bc70*/  BRA `(.L_x_20161) ;  /* 0x00000008006c7947 */ /* 0x000fea0003800000 */
.L_x_20169:
        /* <DEDUP_REMOVED lines=27> */
.L_x_20172:
        /* <DEDUP_REMOVED lines=15> */
.L_x_20171:
[----:B------:R-:W3:Y:S02]  /*bf20*/  LDG.E.U16 R0, desc[UR36][R4.64] ;  /* 0x0000002404007981 */ /* 0x000ee4000c1e1500 */
[----:B---3--:R-:W-:-:S04]  /*bf30*/  IMAD.U32 R0, R0, 0x10000, RZ ;  /* 0x0001000000007824 */ /* 0x008fc800078e00ff */
[----:B------:R-:W-:-:S04]  /*bf40*/  FMUL.FTZ R0, R0, 1 ;  /* 0x3f80000000007820 */ /* 0x000fc80000410000 */
[----:B------:R0:W3:Y:S01]  /*bf50*/  F2F.F64.F32 R54, R0 ;  /* 0x0000000000367310 */ /* 0x0000e20000201800 */
[----:B------:R-:W-:Y:S05]  /*bf60*/  BRA `(.L_x_20161) ;  /* 0x0000000400b07947 */ /* 0x000fea0003800000 */
.L_x_20168:
        /* <DEDUP_REMOVED lines=11> */
.L_x_20175:
        /* <DEDUP_REMOVED lines=21> */
.L_x_20177:
[----:B------:R-:W-:Y:S05]  /*c170*/  BSYNC.RECONVERGENT B0 ;  /* 0x0000000000007941 */ /* 0x000fea0003800200 */
.L_x_20176:
[----:B------:R-:W-:Y:S01]  /*c180*/  IMAD.SHL.U32 R0, R0, 0x100000, RZ ;  /* 0x0010000000007824 */ /* 0x000fe200078e00ff */
[----:B------:R-:W-:-:S04]  /*c190*/  LEA R3, R3, 0x3b800000, 0x17 ;  /* 0x3b80000003037811 */ /* 0x000fc800078eb8ff */
[----:B------:R-:W-:-:S05]  /*c1a0*/  LOP3.LUT R0, R3, R0, R7, 0xfe, !PT ;  /* 0x0000000003007212 */ /* 0x000fca00078efe07 */
[----:B------:R-:W-:-:S04]  /*c1b0*/  FMUL.FTZ R0, R0, 1 ;  /* 0x3f80000000007820 */ /* 0x000fc80000410000 */
[----:B------:R0:W3:Y:S01]  /*c1c0*/  F2F.F64.F32 R54, R0 ;  /* 0x0000000000367310 */ /* 0x0000e20000201800 */
[----:B------:R-:W-:Y:S05]  /*c1d0*/  BRA `(.L_x_20161) ;  /* 0x0000000400147947 */ /* 0x000fea0003800000 */
.L_x_20174:
        /* <DEDUP_REMOVED lines=21> */
.L_x_20179:
[----:B------:R-:W-:Y:S05]  /*c330*/  BSYNC.RECONVERGENT B0 ;  /* 0x0000000000007941 */ /* 0x000fea0003800200 */
.L_x_20178:
[----:B------:R-:W-:Y:S01]  /*c340*/  IMAD.SHL.U32 R0, R0, 0x200000, RZ ;  /* 0x0020000000007824 */ /* 0x000fe200078e00ff */
[----:B------:R-:W-:-:S04]  /*c350*/  LEA R3, R3, 0x37800000, 0x17 ;  /* 0x3780000003037811 */ /* 0x000fc800078eb8ff */
[----:B------:R-:W-:-:S05]  /*c360*/  LOP3.LUT R0, R3, R0, R7, 0xfe, !PT ;  /* 0x0000000003007212 */ /* 0x000fca00078efe07 */
[----:B------:R-:W-:-:S04]  /*c370*/  FMUL.FTZ R0, R0, 1 ;  /* 0x3f80000000007820 */ /* 0x000fc80000410000 */
[----:B------:R0:W3:Y:S01]  /*c380*/  F2F.F64.F32 R54, R0 ;  /* 0x0000000000367310 */ /* 0x0000e20000201800 */
[----:B------:R-:W-:Y:S05]  /*c390*/  BRA `(.L_x_20161) ;  /* 0x0000000000a47947 */ /* 0x000fea0003800000 */
.L_x_20173:
        /* <DEDUP_REMOVED lines=18> */
.L_x_20160:
[----:B------:R-:W-:Y:S01]  /*c4c0*/  MOV R0, 0x130 ;  /* 0x0000013000007802 */ /* 0x000fe20000000f00 */
[----:B------:R-:W0:Y:S01]  /*c4d0*/  LDCU.64 UR4, c[0x4][0x120] ;  /* 0x01002400ff0477ac */ /* 0x000e220008000a00 */
[----:B------:R-:W-:Y:S02]  /*c4e0*/  IMAD.MOV.U32 R8, RZ, RZ, 0x4e ;  /* 0x0000004eff087424 */ /* 0x000fe400078e00ff */
[----:B------:R3:W1:Y:S01]  /*c4f0*/  LDC.64 R14, c[0x4][R0] ;  /* 0x01000000000e7b82 */ /* 0x0006620000000a00 */
        /* <DEDUP_REMOVED lines=9> */
[----:B---3--:R-:W-:-:S07]  /*c590*/  IMAD.U32 R11, RZ, RZ, UR9 ;  /* 0x00000009ff0b7e24 */ /* 0x008fce000f8e00ff */
[----:B------:R-:W-:-:S07]  /*c5a0*/  LEPC R20, `(.L_x_20182) ;  /* 0x000000001014794e */ /* 0x000fce0000000000 */
[----:B-1---5:R-:W-:Y:S05]  /*c5b0*/  CALL.ABS.NOINC R14 ;  /* 0x000000000e007343 */ /* 0x022fea0003c00000 */
.L_x_20182:
[----:B------:R-:W-:Y:S01]  /*c5c0*/  CS2R R54, SRZ ;  /* 0x0000000000367805 */ /* 0x000fe2000001ff00 */
[----:B------:R-:W-:Y:S06]  /*c5d0*/  BRA `(.L_x_20161) ;  /* 0x0000000000147947 */ /* 0x000fec0003800000 */
.L_x_20181:
[----:B------:R-:W3:Y:S02]  /*c5e0*/  LDG.E.64 R54, desc[UR36][R4.64] ;  /* 0x0000002404367981 */ /* 0x000ee4000c1e1b00 */
[----:B---3--:R-:W0:Y:S01]  /*c5f0*/  I2F.F64.U64 R54, R54 ;  /* 0x0000003600367312 */ /* 0x008e220000301800 */
[----:B------:R-:W-:Y:S05]  /*c600*/  BRA `(.L_x_20161) ;  /* 0x0000000000087947 */ /* 0x000fea0003800000 */
.L_x_20180:
[----:B------:R-:W3:Y:S02]  /*c610*/  LDG.E R4, desc[UR36][R4.64] ;  /* 0x0000002404047981 */ /* 0x000ee4000c1e1900 */
[----:B---3--:R0:W3:Y:S02]  /*c620*/  I2F.F64.U32 R54, R4 ;  /* 0x0000000400367312 */ /* 0x0080e40000201800 */
.L_x_20161:
[----:B------:R-:W-:Y:S05]  /*c630*/  BSYNC.RECONVERGENT B6 ;  /* 0x0000000000067941 */ /* 0x000fea0003800200 */
.L_x_20155:
[----:B0--3--:R-:W0:Y:S01]  /*c640*/  LDC.64 R4, c[0x0][0x3d0] ;  /* 0x0000f400ff047b82 */ /* 0x009e220000000a00 */
        /* <DEDUP_REMOVED lines=19> */
.L_x_20187:
[----:B------:R-:W3:Y:S02]  /*c780*/  LDG.E.U8 R4, desc[UR36][R4.64] ;  /* 0x0000002404047981 */ /* 0x000ee4000c1e1100 */
[----:B---3--:R0:W3:Y:S01]  /*c790*/  I2F.F64.U16 R56, R4 ;  /* 0x0000000400387312 */ /* 0x0080e20000101800 */
[----:B------:R-:W-:Y:S05]  /*c7a0*/  BRA `(.L_x_20189) ;  /* 0x0000000c00647947 */ /* 0x000fea0003800000 */
.L_x_20186:
        /* <DEDUP_REMOVED lines=9> */
.L_x_20191:
[----:B------:R-:W3:Y:S02]  /*c840*/  LDG.E R4, desc[UR36][R4.64] ;  /* 0x0000002404047981 */ /* 0x000ee4000c1e1900 */
[----:B---3--:R0:W3:Y:S01]  /*c850*/  I2F.F64 R56, R4 ;  /* 0x0000000400387312 */ /* 0x0080e20000201c00 */
[----:B------:R-:W-:Y:S05]  /*c860*/  BRA `(.L_x_20189) ;  /* 0x0000000c00347947 */ /* 0x000fea0003800000 */
.L_x_20190:
[----:B------:R-:W3:Y:S02]  /*c870*/  LDG.E.U16 R4, desc[UR36][R4.64] ;  /* 0x0000002404047981 */ /* 0x000ee4000c1e1500 */
[----:B---3--:R0:W3:Y:S01]  /*c880*/  I2F.F64.S16 R56, R4 ;  /* 0x0000000400387312 */ /* 0x0080e20000101c00 */
[----:B------:R-:W-:Y:S05]  /*c890*/  BRA `(.L_x_20189) ;  /* 0x0000000c00287947 */ /* 0x000fea0003800000 */
.L_x_20185:
        /* <DEDUP_REMOVED lines=10> */
.L_x_20193:
[----:B------:R-:W3:Y:S02]  /*c940*/  LDG.E.U16 R0, desc[UR36][R4.64] ;  /* 0x0000002404007981 */ /* 0x000ee4000c1e1500 */
[----:B---3--:R-:W-:-:S05]  /*c950*/  HADD2.F32 R0, -RZ, R0.H0_H0 ;  /* 0x20000000ff007230 */ /* 0x008fca0000004100 */
[----:B------:R-:W-:-:S04]  /*c960*/  FMUL.FTZ R0, R0, 1 ;  /* 0x3f80000000007820 */ /* 0x000fc80000410000 */
[----:B------:R0:W3:Y:S01]  /*c970*/  F2F.F64.F32 R56, R0 ;  /* 0x0000000000387310 */ /* 0x0000e20000201800 */
[----:B------:R-:W-:Y:S05]  /*c980*/  BRA `(.L_x_20189) ;  /* 0x0000000800ec7947 */ /* 0x000fea0003800000 */
.L_x_20192:
        /* <DEDUP_REMOVED lines=10> */
.L_x_20195:
[----:B------:R-:W3:Y:S02]  /*ca30*/  LDG.E.U16 R4, desc[UR36][R4.64] ;  /* 0x0000002404047981 */ /* 0x000ee4000c1e1500 */
[----:B---3--:R-:W-:-:S05]  /*ca40*/  HADD2.F32 R0, -RZ, R4.H0_H0 ;  /* 0x20000004ff007230 */ /* 0x008fca0000004100 */
[----:B------:R-:W-:-:S04]  /*ca50*/  FMUL.FTZ R0, R0, 1 ;  /* 0x3f80000000007820 */ /* 0x000fc80000410000 */
[----:B------:R0:W3:Y:S01]  /*ca60*/  F2F.F64.F32 R56, R0 ;  /* 0x0000000000387310 */ /* 0x0000e20000201800 */
[----:B------:R-:W-:Y:S05]  /*ca70*/  BRA `(.L_x_20189) ;  /* 0x0000000800b07947 */ /* 0x000fea0003800000 */
.L_x_20194:
[----:B------:R0:W5:Y:S01]  /*ca80*/  LDG.E.64 R56, desc[UR36][R4.64] ;  /* 0x0000002404387981 */ /* 0x000162000c1e1b00 */
[----:B------:R-:W-:Y:S05]  /*ca90*/  BRA `(.L_x_20189) ;  /* 0x0000000800a87947 */ /* 0x000fea0003800000 */
.L_x_20184:
        /* <DEDUP_REMOVED lines=13> */
.L_x_20198:
[----:B------:R0:W5:Y:S01]  /*cb70*/  LDG.E.64 R56, desc[UR36][R4.64] ;  /* 0x0000002404387981 */ /* 0x000162000c1e1b00 */
[----:B------:R-:W-:Y:S05]  /*cb80*/  BRA `(.L_x_20189) ;  /* 0x00000008006c7947 */ /* 0x000fea0003800000 */
.L_x_20197:
        /* <DEDUP_REMOVED lines=27> */
.L_x_20200:
        /* <DEDUP_REMOVED lines=15> */
.L_x_20199:
[----:B------:R-:W3:Y:S02]  /*ce30*/  LDG.E.U16 R0, desc[UR36][R4.64] ;  /* 0x0000002404007981 */ /* 0x000ee4000c1e1500 */
[----:B---3--:R-:W-:-:S04]  /*ce40*/  IMAD.U32 R0, R0, 0x10000, RZ ;  /* 0x0001000000007824 */ /* 0x008fc800078e00ff */
[----:B------:R-:W-:-:S04]  /*ce50*/  FMUL.FTZ R0, R0, 1 ;  /* 0x3f80000000007820 */ /* 0x000fc80000410000 */
[----:B------:R0:W3:Y:S01]  /*ce60*/  F2F.F64.F32 R56, R0 ;  /* 0x0000000000387310 */ /* 0x0000e20000201800 */
[----:B------:R-:W-:Y:S05]  /*ce70*/  BRA `(.L_x_20189) ;  /* 0x0000000400b07947 */ /* 0x000fea0003800000 */
.L_x_20196:
        /* <DEDUP_REMOVED lines=11> */
.L_x_20203:
        /* <DEDUP_REMOVED lines=21> */
.L_x_20205:
[----:B------:R-:W-:Y:S05]  /*d080*/  BSYNC.RECONVERGENT B0 ;  /* 0x0000000000007941 */ /* 0x000fea0003800200 */
.L_x_20204:
[----:B------:R-:W-:Y:S01]  /*d090*/  IMAD.SHL.U32 R0, R0, 0x100000, RZ ;  /* 0x0010000000007824 */ /* 0x000fe200078e00ff */
[----:B------:R-:W-:-:S04]  /*d0a0*/  LEA R3, R3, 0x3b800000, 0x17 ;  /* 0x3b80000003037811 */ /* 0x000fc800078eb8ff */
[----:B------:R-:W-:-:S05]  /*d0b0*/  LOP3.LUT R0, R3, R0, R7, 0xfe, !PT ;  /* 0x0000000003007212 */ /* 0x000fca00078efe07 */
[----:B------:R-:W-:-:S04]  /*d0c0*/  FMUL.FTZ R0, R0, 1 ;  /* 0x3f80000000007820 */ /* 0x000fc80000410000 */
[----:B------:R0:W3:Y:S01]  /*d0d0*/  F2F.F64.F32 R56, R0 ;  /* 0x0000000000387310 */ /* 0x0000e20000201800 */
[----:B------:R-:W-:Y:S05]  /*d0e0*/  BRA `(.L_x_20189) ;  /* 0x0000000400147947 */ /* 0x000fea0003800000 */
.L_x_20202:
        /* <DEDUP_REMOVED lines=21> */
.L_x_20207:
[----:B------:R-:W-:Y:S05]  /*d240*/  BSYNC.RECONVERGENT B0 ;  /* 0x0000000000007941 */ /* 0x000fea0003800200 */
.L_x_20206:
[----:B------:R-:W-:Y:S01]  /*d250*/  IMAD.SHL.U32 R0, R0, 0x200000, RZ ;  /* 0x0020000000007824 */ /* 0x000fe200078e00ff */
[----:B------:R-:W-:-:S04]  /*d260*/  LEA R3, R3, 0x37800000, 0x17 ;  /* 0x3780000003037811 */ /* 0x000fc800078eb8ff */
[----:B------:R-:W-:-:S05]  /*d270*/  LOP3.LUT R0, R3, R0, R7, 0xfe, !PT ;  /* 0x0000000003007212 */ /* 0x000fca00078efe07 */
[----:B------:R-:W-:-:S04]  /*d280*/  FMUL.FTZ R0, R0, 1 ;  /* 0x3f80000000007820 */ /* 0x000fc80000410000 */
[----:B------:R0:W3:Y:S01]  /*d290*/  F2F.F64.F32 R56, R0 ;  /* 0x0000000000387310 */ /* 0x0000e20000201800 */
[----:B------:R-:W-:Y:S05]  /*d2a0*/  BRA `(.L_x_20189) ;  /* 0x0000000000a47947 */ /* 0x000fea0003800000 */
.L_x_20201:
        /* <DEDUP_REMOVED lines=18> */
.L_x_20188:
        /* <DEDUP_REMOVED lines=16> */
.L_x_20210:
[----:B------:R-:W-:Y:S01]  /*d4d0*/  CS2R R56, SRZ ;  /* 0x0000000000387805 */ /* 0x000fe2000001ff00 */
[----:B------:R-:W-:Y:S06]  /*d4e0*/  BRA `(.L_x_20189) ;  /* 0x0000000000147947 */ /* 0x000fec0003800000 */
.L_x_20209:
[----:B------:R-:W3:Y:S02]  /*d4f0*/  LDG.E.64 R56, desc[UR36][R4.64] ;  /* 0x0000002404387981 */ /* 0x000ee4000c1e1b00 */
[----:B---3--:R-:W0:Y:S01]  /*d500*/  I2F.F64.U64 R56, R56 ;  /* 0x0000003800387312 */ /* 0x008e220000301800 */
[----:B------:R-:W-:Y:S05]  /*d510*/  BRA `(.L_x_20189) ;  /* 0x0000000000087947 */ /* 0x000fea0003800000 */
.L_x_20208:
[----:B------:R-:W3:Y:S02]  /*d520*/  LDG.E R4, desc[UR36][R4.64] ;  /* 0x0000002404047981 */ /* 0x000ee4000c1e1900 */
[----:B---3--:R0:W3:Y:S02]  /*d530*/  I2F.F64.U32 R56, R4 ;  /* 0x0000000400387312 */ /* 0x0080e40000201800 */
.L_x_20189:
[----:B------:R-:W-:Y:S05]  /*d540*/  BSYNC.RECONVERGENT B6 ;  /* 0x0000000000067941 */ /* 0x000fea0003800200 */
.L_x_20183:
[----:B------:R-:W-:-:S07]  /*d550*/  VIADD R77, R77, 0x80 ;  /* 0x000000804d4d7836 */ /* 0x000fce0000000000 */
.L_x_20014:
[----:B------:R-:W-:Y:S05]  /*d560*/  BSYNC.RECONVERGENT B7 ;  /* 0x0000000000077941 */ /* 0x000fea0003800200 */
.L_x_20013:
        /* <DEDUP_REMOVED lines=31> */
.L_x_20217:
[----:B------:R-:W2:Y:S02]  /*d760*/  LDG.E.U8 R4, desc[UR36][R4.64] ;  /* 0x0000002404047981 */ /* 0x000ea4000c1e1100 */
[----:B--2---:R2:W0:Y:S01]  /*d770*/  I2F.F64.U16 R32, R4 ;  /* 0x0000000400207312 */ /* 0x0044220000101800 */
[----:B------:R-:W-:Y:S05]  /*d780*/  BRA `(.L_x_20219) ;  /* 0x0000000c00647947 */ /* 0x000fea0003800000 */
.L_x_20216:
        /* <DEDUP_REMOVED lines=9> */
.L_x_20221:
[----:B------:R-:W2:Y:S02]  /*d820*/  LDG.E R4, desc[UR36][R4.64] ;  /* 0x0000002404047981 */ /* 0x000ea4000c1e1900 */
[----:B--2---:R0:W1:Y:S01]  /*d830*/  I2F.F64 R32, R4 ;  /* 0x0000000400207312 */ /* 0x0040620000201c00 */
[----:B------:R-:W-:Y:S05]  /*d840*/  BRA `(.L_x_20219) ;  /* 0x0000000c00347947 */ /* 0x000fea0003800000 */
.L_x_20220:
[----:B------:R-:W2:Y:S02]  /*d850*/  LDG.E.U16 R4, desc[UR36][R4.64] ;  /* 0x0000002404047981 */ /* 0x000ea4000c1e1500 */
[----:B--2---:R0:W1:Y:S01]  /*d860*/  I2F.F64.S16 R32, R4 ;  /* 0x0000000400207312 */ /* 0x0040620000101c00 */
[----:B------:R-:W-:Y:S05]  /*d870*/  BRA `(.L_x_20219) ;  /* 0x0000000c00287947 */ /* 0x000fea0003800000 */
.L_x_20215:
        /* <DEDUP_REMOVED lines=10> */
.L_x_20223:
[----:B--23--:R-:W2:Y:S02]  /*d920*/  LDG.E.U16 R0, desc[UR36][R4.64] ;  /* 0x0000002404007981 */ /* 0x00cea4000c1e1500 */
[----:B--2---:R-:W-:-:S05]  /*d930*/  HADD2.F32 R0, -RZ, R0.H0_H0 ;  /* 0x20000000ff007230 */ /* 0x004fca0000004100 */
[----:B------:R-:W-:-:S04]  /*d940*/  FMUL.FTZ R0, R0, 1 ;  /* 0x3f80000000007820 */ /* 0x000fc80000410000 */
[----:B------:R0:W1:Y:S01]  /*d950*/  F2F.F64.F32 R32, R0 ;  /* 0x0000000000207310 */ /* 0x0000620000201800 */
[----:B------:R-:W-:Y:S05]  /*d960*/  BRA `(.L_x_20219) ;  /* 0x0000000800ec7947 */ /* 0x000fea0003800000 */
.L_x_20222:
        /* <DEDUP_REMOVED lines=10> */
.L_x_20225:
[----:B------:R-:W2:Y:S02]  /*da10*/  LDG.E.U16 R4, desc[UR36][R4.64] ;  /* 0x0000002404047981 */ /* 0x000ea4000c1e1500 */
[----:B--23--:R-:W-:-:S05]  /*da20*/  HADD2.F32 R0, -RZ, R4.H0_H0 ;  /* 0x20000004ff007230 */ /* 0x00cfca0000004100 */
[----:B------:R-:W-:-:S04]  /*da30*/  FMUL.FTZ R0, R0, 1 ;  /* 0x3f80000000007820 */ /* 0x000fc80000410000 */
[----:B------:R0:W1:Y:S01]  /*da40*/  F2F.F64.F32 R32, R0 ;  /* 0x0000000000207310 */ /* 0x0000620000201800 */
[----:B------:R-:W-:Y:S05]  /*da50*/  BRA `(.L_x_20219) ;  /* 0x0000000800b07947 */ /* 0x000fea0003800000 */
.L_x_20224:
[----:B------:R0:W5:Y:S01]  /*da60*/  LDG.E.64 R32, desc[UR36][R4.64] ;  /* 0x0000002404207981 */ /* 0x000162000c1e1b00 */
[----:B------:R-:W-:Y:S05]  /*da70*/  BRA `(.L_x_20219) ;  /* 0x0000000800a87947 */ /* 0x000fea0003800000 */
.L_x_20214:
        /* <DEDUP_REMOVED lines=13> */
.L_x_20228:
[----:B------:R0:W5:Y:S01]  /*db50*/  LDG.E.64 R32, desc[UR36][R4.64] ;  /* 0x0000002404207981 */ /* 0x000162000c1e1b00 */
[----:B------:R-:W-:Y:S05]  /*db60*/  BRA `(.L_x_20219) ;  /* 0x00000008006c7947 */ /* 0x000fea0003800000 */
.L_x_20227:
        /* <DEDUP_REMOVED lines=27> */
.L_x_20230:
        /* <DEDUP_REMOVED lines=15> */
.L_x_20229:
[----:B--23--:R-:W2:Y:S02]  /*de10*/  LDG.E.U16 R0, desc[UR36][R4.64] ;  /* 0x0000002404007981 */ /* 0x00cea4000c1e1500 */
[----:B--2---:R-:W-:-:S04]  /*de20*/  IMAD.U32 R0, R0, 0x10000, RZ ;  /* 0x0001000000007824 */ /* 0x004fc800078e00ff */
[----:B------:R-:W-:-:S04]  /*de30*/  FMUL.FTZ R0, R0, 1 ;  /* 0x3f80000000007820 */ /* 0x000fc80000410000 */
[----:B------:R0:W1:Y:S01]  /*de40*/  F2F.F64.F32 R32, R0 ;  /* 0x0000000000207310 */ /* 0x0000620000201800 */
[----:B------:R-:W-:Y:S05]  /*de50*/  BRA `(.L_x_20219) ;  /* 0x0000000400b07947 */ /* 0x000fea0003800000 */
.L_x_20226:
        /* <DEDUP_REMOVED lines=11> */
.L_x_20233:
        /* <DEDUP_REMOVED lines=21> */
.L_x_20235:
[----:B------:R-:W-:Y:S05]  /*e060*/  BSYNC.RECONVERGENT B0 ;  /* 0x0000000000007941 */ /* 0x000fea0003800200 */
.L_x_20234:
[----:B------:R-:W-:Y:S01]  /*e070*/  IMAD.SHL.U32 R0, R0, 0x100000, RZ ;  /* 0x0010000000007824 */ /* 0x000fe200078e00ff */
[----:B------:R-:W-:-:S04]  /*e080*/  LEA R3, R3, 0x3b800000, 0x17 ;  /* 0x3b80000003037811 */ /* 0x000fc800078eb8ff */
[----:B------:R-:W-:-:S05]  /*e090*/  LOP3.LUT R0, R3, R0, R7, 0xfe, !PT ;  /* 0x0000000003007212 */ /* 0x000fca00078efe07 */
[----:B------:R-:W-:-:S04]  /*e0a0*/  FMUL.FTZ R0, R0, 1 ;  /* 0x3f80000000007820 */ /* 0x000fc80000410000 */
[----:B------:R0:W1:Y:S01]  /*e0b0*/  F2F.F64.F32 R32, R0 ;  /* 0x0000000000207310 */ /* 0x0000620000201800 */
[----:B------:R-:W-:Y:S05]  /*e0c0*/  BRA `(.L_x_20219) ;  /* 0x0000000400147947 */ /* 0x000fea0003800000 */
.L_x_20232:
        /* <DEDUP_REMOVED lines=21> */
.L_x_20237:
[----:B------:R-:W-:Y:S05]  /*e220*/  BSYNC.RECONVERGENT B0 ;  /* 0x0000000000007941 */ /* 0x000fea0003800200 */
.L_x_20236:
[----:B------:R-:W-:Y:S01]  /*e230*/  IMAD.SHL.U32 R0, R0, 0x200000, RZ ;  /* 0x0020000000007824 */ /* 0x000fe200078e00ff */
[----:B------:R-:W-:-:S04]  /*e240*/  LEA R3, R3, 0x37800000, 0x17 ;  /* 0x3780000003037811 */ /* 0x000fc800078eb8ff */
[----:B------:R-:W-:-:S05]  /*e250*/  LOP3.LUT R0, R3, R0, R7, 0xfe, !PT ;  /* 0x0000000003007212 */ /* 0x000fca00078efe07 */
[----:B------:R-:W-:-:S04]  /*e260*/  FMUL.FTZ R0, R0, 1 ;  /* 0x3f80000000007820 */ /* 0x000fc80000410000 */
[----:B------:R0:W1:Y:S01]  /*e270*/  F2F.F64.F32 R32, R0 ;  /* 0x0000000000207310 */ /* 0x0000620000201800 */
[----:B------:R-:W-:Y:S05]  /*e280*/  BRA `(.L_x_20219) ;  /* 0x0000000000a47947 */ /* 0x000fea0003800000 */
.L_x_20231:
        /* <DEDUP_REMOVED lines=18> */
.L_x_20218:
        /* <DEDUP_REMOVED lines=16> */
.L_x_20240:
[----:B------:R-:W-:Y:S01]  /*e4b0*/  CS2R R32, SRZ ;  /* 0x0000000000207805 */ /* 0x000fe2000001ff00 */
[----:B------:R-:W-:Y:S06]  /*e4c0*/  BRA `(.L_x_20219) ;  /* 0x0000000000147947 */ /* 0x000fec0003800000 */
.L_x_20239:
[----:B------:R-:W2:Y:S02]  /*e4d0*/  LDG.E.64 R32, desc[UR36][R4.64] ;  /* 0x0000002404207981 */ /* 0x000ea4000c1e1b00 */
[----:B--2---:R-:W0:Y:S01]  /*e4e0*/  I2F.F64.U64 R32, R32 ;  /* 0x0000002000207312 */ /* 0x004e220000301800 */
[----:B------:R-:W-:Y:S05]  /*e4f0*/  BRA `(.L_x_20219) ;  /* 0x0000000000087947 */ /* 0x000fea0003800000 */
.L_x_20238:
[----:B------:R-:W2:Y:S02]  /*e500*/  LDG.E R4, desc[UR36][R4.64] ;  /* 0x0000002404047981 */ /* 0x000ea4000c1e1900 */
[----:B--2---:R0:W1:Y:S02]  /*e510*/  I2F.F64.U32 R32, R4 ;  /* 0x0000000400207312 */ /* 0x0040640000201800 */
.L_x_20219:
[----:B------:R-:W-:Y:S05]  /*e520*/  BSYNC.RECONVERGENT B6 ;  /* 0x0000000000067941 */ /* 0x000fea0003800200 */
.L_x_20213:
        /* <DEDUP_REMOVED lines=20> */
.L_x_20245:
[----:B------:R-:W2:Y:S02]  /*e670*/  LDG.E.U8 R4, desc[UR36][R4.64] ;  /* 0x0000002404047981 */ /* 0x000ea4000c1e1100 */
[----:B--2---:R0:W2:Y:S01]  /*e680*/  I2F.F64.U16 R34, R4 ;  /* 0x0000000400227312 */ /* 0x0040a20000101800 */
[----:B------:R-:W-:Y:S05]  /*e690*/  BRA `(.L_x_20247) ;  /* 0x0000000c00647947 */ /* 0x000fea0003800000 */
.L_x_20244:
        /* <DEDUP_REMOVED lines=9> */
.L_x_20249:
[----:B------:R-:W2:Y:S02]  /*e730*/  LDG.E R4, desc[UR36][R4.64] ;  /* 0x0000002404047981 */ /* 0x000ea4000c1e1900 */
[----:B--2---:R0:W2:Y:S01]  /*e740*/  I2F.F64 R34, R4 ;  /* 0x0000000400227312 */ /* 0x0040a20000201c00 */
[----:B------:R-:W-:Y:S05]  /*e750*/  BRA `(.L_x_20247) ;  /* 0x0000000c00347947 */ /* 0x000fea0003800000 */
.L_x_20248:
[----:B------:R-:W2:Y:S02]  /*e760*/  LDG.E.U16 R4, desc[UR36][R4.64] ;  /* 0x0000002404047981 */ /* 0x000ea4000c1e1500 */
[----:B--2---:R0:W2:Y:S01]  /*e770*/  I2F.F64.S16 R34, R4 ;  /* 0x0000000400227312 */ /* 0x0040a20000101c00 */
[----:B------:R-:W-:Y:S05]  /*e780*/  BRA `(.L_x_20247) ;  /* 0x0000000c00287947 */ /* 0x000fea0003800000 */
.L_x_20243:
        /* <DEDUP_REMOVED lines=10> */
.L_x_20251:
[----:B---3--:R-:W2:Y:S02]  /*e830*/  LDG.E.U16 R0, desc[UR36][R4.64] ;  /* 0x0000002404007981 */ /* 0x008ea4000c1e1500 */
[----:B--2---:R-:W-:-:S05]  /*e840*/  HADD2.F32 R0, -RZ, R0.H0_H0 ;  /* 0x20000000ff007230 */ /* 0x004fca0000004100 */
[----:B------:R-:W-:-:S04]  /*e850*/  FMUL.FTZ R0, R0, 1 ;  /* 0x3f80000000007820 */ /* 0x000fc80000410000 */
[----:B------:R0:W2:Y:S01]  /*e860*/  F2F.F64.F32 R34, R0 ;  /* 0x0000000000227310 */ /* 0x0000a20000201800 */
[----:B------:R-:W-:Y:S05]  /*e870*/  BRA `(.L_x_20247) ;  /* 0x0000000800ec7947 */ /* 0x000fea0003800000 */
.L_x_20250:
        /* <DEDUP_REMOVED lines=10> */
.L_x_20253:
[----:B------:R-:W3:Y:S02]  /*e920*/  LDG.E.U16 R4, desc[UR36][R4.64] ;  /* 0x0000002404047981 */ /* 0x000ee4000c1e1500 */
[----:B---3--:R-:W-:-:S05]  /*e930*/  HADD2.F32 R0, -RZ, R4.H0_H0 ;  /* 0x20000004ff007230 */ /* 0x008fca0000004100 */
[----:B------:R-:W-:-:S04]  /*e940*/  FMUL.FTZ R0, R0, 1 ;  /* 0x3f80000000007820 */ /* 0x000fc80000410000 */
[----:B------:R0:W2:Y:S01]  /*e950*/  F2F.F64.F32 R34, R0 ;  /* 0x0000000000227310 */ /* 0x0000a20000201800 */
[----:B------:R-:W-:Y:S05]  /*e960*/  BRA `(.L_x_20247) ;  /* 0x0000000800b07947 */ /* 0x000fea0003800000 */
.L_x_20252:
[----:B------:R0:W5:Y:S01]  /*e970*/  LDG.E.64 R34, desc[UR36][R4.64] ;  /* 0x0000002404227981 */ /* 0x000162000c1e1b00 */
[----:B------:R-:W-:Y:S05]  /*e980*/  BRA `(.L_x_20247) ;  /* 0x0000000800a87947 */ /* 0x000fea0003800000 */
.L_x_20242:
        /* <DEDUP_REMOVED lines=13> */
.L_x_20256:
[----:B------:R0:W5:Y:S01]  /*ea60*/  LDG.E.64 R34, desc[UR36][R4.64] ;  /* 0x0000002404227981 */ /* 0x000162000c1e1b00 */
[----:B------:R-:W-:Y:S05]  /*ea70*/  BRA `(.L_x_20247) ;  /* 0x00000008006c7947 */ /* 0x000fea0003800000 */
.L_x_20255:
        /* <DEDUP_REMOVED lines=27> */
.L_x_20258:
        /* <DEDUP_REMOVED lines=15> */
.L_x_20257:
[----:B---3--:R-:W2:Y:S02]  /*ed20*/  LDG.E.U16 R0, desc[UR36][R4.64] ;  /* 0x0000002404007981 */ /* 0x008ea4000c1e1500 */
[----:B--2---:R-:W-:-:S04]  /*ed30*/  IMAD.U32 R0, R0, 0x10000, RZ ;  /* 0x0001000000007824 */ /* 0x004fc800078e00ff */
[----:B------:R-:W-:-:S04]  /*ed40*/  FMUL.FTZ R0, R0, 1 ;  /* 0x3f80000000007820 */ /* 0x000fc80000410000 */
[----:B------:R0:W2:Y:S01]  /*ed50*/  F2F.F64.F32 R34, R0 ;  /* 0x0000000000227310 */ /* 0x0000a20000201800 */
[----:B------:R-:W-:Y:S05]  /*ed60*/  BRA `(.L_x_20247) ;  /* 0x0000000400b07947 */ /* 0x000fea0003800000 */
.L_x_20254:
        /* <DEDUP_REMOVED lines=11> */
.L_x_20261:
        /* <DEDUP_REMOVED lines=21> */
.L_x_20263:
[----:B------:R-:W-:Y:S05]  /*ef70*/  BSYNC.RECONVERGENT B0 ;  /* 0x0000000000007941 */ /* 0x000fea0003800200 */
.L_x_20262:
[----:B------:R-:W-:Y:S01]  /*ef80*/  IMAD.SHL.U32 R0, R0, 0x100000, RZ ;  /* 0x0010000000007824 */ /* 0x000fe200078e00ff */
[----:B------:R-:W-:-:S04]  /*ef90*/  LEA R3, R3, 0x3b800000, 0x17 ;  /* 0x3b80000003037811 */ /* 0x000fc800078eb8ff */
[----:B------:R-:W-:-:S05]  /*efa0*/  LOP3.LUT R0, R3, R0, R7, 0xfe, !PT ;  /* 0x0000000003007212 */ /* 0x000fca00078efe07 */
[----:B------:R-:W-:-:S04]  /*efb0*/  FMUL.FTZ R0, R0, 1 ;  /* 0x3f80000000007820 */ /* 0x000fc80000410000 */
[----:B------:R0:W2:Y:S01]  /*efc0*/  F2F.F64.F32 R34, R0 ;  /* 0x0000000000227310 */ /* 0x0000a20000201800 */
[----:B------:R-:W-:Y:S05]  /*efd0*/  BRA `(.L_x_20247) ;  /* 0x0000000400147947 */ /* 0x000fea0003800000 */
.L_x_20260:
        /* <DEDUP_REMOVED lines=21> */
.L_x_20265:
[----:B------:R-:W-:Y:S05]  /*f130*/  BSYNC.RECONVERGENT B0 ;  /* 0x0000000000007941 */ /* 0x000fea0003800200 */
.L_x_20264:
[----:B------:R-:W-:Y:S01]  /*f140*/  IMAD.SHL.U32 R0, R0, 0x200000, RZ ;  /* 0x0020000000007824 */ /* 0x000fe200078e00ff */
[----:B------:R-:W-:-:S04]  /*f150*/  LEA R3, R3, 0x37800000, 0x17 ;  /* 0x3780000003037811 */ /* 0x000fc800078eb8ff */
[----:B------:R-:W-:-:S05]  /*f160*/  LOP3.LUT R0, R3, R0, R7, 0xfe, !PT ;  /* 0x0000000003007212 */ /* 0x000fca00078efe07 */
[----:B------:R-:W-:-:S04]  /*f170*/  FMUL.FTZ R0, R0, 1 ;  /* 0x3f80000000007820 */ /* 0x000fc80000410000 */
[----:B------:R0:W2:Y:S01]  /*f180*/  F2F.F64.F32 R34, R0 ;  /* 0x0000000000227310 */ /* 0x0000a20000201800 */
[----:B------:R-:W-:Y:S05]  /*f190*/  BRA `(.L_x_20247) ;  /* 0x0000000000a47947 */ /* 0x000fea0003800000 */
.L_x_20259:
        /* <DEDUP_REMOVED lines=18> */
.L_x_20246:
        /* <DEDUP_REMOVED lines=16> */
.L_x_20268:
[----:B------:R-:W-:Y:S01]  /*f3c0*/  CS2R R34, SRZ ;  /* 0x0000000000227805 */ /* 0x000fe2000001ff00 */
[----:B------:R-:W-:Y:S06]  /*f3d0*/  BRA `(.L_x_20247) ;  /* 0x0000000000147947 */ /* 0x000fec0003800000 */
.L_x_20267:
[----:B------:R-:W2:Y:S02]  /*f3e0*/  LDG.E.64 R34, desc[UR36][R4.64] ;  /* 0x0000002404227981 */ /* 0x000ea4000c1e1b00 */
[----:B--2---:R-:W0:Y:S01]  /*f3f0*/  I2F.F64.U64 R34, R34 ;  /* 0x0000002200227312 */ /* 0x004e220000301800 */
[----:B------:R-:W-:Y:S05]  /*f400*/  BRA `(.L_x_20247) ;  /* 0x0000000000087947 */ /* 0x000fea0003800000 */
.L_x_20266:
[----:B------:R-:W2:Y:S02]  /*f410*/  LDG.E R4, desc[UR36][R4.64] ;  /* 0x0000002404047981 */ /* 0x000ea4000c1e1900 */
[----:B--2---:R0:W2:Y:S02]  /*f420*/  I2F.F64.U32 R34, R4 ;  /* 0x0000000400227312 */ /* 0x0040a40000201800 */
.L_x_20247:
[----:B------:R-:W-:Y:S05]  /*f430*/  BSYNC.RECONVERGENT B6 ;  /* 0x0000000000067941 */ /* 0x000fea0003800200 */
.L_x_20241:
        /* <DEDUP_REMOVED lines=20> */
.L_x_20273:
[----:B------:R-:W2:Y:S02]  /*f580*/  LDG.E.U8 R4, desc[UR36][R4.64] ;  /* 0x0000002404047981 */ /* 0x000ea4000c1e1100 */
[----:B--2---:R0:W1:Y:S01]  /*f590*/  I2F.F64.U16 R38, R4 ;  /* 0x0000000400267312 */ /* 0x0040620000101800 */
[----:B------:R-:W-:Y:S05]  /*f5a0*/  BRA `(.L_x_20275) ;  /* 0x0000000c00647947 */ /* 0x000fea0003800000 */
.L_x_20272:
        /* <DEDUP_REMOVED lines=9> */
.L_x_20277:
[----:B------:R-:W2:Y:S02]  /*f640*/  LDG.E R4, desc[UR36][R4.64] ;  /* 0x0000002404047981 */ /* 0x000ea4000c1e1900 */
[----:B--2---:R0:W1:Y:S01]  /*f650*/  I2F.F64 R38, R4 ;  /* 0x0000000400267312 */ /* 0x0040620000201c00 */
[----:B------:R-:W-:Y:S05]  /*f660*/  BRA `(.L_x_20275) ;  /* 0x0000000c00347947 */ /* 0x000fea0003800000 */
.L_x_20276:
[----:B------:R-:W2:Y:S02]  /*f670*/  LDG.E.U16 R4, desc[UR36][R4.64] ;  /* 0x0000002404047981 */ /* 0x000ea4000c1e1500 */
[----:B--2---:R0:W1:Y:S01]  /*f680*/  I2F.F64.S16 R38, R4 ;  /* 0x0000000400267312 */ /* 0x0040620000101c00 */
[----:B------:R-:W-:Y:S05]  /*f690*/  BRA `(.L_x_20275) ;  /* 0x0000000c00287947 */ /* 0x000fea0003800000 */
.L_x_20271:
        /* <DEDUP_REMOVED lines=10> */
.L_x_20279:
[----:B---3--:R-:W3:Y:S02]  /*f740*/  LDG.E.U16 R0, desc[UR36][R4.64] ;  /* 0x0000002404007981 */ /* 0x008ee4000c1e1500 */
[----:B---3--:R-:W-:-:S05]  /*f750*/  HADD2.F32 R0, -RZ, R0.H0_H0 ;  /* 0x20000000ff007230 */ /* 0x008fca0000004100 */
[----:B------:R-:W-:-:S04]  /*f760*/  FMUL.FTZ R0, R0, 1 ;  /* 0x3f80000000007820 */ /* 0x000fc80000410000 */
[----:B------:R0:W1:Y:S01]  /*f770*/  F2F.F64.F32 R38, R0 ;  /* 0x0000000000267310 */ /* 0x0000620000201800 */
[----:B------:R-:W-:Y:S05]  /*f780*/  BRA `(.L_x_20275) ;  /* 0x0000000800ec7947 */ /* 0x000fea0003800000 */
.L_x_20278:
        /* <DEDUP_REMOVED lines=10> */
.L_x_20281:
[----:B------:R-:W3:Y:S02]  /*f830*/  LDG.E.U16 R4, desc[UR36][R4.64] ;  /* 0x0000002404047981 */ /* 0x000ee4000c1e1500 */
[----:B---3--:R-:W-:-:S05]  /*f840*/  HADD2.F32 R0, -RZ, R4.H0_H0 ;  /* 0x20000004ff007230 */ /* 0x008fca0000004100 */
[----:B------:R-:W-:-:S04]  /*f850*/  FMUL.FTZ R0, R0, 1 ;  /* 0x3f80000000007820 */ /* 0x000fc80000410000 */
[----:B------:R0:W1:Y:S01]  /*f860*/  F2F.F64.F32 R38, R0 ;  /* 0x0000000000267310 */ /* 0x0000620000201800 */
[----:B------:R-:W-:Y:S05]  /*f870*/  BRA `(.L_x_20275) ;  /* 0x0000000800b07947 */ /* 0x000fea0003800000 */
.L_x_20280:
[----:B------:R0:W5:Y:S01]  /*f880*/  LDG.E.64 R38, desc[UR36][R4.64] ;  /* 0x0000002404267981 */ /* 0x000162000c1e1b00 */
[----:B------:R-:W-:Y:S05]  /*f890*/  BRA `(.L_x_20275) ;  /* 0x0000000800a87947 */ /* 0x000fea0003800000 */
.L_x_20270:
        /* <DEDUP_REMOVED lines=13> */
.L_x_20284:
[----:B------:R0:W5:Y:S01]  /*f970*/  LDG.E.64 R38, desc[UR36][R4.64] ;  /* 0x0000002404267981 */ /* 0x000162000c1e1b00 */
[----:B------:R-:W-:Y:S05]  /*f980*/  BRA `(.L_x_20275) ;  /* 0x00000008006c7947 */ /* 0x000fea0003800000 */
.L_x_20283:
        /* <DEDUP_REMOVED lines=27> */
.L_x_20286:
        /* <DEDUP_REMOVED lines=15> */
.L_x_20285:
[----:B---3--:R-:W3:Y:S02]  /*fc30*/  LDG.E.U16 R0, desc[UR36][R4.64] ;  /* 0x0000002404007981 */ /* 0x008ee4000c1e1500 */
[----:B---3--:R-:W-:-:S04]  /*fc40*/  IMAD.U32 R0, R0, 0x10000, RZ ;  /* 0x0001000000007824 */ /* 0x008fc800078e00ff */
[----:B------:R-:W-:-:S04]  /*fc50*/  FMUL.FTZ R0, R0, 1 ;  /* 0x3f80000000007820 */ /* 0x000fc80000410000 */
[----:B------:R0:W1:Y:S01]  /*fc60*/  F2F.F64.F32 R38, R0 ;  /* 0x0000000000267310 */ /* 0x0000620000201800 */
[----:B------:R-:W-:Y:S05]  /*fc70*/  BRA `(.L_x_20275) ;  /* 0x0000000400b07947 */ /* 0x000fea0003800000 */
.L_x_20282:
        /* <DEDUP_REMOVED lines=11> */
.L_x_20289:
        /* <DEDUP_REMOVED lines=21> */
.L_x_20291:
[----:B------:R-:W-:Y:S05]  /*fe80*/  BSYNC.RECONVERGENT B0 ;  /* 0x0000000000007941 */ /* 0x000fea0003800200 */
.L_x_20290:
[----:B------:R-:W-:Y:S01]  /*fe90*/  IMAD.SHL.U32 R0, R0, 0x100000, RZ ;  /* 0x0010000000007824 */ /* 0x000fe200078e00ff */
[----:B------:R-:W-:-:S04]  /*fea0*/  LEA R3, R3, 0x3b800000, 0x17 ;  /* 0x3b80000003037811 */ /* 0x000fc800078eb8ff */
[----:B------:R-:W-:-:S05]  /*feb0*/  LOP3.LUT R0, R3, R0, R7, 0xfe, !PT ;  /* 0x0000000003007212 */ /* 0x000fca00078efe07 */
[----:B------:R-:W-:-:S04]  /*fec0*/  FMUL.FTZ R0, R0, 1 ;  /* 0x3f80000000007820 */ /* 0x000fc80000410000 */
[----:B------:R0:W1:Y:S01]  /*fed0*/  F2F.F64.F32 R38, R0 ;  /* 0x0000000000267310 */ /* 0x0000620000201800 */
[----:B------:R-:W-:Y:S05]  /*fee0*/  BRA `(.L_x_20275) ;  /* 0x0000000400147947 */ /* 0x000fea0003800000 */
.L_x_20288:
        /* <DEDUP_REMOVED lines=21> */
.L_x_20293:
[----:B------:R-:W-:Y:S05]  /*10040*/  BSYNC.RECONVERGENT B0 ;  /* 0x0000000000007941 */ /* 0x000fea0003800200 */
.L_x_20292:
[----:B------:R-:W-:Y:S01]  /*10050*/  IMAD.SHL.U32 R0, R0, 0x200000, RZ ;  /* 0x0020000000007824 */ /* 0x000fe200078e00ff */
[----:B------:R-:W-:-:S04]  /*10060*/  LEA R3, R3, 0x37800000, 0x17 ;  /* 0x3780000003037811 */ /* 0x000fc800078eb8ff */
[----:B------:R-:W-:-:S05]  /*10070*/  LOP3.LUT R0, R3, R0, R7, 0xfe, !PT ;  /* 0x0000000003007212 */ /* 0x000fca00078efe07 */
[----:B------:R-:W-:-:S04]  /*10080*/  FMUL.FTZ R0, R0, 1 ;  /* 0x3f80000000007820 */ /* 0x000fc80000410000 */
[----:B------:R0:W1:Y:S01]  /*10090*/  F2F.F64.F32 R38, R0 ;  /* 0x0000000000267310 */ /* 0x0000620000201800 */
[----:B------:R-:W-:Y:S05]  /*100a0*/  BRA `(.L_x_20275) ;  /* 0x0000000000a47947 */ /* 0x000fea0003800000 */
.L_x_20287:
        /* <DEDUP_REMOVED lines=18> */
.L_x_20274:
        /* <DEDUP_REMOVED lines=16> */
.L_x_20296:
[----:B------:R-:W-:Y:S01]  /*102d0*/  CS2R R38, SRZ ;  /* 0x0000000000267805 */ /* 0x000fe2000001ff00 */
[----:B------:R-:W-:Y:S06]  /*102e0*/  BRA `(.L_x_20275) ;  /* 0x0000000000147947 */ /* 0x000fec0003800000 */
.L_x_20295:
[----:B------:R-:W2:Y:S02]  /*102f0*/  LDG.E.64 R38, desc[UR36][R4.64] ;  /* 0x0000002404267981 */ /* 0x000ea4000c1e1b00 */
[----:B--2---:R-:W0:Y:S01]  /*10300*/  I2F.F64.U64 R38, R38 ;  /* 0x0000002600267312 */ /* 0x004e220000301800 */
[----:B------:R-:W-:Y:S05]  /*10310*/  BRA `(.L_x_20275) ;  /* 0x0000000000087947 */ /* 0x000fea0003800000 */
.L_x_20294:
[----:B------:R-:W2:Y:S02]  /*10320*/  LDG.E R4, desc[UR36][R4.64] ;  /* 0x0000002404047981 */ /* 0x000ea4000c1e1900 */
[----:B--2---:R0:W1:Y:S02]  /*10330*/  I2F.F64.U32 R38, R4 ;  /* 0x0000000400267312 */ /* 0x0040640000201800 */
.L_x_20275:
[----:B------:R-:W-:Y:S05]  /*10340*/  BSYNC.RECONVERGENT B6 ;  /* 0x0000000000067941 */ /* 0x000fea0003800200 */
.L_x_20269:
        /* <DEDUP_REMOVED lines=20> */
.L_x_20301:
[----:B------:R-:W2:Y:S02]  /*10490*/  LDG.E.U8 R4, desc[UR36][R4.64] ;  /* 0x0000002404047981 */ /* 0x000ea4000c1e1100 */
[----:B--2---:R0:W2:Y:S01]  /*104a0*/  I2F.F64.U16 R40, R4 ;  /* 0x0000000400287312 */ /* 0x0040a20000101800 */
[----:B------:R-:W-:Y:S05]  /*104b0*/  BRA `(.L_x_20303) ;  /* 0x0000000c00647947 */ /* 0x000fea0003800000 */
.L_x_20300:
        /* <DEDUP_REMOVED lines=9> */
.L_x_20305:
[----:B------:R-:W2:Y:S02]  /*10550*/  LDG.E R4, desc[UR36][R4.64] ;  /* 0x0000002404047981 */ /* 0x000ea4000c1e1900 */
[----:B--2---:R0:W2:Y:S01]  /*10560*/  I2F.F64 R40, R4 ;  /* 0x0000000400287312 */ /* 0x0040a20000201c00 */
[----:B------:R-:W-:Y:S05]  /*10570*/  BRA `(.L_x_20303) ;  /* 0x0000000c00347947 */ /* 0x000fea0003800000 */
.L_x_20304:
[----:B------:R-:W2:Y:S02]  /*10580*/  LDG.E.U16 R4, desc[UR36][R4.64] ;  /* 0x0000002404047981 */ /* 0x000ea4000c1e1500 */
[----:B--2---:R0:W2:Y:S01]  /*10590*/  I2F.F64.S16 R40, R4 ;  /* 0x0000000400287312 */ /* 0x0040a20000101c00 */
[----:B------:R-:W-:Y:S05]  /*105a0*/  BRA `(.L_x_20303) ;  /* 0x0000000c00287947 */ /* 0x000fea0003800000 */
.L_x_20299:
        /* <DEDUP_REMOVED lines=10> */
.L_x_20307:
[----:B---3--:R-:W2:Y:S02]  /*10650*/  LDG.E.U16 R0, desc[UR36][R4.64] ;  /* 0x0000002404007981 */ /* 0x008ea4000c1e1500 */
[----:B--2---:R-:W-:-:S05]  /*10660*/  HADD2.F32 R0, -RZ, R0.H0_H0 ;  /* 0x20000000ff007230 */ /* 0x004fca0000004100 */
[----:B------:R-:W-:-:S04]  /*10670*/  FMUL.FTZ R0, R0, 1 ;  /* 0x3f80000000007820 */ /* 0x000fc80000410000 */
[----:B------:R0:W2:Y:S01]  /*10680*/  F2F.F64.F32 R40, R0 ;  /* 0x0000000000287310 */ /* 0x0000a20000201800 */
[----:B------:R-:W-:Y:S05]  /*10690*/  BRA `(.L_x_20303) ;  /* 0x0000000800ec7947 */ /* 0x000fea0003800000 */
.L_x_20306:
        /* <DEDUP_REMOVED lines=10> */
.L_x_20309:
[----:B------:R-:W3:Y:S02]  /*10740*/  LDG.E.U16 R4, desc[UR36][R4.64] ;  /* 0x0000002404047981 */ /* 0x000ee4000c1e1500 */
[----:B---3--:R-:W-:-:S05]  /*10750*/  HADD2.F32 R0, -RZ, R4.H0_H0 ;  /* 0x20000004ff007230 */ /* 0x008fca0000004100 */
[----:B------:R-:W-:-:S04]  /*10760*/  FMUL.FTZ R0, R0, 1 ;  /* 0x3f80000000007820 */ /* 0x000fc80000410000 */
[----:B------:R0:W2:Y:S01]  /*10770*/  F2F.F64.F32 R40, R0 ;  /* 0x0000000000287310 */ /* 0x0000a20000201800 */
[----:B------:R-:W-:Y:S05]  /*10780*/  BRA `(.L_x_20303) ;  /* 0x0000000800b07947 */ /* 0x000fea0003800000 */
.L_x_20308:
[----:B------:R0:W5:Y:S01]  /*10790*/  LDG.E.64 R40, desc[UR36][R4.64] ;  /* 0x0000002404287981 */ /* 0x000162000c1e1b00 */
[----:B------:R-:W-:Y:S05]  /*107a0*/  BRA `(.L_x_20303) ;  /* 0x0000000800a87947 */ /* 0x000fea0003800000 */
.L_x_20298:
        /* <DEDUP_REMOVED lines=13> */
.L_x_20312:
[----:B------:R0:W5:Y:S01]  /*10880*/  LDG.E.64 R40, desc[UR36][R4.64] ;  /* 0x0000002404287981 */ /* 0x000162000c1e1b00 */
[----:B------:R-:W-:Y:S05]  /*10890*/  BRA `(.L_x_20303) ;  /* 0x00000008006c7947 */ /* 0x000fea0003800000 */
.L_x_20311:
        /* <DEDUP_REMOVED lines=27> */
.L_x_20314:
        /* <DEDUP_REMOVED lines=15> */
.L_x_20313:
[----:B---3--:R-:W2:Y:S02]  /*10b40*/  LDG.E.U16 R0, desc[UR36][R4.64] ;  /* 0x0000002404007981 */ /* 0x008ea4000c1e1500 */
[----:B--2---:R-:W-:-:S04]  /*10b50*/  IMAD.U32 R0, R0, 0x10000, RZ ;  /* 0x0001000000007824 */ /* 0x004fc800078e00ff */
[----:B------:R-:W-:-:S04]  /*10b60*/  FMUL.FTZ R0, R0, 1 ;  /* 0x3f80000000007820 */ /* 0x000fc80000410000 */
[----:B------:R0:W2:Y:S01]  /*10b70*/  F2F.F64.F32 R40, R0 ;  /* 0x0000000000287310 */ /* 0x0000a20000201800 */
[----:B------:R-:W-:Y:S05]  /*10b80*/  BRA `(.L_x_20303) ;  /* 0x0000000400b07947 */ /* 0x000fea0003800000 */
.L_x_20310:
        /* <DEDUP_REMOVED lines=11> */
.L_x_20317:
        /* <DEDUP_REMOVED lines=21> */
.L_x_20319:
[----:B------:R-:W-:Y:S05]  /*10d90*/  BSYNC.RECONVERGENT B0 ;  /* 0x0000000000007941 */ /* 0x000fea0003800200 */
.L_x_20318:
[----:B------:R-:W-:Y:S01]  /*10da0*/  IMAD.SHL.U32 R0, R0, 0x100000, RZ ;  /* 0x0010000000007824 */ /* 0x000fe200078e00ff */
[----:B------:R-:W-:-:S04]  /*10db0*/  LEA R3, R3, 0x3b800000, 0x17 ;  /* 0x3b80000003037811 */ /* 0x000fc800078eb8ff */
[----:B------:R-:W-:-:S05]  /*10dc0*/  LOP3.LUT R0, R3, R0, R7, 0xfe, !PT ;  /* 0x0000000003007212 */ /* 0x000fca00078efe07 */
[----:B------:R-:W-:-:S04]  /*10dd0*/  FMUL.FTZ R0, R0, 1 ;  /* 0x3f80000000007820 */ /* 0x000fc80000410000 */
[----:B------:R0:W2:Y:S01]  /*10de0*/  F2F.F64.F32 R40, R0 ;  /* 0x0000000000287310 */ /* 0x0000a20000201800 */
[----:B------:R-:W-:Y:S05]  /*10df0*/  BRA `(.L_x_20303) ;  /* 0x0000000400147947 */ /* 0x000fea0003800000 */
.L_x_20316:
        /* <DEDUP_REMOVED lines=21> */
.L_x_20321:
[----:B------:R-:W-:Y:S05]  /*10f50*/  BSYNC.RECONVERGENT B0 ;  /* 0x0000000000007941 */ /* 0x000fea0003800200 */
.L_x_20320:
[----:B------:R-:W-:Y:S01]  /*10f60*/  IMAD.SHL.U32 R0, R0, 0x200000, RZ ;  /* 0x0020000000007824 */ /* 0x000fe200078e00ff */
[----:B------:R-:W-:-:S04]  /*10f70*/  LEA R3, R3, 0x37800000, 0x17 ;  /* 0x3780000003037811 */ /* 0x000fc800078eb8ff */
[----:B------:R-:W-:-:S05]  /*10f80*/  LOP3.LUT R0, R3, R0, R7, 0xfe, !PT ;  /* 0x0000000003007212 */ /* 0x000fca00078efe07 */
[----:B------:R-:W-:-:S04]  /*10f90*/  FMUL.FTZ R0, R0, 1 ;  /* 0x3f80000000007820 */ /* 0x000fc80000410000 */
[----:B------:R0:W2:Y:S01]  /*10fa0*/  F2F.F64.F32 R40, R0 ;  /* 0x0000000000287310 */ /* 0x0000a20000201800 */
[----:B------:R-:W-:Y:S05]  /*10fb0*/  BRA `(.L_x_20303) ;  /* 0x0000000000a47947 */ /* 0x000fea0003800000 */
.L_x_20315:
        /* <DEDUP_REMOVED lines=18> */
.L_x_20302:
        /* <DEDUP_REMOVED lines=16> */
.L_x_20324:
[----:B------:R-:W-:Y:S01]  /*111e0*/  CS2R R40, SRZ ;  /* 0x0000000000287805 */ /* 0x000fe2000001ff00 */
[----:B------:R-:W-:Y:S06]  /*111f0*/  BRA `(.L_x_20303) ;  /* 0x0000000000147947 */ /* 0x000fec0003800000 */
.L_x_20323:
[----:B------:R-:W2:Y:S02]  /*11200*/  LDG.E.64 R40, desc[UR36][R4.64] ;  /* 0x0000002404287981 */ /* 0x000ea4000c1e1b00 */
[----:B--2---:R-:W0:Y:S01]  /*11210*/  I2F.F64.U64 R40, R40 ;  /* 0x0000002800287312 */ /* 0x004e220000301800 */
[----:B------:R-:W-:Y:S05]  /*11220*/  BRA `(.L_x_20303) ;  /* 0x0000000000087947 */ /* 0x000fea0003800000 */
.L_x_20322:
[----:B------:R-:W2:Y:S02]  /*11230*/  LDG.E R4, desc[UR36][R4.64] ;  /* 0x0000002404047981 */ /* 0x000ea4000c1e1900 */
[----:B--2---:R0:W2:Y:S02]  /*11240*/  I2F.F64.U32 R40, R4 ;  /* 0x0000000400287312 */ /* 0x0040a40000201800 */
.L_x_20303:
[----:B------:R-:W-:Y:S05]  /*11250*/  BSYNC.RECONVERGENT B6 ;  /* 0x0000000000067941 */ /* 0x000fea0003800200 */
.L_x_20297:
        /* <DEDUP_REMOVED lines=20> */
.L_x_20329:
[----:B------:R-:W2:Y:S02]  /*113a0*/  LDG.E.U8 R4, desc[UR36][R4.64] ;  /* 0x0000002404047981 */ /* 0x000ea4000c1e1100 */
[----:B--2---:R0:W1:Y:S01]  /*113b0*/  I2F.F64.U16 R42, R4 ;  /* 0x00000004002a7312 */ /* 0x0040620000101800 */
[----:B------:R-:W-:Y:S05]  /*113c0*/  BRA `(.L_x_20331) ;  /* 0x0000000c00647947 */ /* 0x000fea0003800000 */
.L_x_20328:
        /* <DEDUP_REMOVED lines=9> */
.L_x_20333:
[----:B------:R-:W2:Y:S02]  /*11460*/  LDG.E R4, desc[UR36][R4.64] ;  /* 0x0000002404047981 */ /* 0x000ea4000c1e1900 */
[----:B--2---:R0:W1:Y:S01]  /*11470*/  I2F.F64 R42, R4 ;  /* 0x00000004002a7312 */ /* 0x0040620000201c00 */
[----:B------:R-:W-:Y:S05]  /*11480*/  BRA `(.L_x_20331) ;  /* 0x0000000c00347947 */ /* 0x000fea0003800000 */
.L_x_20332:
[----:B------:R-:W2:Y:S02]  /*11490*/  LDG.E.U16 R4, desc[UR36][R4.64] ;  /* 0x0000002404047981 */ /* 0x000ea4000c1e1500 */
[----:B--2---:R0:W1:Y:S01]  /*114a0*/  I2F.F64.S16 R42, R4 ;  /* 0x00000004002a7312 */ /* 0x0040620000101c00 */
[----:B------:R-:W-:Y:S05]  /*114b0*/  BRA `(.L_x_20331) ;  /* 0x0000000c00287947 */ /* 0x000fea0003800000 */
.L_x_20327:
        /* <DEDUP_REMOVED lines=10> */
.L_x_20335:
[----:B--23--:R-:W2:Y:S02]  /*11560*/  LDG.E.U16 R0, desc[UR36][R4.64] ;  /* 0x0000002404007981 */ /* 0x00cea4000c1e1500 */
[----:B--2---:R-:W-:-:S05]  /*11570*/  HADD2.F32 R0, -RZ, R0.H0_H0 ;  /* 0x20000000ff007230 */ /* 0x004fca0000004100 */
[----:B------:R-:W-:-:S04]  /*11580*/  FMUL.FTZ R0, R0, 1 ;  /* 0x3f80000000007820 */ /* 0x000fc80000410000 */
[----:B------:R0:W1:Y:S01]  /*11590*/  F2F.F64.F32 R42, R0 ;  /* 0x00000000002a7310 */ /* 0x0000620000201800 */
[----:B------:R-:W-:Y:S05]  /*115a0*/  BRA `(.L_x_20331) ;  /* 0x0000000800ec7947 */ /* 0x000fea0003800000 */
.L_x_20334:
        /* <DEDUP_REMOVED lines=10> */
.L_x_20337:
[----:B------:R-:W2:Y:S02]  /*11650*/  LDG.E.U16 R4, desc[UR36][R4.64] ;  /* 0x0000002404047981 */ /* 0x000ea4000c1e1500 */
[----:B--23--:R-:W-:-:S05]  /*11660*/  HADD2.F32 R0, -RZ, R4.H0_H0 ;  /* 0x20000004ff007230 */ /* 0x00cfca0000004100 */
[----:B------:R-:W-:-:S04]  /*11670*/  FMUL.FTZ R0, R0, 1 ;  /* 0x3f80000000007820 */ /* 0x000fc80000410000 */
[----:B------:R0:W1:Y:S01]  /*11680*/  F2F.F64.F32 R42, R0 ;  /* 0x00000000002a7310 */ /* 0x0000620000201800 */
[----:B------:R-:W-:Y:S05]  /*11690*/  BRA `(.L_x_20331) ;  /* 0x0000000800b07947 */ /* 0x000fea0003800000 */
.L_x_20336:
[----:B------:R0:W5:Y:S01]  /*116a0*/  LDG.E.64 R42, desc[UR36][R4.64] ;  /* 0x00000024042a7981 */ /* 0x000162000c1e1b00 */
[----:B------:R-:W-:Y:S05]  /*116b0*/  BRA `(.L_x_20331) ;  /* 0x0000000800a87947 */ /* 0x000fea0003800000 */
.L_x_20326:
        /* <DEDUP_REMOVED lines=13> */
.L_x_20340:
[----:B------:R0:W5:Y:S01]  /*11790*/  LDG.E.64 R42, desc[UR36][R4.64] ;  /* 0x00000024042a7981 */ /* 0x000162000c1e1b00 */
[----:B------:R-:W-:Y:S05]  /*117a0*/  BRA `(.L_x_20331) ;  /* 0x00000008006c7947 */ /* 0x000fea0003800000 */
.L_x_20339:
        /* <DEDUP_REMOVED lines=27> */
.L_x_20342:
        /* <DEDUP_REMOVED lines=15> */
.L_x_20341:
[----:B--23--:R-:W2:Y:S02]  /*11a50*/  LDG.E.U16 R0, desc[UR36][R4.64] ;  /* 0x0000002404007981 */ /* 0x00cea4000c1e1500 */
[----:B--2---:R-:W-:-:S04]  /*11a60*/  IMAD.U32 R0, R0, 0x10000, RZ ;  /* 0x0001000000007824 */ /* 0x004fc800078e00ff */
[----:B------:R-:W-:-:S04]  /*11a70*/  FMUL.FTZ R0, R0, 1 ;  /* 0x3f80000000007820 */ /* 0x000fc80000410000 */
[----:B------:R0:W1:Y:S01]  /*11a80*/  F2F.F64.F32 R42, R0 ;  /* 0x00000000002a7310 */ /* 0x0000620000201800 */
[----:B------:R-:W-:Y:S05]  /*11a90*/  BRA `(.L_x_20331) ;  /* 0x0000000400b07947 */ /* 0x000fea0003800000 */
.L_x_20338:
        /* <DEDUP_REMOVED lines=11> */
.L_x_20345:
        /* <DEDUP_REMOVED lines=21> */
.L_x_20347:
[----:B------:R-:W-:Y:S05]  /*11ca0*/  BSYNC.RECONVERGENT B0 ;  /* 0x0000000000007941 */ /* 0x000fea0003800200 */
.L_x_20346:
[----:B------:R-:W-:Y:S01]  /*11cb0*/  IMAD.SHL.U32 R0, R0, 0x100000, RZ ;  /* 0x0010000000007824 */ /* 0x000fe200078e00ff */
[----:B------:R-:W-:-:S04]  /*11cc0*/  LEA R3, R3, 0x3b800000, 0x17 ;  /* 0x3b80000003037811 */ /* 0x000fc800078eb8ff */
[----:B------:R-:W-:-:S05]  /*11cd0*/  LOP3.LUT R0, R3, R0, R7, 0xfe, !PT ;  /* 0x0000000003007212 */ /* 0x000fca00078efe07 */
[----:B------:R-:W-:-:S04]  /*11ce0*/  FMUL.FTZ R0, R0, 1 ;  /* 0x3f80000000007820 */ /* 0x000fc80000410000 */
[----:B------:R0:W1:Y:S01]  /*11cf0*/  F2F.F64.F32 R42, R0 ;  /* 0x00000000002a7310 */ /* 0x0000620000201800 */
[----:B------:R-:W-:Y:S05]  /*11d00*/  BRA `(.L_x_20331) ;  /* 0x0000000400147947 */ /* 0x000fea0003800000 */
.L_x_20344:
        /* <DEDUP_REMOVED lines=21> */
.L_x_20349:
[----:B------:R-:W-:Y:S05]  /*11e60*/  BSYNC.RECONVERGENT B0 ;  /* 0x0000000000007941 */ /* 0x000fea0003800200 */
.L_x_20348:
[----:B------:R-:W-:Y:S01]  /*11e70*/  IMAD.SHL.U32 R0, R0, 0x200000, RZ ;  /* 0x0020000000007824 */ /* 0x000fe200078e00ff */
[----:B------:R-:W-:-:S04]  /*11e80*/  LEA R3, R3, 0x37800000, 0x17 ;  /* 0x3780000003037811 */ /* 0x000fc800078eb8ff */
[----:B------:R-:W-:-:S05]  /*11e90*/  LOP3.LUT R0, R3, R0, R7, 0xfe, !PT ;  /* 0x0000000003007212 */ /* 0x000fca00078efe07 */
[----:B------:R-:W-:-:S04]  /*11ea0*/  FMUL.FTZ R0, R0, 1 ;  /* 0x3f80000000007820 */ /* 0x000fc80000410000 */
[----:B------:R0:W1:Y:S01]  /*11eb0*/  F2F.F64.F32 R42, R0 ;  /* 0x00000000002a7310 */ /* 0x0000620000201800 */
[----:B------:R-:W-:Y:S05]  /*11ec0*/  BRA `(.L_x_20331) ;  /* 0x0000000000a47947 */ /* 0x000fea0003800000 */
.L_x_20343:
        /* <DEDUP_REMOVED lines=18> */
.L_x_20330:
        /* <DEDUP_REMOVED lines=16> */
.L_x_20352:
[----:B------:R-:W-:Y:S01]  /*120f0*/  CS2R R42, SRZ ;  /* 0x00000000002a7805 */ /* 0x000fe2000001ff00 */
[----:B------:R-:W-:Y:S06]  /*12100*/  BRA `(.L_x_20331) ;  /* 0x0000000000147947 */ /* 0x000fec0003800000 */
.L_x_20351:
[----:B------:R-:W2:Y:S02]  /*12110*/  LDG.E.64 R42, desc[UR36][R4.64] ;  /* 0x00000024042a7981 */ /* 0x000ea4000c1e1b00 */
[----:B--2---:R-:W0:Y:S01]  /*12120*/  I2F.F64.U64 R42, R42 ;  /* 0x0000002a002a7312 */ /* 0x004e220000301800 */
[----:B------:R-:W-:Y:S05]  /*12130*/  BRA `(.L_x_20331) ;  /* 0x0000000000087947 */ /* 0x000fea0003800000 */
.L_x_20350:
[----:B------:R-:W2:Y:S02]  /*12140*/  LDG.E R4, desc[UR36][R4.64] ;  /* 0x0000002404047981 */ /* 0x000ea4000c1e1900 */
[----:B--2---:R0:W1:Y:S02]  /*12150*/  I2F.F64.U32 R42, R4 ;  /* 0x00000004002a7312 */ /* 0x0040640000201800 */
.L_x_20331:
[----:B------:R-:W-:Y:S05]  /*12160*/  BSYNC.RECONVERGENT B6 ;  /* 0x0000000000067941 */ /* 0x000fea0003800200 */
.L_x_20325:
        /* <DEDUP_REMOVED lines=20> */
.L_x_20357:
[----:B------:R-:W3:Y:S02]  /*122b0*/  LDG.E.U8 R4, desc[UR36][R4.64] ;  /* 0x0000002404047981 */ /* 0x000ee4000c1e1100 */
[----:B---3--:R0:W3:Y:S01]  /*122c0*/  I2F.F64.U16 R44, R4 ;  /* 0x00000004002c7312 */ /* 0x0080e20000101800 */
[----:B------:R-:W-:Y:S05]  /*122d0*/  BRA `(.L_x_20359) ;  /* 0x0000000c00647947 */ /* 0x000fea0003800000 */
.L_x_20356:
        /* <DEDUP_REMOVED lines=9> */
.L_x_20361:
[----:B------:R-:W3:Y:S02]  /*12370*/  LDG.E R4, desc[UR36][R4.64] ;  /* 0x0000002404047981 */ /* 0x000ee4000c1e1900 */
[----:B---3--:R0:W3:Y:S01]  /*12380*/  I2F.F64 R44, R4 ;  /* 0x00000004002c7312 */ /* 0x0080e20000201c00 */
[----:B------:R-:W-:Y:S05]  /*12390*/  BRA `(.L_x_20359) ;  /* 0x0000000c00347947 */ /* 0x000fea0003800000 */
.L_x_20360:
[----:B------:R-:W3:Y:S02]  /*123a0*/  LDG.E.U16 R4, desc[UR36][R4.64] ;  /* 0x0000002404047981 */ /* 0x000ee4000c1e1500 */
[----:B---3--:R0:W3:Y:S01]  /*123b0*/  I2F.F64.S16 R44, R4 ;  /* 0x00000004002c7312 */ /* 0x0080e20000101c00 */
[----:B------:R-:W-:Y:S05]  /*123c0*/  BRA `(.L_x_20359) ;  /* 0x0000000c00287947 */ /* 0x000fea0003800000 */
.L_x_20355:
        /* <DEDUP_REMOVED lines=10> */
.L_x_20363:
[----:B--2---:R-:W2:Y:S02]  /*12470*/  LDG.E.U16 R0, desc[UR36][R4.64] ;  /* 0x0000002404007981 */ /* 0x004ea4000c1e1500 */
[----:B--2---:R-:W-:-:S05]  /*12480*/  HADD2.F32 R0, -RZ, R0.H0_H0 ;  /* 0x20000000ff007230 */ /* 0x004fca0000004100 */
[----:B------:R-:W-:-:S04]  /*12490*/  FMUL.FTZ R0, R0, 1 ;  /* 0x3f80000000007820 */ /* 0x000fc80000410000 */
[----:B------:R0:W2:Y:S01]  /*124a0*/  F2F.F64.F32 R44, R0 ;  /* 0x00000000002c7310 */ /* 0x0000a20000201800 */
[----:B------:R-:W-:Y:S05]  /*124b0*/  BRA `(.L_x_20359) ;  /* 0x0000000800ec7947 */ /* 0x000fea0003800000 */
.L_x_20362:
        /* <DEDUP_REMOVED lines=10> */
.L_x_20365:
[----:B------:R-:W2:Y:S02]  /*12560*/  LDG.E.U16 R4, desc[UR36][R4.64] ;  /* 0x0000002404047981 */ /* 0x000ea4000c1e1500 */
[----:B--2---:R-:W-:-:S05]  /*12570*/  HADD2.F32 R0, -RZ, R4.H0_H0 ;  /* 0x20000004ff007230 */ /* 0x004fca0000004100 */
[----:B------:R-:W-:-:S04]  /*12580*/  FMUL.FTZ R0, R0, 1 ;  /* 0x3f80000000007820 */ /* 0x000fc80000410000 */
[----:B------:R0:W2:Y:S01]  /*12590*/  F2F.F64.F32 R44, R0 ;  /* 0x00000000002c7310 */ /* 0x0000a20000201800 */
[----:B------:R-:W-:Y:S05]  /*125a0*/  BRA `(.L_x_20359) ;  /* 0x0000000800b07947 */ /* 0x000fea0003800000 */
.L_x_20364:
[----:B------:R0:W5:Y:S01]  /*125b0*/  LDG.E.64 R44, desc[UR36][R4.64] ;  /* 0x00000024042c7981 */ /* 0x000162000c1e1b00 */
[----:B------:R-:W-:Y:S05]  /*125c0*/  BRA `(.L_x_20359) ;  /* 0x0000000800a87947 */ /* 0x000fea0003800000 */
.L_x_20354:
        /* <DEDUP_REMOVED lines=13> */
.L_x_20368:
[----:B------:R0:W5:Y:S01]  /*126a0*/  LDG.E.64 R44, desc[UR36][R4.64] ;  /* 0x00000024042c7981 */ /* 0x000162000c1e1b00 */
[----:B------:R-:W-:Y:S05]  /*126b0*/  BRA `(.L_x_20359) ;  /* 0x00000008006c7947 */ /* 0x000fea0003800000 */
.L_x_20367:
        /* <DEDUP_REMOVED lines=27> */
.L_x_20370:
        /* <DEDUP_REMOVED lines=15> */
.L_x_20369:
[----:B--2---:R-:W2:Y:S02]  /*12960*/  LDG.E.U16 R0, desc[UR36][R4.64] ;  /* 0x0000002404007981 */ /* 0x004ea4000c1e1500 */
[----:B--2---:R-:W-:-:S04]  /*12970*/  IMAD.U32 R0, R0, 0x10000, RZ ;  /* 0x0001000000007824 */ /* 0x004fc800078e00ff */
[----:B------:R-:W-:-:S04]  /*12980*/  FMUL.FTZ R0, R0, 1 ;  /* 0x3f80000000007820 */ /* 0x000fc80000410000 */
[----:B------:R0:W2:Y:S01]  /*12990*/  F2F.F64.F32 R44, R0 ;  /* 0x00000000002c7310 */ /* 0x0000a20000201800 */
[----:B------:R-:W-:Y:S05]  /*129a0*/  BRA `(.L_x_20359) ;  /* 0x0000000400b07947 */ /* 0x000fea0003800000 */
.L_x_20366:
        /* <DEDUP_REMOVED lines=11> */
.L_x_20373:
        /* <DEDUP_REMOVED lines=21> */
.L_x_20375:
[----:B------:R-:W-:Y:S05]  /*12bb0*/  BSYNC.RECONVERGENT B0 ;  /* 0x0000000000007941 */ /* 0x000fea0003800200 */
.L_x_20374:
[----:B------:R-:W-:Y:S01]  /*12bc0*/  IMAD.SHL.U32 R0, R0, 0x100000, RZ ;  /* 0x0010000000007824 */ /* 0x000fe200078e00ff */
[----:B------:R-:W-:-:S04]  /*12bd0*/  LEA R3, R3, 0x3b800000, 0x17 ;  /* 0x3b80000003037811 */ /* 0x000fc800078eb8ff */
[----:B------:R-:W-:-:S05]  /*12be0*/  LOP3.LUT R0, R3, R0, R7, 0xfe, !PT ;  /* 0x0000000003007212 */ /* 0x000fca00078efe07 */
[----:B------:R-:W-:-:S04]  /*12bf0*/  FMUL.FTZ R0, R0, 1 ;  /* 0x3f80000000007820 */ /* 0x000fc80000410000 */
[----:B------:R0:W3:Y:S01]  /*12c00*/  F2F.F64.F32 R44, R0 ;  /* 0x00000000002c7310 */ /* 0x0000e20000201800 */
[----:B------:R-:W-:Y:S05]  /*12c10*/  BRA `(.L_x_20359) ;  /* 0x0000000400147947 */ /* 0x000fea0003800000 */
.L_x_20372:
        /* <DEDUP_REMOVED lines=21> */
.L_x_20377:
[----:B------:R-:W-:Y:S05]  /*12d70*/  BSYNC.RECONVERGENT B0 ;  /* 0x0000000000007941 */ /* 0x000fea0003800200 */
.L_x_20376:
[----:B------:R-:W-:Y:S01]  /*12d80*/  IMAD.SHL.U32 R0, R0, 0x200000, RZ ;  /* 0x0020000000007824 */ /* 0x000fe200078e00ff */
[----:B------:R-:W-:-:S04]  /*12d90*/  LEA R3, R3, 0x37800000, 0x17 ;  /* 0x3780000003037811 */ /* 0x000fc800078eb8ff */
[----:B------:R-:W-:-:S05]  /*12da0*/  LOP3.LUT R0, R3, R0, R7, 0xfe, !PT ;  /* 0x0000000003007212 */ /* 0x000fca00078efe07 */
[----:B------:R-:W-:-:S04]  /*12db0*/  FMUL.FTZ R0, R0, 1 ;  /* 0x3f80000000007820 */ /* 0x000fc80000410000 */
[----:B------:R0:W2:Y:S01]  /*12dc0*/  F2F.F64.F32 R44, R0 ;  /* 0x00000000002c7310 */ /* 0x0000a20000201800 */
[----:B------:R-:W-:Y:S05]  /*12dd0*/  BRA `(.L_x_20359) ;  /* 0x0000000000a47947 */ /* 0x000fea0003800000 */
.L_x_20371:
        /* <DEDUP_REMOVED lines=18> */
.L_x_20358:
        /* <DEDUP_REMOVED lines=16> */
.L_x_20380:
[----:B------:R-:W-:Y:S01]  /*13000*/  CS2R R44, SRZ ;  /* 0x00000000002c7805 */ /* 0x000fe2000001ff00 */
[----:B------:R-:W-:Y:S06]  /*13010*/  BRA `(.L_x_20359) ;  /* 0x0000000000147947 */ /* 0x000fec0003800000 */
.L_x_20379:
[----:B------:R-:W3:Y:S02]  /*13020*/  LDG.E.64 R44, desc[UR36][R4.64] ;  /* 0x00000024042c7981 */ /* 0x000ee4000c1e1b00 */
[----:B---3--:R-:W0:Y:S01]  /*13030*/  I2F.F64.U64 R44, R44 ;  /* 0x0000002c002c7312 */ /* 0x008e220000301800 */
[----:B------:R-:W-:Y:S05]  /*13040*/  BRA `(.L_x_20359) ;  /* 0x0000000000087947 */ /* 0x000fea0003800000 */
.L_x_20378:
[----:B------:R-:W3:Y:S02]  /*13050*/  LDG.E R4, desc[UR36][R4.64] ;  /* 0x0000002404047981 */ /* 0x000ee4000c1e1900 */
[----:B---3--:R0:W3:Y:S02]  /*13060*/  I2F.F64.U32 R44, R4 ;  /* 0x00000004002c7312 */ /* 0x0080e40000201800 */
.L_x_20359:
[----:B------:R-:W-:Y:S05]  /*13070*/  BSYNC.RECONVERGENT B6 ;  /* 0x0000000000067941 */ /* 0x000fea0003800200 */
.L_x_20353:
        /* <DEDUP_REMOVED lines=20> */
.L_x_20385:
[----:B------:R-:W2:Y:S02]  /*131c0*/  LDG.E.U8 R4, desc[UR36][R4.64] ;  /* 0x0000002404047981 */ /* 0x000ea4000c1e1100 */
[----:B--2---:R0:W1:Y:S01]  /*131d0*/  I2F.F64.U16 R46, R4 ;  /* 0x00000004002e7312 */ /* 0x0040620000101800 */
[----:B------:R-:W-:Y:S05]  /*131e0*/  BRA `(.L_x_20387) ;  /* 0x0000000c00647947 */ /* 0x000fea0003800000 */
.L_x_20384:
        /* <DEDUP_REMOVED lines=9> */
.L_x_20389:
[----:B------:R-:W2:Y:S02]  /*13280*/  LDG.E R4, desc[UR36][R4.64] ;  /* 0x0000002404047981 */ /* 0x000ea4000c1e1900 */
[----:B--2---:R0:W1:Y:S01]  /*13290*/  I2F.F64 R46, R4 ;  /* 0x00000004002e7312 */ /* 0x0040620000201c00 */
[----:B------:R-:W-:Y:S05]  /*132a0*/  BRA `(.L_x_20387) ;  /* 0x0000000c00347947 */ /* 0x000fea0003800000 */
.L_x_20388:
[----:B------:R-:W2:Y:S02]  /*132b0*/  LDG.E.U16 R4, desc[UR36][R4.64] ;  /* 0x0000002404047981 */ /* 0x000ea4000c1e1500 */
[----:B--2---:R0:W1:Y:S01]  /*132c0*/  I2F.F64.S16 R46, R4 ;  /* 0x00000004002e7312 */ /* 0x0040620000101c00 */
[----:B------:R-:W-:Y:S05]  /*132d0*/  BRA `(.L_x_20387) ;  /* 0x0000000c00287947 */ /* 0x000fea0003800000 */
.L_x_20383:
        /* <DEDUP_REMOVED lines=10> */
.L_x_20391:
[----:B--2---:R-:W2:Y:S02]  /*13380*/  LDG.E.U16 R0, desc[UR36][R4.64] ;  /* 0x0000002404007981 */ /* 0x004ea4000c1e1500 */
[----:B--2---:R-:W-:-:S05]  /*13390*/  HADD2.F32 R0, -RZ, R0.H0_H0 ;  /* 0x20000000ff007230 */ /* 0x004fca0000004100 */
[----:B------:R-:W-:-:S04]  /*133a0*/  FMUL.FTZ R0, R0, 1 ;  /* 0x3f80000000007820 */ /* 0x000fc80000410000 */
[----:B------:R0:W1:Y:S01]  /*133b0*/  F2F.F64.F32 R46, R0 ;  /* 0x00000000002e7310 */ /* 0x0000620000201800 */
[----:B------:R-:W-:Y:S05]  /*133c0*/  BRA `(.L_x_20387) ;  /* 0x0000000800ec7947 */ /* 0x000fea0003800000 */
.L_x_20390:
        /* <DEDUP_REMOVED lines=10> */
.L_x_20393:
[----:B------:R-:W2:Y:S02]  /*13470*/  LDG.E.U16 R4, desc[UR36][R4.64] ;  /* 0x0000002404047981 */ /* 0x000ea4000c1e1500 */
[----:B--2---:R-:W-:-:S05]  /*13480*/  HADD2.F32 R0, -RZ, R4.H0_H0 ;  /* 0x20000004ff007230 */ /* 0x004fca0000004100 */
[----:B------:R-:W-:-:S04]  /*13490*/  FMUL.FTZ R0, R0, 1 ;  /* 0x3f80000000007820 */ /* 0x000fc80000410000 */
[----:B------:R0:W1:Y:S01]  /*134a0*/  F2F.F64.F32 R46, R0 ;  /* 0x00000000002e7310 */ /* 0x0000620000201800 */
[----:B------:R-:W-:Y:S05]  /*134b0*/  BRA `(.L_x_20387) ;  /* 0x0000000800b07947 */ /* 0x000fea0003800000 */
.L_x_20392:
[----:B------:R0:W5:Y:S01]  /*134c0*/  LDG.E.64 R46, desc[UR36][R4.64] ;  /* 0x00000024042e7981 */ /* 0x000162000c1e1b00 */
[----:B------:R-:W-:Y:S05]  /*134d0*/  BRA `(.L_x_20387) ;  /* 0x0000000800a87947 */ /* 0x000fea0003800000 */
.L_x_20382:
        /* <DEDUP_REMOVED lines=13> */
.L_x_20396:
[----:B------:R0:W5:Y:S01]  /*135b0*/  LDG.E.64 R46, desc[UR36][R4.64] ;  /* 0x00000024042e7981 */ /* 0x000162000c1e1b00 */
[----:B------:R-:W-:Y:S05]  /*135c0*/  BRA `(.L_x_20387) ;  /* 0x00000008006c7947 */ /* 0x000fea0003800000 */
.L_x_20395:
        /* <DEDUP_REMOVED lines=27> */
.L_x_20398:
        /* <DEDUP_REMOVED lines=15> */
.L_x_20397:
[----:B--2---:R-:W2:Y:S02]  /*13870*/  LDG.E.U16 R0, desc[UR36][R4.64] ;  /* 0x0000002404007981 */ /* 0x004ea4000c1e1500 */
[----:B--2---:R-:W-:-:S04]  /*13880*/  IMAD.U32 R0, R0, 0x10000, RZ ;  /* 0x0001000000007824 */ /* 0x004fc800078e00ff */
[----:B------:R-:W-:-:S04]  /*13890*/  FMUL.FTZ R0, R0, 1 ;  /* 0x3f80000000007820 */ /* 0x000fc80000410000 */
[----:B------:R1:W0:Y:S01]  /*138a0*/  F2F.F64.F32 R46, R0 ;  /* 0x00000000002e7310 */ /* 0x0002220000201800 */
[----:B------:R-:W-:Y:S05]  /*138b0*/  BRA `(.L_x_20387) ;  /* 0x0000000400b07947 */ /* 0x000fea0003800000 */
.L_x_20394:
        /* <DEDUP_REMOVED lines=11> */
.L_x_20401:
        /* <DEDUP_REMOVED lines=21> */
.L_x_20403:
[----:B------:R-:W-:Y:S05]  /*13ac0*/  BSYNC.RECONVERGENT B0 ;  /* 0x0000000000007941 */ /* 0x000fea0003800200 */
.L_x_20402:
[----:B------:R-:W-:Y:S01]  /*13ad0*/  IMAD.SHL.U32 R0, R0, 0x100000, RZ ;  /* 0x0010000000007824 */ /* 0x000fe200078e00ff */
[----:B------:R-:W-:-:S04]  /*13ae0*/  LEA R3, R3, 0x3b800000, 0x17 ;  /* 0x3b80000003037811 */ /* 0x000fc800078eb8ff */
[----:B------:R-:W-:-:S05]  /*13af0*/  LOP3.LUT R0, R3, R0, R7, 0xfe, !PT ;  /* 0x0000000003007212 */ /* 0x000fca00078efe07 */
[----:B------:R-:W-:-:S04]  /*13b00*/  FMUL.FTZ R0, R0, 1 ;  /* 0x3f80000000007820 */ /* 0x000fc80000410000 */
[----:B------:R0:W1:Y:S01]  /*13b10*/  F2F.F64.F32 R46, R0 ;  /* 0x00000000002e7310 */ /* 0x0000620000201800 */
[----:B------:R-:W-:Y:S05]  /*13b20*/  BRA `(.L_x_20387) ;  /* 0x0000000400147947 */ /* 0x000fea0003800000 */
.L_x_20400:
        /* <DEDUP_REMOVED lines=21> */
.L_x_20405:
[----:B------:R-:W-:Y:S05]  /*13c80*/  BSYNC.RECONVERGENT B0 ;  /* 0x0000000000007941 */ /* 0x000fea0003800200 */
.L_x_20404:
[----:B------:R-:W-:Y:S01]  /*13c90*/  IMAD.SHL.U32 R0, R0, 0x200000, RZ ;  /* 0x0020000000007824 */ /* 0x000fe200078e00ff */
[----:B------:R-:W-:-:S04]  /*13ca0*/  LEA R3, R3, 0x37800000, 0x17 ;  /* 0x3780000003037811 */ /* 0x000fc800078eb8ff */
[----:B------:R-:W-:-:S05]  /*13cb0*/  LOP3.LUT R0, R3, R0, R7, 0xfe, !PT ;  /* 0x0000000003007212 */ /* 0x000fca00078efe07 */
[----:B------:R-:W-:-:S04]  /*13cc0*/  FMUL.FTZ R0, R0, 1 ;  /* 0x3f80000000007820 */ /* 0x000fc80000410000 */
[----:B------:R0:W1:Y:S01]  /*13cd0*/  F2F.F64.F32 R46, R0 ;  /* 0x00000000002e7310 */ /* 0x0000620000201800 */
[----:B------:R-:W-:Y:S05]  /*13ce0*/  BRA `(.L_x_20387) ;  /* 0x0000000000a47947 */ /* 0x000fea0003800000 */
.L_x_20399:
        /* <DEDUP_REMOVED lines=18> */
.L_x_20386:
        /* <DEDUP_REMOVED lines=16> */
.L_x_20408:
[----:B------:R-:W-:Y:S01]  /*13f10*/  CS2R R46, SRZ ;  /* 0x00000000002e7805 */ /* 0x000fe2000001ff00 */
[----:B------:R-:W-:Y:S06]  /*13f20*/  BRA `(.L_x_20387) ;  /* 0x0000000000147947 */ /* 0x000fec0003800000 */
.L_x_20407:
[----:B------:R-:W2:Y:S02]  /*13f30*/  LDG.E.64 R46, desc[UR36][R4.64] ;  /* 0x00000024042e7981 */ /* 0x000ea4000c1e1b00 */
[----:B--2---:R-:W0:Y:S01]  /*13f40*/  I2F.F64.U64 R46, R46 ;  /* 0x0000002e002e7312 */ /* 0x004e220000301800 */
[----:B------:R-:W-:Y:S05]  /*13f50*/  BRA `(.L_x_20387) ;  /* 0x0000000000087947 */ /* 0x000fea0003800000 */
.L_x_20406:
[----:B------:R-:W2:Y:S02]  /*13f60*/  LDG.E R4, desc[UR36][R4.64] ;  /* 0x0000002404047981 */ /* 0x000ea4000c1e1900 */
[----:B--2---:R0:W1:Y:S02]  /*13f70*/  I2F.F64.U32 R46, R4 ;  /* 0x00000004002e7312 */ /* 0x0040640000201800 */
.L_x_20387:
[----:B------:R-:W-:Y:S05]  /*13f80*/  BSYNC.RECONVERGENT B6 ;  /* 0x0000000000067941 */ /* 0x000fea0003800200 */
.L_x_20381:
[----:B------:R-:W-:-:S07]  /*13f90*/  VIADD R77, R77, 0x80 ;  /* 0x000000804d4d7836 */ /* 0x000fce0000000000 */
.L_x_20212:
[----:B------:R-:W-:Y:S05]  /*13fa0*/  BSYNC.RECONVERGENT B7 ;  /* 0x0000000000077941 */ /* 0x000fea0003800200 */
.L_x_20211:
        /* <DEDUP_REMOVED lines=31> */
.L_x_20415:
[----:B------:R-:W2:Y:S02]  /*141a0*/  LDG.E.U8 R4, desc[UR36][R4.64] ;  /* 0x0000002404047981 */ /* 0x000ea4000c1e1100 */
[----:B--2---:R0:W1:Y:S01]  /*141b0*/  I2F.F64.U16 R18, R4 ;  /* 0x0000000400127312 */ /* 0x0040620000101800 */
[----:B------:R-:W-:Y:S05]  /*141c0*/  BRA `(.L_x_20417) ;  /* 0x0000000c00647947 */ /* 0x000fea0003800000 */
.L_x_20414:
        /* <DEDUP_REMOVED lines=9> */
.L_x_20419:
[----:B------:R-:W2:Y:S02]  /*14260*/  LDG.E R4, desc[UR36][R4.64] ;  /* 0x0000002404047981 */ /* 0x000ea4000c1e1900 */
[----:B--2---:R0:W1:Y:S01]  /*14270*/  I2F.F64 R18, R4 ;  /* 0x0000000400127312 */ /* 0x0040620000201c00 */
[----:B------:R-:W-:Y:S05]  /*14280*/  BRA `(.L_x_20417) ;  /* 0x0000000c00347947 */ /* 0x000fea0003800000 */
.L_x_20418:
[----:B------:R-:W2:Y:S02]  /*14290*/  LDG.E.U16 R4, desc[UR36][R4.64] ;  /* 0x0000002404047981 */ /* 0x000ea4000c1e1500 */
[----:B--2---:R0:W1:Y:S01]  /*142a0*/  I2F.F64.S16 R18, R4 ;  /* 0x0000000400127312 */ /* 0x0040620000101c00 */
[----:B------:R-:W-:Y:S05]  /*142b0*/  BRA `(.L_x_20417) ;  /* 0x0000000c00287947 */ /* 0x000fea0003800000 */
.L_x_20413:
        /* <DEDUP_REMOVED lines=10> */
.L_x_20421:
[----:B--23--:R-:W2:Y:S02]  /*14360*/  LDG.E.U16 R0, desc[UR36][R4.64] ;  /* 0x0000002404007981 */ /* 0x00cea4000c1e1500 */
[----:B--2---:R-:W-:-:S05]  /*14370*/  HADD2.F32 R0, -RZ, R0.H0_H0 ;  /* 0x20000000ff007230 */ /* 0x004fca0000004100 */
[----:B------:R-:W-:-:S04]  /*14380*/  FMUL.FTZ R0, R0, 1 ;  /* 0x3f80000000007820 */ /* 0x000fc80000410000 */
[----:B------:R0:W1:Y:S01]  /*14390*/  F2F.F64.F32 R18, R0 ;  /* 0x0000000000127310 */ /* 0x0000620000201800 */
[----:B------:R-:W-:Y:S05]  /*143a0*/  BRA `(.L_x_20417) ;  /* 0x0000000800ec7947 */ /* 0x000fea0003800000 */
.L_x_20420:
        /* <DEDUP_REMOVED lines=10> */
.L_x_20423:
[----:B------:R-:W2:Y:S02]  /*14450*/  LDG.E.U16 R4, desc[UR36][R4.64] ;  /* 0x0000002404047981 */ /* 0x000ea4000c1e1500 */
[----:B--23--:R-:W-:-:S05]  /*14460*/  HADD2.F32 R0, -RZ, R4.H0_H0 ;  /* 0x20000004ff007230 */ /* 0x00cfca0000004100 */
[----:B------:R-:W-:-:S04]  /*14470*/  FMUL.FTZ R0, R0, 1 ;  /* 0x3f80000000007820 */ /* 0x000fc80000410000 */
[----:B------:R0:W1:Y:S01]  /*14480*/  F2F.F64.F32 R18, R0 ;  /* 0x0000000000127310 */ /* 0x0000620000201800 */
[----:B------:R-:W-:Y:S05]  /*14490*/  BRA `(.L_x_20417) ;  /* 0x0000000800b07947 */ /* 0x000fea0003800000 */
.L_x_20422:
[----:B------:R0:W5:Y:S01]  /*144a0*/  LDG.E.64 R18, desc[UR36][R4.64] ;  /* 0x0000002404127981 */ /* 0x000162000c1e1b00 */
[----:B------:R-:W-:Y:S05]  /*144b0*/  BRA `(.L_x_20417) ;  /* 0x0000000800a87947 */ /* 0x000fea0003800000 */
.L_x_20412:
        /* <DEDUP_REMOVED lines=13> */
.L_x_20426:
[----:B------:R0:W5:Y:S01]  /*14590*/  LDG.E.64 R18, desc[UR36][R4.64] ;  /* 0x0000002404127981 */ /* 0x000162000c1e1b00 */
[----:B------:R-:W-:Y:S05]  /*145a0*/  BRA `(.L_x_20417) ;  /* 0x00000008006c7947 */ /* 0x000fea0003800000 */
.L_x_20425:
        /* <DEDUP_REMOVED lines=27> */
.L_x_20428:
        /* <DEDUP_REMOVED lines=15> */
.L_x_20427:
[----:B--23--:R-:W2:Y:S02]  /*14850*/  LDG.E.U16 R0, desc[UR36][R4.64] ;  /* 0x0000002404007981 */ /* 0x00cea4000c1e1500 */
[----:B--2---:R-:W-:-:S04]  /*14860*/  IMAD.U32 R0, R0, 0x10000, RZ ;  /* 0x0001000000007824 */ /* 0x004fc800078e00ff */
[----:B------:R-:W-:-:S04]  /*14870*/  FMUL.FTZ R0, R0, 1 ;  /* 0x3f80000000007820 */ /* 0x000fc80000410000 */
[----:B------:R0:W1:Y:S01]  /*14880*/  F2F.F64.F32 R18, R0 ;  /* 0x0000000000127310 */ /* 0x0000620000201800 */
[----:B------:R-:W-:Y:S05]  /*14890*/  BRA `(.L_x_20417) ;  /* 0x0000000400b07947 */ /* 0x000fea0003800000 */
.L_x_20424:
        /* <DEDUP_REMOVED lines=11> */
.L_x_20431:
        /* <DEDUP_REMOVED lines=21> */
.L_x_20433:
[----:B------:R-:W-:Y:S05]  /*14aa0*/  BSYNC.RECONVERGENT B0 ;  /* 0x0000000000007941 */ /* 0x000fea0003800200 */
.L_x_20432:
[----:B------:R-:W-:Y:S01]  /*14ab0*/  IMAD.SHL.U32 R0, R0, 0x100000, RZ ;  /* 0x0010000000007824 */ /* 0x000fe200078e00ff */
[----:B------:R-:W-:-:S04]  /*14ac0*/  LEA R3, R3, 0x3b800000, 0x17 ;  /* 0x3b80000003037811 */ /* 0x000fc800078eb8ff */
[----:B------:R-:W-:-:S05]  /*14ad0*/  LOP3.LUT R0, R3, R0, R7, 0xfe, !PT ;  /* 0x0000000003007212 */ /* 0x000fca00078efe07 */
[----:B------:R-:W-:-:S04]  /*14ae0*/  FMUL.FTZ R0, R0, 1 ;  /* 0x3f80000000007820 */ /* 0x000fc80000410000 */
[----:B------:R0:W1:Y:S01]  /*14af0*/  F2F.F64.F32 R18, R0 ;  /* 0x0000000000127310 */ /* 0x0000620000201800 */
[----:B------:R-:W-:Y:S05]  /*14b00*/  BRA `(.L_x_20417) ;  /* 0x0000000400147947 */ /* 0x000fea0003800000 */
.L_x_20430:
        /* <DEDUP_REMOVED lines=21> */
.L_x_20435:
[----:B------:R-:W-:Y:S05]  /*14c60*/  BSYNC.RECONVERGENT B0 ;  /* 0x0000000000007941 */ /* 0x000fea0003800200 */
.L_x_20434:
[----:B------:R-:W-:Y:S01]  /*14c70*/  IMAD.SHL.U32 R0, R0, 0x200000, RZ ;  /* 0x0020000000007824 */ /* 0x000fe200078e00ff */
[----:B------:R-:W-:-:S04]  /*14c80*/  LEA R3, R3, 0x37800000, 0x17 ;  /* 0x3780000003037811 */ /* 0x000fc800078eb8ff */
[----:B------:R-:W-:-:S05]  /*14c90*/  LOP3.LUT R0, R3, R0, R7, 0xfe, !PT ;  /* 0x0000000003007212 */ /* 0x000fca00078efe07 */
[----:B------:R-:W-:-:S04]  /*14ca0*/  FMUL.FTZ R0, R0, 1 ;  /* 0x3f80000000007820 */ /* 0x000fc80000410000 */
[----:B------:R0:W1:Y:S01]  /*14cb0*/  F2F.F64.F32 R18, R0 ;  /* 0x0000000000127310 */ /* 0x0000620000201800 */
[----:B------:R-:W-:Y:S05]  /*14cc0*/  BRA `(.L_x_20417) ;  /* 0x0000000000a47947 */ /* 0x000fea0003800000 */
.L_x_20429:
        /* <DEDUP_REMOVED lines=18> */
.L_x_20416:
        /* <DEDUP_REMOVED lines=16> */
.L_x_20438:
[----:B------:R-:W-:Y:S01]  /*14ef0*/  CS2R R18, SRZ ;  /* 0x0000000000127805 */ /* 0x000fe2000001ff00 */
[----:B------:R-:W-:Y:S06]  /*14f00*/  BRA `(.L_x_20417) ;  /* 0x0000000000147947 */ /* 0x000fec0003800000 */
.L_x_20437:
[----:B------:R-:W2:Y:S02]  /*14f10*/  LDG.E.64 R18, desc[UR36][R4.64] ;  /* 0x0000002404127981 */ /* 0x000ea4000c1e1b00 */
[----:B--2---:R-:W0:Y:S01]  /*14f20*/  I2F.F64.U64 R18, R18 ;  /* 0x0000001200127312 */ /* 0x004e220000301800 */
[----:B------:R-:W-:Y:S05]  /*14f30*/  BRA `(.L_x_20417) ;  /* 0x0000000000087947 */ /* 0x000fea0003800000 */
.L_x_20436:
[----:B------:R-:W2:Y:S02]  /*14f40*/  LDG.E R4, desc[UR36][R4.64] ;  /* 0x0000002404047981 */ /* 0x000ea4000c1e1900 */
[----:B--2---:R0:W1:Y:S02]  /*14f50*/  I2F.F64.U32 R18, R4 ;  /* 0x0000000400127312 */ /* 0x0040640000201800 */
.L_x_20417:
[----:B------:R-:W-:Y:S05]  /*14f60*/  BSYNC.RECONVERGENT B6 ;  /* 0x0000000000067941 */ /* 0x000fea0003800200 */
.L_x_20411:
        /* <DEDUP_REMOVED lines=20> */
.L_x_20443:
[----:B------:R-:W3:Y:S02]  /*150b0*/  LDG.E.U8 R4, desc[UR36][R4.64] ;  /* 0x0000002404047981 */ /* 0x000ee4000c1e1100 */
[----:B---3--:R0:W3:Y:S01]  /*150c0*/  I2F.F64.U16 R22, R4 ;  /* 0x0000000400167312 */ /* 0x0080e20000101800 */
[----:B------:R-:W-:Y:S05]  /*150d0*/  BRA `(.L_x_20445) ;  /* 0x0000000c00647947 */ /* 0x000fea0003800000 */
.L_x_20442:
        /* <DEDUP_REMOVED lines=9> */
.L_x_20447:
[----:B------:R-:W3:Y:S02]  /*15170*/  LDG.E R4, desc[UR36][R4.64] ;  /* 0x0000002404047981 */ /* 0x000ee4000c1e1900 */
[----:B---3--:R0:W3:Y:S01]  /*15180*/  I2F.F64 R22, R4 ;  /* 0x0000000400167312 */ /* 0x0080e20000201c00 */
[----:B------:R-:W-:Y:S05]  /*15190*/  BRA `(.L_x_20445) ;  /* 0x0000000c00347947 */ /* 0x000fea0003800000 */
.L_x_20446:
[----:B------:R-:W3:Y:S02]  /*151a0*/  LDG.E.U16 R4, desc[UR36][R4.64] ;  /* 0x0000002404047981 */ /* 0x000ee4000c1e1500 */
[----:B---3--:R0:W3:Y:S01]  /*151b0*/  I2F.F64.S16 R22, R4 ;  /* 0x0000000400167312 */ /* 0x0080e20000101c00 */
[----:B------:R-:W-:Y:S05]  /*151c0*/  BRA `(.L_x_20445) ;  /* 0x0000000c00287947 */ /* 0x000fea0003800000 */
.L_x_20441:
        /* <DEDUP_REMOVED lines=10> */
.L_x_20449:
[----:B--2---:R-:W2:Y:S02]  /*15270*/  LDG.E.U16 R0, desc[UR36][R4.64] ;  /* 0x0000002404007981 */ /* 0x004ea4000c1e1500 */
[----:B--2---:R-:W-:-:S05]  /*15280*/  HADD2.F32 R0, -RZ, R0.H0_H0 ;  /* 0x20000000ff007230 */ /* 0x004fca0000004100 */
[----:B------:R-:W-:-:S04]  /*15290*/  FMUL.FTZ R0, R0, 1 ;  /* 0x3f80000000007820 */ /* 0x000fc80000410000 */
[----:B------:R0:W2:Y:S01]  /*152a0*/  F2F.F64.F32 R22, R0 ;  /* 0x0000000000167310 */ /* 0x0000a20000201800 */
[----:B------:R-:W-:Y:S05]  /*152b0*/  BRA `(.L_x_20445) ;  /* 0x0000000800ec7947 */ /* 0x000fea0003800000 */
.L_x_20448:
        /* <DEDUP_REMOVED lines=10> */
.L_x_20451:
[----:B------:R-:W2:Y:S02]  /*15360*/  LDG.E.U16 R4, desc[UR36][R4.64] ;  /* 0x0000002404047981 */ /* 0x000ea4000c1e1500 */
[----:B--2---:R-:W-:-:S05]  /*15370*/  HADD2.F32 R0, -RZ, R4.H0_H0 ;  /* 0x20000004ff007230 */ /* 0x004fca0000004100 */
[----:B------:R-:W-:-:S04]  /*15380*/  FMUL.FTZ R0, R0, 1 ;  /* 0x3f80000000007820 */ /* 0x000fc80000410000 */
[----:B------:R0:W2:Y:S01]  /*15390*/  F2F.F64.F32 R22, R0 ;  /* 0x0000000000167310 */ /* 0x0000a20000201800 */
[----:B------:R-:W-:Y:S05]  /*153a0*/  BRA `(.L_x_20445) ;  /* 0x0000000800b07947 */ /* 0x000fea0003800000 */
.L_x_20450:
[----:B------:R0:W5:Y:S01]  /*153b0*/  LDG.E.64 R22, desc[UR36][R4.64] ;  /* 0x0000002404167981 */ /* 0x000162000c1e1b00 */
[----:B------:R-:W-:Y:S05]  /*153c0*/  BRA `(.L_x_20445) ;  /* 0x0000000800a87947 */ /* 0x000fea0003800000 */
.L_x_20440:
        /* <DEDUP_REMOVED lines=13> */
.L_x_20454:
[----:B------:R0:W5:Y:S01]  /*154a0*/  LDG.E.64 R22, desc[UR36][R4.64] ;  /* 0x0000002404167981 */ /* 0x000162000c1e1b00 */
[----:B------:R-:W-:Y:S05]  /*154b0*/  BRA `(.L_x_20445) ;  /* 0x00000008006c7947 */ /* 0x000fea0003800000 */
.L_x_20453:
        /* <DEDUP_REMOVED lines=27> */
.L_x_20456:
        /* <DEDUP_REMOVED lines=15> */
.L_x_20455:
[----:B--2---:R-:W2:Y:S02]  /*15760*/  LDG.E.U16 R0, desc[UR36][R4.64] ;  /* 0x0000002404007981 */ /* 0x004ea4000c1e1500 */
[----:B--2---:R-:W-:-:S04]  /*15770*/  IMAD.U32 R0, R0, 0x10000, RZ ;  /* 0x0001000000007824 */ /* 0x004fc800078e00ff */
[----:B------:R-:W-:-:S04]  /*15780*/  FMUL.FTZ R0, R0, 1 ;  /* 0x3f80000000007820 */ /* 0x000fc80000410000 */
[----:B------:R0:W2:Y:S01]  /*15790*/  F2F.F64.F32 R22, R0 ;  /* 0x0000000000167310 */ /* 0x0000a20000201800 */
[----:B------:R-:W-:Y:S05]  /*157a0*/  BRA `(.L_x_20445) ;  /* 0x0000000400b07947 */ /* 0x000fea0003800000 */
.L_x_20452:
        /* <DEDUP_REMOVED lines=11> */
.L_x_20459:
        /* <DEDUP_REMOVED lines=21> */
.L_x_20461:
[----:B------:R-:W-:Y:S05]  /*159b0*/  BSYNC.RECONVERGENT B0 ;  /* 0x0000000000007941 */ /* 0x000fea0003800200 */
.L_x_20460:
[----:B------:R-:W-:Y:S01]  /*159c0*/  IMAD.SHL.U32 R0, R0, 0x100000, RZ ;  /* 0x0010000000007824 */ /* 0x000fe200078e00ff */
[----:B------:R-:W-:-:S04]  /*159d0*/  LEA R3, R3, 0x3b800000, 0x17 ;  /* 0x3b80000003037811 */ /* 0x000fc800078eb8ff */
[----:B------:R-:W-:-:S05]  /*159e0*/  LOP3.LUT R0, R3, R0, R7, 0xfe, !PT ;  /* 0x0000000003007212 */ /* 0x000fca00078efe07 */
[----:B------:R-:W-:-:S04]  /*159f0*/  FMUL.FTZ R0, R0, 1 ;  /* 0x3f80000000007820 */ /* 0x000fc80000410000 */
[----:B------:R0:W2:Y:S01]  /*15a00*/  F2F.F64.F32 R22, R0 ;  /* 0x0000000000167310 */ /* 0x0000a20000201800 */
[----:B------:R-:W-:Y:S05]  /*15a10*/  BRA `(.L_x_20445) ;  /* 0x0000000400147947 */ /* 0x000fea0003800000 */
.L_x_20458:
        /* <DEDUP_REMOVED lines=21> */
.L_x_20463:
[----:B------:R-:W-:Y:S05]  /*15b70*/  BSYNC.RECONVERGENT B0 ;  /* 0x0000000000007941 */ /* 0x000fea0003800200 */
.L_x_20462:
[----:B------:R-:W-:Y:S01]  /*15b80*/  IMAD.SHL.U32 R0, R0, 0x200000, RZ ;  /* 0x0020000000007824 */ /* 0x000fe200078e00ff */
[----:B------:R-:W-:-:S04]  /*15b90*/  LEA R3, R3, 0x37800000, 0x17 ;  /* 0x3780000003037811 */ /* 0x000fc800078eb8ff */
[----:B------:R-:W-:-:S05]  /*15ba0*/  LOP3.LUT R0, R3, R0, R7, 0xfe, !PT ;  /* 0x0000000003007212 */ /* 0x000fca00078efe07 */
[----:B------:R-:W-:-:S04]  /*15bb0*/  FMUL.FTZ R0, R0, 1 ;  /* 0x3f80000000007820 */ /* 0x000fc80000410000 */
[----:B------:R0:W2:Y:S01]  /*15bc0*/  F2F.F64.F32 R22, R0 ;  /* 0x0000000000167310 */ /* 0x0000a20000201800 */
[----:B------:R-:W-:Y:S05]  /*15bd0*/  BRA `(.L_x_20445) ;  /* 0x0000000000a47947 */ /* 0x000fea0003800000 */
.L_x_20457:
        /* <DEDUP_REMOVED lines=18> */
.L_x_20444:
        /* <DEDUP_REMOVED lines=16> */
.L_x_20466:
[----:B------:R-:W-:Y:S01]  /*15e00*/  CS2R R22, SRZ ;  /* 0x0000000000167805 */ /* 0x000fe2000001ff00 */
[----:B------:R-:W-:Y:S06]  /*15e10*/  BRA `(.L_x_20445) ;  /* 0x0000000000147947 */ /* 0x000fec0003800000 */
.L_x_20465:
[----:B------:R-:W3:Y:S02]  /*15e20*/  LDG.E.64 R22, desc[UR36][R4.64] ;  /* 0x0000002404167981 */ /* 0x000ee4000c1e1b00 */
[----:B---3--:R-:W0:Y:S01]  /*15e30*/  I2F.F64.U64 R22, R22 ;  /* 0x0000001600167312 */ /* 0x008e220000301800 */
[----:B------:R-:W-:Y:S05]  /*15e40*/  BRA `(.L_x_20445) ;  /* 0x0000000000087947 */ /* 0x000fea0003800000 */
.L_x_20464:
[----:B------:R-:W3:Y:S02]  /*15e50*/  LDG.E R4, desc[UR36][R4.64] ;  /* 0x0000002404047981 */ /* 0x000ee4000c1e1900 */
[----:B---3--:R0:W3:Y:S02]  /*15e60*/  I2F.F64.U32 R22, R4 ;  /* 0x0000000400167312 */ /* 0x0080e40000201800 */
.L_x_20445:
[----:B------:R-:W-:Y:S05]  /*15e70*/  BSYNC.RECONVERGENT B6 ;  /* 0x0000000000067941 */ /* 0x000fea0003800200 */
.L_x_20439:
        /* <DEDUP_REMOVED lines=18> */
[----:B------:R-:W3:Y:S02]  /*15fa0*/  LDG.E.S8 R4, desc[UR36][R4.64] ;  /* 0x0000002404047981 */ /* 0x000ee4000c1e1300 */
[----:B---3--:R0:W3:Y:S01]  /*15fb0*/  I2F.F64.S16 R24, R4 ;  /* 0x0000000400187312 */ /* 0x0080e20000101c00 */
[----:B------:R-:W-:Y:S05]  /*15fc0*/  BRA `(.L_x_20473) ;  /* 0x0000000c00707947 */ /* 0x000fea0003800000 */
.L_x_20471:
[----:B------:R-:W3:Y:S02]  /*15fd0*/  LDG.E.U8 R4, desc[UR36][R4.64] ;  /* 0x0000002404047981 */ /* 0x000ee4000c1e1100 */
[----:B---3--:R0:W3:Y:S01]  /*15fe0*/  I2F.F64.U16 R24, R4 ;  /* 0x0000000400187312 */ /* 0x0080e20000101800 */
[----:B------:R-:W-:Y:S05]  /*15ff0*/  BRA `(.L_x_20473) ;  /* 0x0000000c00647947 */ /* 0x000fea0003800000 */
.L_x_20470:
        /* <DEDUP_REMOVED lines=9> */
.L_x_20475:
[----:B------:R-:W3:Y:S02]  /*16090*/  LDG.E R4, desc[UR36][R4.64] ;  /* 0x0000002404047981 */ /* 0x000ee4000c1e1900 */
[----:B---3--:R0:W3:Y:S01]  /*160a0*/  I2F.F64 R24, R4 ;  /* 0x0000000400187312 */ /* 0x0080e20000201c00 */
[----:B------:R-:W-:Y:S05]  /*160b0*/  BRA `(.L_x_20473) ;  /* 0x0000000c00347947 */ /* 0x000fea0003800000 */
.L_x_20474:
[----:B------:R-:W3:Y:S02]  /*160c0*/  LDG.E.U16 R4, desc[UR36][R4.64] ;  /* 0x0000002404047981 */ /* 0x000ee4000c1e1500 */
[----:B---3--:R0:W3:Y:S01]  /*160d0*/  I2F.F64.S16 R24, R4 ;  /* 0x0000000400187312 */ /* 0x0080e20000101c00 */
[----:B------:R-:W-:Y:S05]  /*160e0*/  BRA `(.L_x_20473) ;  /* 0x0000000c00287947 */ /* 0x000fea0003800000 */
.L_x_20469:
        /* <DEDUP_REMOVED lines=10> */
.L_x_20477:
[----:B--2---:R-:W2:Y:S02]  /*16190*/  LDG.E.U16 R0, desc[UR36][R4.64] ;  /* 0x0000002404007981 */ /* 0x004ea4000c1e1500 */
[----:B--2---:R-:W-:-:S05]  /*161a0*/  HADD2.F32 R0, -RZ, R0.H0_H0 ;  /* 0x20000000ff007230 */ /* 0x004fca0000004100 */
[----:B------:R-:W-:-:S04]  /*161b0*/  FMUL.FTZ R0, R0, 1 ;  /* 0x3f80000000007820 */ /* 0x000fc80000410000 */
[----:B------:R0:W2:Y:S01]  /*161c0*/  F2F.F64.F32 R24, R0 ;  /* 0x0000000000187310 */ /* 0x0000a20000201800 */
[----:B------:R-:W-:Y:S05]  /*161d0*/  BRA `(.L_x_20473) ;  /* 0x0000000800ec7947 */ /* 0x000fea0003800000 */
.L_x_20476:
        /* <DEDUP_REMOVED lines=10> */
.L_x_20479:
[----:B------:R-:W2:Y:S02]  /*16280*/  LDG.E.U16 R4, desc[UR36][R4.64] ;  /* 0x0000002404047981 */ /* 0x000ea4000c1e1500 */
[----:B--2---:R-:W-:-:S05]  /*16290*/  HADD2.F32 R0, -RZ, R4.H0_H0 ;  /* 0x20000004ff007230 */ /* 0x004fca0000004100 */
[----:B------:R-:W-:-:S04]  /*162a0*/  FMUL.FTZ R0, R0, 1 ;  /* 0x3f80000000007820 */ /* 0x000fc80000410000 */
[----:B------:R0:W2:Y:S01]  /*162b0*/  F2F.F64.F32 R24, R0 ;  /* 0x0000000000187310 */ /* 0x0000a20000201800 */
[----:B------:R-:W-:Y:S05]  /*162c0*/  BRA `(.L_x_20473) ;  /* 0x0000000800b07947 */ /* 0x000fea0003800000 */
.L_x_20478:
[----:B------:R0:W5:Y:S01]  /*162d0*/  LDG.E.64 R24, desc[UR36][R4.64] ;  /* 0x0000002404187981 */ /* 0x000162000c1e1b00 */
[----:B------:R-:W-:Y:S05]  /*162e0*/  BRA `(.L_x_20473) ;  /* 0x0000000800a87947 */ /* 0x000fea0003800000 */
.L_x_20468:
        /* <DEDUP_REMOVED lines=13> */
.L_x_20482:
[----:B------:R0:W5:Y:S01]  /*163c0*/  LDG.E.64 R24, desc[UR36][R4.64] ;  /* 0x0000002404187981 */ /* 0x000162000c1e1b00 */
[----:B------:R-:W-:Y:S05]  /*163d0*/  BRA `(.L_x_20473) ;  /* 0x00000008006c7947 */ /* 0x000fea0003800000 */
.L_x_20481:
        /* <DEDUP_REMOVED lines=27> */
.L_x_20484:
        /* <DEDUP_REMOVED lines=15> */
.L_x_20483:
[----:B--2---:R-:W2:Y:S02]  /*16680*/  LDG.E.U16 R0, desc[UR36][R4.64] ;  /* 0x0000002404007981 */ /* 0x004ea4000c1e1500 */
[----:B--2---:R-:W-:-:S04]  /*16690*/  IMAD.U32 R0, R0, 0x10000, RZ ;  /* 0x0001000000007824 */ /* 0x004fc800078e00ff */
[----:B------:R-:W-:-:S04]  /*166a0*/  FMUL.FTZ R0, R0, 1 ;  /* 0x3f80000000007820 */ /* 0x000fc80000410000 */
[----:B------:R0:W2:Y:S01]  /*166b0*/  F2F.F64.F32 R24, R0 ;  /* 0x0000000000187310 */ /* 0x0000a20000201800 */
[----:B------:R-:W-:Y:S05]  /*166c0*/  BRA `(.L_x_20473) ;  /* 0x0000000400b07947 */ /* 0x000fea0003800000 */
.L_x_20480:
        /* <DEDUP_REMOVED lines=11> */
.L_x_20487:
        /* <DEDUP_REMOVED lines=21> */
.L_x_20489:
[----:B------:R-:W-:Y:S05]  /*168d0*/  BSYNC.RECONVERGENT B0 ;  /* 0x0000000000007941 */ /* 0x000fea0003800200 */
.L_x_20488:
[----:B------:R-:W-:Y:S01]  /*168e0*/  IMAD.SHL.U32 R0, R0, 0x100000, RZ ;  /* 0x0010000000007824 */ /* 0x000fe200078e00ff */
[----:B------:R-:W-:-:S04]  /*168f0*/  LEA R3, R3, 0x3b800000, 0x17 ;  /* 0x3b80000003037811 */ /* 0x000fc800078eb8ff */
[----:B------:R-:W-:-:S05]  /*16900*/  LOP3.LUT R0, R3, R0, R7, 0xfe, !PT ;  /* 0x0000000003007212 */ /* 0x000fca00078efe07 */
[----:B------:R-:W-:-:S04]  /*16910*/  FMUL.FTZ R0, R0, 1 ;  /* 0x3f80000000007820 */ /* 0x000fc80000410000 */
[----:B------:R0:W2:Y:S01]  /*16920*/  F2F.F64.F32 R24, R0 ;  /* 0x0000000000187310 */ /* 0x0000a20000201800 */
[----:B------:R-:W-:Y:S05]  /*16930*/  BRA `(.L_x_20473) ;  /* 0x0000000400147947 */ /* 0x000fea0003800000 */
.L_x_20486:
        /* <DEDUP_REMOVED lines=21> */
.L_x_20491:
[----:B------:R-:W-:Y:S05]  /*16a90*/  BSYNC.RECONVERGENT B0 ;  /* 0x0000000000007941 */ /* 0x000fea0003800200 */
.L_x_20490:
[----:B------:R-:W-:Y:S01]  /*16aa0*/  IMAD.SHL.U32 R0, R0, 0x200000, RZ ;  /* 0x0020000000007824 */ /* 0x000fe200078e00ff */
[----:B------:R-:W-:-:S04]  /*16ab0*/  LEA R3, R3, 0x37800000, 0x17 ;  /* 0x3780000003037811 */ /* 0x000fc800078eb8ff */
[----:B------:R-:W-:-:S05]  /*16ac0*/  LOP3.LUT R0, R3, R0, R7, 0xfe, !PT ;  /* 0x0000000003007212 */ /* 0x000fca00078efe07 */
[----:B------:R-:W-:-:S04]  /*16ad0*/  FMUL.FTZ R0, R0, 1 ;  /* 0x3f80000000007820 */ /* 0x000fc80000410000 */
[----:B------:R0:W2:Y:S01]  /*16ae0*/  F2F.F64.F32 R24, R0 ;  /* 0x0000000000187310 */ /* 0x0000a20000201800 */
[----:B------:R-:W-:Y:S05]  /*16af0*/  BRA `(.L_x_20473) ;  /* 0x0000000000a47947 */ /* 0x000fea0003800000 */
.L_x_20485:
        /* <DEDUP_REMOVED lines=18> */
.L_x_20472:
        /* <DEDUP_REMOVED lines=16> */
.L_x_20494:
[----:B------:R-:W-:Y:S01]  /*16d20*/  CS2R R24, SRZ ;  /* 0x0000000000187805 */ /* 0x000fe2000001ff00 */
[----:B------:R-:W-:Y:S06]  /*16d30*/  BRA `(.L_x_20473) ;  /* 0x0000000000147947 */ /* 0x000fec0003800000 */
.L_x_20493:
[----:B------:R-:W3:Y:S02]  /*16d40*/  LDG.E.64 R24, desc[UR36][R4.64] ;  /* 0x0000002404187981 */ /* 0x000ee4000c1e1b00 */
[----:B---3--:R-:W0:Y:S01]  /*16d50*/  I2F.F64.U64 R24, R24 ;  /* 0x0000001800187312 */ /* 0x008e220000301800 */
[----:B------:R-:W-:Y:S05]  /*16d60*/  BRA `(.L_x_20473) ;  /* 0x0000000000087947 */ /* 0x000fea0003800000 */
.L_x_20492:
[----:B------:R-:W3:Y:S02]  /*16d70*/  LDG.E R4, desc[UR36][R4.64] ;  /* 0x0000002404047981 */ /* 0x000ee4000c1e1900 */
[----:B---3--:R0:W3:Y:S02]  /*16d80*/  I2F.F64.U32 R24, R4 ;  /* 0x0000000400187312 */ /* 0x0080e40000201800 */
.L_x_20473:
[----:B------:R-:W-:Y:S05]  /*16d90*/  BSYNC.RECONVERGENT B6 ;  /* 0x0000000000067941 */ /* 0x000fea0003800200 */
.L_x_20467:
        /* <DEDUP_REMOVED lines=20> */
.L_x_20499:
[----:B------:R-:W2:Y:S02]  /*16ee0*/  LDG.E.U8 R4, desc[UR36][R4.64] ;  /* 0x0000002404047981 */ /* 0x000ea4000c1e1100 */
[----:B--2---:R0:W1:Y:S01]  /*16ef0*/  I2F.F64.U16 R26, R4 ;  /* 0x00000004001a7312 */ /* 0x0040620000101800 */
[----:B------:R-:W-:Y:S05]  /*16f00*/  BRA `(.L_x_20501) ;  /* 0x0000000c00647947 */ /* 0x000fea0003800000 */
.L_x_20498:
        /* <DEDUP_REMOVED lines=9> */
.L_x_20503:
[----:B------:R-:W2:Y:S02]  /*16fa0*/  LDG.E R4, desc[UR36][R4.64] ;  /* 0x0000002404047981 */ /* 0x000ea4000c1e1900 */
[----:B--2---:R0:W1:Y:S01]  /*16fb0*/  I2F.F64 R26, R4 ;  /* 0x00000004001a7312 */ /* 0x0040620000201c00 */
[----:B------:R-:W-:Y:S05]  /*16fc0*/  BRA `(.L_x_20501) ;  /* 0x0000000c00347947 */ /* 0x000fea0003800000 */
.L_x_20502:
[----:B------:R-:W2:Y:S02]  /*16fd0*/  LDG.E.U16 R4, desc[UR36][R4.64] ;  /* 0x0000002404047981 */ /* 0x000ea4000c1e1500 */
[----:B--2---:R0:W1:Y:S01]  /*16fe0*/  I2F.F64.S16 R26, R4 ;  /* 0x00000004001a7312 */ /* 0x0040620000101c00 */
[----:B------:R-:W-:Y:S05]  /*16ff0*/  BRA `(.L_x_20501) ;  /* 0x0000000c00287947 */ /* 0x000fea0003800000 */
.L_x_20497:
        /* <DEDUP_REMOVED lines=10> */
.L_x_20505:
[----:B--2---:R-:W2:Y:S02]  /*170a0*/  LDG.E.U16 R0, desc[UR36][R4.64] ;  /* 0x0000002404007981 */ /* 0x004ea4000c1e1500 */
[----:B--2---:R-:W-:-:S05]  /*170b0*/  HADD2.F32 R0, -RZ, R0.H0_H0 ;  /* 0x20000000ff007230 */ /* 0x004fca0000004100 */
[----:B------:R-:W-:-:S04]  /*170c0*/  FMUL.FTZ R0, R0, 1 ;  /* 0x3f80000000007820 */ /* 0x000fc80000410000 */
[----:B------:R0:W1:Y:S01]  /*170d0*/  F2F.F64.F32 R26, R0 ;  /* 0x00000000001a7310 */ /* 0x0000620000201800 */
[----:B------:R-:W-:Y:S05]  /*170e0*/  BRA `(.L_x_20501) ;  /* 0x0000000800ec7947 */ /* 0x000fea0003800000 */
.L_x_20504:
        /* <DEDUP_REMOVED lines=10> */
.L_x_20507:
[----:B------:R-:W2:Y:S02]  /*17190*/  LDG.E.U16 R4, desc[UR36][R4.64] ;  /* 0x0000002404047981 */ /* 0x000ea4000c1e1500 */
[----:B--2---:R-:W-:-:S05]  /*171a0*/  HADD2.F32 R0, -RZ, R4.H0_H0 ;  /* 0x20000004ff007230 */ /* 0x004fca0000004100 */
[----:B------:R-:W-:-:S04]  /*171b0*/  FMUL.FTZ R0, R0, 1 ;  /* 0x3f80000000007820 */ /* 0x000fc80000410000 */
[----:B------:R0:W1:Y:S01]  /*171c0*/  F2F.F64.F32 R26, R0 ;  /* 0x00000000001a7310 */ /* 0x0000620000201800 */
[----:B------:R-:W-:Y:S05]  /*171d0*/  BRA `(.L_x_20501) ;  /* 0x0000000800b07947 */ /* 0x000fea0003800000 */
.L_x_20506:
[----:B------:R0:W5:Y:S01]  /*171e0*/  LDG.E.64 R26, desc[UR36][R4.64] ;  /* 0x00000024041a7981 */ /* 0x000162000c1e1b00 */
[----:B------:R-:W-:Y:S05]  /*171f0*/  BRA `(.L_x_20501) ;  /* 0x0000000800a87947 */ /* 0x000fea0003800000 */
.L_x_20496:
        /* <DEDUP_REMOVED lines=13> */
.L_x_20510:
[----:B------:R0:W5:Y:S01]  /*172d0*/  LDG.E.64 R26, desc[UR36][R4.64] ;  /* 0x00000024041a7981 */ /* 0x000162000c1e1b00 */
[----:B------:R-:W-:Y:S05]  /*172e0*/  BRA `(.L_x_20501) ;  /* 0x00000008006c7947 */ /* 0x000fea0003800000 */
.L_x_20509:
        /* <DEDUP_REMOVED lines=27> */
.L_x_20512:
        /* <DEDUP_REMOVED lines=15> */
.L_x_20511:
[----:B--2---:R-:W2:Y:S02]  /*17590*/  LDG.E.U16 R0, desc[UR36][R4.64] ;  /* 0x0000002404007981 */ /* 0x004ea4000c1e1500 */
[----:B--2---:R-:W-:-:S04]  /*175a0*/  IMAD.U32 R0, R0, 0x10000, RZ ;  /* 0x0001000000007824 */ /* 0x004fc800078e00ff */
[----:B------:R-:W-:-:S04]  /*175b0*/  FMUL.FTZ R0, R0, 1 ;  /* 0x3f80000000007820 */ /* 0x000fc80000410000 */
[----:B------:R0:W1:Y:S01]  /*175c0*/  F2F.F64.F32 R26, R0 ;  /* 0x00000000001a7310 */ /* 0x0000620000201800 */
[----:B------:R-:W-:Y:S05]  /*175d0*/  BRA `(.L_x_20501) ;  /* 0x0000000400b07947 */ /* 0x000fea0003800000 */
.L_x_20508:
        /* <DEDUP_REMOVED lines=11> */
.L_x_20515:
        /* <DEDUP_REMOVED lines=21> */
.L_x_20517:
[----:B------:R-:W-:Y:S05]  /*177e0*/  BSYNC.RECONVERGENT B0 ;  /* 0x0000000000007941 */ /* 0x000fea0003800200 */
.L_x_20516:
[----:B------:R-:W-:Y:S01]  /*177f0*/  IMAD.SHL.U32 R0, R0, 0x100000, RZ ;  /* 0x0010000000007824 */ /* 0x000fe200078e00ff */
[----:B------:R-:W-:-:S04]  /*17800*/  LEA R3, R3, 0x3b800000, 0x17 ;  /* 0x3b80000003037811 */ /* 0x000fc800078eb8ff */
[----:B------:R-:W-:-:S05]  /*17810*/  LOP3.LUT R0, R3, R0, R7, 0xfe, !PT ;  /* 0x0000000003007212 */ /* 0x000fca00078efe07 */
[----:B------:R-:W-:-:S04]  /*17820*/  FMUL.FTZ R0, R0, 1 ;  /* 0x3f80000000007820 */ /* 0x000fc80000410000 */
[----:B------:R0:W1:Y:S01]  /*17830*/  F2F.F64.F32 R26, R0 ;  /* 0x00000000001a7310 */ /* 0x0000620000201800 */
[----:B------:R-:W-:Y:S05]  /*17840*/  BRA `(.L_x_20501) ;  /* 0x0000000400147947 */ /* 0x000fea0003800000 */
.L_x_20514:
        /* <DEDUP_REMOVED lines=21> */
.L_x_20519:
[----:B------:R-:W-:Y:S05]  /*179a0*/  BSYNC.RECONVERGENT B0 ;  /* 0x0000000000007941 */ /* 0x000fea0003800200 */
.L_x_20518:
[----:B------:R-:W-:Y:S01]  /*179b0*/  IMAD.SHL.U32 R0, R0, 0x200000, RZ ;  /* 0x0020000000007824 */ /* 0x000fe200078e00ff */
[----:B------:R-:W-:-:S04]  /*179c0*/  LEA R3, R3, 0x37800000, 0x17 ;  /* 0x3780000003037811 */ /* 0x000fc800078eb8ff */
[----:B------:R-:W-:-:S05]  /*179d0*/  LOP3.LUT R0, R3, R0, R7, 0xfe, !PT ;  /* 0x0000000003007212 */ /* 0x000fca00078efe07 */
[----:B------:R-:W-:-:S04]  /*179e0*/  FMUL.FTZ R0, R0, 1 ;  /* 0x3f80000000007820 */ /* 0x000fc80000410000 */
[----:B------:R0:W1:Y:S01]  /*179f0*/  F2F.F64.F32 R26, R0 ;  /* 0x00000000001a7310 */ /* 0x0000620000201800 */
[----:B------:R-:W-:Y:S05]  /*17a00*/  BRA `(.L_x_20501) ;  /* 0x0000000000a47947 */ /* 0x000fea0003800000 */
.L_x_20513:
        /* <DEDUP_REMOVED lines=18> */
.L_x_20500:
        /* <DEDUP_REMOVED lines=16> */
.L_x_20522:
[----:B------:R-:W-:Y:S01]  /*17c30*/  CS2R R26, SRZ ;  /* 0x00000000001a7805 */ /* 0x000fe2000001ff00 */
[----:B------:R-:W-:Y:S06]  /*17c40*/  BRA `(.L_x_20501) ;  /* 0x0000000000147947 */ /* 0x000fec0003800000 */
.L_x_20521:
[----:B------:R-:W2:Y:S02]  /*17c50*/  LDG.E.64 R26, desc[UR36][R4.64] ;  /* 0x00000024041a7981 */ /* 0x000ea4000c1e1b00 */
[----:B--2---:R-:W0:Y:S01]  /*17c60*/  I2F.F64.U64 R26, R26 ;  /* 0x0000001a001a7312 */ /* 0x004e220000301800 */
[----:B------:R-:W-:Y:S05]  /*17c70*/  BRA `(.L_x_20501) ;  /* 0x0000000000087947 */ /* 0x000fea0003800000 */
.L_x_20520:
[----:B------:R-:W2:Y:S02]  /*17c80*/  LDG.E R4, desc[UR36][R4.64] ;  /* 0x0000002404047981 */ /* 0x000ea4000c1e1900 */
[----:B--2---:R0:W1:Y:S02]  /*17c90*/  I2F.F64.U32 R26, R4 ;  /* 0x00000004001a7312 */ /* 0x0040640000201800 */
.L_x_20501:
[----:B------:R-:W-:Y:S05]  /*17ca0*/  BSYNC.RECONVERGENT B6 ;  /* 0x0000000000067941 */ /* 0x000fea0003800200 */
.L_x_20495:
        /* <DEDUP_REMOVED lines=20> */
.L_x_20527:
[----:B------:R-:W3:Y:S02]  /*17df0*/  LDG.E.U8 R4, desc[UR36][R4.64] ;  /* 0x0000002404047981 */ /* 0x000ee4000c1e1100 */
[----:B---3--:R0:W3:Y:S01]  /*17e00*/  I2F.F64.U16 R28, R4 ;  /* 0x00000004001c7312 */ /* 0x0080e20000101800 */
[----:B------:R-:W-:Y:S05]  /*17e10*/  BRA `(.L_x_20529) ;  /* 0x0000000c00647947 */ /* 0x000fea0003800000 */
.L_x_20526:
        /* <DEDUP_REMOVED lines=9> */
.L_x_20531:
[----:B------:R-:W3:Y:S02]  /*17eb0*/  LDG.E R4, desc[UR36][R4.64] ;  /* 0x0000002404047981 */ /* 0x000ee4000c1e1900 */
[----:B---3--:R0:W3:Y:S01]  /*17ec0*/  I2F.F64 R28, R4 ;  /* 0x00000004001c7312 */ /* 0x0080e20000201c00 */
[----:B------:R-:W-:Y:S05]  /*17ed0*/  BRA `(.L_x_20529) ;  /* 0x0000000c00347947 */ /* 0x000fea0003800000 */
.L_x_20530:
[----:B------:R-:W3:Y:S02]  /*17ee0*/  LDG.E.U16 R4, desc[UR36][R4.64] ;  /* 0x0000002404047981 */ /* 0x000ee4000c1e1500 */
[----:B---3--:R0:W3:Y:S01]  /*17ef0*/  I2F.F64.S16 R28, R4 ;  /* 0x00000004001c7312 */ /* 0x0080e20000101c00 */
[----:B------:R-:W-:Y:S05]  /*17f00*/  BRA `(.L_x_20529) ;  /* 0x0000000c00287947 */ /* 0x000fea0003800000 */
.L_x_20525:
        /* <DEDUP_REMOVED lines=10> */
.L_x_20533:
[----:B--2---:R-:W2:Y:S02]  /*17fb0*/  LDG.E.U16 R0, desc[UR36][R4.64] ;  /* 0x0000002404007981 */ /* 0x004ea4000c1e1500 */
[----:B--2---:R-:W-:-:S05]  /*17fc0*/  HADD2.F32 R0, -RZ, R0.H0_H0 ;  /* 0x20000000ff007230 */ /* 0x004fca0000004100 */
[----:B------:R-:W-:-:S04]  /*17fd0*/  FMUL.FTZ R0, R0, 1 ;  /* 0x3f80000000007820 */ /* 0x000fc80000410000 */
[----:B------:R0:W2:Y:S01]  /*17fe0*/  F2F.F64.F32 R28, R0 ;  /* 0x00000000001c7310 */ /* 0x0000a20000201800 */
[----:B------:R-:W-:Y:S05]  /*17ff0*/  BRA `(.L_x_20529) ;  /* 0x0000000800ec7947 */ /* 0x000fea0003800000 */
.L_x_20532:
        /* <DEDUP_REMOVED lines=10> */
.L_x_20535:
[----:B------:R-:W2:Y:S02]  /*180a0*/  LDG.E.U16 R4, desc[UR36][R4.64] ;  /* 0x0000002404047981 */ /* 0x000ea4000c1e1500 */
[----:B--2---:R-:W-:-:S05]  /*180b0*/  HADD2.F32 R0, -RZ, R4.H0_H0 ;  /* 0x20000004ff007230 */ /* 0x004fca0000004100 */
[----:B------:R-:W-:-:S04]  /*180c0*/  FMUL.FTZ R0, R0, 1 ;  /* 0x3f80000000007820 */ /* 0x000fc80000410000 */
[----:B------:R0:W2:Y:S01]  /*180d0*/  F2F.F64.F32 R28, R0 ;  /* 0x00000000001c7310 */ /* 0x0000a20000201800 */
[----:B------:R-:W-:Y:S05]  /*180e0*/  BRA `(.L_x_20529) ;  /* 0x0000000800b07947 */ /* 0x000fea0003800000 */
.L_x_20534:
[----:B------:R0:W5:Y:S01]  /*180f0*/  LDG.E.64 R28, desc[UR36][R4.64] ;  /* 0x00000024041c7981 */ /* 0x000162000c1e1b00 */
[----:B------:R-:W-:Y:S05]  /*18100*/  BRA `(.L_x_20529) ;  /* 0x0000000800a87947 */ /* 0x000fea0003800000 */
.L_x_20524:
        /* <DEDUP_REMOVED lines=13> */
.L_x_20538:
[----:B------:R0:W5:Y:S01]  /*181e0*/  LDG.E.64 R28, desc[UR36][R4.64] ;  /* 0x00000024041c7981 */ /* 0x000162000c1e1b00 */
[----:B------:R-:W-:Y:S05]  /*181f0*/  BRA `(.L_x_20529) ;  /* 0x00000008006c7947 */ /* 0x000fea0003800000 */
.L_x_20537:
        /* <DEDUP_REMOVED lines=27> */
.L_x_20540:
        /* <DEDUP_REMOVED lines=15> */
.L_x_20539:
[----:B--2---:R-:W2:Y:S02]  /*184a0*/  LDG.E.U16 R0, desc[UR36][R4.64] ;  /* 0x0000002404007981 */ /* 0x004ea4000c1e1500 */
[----:B--2---:R-:W-:-:S04]  /*184b0*/  IMAD.U32 R0, R0, 0x10000, RZ ;  /* 0x0001000000007824 */ /* 0x004fc800078e00ff */
[----:B------:R-:W-:-:S04]  /*184c0*/  FMUL.FTZ R0, R0, 1 ;  /* 0x3f80000000007820 */ /* 0x000fc80000410000 */
[----:B------:R0:W2:Y:S01]  /*184d0*/  F2F.F64.F32 R28, R0 ;  /* 0x00000000001c7310 */ /* 0x0000a20000201800 */
[----:B------:R-:W-:Y:S05]  /*184e0*/  BRA `(.L_x_20529) ;  /* 0x0000000400b07947 */ /* 0x000fea0003800000 */
.L_x_20536:
        /* <DEDUP_REMOVED lines=11> */
.L_x_20543:
        /* <DEDUP_REMOVED lines=21> */
.L_x_20545:
[----:B------:R-:W-:Y:S05]  /*186f0*/  BSYNC.RECONVERGENT B0 ;  /* 0x0000000000007941 */ /* 0x000fea0003800200 */
.L_x_20544:
[----:B------:R-:W-:Y:S01]  /*18700*/  IMAD.SHL.U32 R0, R0, 0x100000, RZ ;  /* 0x0010000000007824 */ /* 0x000fe200078e00ff */
[----:B------:R-:W-:-:S04]  /*18710*/  LEA R3, R3, 0x3b800000, 0x17 ;  /* 0x3b80000003037811 */ /* 0x000fc800078eb8ff */
[----:B------:R-:W-:-:S05]  /*18720*/  LOP3.LUT R0, R3, R0, R7, 0xfe, !PT ;  /* 0x0000000003007212 */ /* 0x000fca00078efe07 */
[----:B------:R-:W-:-:S04]  /*18730*/  FMUL.FTZ R0, R0, 1 ;  /* 0x3f80000000007820 */ /* 0x000fc80000410000 */
[----:B------:R0:W2:Y:S01]  /*18740*/  F2F.F64.F32 R28, R0 ;  /* 0x00000000001c7310 */ /* 0x0000a20000201800 */
[----:B------:R-:W-:Y:S05]  /*18750*/  BRA `(.L_x_20529) ;  /* 0x0000000400147947 */ /* 0x000fea0003800000 */
.L_x_20542:
        /* <DEDUP_REMOVED lines=21> */
.L_x_20547:
[----:B------:R-:W-:Y:S05]  /*188b0*/  BSYNC.RECONVERGENT B0 ;  /* 0x0000000000007941 */ /* 0x000fea0003800200 */
.L_x_20546:
[----:B------:R-:W-:Y:S01]  /*188c0*/  IMAD.SHL.U32 R0, R0, 0x200000, RZ ;  /* 0x0020000000007824 */ /* 0x000fe200078e00ff */
[----:B------:R-:W-:-:S04]  /*188d0*/  LEA R3, R3, 0x37800000, 0x17 ;  /* 0x3780000003037811 */ /* 0x000fc800078eb8ff */
[----:B------:R-:W-:-:S05]  /*188e0*/  LOP3.LUT R0, R3, R0, R7, 0xfe, !PT ;  /* 0x0000000003007212 */ /* 0x000fca00078efe07 */
[----:B------:R-:W-:-:S04]  /*188f0*/  FMUL.FTZ R0, R0, 1 ;  /* 0x3f80000000007820 */ /* 0x000fc80000410000 */
[----:B------:R0:W2:Y:S01]  /*18900*/  F2F.F64.F32 R28, R0 ;  /* 0x00000000001c7310 */ /* 0x0000a20000201800 */
[----:B------:R-:W-:Y:S05]  /*18910*/  BRA `(.L_x_20529) ;  /* 0x0000000000a47947 */ /* 0x000fea0003800000 */
.L_x_20541:
        /* <DEDUP_REMOVED lines=18> */
.L_x_20528:
        /* <DEDUP_REMOVED lines=16> */
.L_x_20550:
[----:B------:R-:W-:Y:S01]  /*18b40*/  CS2R R28, SRZ ;  /* 0x00000000001c7805 */ /* 0x000fe2000001ff00 */
[----:B------:R-:W-:Y:S06]  /*18b50*/  BRA `(.L_x_20529) ;  /* 0x0000000000147947 */ /* 0x000fec0003800000 */
.L_x_20549:
[----:B------:R-:W3:Y:S02]  /*18b60*/  LDG.E.64 R28, desc[UR36][R4.64] ;  /* 0x00000024041c7981 */ /* 0x000ee4000c1e1b00 */
[----:B---3--:R-:W0:Y:S01]  /*18b70*/  I2F.F64.U64 R28, R28 ;  /* 0x0000001c001c7312 */ /* 0x008e220000301800 */
[----:B------:R-:W-:Y:S05]  /*18b80*/  BRA `(.L_x_20529) ;  /* 0x0000000000087947 */ /* 0x000fea0003800000 */
.L_x_20548:
[----:B------:R-:W3:Y:S02]  /*18b90*/  LDG.E R4, desc[UR36][R4.64] ;  /* 0x0000002404047981 */ /* 0x000ee4000c1e1900 */
[----:B---3--:R0:W3:Y:S02]  /*18ba0*/  I2F.F64.U32 R28, R4 ;  /* 0x00000004001c7312 */ /* 0x0080e40000201800 */
.L_x_20529:
[----:B------:R-:W-:Y:S05]  /*18bb0*/  BSYNC.RECONVERGENT B6 ;  /* 0x0000000000067941 */ /* 0x000fea0003800200 */
.L_x_20523:
        /* <DEDUP_REMOVED lines=20> */
.L_x_20555:
[----:B------:R-:W2:Y:S02]  /*18d00*/  LDG.E.U8 R4, desc[UR36][R4.64] ;  /* 0x0000002404047981 */ /* 0x000ea4000c1e1100 */
[----:B--2---:R0:W1:Y:S01]  /*18d10*/  I2F.F64.U16 R30, R4 ;  /* 0x00000004001e7312 */ /* 0x0040620000101800 */
[----:B------:R-:W-:Y:S05]  /*18d20*/  BRA `(.L_x_20557) ;  /* 0x0000000c00647947 */ /* 0x000fea0003800000 */
.L_x_20554:
        /* <DEDUP_REMOVED lines=9> */
.L_x_20559:
[----:B------:R-:W2:Y:S02]  /*18dc0*/  LDG.E R4, desc[UR36][R4.64] ;  /* 0x0000002404047981 */ /* 0x000ea4000c1e1900 */
[----:B--2---:R0:W1:Y:S01]  /*18dd0*/  I2F.F64 R30, R4 ;  /* 0x00000004001e7312 */ /* 0x0040620000201c00 */
[----:B------:R-:W-:Y:S05]  /*18de0*/  BRA `(.L_x_20557) ;  /* 0x0000000c00347947 */ /* 0x000fea0003800000 */
.L_x_20558:
[----:B------:R-:W2:Y:S02]  /*18df0*/  LDG.E.U16 R4, desc[UR36][R4.64] ;  /* 0x0000002404047981 */ /* 0x000ea4000c1e1500 */
[----:B--2---:R0:W1:Y:S01]  /*18e00*/  I2F.F64.S16 R30, R4 ;  /* 0x00000004001e7312 */ /* 0x0040620000101c00 */
[----:B------:R-:W-:Y:S05]  /*18e10*/  BRA `(.L_x_20557) ;  /* 0x0000000c00287947 */ /* 0x000fea0003800000 */
.L_x_20553:
        /* <DEDUP_REMOVED lines=10> */
.L_x_20561:
[----:B--2---:R-:W2:Y:S02]  /*18ec0*/  LDG.E.U16 R0, desc[UR36][R4.64] ;  /* 0x0000002404007981 */ /* 0x004ea4000c1e1500 */
[----:B--2---:R-:W-:-:S05]  /*18ed0*/  HADD2.F32 R0, -RZ, R0.H0_H0 ;  /* 0x20000000ff007230 */ /* 0x004fca0000004100 */
[----:B------:R-:W-:-:S04]  /*18ee0*/  FMUL.FTZ R0, R0, 1 ;  /* 0x3f80000000007820 */ /* 0x000fc80000410000 */
[----:B------:R0:W1:Y:S01]  /*18ef0*/  F2F.F64.F32 R30, R0 ;  /* 0x00000000001e7310 */ /* 0x0000620000201800 */
[----:B------:R-:W-:Y:S05]  /*18f00*/  BRA `(.L_x_20557) ;  /* 0x0000000800ec7947 */ /* 0x000fea0003800000 */
.L_x_20560:
        /* <DEDUP_REMOVED lines=10> */
.L_x_20563:
[----:B------:R-:W2:Y:S02]  /*18fb0*/  LDG.E.U16 R4, desc[UR36][R4.64] ;  /* 0x0000002404047981 */ /* 0x000ea4000c1e1500 */
[----:B--2---:R-:W-:-:S05]  /*18fc0*/  HADD2.F32 R0, -RZ, R4.H0_H0 ;  /* 0x20000004ff007230 */ /* 0x004fca0000004100 */
[----:B------:R-:W-:-:S04]  /*18fd0*/  FMUL.FTZ R0, R0, 1 ;  /* 0x3f80000000007820 */ /* 0x000fc80000410000 */
[----:B------:R0:W1:Y:S01]  /*18fe0*/  F2F.F64.F32 R30, R0 ;  /* 0x00000000001e7310 */ /* 0x0000620000201800 */
[----:B------:R-:W-:Y:S05]  /*18ff0*/  BRA `(.L_x_20557) ;  /* 0x0000000800b07947 */ /* 0x000fea0003800000 */
.L_x_20562:
[----:B------:R0:W5:Y:S01]  /*19000*/  LDG.E.64 R30, desc[UR36][R4.64] ;  /* 0x00000024041e7981 */ /* 0x000162000c1e1b00 */
[----:B------:R-:W-:Y:S05]  /*19010*/  BRA `(.L_x_20557) ;  /* 0x0000000800a87947 */ /* 0x000fea0003800000 */
.L_x_20552:
        /* <DEDUP_REMOVED lines=13> */
.L_x_20566:
[----:B------:R0:W5:Y:S01]  /*190f0*/  LDG.E.64 R30, desc[UR36][R4.64] ;  /* 0x00000024041e7981 */ /* 0x000162000c1e1b00 */
[----:B------:R-:W-:Y:S05]  /*19100*/  BRA `(.L_x_20557) ;  /* 0x00000008006c7947 */ /* 0x000fea0003800000 */
.L_x_20565:
        /* <DEDUP_REMOVED lines=11> */
[----:B------:R-:W0:Y:S01]  /*191c0*/  FLO.U32 R6, R3 ;  /* 0x0000000300067300 */ /* 0x000e2200000e0000 */
[----:B------:R-:W-:-:S05]  /*191d0*/  VIADD R4, R3, 0x1000000 ;  /* 0x0100000003047836 */ /* 0x000fca0000000000 */
[----:B------:R-:W-:Y:S01]  /*191e0*/  SHF.R.S32.HI R4, RZ, 0x8, R4 ;  /* 0x00000008ff047819 */ /* 0x000fe20000011404 */
[----:B0-----:R-:W-:-:S05]  /*191f0*/  IMAD.MOV R6, RZ, RZ, -R6 ;  /* 0x000000ffff067224 */ /* 0x001fca00078e0a06 */
[----:B------:R-:W-:-:S05]  /*19200*/  VIADDMNMX.U32 R6, R6, R7, 0x4, !PT ;  /* 0x0000000406067446 */ /* 0x000fca0007800007 */
[----:B------:R-:W-:-:S05]  /*19210*/  VIADD R6, R6, 0xfffffffc ;  /* 0xfffffffc06067836 */ /* 0x000fca0000000000 */
[----:B------:R-:W-:Y:S01]  /*19220*/  SHF.L.U32 R7, R3, R6, RZ ;  /* 0x0000000603077219 */ /* 0x000fe200000006ff */
[----:B------:R-:W-:-:S05]  /*19230*/  IMAD.SHL.U32 R6, R6, 0x800000, RZ ;  /* 0x0080000006067824 */ /* 0x000fca00078e00ff */
[----:B------:R-:W-:-:S05]  /*19240*/  LEA.HI R6, R7, -R6, RZ, 0x1c ;  /* 0x8000000607067211 */ /* 0x000fca00078fe0ff */
[----:B------:R-:W-:-:S05]  /*19250*/  VIADD R5, R6, 0x3c000000 ;  /* 0x3c00000006057836 */ /* 0x000fca0000000000 */
[----:B------:R-:W-:-:S04]  /*19260*/  LOP3.LUT R4, R5, 0x7f800000, R4, 0xf8, !PT ;  /* 0x7f80000005047812 */ /* 0x000fc800078ef804 */
[----:B------:R-:W-:-:S04]  /*19270*/  SEL R3, R4, RZ, P0 ;  /* 0x000000ff04037207 */ /* 0x000fc80000000000 */
[----:B------:R-:W-:-:S05]  /*19280*/  LOP3.LUT R3, R3, 0x80000000, R0, 0xf8, !PT ;  /* 0x8000000003037812 */ /* 0x000fca00078ef800 */
[----:B------:R-:W-:-:S04]  /*19290*/  FMUL.FTZ R3, R3, 1 ;  /* 0x3f80000003037820 */ /* 0x000fc80000410000 */
[----:B------:R0:W1:Y:S01]  /*192a0*/  F2F.F64.F32 R30, R3 ;  /* 0x00000003001e7310 */ /* 0x0000620000201800 */
[----:B------:R-:W-:Y:S05]  /*192b0*/  BRA `(.L_x_20557) ;  /* 0x0000000800007947 */ /* 0x000fea0003800000 */
.L_x_20568:
        /* <DEDUP_REMOVED lines=15> */
.L_x_20567:
[----:B--2---:R-:W2:Y:S02]  /*193b0*/  LDG.E.U16 R0, desc[UR36][R4.64] ;  /* 0x0000002404007981 */ /* 0x004ea4000c1e1500 */
[----:B--2---:R-:W-:-:S04]  /*193c0*/  IMAD.U32 R0, R0, 0x10000, RZ ;  /* 0x0001000000007824 */ /* 0x004fc800078e00ff */
[----:B------:R-:W-:-:S04]  /*193d0*/  FMUL.FTZ R0, R0, 1 ;  /* 0x3f80000000007820 */ /* 0x000fc80000410000 */
[----:B------:R0:W1:Y:S01]  /*193e0*/  F2F.F64.F32 R30, R0 ;  /* 0x00000000001e7310 */ /* 0x0000620000201800 */
[----:B------:R-:W-:Y:S05]  /*193f0*/  BRA `(.L_x_20557) ;  /* 0x0000000400b07947 */ /* 0x000fea0003800000 */
.L_x_20564:
        /* <DEDUP_REMOVED lines=11> */
.L_x_20571:
        /* <DEDUP_REMOVED lines=21> */
.L_x_20573:
[----:B------:R-:W-:Y:S05]  /*19600*/  BSYNC.RECONVERGENT B0 ;  /* 0x0000000000007941 */ /* 0x000fea0003800200 */
.L_x_20572:
[----:B------:R-:W-:Y:S01]  /*19610*/  IMAD.SHL.U32 R0, R0, 0x100000, RZ ;  /* 0x0010000000007824 */ /* 0x000fe200078e00ff */
[----:B------:R-:W-:-:S04]  /*19620*/  LEA R3, R3, 0x3b800000, 0x17 ;  /* 0x3b80000003037811 */ /* 0x000fc800078eb8ff */
[----:B------:R-:W-:-:S05]  /*19630*/  LOP3.LUT R0, R3, R0, R7, 0xfe, !PT ;  /* 0x0000000003007212 */ /* 0x000fca00078efe07 */
[----:B------:R-:W-:-:S04]  /*19640*/  FMUL.FTZ R0, R0, 1 ;  /* 0x3f80000000007820 */ /* 0x000fc80000410000 */
[----:B------:R0:W1:Y:S01]  /*19650*/  F2F.F64.F32 R30, R0 ;  /* 0x00000000001e7310 */ /* 0x0000620000201800 */
[----:B------:R-:W-:Y:S05]  /*19660*/  BRA `(.L_x_20557) ;  /* 0x0000000400147947 */ /* 0x000fea0003800000 */
.L_x_20570:
        /* <DEDUP_REMOVED lines=21> */
.L_x_20575:
[----:B------:R-:W-:Y:S05]  /*197c0*/  BSYNC.RECONVERGENT B0 ;  /* 0x0000000000007941 */ /* 0x000fea0003800200 */
.L_x_20574:
[----:B------:R-:W-:Y:S01]  /*197d0*/  IMAD.SHL.U32 R0, R0, 0x200000, RZ ;  /* 0x0020000000007824 */ /* 0x000fe200078e00ff */
[----:B------:R-:W-:-:S04]  /*197e0*/  LEA R3, R3, 0x37800000, 0x17 ;  /* 0x3780000003037811 */ /* 0x000fc800078eb8ff */
[----:B------:R-:W-:-:S05]  /*197f0*/  LOP3.LUT R0, R3, R0, R7, 0xfe, !PT ;  /* 0x0000000003007212 */ /* 0x000fca00078efe07 */
[----:B------:R-:W-:-:S04]  /*19800*/  FMUL.FTZ R0, R0, 1 ;  /* 0x3f80000000007820 */ /* 0x000fc80000410000 */
[----:B------:R0:W1:Y:S01]  /*19810*/  F2F.F64.F32 R30, R0 ;  /* 0x00000000001e7310 */ /* 0x0000620000201800 */
[----:B------:R-:W-:Y:S05]  /*19820*/  BRA `(.L_x_20557) ;  /* 0x0000000000a47947 */ /* 0x000fea0003800000 */
.L_x_20569:
        /* <DEDUP_REMOVED lines=18> */
.L_x_20556:
        /* <DEDUP_REMOVED lines=16> */
.L_x_20578:
[----:B------:R-:W-:Y:S01]  /*19a50*/  CS2R R30, SRZ ;  /* 0x00000000001e7805 */ /* 0x000fe2000001ff00 */
[----:B------:R-:W-:Y:S06]  /*19a60*/  BRA `(.L_x_20557) ;  /* 0x0000000000147947 */ /* 0x000fec0003800000 */
.L_x_20577:
[----:B------:R-:W2:Y:S02]  /*19a70*/  LDG.E.64 R30, desc[UR36][R4.64] ;  /* 0x00000024041e7981 */ /* 0x000ea4000c1e1b00 */
[----:B--2---:R-:W0:Y:S01]  /*19a80*/  I2F.F64.U64 R30, R30 ;  /* 0x0000001e001e7312 */ /* 0x004e220000301800 */
[----:B------:R-:W-:Y:S05]  /*19a90*/  BRA `(.L_x_20557) ;  /* 0x0000000000087947 */ /* 0x000fea0003800000 */
.L_x_20576:
[----:B------:R-:W2:Y:S02]  /*19aa0*/  LDG.E R4, desc[UR36][R4.64] ;  /* 0x0000002404047981 */ /* 0x000ea4000c1e1900 */
[----:B--2---:R0:W1:Y:S02]  /*19ab0*/  I2F.F64.U32 R30, R4 ;  /* 0x00000004001e7312 */ /* 0x0040640000201800 */
.L_x_20557:
[----:B------:R-:W-:Y:S05]  /*19ac0*/  BSYNC.RECONVERGENT B6 ;  /* 0x0000000000067941 */ /* 0x000fea0003800200 */
.L_x_20551:
[----:B------:R-:W2:Y:S01]  /*19ad0*/  LDCU.U8 UR6, c[0x0][0x3e2] ;  /* 0x00007c40ff0677ac */ /* 0x000ea20008000000 */
[----:B0-----:R-:W0:Y:S01]  /*19ae0*/  LDC.64 R4, c[0x0][0x3d0] ;  /* 0x0000f400ff047b82 */ /* 0x001e220000000a00 */
[----:B------:R-:W3:Y:S01]  /*19af0*/  LDCU UR5, c[0x0][0x3fc] ;  /* 0x00007f80ff0577ac */ /* 0x000ee20008000800 */
[----:B--2---:R-:W-:-:S04]  /*19b00*/  UPRMT UR4, UR6, 0x9910, URZ ;  /* 0x0000991006047896 */ /* 0x004fc800080000ff */
        /* <DEDUP_REMOVED lines=16> */
.L_x_20582:
[----:B------:R-:W2:Y:S02]  /*19c10*/  LDG.E.U8 R4, desc[UR36][R4.64] ;  /* 0x0000002404047981 */ /* 0x000ea4000c1e1100 */
[----:B--2---:R0:W2:Y:S01]  /*19c20*/  I2F.F64.U16 R16, R4 ;  /* 0x0000000400107312 */ /* 0x0040a20000101800 */
[----:B------:R-:W-:Y:S05]  /*19c30*/  BRA `(.L_x_20410) ;  /* 0x0000000c00587947 */ /* 0x000fea0003800000 */
.L_x_20581:
        /* <DEDUP_REMOVED lines=9> */
.L_x_20585:
[----:B------:R-:W2:Y:S02]  /*19cd0*/  LDG.E R4, desc[UR36][R4.64] ;  /* 0x0000002404047981 */ /* 0x000ea4000c1e1900 */
[----:B--2---:R0:W2:Y:S01]  /*19ce0*/  I2F.F64 R16, R4 ;  /* 0x0000000400107312 */ /* 0x0040a20000201c00 */
[----:B------:R-:W-:Y:S05]  /*19cf0*/  BRA `(.L_x_20410) ;  /* 0x0000000c00287947 */ /* 0x000fea0003800000 */
.L_x_20584:
[----:B------:R-:W2:Y:S02]  /*19d00*/  LDG.E.U16 R4, desc[UR36][R4.64] ;  /* 0x0000002404047981 */ /* 0x000ea4000c1e1500 */
[----:B--2---:R0:W2:Y:S01]  /*19d10*/  I2F.F64.S16 R16, R4 ;  /* 0x0000000400107312 */ /* 0x0040a20000101c00 */
[----:B------:R-:W-:Y:S05]  /*19d20*/  BRA `(.L_x_20410) ;  /* 0x0000000c001c7947 */ /* 0x000fea0003800000 */
.L_x_20580:
        /* <DEDUP_REMOVED lines=10> */
.L_x_20587:
[----:B------:R-:W2:Y:S02]  /*19dd0*/  LDG.E.U16 R0, desc[UR36][R4.64] ;  /* 0x0000002404007981 */ /* 0x000ea4000c1e1500 */
[----:B--2---:R-:W-:-:S05]  /*19de0*/  HADD2.F32 R0, -RZ, R0.H0_H0 ;  /* 0x20000000ff007230 */ /* 0x004fca0000004100 */
[----:B------:R-:W-:-:S04]  /*19df0*/  FMUL.FTZ R0, R0, 1 ;  /* 0x3f80000000007820 */ /* 0x000fc80000410000 */
[----:B------:R0:W2:Y:S01]  /*19e00*/  F2F.F64.F32 R16, R0 ;  /* 0x0000000000107310 */ /* 0x0000a20000201800 */
[----:B------:R-:W-:Y:S05]  /*19e10*/  BRA `(.L_x_20410) ;  /* 0x0000000800e07947 */ /* 0x000fea0003800000 */
.L_x_20586:
        /* <DEDUP_REMOVED lines=10> */
.L_x_20589:
[----:B------:R-:W2:Y:S02]  /*19ec0*/  LDG.E.U16 R4, desc[UR36][R4.64] ;  /* 0x0000002404047981 */ /* 0x000ea4000c1e1500 */
[----:B--2---:R-:W-:-:S05]  /*19ed0*/  HADD2.F32 R0, -RZ, R4.H0_H0 ;  /* 0x20000004ff007230 */ /* 0x004fca0000004100 */
[----:B------:R-:W-:-:S04]  /*19ee0*/  FMUL.FTZ R0, R0, 1 ;  /* 0x3f80000000007820 */ /* 0x000fc80000410000 */
[----:B------:R0:W2:Y:S01]  /*19ef0*/  F2F.F64.F32 R16, R0 ;  /* 0x0000000000107310 */ /* 0x0000a20000201800 */
[----:B------:R-:W-:Y:S05]  /*19f00*/  BRA `(.L_x_20410) ;  /* 0x0000000800a47947 */ /* 0x000fea0003800000 */
.L_x_20588:
[----:B------:R0:W5:Y:S01]  /*19f10*/  LDG.E.64 R16, desc[UR36][R4.64] ;  /* 0x0000002404107981 */ /* 0x000162000c1e1b00 */
[----:B------:R-:W-:Y:S05]  /*19f20*/  BRA `(.L_x_20410) ;  /* 0x00000008009c7947 */ /* 0x000fea0003800000 */
.L_x_20579:
        /* <DEDUP_REMOVED lines=13> */
.L_x_20592:
[----:B------:R0:W5:Y:S01]  /*1a000*/  LDG.E.64 R16, desc[UR36][R4.64] ;  /* 0x0000002404107981 */ /* 0x000162000c1e1b00 */
[----:B------:R-:W-:Y:S05]  /*1a010*/  BRA `(.L_x_20410) ;  /* 0x0000000800607947 */ /* 0x000fea0003800000 */
.L_x_20591:
        /* <DEDUP_REMOVED lines=27> */
.L_x_20594:
        /* <DEDUP_REMOVED lines=15> */
.L_x_20593:
[----:B------:R-:W2:Y:S02]  /*1a2c0*/  LDG.E.U16 R0, desc[UR36][R4.64] ;  /* 0x0000002404007981 */ /* 0x000ea4000c1e1500 */
[----:B--2---:R-:W-:-:S04]  /*1a2d0*/  IMAD.U32 R0, R0, 0x10000, RZ ;  /* 0x0001000000007824 */ /* 0x004fc800078e00ff */
[----:B------:R-:W-:-:S04]  /*1a2e0*/  FMUL.FTZ R0, R0, 1 ;  /* 0x3f80000000007820 */ /* 0x000fc80000410000 */
[----:B------:R0:W2:Y:S01]  /*1a2f0*/  F2F.F64.F32 R16, R0 ;  /* 0x0000000000107310 */ /* 0x0000a20000201800 */
[----:B------:R-:W-:Y:S05]  /*1a300*/  BRA `(.L_x_20410) ;  /* 0x0000000400a47947 */ /* 0x000fea0003800000 */
.L_x_20590:
        /* <DEDUP_REMOVED lines=11> */
.L_x_20597:
        /* <DEDUP_REMOVED lines=20> */
.L_x_20599:
[----:B------:R-:W-:Y:S05]  /*1a500*/  BSYNC.RECONVERGENT B0 ;  /* 0x0000000000007941 */ /* 0x000fea0003800200 */
.L_x_20598:
[----:B------:R-:W-:Y:S01]  /*1a510*/  IMAD.SHL.U32 R0, R0, 0x100000, RZ ;  /* 0x0010000000007824 */ /* 0x000fe200078e00ff */
[----:B------:R-:W-:-:S04]  /*1a520*/  LEA R3, R3, 0x3b800000, 0x17 ;  /* 0x3b80000003037811 */ /* 0x000fc800078eb8ff */
[----:B------:R-:W-:-:S05]  /*1a530*/  LOP3.LUT R0, R3, R0, R7, 0xfe, !PT ;  /* 0x0000000003007212 */ /* 0x000fca00078efe07 */
[----:B------:R-:W-:-:S04]  /*1a540*/  FMUL.FTZ R0, R0, 1 ;  /* 0x3f80000000007820 */ /* 0x000fc80000410000 */
[----:B------:R0:W2:Y:S01]  /*1a550*/  F2F.F64.F32 R16, R0 ;  /* 0x0000000000107310 */ /* 0x0000a20000201800 */
[----:B------:R-:W-:Y:S05]  /*1a560*/  BRA `(.L_x_20410) ;  /* 0x00000004000c7947 */ /* 0x000fea0003800000 */
.L_x_20596:
        /* <DEDUP_REMOVED lines=20> */
.L_x_20601:
[----:B------:R-:W-:Y:S05]  /*1a6b0*/  BSYNC.RECONVERGENT B0 ;  /* 0x0000000000007941 */ /* 0x000fea0003800200 */
.L_x_20600:
[----:B------:R-:W-:Y:S01]  /*1a6c0*/  IMAD.SHL.U32 R0, R0, 0x200000, RZ ;  /* 0x0020000000007824 */ /* 0x000fe200078e00ff */
[----:B------:R-:W-:-:S04]  /*1a6d0*/  LEA R3, R3, 0x37800000, 0x17 ;  /* 0x3780000003037811 */ /* 0x000fc800078eb8ff */
[----:B------:R-:W-:-:S05]  /*1a6e0*/  LOP3.LUT R0, R3, R0, R7, 0xfe, !PT ;  /* 0x0000000003007212 */ /* 0x000fca00078efe07 */
[----:B------:R-:W-:-:S04]  /*1a6f0*/  FMUL.FTZ R0, R0, 1 ;  /* 0x3f80000000007820 */ /* 0x000fc80000410000 */
[----:B------:R0:W2:Y:S01]  /*1a700*/  F2F.F64.F32 R16, R0 ;  /* 0x0000000000107310 */ /* 0x0000a20000201800 */
[----:B------:R-:W-:Y:S05]  /*1a710*/  BRA `(.L_x_20410) ;  /* 0x0000000000a07947 */ /* 0x000fea0003800000 */
.L_x_20595:
        /* <DEDUP_REMOVED lines=18> */
.L_x_20583:
[----:B------:R-:W-:Y:S01]  /*1a840*/  MOV R14, 0x130 ;  /* 0x00000130000e7802 */ /* 0x000fe20000000f00 */
[----:B------:R-:W0:Y:S01]  /*1a850*/  LDCU.64 UR4, c[0x4][0x120] ;  /* 0x01002400ff0477ac */ /* 0x000e220008000a00 */
[----:B------:R-:W-:Y:S02]  /*1a860*/  IMAD.MOV.U32 R8, RZ, RZ, 0x4e ;  /* 0x0000004eff087424 */ /* 0x000fe400078e00ff */
[----:B------:R-:W-:Y:S01]  /*1a870*/  IMAD.MOV.U32 R12, RZ, RZ, 0x1 ;  /* 0x00000001ff0c7424 */ /* 0x000fe200078e00ff */
[----:B------:R-:W2:Y:S01]  /*1a880*/  LDCU.64 UR6, c[0x4][0x128] ;  /* 0x01002500ff0677ac */ /* 0x000ea20008000a00 */
[----:B------:R-:W3:Y:S01]  /*1a890*/  LDC.64 R14, c[0x4][R14] ;  /* 0x010000000e0e7b82 */ /* 0x000ee20000000a00 */
        /* <DEDUP_REMOVED lines=10> */
.L_x_20604:
[----:B------:R-:W-:Y:S05]  /*1a940*/  BRA `(.L_x_20410) ;  /* 0x0000000000147947 */ /* 0x000fea0003800000 */
.L_x_20603:
[----:B------:R-:W2:Y:S02]  /*1a950*/  LDG.E.64 R16, desc[UR36][R4.64] ;  /* 0x0000002404107981 */ /* 0x000ea4000c1e1b00 */
[----:B--2---:R-:W0:Y:S01]  /*1a960*/  I2F.F64.U64 R16, R16 ;  /* 0x0000001000107312 */ /* 0x004e220000301800 */
[----:B------:R-:W-:Y:S05]  /*1a970*/  BRA `(.L_x_20410) ;  /* 0x0000000000087947 */ /* 0x000fea0003800000 */
.L_x_20602:
[----:B------:R-:W2:Y:S02]  /*1a980*/  LDG.E R4, desc[UR36][R4.64] ;  /* 0x0000002404047981 */ /* 0x000ea4000c1e1900 */
[----:B--2---:R0:W2:Y:S02]  /*1a990*/  I2F.F64.U32 R16, R4 ;  /* 0x0000000400107312 */ /* 0x0040a40000201800 */
.L_x_20410:
[----:B------:R-:W-:Y:S05]  /*1a9a0*/  BSYNC.RECONVERGENT B7 ;  /* 0x0000000000077941 */ /* 0x000fea0003800200 */
.L_x_20409:
[----:B0-----:R-:W0:Y:S01]  /*1a9b0*/  LDC R3, c[0x0][0x380] ;  /* 0x0000e000ff037b82 */ /* 0x001e220000000800 */
[----:B------:R-:W-:Y:S01]  /*1a9c0*/  BSSY.RECONVERGENT B0, `(.L_x_20605) ;  /* 0x000000d000007945 */ /* 0x000fe20003800200 */
[----:B0-----:R-:W-:-:S05]  /*1a9d0*/  IMAD R62, R2, -0x200, R3 ;  /* 0xfffffe00023e7824 */ /* 0x001fca00078e0203 */
[----:B------:R-:W-:-:S13]  /*1a9e0*/  ISETP.GE.AND P0, PT, R63, R62, PT ;  /* 0x0000003e3f00720c */ /* 0x000fda0003f06270 */
[----:B------:R-:W-:Y:S05]  /*1a9f0*/  @P0 BRA `(.L_x_20606) ;  /* 0x0000000000240947 */ /* 0x000fea0003800000 */
[----:B------:R-:W2:Y:S01]  /*1aa00*/  LDCU.64 UR4, c[0x0][0x388] ;  /* 0x00007100ff0477ac */ /* 0x000ea20008000a00 */
[----:B-----5:R-:W-:Y:S02]  /*1aa10*/  DMUL R4, R66, R66 ;  /* 0x0000004242047228 */ /* 0x020fe40000000000 */
[----:B------:R-:W-:Y:S02]  /*1aa20*/  DADD R68, -R68, R72 ;  /* 0x0000000044447229 */ /* 0x000fe40000000148 */
[----:B------:R-:W-:-:S04]  /*1aa30*/  DMUL R66, R66, R70 ;  /* 0x0000004642427228 */ /* 0x000fc80000000000 */
[----:B-1----:R-:W-:Y:S02]  /*1aa40*/  DMUL R4, R4, R64 ;  /* 0x0000004004047228 */ /* 0x002fe40000000000 */
[----:B--2-4-:R-:W-:-:S06]  /*1aa50*/  DFMA R60, -R60, UR4, R74 ;  /* 0x000000043c3c7c2b */ /* 0x014fcc000800014a */
[----:B------:R-:W-:-:S08]  /*1aa60*/  DMUL R4, R4, UR4 ;  /* 0x0000000404047c28 */ /* 0x000fd00008000000 */
[----:B------:R-:W-:-:S08]  /*1aa70*/  DFMA R4, R4, -R68, R60 ;  /* 0x800000440404722b */ /* 0x000fd0000000003c */
[----:B------:R-:W-:-:S11]  /*1aa80*/  DMUL R4, R66, R4 ;  /* 0x0000000442047228 */ /* 0x000fd60000000000 */
.L_x_20606:
[----:B------:R-:W-:Y:S05]  /*1aa90*/  BSYNC.RECONVERGENT B0 ;  /* 0x0000000000007941 */ /* 0x000fea0003800200 */
.L_x_20605:
[----:B--2--5:R-:W0:Y:S01]  /*1aaa0*/  LDC.U8 R60, c[0x0][0x400] ;  /* 0x00010000ff3c7b82 */ /* 0x024e220000000000 */
[C---:B------:R-:W-:Y:S01]  /*1aab0*/  VIADD R61, R63.reuse, 0x80 ;  /* 0x000000803f3d7836 */ /* 0x040fe20000000000 */
[----:B------:R-:W-:Y:S01]  /*1aac0*/  BSSY.RECONVERGENT B0, `(.L_x_20607) ;  /* 0x0000010000007945 */ /* 0x000fe20003800200 */
[C---:B------:R-:W-:Y:S02]  /*1aad0*/  VIADD R3, R63.reuse, 0x100 ;  /* 0x000001003f037836 */ /* 0x040fe40000000000 */
[----:B------:R-:W-:Y:S01]  /*1aae0*/  VIADD R7, R63, 0x180 ;  /* 0x000001803f077836 */ /* 0x000fe20000000000 */
[-C--:B------:R-:W-:Y:S02]  /*1aaf0*/  ISETP.GE.AND P1, PT, R61, R62.reuse, PT ;  /* 0x0000003e3d00720c */ /* 0x080fe40003f26270 */
[-C--:B------:R-:W-:Y:S02]  /*1ab00*/  ISETP.GE.AND P2, PT, R3, R62.reuse, PT ;  /* 0x0000003e0300720c */ /* 0x080fe40003f46270 */
[----:B------:R-:W-:-:S09]  /*1ab10*/  ISETP.GE.AND P3, PT, R7, R62, PT ;  /* 0x0000003e0700720c */ /* 0x000fd20003f66270 */
[----:B------:R-:W-:Y:S05]  /*1ab20*/  @P1 BRA `(.L_x_20608) ;  /* 0x0000000000241947 */ /* 0x000fea0003800000 */
[----:B------:R-:W3:Y:S01]  /*1ab30*/  LDCU.64 UR4, c[0x0][0x388] ;  /* 0x00007100ff0477ac */ /* 0x000ee20008000a00 */
[----:B-1----:R-:W-:Y:S02]  /*1ab40*/  DMUL R6, R52, R52 ;  /* 0x0000003434067228 */ /* 0x002fe40000000000 */
[----:B------:R-:W-:Y:S02]  /*1ab50*/  DADD R50, -R50, R36 ;  /* 0x0000000032327229 */ /* 0x000fe40000000124 */
[----:B------:R-:W-:-:S04]  /*1ab60*/  DMUL R36, R52, R48 ;  /* 0x0000003034247228 */ /* 0x000fc80000000000 */
[----:B------:R-:W-:Y:S02]  /*1ab70*/  DMUL R6, R6, R54 ;  /* 0x0000003606067228 */ /* 0x000fe40000000000 */
[----:B---3--:R-:W-:-:S06]  /*1ab80*/  DFMA R56, -R56, UR4, R58 ;  /* 0x0000000438387c2b */ /* 0x008fcc000800013a */
[----:B------:R-:W-:-:S08]  /*1ab90*/  DMUL R6, R6, UR4 ;  /* 0x0000000406067c28 */ /* 0x000fd00008000000 */
[----:B------:R-:W-:-:S08]  /*1aba0*/  DFMA R6, R6, -R50, R56 ;  /* 0x800000320606722b */ /* 0x000fd00000000038 */
[----:B------:R-:W-:-:S11]  /*1abb0*/  DMUL R36, R36, R6 ;  /* 0x0000000624247228 */ /* 0x000fd60000000000 */
.L_x_20608:
[----:B------:R-:W-:Y:S05]  /*1abc0*/  BSYNC.RECONVERGENT B0 ;  /* 0x0000000000007941 */ /* 0x000fea0003800200 */
.L_x_20607:
[----:B------:R-:W-:Y:S04]  /*1abd0*/  BSSY.RECONVERGENT B0, `(.L_x_20609) ;  /* 0x000000b000007945 */ /* 0x000fe80003800200 */
[----:B------:R-:W-:Y:S05]  /*1abe0*/  @P2 BRA `(.L_x_20610) ;  /* 0x0000000000242947 */ /* 0x000fea0003800000 */
[----:B------:R-:W1:Y:S01]  /*1abf0*/  LDCU.64 UR4, c[0x0][0x388] ;  /* 0x00007100ff0477ac */ /* 0x000e620008000a00 */
[----:B------:R-:W-:Y:S02]  /*1ac00*/  DMUL R6, R42, R42 ;  /* 0x0000002a2a067228 */ /* 0x000fe40000000000 */
[----:B------:R-:W-:-:S06]  /*1ac10*/  DADD R34, -R40, R34 ;  /* 0x0000000028227229 */ /* 0x000fcc0000000122 */
[----:B---3--:R-:W-:Y:S02]  /*1ac20*/  DMUL R6, R6, R44 ;  /* 0x0000002c06067228 */ /* 0x008fe40000000000 */
[----:B-1----:R-:W-:-:S06]  /*1ac30*/  DFMA R46, -R46, UR4, R32 ;  /* 0x000000042e2e7c2b */ /* 0x002fcc0008000120 */
[----:B------:R-:W-:Y:S02]  /*1ac40*/  DMUL R6, R6, UR4 ;  /* 0x0000000406067c28 */ /* 0x000fe40008000000 */
[----:B------:R-:W-:-:S06]  /*1ac50*/  DMUL R32, R42, R38 ;  /* 0x000000262a207228 */ /* 0x000fcc0000000000 */
[----:B------:R-:W-:-:S08]  /*1ac60*/  DFMA R6, R6, -R34, R46 ;  /* 0x800000220606722b */ /* 0x000fd0000000002e */
[----:B------:R-:W-:-:S11]  /*1ac70*/  DMUL R32, R32, R6 ;  /* 0x0000000620207228 */ /* 0x000fd60000000000 */
.L_x_20610:
[----:B------:R-:W-:Y:S05]  /*1ac80*/  BSYNC.RECONVERGENT B0 ;  /* 0x0000000000007941 */ /* 0x000fea0003800200 */
.L_x_20609:
[----:B------:R-:W-:Y:S04]  /*1ac90*/  BSSY.RECONVERGENT B0, `(.L_x_20611) ;  /* 0x000000b000007945 */ /* 0x000fe80003800200 */
[----:B------:R-:W-:Y:S05]  /*1aca0*/  @P3 BRA `(.L_x_20612) ;  /* 0x0000000000243947 */ /* 0x000fea0003800000 */
[----:B------:R-:W2:Y:S01]  /*1acb0*/  LDCU.64 UR4, c[0x0][0x388] ;  /* 0x00007100ff0477ac */ /* 0x000ea20008000a00 */
[----:B------:R-:W-:Y:S02]  /*1acc0*/  DMUL R6, R28, R28 ;  /* 0x0000001c1c067228 */ /* 0x000fe40000000000 */
[----:B------:R-:W-:-:S06]  /*1acd0*/  DADD R22, -R26, R22 ;  /* 0x000000001a167229 */ /* 0x000fcc0000000116 */
[----:B-1----:R-:W-:Y:S02]  /*1ace0*/  DMUL R6, R6, R30 ;  /* 0x0000001e06067228 */ /* 0x002fe40000000000 */
[----:B--2---:R-:W-:-:S06]  /*1acf0*/  DFMA R18, -R16, UR4, R18 ;  /* 0x0000000410127c2b */ /* 0x004fcc0008000112 */
[----:B------:R-:W-:Y:S02]  /*1ad00*/  DMUL R6, R6, UR4 ;  /* 0x0000000406067c28 */ /* 0x000fe40008000000 */
[----:B------:R-:W-:-:S06]  /*1ad10*/  DMUL R16, R28, R24 ;  /* 0x000000181c107228 */ /* 0x000fcc0000000000 */
[----:B------:R-:W-:-:S08]  /*1ad20*/  DFMA R6, R6, -R22, R18 ;  /* 0x800000160606722b */ /* 0x000fd00000000012 */
[----:B------:R-:W-:-:S11]  /*1ad30*/  DMUL R16, R16, R6 ;  /* 0x0000000610107228 */ /* 0x000fd60000000000 */
.L_x_20612:
[----:B------:R-:W-:Y:S05]  /*1ad40*/  BSYNC.RECONVERGENT B0 ;  /* 0x0000000000007941 */ /* 0x000fea0003800200 */
.L_x_20611:
[----:B------:R-:W-:Y:S04]  /*1ad50*/  BSSY.RECONVERGENT B6, `(.L_x_20613) ;  /* 0x0000128000067945 */ /* 0x000fe80003800200 */
[----:B------:R-:W-:Y:S05]  /*1ad60*/  @P0 BRA `(.L_x_20614) ;  /* 0x0000001000980947 */ /* 0x000fea0003800000 */
[----:B------:R-:W2:Y:S01]  /*1ad70*/  LDCU UR4, c[0x0][0x404] ;  /* 0x00008080ff0477ac */ /* 0x000ea20008000800 */
[----:B------:R-:W5:Y:S01]  /*1ad80*/  LDC.64 R8, c[0x0][0x398] ;  /* 0x0000e600ff087b82 */ /* 0x000f620000000a00 */
[----:B-1-3--:R-:W-:Y:S01]  /*1ad90*/  IMAD R0, R2, 0x200, R63 ;  /* 0x0000020002007824 */ /* 0x00afe200078e023f */
[----:B0-----:R-:W-:-:S03]  /*1ada0*/  PRMT R6, R60, 0x9910, RZ ;  /* 0x000099103c067816 */ /* 0x001fc600000000ff */
[----:B--2---:R-:W-:Y:S02]  /*1adb0*/  IMAD R3, R0, UR4, RZ ;  /* 0x0000000400037c24 */ /* 0x004fe4000f8e02ff */
        /* <DEDUP_REMOVED lines=17> */
.L_x_20618:
[----:B------:R-:W0:Y:S01]  /*1aed0*/  F2I.S64.F64.TRUNC R4, R4 ;  /* 0x0000000400047311 */ /* 0x000e22000030d900 */
[----:B------:R-:W-:Y:S02]  /*1aee0*/  IMAD.MOV.U32 R63, RZ, RZ, R61 ;  /* 0x000000ffff3f7224 */ /* 0x000fe400078e003d */
[----:B0-----:R-:W-:-:S05]  /*1aef0*/  IMAD.MOV.U32 R3, RZ, RZ, R4 ;  /* 0x000000ffff037224 */ /* 0x001fca00078e0004 */
[----:B------:R0:W-:Y:S01]  /*1af00*/  STG.E.U8 desc[UR36][R8.64], R3 ;  /* 0x0000000308007986 */ /* 0x0001e2000c101124 */
[----:B------:R-:W-:Y:S05]  /*1af10*/  BRA `(.L_x_20614) ;  /* 0x00000010002c7947 */ /* 0x000fea0003800000 */
.L_x_20617:
[----:B------:R-:W-:-:S13]  /*1af20*/  ISETP.NE.AND P0, PT, R0, 0x2, PT ;  /* 0x000000020000780c */ /* 0x000fda0003f05270 */
[----:B------:R-:W-:Y:S05]  /*1af30*/  @!P0 BRA `(.L_x_20620) ;  /* 0x0000000000308947 */ /* 0x000fea0003800000 */
[----:B------:R-:W-:-:S13]  /*1af40*/  ISETP.NE.AND P0, PT, R0, 0x3, PT ;  /* 0x000000030000780c */ /* 0x000fda0003f05270 */
[----:B------:R-:W-:Y:S05]  /*1af50*/  @!P0 BRA `(.L_x_20621) ;  /* 0x0000000000188947 */ /* 0x000fea0003800000 */
[----:B------:R-:W-:-:S13]  /*1af60*/  ISETP.NE.AND P0, PT, R0, 0x4, PT ;  /* 0x000000040000780c */ /* 0x000fda0003f05270 */
[----:B------:R-:W-:Y:S05]  /*1af70*/  @P0 BRA `(.L_x_20619) ;  /* 0x0000000c005c0947 */ /* 0x000fea0003800000 */
[----:B------:R-:W0:Y:S01]  /*1af80*/  F2I.S64.F64.TRUNC R4, R4 ;  /* 0x0000000400047311 */ /* 0x000e22000030d900 */
[----:B------:R-:W-:Y:S01]  /*1af90*/  IMAD.MOV.U32 R63, RZ, RZ, R61 ;  /* 0x000000ffff3f7224 */ /* 0x000fe200078e003d */
[----:B0-----:R0:W-:Y:S01]  /*1afa0*/  STG.E.64 desc[UR36][R8.64], R4 ;  /* 0x0000000408007986 */ /* 0x0011e2000c101b24 */
[----:B------:R-:W-:Y:S05]  /*1afb0*/  BRA `(.L_x_20614) ;  /* 0x0000001000047947 */ /* 0x000fea0003800000 */
.L_x_20621:
[----:B------:R-:W0:Y:S01]  /*1afc0*/  F2I.F64.TRUNC R5, R4 ;  /* 0x0000000400057311 */ /* 0x000e22000030d100 */
[----:B------:R-:W-:Y:S01]  /*1afd0*/  IMAD.MOV.U32 R63, RZ, RZ, R61 ;  /* 0x000000ffff3f7224 */ /* 0x000fe200078e003d */
[----:B0-----:R0:W-:Y:S01]  /*1afe0*/  STG.E desc[UR36][R8.64], R5 ;  /* 0x0000000508007986 */ /* 0x0011e2000c101924 */
[----:B------:R-:W-:Y:S05]  /*1aff0*/  BRA `(.L_x_20614) ;  /* 0x0000000c00f47947 */ /* 0x000fea0003800000 */
.L_x_20620:
[----:B------:R-:W0:Y:S01]  /*1b000*/  F2I.F64.TRUNC R5, R4 ;  /* 0x0000000400057311 */ /* 0x000e22000030d100 */
[----:B------:R-:W-:Y:S01]  /*1b010*/  IMAD.MOV.U32 R63, RZ, RZ, R61 ;  /* 0x000000ffff3f7224 */ /* 0x000fe200078e003d */
[----:B0-----:R0:W-:Y:S01]  /*1b020*/  STG.E.U16 desc[UR36][R8.64], R5 ;  /* 0x0000000508007986 */ /* 0x0011e2000c101524 */
[----:B------:R-:W-:Y:S05]  /*1b030*/  BRA `(.L_x_20614) ;  /* 0x0000000c00e47947 */ /* 0x000fea0003800000 */
.L_x_20616:
        /* <DEDUP_REMOVED lines=14> */
.L_x_20623:
        /* <DEDUP_REMOVED lines=9> */
.L_x_20622:
        /* <DEDUP_REMOVED lines=15> */
.L_x_20625:
        /* <DEDUP_REMOVED lines=10> */
.L_x_20624:
[----:B------:R0:W-:Y:S01]  /*1b340*/  STG.E.64 desc[UR36][R8.64], R4 ;  /* 0x0000000408007986 */ /* 0x0001e2000c101b24 */
[----:B------:R-:W-:Y:S01]  /*1b350*/  IMAD.MOV.U32 R63, RZ, RZ, R61 ;  /* 0x000000ffff3f7224 */ /* 0x000fe200078e003d */
[----:B------:R-:W-:Y:S06]  /*1b360*/  BRA `(.L_x_20614) ;  /* 0x0000000c00187947 */ /* 0x000fec0003800000 */
.L_x_20615:
        /* <DEDUP_REMOVED lines=13> */
.L_x_20628:
[----:B------:R-:W-:Y:S01]  /*1b440*/  CS2R R6, SRZ ;  /* 0x0000000000067805 */ /* 0x000fe2000001ff00 */
[----:B------:R-:W-:-:S04]  /*1b450*/  IMAD.MOV.U32 R63, RZ, RZ, R61 ;  /* 0x000000ffff3f7224 */ /* 0x000fc800078e003d */
[----:B------:R0:W-:Y:S01]  /*1b460*/  STG.E.128 desc[UR36][R8.64], R4 ;  /* 0x0000000408007986 */ /* 0x0001e2000c101d24 */
[----:B------:R-:W-:Y:S05]  /*1b470*/  BRA `(.L_x_20614) ;  /* 0x0000000800d47947 */ /* 0x000fea0003800000 */
.L_x_20627:
        /* <DEDUP_REMOVED lines=23> */
.L_x_20632:
[----:B------:R-:W-:Y:S05]  /*1b5f0*/  BSYNC.RECONVERGENT B0 ;  /* 0x0000000000007941 */ /* 0x000fea0003800200 */
.L_x_20631:
[----:B------:R-:W-:Y:S01]  /*1b600*/  LOP3.LUT R7, R0, 0x80, R7, 0xf8, !PT ;  /* 0x0000008000077812 */ /* 0x000fe200078ef807 */
[----:B------:R-:W-:-:S04]  /*1b610*/  IMAD.MOV.U32 R63, RZ, RZ, R61 ;  /* 0x000000ffff3f7224 */ /* 0x000fc800078e003d */
[----:B------:R0:W-:Y:S01]  /*1b620*/  STG.E.U8 desc[UR36][R8.64], R7 ;  /* 0x0000000708007986 */ /* 0x0001e2000c101124 */
[----:B------:R-:W-:Y:S05]  /*1b630*/  BRA `(.L_x_20614) ;  /* 0x0000000800647947 */ /* 0x000fea0003800000 */
.L_x_20630:
        /* <DEDUP_REMOVED lines=19> */
.L_x_20634:
[----:B------:R-:W-:Y:S05]  /*1b770*/  BSYNC.RECONVERGENT B0 ;  /* 0x0000000000007941 */ /* 0x000fea0003800200 */
.L_x_20633:
[----:B------:R-:W-:Y:S01]  /*1b780*/  LOP3.LUT R7, R0, 0x80, R7, 0xf8, !PT ;  /* 0x0000008000077812 */ /* 0x000fe200078ef807 */
[----:B------:R-:W-:-:S04]  /*1b790*/  IMAD.MOV.U32 R63, RZ, RZ, R61 ;  /* 0x000000ffff3f7224 */ /* 0x000fc800078e003d */
[----:B------:R0:W-:Y:S01]  /*1b7a0*/  STG.E.U8 desc[UR36][R8.64], R7 ;  /* 0x0000000708007986 */ /* 0x0001e2000c101124 */
[----:B------:R-:W-:Y:S05]  /*1b7b0*/  BRA `(.L_x_20614) ;  /* 0x0000000800047947 */ /* 0x000fea0003800000 */
.L_x_20629:
        /* <DEDUP_REMOVED lines=9> */
.L_x_20626:
        /* <DEDUP_REMOVED lines=12> */
.L_x_20637:
        /* <DEDUP_REMOVED lines=17> */
.L_x_20640:
[----:B------:R-:W-:-:S04]  /*1ba20*/  SHF.R.U32.HI R0, RZ, 0x14, R7 ;  /* 0x00000014ff007819 */ /* 0x000fc80000011607 */
[----:B------:R-:W-:-:S04]  /*1ba30*/  LOP3.LUT R0, R0, 0x1, RZ, 0xc0, !PT ;  /* 0x0000000100007812 */ /* 0x000fc800078ec0ff */
[----:B------:R-:W-:-:S04]  /*1ba40*/  IADD3 R0, PT, PT, R7, 0x487ffff, R0 ;  /* 0x0487ffff07007810 */ /* 0x000fc80007ffe000 */
[----:B------:R-:W-:-:S04]  /*1ba50*/  SHF.R.U32.HI R0, RZ, 0x14, R0 ;  /* 0x00000014ff007819 */ /* 0x000fc80000011600 */
[----:B------:R-:W-:-:S07]  /*1ba60*/  LOP3.LUT R3, R0, 0xff, RZ, 0xc0, !PT ;  /* 0x000000ff00037812 */ /* 0x000fce00078ec0ff */
.L_x_20641:
[----:B------:R-:W-:-:S04]  /*1ba70*/  SHF.R.U32.HI R0, RZ, 0x18, R7 ;  /* 0x00000018ff007819 */ /* 0x000fc80000011607 */
[----:B------:R-:W-:-:S07]  /*1ba80*/  LOP3.LUT R0, R3, 0x80, R0, 0xf8, !PT ;  /* 0x0000008003007812 */ /* 0x000fce00078ef800 */
.L_x_20639:
[----:B------:R-:W-:Y:S05]  /*1ba90*/  BSYNC.RECONVERGENT B0 ;  /* 0x0000000000007941 */ /* 0x000fea0003800200 */
.L_x_20638:
[----:B------:R0:W-:Y:S01]  /*1baa0*/  STG.E.U8 desc[UR36][R8.64], R0 ;  /* 0x0000000008007986 */ /* 0x0001e2000c101124 */
[----:B------:R-:W-:Y:S01]  /*1bab0*/  IMAD.MOV.U32 R63, RZ, RZ, R61 ;  /* 0x000000ffff3f7224 */ /* 0x000fe200078e003d */
[----:B------:R-:W-:Y:S06]  /*1bac0*/  BRA `(.L_x_20614) ;  /* 0x0000000400407947 */ /* 0x000fec0003800000 */
.L_x_20636:
        /* <DEDUP_REMOVED lines=17> */
.L_x_20644:
[----:B------:R-:W-:-:S04]  /*1bbe0*/  SHF.R.U32.HI R0, RZ, 0x15, R7 ;  /* 0x00000015ff007819 */ /* 0x000fc80000011607 */
[----:B------:R-:W-:-:S04]  /*1bbf0*/  LOP3.LUT R0, R0, 0x1, RZ, 0xc0, !PT ;  /* 0x0000000100007812 */ /* 0x000fc800078ec0ff */
[----:B------:R-:W-:-:S04]  /*1bc00*/  IADD3 R0, PT, PT, R7, 0x88fffff, R0 ;  /* 0x088fffff07007810 */ /* 0x000fc80007ffe000 */
[----:B------:R-:W-:-:S04]  /*1bc10*/  SHF.R.U32.HI R0, RZ, 0x15, R0 ;  /* 0x00000015ff007819 */ /* 0x000fc80000011600 */
[----:B------:R-:W-:-:S07]  /*1bc20*/  LOP3.LUT R3, R0, 0xff, RZ, 0xc0, !PT ;  /* 0x000000ff00037812 */ /* 0x000fce00078ec0ff */
.L_x_20645:
[----:B------:R-:W-:-:S04]  /*1bc30*/  SHF.R.U32.HI R0, RZ, 0x18, R7 ;  /* 0x00000018ff007819 */ /* 0x000fc80000011607 */
[----:B------:R-:W-:-:S07]  /*1bc40*/  LOP3.LUT R0, R3, 0x80, R0, 0xf8, !PT ;  /* 0x0000008003007812 */ /* 0x000fce00078ef800 */
.L_x_20643:
[----:B------:R-:W-:Y:S05]  /*1bc50*/  BSYNC.RECONVERGENT B0 ;  /* 0x0000000000007941 */ /* 0x000fea0003800200 */
.L_x_20642:
[----:B------:R0:W-:Y:S01]  /*1bc60*/  STG.E.U8 desc[UR36][R8.64], R0 ;  /* 0x0000000008007986 */ /* 0x0001e2000c101124 */
[----:B------:R-:W-:Y:S01]  /*1bc70*/  IMAD.MOV.U32 R63, RZ, RZ, R61 ;  /* 0x000000ffff3f7224 */ /* 0x000fe200078e003d */
[----:B------:R-:W-:Y:S06]  /*1bc80*/  BRA `(.L_x_20614) ;  /* 0x0000000000d07947 */ /* 0x000fec0003800000 */
.L_x_20635:
[----:B------:R-:W-:-:S13]  /*1bc90*/  ISETP.NE.AND P0, PT, R0, 0x1c, PT ;  /* 0x0000001c0000780c */ /* 0x000fda0003f05270 */
[----:B------:R-:W-:Y:S05]  /*1bca0*/  @!P0 BRA `(.L_x_20646) ;  /* 0x0000000000bc8947 */ /* 0x000fea0003800000 */
[----:B------:R-:W-:-:S13]  /*1bcb0*/  ISETP.NE.AND P0, PT, R0, 0x1d, PT ;  /* 0x0000001d0000780c */ /* 0x000fda0003f05270 */
[----:B------:R-:W-:Y:S05]  /*1bcc0*/  @!P0 BRA `(.L_x_20647) ;  /* 0x0000000000a48947 */ /* 0x000fea0003800000 */
[----:B------:R-:W-:-:S13]  /*1bcd0*/  ISETP.NE.AND P0, PT, R0, 0x2c, PT ;  /* 0x0000002c0000780c */ /* 0x000fda0003f05270 */
[----:B------:R-:W-:Y:S05]  /*1bce0*/  @!P0 BRA `(.L_x_20648) ;  /* 0x0000000000488947 */ /* 0x000fea0003800000 */
.L_x_20619:
        /* <DEDUP_REMOVED lines=16> */
.L_x_20649:
[----:B------:R-:W-:Y:S01]  /*1bdf0*/  IMAD.MOV.U32 R63, RZ, RZ, R61 ;  /* 0x000000ffff3f7224 */ /* 0x000fe200078e003d */
[----:B------:R-:W-:Y:S06]  /*1be00*/  BRA `(.L_x_20614) ;  /* 0x0000000000707947 */ /* 0x000fec0003800000 */
.L_x_20648:
        /* <DEDUP_REMOVED lines=21> */
.L_x_20647:
[----:B------:R-:W0:Y:S01]  /*1bf60*/  F2I.U64.F64.TRUNC R4, R4 ;  /* 0x0000000400047311 */ /* 0x000e22000030d800 */
[----:B------:R-:W-:Y:S01]  /*1bf70*/  IMAD.MOV.U32 R63, RZ, RZ, R61 ;  /* 0x000000ffff3f7224 */ /* 0x000fe200078e003d */
[----:B0-----:R0:W-:Y:S01]  /*1bf80*/  STG.E.64 desc[UR36][R8.64], R4 ;  /* 0x0000000408007986 */ /* 0x0011e2000c101b24 */
[----:B------:R-:W-:Y:S05]  /*1bf90*/  BRA `(.L_x_20614) ;  /* 0x00000000000c7947 */ /* 0x000fea0003800000 */
.L_x_20646:
[----:B------:R-:W0:Y:S01]  /*1bfa0*/  F2I.U32.F64.TRUNC R5, R4 ;  /* 0x0000000400057311 */ /* 0x000e22000030d000 */
[----:B------:R-:W-:Y:S01]  /*1bfb0*/  IMAD.MOV.U32 R63, RZ, RZ, R61 ;  /* 0x000000ffff3f7224 */ /* 0x000fe200078e003d */
[----:B0-----:R2:W-:Y:S06]  /*1bfc0*/  STG.E desc[UR36][R8.64], R5 ;  /* 0x0000000508007986 */ /* 0x0015ec000c101924 */
.L_x_20614:
[----:B------:R-:W-:Y:S05]  /*1bfd0*/  BSYNC.RECONVERGENT B6 ;  /* 0x0000000000067941 */ /* 0x000fea0003800200 */
.L_x_20613:
[----:B------:R-:W-:Y:S01]  /*1bfe0*/  ISETP.GE.AND P0, PT, R63, R62, PT ;  /* 0x0000003e3f00720c */ /* 0x000fe20003f06270 */
[----:B------:R-:W-:-:S12]  /*1bff0*/  BSSY.RECONVERGENT B6, `(.L_x_20650) ;  /* 0x0000228000067945 */ /* 0x000fd80003800200 */
[----:B------:R-:W-:Y:S05]  /*1c000*/  @P0 BRA `(.L_x_20651) ;  /* 0x0000002000980947 */ /* 0x000fea0003800000 */
[----:B------:R-:W5:Y:S01]  /*1c010*/  LDCU UR4, c[0x0][0x404] ;  /* 0x00008080ff0477ac */ /* 0x000f620008000800 */
[----:B0-2---:R-:W0:Y:S01]  /*1c020*/  LDC.64 R4, c[0x0][0x398] ;  /* 0x0000e600ff047b82 */ /* 0x005e220000000a00 */
[----:B-1-3--:R-:W-:Y:S01]  /*1c030*/  IMAD R0, R2, 0x200, R63 ;  /* 0x0000020002007824 */ /* 0x00afe200078e023f */
        /* <DEDUP_REMOVED lines=18> */
.L_x_20655:
[----:B------:R-:W0:Y:S02]  /*1c160*/  F2I.S64.F64.TRUNC R36, R36 ;  /* 0x0000002400247311 */ /* 0x000e24000030d900 */
[----:B0-----:R-:W-:-:S05]  /*1c170*/  IMAD.MOV.U32 R3, RZ, RZ, R36 ;  /* 0x000000ffff037224 */ /* 0x001fca00078e0024 */
[----:B------:R0:W-:Y:S01]  /*1c180*/  STG.E.U8 desc[UR36][R4.64], R3 ;  /* 0x0000000304007986 */ /* 0x0001e2000c101124 */
[----:B------:R-:W-:Y:S05]  /*1c190*/  BRA `(.L_x_20657) ;  /* 0x0000000c00e07947 */ /* 0x000fea0003800000 */
.L_x_20654:
        /* <DEDUP_REMOVED lines=9> */
.L_x_20659:
[----:B------:R-:W0:Y:S02]  /*1c230*/  F2I.F64.TRUNC R37, R36 ;  /* 0x0000002400257311 */ /* 0x000e24000030d100 */
[----:B0-----:R0:W-:Y:S01]  /*1c240*/  STG.E desc[UR36][R4.64], R37 ;  /* 0x0000002504007986 */ /* 0x0011e2000c101924 */
[----:B------:R-:W-:Y:S05]  /*1c250*/  BRA `(.L_x_20657) ;  /* 0x0000000c00b07947 */ /* 0x000fea0003800000 */
.L_x_20658:
[----:B------:R-:W0:Y:S02]  /*1c260*/  F2I.F64.TRUNC R37, R36 ;  /* 0x0000002400257311 */ /* 0x000e24000030d100 */
[----:B0-----:R0:W-:Y:S01]  /*1c270*/  STG.E.U16 desc[UR36][R4.64], R37 ;  /* 0x0000002504007986 */ /* 0x0011e2000c101524 */
[----:B------:R-:W-:Y:S05]  /*1c280*/  BRA `(.L_x_20657) ;  /* 0x0000000c00a47947 */ /* 0x000fea0003800000 */
.L_x_20653:
        /* <DEDUP_REMOVED lines=13> */
.L_x_20661:
        /* <DEDUP_REMOVED lines=8> */
.L_x_20660:
        /* <DEDUP_REMOVED lines=14> */
.L_x_20663:
        /* <DEDUP_REMOVED lines=9> */
.L_x_20662:
[----:B------:R2:W-:Y:S01]  /*1c550*/  STG.E.64 desc[UR36][R4.64], R36 ;  /* 0x0000002404007986 */ /* 0x0005e2000c101b24 */
[----:B------:R-:W-:Y:S05]  /*1c560*/  BRA `(.L_x_20657) ;  /* 0x0000000800ec7947 */ /* 0x000fea0003800000 */
.L_x_20652:
        /* <DEDUP_REMOVED lines=13> */
.L_x_20667:
        /* <DEDUP_REMOVED lines=22> */
.L_x_20670:
[----:B------:R-:W-:-:S04]  /*1c7a0*/  SHF.R.U32.HI R3, RZ, 0x18, R7 ;  /* 0x00000018ff037819 */ /* 0x000fc80000011607 */
[----:B------:R-:W-:-:S07]  /*1c7b0*/  LOP3.LUT R0, R0, 0x80, R3, 0xf8, !PT ;  /* 0x0000008000007812 */ /* 0x000fce00078ef803 */
.L_x_20669:
[----:B------:R-:W-:Y:S05]  /*1c7c0*/  BSYNC.RECONVERGENT B0 ;  /* 0x0000000000007941 */ /* 0x000fea0003800200 */
.L_x_20668:
[----:B------:R0:W-:Y:S01]  /*1c7d0*/  STG.E.U8 desc[UR36][R4.64], R0 ;  /* 0x0000000004007986 */ /* 0x0001e2000c101124 */
[----:B------:R-:W-:Y:S05]  /*1c7e0*/  BRA `(.L_x_20657) ;  /* 0x00000008004c7947 */ /* 0x000fea0003800000 */
.L_x_20666:
        /* <DEDUP_REMOVED lines=22> */
.L_x_20673:
[----:B------:R-:W-:-:S04]  /*1c950*/  SHF.R.U32.HI R3, RZ, 0x18, R7 ;  /* 0x00000018ff037819 */ /* 0x000fc80000011607 */
[----:B------:R-:W-:-:S07]  /*1c960*/  LOP3.LUT R0, R0, 0x80, R3, 0xf8, !PT ;  /* 0x0000008000007812 */ /* 0x000fce00078ef803 */
.L_x_20672:
[----:B------:R-:W-:Y:S05]  /*1c970*/  BSYNC.RECONVERGENT B0 ;  /* 0x0000000000007941 */ /* 0x000fea0003800200 */
.L_x_20671:
[----:B------:R0:W-:Y:S01]  /*1c980*/  STG.E.U8 desc[UR36][R4.64], R0 ;  /* 0x0000000004007986 */ /* 0x0001e2000c101124 */
[----:B------:R-:W-:Y:S05]  /*1c990*/  BRA `(.L_x_20657) ;  /* 0x0000000400e07947 */ /* 0x000fea0003800000 */
.L_x_20665:
        /* <DEDUP_REMOVED lines=26> */
.L_x_20675:
[----:B------:R-:W0:Y:S02]  /*1cb40*/  F2I.U64.F64.TRUNC R36, R36 ;  /* 0x0000002400247311 */ /* 0x000e24000030d800 */
[----:B0-----:R0:W-:Y:S01]  /*1cb50*/  STG.E.64 desc[UR36][R4.64], R36 ;  /* 0x0000002404007986 */ /* 0x0011e2000c101b24 */
[----:B------:R-:W-:Y:S05]  /*1cb60*/  BRA `(.L_x_20657) ;  /* 0x00000004006c7947 */ /* 0x000fea0003800000 */
.L_x_20674:
[----:B------:R-:W0:Y:S02]  /*1cb70*/  F2I.U32.F64.TRUNC R37, R36 ;  /* 0x0000002400257311 */ /* 0x000e24000030d000 */
[----:B0-----:R0:W-:Y:S01]  /*1cb80*/  STG.E desc[UR36][R4.64], R37 ;  /* 0x0000002504007986 */ /* 0x0011e2000c101924 */
[----:B------:R-:W-:Y:S05]  /*1cb90*/  BRA `(.L_x_20657) ;  /* 0x0000000400607947 */ /* 0x000fea0003800000 */
.L_x_20664:
        /* <DEDUP_REMOVED lines=10> */
.L_x_20677:
[----:B------:R-:W-:-:S05]  /*1cc40*/  CS2R R38, SRZ ;  /* 0x0000000000267805 */ /* 0x000fca000001ff00 */
[----:B------:R0:W-:Y:S01]  /*1cc50*/  STG.E.128 desc[UR36][R4.64], R36 ;  /* 0x0000002404007986 */ /* 0x0001e2000c101d24 */
[----:B------:R-:W-:Y:S05]  /*1cc60*/  BRA `(.L_x_20657) ;  /* 0x00000004002c7947 */ /* 0x000fea0003800000 */
.L_x_20676:
[----:B------:R-:W-:-:S13]  /*1cc70*/  ISETP.NE.AND P0, PT, R0, 0xf, PT ;  /* 0x0000000f0000780c */ /* 0x000fda0003f05270 */
[----:B------:R-:W-:Y:S05]  /*1cc80*/  @!P0 BRA `(.L_x_20678) ;  /* 0x0000000400088947 */ /* 0x000fea0003800000 */
[----:B------:R-:W-:-:S13]  /*1cc90*/  ISETP.NE.AND P0, PT, R0, 0x17, PT ;  /* 0x000000170000780c */ /* 0x000fda0003f05270 */
[----:B------:R-:W-:Y:S05]  /*1cca0*/  @!P0 BRA `(.L_x_20679) ;  /* 0x0000000000a08947 */ /* 0x000fea0003800000 */
[----:B------:R-:W-:-:S13]  /*1ccb0*/  ISETP.NE.AND P0, PT, R0, 0x18, PT ;  /* 0x000000180000780c */ /* 0x000fda0003f05270 */
[----:B------:R-:W-:Y:S05]  /*1ccc0*/  @!P0 BRA `(.L_x_20680) ;  /* 0x0000000000448947 */ /* 0x000fea0003800000 */
.L_x_20656:
        /* <DEDUP_REMOVED lines=16> */
.L_x_20681:
[----:B------:R-:W-:Y:S05]  /*1cdd0*/  BRA `(.L_x_20657) ;  /* 0x0000000000d07947 */ /* 0x000fea0003800000 */
.L_x_20680:
        /* <DEDUP_REMOVED lines=17> */
.L_x_20683:
[----:B------:R-:W-:Y:S05]  /*1cef0*/  BSYNC.RECONVERGENT B0 ;  /* 0x0000000000007941 */ /* 0x000fea0003800200 */
.L_x_20682:
[----:B------:R-:W-:-:S05]  /*1cf00*/  LOP3.LUT R3, R0, 0x80, R3, 0xf8, !PT ;  /* 0x0000008000037812 */ /* 0x000fca00078ef803 */
[----:B------:R0:W-:Y:S01]  /*1cf10*/  STG.E.U8 desc[UR36][R4.64], R3 ;  /* 0x0000000304007986 */ /* 0x0001e2000c101124 */
[----:B------:R-:W-:Y:S05]  /*1cf20*/  BRA `(.L_x_20657) ;  /* 0x00000000007c7947 */ /* 0x000fea0003800000 */
.L_x_20679:
        /* <DEDUP_REMOVED lines=16> */
.L_x_20685:
[----:B------:R-:W-:Y:S01]  /*1d030*/  IMAD.MOV.U32 R0, RZ, RZ, 0x7f ;  /* 0x0000007fff007424 */ /* 0x000fe200078e00ff */
[----:B------:R-:W-:-:S04]  /*1d040*/  ISETP.GT.U32.AND P0, PT, R3, 0x7f800000, PT ;  /* 0x7f8000000300780c */ /* 0x000fc80003f04070 */
[----:B------:R-:W-:-:S09]  /*1d050*/  SEL R0, R0, 0x7c, P0 ;  /* 0x0000007c00007807 */ /* 0x000fd20000000000 */
.L_x_20686:
[----:B------:R-:W-:Y:S05]  /*1d060*/  BSYNC.RECONVERGENT B0 ;  /* 0x0000000000007941 */ /* 0x000fea0003800200 */
.L_x_20684:
[----:B------:R-:W-:-:S04]  /*1d070*/  SHF.R.U32.HI R3, RZ, 0x18, R7 ;  /* 0x00000018ff037819 */ /* 0x000fc80000011607 */
[----:B------:R-:W-:-:S05]  /*1d080*/  LOP3.LUT R3, R0, 0x80, R3, 0xf8, !PT ;  /* 0x0000008000037812 */ /* 0x000fca00078ef803 */
[----:B------:R0:W-:Y:S01]  /*1d090*/  STG.E.U8 desc[UR36][R4.64], R3 ;  /* 0x0000000304007986 */ /* 0x0001e2000c101124 */
[----:B------:R-:W-:Y:S05]  /*1d0a0*/  BRA `(.L_x_20657) ;  /* 0x00000000001c7947 */ /* 0x000fea0003800000 */
.L_x_20678:
[----:B------:R-:W-:Y:S01]  /*1d0b0*/  UMOV UR4, 0xf0000000 ;  /* 0xf000000000047882 */ /* 0x000fe20000000000 */
[----:B------:R-:W-:Y:S01]  /*1d0c0*/  UMOV UR5, 0x380fffff ;  /* 0x380fffff00057882 */ /* 0x000fe20000000000 */
[----:B------:R-:W0:Y:S01]  /*1d0d0*/  F2F.F32.F64 R0, R36 ;  /* 0x0000002400007310 */ /* 0x000e220000301000 */
[----:B------:R-:W-:-:S14]  /*1d0e0*/  DSETP.GEU.AND P0, PT, |R36|, UR4, PT ;  /* 0x0000000424007e2a */ /* 0x000fdc000bf0e200 */
[----:B0-----:R-:W-:-:S05]  /*1d0f0*/  @!P0 FMUL R0, R0, 1.175494350822287508e-38 ;  /* 0x0080000000008820 */ /* 0x001fca0000400000 */
[----:B------:R-:W-:-:S05]  /*1d100*/  F2FP.BF16.F32.PACK_AB R0, RZ, R0 ;  /* 0x00000000ff00723e */ /* 0x000fca00000010ff */
[----:B------:R0:W-:Y:S02]  /*1d110*/  STG.E.U16 desc[UR36][R4.64], R0 ;  /* 0x0000000004007986 */ /* 0x0001e4000c101524 */
.L_x_20657:
        /* <DEDUP_REMOVED lines=24> */
.L_x_20690:
[----:B------:R-:W0:Y:S02]  /*1d2a0*/  F2I.S64.F64.TRUNC R32, R32 ;  /* 0x0000002000207311 */ /* 0x000e24000030d900 */
[----:B0-----:R-:W-:-:S05]  /*1d2b0*/  IMAD.MOV.U32 R3, RZ, RZ, R32 ;  /* 0x000000ffff037224 */ /* 0x001fca00078e0020 */
[----:B------:R0:W-:Y:S01]  /*1d2c0*/  STG.E.U8 desc[UR36][R4.64], R3 ;  /* 0x0000000304007986 */ /* 0x0001e2000c101124 */
[----:B------:R-:W-:Y:S05]  /*1d2d0*/  BRA `(.L_x_20692) ;  /* 0x0000000c00e07947 */ /* 0x000fea0003800000 */
.L_x_20689:
        /* <DEDUP_REMOVED lines=9> */
.L_x_20694:
[----:B------:R-:W0:Y:S02]  /*1d370*/  F2I.F64.TRUNC R33, R32 ;  /* 0x0000002000217311 */ /* 0x000e24000030d100 */
[----:B0-----:R0:W-:Y:S01]  /*1d380*/  STG.E desc[UR36][R4.64], R33 ;  /* 0x0000002104007986 */ /* 0x0011e2000c101924 */
[----:B------:R-:W-:Y:S05]  /*1d390*/  BRA `(.L_x_20692) ;  /* 0x0000000c00b07947 */ /* 0x000fea0003800000 */
.L_x_20693:
[----:B------:R-:W0:Y:S02]  /*1d3a0*/  F2I.F64.TRUNC R33, R32 ;  /* 0x0000002000217311 */ /* 0x000e24000030d100 */
[----:B0-----:R0:W-:Y:S01]  /*1d3b0*/  STG.E.U16 desc[UR36][R4.64], R33 ;  /* 0x0000002104007986 */ /* 0x0011e2000c101524 */
[----:B------:R-:W-:Y:S05]  /*1d3c0*/  BRA `(.L_x_20692) ;  /* 0x0000000c00a47947 */ /* 0x000fea0003800000 */
.L_x_20688:
        /* <DEDUP_REMOVED lines=13> */
.L_x_20696:
        /* <DEDUP_REMOVED lines=8> */
.L_x_20695:
        /* <DEDUP_REMOVED lines=14> */
.L_x_20698:
        /* <DEDUP_REMOVED lines=9> */
.L_x_20697:
[----:B------:R0:W-:Y:S01]  /*1d690*/  STG.E.64 desc[UR36][R4.64], R32 ;  /* 0x0000002004007986 */ /* 0x0001e2000c101b24 */
[----:B------:R-:W-:Y:S05]  /*1d6a0*/  BRA `(.L_x_20692) ;  /* 0x0000000800ec7947 */ /* 0x000fea0003800000 */
.L_x_20687:
        /* <DEDUP_REMOVED lines=13> */
.L_x_20702:
        /* <DEDUP_REMOVED lines=22> */
.L_x_20705:
[----:B------:R-:W-:-:S04]  /*1d8e0*/  SHF.R.U32.HI R3, RZ, 0x18, R7 ;  /* 0x00000018ff037819 */ /* 0x000fc80000011607 */
[----:B------:R-:W-:-:S07]  /*1d8f0*/  LOP3.LUT R0, R0, 0x80, R3, 0xf8, !PT ;  /* 0x0000008000007812 */ /* 0x000fce00078ef803 */
.L_x_20704:
[----:B------:R-:W-:Y:S05]  /*1d900*/  BSYNC.RECONVERGENT B0 ;  /* 0x0000000000007941 */ /* 0x000fea0003800200 */
.L_x_20703:
[----:B------:R0:W-:Y:S01]  /*1d910*/  STG.E.U8 desc[UR36][R4.64], R0 ;  /* 0x0000000004007986 */ /* 0x0001e2000c101124 */
[----:B------:R-:W-:Y:S05]  /*1d920*/  BRA `(.L_x_20692) ;  /* 0x00000008004c7947 */ /* 0x000fea0003800000 */
.L_x_20701:
        /* <DEDUP_REMOVED lines=22> */
.L_x_20708:
[----:B------:R-:W-:-:S04]  /*1da90*/  SHF.R.U32.HI R3, RZ, 0x18, R7 ;  /* 0x00000018ff037819 */ /* 0x000fc80000011607 */
[----:B------:R-:W-:-:S07]  /*1daa0*/  LOP3.LUT R0, R0, 0x80, R3, 0xf8, !PT ;  /* 0x0000008000007812 */ /* 0x000fce00078ef803 */
.L_x_20707:
[----:B------:R-:W-:Y:S05]  /*1dab0*/  BSYNC.RECONVERGENT B0 ;  /* 0x0000000000007941 */ /* 0x000fea0003800200 */
.L_x_20706:
[----:B------:R0:W-:Y:S01]  /*1dac0*/  STG.E.U8 desc[UR36][R4.64], R0 ;  /* 0x0000000004007986 */ /* 0x0001e2000c101124 */
[----:B------:R-:W-:Y:S05]  /*1dad0*/  BRA `(.L_x_20692) ;  /* 0x0000000400e07947 */ /* 0x000fea0003800000 */
.L_x_20700:
        /* <DEDUP_REMOVED lines=26> */
.L_x_20710:
[----:B------:R-:W0:Y:S02]  /*1dc80*/  F2I.U64.F64.TRUNC R32, R32 ;  /* 0x0000002000207311 */ /* 0x000e24000030d800 */
[----:B0-----:R0:W-:Y:S01]  /*1dc90*/  STG.E.64 desc[UR36][R4.64], R32 ;  /* 0x0000002004007986 */ /* 0x0011e2000c101b24 */
[----:B------:R-:W-:Y:S05]  /*1dca0*/  BRA `(.L_x_20692) ;  /* 0x00000004006c7947 */ /* 0x000fea0003800000 */
.L_x_20709:
[----:B------:R-:W0:Y:S02]  /*1dcb0*/  F2I.U32.F64.TRUNC R33, R32 ;  /* 0x0000002000217311 */ /* 0x000e24000030d000 */
[----:B0-----:R0:W-:Y:S01]  /*1dcc0*/  STG.E desc[UR36][R4.64], R33 ;  /* 0x0000002104007986 */ /* 0x0011e2000c101924 */
[----:B------:R-:W-:Y:S05]  /*1dcd0*/  BRA `(.L_x_20692) ;  /* 0x0000000400607947 */ /* 0x000fea0003800000 */
.L_x_20699:
        /* <DEDUP_REMOVED lines=10> */
.L_x_20712:
[----:B------:R-:W-:-:S05]  /*1dd80*/  CS2R R34, SRZ ;  /* 0x0000000000227805 */ /* 0x000fca000001ff00 */
[----:B------:R1:W-:Y:S01]  /*1dd90*/  STG.E.128 desc[UR36][R4.64], R32 ;  /* 0x0000002004007986 */ /* 0x0003e2000c101d24 */
[----:B------:R-:W-:Y:S05]  /*1dda0*/  BRA `(.L_x_20692) ;  /* 0x00000004002c7947 */ /* 0x000fea0003800000 */
.L_x_20711:
[----:B------:R-:W-:-:S13]  /*1ddb0*/  ISETP.NE.AND P0, PT, R0, 0xf, PT ;  /* 0x0000000f0000780c */ /* 0x000fda0003f05270 */
[----:B------:R-:W-:Y:S05]  /*1ddc0*/  @!P0 BRA `(.L_x_20713) ;  /* 0x0000000400088947 */ /* 0x000fea0003800000 */
[----:B------:R-:W-:-:S13]  /*1ddd0*/  ISETP.NE.AND P0, PT, R0, 0x17, PT ;  /* 0x000000170000780c */ /* 0x000fda0003f05270 */
[----:B------:R-:W-:Y:S05]  /*1dde0*/  @!P0 BRA `(.L_x_20714) ;  /* 0x0000000000a08947 */ /* 0x000fea0003800000 */
[----:B------:R-:W-:-:S13]  /*1ddf0*/  ISETP.NE.AND P0, PT, R0, 0x18, PT ;  /* 0x000000180000780c */ /* 0x000fda0003f05270 */
[----:B------:R-:W-:Y:S05]  /*1de00*/  @!P0 BRA `(.L_x_20715) ;  /* 0x0000000000448947 */ /* 0x000fea0003800000 */
.L_x_20691:
        /* <DEDUP_REMOVED lines=16> */
.L_x_20716:
[----:B------:R-:W-:Y:S05]  /*1df10*/  BRA `(.L_x_20692) ;  /* 0x0000000000d07947 */ /* 0x000fea0003800000 */
.L_x_20715:
        /* <DEDUP_REMOVED lines=17> */
.L_x_20718:
[----:B------:R-:W-:Y:S05]  /*1e030*/  BSYNC.RECONVERGENT B0 ;  /* 0x0000000000007941 */ /* 0x000fea0003800200 */
.L_x_20717:
[----:B------:R-:W-:-:S05]  /*1e040*/  LOP3.LUT R3, R0, 0x80, R3, 0xf8, !PT ;  /* 0x0000008000037812 */ /* 0x000fca00078ef803 */
[----:B------:R3:W-:Y:S01]  /*1e050*/  STG.E.U8 desc[UR36][R4.64], R3 ;  /* 0x0000000304007986 */ /* 0x0007e2000c101124 */
[----:B------:R-:W-:Y:S05]  /*1e060*/  BRA `(.L_x_20692) ;  /* 0x00000000007c7947 */ /* 0x000fea0003800000 */
.L_x_20714:
        /* <DEDUP_REMOVED lines=16> */
.L_x_20720:
[----:B------:R-:W-:Y:S01]  /*1e170*/  IMAD.MOV.U32 R0, RZ, RZ, 0x7f ;  /* 0x0000007fff007424 */ /* 0x000fe200078e00ff */
[----:B------:R-:W-:-:S04]  /*1e180*/  ISETP.GT.U32.AND P0, PT, R3, 0x7f800000, PT ;  /* 0x7f8000000300780c */ /* 0x000fc80003f04070 */
[----:B------:R-:W-:-:S09]  /*1e190*/  SEL R0, R0, 0x7c, P0 ;  /* 0x0000007c00007807 */ /* 0x000fd20000000000 */
.L_x_20721:
[----:B------:R-:W-:Y:S05]  /*1e1a0*/  BSYNC.RECONVERGENT B0 ;  /* 0x0000000000007941 */ /* 0x000fea0003800200 */
.L_x_20719:
[----:B------:R-:W-:-:S04]  /*1e1b0*/  SHF.R.U32.HI R3, RZ, 0x18, R7 ;  /* 0x00000018ff037819 */ /* 0x000fc80000011607 */
[----:B------:R-:W-:-:S05]  /*1e1c0*/  LOP3.LUT R3, R0, 0x80, R3, 0xf8, !PT ;  /* 0x0000008000037812 */ /* 0x000fca00078ef803 */
[----:B------:R0:W-:Y:S01]  /*1e1d0*/  STG.E.U8 desc[UR36][R4.64], R3 ;  /* 0x0000000304007986 */ /* 0x0001e2000c101124 */
[----:B------:R-:W-:Y:S05]  /*1e1e0*/  BRA `(.L_x_20692) ;  /* 0x00000000001c7947 */ /* 0x000fea0003800000 */
.L_x_20713:
[----:B------:R-:W-:Y:S01]  /*1e1f0*/  UMOV UR4, 0xf0000000 ;  /* 0xf000000000047882 */ /* 0x000fe20000000000 */
[----:B------:R-:W-:Y:S01]  /*1e200*/  UMOV UR5, 0x380fffff ;  /* 0x380fffff00057882 */ /* 0x000fe20000000000 */
[----:B------:R-:W0:Y:S01]  /*1e210*/  F2F.F32.F64 R0, R32 ;  /* 0x0000002000007310 */ /* 0x000e220000301000 */
[----:B------:R-:W-:-:S14]  /*1e220*/  DSETP.GEU.AND P0, PT, |R32|, UR4, PT ;  /* 0x0000000420007e2a */ /* 0x000fdc000bf0e200 */
[----:B0-----:R-:W-:-:S05]  /*1e230*/  @!P0 FMUL R0, R0, 1.175494350822287508e-38 ;  /* 0x0080000000008820 */ /* 0x001fca0000400000 */
[----:B------:R-:W-:-:S05]  /*1e240*/  F2FP.BF16.F32.PACK_AB R0, RZ, R0 ;  /* 0x00000000ff00723e */ /* 0x000fca00000010ff */
[----:B------:R2:W-:Y:S02]  /*1e250*/  STG.E.U16 desc[UR36][R4.64], R0 ;  /* 0x0000000004007986 */ /* 0x0005e4000c101524 */
.L_x_20692:
[----:B------:R-:W-:-:S07]  /*1e260*/  VIADD R63, R63, 0x80 ;  /* 0x000000803f3f7836 */ /* 0x000fce0000000000 */
.L_x_20651:
[----:B------:R-:W-:Y:S05]  /*1e270*/  BSYNC.RECONVERGENT B6 ;  /* 0x0000000000067941 */ /* 0x000fea0003800200 */
.L_x_20650:
        /* <DEDUP_REMOVED lines=22> */
.L_x_20725:
[----:B------:R-:W0:Y:S02]  /*1e3e0*/  F2I.S64.F64.TRUNC R16, R16 ;  /* 0x0000001000107311 */ /* 0x000e24000030d900 */
[----:B0-----:R-:W-:-:S05]  /*1e3f0*/  IMAD.MOV.U32 R5, RZ, RZ, R16 ;  /* 0x000000ffff057224 */ /* 0x001fca00078e0010 */
[----:B------:R-:W-:Y:S01]  /*1e400*/  STG.E.U8 desc[UR36][R2.64], R5 ;  /* 0x0000000502007986 */ /* 0x000fe2000c101124 */
[----:B------:R-:W-:Y:S05]  /*1e410*/  EXIT ;  /* 0x000000000000794d */ /* 0x000fea0003800000 */
.L_x_20724:
        /* <DEDUP_REMOVED lines=9> */
.L_x_20728:
[----:B------:R-:W0:Y:S02]  /*1e4b0*/  F2I.F64.TRUNC R17, R16 ;  /* 0x0000001000117311 */ /* 0x000e24000030d100 */
[----:B0-----:R-:W-:Y:S01]  /*1e4c0*/  STG.E desc[UR36][R2.64], R17 ;  /* 0x0000001102007986 */ /* 0x001fe2000c101924 */
[----:B------:R-:W-:Y:S05]  /*1e4d0*/  EXIT ;  /* 0x000000000000794d */ /* 0x000fea0003800000 */
.L_x_20727:
[----:B------:R-:W0:Y:S02]  /*1e4e0*/  F2I.F64.TRUNC R17, R16 ;  /* 0x0000001000117311 */ /* 0x000e24000030d100 */
[----:B0-----:R-:W-:Y:S01]  /*1e4f0*/  STG.E.U16 desc[UR36][R2.64], R17 ;  /* 0x0000001102007986 */ /* 0x001fe2000c101524 */
[----:B------:R-:W-:Y:S05]  /*1e500*/  EXIT ;  /* 0x000000000000794d */ /* 0x000fea0003800000 */
.L_x_20723:
        /* <DEDUP_REMOVED lines=13> */
.L_x_20730:
        /* <DEDUP_REMOVED lines=8> */
.L_x_20729:
        /* <DEDUP_REMOVED lines=14> */
.L_x_20732:
        /* <DEDUP_REMOVED lines=9> */
.L_x_20731:
[----:B------:R-:W-:Y:S01]  /*1e7d0*/  STG.E.64 desc[UR36][R2.64], R16 ;  /* 0x0000001002007986 */ /* 0x000fe2000c101b24 */
[----:B------:R-:W-:Y:S05]  /*1e7e0*/  EXIT ;  /* 0x000000000000794d */ /* 0x000fea0003800000 */
.L_x_20722:
        /* <DEDUP_REMOVED lines=13> */
.L_x_20736:
        /* <DEDUP_REMOVED lines=22> */
.L_x_20739:
[----:B------:R-:W-:-:S04]  /*1ea20*/  SHF.R.U32.HI R5, RZ, 0x18, R5 ;  /* 0x00000018ff057819 */ /* 0x000fc80000011605 */
[----:B------:R-:W-:-:S07]  /*1ea30*/  LOP3.LUT R0, R0, 0x80, R5, 0xf8, !PT ;  /* 0x0000008000007812 */ /* 0x000fce00078ef805 */
.L_x_20738:
[----:B------:R-:W-:Y:S05]  /*1ea40*/  BSYNC.RECONVERGENT B0 ;  /* 0x0000000000007941 */ /* 0x000fea0003800200 */
.L_x_20737:
[----:B------:R-:W-:Y:S01]  /*1ea50*/  STG.E.U8 desc[UR36][R2.64], R0 ;  /* 0x0000000002007986 */ /* 0x000fe2000c101124 */
[----:B------:R-:W-:Y:S05]  /*1ea60*/  EXIT ;  /* 0x000000000000794d */ /* 0x000fea0003800000 */
.L_x_20735:
        /* <DEDUP_REMOVED lines=22> */
.L_x_20742:
[----:B------:R-:W-:-:S04]  /*1ebd0*/  SHF.R.U32.HI R5, RZ, 0x18, R5 ;  /* 0x00000018ff057819 */ /* 0x000fc80000011605 */
[----:B------:R-:W-:-:S07]  /*1ebe0*/  LOP3.LUT R0, R0, 0x80, R5, 0xf8, !PT ;  /* 0x0000008000007812 */ /* 0x000fce00078ef805 */
.L_x_20741:
[----:B------:R-:W-:Y:S05]  /*1ebf0*/  BSYNC.RECONVERGENT B0 ;  /* 0x0000000000007941 */ /* 0x000fea0003800200 */
.L_x_20740:
[----:B------:R-:W-:Y:S01]  /*1ec00*/  STG.E.U8 desc[UR36][R2.64], R0 ;  /* 0x0000000002007986 */ /* 0x000fe2000c101124 */
[----:B------:R-:W-:Y:S05]  /*1ec10*/  EXIT ;  /* 0x000000000000794d */ /* 0x000fea0003800000 */
.L_x_20734:
        /* <DEDUP_REMOVED lines=26> */
.L_x_20744:
[----:B------:R-:W0:Y:S02]  /*1edc0*/  F2I.U64.F64.TRUNC R16, R16 ;  /* 0x0000001000107311 */ /* 0x000e24000030d800 */
[----:B0-----:R-:W-:Y:S01]  /*1edd0*/  STG.E.64 desc[UR36][R2.64], R16 ;  /* 0x0000001002007986 */ /* 0x001fe2000c101b24 */
[----:B------:R-:W-:Y:S05]  /*1ede0*/  EXIT ;  /* 0x000000000000794d */ /* 0x000fea0003800000 */
.L_x_20743:
[----:B------:R-:W0:Y:S02]  /*1edf0*/  F2I.U32.F64.TRUNC R17, R16 ;  /* 0x0000001000117311 */ /* 0x000e24000030d000 */
[----:B0-----:R-:W-:Y:S01]  /*1ee00*/  STG.E desc[UR36][R2.64], R17 ;  /* 0x0000001102007986 */ /* 0x001fe2000c101924 */
[----:B------:R-:W-:Y:S05]  /*1ee10*/  EXIT ;  /* 0x000000000000794d */ /* 0x000fea0003800000 */
.L_x_20733:
        /* <DEDUP_REMOVED lines=10> */
.L_x_20746:
[----:B------:R-:W-:-:S05]  /*1eec0*/  CS2R R18, SRZ ;  /* 0x0000000000127805 */ /* 0x000fca000001ff00 */
[----:B------:R-:W-:Y:S01]  /*1eed0*/  STG.E.128 desc[UR36][R2.64], R16 ;  /* 0x0000001002007986 */ /* 0x000fe2000c101d24 */
[----:B------:R-:W-:Y:S05]  /*1eee0*/  EXIT ;  /* 0x000000000000794d */ /* 0x000fea0003800000 */
.L_x_20745:
[----:B------:R-:W-:-:S13]  /*1eef0*/  ISETP.NE.AND P0, PT, R0, 0xf, PT ;  /* 0x0000000f0000780c */ /* 0x000fda0003f05270 */
[----:B------:R-:W-:Y:S05]  /*1ef00*/  @!P0 BRA `(.L_x_20747) ;  /* 0x0000000400088947 */ /* 0x000fea0003800000 */
[----:B------:R-:W-:-:S13]  /*1ef10*/  ISETP.NE.AND P0, PT, R0, 0x17, PT ;  /* 0x000000170000780c */ /* 0x000fda0003f05270 */
[----:B------:R-:W-:Y:S05]  /*1ef20*/  @!P0 BRA `(.L_x_20748) ;  /* 0x0000000000a08947 */ /* 0x000fea0003800000 */
[----:B------:R-:W-:-:S13]  /*1ef30*/  ISETP.NE.AND P0, PT, R0, 0x18, PT ;  /* 0x000000180000780c */ /* 0x000fda0003f05270 */
[----:B------:R-:W-:Y:S05]  /*1ef40*/  @!P0 BRA `(.L_x_20749) ;  /* 0x0000000000448947 */ /* 0x000fea0003800000 */
.L_x_20726:
        /* <DEDUP_REMOVED lines=16> */
.L_x_20750:
[----:B------:R-:W-:Y:S05]  /*1f050*/  EXIT ;  /* 0x000000000000794d */ /* 0x000fea0003800000 */
.L_x_20749:
        /* <DEDUP_REMOVED lines=17> */
.L_x_20752:
[----:B------:R-:W-:Y:S05]  /*1f170*/  BSYNC.RECONVERGENT B0 ;  /* 0x0000000000007941 */ /* 0x000fea0003800200 */
.L_x_20751:
[----:B------:R-:W-:-:S05]  /*1f180*/  LOP3.LUT R5, R0, 0x80, R5, 0xf8, !PT ;  /* 0x0000008000057812 */ /* 0x000fca00078ef805 */
[----:B------:R-:W-:Y:S01]  /*1f190*/  STG.E.U8 desc[UR36][R2.64], R5 ;  /* 0x0000000502007986 */ /* 0x000fe2000c101124 */
[----:B------:R-:W-:Y:S05]  /*1f1a0*/  EXIT ;  /* 0x000000000000794d */ /* 0x000fea0003800000 */
.L_x_20748:
        /* <DEDUP_REMOVED lines=16> */
.L_x_20754:
[----:B------:R-:W-:Y:S01]  /*1f2b0*/  IMAD.MOV.U32 R0, RZ, RZ, 0x7f ;  /* 0x0000007fff007424 */ /* 0x000fe200078e00ff */
[----:B------:R-:W-:-:S04]  /*1f2c0*/  ISETP.GT.U32.AND P0, PT, R4, 0x7f800000, PT ;  /* 0x7f8000000400780c */ /* 0x000fc80003f04070 */
[----:B------:R-:W-:-:S09]  /*1f2d0*/  SEL R0, R0, 0x7c, P0 ;  /* 0x0000007c00007807 */ /* 0x000fd20000000000 */
.L_x_20755:
[----:B------:R-:W-:Y:S05]  /*1f2e0*/  BSYNC.RECONVERGENT B0 ;  /* 0x0000000000007941 */ /* 0x000fea0003800200 */
.L_x_20753:
[----:B------:R-:W-:-:S04]  /*1f2f0*/  SHF.R.U32.HI R5, RZ, 0x18, R5 ;  /* 0x00000018ff057819 */ /* 0x000fc80000011605 */
[----:B------:R-:W-:-:S05]  /*1f300*/  LOP3.LUT R5, R0, 0x80, R5, 0xf8, !PT ;  /* 0x0000008000057812 */ /* 0x000fca00078ef805 */
[----:B------:R-:W-:Y:S01]  /*1f310*/  STG.E.U8 desc[UR36][R2.64], R5 ;  /* 0x0000000502007986 */ /* 0x000fe2000c101124 */
[----:B------:R-:W-:Y:S05]  /*1f320*/  EXIT ;  /* 0x000000000000794d */ /* 0x000fea0003800000 */
.L_x_20747:
        /* <DEDUP_REMOVED lines=8> */
.L_x_20756:
        /* <DEDUP_REMOVED lines=13> */
.L_x_27494:


//--------------------- .text._ZN2at6native18elementwise_kernelILi128ELi2EZNS0_22gpu_kernel_impl_nocastIZZZNS0_49_GLOBAL__N__b919a28f_16_Normalization_cu_5c38458737batch_norm_elementwise_backward_trainERKNS_6TensorES6_S6_S6_S6_S6_S6_ENKUlvE0_clEvENKUlvE_clEvEUldddddddE_EEvRNS_18TensorIteratorBaseERKT_EUliE_EEviT1_ --------------------------
	.section	.text._ZN2at6native18elementwise_kernelILi128ELi2EZNS0_22gpu_kernel_impl_nocastIZZZNS0_49_GLOBAL__N__b919a28f_16_Normalization_cu_5c38458737batch_norm_elementwise_backward_trainERKNS_6TensorES6_S6_S6_S6_S6_S6_ENKUlvE0_clEvENKUlvE_clEvEUldddddddE_EEvRNS_18TensorIteratorBaseERKT_EUliE_EEviT1_,"ax",@progbits
	.align	128
        .global         _ZN2at6native18elementwise_kernelILi128ELi2EZNS0_22gpu_kernel_impl_nocastIZZZNS0_49_GLOBAL__N__b919a28f_16_Normalization_cu_5c38458737batch_norm_elementwise_backward_trainERKNS_6TensorES6_S6_S6_S6_S6_S6_ENKUlvE0_clEvENKUlvE_clEvEUldddddddE_EEvRNS_18TensorIteratorBaseERKT_EUliE_EEviT1_
        .type           _ZN2at6native18elementwise_kernelILi128ELi2EZNS0_22gpu_kernel_impl_nocastIZZZNS0_49_GLOBAL__N__b919a28f_16_Normalization_cu_5c38458737batch_norm_elementwise_backward_trainERKNS_6TensorES6_S6_S6_S6_S6_S6_ENKUlvE0_clEvENKUlvE_clEvEUldddddddE_EEvRNS_18TensorIteratorBaseERKT_EUliE_EEviT1_,@function
        .size           _ZN2at6native18elementwise_kernelILi128ELi2EZNS0_22gpu_kernel_impl_nocastIZZZNS0_49_GLOBAL__N__b919a28f_16_Normalization_cu_5c38458737batch_norm_elementwise_backward_trainERKNS_6TensorES6_S6_S6_S6_S6_S6_ENKUlvE0_clEvENKUlvE_clEvEUldddddddE_EEvRNS_18TensorIteratorBaseERKT_EUliE_EEviT1_,(.L_x_27495 - _ZN2at6native18elementwise_kernelILi128ELi2EZNS0_22gpu_kernel_impl_nocastIZZZNS0_49_GLOBAL__N__b919a28f_16_Normalization_cu_5c38458737batch_norm_elementwise_backward_trainERKNS_6TensorES6_S6_S6_S6_S6_S6_ENKUlvE0_clEvENKUlvE_clEvEUldddddddE_EEvRNS_18TensorIteratorBaseERKT_EUliE_EEviT1_)
        .other          _ZN2at6native18elementwise_kernelILi128ELi2EZNS0_22gpu_kernel_impl_nocastIZZZNS0_49_GLOBAL__N__b919a28f_16_Normalization_cu_5c38458737batch_norm_elementwise_backward_trainERKNS_6TensorES6_S6_S6_S6_S6_S6_ENKUlvE0_clEvENKUlvE_clEvEUldddddddE_EEvRNS_18TensorIteratorBaseERKT_EUliE_EEviT1_,@"STO_CUDA_ENTRY STV_DEFAULT"
_ZN2at6native18elementwise_kernelILi128ELi2EZNS0_22gpu_kernel_impl_nocastIZZZNS0_49_GLOBAL__N__b919a28f_16_Normalization_cu_5c38458737batch_norm_elementwise_backward_trainERKNS_6TensorES6_S6_S6_S6_S6_S6_ENKUlvE0_clEvENKUlvE_clEvEUldddddddE_EEvRNS_18TensorIteratorBaseERKT_EUliE_EEviT1_:
.text._ZN2at6native18elementwise_kernelILi128ELi2EZNS0_22gpu_kernel_impl_nocastIZZZNS0_49_GLOBAL__N__b919a28f_16_Normalization_cu_5c38458737batch_norm_elementwise_backward_trainERKNS_6TensorES6_S6_S6_S6_S6_S6_ENKUlvE0_clEvENKUlvE_clEvEUldddddddE_EEvRNS_18TensorIteratorBaseERKT_EUliE_EEviT1_:
        /* <DEDUP_REMOVED lines=14> */
[----:B------:R-:W1:Y:S07]  /*00e0*/  LDCU.64 UR8, c[0x0][0x818] ;  /* 0x00010300ff0877ac */ /* 0x000e6e0008000a00 */
[----:B------:R-:W2:Y:S08]  /*00f0*/  LDC.64 R14, c[0x0][0x808] ;  /* 0x00020200ff0e7b82 */ /* 0x000eb00000000a00 */
[----:B------:R-:W3:Y:S08]  /*0100*/  LDC.64 R8, c[0x0][0x7e8] ;  /* 0x0001fa00ff087b82 */ /* 0x000ef00000000a00 */
[----:B------:R-:W4:Y:S01]  /*0110*/  LDC.64 R12, c[0x0][0x7f8] ;  /* 0x0001fe00ff0c7b82 */ /* 0x000f220000000a00 */
[----:B0-----:R-:W5:Y:S07]  /*0120*/  LDG.E.64 R4, desc[UR6][R4.64] ;  /* 0x0000000604047981 */ /* 0x001f6e000c1e1b00 */
[----:B------:R-:W0:Y:S01]  /*0130*/  LDC.64 R6, c[0x0][0x7e0] ;  /* 0x0001f800ff067b82 */ /* 0x000e220000000a00 */
[----:B--2---:R-:W2:Y:S07]  /*0140*/  LDG.E.64 R14, desc[UR6][R14.64] ;  /* 0x000000060e0e7981 */ /* 0x004eae000c1e1b00 */
[----:B------:R-:W1:Y:S01]  /*0150*/  LDC.64 R16, c[0x0][0x810] ;  /* 0x00020400ff107b82 */ /* 0x000e620000000a00 */
[----:B---3--:R-:W3:Y:S07]  /*0160*/  LDG.E.64 R8, desc[UR6][R8.64] ;  /* 0x0000000608087981 */ /* 0x008eee000c1e1b00 */
[----:B------:R-:W1:Y:S01]  /*0170*/  LDC.64 R10, c[0x0][0x7f0] ;  /* 0x0001fc00ff0a7b82 */ /* 0x000e620000000a00 */
[----:B----4-:R-:W3:Y:S04]  /*0180*/  LDG.E.64 R12, desc[UR6][R12.64] ;  /* 0x000000060c0c7981 */ /* 0x010ee8000c1e1b00 */
[----:B0-----:R-:W4:Y:S04]  /*0190*/  LDG.E.64 R6, desc[UR6][R6.64] ;  /* 0x0000000606067981 */ /* 0x001f28000c1e1b00 */
[----:B-1----:R-:W4:Y:S04]  /*01a0*/  LDG.E.64 R16, desc[UR6][R16.64] ;  /* 0x0000000610107981 */ /* 0x002f28000c1e1b00 */
[----:B------:R-:W4:Y:S01]  /*01b0*/  LDG.E.64 R10, desc[UR6][R10.64] ;  /* 0x000000060a0a7981 */ /* 0x000f22000c1e1b00 */
[----:B------:R-:W-:Y:S01]  /*01c0*/  IADD3 R3, PT, PT, R3, 0x80, RZ ;  /* 0x0000008003037810 */ /* 0x000fe20007ffe0ff */
[----:B-----5:R-:W-:-:S08]  /*01d0*/  DMUL R18, R4, R4 ;  /* 0x0000000404127228 */ /* 0x020fd00000000000 */
[----:B--2---:R-:W-:Y:S01]  /*01e0*/  DMUL R18, R14, R18 ;  /* 0x000000120e127228 */ /* 0x004fe20000000000 */
[----:B------:R-:W0:Y:S07]  /*01f0*/  LDC.64 R14, c[0x0][0x7d8] ;  /* 0x0001f600ff0e7b82 */ /* 0x000e2e0000000a00 */
[----:B------:R-:W-:Y:S02]  /*0200*/  DMUL R18, R18, UR8 ;  /* 0x0000000812127c28 */ /* 0x000fe40008000000 */
[----:B---3--:R-:W-:-:S02]  /*0210*/  DADD R22, R8, -R12 ;  /* 0x0000000008167229 */ /* 0x008fc4000000080c */
[----:B----4-:R-:W-:Y:S02]  /*0220*/  DFMA R20, -R16, UR8, R6 ;  /* 0x0000000810147c2b */ /* 0x010fe40008000106 */
[----:B------:R-:W-:-:S06]  /*0230*/  DMUL R4, R10, R4 ;  /* 0x000000040a047228 */ /* 0x000fcc0000000000 */
[----:B------:R-:W-:-:S08]  /*0240*/  DFMA R18, R18, -R22, R20 ;  /* 0x800000161212722b */ /* 0x000fd00000000014 */
[----:B------:R-:W-:-:S07]  /*0250*/  DMUL R4, R4, R18 ;  /* 0x0000001204047228 */ /* 0x000fce0000000000 */
[----:B0-----:R0:W-:Y:S04]  /*0260*/  STG.E.64 desc[UR6][R14.64], R4 ;  /* 0x000000040e007986 */ /* 0x0011e8000c101b06 */
.L_x_20759:
[----:B------:R-:W-:Y:S05]  /*0270*/  BSYNC.RECONVERGENT B0 ;  /* 0x0000000000007941 */ /* 0x000fea0003800200 */
.L_x_20758:
[----:B------:R-:W-:-:S13]  /*0280*/  ISETP.GE.AND P0, PT, R3, UR4, PT ;  /* 0x0000000403007c0c */ /* 0x000fda000bf06270 */
[----:B------:R-:W-:Y:S05]  /*0290*/  @P0 EXIT ;  /* 0x000000000000094d */ /* 0x000fea0003800000 */
[----:B------:R-:W1:Y:S01]  /*02a0*/  LDC.64 R2, c[0x0][0x800] ;  /* 0x00020000ff027b82 */ /* 0x000e620000000a00 */
[----:B------:R-:W2:Y:S07]  /*02b0*/  LDCU.64 UR4, c[0x0][0x818] ;  /* 0x00010300ff0477ac */ /* 0x000eae0008000a00 */
[----:B------:R-:W3:Y:S08]  /*02c0*/  LDC.64 R24, c[0x0][0x808] ;  /* 0x00020200ff187b82 */ /* 0x000ef00000000a00 */
[----:B------:R-:W4:Y:S08]  /*02d0*/  LDC.64 R20, c[0x0][0x7e8] ;  /* 0x0001fa00ff147b82 */ /* 0x000f300000000a00 */
[----:B------:R-:W5:Y:S01]  /*02e0*/  LDC.64 R10, c[0x0][0x7f8] ;  /* 0x0001fe00ff0a7b82 */ /* 0x000f620000000a00 */
[----:B-1----:R-:W2:Y:S07]  /*02f0*/  LDG.E.64 R2, desc[UR6][R2.64] ;  /* 0x0000000602027981 */ /* 0x002eae000c1e1b00 */
[----:B------:R-:W1:Y:S01]  /*0300*/  LDC.64 R18, c[0x0][0x7e0] ;  /* 0x0001f800ff127b82 */ /* 0x000e620000000a00 */
[----:B---3--:R-:W3:Y:S07]  /*0310*/  LDG.E.64 R12, desc[UR6][R24.64] ;  /* 0x00000006180c7981 */ /* 0x008eee000c1e1b00 */
[----:B0-----:R-:W0:Y:S01]  /*0320*/  LDC.64 R14, c[0x0][0x810] ;  /* 0x00020400ff0e7b82 */ /* 0x001e220000000a00 */
[----:B----4-:R-:W4:Y:S07]  /*0330*/  LDG.E.64 R6, desc[UR6][R20.64] ;  /* 0x0000000614067981 */ /* 0x010f2e000c1e1b00 */
[----:B------:R-:W0:Y:S01]  /*0340*/  LDC.64 R22, c[0x0][0x7f0] ;  /* 0x0001fc00ff167b82 */ /* 0x000e220000000a00 */
[----:B-----5:R-:W4:Y:S04]  /*0350*/  LDG.E.64 R10, desc[UR6][R10.64] ;  /* 0x000000060a0a7981 */ /* 0x020f28000c1e1b00 */
[----:B-1----:R-:W5:Y:S04]  /*0360*/  LDG.E.64 R4, desc[UR6][R18.64] ;  /* 0x0000000612047981 */ /* 0x002f68000c1e1b00 */
[----:B0-----:R-:W5:Y:S04]  /*0370*/  LDG.E.64 R14, desc[UR6][R14.64] ;  /* 0x000000060e0e7981 */ /* 0x001f68000c1e1b00 */
[----:B------:R-:W5:Y:S01]  /*0380*/  LDG.E.64 R8, desc[UR6][R22.64] ;  /* 0x0000000616087981 */ /* 0x000f62000c1e1b00 */
[----:B--2---:R-:W-:-:S08]  /*0390*/  DMUL R16, R2, R2 ;  /* 0x0000000202107228 */ /* 0x004fd00000000000 */
[----:B---3--:R-:W-:Y:S02]  /*03a0*/  DMUL R12, R12, R16 ;  /* 0x000000100c0c7228 */ /* 0x008fe40000000000 */
[----:B------:R-:W0:Y:S06]  /*03b0*/  LDC.64 R16, c[0x0][0x7d8] ;  /* 0x0001f600ff107b82 */ /* 0x000e2c0000000a00 */
[----:B------:R-:W-:Y:S02]  /*03c0*/  DMUL R12, R12, UR4 ;  /* 0x000000040c0c7c28 */ /* 0x000fe40008000000 */
[----:B----4-:R-:W-:-:S02]  /*03d0*/  DADD R6, R6, -R10 ;  /* 0x0000000006067229 */ /* 0x010fc4000000080a */
[----:B-----5:R-:W-:Y:S02]  /*03e0*/  DFMA R4, -R14, UR4, R4 ;  /* 0x000000040e047c2b */ /* 0x020fe40008000104 */
[----:B------:R-:W-:-:S06]  /*03f0*/  DMUL R8, R8, R2 ;  /* 0x0000000208087228 */ /* 0x000fcc0000000000 */
[----:B------:R-:W-:-:S08]  /*0400*/  DFMA R4, R12, -R6, R4 ;  /* 0x800000060c04722b */ /* 0x000fd00000000004 */
[----:B------:R-:W-:-:S07]  /*0410*/  DMUL R4, R8, R4 ;  /* 0x0000000408047228 */ /* 0x000fce0000000000 */
[----:B0-----:R-:W-:Y:S01]  /*0420*/  STG.E.64 desc[UR6][R16.64], R4 ;  /* 0x0000000410007986 */ /* 0x001fe2000c101b06 */
[----:B------:R-:W-:Y:S05]  /*0430*/  EXIT ;  /* 0x000000000000794d */ /* 0x000fea0003800000 */
.L_x_20757:
        /* <DEDUP_REMOVED lines=506> */
.L_x_20762:
[----:B------:R-:W0:Y:S01]  /*23e0*/  LDCU.128 UR16, c[0x0][0x800] ;  /* 0x00010000ff1077ac */ /* 0x000e220008000c00 */
[----:B------:R-:W1:Y:S01]  /*23f0*/  LDCU.128 UR8, c[0x0][0x7e0] ;  /* 0x0000fc00ff0877ac */ /* 0x000e620008000c00 */
[----:B------:R-:W2:Y:S01]  /*2400*/  LDCU.64 UR20, c[0x0][0x810] ;  /* 0x00010200ff1477ac */ /* 0x000ea20008000a00 */
[----:B------:R-:W3:Y:S01]  /*2410*/  LDCU.128 UR12, c[0x0][0x7f0] ;  /* 0x0000fe00ff0c77ac */ /* 0x000ee20008000c00 */
[----:B0-----:R-:W-:Y:S02]  /*2420*/  IADD3 R16, P0, PT, R24, UR16, RZ ;  /* 0x0000001018107c10 */ /* 0x001fe4000ff1e0ff */
[----:B------:R-:W-:Y:S02]  /*2430*/  IADD3 R10, P1, PT, R25, UR18, RZ ;  /* 0x00000012190a7c10 */ /* 0x000fe4000ff3e0ff */
[----:B------:R-:W-:Y:S02]  /*2440*/  IADD3.X R17, PT, PT, RZ, UR17, RZ, P0, !PT ;  /* 0x00000011ff117c10 */ /* 0x000fe400087fe4ff */
[----:B------:R-:W-:-:S02]  /*2450*/  IADD3.X R11, PT, PT, RZ, UR19, RZ, P1, !PT ;  /* 0x00000013ff0b7c10 */ /* 0x000fc40008ffe4ff */
[----:B-1----:R-:W-:Y:S02]  /*2460*/  IADD3 R8, P1, PT, R22, UR8, RZ ;  /* 0x0000000816087c10 */ /* 0x002fe4000ff3e0ff */
[----:B------:R-:W4:Y:S01]  /*2470*/  LDG.E.64 R16, desc[UR6][R16.64] ;  /* 0x0000000610107981 */ /* 0x000f22000c1e1b00 */
[----:B--2---:R-:W-:Y:S02]  /*2480*/  IADD3 R6, P3, PT, R6, UR20, RZ ;  /* 0x0000001406067c10 */ /* 0x004fe4000ff7e0ff */
[----:B------:R-:W-:Y:S01]  /*2490*/  IADD3 R12, P2, PT, R23, UR10, RZ ;  /* 0x0000000a170c7c10 */ /* 0x000fe2000ff5e0ff */
[----:B------:R-:W2:Y:S01]  /*24a0*/  LDG.E.64 R10, desc[UR6][R10.64] ;  /* 0x000000060a0a7981 */ /* 0x000ea2000c1e1b00 */
[----:B---3--:R-:W-:Y:S02]  /*24b0*/  IADD3 R14, P0, PT, R7, UR14, RZ ;  /* 0x0000000e070e7c10 */ /* 0x008fe4000ff1e0ff */
[----:B------:R-:W-:Y:S01]  /*24c0*/  IADD3.X R9, PT, PT, RZ, UR9, RZ, P1, !PT ;  /* 0x00000009ff097c10 */ /* 0x000fe20008ffe4ff */
[----:B------:R-:W0:Y:S01]  /*24d0*/  LDCU.64 UR8, c[0x0][0x7d8] ;  /* 0x0000fb00ff0877ac */ /* 0x000e220008000a00 */
[----:B------:R-:W-:-:S02]  /*24e0*/  IADD3.X R7, PT, PT, RZ, UR21, RZ, P3, !PT ;  /* 0x00000015ff077c10 */ /* 0x000fc40009ffe4ff */
[----:B------:R-:W-:Y:S01]  /*24f0*/  IADD3.X R13, PT, PT, RZ, UR11, RZ, P2, !PT ;  /* 0x0000000bff0d7c10 */ /* 0x000fe200097fe4ff */
[----:B------:R-:W1:Y:S01]  /*2500*/  LDCU.64 UR10, c[0x0][0x818] ;  /* 0x00010300ff0a77ac */ /* 0x000e620008000a00 */
[----:B------:R-:W-:Y:S01]  /*2510*/  IADD3.X R15, PT, PT, RZ, UR15, RZ, P0, !PT ;  /* 0x0000000fff0f7c10 */ /* 0x000fe200087fe4ff */
[----:B------:R-:W3:Y:S01]  /*2520*/  LDG.E.64 R8, desc[UR6][R8.64] ;  /* 0x0000000608087981 */ /* 0x000ee2000c1e1b00 */
[----:B------:R-:W-:-:S03]  /*2530*/  IADD3 R18, P1, PT, R4, UR12, RZ ;  /* 0x0000000c04127c10 */ /* 0x000fc6000ff3e0ff */
[----:B------:R-:W3:Y:S01]  /*2540*/  LDG.E.64 R6, desc[UR6][R6.64] ;  /* 0x0000000606067981 */ /* 0x000ee2000c1e1b00 */
[----:B------:R-:W-:-:S03]  /*2550*/  IADD3.X R19, PT, PT, RZ, UR13, RZ, P1, !PT ;  /* 0x0000000dff137c10 */ /* 0x000fc60008ffe4ff */
[----:B------:R-:W5:Y:S04]  /*2560*/  LDG.E.64 R12, desc[UR6][R12.64] ;  /* 0x000000060c0c7981 */ /* 0x000f68000c1e1b00 */
[----:B------:R-:W5:Y:S04]  /*2570*/  LDG.E.64 R14, desc[UR6][R14.64] ;  /* 0x000000060e0e7981 */ /* 0x000f68000c1e1b00 */
[----:B------:R-:W5:Y:S01]  /*2580*/  LDG.E.64 R18, desc[UR6][R18.64] ;  /* 0x0000000612127981 */ /* 0x000f62000c1e1b00 */
[----:B0-----:R-:W-:-:S04]  /*2590*/  IADD3 R4, P0, PT, R5, UR8, RZ ;  /* 0x0000000805047c10 */ /* 0x001fc8000ff1e0ff */
[----:B------:R-:W-:Y:S02]  /*25a0*/  IADD3.X R5, PT, PT, RZ, UR9, RZ, P0, !PT ;  /* 0x00000009ff057c10 */ /* 0x000fe400087fe4ff */
[----:B------:R-:W-:Y:S01]  /*25b0*/  IADD3 R3, PT, PT, R3, 0x80, RZ ;  /* 0x0000008003037810 */ /* 0x000fe20007ffe0ff */
[----:B----4-:R-:W-:-:S08]  /*25c0*/  DMUL R20, R16, R16 ;  /* 0x0000001010147228 */ /* 0x010fd00000000000 */
[----:B--2---:R-:W-:-:S08]  /*25d0*/  DMUL R20, R10, R20 ;  /* 0x000000140a147228 */ /* 0x004fd00000000000 */
[----:B-1----:R-:W-:Y:S02]  /*25e0*/  DMUL R20, R20, UR10 ;  /* 0x0000000a14147c28 */ /* 0x002fe40008000000 */
[----:B---3--:R-:W-:Y:S02]  /*25f0*/  DFMA R10, -R6, UR10, R8 ;  /* 0x0000000a060a7c2b */ /* 0x008fe40008000108 */
[----:B-----5:R-:W-:Y:S02]  /*2600*/  DADD R8, R12, -R14 ;  /* 0x000000000c087229 */ /* 0x020fe4000000080e */
[----:B------:R-:W-:-:S06]  /*2610*/  DMUL R16, R18, R16 ;  /* 0x0000001012107228 */ /* 0x000fcc0000000000 */
[----:B------:R-:W-:-:S08]  /*2620*/  DFMA R8, R20, -R8, R10 ;  /* 0x800000081408722b */ /* 0x000fd0000000000a */
[----:B------:R-:W-:-:S07]  /*2630*/  DMUL R8, R16, R8 ;  /* 0x0000000810087228 */ /* 0x000fce0000000000 */
[----:B------:R0:W-:Y:S04]  /*2640*/  STG.E.64 desc[UR6][R4.64], R8 ;  /* 0x0000000804007986 */ /* 0x0001e8000c101b06 */
.L_x_20761:
[----:B------:R-:W-:Y:S05]  /*2650*/  BSYNC.RECONVERGENT B0 ;  /* 0x0000000000007941 */ /* 0x000fea0003800200 */
.L_x_20760:
[----:B------:R-:W-:-:S13]  /*2660*/  ISETP.GE.AND P0, PT, R3, UR4, PT ;  /* 0x0000000403007c0c */ /* 0x000fda000bf06270 */
[----:B------:R-:W-:Y:S05]  /*2670*/  @P0 EXIT ;  /* 0x000000000000094d */ /* 0x000fea0003800000 */
[----:B------:R-:W1:Y:S01]  /*2680*/  LDCU.64 UR4, c[0x0][0x390] ;  /* 0x00007200ff0477ac */ /* 0x000e620008000a00 */
[----:B0-----:R-:W-:Y:S02]  /*2690*/  MOV R4, RZ ;  /* 0x000000ff00047202 */ /* 0x001fe40000000f00 */
        /* <DEDUP_REMOVED lines=497> */
.L_x_20763:
[----:B------:R-:W0:Y:S01]  /*45b0*/  LDCU.128 UR16, c[0x0][0x800] ;  /* 0x00010000ff1077ac */ /* 0x000e220008000c00 */
[----:B------:R-:W1:Y:S01]  /*45c0*/  LDCU.128 UR8, c[0x0][0x7e0] ;  /* 0x0000fc00ff0877ac */ /* 0x000e620008000c00 */
[----:B------:R-:W2:Y:S01]  /*45d0*/  LDCU.128 UR12, c[0x0][0x7f0] ;  /* 0x0000fe00ff0c77ac */ /* 0x000ea20008000c00 */
[----:B------:R-:W3:Y:S01]  /*45e0*/  LDCU.64 UR4, c[0x0][0x810] ;  /* 0x00010200ff0477ac */ /* 0x000ee20008000a00 */
[----:B0-----:R-:W-:Y:S02]  /*45f0*/  IADD3 R2, P0, PT, R22, UR16, RZ ;  /* 0x0000001016027c10 */ /* 0x001fe4000ff1e0ff */
[----:B------:R-:W-:Y:S02]  /*4600*/  IADD3 R24, P1, PT, R21, UR18, RZ ;  /* 0x0000001215187c10 */ /* 0x000fe4000ff3e0ff */
[----:B------:R-:W-:Y:S02]  /*4610*/  IADD3.X R3, PT, PT, RZ, UR17, RZ, P0, !PT ;  /* 0x00000011ff037c10 */ /* 0x000fe400087fe4ff */
[----:B------:R-:W-:-:S02]  /*4620*/  IADD3.X R25, PT, PT, RZ, UR19, RZ, P1, !PT ;  /* 0x00000013ff197c10 */ /* 0x000fc40008ffe4ff */
[----:B-1----:R-:W-:Y:S02]  /*4630*/  IADD3 R20, P1, PT, R20, UR8, RZ ;  /* 0x0000000814147c10 */ /* 0x002fe4000ff3e0ff */
[----:B------:R-:W4:Y:S01]  /*4640*/  LDG.E.64 R2, desc[UR6][R2.64] ;  /* 0x0000000602027981 */ /* 0x000f22000c1e1b00 */
[----:B------:R-:W-:Y:S02]  /*4650*/  IADD3 R6, P2, PT, R23, UR10, RZ ;  /* 0x0000000a17067c10 */ /* 0x000fe4000ff5e0ff */
[----:B--2---:R-:W-:Y:S01]  /*4660*/  IADD3 R4, P0, PT, R19, UR14, RZ ;  /* 0x0000000e13047c10 */ /* 0x004fe2000ff1e0ff */
[----:B------:R-:W2:Y:S01]  /*4670*/  LDG.E.64 R12, desc[UR6][R24.64] ;  /* 0x00000006180c7981 */ /* 0x000ea2000c1e1b00 */
[----:B---3--:R-:W-:Y:S02]  /*4680*/  IADD3 R26, P3, PT, R18, UR4, RZ ;  /* 0x00000004121a7c10 */ /* 0x008fe4000ff7e0ff */
[----:B------:R-:W-:Y:S01]  /*4690*/  IADD3.X R21, PT, PT, RZ, UR9, RZ, P1, !PT ;  /* 0x00000009ff157c10 */ /* 0x000fe20008ffe4ff */
[----:B------:R-:W0:Y:S01]  /*46a0*/  LDCU.64 UR8, c[0x0][0x818] ;  /* 0x00010300ff0877ac */ /* 0x000e220008000a00 */
[----:B------:R-:W-:-:S02]  /*46b0*/  IADD3.X R7, PT, PT, RZ, UR11, RZ, P2, !PT ;  /* 0x0000000bff077c10 */ /* 0x000fc400097fe4ff */
[----:B------:R-:W-:Y:S01]  /*46c0*/  IADD3.X R27, PT, PT, RZ, UR5, RZ, P3, !PT ;  /* 0x00000005ff1b7c10 */ /* 0x000fe20009ffe4ff */
[----:B------:R-:W0:Y:S01]  /*46d0*/  LDG.E.64 R8, desc[UR6][R20.64] ;  /* 0x0000000614087981 */ /* 0x000e22000c1e1b00 */
[----:B------:R-:W-:Y:S01]  /*46e0*/  IADD3.X R5, PT, PT, RZ, UR15, RZ, P0, !PT ;  /* 0x0000000fff057c10 */ /* 0x000fe200087fe4ff */
[----:B------:R-:W1:Y:S01]  /*46f0*/  LDCU.64 UR4, c[0x0][0x7d8] ;  /* 0x0000fb00ff0477ac */ /* 0x000e620008000a00 */
[----:B------:R-:W-:Y:S01]  /*4700*/  IADD3 R22, P1, PT, R16, UR12, RZ ;  /* 0x0000000c10167c10 */ /* 0x000fe2000ff3e0ff */
[----:B------:R-:W0:Y:S04]  /*4710*/  LDG.E.64 R14, desc[UR6][R26.64] ;  /* 0x000000061a0e7981 */ /* 0x000e28000c1e1b00 */
[----:B------:R-:W3:Y:S01]  /*4720*/  LDG.E.64 R6, desc[UR6][R6.64] ;  /* 0x0000000606067981 */ /* 0x000ee2000c1e1b00 */
[----:B------:R-:W-:-:S03]  /*4730*/  IADD3.X R23, PT, PT, RZ, UR13, RZ, P1, !PT ;  /* 0x0000000dff177c10 */ /* 0x000fc60008ffe4ff */
[----:B------:R-:W3:Y:S04]  /*4740*/  LDG.E.64 R4, desc[UR6][R4.64] ;  /* 0x0000000604047981 */ /* 0x000ee8000c1e1b00 */
[----:B------:R-:W5:Y:S01]  /*4750*/  LDG.E.64 R10, desc[UR6][R22.64] ;  /* 0x00000006160a7981 */ /* 0x000f62000c1e1b00 */
[----:B----4-:R-:W-:-:S08]  /*4760*/  DMUL R18, R2, R2 ;  /* 0x0000000202127228 */ /* 0x010fd00000000000 */
[----:B--2---:R-:W-:Y:S02]  /*4770*/  DMUL R12, R12, R18 ;  /* 0x000000120c0c7228 */ /* 0x004fe40000000000 */
[----:B0-----:R-:W-:-:S06]  /*4780*/  DFMA R8, -R14, UR8, R8 ;  /* 0x000000080e087c2b */ /* 0x001fcc0008000108 */
[----:B------:R-:W-:Y:S02]  /*4790*/  DMUL R12, R12, UR8 ;  /* 0x000000080c0c7c28 */ /* 0x000fe40008000000 */
[----:B---3--:R-:W-:Y:S02]  /*47a0*/  DADD R14, R6, -R4 ;  /* 0x00000000060e7229 */ /* 0x008fe40000000804 */
[----:B-----5:R-:W-:-:S06]  /*47b0*/  DMUL R10, R10, R2 ;  /* 0x000000020a0a7228 */ /* 0x020fcc0000000000 */
[----:B------:R-:W-:Y:S01]  /*47c0*/  DFMA R8, R12, -R14, R8 ;  /* 0x8000000e0c08722b */ /* 0x000fe20000000008 */
[----:B-1----:R-:W-:-:S04]  /*47d0*/  IADD3 R2, P0, PT, R17, UR4, RZ ;  /* 0x0000000411027c10 */ /* 0x002fc8000ff1e0ff */
[----:B------:R-:W-:-:S03]  /*47e0*/  IADD3.X R3, PT, PT, RZ, UR5, RZ, P0, !PT ;  /* 0x00000005ff037c10 */ /* 0x000fc600087fe4ff */
[----:B------:R-:W-:-:S07]  /*47f0*/  DMUL R8, R10, R8 ;  /* 0x000000080a087228 */ /* 0x000fce0000000000 */
[----:B------:R-:W-:Y:S01]  /*4800*/  STG.E.64 desc[UR6][R2.64], R8 ;  /* 0x0000000802007986 */ /* 0x000fe2000c101b06 */
[----:B------:R-:W-:Y:S05]  /*4810*/  EXIT ;  /* 0x000000000000794d */ /* 0x000fea0003800000 */
.L_x_20764:
        /* <DEDUP_REMOVED lines=14> */
.L_x_27495:


//--------------------- .text._ZN2at6native27unrolled_elementwise_kernelIZZZNS0_49_GLOBAL__N__b919a28f_16_Normalization_cu_5c38458737batch_norm_elementwise_backward_trainERKNS_6TensorES5_S5_S5_S5_S5_S5_ENKUlvE0_clEvENKUlvE_clEvEUldddddddE_St5arrayIPcLm8EELi4E23TrivialOffsetCalculatorILi7EjESC_ILi1EjENS0_6memory15LoadWithoutCastENSF_16StoreWithoutCastEEEviT_T0_T2_T3_T4_T5_ --------------------------
	.section	.text._ZN2at6native27unrolled_elementwise_kernelIZZZNS0_49_GLOBAL__N__b919a28f_16_Normalization_cu_5c38458737batch_norm_elementwise_backward_trainERKNS_6TensorES5_S5_S5_S5_S5_S5_ENKUlvE0_clEvENKUlvE_clEvEUldddddddE_St5arrayIPcLm8EELi4E23TrivialOffsetCalculatorILi7EjESC_ILi1EjENS0_6memory15LoadWithoutCastENSF_16StoreWithoutCastEEEviT_T0_T2_T3_T4_T5_,"ax",@progbits
	.align	128
        .global         _ZN2at6native27unrolled_elementwise_kernelIZZZNS0_49_GLOBAL__N__b919a28f_16_Normalization_cu_5c38458737batch_norm_elementwise_backward_trainERKNS_6TensorES5_S5_S5_S5_S5_S5_ENKUlvE0_clEvENKUlvE_clEvEUldddddddE_St5arrayIPcLm8EELi4E23TrivialOffsetCalculatorILi7EjESC_ILi1EjENS0_6memory15LoadWithoutCastENSF_16StoreWithoutCastEEEviT_T0_T2_T3_T4_T5_
        .type           _ZN2at6native27unrolled_elementwise_kernelIZZZNS0_49_GLOBAL__N__b919a28f_16_Normalization_cu_5c38458737batch_norm_elementwise_backward_trainERKNS_6TensorES5_S5_S5_S5_S5_S5_ENKUlvE0_clEvENKUlvE_clEvEUldddddddE_St5arrayIPcLm8EELi4E23TrivialOffsetCalculatorILi7EjESC_ILi1EjENS0_6memory15LoadWithoutCastENSF_16StoreWithoutCastEEEviT_T0_T2_T3_T4_T5_,@function
        .size           _ZN2at6native27unrolled_elementwise_kernelIZZZNS0_49_GLOBAL__N__b919a28f_16_Normalization_cu_5c38458737batch_norm_elementwise_backward_trainERKNS_6TensorES5_S5_S5_S5_S5_S5_ENKUlvE0_clEvENKUlvE_clEvEUldddddddE_St5arrayIPcLm8EELi4E23TrivialOffsetCalculatorILi7EjESC_ILi1EjENS0_6memory15LoadWithoutCastENSF_16StoreWithoutCastEEEviT_T0_T2_T3_T4_T5_,(.L_x_27496 - _ZN2at6native27unrolled_elementwise_kernelIZZZNS0_49_GLOBAL__N__b919a28f_16_Normalization_cu_5c38458737batch_norm_elementwise_backward_trainERKNS_6TensorES5_S5_S5_S5_S5_S5_ENKUlvE0_clEvENKUlvE_clEvEUldddddddE_St5arrayIPcLm8EELi4E23TrivialOffsetCalculatorILi7EjESC_ILi1EjENS0_6memory15LoadWithoutCastENSF_16StoreWithoutCastEEEviT_T0_T2_T3_T4_T5_)
        .other          _ZN2at6native27unrolled_elementwise_kernelIZZZNS0_49_GLOBAL__N__b919a28f_16_Normalization_cu_5c38458737batch_norm_elementwise_backward_trainERKNS_6TensorES5_S5_S5_S5_S5_S5_ENKUlvE0_clEvENKUlvE_clEvEUldddddddE_St5arrayIPcLm8EELi4E23TrivialOffsetCalculatorILi7EjESC_ILi1EjENS0_6memory15LoadWithoutCastENSF_16StoreWithoutCastEEEviT_T0_T2_T3_T4_T5_,@"STO_CUDA_ENTRY STV_DEFAULT"
_ZN2at6native27unrolled_elementwise_kernelIZZZNS0_49_GLOBAL__N__b919a28f_16_Normalization_cu_5c38458737batch_norm_elementwise_backward_trainERKNS_6TensorES5_S5_S5_S5_S5_S5_ENKUlvE0_clEvENKUlvE_clEvEUldddddddE_St5arrayIPcLm8EELi4E23TrivialOffsetCalculatorILi7EjESC_ILi1EjENS0_6memory15LoadWithoutCastENSF_16StoreWithoutCastEEEviT_T0_T2_T3_T4_T5_:
.text._ZN2at6native27unrolled_elementwise_kernelIZZZNS0_49_GLOBAL__N__b919a28f_16_Normalization_cu_5c38458737batch_norm_elementwise_backward_trainERKNS_6TensorES5_S5_S5_S5_S5_S5_ENKUlvE0_clEvENKUlvE_clEvEUldddddddE_St5arrayIPcLm8EELi4E23TrivialOffsetCalculatorILi7EjESC_ILi1EjENS0_6memory15LoadWithoutCastENSF_16StoreWithoutCastEEEviT_T0_T2_T3_T4_T5_:
[----:B------:R-:W-:Y:S01]  /*0000*/  LDC R1, c[0x0][0x37c] ;  /* 0x0000df00ff017b82 */ /* 0x000fe20000000800 */
[----:B------:R-:W0:Y:S07]  /*0010*/  S2R R0, SR_CTAID.X ;  /* 0x0000000000007919 */ /* 0x000e2e0000002500 */
[----:B------:R-:W0:Y:S01]  /*0020*/  LDC R3, c[0x0][0x380] ;  /* 0x0000e000ff037b82 */ /* 0x000e220000000800 */
[----:B------:R-:W1:Y:S01]  /*0030*/  LDCU.64 UR4, c[0x0][0x358] ;  /* 0x00006b00ff0477ac */ /* 0x000e620008000a00 */
[----:B------:R-:W-:Y:S01]  /*0040*/  CS2R R4, SRZ ;  /* 0x0000000000047805 */ /* 0x000fe2000001ff00 */
[----:B------:R-:W2:Y:S01]  /*0050*/  S2R R51, SR_TID.X ;  /* 0x0000000000337919 */ /* 0x000ea20000002100 */
[----:B------:R-:W-:-:S02]  /*0060*/  CS2R R6, SRZ ;  /* 0x0000000000067805 */ /* 0x000fc4000001ff00 */
[----:B------:R-:W-:Y:S02]  /*0070*/  CS2R R8, SRZ ;  /* 0x0000000000087805 */ /* 0x000fe4000001ff00 */
[----:B------:R-:W-:Y:S01]  /*0080*/  CS2R R10, SRZ ;  /* 0x00000000000a7805 */ /* 0x000fe2000001ff00 */
[----:B------:R-:W3:Y:S08]  /*0090*/  LDC.64 R14, c[0x0][0x3a0] ;  /* 0x0000e800ff0e7b82 */ /* 0x000ef00000000a00 */
[----:B------:R-:W4:Y:S08]  /*00a0*/  LDC.64 R16, c[0x0][0x3a8] ;  /* 0x0000ea00ff107b82 */ /* 0x000f300000000a00 */
[----:B------:R-:W1:Y:S01]  /*00b0*/  LDC.64 R20, c[0x0][0x3b0] ;  /* 0x0000ec00ff147b82 */ /* 0x000e620000000a00 */
[----:B0-----:R-:W-:-:S07]  /*00c0*/  IMAD R60, R0, -0x200, R3 ;  /* 0xfffffe00003c7824 */ /* 0x001fce00078e0203 */
[----:B------:R-:W0:Y:S08]  /*00d0*/  LDC.64 R22, c[0x0][0x3b8] ;  /* 0x0000ee00ff167b82 */ /* 0x000e300000000a00 */
[----:B------:R-:W0:Y:S01]  /*00e0*/  LDC.64 R24, c[0x0][0x3c0] ;  /* 0x0000f000ff187b82 */ /* 0x000e220000000a00 */
[----:B--2---:R-:W-:Y:S01]  /*00f0*/  ISETP.GE.AND P0, PT, R51, R60, PT ;  /* 0x0000003c3300720c */ /* 0x004fe20003f06270 */
[----:B------:R-:W-:-:S06]  /*0100*/  IMAD.MOV.U32 R61, RZ, RZ, R51 ;  /* 0x000000ffff3d7224 */ /* 0x000fcc00078e0033 */
[----:B------:R-:W2:Y:S08]  /*0110*/  LDC.64 R34, c[0x0][0x3c8] ;  /* 0x0000f200ff227b82 */ /* 0x000eb00000000a00 */
[----:B------:R-:W2:Y:S01]  /*0120*/  LDC.64 R18, c[0x0][0x3a0] ;  /* 0x0000e800ff127b82 */ /* 0x000ea20000000a00 */
[----:B------:R-:W-:Y:S01]  /*0130*/  @!P0 VIADD R51, R61, 0x80 ;  /* 0x000000803d338836 */ /* 0x000fe20000000000 */
[----:B------:R-:W-:-:S06]  /*0140*/  @!P0 LEA R29, R0, R61, 0x9 ;  /* 0x0000003d001d8211 */ /* 0x000fcc00078e48ff */
[----:B------:R-:W2:Y:S01]  /*0150*/  LDC.64 R44, c[0x0][0x3a8] ;  /* 0x0000ea00ff2c7b82 */ /* 0x000ea20000000a00 */
[----:B------:R-:W-:Y:S01]  /*0160*/  ISETP.GE.AND P1, PT, R51, R60, PT ;  /* 0x0000003c3300720c */ /* 0x000fe20003f26270 */
[C---:B---3--:R-:W-:Y:S01]  /*0170*/  @!P0 IMAD.WIDE.U32 R14, R29.reuse, 0x8, R14 ;  /* 0x000000081d0e8825 */ /* 0x048fe200078e000e */
[----:B------:R-:W-:Y:S02]  /*0180*/  CS2R R12, SRZ ;  /* 0x00000000000c7805 */ /* 0x000fe4000001ff00 */
[----:B------:R-:W-:Y:S01]  /*0190*/  CS2R R2, SRZ ;  /* 0x0000000000027805 */ /* 0x000fe2000001ff00 */
[C---:B----4-:R-:W-:Y:S02]  /*01a0*/  @!P0 IMAD.WIDE.U32 R16, R29.reuse, 0x8, R16 ;  /* 0x000000081d108825 */ /* 0x050fe400078e0010 */
[----:B------:R-:W3:Y:S02]  /*01b0*/  @!P0 LDC.64 R46, c[0x0][0x3d0] ;  /* 0x0000f400ff2e8b82 */ /* 0x000ee40000000a00 */
[C---:B-1----:R-:W-:Y:S01]  /*01c0*/  @!P0 IMAD.WIDE.U32 R20, R29.reuse, 0x8, R20 ;  /* 0x000000081d148825 */ /* 0x042fe200078e0014 */
[----:B------:R1:W5:Y:S03]  /*01d0*/  @!P0 LDG.E.64 R2, desc[UR4][R14.64] ;  /* 0x000000040e028981 */ /* 0x000366000c1e1b00 */
[C---:B0-----:R-:W-:Y:S01]  /*01e0*/  @!P0 IMAD.WIDE.U32 R22, R29.reuse, 0x8, R22 ;  /* 0x000000081d168825 */ /* 0x041fe200078e0016 */
[----:B------:R0:W5:Y:S01]  /*01f0*/  @!P0 LDG.E.64 R4, desc[UR4][R16.64] ;  /* 0x0000000410048981 */ /* 0x000162000c1e1b00 */
[----:B------:R-:W4:Y:S02]  /*0200*/  LDC.64 R40, c[0x0][0x3b0] ;  /* 0x0000ec00ff287b82 */ /* 0x000f240000000a00 */
[C---:B------:R-:W-:Y:S01]  /*0210*/  @!P0 IMAD.WIDE.U32 R24, R29.reuse, 0x8, R24 ;  /* 0x000000081d188825 */ /* 0x040fe200078e0018 */
[----:B------:R-:W5:Y:S03]  /*0220*/  @!P0 LDG.E.64 R6, desc[UR4][R20.64] ;  /* 0x0000000414068981 */ /* 0x000f66000c1e1b00 */
[----:B--2---:R-:W-:-:S02]  /*0230*/  @!P0 IMAD.WIDE.U32 R34, R29, 0x8, R34 ;  /* 0x000000081d228825 */ /* 0x004fc400078e0022 */
[----:B------:R-:W2:Y:S02]  /*0240*/  LDC.64 R38, c[0x0][0x3b8] ;  /* 0x0000ee00ff267b82 */ /* 0x000ea40000000a00 */
[----:B---3--:R-:W-:-:S06]  /*0250*/  @!P0 IMAD.WIDE.U32 R46, R29, 0x8, R46 ;  /* 0x000000081d2e8825 */ /* 0x008fcc00078e002e */
[----:B------:R-:W3:Y:S01]  /*0260*/  LDC.64 R26, c[0x0][0x3c0] ;  /* 0x0000f000ff1a7b82 */ /* 0x000ee20000000a00 */
[----:B------:R4:W5:Y:S07]  /*0270*/  @!P0 LDG.E.64 R12, desc[UR4][R34.64] ;  /* 0x00000004220c8981 */ /* 0x00096e000c1e1b00 */
[----:B------:R-:W3:Y:S01]  /*0280*/  @!P1 LDC.64 R30, c[0x0][0x3d0] ;  /* 0x0000f400ff1e9b82 */ /* 0x000ee20000000a00 */
[----:B------:R-:W-:Y:S01]  /*0290*/  @!P1 IMAD R43, R0, 0x200, R51 ;  /* 0x00000200002b9824 */ /* 0x000fe200078e0233 */
[----:B-1----:R-:W-:-:S06]  /*02a0*/  CS2R R14, SRZ ;  /* 0x00000000000e7805 */ /* 0x002fcc000001ff00 */
[----:B------:R-:W1:Y:S08]  /*02b0*/  LDC.64 R32, c[0x0][0x3a0] ;  /* 0x0000e800ff207b82 */ /* 0x000e700000000a00 */
[----:B------:R-:W1:Y:S01]  /*02c0*/  LDC.64 R36, c[0x0][0x3b0] ;  /* 0x0000ec00ff247b82 */ /* 0x000e620000000a00 */
[----:B0-----:R-:W-:Y:S01]  /*02d0*/  CS2R R16, SRZ ;  /* 0x0000000000107805 */ /* 0x001fe2000001ff00 */
[----:B------:R-:W5:Y:S04]  /*02e0*/  @!P0 LDG.E.64 R8, desc[UR4][R22.64] ;  /* 0x0000000416088981 */ /* 0x000f68000c1e1b00 */
[----:B------:R-:W5:Y:S02]  /*02f0*/  @!P0 LDG.E.64 R10, desc[UR4][R24.64] ;  /* 0x00000004180a8981 */ /* 0x000f64000c1e1b00 */
[----:B------:R-:W0:Y:S01]  /*0300*/  LDC.64 R28, c[0x0][0x3c8] ;  /* 0x0000f200ff1c7b82 */ /* 0x000e220000000a00 */
[----:B------:R-:W-:Y:S01]  /*0310*/  @!P1 VIADD R51, R51, 0x80 ;  /* 0x0000008033339836 */ /* 0x000fe20000000000 */
[----:B------:R2:W5:Y:S04]  /*0320*/  @!P0 LDG.E.64 R14, desc[UR4][R46.64] ;  /* 0x000000042e0e8981 */ /* 0x000568000c1e1b00 */
[----:B------:R-:W-:Y:S01]  /*0330*/  ISETP.GE.AND P2, PT, R51, R60, PT ;  /* 0x0000003c3300720c */ /* 0x000fe20003f46270 */
[C---:B------:R-:W-:Y:S01]  /*0340*/  @!P1 IMAD.WIDE.U32 R48, R43.reuse, 0x8, R18 ;  /* 0x000000082b309825 */ /* 0x040fe200078e0012 */
[----:B----4-:R-:W4:Y:S03]  /*0350*/  LDC.64 R34, c[0x0][0x3a8] ;  /* 0x0000ea00ff227b82 */ /* 0x010f260000000a00 */
[----:B------:R-:W-:-:S04]  /*0360*/  @!P1 IMAD.WIDE.U32 R44, R43, 0x8, R44 ;  /* 0x000000082b2c9825 */ /* 0x000fc800078e002c */
[C---:B------:R-:W-:Y:S01]  /*0370*/  @!P1 IMAD.WIDE.U32 R52, R43.reuse, 0x8, R40 ;  /* 0x000000082b349825 */ /* 0x040fe200078e0028 */
[----:B--2---:R-:W2:Y:S03]  /*0380*/  LDC.64 R46, c[0x0][0x3c8] ;  /* 0x0000f200ff2e7b82 */ /* 0x004ea60000000a00 */
[----:B------:R-:W-:-:S04]  /*0390*/  @!P1 IMAD.WIDE.U32 R54, R43, 0x8, R38 ;  /* 0x000000082b369825 */ /* 0x000fc800078e0026 */
[C---:B---3--:R-:W-:Y:S01]  /*03a0*/  @!P1 IMAD.WIDE.U32 R56, R43.reuse, 0x8, R26 ;  /* 0x000000082b389825 */ /* 0x048fe200078e001a */
[----:B------:R-:W3:Y:S01]  /*03b0*/  LDC.64 R38, c[0x0][0x3b8] ;  /* 0x0000ee00ff267b82 */ /* 0x000ee20000000a00 */
[----:B------:R-:W-:Y:S02]  /*03c0*/  CS2R R20, SRZ ;  /* 0x0000000000147805 */ /* 0x000fe4000001ff00 */
[----:B------:R-:W-:Y:S01]  /*03d0*/  CS2R R22, SRZ ;  /* 0x0000000000167805 */ /* 0x000fe2000001ff00 */
[C---:B0-----:R-:W-:Y:S01]  /*03e0*/  @!P1 IMAD.WIDE.U32 R58, R43.reuse, 0x8, R28 ;  /* 0x000000082b3a9825 */ /* 0x041fe200078e001c */
[----:B------:R-:W-:Y:S01]  /*03f0*/  CS2R R28, SRZ ;  /* 0x00000000001c7805 */ /* 0x000fe2000001ff00 */
[----:B------:R0:W5:Y:S02]  /*0400*/  @!P1 LDG.E.64 R16, desc[UR4][R48.64] ;  /* 0x0000000430109981 */ /* 0x000164000c1e1b00 */
[----:B------:R-:W-:Y:S01]  /*0410*/  @!P1 IMAD.WIDE.U32 R42, R43, 0x8, R30 ;  /* 0x000000082b2a9825 */ /* 0x000fe200078e001e */
[----:B------:R-:W2:Y:S01]  /*0420*/  LDC.64 R40, c[0x0][0x3c0] ;  /* 0x0000f000ff287b82 */ /* 0x000ea20000000a00 */
[----:B------:R-:W-:Y:S01]  /*0430*/  CS2R R24, SRZ ;  /* 0x0000000000187805 */ /* 0x000fe2000001ff00 */
[----:B------:R-:W5:Y:S04]  /*0440*/  @!P1 LDG.E.64 R20, desc[UR4][R52.64] ;  /* 0x0000000434149981 */ /* 0x000f68000c1e1b00 */
[----:B------:R1:W5:Y:S01]  /*0450*/  @!P1 LDG.E.64 R28, desc[UR4][R42.64] ;  /* 0x000000042a1c9981 */ /* 0x000362000c1e1b00 */
[----:B0-----:R-:W-:-:S02]  /*0460*/  @!P2 LEA R49, R0, R51, 0x9 ;  /* 0x000000330031a211 */ /* 0x001fc400078e48ff */
[----:B------:R-:W-:Y:S01]  /*0470*/  CS2R R26, SRZ ;  /* 0x00000000001a7805 */ /* 0x000fe2000001ff00 */
[----:B------:R4:W5:Y:S01]  /*0480*/  @!P1 LDG.E.64 R22, desc[UR4][R54.64] ;  /* 0x0000000436169981 */ /* 0x000962000c1e1b00 */
[----:B------:R-:W-:-:S03]  /*0490*/  CS2R R30, SRZ ;  /* 0x00000000001e7805 */ /* 0x000fc6000001ff00 */
[----:B------:R0:W5:Y:S01]  /*04a0*/  @!P1 LDG.E.64 R24, desc[UR4][R56.64] ;  /* 0x0000000438189981 */ /* 0x000162000c1e1b00 */
[----:B-1----:R-:W1:Y:S01]  /*04b0*/  @!P2 LDC.64 R42, c[0x0][0x3d0] ;  /* 0x0000f400ff2aab82 */ /* 0x002e620000000a00 */
[C---:B------:R-:W-:Y:S01]  /*04c0*/  @!P2 IMAD.WIDE.U32 R52, R49.reuse, 0x8, R32 ;  /* 0x000000083134a825 */ /* 0x040fe200078e0020 */
[----:B------:R-:W-:Y:S01]  /*04d0*/  CS2R R32, SRZ ;  /* 0x0000000000207805 */ /* 0x000fe2000001ff00 */
[----:B------:R3:W5:Y:S02]  /*04e0*/  @!P1 LDG.E.64 R26, desc[UR4][R58.64] ;  /* 0x000000043a1a9981 */ /* 0x000764000c1e1b00 */
[C---:B----4-:R-:W-:Y:S01]  /*04f0*/  @!P2 IMAD.WIDE.U32 R54, R49.reuse, 0x8, R34 ;  /* 0x000000083136a825 */ /* 0x050fe200078e0022 */
[----:B------:R-:W-:Y:S01]  /*0500*/  CS2R R34, SRZ ;  /* 0x0000000000227805 */ /* 0x000fe2000001ff00 */
[----:B------:R2:W5:Y:S02]  /*0510*/  @!P2 LDG.E.64 R30, desc[UR4][R52.64] ;  /* 0x00000004341ea981 */ /* 0x000564000c1e1b00 */
[----:B0-----:R-:W-:-:S02]  /*0520*/  @!P2 IMAD.WIDE.U32 R56, R49, 0x8, R36 ;  /* 0x000000083138a825 */ /* 0x001fc400078e0024 */
[----:B------:R0:W5:Y:S02]  /*0530*/  @!P2 LDG.E.64 R32, desc[UR4][R54.64] ;  /* 0x000000043620a981 */ /* 0x000164000c1e1b00 */
[C---:B---3--:R-:W-:Y:S02]  /*0540*/  @!P2 IMAD.WIDE.U32 R58, R49.reuse, 0x8, R38 ;  /* 0x00000008313aa825 */ /* 0x048fe400078e0026 */
[----:B------:R1:W5:Y:S02]  /*0550*/  @!P2 LDG.E.64 R34, desc[UR4][R56.64] ;  /* 0x000000043822a981 */ /* 0x000364000c1e1b00 */
[----:B--2---:R-:W-:-:S04]  /*0560*/  @!P2 IMAD.WIDE.U32 R52, R49, 0x8, R40 ;  /* 0x000000083134a825 */ /* 0x004fc800078e0028 */
[C---:B0-----:R-:W-:Y:S01]  /*0570*/  @!P2 IMAD.WIDE.U32 R54, R49.reuse, 0x8, R46 ;  /* 0x000000083136a825 */ /* 0x041fe200078e002e */
[----:B------:R-:W-:Y:S01]  /*0580*/  CS2R R18, SRZ ;  /* 0x0000000000127805 */ /* 0x000fe2000001ff00 */
[----:B------:R-:W0:Y:S02]  /*0590*/  LDC.64 R46, c[0x0][0x3a8] ;  /* 0x0000ea00ff2e7b82 */ /* 0x000e240000000a00 */
[----:B-1----:R-:W-:-:S03]  /*05a0*/  @!P2 IMAD.WIDE.U32 R56, R49, 0x8, R42 ;  /* 0x000000083138a825 */ /* 0x002fc600078e002a */
[----:B------:R1:W5:Y:S01]  /*05b0*/  @!P1 LDG.E.64 R18, desc[UR4][R44.64] ;  /* 0x000000042c129981 */ /* 0x000362000c1e1b00 */
[----:B------:R-:W-:Y:S02]  /*05c0*/  @!P2 VIADD R51, R51, 0x80 ;  /* 0x000000803333a836 */ /* 0x000fe40000000000 */
[----:B------:R-:W2:Y:S03]  /*05d0*/  LDC.64 R48, c[0x0][0x3b0] ;  /* 0x0000ec00ff307b82 */ /* 0x000ea60000000a00 */
[----:B------:R-:W-:Y:S02]  /*05e0*/  ISETP.GE.AND P0, PT, R51, R60, PT ;  /* 0x0000003c3300720c */ /* 0x000fe40003f06270 */
[----:B------:R-:W-:Y:S02]  /*05f0*/  CS2R R42, SRZ ;  /* 0x00000000002a7805 */ /* 0x000fe4000001ff00 */
[----:B------:R-:W-:Y:S01]  /*0600*/  CS2R R40, SRZ ;  /* 0x0000000000287805 */ /* 0x000fe2000001ff00 */
[----:B-1----:R-:W1:Y:S03]  /*0610*/  LDC.64 R44, c[0x0][0x3a0] ;  /* 0x0000e800ff2c7b82 */ /* 0x002e660000000a00 */
[----:B------:R3:W5:Y:S01]  /*0620*/  @!P2 LDG.E.64 R42, desc[UR4][R56.64] ;  /* 0x00000004382aa981 */ /* 0x000762000c1e1b00 */
[----:B------:R-:W-:-:S03]  /*0630*/  CS2R R36, SRZ ;  /* 0x0000000000247805 */ /* 0x000fc6000001ff00 */
[----:B------:R2:W5:Y:S01]  /*0640*/  @!P2 LDG.E.64 R40, desc[UR4][R54.64] ;  /* 0x000000043628a981 */ /* 0x000562000c1e1b00 */
[----:B------:R-:W-:-:S03]  /*0650*/  CS2R R38, SRZ ;  /* 0x0000000000267805 */ /* 0x000fc6000001ff00 */
[----:B------:R0:W5:Y:S01]  /*0660*/  @!P2 LDG.E.64 R36, desc[UR4][R58.64] ;  /* 0x000000043a24a981 */ /* 0x000162000c1e1b00 */
[----:B---3--:R-:W-:Y:S02]  /*0670*/  @!P0 IMAD R57, R0, 0x200, R51 ;  /* 0x0000020000398824 */ /* 0x008fe400078e0233 */
[----:B------:R-:W3:Y:S01]  /*0680*/  LDC.64 R50, c[0x0][0x3b8] ;  /* 0x0000ee00ff327b82 */ /* 0x000ee20000000a00 */
[----:B------:R1:W5:Y:S01]  /*0690*/  @!P2 LDG.E.64 R38, desc[UR4][R52.64] ;  /* 0x000000043426a981 */ /* 0x000362000c1e1b00 */
[----:B--2---:R-:W-:Y:S01]  /*06a0*/  @!P0 IMAD.WIDE.U32 R54, R57, 0x8, R48 ;  /* 0x0000000839368825 */ /* 0x004fe200078e0030 */
[----:B------:R-:W-:-:S03]  /*06b0*/  CS2R R48, SRZ ;  /* 0x0000000000307805 */ /* 0x000fc6000001ff00 */
[C---:B0-----:R-:W-:Y:S01]  /*06c0*/  @!P0 IMAD.WIDE.U32 R58, R57.reuse, 0x8, R46 ;  /* 0x00000008393a8825 */ /* 0x041fe200078e002e */
[----:B------:R-:W-:Y:S02]  /*06d0*/  CS2R R46, SRZ ;  /* 0x00000000002e7805 */ /* 0x000fe4000001ff00 */
[----:B------:R0:W5:Y:S01]  /*06e0*/  @!P0 LDG.E.64 R48, desc[UR4][R54.64] ;  /* 0x0000000436308981 */ /* 0x000162000c1e1b00 */
[----:B-1----:R-:W-:-:S03]  /*06f0*/  @!P0 IMAD.WIDE.U32 R52, R57, 0x8, R44 ;  /* 0x0000000839348825 */ /* 0x002fc600078e002c */
[----:B------:R1:W5:Y:S01]  /*0700*/  @!P0 LDG.E.64 R46, desc[UR4][R58.64] ;  /* 0x000000043a2e8981 */ /* 0x000362000c1e1b00 */
[----:B0-----:R-:W0:Y:S01]  /*0710*/  LDC.64 R54, c[0x0][0x3c0] ;  /* 0x0000f000ff367b82 */ /* 0x001e220000000a00 */
[----:B------:R-:W-:-:S06]  /*0720*/  CS2R R44, SRZ ;  /* 0x00000000002c7805 */ /* 0x000fcc000001ff00 */
[----:B------:R3:W5:Y:S01]  /*0730*/  @!P0 LDG.E.64 R44, desc[UR4][R52.64] ;  /* 0x00000004342c8981 */ /* 0x000762000c1e1b00 */
[----:B-1----:R-:W1:Y:S01]  /*0740*/  LDC.64 R58, c[0x0][0x3c8] ;  /* 0x0000f200ff3a7b82 */ /* 0x002e620000000a00 */
[----:B---3--:R-:W-:Y:S01]  /*0750*/  @!P0 IMAD.WIDE.U32 R52, R57, 0x8, R50 ;  /* 0x0000000839348825 */ /* 0x008fe200078e0032 */
[----:B------:R-:W-:-:S06]  /*0760*/  CS2R R50, SRZ ;  /* 0x0000000000327805 */ /* 0x000fcc000001ff00 */
[----:B------:R2:W5:Y:S01]  /*0770*/  @!P0 LDG.E.64 R50, desc[UR4][R52.64] ;  /* 0x0000000434328981 */ /* 0x000562000c1e1b00 */
[----:B0-----:R-:W-:Y:S01]  /*0780*/  @!P0 IMAD.WIDE.U32 R54, R57, 0x8, R54 ;  /* 0x0000000839368825 */ /* 0x001fe200078e0036 */
[----:B--2---:R-:W-:-:S03]  /*0790*/  CS2R R52, SRZ ;  /* 0x0000000000347805 */ /* 0x004fc6000001ff00 */
[----:B-1----:R-:W-:-:S03]  /*07a0*/  @!P0 IMAD.WIDE.U32 R58, R57, 0x8, R58 ;  /* 0x00000008393a8825 */ /* 0x002fc600078e003a */
[----:B------:R0:W5:Y:S02]  /*07b0*/  @!P0 LDG.E.64 R52, desc[UR4][R54.64] ;  /* 0x0000000436348981 */ /* 0x000164000c1e1b00 */
[----:B0-----:R-:W-:-:S06]  /*07c0*/  CS2R R54, SRZ ;  /* 0x0000000000367805 */ /* 0x001fcc000001ff00 */
[----:B------:R0:W5:Y:S02]  /*07d0*/  @!P0 LDG.E.64 R54, desc[UR4][R58.64] ;  /* 0x000000043a368981 */ /* 0x000164000c1e1b00 */
[----:B0-----:R-:W0:Y:S01]  /*07e0*/  @!P0 LDC.64 R58, c[0x0][0x3d0] ;  /* 0x0000f400ff3a8b82 */ /* 0x001e220000000a00 */
[----:B------:R-:W-:Y:S01]  /*07f0*/  BSSY.RECONVERGENT B0, `(.L_x_20765) ;  /* 0x000000f000007945 */ /* 0x000fe20003800200 */
[----:B0-----:R-:W-:Y:S01]  /*0800*/  @!P0 IMAD.WIDE.U32 R58, R57, 0x8, R58 ;  /* 0x00000008393a8825 */ /* 0x001fe200078e003a */
[----:B------:R-:W-:-:S06]  /*0810*/  CS2R R56, SRZ ;  /* 0x0000000000387805 */ /* 0x000fcc000001ff00 */
[----:B------:R0:W5:Y:S01]  /*0820*/  @!P0 LDG.E.64 R56, desc[UR4][R58.64] ;  /* 0x000000043a388981 */ /* 0x000162000c1e1b00 */
[----:B------:R-:W-:-:S13]  /*0830*/  ISETP.GE.AND P0, PT, R61, R60, PT ;  /* 0x0000003c3d00720c */ /* 0x000fda0003f06270 */
[----:B0-----:R-:W-:Y:S05]  /*0840*/  @P0 BRA `(.L_x_20766) ;  /* 0x0000000000240947 */ /* 0x001fea0003800000 */
[----:B------:R-:W0:Y:S01]  /*0850*/  LDCU.64 UR6, c[0x0][0x388] ;  /* 0x00007100ff0677ac */ /* 0x000e220008000a00 */
[----:B-----5:R-:W-:Y:S02]  /*0860*/  DMUL R58, R10, R10 ;  /* 0x0000000a0a3a7228 */ /* 0x020fe40000000000 */
[----:B------:R-:W-:Y:S02]  /*0870*/  DADD R4, -R8, R4 ;  /* 0x0000000008047229 */ /* 0x000fe40000000104 */
[----:B------:R-:W-:-:S04]  /*0880*/  DMUL R6, R10, R6 ;  /* 0x000000060a067228 */ /* 0x000fc80000000000 */
[----:B------:R-:W-:Y:S02]  /*0890*/  DMUL R12, R58, R12 ;  /* 0x0000000c3a0c7228 */ /* 0x000fe40000000000 */
[----:B0-----:R-:W-:-:S06]  /*08a0*/  DFMA R2, -R14, UR6, R2 ;  /* 0x000000060e027c2b */ /* 0x001fcc0008000102 */
[----:B------:R-:W-:-:S08]  /*08b0*/  DMUL R12, R12, UR6 ;  /* 0x000000060c0c7c28 */ /* 0x000fd00008000000 */
[----:B------:R-:W-:-:S08]  /*08c0*/  DFMA R2, R12, -R4, R2 ;  /* 0x800000040c02722b */ /* 0x000fd00000000002 */
[----:B------:R-:W-:-:S11]  /*08d0*/  DMUL R2, R6, R2 ;  /* 0x0000000206027228 */ /* 0x000fd60000000000 */
.L_x_20766:
[----:B------:R-:W-:Y:S05]  /*08e0*/  BSYNC.RECONVERGENT B0 ;  /* 0x0000000000007941 */ /* 0x000fea0003800200 */
.L_x_20765:
[----:B-----5:R-:W0:Y:S01]  /*08f0*/  @!P0 LDC.64 R4, c[0x0][0x398] ;  /* 0x0000e600ff048b82 */ /* 0x020e220000000a00 */
[C---:B------:R-:W-:Y:S01]  /*0900*/  IADD3 R11, PT, PT, R61.reuse, 0x80, RZ ;  /* 0x000000803d0b7810 */ /* 0x040fe20007ffe0ff */
[C---:B------:R-:W-:Y:S01]  /*0910*/  VIADD R7, R61.reuse, 0x100 ;  /* 0x000001003d077836 */ /* 0x040fe20000000000 */
[----:B------:R-:W-:Y:S01]  /*0920*/  @!P0 LEA R13, R0, R61, 0x9 ;  /* 0x0000003d000d8211 */ /* 0x000fe200078e48ff */
[----:B------:R-:W-:Y:S01]  /*0930*/  VIADD R9, R61, 0x180 ;  /* 0x000001803d097836 */ /* 0x000fe20000000000 */
[-C--:B------:R-:W-:Y:S01]  /*0940*/  ISETP.GE.AND P1, PT, R11, R60.reuse, PT ;  /* 0x0000003c0b00720c */ /* 0x080fe20003f26270 */
[----:B------:R-:W-:Y:S01]  /*0950*/  @!P0 IMAD.MOV.U32 R61, RZ, RZ, R11 ;  /* 0x000000ffff3d8224 */ /* 0x000fe200078e000b */
[----:B------:R-:W-:Y:S01]  /*0960*/  BSSY.RECONVERGENT B0, `(.L_x_20767) ;  /* 0x000000f000007945 */ /* 0x000fe20003800200 */
[-C--:B------:R-:W-:Y:S02]  /*0970*/  ISETP.GE.AND P2, PT, R7, R60.reuse, PT ;  /* 0x0000003c0700720c */ /* 0x080fe40003f46270 */
[----:B------:R-:W-:-:S02]  /*0980*/  ISETP.GE.AND P3, PT, R9, R60, PT ;  /* 0x0000003c0900720c */ /* 0x000fc40003f66270 */
[----:B------:R-:W-:Y:S01]  /*0990*/  ISETP.GE.AND P4, PT, R61, R60, PT ;  /* 0x0000003c3d00720c */ /* 0x000fe20003f86270 */
[----:B0-----:R-:W-:-:S05]  /*09a0*/  @!P0 IMAD.WIDE.U32 R4, R13, 0x8, R4 ;  /* 0x000000080d048825 */ /* 0x001fca00078e0004 */
[----:B------:R-:W-:Y:S07]  /*09b0*/  @P1 BRA `(.L_x_20768) ;  /* 0x0000000000241947 */ /* 0x000fee0003800000 */
[----:B------:R-:W0:Y:S01]  /*09c0*/  LDCU.64 UR6, c[0x0][0x388] ;  /* 0x00007100ff0677ac */ /* 0x000e220008000a00 */
[----:B------:R-:W-:Y:S02]  /*09d0*/  DMUL R6, R24, R24 ;  /* 0x0000001818067228 */ /* 0x000fe40000000000 */
[----:B------:R-:W-:Y:S02]  /*09e0*/  DADD R18, -R22, R18 ;  /* 0x0000000016127229 */ /* 0x000fe40000000112 */
[----:B------:R-:W-:-:S04]  /*09f0*/  DMUL R20, R24, R20 ;  /* 0x0000001418147228 */ /* 0x000fc80000000000 */
[----:B------:R-:W-:Y:S02]  /*0a00*/  DMUL R6, R6, R26 ;  /* 0x0000001a06067228 */ /* 0x000fe40000000000 */
[----:B0-----:R-:W-:-:S06]  /*0a10*/  DFMA R16, -R28, UR6, R16 ;  /* 0x000000061c107c2b */ /* 0x001fcc0008000110 */
[----:B------:R-:W-:-:S08]  /*0a20*/  DMUL R6, R6, UR6 ;  /* 0x0000000606067c28 */ /* 0x000fd00008000000 */
[----:B------:R-:W-:-:S08]  /*0a30*/  DFMA R6, R6, -R18, R16 ;  /* 0x800000120606722b */ /* 0x000fd00000000010 */
[----:B------:R-:W-:-:S11]  /*0a40*/  DMUL R6, R20, R6 ;  /* 0x0000000614067228 */ /* 0x000fd60000000000 */
.L_x_20768:
[----:B------:R-:W-:Y:S05]  /*0a50*/  BSYNC.RECONVERGENT B0 ;  /* 0x0000000000007941 */ /* 0x000fea0003800200 */
.L_x_20767:
[----:B------:R-:W-:Y:S04]  /*0a60*/  BSSY.RECONVERGENT B0, `(.L_x_20769) ;  /* 0x000000b000007945 */ /* 0x000fe80003800200 */
[----:B------:R-:W-:Y:S05]  /*0a70*/  @P2 BRA `(.L_x_20770) ;  /* 0x0000000000242947 */ /* 0x000fea0003800000 */
        /* <DEDUP_REMOVED lines=9> */
.L_x_20770:
[----:B------:R-:W-:Y:S05]  /*0b10*/  BSYNC.RECONVERGENT B0 ;  /* 0x0000000000007941 */ /* 0x000fea0003800200 */
.L_x_20769:
        /* <DEDUP_REMOVED lines=11> */
.L_x_20772:
[----:B------:R-:W-:Y:S05]  /*0bd0*/  BSYNC.RECONVERGENT B0 ;  /* 0x0000000000007941 */ /* 0x000fea0003800200 */
.L_x_20771:
[----:B------:R0:W-:Y:S01]  /*0be0*/  @!P0 STG.E.64 desc[UR4][R4.64], R2 ;  /* 0x0000000204008986 */ /* 0x0001e2000c101b04 */
[----:B------:R-:W-:Y:S04]  /*0bf0*/  BSSY.RECONVERGENT B0, `(.L_x_20773) ;  /* 0x000000c000007945 */ /* 0x000fe80003800200 */
[----:B------:R-:W-:Y:S05]  /*0c00*/  @P4 BRA `(.L_x_20774) ;  /* 0x0000000000284947 */ /* 0x000fea0003800000 */
[----:B0-----:R-:W0:Y:S01]  /*0c10*/  LDC.64 R2, c[0x0][0x398] ;  /* 0x0000e600ff027b82 */ /* 0x001e220000000a00 */
[----:B------:R-:W-:Y:S01]  /*0c20*/  LEA R5, R0, R61, 0x9 ;  /* 0x0000003d00057211 */ /* 0x000fe200078e48ff */
[----:B------:R-:W-:-:S05]  /*0c30*/  VIADD R61, R61, 0x80 ;  /* 0x000000803d3d7836 */ /* 0x000fca0000000000 */
[----:B------:R-:W-:-:S13]  /*0c40*/  ISETP.GE.AND P0, PT, R61, R60, PT ;  /* 0x0000003c3d00720c */ /* 0x000fda0003f06270 */
[----:B------:R-:W-:Y:S01]  /*0c50*/  @!P0 LEA R11, R0, R61, 0x9 ;  /* 0x0000003d000b8211 */ /* 0x000fe200078e48ff */
[----:B------:R-:W-:Y:S02]  /*0c60*/  @!P0 VIADD R61, R61, 0x80 ;  /* 0x000000803d3d8836 */ /* 0x000fe40000000000 */
[----:B0-----:R-:W-:-:S04]  /*0c70*/  IMAD.WIDE.U32 R4, R5, 0x8, R2 ;  /* 0x0000000805047825 */ /* 0x001fc800078e0002 */
[----:B------:R-:W-:Y:S01]  /*0c80*/  @!P0 IMAD.WIDE.U32 R2, R11, 0x8, R2 ;  /* 0x000000080b028825 */ /* 0x000fe200078e0002 */
[----:B------:R1:W-:Y:S04]  /*0c90*/  STG.E.64 desc[UR4][R4.64], R6 ;  /* 0x0000000604007986 */ /* 0x0003e8000c101b04 */
[----:B------:R1:W-:Y:S02]  /*0ca0*/  @!P0 STG.E.64 desc[UR4][R2.64], R34 ;  /* 0x0000002202008986 */ /* 0x0003e4000c101b04 */
.L_x_20774:
[----:B------:R-:W-:Y:S05]  /*0cb0*/  BSYNC.RECONVERGENT B0 ;  /* 0x0000000000007941 */ /* 0x000fea0003800200 */
.L_x_20773:
[----:B------:R-:W-:-:S13]  /*0cc0*/  ISETP.GE.AND P0, PT, R61, R60, PT ;  /* 0x0000003c3d00720c */ /* 0x000fda0003f06270 */
[----:B------:R-:W-:Y:S05]  /*0cd0*/  @P0 EXIT ;  /* 0x000000000000094d */ /* 0x000fea0003800000 */
[----:B01----:R-:W0:Y:S01]  /*0ce0*/  LDC.64 R2, c[0x0][0x398] ;  /* 0x0000e600ff027b82 */ /* 0x003e220000000a00 */
[----:B------:R-:W-:-:S05]  /*0cf0*/  LEA R61, R0, R61, 0x9 ;  /* 0x0000003d003d7211 */ /* 0x000fca00078e48ff */
[----:B0-----:R-:W-:-:S05]  /*0d00*/  IMAD.WIDE.U32 R2, R61, 0x8, R2 ;  /* 0x000000083d027825 */ /* 0x001fca00078e0002 */
[----:B------:R-:W-:Y:S01]  /*0d10*/  STG.E.64 desc[UR4][R2.64], R8 ;  /* 0x0000000802007986 */ /* 0x000fe2000c101b04 */
[----:B------:R-:W-:Y:S05]  /*0d20*/  EXIT ;  /* 0x000000000000794d */ /* 0x000fea0003800000 */
.L_x_20775:
        /* <DEDUP_REMOVED lines=13> */
.L_x_27496:


//--------------------- .text._ZN2at6native29vectorized_elementwise_kernelILi2EZZZNS0_49_GLOBAL__N__b919a28f_16_Normalization_cu_5c38458737batch_norm_elementwise_backward_trainERKNS_6TensorES5_S5_S5_S5_S5_S5_ENKUlvE0_clEvENKUlvE_clEvEUldddddddE_St5arrayIPcLm8EEEEviT0_T1_ --------------------------
	.section	.text._ZN2at6native29vectorized_elementwise_kernelILi2EZZZNS0_49_GLOBAL__N__b919a28f_16_Normalization_cu_5c38458737batch_norm_elementwise_backward_trainERKNS_6TensorES5_S5_S5_S5_S5_S5_ENKUlvE0_clEvENKUlvE_clEvEUldddddddE_St5arrayIPcLm8EEEEviT0_T1_,"ax",@progbits
	.align	128
        .global         _ZN2at6native29vectorized_elementwise_kernelILi2EZZZNS0_49_GLOBAL__N__b919a28f_16_Normalization_cu_5c38458737batch_norm_elementwise_backward_trainERKNS_6TensorES5_S5_S5_S5_S5_S5_ENKUlvE0_clEvENKUlvE_clEvEUldddddddE_St5arrayIPcLm8EEEEviT0_T1_
        .type           _ZN2at6native29vectorized_elementwise_kernelILi2EZZZNS0_49_GLOBAL__N__b919a28f_16_Normalization_cu_5c38458737batch_norm_elementwise_backward_trainERKNS_6TensorES5_S5_S5_S5_S5_S5_ENKUlvE0_clEvENKUlvE_clEvEUldddddddE_St5arrayIPcLm8EEEEviT0_T1_,@function
        .size           _ZN2at6native29vectorized_elementwise_kernelILi2EZZZNS0_49_GLOBAL__N__b919a28f_16_Normalization_cu_5c38458737batch_norm_elementwise_backward_trainERKNS_6TensorES5_S5_S5_S5_S5_S5_ENKUlvE0_clEvENKUlvE_clEvEUldddddddE_St5arrayIPcLm8EEEEviT0_T1_,(.L_x_27497 - _ZN2at6native29vectorized_elementwise_kernelILi2EZZZNS0_49_GLOBAL__N__b919a28f_16_Normalization_cu_5c38458737batch_norm_elementwise_backward_trainERKNS_6TensorES5_S5_S5_S5_S5_S5_ENKUlvE0_clEvENKUlvE_clEvEUldddddddE_St5arrayIPcLm8EEEEviT0_T1_)
        .other          _ZN2at6native29vectorized_elementwise_kernelILi2EZZZNS0_49_GLOBAL__N__b919a28f_16_Normalization_cu_5c38458737batch_norm_elementwise_backward_trainERKNS_6TensorES5_S5_S5_S5_S5_S5_ENKUlvE0_clEvENKUlvE_clEvEUldddddddE_St5arrayIPcLm8EEEEviT0_T1_,@"STO_CUDA_ENTRY STV_DEFAULT"
_ZN2at6native29vectorized_elementwise_kernelILi2EZZZNS0_49_GLOBAL__N__b919a28f_16_Normalization_cu_5c38458737batch_norm_elementwise_backward_trainERKNS_6TensorES5_S5_S5_S5_S5_S5_ENKUlvE0_clEvENKUlvE_clEvEUldddddddE_St5arrayIPcLm8EEEEviT0_T1_:
.text._ZN2at6native29vectorized_elementwise_kernelILi2EZZZNS0_49_GLOBAL__N__b919a28f_16_Normalization_cu_5c38458737batch_norm_elementwise_backward_trainERKNS_6TensorES5_S5_S5_S5_S5_S5_ENKUlvE0_clEvENKUlvE_clEvEUldddddddE_St5arrayIPcLm8EEEEviT0_T1_:
        /* <DEDUP_REMOVED lines=9> */
[----:B------:R-:W-:-:S07]  /*0090*/  CS2R R58, SRZ ;  /* 0x00000000003a7805 */ /* 0x000fce000001ff00 */
[----:B------:R-:W2:Y:S08]  /*00a0*/  LDC.64 R4, c[0x0][0x3a8] ;  /* 0x0000ea00ff047b82 */ /* 0x000eb00000000a00 */
[----:B------:R-:W3:Y:S08]  /*00b0*/  LDC.64 R6, c[0x0][0x3b0] ;  /* 0x0000ec00ff067b82 */ /* 0x000ef00000000a00 */
[----:B------:R-:W4:Y:S01]  /*00c0*/  LDC.64 R8, c[0x0][0x3b8] ;  /* 0x0000ee00ff087b82 */ /* 0x000f220000000a00 */
[----:B0-----:R-:W-:-:S07]  /*00d0*/  ISETP.GE.U32.AND P1, PT, R71, R0, PT ;  /* 0x000000004700720c */ /* 0x001fce0003f26070 */
[----:B------:R-:W0:Y:S01]  /*00e0*/  LDC.64 R10, c[0x0][0x3c0] ;  /* 0x0000f000ff0a7b82 */ /* 0x000e220000000a00 */
[----:B------:R-:W-:-:S07]  /*00f0*/  MOV R79, R71 ;  /* 0x00000047004f7202 */ /* 0x000fce0000000f00 */
[----:B------:R-:W0:Y:S01]  /*0100*/  LDC.64 R12, c[0x0][0x3c8] ;  /* 0x0000f200ff0c7b82 */ /* 0x000e220000000a00 */
[----:B------:R-:W-:Y:S01]  /*0110*/  @!P1 LEA R66, R70, R79, 0xa ;  /* 0x0000004f46429211 */ /* 0x000fe200078e50ff */
[----:B------:R-:W-:Y:S01]  /*0120*/  @!P1 VIADD R79, R79, 0x80 ;  /* 0x000000804f4f9836 */ /* 0x000fe20000000000 */
[----:B------:R-:W-:-:S05]  /*0130*/  CS2R R54, SRZ ;  /* 0x0000000000367805 */ /* 0x000fca000001ff00 */
[----:B------:R-:W0:Y:S01]  /*0140*/  LDC.64 R16, c[0x0][0x3a0] ;  /* 0x0000e800ff107b82 */ /* 0x000e220000000a00 */
[----:B------:R-:W-:Y:S02]  /*0150*/  ISETP.GE.U32.AND P0, PT, R79, R0, PT ;  /* 0x000000004f00720c */ /* 0x000fe40003f06070 */
[----:B------:R-:W-:Y:S02]  /*0160*/  CS2R R56, SRZ ;  /* 0x0000000000387805 */ /* 0x000fe4000001ff00 */
[----:B------:R-:W-:-:S03]  /*0170*/  CS2R R52, SRZ ;  /* 0x0000000000347805 */ /* 0x000fc6000001ff00 */
[----:B------:R-:W0:Y:S06]  /*0180*/  LDC.64 R18, c[0x0][0x3a8] ;  /* 0x0000ea00ff127b82 */ /* 0x000e2c0000000a00 */
[----:B------:R-:W-:Y:S01]  /*0190*/  @!P0 LEA R74, R70, R79, 0xa ;  /* 0x0000004f464a8211 */ /* 0x000fe200078e50ff */
[----:B------:R-:W-:Y:S01]  /*01a0*/  @!P0 VIADD R79, R79, 0x80 ;  /* 0x000000804f4f8836 */ /* 0x000fe20000000000 */
[----:B------:R-:W0:Y:S04]  /*01b0*/  LDC.64 R20, c[0x0][0x3b0] ;  /* 0x0000ec00ff147b82 */ /* 0x000e280000000a00 */
[----:B------:R-:W-:-:S04]  /*01c0*/  ISETP.GE.U32.AND P2, PT, R79, R0, PT ;  /* 0x000000004f00720c */ /* 0x000fc80003f46070 */
[----:B------:R-:W0:Y:S01]  /*01d0*/  LDC.64 R24, c[0x0][0x3c8] ;  /* 0x0000f200ff187b82 */ /* 0x000e220000000a00 */
[----:B------:R-:W-:Y:S02]  /*01e0*/  CS2R R50, SRZ ;  /* 0x0000000000327805 */ /* 0x000fe4000001ff00 */
[----:B------:R-:W-:Y:S02]  /*01f0*/  CS2R R48, SRZ ;  /* 0x0000000000307805 */ /* 0x000fe4000001ff00 */
[----:B------:R-:W-:-:S03]  /*0200*/  CS2R R46, SRZ ;  /* 0x00000000002e7805 */ /* 0x000fc6000001ff00 */
[----:B------:R-:W0:Y:S01]  /*0210*/  LDC.64 R28, c[0x0][0x3b8] ;  /* 0x0000ee00ff1c7b82 */ /* 0x000e220000000a00 */
[----:B------:R-:W-:-:S07]  /*0220*/  @!P2 LEA R23, R70, R79, 0xa ;  /* 0x0000004f4617a211 */ /* 0x000fce00078e50ff */
[----:B------:R-:W0:Y:S01]  /*0230*/  @!P2 LDC.64 R14, c[0x0][0x3d0] ;  /* 0x0000f400ff0eab82 */ /* 0x000e220000000a00 */
[----:B------:R-:W-:Y:S02]  /*0240*/  @!P2 VIADD R79, R79, 0x80 ;  /* 0x000000804f4fa836 */ /* 0x000fe40000000000 */
[----:B-1----:R-:W-:-:S03]  /*0250*/  @!P2 IMAD.WIDE.U32 R2, R23, 0x8, R2 ;  /* 0x000000081702a825 */ /* 0x002fc600078e0002 */
[-C--:B------:R-:W-:Y:S01]  /*0260*/  ISETP.GE.U32.AND P3, PT, R79, R0.reuse, PT ;  /* 0x000000004f00720c */ /* 0x080fe20003f66070 */
[C---:B--2---:R-:W-:Y:S01]  /*0270*/  @!P2 IMAD.WIDE.U32 R4, R23.reuse, 0x8, R4 ;  /* 0x000000081704a825 */ /* 0x044fe200078e0004 */
[----:B------:R1:W5:Y:S01]  /*0280*/  @!P2 LDG.E.64 R58, desc[UR4][R2.64] ;  /* 0x00000004023aa981 */ /* 0x000362000c1e1b00 */
[----:B------:R-:W-:Y:S02]  /*0290*/  CS2R R44, SRZ ;  /* 0x00000000002c7805 */ /* 0x000fe4000001ff00 */
[----:B------:R-:W-:Y:S01]  /*02a0*/  CS2R R42, SRZ ;  /* 0x00000000002a7805 */ /* 0x000fe2000001ff00 */
[C---:B---3--:R-:W-:Y:S01]  /*02b0*/  @!P2 IMAD.WIDE.U32 R6, R23.reuse, 0x8, R6 ;  /* 0x000000081706a825 */ /* 0x048fe200078e0006 */
[----:B------:R-:W5:Y:S01]  /*02c0*/  @!P2 LDG.E.64 R56, desc[UR4][R4.64] ;  /* 0x000000040438a981 */ /* 0x000f62000c1e1b00 */
[----:B------:R-:W-:Y:S02]  /*02d0*/  CS2R R40, SRZ ;  /* 0x0000000000287805 */ /* 0x000fe4000001ff00 */
[----:B------:R-:W-:Y:S01]  /*02e0*/  CS2R R38, SRZ ;  /* 0x0000000000267805 */ /* 0x000fe2000001ff00 */
[C---:B----4-:R-:W-:Y:S01]  /*02f0*/  @!P2 IMAD.WIDE.U32 R8, R23.reuse, 0x8, R8 ;  /* 0x000000081708a825 */ /* 0x050fe200078e0008 */
[----:B------:R2:W5:Y:S01]  /*0300*/  @!P2 LDG.E.64 R54, desc[UR4][R6.64] ;  /* 0x000000040636a981 */ /* 0x000562000c1e1b00 */
[----:B------:R-:W-:Y:S01]  /*0310*/  CS2R R36, SRZ ;  /* 0x0000000000247805 */ /* 0x000fe2000001ff00 */
[----:B-1----:R-:W1:Y:S01]  /*0320*/  LDC.64 R2, c[0x0][0x3b8] ;  /* 0x0000ee00ff027b82 */ /* 0x002e620000000a00 */
[C---:B0-----:R-:W-:Y:S01]  /*0330*/  @!P2 IMAD.WIDE.U32 R10, R23.reuse, 0x8, R10 ;  /* 0x00000008170aa825 */ /* 0x041fe200078e000a */
[----:B------:R-:W5:Y:S03]  /*0340*/  @!P2 LDG.E.64 R52, desc[UR4][R8.64] ;  /* 0x000000040834a981 */ /* 0x000f66000c1e1b00 */
[C---:B------:R-:W-:Y:S01]  /*0350*/  @!P2 IMAD.WIDE.U32 R12, R23.reuse, 0x8, R12 ;  /* 0x00000008170ca825 */ /* 0x040fe200078e000c */
[----:B------:R-:W5:Y:S02]  /*0360*/  @!P2 LDG.E.64 R50, desc[UR4][R10.64] ;  /* 0x000000040a32a981 */ /* 0x000f64000c1e1b00 */
[----:B------:R-:W0:Y:S01]  /*0370*/  @!P3 LDC.64 R26, c[0x0][0x3d0] ;  /* 0x0000f400ff1abb82 */ /* 0x000e220000000a00 */
[----:B------:R-:W-:Y:S01]  /*0380*/  @!P2 IMAD.WIDE.U32 R14, R23, 0x8, R14 ;  /* 0x00000008170ea825 */ /* 0x000fe200078e000e */
[----:B--2---:R-:W-:Y:S01]  /*0390*/  @!P3 LEA R7, R70, R79, 0xa ;  /* 0x0000004f4607b211 */ /* 0x004fe200078e50ff */
[----:B------:R2:W5:Y:S05]  /*03a0*/  @!P2 LDG.E.64 R48, desc[UR4][R12.64] ;  /* 0x000000040c30a981 */ /* 0x00056a000c1e1b00 */
[----:B------:R-:W3:Y:S01]  /*03b0*/  LDC.64 R22, c[0x0][0x3c0] ;  /* 0x0000f000ff167b82 */ /* 0x000ee20000000a00 */
[----:B------:R-:W-:Y:S01]  /*03c0*/  @!P3 VIADD R79, R79, 0x80 ;  /* 0x000000804f4fb836 */ /* 0x000fe20000000000 */
[----:B------:R-:W5:Y:S04]  /*03d0*/  @!P2 LDG.E.64 R46, desc[UR4][R14.64] ;  /* 0x000000040e2ea981 */ /* 0x000f68000c1e1b00 */
[----:B------:R-:W-:-:S02]  /*03e0*/  ISETP.GE.U32.AND P2, PT, R79, R0, PT ;  /* 0x000000004f00720c */ /* 0x000fc40003f46070 */
[----:B------:R-:W-:Y:S02]  /*03f0*/  CS2R R34, SRZ ;  /* 0x0000000000227805 */ /* 0x000fe4000001ff00 */
[----:B------:R-:W-:Y:S01]  /*0400*/  CS2R R32, SRZ ;  /* 0x0000000000207805 */ /* 0x000fe2000001ff00 */
[C---:B------:R-:W-:Y:S01]  /*0410*/  @!P3 IMAD.WIDE.U32 R16, R7.reuse, 0x8, R16 ;  /* 0x000000080710b825 */ /* 0x040fe200078e0010 */
[----:B------:R-:W4:Y:S03]  /*0420*/  LDC.64 R4, c[0x0][0x3a0] ;  /* 0x0000e800ff047b82 */ /* 0x000f260000000a00 */
[C---:B------:R-:W-:Y:S01]  /*0430*/  @!P3 IMAD.WIDE.U32 R18, R7.reuse, 0x8, R18 ;  /* 0x000000080712b825 */ /* 0x040fe200078e0012 */
[----:B------:R0:W5:Y:S03]  /*0440*/  @!P3 LDG.E.64 R44, desc[UR4][R16.64] ;  /* 0x00000004102cb981 */ /* 0x000166000c1e1b00 */
[C---:B------:R-:W-:Y:S01]  /*0450*/  @!P3 IMAD.WIDE.U32 R20, R7.reuse, 0x8, R20 ;  /* 0x000000080714b825 */ /* 0x040fe200078e0014 */
[----:B------:R0:W5:Y:S01]  /*0460*/  @!P3 LDG.E.64 R42, desc[UR4][R18.64] ;  /* 0x00000004122ab981 */ /* 0x000162000c1e1b00 */
[C---:B------:R-:W-:Y:S01]  /*0470*/  @!P2 LEA R67, R70.reuse, R79, 0xa ;  /* 0x0000004f4643a211 */ /* 0x040fe200078e50ff */
[----:B--2---:R-:W2:Y:S01]  /*0480*/  LDC.64 R12, c[0x0][0x3a8] ;  /* 0x0000ea00ff0c7b82 */ /* 0x004ea20000000a00 */
[C---:B-1----:R-:W-:Y:S01]  /*0490*/  @!P3 IMAD.WIDE.U32 R2, R7.reuse, 0x8, R2 ;  /* 0x000000080702b825 */ /* 0x042fe200078e0002 */
[----:B------:R-:W5:Y:S03]  /*04a0*/  @!P3 LDG.E.64 R40, desc[UR4][R20.64] ;  /* 0x000000041428b981 */ /* 0x000f66000c1e1b00 */
[C---:B---3--:R-:W-:Y:S01]  /*04b0*/  @!P3 IMAD.WIDE.U32 R22, R7.reuse, 0x8, R22 ;  /* 0x000000080716b825 */ /* 0x048fe200078e0016 */
[----:B------:R-:W5:Y:S02]  /*04c0*/  @!P3 LDG.E.64 R38, desc[UR4][R2.64] ;  /* 0x000000040226b981 */ /* 0x000f64000c1e1b00 */
[----:B0-----:R-:W0:Y:S01]  /*04d0*/  LDC.64 R16, c[0x0][0x3c0] ;  /* 0x0000f000ff107b82 */ /* 0x001e220000000a00 */
[C---:B------:R-:W-:Y:S01]  /*04e0*/  @!P3 IMAD.WIDE.U32 R24, R7.reuse, 0x8, R24 ;  /* 0x000000080718b825 */ /* 0x040fe200078e0018 */
[----:B------:R-:W5:Y:S03]  /*04f0*/  @!P3 LDG.E.64 R36, desc[UR4][R22.64] ;  /* 0x000000041624b981 */ /* 0x000f66000c1e1b00 */
[----:B------:R-:W-:Y:S01]  /*0500*/  @!P3 IMAD.WIDE.U32 R26, R7, 0x8, R26 ;  /* 0x00000008071ab825 */ /* 0x000fe200078e001a */
[----:B------:R-:W5:Y:S01]  /*0510*/  @!P3 LDG.E.64 R34, desc[UR4][R24.64] ;  /* 0x000000041822b981 */ /* 0x000f62000c1e1b00 */
[----:B------:R-:W-:Y:S01]  /*0520*/  CS2R R8, SRZ ;  /* 0x0000000000087805 */ /* 0x000fe2000001ff00 */
[----:B------:R-:W1:Y:S01]  /*0530*/  LDC.64 R18, c[0x0][0x3c8] ;  /* 0x0000f200ff127b82 */ /* 0x000e620000000a00 */
[----:B------:R-:W-:Y:S01]  /*0540*/  @!P2 VIADD R79, R79, 0x80 ;  /* 0x000000804f4fa836 */ /* 0x000fe20000000000 */
[----:B------:R-:W5:Y:S04]  /*0550*/  @!P3 LDG.E.64 R32, desc[UR4][R26.64] ;  /* 0x000000041a20b981 */ /* 0x000f68000c1e1b00 */
[----:B------:R-:W-:Y:S01]  /*0560*/  ISETP.GE.U32.AND P3, PT, R79, R0, PT ;  /* 0x000000004f00720c */ /* 0x000fe20003f66070 */
[----:B------:R-:W-:Y:S01]  /*0570*/  @!P2 IMAD.WIDE.U32 R28, R67, 0x8, R28 ;  /* 0x00000008431ca825 */ /* 0x000fe200078e001c */
[----:B------:R-:W3:Y:S04]  /*0580*/  LDC.64 R30, c[0x0][0x3a0] ;  /* 0x0000e800ff1e7b82 */ /* 0x000ee80000000a00 */
[----:B------:R4:W5:Y:S04]  /*0590*/  @!P2 LDG.E.64 R8, desc[UR4][R28.64] ;  /* 0x000000041c08a981 */ /* 0x000968000c1e1b00 */
[----:B------:R-:W3:Y:S03]  /*05a0*/  LDC.64 R60, c[0x0][0x3a8] ;  /* 0x0000ea00ff3c7b82 */ /* 0x000ee60000000a00 */
[----:B----4-:R-:W-:-:S05]  /*05b0*/  @!P3 LEA R29, R70, R79, 0xa ;  /* 0x0000004f461db211 */ /* 0x010fca00078e50ff */
[----:B------:R-:W4:Y:S01]  /*05c0*/  @!P2 LDC.64 R20, c[0x0][0x3d0] ;  /* 0x0000f400ff14ab82 */ /* 0x000f220000000a00 */
[----:B------:R-:W-:-:S07]  /*05d0*/  @!P3 VIADD R79, R79, 0x80 ;  /* 0x000000804f4fb836 */ /* 0x000fce0000000000 */
[----:B------:R-:W4:Y:S01]  /*05e0*/  LDC.64 R62, c[0x0][0x3b0] ;  /* 0x0000ec00ff3e7b82 */ /* 0x000f220000000a00 */
[----:B------:R-:W-:-:S07]  /*05f0*/  ISETP.GE.U32.AND P4, PT, R79, R0, PT ;  /* 0x000000004f00720c */ /* 0x000fce0003f86070 */
[----:B------:R-:W4:Y:S08]  /*0600*/  LDC.64 R64, c[0x0][0x3b8] ;  /* 0x0000ee00ff407b82 */ /* 0x000f300000000a00 */
[----:B------:R-:W4:Y:S08]  /*0610*/  LDC.64 R68, c[0x0][0x3c0] ;  /* 0x0000f000ff447b82 */ /* 0x000f300000000a00 */
[----:B------:R-:W4:Y:S01]  /*0620*/  LDC.64 R80, c[0x0][0x3a0] ;  /* 0x0000e800ff507b82 */ /* 0x000f220000000a00 */
[----:B------:R-:W-:Y:S01]  /*0630*/  @!P2 IMAD.WIDE.U32 R10, R67, 0x8, R4 ;  /* 0x00000008430aa825 */ /* 0x000fe200078e0004 */
[----:B------:R-:W-:-:S02]  /*0640*/  CS2R R2, SRZ ;  /* 0x0000000000027805 */ /* 0x000fc4000001ff00 */
[----:B------:R-:W-:-:S04]  /*0650*/  CS2R R4, SRZ ;  /* 0x0000000000047805 */ /* 0x000fc8000001ff00 */
[----:B------:R-:W4:Y:S01]  /*0660*/  LDC.64 R14, c[0x0][0x3b0] ;  /* 0x0000ec00ff0e7b82 */ /* 0x000f220000000a00 */
[C---:B--2---:R-:W-:Y:S01]  /*0670*/  @!P2 IMAD.WIDE.U32 R12, R67.reuse, 0x8, R12 ;  /* 0x00000008430ca825 */ /* 0x044fe200078e000c */
[----:B------:R2:W5:Y:S06]  /*0680*/  @!P2 LDG.E.64 R2, desc[UR4][R10.64] ;  /* 0x000000040a02a981 */ /* 0x00056c000c1e1b00 */
[----:B------:R-:W4:Y:S01]  /*0690*/  LDC.64 R90, c[0x0][0x3a0] ;  /* 0x0000e800ff5a7b82 */ /* 0x000f220000000a00 */
[----:B------:R1:W5:Y:S07]  /*06a0*/  @!P2 LDG.E.64 R4, desc[UR4][R12.64] ;  /* 0x000000040c04a981 */ /* 0x00036e000c1e1b00 */
[----:B------:R-:W4:Y:S08]  /*06b0*/  LDC.64 R92, c[0x0][0x3a8] ;  /* 0x0000ea00ff5c7b82 */ /* 0x000f300000000a00 */
[----:B------:R-:W4:Y:S08]  /*06c0*/  LDC.64 R94, c[0x0][0x3b0] ;  /* 0x0000ec00ff5e7b82 */ /* 0x000f300000000a00 */
[----:B------:R-:W4:Y:S08]  /*06d0*/  LDC.64 R96, c[0x0][0x3b8] ;  /* 0x0000ee00ff607b82 */ /* 0x000f300000000a00 */
[----:B------:R-:W4:Y:S08]  /*06e0*/  LDC.64 R98, c[0x0][0x3c0] ;  /* 0x0000f000ff627b82 */ /* 0x000f300000000a00 */
[----:B------:R-:W4:Y:S08]  /*06f0*/  LDC.64 R100, c[0x0][0x3c8] ;  /* 0x0000f200ff647b82 */ /* 0x000f300000000a00 */
[----:B------:R-:W4:Y:S01]  /*0700*/  @!P1 LDC.64 R102, c[0x0][0x3d0] ;  /* 0x0000f400ff669b82 */ /* 0x000f220000000a00 */
[----:B0-----:R-:W-:Y:S01]  /*0710*/  @!P2 IMAD.WIDE.U32 R22, R67, 0x8, R16 ;  /* 0x000000084316a825 */ /* 0x001fe200078e0010 */
[----:B--2---:R-:W-:-:S02]  /*0720*/  CS2R R10, SRZ ;  /* 0x00000000000a7805 */ /* 0x004fc4000001ff00 */
[----:B-1----:R-:W-:Y:S02]  /*0730*/  CS2R R12, SRZ ;  /* 0x00000000000c7805 */ /* 0x002fe4000001ff00 */
[----:B------:R-:W-:Y:S01]  /*0740*/  CS2R R16, SRZ ;  /* 0x0000000000107805 */ /* 0x000fe2000001ff00 */
[----:B------:R-:W-:Y:S01]  /*0750*/  @!P2 IMAD.WIDE.U32 R24, R67, 0x8, R18 ;  /* 0x000000084318a825 */ /* 0x000fe200078e0012 */
[----:B------:R-:W-:Y:S02]  /*0760*/  CS2R R18, SRZ ;  /* 0x0000000000127805 */ /* 0x000fe4000001ff00 */
[----:B------:R-:W-:Y:S01]  /*0770*/  @!P4 LEA R75, R70, R79, 0xa ;  /* 0x0000004f464bc211 */ /* 0x000fe200078e50ff */
[----:B------:R0:W5:Y:S01]  /*0780*/  @!P2 LDG.E.64 R10, desc[UR4][R22.64] ;  /* 0x00000004160aa981 */ /* 0x000162000c1e1b00 */
[C---:B---3--:R-:W-:Y:S01]  /*0790*/  @!P3 IMAD.WIDE.U32 R30, R29.reuse, 0x8, R30 ;  /* 0x000000081d1eb825 */ /* 0x048fe200078e001e */
[----:B------:R-:W-:Y:S02]  /*07a0*/  CS2R R86, SRZ ;  /* 0x0000000000567805 */ /* 0x000fe4000001ff00 */
[----:B------:R-:W-:Y:S01]  /*07b0*/  CS2R R88, SRZ ;  /* 0x0000000000587805 */ /* 0x000fe2000001ff00 */
[----:B------:R1:W5:Y:S01]  /*07c0*/  @!P2 LDG.E.64 R12, desc[UR4][R24.64] ;  /* 0x00000004180ca981 */ /* 0x000362000c1e1b00 */
[----:B------:R-:W-:Y:S01]  /*07d0*/  @!P3 IMAD.WIDE.U32 R60, R29, 0x8, R60 ;  /* 0x000000081d3cb825 */ /* 0x000fe200078e003c */
[----:B------:R-:W2:Y:S02]  /*07e0*/  LDC.64 R72, c[0x0][0x3c8] ;  /* 0x0000f200ff487b82 */ /* 0x000ea40000000a00 */
[----:B------:R3:W5:Y:S01]  /*07f0*/  @!P3 LDG.E.64 R16, desc[UR4][R30.64] ;  /* 0x000000041e10b981 */ /* 0x000762000c1e1b00 */
[----:B----4-:R-:W-:Y:S01]  /*0800*/  @!P2 IMAD.WIDE.U32 R26, R67, 0x8, R20 ;  /* 0x00000008431aa825 */ /* 0x010fe200078e0014 */
[----:B------:R-:W-:-:S02]  /*0810*/  CS2R R20, SRZ ;  /* 0x0000000000147805 */ /* 0x000fc4000001ff00 */
[----:B0-----:R-:W-:Y:S01]  /*0820*/  CS2R R22, SRZ ;  /* 0x0000000000167805 */ /* 0x001fe2000001ff00 */
[----:B------:R0:W5:Y:S01]  /*0830*/  @!P3 LDG.E.64 R18, desc[UR4][R60.64] ;  /* 0x000000043c12b981 */ /* 0x000162000c1e1b00 */
[C---:B------:R-:W-:Y:S01]  /*0840*/  @!P3 IMAD.WIDE.U32 R62, R29.reuse, 0x8, R62 ;  /* 0x000000081d3eb825 */ /* 0x040fe200078e003e */
[----:B-1----:R-:W-:Y:S01]  /*0850*/  CS2R R24, SRZ ;  /* 0x0000000000187805 */ /* 0x002fe2000001ff00 */
[----:B------:R-:W1:Y:S02]  /*0860*/  @!P3 LDC.64 R76, c[0x0][0x3d0] ;  /* 0x0000f400ff4cbb82 */ /* 0x000e640000000a00 */
[C---:B------:R-:W-:Y:S01]  /*0870*/  @!P3 IMAD.WIDE.U32 R64, R29.reuse, 0x8, R64 ;  /* 0x000000081d40b825 */ /* 0x040fe200078e0040 */
[----:B---3--:R-:W-:Y:S01]  /*0880*/  CS2R R30, SRZ ;  /* 0x00000000001e7805 */ /* 0x008fe2000001ff00 */
[----:B------:R3:W5:Y:S02]  /*0890*/  @!P3 LDG.E.64 R20, desc[UR4][R62.64] ;  /* 0x000000043e14b981 */ /* 0x000764000c1e1b00 */
[----:B------:R-:W-:-:S02]  /*08a0*/  @!P3 IMAD.WIDE.U32 R68, R29, 0x8, R68 ;  /* 0x000000081d44b825 */ /* 0x000fc400078e0044 */
[----:B------:R4:W5:Y:S01]  /*08b0*/  @!P3 LDG.E.64 R22, desc[UR4][R64.64] ;  /* 0x000000044016b981 */ /* 0x000962000c1e1b00 */
[----:B------:R-:W1:Y:S01]  /*08c0*/  LDC.64 R82, c[0x0][0x3b0] ;  /* 0x0000ec00ff527b82 */ /* 0x000e620000000a00 */
[----:B0-----:R-:W-:Y:S02]  /*08d0*/  @!P4 IMAD.WIDE.U32 R60, R75, 0x8, R80 ;  /* 0x000000084b3cc825 */ /* 0x001fe400078e0050 */
[----:B------:R0:W5:Y:S02]  /*08e0*/  @!P3 LDG.E.64 R24, desc[UR4][R68.64] ;  /* 0x000000044418b981 */ /* 0x000164000c1e1b00 */
[----:B------:R-:W-:Y:S01]  /*08f0*/  @!P2 IMAD.WIDE.U32 R14, R67, 0x8, R14 ;  /* 0x00000008430ea825 */ /* 0x000fe200078e000e */
[----:B---3--:R-:W-:Y:S01]  /*0900*/  CS2R R62, SRZ ;  /* 0x00000000003e7805 */ /* 0x008fe2000001ff00 */
[----:B------:R3:W5:Y:S01]  /*0910*/  @!P4 LDG.E.64 R30, desc[UR4][R60.64] ;  /* 0x000000043c1ec981 */ /* 0x000762000c1e1b00 */
[----:B------:R-:W-:Y:S01]  /*0920*/  CS2R R6, SRZ ;  /* 0x0000000000067805 */ /* 0x000fe2000001ff00 */
[C---:B------:R-:W-:Y:S01]  /*0930*/  @!P1 IMAD.WIDE.U32 R90, R66.reuse, 0x8, R90 ;  /* 0x00000008425a9825 */ /* 0x040fe200078e005a */
[----:B----4-:R-:W-:Y:S01]  /*0940*/  CS2R R64, SRZ ;  /* 0x0000000000407805 */ /* 0x010fe2000001ff00 */
[----:B------:R-:W4:Y:S02]  /*0950*/  LDC.64 R80, c[0x0][0x3a8] ;  /* 0x0000ea00ff507b82 */ /* 0x000f240000000a00 */
[C---:B------:R-:W-:Y:S01]  /*0960*/  @!P1 IMAD.WIDE.U32 R92, R66.reuse, 0x8, R92 ;  /* 0x00000008425c9825 */ /* 0x040fe200078e005c */
[----:B0-----:R-:W-:Y:S01]  /*0970*/  CS2R R68, SRZ ;  /* 0x0000000000447805 */ /* 0x001fe2000001ff00 */
[----:B------:R-:W5:Y:S02]  /*0980*/  @!P1 LDG.E.64 R62, desc[UR4][R90.64] ;  /* 0x000000045a3e9981 */ /* 0x000f64000c1e1b00 */
[C---:B------:R-:W-:Y:S01]  /*0990*/  @!P1 IMAD.WIDE.U32 R94, R66.reuse, 0x8, R94 ;  /* 0x00000008425e9825 */ /* 0x040fe200078e005e */
[----:B---3--:R-:W-:Y:S01]  /*09a0*/  CS2R R60, SRZ ;  /* 0x00000000003c7805 */ /* 0x008fe2000001ff00 */
[----:B------:R-:W5:Y:S01]  /*09b0*/  @!P1 LDG.E.64 R64, desc[UR4][R92.64] ;  /* 0x000000045c409981 */ /* 0x000f62000c1e1b00 */
[----:B------:R-:W0:Y:S01]  /*09c0*/  LDC.64 R84, c[0x0][0x3b8] ;  /* 0x0000ee00ff547b82 */ /* 0x000e220000000a00 */
[----:B------:R-:W-:-:S02]  /*09d0*/  @!P1 IMAD.WIDE.U32 R96, R66, 0x8, R96 ;  /* 0x0000000842609825 */ /* 0x000fc400078e0060 */
[----:B------:R3:W5:Y:S02]  /*09e0*/  @!P2 LDG.E.64 R6, desc[UR4][R14.64] ;  /* 0x000000040e06a981 */ /* 0x000764000c1e1b00 */
[C---:B------:R-:W-:Y:S02]  /*09f0*/  @!P1 IMAD.WIDE.U32 R98, R66.reuse, 0x8, R98 ;  /* 0x0000000842629825 */ /* 0x040fe400078e0062 */
[----:B------:R-:W5:Y:S02]  /*0a00*/  @!P1 LDG.E.64 R60, desc[UR4][R94.64] ;  /* 0x000000045e3c9981 */ /* 0x000f64000c1e1b00 */
[C---:B------:R-:W-:Y:S02]  /*0a10*/  @!P1 IMAD.WIDE.U32 R100, R66.reuse, 0x8, R100 ;  /* 0x0000000842649825 */ /* 0x040fe400078e0064 */
[----:B------:R-:W5:Y:S02]  /*0a20*/  @!P1 LDG.E.64 R68, desc[UR4][R98.64] ;  /* 0x0000000462449981 */ /* 0x000f64000c1e1b00 */
[----:B------:R-:W-:Y:S01]  /*0a30*/  @!P1 IMAD.WIDE.U32 R102, R66, 0x8, R102 ;  /* 0x0000000842669825 */ /* 0x000fe200078e0066 */
[----:B------:R-:W-:Y:S01]  /*0a40*/  CS2R R66, SRZ ;  /* 0x0000000000427805 */ /* 0x000fe2000001ff00 */
[----:B------:R-:W5:Y:S04]  /*0a50*/  @!P1 LDG.E.64 R86, desc[UR4][R100.64] ;  /* 0x0000000464569981 */ /* 0x000f68000c1e1b00 */
[----:B------:R-:W5:Y:S04]  /*0a60*/  @!P1 LDG.E.64 R88, desc[UR4][R102.64] ;  /* 0x0000000466589981 */ /* 0x000f68000c1e1b00 */
[----:B------:R-:W5:Y:S01]  /*0a70*/  @!P1 LDG.E.64 R66, desc[UR4][R96.64] ;  /* 0x0000000460429981 */ /* 0x000f62000c1e1b00 */
[----:B---3--:R-:W-:Y:S01]  /*0a80*/  CS2R R14, SRZ ;  /* 0x00000000000e7805 */ /* 0x008fe2000001ff00 */
[----:B--2---:R-:W-:-:S04]  /*0a90*/  @!P3 IMAD.WIDE.U32 R72, R29, 0x8, R72 ;  /* 0x000000081d48b825 */ /* 0x004fc800078e0048 */
[----:B-1----:R-:W-:Y:S01]  /*0aa0*/  @!P3 IMAD.WIDE.U32 R76, R29, 0x8, R76 ;  /* 0x000000081d4cb825 */ /* 0x002fe200078e004c */
[----:B------:R1:W5:Y:S01]  /*0ab0*/  @!P2 LDG.E.64 R14, desc[UR4][R26.64] ;  /* 0x000000041a0ea981 */ /* 0x000362000c1e1b00 */
[----:B------:R-:W-:-:S06]  /*0ac0*/  CS2R R28, SRZ ;  /* 0x00000000001c7805 */ /* 0x000fcc000001ff00 */
[----:B------:R2:W5:Y:S01]  /*0ad0*/  @!P3 LDG.E.64 R28, desc[UR4][R76.64] ;  /* 0x000000044c1cb981 */ /* 0x000562000c1e1b00 */
[----:B-1----:R-:W-:-:S06]  /*0ae0*/  CS2R R26, SRZ ;  /* 0x00000000001a7805 */ /* 0x002fcc000001ff00 */
[----:B------:R1:W5:Y:S01]  /*0af0*/  @!P3 LDG.E.64 R26, desc[UR4][R72.64] ;  /* 0x00000004481ab981 */ /* 0x000362000c1e1b00 */
[----:B--2---:R-:W2:Y:S08]  /*0b00*/  LDC.64 R76, c[0x0][0x3c8] ;  /* 0x0000f200ff4c7b82 */ /* 0x004eb00000000a00 */
[----:B-1----:R-:W1:Y:S01]  /*0b10*/  LDC.64 R72, c[0x0][0x3c0] ;  /* 0x0000f000ff487b82 */ /* 0x002e620000000a00 */
[----:B------:R-:W-:Y:S04]  /*0b20*/  BSSY.RECONVERGENT B0, `(.L_x_20777) ;  /* 0x000000b000007945 */ /* 0x000fe80003800200 */
[----:B0---4-:R-:W-:Y:S05]  /*0b30*/  @P1 BRA `(.L_x_20778) ;  /* 0x0000000000241947 */ /* 0x011fea0003800000 */
        /* <DEDUP_REMOVED lines=9> */
.L_x_20778:
[----:B------:R-:W-:Y:S05]  /*0bd0*/  BSYNC.RECONVERGENT B0 ;  /* 0x0000000000007941 */ /* 0x000fea0003800200 */
.L_x_20777:
[----:B------:R-:W0:Y:S01]  /*0be0*/  LDC.64 R98, c[0x0][0x3a0] ;  /* 0x0000e800ff627b82 */ /* 0x000e220000000a00 */
[----:B------:R-:W-:Y:S01]  /*0bf0*/  @!P4 VIADD R79, R79, 0x80 ;  /* 0x000000804f4fc836 */ /* 0x000fe20000000000 */
[----:B-----5:R-:W-:Y:S01]  /*0c00*/  CS2R R66, SRZ ;  /* 0x0000000000427805 */ /* 0x020fe2000001ff00 */
[----:B------:R-:W-:Y:S01]  /*0c10*/  @!P4 IMAD.WIDE.U32 R80, R75, 0x8, R80 ;  /* 0x000000084b50c825 */ /* 0x000fe200078e0050 */
[----:B------:R-:W-:Y:S02]  /*0c20*/  CS2R R64, SRZ ;  /* 0x0000000000407805 */ /* 0x000fe4000001ff00 */
[----:B------:R-:W-:Y:S02]  /*0c30*/  CS2R R60, SRZ ;  /* 0x00000000003c7805 */ /* 0x000fe4000001ff00 */
[----:B------:R-:W-:Y:S01]  /*0c40*/  ISETP.GE.U32.AND P1, PT, R79, R0, PT ;  /* 0x000000004f00720c */ /* 0x000fe20003f26070 */
[C---:B------:R-:W-:Y:S01]  /*0c50*/  @!P4 IMAD.WIDE.U32 R82, R75.reuse, 0x8, R82 ;  /* 0x000000084b52c825 */ /* 0x040fe200078e0052 */
[----:B------:R-:W3:Y:S01]  /*0c60*/  LDC.64 R94, c[0x0][0x3a8] ;  /* 0x0000ea00ff5e7b82 */ /* 0x000ee20000000a00 */
[----:B------:R4:W5:Y:S01]  /*0c70*/  @!P4 LDG.E.64 R66, desc[UR4][R80.64] ;  /* 0x000000045042c981 */ /* 0x000962000c1e1b00 */
[----:B------:R-:W-:Y:S01]  /*0c80*/  CS2R R62, SRZ ;  /* 0x00000000003e7805 */ /* 0x000fe2000001ff00 */
[----:B-1----:R-:W-:-:S04]  /*0c90*/  @!P4 IMAD.WIDE.U32 R102, R75, 0x8, R72 ;  /* 0x000000084b66c825 */ /* 0x002fc800078e0048 */
[C---:B------:R-:W-:Y:S01]  /*0ca0*/  @!P4 IMAD.WIDE.U32 R84, R75.reuse, 0x8, R84 ;  /* 0x000000084b54c825 */ /* 0x040fe200078e0054 */
[----:B------:R-:W1:Y:S01]  /*0cb0*/  @!P4 LDC.64 R104, c[0x0][0x3d0] ;  /* 0x0000f400ff68cb82 */ /* 0x000e620000000a00 */
[----:B------:R3:W5:Y:S07]  /*0cc0*/  @!P4 LDG.E.64 R64, desc[UR4][R82.64] ;  /* 0x000000045240c981 */ /* 0x00076e000c1e1b00 */
[----:B------:R-:W1:Y:S08]  /*0cd0*/  LDC.64 R88, c[0x0][0x3b8] ;  /* 0x0000ee00ff587b82 */ /* 0x000e700000000a00 */
[----:B------:R-:W1:Y:S08]  /*0ce0*/  LDC.64 R86, c[0x0][0x3b0] ;  /* 0x0000ec00ff567b82 */ /* 0x000e700000000a00 */
[----:B------:R-:W1:Y:S01]  /*0cf0*/  LDC.64 R90, c[0x0][0x3c8] ;  /* 0x0000f200ff5a7b82 */ /* 0x000e620000000a00 */
[----:B------:R-:W-:Y:S01]  /*0d00*/  @!P1 LEA R101, R70, R79, 0xa ;  /* 0x0000004f46659211 */ /* 0x000fe200078e50ff */
[----:B--2---:R-:W-:Y:S01]  /*0d10*/  @!P4 IMAD.WIDE.U32 R108, R75, 0x8, R76 ;  /* 0x000000084b6cc825 */ /* 0x004fe200078e004c */
[----:B------:R-:W-:-:S02]  /*0d20*/  CS2R R76, SRZ ;  /* 0x00000000004c7805 */ /* 0x000fc4000001ff00 */
[----:B----4-:R-:W-:Y:S01]  /*0d30*/  CS2R R80, SRZ ;  /* 0x0000000000507805 */ /* 0x010fe2000001ff00 */
[----:B------:R2:W5:Y:S01]  /*0d40*/  @!P4 LDG.E.64 R60, desc[UR4][R102.64] ;  /* 0x00000004663cc981 */ /* 0x000562000c1e1b00 */
[C---:B0-----:R-:W-:Y:S01]  /*0d50*/  @!P1 IMAD.WIDE.U32 R98, R101.reuse, 0x8, R98 ;  /* 0x0000000865629825 */ /* 0x041fe200078e0062 */
[----:B------:R-:W0:Y:S01]  /*0d60*/  LDC.64 R96, c[0x0][0x3c0] ;  /* 0x0000f000ff607b82 */ /* 0x000e220000000a00 */
[----:B------:R-:W-:Y:S02]  /*0d70*/  CS2R R72, SRZ ;  /* 0x0000000000487805 */ /* 0x000fe4000001ff00 */
[----:B---3--:R-:W-:Y:S01]  /*0d80*/  @!P1 IMAD.WIDE.U32 R94, R101, 0x8, R94 ;  /* 0x00000008655e9825 */ /* 0x008fe200078e005e */
[----:B------:R3:W5:Y:S01]  /*0d90*/  @!P1 LDG.E.64 R76, desc[UR4][R98.64] ;  /* 0x00000004624c9981 */ /* 0x000762000c1e1b00 */
[----:B------:R-:W-:Y:S02]  /*0da0*/  CS2R R82, SRZ ;  /* 0x0000000000527805 */ /* 0x000fe4000001ff00 */
[----:B-1----:R-:W-:Y:S01]  /*0db0*/  @!P4 IMAD.WIDE.U32 R110, R75, 0x8, R104 ;  /* 0x000000084b6ec825 */ /* 0x002fe200078e0068 */
[----:B------:R1:W5:Y:S01]  /*0dc0*/  @!P1 LDG.E.64 R80, desc[UR4][R94.64] ;  /* 0x000000045e509981 */ /* 0x000362000c1e1b00 */
[----:B------:R-:W4:Y:S02]  /*0dd0*/  @!P1 LDC.64 R92, c[0x0][0x3d0] ;  /* 0x0000f400ff5c9b82 */ /* 0x000f240000000a00 */
[C---:B------:R-:W-:Y:S01]  /*0de0*/  @!P1 IMAD.WIDE.U32 R104, R101.reuse, 0x8, R88 ;  /* 0x0000000865689825 */ /* 0x040fe200078e0058 */
[----:B------:R-:W-:Y:S01]  /*0df0*/  CS2R R88, SRZ ;  /* 0x0000000000587805 */ /* 0x000fe2000001ff00 */
[----:B------:R1:W5:Y:S02]  /*0e00*/  @!P4 LDG.E.64 R72, desc[UR4][R108.64] ;  /* 0x000000046c48c981 */ /* 0x000364000c1e1b00 */
[----:B--2---:R-:W-:-:S02]  /*0e10*/  @!P1 IMAD.WIDE.U32 R102, R101, 0x8, R86 ;  /* 0x0000000865669825 */ /* 0x004fc400078e0056 */
[----:B------:R-:W2:Y:S01]  /*0e20*/  LDC.64 R106, c[0x0][0x3a0] ;  /* 0x0000e800ff6a7b82 */ /* 0x000ea20000000a00 */
[----:B------:R-:W5:Y:S01]  /*0e30*/  @!P4 LDG.E.64 R62, desc[UR4][R84.64] ;  /* 0x00000004543ec981 */ /* 0x000f62000c1e1b00 */
[----:B---3--:R-:W-:-:S03]  /*0e40*/  @!P1 IMAD.WIDE.U32 R98, R101, 0x8, R90 ;  /* 0x0000000865629825 */ /* 0x008fc600078e005a */
[----:B------:R3:W5:Y:S03]  /*0e50*/  @!P1 LDG.E.64 R82, desc[UR4][R102.64] ;  /* 0x0000000466529981 */ /* 0x000766000c1e1b00 */
[----:B-1----:R-:W1:Y:S01]  /*0e60*/  LDC.64 R94, c[0x0][0x3b0] ;  /* 0x0000ec00ff5e7b82 */ /* 0x002e620000000a00 */
[----:B------:R0:W5:Y:S07]  /*0e70*/  @!P1 LDG.E.64 R88, desc[UR4][R98.64] ;  /* 0x0000000462589981 */ /* 0x00016e000c1e1b00 */
[----:B------:R-:W1:Y:S08]  /*0e80*/  LDC.64 R108, c[0x0][0x3a8] ;  /* 0x0000ea00ff6c7b82 */ /* 0x000e700000000a00 */
[----:B---3--:R-:W3:Y:S08]  /*0e90*/  LDC.64 R102, c[0x0][0x3b8] ;  /* 0x0000ee00ff667b82 */ /* 0x008ef00000000a00 */
[----:B0-----:R-:W0:Y:S08]  /*0ea0*/  LDC.64 R98, c[0x0][0x3c0] ;  /* 0x0000f000ff627b82 */ /* 0x001e300000000a00 */
[----:B------:R-:W0:Y:S08]  /*0eb0*/  LDC.64 R112, c[0x0][0x3c8] ;  /* 0x0000f200ff707b82 */ /* 0x000e300000000a00 */
[----:B------:R-:W0:Y:S01]  /*0ec0*/  @!P0 LDC.64 R114, c[0x0][0x3d0] ;  /* 0x0000f400ff728b82 */ /* 0x000e220000000a00 */
[----:B------:R-:W-:Y:S01]  /*0ed0*/  CS2R R84, SRZ ;  /* 0x0000000000547805 */ /* 0x000fe2000001ff00 */
[----:B------:R-:W-:Y:S01]  /*0ee0*/  @!P1 IMAD.WIDE.U32 R96, R101, 0x8, R96 ;  /* 0x0000000865609825 */ /* 0x000fe200078e0060 */
[----:B------:R-:W-:-:S02]  /*0ef0*/  CS2R R78, SRZ ;  /* 0x00000000004e7805 */ /* 0x000fc4000001ff00 */
[----:B------:R-:W-:Y:S01]  /*0f00*/  CS2R R86, SRZ ;  /* 0x0000000000567805 */ /* 0x000fe2000001ff00 */
[----:B----4-:R-:W-:Y:S01]  /*0f10*/  @!P1 IMAD.WIDE.U32 R100, R101, 0x8, R92 ;  /* 0x0000000865649825 */ /* 0x010fe200078e005c */
[----:B------:R-:W-:Y:S01]  /*0f20*/  CS2R R92, SRZ ;  /* 0x00000000005c7805 */ /* 0x000fe2000001ff00 */
[----:B------:R4:W5:Y:S01]  /*0f30*/  @!P1 LDG.E.64 R84, desc[UR4][R104.64] ;  /* 0x0000000468549981 */ /* 0x000962000c1e1b00 */
[----:B------:R-:W-:Y:S01]  /*0f40*/  CS2R R90, SRZ ;  /* 0x00000000005a7805 */ /* 0x000fe2000001ff00 */
[C---:B--2---:R-:W-:Y:S02]  /*0f50*/  @!P0 IMAD.WIDE.U32 R106, R74.reuse, 0x8, R106 ;  /* 0x000000084a6a8825 */ /* 0x044fe400078e006a */
[----:B------:R3:W5:Y:S02]  /*0f60*/  @!P4 LDG.E.64 R78, desc[UR4][R110.64] ;  /* 0x000000046e4ec981 */ /* 0x000764000c1e1b00 */
[C---:B-1----:R-:W-:Y:S02]  /*0f70*/  @!P0 IMAD.WIDE.U32 R108, R74.reuse, 0x8, R108 ;  /* 0x000000084a6c8825 */ /* 0x042fe400078e006c */
[----:B------:R0:W5:Y:S02]  /*0f80*/  @!P0 LDG.E.64 R92, desc[UR4][R106.64] ;  /* 0x000000046a5c8981 */ /* 0x000164000c1e1b00 */
[C---:B----4-:R-:W-:Y:S01]  /*0f90*/  @!P0 IMAD.WIDE.U32 R104, R74.reuse, 0x8, R94 ;  /* 0x000000084a688825 */ /* 0x050fe200078e005e */
[----:B------:R-:W-:Y:S01]  /*0fa0*/  CS2R R94, SRZ ;  /* 0x00000000005e7805 */ /* 0x000fe2000001ff00 */
[----:B------:R1:W5:Y:S02]  /*0fb0*/  @!P1 LDG.E.64 R86, desc[UR4][R96.64] ;  /* 0x0000000460569981 */ /* 0x000364000c1e1b00 */
[C---:B---3--:R-:W-:Y:S01]  /*0fc0*/  @!P0 IMAD.WIDE.U32 R110, R74.reuse, 0x8, R102 ;  /* 0x000000084a6e8825 */ /* 0x048fe200078e0066 */
[----:B------:R-:W-:Y:S01]  /*0fd0*/  CS2R R102, SRZ ;  /* 0x0000000000667805 */ /* 0x000fe2000001ff00 */
[----:B------:R2:W5:Y:S02]  /*0fe0*/  @!P1 LDG.E.64 R90, desc[UR4][R100.64] ;  /* 0x00000004645a9981 */ /* 0x000564000c1e1b00 */
[C---:B0-----:R-:W-:Y:S01]  /*0ff0*/  @!P0 IMAD.WIDE.U32 R106, R74.reuse, 0x8, R98 ;  /* 0x000000084a6a8825 */ /* 0x041fe200078e0062 */
[----:B------:R-:W-:Y:S01]  /*1000*/  CS2R R98, SRZ ;  /* 0x0000000000627805 */ /* 0x000fe2000001ff00 */
[----:B------:R0:W5:Y:S02]  /*1010*/  @!P0 LDG.E.64 R94, desc[UR4][R104.64] ;  /* 0x00000004685e8981 */ /* 0x000164000c1e1b00 */
[----:B------:R-:W-:Y:S01]  /*1020*/  @!P0 IMAD.WIDE.U32 R112, R74, 0x8, R112 ;  /* 0x000000084a708825 */ /* 0x000fe200078e0070 */
[----:B-1----:R-:W-:-:S02]  /*1030*/  CS2R R96, SRZ ;  /* 0x0000000000607805 */ /* 0x002fc4000001ff00 */
[----:B------:R1:W5:Y:S01]  /*1040*/  @!P0 LDG.E.64 R98, desc[UR4][R106.64] ;  /* 0x000000046a628981 */ /* 0x000362000c1e1b00 */
[----:B------:R-:W-:Y:S01]  /*1050*/  @!P0 IMAD.WIDE.U32 R114, R74, 0x8, R114 ;  /* 0x000000084a728825 */ /* 0x000fe200078e0072 */
[----:B--2---:R-:W-:Y:S02]  /*1060*/  CS2R R100, SRZ ;  /* 0x0000000000647805 */ /* 0x004fe4000001ff00 */
[----:B------:R-:W-:Y:S01]  /*1070*/  CS2R R74, SRZ ;  /* 0x00000000004a7805 */ /* 0x000fe2000001ff00 */
[----:B------:R1:W5:Y:S01]  /*1080*/  @!P0 LDG.E.64 R96, desc[UR4][R108.64] ;  /* 0x000000046c608981 */ /* 0x000362000c1e1b00 */
[----:B0-----:R-:W-:-:S03]  /*1090*/  VIADD R105, R71, 0x80 ;  /* 0x0000008047697836 */ /* 0x001fc60000000000 */
[----:B------:R1:W5:Y:S04]  /*10a0*/  @!P0 LDG.E.64 R100, desc[UR4][R110.64] ;  /* 0x000000046e648981 */ /* 0x000368000c1e1b00 */
[----:B------:R1:W5:Y:S04]  /*10b0*/  @!P0 LDG.E.64 R102, desc[UR4][R112.64] ;  /* 0x0000000470668981 */ /* 0x000368000c1e1b00 */
[----:B------:R1:W5:Y:S01]  /*10c0*/  @!P0 LDG.E.64 R74, desc[UR4][R114.64] ;  /* 0x00000004724a8981 */ /* 0x000362000c1e1b00 */
[----:B------:R-:W-:Y:S01]  /*10d0*/  ISETP.GE.U32.AND P0, PT, R105, R0, PT ;  /* 0x000000006900720c */ /* 0x000fe20003f06070 */
[----:B------:R-:W-:-:S12]  /*10e0*/  BSSY.RECONVERGENT B0, `(.L_x_20779) ;  /* 0x000000b000007945 */ /* 0x000fd80003800200 */
[----:B-1----:R-:W-:Y:S05]  /*10f0*/  @P0 BRA `(.L_x_20780) ;  /* 0x0000000000240947 */ /* 0x002fea0003800000 */
[----:B------:R-:W0:Y:S01]  /*1100*/  LDCU.64 UR6, c[0x0][0x388] ;  /* 0x00007100ff0677ac */ /* 0x000e220008000a00 */
[----:B-----5:R-:W-:Y:S02]  /*1110*/  DMUL R104, R98, R98 ;  /* 0x0000006262687228 */ /* 0x020fe40000000000 */
[----:B------:R-:W-:-:S06]  /*1120*/  DADD R96, -R100, R96 ;  /* 0x0000000064607229 */ /* 0x000fcc0000000160 */
[----:B------:R-:W-:Y:S02]  /*1130*/  DMUL R102, R104, R102 ;  /* 0x0000006668667228 */ /* 0x000fe40000000000 */
[----:B0-----:R-:W-:-:S06]  /*1140*/  DFMA R92, -R74, UR6, R92 ;  /* 0x000000064a5c7c2b */ /* 0x001fcc000800015c */
[----:B------:R-:W-:Y:S02]  /*1150*/  DMUL R102, R102, UR6 ;  /* 0x0000000666667c28 */ /* 0x000fe40008000000 */
[----:B------:R-:W-:-:S06]  /*1160*/  DMUL R74, R98, R94 ;  /* 0x0000005e624a7228 */ /* 0x000fcc0000000000 */
[----:B------:R-:W-:-:S08]  /*1170*/  DFMA R92, R102, -R96, R92 ;  /* 0x80000060665c722b */ /* 0x000fd0000000005c */
[----:B------:R-:W-:-:S11]  /*1180*/  DMUL R74, R74, R92 ;  /* 0x0000005c4a4a7228 */ /* 0x000fd60000000000 */
.L_x_20780:
[----:B------:R-:W-:Y:S05]  /*1190*/  BSYNC.RECONVERGENT B0 ;  /* 0x0000000000007941 */ /* 0x000fea0003800200 */
.L_x_20779:
[C---:B-----5:R-:W-:Y:S01]  /*11a0*/  IADD3 R93, PT, PT, R71.reuse, 0x100, RZ ;  /* 0x00000100475d7810 */ /* 0x060fe20007ffe0ff */
[C---:B------:R-:W-:Y:S01]  /*11b0*/  VIADD R95, R71.reuse, 0x180 ;  /* 0x00000180475f7836 */ /* 0x040fe20000000000 */
[C---:B------:R-:W-:Y:S01]  /*11c0*/  IADD3 R97, PT, PT, R71.reuse, 0x300, RZ ;  /* 0x0000030047617810 */ /* 0x040fe20007ffe0ff */
[----:B------:R-:W-:Y:S01]  /*11d0*/  VIADD R99, R71, 0x380 ;  /* 0x0000038047637836 */ /* 0x000fe20000000000 */
[-C--:B------:R-:W-:Y:S01]  /*11e0*/  ISETP.GE.U32.AND P0, PT, R93, R0.reuse, PT ;  /* 0x000000005d00720c */ /* 0x080fe20003f06070 */
[----:B------:R-:W-:Y:S01]  /*11f0*/  BSSY.RECONVERGENT B0, `(.L_x_20781) ;  /* 0x0000013000007945 */ /* 0x000fe20003800200 */
[-C--:B------:R-:W-:Y:S01]  /*1200*/  ISETP.GE.U32.AND P1, PT, R95, R0.reuse, PT ;  /* 0x000000005f00720c */ /* 0x080fe20003f26070 */
[C---:B------:R-:W-:Y:S01]  /*1210*/  VIADD R95, R71.reuse, 0x280 ;  /* 0x00000280475f7836 */ /* 0x040fe20000000000 */
[----:B------:R-:W-:Y:S02]  /*1220*/  IADD3 R93, PT, PT, R71, 0x200, RZ ;  /* 0x00000200475d7810 */ /* 0x000fe40007ffe0ff */
[----:B------:R-:W-:-:S02]  /*1230*/  ISETP.GE.U32.AND P4, PT, R97, R0, PT ;  /* 0x000000006100720c */ /* 0x000fc40003f86070 */
[-C--:B------:R-:W-:Y:S02]  /*1240*/  ISETP.GE.U32.AND P2, PT, R93, R0.reuse, PT ;  /* 0x000000005d00720c */ /* 0x080fe40003f46070 */
[-C--:B------:R-:W-:Y:S02]  /*1250*/  ISETP.GE.U32.AND P3, PT, R95, R0.reuse, PT ;  /* 0x000000005f00720c */ /* 0x080fe40003f66070 */
[-C--:B------:R-:W-:Y:S02]  /*1260*/  ISETP.GE.U32.AND P5, PT, R99, R0.reuse, PT ;  /* 0x000000006300720c */ /* 0x080fe40003fa6070 */
[----:B------:R-:W-:Y:S01]  /*1270*/  ISETP.GE.U32.AND P6, PT, R71, R0, PT ;  /* 0x000000004700720c */ /* 0x000fe20003fc6070 */
[----:B------:R-:W-:-:S12]  /*1280*/  @P0 BRA `(.L_x_20782) ;  /* 0x0000000000240947 */ /* 0x000fd80003800000 */
[----:B------:R-:W0:Y:S01]  /*1290*/  LDCU.64 UR6, c[0x0][0x388] ;  /* 0x00007100ff0677ac */ /* 0x000e220008000a00 */
[----:B------:R-:W-:Y:S02]  /*12a0*/  DMUL R92, R50, R50 ;  /* 0x00000032325c7228 */ /* 0x000fe40000000000 */
[----:B------:R-:W-:-:S06]  /*12b0*/  DADD R52, -R52, R56 ;  /* 0x0000000034347229 */ /* 0x000fcc0000000138 */
[----:B------:R-:W-:Y:S02]  /*12c0*/  DMUL R48, R92, R48 ;  /* 0x000000305c307228 */ /* 0x000fe40000000000 */
[----:B0-----:R-:W-:-:S06]  /*12d0*/  DFMA R58, -R46, UR6, R58 ;  /* 0x000000062e3a7c2b */ /* 0x001fcc000800013a */
[----:B------:R-:W-:Y:S02]  /*12e0*/  DMUL R48, R48, UR6 ;  /* 0x0000000630307c28 */ /* 0x000fe40008000000 */
[----:B------:R-:W-:-:S06]  /*12f0*/  DMUL R46, R50, R54 ;  /* 0x00000036322e7228 */ /* 0x000fcc0000000000 */
[----:B------:R-:W-:-:S08]  /*1300*/  DFMA R48, R48, -R52, R58 ;  /* 0x800000343030722b */ /* 0x000fd0000000003a */
[----:B------:R-:W-:-:S11]  /*1310*/  DMUL R46, R46, R48 ;  /* 0x000000302e2e7228 */ /* 0x000fd60000000000 */
.L_x_20782:
[----:B------:R-:W-:Y:S05]  /*1320*/  BSYNC.RECONVERGENT B0 ;  /* 0x0000000000007941 */ /* 0x000fea0003800200 */
.L_x_20781:
[----:B------:R-:W-:Y:S04]  /*1330*/  BSSY.RECONVERGENT B0, `(.L_x_20783) ;  /* 0x000000b000007945 */ /* 0x000fe80003800200 */
[----:B------:R-:W-:Y:S05]  /*1340*/  @P1 BRA `(.L_x_20784) ;  /* 0x0000000000241947 */ /* 0x000fea0003800000 */
        /* <DEDUP_REMOVED lines=9> */
.L_x_20784:
[----:B------:R-:W-:Y:S05]  /*13e0*/  BSYNC.RECONVERGENT B0 ;  /* 0x0000000000007941 */ /* 0x000fea0003800200 */
.L_x_20783:
        /* <DEDUP_REMOVED lines=11> */
.L_x_20786:
[----:B------:R-:W-:Y:S05]  /*14a0*/  BSYNC.RECONVERGENT B0 ;  /* 0x0000000000007941 */ /* 0x000fea0003800200 */
.L_x_20785:
        /* <DEDUP_REMOVED lines=11> */
.L_x_20788:
[----:B------:R-:W-:Y:S05]  /*1560*/  BSYNC.RECONVERGENT B0 ;  /* 0x0000000000007941 */ /* 0x000fea0003800200 */
.L_x_20787:
        /* <DEDUP_REMOVED lines=11> */
.L_x_20790:
[----:B------:R-:W-:Y:S05]  /*1620*/  BSYNC.RECONVERGENT B0 ;  /* 0x0000000000007941 */ /* 0x000fea0003800200 */
.L_x_20789:
        /* <DEDUP_REMOVED lines=11> */
.L_x_20792:
[----:B------:R-:W-:Y:S05]  /*16e0*/  BSYNC.RECONVERGENT B0 ;  /* 0x0000000000007941 */ /* 0x000fea0003800200 */
.L_x_20791:
[----:B------:R-:W-:Y:S04]  /*16f0*/  BSSY.RECONVERGENT B0, `(.L_x_20793) ;  /* 0x0000033000007945 */ /* 0x000fe80003800200 */
[----:B------:R-:W-:Y:S04]  /*1700*/  BSSY.RELIABLE B1, `(.L_x_20794) ;  /* 0x000002b000017945 */ /* 0x000fe80003800100 */
[----:B------:R-:W-:Y:S05]  /*1710*/  @P6 BRA `(.L_x_20795) ;  /* 0x0000000000306947 */ /* 0x000fea0003800000 */
        /* <DEDUP_REMOVED lines=12> */
.L_x_20795:
[----:B------:R-:W-:-:S13]  /*17e0*/  ISETP.GE.U32.AND P0, PT, R71, R0, PT ;  /* 0x000000004700720c */ /* 0x000fda0003f06070 */
[----:B------:R-:W-:Y:S05]  /*17f0*/  @P0 BRA `(.L_x_20797) ;  /* 0x0000000000300947 */ /* 0x000fea0003800000 */
[----:B0-----:R-:W0:Y:S01]  /*1800*/  LDC.64 R4, c[0x0][0x398] ;  /* 0x0000e600ff047b82 */ /* 0x001e220000000a00 */
[----:B------:R-:W-:Y:S01]  /*1810*/  LEA R7, R70, R71, 0xa ;  /* 0x0000004746077211 */ /* 0x000fe200078e50ff */
[----:B------:R-:W-:-:S04]  /*1820*/  VIADD R71, R71, 0x80 ;  /* 0x0000008047477836 */ /* 0x000fc80000000000 */
[----:B0-----:R-:W-:-:S05]  /*1830*/  IMAD.WIDE.U32 R4, R7, 0x8, R4 ;  /* 0x0000000807047825 */ /* 0x001fca00078e0004 */
[----:B------:R1:W-:Y:S02]  /*1840*/  STG.E.64 desc[UR4][R4.64], R46 ;  /* 0x0000002e04007986 */ /* 0x0003e4000c101b04 */
.L_x_20796:
[----:B------:R-:W-:-:S13]  /*1850*/  ISETP.GE.U32.AND P0, PT, R71, R0, PT ;  /* 0x000000004700720c */ /* 0x000fda0003f06070 */
[----:B------:R-:W-:Y:S05]  /*1860*/  @P0 BRA `(.L_x_20798) ;  /* 0x0000000000300947 */ /* 0x000fea0003800000 */
[----:B01----:R-:W0:Y:S01]  /*1870*/  LDC.64 R4, c[0x0][0x398] ;  /* 0x0000e600ff047b82 */ /* 0x003e220000000a00 */
[----:B------:R-:W-:Y:S01]  /*1880*/  LEA R7, R70, R71, 0xa ;  /* 0x0000004746077211 */ /* 0x000fe200078e50ff */
[----:B------:R-:W-:-:S04]  /*1890*/  VIADD R71, R71, 0x80 ;  /* 0x0000008047477836 */ /* 0x000fc80000000000 */
[----:B0-----:R-:W-:-:S05]  /*18a0*/  IMAD.WIDE.U32 R4, R7, 0x8, R4 ;  /* 0x0000000807047825 */ /* 0x001fca00078e0004 */
[----:B------:R1:W-:Y:S02]  /*18b0*/  STG.E.64 desc[UR4][R4.64], R32 ;  /* 0x0000002004007986 */ /* 0x0003e4000c101b04 */
.L_x_20797:
[----:B------:R-:W-:-:S13]  /*18c0*/  ISETP.GE.U32.AND P0, PT, R71, R0, PT ;  /* 0x000000004700720c */ /* 0x000fda0003f06070 */
[----:B------:R-:W-:Y:S05]  /*18d0*/  @P0 BRA `(.L_x_20799) ;  /* 0x0000000000340947 */ /* 0x000fea0003800000 */
[----:B01----:R-:W0:Y:S01]  /*18e0*/  LDC.64 R4, c[0x0][0x398] ;  /* 0x0000e600ff047b82 */ /* 0x003e220000000a00 */
[----:B------:R-:W-:Y:S01]  /*18f0*/  LEA R7, R70, R71, 0xa ;  /* 0x0000004746077211 */ /* 0x000fe200078e50ff */
[----:B------:R-:W-:-:S04]  /*1900*/  VIADD R71, R71, 0x80 ;  /* 0x0000008047477836 */ /* 0x000fc80000000000 */
[----:B0-----:R-:W-:-:S05]  /*1910*/  IMAD.WIDE.U32 R4, R7, 0x8, R4 ;  /* 0x0000000807047825 */ /* 0x001fca00078e0004 */
[----:B------:R2:W-:Y:S02]  /*1920*/  STG.E.64 desc[UR4][R4.64], R2 ;  /* 0x0000000204007986 */ /* 0x0005e4000c101b04 */
.L_x_20798:
[----:B------:R-:W-:-:S13]  /*1930*/  ISETP.GE.U32.AND P0, PT, R71, R0, PT ;  /* 0x000000004700720c */ /* 0x000fda0003f06070 */
[----:B------:R-:W-:Y:S05]  /*1940*/  @P0 BREAK.RELIABLE B1 ;  /* 0x0000000000010942 */ /* 0x000fea0003800100 */
[----:B------:R-:W-:Y:S05]  /*1950*/  @P0 BRA `(.L_x_20800) ;  /* 0x0000000000300947 */ /* 0x000fea0003800000 */
[----:B--2---:R-:W2:Y:S01]  /*1960*/  LDC.64 R2, c[0x0][0x398] ;  /* 0x0000e600ff027b82 */ /* 0x004ea20000000a00 */
[----:B01----:R-:W-:Y:S01]  /*1970*/  LEA R5, R70, R71, 0xa ;  /* 0x0000004746057211 */ /* 0x003fe200078e50ff */
[----:B------:R-:W-:-:S04]  /*1980*/  VIADD R71, R71, 0x80 ;  /* 0x0000008047477836 */ /* 0x000fc80000000000 */
[----:B--2---:R-:W-:-:S05]  /*1990*/  IMAD.WIDE.U32 R2, R5, 0x8, R2 ;  /* 0x0000000805027825 */ /* 0x004fca00078e0002 */
[----:B------:R2:W-:Y:S02]  /*19a0*/  STG.E.64 desc[UR4][R2.64], R20 ;  /* 0x0000001402007986 */ /* 0x0005e4000c101b04 */
.L_x_20799:
[----:B------:R-:W-:Y:S05]  /*19b0*/  BSYNC.RELIABLE B1 ;  /* 0x0000000000017941 */ /* 0x000fea0003800100 */
.L_x_20794:
[----:B------:R-:W-:-:S13]  /*19c0*/  ISETP.GE.U32.AND P0, PT, R71, R0, PT ;  /* 0x000000004700720c */ /* 0x000fda0003f06070 */
[----:B--2---:R-:W2:Y:S01]  /*19d0*/  @!P0 LDC.64 R2, c[0x0][0x398] ;  /* 0x0000e600ff028b82 */ /* 0x004ea20000000a00 */
[----:B01----:R-:W-:Y:S01]  /*19e0*/  @!P0 LEA R5, R70, R71, 0xa ;  /* 0x0000004746058211 */ /* 0x003fe200078e50ff */
[----:B------:R-:W-:-:S04]  /*19f0*/  @!P0 VIADD R71, R71, 0x80 ;  /* 0x0000008047478836 */ /* 0x000fc80000000000 */
[----:B--2---:R-:W-:-:S05]  /*1a00*/  @!P0 IMAD.WIDE.U32 R2, R5, 0x8, R2 ;  /* 0x0000000805028825 */ /* 0x004fca00078e0002 */
[----:B------:R3:W-:Y:S02]  /*1a10*/  @!P0 STG.E.64 desc[UR4][R2.64], R64 ;  /* 0x0000004002008986 */ /* 0x0007e4000c101b04 */
.L_x_20800:
[----:B------:R-:W-:Y:S05]  /*1a20*/  BSYNC.RECONVERGENT B0 ;  /* 0x0000000000007941 */ /* 0x000fea0003800200 */
.L_x_20793:
[----:B------:R-:W-:Y:S05]  /*1a30*/  WARPSYNC.ALL ;  /* 0x0000000000007948 */ /* 0x000fea0003800000 */
[----:B------:R-:W-:-:S13]  /*1a40*/  ISETP.GE.U32.AND P0, PT, R71, R0, PT ;  /* 0x000000004700720c */ /* 0x000fda0003f06070 */
[----:B------:R-:W-:Y:S05]  /*1a50*/  @P0 EXIT ;  /* 0x000000000000094d */ /* 0x000fea0003800000 */
[----:B--23--:R-:W2:Y:S01]  /*1a60*/  LDC.64 R2, c[0x0][0x398] ;  /* 0x0000e600ff027b82 */ /* 0x00cea20000000a00 */
[----:B------:R-:W-:-:S05]  /*1a70*/  LEA R71, R70, R71, 0xa ;  /* 0x0000004746477211 */ /* 0x000fca00078e50ff */
[----:B--2---:R-:W-:-:S05]  /*1a80*/  IMAD.WIDE.U32 R2, R71, 0x8, R2 ;  /* 0x0000000847027825 */ /* 0x004fca00078e0002 */
[----:B------:R-:W-:Y:S01]  /*1a90*/  STG.E.64 desc[UR4][R2.64], R82 ;  /* 0x0000005202007986 */ /* 0x000fe2000c101b04 */
[----:B------:R-:W-:Y:S05]  /*1aa0*/  EXIT ;  /* 0x000000000000794d */ /* 0x000fea0003800000 */
.L_x_20776:
[----:B------:R-:W0:Y:S01]  /*1ab0*/  S2R R0, SR_TID.X ;  /* 0x0000000000007919 */ /* 0x000e220000002100 */
[----:B------:R-:W1:Y:S01]  /*1ac0*/  LDC.64 R4, c[0x0][0x3c0] ;  /* 0x0000f000ff047b82 */ /* 0x000e620000000a00 */
[----:B------:R-:W-:Y:S01]  /*1ad0*/  IMAD.SHL.U32 R2, R70, 0x400, RZ ;  /* 0x0000040046027824 */ /* 0x000fe200078e00ff */
[----:B------:R-:W2:Y:S06]  /*1ae0*/  LDCU.64 UR6, c[0x0][0x388] ;  /* 0x00007100ff0677ac */ /* 0x000eac0008000a00 */
[----:B------:R-:W3:Y:S08]  /*1af0*/  LDC.64 R12, c[0x0][0x3a0] ;  /* 0x0000e800ff0c7b82 */ /* 0x000ef00000000a00 */
[----:B------:R-:W4:Y:S08]  /*1b00*/  LDC.64 R6, c[0x0][0x3a8] ;  /* 0x0000ea00ff067b82 */ /* 0x000f300000000a00 */
[----:B------:R-:W5:Y:S01]  /*1b10*/  LDC.64 R8, c[0x0][0x3b8] ;  /* 0x0000ee00ff087b82 */ /* 0x000f620000000a00 */
[----:B-1----:R-:W-:-:S04]  /*1b20*/  IMAD.WIDE.U32 R4, R2, 0x8, R4 ;  /* 0x0000000802047825 */ /* 0x002fc800078e0004 */
[----:B0-----:R-:W-:-:S03]  /*1b30*/  IMAD.WIDE.U32 R124, R0, 0x10, R4 ;  /* 0x00000010007c7825 */ /* 0x001fc600078e0004 */
[----:B------:R-:W0:Y:S08]  /*1b40*/  LDC.64 R14, c[0x0][0x3d0] ;  /* 0x0000f400ff0e7b82 */ /* 0x000e300000000a00 */
[----:B------:R-:W1:Y:S01]  /*1b50*/  LDC.64 R10, c[0x0][0x3c8] ;  /* 0x0000f200ff0a7b82 */ /* 0x000e620000000a00 */
[C---:B---3--:R-:W-:Y:S01]  /*1b60*/  IMAD.WIDE.U32 R4, R2.reuse, 0x8, R12 ;  /* 0x0000000802047825 */ /* 0x048fe200078e000c */
[----:B------:R-:W3:Y:S03]  /*1b70*/  LDG.E.128 R16, desc[UR4][R124.64+0x800] ;  /* 0x000800047c107981 */ /* 0x000ee6000c1e1d00 */
[C---:B----4-:R-:W-:Y:S01]  /*1b80*/  IMAD.WIDE.U32 R6, R2.reuse, 0x8, R6 ;  /* 0x0000000802067825 */ /* 0x050fe200078e0006 */
[----:B------:R-:W4:Y:S02]  /*1b90*/  LDG.E.128 R20, desc[UR4][R124.64] ;  /* 0x000000047c147981 */ /* 0x000f24000c1e1d00 */
[----:B------:R-:W2:Y:S01]  /*1ba0*/  LDC.64 R116, c[0x0][0x3b0] ;  /* 0x0000ec00ff747b82 */ /* 0x000ea20000000a00 */
[C---:B-----5:R-:W-:Y:S01]  /*1bb0*/  IMAD.WIDE.U32 R8, R2.reuse, 0x8, R8 ;  /* 0x0000000802087825 */ /* 0x060fe200078e0008 */
[----:B------:R-:W5:Y:S04]  /*1bc0*/  LDG.E.128 R52, desc[UR4][R124.64+0x1000] ;  /* 0x001000047c347981 */ /* 0x000f68000c1e1d00 */
[----:B------:R-:W5:Y:S01]  /*1bd0*/  LDG.E.128 R84, desc[UR4][R124.64+0x1800] ;  /* 0x001800047c547981 */ /* 0x000f62000c1e1d00 */
[----:B0-----:R-:W-:-:S04]  /*1be0*/  IMAD.WIDE.U32 R12, R2, 0x8, R14 ;  /* 0x00000008020c7825 */ /* 0x001fc800078e000e */
[----:B------:R-:W-:-:S04]  /*1bf0*/  IMAD.WIDE.U32 R120, R0, 0x10, R6 ;  /* 0x0000001000787825 */ /* 0x000fc800078e0006 */
[----:B-1----:R-:W-:Y:S01]  /*1c00*/  IMAD.WIDE.U32 R10, R2, 0x8, R10 ;  /* 0x00000008020a7825 */ /* 0x002fe200078e000a */
[----:B------:R-:W3:Y:S03]  /*1c10*/  LDG.E.128 R32, desc[UR4][R120.64] ;  /* 0x0000000478207981 */ /* 0x000ee6000c1e1d00 */
[C---:B------:R-:W-:Y:S01]  /*1c20*/  IMAD.WIDE.U32 R122, R0.reuse, 0x10, R8 ;  /* 0x00000010007a7825 */ /* 0x040fe200078e0008 */
[----:B------:R-:W5:Y:S03]  /*1c30*/  LDG.E.128 R44, desc[UR4][R120.64+0x800] ;  /* 0x00080004782c7981 */ /* 0x000f66000c1e1d00 */
[C---:B------:R-:W-:Y:S01]  /*1c40*/  IMAD.WIDE.U32 R118, R0.reuse, 0x10, R4 ;  /* 0x0000001000767825 */ /* 0x040fe200078e0004 */
[----:B------:R-:W3:Y:S03]  /*1c50*/  LDG.E.128 R40, desc[UR4][R122.64] ;  /* 0x000000047a287981 */ /* 0x000ee6000c1e1d00 */
[C---:B------:R-:W-:Y:S01]  /*1c60*/  IMAD.WIDE.U32 R104, R0.reuse, 0x10, R12 ;  /* 0x0000001000687825 */ /* 0x040fe200078e000c */
[----:B------:R-:W5:Y:S03]  /*1c70*/  LDG.E.128 R4, desc[UR4][R122.64+0x800] ;  /* 0x000800047a047981 */ /* 0x000f66000c1e1d00 */
[----:B------:R-:W-:Y:S01]  /*1c80*/  IMAD.WIDE.U32 R96, R0, 0x10, R10 ;  /* 0x0000001000607825 */ /* 0x000fe200078e000a */
[----:B------:R-:W5:Y:S04]  /*1c90*/  LDG.E.128 R36, desc[UR4][R104.64] ;  /* 0x0000000468247981 */ /* 0x000f68000c1e1d00 */
[----:B------:R-:W5:Y:S04]  /*1ca0*/  LDG.E.128 R8, desc[UR4][R118.64] ;  /* 0x0000000476087981 */ /* 0x000f68000c1e1d00 */
[----:B------:R-:W5:Y:S01]  /*1cb0*/  LDG.E.128 R48, desc[UR4][R96.64+0x800] ;  /* 0x0008000460307981 */ /* 0x000f62000c1e1d00 */
[----:B--2---:R-:W-:-:S03]  /*1cc0*/  IMAD.WIDE.U32 R116, R2, 0x8, R116 ;  /* 0x0000000802747825 */ /* 0x004fc600078e0074 */
[----:B------:R-:W2:Y:S04]  /*1cd0*/  LDG.E.128 R24, desc[UR4][R118.64+0x800] ;  /* 0x0008000476187981 */ /* 0x000ea8000c1e1d00 */
[----:B------:R-:W2:Y:S01]  /*1ce0*/  LDG.E.128 R12, desc[UR4][R104.64+0x800] ;  /* 0x00080004680c7981 */ /* 0x000ea2000c1e1d00 */
[----:B------:R-:W-:-:S03]  /*1cf0*/  IMAD.WIDE.U32 R116, R0, 0x10, R116 ;  /* 0x0000001000747825 */ /* 0x000fc600078e0074 */
[----:B------:R-:W2:Y:S04]  /*1d00*/  LDG.E.128 R28, desc[UR4][R96.64] ;  /* 0x00000004601c7981 */ /* 0x000ea8000c1e1d00 */
        /* <DEDUP_REMOVED lines=9> */
[----:B------:R4:W2:Y:S04]  /*1da0*/  LDG.E.128 R100, desc[UR4][R118.64+0x1800] ;  /* 0x0018000476647981 */ /* 0x0008a8000c1e1d00 */
[----:B------:R-:W2:Y:S04]  /*1db0*/  LDG.E.128 R104, desc[UR4][R104.64+0x1800] ;  /* 0x0018000468687981 */ /* 0x000ea8000c1e1d00 */
[----:B------:R-:W2:Y:S04]  /*1dc0*/  LDG.E.128 R56, desc[UR4][R116.64] ;  /* 0x0000000474387981 */ /* 0x000ea8000c1e1d00 */
[----:B------:R-:W2:Y:S04]  /*1dd0*/  LDG.E.128 R108, desc[UR4][R116.64+0x1000] ;  /* 0x00100004746c7981 */ /* 0x000ea8000c1e1d00 */
[----:B------:R-:W2:Y:S01]  /*1de0*/  LDG.E.128 R112, desc[UR4][R116.64+0x1800] ;  /* 0x0018000474707981 */ /* 0x000ea2000c1e1d00 */
[----:B----4-:R-:W-:-:S02]  /*1df0*/  DMUL R118, R20, R20 ;  /* 0x0000001414767228 */ /* 0x010fc40000000000 */
[----:B---3--:R-:W-:Y:S02]  /*1e00*/  DADD R34, R34, -R42 ;  /* 0x0000000022227229 */ /* 0x008fe4000000082a */
[----:B------:R-:W-:Y:S02]  /*1e10*/  DMUL R42, R16, R16 ;  /* 0x00000010102a7228 */ /* 0x000fe40000000000 */
[----:B-----5:R-:W-:Y:S02]  /*1e20*/  DFMA R36, -R36, UR6, R8 ;  /* 0x0000000624247c2b */ /* 0x020fe40008000108 */
[----:B------:R-:W-:-:S04]  /*1e30*/  DMUL R8, R18, R18 ;  /* 0x0000001212087228 */ /* 0x000fc80000000000 */
[----:B------:R-:W-:-:S04]  /*1e40*/  DMUL R42, R48, R42 ;  /* 0x0000002a302a7228 */ /* 0x000fc80000000000 */
[----:B------:R-:W-:Y:S02]  /*1e50*/  DMUL R8, R50, R8 ;  /* 0x0000000832087228 */ /* 0x000fe40000000000 */
[----:B------:R-:W-:Y:S02]  /*1e60*/  DADD R46, R46, -R6 ;  /* 0x000000002e2e7229 */ /* 0x000fe40000000806 */
[----:B------:R-:W-:Y:S02]  /*1e70*/  DADD R4, R44, -R4 ;  /* 0x000000002c047229 */ /* 0x000fe40000000804 */
[----:B--2---:R-:W-:Y:S02]  /*1e80*/  DFMA R12, -R12, UR6, R24 ;  /* 0x000000060c0c7c2b */ /* 0x004fe40008000118 */
[----:B------:R-:W-:Y:S02]  /*1e90*/  DFMA R14, -R14, UR6, R26 ;  /* 0x000000060e0e7c2b */ /* 0x000fe4000800011a */
[----:B------:R-:W-:-:S02]  /*1ea0*/  DMUL R42, R42, UR6 ;  /* 0x000000062a2a7c28 */ /* 0x000fc40008000000 */
[----:B------:R-:W-:Y:S02]  /*1eb0*/  DMUL R6, R8, UR6 ;  /* 0x0000000608067c28 */ /* 0x000fe40008000000 */
[----:B------:R-:W-:Y:S02]  /*1ec0*/  DADD R32, R32, -R40 ;  /* 0x0000000020207229 */ /* 0x000fe40000000828 */
[----:B------:R-:W-:Y:S02]  /*1ed0*/  DMUL R40, R22, R22 ;  /* 0x0000001616287228 */ /* 0x000fe40000000000 */
[----:B------:R-:W-:Y:S02]  /*1ee0*/  DFMA R4, R42, -R4, R12 ;  /* 0x800000042a04722b */ /* 0x000fe4000000000c */
[----:B------:R-:W-:Y:S02]  /*1ef0*/  DFMA R6, R6, -R46, R14 ;  /* 0x8000002e0606722b */ /* 0x000fe4000000000e */
[----:B------:R-:W-:-:S02]  /*1f00*/  DMUL R60, R60, R16 ;  /* 0x000000103c3c7228 */ /* 0x000fc40000000000 */
[----:B------:R-:W-:Y:S02]  /*1f10*/  DMUL R8, R52, R52 ;  /* 0x0000003434087228 */ /* 0x000fe40000000000 */
[----:B------:R-:W-:Y:S02]  /*1f20*/  DMUL R12, R54, R54 ;  /* 0x00000036360c7228 */ /* 0x000fe40000000000 */
[----:B------:R-:W-:Y:S02]  /*1f30*/  DMUL R14, R84, R84 ;  /* 0x00000054540e7228 */ /* 0x000fe40000000000 */
[----:B------:R-:W-:Y:S02]  /*1f40*/  DMUL R16, R86, R86 ;  /* 0x0000005656107228 */ /* 0x000fe40000000000 */
[----:B------:R-:W-:Y:S01]  /*1f50*/  DMUL R62, R62, R18 ;  /* 0x000000123e3e7228 */ /* 0x000fe20000000000 */
[----:B------:R-:W0:Y:S01]  /*1f60*/  LDC.64 R18, c[0x0][0x398] ;  /* 0x0000e600ff127b82 */ /* 0x000e220000000a00 */
[----:B------:R-:W-:-:S02]  /*1f70*/  DMUL R30, R30, R40 ;  /* 0x000000281e1e7228 */ /* 0x000fc40000000000 */
[----:B------:R-:W-:Y:S02]  /*1f80*/  DMUL R28, R28, R118 ;  /* 0x000000761c1c7228 */ /* 0x000fe40000000000 */
[----:B------:R-:W-:Y:S02]  /*1f90*/  DMUL R8, R64, R8 ;  /* 0x0000000840087228 */ /* 0x000fe40000000000 */
[----:B------:R-:W-:Y:S02]  /*1fa0*/  DMUL R12, R66, R12 ;  /* 0x0000000c420c7228 */ /* 0x000fe40000000000 */
[----:B------:R-:W-:Y:S02]  /*1fb0*/  DMUL R14, R96, R14 ;  /* 0x0000000e600e7228 */ /* 0x000fe40000000000 */
[----:B------:R-:W-:Y:S02]  /*1fc0*/  DMUL R16, R98, R16 ;  /* 0x0000001062107228 */ /* 0x000fe40000000000 */
[----:B------:R-:W-:-:S02]  /*1fd0*/  DFMA R10, -R38, UR6, R10 ;  /* 0x00000006260a7c2b */ /* 0x000fc4000800010a */
[----:B------:R-:W-:Y:S02]  /*1fe0*/  DMUL R30, R30, UR6 ;  /* 0x000000061e1e7c28 */ /* 0x000fe40008000000 */
[----:B------:R-:W-:Y:S02]  /*1ff0*/  DMUL R28, R28, UR6 ;  /* 0x000000061c1c7c28 */ /* 0x000fe40008000000 */
[----:B------:R-:W-:Y:S02]  /*2000*/  DADD R68, R68, -R72 ;  /* 0x0000000044447229 */ /* 0x000fe40000000848 */
[----:B------:R-:W-:Y:S02]  /*2010*/  DADD R70, R70, -R74 ;  /* 0x0000000046467229 */ /* 0x000fe4000000084a */
[----:B------:R-:W-:Y:S02]  /*2020*/  DFMA R76, -R80, UR6, R76 ;  /* 0x00000006504c7c2b */ /* 0x000fe4000800014c */
[----:B------:R-:W-:-:S02]  /*2030*/  DFMA R78, -R82, UR6, R78 ;  /* 0x00000006524e7c2b */ /* 0x000fc4000800014e */
[----:B------:R-:W-:Y:S02]  /*2040*/  DMUL R8, R8, UR6 ;  /* 0x0000000608087c28 */ /* 0x000fe40008000000 */
[----:B------:R-:W-:Y:S02]  /*2050*/  DADD R88, R88, -R92 ;  /* 0x0000000058587229 */ /* 0x000fe4000000085c */
[----:B------:R-:W-:Y:S02]  /*2060*/  DMUL R12, R12, UR6 ;  /* 0x000000060c0c7c28 */ /* 0x000fe40008000000 */
[----:B------:R-:W-:Y:S02]  /*2070*/  DADD R90, R90, -R94 ;  /* 0x000000005a5a7229 */ /* 0x000fe4000000085e */
[----:B------:R-:W-:Y:S02]  /*2080*/  DFMA R100, -R104, UR6, R100 ;  /* 0x0000000668647c2b */ /* 0x000fe40008000164 */
[----:B------:R-:W-:-:S02]  /*2090*/  DFMA R102, -R106, UR6, R102 ;  /* 0x000000066a667c2b */ /* 0x000fc40008000166 */
[----:B------:R-:W-:Y:S02]  /*20a0*/  DMUL R14, R14, UR6 ;  /* 0x000000060e0e7c28 */ /* 0x000fe40008000000 */
[----:B------:R-:W-:Y:S02]  /*20b0*/  DMUL R16, R16, UR6 ;  /* 0x0000000610107c28 */ /* 0x000fe40008000000 */
[----:B------:R-:W-:Y:S02]  /*20c0*/  DFMA R10, R30, -R34, R10 ;  /* 0x800000221e0a722b */ /* 0x000fe4000000000a */
[----:B------:R-:W-:Y:S02]  /*20d0*/  DMUL R58, R58, R22 ;  /* 0x000000163a3a7228 */ /* 0x000fe40000000000 */
[----:B------:R-:W-:Y:S02]  /*20e0*/  DFMA R32, R28, -R32, R36 ;  /* 0x800000201c20722b */ /* 0x000fe40000000024 */
[----:B------:R-:W-:-:S02]  /*20f0*/  DMUL R56, R56, R20 ;  /* 0x0000001438387228 */ /* 0x000fc40000000000 */
[----:B------:R-:W-:Y:S02]  /*2100*/  DFMA R8, R8, -R68, R76 ;  /* 0x800000440808722b */ /* 0x000fe4000000004c */
[----:B------:R-:W-:Y:S02]  /*2110*/  DFMA R12, R12, -R70, R78 ;  /* 0x800000460c0c722b */ /* 0x000fe4000000004e */
[----:B------:R-:W-:Y:S02]  /*2120*/  DMUL R108, R108, R52 ;  /* 0x000000346c6c7228 */ /* 0x000fe40000000000 */
[----:B------:R-:W-:Y:S02]  /*2130*/  DMUL R110, R110, R54 ;  /* 0x000000366e6e7228 */ /* 0x000fe40000000000 */
[----:B------:R-:W-:Y:S02]  /*2140*/  DMUL R112, R112, R84 ;  /* 0x0000005470707228 */ /* 0x000fe40000000000 */
[----:B------:R-:W-:-:S02]  /*2150*/  DMUL R114, R114, R86 ;  /* 0x0000005672727228 */ /* 0x000fc40000000000 */
[----:B------:R-:W-:Y:S02]  /*2160*/  DFMA R14, R14, -R88, R100 ;  /* 0x800000580e0e722b */ /* 0x000fe40000000064 */
[----:B------:R-:W-:Y:S01]  /*2170*/  DFMA R16, R16, -R90, R102 ;  /* 0x8000005a1010722b */ /* 0x000fe20000000066 */
[----:B0-----:R-:W-:Y:S01]  /*2180*/  IMAD.WIDE.U32 R2, R2, 0x8, R18 ;  /* 0x0000000802027825 */ /* 0x001fe200078e0012 */
[----:B------:R-:W-:Y:S02]  /*2190*/  DMUL R58, R58, R10 ;  /* 0x0000000a3a3a7228 */ /* 0x000fe40000000000 */
[----:B------:R-:W-:Y:S02]  /*21a0*/  DMUL R56, R56, R32 ;  /* 0x0000002038387228 */ /* 0x000fe40000000000 */
[----:B------:R-:W-:Y:S02]  /*21b0*/  DMUL R4, R60, R4 ;  /* 0x000000043c047228 */ /* 0x000fe40000000000 */
[----:B------:R-:W-:-:S02]  /*21c0*/  DMUL R6, R62, R6 ;  /* 0x000000063e067228 */ /* 0x000fc40000000000 */
[----:B------:R-:W-:Y:S02]  /*21d0*/  DMUL R8, R108, R8 ;  /* 0x000000086c087228 */ /* 0x000fe40000000000 */
[----:B------:R-:W-:Y:S02]  /*21e0*/  DMUL R10, R110, R12 ;  /* 0x0000000c6e0a7228 */ /* 0x000fe40000000000 */
[----:B------:R-:W-:Y:S02]  /*21f0*/  DMUL R112, R112, R14 ;  /* 0x0000000e70707228 */ /* 0x000fe40000000000 */
[----:B------:R-:W-:Y:S01]  /*2200*/  DMUL R114, R114, R16 ;  /* 0x0000001072727228 */ /* 0x000fe20000000000 */
[----:B------:R-:W-:-:S05]  /*2210*/  IMAD.WIDE.U32 R2, R0, 0x10, R2 ;  /* 0x0000001000027825 */ /* 0x000fca00078e0002 */
[----:B------:R-:W-:Y:S04]  /*2220*/  STG.E.128 desc[UR4][R2.64], R56 ;  /* 0x0000003802007986 */ /* 0x000fe8000c101d04 */
[----:B------:R-:W-:Y:S04]  /*2230*/  STG.E.128 desc[UR4][R2.64+0x800], R4 ;  /* 0x0008000402007986 */ /* 0x000fe8000c101d04 */
[----:B------:R-:W-:Y:S04]  /*2240*/  STG.E.128 desc[UR4][R2.64+0x1000], R8 ;  /* 0x0010000802007986 */ /* 0x000fe8000c101d04 */
[----:B------:R-:W-:Y:S01]  /*2250*/  STG.E.128 desc[UR4][R2.64+0x1800], R112 ;  /* 0x0018007002007986 */ /* 0x000fe2000c101d04 */
[----:B------:R-:W-:Y:S05]  /*2260*/  EXIT ;  /* 0x000000000000794d */ /* 0x000fea0003800000 */
.L_x_20801:
        /* <DEDUP_REMOVED lines=9> */
.L_x_27497:


//--------------------- .text._ZN2at6native29vectorized_elementwise_kernelILi4EZZZNS0_49_GLOBAL__N__b919a28f_16_Normalization_cu_5c38458737batch_norm_elementwise_backward_trainERKNS_6TensorES5_S5_S5_S5_S5_S5_ENKUlvE0_clEvENKUlvE_clEvEUldddddddE_St5arrayIPcLm8EEEEviT0_T1_ --------------------------
	.section	.text._ZN2at6native29vectorized_elementwise_kernelILi4EZZZNS0_49_GLOBAL__N__b919a28f_16_Normalization_cu_5c38458737batch_norm_elementwise_backward_trainERKNS_6TensorES5_S5_S5_S5_S5_S5_ENKUlvE0_clEvENKUlvE_clEvEUldddddddE_St5arrayIPcLm8EEEEviT0_T1_,"ax",@progbits
	.align	128
        .global         _ZN2at6native29vectorized_elementwise_kernelILi4EZZZNS0_49_GLOBAL__N__b919a28f_16_Normalization_cu_5c38458737batch_norm_elementwise_backward_trainERKNS_6TensorES5_S5_S5_S5_S5_S5_ENKUlvE0_clEvENKUlvE_clEvEUldddddddE_St5arrayIPcLm8EEEEviT0_T1_
        .type           _ZN2at6native29vectorized_elementwise_kernelILi4EZZZNS0_49_GLOBAL__N__b919a28f_16_Normalization_cu_5c38458737batch_norm_elementwise_backward_trainERKNS_6TensorES5_S5_S5_S5_S5_S5_ENKUlvE0_clEvENKUlvE_clEvEUldddddddE_St5arrayIPcLm8EEEEviT0_T1_,@function
        .size           _ZN2at6native29vectorized_elementwise_kernelILi4EZZZNS0_49_GLOBAL__N__b919a28f_16_Normalization_cu_5c38458737batch_norm_elementwise_backward_trainERKNS_6TensorES5_S5_S5_S5_S5_S5_ENKUlvE0_clEvENKUlvE_clEvEUldddddddE_St5arrayIPcLm8EEEEviT0_T1_,(.L_x_27498 - _ZN2at6native29vectorized_elementwise_kernelILi4EZZZNS0_49_GLOBAL__N__b919a28f_16_Normalization_cu_5c38458737batch_norm_elementwise_backward_trainERKNS_6TensorES5_S5_S5_S5_S5_S5_ENKUlvE0_clEvENKUlvE_clEvEUldddddddE_St5arrayIPcLm8EEEEviT0_T1_)
        .other          _ZN2at6native29vectorized_elementwise_kernelILi4EZZZNS0_49_GLOBAL__N__b919a28f_16_Normalization_cu_5c38458737batch_norm_elementwise_backward_trainERKNS_6TensorES5_S5_S5_S5_S5_S5_ENKUlvE0_clEvENKUlvE_clEvEUldddddddE_St5arrayIPcLm8EEEEviT0_T1_,@"STO_CUDA_ENTRY STV_DEFAULT"
_ZN2at6native29vectorized_elementwise_kernelILi4EZZZNS0_49_GLOBAL__N__b919a28f_16_Normalization_cu_5c38458737batch_norm_elementwise_backward_trainERKNS_6TensorES5_S5_S5_S5_S5_S5_ENKUlvE0_clEvENKUlvE_clEvEUldddddddE_St5arrayIPcLm8EEEEviT0_T1_:
.text._ZN2at6native29vectorized_elementwise_kernelILi4EZZZNS0_49_GLOBAL__N__b919a28f_16_Normalization_cu_5c38458737batch_norm_elementwise_backward_trainERKNS_6TensorES5_S5_S5_S5_S5_S5_ENKUlvE0_clEvENKUlvE_clEvEUldddddddE_St5arrayIPcLm8EEEEviT0_T1_:
        /* <DEDUP_REMOVED lines=189> */
.L_x_20804:
[----:B------:R-:W-:Y:S05]  /*0bd0*/  BSYNC.RECONVERGENT B0 ;  /* 0x0000000000007941 */ /* 0x000fea0003800200 */
.L_x_20803:
        /* <DEDUP_REMOVED lines=91> */
.L_x_20806:
[----:B------:R-:W-:Y:S05]  /*1190*/  BSYNC.RECONVERGENT B0 ;  /* 0x0000000000007941 */ /* 0x000fea0003800200 */
.L_x_20805:
        /* <DEDUP_REMOVED lines=24> */
.L_x_20808:
[----:B------:R-:W-:Y:S05]  /*1320*/  BSYNC.RECONVERGENT B0 ;  /* 0x0000000000007941 */ /* 0x000fea0003800200 */
.L_x_20807:
        /* <DEDUP_REMOVED lines=11> */
.L_x_20810:
[----:B------:R-:W-:Y:S05]  /*13e0*/  BSYNC.RECONVERGENT B0 ;  /* 0x0000000000007941 */ /* 0x000fea0003800200 */
.L_x_20809:
        /* <DEDUP_REMOVED lines=11> */
.L_x_20812:
[----:B------:R-:W-:Y:S05]  /*14a0*/  BSYNC.RECONVERGENT B0 ;  /* 0x0000000000007941 */ /* 0x000fea0003800200 */
.L_x_20811:
        /* <DEDUP_REMOVED lines=11> */
.L_x_20814:
[----:B------:R-:W-:Y:S05]  /*1560*/  BSYNC.RECONVERGENT B0 ;  /* 0x0000000000007941 */ /* 0x000fea0003800200 */
.L_x_20813:
        /* <DEDUP_REMOVED lines=11> */
.L_x_20816:
[----:B------:R-:W-:Y:S05]  /*1620*/  BSYNC.RECONVERGENT B0 ;  /* 0x0000000000007941 */ /* 0x000fea0003800200 */
.L_x_20815:
        /* <DEDUP_REMOVED lines=11> */
.L_x_20818:
[----:B------:R-:W-:Y:S05]  /*16e0*/  BSYNC.RECONVERGENT B0 ;  /* 0x0000000000007941 */ /* 0x000fea0003800200 */
.L_x_20817:
        /* <DEDUP_REMOVED lines=15> */
.L_x_20821:
[----:B------:R-:W-:-:S13]  /*17e0*/  ISETP.GE.U32.AND P0, PT, R71, R0, PT ;  /* 0x000000004700720c */ /* 0x000fda0003f06070 */
[----:B------:R-:W-:Y:S05]  /*17f0*/  @P0 BRA `(.L_x_20823) ;  /* 0x0000000000300947 */ /* 0x000fea0003800000 */
[----:B0-----:R-:W0:Y:S01]  /*1800*/  LDC.64 R4, c[0x0][0x398] ;  /* 0x0000e600ff047b82 */ /* 0x001e220000000a00 */
[----:B------:R-:W-:Y:S01]  /*1810*/  LEA R7, R70, R71, 0xa ;  /* 0x0000004746077211 */ /* 0x000fe200078e50ff */
[----:B------:R-:W-:-:S04]  /*1820*/  VIADD R71, R71, 0x80 ;  /* 0x0000008047477836 */ /* 0x000fc80000000000 */
[----:B0-----:R-:W-:-:S05]  /*1830*/  IMAD.WIDE.U32 R4, R7, 0x8, R4 ;  /* 0x0000000807047825 */ /* 0x001fca00078e0004 */
[----:B------:R1:W-:Y:S02]  /*1840*/  STG.E.64 desc[UR4][R4.64], R46 ;  /* 0x0000002e04007986 */ /* 0x0003e4000c101b04 */
.L_x_20822:
[----:B------:R-:W-:-:S13]  /*1850*/  ISETP.GE.U32.AND P0, PT, R71, R0, PT ;  /* 0x000000004700720c */ /* 0x000fda0003f06070 */
[----:B------:R-:W-:Y:S05]  /*1860*/  @P0 BRA `(.L_x_20824) ;  /* 0x0000000000300947 */ /* 0x000fea0003800000 */
[----:B01----:R-:W0:Y:S01]  /*1870*/  LDC.64 R4, c[0x0][0x398] ;  /* 0x0000e600ff047b82 */ /* 0x003e220000000a00 */
[----:B------:R-:W-:Y:S01]  /*1880*/  LEA R7, R70, R71, 0xa ;  /* 0x0000004746077211 */ /* 0x000fe200078e50ff */
[----:B------:R-:W-:-:S04]  /*1890*/  VIADD R71, R71, 0x80 ;  /* 0x0000008047477836 */ /* 0x000fc80000000000 */
[----:B0-----:R-:W-:-:S05]  /*18a0*/  IMAD.WIDE.U32 R4, R7, 0x8, R4 ;  /* 0x0000000807047825 */ /* 0x001fca00078e0004 */
[----:B------:R1:W-:Y:S02]  /*18b0*/  STG.E.64 desc[UR4][R4.64], R32 ;  /* 0x0000002004007986 */ /* 0x0003e4000c101b04 */
.L_x_20823:
[----:B------:R-:W-:-:S13]  /*18c0*/  ISETP.GE.U32.AND P0, PT, R71, R0, PT ;  /* 0x000000004700720c */ /* 0x000fda0003f06070 */
[----:B------:R-:W-:Y:S05]  /*18d0*/  @P0 BRA `(.L_x_20825) ;  /* 0x0000000000340947 */ /* 0x000fea0003800000 */
[----:B01----:R-:W0:Y:S01]  /*18e0*/  LDC.64 R4, c[0x0][0x398] ;  /* 0x0000e600ff047b82 */ /* 0x003e220000000a00 */
[----:B------:R-:W-:Y:S01]  /*18f0*/  LEA R7, R70, R71, 0xa ;  /* 0x0000004746077211 */ /* 0x000fe200078e50ff */
[----:B------:R-:W-:-:S04]  /*1900*/  VIADD R71, R71, 0x80 ;  /* 0x0000008047477836 */ /* 0x000fc80000000000 */
[----:B0-----:R-:W-:-:S05]  /*1910*/  IMAD.WIDE.U32 R4, R7, 0x8, R4 ;  /* 0x0000000807047825 */ /* 0x001fca00078e0004 */
[----:B------:R2:W-:Y:S02]  /*1920*/  STG.E.64 desc[UR4][R4.64], R2 ;  /* 0x0000000204007986 */ /* 0x0005e4000c101b04 */
.L_x_20824:
        /* <DEDUP_REMOVED lines=8> */
.L_x_20825:
[----:B------:R-:W-:Y:S05]  /*19b0*/  BSYNC.RELIABLE B1 ;  /* 0x0000000000017941 */ /* 0x000fea0003800100 */
.L_x_20820:
[----:B------:R-:W-:-:S13]  /*19c0*/  ISETP.GE.U32.AND P0, PT, R71, R0, PT ;  /* 0x000000004700720c */ /* 0x000fda0003f06070 */
[----:B--2---:R-:W2:Y:S01]  /*19d0*/  @!P0 LDC.64 R2, c[0x0][0x398] ;  /* 0x0000e600ff028b82 */ /* 0x004ea20000000a00 */
[----:B01----:R-:W-:Y:S01]  /*19e0*/  @!P0 LEA R5, R70, R71, 0xa ;  /* 0x0000004746058211 */ /* 0x003fe200078e50ff */
[----:B------:R-:W-:-:S04]  /*19f0*/  @!P0 VIADD R71, R71, 0x80 ;  /* 0x0000008047478836 */ /* 0x000fc80000000000 */
[----:B--2---:R-:W-:-:S05]  /*1a00*/  @!P0 IMAD.WIDE.U32 R2, R5, 0x8, R2 ;  /* 0x0000000805028825 */ /* 0x004fca00078e0002 */
[----:B------:R3:W-:Y:S02]  /*1a10*/  @!P0 STG.E.64 desc[UR4][R2.64], R64 ;  /* 0x0000004002008986 */ /* 0x0007e4000c101b04 */
.L_x_20826:
[----:B------:R-:W-:Y:S05]  /*1a20*/  BSYNC.RECONVERGENT B0 ;  /* 0x0000000000007941 */ /* 0x000fea0003800200 */
.L_x_20819:
        /* <DEDUP_REMOVED lines=8> */
.L_x_20802:
        /* <DEDUP_REMOVED lines=9> */
[----:B------:R-:W0:Y:S01]  /*1b40*/  LDC.64 R12, c[0x0][0x3d0] ;  /* 0x0000f400ff0c7b82 */ /* 0x000e220000000a00 */
[C---:B---3--:R-:W-:Y:S01]  /*1b50*/  IMAD.WIDE.U32 R6, R2.reuse, 0x8, R6 ;  /* 0x0000000802067825 */ /* 0x048fe200078e0006 */
[----:B------:R-:W3:Y:S06]  /*1b60*/  LDG.E.ENL2.256 R104, R108, desc[UR4][R48.64] ;  /* 0xfe000004306c797e */ /* 0x000eec0008121968 */
[----:B------:R-:W1:Y:S01]  /*1b70*/  LDC.64 R16, c[0x0][0x3c8] ;  /* 0x0000f200ff107b82 */ /* 0x000e620000000a00 */
[----:B----4-:R-:W-:-:S04]  /*1b80*/  IMAD.WIDE.U32 R8, R2, 0x8, R8 ;  /* 0x0000000802087825 */ /* 0x010fc800078e0008 */
[----:B------:R-:W-:Y:S01]  /*1b90*/  IMAD.WIDE.U32 R44, R0, 0x20, R6 ;  /* 0x00000020002c7825 */ /* 0x000fe200078e0006 */
[----:B------:R-:W4:Y:S02]  /*1ba0*/  LDG.E.ENL2.256 R48, R72, desc[UR4][R48.64+0x1000] ;  /* 0xfe0080043048797e */ /* 0x000f240008121930 */
[----:B------:R-:W2:Y:S01]  /*1bb0*/  LDC.64 R14, c[0x0][0x3b0] ;  /* 0x0000ec00ff0e7b82 */ /* 0x000ea20000000a00 */
[C---:B-----5:R-:W-:Y:S01]  /*1bc0*/  IMAD.WIDE.U32 R4, R2.reuse, 0x8, R10 ;  /* 0x0000000802047825 */ /* 0x060fe200078e000a */
[----:B------:R-:W3:Y:S03]  /*1bd0*/  LDG.E.ENL2.256 R88, R112, desc[UR4][R44.64] ;  /* 0xfe0000042c70797e */ /* 0x000ee60008121958 */
[----:B0-----:R-:W-:-:S04]  /*1be0*/  IMAD.WIDE.U32 R10, R2, 0x8, R12 ;  /* 0x00000008020a7825 */ /* 0x001fc800078e000c */
[----:B------:R-:W-:Y:S01]  /*1bf0*/  IMAD.WIDE.U32 R12, R0, 0x20, R8 ;  /* 0x00000020000c7825 */ /* 0x000fe200078e0008 */
[----:B------:R-:W4:Y:S03]  /*1c00*/  LDG.E.ENL2.256 R44, R52, desc[UR4][R44.64+0x1000] ;  /* 0xfe0080042c34797e */ /* 0x000f26000812192c */
[----:B-1----:R-:W-:Y:S01]  /*1c10*/  IMAD.WIDE.U32 R6, R2, 0x8, R16 ;  /* 0x0000000802067825 */ /* 0x002fe200078e0010 */
[----:B------:R-:W5:Y:S03]  /*1c20*/  LDG.E.ENL2.256 R20, R32, desc[UR4][R12.64] ;  /* 0xfe0000040c20797e */ /* 0x000f660008121914 */
[----:B------:R-:W-:-:S05]  /*1c30*/  IMAD.WIDE.U32 R120, R0, 0x20, R6 ;  /* 0x0000002000787825 */ /* 0x000fca00078e0006 */
[----:B------:R-:W4:Y:S01]  /*1c40*/  LDG.E.ENL2.256 R100, R80, desc[UR4][R120.64] ;  /* 0xfe0000047850797e */ /* 0x000f220008121964 */
[----:B------:R-:W-:-:S03]  /*1c50*/  IMAD.WIDE.U32 R116, R0, 0x20, R4 ;  /* 0x0000002000747825 */ /* 0x000fc600078e0004 */
[----:B------:R-:W4:Y:S01]  /*1c60*/  LDG.E.ENL2.256 R64, R68, desc[UR4][R120.64+0x1000] ;  /* 0xfe0080047844797e */ /* 0x000f220008121940 */
[----:B------:R-:W-:-:S03]  /*1c70*/  IMAD.WIDE.U32 R122, R0, 0x20, R10 ;  /* 0x00000020007a7825 */ /* 0x000fc600078e000a */
[----:B------:R-:W4:Y:S01]  /*1c80*/  LDG.E.ENL2.256 R8, R84, desc[UR4][R116.64] ;  /* 0xfe0000047454797e */ /* 0x000f220008121908 */
[----:B--2---:R-:W-:-:S03]  /*1c90*/  IMAD.WIDE.U32 R4, R2, 0x8, R14 ;  /* 0x0000000802047825 */ /* 0x004fc600078e000e */
[----:B------:R-:W2:Y:S01]  /*1ca0*/  LDG.E.ENL2.256 R92, R96, desc[UR4][R122.64] ;  /* 0xfe0000047a60797e */ /* 0x000ea2000812195c */
[----:B------:R-:W-:-:S03]  /*1cb0*/  IMAD.WIDE.U32 R118, R0, 0x20, R4 ;  /* 0x0000002000767825 */ /* 0x000fc600078e0004 */
[----:B------:R-:W2:Y:S04]  /*1cc0*/  LDG.E.ENL2.256 R12, R16, desc[UR4][R12.64+0x1000] ;  /* 0xfe0080040c10797e */ /* 0x000ea8000812190c */
[----:B------:R-:W2:Y:S04]  /*1cd0*/  LDG.E.ENL2.256 R56, R76, desc[UR4][R118.64] ;  /* 0xfe000004764c797e */ /* 0x000ea80008121938 */
[----:B------:R-:W2:Y:S04]  /*1ce0*/  LDG.E.ENL2.256 R4, R36, desc[UR4][R116.64+0x1000] ;  /* 0xfe0080047424797e */ /* 0x000ea80008121904 */
[----:B------:R-:W2:Y:S04]  /*1cf0*/  LDG.E.ENL2.256 R60, R40, desc[UR4][R122.64+0x1000] ;  /* 0xfe0080047a28797e */ /* 0x000ea8000812193c */
[----:B------:R-:W2:Y:S01]  /*1d00*/  LDG.E.ENL2.256 R24, R28, desc[UR4][R118.64+0x1000] ;  /* 0xfe008004761c797e */ /* 0x000ea20008121918 */
[----:B---3--:R-:W-:-:S02]  /*1d10*/  DADD R110, R110, -R114 ;  /* 0x000000006e6e7229 */ /* 0x008fc40000000872 */
[----:B------:R-:W-:Y:S02]  /*1d20*/  DADD R108, R108, -R112 ;  /* 0x000000006c6c7229 */ /* 0x000fe40000000870 */
[----:B-----5:R-:W-:Y:S02]  /*1d30*/  DMUL R114, R22, R22 ;  /* 0x0000001616727228 */ /* 0x020fe40000000000 */
[----:B------:R-:W-:-:S06]  /*1d40*/  DMUL R112, R20, R20 ;  /* 0x0000001414707228 */ /* 0x000fcc0000000000 */
[----:B----4-:R-:W-:Y:S02]  /*1d50*/  DMUL R102, R102, R114 ;  /* 0x0000007266667228 */ /* 0x010fe40000000000 */
[----:B------:R-:W-:Y:S02]  /*1d60*/  DMUL R100, R100, R112 ;  /* 0x0000007064647228 */ /* 0x000fe40000000000 */
[----:B------:R-:W-:Y:S02]  /*1d70*/  DADD R90, R106, -R90 ;  /* 0x000000006a5a7229 */ /* 0x000fe4000000085a */
[----:B------:R-:W-:Y:S02]  /*1d80*/  DADD R88, R104, -R88 ;  /* 0x0000000068587229 */ /* 0x000fe40000000858 */
[----:B------:R-:W-:Y:S02]  /*1d90*/  DMUL R102, R102, UR6 ;  /* 0x0000000666667c28 */ /* 0x000fe40008000000 */
[----:B------:R-:W-:-:S02]  /*1da0*/  DMUL R100, R100, UR6 ;  /* 0x0000000664647c28 */ /* 0x000fc40008000000 */
[----:B--2---:R-:W-:Y:S02]  /*1db0*/  DFMA R10, -R94, UR6, R10 ;  /* 0x000000065e0a7c2b */ /* 0x004fe4000800010a */
[----:B------:R-:W-:Y:S02]  /*1dc0*/  DFMA R8, -R92, UR6, R8 ;  /* 0x000000065c087c2b */ /* 0x000fe40008000108 */
[----:B------:R-:W-:Y:S02]  /*1dd0*/  DADD R52, R72, -R52 ;  /* 0x0000000048347229 */ /* 0x000fe40000000834 */
[----:B------:R-:W-:Y:S02]  /*1de0*/  DMUL R104, R32, R32 ;  /* 0x0000002020687228 */ /* 0x000fe40000000000 */
[----:B------:R-:W-:Y:S02]  /*1df0*/  DFMA R90, R102, -R90, R10 ;  /* 0x8000005a665a722b */ /* 0x000fe4000000000a */
[----:B------:R-:W-:-:S02]  /*1e00*/  DFMA R88, R100, -R88, R8 ;  /* 0x800000586458722b */ /* 0x000fc40000000008 */
[----:B------:R-:W-:Y:S02]  /*1e10*/  DMUL R76, R76, R32 ;  /* 0x000000204c4c7228 */ /* 0x000fe40000000000 */
[----:B------:R-:W-:Y:S02]  /*1e20*/  DMUL R10, R18, R18 ;  /* 0x00000012120a7228 */ /* 0x000fe40000000000 */
[----:B------:R-:W-:Y:S02]  /*1e30*/  DMUL R72, R14, R14 ;  /* 0x0000000e0e487228 */ /* 0x000fe40000000000 */
[----:B------:R-:W-:Y:S02]  /*1e40*/  DMUL R106, R34, R34 ;  /* 0x00000022226a7228 */ /* 0x000fe40000000000 */
[----:B------:R-:W-:Y:S02]  /*1e50*/  DMUL R8, R16, R16 ;  /* 0x0000001010087228 */ /* 0x000fe40000000000 */
[----:B------:R-:W-:-:S02]  /*1e60*/  DMUL R32, R12, R12 ;  /* 0x0000000c0c207228 */ /* 0x000fc40000000000 */
[----:B------:R-:W-:Y:S01]  /*1e70*/  DFMA R36, -R40, UR6, R36 ;  /* 0x0000000628247c2b */ /* 0x000fe20008000124 */
[----:B------:R-:W0:Y:S01]  /*1e80*/  LDC.64 R40, c[0x0][0x398] ;  /* 0x0000e600ff287b82 */ /* 0x000e220000000a00 */
[----:B------:R-:W-:Y:S02]  /*1e90*/  DMUL R10, R70, R10 ;  /* 0x0000000a460a7228 */ /* 0x000fe40000000000 */
[----:B------:R-:W-:Y:S02]  /*1ea0*/  DMUL R66, R66, R72 ;  /* 0x0000004842427228 */ /* 0x000fe40000000000 */
[----:B------:R-:W-:Y:S02]  /*1eb0*/  DMUL R80, R80, R104 ;  /* 0x0000006850507228 */ /* 0x000fe40000000000 */
[----:B------:R-:W-:Y:S02]  /*1ec0*/  DMUL R82, R82, R106 ;  /* 0x0000006a52527228 */ /* 0x000fe40000000000 */
[----:B------:R-:W-:-:S02]  /*1ed0*/  DMUL R8, R68, R8 ;  /* 0x0000000844087228 */ /* 0x000fc40000000000 */
[----:B------:R-:W-:Y:S02]  /*1ee0*/  DMUL R32, R64, R32 ;  /* 0x0000002040207228 */ /* 0x000fe40000000000 */
[----:B------:R-:W-:Y:S02]  /*1ef0*/  DADD R54, R74, -R54 ;  /* 0x000000004a367229 */ /* 0x000fe40000000836 */
[----:B------:R-:W-:Y:S02]  /*1f00*/  DADD R46, R50, -R46 ;  /* 0x00000000322e7229 */ /* 0x000fe4000000082e */
[----:B------:R-:W-:Y:S02]  /*1f10*/  DFMA R38, -R42, UR6, R38 ;  /* 0x000000062a267c2b */ /* 0x000fe40008000126 */
[----:B------:R-:W-:Y:S02]  /*1f20*/  DFMA R6, -R62, UR6, R6 ;  /* 0x000000063e067c2b */ /* 0x000fe40008000106 */
[----:B------:R-:W-:-:S02]  /*1f30*/  DMUL R10, R10, UR6 ;  /* 0x000000060a0a7c28 */ /* 0x000fc40008000000 */
[----:B------:R-:W-:Y:S02]  /*1f40*/  DMUL R66, R66, UR6 ;  /* 0x0000000642427c28 */ /* 0x000fe40008000000 */
[----:B------:R-:W-:Y:S02]  /*1f50*/  DFMA R84, -R96, UR6, R84 ;  /* 0x0000000660547c2b */ /* 0x000fe40008000154 */
[----:B------:R-:W-:Y:S02]  /*1f60*/  DFMA R86, -R98, UR6, R86 ;  /* 0x0000000662567c2b */ /* 0x000fe40008000156 */
[----:B------:R-:W-:Y:S02]  /*1f70*/  DMUL R80, R80, UR6 ;  /* 0x0000000650507c28 */ /* 0x000fe40008000000 */
[----:B------:R-:W-:Y:S02]  /*1f80*/  DMUL R82, R82, UR6 ;  /* 0x0000000652527c28 */ /* 0x000fe40008000000 */
[----:B------:R-:W-:-:S02]  /*1f90*/  DADD R44, R48, -R44 ;  /* 0x00000000302c7229 */ /* 0x000fc4000000082c */
[----:B------:R-:W-:Y:S02]  /*1fa0*/  DFMA R4, -R60, UR6, R4 ;  /* 0x000000063c047c2b */ /* 0x000fe40008000104 */
[----:B------:R-:W-:Y:S02]  /*1fb0*/  DMUL R8, R8, UR6 ;  /* 0x0000000608087c28 */ /* 0x000fe40008000000 */
[----:B------:R-:W-:Y:S02]  /*1fc0*/  DMUL R32, R32, UR6 ;  /* 0x0000000620207c28 */ /* 0x000fe40008000000 */
[----:B------:R-:W-:Y:S02]  /*1fd0*/  DFMA R38, R10, -R54, R38 ;  /* 0x800000360a26722b */ /* 0x000fe40000000026 */
[----:B------:R-:W-:Y:S02]  /*1fe0*/  DFMA R46, R66, -R46, R6 ;  /* 0x8000002e422e722b */ /* 0x000fe40000000006 */
[----:B------:R-:W-:-:S02]  /*1ff0*/  DFMA R84, R80, -R108, R84 ;  /* 0x8000006c5054722b */ /* 0x000fc40000000054 */
[----:B------:R-:W-:Y:S02]  /*2000*/  DFMA R110, R82, -R110, R86 ;  /* 0x8000006e526e722b */ /* 0x000fe40000000056 */
[----:B------:R-:W-:Y:S02]  /*2010*/  DMUL R78, R78, R34 ;  /* 0x000000224e4e7228 */ /* 0x000fe40000000000 */
[----:B------:R-:W-:Y:S02]  /*2020*/  DMUL R56, R56, R20 ;  /* 0x0000001438387228 */ /* 0x000fe40000000000 */
[----:B------:R-:W-:Y:S02]  /*2030*/  DMUL R58, R58, R22 ;  /* 0x000000163a3a7228 */ /* 0x000fe40000000000 */
[----:B------:R-:W-:Y:S02]  /*2040*/  DFMA R8, R8, -R52, R36 ;  /* 0x800000340808722b */ /* 0x000fe40000000024 */
[----:B------:R-:W-:-:S02]  /*2050*/  DFMA R4, R32, -R44, R4 ;  /* 0x8000002c2004722b */ /* 0x000fc40000000004 */
[----:B------:R-:W-:Y:S02]  /*2060*/  DMUL R28, R28, R16 ;  /* 0x000000101c1c7228 */ /* 0x000fe40000000000 */
[----:B------:R-:W-:Y:S02]  /*2070*/  DMUL R10, R30, R18 ;  /* 0x000000121e0a7228 */ /* 0x000fe40000000000 */
[----:B------:R-:W-:Y:S02]  /*2080*/  DMUL R24, R24, R12 ;  /* 0x0000000c18187228 */ /* 0x000fe40000000000 */
[----:B------:R-:W-:Y:S01]  /*2090*/  DMUL R6, R26, R14 ;  /* 0x0000000e1a067228 */ /* 0x000fe20000000000 */
[----:B0-----:R-:W-:Y:S01]  /*20a0*/  IMAD.WIDE.U32 R2, R2, 0x8, R40 ;  /* 0x0000000802027825 */ /* 0x001fe200078e0028 */
[----:B------:R-:W-:Y:S02]  /*20b0*/  DMUL R76, R76, R84 ;  /* 0x000000544c4c7228 */ /* 0x000fe40000000000 */
[----:B------:R-:W-:-:S02]  /*20c0*/  DMUL R78, R78, R110 ;  /* 0x0000006e4e4e7228 */ /* 0x000fc40000000000 */
[----:B------:R-:W-:Y:S02]  /*20d0*/  DMUL R88, R56, R88 ;  /* 0x0000005838587228 */ /* 0x000fe40000000000 */
[----:B------:R-:W-:Y:S02]  /*20e0*/  DMUL R90, R58, R90 ;  /* 0x0000005a3a5a7228 */ /* 0x000fe40000000000 */
[----:B------:R-:W-:Y:S02]  /*20f0*/  DMUL R8, R28, R8 ;  /* 0x000000081c087228 */ /* 0x000fe40000000000 */
[----:B------:R-:W-:Y:S02]  /*2100*/  DMUL R10, R10, R38 ;  /* 0x000000260a0a7228 */ /* 0x000fe40000000000 */
[----:B------:R-:W-:Y:S02]  /*2110*/  DMUL R4, R24, R4 ;  /* 0x0000000418047228 */ /* 0x000fe40000000000 */
[----:B------:R-:W-:Y:S01]  /*2120*/  DMUL R6, R6, R46 ;  /* 0x0000002e06067228 */ /* 0x000fe20000000000 */
[----:B------:R-:W-:-:S05]  /*2130*/  IMAD.WIDE.U32 R2, R0, 0x20, R2 ;  /* 0x0000002000027825 */ /* 0x000fca00078e0002 */
[----:B------:R-:W-:Y:S04]  /*2140*/  STG.E.ENL2.256 desc[UR4][R2.64], R76, R88 ;  /* 0xf800004c0258797f */ /* 0x000fe8000f121804 */
[----:B------:R-:W-:Y:S01]  /*2150*/  STG.E.ENL2.256 desc[UR4][R2.64+0x1000], R8, R4 ;  /* 0xf80080080204797f */ /* 0x000fe2000f121804 */
[----:B------:R-:W-:Y:S05]  /*2160*/  EXIT ;  /* 0x000000000000794d */ /* 0x000fea0003800000 */
.L_x_20827:
        /* <DEDUP_REMOVED lines=9> */
.L_x_27498:


//--------------------- .text._ZN2at6native29vectorized_elementwise_kernelILi8EZZZNS0_49_GLOBAL__N__b919a28f_16_Normalization_cu_5c38458737batch_norm_elementwise_backward_trainERKNS_6TensorES5_S5_S5_S5_S5_S5_ENKUlvE0_clEvENKUlvE_clEvEUldddddddE_St5arrayIPcLm8EEEEviT0_T1_ --------------------------
	.section	.text._ZN2at6native29vectorized_elementwise_kernelILi8EZZZNS0_49_GLOBAL__N__b919a28f_16_Normalization_cu_5c38458737batch_norm_elementwise_backward_trainERKNS_6TensorES5_S5_S5_S5_S5_S5_ENKUlvE0_clEvENKUlvE_clEvEUldddddddE_St5arrayIPcLm8EEEEviT0_T1_,"ax",@progbits
	.align	128
        .global         _ZN2at6native29vectorized_elementwise_kernelILi8EZZZNS0_49_GLOBAL__N__b919a28f_16_Normalization_cu_5c38458737batch_norm_elementwise_backward_trainERKNS_6TensorES5_S5_S5_S5_S5_S5_ENKUlvE0_clEvENKUlvE_clEvEUldddddddE_St5arrayIPcLm8EEEEviT0_T1_
        .type           _ZN2at6native29vectorized_elementwise_kernelILi8EZZZNS0_49_GLOBAL__N__b919a28f_16_Normalization_cu_5c38458737batch_norm_elementwise_backward_trainERKNS_6TensorES5_S5_S5_S5_S5_S5_ENKUlvE0_clEvENKUlvE_clEvEUldddddddE_St5arrayIPcLm8EEEEviT0_T1_,@function
        .size           _ZN2at6native29vectorized_elementwise_kernelILi8EZZZNS0_49_GLOBAL__N__b919a28f_16_Normalization_cu_5c38458737batch_norm_elementwise_backward_trainERKNS_6TensorES5_S5_S5_S5_S5_S5_ENKUlvE0_clEvENKUlvE_clEvEUldddddddE_St5arrayIPcLm8EEEEviT0_T1_,(.L_x_27499 - _ZN2at6native29vectorized_elementwise_kernelILi8EZZZNS0_49_GLOBAL__N__b919a28f_16_Normalization_cu_5c38458737batch_norm_elementwise_backward_trainERKNS_6TensorES5_S5_S5_S5_S5_S5_ENKUlvE0_clEvENKUlvE_clEvEUldddddddE_St5arrayIPcLm8EEEEviT0_T1_)
        .other          _ZN2at6native29vectorized_elementwise_kernelILi8EZZZNS0_49_GLOBAL__N__b919a28f_16_Normalization_cu_5c38458737batch_norm_elementwise_backward_trainERKNS_6TensorES5_S5_S5_S5_S5_S5_ENKUlvE0_clEvENKUlvE_clEvEUldddddddE_St5arrayIPcLm8EEEEviT0_T1_,@"STO_CUDA_ENTRY STV_DEFAULT"
_ZN2at6native29vectorized_elementwise_kernelILi8EZZZNS0_49_GLOBAL__N__b919a28f_16_Normalization_cu_5c38458737batch_norm_elementwise_backward_trainERKNS_6TensorES5_S5_S5_S5_S5_S5_ENKUlvE0_clEvENKUlvE_clEvEUldddddddE_St5arrayIPcLm8EEEEviT0_T1_:
.text._ZN2at6native29vectorized_elementwise_kernelILi8EZZZNS0_49_GLOBAL__N__b919a28f_16_Normalization_cu_5c38458737batch_norm_elementwise_backward_trainERKNS_6TensorES5_S5_S5_S5_S5_S5_ENKUlvE0_clEvENKUlvE_clEvEUldddddddE_St5arrayIPcLm8EEEEviT0_T1_:
        /* <DEDUP_REMOVED lines=189> */
.L_x_20830:
[----:B------:R-:W-:Y:S05]  /*0bd0*/  BSYNC.RECONVERGENT B0 ;  /* 0x0000000000007941 */ /* 0x000fea0003800200 */
.L_x_20829:
        /* <DEDUP_REMOVED lines=91> */
.L_x_20832:
[----:B------:R-:W-:Y:S05]  /*1190*/  BSYNC.RECONVERGENT B0 ;  /* 0x0000000000007941 */ /* 0x000fea0003800200 */
.L_x_20831:
        /* <DEDUP_REMOVED lines=24> */
.L_x_20834:
[----:B------:R-:W-:Y:S05]  /*1320*/  BSYNC.RECONVERGENT B0 ;  /* 0x0000000000007941 */ /* 0x000fea0003800200 */
.L_x_20833:
        /* <DEDUP_REMOVED lines=11> */
.L_x_20836:
[----:B------:R-:W-:Y:S05]  /*13e0*/  BSYNC.RECONVERGENT B0 ;  /* 0x0000000000007941 */ /* 0x000fea0003800200 */
.L_x_20835:
        /* <DEDUP_REMOVED lines=11> */
.L_x_20838:
[----:B------:R-:W-:Y:S05]  /*14a0*/  BSYNC.RECONVERGENT B0 ;  /* 0x0000000000007941 */ /* 0x000fea0003800200 */
.L_x_20837:
        /* <DEDUP_REMOVED lines=11> */
.L_x_20840:
[----:B------:R-:W-:Y:S05]  /*1560*/  BSYNC.RECONVERGENT B0 ;  /* 0x0000000000007941 */ /* 0x000fea0003800200 */
.L_x_20839:
        /* <DEDUP_REMOVED lines=11> */
.L_x_20842:
[----:B------:R-:W-:Y:S05]  /*1620*/  BSYNC.RECONVERGENT B0 ;  /* 0x0000000000007941 */ /* 0x000fea0003800200 */
.L_x_20841:
        /* <DEDUP_REMOVED lines=11> */
.L_x_20844:
[----:B------:R-:W-:Y:S05]  /*16e0*/  BSYNC.RECONVERGENT B0 ;  /* 0x0000000000007941 */ /* 0x000fea0003800200 */
.L_x_20843:
        /* <DEDUP_REMOVED lines=15> */
.L_x_20847:
[----:B------:R-:W-:-:S13]  /*17e0*/  ISETP.GE.U32.AND P0, PT, R71, R0, PT ;  /* 0x000000004700720c */ /* 0x000fda0003f06070 */
[----:B------:R-:W-:Y:S05]  /*17f0*/  @P0 BRA `(.L_x_20849) ;  /* 0x0000000000300947 */ /* 0x000fea0003800000 */
[----:B0-----:R-:W0:Y:S01]  /*1800*/  LDC.64 R4, c[0x0][0x398] ;  /* 0x0000e600ff047b82 */ /* 0x001e220000000a00 */
[----:B------:R-:W-:Y:S01]  /*1810*/  LEA R7, R70, R71, 0xa ;  /* 0x0000004746077211 */ /* 0x000fe200078e50ff */
[----:B------:R-:W-:-:S04]  /*1820*/  VIADD R71, R71, 0x80 ;  /* 0x0000008047477836 */ /* 0x000fc80000000000 */
[----:B0-----:R-:W-:-:S05]  /*1830*/  IMAD.WIDE.U32 R4, R7, 0x8, R4 ;  /* 0x0000000807047825 */ /* 0x001fca00078e0004 */
[----:B------:R1:W-:Y:S02]  /*1840*/  STG.E.64 desc[UR4][R4.64], R46 ;  /* 0x0000002e04007986 */ /* 0x0003e4000c101b04 */
.L_x_20848:
[----:B------:R-:W-:-:S13]  /*1850*/  ISETP.GE.U32.AND P0, PT, R71, R0, PT ;  /* 0x000000004700720c */ /* 0x000fda0003f06070 */
[----:B------:R-:W-:Y:S05]  /*1860*/  @P0 BRA `(.L_x_20850) ;  /* 0x0000000000300947 */ /* 0x000fea0003800000 */
[----:B01----:R-:W0:Y:S01]  /*1870*/  LDC.64 R4, c[0x0][0x398] ;  /* 0x0000e600ff047b82 */ /* 0x003e220000000a00 */
[----:B------:R-:W-:Y:S01]  /*1880*/  LEA R7, R70, R71, 0xa ;  /* 0x0000004746077211 */ /* 0x000fe200078e50ff */
[----:B------:R-:W-:-:S04]  /*1890*/  VIADD R71, R71, 0x80 ;  /* 0x0000008047477836 */ /* 0x000fc80000000000 */
[----:B0-----:R-:W-:-:S05]  /*18a0*/  IMAD.WIDE.U32 R4, R7, 0x8, R4 ;  /* 0x0000000807047825 */ /* 0x001fca00078e0004 */
[----:B------:R1:W-:Y:S02]  /*18b0*/  STG.E.64 desc[UR4][R4.64], R32 ;  /* 0x0000002004007986 */ /* 0x0003e4000c101b04 */
.L_x_20849:
[----:B------:R-:W-:-:S13]  /*18c0*/  ISETP.GE.U32.AND P0, PT, R71, R0, PT ;  /* 0x000000004700720c */ /* 0x000fda0003f06070 */
[----:B------:R-:W-:Y:S05]  /*18d0*/  @P0 BRA `(.L_x_20851) ;  /* 0x0000000000340947 */ /* 0x000fea0003800000 */
[----:B01----:R-:W0:Y:S01]  /*18e0*/  LDC.64 R4, c[0x0][0x398] ;  /* 0x0000e600ff047b82 */ /* 0x003e220000000a00 */
[----:B------:R-:W-:Y:S01]  /*18f0*/  LEA R7, R70, R71, 0xa ;  /* 0x0000004746077211 */ /* 0x000fe200078e50ff */
[----:B------:R-:W-:-:S04]  /*1900*/  VIADD R71, R71, 0x80 ;  /* 0x0000008047477836 */ /* 0x000fc80000000000 */
[----:B0-----:R-:W-:-:S05]  /*1910*/  IMAD.WIDE.U32 R4, R7, 0x8, R4 ;  /* 0x0000000807047825 */ /* 0x001fca00078e0004 */
[----:B------:R2:W-:Y:S02]  /*1920*/  STG.E.64 desc[UR4][R4.64], R2 ;  /* 0x0000000204007986 */ /* 0x0005e4000c101b04 */
.L_x_20850:
        /* <DEDUP_REMOVED lines=8> */
.L_x_20851:
[----:B------:R-:W-:Y:S05]  /*19b0*/  BSYNC.RELIABLE B1 ;  /* 0x0000000000017941 */ /* 0x000fea0003800100 */
.L_x_20846:
[----:B------:R-:W-:-:S13]  /*19c0*/  ISETP.GE.U32.AND P0, PT, R71, R0, PT ;  /* 0x000000004700720c */ /* 0x000fda0003f06070 */
[----:B--2---:R-:W2:Y:S01]  /*19d0*/  @!P0 LDC.64 R2, c[0x0][0x398] ;  /* 0x0000e600ff028b82 */ /* 0x004ea20000000a00 */
[----:B01----:R-:W-:Y:S01]  /*19e0*/  @!P0 LEA R5, R70, R71, 0xa ;  /* 0x0000004746058211 */ /* 0x003fe200078e50ff */
[----:B------:R-:W-:-:S04]  /*19f0*/  @!P0 VIADD R71, R71, 0x80 ;  /* 0x0000008047478836 */ /* 0x000fc80000000000 */
[----:B--2---:R-:W-:-:S05]  /*1a00*/  @!P0 IMAD.WIDE.U32 R2, R5, 0x8, R2 ;  /* 0x0000000805028825 */ /* 0x004fca00078e0002 */
[----:B------:R3:W-:Y:S02]  /*1a10*/  @!P0 STG.E.64 desc[UR4][R2.64], R64 ;  /* 0x0000004002008986 */ /* 0x0007e4000c101b04 */
.L_x_20852:
[----:B------:R-:W-:Y:S05]  /*1a20*/  BSYNC.RECONVERGENT B0 ;  /* 0x0000000000007941 */ /* 0x000fea0003800200 */
.L_x_20845:
        /* <DEDUP_REMOVED lines=8> */
.L_x_20828:
        /* <DEDUP_REMOVED lines=108> */
.L_x_20853:
        /* <DEDUP_REMOVED lines=9> */
.L_x_27499:


//--------------------- .text._ZN2at6native32batch_norm_backward_elemt_kernelIN3c108BFloat16ES3_fiEEvNS_27GenericPackedTensorAccessorIT_Lm3ENS_16DefaultPtrTraitsET2_EES8_NS4_IT1_Lm1ES6_S7_EESA_NS4_IT0_Lm1ES6_S7_EESA_SA_S8_S9_ --------------------------
	.section	.text._ZN2at6native32batch_norm_backward_elemt_kernelIN3c108BFloat16ES3_fiEEvNS_27GenericPackedTensorAccessorIT_Lm3ENS_16DefaultPtrTraitsET2_EES8_NS4_IT1_Lm1ES6_S7_EESA_NS4_IT0_Lm1ES6_S7_EESA_SA_S8_S9_,"ax",@progbits
	.align	128
        .global         _ZN2at6native32batch_norm_backward_elemt_kernelIN3c108BFloat16ES3_fiEEvNS_27GenericPackedTensorAccessorIT_Lm3ENS_16DefaultPtrTraitsET2_EES8_NS4_IT1_Lm1ES6_S7_EESA_NS4_IT0_Lm1ES6_S7_EESA_SA_S8_S9_
        .type           _ZN2at6native32batch_norm_backward_elemt_kernelIN3c108BFloat16ES3_fiEEvNS_27GenericPackedTensorAccessorIT_Lm3ENS_16DefaultPtrTraitsET2_EES8_NS4_IT1_Lm1ES6_S7_EESA_NS4_IT0_Lm1ES6_S7_EESA_SA_S8_S9_,@function
        .size           _ZN2at6native32batch_norm_backward_elemt_kernelIN3c108BFloat16ES3_fiEEvNS_27GenericPackedTensorAccessorIT_Lm3ENS_16DefaultPtrTraitsET2_EES8_NS4_IT1_Lm1ES6_S7_EESA_NS4_IT0_Lm1ES6_S7_EESA_SA_S8_S9_,(.L_x_27500 - _ZN2at6native32batch_norm_backward_elemt_kernelIN3c108BFloat16ES3_fiEEvNS_27GenericPackedTensorAccessorIT_Lm3ENS_16DefaultPtrTraitsET2_EES8_NS4_IT1_Lm1ES6_S7_EESA_NS4_IT0_Lm1ES6_S7_EESA_SA_S8_S9_)
        .other          _ZN2at6native32batch_norm_backward_elemt_kernelIN3c108BFloat16ES3_fiEEvNS_27GenericPackedTensorAccessorIT_Lm3ENS_16DefaultPtrTraitsET2_EES8_NS4_IT1_Lm1ES6_S7_EESA_NS4_IT0_Lm1ES6_S7_EESA_SA_S8_S9_,@"STO_CUDA_ENTRY STV_DEFAULT"
_ZN2at6native32batch_norm_backward_elemt_kernelIN3c108BFloat16ES3_fiEEvNS_27GenericPackedTensorAccessorIT_Lm3ENS_16DefaultPtrTraitsET2_EES8_NS4_IT1_Lm1ES6_S7_EESA_NS4_IT0_Lm1ES6_S7_EESA_SA_S8_S9_:
.text._ZN2at6native32batch_norm_backward_elemt_kernelIN3c108BFloat16ES3_fiEEvNS_27GenericPackedTensorAccessorIT_Lm3ENS_16DefaultPtrTraitsET2_EES8_NS4_IT1_Lm1ES6_S7_EESA_NS4_IT0_Lm1ES6_S7_EESA_SA_S8_S9_:
[----:B------:R-:W-:Y:S08]  /*0000*/  LDC R1, c[0x0][0x37c] ;  /* 0x0000df00ff017b82 */ /* 0x000ff00000000800 */
[----:B------:R-:W0:Y:S08]  /*0010*/  S2UR UR8, SR_CTAID.X ;  /* 0x00000000000879c3 */ /* 0x000e300000002500 */
[----:B------:R-:W0:Y:S02]  /*0020*/  LDC R0, c[0x0][0x38c] ;  /* 0x0000e300ff007b82 */ /* 0x000e240000000800 */
[----:B0-----:R-:W-:-:S13]  /*0030*/  ISETP.LE.AND P0, PT, R0, UR8, PT ;  /* 0x0000000800007c0c */ /* 0x001fda000bf03270 */
[----:B------:R-:W-:Y:S05]  /*0040*/  @P0 EXIT ;  /* 0x000000000000094d */ /* 0x000fea0003800000 */
[----:B------:R-:W0:Y:S01]  /*0050*/  LDC R7, c[0x0][0x3dc] ;  /* 0x0000f700ff077b82 */ /* 0x000e220000000800 */
[----:B------:R-:W1:Y:S07]  /*0060*/  LDCU.64 UR6, c[0x0][0x358] ;  /* 0x00006b00ff0677ac */ /* 0x000e6e0008000a00 */
[----:B------:R-:W2:Y:S08]  /*0070*/  LDC.64 R2, c[0x0][0x3d0] ;  /* 0x0000f400ff027b82 */ /* 0x000eb00000000a00 */
[----:B------:R-:W3:Y:S08]  /*0080*/  LDC R0, c[0x0][0x40c] ;  /* 0x00010300ff007b82 */ /* 0x000ef00000000800 */
[----:B------:R-:W4:Y:S01]  /*0090*/  LDC.64 R4, c[0x0][0x400] ;  /* 0x00010000ff047b82 */ /* 0x000f220000000a00 */
[----:B0-----:R-:W-:Y:S01]  /*00a0*/  IMAD R7, R7, UR8, RZ ;  /* 0x0000000807077c24 */ /* 0x001fe2000f8e02ff */
[----:B------:R-:W0:Y:S01]  /*00b0*/  S2R R12, SR_TID.Y ;  /* 0x00000000000c7919 */ /* 0x000e220000002200 */
[----:B------:R-:W0:Y:S01]  /*00c0*/  S2R R13, SR_CTAID.Y ;  /* 0x00000000000d7919 */ /* 0x000e220000002600 */
[----:B------:R-:W0:Y:S01]  /*00d0*/  LDCU UR4, c[0x0][0x364] ;  /* 0x00006c80ff0477ac */ /* 0x000e220008000800 */
[----:B--2---:R-:W-:-:S03]  /*00e0*/  IMAD.WIDE R2, R7, 0x4, R2 ;  /* 0x0000000407027825 */ /* 0x004fc600078e0202 */
[----:B------:R-:W2:Y:S01]  /*00f0*/  LDC R8, c[0x0][0x3cc] ;  /* 0x0000f300ff087b82 */ /* 0x000ea20000000800 */
[----:B------:R-:W0:Y:S01]  /*0100*/  LDCU UR9, c[0x0][0x388] ;  /* 0x00007100ff0977ac */ /* 0x000e220008000800 */
[----:B-1----:R1:W2:Y:S01]  /*0110*/  LDG.E R9, desc[UR6][R2.64] ;  /* 0x0000000602097981 */ /* 0x0022a2000c1e1900 */
[----:B------:R-:W2:Y:S01]  /*0120*/  LDCU UR5, c[0x0][0x430] ;  /* 0x00008600ff0577ac */ /* 0x000ea20008000800 */
[----:B---3--:R-:W-:-:S04]  /*0130*/  IMAD R7, R0, UR8, RZ ;  /* 0x0000000800077c24 */ /* 0x008fc8000f8e02ff */
[----:B------:R-:W3:Y:S01]  /*0140*/  LDC R14, c[0x0][0x3fc] ;  /* 0x0000ff00ff0e7b82 */ /* 0x000ee20000000800 */
[----:B----4-:R-:W-:-:S07]  /*0150*/  IMAD.WIDE R4, R7, 0x4, R4 ;  /* 0x0000000407047825 */ /* 0x010fce00078e0204 */
[----:B------:R-:W4:Y:S01]  /*0160*/  LDC R0, c[0x0][0x3e8] ;  /* 0x0000fa00ff007b82 */ /* 0x000f220000000800 */
[----:B------:R0:W3:Y:S07]  /*0170*/  LDG.E R15, desc[UR6][R4.64] ;  /* 0x00000006040f7981 */ /* 0x0000ee000c1e1900 */
[----:B-1----:R-:W1:Y:S08]  /*0180*/  LDC.64 R2, c[0x0][0x3f0] ;  /* 0x0000fc00ff027b82 */ /* 0x002e700000000a00 */
[----:B0-----:R-:W0:Y:S01]  /*0190*/  LDC.64 R4, c[0x0][0x3c0] ;  /* 0x0000f000ff047b82 */ /* 0x001e220000000a00 */
[----:B----4-:R-:W-:-:S13]  /*01a0*/  ISETP.GE.AND P0, PT, R0, 0x1, PT ;  /* 0x000000010000780c */ /* 0x010fda0003f06270 */
[----:B------:R-:W4:Y:S08]  /*01b0*/  @P0 LDC R11, c[0x0][0x3ec] ;  /* 0x0000fb00ff0b0b82 */ /* 0x000f300000000800 */
[----:B------:R-:W1:Y:S01]  /*01c0*/  @P0 LDC.64 R6, c[0x0][0x3e0] ;  /* 0x0000f800ff060b82 */ /* 0x000e620000000a00 */
[----:B----4-:R-:W-:-:S04]  /*01d0*/  @P0 IMAD R11, R11, UR8, RZ ;  /* 0x000000080b0b0c24 */ /* 0x010fc8000f8e02ff */
[----:B-1----:R-:W-:-:S05]  /*01e0*/  @P0 IMAD.WIDE R6, R11, 0x2, R6 ;  /* 0x000000020b060825 */ /* 0x002fca00078e0206 */
[----:B------:R1:W5:Y:S01]  /*01f0*/  @P0 LDG.E.U16 R10, desc[UR6][R6.64] ;  /* 0x00000006060a0981 */ /* 0x000362000c1e1500 */
[----:B------:R-:W-:-:S05]  /*0200*/  IMAD R12, R13, UR4, R12 ;  /* 0x000000040d0c7c24 */ /* 0x000fca000f8e020c */
[----:B------:R-:W-:Y:S01]  /*0210*/  ISETP.GE.AND P1, PT, R12, UR9, PT ;  /* 0x000000090c007c0c */ /* 0x000fe2000bf26270 */
[----:B--2---:R-:W-:Y:S02]  /*0220*/  IMAD R11, R8, UR8, RZ ;  /* 0x00000008080b7c24 */ /* 0x004fe4000f8e02ff */
[----:B---3--:R-:W-:Y:S02]  /*0230*/  IMAD R13, R14, UR8, RZ ;  /* 0x000000080e0d7c24 */ /* 0x008fe4000f8e02ff */
[----:B0-----:R-:W-:-:S04]  /*0240*/  IMAD.WIDE R4, R11, 0x4, R4 ;  /* 0x000000040b047825 */ /* 0x001fc800078e0204 */
[----:B------:R-:W-:-:S04]  /*0250*/  IMAD.WIDE R2, R13, 0x4, R2 ;  /* 0x000000040d027825 */ /* 0x000fc800078e0202 */
[----:B------:R-:W-:-:S04]  /*0260*/  FMUL.FTZ R0, R9, R9 ;  /* 0x0000000909007220 */ /* 0x000fc80000410000 */
[----:B------:R-:W-:-:S04]  /*0270*/  FMUL.FTZ R0, R0, R15 ;  /* 0x0000000f00007220 */ /* 0x000fc80000410000 */
[----:B------:R-:W-:Y:S01]  /*0280*/  FMUL.FTZ R0, R0, UR5 ;  /* 0x0000000500007c20 */ /* 0x000fe20008410000 */
[----:B-1----:R-:W-:Y:S06]  /*0290*/  @P1 EXIT ;  /* 0x000000000000194d */ /* 0x002fec0003800000 */
[----:B------:R-:W5:Y:S01]  /*02a0*/  LDG.E R6, desc[UR6][R4.64] ;  /* 0x0000000604067981 */ /* 0x000f62000c1e1900 */
[----:B------:R-:W0:Y:S01]  /*02b0*/  LDC R13, c[0x0][0x3b8] ;  /* 0x0000ee00ff0d7b82 */ /* 0x000e220000000800 */
[----:B------:R-:W1:Y:S02]  /*02c0*/  S2R R8, SR_TID.X ;  /* 0x0000000000087919 */ /* 0x000e640000002100 */
[----:B------:R2:W5:Y:S05]  /*02d0*/  LDG.E R7, desc[UR6][R2.64] ;  /* 0x0000000602077981 */ /* 0x00056a000c1e1900 */
[----:B------:R-:W3:Y:S01]  /*02e0*/  LDC R11, c[0x0][0x428] ;  /* 0x00010a00ff0b7b82 */ /* 0x000ee20000000800 */
[----:B------:R-:W4:Y:S01]  /*02f0*/  LDCU UR9, c[0x0][0x360] ;  /* 0x00006c00ff0977ac */ /* 0x000f220008000800 */
[----:B------:R-:W-:Y:S01]  /*0300*/  BSSY.RECONVERGENT B0, `(.L_x_20854) ;  /* 0x0000047000007945 */ /* 0x000fe20003800200 */
[----:B------:R-:W4:Y:S05]  /*0310*/  LDCU UR5, c[0x0][0x374] ;  /* 0x00006e80ff0577ac */ /* 0x000f2a0008000800 */
[----:B------:R-:W4:Y:S01]  /*0320*/  LDC R14, c[0x0][0x398] ;  /* 0x0000e600ff0e7b82 */ /* 0x000f220000000800 */
[----:B--2---:R-:W-:Y:S01]  /*0330*/  IMAD.MOV.U32 R2, RZ, RZ, 0x3f800000 ;  /* 0x3f800000ff027424 */ /* 0x004fe200078e00ff */
[----:B------:R-:W2:Y:S01]  /*0340*/  LDCU UR20, c[0x0][0x430] ;  /* 0x00008600ff1477ac */ /* 0x000ea20008000800 */
[----:B-----5:R-:W-:Y:S01]  /*0350*/  @P0 IMAD.U32 R2, R10, 0x10000, RZ ;  /* 0x000100000a020824 */ /* 0x020fe200078e00ff */
[----:B------:R-:W-:Y:S01]  /*0360*/  MOV R10, R12 ;  /* 0x0000000c000a7202 */ /* 0x000fe20000000f00 */
[----:B------:R-:W0:Y:S02]  /*0370*/  LDCU UR11, c[0x0][0x3bc] ;  /* 0x00007780ff0b77ac */ /* 0x000e240008000800 */
[----:B------:R-:W-:Y:S01]  /*0380*/  FMUL.FTZ R9, R9, R2 ;  /* 0x0000000209097220 */ /* 0x000fe20000410000 */
[----:B0-----:R-:W-:Y:S01]  /*0390*/  IMAD R12, R13, UR8, RZ ;  /* 0x000000080d0c7c24 */ /* 0x001fe2000f8e02ff */
[----:B------:R-:W0:Y:S01]  /*03a0*/  LDCU UR14, c[0x0][0x39c] ;  /* 0x00007380ff0e77ac */ /* 0x000e220008000800 */
[----:B------:R-:W0:Y:S01]  /*03b0*/  LDCU UR15, c[0x0][0x42c] ;  /* 0x00008580ff0f77ac */ /* 0x000e220008000800 */
[----:B---3--:R-:W-:Y:S01]  /*03c0*/  IMAD R11, R11, UR8, RZ ;  /* 0x000000080b0b7c24 */ /* 0x008fe2000f8e02ff */
[----:B------:R-:W3:Y:S01]  /*03d0*/  LDCU.64 UR12, c[0x0][0x3a0] ;  /* 0x00007400ff0c77ac */ /* 0x000ee20008000a00 */
[----:B------:R-:W0:Y:S01]  /*03e0*/  LDCU.64 UR16, c[0x0][0x380] ;  /* 0x00007000ff1077ac */ /* 0x000e220008000a00 */
[----:B----4-:R-:W-:Y:S01]  /*03f0*/  IMAD R13, R14, UR8, RZ ;  /* 0x000000080e0d7c24 */ /* 0x010fe2000f8e02ff */
[----:B------:R-:W4:Y:S01]  /*0400*/  LDCU.64 UR18, c[0x0][0x410] ;  /* 0x00008200ff1277ac */ /* 0x000f220008000a00 */
[----:B-12---:R-:W-:-:S12]  /*0410*/  UIMAD UR4, UR4, UR5, URZ ;  /* 0x00000005040472a4 */ /* 0x006fd8000f8e02ff */
.L_x_20858:
[----:B-1----:R-:W1:Y:S01]  /*0420*/  LDC R15, c[0x0][0x390] ;  /* 0x0000e400ff0f7b82 */ /* 0x002e620000000800 */
[----:B------:R-:W-:Y:S01]  /*0430*/  BSSY.RECONVERGENT B1, `(.L_x_20855) ;  /* 0x000002f000017945 */ /* 0x000fe20003800200 */
[----:B-1----:R-:W-:-:S13]  /*0440*/  ISETP.GE.AND P0, PT, R8, R15, PT ;  /* 0x0000000f0800720c */ /* 0x002fda0003f06270 */
[----:B------:R-:W-:Y:S05]  /*0450*/  @P0 BRA `(.L_x_20856) ;  /* 0x0000000000b00947 */ /* 0x000fea0003800000 */
[----:B------:R-:W1:Y:S01]  /*0460*/  LDCU UR5, c[0x0][0x394] ;  /* 0x00007280ff0577ac */ /* 0x000e620008000800 */
[----:B------:R-:W-:Y:S01]  /*0470*/  IMAD.MOV.U32 R22, RZ, RZ, R8 ;  /* 0x000000ffff167224 */ /* 0x000fe200078e0008 */
[----:B------:R-:W2:Y:S01]  /*0480*/  LDCU UR8, c[0x0][0x3b4] ;  /* 0x00007680ff0877ac */ /* 0x000ea20008000800 */
[----:B------:R-:W5:Y:S01]  /*0490*/  LDCU UR10, c[0x0][0x424] ;  /* 0x00008480ff0a77ac */ /* 0x000f620008000800 */
[C---:B-1----:R-:W-:Y:S02]  /*04a0*/  IMAD R14, R10.reuse, UR5, RZ ;  /* 0x000000050a0e7c24 */ /* 0x042fe4000f8e02ff */
[----:B--2---:R-:W-:-:S03]  /*04b0*/  IMAD R3, R10, UR8, RZ ;  /* 0x000000080a037c24 */ /* 0x004fc6000f8e02ff */
[----:B------:R-:W-:Y:S02]  /*04c0*/  SHF.R.S32.HI R4, RZ, 0x1f, R14 ;  /* 0x0000001fff047819 */ /* 0x000fe4000001140e */
[----:B------:R-:W-:Y:S01]  /*04d0*/  IADD3 R14, P0, PT, R13, R14, RZ ;  /* 0x0000000e0d0e7210 */ /* 0x000fe20007f1e0ff */
[----:B-----5:R-:W-:Y:S01]  /*04e0*/  IMAD R2, R10, UR10, RZ ;  /* 0x0000000a0a027c24 */ /* 0x020fe2000f8e02ff */
[----:B------:R-:W-:Y:S02]  /*04f0*/  IADD3 R16, P1, PT, R12, R3, RZ ;  /* 0x000000030c107210 */ /* 0x000fe40007f3e0ff */
[----:B------:R-:W-:Y:S02]  /*0500*/  SHF.R.S32.HI R3, RZ, 0x1f, R3 ;  /* 0x0000001fff037819 */ /* 0x000fe40000011403 */
[----:B------:R-:W-:Y:S02]  /*0510*/  IADD3 R17, P2, PT, R11, R2, RZ ;  /* 0x000000020b117210 */ /* 0x000fe40007f5e0ff */
[----:B------:R-:W-:-:S02]  /*0520*/  SHF.R.S32.HI R18, RZ, 0x1f, R2 ;  /* 0x0000001fff127819 */ /* 0x000fc40000011402 */
[----:B------:R-:W-:Y:S02]  /*0530*/  LEA.HI.X.SX32 R19, R13, R4, 0x1, P0 ;  /* 0x000000040d137211 */ /* 0x000fe400000f0eff */
[----:B------:R-:W-:Y:S02]  /*0540*/  LEA.HI.X.SX32 R20, R12, R3, 0x1, P1 ;  /* 0x000000030c147211 */ /* 0x000fe400008f0eff */
[----:B------:R-:W-:-:S07]  /*0550*/  LEA.HI.X.SX32 R18, R11, R18, 0x1, P2 ;  /* 0x000000120b127211 */ /* 0x000fce00010f0eff */
.L_x_20857:
[C---:B-1----:R-:W-:Y:S02]  /*0560*/  IMAD R3, R22.reuse, UR11, RZ ;  /* 0x0000000b16037c24 */ /* 0x042fe4000f8e02ff */
[----:B0-----:R-:W-:-:S03]  /*0570*/  IMAD R2, R22, UR14, RZ ;  /* 0x0000000e16027c24 */ /* 0x001fc6000f8e02ff */
[C---:B------:R-:W-:Y:S02]  /*0580*/  IADD3 R21, P0, PT, R3.reuse, R16, RZ ;  /* 0x0000001003157210 */ /* 0x040fe40007f1e0ff */
[C---:B------:R-:W-:Y:S02]  /*0590*/  IADD3 R5, P1, PT, R2.reuse, R14, RZ ;  /* 0x0000000e02057210 */ /* 0x040fe40007f3e0ff */
[----:B------:R-:W-:Y:S02]  /*05a0*/  LEA.HI.X.SX32 R26, R3, R20, 0x1, P0 ;  /* 0x00000014031a7211 */ /* 0x000fe400000f0eff */
[----:B------:R-:W-:Y:S02]  /*05b0*/  LEA.HI.X.SX32 R24, R2, R19, 0x1, P1 ;  /* 0x0000001302187211 */ /* 0x000fe400008f0eff */
[----:B---3--:R-:W-:Y:S02]  /*05c0*/  LEA R2, P0, R21, UR12, 0x1 ;  /* 0x0000000c15027c11 */ /* 0x008fe4000f8008ff */
[----:B------:R-:W-:-:S02]  /*05d0*/  LEA R4, P1, R5, UR16, 0x1 ;  /* 0x0000001005047c11 */ /* 0x000fc4000f8208ff */
[----:B------:R-:W-:Y:S02]  /*05e0*/  LEA.HI.X R3, R21, UR13, R26, 0x1, P0 ;  /* 0x0000000d15037c11 */ /* 0x000fe400080f0c1a */
[----:B------:R-:W-:-:S03]  /*05f0*/  LEA.HI.X R5, R5, UR17, R24, 0x1, P1 ;  /* 0x0000001105057c11 */ /* 0x000fc600088f0c18 */
[----:B------:R-:W2:Y:S04]  /*0600*/  LDG.E.U16 R2, desc[UR6][R2.64] ;  /* 0x0000000602027981 */ /* 0x000ea8000c1e1500 */
[----:B------:R-:W3:Y:S01]  /*0610*/  LDG.E.U16 R4, desc[UR6][R4.64] ;  /* 0x0000000604047981 */ /* 0x000ee2000c1e1500 */
[C---:B------:R-:W-:Y:S01]  /*0620*/  IMAD R25, R22.reuse, UR15, RZ ;  /* 0x0000000f16197c24 */ /* 0x040fe2000f8e02ff */
[----:B------:R-:W-:Y:S02]  /*0630*/  IADD3 R22, PT, PT, R22, UR9, RZ ;  /* 0x0000000916167c10 */ /* 0x000fe4000fffe0ff */
[----:B--2---:R-:W-:Y:S01]  /*0640*/  SHF.L.U32 R24, R2, 0x10, RZ ;  /* 0x0000001002187819 */ /* 0x004fe200000006ff */
[----:B---3--:R-:W-:-:S04]  /*0650*/  IMAD.U32 R23, R4, 0x10000, RZ ;  /* 0x0001000004177824 */ /* 0x008fc800078e00ff */
[----:B------:R-:W-:Y:S01]  /*0660*/  FFMA.FTZ R21, -R7, UR20, R24 ;  /* 0x0000001407157c23 */ /* 0x000fe20008010118 */
[----:B------:R-:W-:-:S04]  /*0670*/  FADD.FTZ R23, -R6, R23 ;  /* 0x0000001706177221 */ /* 0x000fc80000010100 */
[----:B------:R-:W-:Y:S01]  /*0680*/  FFMA.FTZ R24, -R0, R23, R21 ;  /* 0x0000001700187223 */ /* 0x000fe20000010115 */
[----:B------:R-:W-:-:S03]  /*0690*/  IADD3 R21, P0, PT, R25, R17, RZ ;  /* 0x0000001119157210 */ /* 0x000fc60007f1e0ff */
[----:B------:R-:W-:Y:S01]  /*06a0*/  FMUL.FTZ R24, R9, R24 ;  /* 0x0000001809187220 */ /* 0x000fe20000410000 */
[----:B------:R-:W-:Y:S02]  /*06b0*/  LEA.HI.X.SX32 R26, R25, R18, 0x1, P0 ;  /* 0x00000012191a7211 */ /* 0x000fe400000f0eff */
[C---:B----4-:R-:W-:Y:S02]  /*06c0*/  LEA R2, P0, R21.reuse, UR18, 0x1 ;  /* 0x0000001215027c11 */ /* 0x050fe4000f8008ff */
[----:B------:R-:W-:Y:S02]  /*06d0*/  F2FP.BF16.F32.PACK_AB R24, RZ, R24 ;  /* 0x00000018ff18723e */ /* 0x000fe400000010ff */
[----:B------:R-:W-:Y:S02]  /*06e0*/  LEA.HI.X R3, R21, UR19, R26, 0x1, P0 ;  /* 0x0000001315037c11 */ /* 0x000fe400080f0c1a */
[----:B------:R-:W-:-:S03]  /*06f0*/  ISETP.GE.AND P0, PT, R22, R15, PT ;  /* 0x0000000f1600720c */ /* 0x000fc60003f06270 */
[----:B------:R1:W-:Y:S10]  /*0700*/  STG.E.U16 desc[UR6][R2.64], R24 ;  /* 0x0000001802007986 */ /* 0x0003f4000c101506 */
[----:B------:R-:W-:Y:S05]  /*0710*/  @!P0 BRA `(.L_x_20857) ;  /* 0xfffffffc00908947 */ /* 0x000fea000383ffff */
.L_x_20856:
[----:B0--34-:R-:W-:Y:S05]  /*0720*/  BSYNC.RECONVERGENT B1 ;  /* 0x0000000000017941 */ /* 0x019fea0003800200 */
.L_x_20855:
[----:B------:R-:W0:Y:S01]  /*0730*/  LDCU UR5, c[0x0][0x388] ;  /* 0x00007100ff0577ac */ /* 0x000e220008000800 */
[----:B------:R-:W-:-:S04]  /*0740*/  IADD3 R10, PT, PT, R10, UR4, RZ ;  /* 0x000000040a0a7c10 */ /* 0x000fc8000fffe0ff */
[----:B0-----:R-:W-:-:S13]  /*0750*/  ISETP.GE.AND P0, PT, R10, UR5, PT ;  /* 0x000000050a007c0c */ /* 0x001fda000bf06270 */
[----:B------:R-:W-:Y:S05]  /*0760*/  @!P0 BRA `(.L_x_20858) ;  /* 0xfffffffc002c8947 */ /* 0x000fea000383ffff */
[----:B------:R-:W-:Y:S05]  /*0770*/  BSYNC.RECONVERGENT B0 ;  /* 0x0000000000007941 */ /* 0x000fea0003800200 */
.L_x_20854:
[----:B------:R-:W-:Y:S05]  /*0780*/  EXIT ;  /* 0x000000000000794d */ /* 0x000fea0003800000 */
.L_x_20859:
        /* <DEDUP_REMOVED lines=15> */
.L_x_27500:


//--------------------- .text._ZN2at6native32batch_norm_backward_elemt_kernelIN3c108BFloat16EffiEEvNS_27GenericPackedTensorAccessorIT_Lm3ENS_16DefaultPtrTraitsET2_EES8_NS4_IT1_Lm1ES6_S7_EESA_NS4_IT0_Lm1ES6_S7_EESA_SA_S8_S9_ --------------------------
	.section	.text._ZN2at6native32batch_norm_backward_elemt_kernelIN3c108BFloat16EffiEEvNS_27GenericPackedTensorAccessorIT_Lm3ENS_16DefaultPtrTraitsET2_EES8_NS4_IT1_Lm1ES6_S7_EESA_NS4_IT0_Lm1ES6_S7_EESA_SA_S8_S9_,"ax",@progbits
	.align	128
        .global         _ZN2at6native32batch_norm_backward_elemt_kernelIN3c108BFloat16EffiEEvNS_27GenericPackedTensorAccessorIT_Lm3ENS_16DefaultPtrTraitsET2_EES8_NS4_IT1_Lm1ES6_S7_EESA_NS4_IT0_Lm1ES6_S7_EESA_SA_S8_S9_
        .type           _ZN2at6native32batch_norm_backward_elemt_kernelIN3c108BFloat16EffiEEvNS_27GenericPackedTensorAccessorIT_Lm3ENS_16DefaultPtrTraitsET2_EES8_NS4_IT1_Lm1ES6_S7_EESA_NS4_IT0_Lm1ES6_S7_EESA_SA_S8_S9_,@function
        .size           _ZN2at6native32batch_norm_backward_elemt_kernelIN3c108BFloat16EffiEEvNS_27GenericPackedTensorAccessorIT_Lm3ENS_16DefaultPtrTraitsET2_EES8_NS4_IT1_Lm1ES6_S7_EESA_NS4_IT0_Lm1ES6_S7_EESA_SA_S8_S9_,(.L_x_27501 - _ZN2at6native32batch_norm_backward_elemt_kernelIN3c108BFloat16EffiEEvNS_27GenericPackedTensorAccessorIT_Lm3ENS_16DefaultPtrTraitsET2_EES8_NS4_IT1_Lm1ES6_S7_EESA_NS4_IT0_Lm1ES6_S7_EESA_SA_S8_S9_)
        .other          _ZN2at6native32batch_norm_backward_elemt_kernelIN3c108BFloat16EffiEEvNS_27GenericPackedTensorAccessorIT_Lm3ENS_16DefaultPtrTraitsET2_EES8_NS4_IT1_Lm1ES6_S7_EESA_NS4_IT0_Lm1ES6_S7_EESA_SA_S8_S9_,@"STO_CUDA_ENTRY STV_DEFAULT"
_ZN2at6native32batch_norm_backward_elemt_kernelIN3c108BFloat16EffiEEvNS_27GenericPackedTensorAccessorIT_Lm3ENS_16DefaultPtrTraitsET2_EES8_NS4_IT1_Lm1ES6_S7_EESA_NS4_IT0_Lm1ES6_S7_EESA_SA_S8_S9_:
.text._ZN2at6native32batch_norm_backward_elemt_kernelIN3c108BFloat16EffiEEvNS_27GenericPackedTensorAccessorIT_Lm3ENS_16DefaultPtrTraitsET2_EES8_NS4_IT1_Lm1ES6_S7_EESA_NS4_IT0_Lm1ES6_S7_EESA_SA_S8_S9_:
        /* <DEDUP_REMOVED lines=23> */
[----:B------:R0:W3:Y:S01]  /*0170*/  LDG.E R15, desc[UR6][R4.64] ;  /* 0x00000006040f7981 */ /* 0x0000e2000c1e1900 */
[----:B------:R-:W-:-:S06]  /*0180*/  IMAD.MOV.U32 R12, RZ, RZ, 0x3f800000 ;  /* 0x3f800000ff0c7424 */ /* 0x000fcc00078e00ff */
[----:B-1----:R-:W1:Y:S08]  /*0190*/  LDC.64 R2, c[0x0][0x3f0] ;  /* 0x0000fc00ff027b82 */ /* 0x002e700000000a00 */
[----:B0-----:R-:W0:Y:S01]  /*01a0*/  LDC.64 R4, c[0x0][0x3c0] ;  /* 0x0000f000ff047b82 */ /* 0x001e220000000a00 */
[----:B----4-:R-:W-:-:S13]  /*01b0*/  ISETP.GE.AND P0, PT, R0, 0x1, PT ;  /* 0x000000010000780c */ /* 0x010fda0003f06270 */
[----:B------:R-:W4:Y:S08]  /*01c0*/  @P0 LDC R11, c[0x0][0x3ec] ;  /* 0x0000fb00ff0b0b82 */ /* 0x000f300000000800 */
[----:B------:R-:W1:Y:S01]  /*01d0*/  @P0 LDC.64 R6, c[0x0][0x3e0] ;  /* 0x0000f800ff060b82 */ /* 0x000e620000000a00 */
[----:B----4-:R-:W-:-:S04]  /*01e0*/  @P0 IMAD R11, R11, UR8, RZ ;  /* 0x000000080b0b0c24 */ /* 0x010fc8000f8e02ff */
[----:B-1----:R-:W-:-:S05]  /*01f0*/  @P0 IMAD.WIDE R6, R11, 0x4, R6 ;  /* 0x000000040b060825 */ /* 0x002fca00078e0206 */
[----:B------:R1:W5:Y:S01]  /*0200*/  @P0 LDG.E R12, desc[UR6][R6.64] ;  /* 0x00000006060c0981 */ /* 0x000362000c1e1900 */
        /* <DEDUP_REMOVED lines=10> */
[----:B------:R0:W5:Y:S01]  /*02b0*/  LDG.E R6, desc[UR6][R4.64] ;  /* 0x0000000604067981 */ /* 0x000162000c1e1900 */
[----:B------:R-:W1:Y:S03]  /*02c0*/  LDC R13, c[0x0][0x3b8] ;  /* 0x0000ee00ff0d7b82 */ /* 0x000e660000000800 */
[----:B------:R0:W5:Y:S01]  /*02d0*/  LDG.E R7, desc[UR6][R2.64] ;  /* 0x0000000602077981 */ /* 0x000162000c1e1900 */
[----:B------:R-:W2:Y:S01]  /*02e0*/  LDCU UR9, c[0x0][0x360] ;  /* 0x00006c00ff0977ac */ /* 0x000ea20008000800 */
[----:B-----5:R-:W-:Y:S01]  /*02f0*/  FMUL.FTZ R9, R9, R12 ;  /* 0x0000000c09097220 */ /* 0x020fe20000410000 */
[----:B------:R-:W-:Y:S01]  /*0300*/  BSSY.RECONVERGENT B0, `(.L_x_20860) ;  /* 0x0000045000007945 */ /* 0x000fe20003800200 */
[----:B------:R-:W3:Y:S01]  /*0310*/  S2R R8, SR_TID.X ;  /* 0x0000000000087919 */ /* 0x000ee20000002100 */
[----:B------:R-:W4:Y:S01]  /*0320*/  LDC R11, c[0x0][0x428] ;  /* 0x00010a00ff0b7b82 */ /* 0x000f220000000800 */
[----:B------:R-:W0:Y:S01]  /*0330*/  LDCU UR5, c[0x0][0x374] ;  /* 0x00006e80ff0577ac */ /* 0x000e220008000800 */
[----:B------:R-:W0:Y:S06]  /*0340*/  LDCU UR20, c[0x0][0x430] ;  /* 0x00008600ff1477ac */ /* 0x000e2c0008000800 */
[----:B------:R-:W2:Y:S01]  /*0350*/  LDC R14, c[0x0][0x398] ;  /* 0x0000e600ff0e7b82 */ /* 0x000ea20000000800 */
[----:B------:R-:W0:Y:S01]  /*0360*/  LDCU UR11, c[0x0][0x3bc] ;  /* 0x00007780ff0b77ac */ /* 0x000e220008000800 */
[----:B------:R-:W0:Y:S01]  /*0370*/  LDCU UR14, c[0x0][0x39c] ;  /* 0x00007380ff0e77ac */ /* 0x000e220008000800 */
[----:B-1----:R-:W-:Y:S01]  /*0380*/  IMAD R12, R13, UR8, RZ ;  /* 0x000000080d0c7c24 */ /* 0x002fe2000f8e02ff */
[----:B------:R-:W1:Y:S01]  /*0390*/  LDCU UR15, c[0x0][0x42c] ;  /* 0x00008580ff0f77ac */ /* 0x000e620008000800 */
[----:B------:R-:W1:Y:S01]  /*03a0*/  LDCU.64 UR12, c[0x0][0x3a0] ;  /* 0x00007400ff0c77ac */ /* 0x000e620008000a00 */
[----:B----4-:R-:W-:Y:S01]  /*03b0*/  IMAD R11, R11, UR8, RZ ;  /* 0x000000080b0b7c24 */ /* 0x010fe2000f8e02ff */
[----:B------:R-:W4:Y:S01]  /*03c0*/  LDCU.64 UR16, c[0x0][0x380] ;  /* 0x00007000ff1077ac */ /* 0x000f220008000a00 */
[----:B------:R-:W1:Y:S01]  /*03d0*/  LDCU.64 UR18, c[0x0][0x410] ;  /* 0x00008200ff1277ac */ /* 0x000e620008000a00 */
[----:B--2---:R-:W-:Y:S01]  /*03e0*/  IMAD R13, R14, UR8, RZ ;  /* 0x000000080e0d7c24 */ /* 0x004fe2000f8e02ff */
[----:B0--3--:R-:W-:-:S12]  /*03f0*/  UIMAD UR4, UR4, UR5, URZ ;  /* 0x00000005040472a4 */ /* 0x009fd8000f8e02ff */
.L_x_20864:
[----:B0-----:R-:W0:Y:S01]  /*0400*/  LDC R15, c[0x0][0x390] ;  /* 0x0000e400ff0f7b82 */ /* 0x001e220000000800 */
[----:B------:R-:W-:Y:S01]  /*0410*/  BSSY.RECONVERGENT B1, `(.L_x_20861) ;  /* 0x000002f000017945 */ /* 0x000fe20003800200 */
[----:B0-----:R-:W-:-:S13]  /*0420*/  ISETP.GE.AND P0, PT, R8, R15, PT ;  /* 0x0000000f0800720c */ /* 0x001fda0003f06270 */
[----:B------:R-:W-:Y:S05]  /*0430*/  @P0 BRA `(.L_x_20862) ;  /* 0x0000000000b00947 */ /* 0x000fea0003800000 */
[----:B------:R-:W0:Y:S01]  /*0440*/  LDCU UR5, c[0x0][0x394] ;  /* 0x00007280ff0577ac */ /* 0x000e220008000800 */
[----:B------:R-:W-:Y:S01]  /*0450*/  IMAD.MOV.U32 R22, RZ, RZ, R8 ;  /* 0x000000ffff167224 */ /* 0x000fe200078e0008 */
[----:B------:R-:W2:Y:S01]  /*0460*/  LDCU UR8, c[0x0][0x3b4] ;  /* 0x00007680ff0877ac */ /* 0x000ea20008000800 */
[----:B------:R-:W3:Y:S01]  /*0470*/  LDCU UR10, c[0x0][0x424] ;  /* 0x00008480ff0a77ac */ /* 0x000ee20008000800 */
[C---:B0-----:R-:W-:Y:S02]  /*0480*/  IMAD R14, R10.reuse, UR5, RZ ;  /* 0x000000050a0e7c24 */ /* 0x041fe4000f8e02ff */
[----:B--2---:R-:W-:-:S03]  /*0490*/  IMAD R3, R10, UR8, RZ ;  /* 0x000000080a037c24 */ /* 0x004fc6000f8e02ff */
[----:B------:R-:W-:Y:S02]  /*04a0*/  SHF.R.S32.HI R4, RZ, 0x1f, R14 ;  /* 0x0000001fff047819 */ /* 0x000fe4000001140e */
[----:B------:R-:W-:Y:S01]  /*04b0*/  IADD3 R14, P0, PT, R13, R14, RZ ;  /* 0x0000000e0d0e7210 */ /* 0x000fe20007f1e0ff */
[----:B---3--:R-:W-:Y:S01]  /*04c0*/  IMAD R2, R10, UR10, RZ ;  /* 0x0000000a0a027c24 */ /* 0x008fe2000f8e02ff */
[----:B------:R-:W-:Y:S02]  /*04d0*/  IADD3 R16, P1, PT, R12, R3, RZ ;  /* 0x000000030c107210 */ /* 0x000fe40007f3e0ff */
[----:B------:R-:W-:Y:S02]  /*04e0*/  SHF.R.S32.HI R3, RZ, 0x1f, R3 ;  /* 0x0000001fff037819 */ /* 0x000fe40000011403 */
[----:B------:R-:W-:Y:S02]  /*04f0*/  IADD3 R17, P2, PT, R11, R2, RZ ;  /* 0x000000020b117210 */ /* 0x000fe40007f5e0ff */
[----:B------:R-:W-:-:S02]  /*0500*/  SHF.R.S32.HI R18, RZ, 0x1f, R2 ;  /* 0x0000001fff127819 */ /* 0x000fc40000011402 */
[----:B------:R-:W-:Y:S02]  /*0510*/  LEA.HI.X.SX32 R19, R13, R4, 0x1, P0 ;  /* 0x000000040d137211 */ /* 0x000fe400000f0eff */
[----:B------:R-:W-:Y:S02]  /*0520*/  LEA.HI.X.SX32 R20, R12, R3, 0x1, P1 ;  /* 0x000000030c147211 */ /* 0x000fe400008f0eff */
[----:B------:R-:W-:-:S07]  /*0530*/  LEA.HI.X.SX32 R18, R11, R18, 0x1, P2 ;  /* 0x000000120b127211 */ /* 0x000fce00010f0eff */
.L_x_20863:
[C---:B0-----:R-:W-:Y:S02]  /*0540*/  IMAD R3, R22.reuse, UR11, RZ ;  /* 0x0000000b16037c24 */ /* 0x041fe4000f8e02ff */
[----:B------:R-:W-:-:S03]  /*0550*/  IMAD R2, R22, UR14, RZ ;  /* 0x0000000e16027c24 */ /* 0x000fc6000f8e02ff */
[C---:B------:R-:W-:Y:S02]  /*0560*/  IADD3 R21, P0, PT, R3.reuse, R16, RZ ;  /* 0x0000001003157210 */ /* 0x040fe40007f1e0ff */
[C---:B------:R-:W-:Y:S02]  /*0570*/  IADD3 R5, P1, PT, R2.reuse, R14, RZ ;  /* 0x0000000e02057210 */ /* 0x040fe40007f3e0ff */
[----:B------:R-:W-:Y:S02]  /*0580*/  LEA.HI.X.SX32 R26, R3, R20, 0x1, P0 ;  /* 0x00000014031a7211 */ /* 0x000fe400000f0eff */
[----:B------:R-:W-:Y:S02]  /*0590*/  LEA.HI.X.SX32 R24, R2, R19, 0x1, P1 ;  /* 0x0000001302187211 */ /* 0x000fe400008f0eff */
[----:B-1----:R-:W-:Y:S02]  /*05a0*/  LEA R2, P0, R21, UR12, 0x1 ;  /* 0x0000000c15027c11 */ /* 0x002fe4000f8008ff */
[----:B----4-:R-:W-:-:S02]  /*05b0*/  LEA R4, P1, R5, UR16, 0x1 ;  /* 0x0000001005047c11 */ /* 0x010fc4000f8208ff */
        /* <DEDUP_REMOVED lines=20> */
.L_x_20862:
[----:B-1--4-:R-:W-:Y:S05]  /*0700*/  BSYNC.RECONVERGENT B1 ;  /* 0x0000000000017941 */ /* 0x012fea0003800200 */
.L_x_20861:
[----:B------:R-:W1:Y:S01]  /*0710*/  LDCU UR5, c[0x0][0x388] ;  /* 0x00007100ff0577ac */ /* 0x000e620008000800 */
[----:B------:R-:W-:-:S04]  /*0720*/  IADD3 R10, PT, PT, R10, UR4, RZ ;  /* 0x000000040a0a7c10 */ /* 0x000fc8000fffe0ff */
[----:B-1----:R-:W-:-:S13]  /*0730*/  ISETP.GE.AND P0, PT, R10, UR5, PT ;  /* 0x000000050a007c0c */ /* 0x002fda000bf06270 */
[----:B------:R-:W-:Y:S05]  /*0740*/  @!P0 BRA `(.L_x_20864) ;  /* 0xfffffffc002c8947 */ /* 0x000fea000383ffff */
[----:B------:R-:W-:Y:S05]  /*0750*/  BSYNC.RECONVERGENT B0 ;  /* 0x0000000000007941 */ /* 0x000fea0003800200 */
.L_x_20860:
[----:B------:R-:W-:Y:S05]  /*0760*/  EXIT ;  /* 0x000000000000794d */ /* 0x000fea0003800000 */
.L_x_20865:
        /* <DEDUP_REMOVED lines=9> */
.L_x_27501:


//--------------------- .text._ZN2at6native32batch_norm_backward_elemt_kernelIN3c104HalfES3_fiEEvNS_27GenericPackedTensorAccessorIT_Lm3ENS_16DefaultPtrTraitsET2_EES8_NS4_IT1_Lm1ES6_S7_EESA_NS4_IT0_Lm1ES6_S7_EESA_SA_S8_S9_ --------------------------
	.section	.text._ZN2at6native32batch_norm_backward_elemt_kernelIN3c104HalfES3_fiEEvNS_27GenericPackedTensorAccessorIT_Lm3ENS_16DefaultPtrTraitsET2_EES8_NS4_IT1_Lm1ES6_S7_EESA_NS4_IT0_Lm1ES6_S7_EESA_SA_S8_S9_,"ax",@progbits
	.align	128
        .global         _ZN2at6native32batch_norm_backward_elemt_kernelIN3c104HalfES3_fiEEvNS_27GenericPackedTensorAccessorIT_Lm3ENS_16DefaultPtrTraitsET2_EES8_NS4_IT1_Lm1ES6_S7_EESA_NS4_IT0_Lm1ES6_S7_EESA_SA_S8_S9_
        .type           _ZN2at6native32batch_norm_backward_elemt_kernelIN3c104HalfES3_fiEEvNS_27GenericPackedTensorAccessorIT_Lm3ENS_16DefaultPtrTraitsET2_EES8_NS4_IT1_Lm1ES6_S7_EESA_NS4_IT0_Lm1ES6_S7_EESA_SA_S8_S9_,@function
        .size           _ZN2at6native32batch_norm_backward_elemt_kernelIN3c104HalfES3_fiEEvNS_27GenericPackedTensorAccessorIT_Lm3ENS_16DefaultPtrTraitsET2_EES8_NS4_IT1_Lm1ES6_S7_EESA_NS4_IT0_Lm1ES6_S7_EESA_SA_S8_S9_,(.L_x_27502 - _ZN2at6native32batch_norm_backward_elemt_kernelIN3c104HalfES3_fiEEvNS_27GenericPackedTensorAccessorIT_Lm3ENS_16DefaultPtrTraitsET2_EES8_NS4_IT1_Lm1ES6_S7_EESA_NS4_IT0_Lm1ES6_S7_EESA_SA_S8_S9_)
        .other          _ZN2at6native32batch_norm_backward_elemt_kernelIN3c104HalfES3_fiEEvNS_27GenericPackedTensorAccessorIT_Lm3ENS_16DefaultPtrTraitsET2_EES8_NS4_IT1_Lm1ES6_S7_EESA_NS4_IT0_Lm1ES6_S7_EESA_SA_S8_S9_,@"STO_CUDA_ENTRY STV_DEFAULT"
_ZN2at6native32batch_norm_backward_elemt_kernelIN3c104HalfES3_fiEEvNS_27GenericPackedTensorAccessorIT_Lm3ENS_16DefaultPtrTraitsET2_EES8_NS4_IT1_Lm1ES6_S7_EESA_NS4_IT0_Lm1ES6_S7_EESA_SA_S8_S9_:
.text._ZN2at6native32batch_norm_backward_elemt_kernelIN3c104HalfES3_fiEEvNS_27GenericPackedTensorAccessorIT_Lm3ENS_16DefaultPtrTraitsET2_EES8_NS4_IT1_Lm1ES6_S7_EESA_NS4_IT0_Lm1ES6_S7_EESA_SA_S8_S9_:
        /* <DEDUP_REMOVED lines=44> */
[----:B------:R-:W1:Y:S01]  /*02c0*/  LDCU UR9, c[0x0][0x360] ;  /* 0x00006c00ff0977ac */ /* 0x000e620008000800 */
[----:B------:R-:W2:Y:S01]  /*02d0*/  S2R R8, SR_TID.X ;  /* 0x0000000000087919 */ /* 0x000ea20000002100 */
[----:B------:R-:W3:Y:S01]  /*02e0*/  LDCU UR20, c[0x0][0x430] ;  /* 0x00008600ff1477ac */ /* 0x000ee20008000800 */
[----:B------:R4:W5:Y:S04]  /*02f0*/  LDG.E R7, desc[UR6][R2.64] ;  /* 0x0000000602077981 */ /* 0x000968000c1e1900 */
[----:B------:R-:W1:Y:S01]  /*0300*/  LDC R11, c[0x0][0x428] ;  /* 0x00010a00ff0b7b82 */ /* 0x000e620000000800 */
[----:B------:R-:W3:Y:S01]  /*0310*/  LDCU UR5, c[0x0][0x374] ;  /* 0x00006e80ff0577ac */ /* 0x000ee20008000800 */
[----:B------:R-:W-:Y:S01]  /*0320*/  BSSY.RECONVERGENT B0, `(.L_x_20866) ;  /* 0x0000045000007945 */ /* 0x000fe20003800200 */
[----:B------:R-:W0:Y:S05]  /*0330*/  LDCU UR11, c[0x0][0x3bc] ;  /* 0x00007780ff0b77ac */ /* 0x000e2a0008000800 */
[----:B------:R-:W3:Y:S01]  /*0340*/  LDC R14, c[0x0][0x398] ;  /* 0x0000e600ff0e7b82 */ /* 0x000ee20000000800 */
[----:B----4-:R-:W-:Y:S01]  /*0350*/  HFMA2 R2, -RZ, RZ, 1.875, 0 ;  /* 0x3f800000ff027431 */ /* 0x010fe200000001ff */
[----:B------:R-:W4:Y:S01]  /*0360*/  LDCU UR14, c[0x0][0x39c] ;  /* 0x00007380ff0e77ac */ /* 0x000f220008000800 */
[----:B-----5:R-:W-:Y:S01]  /*0370*/  @P0 HADD2.F32 R2, -RZ, R10.H0_H0 ;  /* 0x2000000aff020230 */ /* 0x020fe20000004100 */
[----:B------:R-:W-:Y:S01]  /*0380*/  MOV R10, R12 ;  /* 0x0000000c000a7202 */ /* 0x000fe20000000f00 */
[----:B0-----:R-:W-:Y:S01]  /*0390*/  IMAD R12, R13, UR8, RZ ;  /* 0x000000080d0c7c24 */ /* 0x001fe2000f8e02ff */
[----:B------:R-:W0:Y:S02]  /*03a0*/  LDCU UR15, c[0x0][0x42c] ;  /* 0x00008580ff0f77ac */ /* 0x000e240008000800 */
[----:B------:R-:W-:Y:S01]  /*03b0*/  FMUL.FTZ R9, R9, R2 ;  /* 0x0000000209097220 */ /* 0x000fe20000410000 */
[----:B------:R-:W0:Y:S01]  /*03c0*/  LDCU.64 UR12, c[0x0][0x3a0] ;  /* 0x00007400ff0c77ac */ /* 0x000e220008000a00 */
[----:B-1----:R-:W-:Y:S01]  /*03d0*/  IMAD R11, R11, UR8, RZ ;  /* 0x000000080b0b7c24 */ /* 0x002fe2000f8e02ff */
[----:B------:R-:W1:Y:S01]  /*03e0*/  LDCU.64 UR16, c[0x0][0x380] ;  /* 0x00007000ff1077ac */ /* 0x000e620008000a00 */
[----:B------:R-:W0:Y:S01]  /*03f0*/  LDCU.64 UR18, c[0x0][0x410] ;  /* 0x00008200ff1277ac */ /* 0x000e220008000a00 */
[----:B---3--:R-:W-:Y:S01]  /*0400*/  IMAD R13, R14, UR8, RZ ;  /* 0x000000080e0d7c24 */ /* 0x008fe2000f8e02ff */
[----:B--2-4-:R-:W-:-:S12]  /*0410*/  UIMAD UR4, UR4, UR5, URZ ;  /* 0x00000005040472a4 */ /* 0x014fd8000f8e02ff */
.L_x_20870:
[----:B--2---:R-:W2:Y:S01]  /*0420*/  LDC R15, c[0x0][0x390] ;  /* 0x0000e400ff0f7b82 */ /* 0x004ea20000000800 */
[----:B------:R-:W-:Y:S01]  /*0430*/  BSSY.RECONVERGENT B1, `(.L_x_20867) ;  /* 0x000002f000017945 */ /* 0x000fe20003800200 */
[----:B--2---:R-:W-:-:S13]  /*0440*/  ISETP.GE.AND P0, PT, R8, R15, PT ;  /* 0x0000000f0800720c */ /* 0x004fda0003f06270 */
[----:B------:R-:W-:Y:S05]  /*0450*/  @P0 BRA `(.L_x_20868) ;  /* 0x0000000000b00947 */ /* 0x000fea0003800000 */
[----:B------:R-:W2:Y:S01]  /*0460*/  LDCU UR5, c[0x0][0x394] ;  /* 0x00007280ff0577ac */ /* 0x000ea20008000800 */
[----:B------:R-:W-:Y:S01]  /*0470*/  MOV R22, R8 ;  /* 0x0000000800167202 */ /* 0x000fe20000000f00 */
[----:B------:R-:W3:Y:S01]  /*0480*/  LDCU UR8, c[0x0][0x3b4] ;  /* 0x00007680ff0877ac */ /* 0x000ee20008000800 */
[----:B------:R-:W4:Y:S01]  /*0490*/  LDCU UR10, c[0x0][0x424] ;  /* 0x00008480ff0a77ac */ /* 0x000f220008000800 */
[C---:B--2---:R-:W-:Y:S02]  /*04a0*/  IMAD R14, R10.reuse, UR5, RZ ;  /* 0x000000050a0e7c24 */ /* 0x044fe4000f8e02ff */
[----:B---3--:R-:W-:-:S03]  /*04b0*/  IMAD R3, R10, UR8, RZ ;  /* 0x000000080a037c24 */ /* 0x008fc6000f8e02ff */
[----:B------:R-:W-:Y:S02]  /*04c0*/  SHF.R.S32.HI R4, RZ, 0x1f, R14 ;  /* 0x0000001fff047819 */ /* 0x000fe4000001140e */
[----:B------:R-:W-:Y:S01]  /*04d0*/  IADD3 R14, P0, PT, R13, R14, RZ ;  /* 0x0000000e0d0e7210 */ /* 0x000fe20007f1e0ff */
[----:B----4-:R-:W-:Y:S01]  /*04e0*/  IMAD R2, R10, UR10, RZ ;  /* 0x0000000a0a027c24 */ /* 0x010fe2000f8e02ff */
[----:B------:R-:W-:Y:S02]  /*04f0*/  IADD3 R16, P1, PT, R12, R3, RZ ;  /* 0x000000030c107210 */ /* 0x000fe40007f3e0ff */
[----:B------:R-:W-:Y:S02]  /*0500*/  SHF.R.S32.HI R3, RZ, 0x1f, R3 ;  /* 0x0000001fff037819 */ /* 0x000fe40000011403 */
[----:B------:R-:W-:Y:S02]  /*0510*/  IADD3 R17, P2, PT, R11, R2, RZ ;  /* 0x000000020b117210 */ /* 0x000fe40007f5e0ff */
[----:B------:R-:W-:-:S02]  /*0520*/  SHF.R.S32.HI R18, RZ, 0x1f, R2 ;  /* 0x0000001fff127819 */ /* 0x000fc40000011402 */
[----:B------:R-:W-:Y:S02]  /*0530*/  LEA.HI.X.SX32 R19, R13, R4, 0x1, P0 ;  /* 0x000000040d137211 */ /* 0x000fe400000f0eff */
[----:B------:R-:W-:Y:S02]  /*0540*/  LEA.HI.X.SX32 R20, R12, R3, 0x1, P1 ;  /* 0x000000030c147211 */ /* 0x000fe400008f0eff */
[----:B------:R-:W-:-:S07]  /*0550*/  LEA.HI.X.SX32 R18, R11, R18, 0x1, P2 ;  /* 0x000000120b127211 */ /* 0x000fce00010f0eff */
.L_x_20869:
[C---:B--2---:R-:W-:Y:S02]  /*0560*/  IMAD R3, R22.reuse, UR11, RZ ;  /* 0x0000000b16037c24 */ /* 0x044fe4000f8e02ff */
[----:B------:R-:W-:-:S03]  /*0570*/  IMAD R2, R22, UR14, RZ ;  /* 0x0000000e16027c24 */ /* 0x000fc6000f8e02ff */
[C---:B------:R-:W-:Y:S02]  /*0580*/  IADD3 R21, P0, PT, R3.reuse, R16, RZ ;  /* 0x0000001003157210 */ /* 0x040fe40007f1e0ff */
[C---:B------:R-:W-:Y:S02]  /*0590*/  IADD3 R5, P1, PT, R2.reuse, R14, RZ ;  /* 0x0000000e02057210 */ /* 0x040fe40007f3e0ff */
[----:B------:R-:W-:Y:S02]  /*05a0*/  LEA.HI.X.SX32 R26, R3, R20, 0x1, P0 ;  /* 0x00000014031a7211 */ /* 0x000fe400000f0eff */
[----:B------:R-:W-:Y:S02]  /*05b0*/  LEA.HI.X.SX32 R24, R2, R19, 0x1, P1 ;  /* 0x0000001302187211 */ /* 0x000fe400008f0eff */
[----:B0-----:R-:W-:Y:S02]  /*05c0*/  LEA R2, P0, R21, UR12, 0x1 ;  /* 0x0000000c15027c11 */ /* 0x001fe4000f8008ff */
[----:B-1----:R-:W-:-:S02]  /*05d0*/  LEA R4, P1, R5, UR16, 0x1 ;  /* 0x0000001005047c11 */ /* 0x002fc4000f8208ff */
[----:B------:R-:W-:Y:S02]  /*05e0*/  LEA.HI.X R3, R21, UR13, R26, 0x1, P0 ;  /* 0x0000000d15037c11 */ /* 0x000fe400080f0c1a */
[----:B------:R-:W-:-:S03]  /*05f0*/  LEA.HI.X R5, R5, UR17, R24, 0x1, P1 ;  /* 0x0000001105057c11 */ /* 0x000fc600088f0c18 */
[----:B------:R-:W2:Y:S04]  /*0600*/  LDG.E.U16 R2, desc[UR6][R2.64] ;  /* 0x0000000602027981 */ /* 0x000ea8000c1e1500 */
[----:B------:R-:W3:Y:S01]  /*0610*/  LDG.E.U16 R4, desc[UR6][R4.64] ;  /* 0x0000000604047981 */ /* 0x000ee2000c1e1500 */
[C---:B------:R-:W-:Y:S01]  /*0620*/  IMAD R25, R22.reuse, UR15, RZ ;  /* 0x0000000f16197c24 */ /* 0x040fe2000f8e02ff */
[----:B------:R-:W-:Y:S01]  /*0630*/  IADD3 R22, PT, PT, R22, UR9, RZ ;  /* 0x0000000916167c10 */ /* 0x000fe2000fffe0ff */
[----:B--2---:R-:W-:Y:S02]  /*0640*/  HADD2.F32 R24, -RZ, R2.H0_H0 ;  /* 0x20000002ff187230 */ /* 0x004fe40000004100 */
[----:B---3--:R-:W-:-:S03]  /*0650*/  HADD2.F32 R23, -RZ, R4.H0_H0 ;  /* 0x20000004ff177230 */ /* 0x008fc60000004100 */
[----:B------:R-:W-:Y:S02]  /*0660*/  FFMA.FTZ R21, -R7, UR20, R24 ;  /* 0x0000001407157c23 */ /* 0x000fe40008010118 */
        /* <DEDUP_REMOVED lines=11> */
.L_x_20868:
[----:B01----:R-:W-:Y:S05]  /*0720*/  BSYNC.RECONVERGENT B1 ;  /* 0x0000000000017941 */ /* 0x003fea0003800200 */
.L_x_20867:
[----:B------:R-:W0:Y:S01]  /*0730*/  LDCU UR5, c[0x0][0x388] ;  /* 0x00007100ff0577ac */ /* 0x000e220008000800 */
[----:B------:R-:W-:-:S04]  /*0740*/  IADD3 R10, PT, PT, R10, UR4, RZ ;  /* 0x000000040a0a7c10 */ /* 0x000fc8000fffe0ff */
[----:B0-----:R-:W-:-:S13]  /*0750*/  ISETP.GE.AND P0, PT, R10, UR5, PT ;  /* 0x000000050a007c0c */ /* 0x001fda000bf06270 */
[----:B------:R-:W-:Y:S05]  /*0760*/  @!P0 BRA `(.L_x_20870) ;  /* 0xfffffffc002c8947 */ /* 0x000fea000383ffff */
[----:B------:R-:W-:Y:S05]  /*0770*/  BSYNC.RECONVERGENT B0 ;  /* 0x0000000000007941 */ /* 0x000fea0003800200 */
.L_x_20866:
[----:B------:R-:W-:Y:S05]  /*0780*/  EXIT ;  /* 0x000000000000794d */ /* 0x000fea0003800000 */
.L_x_20871:
        /* <DEDUP_REMOVED lines=15> */
.L_x_27502:


//--------------------- .text._ZN2at6native32batch_norm_backward_elemt_kernelIN3c104HalfEffiEEvNS_27GenericPackedTensorAccessorIT_Lm3ENS_16DefaultPtrTraitsET2_EES8_NS4_IT1_Lm1ES6_S7_EESA_NS4_IT0_Lm1ES6_S7_EESA_SA_S8_S9_ --------------------------
	.section	.text._ZN2at6native32batch_norm_backward_elemt_kernelIN3c104HalfEffiEEvNS_27GenericPackedTensorAccessorIT_Lm3ENS_16DefaultPtrTraitsET2_EES8_NS4_IT1_Lm1ES6_S7_EESA_NS4_IT0_Lm1ES6_S7_EESA_SA_S8_S9_,"ax",@progbits
	.align	128
        .global         _ZN2at6native32batch_norm_backward_elemt_kernelIN3c104HalfEffiEEvNS_27GenericPackedTensorAccessorIT_Lm3ENS_16DefaultPtrTraitsET2_EES8_NS4_IT1_Lm1ES6_S7_EESA_NS4_IT0_Lm1ES6_S7_EESA_SA_S8_S9_
        .type           _ZN2at6native32batch_norm_backward_elemt_kernelIN3c104HalfEffiEEvNS_27GenericPackedTensorAccessorIT_Lm3ENS_16DefaultPtrTraitsET2_EES8_NS4_IT1_Lm1ES6_S7_EESA_NS4_IT0_Lm1ES6_S7_EESA_SA_S8_S9_,@function
        .size           _ZN2at6native32batch_norm_backward_elemt_kernelIN3c104HalfEffiEEvNS_27GenericPackedTensorAccessorIT_Lm3ENS_16DefaultPtrTraitsET2_EES8_NS4_IT1_Lm1ES6_S7_EESA_NS4_IT0_Lm1ES6_S7_EESA_SA_S8_S9_,(.L_x_27503 - _ZN2at6native32batch_norm_backward_elemt_kernelIN3c104HalfEffiEEvNS_27GenericPackedTensorAccessorIT_Lm3ENS_16DefaultPtrTraitsET2_EES8_NS4_IT1_Lm1ES6_S7_EESA_NS4_IT0_Lm1ES6_S7_EESA_SA_S8_S9_)
        .other          _ZN2at6native32batch_norm_backward_elemt_kernelIN3c104HalfEffiEEvNS_27GenericPackedTensorAccessorIT_Lm3ENS_16DefaultPtrTraitsET2_EES8_NS4_IT1_Lm1ES6_S7_EESA_NS4_IT0_Lm1ES6_S7_EESA_SA_S8_S9_,@"STO_CUDA_ENTRY STV_DEFAULT"
_ZN2at6native32batch_norm_backward_elemt_kernelIN3c104HalfEffiEEvNS_27GenericPackedTensorAccessorIT_Lm3ENS_16DefaultPtrTraitsET2_EES8_NS4_IT1_Lm1ES6_S7_EESA_NS4_IT0_Lm1ES6_S7_EESA_SA_S8_S9_:
.text._ZN2at6native32batch_norm_backward_elemt_kernelIN3c104HalfEffiEEvNS_27GenericPackedTensorAccessorIT_Lm3ENS_16DefaultPtrTraitsET2_EES8_NS4_IT1_Lm1ES6_S7_EESA_NS4_IT0_Lm1ES6_S7_EESA_SA_S8_S9_:
        /* <DEDUP_REMOVED lines=23> */
[----:B------:R-:W-:Y:S01]  /*0170*/  HFMA2 R12, -RZ, RZ, 1.875, 0 ;  /* 0x3f800000ff0c7431 */ /* 0x000fe200000001ff */
[----:B------:R0:W3:Y:S06]  /*0180*/  LDG.E R15, desc[UR6][R4.64] ;  /* 0x00000006040f7981 */ /* 0x0000ec000c1e1900 */
        /* <DEDUP_REMOVED lines=39> */
.L_x_20876:
[----:B0-----:R-:W0:Y:S01]  /*0400*/  LDC R15, c[0x0][0x390] ;  /* 0x0000e400ff0f7b82 */ /* 0x001e220000000800 */
[----:B------:R-:W-:Y:S01]  /*0410*/  BSSY.RECONVERGENT B1, `(.L_x_20873) ;  /* 0x000002f000017945 */ /* 0x000fe20003800200 */
[----:B0-----:R-:W-:-:S13]  /*0420*/  ISETP.GE.AND P0, PT, R8, R15, PT ;  /* 0x0000000f0800720c */ /* 0x001fda0003f06270 */
[----:B------:R-:W-:Y:S05]  /*0430*/  @P0 BRA `(.L_x_20874) ;  /* 0x0000000000b00947 */ /* 0x000fea0003800000 */
[----:B------:R-:W0:Y:S01]  /*0440*/  LDCU UR5, c[0x0][0x394] ;  /* 0x00007280ff0577ac */ /* 0x000e220008000800 */
[----:B------:R-:W-:Y:S01]  /*0450*/  MOV R22, R8 ;  /* 0x0000000800167202 */ /* 0x000fe20000000f00 */
        /* <DEDUP_REMOVED lines=14> */
.L_x_20875:
        /* <DEDUP_REMOVED lines=28> */
.L_x_20874:
[----:B-1--4-:R-:W-:Y:S05]  /*0700*/  BSYNC.RECONVERGENT B1 ;  /* 0x0000000000017941 */ /* 0x012fea0003800200 */
.L_x_20873:
[----:B------:R-:W1:Y:S01]  /*0710*/  LDCU UR5, c[0x0][0x388] ;  /* 0x00007100ff0577ac */ /* 0x000e620008000800 */
[----:B------:R-:W-:-:S04]  /*0720*/  IADD3 R10, PT, PT, R10, UR4, RZ ;  /* 0x000000040a0a7c10 */ /* 0x000fc8000fffe0ff */
[----:B-1----:R-:W-:-:S13]  /*0730*/  ISETP.GE.AND P0, PT, R10, UR5, PT ;  /* 0x000000050a007c0c */ /* 0x002fda000bf06270 */
[----:B------:R-:W-:Y:S05]  /*0740*/  @!P0 BRA `(.L_x_20876) ;  /* 0xfffffffc002c8947 */ /* 0x000fea000383ffff */
[----:B------:R-:W-:Y:S05]  /*0750*/  BSYNC.RECONVERGENT B0 ;  /* 0x0000000000007941 */ /* 0x000fea0003800200 */
.L_x_20872:
[----:B------:R-:W-:Y:S05]  /*0760*/  EXIT ;  /* 0x000000000000794d */ /* 0x000fea0003800000 */
.L_x_20877:
        /* <DEDUP_REMOVED lines=9> */
.L_x_27503:


//--------------------- .text._ZN2at6native32batch_norm_backward_elemt_kernelIfffiEEvNS_27GenericPackedTensorAccessorIT_Lm3ENS_16DefaultPtrTraitsET2_EES6_NS2_IT1_Lm1ES4_S5_EES8_NS2_IT0_Lm1ES4_S5_EES8_S8_S6_S7_ --------------------------
	.section	.text._ZN2at6native32batch_norm_backward_elemt_kernelIfffiEEvNS_27GenericPackedTensorAccessorIT_Lm3ENS_16DefaultPtrTraitsET2_EES6_NS2_IT1_Lm1ES4_S5_EES8_NS2_IT0_Lm1ES4_S5_EES8_S8_S6_S7_,"ax",@progbits
	.align	128
        .global         _ZN2at6native32batch_norm_backward_elemt_kernelIfffiEEvNS_27GenericPackedTensorAccessorIT_Lm3ENS_16DefaultPtrTraitsET2_EES6_NS2_IT1_Lm1ES4_S5_EES8_NS2_IT0_Lm1ES4_S5_EES8_S8_S6_S7_
        .type           _ZN2at6native32batch_norm_backward_elemt_kernelIfffiEEvNS_27GenericPackedTensorAccessorIT_Lm3ENS_16DefaultPtrTraitsET2_EES6_NS2_IT1_Lm1ES4_S5_EES8_NS2_IT0_Lm1ES4_S5_EES8_S8_S6_S7_,@function
        .size           _ZN2at6native32batch_norm_backward_elemt_kernelIfffiEEvNS_27GenericPackedTensorAccessorIT_Lm3ENS_16DefaultPtrTraitsET2_EES6_NS2_IT1_Lm1ES4_S5_EES8_NS2_IT0_Lm1ES4_S5_EES8_S8_S6_S7_,(.L_x_27504 - _ZN2at6native32batch_norm_backward_elemt_kernelIfffiEEvNS_27GenericPackedTensorAccessorIT_Lm3ENS_16DefaultPtrTraitsET2_EES6_NS2_IT1_Lm1ES4_S5_EES8_NS2_IT0_Lm1ES4_S5_EES8_S8_S6_S7_)
        .other          _ZN2at6native32batch_norm_backward_elemt_kernelIfffiEEvNS_27GenericPackedTensorAccessorIT_Lm3ENS_16DefaultPtrTraitsET2_EES6_NS2_IT1_Lm1ES4_S5_EES8_NS2_IT0_Lm1ES4_S5_EES8_S8_S6_S7_,@"STO_CUDA_ENTRY STV_DEFAULT"
_ZN2at6native32batch_norm_backward_elemt_kernelIfffiEEvNS_27GenericPackedTensorAccessorIT_Lm3ENS_16DefaultPtrTraitsET2_EES6_NS2_IT1_Lm1ES4_S5_EES8_NS2_IT0_Lm1ES4_S5_EES8_S8_S6_S7_:
.text._ZN2at6native32batch_norm_backward_elemt_kernelIfffiEEvNS_27GenericPackedTensorAccessorIT_Lm3ENS_16DefaultPtrTraitsET2_EES6_NS2_IT1_Lm1ES4_S5_EES8_NS2_IT0_Lm1ES4_S5_EES8_S8_S6_S7_:
        /* <DEDUP_REMOVED lines=47> */
[----:B------:R-:W-:Y:S01]  /*02f0*/  BSSY.RECONVERGENT B0, `(.L_x_20878) ;  /* 0x0000043000007945 */ /* 0x000fe20003800200 */
[----:B-----5:R-:W-:Y:S01]  /*0300*/  FMUL.FTZ R11, R11, R14 ;  /* 0x0000000e0b0b7220 */ /* 0x020fe20000410000 */
        /* <DEDUP_REMOVED lines=15> */
.L_x_20882:
[----:B------:R-:W0:Y:S01]  /*0400*/  LDC R17, c[0x0][0x390] ;  /* 0x0000e400ff117b82 */ /* 0x000e220000000800 */
        /* <DEDUP_REMOVED lines=19> */
.L_x_20881:
[C---:B------:R-:W-:Y:S02]  /*0540*/  IMAD R2, R24.reuse, UR14, RZ ;  /* 0x0000000e18027c24 */ /* 0x040fe4000f8e02ff */
[----:B------:R-:W-:-:S03]  /*0550*/  IMAD R3, R24, UR11, RZ ;  /* 0x0000000b18037c24 */ /* 0x000fc6000f8e02ff */
[C---:B------:R-:W-:Y:S02]  /*0560*/  IADD3 R5, P1, PT, R2.reuse, R16, RZ ;  /* 0x0000001002057210 */ /* 0x040fe40007f3e0ff */
[C---:B------:R-:W-:Y:S02]  /*0570*/  IADD3 R7, P0, PT, R3.reuse, R18, RZ ;  /* 0x0000001203077210 */ /* 0x040fe40007f1e0ff */
[----:B------:R-:W-:Y:S02]  /*0580*/  LEA.HI.X.SX32 R6, R2, R21, 0x1, P1 ;  /* 0x0000001502067211 */ /* 0x000fe400008f0eff */
[----:B------:R-:W-:Y:S02]  /*0590*/  LEA.HI.X.SX32 R26, R3, R22, 0x1, P0 ;  /* 0x00000016031a7211 */ /* 0x000fe400000f0eff */
[----:B----4-:R-:W-:Y:S02]  /*05a0*/  LEA R4, P1, R5, UR16, 0x2 ;  /* 0x0000001005047c11 */ /* 0x010fe4000f8210ff */
[----:B-1----:R-:W-:-:S02]  /*05b0*/  LEA R2, P0, R7, UR12, 0x2 ;  /* 0x0000000c07027c11 */ /* 0x002fc4000f8010ff */
[----:B------:R-:W-:Y:S02]  /*05c0*/  LEA.HI.X R5, R5, UR17, R6, 0x2, P1 ;  /* 0x0000001105057c11 */ /* 0x000fe400088f1406 */
[----:B------:R-:W-:-:S04]  /*05d0*/  LEA.HI.X R3, R7, UR13, R26, 0x2, P0 ;  /* 0x0000000d07037c11 */ /* 0x000fc800080f141a */
[----:B------:R-:W2:Y:S04]  /*05e0*/  LDG.E R5, desc[UR6][R4.64] ;  /* 0x0000000604057981 */ /* 0x000ea8000c1e1900 */
[----:B------:R-:W3:Y:S01]  /*05f0*/  LDG.E R2, desc[UR6][R2.64] ;  /* 0x0000000602027981 */ /* 0x000ee2000c1e1900 */
[----:B------:R-:W-:-:S05]  /*0600*/  IMAD R6, R24, UR15, RZ ;  /* 0x0000000f18067c24 */ /* 0x000fca000f8e02ff */
[----:B------:R-:W-:-:S04]  /*0610*/  IADD3 R25, P0, PT, R6, R19, RZ ;  /* 0x0000001306197210 */ /* 0x000fc80007f1e0ff */
[----:B------:R-:W-:Y:S02]  /*0620*/  LEA.HI.X.SX32 R28, R6, R20, 0x1, P0 ;  /* 0x00000014061c7211 */ /* 0x000fe400000f0eff */
[----:B------:R-:W-:Y:S02]  /*0630*/  LEA R6, P0, R25, UR18, 0x2 ;  /* 0x0000001219067c11 */ /* 0x000fe4000f8010ff */
[----:B------:R-:W-:Y:S01]  /*0640*/  IADD3 R24, PT, PT, R24, UR9, RZ ;  /* 0x0000000918187c10 */ /* 0x000fe2000fffe0ff */
[----:B--2---:R-:W-:Y:S01]  /*0650*/  FADD.FTZ R23, -R8, R5 ;  /* 0x0000000508177221 */ /* 0x004fe20000010100 */
[----:B---3--:R-:W-:-:S04]  /*0660*/  FFMA.FTZ R7, -R9, UR20, R2 ;  /* 0x0000001409077c23 */ /* 0x008fc80008010102 */
[----:B------:R-:W-:Y:S01]  /*0670*/  FFMA.FTZ R26, -R0, R23, R7 ;  /* 0x00000017001a7223 */ /* 0x000fe20000010107 */
[----:B------:R-:W-:-:S03]  /*0680*/  LEA.HI.X R7, R25, UR19, R28, 0x2, P0 ;  /* 0x0000001319077c11 */ /* 0x000fc600080f141c */
[----:B------:R-:W-:-:S05]  /*0690*/  FMUL.FTZ R23, R11, R26 ;  /* 0x0000001a0b177220 */ /* 0x000fca0000410000 */
[----:B------:R0:W-:Y:S01]  /*06a0*/  STG.E desc[UR6][R6.64], R23 ;  /* 0x0000001706007986 */ /* 0x0001e2000c101906 */
[----:B------:R-:W-:-:S13]  /*06b0*/  ISETP.GE.AND P0, PT, R24, R17, PT ;  /* 0x000000111800720c */ /* 0x000fda0003f06270 */
[----:B0-----:R-:W-:Y:S05]  /*06c0*/  @!P0 BRA `(.L_x_20881) ;  /* 0xfffffffc009c8947 */ /* 0x001fea000383ffff */
.L_x_20880:
[----:B-1--4-:R-:W-:Y:S05]  /*06d0*/  BSYNC.RECONVERGENT B1 ;  /* 0x0000000000017941 */ /* 0x012fea0003800200 */
.L_x_20879:
[----:B------:R-:W0:Y:S01]  /*06e0*/  LDCU UR5, c[0x0][0x388] ;  /* 0x00007100ff0577ac */ /* 0x000e220008000800 */
[----:B------:R-:W-:-:S04]  /*06f0*/  IADD3 R12, PT, PT, R12, UR4, RZ ;  /* 0x000000040c0c7c10 */ /* 0x000fc8000fffe0ff */
[----:B0-----:R-:W-:-:S13]  /*0700*/  ISETP.GE.AND P0, PT, R12, UR5, PT ;  /* 0x000000050c007c0c */ /* 0x001fda000bf06270 */
[----:B------:R-:W-:Y:S05]  /*0710*/  @!P0 BRA `(.L_x_20882) ;  /* 0xfffffffc00388947 */ /* 0x000fea000383ffff */
[----:B------:R-:W-:Y:S05]  /*0720*/  BSYNC.RECONVERGENT B0 ;  /* 0x0000000000007941 */ /* 0x000fea0003800200 */
.L_x_20878:
[----:B------:R-:W-:Y:S05]  /*0730*/  EXIT ;  /* 0x000000000000794d */ /* 0x000fea0003800000 */
.L_x_20883:
        /* <DEDUP_REMOVED lines=12> */
.L_x_27504:


//--------------------- .text._ZN2at6native32batch_norm_backward_elemt_kernelIdddiEEvNS_27GenericPackedTensorAccessorIT_Lm3ENS_16DefaultPtrTraitsET2_EES6_NS2_IT1_Lm1ES4_S5_EES8_NS2_IT0_Lm1ES4_S5_EES8_S8_S6_S7_ --------------------------
	.section	.text._ZN2at6native32batch_norm_backward_elemt_kernelIdddiEEvNS_27GenericPackedTensorAccessorIT_Lm3ENS_16DefaultPtrTraitsET2_EES6_NS2_IT1_Lm1ES4_S5_EES8_NS2_IT0_Lm1ES4_S5_EES8_S8_S6_S7_,"ax",@progbits
	.align	128
        .global         _ZN2at6native32batch_norm_backward_elemt_kernelIdddiEEvNS_27GenericPackedTensorAccessorIT_Lm3ENS_16DefaultPtrTraitsET2_EES6_NS2_IT1_Lm1ES4_S5_EES8_NS2_IT0_Lm1ES4_S5_EES8_S8_S6_S7_
        .type           _ZN2at6native32batch_norm_backward_elemt_kernelIdddiEEvNS_27GenericPackedTensorAccessorIT_Lm3ENS_16DefaultPtrTraitsET2_EES6_NS2_IT1_Lm1ES4_S5_EES8_NS2_IT0_Lm1ES4_S5_EES8_S8_S6_S7_,@function
        .size           _ZN2at6native32batch_norm_backward_elemt_kernelIdddiEEvNS_27GenericPackedTensorAccessorIT_Lm3ENS_16DefaultPtrTraitsET2_EES6_NS2_IT1_Lm1ES4_S5_EES8_NS2_IT0_Lm1ES4_S5_EES8_S8_S6_S7_,(.L_x_27505 - _ZN2at6native32batch_norm_backward_elemt_kernelIdddiEEvNS_27GenericPackedTensorAccessorIT_Lm3ENS_16DefaultPtrTraitsET2_EES6_NS2_IT1_Lm1ES4_S5_EES8_NS2_IT0_Lm1ES4_S5_EES8_S8_S6_S7_)
        .other          _ZN2at6native32batch_norm_backward_elemt_kernelIdddiEEvNS_27GenericPackedTensorAccessorIT_Lm3ENS_16DefaultPtrTraitsET2_EES6_NS2_IT1_Lm1ES4_S5_EES8_NS2_IT0_Lm1ES4_S5_EES8_S8_S6_S7_,@"STO_CUDA_ENTRY STV_DEFAULT"
_ZN2at6native32batch_norm_backward_elemt_kernelIdddiEEvNS_27GenericPackedTensorAccessorIT_Lm3ENS_16DefaultPtrTraitsET2_EES6_NS2_IT1_Lm1ES4_S5_EES8_NS2_IT0_Lm1ES4_S5_EES8_S8_S6_S7_:
.text._ZN2at6native32batch_norm_backward_elemt_kernelIdddiEEvNS_27GenericPackedTensorAccessorIT_Lm3ENS_16DefaultPtrTraitsET2_EES6_NS2_IT1_Lm1ES4_S5_EES8_NS2_IT0_Lm1ES4_S5_EES8_S8_S6_S7_:
        /* <DEDUP_REMOVED lines=16> */
[----:B------:R-:W0:Y:S02]  /*0100*/  LDCU UR5, c[0x0][0x388] ;  /* 0x00007100ff0577ac */ /* 0x000e240008000800 */
[----:B-1----:R-:W2:Y:S01]  /*0110*/  LDG.E.64 R16, desc[UR6][R16.64] ;  /* 0x0000000610107981 */ /* 0x002ea2000c1e1b00 */
[----:B------:R-:W1:Y:S01]  /*0120*/  LDCU.64 UR10, c[0x0][0x430] ;  /* 0x00008600ff0a77ac */ /* 0x000e620008000a00 */
[----:B---3--:R-:W-:-:S03]  /*0130*/  IMAD R3, R0, UR8, RZ ;  /* 0x0000000800037c24 */ /* 0x008fc6000f8e02ff */
[----:B------:R-:W3:Y:S01]  /*0140*/  LDC.64 R8, c[0x0][0x3c0] ;  /* 0x0000f000ff087b82 */ /* 0x000ee20000000a00 */
[----:B----4-:R-:W-:-:S07]  /*0150*/  IMAD.WIDE R4, R3, 0x8, R4 ;  /* 0x0000000803047825 */ /* 0x010fce00078e0204 */
[----:B------:R-:W4:Y:S01]  /*0160*/  LDC R0, c[0x0][0x3e8] ;  /* 0x0000fa00ff007b82 */ /* 0x000f220000000800 */
[----:B------:R-:W3:Y:S07]  /*0170*/  LDG.E.64 R4, desc[UR6][R4.64] ;  /* 0x0000000604047981 */ /* 0x000eee000c1e1b00 */
[----:B------:R-:W1:Y:S01]  /*0180*/  LDC.64 R6, c[0x0][0x3f0] ;  /* 0x0000fc00ff067b82 */ /* 0x000e620000000a00 */
[----:B----4-:R-:W-:-:S07]  /*0190*/  ISETP.GE.AND P0, PT, R0, 0x1, PT ;  /* 0x000000010000780c */ /* 0x010fce0003f06270 */
[----:B------:R-:W4:Y:S08]  /*01a0*/  LDC R0, c[0x0][0x3cc] ;  /* 0x0000f300ff007b82 */ /* 0x000f300000000800 */
[----:B------:R-:W0:Y:S08]  /*01b0*/  @P0 LDC R3, c[0x0][0x3ec] ;  /* 0x0000fb00ff030b82 */ /* 0x000e300000000800 */
[----:B------:R-:W1:Y:S01]  /*01c0*/  @P0 LDC.64 R12, c[0x0][0x3e0] ;  /* 0x0000f800ff0c0b82 */ /* 0x000e620000000a00 */
[----:B0-----:R-:W-:-:S04]  /*01d0*/  @P0 IMAD R3, R3, UR8, RZ ;  /* 0x0000000803030c24 */ /* 0x001fc8000f8e02ff */
[----:B-1----:R-:W-:Y:S01]  /*01e0*/  @P0 IMAD.WIDE R12, R3, 0x8, R12 ;  /* 0x00000008030c0825 */ /* 0x002fe200078e020c */
[----:B--2---:R-:W-:-:S08]  /*01f0*/  DMUL R10, R16, R16 ;  /* 0x00000010100a7228 */ /* 0x004fd00000000000 */
[----:B---3--:R-:W-:Y:S01]  /*0200*/  DMUL R10, R10, R4 ;  /* 0x000000040a0a7228 */ /* 0x008fe20000000000 */
[----:B------:R-:W-:Y:S02]  /*0210*/  IMAD.MOV.U32 R4, RZ, RZ, 0x0 ;  /* 0x00000000ff047424 */ /* 0x000fe400078e00ff */
[----:B------:R-:W-:-:S06]  /*0220*/  IMAD.MOV.U32 R5, RZ, RZ, 0x3ff00000 ;  /* 0x3ff00000ff057424 */ /* 0x000fcc00078e00ff */
[----:B------:R0:W5:Y:S01]  /*0230*/  @P0 LDG.E.64 R4, desc[UR6][R12.64] ;  /* 0x000000060c040981 */ /* 0x000162000c1e1b00 */
[----:B------:R-:W-:-:S05]  /*0240*/  IMAD R2, R15, UR4, R2 ;  /* 0x000000040f027c24 */ /* 0x000fca000f8e0202 */
[----:B------:R-:W-:Y:S01]  /*0250*/  ISETP.GE.AND P1, PT, R2, UR5, PT ;  /* 0x0000000502007c0c */ /* 0x000fe2000bf26270 */
[----:B----4-:R-:W-:Y:S01]  /*0260*/  IMAD R3, R0, UR8, RZ ;  /* 0x0000000800037c24 */ /* 0x010fe2000f8e02ff */
[----:B------:R-:W-:Y:S01]  /*0270*/  DMUL R10, R10, UR10 ;  /* 0x0000000a0a0a7c28 */ /* 0x000fe20008000000 */
[----:B------:R-:W-:Y:S02]  /*0280*/  IMAD R15, R14, UR8, RZ ;  /* 0x000000080e0f7c24 */ /* 0x000fe4000f8e02ff */
[----:B------:R-:W-:-:S04]  /*0290*/  IMAD.WIDE R8, R3, 0x8, R8 ;  /* 0x0000000803087825 */ /* 0x000fc800078e0208 */
[----:B------:R-:W-:-:S04]  /*02a0*/  IMAD.WIDE R6, R15, 0x8, R6 ;  /* 0x000000080f067825 */ /* 0x000fc800078e0206 */
[----:B0-----:R-:W-:Y:S05]  /*02b0*/  @P1 EXIT ;  /* 0x000000000000194d */ /* 0x001fea0003800000 */
[----:B------:R0:W5:Y:S01]  /*02c0*/  LDG.E.64 R12, desc[UR6][R8.64] ;  /* 0x00000006080c7981 */ /* 0x000162000c1e1b00 */
[----:B------:R-:W1:Y:S03]  /*02d0*/  LDC R3, c[0x0][0x428] ;  /* 0x00010a00ff037b82 */ /* 0x000e660000000800 */
[----:B------:R0:W5:Y:S01]  /*02e0*/  LDG.E.64 R14, desc[UR6][R6.64] ;  /* 0x00000006060e7981 */ /* 0x000162000c1e1b00 */
[----:B------:R-:W2:Y:S01]  /*02f0*/  LDCU UR9, c[0x0][0x360] ;  /* 0x00006c00ff0977ac */ /* 0x000ea20008000800 */
[----:B------:R-:W-:Y:S01]  /*0300*/  BSSY.RECONVERGENT B0, `(.L_x_20884) ;  /* 0x0000043000007945 */ /* 0x000fe20003800200 */
[----:B-----5:R-:W-:Y:S01]  /*0310*/  DMUL R16, R16, R4 ;  /* 0x0000000410107228 */ /* 0x020fe20000000000 */
[----:B------:R-:W3:Y:S01]  /*0320*/  S2R R0, SR_TID.X ;  /* 0x0000000000007919 */ /* 0x000ee20000002100 */
[----:B------:R-:W4:Y:S01]  /*0330*/  LDC R18, c[0x0][0x3b8] ;  /* 0x0000ee00ff127b82 */ /* 0x000f220000000800 */
[----:B------:R-:W0:Y:S01]  /*0340*/  LDCU UR5, c[0x0][0x374] ;  /* 0x00006e80ff0577ac */ /* 0x000e220008000800 */
[----:B------:R-:W0:Y:S06]  /*0350*/  LDCU.64 UR20, c[0x0][0x430] ;  /* 0x00008600ff1477ac */ /* 0x000e2c0008000a00 */
        /* <DEDUP_REMOVED lines=11> */
.L_x_20888:
[----:B------:R-:W0:Y:S01]  /*0410*/  LDC R7, c[0x0][0x390] ;  /* 0x0000e400ff077b82 */ /* 0x000e220000000800 */
        /* <DEDUP_REMOVED lines=19> */
.L_x_20887:
[C---:B------:R-:W-:Y:S02]  /*0550*/  IMAD R19, R29.reuse, UR11, RZ ;  /* 0x0000000b1d137c24 */ /* 0x040fe4000f8e02ff */
[----:B------:R-:W-:-:S03]  /*0560*/  IMAD R20, R29, UR14, RZ ;  /* 0x0000000e1d147c24 */ /* 0x000fc6000f8e02ff */
[C---:B------:R-:W-:Y:S02]  /*0570*/  IADD3 R22, P0, PT, R19.reuse, R8, RZ ;  /* 0x0000000813167210 */ /* 0x040fe40007f1e0ff */
[----:B------:R-:W-:Y:S02]  /*0580*/  IADD3 R21, P1, PT, R20, R6, RZ ;  /* 0x0000000614157210 */ /* 0x000fe40007f3e0ff */
[----:B------:R-:W-:Y:S02]  /*0590*/  LEA.HI.X.SX32 R19, R19, R28, 0x1, P0 ;  /* 0x0000001c13137211 */ /* 0x000fe400000f0eff */
[----:B-1----:R-:W-:-:S04]  /*05a0*/  LEA R18, P0, R22, UR12, 0x3 ;  /* 0x0000000c16127c11 */ /* 0x002fc8000f8018ff */
[----:B------:R-:W-:Y:S02]  /*05b0*/  LEA.HI.X R19, R22, UR13, R19, 0x3, P0 ;  /* 0x0000000d16137c11 */ /* 0x000fe400080f1c13 */
[----:B------:R-:W-:Y:S02]  /*05c0*/  LEA.HI.X.SX32 R22, R20, R27, 0x1, P1 ;  /* 0x0000001b14167211 */ /* 0x000fe400008f0eff */
[C---:B----4-:R-:W-:Y:S02]  /*05d0*/  LEA R20, P0, R21.reuse, UR16, 0x3 ;  /* 0x0000001015147c11 */ /* 0x050fe4000f8018ff */
[----:B------:R-:W2:Y:S02]  /*05e0*/  LDG.E.64 R18, desc[UR6][R18.64] ;  /* 0x0000000612127981 */ /* 0x000ea4000c1e1b00 */
[----:B------:R-:W-:-:S06]  /*05f0*/  LEA.HI.X R21, R21, UR17, R22, 0x3, P0 ;  /* 0x0000001115157c11 */ /* 0x000fcc00080f1c16 */
[----:B------:R-:W3:Y:S01]  /*0600*/  LDG.E.64 R20, desc[UR6][R20.64] ;  /* 0x0000000614147981 */ /* 0x000ee2000c1e1b00 */
[----:B--2---:R-:W-:Y:S01]  /*0610*/  DFMA R24, -R14, UR20, R18 ;  /* 0x000000140e187c2b */ /* 0x004fe20008000112 */
[----:B------:R-:W-:Y:S01]  /*0620*/  IMAD R18, R29, UR15, RZ ;  /* 0x0000000f1d127c24 */ /* 0x000fe2000f8e02ff */
[----:B---3--:R-:W-:-:S08]  /*0630*/  DADD R22, -R12, R20 ;  /* 0x000000000c167229 */ /* 0x008fd00000000114 */
        /* <DEDUP_REMOVED lines=10> */
.L_x_20886:
[----:B-1--4-:R-:W-:Y:S05]  /*06e0*/  BSYNC.RECONVERGENT B1 ;  /* 0x0000000000017941 */ /* 0x012fea0003800200 */
.L_x_20885:
[----:B------:R-:W0:Y:S01]  /*06f0*/  LDCU UR5, c[0x0][0x388] ;  /* 0x00007100ff0577ac */ /* 0x000e220008000800 */
[----:B------:R-:W-:-:S05]  /*0700*/  VIADD R2, R2, UR4 ;  /* 0x0000000402027c36 */ /* 0x000fca0008000000 */
[----:B0-----:R-:W-:-:S13]  /*0710*/  ISETP.GE.AND P0, PT, R2, UR5, PT ;  /* 0x0000000502007c0c */ /* 0x001fda000bf06270 */
[----:B------:R-:W-:Y:S05]  /*0720*/  @!P0 BRA `(.L_x_20888) ;  /* 0xfffffffc00388947 */ /* 0x000fea000383ffff */
[----:B------:R-:W-:Y:S05]  /*0730*/  BSYNC.RECONVERGENT B0 ;  /* 0x0000000000007941 */ /* 0x000fea0003800200 */
.L_x_20884:
[----:B------:R-:W-:Y:S05]  /*0740*/  EXIT ;  /* 0x000000000000794d */ /* 0x000fea0003800000 */
.L_x_20889:
        /* <DEDUP_REMOVED lines=11> */
.L_x_27505:


//--------------------- .text._ZN2at6native18elementwise_kernelILi128ELi4EZNS0_15gpu_kernel_implIZZZNS0_49_GLOBAL__N__b919a28f_16_Normalization_cu_5c38458722batch_norm_elementwiseERKNS_6TensorES6_RKSt8optionalIS4_ESA_S6_S6_ENKUlvE0_clEvENKUlvE2_clEvEUlN3c104HalfEffffE_EEvRNS_18TensorIteratorBaseERKT_EUliE_EEviT1_ --------------------------
	.section	.text._ZN2at6native18elementwise_kernelILi128ELi4EZNS0_15gpu_kernel_implIZZZNS0_49_GLOBAL__N__b919a28f_16_Normalization_cu_5c38458722batch_norm_elementwiseERKNS_6TensorES6_RKSt8optionalIS4_ESA_S6_S6_ENKUlvE0_clEvENKUlvE2_clEvEUlN3c104HalfEffffE_EEvRNS_18TensorIteratorBaseERKT_EUliE_EEviT1_,"ax",@progbits
	.align	128
        .global         _ZN2at6native18elementwise_kernelILi128ELi4EZNS0_15gpu_kernel_implIZZZNS0_49_GLOBAL__N__b919a28f_16_Normalization_cu_5c38458722batch_norm_elementwiseERKNS_6TensorES6_RKSt8optionalIS4_ESA_S6_S6_ENKUlvE0_clEvENKUlvE2_clEvEUlN3c104HalfEffffE_EEvRNS_18TensorIteratorBaseERKT_EUliE_EEviT1_
        .type           _ZN2at6native18elementwise_kernelILi128ELi4EZNS0_15gpu_kernel_implIZZZNS0_49_GLOBAL__N__b919a28f_16_Normalization_cu_5c38458722batch_norm_elementwiseERKNS_6TensorES6_RKSt8optionalIS4_ESA_S6_S6_ENKUlvE0_clEvENKUlvE2_clEvEUlN3c104HalfEffffE_EEvRNS_18TensorIteratorBaseERKT_EUliE_EEviT1_,@function
        .size           _ZN2at6native18elementwise_kernelILi128ELi4EZNS0_15gpu_kernel_implIZZZNS0_49_GLOBAL__N__b919a28f_16_Normalization_cu_5c38458722batch_norm_elementwiseERKNS_6TensorES6_RKSt8optionalIS4_ESA_S6_S6_ENKUlvE0_clEvENKUlvE2_clEvEUlN3c104HalfEffffE_EEvRNS_18TensorIteratorBaseERKT_EUliE_EEviT1_,(.L_x_27506 - _ZN2at6native18elementwise_kernelILi128ELi4EZNS0_15gpu_kernel_implIZZZNS0_49_GLOBAL__N__b919a28f_16_Normalization_cu_5c38458722batch_norm_elementwiseERKNS_6TensorES6_RKSt8optionalIS4_ESA_S6_S6_ENKUlvE0_clEvENKUlvE2_clEvEUlN3c104HalfEffffE_EEvRNS_18TensorIteratorBaseERKT_EUliE_EEviT1_)
        .other          _ZN2at6native18elementwise_kernelILi128ELi4EZNS0_15gpu_kernel_implIZZZNS0_49_GLOBAL__N__b919a28f_16_Normalization_cu_5c38458722batch_norm_elementwiseERKNS_6TensorES6_RKSt8optionalIS4_ESA_S6_S6_ENKUlvE0_clEvENKUlvE2_clEvEUlN3c104HalfEffffE_EEvRNS_18TensorIteratorBaseERKT_EUliE_EEviT1_,@"STO_CUDA_ENTRY STV_DEFAULT"
_ZN2at6native18elementwise_kernelILi128ELi4EZNS0_15gpu_kernel_implIZZZNS0_49_GLOBAL__N__b919a28f_16_Normalization_cu_5c38458722batch_norm_elementwiseERKNS_6TensorES6_RKSt8optionalIS4_ESA_S6_S6_ENKUlvE0_clEvENKUlvE2_clEvEUlN3c104HalfEffffE_EEvRNS_18TensorIteratorBaseERKT_EUliE_EEviT1_:
.text._ZN2at6native18elementwise_kernelILi128ELi4EZNS0_15gpu_kernel_implIZZZNS0_49_GLOBAL__N__b919a28f_16_Normalization_cu_5c38458722batch_norm_elementwiseERKNS_6TensorES6_RKSt8optionalIS4_ESA_S6_S6_ENKUlvE0_clEvENKUlvE2_clEvEUlN3c104HalfEffffE_EEvRNS_18TensorIteratorBaseERKT_EUliE_EEviT1_:
[----:B------:R-:W0:Y:S01]  /*0000*/  LDC R1, c[0x0][0x37c] ;  /* 0x0000df00ff017b82 */ /* 0x000e220000000800 */
[----:B------:R-:W1:Y:S07]  /*0010*/  S2R R17, SR_TID.X ;  /* 0x0000000000117919 */ /* 0x000e6e0000002100 */
[----:B------:R-:W2:Y:S01]  /*0020*/  S2UR UR4, SR_CTAID.X ;  /* 0x00000000000479c3 */ /* 0x000ea20000002500 */
[----:B------:R-:W3:Y:S01]  /*0030*/  LDCU UR44, c[0x0][0x388] ;  /* 0x00007100ff2c77ac */ /* 0x000ee20008000800 */
[----:B------:R-:W-:Y:S01]  /*0040*/  BSSY.RECONVERGENT B7, `(.L_x_20890) ;  /* 0x0000739000077945 */ /* 0x000fe20003800200 */
[----:B------:R-:W4:Y:S01]  /*0050*/  LDCU UR5, c[0x0][0x380] ;  /* 0x00007000ff0577ac */ /* 0x000f220008000800 */
[----:B------:R-:W5:Y:S01]  /*0060*/  LDCU UR43, c[0x0][0x744] ;  /* 0x0000e880ff2b77ac */ /* 0x000f620008000800 */
[----:B------:R-:W0:Y:S01]  /*0070*/  LDCU.64 UR36, c[0x0][0x358] ;  /* 0x00006b00ff2477ac */ /* 0x000e220008000a00 */
        /* <DEDUP_REMOVED lines=9> */
[----:B-----5:R-:W-:Y:S02]  /*0110*/  UPRMT UR46, UR43, 0x7770, URZ ;  /* 0x000077702b2e7896 */ /* 0x020fe400080000ff */
[----:B------:R-:W-:Y:S02]  /*0120*/  UPRMT UR45, UR43, 0x7771, URZ ;  /* 0x000077712b2d7896 */ /* 0x000fe400080000ff */
[----:B------:R-:W-:Y:S02]  /*0130*/  UPRMT UR47, UR43, 0x7772, URZ ;  /* 0x000077722b2f7896 */ /* 0x000fe400080000ff */
[----:B------:R-:W-:-:S06]  /*0140*/  UIADD3 UR38, UPT, UPT, UR38, 0x1, URZ ;  /* 0x0000000126267890 */ /* 0x000fcc000fffe0ff */
[----:B0-23--:R-:W-:Y:S06]  /*0150*/  @P0 BRA `(.L_x_20891) ;  /* 0x00000070009c0947 */ /* 0x00dfec0003800000 */
[----:B------:R-:W-:Y:S01]  /*0160*/  UISETP.NE.AND UP0, UPT, UR44, URZ, UPT ;  /* 0x000000ff2c00728c */ /* 0x000fe2000bf05270 */
[----:B------:R-:W-:Y:S02]  /*0170*/  HFMA2 R16, -RZ, RZ, 0, 0 ;  /* 0x00000000ff107431 */ /* 0x000fe400000001ff */
        /* <DEDUP_REMOVED lines=17> */
[C---:B------:R-:W-:Y:S02]  /*0290*/  IMAD R23, R0.reuse, UR14, RZ ;  /* 0x0000000e00177c24 */ /* 0x040fe4000f8e02ff */
[C---:B------:R-:W-:Y:S02]  /*02a0*/  IMAD R19, R0.reuse, UR15, RZ ;  /* 0x0000000f00137c24 */ /* 0x040fe4000f8e02ff */
[C---:B---3--:R-:W-:Y:S02]  /*02b0*/  IMAD R16, R0.reuse, UR8, RZ ;  /* 0x0000000800107c24 */ /* 0x048fe4000f8e02ff */
        /* <DEDUP_REMOVED lines=23> */
[----:B------:R-:W3:Y:S01]  /*0430*/  LDCU.128 UR12, c[0x0][0x4f0] ;  /* 0x00009e00ff0c77ac */ /* 0x000ee20008000c00 */
        /* <DEDUP_REMOVED lines=8> */
[C---:B------:R-:W-:Y:S02]  /*04c0*/  IMAD R24, R5.reuse, UR13, R24 ;  /* 0x0000000d05187c24 */ /* 0x040fe4000f8e0218 */
[C---:B------:R-:W-:Y:S02]  /*04d0*/  IMAD R23, R5.reuse, UR14, R23 ;  /* 0x0000000e05177c24 */ /* 0x040fe4000f8e0217 */
        /* <DEDUP_REMOVED lines=373> */
[----:B------:R-:W-:-:S07]  /*1c30*/  IMAD R19, R5, UR15, R19 ;  /* 0x0000000f05137c24 */ /* 0x000fce000f8e0213 */
.L_x_20892:
        /* <DEDUP_REMOVED lines=19> */
.L_x_20896:
[----:B------:R-:W2:Y:S02]  /*1d70*/  LDG.E.U8 R2, desc[UR36][R2.64] ;  /* 0x0000002402027981 */ /* 0x000ea4000c1e1100 */
[----:B--2---:R-:W-:-:S04]  /*1d80*/  I2FP.F32.U32 R0, R2 ;  /* 0x0000000200007245 */ /* 0x004fc80000201000 */
[----:B------:R-:W-:-:S04]  /*1d90*/  F2FP.F16.F32.PACK_AB R0, RZ, R0 ;  /* 0x00000000ff00723e */ /* 0x000fc800000000ff */
[----:B------:R-:W-:Y:S01]  /*1da0*/  PRMT R18, R0, 0x7610, R18 ;  /* 0x0000761000127816 */ /* 0x000fe20000000012 */
[----:B------:R-:W-:Y:S06]  /*1db0*/  BRA `(.L_x_20898) ;  /* 0x0000000c00b47947 */ /* 0x000fec0003800000 */
.L_x_20895:
        /* <DEDUP_REMOVED lines=11> */
.L_x_20900:
[----:B------:R-:W2:Y:S02]  /*1e70*/  LDG.E R2, desc[UR36][R2.64] ;  /* 0x0000002402027981 */ /* 0x000ea4000c1e1900 */
[----:B--2---:R-:W-:-:S04]  /*1e80*/  I2FP.F32.S32 R0, R2 ;  /* 0x0000000200007245 */ /* 0x004fc80000201400 */
[----:B------:R-:W-:-:S04]  /*1e90*/  F2FP.F16.F32.PACK_AB R0, RZ, R0 ;  /* 0x00000000ff00723e */ /* 0x000fc800000000ff */
[----:B------:R-:W-:Y:S01]  /*1ea0*/  PRMT R18, R0, 0x7610, R18 ;  /* 0x0000761000127816 */ /* 0x000fe20000000012 */
[----:B------:R-:W-:Y:S06]  /*1eb0*/  BRA `(.L_x_20898) ;  /* 0x0000000c00747947 */ /* 0x000fec0003800000 */
.L_x_20899:
[----:B------:R-:W2:Y:S02]  /*1ec0*/  LDG.E.U16 R2, desc[UR36][R2.64] ;  /* 0x0000002402027981 */ /* 0x000ea4000c1e1500 */
[----:B--2---:R-:W0:Y:S02]  /*1ed0*/  I2F.S16 R0, R2 ;  /* 0x0000000200007306 */ /* 0x004e240000101400 */
[----:B0-----:R-:W-:-:S04]  /*1ee0*/  F2FP.F16.F32.PACK_AB R0, RZ, R0 ;  /* 0x00000000ff00723e */ /* 0x001fc800000000ff */
[----:B------:R-:W-:Y:S01]  /*1ef0*/  PRMT R18, R0, 0x7610, R18 ;  /* 0x0000761000127816 */ /* 0x000fe20000000012 */
[----:B------:R-:W-:Y:S06]  /*1f00*/  BRA `(.L_x_20898) ;  /* 0x0000000c00607947 */ /* 0x000fec0003800000 */
.L_x_20894:
        /* <DEDUP_REMOVED lines=9> */
.L_x_20902:
[----:B------:R0:W5:Y:S01]  /*1fa0*/  LDG.E.U16 R18, desc[UR36][R2.64] ;  /* 0x0000002402127981 */ /* 0x000162000c1e1500 */
[----:B------:R-:W-:Y:S05]  /*1fb0*/  BRA `(.L_x_20898) ;  /* 0x0000000c00347947 */ /* 0x000fea0003800000 */
.L_x_20901:
        /* <DEDUP_REMOVED lines=9> */
.L_x_20904:
[----:B------:R1:W5:Y:S01]  /*2050*/  LDG.E.U16 R18, desc[UR36][R2.64] ;  /* 0x0000002402127981 */ /* 0x000362000c1e1500 */
[----:B------:R-:W-:Y:S05]  /*2060*/  BRA `(.L_x_20898) ;  /* 0x0000000c00087947 */ /* 0x000fea0003800000 */
.L_x_20903:
        /* <DEDUP_REMOVED lines=9> */
.L_x_20893:
        /* <DEDUP_REMOVED lines=14> */
.L_x_20907:
        /* <DEDUP_REMOVED lines=9> */
.L_x_20906:
        /* <DEDUP_REMOVED lines=27> */
.L_x_20909:
        /* <DEDUP_REMOVED lines=14> */
.L_x_20908:
[----:B------:R-:W2:Y:S02]  /*2500*/  LDG.E.U16 R0, desc[UR36][R2.64] ;  /* 0x0000002402007981 */ /* 0x000ea4000c1e1500 */
[----:B--2---:R-:W-:-:S05]  /*2510*/  IMAD.U32 R0, R0, 0x10000, RZ ;  /* 0x0001000000007824 */ /* 0x004fca00078e00ff */
[----:B------:R-:W-:-:S04]  /*2520*/  F2FP.F16.F32.PACK_AB R0, RZ, R0 ;  /* 0x00000000ff00723e */ /* 0x000fc800000000ff */
[----:B------:R-:W-:Y:S01]  /*2530*/  PRMT R18, R0, 0x7610, R18 ;  /* 0x0000761000127816 */ /* 0x000fe20000000012 */
[----:B------:R-:W-:Y:S06]  /*2540*/  BRA `(.L_x_20898) ;  /* 0x0000000400d07947 */ /* 0x000fec0003800000 */
.L_x_20905:
        /* <DEDUP_REMOVED lines=13> */
.L_x_20912:
        /* <DEDUP_REMOVED lines=21> */
.L_x_20916:
[----:B------:R-:W-:Y:S05]  /*2770*/  BSYNC.RECONVERGENT B1 ;  /* 0x0000000000017941 */ /* 0x000fea0003800200 */
.L_x_20915:
[----:B------:R-:W-:Y:S01]  /*2780*/  IMAD.SHL.U32 R0, R0, 0x100000, RZ ;  /* 0x0010000000007824 */ /* 0x000fe200078e00ff */
[----:B------:R-:W-:-:S04]  /*2790*/  LEA R2, R2, 0x3b800000, 0x17 ;  /* 0x3b80000002027811 */ /* 0x000fc800078eb8ff */
[----:B------:R-:W-:-:S07]  /*27a0*/  LOP3.LUT R0, R2, R0, R7, 0xfe, !PT ;  /* 0x0000000002007212 */ /* 0x000fce00078efe07 */
.L_x_20914:
[----:B------:R-:W-:Y:S05]  /*27b0*/  BSYNC.RECONVERGENT B0 ;  /* 0x0000000000007941 */ /* 0x000fea0003800200 */
.L_x_20913:
[----:B------:R-:W-:-:S04]  /*27c0*/  F2FP.F16.F32.PACK_AB R0, RZ, R0 ;  /* 0x00000000ff00723e */ /* 0x000fc800000000ff */
[----:B------:R-:W-:Y:S01]  /*27d0*/  PRMT R18, R0, 0x7610, R18 ;  /* 0x0000761000127816 */ /* 0x000fe20000000012 */
[----:B------:R-:W-:Y:S06]  /*27e0*/  BRA `(.L_x_20898) ;  /* 0x0000000400287947 */ /* 0x000fec0003800000 */
.L_x_20911:
        /* <DEDUP_REMOVED lines=21> */
.L_x_20920:
[----:B------:R-:W-:Y:S05]  /*2940*/  BSYNC.RECONVERGENT B1 ;  /* 0x0000000000017941 */ /* 0x000fea0003800200 */
.L_x_20919:
[----:B------:R-:W-:Y:S01]  /*2950*/  IMAD.SHL.U32 R0, R0, 0x200000, RZ ;  /* 0x0020000000007824 */ /* 0x000fe200078e00ff */
[----:B------:R-:W-:-:S04]  /*2960*/  LEA R2, R2, 0x37800000, 0x17 ;  /* 0x3780000002027811 */ /* 0x000fc800078eb8ff */
[----:B------:R-:W-:-:S07]  /*2970*/  LOP3.LUT R0, R2, R0, R7, 0xfe, !PT ;  /* 0x0000000002007212 */ /* 0x000fce00078efe07 */
.L_x_20918:
[----:B------:R-:W-:Y:S05]  /*2980*/  BSYNC.RECONVERGENT B0 ;  /* 0x0000000000007941 */ /* 0x000fea0003800200 */
.L_x_20917:
[----:B------:R-:W-:-:S04]  /*2990*/  F2FP.F16.F32.PACK_AB R0, RZ, R0 ;  /* 0x00000000ff00723e */ /* 0x000fc800000000ff */
[----:B------:R-:W-:Y:S01]  /*29a0*/  PRMT R18, R0, 0x7610, R18 ;  /* 0x0000761000127816 */ /* 0x000fe20000000012 */
[----:B------:R-:W-:Y:S06]  /*29b0*/  BRA `(.L_x_20898) ;  /* 0x0000000000b47947 */ /* 0x000fec0003800000 */
.L_x_20910:
[----:B------:R-:W-:-:S09]  /*29c0*/  UISETP.NE.AND UP0, UPT, UR4, 0x1c, UPT ;  /* 0x0000001c0400788c */ /* 0x000fd2000bf05270 */
[----:B------:R-:W-:Y:S05]  /*29d0*/  BRA.U !UP0, `(.L_x_20921) ;  /* 0x00000001089c7547 */ /* 0x000fea000b800000 */
[----:B------:R-:W-:-:S09]  /*29e0*/  UISETP.NE.AND UP0, UPT, UR4, 0x1d, UPT ;  /* 0x0000001d0400788c */ /* 0x000fd2000bf05270 */
[----:B------:R-:W-:Y:S05]  /*29f0*/  BRA.U !UP0, `(.L_x_20922) ;  /* 0x0000000108807547 */ /* 0x000fea000b800000 */
[----:B------:R-:W-:-:S09]  /*2a00*/  UISETP.NE.AND UP0, UPT, UR4, 0x2c, UPT ;  /* 0x0000002c0400788c */ /* 0x000fd2000bf05270 */
[----:B------:R-:W-:Y:S05]  /*2a10*/  BRA.U !UP0, `(.L_x_20923) ;  /* 0x0000000108487547 */ /* 0x000fea000b800000 */
.L_x_20897:
        /* <DEDUP_REMOVED lines=16> */
.L_x_20924:
[----:B------:R-:W-:Y:S01]  /*2b20*/  PRMT R18, RZ, 0x7610, R18 ;  /* 0x00007610ff127816 */ /* 0x000fe20000000012 */
[----:B------:R-:W-:Y:S06]  /*2b30*/  BRA `(.L_x_20898) ;  /* 0x0000000000547947 */ /* 0x000fec0003800000 */
.L_x_20923:
        /* <DEDUP_REMOVED lines=8> */
.L_x_20926:
[----:B------:R-:W-:Y:S05]  /*2bc0*/  BSYNC.RECONVERGENT B0 ;  /* 0x0000000000007941 */ /* 0x000fea0003800200 */
.L_x_20925:
[----:B------:R-:W-:-:S04]  /*2bd0*/  F2FP.F16.F32.PACK_AB R0, RZ, R0 ;  /* 0x00000000ff00723e */ /* 0x000fc800000000ff */
[----:B------:R-:W-:Y:S01]  /*2be0*/  PRMT R18, R0, 0x7610, R18 ;  /* 0x0000761000127816 */ /* 0x000fe20000000012 */
[----:B------:R-:W-:Y:S06]  /*2bf0*/  BRA `(.L_x_20898) ;  /* 0x0000000000247947 */ /* 0x000fec0003800000 */
.L_x_20922:
[----:B------:R-:W2:Y:S02]  /*2c00*/  LDG.E.64 R2, desc[UR36][R2.64] ;  /* 0x0000002402027981 */ /* 0x000ea4000c1e1b00 */
[----:B--2---:R-:W0:Y:S02]  /*2c10*/  I2F.U64 R0, R2 ;  /* 0x0000000200007312 */ /* 0x004e240000301000 */
[----:B0-----:R-:W-:-:S04]  /*2c20*/  F2FP.F16.F32.PACK_AB R0, RZ, R0 ;  /* 0x00000000ff00723e */ /* 0x001fc800000000ff */
[----:B------:R-:W-:Y:S01]  /*2c30*/  PRMT R18, R0, 0x7610, R18 ;  /* 0x0000761000127816 */ /* 0x000fe20000000012 */
[----:B------:R-:W-:Y:S06]  /*2c40*/  BRA `(.L_x_20898) ;  /* 0x0000000000107947 */ /* 0x000fec0003800000 */
.L_x_20921:
[----:B------:R-:W2:Y:S02]  /*2c50*/  LDG.E R2, desc[UR36][R2.64] ;  /* 0x0000002402027981 */ /* 0x000ea4000c1e1900 */
[----:B--2---:R-:W-:-:S04]  /*2c60*/  I2FP.F32.U32 R0, R2 ;  /* 0x0000000200007245 */ /* 0x004fc80000201000 */
[----:B------:R-:W-:-:S04]  /*2c70*/  F2FP.F16.F32.PACK_AB R0, RZ, R0 ;  /* 0x00000000ff00723e */ /* 0x000fc800000000ff */
[----:B------:R-:W-:-:S07]  /*2c80*/  PRMT R18, R0, 0x7610, R18 ;  /* 0x0000761000127816 */ /* 0x000fce0000000012 */
.L_x_20898:
        /* <DEDUP_REMOVED lines=18> */
.L_x_20931:
[----:B------:R-:W2:Y:S02]  /*2db0*/  LDG.E.U8 R2, desc[UR36][R2.64] ;  /* 0x0000002402027981 */ /* 0x000ea4000c1e1100 */
[----:B--2---:R-:W-:Y:S01]  /*2dc0*/  I2FP.F32.U32 R22, R2 ;  /* 0x0000000200167245 */ /* 0x004fe20000201000 */
[----:B------:R-:W-:Y:S06]  /*2dd0*/  BRA `(.L_x_20933) ;  /* 0x0000000c00247947 */ /* 0x000fec0003800000 */
.L_x_20930:
        /* <DEDUP_REMOVED lines=9> */
.L_x_20935:
[----:B------:R-:W2:Y:S02]  /*2e70*/  LDG.E R2, desc[UR36][R2.64] ;  /* 0x0000002402027981 */ /* 0x000ea4000c1e1900 */
[----:B--2---:R-:W-:Y:S01]  /*2e80*/  I2FP.F32.S32 R22, R2 ;  /* 0x0000000200167245 */ /* 0x004fe20000201400 */
[----:B------:R-:W-:Y:S06]  /*2e90*/  BRA `(.L_x_20933) ;  /* 0x0000000800f47947 */ /* 0x000fec0003800000 */
.L_x_20934:
[----:B------:R-:W2:Y:S02]  /*2ea0*/  LDG.E.U16 R2, desc[UR36][R2.64] ;  /* 0x0000002402027981 */ /* 0x000ea4000c1e1500 */
[----:B--2---:R2:W3:Y:S01]  /*2eb0*/  I2F.S16 R22, R2 ;  /* 0x0000000200167306 */ /* 0x0044e20000101400 */
[----:B------:R-:W-:Y:S05]  /*2ec0*/  BRA `(.L_x_20933) ;  /* 0x0000000800e87947 */ /* 0x000fea0003800000 */
.L_x_20929:
        /* <DEDUP_REMOVED lines=8> */
.L_x_20937:
[----:B------:R-:W2:Y:S02]  /*2f50*/  LDG.E.U16 R2, desc[UR36][R2.64] ;  /* 0x0000002402027981 */ /* 0x000ea4000c1e1500 */
[----:B--2---:R-:W-:Y:S01]  /*2f60*/  HADD2.F32 R22, -RZ, R2.H0_H0 ;  /* 0x20000002ff167230 */ /* 0x004fe20000004100 */
[----:B------:R-:W-:Y:S06]  /*2f70*/  BRA `(.L_x_20933) ;  /* 0x0000000800bc7947 */ /* 0x000fec0003800000 */
.L_x_20936:
        /* <DEDUP_REMOVED lines=8> */
.L_x_20939:
[----:B------:R-:W2:Y:S02]  /*3000*/  LDG.E.U16 R2, desc[UR36][R2.64] ;  /* 0x0000002402027981 */ /* 0x000ea4000c1e1500 */
[----:B--2---:R-:W-:Y:S01]  /*3010*/  HADD2.F32 R22, -RZ, R2.H0_H0 ;  /* 0x20000002ff167230 */ /* 0x004fe20000004100 */
[----:B------:R-:W-:Y:S06]  /*3020*/  BRA `(.L_x_20933) ;  /* 0x0000000800907947 */ /* 0x000fec0003800000 */
.L_x_20938:
[----:B------:R-:W2:Y:S01]  /*3030*/  LDG.E.64 R2, desc[UR36][R2.64] ;  /* 0x0000002402027981 */ /* 0x000ea2000c1e1b00 */
[----:B------:R-:W-:Y:S01]  /*3040*/  UMOV UR4, 0xf0000000 ;  /* 0xf000000000047882 */ /* 0x000fe20000000000 */
[----:B------:R-:W-:Y:S01]  /*3050*/  UMOV UR5, 0x380fffff ;  /* 0x380fffff00057882 */ /* 0x000fe20000000000 */
[----:B--2---:R-:W0:Y:S01]  /*3060*/  F2F.F32.F64 R22, R2 ;  /* 0x0000000200167310 */ /* 0x004e220000301000 */
[----:B------:R-:W-:-:S14]  /*3070*/  DSETP.GEU.AND P0, PT, |R2|, UR4, PT ;  /* 0x0000000402007e2a */ /* 0x000fdc000bf0e200 */
[----:B0-----:R-:W-:Y:S01]  /*3080*/  @!P0 FMUL R22, R22, 1.175494350822287508e-38 ;  /* 0x0080000016168820 */ /* 0x001fe20000400000 */
[----:B------:R-:W-:Y:S06]  /*3090*/  BRA `(.L_x_20933) ;  /* 0x0000000800747947 */ /* 0x000fec0003800000 */
.L_x_20928:
        /* <DEDUP_REMOVED lines=12> */
.L_x_20942:
[----:B------:R-:W2:Y:S01]  /*3160*/  LDG.E.64 R2, desc[UR36][R2.64] ;  /* 0x0000002402027981 */ /* 0x000ea2000c1e1b00 */
[----:B------:R-:W-:Y:S01]  /*3170*/  UMOV UR4, 0xf0000000 ;  /* 0xf000000000047882 */ /* 0x000fe20000000000 */
[----:B------:R-:W-:Y:S01]  /*3180*/  UMOV UR5, 0x380fffff ;  /* 0x380fffff00057882 */ /* 0x000fe20000000000 */
[----:B--2---:R-:W0:Y:S01]  /*3190*/  F2F.F32.F64 R22, R2 ;  /* 0x0000000200167310 */ /* 0x004e220000301000 */
[----:B------:R-:W-:-:S14]  /*31a0*/  DSETP.GEU.AND P0, PT, |R2|, UR4, PT ;  /* 0x0000000402007e2a */ /* 0x000fdc000bf0e200 */
[----:B0-----:R-:W-:Y:S01]  /*31b0*/  @!P0 FMUL R22, R22, 1.175494350822287508e-38 ;  /* 0x0080000016168820 */ /* 0x001fe20000400000 */
[----:B------:R-:W-:Y:S06]  /*31c0*/  BRA `(.L_x_20933) ;  /* 0x0000000800287947 */ /* 0x000fec0003800000 */
.L_x_20941:
        /* <DEDUP_REMOVED lines=25> */
.L_x_20944:
        /* <DEDUP_REMOVED lines=12> */
.L_x_20943:
[----:B------:R-:W2:Y:S02]  /*3420*/  LDG.E.U16 R2, desc[UR36][R2.64] ;  /* 0x0000002402027981 */ /* 0x000ea4000c1e1500 */
[----:B--2---:R-:W-:Y:S01]  /*3430*/  IMAD.U32 R22, R2, 0x10000, RZ ;  /* 0x0001000002167824 */ /* 0x004fe200078e00ff */
[----:B------:R-:W-:Y:S06]  /*3440*/  BRA `(.L_x_20933) ;  /* 0x0000000400887947 */ /* 0x000fec0003800000 */
.L_x_20940:
        /* <DEDUP_REMOVED lines=11> */
.L_x_20947:
        /* <DEDUP_REMOVED lines=20> */
.L_x_20949:
[----:B------:R-:W-:Y:S05]  /*3640*/  BSYNC.RECONVERGENT B0 ;  /* 0x0000000000007941 */ /* 0x000fea0003800200 */
.L_x_20948:
[----:B------:R-:W-:Y:S01]  /*3650*/  IMAD.SHL.U32 R0, R0, 0x100000, RZ ;  /* 0x0010000000007824 */ /* 0x000fe200078e00ff */
[----:B------:R-:W-:-:S04]  /*3660*/  LEA R2, R2, 0x3b800000, 0x17 ;  /* 0x3b80000002027811 */ /* 0x000fc800078eb8ff */
[----:B------:R-:W-:Y:S01]  /*3670*/  LOP3.LUT R22, R2, R0, R7, 0xfe, !PT ;  /* 0x0000000002167212 */ /* 0x000fe200078efe07 */
[----:B------:R-:W-:Y:S06]  /*3680*/  BRA `(.L_x_20933) ;  /* 0x0000000000f87947 */ /* 0x000fec0003800000 */
.L_x_20946:
        /* <DEDUP_REMOVED lines=20> */
.L_x_20951:
[----:B------:R-:W-:Y:S05]  /*37d0*/  BSYNC.RECONVERGENT B0 ;  /* 0x0000000000007941 */ /* 0x000fea0003800200 */
.L_x_20950:
[----:B------:R-:W-:Y:S02]  /*37e0*/  SHF.L.U32 R0, R0, 0x15, RZ ;  /* 0x0000001500007819 */ /* 0x000fe400000006ff */
[----:B------:R-:W-:-:S04]  /*37f0*/  LEA R2, R2, 0x37800000, 0x17 ;  /* 0x3780000002027811 */ /* 0x000fc800078eb8ff */
[----:B------:R-:W-:Y:S01]  /*3800*/  LOP3.LUT R22, R2, R0, R7, 0xfe, !PT ;  /* 0x0000000002167212 */ /* 0x000fe200078efe07 */
[----:B------:R-:W-:Y:S06]  /*3810*/  BRA `(.L_x_20933) ;  /* 0x0000000000947947 */ /* 0x000fec0003800000 */
.L_x_20945:
[----:B------:R-:W-:-:S09]  /*3820*/  UISETP.NE.AND UP0, UPT, UR4, 0x1c, UPT ;  /* 0x0000001c0400788c */ /* 0x000fd2000bf05270 */
[----:B------:R-:W-:Y:S05]  /*3830*/  BRA.U !UP0, `(.L_x_20952) ;  /* 0x0000000108847547 */ /* 0x000fea000b800000 */
[----:B------:R-:W-:-:S09]  /*3840*/  UISETP.NE.AND UP0, UPT, UR4, 0x1d, UPT ;  /* 0x0000001d0400788c */ /* 0x000fd2000bf05270 */
[----:B------:R-:W-:Y:S05]  /*3850*/  BRA.U !UP0, `(.L_x_20953) ;  /* 0x0000000108707547 */ /* 0x000fea000b800000 */
[----:B------:R-:W-:-:S09]  /*3860*/  UISETP.NE.AND UP0, UPT, UR4, 0x2c, UPT ;  /* 0x0000002c0400788c */ /* 0x000fd2000bf05270 */
[----:B------:R-:W-:Y:S05]  /*3870*/  BRA.U !UP0, `(.L_x_20954) ;  /* 0x0000000108487547 */ /* 0x000fea000b800000 */
.L_x_20932:
        /* <DEDUP_REMOVED lines=16> */
.L_x_20955:
[----:B------:R-:W-:Y:S01]  /*3980*/  IMAD.MOV.U32 R22, RZ, RZ, RZ ;  /* 0x000000ffff167224 */ /* 0x000fe200078e00ff */
[----:B------:R-:W-:Y:S06]  /*3990*/  BRA `(.L_x_20933) ;  /* 0x0000000000347947 */ /* 0x000fec0003800000 */
.L_x_20954:
        /* <DEDUP_REMOVED lines=8> */
.L_x_20953:
[----:B------:R-:W2:Y:S02]  /*3a20*/  LDG.E.64 R2, desc[UR36][R2.64] ;  /* 0x0000002402027981 */ /* 0x000ea4000c1e1b00 */
[----:B--2---:R0:W1:Y:S01]  /*3a30*/  I2F.U64 R22, R2 ;  /* 0x0000000200167312 */ /* 0x0040620000301000 */
[----:B------:R-:W-:Y:S05]  /*3a40*/  BRA `(.L_x_20933) ;  /* 0x0000000000087947 */ /* 0x000fea0003800000 */
.L_x_20952:
[----:B------:R-:W2:Y:S02]  /*3a50*/  LDG.E R2, desc[UR36][R2.64] ;  /* 0x0000002402027981 */ /* 0x000ea4000c1e1900 */
[----:B--2---:R-:W-:-:S07]  /*3a60*/  I2FP.F32.U32 R22, R2 ;  /* 0x0000000200167245 */ /* 0x004fce0000201000 */
.L_x_20933:
[----:B------:R-:W-:Y:S05]  /*3a70*/  BSYNC.RECONVERGENT B6 ;  /* 0x0000000000067941 */ /* 0x000fea0003800200 */
.L_x_20927:
        /* <DEDUP_REMOVED lines=18> */
.L_x_20960:
[----:B------:R-:W2:Y:S02]  /*3ba0*/  LDG.E.U8 R2, desc[UR36][R2.64] ;  /* 0x0000002402027981 */ /* 0x000ea4000c1e1100 */
[----:B--2---:R-:W-:Y:S01]  /*3bb0*/  I2FP.F32.U32 R24, R2 ;  /* 0x0000000200187245 */ /* 0x004fe20000201000 */
[----:B------:R-:W-:Y:S06]  /*3bc0*/  BRA `(.L_x_20962) ;  /* 0x0000000c00247947 */ /* 0x000fec0003800000 */
.L_x_20959:
        /* <DEDUP_REMOVED lines=9> */
.L_x_20964:
[----:B------:R-:W2:Y:S02]  /*3c60*/  LDG.E R2, desc[UR36][R2.64] ;  /* 0x0000002402027981 */ /* 0x000ea4000c1e1900 */
[----:B--2---:R-:W-:Y:S01]  /*3c70*/  I2FP.F32.S32 R24, R2 ;  /* 0x0000000200187245 */ /* 0x004fe20000201400 */
[----:B------:R-:W-:Y:S06]  /*3c80*/  BRA `(.L_x_20962) ;  /* 0x0000000800f47947 */ /* 0x000fec0003800000 */
.L_x_20963:
[----:B------:R-:W2:Y:S02]  /*3c90*/  LDG.E.U16 R2, desc[UR36][R2.64] ;  /* 0x0000002402027981 */ /* 0x000ea4000c1e1500 */
[----:B--2---:R0:W2:Y:S01]  /*3ca0*/  I2F.S16 R24, R2 ;  /* 0x0000000200187306 */ /* 0x0040a20000101400 */
[----:B------:R-:W-:Y:S05]  /*3cb0*/  BRA `(.L_x_20962) ;  /* 0x0000000800e87947 */ /* 0x000fea0003800000 */
.L_x_20958:
        /* <DEDUP_REMOVED lines=8> */
.L_x_20966:
[----:B------:R-:W2:Y:S02]  /*3d40*/  LDG.E.U16 R2, desc[UR36][R2.64] ;  /* 0x0000002402027981 */ /* 0x000ea4000c1e1500 */
[----:B--2---:R-:W-:Y:S01]  /*3d50*/  HADD2.F32 R24, -RZ, R2.H0_H0 ;  /* 0x20000002ff187230 */ /* 0x004fe20000004100 */
[----:B------:R-:W-:Y:S06]  /*3d60*/  BRA `(.L_x_20962) ;  /* 0x0000000800bc7947 */ /* 0x000fec0003800000 */
.L_x_20965:
        /* <DEDUP_REMOVED lines=8> */
.L_x_20968:
[----:B------:R-:W2:Y:S02]  /*3df0*/  LDG.E.U16 R2, desc[UR36][R2.64] ;  /* 0x0000002402027981 */ /* 0x000ea4000c1e1500 */
[----:B--2---:R-:W-:Y:S01]  /*3e00*/  HADD2.F32 R24, -RZ, R2.H0_H0 ;  /* 0x20000002ff187230 */ /* 0x004fe20000004100 */
[----:B------:R-:W-:Y:S06]  /*3e10*/  BRA `(.L_x_20962) ;  /* 0x0000000800907947 */ /* 0x000fec0003800000 */
.L_x_20967:
[----:B------:R-:W2:Y:S01]  /*3e20*/  LDG.E.64 R2, desc[UR36][R2.64] ;  /* 0x0000002402027981 */ /* 0x000ea2000c1e1b00 */
[----:B------:R-:W-:Y:S01]  /*3e30*/  UMOV UR4, 0xf0000000 ;  /* 0xf000000000047882 */ /* 0x000fe20000000000 */
[----:B------:R-:W-:Y:S01]  /*3e40*/  UMOV UR5, 0x380fffff ;  /* 0x380fffff00057882 */ /* 0x000fe20000000000 */
[----:B--2---:R-:W0:Y:S01]  /*3e50*/  F2F.F32.F64 R24, R2 ;  /* 0x0000000200187310 */ /* 0x004e220000301000 */
[----:B------:R-:W-:-:S14]  /*3e60*/  DSETP.GEU.AND P0, PT, |R2|, UR4, PT ;  /* 0x0000000402007e2a */ /* 0x000fdc000bf0e200 */
[----:B0-----:R-:W-:Y:S01]  /*3e70*/  @!P0 FMUL R24, R24, 1.175494350822287508e-38 ;  /* 0x0080000018188820 */ /* 0x001fe20000400000 */
[----:B------:R-:W-:Y:S06]  /*3e80*/  BRA `(.L_x_20962) ;  /* 0x0000000800747947 */ /* 0x000fec0003800000 */
.L_x_20957:
        /* <DEDUP_REMOVED lines=12> */
.L_x_20971:
[----:B------:R-:W2:Y:S01]  /*3f50*/  LDG.E.64 R2, desc[UR36][R2.64] ;  /* 0x0000002402027981 */ /* 0x000ea2000c1e1b00 */
[----:B------:R-:W-:Y:S01]  /*3f60*/  UMOV UR4, 0xf0000000 ;  /* 0xf000000000047882 */ /* 0x000fe20000000000 */
[----:B------:R-:W-:Y:S01]  /*3f70*/  UMOV UR5, 0x380fffff ;  /* 0x380fffff00057882 */ /* 0x000fe20000000000 */
[----:B--2---:R-:W0:Y:S01]  /*3f80*/  F2F.F32.F64 R24, R2 ;  /* 0x0000000200187310 */ /* 0x004e220000301000 */
[----:B------:R-:W-:-:S14]  /*3f90*/  DSETP.GEU.AND P0, PT, |R2|, UR4, PT ;  /* 0x0000000402007e2a */ /* 0x000fdc000bf0e200 */
[----:B0-----:R-:W-:Y:S01]  /*3fa0*/  @!P0 FMUL R24, R24, 1.175494350822287508e-38 ;  /* 0x0080000018188820 */ /* 0x001fe20000400000 */
[----:B------:R-:W-:Y:S06]  /*3fb0*/  BRA `(.L_x_20962) ;  /* 0x0000000800287947 */ /* 0x000fec0003800000 */
.L_x_20970:
        /* <DEDUP_REMOVED lines=25> */
.L_x_20973:
        /* <DEDUP_REMOVED lines=12> */
.L_x_20972:
[----:B------:R-:W2:Y:S02]  /*4210*/  LDG.E.U16 R2, desc[UR36][R2.64] ;  /* 0x0000002402027981 */ /* 0x000ea4000c1e1500 */
[----:B--2---:R-:W-:Y:S01]  /*4220*/  SHF.L.U32 R24, R2, 0x10, RZ ;  /* 0x0000001002187819 */ /* 0x004fe200000006ff */
[----:B------:R-:W-:Y:S06]  /*4230*/  BRA `(.L_x_20962) ;  /* 0x0000000400887947 */ /* 0x000fec0003800000 */
.L_x_20969:
        /* <DEDUP_REMOVED lines=11> */
.L_x_20976:
        /* <DEDUP_REMOVED lines=20> */
.L_x_20978:
[----:B------:R-:W-:Y:S05]  /*4430*/  BSYNC.RECONVERGENT B0 ;  /* 0x0000000000007941 */ /* 0x000fea0003800200 */
.L_x_20977:
[----:B------:R-:W-:Y:S01]  /*4440*/  IMAD.SHL.U32 R0, R0, 0x100000, RZ ;  /* 0x0010000000007824 */ /* 0x000fe200078e00ff */
[----:B------:R-:W-:-:S04]  /*4450*/  LEA R2, R2, 0x3b800000, 0x17 ;  /* 0x3b80000002027811 */ /* 0x000fc800078eb8ff */
[----:B------:R-:W-:Y:S01]  /*4460*/  LOP3.LUT R24, R2, R0, R7, 0xfe, !PT ;  /* 0x0000000002187212 */ /* 0x000fe200078efe07 */
[----:B------:R-:W-:Y:S06]  /*4470*/  BRA `(.L_x_20962) ;  /* 0x0000000000f87947 */ /* 0x000fec0003800000 */
.L_x_20975:
        /* <DEDUP_REMOVED lines=20> */
.L_x_20980:
[----:B------:R-:W-:Y:S05]  /*45c0*/  BSYNC.RECONVERGENT B0 ;  /* 0x0000000000007941 */ /* 0x000fea0003800200 */
.L_x_20979:
[----:B------:R-:W-:Y:S01]  /*45d0*/  IMAD.SHL.U32 R0, R0, 0x200000, RZ ;  /* 0x0020000000007824 */ /* 0x000fe200078e00ff */
[----:B------:R-:W-:-:S04]  /*45e0*/  LEA R2, R2, 0x37800000, 0x17 ;  /* 0x3780000002027811 */ /* 0x000fc800078eb8ff */
[----:B------:R-:W-:Y:S01]  /*45f0*/  LOP3.LUT R24, R2, R0, R7, 0xfe, !PT ;  /* 0x0000000002187212 */ /* 0x000fe200078efe07 */
[----:B------:R-:W-:Y:S06]  /*4600*/  BRA `(.L_x_20962) ;  /* 0x0000000000947947 */ /* 0x000fec0003800000 */
.L_x_20974:
[----:B------:R-:W-:-:S09]  /*4610*/  UISETP.NE.AND UP0, UPT, UR4, 0x1c, UPT ;  /* 0x0000001c0400788c */ /* 0x000fd2000bf05270 */
[----:B------:R-:W-:Y:S05]  /*4620*/  BRA.U !UP0, `(.L_x_20981) ;  /* 0x0000000108847547 */ /* 0x000fea000b800000 */
[----:B------:R-:W-:-:S09]  /*4630*/  UISETP.NE.AND UP0, UPT, UR4, 0x1d, UPT ;  /* 0x0000001d0400788c */ /* 0x000fd2000bf05270 */
[----:B------:R-:W-:Y:S05]  /*4640*/  BRA.U !UP0, `(.L_x_20982) ;  /* 0x0000000108707547 */ /* 0x000fea000b800000 */
[----:B------:R-:W-:-:S09]  /*4650*/  UISETP.NE.AND UP0, UPT, UR4, 0x2c, UPT ;  /* 0x0000002c0400788c */ /* 0x000fd2000bf05270 */
[----:B------:R-:W-:Y:S05]  /*4660*/  BRA.U !UP0, `(.L_x_20983) ;  /* 0x0000000108487547 */ /* 0x000fea000b800000 */
.L_x_20961:
        /* <DEDUP_REMOVED lines=16> */
.L_x_20984:
[----:B------:R-:W-:Y:S01]  /*4770*/  HFMA2 R24, -RZ, RZ, 0, 0 ;  /* 0x00000000ff187431 */ /* 0x000fe200000001ff */
[----:B------:R-:W-:Y:S06]  /*4780*/  BRA `(.L_x_20962) ;  /* 0x0000000000347947 */ /* 0x000fec0003800000 */
.L_x_20983:
        /* <DEDUP_REMOVED lines=8> */
.L_x_20982:
[----:B------:R-:W2:Y:S02]  /*4810*/  LDG.E.64 R24, desc[UR36][R2.64] ;  /* 0x0000002402187981 */ /* 0x000ea4000c1e1b00 */
[----:B--2---:R0:W2:Y:S01]  /*4820*/  I2F.U64 R24, R24 ;  /* 0x0000001800187312 */ /* 0x0040a20000301000 */
[----:B------:R-:W-:Y:S05]  /*4830*/  BRA `(.L_x_20962) ;  /* 0x0000000000087947 */ /* 0x000fea0003800000 */
.L_x_20981:
[----:B------:R-:W2:Y:S02]  /*4840*/  LDG.E R2, desc[UR36][R2.64] ;  /* 0x0000002402027981 */ /* 0x000ea4000c1e1900 */
[----:B--2---:R-:W-:-:S07]  /*4850*/  I2FP.F32.U32 R24, R2 ;  /* 0x0000000200187245 */ /* 0x004fce0000201000 */
.L_x_20962:
[----:B------:R-:W-:Y:S05]  /*4860*/  BSYNC.RECONVERGENT B6 ;  /* 0x0000000000067941 */ /* 0x000fea0003800200 */
.L_x_20956:
        /* <DEDUP_REMOVED lines=18> */
.L_x_20989:
[----:B------:R-:W4:Y:S02]  /*4990*/  LDG.E.U8 R2, desc[UR36][R2.64] ;  /* 0x0000002402027981 */ /* 0x000f24000c1e1100 */
[----:B----4-:R-:W-:Y:S01]  /*49a0*/  I2FP.F32.U32 R23, R2 ;  /* 0x0000000200177245 */ /* 0x010fe20000201000 */
[----:B------:R-:W-:Y:S06]  /*49b0*/  BRA `(.L_x_20991) ;  /* 0x0000000c00247947 */ /* 0x000fec0003800000 */
.L_x_20988:
        /* <DEDUP_REMOVED lines=9> */
.L_x_20993:
[----:B------:R-:W4:Y:S02]  /*4a50*/  LDG.E R2, desc[UR36][R2.64] ;  /* 0x0000002402027981 */ /* 0x000f24000c1e1900 */
[----:B----4-:R-:W-:Y:S01]  /*4a60*/  I2FP.F32.S32 R23, R2 ;  /* 0x0000000200177245 */ /* 0x010fe20000201400 */
[----:B------:R-:W-:Y:S06]  /*4a70*/  BRA `(.L_x_20991) ;  /* 0x0000000800f47947 */ /* 0x000fec0003800000 */
.L_x_20992:
[----:B------:R-:W4:Y:S02]  /*4a80*/  LDG.E.U16 R2, desc[UR36][R2.64] ;  /* 0x0000002402027981 */ /* 0x000f24000c1e1500 */
[----:B----4-:R0:W4:Y:S01]  /*4a90*/  I2F.S16 R23, R2 ;  /* 0x0000000200177306 */ /* 0x0101220000101400 */
[----:B------:R-:W-:Y:S05]  /*4aa0*/  BRA `(.L_x_20991) ;  /* 0x0000000800e87947 */ /* 0x000fea0003800000 */
.L_x_20987:
        /* <DEDUP_REMOVED lines=8> */
.L_x_20995:
[----:B------:R-:W4:Y:S02]  /*4b30*/  LDG.E.U16 R2, desc[UR36][R2.64] ;  /* 0x0000002402027981 */ /* 0x000f24000c1e1500 */
[----:B----4-:R-:W-:Y:S01]  /*4b40*/  HADD2.F32 R23, -RZ, R2.H0_H0 ;  /* 0x20000002ff177230 */ /* 0x010fe20000004100 */
[----:B------:R-:W-:Y:S06]  /*4b50*/  BRA `(.L_x_20991) ;  /* 0x0000000800bc7947 */ /* 0x000fec0003800000 */
.L_x_20994:
        /* <DEDUP_REMOVED lines=8> */
.L_x_20997:
[----:B------:R-:W4:Y:S02]  /*4be0*/  LDG.E.U16 R2, desc[UR36][R2.64] ;  /* 0x0000002402027981 */ /* 0x000f24000c1e1500 */
[----:B----4-:R-:W-:Y:S01]  /*4bf0*/  HADD2.F32 R23, -RZ, R2.H0_H0 ;  /* 0x20000002ff177230 */ /* 0x010fe20000004100 */
[----:B------:R-:W-:Y:S06]  /*4c00*/  BRA `(.L_x_20991) ;  /* 0x0000000800907947 */ /* 0x000fec0003800000 */
.L_x_20996:
[----:B------:R-:W4:Y:S01]  /*4c10*/  LDG.E.64 R2, desc[UR36][R2.64] ;  /* 0x0000002402027981 */ /* 0x000f22000c1e1b00 */
[----:B------:R-:W-:Y:S01]  /*4c20*/  UMOV UR4, 0xf0000000 ;  /* 0xf000000000047882 */ /* 0x000fe20000000000 */
[----:B------:R-:W-:Y:S01]  /*4c30*/  UMOV UR5, 0x380fffff ;  /* 0x380fffff00057882 */ /* 0x000fe20000000000 */
[----:B----4-:R-:W0:Y:S01]  /*4c40*/  F2F.F32.F64 R23, R2 ;  /* 0x0000000200177310 */ /* 0x010e220000301000 */
[----:B------:R-:W-:-:S14]  /*4c50*/  DSETP.GEU.AND P0, PT, |R2|, UR4, PT ;  /* 0x0000000402007e2a */ /* 0x000fdc000bf0e200 */
[----:B0-----:R-:W-:Y:S01]  /*4c60*/  @!P0 FMUL R23, R23, 1.175494350822287508e-38 ;  /* 0x0080000017178820 */ /* 0x001fe20000400000 */
[----:B------:R-:W-:Y:S06]  /*4c70*/  BRA `(.L_x_20991) ;  /* 0x0000000800747947 */ /* 0x000fec0003800000 */
.L_x_20986:
        /* <DEDUP_REMOVED lines=12> */
.L_x_21000:
[----:B------:R-:W4:Y:S01]  /*4d40*/  LDG.E.64 R2, desc[UR36][R2.64] ;  /* 0x0000002402027981 */ /* 0x000f22000c1e1b00 */
[----:B------:R-:W-:Y:S01]  /*4d50*/  UMOV UR4, 0xf0000000 ;  /* 0xf000000000047882 */ /* 0x000fe20000000000 */
[----:B------:R-:W-:Y:S01]  /*4d60*/  UMOV UR5, 0x380fffff ;  /* 0x380fffff00057882 */ /* 0x000fe20000000000 */
[----:B----4-:R-:W0:Y:S01]  /*4d70*/  F2F.F32.F64 R23, R2 ;  /* 0x0000000200177310 */ /* 0x010e220000301000 */
[----:B------:R-:W-:-:S14]  /*4d80*/  DSETP.GEU.AND P0, PT, |R2|, UR4, PT ;  /* 0x0000000402007e2a */ /* 0x000fdc000bf0e200 */
[----:B0-----:R-:W-:Y:S01]  /*4d90*/  @!P0 FMUL R23, R23, 1.175494350822287508e-38 ;  /* 0x0080000017178820 */ /* 0x001fe20000400000 */
[----:B------:R-:W-:Y:S06]  /*4da0*/  BRA `(.L_x_20991) ;  /* 0x0000000800287947 */ /* 0x000fec0003800000 */
.L_x_20999:
        /* <DEDUP_REMOVED lines=25> */
.L_x_21002:
[----:B------:R-:W4:Y:S02]  /*4f40*/  LDG.E.U8 R2, desc[UR36][R2.64] ;  /* 0x0000002402027981 */ /* 0x000f24000c1e1100 */
[C---:B----4-:R-:W-:Y:S01]  /*4f50*/  SHF.L.U32 R4, R2.reuse, 0x19, RZ ;  /* 0x0000001902047819 */ /* 0x050fe200000006ff */
        /* <DEDUP_REMOVED lines=10> */
.L_x_21001:
[----:B------:R-:W4:Y:S02]  /*5000*/  LDG.E.U16 R2, desc[UR36][R2.64] ;  /* 0x0000002402027981 */ /* 0x000f24000c1e1500 */
[----:B----4-:R-:W-:Y:S01]  /*5010*/  IMAD.U32 R23, R2, 0x10000, RZ ;  /* 0x0001000002177824 */ /* 0x010fe200078e00ff */
[----:B------:R-:W-:Y:S06]  /*5020*/  BRA `(.L_x_20991) ;  /* 0x0000000400887947 */ /* 0x000fec0003800000 */
.L_x_20998:
        /* <DEDUP_REMOVED lines=11> */
.L_x_21005:
        /* <DEDUP_REMOVED lines=20> */
.L_x_21007:
[----:B------:R-:W-:Y:S05]  /*5220*/  BSYNC.RECONVERGENT B0 ;  /* 0x0000000000007941 */ /* 0x000fea0003800200 */
.L_x_21006:
[----:B------:R-:W-:Y:S01]  /*5230*/  IMAD.SHL.U32 R0, R0, 0x100000, RZ ;  /* 0x0010000000007824 */ /* 0x000fe200078e00ff */
[----:B------:R-:W-:-:S04]  /*5240*/  LEA R2, R2, 0x3b800000, 0x17 ;  /* 0x3b80000002027811 */ /* 0x000fc800078eb8ff */
[----:B------:R-:W-:Y:S01]  /*5250*/  LOP3.LUT R23, R2, R0, R23, 0xfe, !PT ;  /* 0x0000000002177212 */ /* 0x000fe200078efe17 */
[----:B------:R-:W-:Y:S06]  /*5260*/  BRA `(.L_x_20991) ;  /* 0x0000000000f87947 */ /* 0x000fec0003800000 */
.L_x_21004:
        /* <DEDUP_REMOVED lines=20> */
.L_x_21009:
[----:B------:R-:W-:Y:S05]  /*53b0*/  BSYNC.RECONVERGENT B0 ;  /* 0x0000000000007941 */ /* 0x000fea0003800200 */
.L_x_21008:
[----:B------:R-:W-:Y:S02]  /*53c0*/  SHF.L.U32 R0, R0, 0x15, RZ ;  /* 0x0000001500007819 */ /* 0x000fe400000006ff */
[----:B------:R-:W-:-:S04]  /*53d0*/  LEA R2, R2, 0x37800000, 0x17 ;  /* 0x3780000002027811 */ /* 0x000fc800078eb8ff */
[----:B------:R-:W-:Y:S01]  /*53e0*/  LOP3.LUT R23, R2, R0, R23, 0xfe, !PT ;  /* 0x0000000002177212 */ /* 0x000fe200078efe17 */
[----:B------:R-:W-:Y:S06]  /*53f0*/  BRA `(.L_x_20991) ;  /* 0x0000000000947947 */ /* 0x000fec0003800000 */
.L_x_21003:
[----:B------:R-:W-:-:S09]  /*5400*/  UISETP.NE.AND UP0, UPT, UR4, 0x1c, UPT ;  /* 0x0000001c0400788c */ /* 0x000fd2000bf05270 */
[----:B------:R-:W-:Y:S05]  /*5410*/  BRA.U !UP0, `(.L_x_21010) ;  /* 0x0000000108847547 */ /* 0x000fea000b800000 */
[----:B------:R-:W-:-:S09]  /*5420*/  UISETP.NE.AND UP0, UPT, UR4, 0x1d, UPT ;  /* 0x0000001d0400788c */ /* 0x000fd2000bf05270 */
[----:B------:R-:W-:Y:S05]  /*5430*/  BRA.U !UP0, `(.L_x_21011) ;  /* 0x0000000108707547 */ /* 0x000fea000b800000 */
[----:B------:R-:W-:-:S09]  /*5440*/  UISETP.NE.AND UP0, UPT, UR4, 0x2c, UPT ;  /* 0x0000002c0400788c */ /* 0x000fd2000bf05270 */
[----:B------:R-:W-:Y:S05]  /*5450*/  BRA.U !UP0, `(.L_x_21012) ;  /* 0x0000000108487547 */ /* 0x000fea000b800000 */
.L_x_20990:
        /* <DEDUP_REMOVED lines=16> */
.L_x_21013:
[----:B------:R-:W-:Y:S01]  /*5560*/  IMAD.MOV.U32 R23, RZ, RZ, RZ ;  /* 0x000000ffff177224 */ /* 0x000fe200078e00ff */
[----:B------:R-:W-:Y:S06]  /*5570*/  BRA `(.L_x_20991) ;  /* 0x0000000000347947 */ /* 0x000fec0003800000 */
.L_x_21012:
        /* <DEDUP_REMOVED lines=8> */
.L_x_21011:
[----:B------:R-:W4:Y:S02]  /*5600*/  LDG.E.64 R2, desc[UR36][R2.64] ;  /* 0x0000002402027981 */ /* 0x000f24000c1e1b00 */
[----:B----4-:R0:W4:Y:S01]  /*5610*/  I2F.U64 R23, R2 ;  /* 0x0000000200177312 */ /* 0x0101220000301000 */
[----:B------:R-:W-:Y:S05]  /*5620*/  BRA `(.L_x_20991) ;  /* 0x0000000000087947 */ /* 0x000fea0003800000 */
.L_x_21010:
[----:B------:R-:W4:Y:S02]  /*5630*/  LDG.E R2, desc[UR36][R2.64] ;  /* 0x0000002402027981 */ /* 0x000f24000c1e1900 */
[----:B----4-:R-:W-:-:S07]  /*5640*/  I2FP.F32.U32 R23, R2 ;  /* 0x0000000200177245 */ /* 0x010fce0000201000 */
.L_x_20991:
[----:B------:R-:W-:Y:S05]  /*5650*/  BSYNC.RECONVERGENT B6 ;  /* 0x0000000000067941 */ /* 0x000fea0003800200 */
.L_x_20985:
        /* <DEDUP_REMOVED lines=18> */
.L_x_21018:
[----:B------:R-:W2:Y:S02]  /*5780*/  LDG.E.U8 R2, desc[UR36][R2.64] ;  /* 0x0000002402027981 */ /* 0x000ea4000c1e1100 */
[----:B--2---:R-:W-:Y:S01]  /*5790*/  I2FP.F32.U32 R5, R2 ;  /* 0x0000000200057245 */ /* 0x004fe20000201000 */
[----:B------:R-:W-:Y:S06]  /*57a0*/  BRA `(.L_x_21020) ;  /* 0x0000000c00247947 */ /* 0x000fec0003800000 */
.L_x_21017:
        /* <DEDUP_REMOVED lines=9> */
.L_x_21022:
[----:B------:R-:W2:Y:S02]  /*5840*/  LDG.E R2, desc[UR36][R2.64] ;  /* 0x0000002402027981 */ /* 0x000ea4000c1e1900 */
[----:B--2---:R-:W-:Y:S01]  /*5850*/  I2FP.F32.S32 R5, R2 ;  /* 0x0000000200057245 */ /* 0x004fe20000201400 */
[----:B------:R-:W-:Y:S06]  /*5860*/  BRA `(.L_x_21020) ;  /* 0x0000000800f47947 */ /* 0x000fec0003800000 */
.L_x_21021:
[----:B------:R-:W2:Y:S02]  /*5870*/  LDG.E.U16 R2, desc[UR36][R2.64] ;  /* 0x0000002402027981 */ /* 0x000ea4000c1e1500 */
[----:B--2---:R0:W2:Y:S01]  /*5880*/  I2F.S16 R5, R2 ;  /* 0x0000000200057306 */ /* 0x0040a20000101400 */
[----:B------:R-:W-:Y:S05]  /*5890*/  BRA `(.L_x_21020) ;  /* 0x0000000800e87947 */ /* 0x000fea0003800000 */
.L_x_21016:
        /* <DEDUP_REMOVED lines=8> */
.L_x_21024:
[----:B------:R-:W2:Y:S02]  /*5920*/  LDG.E.U16 R2, desc[UR36][R2.64] ;  /* 0x0000002402027981 */ /* 0x000ea4000c1e1500 */
[----:B--2---:R-:W-:Y:S01]  /*5930*/  HADD2.F32 R5, -RZ, R2.H0_H0 ;  /* 0x20000002ff057230 */ /* 0x004fe20000004100 */
[----:B------:R-:W-:Y:S06]  /*5940*/  BRA `(.L_x_21020) ;  /* 0x0000000800bc7947 */ /* 0x000fec0003800000 */
.L_x_21023:
        /* <DEDUP_REMOVED lines=8> */
.L_x_21026:
[----:B------:R-:W2:Y:S02]  /*59d0*/  LDG.E.U16 R2, desc[UR36][R2.64] ;  /* 0x0000002402027981 */ /* 0x000ea4000c1e1500 */
[----:B--2---:R-:W-:Y:S01]  /*59e0*/  HADD2.F32 R5, -RZ, R2.H0_H0 ;  /* 0x20000002ff057230 */ /* 0x004fe20000004100 */
[----:B------:R-:W-:Y:S06]  /*59f0*/  BRA `(.L_x_21020) ;  /* 0x0000000800907947 */ /* 0x000fec0003800000 */
.L_x_21025:
[----:B------:R-:W2:Y:S01]  /*5a00*/  LDG.E.64 R2, desc[UR36][R2.64] ;  /* 0x0000002402027981 */ /* 0x000ea2000c1e1b00 */
[----:B------:R-:W-:Y:S01]  /*5a10*/  UMOV UR4, 0xf0000000 ;  /* 0xf000000000047882 */ /* 0x000fe20000000000 */
[----:B------:R-:W-:Y:S01]  /*5a20*/  UMOV UR5, 0x380fffff ;  /* 0x380fffff00057882 */ /* 0x000fe20000000000 */
[----:B--2---:R-:W0:Y:S01]  /*5a30*/  F2F.F32.F64 R5, R2 ;  /* 0x0000000200057310 */ /* 0x004e220000301000 */
[----:B------:R-:W-:-:S14]  /*5a40*/  DSETP.GEU.AND P0, PT, |R2|, UR4, PT ;  /* 0x0000000402007e2a */ /* 0x000fdc000bf0e200 */
[----:B0-----:R-:W-:Y:S01]  /*5a50*/  @!P0 FMUL R5, R5, 1.175494350822287508e-38 ;  /* 0x0080000005058820 */ /* 0x001fe20000400000 */
[----:B------:R-:W-:Y:S06]  /*5a60*/  BRA `(.L_x_21020) ;  /* 0x0000000800747947 */ /* 0x000fec0003800000 */
.L_x_21015:
        /* <DEDUP_REMOVED lines=12> */
.L_x_21029:
[----:B------:R-:W2:Y:S01]  /*5b30*/  LDG.E.64 R2, desc[UR36][R2.64] ;  /* 0x0000002402027981 */ /* 0x000ea2000c1e1b00 */
[----:B------:R-:W-:Y:S01]  /*5b40*/  UMOV UR4, 0xf0000000 ;  /* 0xf000000000047882 */ /* 0x000fe20000000000 */
[----:B------:R-:W-:Y:S01]  /*5b50*/  UMOV UR5, 0x380fffff ;  /* 0x380fffff00057882 */ /* 0x000fe20000000000 */
[----:B--2---:R-:W0:Y:S01]  /*5b60*/  F2F.F32.F64 R5, R2 ;  /* 0x0000000200057310 */ /* 0x004e220000301000 */
[----:B------:R-:W-:-:S14]  /*5b70*/  DSETP.GEU.AND P0, PT, |R2|, UR4, PT ;  /* 0x0000000402007e2a */ /* 0x000fdc000bf0e200 */
[----:B0-----:R-:W-:Y:S01]  /*5b80*/  @!P0 FMUL R5, R5, 1.175494350822287508e-38 ;  /* 0x0080000005058820 */ /* 0x001fe20000400000 */
[----:B------:R-:W-:Y:S06]  /*5b90*/  BRA `(.L_x_21020) ;  /* 0x0000000800287947 */ /* 0x000fec0003800000 */
.L_x_21028:
        /* <DEDUP_REMOVED lines=25> */
.L_x_21031:
        /* <DEDUP_REMOVED lines=12> */
.L_x_21030:
[----:B------:R-:W2:Y:S02]  /*5df0*/  LDG.E.U16 R2, desc[UR36][R2.64] ;  /* 0x0000002402027981 */ /* 0x000ea4000c1e1500 */
[----:B--2---:R-:W-:Y:S01]  /*5e00*/  SHF.L.U32 R5, R2, 0x10, RZ ;  /* 0x0000001002057819 */ /* 0x004fe200000006ff */
[----:B------:R-:W-:Y:S06]  /*5e10*/  BRA `(.L_x_21020) ;  /* 0x0000000400887947 */ /* 0x000fec0003800000 */
.L_x_21027:
        /* <DEDUP_REMOVED lines=11> */
.L_x_21034:
        /* <DEDUP_REMOVED lines=20> */
.L_x_21036:
[----:B------:R-:W-:Y:S05]  /*6010*/  BSYNC.RECONVERGENT B0 ;  /* 0x0000000000007941 */ /* 0x000fea0003800200 */
.L_x_21035:
[----:B------:R-:W-:Y:S01]  /*6020*/  IMAD.SHL.U32 R0, R0, 0x100000, RZ ;  /* 0x0010000000007824 */ /* 0x000fe200078e00ff */
[----:B------:R-:W-:-:S04]  /*6030*/  LEA R2, R2, 0x3b800000, 0x17 ;  /* 0x3b80000002027811 */ /* 0x000fc800078eb8ff */
[----:B------:R-:W-:Y:S01]  /*6040*/  LOP3.LUT R5, R2, R0, R7, 0xfe, !PT ;  /* 0x0000000002057212 */ /* 0x000fe200078efe07 */
[----:B------:R-:W-:Y:S06]  /*6050*/  BRA `(.L_x_21020) ;  /* 0x0000000000f87947 */ /* 0x000fec0003800000 */
.L_x_21033:
        /* <DEDUP_REMOVED lines=20> */
.L_x_21038:
[----:B------:R-:W-:Y:S05]  /*61a0*/  BSYNC.RECONVERGENT B0 ;  /* 0x0000000000007941 */ /* 0x000fea0003800200 */
.L_x_21037:
[----:B------:R-:W-:Y:S01]  /*61b0*/  IMAD.SHL.U32 R0, R0, 0x200000, RZ ;  /* 0x0020000000007824 */ /* 0x000fe200078e00ff */
[----:B------:R-:W-:-:S04]  /*61c0*/  LEA R2, R2, 0x37800000, 0x17 ;  /* 0x3780000002027811 */ /* 0x000fc800078eb8ff */
[----:B------:R-:W-:Y:S01]  /*61d0*/  LOP3.LUT R5, R2, R0, R7, 0xfe, !PT ;  /* 0x0000000002057212 */ /* 0x000fe200078efe07 */
[----:B------:R-:W-:Y:S06]  /*61e0*/  BRA `(.L_x_21020) ;  /* 0x0000000000947947 */ /* 0x000fec0003800000 */
.L_x_21032:
[----:B------:R-:W-:-:S09]  /*61f0*/  UISETP.NE.AND UP0, UPT, UR4, 0x1c, UPT ;  /* 0x0000001c0400788c */ /* 0x000fd2000bf05270 */
[----:B------:R-:W-:Y:S05]  /*6200*/  BRA.U !UP0, `(.L_x_21039) ;  /* 0x0000000108847547 */ /* 0x000fea000b800000 */
[----:B------:R-:W-:-:S09]  /*6210*/  UISETP.NE.AND UP0, UPT, UR4, 0x1d, UPT ;  /* 0x0000001d0400788c */ /* 0x000fd2000bf05270 */
[----:B------:R-:W-:Y:S05]  /*6220*/  BRA.U !UP0, `(.L_x_21040) ;  /* 0x0000000108707547 */ /* 0x000fea000b800000 */
[----:B------:R-:W-:-:S09]  /*6230*/  UISETP.NE.AND UP0, UPT, UR4, 0x2c, UPT ;  /* 0x0000002c0400788c */ /* 0x000fd2000bf05270 */
[----:B------:R-:W-:Y:S05]  /*6240*/  BRA.U !UP0, `(.L_x_21041) ;  /* 0x0000000108487547 */ /* 0x000fea000b800000 */
.L_x_21019:
        /* <DEDUP_REMOVED lines=15> */
[----:B--2-45:R-:W-:Y:S05]  /*6340*/  CALL.ABS.NOINC R2 ;  /* 0x0000000002007343 */ /* 0x034fea0003c00000 */
.L_x_21042:
[----:B------:R-:W-:Y:S01]  /*6350*/  HFMA2 R5, -RZ, RZ, 0, 0 ;  /* 0x00000000ff057431 */ /* 0x000fe200000001ff */
[----:B------:R-:W-:Y:S06]  /*6360*/  BRA `(.L_x_21020) ;  /* 0x0000000000347947 */ /* 0x000fec0003800000 */
.L_x_21041:
        /* <DEDUP_REMOVED lines=8> */
.L_x_21040:
[----:B------:R-:W2:Y:S02]  /*63f0*/  LDG.E.64 R2, desc[UR36][R2.64] ;  /* 0x0000002402027981 */ /* 0x000ea4000c1e1b00 */
[----:B--2---:R0:W2:Y:S01]  /*6400*/  I2F.U64 R5, R2 ;  /* 0x0000000200057312 */ /* 0x0040a20000301000 */
[----:B------:R-:W-:Y:S05]  /*6410*/  BRA `(.L_x_21020) ;  /* 0x0000000000087947 */ /* 0x000fea0003800000 */
.L_x_21039:
[----:B------:R-:W2:Y:S02]  /*6420*/  LDG.E R2, desc[UR36][R2.64] ;  /* 0x0000002402027981 */ /* 0x000ea4000c1e1900 */
[----:B--2---:R-:W-:-:S07]  /*6430*/  I2FP.F32.U32 R5, R2 ;  /* 0x0000000200057245 */ /* 0x004fce0000201000 */
.L_x_21020:
[----:B------:R-:W-:Y:S05]  /*6440*/  BSYNC.RECONVERGENT B6 ;  /* 0x0000000000067941 */ /* 0x000fea0003800200 */
.L_x_21014:
[----:B------:R-:W0:Y:S01]  /*6450*/  LDCU.64 UR6, c[0x0][0x710] ;  /* 0x0000e200ff0677ac */ /* 0x000e220008000a00 */
[----:B-----5:R-:W-:Y:S01]  /*6460*/  HADD2.F32 R18, -RZ, R18.H0_H0 ;  /* 0x20000012ff127230 */ /* 0x020fe20000004100 */
[----:B------:R-:W-:-:S04]  /*6470*/  UPRMT UR4, UR40, 0x9910, URZ ;  /* 0x0000991028047896 */ /* 0x000fc800080000ff */
[----:B----4-:R-:W-:Y:S01]  /*6480*/  FADD.FTZ R23, R18, -R23 ;  /* 0x8000001712177221 */ /* 0x010fe20000010000 */
[----:B------:R-:W-:-:S03]  /*6490*/  UISETP.GT.AND UP0, UPT, UR4, 0x9, UPT ;  /* 0x000000090400788c */ /* 0x000fc6000bf04270 */
[----:B-1-3--:R-:W-:-:S04]  /*64a0*/  FMUL.FTZ R23, R23, R22 ;  /* 0x0000001617177220 */ /* 0x00afc80000410000 */
[----:B--2---:R-:W-:Y:S01]  /*64b0*/  FFMA.FTZ R23, R23, R5, R24 ;  /* 0x0000000517177223 */ /* 0x004fe20000010018 */
[----:B0-----:R-:W-:-:S04]  /*64c0*/  IADD3 R2, P0, PT, R16, UR6, RZ ;  /* 0x0000000610027c10 */ /* 0x001fc8000ff1e0ff */
[----:B------:R-:W-:Y:S02]  /*64d0*/  F2FP.F16.F32.PACK_AB R23, RZ, R23 ;  /* 0x00000017ff17723e */ /* 0x000fe400000000ff */
[----:B------:R-:W-:Y:S01]  /*64e0*/  IADD3.X R3, PT, PT, RZ, UR7, RZ, P0, !PT ;  /* 0x00000007ff037c10 */ /* 0x000fe200087fe4ff */
        /* <DEDUP_REMOVED lines=13> */
.L_x_21046:
[----:B------:R-:W-:-:S06]  /*65c0*/  HADD2.F32 R5, -RZ, R23.H0_H0 ;  /* 0x20000017ff057230 */ /* 0x000fcc0000004100 */
[----:B------:R-:W0:Y:S02]  /*65d0*/  F2I.S64.TRUNC R4, R5 ;  /* 0x0000000500047311 */ /* 0x000e24000020d900 */
[----:B0-----:R0:W-:Y:S01]  /*65e0*/  STG.E.U8 desc[UR36][R2.64], R4 ;  /* 0x0000000402007986 */ /* 0x0011e2000c101124 */
[----:B------:R-:W-:Y:S05]  /*65f0*/  BRA `(.L_x_21048) ;  /* 0x0000000c00707947 */ /* 0x000fea0003800000 */
.L_x_21045:
        /* <DEDUP_REMOVED lines=10> */
.L_x_21050:
[----:B------:R-:W-:-:S06]  /*66a0*/  HADD2.F32 R23, -RZ, R23.H0_H0 ;  /* 0x20000017ff177230 */ /* 0x000fcc0000004100 */
[----:B------:R-:W0:Y:S02]  /*66b0*/  F2I.FTZ.TRUNC.NTZ R23, R23 ;  /* 0x0000001700177305 */ /* 0x000e24000021f100 */
[----:B0-----:R0:W-:Y:S01]  /*66c0*/  STG.E desc[UR36][R2.64], R23 ;  /* 0x0000001702007986 */ /* 0x0011e2000c101924 */
[----:B------:R-:W-:Y:S05]  /*66d0*/  BRA `(.L_x_21048) ;  /* 0x0000000c00387947 */ /* 0x000fea0003800000 */
.L_x_21049:
[----:B------:R-:W-:-:S06]  /*66e0*/  HADD2.F32 R23, -RZ, R23.H0_H0 ;  /* 0x20000017ff177230 */ /* 0x000fcc0000004100 */
[----:B------:R-:W0:Y:S02]  /*66f0*/  F2I.FTZ.TRUNC.NTZ R23, R23 ;  /* 0x0000001700177305 */ /* 0x000e24000021f100 */
[----:B0-----:R0:W-:Y:S01]  /*6700*/  STG.E.U16 desc[UR36][R2.64], R23 ;  /* 0x0000001702007986 */ /* 0x0011e2000c101524 */
[----:B------:R-:W-:Y:S05]  /*6710*/  BRA `(.L_x_21048) ;  /* 0x0000000c00287947 */ /* 0x000fea0003800000 */
.L_x_21044:
        /* <DEDUP_REMOVED lines=9> */
.L_x_21052:
[----:B------:R0:W-:Y:S01]  /*67b0*/  STG.E.U16 desc[UR36][R2.64], R23 ;  /* 0x0000001702007986 */ /* 0x0001e2000c101524 */
[----:B------:R-:W-:Y:S05]  /*67c0*/  BRA `(.L_x_21048) ;  /* 0x0000000800fc7947 */ /* 0x000fea0003800000 */
.L_x_21051:
        /* <DEDUP_REMOVED lines=10> */
.L_x_21054:
[----:B------:R-:W-:-:S05]  /*6870*/  HADD2.F32 R0, -RZ, R23.H0_H0 ;  /* 0x20000017ff007230 */ /* 0x000fca0000004100 */
[----:B------:R-:W-:-:S04]  /*6880*/  F2FP.F16.F32.PACK_AB R0, RZ, R0 ;  /* 0x00000000ff00723e */ /* 0x000fc800000000ff */
[----:B------:R-:W-:-:S05]  /*6890*/  PRMT R0, R0, 0x5410, RZ ;  /* 0x0000541000007816 */ /* 0x000fca00000000ff */
[----:B------:R0:W-:Y:S01]  /*68a0*/  STG.E desc[UR36][R2.64], R0 ;  /* 0x0000000002007986 */ /* 0x0001e2000c101924 */
[----:B------:R-:W-:Y:S05]  /*68b0*/  BRA `(.L_x_21048) ;  /* 0x0000000800c07947 */ /* 0x000fea0003800000 */
.L_x_21053:
[----:B------:R-:W-:-:S05]  /*68c0*/  HADD2.F32 R4, -RZ, R23.H0_H0 ;  /* 0x20000017ff047230 */ /* 0x000fca0000004100 */
[----:B------:R-:W-:-:S06]  /*68d0*/  FMUL.FTZ R4, R4, 1 ;  /* 0x3f80000004047820 */ /* 0x000fcc0000410000 */
[----:B------:R-:W0:Y:S02]  /*68e0*/  F2F.F64.F32 R4, R4 ;  /* 0x0000000400047310 */ /* 0x000e240000201800 */
[----:B0-----:R0:W-:Y:S01]  /*68f0*/  STG.E.64 desc[UR36][R2.64], R4 ;  /* 0x0000000402007986 */ /* 0x0011e2000c101b24 */
[----:B------:R-:W-:Y:S05]  /*6900*/  BRA `(.L_x_21048) ;  /* 0x0000000800ac7947 */ /* 0x000fea0003800000 */
.L_x_21043:
        /* <DEDUP_REMOVED lines=13> */
.L_x_21057:
[----:B------:R-:W-:Y:S01]  /*69e0*/  HADD2.F32 R23, -RZ, R23.H0_H0 ;  /* 0x20000017ff177230 */ /* 0x000fe20000004100 */
[----:B------:R-:W-:-:S04]  /*69f0*/  CS2R R6, SRZ ;  /* 0x0000000000067805 */ /* 0x000fc8000001ff00 */
[----:B------:R-:W-:-:S06]  /*6a00*/  FMUL.FTZ R4, R23, 1 ;  /* 0x3f80000017047820 */ /* 0x000fcc0000410000 */
[----:B------:R-:W0:Y:S02]  /*6a10*/  F2F.F64.F32 R4, R4 ;  /* 0x0000000400047310 */ /* 0x000e240000201800 */
[----:B0-----:R0:W-:Y:S01]  /*6a20*/  STG.E.128 desc[UR36][R2.64], R4 ;  /* 0x0000000402007986 */ /* 0x0011e2000c101d24 */
[----:B------:R-:W-:Y:S05]  /*6a30*/  BRA `(.L_x_21048) ;  /* 0x0000000800607947 */ /* 0x000fea0003800000 */
.L_x_21056:
        /* <DEDUP_REMOVED lines=19> */
.L_x_21061:
[----:B------:R-:W-:Y:S05]  /*6b70*/  BSYNC.RECONVERGENT B0 ;  /* 0x0000000000007941 */ /* 0x000fea0003800200 */
.L_x_21060:
[----:B------:R-:W-:-:S05]  /*6b80*/  LOP3.LUT R5, R0, 0x80, R5, 0xf8, !PT ;  /* 0x0000008000057812 */ /* 0x000fca00078ef805 */
[----:B------:R0:W-:Y:S01]  /*6b90*/  STG.E.U8 desc[UR36][R2.64], R5 ;  /* 0x0000000502007986 */ /* 0x0001e2000c101124 */
[----:B------:R-:W-:Y:S05]  /*6ba0*/  BRA `(.L_x_21048) ;  /* 0x0000000800047947 */ /* 0x000fea0003800000 */
.L_x_21059:
        /* <DEDUP_REMOVED lines=15> */
.L_x_21063:
[----:B------:R-:W-:Y:S05]  /*6ca0*/  BSYNC.RECONVERGENT B0 ;  /* 0x0000000000007941 */ /* 0x000fea0003800200 */
.L_x_21062:
[----:B------:R-:W-:-:S05]  /*6cb0*/  LOP3.LUT R5, R0, 0x80, R5, 0xf8, !PT ;  /* 0x0000008000057812 */ /* 0x000fca00078ef805 */
[----:B------:R0:W-:Y:S01]  /*6cc0*/  STG.E.U8 desc[UR36][R2.64], R5 ;  /* 0x0000000502007986 */ /* 0x0001e2000c101124 */
[----:B------:R-:W-:Y:S05]  /*6cd0*/  BRA `(.L_x_21048) ;  /* 0x0000000400b87947 */ /* 0x000fea0003800000 */
.L_x_21058:
[----:B------:R-:W-:-:S05]  /*6ce0*/  HADD2.F32 R0, -RZ, R23.H0_H0 ;  /* 0x20000017ff007230 */ /* 0x000fca0000004100 */
[----:B------:R-:W-:-:S05]  /*6cf0*/  F2FP.BF16.F32.PACK_AB R0, RZ, R0 ;  /* 0x00000000ff00723e */ /* 0x000fca00000010ff */
[----:B------:R0:W-:Y:S01]  /*6d00*/  STG.E.U16 desc[UR36][R2.64], R0 ;  /* 0x0000000002007986 */ /* 0x0001e2000c101524 */
[----:B------:R-:W-:Y:S05]  /*6d10*/  BRA `(.L_x_21048) ;  /* 0x0000000400a87947 */ /* 0x000fea0003800000 */
.L_x_21055:
        /* <DEDUP_REMOVED lines=12> */
.L_x_21066:
        /* <DEDUP_REMOVED lines=13> */
.L_x_21069:
[----:B------:R-:W-:-:S04]  /*6eb0*/  SHF.R.U32.HI R0, RZ, 0x14, R5 ;  /* 0x00000014ff007819 */ /* 0x000fc80000011605 */
[----:B------:R-:W-:-:S04]  /*6ec0*/  LOP3.LUT R0, R0, 0x1, RZ, 0xc0, !PT ;  /* 0x0000000100007812 */ /* 0x000fc800078ec0ff */
[----:B------:R-:W-:-:S04]  /*6ed0*/  IADD3 R0, PT, PT, R5, 0x487ffff, R0 ;  /* 0x0487ffff05007810 */ /* 0x000fc80007ffe000 */
[----:B------:R-:W-:-:S04]  /*6ee0*/  SHF.R.U32.HI R0, RZ, 0x14, R0 ;  /* 0x00000014ff007819 */ /* 0x000fc80000011600 */
[----:B------:R-:W-:-:S07]  /*6ef0*/  LOP3.LUT R4, R0, 0xff, RZ, 0xc0, !PT ;  /* 0x000000ff00047812 */ /* 0x000fce00078ec0ff */
.L_x_21070:
[----:B------:R-:W-:-:S04]  /*6f00*/  SHF.R.U32.HI R5, RZ, 0x18, R5 ;  /* 0x00000018ff057819 */ /* 0x000fc80000011605 */
[----:B------:R-:W-:-:S04]  /*6f10*/  LOP3.LUT R4, R4, 0x80, R5, 0xf8, !PT ;  /* 0x0000008004047812 */ /* 0x000fc800078ef805 */
[----:B------:R-:W-:-:S07]  /*6f20*/  PRMT R0, R4, 0x7610, R0 ;  /* 0x0000761004007816 */ /* 0x000fce0000000000 */
.L_x_21068:
[----:B------:R-:W-:Y:S05]  /*6f30*/  BSYNC.RECONVERGENT B0 ;  /* 0x0000000000007941 */ /* 0x000fea0003800200 */
.L_x_21067:
[----:B------:R3:W-:Y:S01]  /*6f40*/  STG.E.U8 desc[UR36][R2.64], R0 ;  /* 0x0000000002007986 */ /* 0x0007e2000c101124 */
[----:B------:R-:W-:Y:S05]  /*6f50*/  BRA `(.L_x_21048) ;  /* 0x0000000400187947 */ /* 0x000fea0003800000 */
.L_x_21065:
        /* <DEDUP_REMOVED lines=13> */
.L_x_21073:
[----:B------:R-:W-:-:S04]  /*7030*/  SHF.R.U32.HI R0, RZ, 0x15, R5 ;  /* 0x00000015ff007819 */ /* 0x000fc80000011605 */
[----:B------:R-:W-:-:S04]  /*7040*/  LOP3.LUT R0, R0, 0x1, RZ, 0xc0, !PT ;  /* 0x0000000100007812 */ /* 0x000fc800078ec0ff */
[----:B------:R-:W-:-:S04]  /*7050*/  IADD3 R0, PT, PT, R5, 0x88fffff, R0 ;  /* 0x088fffff05007810 */ /* 0x000fc80007ffe000 */
[----:B------:R-:W-:-:S04]  /*7060*/  SHF.R.U32.HI R0, RZ, 0x15, R0 ;  /* 0x00000015ff007819 */ /* 0x000fc80000011600 */
[----:B------:R-:W-:-:S07]  /*7070*/  LOP3.LUT R4, R0, 0xff, RZ, 0xc0, !PT ;  /* 0x000000ff00047812 */ /* 0x000fce00078ec0ff */
.L_x_21074:
[----:B------:R-:W-:-:S04]  /*7080*/  SHF.R.U32.HI R5, RZ, 0x18, R5 ;  /* 0x00000018ff057819 */ /* 0x000fc80000011605 */
[----:B------:R-:W-:-:S04]  /*7090*/  LOP3.LUT R4, R4, 0x80, R5, 0xf8, !PT ;  /* 0x0000008004047812 */ /* 0x000fc800078ef805 */
[----:B------:R-:W-:-:S07]  /*70a0*/  PRMT R0, R4, 0x7610, R0 ;  /* 0x0000761004007816 */ /* 0x000fce0000000000 */
.L_x_21072:
[----:B------:R-:W-:Y:S05]  /*70b0*/  BSYNC.RECONVERGENT B0 ;  /* 0x0000000000007941 */ /* 0x000fea0003800200 */
.L_x_21071:
[----:B------:R0:W-:Y:S01]  /*70c0*/  STG.E.U8 desc[UR36][R2.64], R0 ;  /* 0x0000000002007986 */ /* 0x0001e2000c101124 */
[----:B------:R-:W-:Y:S05]  /*70d0*/  BRA `(.L_x_21048) ;  /* 0x0000000000b87947 */ /* 0x000fea0003800000 */
.L_x_21064:
[----:B------:R-:W-:-:S09]  /*70e0*/  UISETP.NE.AND UP0, UPT, UR4, 0x1c, UPT ;  /* 0x0000001c0400788c */ /* 0x000fd2000bf05270 */
[----:B------:R-:W-:Y:S05]  /*70f0*/  BRA.U !UP0, `(.L_x_21075) ;  /* 0x0000000108a47547 */ /* 0x000fea000b800000 */
[----:B------:R-:W-:-:S09]  /*7100*/  UISETP.NE.AND UP0, UPT, UR4, 0x1d, UPT ;  /* 0x0000001d0400788c */ /* 0x000fd2000bf05270 */
[----:B------:R-:W-:Y:S05]  /*7110*/  BRA.U !UP0, `(.L_x_21076) ;  /* 0x00000001088c7547 */ /* 0x000fea000b800000 */
[----:B------:R-:W-:-:S09]  /*7120*/  UISETP.NE.AND UP0, UPT, UR4, 0x2c, UPT ;  /* 0x0000002c0400788c */ /* 0x000fd2000bf05270 */
[----:B------:R-:W-:Y:S05]  /*7130*/  BRA.U !UP0, `(.L_x_21077) ;  /* 0x0000000108447547 */ /* 0x000fea000b800000 */
.L_x_21047:
        /* <DEDUP_REMOVED lines=16> */
.L_x_21078:
[----:B------:R-:W-:Y:S05]  /*7240*/  BRA `(.L_x_21048) ;  /* 0x00000000005c7947 */ /* 0x000fea0003800000 */
.L_x_21077:
        /* <DEDUP_REMOVED lines=16> */
.L_x_21076:
[----:B------:R-:W-:-:S06]  /*7350*/  HADD2.F32 R4, -RZ, R23.H0_H0 ;  /* 0x20000017ff047230 */ /* 0x000fcc0000004100 */
[----:B------:R-:W0:Y:S02]  /*7360*/  F2I.U64.TRUNC R4, R4 ;  /* 0x0000000400047311 */ /* 0x000e24000020d800 */
[----:B0-----:R1:W-:Y:S01]  /*7370*/  STG.E.64 desc[UR36][R2.64], R4 ;  /* 0x0000000402007986 */ /* 0x0013e2000c101b24 */
[----:B------:R-:W-:Y:S05]  /*7380*/  BRA `(.L_x_21048) ;  /* 0x00000000000c7947 */ /* 0x000fea0003800000 */
.L_x_21075:
[----:B------:R-:W-:-:S06]  /*7390*/  HADD2.F32 R23, -RZ, R23.H0_H0 ;  /* 0x20000017ff177230 */ /* 0x000fcc0000004100 */
[----:B------:R-:W0:Y:S02]  /*73a0*/  F2I.FTZ.U32.TRUNC.NTZ R23, R23 ;  /* 0x0000001700177305 */ /* 0x000e24000021f000 */
[----:B0-----:R0:W-:Y:S02]  /*73b0*/  STG.E desc[UR36][R2.64], R23 ;  /* 0x0000001702007986 */ /* 0x0011e4000c101924 */
.L_x_21048:
[----:B------:R-:W-:-:S07]  /*73c0*/  VIADD R17, R17, 0x80 ;  /* 0x0000008011117836 */ /* 0x000fce0000000000 */
.L_x_20891:
[----:B------:R-:W-:Y:S05]  /*73d0*/  BSYNC.RECONVERGENT B7 ;  /* 0x0000000000077941 */ /* 0x000fea0003800200 */
.L_x_20890:
[----:B------:R-:W5:Y:S01]  /*73e0*/  LDCU UR4, c[0x0][0x380] ;  /* 0x00007000ff0477ac */ /* 0x000f620008000800 */
[----:B------:R-:W-:Y:S01]  /*73f0*/  BSSY.RECONVERGENT B7, `(.L_x_21079) ;  /* 0x000072a000077945 */ /* 0x000fe20003800200 */
[----:B-----5:R-:W-:-:S13]  /*7400*/  ISETP.GE.AND P0, PT, R17, UR4, PT ;  /* 0x0000000411007c0c */ /* 0x020fda000bf06270 */
[----:B------:R-:W-:Y:S05]  /*7410*/  @P0 BRA `(.L_x_21080) ;  /* 0x00000070009c0947 */ /* 0x000fea0003800000 */
[----:B------:R-:W5:Y:S01]  /*7420*/  LDCU UR4, c[0x0][0x388] ;  /* 0x00007100ff0477ac */ /* 0x000f620008000800 */
[----:B------:R-:W-:Y:S01]  /*7430*/  HFMA2 R19, -RZ, RZ, 0, 0 ;  /* 0x00000000ff137431 */ /* 0x000fe200000001ff */
[----:B0-----:R-:W-:Y:S01]  /*7440*/  CS2R R22, SRZ ;  /* 0x0000000000167805 */ /* 0x001fe2000001ff00 */
[----:B------:R-:W-:Y:S02]  /*7450*/  IMAD.MOV.U32 R24, RZ, RZ, RZ ;  /* 0x000000ffff187224 */ /* 0x000fe400078e00ff */
[----:B---3--:R-:W-:Y:S02]  /*7460*/  IMAD.MOV.U32 R0, RZ, RZ, RZ ;  /* 0x000000ffff007224 */ /* 0x008fe400078e00ff */
[----:B------:R-:W-:Y:S01]  /*7470*/  IMAD.MOV.U32 R16, RZ, RZ, RZ ;  /* 0x000000ffff107224 */ /* 0x000fe200078e00ff */
[----:B-----5:R-:W-:-:S09]  /*7480*/  UISETP.NE.AND UP0, UPT, UR4, URZ, UPT ;  /* 0x000000ff0400728c */ /* 0x020fd2000bf05270 */
[----:B------:R-:W-:Y:S05]  /*7490*/  BRA.U !UP0, `(.L_x_21081) ;  /* 0x00000019089c7547 */ /* 0x000fea000b800000 */
[----:B------:R-:W1:Y:S01]  /*74a0*/  LDCU.64 UR4, c[0x0][0x390] ;  /* 0x00007200ff0477ac */ /* 0x000e620008000a00 */
[----:B------:R-:W-:Y:S01]  /*74b0*/  MOV R16, RZ ;  /* 0x000000ff00107202 */ /* 0x000fe20000000f00 */
[----:B------:R-:W0:Y:S01]  /*74c0*/  LDCU UR6, c[0x0][0x38c] ;  /* 0x00007180ff0677ac */ /* 0x000e220008000800 */
[----:B------:R-:W3:Y:S01]  /*74d0*/  LDCU.128 UR12, c[0x0][0x4c0] ;  /* 0x00009800ff0c77ac */ /* 0x000ee20008000c00 */
        /* <DEDUP_REMOVED lines=8> */
[C---:B------:R-:W-:Y:S02]  /*7560*/  IMAD R23, R0.reuse, UR14, RZ ;  /* 0x0000000e00177c24 */ /* 0x040fe4000f8e02ff */
[C---:B------:R-:W-:Y:S02]  /*7570*/  IMAD R19, R0.reuse, UR15, RZ ;  /* 0x0000000f00137c24 */ /* 0x040fe4000f8e02ff */
[C---:B-----5:R-:W-:Y:S02]  /*7580*/  IMAD R16, R0.reuse, UR8, RZ ;  /* 0x0000000800107c24 */ /* 0x060fe4000f8e02ff */
        /* <DEDUP_REMOVED lines=397> */
[----:B------:R-:W3:Y:S02]  /*8e60*/  LDCU.128 UR12, c[0x0][0x700] ;  /* 0x0000e000ff0c77ac */ /* 0x000ee40008000c00 */
        /* <DEDUP_REMOVED lines=10> */
.L_x_21081:
        /* <DEDUP_REMOVED lines=19> */
.L_x_21085:
[----:B------:R-:W2:Y:S02]  /*9040*/  LDG.E.U8 R2, desc[UR36][R2.64] ;  /* 0x0000002402027981 */ /* 0x000ea4000c1e1100 */
[----:B--2---:R-:W-:-:S04]  /*9050*/  I2FP.F32.U32 R0, R2 ;  /* 0x0000000200007245 */ /* 0x004fc80000201000 */
[----:B------:R-:W-:-:S04]  /*9060*/  F2FP.F16.F32.PACK_AB R0, RZ, R0 ;  /* 0x00000000ff00723e */ /* 0x000fc800000000ff */
[----:B------:R-:W-:Y:S01]  /*9070*/  PRMT R18, R0, 0x7610, R18 ;  /* 0x0000761000127816 */ /* 0x000fe20000000012 */
[----:B------:R-:W-:Y:S06]  /*9080*/  BRA `(.L_x_21087) ;  /* 0x0000000c00b47947 */ /* 0x000fec0003800000 */
.L_x_21084:
        /* <DEDUP_REMOVED lines=11> */
.L_x_21089:
[----:B------:R-:W2:Y:S02]  /*9140*/  LDG.E R2, desc[UR36][R2.64] ;  /* 0x0000002402027981 */ /* 0x000ea4000c1e1900 */
[----:B--2---:R-:W-:-:S04]  /*9150*/  I2FP.F32.S32 R0, R2 ;  /* 0x0000000200007245 */ /* 0x004fc80000201400 */
[----:B------:R-:W-:-:S04]  /*9160*/  F2FP.F16.F32.PACK_AB R0, RZ, R0 ;  /* 0x00000000ff00723e */ /* 0x000fc800000000ff */
[----:B------:R-:W-:Y:S01]  /*9170*/  PRMT R18, R0, 0x7610, R18 ;  /* 0x0000761000127816 */ /* 0x000fe20000000012 */
[----:B------:R-:W-:Y:S06]  /*9180*/  BRA `(.L_x_21087) ;  /* 0x0000000c00747947 */ /* 0x000fec0003800000 */
.L_x_21088:
[----:B------:R-:W2:Y:S02]  /*9190*/  LDG.E.U16 R2, desc[UR36][R2.64] ;  /* 0x0000002402027981 */ /* 0x000ea4000c1e1500 */
[----:B--2---:R-:W0:Y:S02]  /*91a0*/  I2F.S16 R0, R2 ;  /* 0x0000000200007306 */ /* 0x004e240000101400 */
[----:B0-----:R-:W-:-:S04]  /*91b0*/  F2FP.F16.F32.PACK_AB R0, RZ, R0 ;  /* 0x00000000ff00723e */ /* 0x001fc800000000ff */
[----:B------:R-:W-:Y:S01]  /*91c0*/  PRMT R18, R0, 0x7610, R18 ;  /* 0x0000761000127816 */ /* 0x000fe20000000012 */
[----:B------:R-:W-:Y:S06]  /*91d0*/  BRA `(.L_x_21087) ;  /* 0x0000000c00607947 */ /* 0x000fec0003800000 */
.L_x_21083:
        /* <DEDUP_REMOVED lines=9> */
.L_x_21091:
[----:B------:R0:W5:Y:S01]  /*9270*/  LDG.E.U16 R18, desc[UR36][R2.64] ;  /* 0x0000002402127981 */ /* 0x000162000c1e1500 */
[----:B------:R-:W-:Y:S05]  /*9280*/  BRA `(.L_x_21087) ;  /* 0x0000000c00347947 */ /* 0x000fea0003800000 */
.L_x_21090:
        /* <DEDUP_REMOVED lines=9> */
.L_x_21093:
[----:B------:R1:W5:Y:S01]  /*9320*/  LDG.E.U16 R18, desc[UR36][R2.64] ;  /* 0x0000002402127981 */ /* 0x000362000c1e1500 */
[----:B------:R-:W-:Y:S05]  /*9330*/  BRA `(.L_x_21087) ;  /* 0x0000000c00087947 */ /* 0x000fea0003800000 */
.L_x_21092:
        /* <DEDUP_REMOVED lines=9> */
.L_x_21082:
        /* <DEDUP_REMOVED lines=14> */
.L_x_21096:
        /* <DEDUP_REMOVED lines=9> */
.L_x_21095:
        /* <DEDUP_REMOVED lines=27> */
.L_x_21098:
        /* <DEDUP_REMOVED lines=14> */
.L_x_21097:
[----:B------:R-:W2:Y:S02]  /*97d0*/  LDG.E.U16 R0, desc[UR36][R2.64] ;  /* 0x0000002402007981 */ /* 0x000ea4000c1e1500 */
[----:B--2---:R-:W-:-:S04]  /*97e0*/  SHF.L.U32 R0, R0, 0x10, RZ ;  /* 0x0000001000007819 */ /* 0x004fc800000006ff */
[----:B------:R-:W-:-:S04]  /*97f0*/  F2FP.F16.F32.PACK_AB R0, RZ, R0 ;  /* 0x00000000ff00723e */ /* 0x000fc800000000ff */
[----:B------:R-:W-:Y:S01]  /*9800*/  PRMT R18, R0, 0x7610, R18 ;  /* 0x0000761000127816 */ /* 0x000fe20000000012 */
[----:B------:R-:W-:Y:S06]  /*9810*/  BRA `(.L_x_21087) ;  /* 0x0000000400d07947 */ /* 0x000fec0003800000 */
.L_x_21094:
        /* <DEDUP_REMOVED lines=13> */
.L_x_21101:
        /* <DEDUP_REMOVED lines=21> */
.L_x_21105:
[----:B------:R-:W-:Y:S05]  /*9a40*/  BSYNC.RECONVERGENT B1 ;  /* 0x0000000000017941 */ /* 0x000fea0003800200 */
.L_x_21104:
[----:B------:R-:W-:Y:S01]  /*9a50*/  IMAD.SHL.U32 R0, R0, 0x100000, RZ ;  /* 0x0010000000007824 */ /* 0x000fe200078e00ff */
[----:B------:R-:W-:-:S04]  /*9a60*/  LEA R2, R2, 0x3b800000, 0x17 ;  /* 0x3b80000002027811 */ /* 0x000fc800078eb8ff */
[----:B------:R-:W-:-:S07]  /*9a70*/  LOP3.LUT R0, R2, R0, R7, 0xfe, !PT ;  /* 0x0000000002007212 */ /* 0x000fce00078efe07 */
.L_x_21103:
[----:B------:R-:W-:Y:S05]  /*9a80*/  BSYNC.RECONVERGENT B0 ;  /* 0x0000000000007941 */ /* 0x000fea0003800200 */
.L_x_21102:
[----:B------:R-:W-:-:S04]  /*9a90*/  F2FP.F16.F32.PACK_AB R0, RZ, R0 ;  /* 0x00000000ff00723e */ /* 0x000fc800000000ff */
[----:B------:R-:W-:Y:S01]  /*9aa0*/  PRMT R18, R0, 0x7610, R18 ;  /* 0x0000761000127816 */ /* 0x000fe20000000012 */
[----:B------:R-:W-:Y:S06]  /*9ab0*/  BRA `(.L_x_21087) ;  /* 0x0000000400287947 */ /* 0x000fec0003800000 */
.L_x_21100:
        /* <DEDUP_REMOVED lines=21> */
.L_x_21109:
[----:B------:R-:W-:Y:S05]  /*9c10*/  BSYNC.RECONVERGENT B1 ;  /* 0x0000000000017941 */ /* 0x000fea0003800200 */
.L_x_21108:
[----:B------:R-:W-:Y:S01]  /*9c20*/  IMAD.SHL.U32 R0, R0, 0x200000, RZ ;  /* 0x0020000000007824 */ /* 0x000fe200078e00ff */
[----:B------:R-:W-:-:S04]  /*9c30*/  LEA R2, R2, 0x37800000, 0x17 ;  /* 0x3780000002027811 */ /* 0x000fc800078eb8ff */
[----:B------:R-:W-:-:S07]  /*9c40*/  LOP3.LUT R0, R2, R0, R7, 0xfe, !PT ;  /* 0x0000000002007212 */ /* 0x000fce00078efe07 */
.L_x_21107:
[----:B------:R-:W-:Y:S05]  /*9c50*/  BSYNC.RECONVERGENT B0 ;  /* 0x0000000000007941 */ /* 0x000fea0003800200 */
.L_x_21106:
[----:B------:R-:W-:-:S04]  /*9c60*/  F2FP.F16.F32.PACK_AB R0, RZ, R0 ;  /* 0x00000000ff00723e */ /* 0x000fc800000000ff */
[----:B------:R-:W-:Y:S01]  /*9c70*/  PRMT R18, R0, 0x7610, R18 ;  /* 0x0000761000127816 */ /* 0x000fe20000000012 */
[----:B------:R-:W-:Y:S06]  /*9c80*/  BRA `(.L_x_21087) ;  /* 0x0000000000b47947 */ /* 0x000fec0003800000 */
.L_x_21099:
        /* <DEDUP_REMOVED lines=14> */
.L_x_21113:
[----:B------:R-:W-:Y:S05]  /*9d70*/  BSYNC.RECONVERGENT B0 ;  /* 0x0000000000007941 */ /* 0x000fea0003800200 */
.L_x_21112:
[----:B------:R-:W-:-:S04]  /*9d80*/  F2FP.F16.F32.PACK_AB R0, RZ, R0 ;  /* 0x00000000ff00723e */ /* 0x000fc800000000ff */
[----:B------:R-:W-:Y:S01]  /*9d90*/  PRMT R18, R0, 0x7610, R18 ;  /* 0x0000761000127816 */ /* 0x000fe20000000012 */
[----:B------:R-:W-:Y:S06]  /*9da0*/  BRA `(.L_x_21087) ;  /* 0x00000000006c7947 */ /* 0x000fec0003800000 */
.L_x_21086:
        /* <DEDUP_REMOVED lines=16> */
.L_x_21114:
[----:B------:R-:W-:Y:S01]  /*9eb0*/  PRMT R18, RZ, 0x7610, R18 ;  /* 0x00007610ff127816 */ /* 0x000fe20000000012 */
[----:B------:R-:W-:Y:S06]  /*9ec0*/  BRA `(.L_x_21087) ;  /* 0x0000000000247947 */ /* 0x000fec0003800000 */
.L_x_21111:
[----:B------:R-:W2:Y:S02]  /*9ed0*/  LDG.E.64 R2, desc[UR36][R2.64] ;  /* 0x0000002402027981 */ /* 0x000ea4000c1e1b00 */
[----:B--2---:R-:W0:Y:S02]  /*9ee0*/  I2F.U64 R0, R2 ;  /* 0x0000000200007312 */ /* 0x004e240000301000 */
[----:B0-----:R-:W-:-:S04]  /*9ef0*/  F2FP.F16.F32.PACK_AB R0, RZ, R0 ;  /* 0x00000000ff00723e */ /* 0x001fc800000000ff */
[----:B------:R-:W-:Y:S01]  /*9f00*/  PRMT R18, R0, 0x7610, R18 ;  /* 0x0000761000127816 */ /* 0x000fe20000000012 */
[----:B------:R-:W-:Y:S06]  /*9f10*/  BRA `(.L_x_21087) ;  /* 0x0000000000107947 */ /* 0x000fec0003800000 */
.L_x_21110:
[----:B------:R-:W2:Y:S02]  /*9f20*/  LDG.E R2, desc[UR36][R2.64] ;  /* 0x0000002402027981 */ /* 0x000ea4000c1e1900 */
[----:B--2---:R-:W-:-:S04]  /*9f30*/  I2FP.F32.U32 R0, R2 ;  /* 0x0000000200007245 */ /* 0x004fc80000201000 */
[----:B------:R-:W-:-:S04]  /*9f40*/  F2FP.F16.F32.PACK_AB R0, RZ, R0 ;  /* 0x00000000ff00723e */ /* 0x000fc800000000ff */
[----:B------:R-:W-:-:S07]  /*9f50*/  PRMT R18, R0, 0x7610, R18 ;  /* 0x0000761000127816 */ /* 0x000fce0000000012 */
.L_x_21087:
        /* <DEDUP_REMOVED lines=18> */
.L_x_21119:
[----:B------:R-:W2:Y:S02]  /*a080*/  LDG.E.U8 R2, desc[UR36][R2.64] ;  /* 0x0000002402027981 */ /* 0x000ea4000c1e1100 */
[----:B--2---:R-:W-:Y:S01]  /*a090*/  I2FP.F32.U32 R22, R2 ;  /* 0x0000000200167245 */ /* 0x004fe20000201000 */
[----:B------:R-:W-:Y:S06]  /*a0a0*/  BRA `(.L_x_21121) ;  /* 0x0000000c00247947 */ /* 0x000fec0003800000 */
.L_x_21118:
        /* <DEDUP_REMOVED lines=9> */
.L_x_21123:
[----:B------:R-:W2:Y:S02]  /*a140*/  LDG.E R2, desc[UR36][R2.64] ;  /* 0x0000002402027981 */ /* 0x000ea4000c1e1900 */
[----:B--2---:R-:W-:Y:S01]  /*a150*/  I2FP.F32.S32 R22, R2 ;  /* 0x0000000200167245 */ /* 0x004fe20000201400 */
[----:B------:R-:W-:Y:S06]  /*a160*/  BRA `(.L_x_21121) ;  /* 0x0000000800f47947 */ /* 0x000fec0003800000 */
.L_x_21122:
[----:B------:R-:W2:Y:S02]  /*a170*/  LDG.E.U16 R2, desc[UR36][R2.64] ;  /* 0x0000002402027981 */ /* 0x000ea4000c1e1500 */
[----:B--2---:R2:W3:Y:S01]  /*a180*/  I2F.S16 R22, R2 ;  /* 0x0000000200167306 */ /* 0x0044e20000101400 */
[----:B------:R-:W-:Y:S05]  /*a190*/  BRA `(.L_x_21121) ;  /* 0x0000000800e87947 */ /* 0x000fea0003800000 */
.L_x_21117:
        /* <DEDUP_REMOVED lines=8> */
.L_x_21125:
[----:B------:R-:W2:Y:S02]  /*a220*/  LDG.E.U16 R2, desc[UR36][R2.64] ;  /* 0x0000002402027981 */ /* 0x000ea4000c1e1500 */
[----:B--2---:R-:W-:Y:S01]  /*a230*/  HADD2.F32 R22, -RZ, R2.H0_H0 ;  /* 0x20000002ff167230 */ /* 0x004fe20000004100 */
[----:B------:R-:W-:Y:S06]  /*a240*/  BRA `(.L_x_21121) ;  /* 0x0000000800bc7947 */ /* 0x000fec0003800000 */
.L_x_21124:
        /* <DEDUP_REMOVED lines=8> */
.L_x_21127:
[----:B------:R-:W2:Y:S02]  /*a2d0*/  LDG.E.U16 R2, desc[UR36][R2.64] ;  /* 0x0000002402027981 */ /* 0x000ea4000c1e1500 */
[----:B--2---:R-:W-:Y:S01]  /*a2e0*/  HADD2.F32 R22, -RZ, R2.H0_H0 ;  /* 0x20000002ff167230 */ /* 0x004fe20000004100 */
[----:B------:R-:W-:Y:S06]  /*a2f0*/  BRA `(.L_x_21121) ;  /* 0x0000000800907947 */ /* 0x000fec0003800000 */
.L_x_21126:
[----:B------:R-:W2:Y:S01]  /*a300*/  LDG.E.64 R2, desc[UR36][R2.64] ;  /* 0x0000002402027981 */ /* 0x000ea2000c1e1b00 */
[----:B------:R-:W-:Y:S01]  /*a310*/  UMOV UR4, 0xf0000000 ;  /* 0xf000000000047882 */ /* 0x000fe20000000000 */
[----:B------:R-:W-:Y:S01]  /*a320*/  UMOV UR5, 0x380fffff ;  /* 0x380fffff00057882 */ /* 0x000fe20000000000 */
[----:B--2---:R-:W0:Y:S01]  /*a330*/  F2F.F32.F64 R22, R2 ;  /* 0x0000000200167310 */ /* 0x004e220000301000 */
[----:B------:R-:W-:-:S14]  /*a340*/  DSETP.GEU.AND P0, PT, |R2|, UR4, PT ;  /* 0x0000000402007e2a */ /* 0x000fdc000bf0e200 */
[----:B0-----:R-:W-:Y:S01]  /*a350*/  @!P0 FMUL R22, R22, 1.175494350822287508e-38 ;  /* 0x0080000016168820 */ /* 0x001fe20000400000 */
[----:B------:R-:W-:Y:S06]  /*a360*/  BRA `(.L_x_21121) ;  /* 0x0000000800747947 */ /* 0x000fec0003800000 */
.L_x_21116:
        /* <DEDUP_REMOVED lines=12> */
.L_x_21130:
[----:B------:R-:W2:Y:S01]  /*a430*/  LDG.E.64 R2, desc[UR36][R2.64] ;  /* 0x0000002402027981 */ /* 0x000ea2000c1e1b00 */
[----:B------:R-:W-:Y:S01]  /*a440*/  UMOV UR4, 0xf0000000 ;  /* 0xf000000000047882 */ /* 0x000fe20000000000 */
[----:B------:R-:W-:Y:S01]  /*a450*/  UMOV UR5, 0x380fffff ;  /* 0x380fffff00057882 */ /* 0x000fe20000000000 */
[----:B--2---:R-:W0:Y:S01]  /*a460*/  F2F.F32.F64 R22, R2 ;  /* 0x0000000200167310 */ /* 0x004e220000301000 */
[----:B------:R-:W-:-:S14]  /*a470*/  DSETP.GEU.AND P0, PT, |R2|, UR4, PT ;  /* 0x0000000402007e2a */ /* 0x000fdc000bf0e200 */
[----:B0-----:R-:W-:Y:S01]  /*a480*/  @!P0 FMUL R22, R22, 1.175494350822287508e-38 ;  /* 0x0080000016168820 */ /* 0x001fe20000400000 */
[----:B------:R-:W-:Y:S06]  /*a490*/  BRA `(.L_x_21121) ;  /* 0x0000000800287947 */ /* 0x000fec0003800000 */
.L_x_21129:
        /* <DEDUP_REMOVED lines=25> */
.L_x_21132:
        /* <DEDUP_REMOVED lines=12> */
.L_x_21131:
[----:B------:R-:W2:Y:S02]  /*a6f0*/  LDG.E.U16 R2, desc[UR36][R2.64] ;  /* 0x0000002402027981 */ /* 0x000ea4000c1e1500 */
[----:B--2---:R-:W-:Y:S01]  /*a700*/  IMAD.U32 R22, R2, 0x10000, RZ ;  /* 0x0001000002167824 */ /* 0x004fe200078e00ff */
[----:B------:R-:W-:Y:S06]  /*a710*/  BRA `(.L_x_21121) ;  /* 0x0000000400887947 */ /* 0x000fec0003800000 */
.L_x_21128:
        /* <DEDUP_REMOVED lines=11> */
.L_x_21135:
        /* <DEDUP_REMOVED lines=20> */
.L_x_21137:
[----:B------:R-:W-:Y:S05]  /*a910*/  BSYNC.RECONVERGENT B0 ;  /* 0x0000000000007941 */ /* 0x000fea0003800200 */
.L_x_21136:
[----:B------:R-:W-:Y:S01]  /*a920*/  IMAD.SHL.U32 R0, R0, 0x100000, RZ ;  /* 0x0010000000007824 */ /* 0x000fe200078e00ff */
[----:B------:R-:W-:-:S04]  /*a930*/  LEA R2, R2, 0x3b800000, 0x17 ;  /* 0x3b80000002027811 */ /* 0x000fc800078eb8ff */
[----:B------:R-:W-:Y:S01]  /*a940*/  LOP3.LUT R22, R2, R0, R7, 0xfe, !PT ;  /* 0x0000000002167212 */ /* 0x000fe200078efe07 */
[----:B------:R-:W-:Y:S06]  /*a950*/  BRA `(.L_x_21121) ;  /* 0x0000000000f87947 */ /* 0x000fec0003800000 */
.L_x_21134:
        /* <DEDUP_REMOVED lines=20> */
.L_x_21139:
[----:B------:R-:W-:Y:S05]  /*aaa0*/  BSYNC.RECONVERGENT B0 ;  /* 0x0000000000007941 */ /* 0x000fea0003800200 */
.L_x_21138:
[----:B------:R-:W-:Y:S01]  /*aab0*/  IMAD.SHL.U32 R0, R0, 0x200000, RZ ;  /* 0x0020000000007824 */ /* 0x000fe200078e00ff */
[----:B------:R-:W-:-:S04]  /*aac0*/  LEA R2, R2, 0x37800000, 0x17 ;  /* 0x3780000002027811 */ /* 0x000fc800078eb8ff */
[----:B------:R-:W-:Y:S01]  /*aad0*/  LOP3.LUT R22, R2, R0, R7, 0xfe, !PT ;  /* 0x0000000002167212 */ /* 0x000fe200078efe07 */
[----:B------:R-:W-:Y:S06]  /*aae0*/  BRA `(.L_x_21121) ;  /* 0x0000000000947947 */ /* 0x000fec0003800000 */
.L_x_21133:
        /* <DEDUP_REMOVED lines=14> */
.L_x_21120:
        /* <DEDUP_REMOVED lines=16> */
.L_x_21142:
[----:B------:R-:W-:Y:S01]  /*acd0*/  HFMA2 R22, -RZ, RZ, 0, 0 ;  /* 0x00000000ff167431 */ /* 0x000fe200000001ff */
[----:B------:R-:W-:Y:S06]  /*ace0*/  BRA `(.L_x_21121) ;  /* 0x0000000000147947 */ /* 0x000fec0003800000 */
.L_x_21141:
[----:B------:R-:W2:Y:S02]  /*acf0*/  LDG.E.64 R2, desc[UR36][R2.64] ;  /* 0x0000002402027981 */ /* 0x000ea4000c1e1b00 */
[----:B--2---:R0:W1:Y:S01]  /*ad00*/  I2F.U64 R22, R2 ;  /* 0x0000000200167312 */ /* 0x0040620000301000 */
[----:B------:R-:W-:Y:S05]  /*ad10*/  BRA `(.L_x_21121) ;  /* 0x0000000000087947 */ /* 0x000fea0003800000 */
.L_x_21140:
[----:B------:R-:W2:Y:S02]  /*ad20*/  LDG.E R2, desc[UR36][R2.64] ;  /* 0x0000002402027981 */ /* 0x000ea4000c1e1900 */
[----:B--2---:R-:W-:-:S07]  /*ad30*/  I2FP.F32.U32 R22, R2 ;  /* 0x0000000200167245 */ /* 0x004fce0000201000 */
.L_x_21121:
[----:B------:R-:W-:Y:S05]  /*ad40*/  BSYNC.RECONVERGENT B6 ;  /* 0x0000000000067941 */ /* 0x000fea0003800200 */
.L_x_21115:
[----:B------:R-:W0:Y:S01]  /*ad50*/  LDCU.64 UR4, c[0x0][0x728] ;  /* 0x0000e500ff0477ac */ /* 0x000e220008000a00 */
[----:B------:R-:W-:Y:S01]  /*ad60*/  BSSY.RECONVERGENT B6, `(.L_x_21143) ;  /* 0x00000dd000067945 */ /* 0x000fe20003800200 */
[----:B------:R-:W-:-:S04]  /*ad70*/  ULOP3.LUT UR6, UR43, 0xff, URZ, 0xc0, !UPT ;  /* 0x000000ff2b067892 */ /* 0x000fc8000f8ec0ff */
        /* <DEDUP_REMOVED lines=15> */
.L_x_21147:
[----:B------:R-:W2:Y:S02]  /*ae70*/  LDG.E.U8 R2, desc[UR36][R2.64] ;  /* 0x0000002402027981 */ /* 0x000ea4000c1e1100 */
[----:B--2---:R-:W-:Y:S01]  /*ae80*/  I2FP.F32.U32 R24, R2 ;  /* 0x0000000200187245 */ /* 0x004fe20000201000 */
[----:B------:R-:W-:Y:S06]  /*ae90*/  BRA `(.L_x_21149) ;  /* 0x0000000c00247947 */ /* 0x000fec0003800000 */
.L_x_21146:
        /* <DEDUP_REMOVED lines=9> */
.L_x_21151:
[----:B------:R-:W2:Y:S02]  /*af30*/  LDG.E R2, desc[UR36][R2.64] ;  /* 0x0000002402027981 */ /* 0x000ea4000c1e1900 */
[----:B--2---:R-:W-:Y:S01]  /*af40*/  I2FP.F32.S32 R24, R2 ;  /* 0x0000000200187245 */ /* 0x004fe20000201400 */
[----:B------:R-:W-:Y:S06]  /*af50*/  BRA `(.L_x_21149) ;  /* 0x0000000800f47947 */ /* 0x000fec0003800000 */
.L_x_21150:
[----:B------:R-:W2:Y:S02]  /*af60*/  LDG.E.U16 R2, desc[UR36][R2.64] ;  /* 0x0000002402027981 */ /* 0x000ea4000c1e1500 */
[----:B--2---:R0:W1:Y:S01]  /*af70*/  I2F.S16 R24, R2 ;  /* 0x0000000200187306 */ /* 0x0040620000101400 */
[----:B------:R-:W-:Y:S05]  /*af80*/  BRA `(.L_x_21149) ;  /* 0x0000000800e87947 */ /* 0x000fea0003800000 */
.L_x_21145:
        /* <DEDUP_REMOVED lines=8> */
.L_x_21153:
[----:B------:R-:W2:Y:S02]  /*b010*/  LDG.E.U16 R2, desc[UR36][R2.64] ;  /* 0x0000002402027981 */ /* 0x000ea4000c1e1500 */
[----:B--2---:R-:W-:Y:S01]  /*b020*/  HADD2.F32 R24, -RZ, R2.H0_H0 ;  /* 0x20000002ff187230 */ /* 0x004fe20000004100 */
[----:B------:R-:W-:Y:S06]  /*b030*/  BRA `(.L_x_21149) ;  /* 0x0000000800bc7947 */ /* 0x000fec0003800000 */
.L_x_21152:
        /* <DEDUP_REMOVED lines=8> */
.L_x_21155:
[----:B------:R-:W2:Y:S02]  /*b0c0*/  LDG.E.U16 R2, desc[UR36][R2.64] ;  /* 0x0000002402027981 */ /* 0x000ea4000c1e1500 */
[----:B--2---:R-:W-:Y:S01]  /*b0d0*/  HADD2.F32 R24, -RZ, R2.H0_H0 ;  /* 0x20000002ff187230 */ /* 0x004fe20000004100 */
[----:B------:R-:W-:Y:S06]  /*b0e0*/  BRA `(.L_x_21149) ;  /* 0x0000000800907947 */ /* 0x000fec0003800000 */
.L_x_21154:
[----:B------:R-:W2:Y:S01]  /*b0f0*/  LDG.E.64 R2, desc[UR36][R2.64] ;  /* 0x0000002402027981 */ /* 0x000ea2000c1e1b00 */
[----:B------:R-:W-:Y:S01]  /*b100*/  UMOV UR4, 0xf0000000 ;  /* 0xf000000000047882 */ /* 0x000fe20000000000 */
[----:B------:R-:W-:Y:S01]  /*b110*/  UMOV UR5, 0x380fffff ;  /* 0x380fffff00057882 */ /* 0x000fe20000000000 */
[----:B--2---:R-:W0:Y:S01]  /*b120*/  F2F.F32.F64 R24, R2 ;  /* 0x0000000200187310 */ /* 0x004e220000301000 */
[----:B------:R-:W-:-:S14]  /*b130*/  DSETP.GEU.AND P0, PT, |R2|, UR4, PT ;  /* 0x0000000402007e2a */ /* 0x000fdc000bf0e200 */
[----:B0-----:R-:W-:Y:S01]  /*b140*/  @!P0 FMUL R24, R24, 1.175494350822287508e-38 ;  /* 0x0080000018188820 */ /* 0x001fe20000400000 */
[----:B------:R-:W-:Y:S06]  /*b150*/  BRA `(.L_x_21149) ;  /* 0x0000000800747947 */ /* 0x000fec0003800000 */
.L_x_21144:
        /* <DEDUP_REMOVED lines=12> */
.L_x_21158:
[----:B------:R-:W2:Y:S01]  /*b220*/  LDG.E.64 R2, desc[UR36][R2.64] ;  /* 0x0000002402027981 */ /* 0x000ea2000c1e1b00 */
[----:B------:R-:W-:Y:S01]  /*b230*/  UMOV UR4, 0xf0000000 ;  /* 0xf000000000047882 */ /* 0x000fe20000000000 */
[----:B------:R-:W-:Y:S01]  /*b240*/  UMOV UR5, 0x380fffff ;  /* 0x380fffff00057882 */ /* 0x000fe20000000000 */
[----:B--2---:R-:W0:Y:S01]  /*b250*/  F2F.F32.F64 R24, R2 ;  /* 0x0000000200187310 */ /* 0x004e220000301000 */
[----:B------:R-:W-:-:S14]  /*b260*/  DSETP.GEU.AND P0, PT, |R2|, UR4, PT ;  /* 0x0000000402007e2a */ /* 0x000fdc000bf0e200 */
[----:B0-----:R-:W-:Y:S01]  /*b270*/  @!P0 FMUL R24, R24, 1.175494350822287508e-38 ;  /* 0x0080000018188820 */ /* 0x001fe20000400000 */
[----:B------:R-:W-:Y:S06]  /*b280*/  BRA `(.L_x_21149) ;  /* 0x0000000800287947 */ /* 0x000fec0003800000 */
.L_x_21157:
        /* <DEDUP_REMOVED lines=25> */
.L_x_21160:
        /* <DEDUP_REMOVED lines=12> */
.L_x_21159:
[----:B------:R-:W2:Y:S02]  /*b4e0*/  LDG.E.U16 R2, desc[UR36][R2.64] ;  /* 0x0000002402027981 */ /* 0x000ea4000c1e1500 */
[----:B--2---:R-:W-:Y:S01]  /*b4f0*/  IMAD.U32 R24, R2, 0x10000, RZ ;  /* 0x0001000002187824 */ /* 0x004fe200078e00ff */
[----:B------:R-:W-:Y:S06]  /*b500*/  BRA `(.L_x_21149) ;  /* 0x0000000400887947 */ /* 0x000fec0003800000 */
.L_x_21156:
        /* <DEDUP_REMOVED lines=11> */
.L_x_21163:
        /* <DEDUP_REMOVED lines=20> */
.L_x_21165:
[----:B------:R-:W-:Y:S05]  /*b700*/  BSYNC.RECONVERGENT B0 ;  /* 0x0000000000007941 */ /* 0x000fea0003800200 */
.L_x_21164:
[----:B------:R-:W-:Y:S02]  /*b710*/  SHF.L.U32 R0, R0, 0x14, RZ ;  /* 0x0000001400007819 */ /* 0x000fe400000006ff */
[----:B------:R-:W-:-:S04]  /*b720*/  LEA R2, R2, 0x3b800000, 0x17 ;  /* 0x3b80000002027811 */ /* 0x000fc800078eb8ff */
[----:B------:R-:W-:Y:S01]  /*b730*/  LOP3.LUT R24, R2, R0, R7, 0xfe, !PT ;  /* 0x0000000002187212 */ /* 0x000fe200078efe07 */
[----:B------:R-:W-:Y:S06]  /*b740*/  BRA `(.L_x_21149) ;  /* 0x0000000000f87947 */ /* 0x000fec0003800000 */
.L_x_21162:
        /* <DEDUP_REMOVED lines=20> */
.L_x_21167:
[----:B------:R-:W-:Y:S05]  /*b890*/  BSYNC.RECONVERGENT B0 ;  /* 0x0000000000007941 */ /* 0x000fea0003800200 */
.L_x_21166:
[----:B------:R-:W-:Y:S01]  /*b8a0*/  IMAD.SHL.U32 R0, R0, 0x200000, RZ ;  /* 0x0020000000007824 */ /* 0x000fe200078e00ff */
[----:B------:R-:W-:-:S04]  /*b8b0*/  LEA R2, R2, 0x37800000, 0x17 ;  /* 0x3780000002027811 */ /* 0x000fc800078eb8ff */
[----:B------:R-:W-:Y:S01]  /*b8c0*/  LOP3.LUT R24, R2, R0, R7, 0xfe, !PT ;  /* 0x0000000002187212 */ /* 0x000fe200078efe07 */
[----:B------:R-:W-:Y:S06]  /*b8d0*/  BRA `(.L_x_21149) ;  /* 0x0000000000947947 */ /* 0x000fec0003800000 */
.L_x_21161:
        /* <DEDUP_REMOVED lines=14> */
.L_x_21148:
[----:B------:R-:W-:Y:S01]  /*b9c0*/  MOV R2, 0x130 ;  /* 0x0000013000027802 */ /* 0x000fe20000000f00 */
[----:B------:R-:W0:Y:S01]  /*b9d0*/  LDCU.64 UR4, c[0x4][0x120] ;  /* 0x01002400ff0477ac */ /* 0x000e220008000a00 */
[----:B------:R-:W-:Y:S02]  /*b9e0*/  HFMA2 R12, -RZ, RZ, 0, 5.9604644775390625e-08 ;  /* 0x00000001ff0c7431 */ /* 0x000fe400000001ff */
[----:B------:R-:W-:Y:S01]  /*b9f0*/  IMAD.MOV.U32 R8, RZ, RZ, 0x4e ;  /* 0x0000004eff087424 */ /* 0x000fe200078e00ff */
[----:B------:R-:W1:Y:S01]  /*ba00*/  LDCU.64 UR6, c[0x4][0x128] ;  /* 0x01002500ff0677ac */ /* 0x000e620008000a00 */
[----:B------:R-:W2:Y:S01]  /*ba10*/  LDC.64 R2, c[0x4][R2] ;  /* 0x0100000002027b82 */ /* 0x000ea20000000a00 */
[----:B------:R-:W-:Y:S01]  /*ba20*/  IMAD.MOV.U32 R13, RZ, RZ, RZ ;  /* 0x000000ffff0d7224 */ /* 0x000fe200078e00ff */
[----:B------:R-:W4:Y:S01]  /*ba30*/  LDCU.64 UR8, c[0x4][0x10] ;  /* 0x01000200ff0877ac */ /* 0x000f220008000a00 */
[----:B0-----:R-:W-:Y:S02]  /*ba40*/  IMAD.U32 R4, RZ, RZ, UR4 ;  /* 0x00000004ff047e24 */ /* 0x001fe4000f8e00ff */
[----:B------:R-:W-:-:S02]  /*ba50*/  IMAD.U32 R5, RZ, RZ, UR5 ;  /* 0x00000005ff057e24 */ /* 0x000fc4000f8e00ff */
[----:B-1----:R-:W-:Y:S01]  /*ba60*/  IMAD.U32 R6, RZ, RZ, UR6 ;  /* 0x00000006ff067e24 */ /* 0x002fe2000f8e00ff */
[----:B------:R-:W-:Y:S01]  /*ba70*/  MOV R7, UR7 ;  /* 0x0000000700077c02 */ /* 0x000fe20008000f00 */
[----:B----4-:R-:W-:Y:S02]  /*ba80*/  IMAD.U32 R10, RZ, RZ, UR8 ;  /* 0x00000008ff0a7e24 */ /* 0x010fe4000f8e00ff */
[----:B------:R-:W-:-:S07]  /*ba90*/  IMAD.U32 R11, RZ, RZ, UR9 ;  /* 0x00000009ff0b7e24 */ /* 0x000fce000f8e00ff */
[----:B------:R-:W-:-:S07]  /*baa0*/  LEPC R20, `(.L_x_21170) ;  /* 0x000000001014794e */ /* 0x000fce0000000000 */
[----:B--23-5:R-:W-:Y:S05]  /*bab0*/  CALL.ABS.NOINC R2 ;  /* 0x0000000002007343 */ /* 0x02cfea0003c00000 */
.L_x_21170:
[----:B------:R-:W-:Y:S01]  /*bac0*/  IMAD.MOV.U32 R24, RZ, RZ, RZ ;  /* 0x000000ffff187224 */ /* 0x000fe200078e00ff */
[----:B------:R-:W-:Y:S06]  /*bad0*/  BRA `(.L_x_21149) ;  /* 0x0000000000147947 */ /* 0x000fec0003800000 */
.L_x_21169:
[----:B------:R-:W2:Y:S02]  /*bae0*/  LDG.E.64 R24, desc[UR36][R2.64] ;  /* 0x0000002402187981 */ /* 0x000ea4000c1e1b00 */
[----:B--2---:R0:W1:Y:S01]  /*baf0*/  I2F.U64 R24, R24 ;  /* 0x0000001800187312 */ /* 0x0040620000301000 */
[----:B------:R-:W-:Y:S05]  /*bb00*/  BRA `(.L_x_21149) ;  /* 0x0000000000087947 */ /* 0x000fea0003800000 */
.L_x_21168:
[----:B------:R-:W2:Y:S02]  /*bb10*/  LDG.E R2, desc[UR36][R2.64] ;  /* 0x0000002402027981 */ /* 0x000ea4000c1e1900 */
[----:B--2---:R-:W-:-:S07]  /*bb20*/  I2FP.F32.U32 R24, R2 ;  /* 0x0000000200187245 */ /* 0x004fce0000201000 */
.L_x_21149:
[----:B------:R-:W-:Y:S05]  /*bb30*/  BSYNC.RECONVERGENT B6 ;  /* 0x0000000000067941 */ /* 0x000fea0003800200 */
.L_x_21143:
        /* <DEDUP_REMOVED lines=18> */
.L_x_21175:
[----:B------:R-:W2:Y:S02]  /*bc60*/  LDG.E.U8 R2, desc[UR36][R2.64] ;  /* 0x0000002402027981 */ /* 0x000ea4000c1e1100 */
[----:B--2---:R-:W-:Y:S01]  /*bc70*/  I2FP.F32.U32 R23, R2 ;  /* 0x0000000200177245 */ /* 0x004fe20000201000 */
[----:B------:R-:W-:Y:S06]  /*bc80*/  BRA `(.L_x_21177) ;  /* 0x0000000c00247947 */ /* 0x000fec0003800000 */
.L_x_21174:
        /* <DEDUP_REMOVED lines=9> */
.L_x_21179:
[----:B------:R-:W2:Y:S02]  /*bd20*/  LDG.E R2, desc[UR36][R2.64] ;  /* 0x0000002402027981 */ /* 0x000ea4000c1e1900 */
[----:B--2---:R-:W-:Y:S01]  /*bd30*/  I2FP.F32.S32 R23, R2 ;  /* 0x0000000200177245 */ /* 0x004fe20000201400 */
[----:B------:R-:W-:Y:S06]  /*bd40*/  BRA `(.L_x_21177) ;  /* 0x0000000800f47947 */ /* 0x000fec0003800000 */
.L_x_21178:
[----:B------:R-:W2:Y:S02]  /*bd50*/  LDG.E.U16 R2, desc[UR36][R2.64] ;  /* 0x0000002402027981 */ /* 0x000ea4000c1e1500 */
[----:B--2---:R4:W0:Y:S01]  /*bd60*/  I2F.S16 R23, R2 ;  /* 0x0000000200177306 */ /* 0x0048220000101400 */
[----:B------:R-:W-:Y:S05]  /*bd70*/  BRA `(.L_x_21177) ;  /* 0x0000000800e87947 */ /* 0x000fea0003800000 */
.L_x_21173:
        /* <DEDUP_REMOVED lines=8> */
.L_x_21181:
[----:B------:R-:W2:Y:S02]  /*be00*/  LDG.E.U16 R2, desc[UR36][R2.64] ;  /* 0x0000002402027981 */ /* 0x000ea4000c1e1500 */
[----:B--2---:R-:W-:Y:S01]  /*be10*/  HADD2.F32 R23, -RZ, R2.H0_H0 ;  /* 0x20000002ff177230 */ /* 0x004fe20000004100 */
[----:B------:R-:W-:Y:S06]  /*be20*/  BRA `(.L_x_21177) ;  /* 0x0000000800bc7947 */ /* 0x000fec0003800000 */
.L_x_21180:
        /* <DEDUP_REMOVED lines=8> */
.L_x_21183:
[----:B------:R-:W2:Y:S02]  /*beb0*/  LDG.E.U16 R2, desc[UR36][R2.64] ;  /* 0x0000002402027981 */ /* 0x000ea4000c1e1500 */
[----:B--2---:R-:W-:Y:S01]  /*bec0*/  HADD2.F32 R23, -RZ, R2.H0_H0 ;  /* 0x20000002ff177230 */ /* 0x004fe20000004100 */
[----:B------:R-:W-:Y:S06]  /*bed0*/  BRA `(.L_x_21177) ;  /* 0x0000000800907947 */ /* 0x000fec0003800000 */
.L_x_21182:
[----:B------:R-:W2:Y:S01]  /*bee0*/  LDG.E.64 R2, desc[UR36][R2.64] ;  /* 0x0000002402027981 */ /* 0x000ea2000c1e1b00 */
[----:B------:R-:W-:Y:S01]  /*bef0*/  UMOV UR4, 0xf0000000 ;  /* 0xf000000000047882 */ /* 0x000fe20000000000 */
[----:B------:R-:W-:Y:S01]  /*bf00*/  UMOV UR5, 0x380fffff ;  /* 0x380fffff00057882 */ /* 0x000fe20000000000 */
[----:B--2---:R-:W0:Y:S01]  /*bf10*/  F2F.F32.F64 R23, R2 ;  /* 0x0000000200177310 */ /* 0x004e220000301000 */
[----:B------:R-:W-:-:S14]  /*bf20*/  DSETP.GEU.AND P0, PT, |R2|, UR4, PT ;  /* 0x0000000402007e2a */ /* 0x000fdc000bf0e200 */
[----:B0-----:R-:W-:Y:S01]  /*bf30*/  @!P0 FMUL R23, R23, 1.175494350822287508e-38 ;  /* 0x0080000017178820 */ /* 0x001fe20000400000 */
[----:B------:R-:W-:Y:S06]  /*bf40*/  BRA `(.L_x_21177) ;  /* 0x0000000800747947 */ /* 0x000fec0003800000 */
.L_x_21172:
        /* <DEDUP_REMOVED lines=12> */
.L_x_21186:
[----:B------:R-:W2:Y:S01]  /*c010*/  LDG.E.64 R2, desc[UR36][R2.64] ;  /* 0x0000002402027981 */ /* 0x000ea2000c1e1b00 */
[----:B------:R-:W-:Y:S01]  /*c020*/  UMOV UR4, 0xf0000000 ;  /* 0xf000000000047882 */ /* 0x000fe20000000000 */
[----:B------:R-:W-:Y:S01]  /*c030*/  UMOV UR5, 0x380fffff ;  /* 0x380fffff00057882 */ /* 0x000fe20000000000 */
[----:B--2---:R-:W0:Y:S01]  /*c040*/  F2F.F32.F64 R23, R2 ;  /* 0x0000000200177310 */ /* 0x004e220000301000 */
[----:B------:R-:W-:-:S14]  /*c050*/  DSETP.GEU.AND P0, PT, |R2|, UR4, PT ;  /* 0x0000000402007e2a */ /* 0x000fdc000bf0e200 */
[----:B0-----:R-:W-:Y:S01]  /*c060*/  @!P0 FMUL R23, R23, 1.175494350822287508e-38 ;  /* 0x0080000017178820 */ /* 0x001fe20000400000 */
[----:B------:R-:W-:Y:S06]  /*c070*/  BRA `(.L_x_21177) ;  /* 0x0000000800287947 */ /* 0x000fec0003800000 */
.L_x_21185:
        /* <DEDUP_REMOVED lines=25> */
.L_x_21188:
        /* <DEDUP_REMOVED lines=12> */
.L_x_21187:
[----:B------:R-:W2:Y:S02]  /*c2d0*/  LDG.E.U16 R2, desc[UR36][R2.64] ;  /* 0x0000002402027981 */ /* 0x000ea4000c1e1500 */
[----:B--2---:R-:W-:Y:S01]  /*c2e0*/  IMAD.U32 R23, R2, 0x10000, RZ ;  /* 0x0001000002177824 */ /* 0x004fe200078e00ff */
[----:B------:R-:W-:Y:S06]  /*c2f0*/  BRA `(.L_x_21177) ;  /* 0x0000000400887947 */ /* 0x000fec0003800000 */
.L_x_21184:
        /* <DEDUP_REMOVED lines=11> */
.L_x_21191:
        /* <DEDUP_REMOVED lines=20> */
.L_x_21193:
[----:B------:R-:W-:Y:S05]  /*c4f0*/  BSYNC.RECONVERGENT B0 ;  /* 0x0000000000007941 */ /* 0x000fea0003800200 */
.L_x_21192:
[----:B------:R-:W-:Y:S01]  /*c500*/  IMAD.SHL.U32 R0, R0, 0x100000, RZ ;  /* 0x0010000000007824 */ /* 0x000fe200078e00ff */
[----:B------:R-:W-:-:S04]  /*c510*/  LEA R2, R2, 0x3b800000, 0x17 ;  /* 0x3b80000002027811 */ /* 0x000fc800078eb8ff */
[----:B------:R-:W-:Y:S01]  /*c520*/  LOP3.LUT R23, R2, R0, R23, 0xfe, !PT ;  /* 0x0000000002177212 */ /* 0x000fe200078efe17 */
[----:B------:R-:W-:Y:S06]  /*c530*/  BRA `(.L_x_21177) ;  /* 0x0000000000f87947 */ /* 0x000fec0003800000 */
.L_x_21190:
        /* <DEDUP_REMOVED lines=20> */
.L_x_21195:
[----:B------:R-:W-:Y:S05]  /*c680*/  BSYNC.RECONVERGENT B0 ;  /* 0x0000000000007941 */ /* 0x000fea0003800200 */
.L_x_21194:
[----:B------:R-:W-:Y:S01]  /*c690*/  IMAD.SHL.U32 R0, R0, 0x200000, RZ ;  /* 0x0020000000007824 */ /* 0x000fe200078e00ff */
[----:B------:R-:W-:-:S04]  /*c6a0*/  LEA R2, R2, 0x37800000, 0x17 ;  /* 0x3780000002027811 */ /* 0x000fc800078eb8ff */
[----:B------:R-:W-:Y:S01]  /*c6b0*/  LOP3.LUT R23, R2, R0, R23, 0xfe, !PT ;  /* 0x0000000002177212 */ /* 0x000fe200078efe17 */
[----:B------:R-:W-:Y:S06]  /*c6c0*/  BRA `(.L_x_21177) ;  /* 0x0000000000947947 */ /* 0x000fec0003800000 */
.L_x_21189:
        /* <DEDUP_REMOVED lines=14> */
.L_x_21176:
        /* <DEDUP_REMOVED lines=16> */
.L_x_21198:
[----:B------:R-:W-:Y:S01]  /*c8b0*/  HFMA2 R23, -RZ, RZ, 0, 0 ;  /* 0x00000000ff177431 */ /* 0x000fe200000001ff */
[----:B------:R-:W-:Y:S06]  /*c8c0*/  BRA `(.L_x_21177) ;  /* 0x0000000000147947 */ /* 0x000fec0003800000 */
.L_x_21197:
[----:B------:R-:W2:Y:S02]  /*c8d0*/  LDG.E.64 R2, desc[UR36][R2.64] ;  /* 0x0000002402027981 */ /* 0x000ea4000c1e1b00 */
[----:B--2---:R0:W2:Y:S01]  /*c8e0*/  I2F.U64 R23, R2 ;  /* 0x0000000200177312 */ /* 0x0040a20000301000 */
[----:B------:R-:W-:Y:S05]  /*c8f0*/  BRA `(.L_x_21177) ;  /* 0x0000000000087947 */ /* 0x000fea0003800000 */
.L_x_21196:
[----:B------:R-:W2:Y:S02]  /*c900*/  LDG.E R2, desc[UR36][R2.64] ;  /* 0x0000002402027981 */ /* 0x000ea4000c1e1900 */
[----:B--2---:R-:W-:-:S07]  /*c910*/  I2FP.F32.U32 R23, R2 ;  /* 0x0000000200177245 */ /* 0x004fce0000201000 */
.L_x_21177:
[----:B------:R-:W-:Y:S05]  /*c920*/  BSYNC.RECONVERGENT B6 ;  /* 0x0000000000067941 */ /* 0x000fea0003800200 */
.L_x_21171:
        /* <DEDUP_REMOVED lines=18> */
.L_x_21203:
[----:B------:R-:W2:Y:S02]  /*ca50*/  LDG.E.U8 R2, desc[UR36][R2.64] ;  /* 0x0000002402027981 */ /* 0x000ea4000c1e1100 */
[----:B--2---:R-:W-:Y:S01]  /*ca60*/  I2FP.F32.U32 R5, R2 ;  /* 0x0000000200057245 */ /* 0x004fe20000201000 */
[----:B------:R-:W-:Y:S06]  /*ca70*/  BRA `(.L_x_21205) ;  /* 0x0000000c00247947 */ /* 0x000fec0003800000 */
.L_x_21202:
        /* <DEDUP_REMOVED lines=9> */
.L_x_21207:
[----:B------:R-:W2:Y:S02]  /*cb10*/  LDG.E R2, desc[UR36][R2.64] ;  /* 0x0000002402027981 */ /* 0x000ea4000c1e1900 */
[----:B--2---:R-:W-:Y:S01]  /*cb20*/  I2FP.F32.S32 R5, R2 ;  /* 0x0000000200057245 */ /* 0x004fe20000201400 */
[----:B------:R-:W-:Y:S06]  /*cb30*/  BRA `(.L_x_21205) ;  /* 0x0000000800f47947 */ /* 0x000fec0003800000 */
.L_x_21206:
[----:B------:R-:W2:Y:S02]  /*cb40*/  LDG.E.U16 R2, desc[UR36][R2.64] ;  /* 0x0000002402027981 */ /* 0x000ea4000c1e1500 */
[----:B--2---:R0:W2:Y:S01]  /*cb50*/  I2F.S16 R5, R2 ;  /* 0x0000000200057306 */ /* 0x0040a20000101400 */
[----:B------:R-:W-:Y:S05]  /*cb60*/  BRA `(.L_x_21205) ;  /* 0x0000000800e87947 */ /* 0x000fea0003800000 */
.L_x_21201:
        /* <DEDUP_REMOVED lines=8> */
.L_x_21209:
[----:B------:R-:W2:Y:S02]  /*cbf0*/  LDG.E.U16 R2, desc[UR36][R2.64] ;  /* 0x0000002402027981 */ /* 0x000ea4000c1e1500 */
[----:B--2---:R-:W-:Y:S01]  /*cc00*/  HADD2.F32 R5, -RZ, R2.H0_H0 ;  /* 0x20000002ff057230 */ /* 0x004fe20000004100 */
[----:B------:R-:W-:Y:S06]  /*cc10*/  BRA `(.L_x_21205) ;  /* 0x0000000800bc7947 */ /* 0x000fec0003800000 */
.L_x_21208:
        /* <DEDUP_REMOVED lines=8> */
.L_x_21211:
[----:B------:R-:W2:Y:S02]  /*cca0*/  LDG.E.U16 R2, desc[UR36][R2.64] ;  /* 0x0000002402027981 */ /* 0x000ea4000c1e1500 */
[----:B--2---:R-:W-:Y:S01]  /*ccb0*/  HADD2.F32 R5, -RZ, R2.H0_H0 ;  /* 0x20000002ff057230 */ /* 0x004fe20000004100 */
[----:B------:R-:W-:Y:S06]  /*ccc0*/  BRA `(.L_x_21205) ;  /* 0x0000000800907947 */ /* 0x000fec0003800000 */
.L_x_21210:
[----:B------:R-:W2:Y:S01]  /*ccd0*/  LDG.E.64 R2, desc[UR36][R2.64] ;  /* 0x0000002402027981 */ /* 0x000ea2000c1e1b00 */
[----:B------:R-:W-:Y:S01]  /*cce0*/  UMOV UR4, 0xf0000000 ;  /* 0xf000000000047882 */ /* 0x000fe20000000000 */
[----:B------:R-:W-:Y:S01]  /*ccf0*/  UMOV UR5, 0x380fffff ;  /* 0x380fffff00057882 */ /* 0x000fe20000000000 */
[----:B--2---:R-:W0:Y:S01]  /*cd00*/  F2F.F32.F64 R5, R2 ;  /* 0x0000000200057310 */ /* 0x004e220000301000 */
[----:B------:R-:W-:-:S14]  /*cd10*/  DSETP.GEU.AND P0, PT, |R2|, UR4, PT ;  /* 0x0000000402007e2a */ /* 0x000fdc000bf0e200 */
[----:B0-----:R-:W-:Y:S01]  /*cd20*/  @!P0 FMUL R5, R5, 1.175494350822287508e-38 ;  /* 0x0080000005058820 */ /* 0x001fe20000400000 */
[----:B------:R-:W-:Y:S06]  /*cd30*/  BRA `(.L_x_21205) ;  /* 0x0000000800747947 */ /* 0x000fec0003800000 */
.L_x_21200:
        /* <DEDUP_REMOVED lines=12> */
.L_x_21214:
[----:B------:R-:W2:Y:S01]  /*ce00*/  LDG.E.64 R2, desc[UR36][R2.64] ;  /* 0x0000002402027981 */ /* 0x000ea2000c1e1b00 */
[----:B------:R-:W-:Y:S01]  /*ce10*/  UMOV UR4, 0xf0000000 ;  /* 0xf000000000047882 */ /* 0x000fe20000000000 */
[----:B------:R-:W-:Y:S01]  /*ce20*/  UMOV UR5, 0x380fffff ;  /* 0x380fffff00057882 */ /* 0x000fe20000000000 */
[----:B--2---:R-:W0:Y:S01]  /*ce30*/  F2F.F32.F64 R5, R2 ;  /* 0x0000000200057310 */ /* 0x004e220000301000 */
[----:B------:R-:W-:-:S14]  /*ce40*/  DSETP.GEU.AND P0, PT, |R2|, UR4, PT ;  /* 0x0000000402007e2a */ /* 0x000fdc000bf0e200 */
[----:B0-----:R-:W-:Y:S01]  /*ce50*/  @!P0 FMUL R5, R5, 1.175494350822287508e-38 ;  /* 0x0080000005058820 */ /* 0x001fe20000400000 */
[----:B------:R-:W-:Y:S06]  /*ce60*/  BRA `(.L_x_21205) ;  /* 0x0000000800287947 */ /* 0x000fec0003800000 */
.L_x_21213:
        /* <DEDUP_REMOVED lines=25> */
.L_x_21216:
        /* <DEDUP_REMOVED lines=12> */
.L_x_21215:
[----:B------:R-:W2:Y:S02]  /*d0c0*/  LDG.E.U16 R2, desc[UR36][R2.64] ;  /* 0x0000002402027981 */ /* 0x000ea4000c1e1500 */
[----:B--2---:R-:W-:Y:S01]  /*d0d0*/  IMAD.U32 R5, R2, 0x10000, RZ ;  /* 0x0001000002057824 */ /* 0x004fe200078e00ff */
[----:B------:R-:W-:Y:S06]  /*d0e0*/  BRA `(.L_x_21205) ;  /* 0x0000000400887947 */ /* 0x000fec0003800000 */
.L_x_21212:
        /* <DEDUP_REMOVED lines=11> */
.L_x_21219:
        /* <DEDUP_REMOVED lines=20> */
.L_x_21221:
[----:B------:R-:W-:Y:S05]  /*d2e0*/  BSYNC.RECONVERGENT B0 ;  /* 0x0000000000007941 */ /* 0x000fea0003800200 */
.L_x_21220:
[----:B------:R-:W-:Y:S02]  /*d2f0*/  SHF.L.U32 R0, R0, 0x14, RZ ;  /* 0x0000001400007819 */ /* 0x000fe400000006ff */
[----:B------:R-:W-:-:S04]  /*d300*/  LEA R2, R2, 0x3b800000, 0x17 ;  /* 0x3b80000002027811 */ /* 0x000fc800078eb8ff */
[----:B------:R-:W-:Y:S01]  /*d310*/  LOP3.LUT R5, R2, R0, R7, 0xfe, !PT ;  /* 0x0000000002057212 */ /* 0x000fe200078efe07 */
[----:B------:R-:W-:Y:S06]  /*d320*/  BRA `(.L_x_21205) ;  /* 0x0000000000f87947 */ /* 0x000fec0003800000 */
.L_x_21218:
        /* <DEDUP_REMOVED lines=20> */
.L_x_21223:
[----:B------:R-:W-:Y:S05]  /*d470*/  BSYNC.RECONVERGENT B0 ;  /* 0x0000000000007941 */ /* 0x000fea0003800200 */
.L_x_21222:
[----:B------:R-:W-:Y:S01]  /*d480*/  IMAD.SHL.U32 R0, R0, 0x200000, RZ ;  /* 0x0020000000007824 */ /* 0x000fe200078e00ff */
[----:B------:R-:W-:-:S04]  /*d490*/  LEA R2, R2, 0x37800000, 0x17 ;  /* 0x3780000002027811 */ /* 0x000fc800078eb8ff */
[----:B------:R-:W-:Y:S01]  /*d4a0*/  LOP3.LUT R5, R2, R0, R7, 0xfe, !PT ;  /* 0x0000000002057212 */ /* 0x000fe200078efe07 */
[----:B------:R-:W-:Y:S06]  /*d4b0*/  BRA `(.L_x_21205) ;  /* 0x0000000000947947 */ /* 0x000fec0003800000 */
.L_x_21217:
        /* <DEDUP_REMOVED lines=14> */
.L_x_21204:
        /* <DEDUP_REMOVED lines=16> */
.L_x_21226:
[----:B------:R-:W-:Y:S01]  /*d6a0*/  IMAD.MOV.U32 R5, RZ, RZ, RZ ;  /* 0x000000ffff057224 */ /* 0x000fe200078e00ff */
[----:B------:R-:W-:Y:S06]  /*d6b0*/  BRA `(.L_x_21205) ;  /* 0x0000000000147947 */ /* 0x000fec0003800000 */
.L_x_21225:
[----:B------:R-:W2:Y:S02]  /*d6c0*/  LDG.E.64 R2, desc[UR36][R2.64] ;  /* 0x0000002402027981 */ /* 0x000ea4000c1e1b00 */
[----:B--2---:R0:W2:Y:S01]  /*d6d0*/  I2F.U64 R5, R2 ;  /* 0x0000000200057312 */ /* 0x0040a20000301000 */
[----:B------:R-:W-:Y:S05]  /*d6e0*/  BRA `(.L_x_21205) ;  /* 0x0000000000087947 */ /* 0x000fea0003800000 */
.L_x_21224:
[----:B------:R-:W2:Y:S02]  /*d6f0*/  LDG.E R2, desc[UR36][R2.64] ;  /* 0x0000002402027981 */ /* 0x000ea4000c1e1900 */
[----:B--2---:R-:W-:-:S07]  /*d700*/  I2FP.F32.U32 R5, R2 ;  /* 0x0000000200057245 */ /* 0x004fce0000201000 */
.L_x_21205:
[----:B------:R-:W-:Y:S05]  /*d710*/  BSYNC.RECONVERGENT B6 ;  /* 0x0000000000067941 */ /* 0x000fea0003800200 */
.L_x_21199:
[----:B------:R-:W4:Y:S01]  /*d720*/  LDCU.64 UR6, c[0x0][0x710] ;  /* 0x0000e200ff0677ac */ /* 0x000f220008000a00 */
[----:B-----5:R-:W-:Y:S01]  /*d730*/  HADD2.F32 R18, -RZ, R18.H0_H0 ;  /* 0x20000012ff127230 */ /* 0x020fe20000004100 */
[----:B------:R-:W-:-:S04]  /*d740*/  UPRMT UR4, UR40, 0x9910, URZ ;  /* 0x0000991028047896 */ /* 0x000fc800080000ff */
[----:B------:R-:W-:Y:S01]  /*d750*/  FADD.FTZ R23, R18, -R23 ;  /* 0x8000001712177221 */ /* 0x000fe20000010000 */
[----:B------:R-:W-:-:S03]  /*d760*/  UISETP.GT.AND UP0, UPT, UR4, 0x9, UPT ;  /* 0x000000090400788c */ /* 0x000fc6000bf04270 */
[----:B---3--:R-:W-:-:S04]  /*d770*/  FMUL.FTZ R23, R23, R22 ;  /* 0x0000001617177220 */ /* 0x008fc80000410000 */
[----:B012---:R-:W-:Y:S01]  /*d780*/  FFMA.FTZ R23, R23, R5, R24 ;  /* 0x0000000517177223 */ /* 0x007fe20000010018 */
[----:B----4-:R-:W-:-:S04]  /*d790*/  IADD3 R2, P0, PT, R16, UR6, RZ ;  /* 0x0000000610027c10 */ /* 0x010fc8000ff1e0ff */
[----:B------:R-:W-:Y:S01]  /*d7a0*/  F2FP.F16.F32.PACK_AB R23, RZ, R23 ;  /* 0x00000017ff17723e */ /* 0x000fe200000000ff */
        /* <DEDUP_REMOVED lines=14> */
.L_x_21230:
[----:B------:R-:W-:-:S06]  /*d890*/  HADD2.F32 R5, -RZ, R23.H0_H0 ;  /* 0x20000017ff057230 */ /* 0x000fcc0000004100 */
[----:B------:R-:W0:Y:S02]  /*d8a0*/  F2I.S64.TRUNC R4, R5 ;  /* 0x0000000500047311 */ /* 0x000e24000020d900 */
[----:B0-----:R1:W-:Y:S01]  /*d8b0*/  STG.E.U8 desc[UR36][R2.64], R4 ;  /* 0x0000000402007986 */ /* 0x0013e2000c101124 */
[----:B------:R-:W-:Y:S05]  /*d8c0*/  BRA `(.L_x_21232) ;  /* 0x0000000c006c7947 */ /* 0x000fea0003800000 */
.L_x_21229:
        /* <DEDUP_REMOVED lines=10> */
.L_x_21234:
[----:B------:R-:W-:-:S06]  /*d970*/  HADD2.F32 R23, -RZ, R23.H0_H0 ;  /* 0x20000017ff177230 */ /* 0x000fcc0000004100 */
[----:B------:R-:W0:Y:S02]  /*d980*/  F2I.FTZ.TRUNC.NTZ R23, R23 ;  /* 0x0000001700177305 */ /* 0x000e24000021f100 */
[----:B0-----:R4:W-:Y:S01]  /*d990*/  STG.E desc[UR36][R2.64], R23 ;  /* 0x0000001702007986 */ /* 0x0019e2000c101924 */
[----:B------:R-:W-:Y:S05]  /*d9a0*/  BRA `(.L_x_21232) ;  /* 0x0000000c00347947 */ /* 0x000fea0003800000 */
.L_x_21233:
[----:B------:R-:W-:-:S06]  /*d9b0*/  HADD2.F32 R23, -RZ, R23.H0_H0 ;  /* 0x20000017ff177230 */ /* 0x000fcc0000004100 */
[----:B------:R-:W0:Y:S02]  /*d9c0*/  F2I.FTZ.TRUNC.NTZ R23, R23 ;  /* 0x0000001700177305 */ /* 0x000e24000021f100 */
[----:B0-----:R2:W-:Y:S01]  /*d9d0*/  STG.E.U16 desc[UR36][R2.64], R23 ;  /* 0x0000001702007986 */ /* 0x0015e2000c101524 */
[----:B------:R-:W-:Y:S05]  /*d9e0*/  BRA `(.L_x_21232) ;  /* 0x0000000c00247947 */ /* 0x000fea0003800000 */
.L_x_21228:
        /* <DEDUP_REMOVED lines=9> */
.L_x_21236:
[----:B------:R0:W-:Y:S01]  /*da80*/  STG.E.U16 desc[UR36][R2.64], R23 ;  /* 0x0000001702007986 */ /* 0x0001e2000c101524 */
[----:B------:R-:W-:Y:S05]  /*da90*/  BRA `(.L_x_21232) ;  /* 0x0000000800f87947 */ /* 0x000fea0003800000 */
.L_x_21235:
        /* <DEDUP_REMOVED lines=10> */
.L_x_21238:
[----:B------:R-:W-:-:S05]  /*db40*/  HADD2.F32 R0, -RZ, R23.H0_H0 ;  /* 0x20000017ff007230 */ /* 0x000fca0000004100 */
[----:B------:R-:W-:-:S04]  /*db50*/  F2FP.F16.F32.PACK_AB R0, RZ, R0 ;  /* 0x00000000ff00723e */ /* 0x000fc800000000ff */
[----:B------:R-:W-:-:S05]  /*db60*/  PRMT R0, R0, 0x5410, RZ ;  /* 0x0000541000007816 */ /* 0x000fca00000000ff */
[----:B------:R0:W-:Y:S01]  /*db70*/  STG.E desc[UR36][R2.64], R0 ;  /* 0x0000000002007986 */ /* 0x0001e2000c101924 */
[----:B------:R-:W-:Y:S05]  /*db80*/  BRA `(.L_x_21232) ;  /* 0x0000000800bc7947 */ /* 0x000fea0003800000 */
.L_x_21237:
[----:B------:R-:W-:-:S05]  /*db90*/  HADD2.F32 R4, -RZ, R23.H0_H0 ;  /* 0x20000017ff047230 */ /* 0x000fca0000004100 */
[----:B------:R-:W-:-:S06]  /*dba0*/  FMUL.FTZ R4, R4, 1 ;  /* 0x3f80000004047820 */ /* 0x000fcc0000410000 */
[----:B------:R-:W0:Y:S02]  /*dbb0*/  F2F.F64.F32 R4, R4 ;  /* 0x0000000400047310 */ /* 0x000e240000201800 */
[----:B0-----:R0:W-:Y:S01]  /*dbc0*/  STG.E.64 desc[UR36][R2.64], R4 ;  /* 0x0000000402007986 */ /* 0x0011e2000c101b24 */
[----:B------:R-:W-:Y:S05]  /*dbd0*/  BRA `(.L_x_21232) ;  /* 0x0000000800a87947 */ /* 0x000fea0003800000 */
.L_x_21227:
        /* <DEDUP_REMOVED lines=14> */
.L_x_21242:
        /* <DEDUP_REMOVED lines=18> */
.L_x_21245:
[----:B------:R-:W-:-:S04]  /*dde0*/  SHF.R.U32.HI R5, RZ, 0x18, R5 ;  /* 0x00000018ff057819 */ /* 0x000fc80000011605 */
[----:B------:R-:W-:-:S07]  /*ddf0*/  LOP3.LUT R0, R0, 0x80, R5, 0xf8, !PT ;  /* 0x0000008000007812 */ /* 0x000fce00078ef805 */
.L_x_21244:
[----:B------:R-:W-:Y:S05]  /*de00*/  BSYNC.RECONVERGENT B0 ;  /* 0x0000000000007941 */ /* 0x000fea0003800200 */
.L_x_21243:
[----:B------:R0:W-:Y:S01]  /*de10*/  STG.E.U8 desc[UR36][R2.64], R0 ;  /* 0x0000000002007986 */ /* 0x0001e2000c101124 */
[----:B------:R-:W-:Y:S05]  /*de20*/  BRA `(.L_x_21232) ;  /* 0x0000000800147947 */ /* 0x000fea0003800000 */
.L_x_21241:
        /* <DEDUP_REMOVED lines=18> */
.L_x_21248:
[----:B------:R-:W-:-:S04]  /*df50*/  SHF.R.U32.HI R5, RZ, 0x18, R5 ;  /* 0x00000018ff057819 */ /* 0x000fc80000011605 */
[----:B------:R-:W-:-:S07]  /*df60*/  LOP3.LUT R0, R0, 0x80, R5, 0xf8, !PT ;  /* 0x0000008000007812 */ /* 0x000fce00078ef805 */
.L_x_21247:
[----:B------:R-:W-:Y:S05]  /*df70*/  BSYNC.RECONVERGENT B0 ;  /* 0x0000000000007941 */ /* 0x000fea0003800200 */
.L_x_21246:
[----:B------:R0:W-:Y:S01]  /*df80*/  STG.E.U8 desc[UR36][R2.64], R0 ;  /* 0x0000000002007986 */ /* 0x0001e2000c101124 */
[----:B------:R-:W-:Y:S05]  /*df90*/  BRA `(.L_x_21232) ;  /* 0x0000000400b87947 */ /* 0x000fea0003800000 */
.L_x_21240:
        /* <DEDUP_REMOVED lines=22> */
.L_x_21250:
[----:B------:R-:W-:-:S06]  /*e100*/  HADD2.F32 R4, -RZ, R23.H0_H0 ;  /* 0x20000017ff047230 */ /* 0x000fcc0000004100 */
[----:B------:R-:W0:Y:S02]  /*e110*/  F2I.U64.TRUNC R4, R4 ;  /* 0x0000000400047311 */ /* 0x000e24000020d800 */
[----:B0-----:R0:W-:Y:S01]  /*e120*/  STG.E.64 desc[UR36][R2.64], R4 ;  /* 0x0000000402007986 */ /* 0x0011e2000c101b24 */
[----:B------:R-:W-:Y:S05]  /*e130*/  BRA `(.L_x_21232) ;  /* 0x0000000400507947 */ /* 0x000fea0003800000 */
.L_x_21249:
[----:B------:R-:W-:-:S06]  /*e140*/  HADD2.F32 R23, -RZ, R23.H0_H0 ;  /* 0x20000017ff177230 */ /* 0x000fcc0000004100 */
[----:B------:R-:W0:Y:S02]  /*e150*/  F2I.FTZ.U32.TRUNC.NTZ R23, R23 ;  /* 0x0000001700177305 */ /* 0x000e24000021f000 */
[----:B0-----:R0:W-:Y:S01]  /*e160*/  STG.E desc[UR36][R2.64], R23 ;  /* 0x0000001702007986 */ /* 0x0011e2000c101924 */
[----:B------:R-:W-:Y:S05]  /*e170*/  BRA `(.L_x_21232) ;  /* 0x0000000400407947 */ /* 0x000fea0003800000 */
.L_x_21239:
        /* <DEDUP_REMOVED lines=11> */
.L_x_21252:
[----:B------:R-:W-:Y:S01]  /*e230*/  HADD2.F32 R23, -RZ, R23.H0_H0 ;  /* 0x20000017ff177230 */ /* 0x000fe20000004100 */
[----:B------:R-:W-:-:S04]  /*e240*/  CS2R R6, SRZ ;  /* 0x0000000000067805 */ /* 0x000fc8000001ff00 */
[----:B------:R-:W-:-:S06]  /*e250*/  FMUL.FTZ R4, R23, 1 ;  /* 0x3f80000017047820 */ /* 0x000fcc0000410000 */
[----:B------:R-:W0:Y:S02]  /*e260*/  F2F.F64.F32 R4, R4 ;  /* 0x0000000400047310 */ /* 0x000e240000201800 */
[----:B0-----:R0:W-:Y:S01]  /*e270*/  STG.E.128 desc[UR36][R2.64], R4 ;  /* 0x0000000402007986 */ /* 0x0011e2000c101d24 */
[----:B------:R-:W-:Y:S05]  /*e280*/  BRA `(.L_x_21232) ;  /* 0x0000000000fc7947 */ /* 0x000fea0003800000 */
.L_x_21251:
[----:B------:R-:W-:-:S09]  /*e290*/  UISETP.NE.AND UP0, UPT, UR4, 0xf, UPT ;  /* 0x0000000f0400788c */ /* 0x000fd2000bf05270 */
[----:B------:R-:W-:Y:S05]  /*e2a0*/  BRA.U !UP0, `(.L_x_21253) ;  /* 0x0000000108e87547 */ /* 0x000fea000b800000 */
[----:B------:R-:W-:-:S09]  /*e2b0*/  UISETP.NE.AND UP0, UPT, UR4, 0x17, UPT ;  /* 0x000000170400788c */ /* 0x000fd2000bf05270 */
[----:B------:R-:W-:Y:S05]  /*e2c0*/  BRA.U !UP0, `(.L_x_21254) ;  /* 0x0000000108907547 */ /* 0x000fea000b800000 */
[----:B------:R-:W-:-:S09]  /*e2d0*/  UISETP.NE.AND UP0, UPT, UR4, 0x18, UPT ;  /* 0x000000180400788c */ /* 0x000fd2000bf05270 */
[----:B------:R-:W-:Y:S05]  /*e2e0*/  BRA.U !UP0, `(.L_x_21255) ;  /* 0x0000000108447547 */ /* 0x000fea000b800000 */
.L_x_21231:
        /* <DEDUP_REMOVED lines=16> */
.L_x_21256:
[----:B------:R-:W-:Y:S05]  /*e3f0*/  BRA `(.L_x_21232) ;  /* 0x0000000000a07947 */ /* 0x000fea0003800000 */
.L_x_21255:
        /* <DEDUP_REMOVED lines=13> */
.L_x_21258:
[----:B------:R-:W-:Y:S05]  /*e4d0*/  BSYNC.RECONVERGENT B0 ;  /* 0x0000000000007941 */ /* 0x000fea0003800200 */
.L_x_21257:
[----:B------:R-:W-:-:S05]  /*e4e0*/  LOP3.LUT R5, R0, 0x80, R5, 0xf8, !PT ;  /* 0x0000008000057812 */ /* 0x000fca00078ef805 */
[----:B------:R0:W-:Y:S01]  /*e4f0*/  STG.E.U8 desc[UR36][R2.64], R5 ;  /* 0x0000000502007986 */ /* 0x0001e2000c101124 */
[----:B------:R-:W-:Y:S05]  /*e500*/  BRA `(.L_x_21232) ;  /* 0x00000000005c7947 */ /* 0x000fea0003800000 */
.L_x_21254:
        /* <DEDUP_REMOVED lines=12> */
.L_x_21260:
[----:B------:R-:W-:Y:S01]  /*e5d0*/  IMAD.MOV.U32 R0, RZ, RZ, 0x7f ;  /* 0x0000007fff007424 */ /* 0x000fe200078e00ff */
[----:B------:R-:W-:-:S04]  /*e5e0*/  ISETP.GT.U32.AND P0, PT, R4, 0x7f800000, PT ;  /* 0x7f8000000400780c */ /* 0x000fc80003f04070 */
[----:B------:R-:W-:-:S09]  /*e5f0*/  SEL R0, R0, 0x7c, P0 ;  /* 0x0000007c00007807 */ /* 0x000fd20000000000 */
.L_x_21261:
[----:B------:R-:W-:Y:S05]  /*e600*/  BSYNC.RECONVERGENT B0 ;  /* 0x0000000000007941 */ /* 0x000fea0003800200 */
.L_x_21259:
[----:B------:R-:W-:-:S04]  /*e610*/  SHF.R.U32.HI R5, RZ, 0x18, R5 ;  /* 0x00000018ff057819 */ /* 0x000fc80000011605 */
[----:B------:R-:W-:-:S05]  /*e620*/  LOP3.LUT R5, R0, 0x80, R5, 0xf8, !PT ;  /* 0x0000008000057812 */ /* 0x000fca00078ef805 */
[----:B------:R0:W-:Y:S01]  /*e630*/  STG.E.U8 desc[UR36][R2.64], R5 ;  /* 0x0000000502007986 */ /* 0x0001e2000c101124 */
[----:B------:R-:W-:Y:S05]  /*e640*/  BRA `(.L_x_21232) ;  /* 0x00000000000c7947 */ /* 0x000fea0003800000 */
.L_x_21253:
[----:B------:R-:W-:-:S05]  /*e650*/  HADD2.F32 R0, -RZ, R23.H0_H0 ;  /* 0x20000017ff007230 */ /* 0x000fca0000004100 */
[----:B------:R-:W-:-:S05]  /*e660*/  F2FP.BF16.F32.PACK_AB R0, RZ, R0 ;  /* 0x00000000ff00723e */ /* 0x000fca00000010ff */
[----:B------:R0:W-:Y:S02]  /*e670*/  STG.E.U16 desc[UR36][R2.64], R0 ;  /* 0x0000000002007986 */ /* 0x0001e4000c101524 */
.L_x_21232:
[----:B------:R-:W-:-:S07]  /*e680*/  IADD3 R17, PT, PT, R17, 0x80, RZ ;  /* 0x0000008011117810 */ /* 0x000fce0007ffe0ff */
.L_x_21080:
[----:B------:R-:W-:Y:S05]  /*e690*/  BSYNC.RECONVERGENT B7 ;  /* 0x0000000000077941 */ /* 0x000fea0003800200 */
.L_x_21079:
[----:B------:R-:W5:Y:S01]  /*e6a0*/  LDCU UR4, c[0x0][0x380] ;  /* 0x00007000ff0477ac */ /* 0x000f620008000800 */
[----:B------:R-:W-:Y:S01]  /*e6b0*/  BSSY.RECONVERGENT B7, `(.L_x_21262) ;  /* 0x000072a000077945 */ /* 0x000fe20003800200 */
[----:B-----5:R-:W-:-:S13]  /*e6c0*/  ISETP.GE.AND P0, PT, R17, UR4, PT ;  /* 0x0000000411007c0c */ /* 0x020fda000bf06270 */
[----:B------:R-:W-:Y:S05]  /*e6d0*/  @P0 BRA `(.L_x_21263) ;  /* 0x00000070009c0947 */ /* 0x000fea0003800000 */
[----:B------:R-:W5:Y:S01]  /*e6e0*/  LDCU UR4, c[0x0][0x388] ;  /* 0x00007100ff0477ac */ /* 0x000f620008000800 */
[----:B------:R-:W-:Y:S01]  /*e6f0*/  IMAD.MOV.U32 R19, RZ, RZ, RZ ;  /* 0x000000ffff137224 */ /* 0x000fe200078e00ff */
[----:B0-2-4-:R-:W-:Y:S01]  /*e700*/  CS2R R22, SRZ ;  /* 0x0000000000167805 */ /* 0x015fe2000001ff00 */
[----:B------:R-:W-:Y:S01]  /*e710*/  IMAD.MOV.U32 R24, RZ, RZ, RZ ;  /* 0x000000ffff187224 */ /* 0x000fe200078e00ff */
[----:B------:R-:W-:Y:S01]  /*e720*/  MOV R16, RZ ;  /* 0x000000ff00107202 */ /* 0x000fe20000000f00 */
[----:B---3--:R-:W-:Y:S01]  /*e730*/  IMAD.MOV.U32 R0, RZ, RZ, RZ ;  /* 0x000000ffff007224 */ /* 0x008fe200078e00ff */
[----:B-----5:R-:W-:-:S09]  /*e740*/  UISETP.NE.AND UP0, UPT, UR4, URZ, UPT ;  /* 0x000000ff0400728c */ /* 0x020fd2000bf05270 */
[----:B------:R-:W-:Y:S05]  /*e750*/  BRA.U !UP0, `(.L_x_21264) ;  /* 0x00000019089c7547 */ /* 0x000fea000b800000 */
[----:B------:R-:W1:Y:S01]  /*e760*/  LDCU.64 UR4, c[0x0][0x390] ;  /* 0x00007200ff0477ac */ /* 0x000e620008000a00 */
[----:B------:R-:W-:Y:S01]  /*e770*/  IMAD.MOV.U32 R16, RZ, RZ, RZ ;  /* 0x000000ffff107224 */ /* 0x000fe200078e00ff */
[----:B------:R-:W0:Y:S01]  /*e780*/  LDCU UR6, c[0x0][0x38c] ;  /* 0x00007180ff0677ac */ /* 0x000e220008000800 */
[----:B------:R-:W2:Y:S01]  /*e790*/  LDCU.128 UR12, c[0x0][0x4c0] ;  /* 0x00009800ff0c77ac */ /* 0x000ea20008000c00 */
[----:B------:R-:W3:Y:S01]  /*e7a0*/  LDCU.64 UR8, c[0x0][0x4b8] ;  /* 0x00009700ff0877ac */ /* 0x000ee20008000a00 */
[----:B------:R-:W-:Y:S01]  /*e7b0*/  UISETP.NE.AND UP0, UPT, UR39, URZ, UPT ;  /* 0x000000ff2700728c */ /* 0x000fe2000bf05270 */
[----:B-1----:R-:W-:-:S05]  /*e7c0*/  IMAD.HI.U32 R2, R17, UR4, R16 ;  /* 0x0000000411027c27 */ /* 0x002fca000f8e0010 */
[----:B------:R-:W-:-:S05]  /*e7d0*/  SHF.R.U32.HI R3, RZ, UR5, R2 ;  /* 0x00000005ff037c19 */ /* 0x000fca0008011602 */
[----:B------:R-:W-:-:S04]  /*e7e0*/  IMAD.MOV R0, RZ, RZ, -R3 ;  /* 0x000000ffff007224 */ /* 0x000fc800078e0a03 */
[----:B0-----:R-:W-:-:S04]  /*e7f0*/  IMAD R0, R0, UR6, R17 ;  /* 0x0000000600007c24 */ /* 0x001fc8000f8e0211 */
        /* <DEDUP_REMOVED lines=413> */
.L_x_21264:
[----:B------:R-:W1:Y:S01]  /*101d0*/  LDCU.64 UR6, c[0x0][0x718] ;  /* 0x0000e300ff0677ac */ /* 0x000e620008000a00 */
        /* <DEDUP_REMOVED lines=18> */
.L_x_21268:
[----:B------:R-:W2:Y:S02]  /*10300*/  LDG.E.U8 R2, desc[UR36][R2.64] ;  /* 0x0000002402027981 */ /* 0x000ea4000c1e1100 */
[----:B--2---:R-:W-:-:S04]  /*10310*/  I2FP.F32.U32 R0, R2 ;  /* 0x0000000200007245 */ /* 0x004fc80000201000 */
[----:B------:R-:W-:-:S04]  /*10320*/  F2FP.F16.F32.PACK_AB R0, RZ, R0 ;  /* 0x00000000ff00723e */ /* 0x000fc800000000ff */
[----:B------:R-:W-:Y:S01]  /*10330*/  PRMT R18, R0, 0x7610, R18 ;  /* 0x0000761000127816 */ /* 0x000fe20000000012 */
[----:B------:R-:W-:Y:S06]  /*10340*/  BRA `(.L_x_21270) ;  /* 0x0000000c00b47947 */ /* 0x000fec0003800000 */
.L_x_21267:
        /* <DEDUP_REMOVED lines=11> */
.L_x_21272:
[----:B------:R-:W2:Y:S02]  /*10400*/  LDG.E R2, desc[UR36][R2.64] ;  /* 0x0000002402027981 */ /* 0x000ea4000c1e1900 */
[----:B--2---:R-:W-:-:S04]  /*10410*/  I2FP.F32.S32 R0, R2 ;  /* 0x0000000200007245 */ /* 0x004fc80000201400 */
[----:B------:R-:W-:-:S04]  /*10420*/  F2FP.F16.F32.PACK_AB R0, RZ, R0 ;  /* 0x00000000ff00723e */ /* 0x000fc800000000ff */
[----:B------:R-:W-:Y:S01]  /*10430*/  PRMT R18, R0, 0x7610, R18 ;  /* 0x0000761000127816 */ /* 0x000fe20000000012 */
[----:B------:R-:W-:Y:S06]  /*10440*/  BRA `(.L_x_21270) ;  /* 0x0000000c00747947 */ /* 0x000fec0003800000 */
.L_x_21271:
[----:B------:R-:W2:Y:S02]  /*10450*/  LDG.E.U16 R2, desc[UR36][R2.64] ;  /* 0x0000002402027981 */ /* 0x000ea4000c1e1500 */
[----:B--2---:R-:W0:Y:S02]  /*10460*/  I2F.S16 R0, R2 ;  /* 0x0000000200007306 */ /* 0x004e240000101400 */
[----:B0-----:R-:W-:-:S04]  /*10470*/  F2FP.F16.F32.PACK_AB R0, RZ, R0 ;  /* 0x00000000ff00723e */ /* 0x001fc800000000ff */
[----:B------:R-:W-:Y:S01]  /*10480*/  PRMT R18, R0, 0x7610, R18 ;  /* 0x0000761000127816 */ /* 0x000fe20000000012 */
[----:B------:R-:W-:Y:S06]  /*10490*/  BRA `(.L_x_21270) ;  /* 0x0000000c00607947 */ /* 0x000fec0003800000 */
.L_x_21266:
        /* <DEDUP_REMOVED lines=9> */
.L_x_21274:
[----:B------:R0:W5:Y:S01]  /*10530*/  LDG.E.U16 R18, desc[UR36][R2.64] ;  /* 0x0000002402127981 */ /* 0x000162000c1e1500 */
[----:B------:R-:W-:Y:S05]  /*10540*/  BRA `(.L_x_21270) ;  /* 0x0000000c00347947 */ /* 0x000fea0003800000 */
.L_x_21273:
        /* <DEDUP_REMOVED lines=9> */
.L_x_21276:
[----:B------:R1:W5:Y:S01]  /*105e0*/  LDG.E.U16 R18, desc[UR36][R2.64] ;  /* 0x0000002402127981 */ /* 0x000362000c1e1500 */
[----:B------:R-:W-:Y:S05]  /*105f0*/  BRA `(.L_x_21270) ;  /* 0x0000000c00087947 */ /* 0x000fea0003800000 */
.L_x_21275:
        /* <DEDUP_REMOVED lines=9> */
.L_x_21265:
        /* <DEDUP_REMOVED lines=14> */
.L_x_21279:
        /* <DEDUP_REMOVED lines=9> */
.L_x_21278:
        /* <DEDUP_REMOVED lines=27> */
.L_x_21281:
        /* <DEDUP_REMOVED lines=14> */
.L_x_21280:
[----:B------:R-:W2:Y:S02]  /*10a90*/  LDG.E.U16 R0, desc[UR36][R2.64] ;  /* 0x0000002402007981 */ /* 0x000ea4000c1e1500 */
[----:B--2---:R-:W-:-:S05]  /*10aa0*/  IMAD.U32 R0, R0, 0x10000, RZ ;  /* 0x0001000000007824 */ /* 0x004fca00078e00ff */
[----:B------:R-:W-:-:S04]  /*10ab0*/  F2FP.F16.F32.PACK_AB R0, RZ, R0 ;  /* 0x00000000ff00723e */ /* 0x000fc800000000ff */
[----:B------:R-:W-:Y:S01]  /*10ac0*/  PRMT R18, R0, 0x7610, R18 ;  /* 0x0000761000127816 */ /* 0x000fe20000000012 */
[----:B------:R-:W-:Y:S06]  /*10ad0*/  BRA `(.L_x_21270) ;  /* 0x0000000400d07947 */ /* 0x000fec0003800000 */
.L_x_21277:
        /* <DEDUP_REMOVED lines=13> */
.L_x_21284:
        /* <DEDUP_REMOVED lines=21> */
.L_x_21288:
[----:B------:R-:W-:Y:S05]  /*10d00*/  BSYNC.RECONVERGENT B1 ;  /* 0x0000000000017941 */ /* 0x000fea0003800200 */
.L_x_21287:
[----:B------:R-:W-:Y:S01]  /*10d10*/  IMAD.SHL.U32 R0, R0, 0x100000, RZ ;  /* 0x0010000000007824 */ /* 0x000fe200078e00ff */
[----:B------:R-:W-:-:S04]  /*10d20*/  LEA R2, R2, 0x3b800000, 0x17 ;  /* 0x3b80000002027811 */ /* 0x000fc800078eb8ff */
[----:B------:R-:W-:-:S07]  /*10d30*/  LOP3.LUT R0, R2, R0, R7, 0xfe, !PT ;  /* 0x0000000002007212 */ /* 0x000fce00078efe07 */
.L_x_21286:
[----:B------:R-:W-:Y:S05]  /*10d40*/  BSYNC.RECONVERGENT B0 ;  /* 0x0000000000007941 */ /* 0x000fea0003800200 */
.L_x_21285:
[----:B------:R-:W-:-:S04]  /*10d50*/  F2FP.F16.F32.PACK_AB R0, RZ, R0 ;  /* 0x00000000ff00723e */ /* 0x000fc800000000ff */
[----:B------:R-:W-:Y:S01]  /*10d60*/  PRMT R18, R0, 0x7610, R18 ;  /* 0x0000761000127816 */ /* 0x000fe20000000012 */
[----:B------:R-:W-:Y:S06]  /*10d70*/  BRA `(.L_x_21270) ;  /* 0x0000000400287947 */ /* 0x000fec0003800000 */
.L_x_21283:
        /* <DEDUP_REMOVED lines=21> */
.L_x_21292:
[----:B------:R-:W-:Y:S05]  /*10ed0*/  BSYNC.RECONVERGENT B1 ;  /* 0x0000000000017941 */ /* 0x000fea0003800200 */
.L_x_21291:
[----:B------:R-:W-:Y:S01]  /*10ee0*/  IMAD.SHL.U32 R0, R0, 0x200000, RZ ;  /* 0x0020000000007824 */ /* 0x000fe200078e00ff */
[----:B------:R-:W-:-:S04]  /*10ef0*/  LEA R2, R2, 0x37800000, 0x17 ;  /* 0x3780000002027811 */ /* 0x000fc800078eb8ff */
[----:B------:R-:W-:-:S07]  /*10f00*/  LOP3.LUT R0, R2, R0, R7, 0xfe, !PT ;  /* 0x0000000002007212 */ /* 0x000fce00078efe07 */
.L_x_21290:
[----:B------:R-:W-:Y:S05]  /*10f10*/  BSYNC.RECONVERGENT B0 ;  /* 0x0000000000007941 */ /* 0x000fea0003800200 */
.L_x_21289:
[----:B------:R-:W-:-:S04]  /*10f20*/  F2FP.F16.F32.PACK_AB R0, RZ, R0 ;  /* 0x00000000ff00723e */ /* 0x000fc800000000ff */
[----:B------:R-:W-:Y:S01]  /*10f30*/  PRMT R18, R0, 0x7610, R18 ;  /* 0x0000761000127816 */ /* 0x000fe20000000012 */
[----:B------:R-:W-:Y:S06]  /*10f40*/  BRA `(.L_x_21270) ;  /* 0x0000000000b47947 */ /* 0x000fec0003800000 */
.L_x_21282:
        /* <DEDUP_REMOVED lines=14> */
.L_x_21296:
[----:B------:R-:W-:Y:S05]  /*11030*/  BSYNC.RECONVERGENT B0 ;  /* 0x0000000000007941 */ /* 0x000fea0003800200 */
.L_x_21295:
[----:B------:R-:W-:-:S04]  /*11040*/  F2FP.F16.F32.PACK_AB R0, RZ, R0 ;  /* 0x00000000ff00723e */ /* 0x000fc800000000ff */
[----:B------:R-:W-:Y:S01]  /*11050*/  PRMT R18, R0, 0x7610, R18 ;  /* 0x0000761000127816 */ /* 0x000fe20000000012 */
[----:B------:R-:W-:Y:S06]  /*11060*/  BRA `(.L_x_21270) ;  /* 0x00000000006c7947 */ /* 0x000fec0003800000 */
.L_x_21269:
        /* <DEDUP_REMOVED lines=16> */
.L_x_21297:
[----:B------:R-:W-:Y:S01]  /*11170*/  PRMT R18, RZ, 0x7610, R18 ;  /* 0x00007610ff127816 */ /* 0x000fe20000000012 */
[----:B------:R-:W-:Y:S06]  /*11180*/  BRA `(.L_x_21270) ;  /* 0x0000000000247947 */ /* 0x000fec0003800000 */
.L_x_21294:
[----:B------:R-:W2:Y:S02]  /*11190*/  LDG.E.64 R2, desc[UR36][R2.64] ;  /* 0x0000002402027981 */ /* 0x000ea4000c1e1b00 */
[----:B--2---:R-:W0:Y:S02]  /*111a0*/  I2F.U64 R0, R2 ;  /* 0x0000000200007312 */ /* 0x004e240000301000 */
[----:B0-----:R-:W-:-:S04]  /*111b0*/  F2FP.F16.F32.PACK_AB R0, RZ, R0 ;  /* 0x00000000ff00723e */ /* 0x001fc800000000ff */
[----:B------:R-:W-:Y:S01]  /*111c0*/  PRMT R18, R0, 0x7610, R18 ;  /* 0x0000761000127816 */ /* 0x000fe20000000012 */
[----:B------:R-:W-:Y:S06]  /*111d0*/  BRA `(.L_x_21270) ;  /* 0x0000000000107947 */ /* 0x000fec0003800000 */
.L_x_21293:
[----:B------:R-:W2:Y:S02]  /*111e0*/  LDG.E R2, desc[UR36][R2.64] ;  /* 0x0000002402027981 */ /* 0x000ea4000c1e1900 */
[----:B--2---:R-:W-:-:S04]  /*111f0*/  I2FP.F32.U32 R0, R2 ;  /* 0x0000000200007245 */ /* 0x004fc80000201000 */
[----:B------:R-:W-:-:S04]  /*11200*/  F2FP.F16.F32.PACK_AB R0, RZ, R0 ;  /* 0x00000000ff00723e */ /* 0x000fc800000000ff */
[----:B------:R-:W-:-:S07]  /*11210*/  PRMT R18, R0, 0x7610, R18 ;  /* 0x0000761000127816 */ /* 0x000fce0000000012 */
.L_x_21270:
        /* <DEDUP_REMOVED lines=18> */
.L_x_21302:
[----:B------:R-:W2:Y:S02]  /*11340*/  LDG.E.U8 R2, desc[UR36][R2.64] ;  /* 0x0000002402027981 */ /* 0x000ea4000c1e1100 */
[----:B--2---:R-:W-:Y:S01]  /*11350*/  I2FP.F32.U32 R22, R2 ;  /* 0x0000000200167245 */ /* 0x004fe20000201000 */
[----:B------:R-:W-:Y:S06]  /*11360*/  BRA `(.L_x_21304) ;  /* 0x0000000c00247947 */ /* 0x000fec0003800000 */
.L_x_21301:
        /* <DEDUP_REMOVED lines=9> */
.L_x_21306:
[----:B------:R-:W2:Y:S02]  /*11400*/  LDG.E R2, desc[UR36][R2.64] ;  /* 0x0000002402027981 */ /* 0x000ea4000c1e1900 */
[----:B--2---:R-:W-:Y:S01]  /*11410*/  I2FP.F32.S32 R22, R2 ;  /* 0x0000000200167245 */ /* 0x004fe20000201400 */
[----:B------:R-:W-:Y:S06]  /*11420*/  BRA `(.L_x_21304) ;  /* 0x0000000800f47947 */ /* 0x000fec0003800000 */
.L_x_21305:
[----:B------:R-:W2:Y:S02]  /*11430*/  LDG.E.U16 R2, desc[UR36][R2.64] ;  /* 0x0000002402027981 */ /* 0x000ea4000c1e1500 */
[----:B--2---:R2:W3:Y:S01]  /*11440*/  I2F.S16 R22, R2 ;  /* 0x0000000200167306 */ /* 0x0044e20000101400 */
[----:B------:R-:W-:Y:S05]  /*11450*/  BRA `(.L_x_21304) ;  /* 0x0000000800e87947 */ /* 0x000fea0003800000 */
.L_x_21300:
        /* <DEDUP_REMOVED lines=8> */
.L_x_21308:
[----:B------:R-:W2:Y:S02]  /*114e0*/  LDG.E.U16 R2, desc[UR36][R2.64] ;  /* 0x0000002402027981 */ /* 0x000ea4000c1e1500 */
[----:B--2---:R-:W-:Y:S01]  /*114f0*/  HADD2.F32 R22, -RZ, R2.H0_H0 ;  /* 0x20000002ff167230 */ /* 0x004fe20000004100 */
[----:B------:R-:W-:Y:S06]  /*11500*/  BRA `(.L_x_21304) ;  /* 0x0000000800bc7947 */ /* 0x000fec0003800000 */
.L_x_21307:
        /* <DEDUP_REMOVED lines=8> */
.L_x_21310:
[----:B------:R-:W2:Y:S02]  /*11590*/  LDG.E.U16 R2, desc[UR36][R2.64] ;  /* 0x0000002402027981 */ /* 0x000ea4000c1e1500 */
[----:B--2---:R-:W-:Y:S01]  /*115a0*/  HADD2.F32 R22, -RZ, R2.H0_H0 ;  /* 0x20000002ff167230 */ /* 0x004fe20000004100 */
[----:B------:R-:W-:Y:S06]  /*115b0*/  BRA `(.L_x_21304) ;  /* 0x0000000800907947 */ /* 0x000fec0003800000 */
.L_x_21309:
[----:B------:R-:W2:Y:S01]  /*115c0*/  LDG.E.64 R2, desc[UR36][R2.64] ;  /* 0x0000002402027981 */ /* 0x000ea2000c1e1b00 */
[----:B------:R-:W-:Y:S01]  /*115d0*/  UMOV UR4, 0xf0000000 ;  /* 0xf000000000047882 */ /* 0x000fe20000000000 */
[----:B------:R-:W-:Y:S01]  /*115e0*/  UMOV UR5, 0x380fffff ;  /* 0x380fffff00057882 */ /* 0x000fe20000000000 */
[----:B--2---:R-:W0:Y:S01]  /*115f0*/  F2F.F32.F64 R22, R2 ;  /* 0x0000000200167310 */ /* 0x004e220000301000 */
[----:B------:R-:W-:-:S14]  /*11600*/  DSETP.GEU.AND P0, PT, |R2|, UR4, PT ;  /* 0x0000000402007e2a */ /* 0x000fdc000bf0e200 */
[----:B0-----:R-:W-:Y:S01]  /*11610*/  @!P0 FMUL R22, R22, 1.175494350822287508e-38 ;  /* 0x0080000016168820 */ /* 0x001fe20000400000 */
[----:B------:R-:W-:Y:S06]  /*11620*/  BRA `(.L_x_21304) ;  /* 0x0000000800747947 */ /* 0x000fec0003800000 */
.L_x_21299:
        /* <DEDUP_REMOVED lines=12> */
.L_x_21313:
[----:B------:R-:W2:Y:S01]  /*116f0*/  LDG.E.64 R2, desc[UR36][R2.64] ;  /* 0x0000002402027981 */ /* 0x000ea2000c1e1b00 */
[----:B------:R-:W-:Y:S01]  /*11700*/  UMOV UR4, 0xf0000000 ;  /* 0xf000000000047882 */ /* 0x000fe20000000000 */
[----:B------:R-:W-:Y:S01]  /*11710*/  UMOV UR5, 0x380fffff ;  /* 0x380fffff00057882 */ /* 0x000fe20000000000 */
[----:B--2---:R-:W0:Y:S01]  /*11720*/  F2F.F32.F64 R22, R2 ;  /* 0x0000000200167310 */ /* 0x004e220000301000 */
[----:B------:R-:W-:-:S14]  /*11730*/  DSETP.GEU.AND P0, PT, |R2|, UR4, PT ;  /* 0x0000000402007e2a */ /* 0x000fdc000bf0e200 */
[----:B0-----:R-:W-:Y:S01]  /*11740*/  @!P0 FMUL R22, R22, 1.175494350822287508e-38 ;  /* 0x0080000016168820 */ /* 0x001fe20000400000 */
[----:B------:R-:W-:Y:S06]  /*11750*/  BRA `(.L_x_21304) ;  /* 0x0000000800287947 */ /* 0x000fec0003800000 */
.L_x_21312:
        /* <DEDUP_REMOVED lines=25> */
.L_x_21315:
        /* <DEDUP_REMOVED lines=12> */
.L_x_21314:
[----:B------:R-:W2:Y:S02]  /*119b0*/  LDG.E.U16 R2, desc[UR36][R2.64] ;  /* 0x0000002402027981 */ /* 0x000ea4000c1e1500 */
[----:B--2---:R-:W-:Y:S01]  /*119c0*/  IMAD.U32 R22, R2, 0x10000, RZ ;  /* 0x0001000002167824 */ /* 0x004fe200078e00ff */
[----:B------:R-:W-:Y:S06]  /*119d0*/  BRA `(.L_x_21304) ;  /* 0x0000000400887947 */ /* 0x000fec0003800000 */
.L_x_21311:
        /* <DEDUP_REMOVED lines=11> */
.L_x_21318:
        /* <DEDUP_REMOVED lines=20> */
.L_x_21320:
[----:B------:R-:W-:Y:S05]  /*11bd0*/  BSYNC.RECONVERGENT B0 ;  /* 0x0000000000007941 */ /* 0x000fea0003800200 */
.L_x_21319:
[----:B------:R-:W-:Y:S01]  /*11be0*/  IMAD.SHL.U32 R0, R0, 0x100000, RZ ;  /* 0x0010000000007824 */ /* 0x000fe200078e00ff */
[----:B------:R-:W-:-:S04]  /*11bf0*/  LEA R2, R2, 0x3b800000, 0x17 ;  /* 0x3b80000002027811 */ /* 0x000fc800078eb8ff */
[----:B------:R-:W-:Y:S01]  /*11c00*/  LOP3.LUT R22, R2, R0, R7, 0xfe, !PT ;  /* 0x0000000002167212 */ /* 0x000fe200078efe07 */
[----:B------:R-:W-:Y:S06]  /*11c10*/  BRA `(.L_x_21304) ;  /* 0x0000000000f87947 */ /* 0x000fec0003800000 */
.L_x_21317:
        /* <DEDUP_REMOVED lines=20> */
.L_x_21322:
[----:B------:R-:W-:Y:S05]  /*11d60*/  BSYNC.RECONVERGENT B0 ;  /* 0x0000000000007941 */ /* 0x000fea0003800200 */
.L_x_21321:
[----:B------:R-:W-:Y:S02]  /*11d70*/  SHF.L.U32 R0, R0, 0x15, RZ ;  /* 0x0000001500007819 */ /* 0x000fe400000006ff */
[----:B------:R-:W-:-:S04]  /*11d80*/  LEA R2, R2, 0x37800000, 0x17 ;  /* 0x3780000002027811 */ /* 0x000fc800078eb8ff */
[----:B------:R-:W-:Y:S01]  /*11d90*/  LOP3.LUT R22, R2, R0, R7, 0xfe, !PT ;  /* 0x0000000002167212 */ /* 0x000fe200078efe07 */
[----:B------:R-:W-:Y:S06]  /*11da0*/  BRA `(.L_x_21304) ;  /* 0x0000000000947947 */ /* 0x000fec0003800000 */
.L_x_21316:
        /* <DEDUP_REMOVED lines=14> */
.L_x_21303:
        /* <DEDUP_REMOVED lines=16> */
.L_x_21325:
[----:B------:R-:W-:Y:S01]  /*11f90*/  IMAD.MOV.U32 R22, RZ, RZ, RZ ;  /* 0x000000ffff167224 */ /* 0x000fe200078e00ff */
[----:B------:R-:W-:Y:S06]  /*11fa0*/  BRA `(.L_x_21304) ;  /* 0x0000000000147947 */ /* 0x000fec0003800000 */
.L_x_21324:
[----:B------:R-:W2:Y:S02]  /*11fb0*/  LDG.E.64 R2, desc[UR36][R2.64] ;  /* 0x0000002402027981 */ /* 0x000ea4000c1e1b00 */
[----:B--2---:R0:W1:Y:S01]  /*11fc0*/  I2F.U64 R22, R2 ;  /* 0x0000000200167312 */ /* 0x0040620000301000 */
[----:B------:R-:W-:Y:S05]  /*11fd0*/  BRA `(.L_x_21304) ;  /* 0x0000000000087947 */ /* 0x000fea0003800000 */
.L_x_21323:
[----:B------:R-:W2:Y:S02]  /*11fe0*/  LDG.E R2, desc[UR36][R2.64] ;  /* 0x0000002402027981 */ /* 0x000ea4000c1e1900 */
[----:B--2---:R-:W-:-:S07]  /*11ff0*/  I2FP.F32.U32 R22, R2 ;  /* 0x0000000200167245 */ /* 0x004fce0000201000 */
.L_x_21304:
[----:B------:R-:W-:Y:S05]  /*12000*/  BSYNC.RECONVERGENT B6 ;  /* 0x0000000000067941 */ /* 0x000fea0003800200 */
.L_x_21298:
        /* <DEDUP_REMOVED lines=18> */
.L_x_21330:
[----:B------:R-:W2:Y:S02]  /*12130*/  LDG.E.U8 R2, desc[UR36][R2.64] ;  /* 0x0000002402027981 */ /* 0x000ea4000c1e1100 */
[----:B--2---:R-:W-:Y:S01]  /*12140*/  I2FP.F32.U32 R24, R2 ;  /* 0x0000000200187245 */ /* 0x004fe20000201000 */
[----:B------:R-:W-:Y:S06]  /*12150*/  BRA `(.L_x_21332) ;  /* 0x0000000c00247947 */ /* 0x000fec0003800000 */
.L_x_21329:
        /* <DEDUP_REMOVED lines=9> */
.L_x_21334:
[----:B------:R-:W2:Y:S02]  /*121f0*/  LDG.E R2, desc[UR36][R2.64] ;  /* 0x0000002402027981 */ /* 0x000ea4000c1e1900 */
[----:B--2---:R-:W-:Y:S01]  /*12200*/  I2FP.F32.S32 R24, R2 ;  /* 0x0000000200187245 */ /* 0x004fe20000201400 */
[----:B------:R-:W-:Y:S06]  /*12210*/  BRA `(.L_x_21332) ;  /* 0x0000000800f47947 */ /* 0x000fec0003800000 */
.L_x_21333:
[----:B------:R-:W2:Y:S02]  /*12220*/  LDG.E.U16 R2, desc[UR36][R2.64] ;  /* 0x0000002402027981 */ /* 0x000ea4000c1e1500 */
[----:B--2---:R0:W2:Y:S01]  /*12230*/  I2F.S16 R24, R2 ;  /* 0x0000000200187306 */ /* 0x0040a20000101400 */
[----:B------:R-:W-:Y:S05]  /*12240*/  BRA `(.L_x_21332) ;  /* 0x0000000800e87947 */ /* 0x000fea0003800000 */
.L_x_21328:
        /* <DEDUP_REMOVED lines=8> */
.L_x_21336:
[----:B------:R-:W2:Y:S02]  /*122d0*/  LDG.E.U16 R2, desc[UR36][R2.64] ;  /* 0x0000002402027981 */ /* 0x000ea4000c1e1500 */
[----:B--2---:R-:W-:Y:S01]  /*122e0*/  HADD2.F32 R24, -RZ, R2.H0_H0 ;  /* 0x20000002ff187230 */ /* 0x004fe20000004100 */
[----:B------:R-:W-:Y:S06]  /*122f0*/  BRA `(.L_x_21332) ;  /* 0x0000000800bc7947 */ /* 0x000fec0003800000 */
.L_x_21335:
        /* <DEDUP_REMOVED lines=8> */
.L_x_21338:
[----:B------:R-:W2:Y:S02]  /*12380*/  LDG.E.U16 R2, desc[UR36][R2.64] ;  /* 0x0000002402027981 */ /* 0x000ea4000c1e1500 */
[----:B--2---:R-:W-:Y:S01]  /*12390*/  HADD2.F32 R24, -RZ, R2.H0_H0 ;  /* 0x20000002ff187230 */ /* 0x004fe20000004100 */
[----:B------:R-:W-:Y:S06]  /*123a0*/  BRA `(.L_x_21332) ;  /* 0x0000000800907947 */ /* 0x000fec0003800000 */
.L_x_21337:
[----:B------:R-:W2:Y:S01]  /*123b0*/  LDG.E.64 R2, desc[UR36][R2.64] ;  /* 0x0000002402027981 */ /* 0x000ea2000c1e1b00 */
[----:B------:R-:W-:Y:S01]  /*123c0*/  UMOV UR4, 0xf0000000 ;  /* 0xf000000000047882 */ /* 0x000fe20000000000 */
[----:B------:R-:W-:Y:S01]  /*123d0*/  UMOV UR5, 0x380fffff ;  /* 0x380fffff00057882 */ /* 0x000fe20000000000 */
[----:B--2---:R-:W0:Y:S01]  /*123e0*/  F2F.F32.F64 R24, R2 ;  /* 0x0000000200187310 */ /* 0x004e220000301000 */
[----:B------:R-:W-:-:S14]  /*123f0*/  DSETP.GEU.AND P0, PT, |R2|, UR4, PT ;  /* 0x0000000402007e2a */ /* 0x000fdc000bf0e200 */
[----:B0-----:R-:W-:Y:S01]  /*12400*/  @!P0 FMUL R24, R24, 1.175494350822287508e-38 ;  /* 0x0080000018188820 */ /* 0x001fe20000400000 */
[----:B------:R-:W-:Y:S06]  /*12410*/  BRA `(.L_x_21332) ;  /* 0x0000000800747947 */ /* 0x000fec0003800000 */
.L_x_21327:
        /* <DEDUP_REMOVED lines=12> */
.L_x_21341:
[----:B------:R-:W2:Y:S01]  /*124e0*/  LDG.E.64 R2, desc[UR36][R2.64] ;  /* 0x0000002402027981 */ /* 0x000ea2000c1e1b00 */
[----:B------:R-:W-:Y:S01]  /*124f0*/  UMOV UR4, 0xf0000000 ;  /* 0xf000000000047882 */ /* 0x000fe20000000000 */
[----:B------:R-:W-:Y:S01]  /*12500*/  UMOV UR5, 0x380fffff ;  /* 0x380fffff00057882 */ /* 0x000fe20000000000 */
[----:B--2---:R-:W0:Y:S01]  /*12510*/  F2F.F32.F64 R24, R2 ;  /* 0x0000000200187310 */ /* 0x004e220000301000 */
[----:B------:R-:W-:-:S14]  /*12520*/  DSETP.GEU.AND P0, PT, |R2|, UR4, PT ;  /* 0x0000000402007e2a */ /* 0x000fdc000bf0e200 */
[----:B0-----:R-:W-:Y:S01]  /*12530*/  @!P0 FMUL R24, R24, 1.175494350822287508e-38 ;  /* 0x0080000018188820 */ /* 0x001fe20000400000 */
[----:B------:R-:W-:Y:S06]  /*12540*/  BRA `(.L_x_21332) ;  /* 0x0000000800287947 */ /* 0x000fec0003800000 */
.L_x_21340:
        /* <DEDUP_REMOVED lines=25> */
.L_x_21343:
        /* <DEDUP_REMOVED lines=12> */
.L_x_21342:
[----:B------:R-:W2:Y:S02]  /*127a0*/  LDG.E.U16 R2, desc[UR36][R2.64] ;  /* 0x0000002402027981 */ /* 0x000ea4000c1e1500 */
[----:B--2---:R-:W-:Y:S01]  /*127b0*/  SHF.L.U32 R24, R2, 0x10, RZ ;  /* 0x0000001002187819 */ /* 0x004fe200000006ff */
[----:B------:R-:W-:Y:S06]  /*127c0*/  BRA `(.L_x_21332) ;  /* 0x0000000400887947 */ /* 0x000fec0003800000 */
.L_x_21339:
        /* <DEDUP_REMOVED lines=11> */
.L_x_21346:
        /* <DEDUP_REMOVED lines=20> */
.L_x_21348:
[----:B------:R-:W-:Y:S05]  /*129c0*/  BSYNC.RECONVERGENT B0 ;  /* 0x0000000000007941 */ /* 0x000fea0003800200 */
.L_x_21347:
[----:B------:R-:W-:Y:S01]  /*129d0*/  IMAD.SHL.U32 R0, R0, 0x100000, RZ ;  /* 0x0010000000007824 */ /* 0x000fe200078e00ff */
[----:B------:R-:W-:-:S04]  /*129e0*/  LEA R2, R2, 0x3b800000, 0x17 ;  /* 0x3b80000002027811 */ /* 0x000fc800078eb8ff */
[----:B------:R-:W-:Y:S01]  /*129f0*/  LOP3.LUT R24, R2, R0, R7, 0xfe, !PT ;  /* 0x0000000002187212 */ /* 0x000fe200078efe07 */
[----:B------:R-:W-:Y:S06]  /*12a00*/  BRA `(.L_x_21332) ;  /* 0x0000000000f87947 */ /* 0x000fec0003800000 */
.L_x_21345:
        /* <DEDUP_REMOVED lines=20> */
.L_x_21350:
[----:B------:R-:W-:Y:S05]  /*12b50*/  BSYNC.RECONVERGENT B0 ;  /* 0x0000000000007941 */ /* 0x000fea0003800200 */
.L_x_21349:
[----:B------:R-:W-:Y:S01]  /*12b60*/  IMAD.SHL.U32 R0, R0, 0x200000, RZ ;  /* 0x0020000000007824 */ /* 0x000fe200078e00ff */
[----:B------:R-:W-:-:S04]  /*12b70*/  LEA R2, R2, 0x37800000, 0x17 ;  /* 0x3780000002027811 */ /* 0x000fc800078eb8ff */
[----:B------:R-:W-:Y:S01]  /*12b80*/  LOP3.LUT R24, R2, R0, R7, 0xfe, !PT ;  /* 0x0000000002187212 */ /* 0x000fe200078efe07 */
[----:B------:R-:W-:Y:S06]  /*12b90*/  BRA `(.L_x_21332) ;  /* 0x0000000000947947 */ /* 0x000fec0003800000 */
.L_x_21344:
        /* <DEDUP_REMOVED lines=14> */
.L_x_21331:
        /* <DEDUP_REMOVED lines=16> */
.L_x_21353:
[----:B------:R-:W-:Y:S01]  /*12d80*/  IMAD.MOV.U32 R24, RZ, RZ, RZ ;  /* 0x000000ffff187224 */ /* 0x000fe200078e00ff */
[----:B------:R-:W-:Y:S06]  /*12d90*/  BRA `(.L_x_21332) ;  /* 0x0000000000147947 */ /* 0x000fec0003800000 */
.L_x_21352:
[----:B------:R-:W2:Y:S02]  /*12da0*/  LDG.E.64 R24, desc[UR36][R2.64] ;  /* 0x0000002402187981 */ /* 0x000ea4000c1e1b00 */
[----:B--2---:R0:W2:Y:S01]  /*12db0*/  I2F.U64 R24, R24 ;  /* 0x0000001800187312 */ /* 0x0040a20000301000 */
[----:B------:R-:W-:Y:S05]  /*12dc0*/  BRA `(.L_x_21332) ;  /* 0x0000000000087947 */ /* 0x000fea0003800000 */
.L_x_21351:
[----:B------:R-:W2:Y:S02]  /*12dd0*/  LDG.E R2, desc[UR36][R2.64] ;  /* 0x0000002402027981 */ /* 0x000ea4000c1e1900 */
[----:B--2---:R-:W-:-:S07]  /*12de0*/  I2FP.F32.U32 R24, R2 ;  /* 0x0000000200187245 */ /* 0x004fce0000201000 */
.L_x_21332:
[----:B------:R-:W-:Y:S05]  /*12df0*/  BSYNC.RECONVERGENT B6 ;  /* 0x0000000000067941 */ /* 0x000fea0003800200 */
.L_x_21326:
        /* <DEDUP_REMOVED lines=18> */
.L_x_21358:
[----:B------:R-:W2:Y:S02]  /*12f20*/  LDG.E.U8 R2, desc[UR36][R2.64] ;  /* 0x0000002402027981 */ /* 0x000ea4000c1e1100 */
[----:B--2---:R-:W-:Y:S01]  /*12f30*/  I2FP.F32.U32 R23, R2 ;  /* 0x0000000200177245 */ /* 0x004fe20000201000 */
[----:B------:R-:W-:Y:S06]  /*12f40*/  BRA `(.L_x_21360) ;  /* 0x0000000c00247947 */ /* 0x000fec0003800000 */
.L_x_21357:
        /* <DEDUP_REMOVED lines=9> */
.L_x_21362:
[----:B------:R-:W2:Y:S02]  /*12fe0*/  LDG.E R2, desc[UR36][R2.64] ;  /* 0x0000002402027981 */ /* 0x000ea4000c1e1900 */
[----:B--2---:R-:W-:Y:S01]  /*12ff0*/  I2FP.F32.S32 R23, R2 ;  /* 0x0000000200177245 */ /* 0x004fe20000201400 */
[----:B------:R-:W-:Y:S06]  /*13000*/  BRA `(.L_x_21360) ;  /* 0x0000000800f47947 */ /* 0x000fec0003800000 */
.L_x_21361:
[----:B------:R-:W2:Y:S02]  /*13010*/  LDG.E.U16 R2, desc[UR36][R2.64] ;  /* 0x0000002402027981 */ /* 0x000ea4000c1e1500 */
[----:B--2---:R0:W2:Y:S01]  /*13020*/  I2F.S16 R23, R2 ;  /* 0x0000000200177306 */ /* 0x0040a20000101400 */
[----:B------:R-:W-:Y:S05]  /*13030*/  BRA `(.L_x_21360) ;  /* 0x0000000800e87947 */ /* 0x000fea0003800000 */
.L_x_21356:
        /* <DEDUP_REMOVED lines=8> */
.L_x_21364:
[----:B------:R-:W2:Y:S02]  /*130c0*/  LDG.E.U16 R2, desc[UR36][R2.64] ;  /* 0x0000002402027981 */ /* 0x000ea4000c1e1500 */
[----:B--2---:R-:W-:Y:S01]  /*130d0*/  HADD2.F32 R23, -RZ, R2.H0_H0 ;  /* 0x20000002ff177230 */ /* 0x004fe20000004100 */
[----:B------:R-:W-:Y:S06]  /*130e0*/  BRA `(.L_x_21360) ;  /* 0x0000000800bc7947 */ /* 0x000fec0003800000 */
.L_x_21363:
        /* <DEDUP_REMOVED lines=8> */
.L_x_21366:
[----:B------:R-:W2:Y:S02]  /*13170*/  LDG.E.U16 R2, desc[UR36][R2.64] ;  /* 0x0000002402027981 */ /* 0x000ea4000c1e1500 */
[----:B--2---:R-:W-:Y:S01]  /*13180*/  HADD2.F32 R23, -RZ, R2.H0_H0 ;  /* 0x20000002ff177230 */ /* 0x004fe20000004100 */
[----:B------:R-:W-:Y:S06]  /*13190*/  BRA `(.L_x_21360) ;  /* 0x0000000800907947 */ /* 0x000fec0003800000 */
.L_x_21365:
[----:B------:R-:W2:Y:S01]  /*131a0*/  LDG.E.64 R2, desc[UR36][R2.64] ;  /* 0x0000002402027981 */ /* 0x000ea2000c1e1b00 */
[----:B------:R-:W-:Y:S01]  /*131b0*/  UMOV UR4, 0xf0000000 ;  /* 0xf000000000047882 */ /* 0x000fe20000000000 */
[----:B------:R-:W-:Y:S01]  /*131c0*/  UMOV UR5, 0x380fffff ;  /* 0x380fffff00057882 */ /* 0x000fe20000000000 */
[----:B--2---:R-:W0:Y:S01]  /*131d0*/  F2F.F32.F64 R23, R2 ;  /* 0x0000000200177310 */ /* 0x004e220000301000 */
[----:B------:R-:W-:-:S14]  /*131e0*/  DSETP.GEU.AND P0, PT, |R2|, UR4, PT ;  /* 0x0000000402007e2a */ /* 0x000fdc000bf0e200 */
[----:B0-----:R-:W-:Y:S01]  /*131f0*/  @!P0 FMUL R23, R23, 1.175494350822287508e-38 ;  /* 0x0080000017178820 */ /* 0x001fe20000400000 */
[----:B------:R-:W-:Y:S06]  /*13200*/  BRA `(.L_x_21360) ;  /* 0x0000000800747947 */ /* 0x000fec0003800000 */
.L_x_21355:
        /* <DEDUP_REMOVED lines=12> */
.L_x_21369:
[----:B------:R-:W2:Y:S01]  /*132d0*/  LDG.E.64 R2, desc[UR36][R2.64] ;  /* 0x0000002402027981 */ /* 0x000ea2000c1e1b00 */
[----:B------:R-:W-:Y:S01]  /*132e0*/  UMOV UR4, 0xf0000000 ;  /* 0xf000000000047882 */ /* 0x000fe20000000000 */
[----:B------:R-:W-:Y:S01]  /*132f0*/  UMOV UR5, 0x380fffff ;  /* 0x380fffff00057882 */ /* 0x000fe20000000000 */
[----:B--2---:R-:W0:Y:S01]  /*13300*/  F2F.F32.F64 R23, R2 ;  /* 0x0000000200177310 */ /* 0x004e220000301000 */
[----:B------:R-:W-:-:S14]  /*13310*/  DSETP.GEU.AND P0, PT, |R2|, UR4, PT ;  /* 0x0000000402007e2a */ /* 0x000fdc000bf0e200 */
[----:B0-----:R-:W-:Y:S01]  /*13320*/  @!P0 FMUL R23, R23, 1.175494350822287508e-38 ;  /* 0x0080000017178820 */ /* 0x001fe20000400000 */
[----:B------:R-:W-:Y:S06]  /*13330*/  BRA `(.L_x_21360) ;  /* 0x0000000800287947 */ /* 0x000fec0003800000 */
.L_x_21368:
        /* <DEDUP_REMOVED lines=25> */
.L_x_21371:
        /* <DEDUP_REMOVED lines=12> */
.L_x_21370:
[----:B------:R-:W2:Y:S02]  /*13590*/  LDG.E.U16 R2, desc[UR36][R2.64] ;  /* 0x0000002402027981 */ /* 0x000ea4000c1e1500 */
[----:B--2---:R-:W-:Y:S01]  /*135a0*/  IMAD.U32 R23, R2, 0x10000, RZ ;  /* 0x0001000002177824 */ /* 0x004fe200078e00ff */
[----:B------:R-:W-:Y:S06]  /*135b0*/  BRA `(.L_x_21360) ;  /* 0x0000000400887947 */ /* 0x000fec0003800000 */
.L_x_21367:
        /* <DEDUP_REMOVED lines=11> */
.L_x_21374:
        /* <DEDUP_REMOVED lines=20> */
.L_x_21376:
[----:B------:R-:W-:Y:S05]  /*137b0*/  BSYNC.RECONVERGENT B0 ;  /* 0x0000000000007941 */ /* 0x000fea0003800200 */
.L_x_21375:
[----:B------:R-:W-:Y:S01]  /*137c0*/  IMAD.SHL.U32 R0, R0, 0x100000, RZ ;  /* 0x0010000000007824 */ /* 0x000fe200078e00ff */
[----:B------:R-:W-:-:S04]  /*137d0*/  LEA R2, R2, 0x3b800000, 0x17 ;  /* 0x3b80000002027811 */ /* 0x000fc800078eb8ff */
[----:B------:R-:W-:Y:S01]  /*137e0*/  LOP3.LUT R23, R2, R0, R23, 0xfe, !PT ;  /* 0x0000000002177212 */ /* 0x000fe200078efe17 */
[----:B------:R-:W-:Y:S06]  /*137f0*/  BRA `(.L_x_21360) ;  /* 0x0000000000f87947 */ /* 0x000fec0003800000 */
.L_x_21373:
        /* <DEDUP_REMOVED lines=20> */
.L_x_21378:
[----:B------:R-:W-:Y:S05]  /*13940*/  BSYNC.RECONVERGENT B0 ;  /* 0x0000000000007941 */ /* 0x000fea0003800200 */
.L_x_21377:
[----:B------:R-:W-:Y:S02]  /*13950*/  SHF.L.U32 R0, R0, 0x15, RZ ;  /* 0x0000001500007819 */ /* 0x000fe400000006ff */
[----:B------:R-:W-:-:S04]  /*13960*/  LEA R2, R2, 0x37800000, 0x17 ;  /* 0x3780000002027811 */ /* 0x000fc800078eb8ff */
[----:B------:R-:W-:Y:S01]  /*13970*/  LOP3.LUT R23, R2, R0, R23, 0xfe, !PT ;  /* 0x0000000002177212 */ /* 0x000fe200078efe17 */
[----:B------:R-:W-:Y:S06]  /*13980*/  BRA `(.L_x_21360) ;  /* 0x0000000000947947 */ /* 0x000fec0003800000 */
.L_x_21372:
        /* <DEDUP_REMOVED lines=14> */
.L_x_21359:
        /* <DEDUP_REMOVED lines=16> */
.L_x_21381:
[----:B------:R-:W-:Y:S01]  /*13b70*/  IMAD.MOV.U32 R23, RZ, RZ, RZ ;  /* 0x000000ffff177224 */ /* 0x000fe200078e00ff */
[----:B------:R-:W-:Y:S06]  /*13b80*/  BRA `(.L_x_21360) ;  /* 0x0000000000147947 */ /* 0x000fec0003800000 */
.L_x_21380:
[----:B------:R-:W2:Y:S02]  /*13b90*/  LDG.E.64 R2, desc[UR36][R2.64] ;  /* 0x0000002402027981 */ /* 0x000ea4000c1e1b00 */
[----:B--2---:R0:W2:Y:S01]  /*13ba0*/  I2F.U64 R23, R2 ;  /* 0x0000000200177312 */ /* 0x0040a20000301000 */
[----:B------:R-:W-:Y:S05]  /*13bb0*/  BRA `(.L_x_21360) ;  /* 0x0000000000087947 */ /* 0x000fea0003800000 */
.L_x_21379:
[----:B------:R-:W2:Y:S02]  /*13bc0*/  LDG.E R2, desc[UR36][R2.64] ;  /* 0x0000002402027981 */ /* 0x000ea4000c1e1900 */
[----:B--2---:R-:W-:-:S07]  /*13bd0*/  I2FP.F32.U32 R23, R2 ;  /* 0x0000000200177245 */ /* 0x004fce0000201000 */
.L_x_21360:
[----:B------:R-:W-:Y:S05]  /*13be0*/  BSYNC.RECONVERGENT B6 ;  /* 0x0000000000067941 */ /* 0x000fea0003800200 */
.L_x_21354:
        /* <DEDUP_REMOVED lines=18> */
.L_x_21386:
[----:B------:R-:W4:Y:S02]  /*13d10*/  LDG.E.U8 R2, desc[UR36][R2.64] ;  /* 0x0000002402027981 */ /* 0x000f24000c1e1100 */
[----:B----4-:R-:W-:Y:S01]  /*13d20*/  I2FP.F32.U32 R5, R2 ;  /* 0x0000000200057245 */ /* 0x010fe20000201000 */
[----:B------:R-:W-:Y:S06]  /*13d30*/  BRA `(.L_x_21388) ;  /* 0x0000000c00247947 */ /* 0x000fec0003800000 */
.L_x_21385:
        /* <DEDUP_REMOVED lines=9> */
.L_x_21390:
[----:B------:R-:W4:Y:S02]  /*13dd0*/  LDG.E R2, desc[UR36][R2.64] ;  /* 0x0000002402027981 */ /* 0x000f24000c1e1900 */
[----:B----4-:R-:W-:Y:S01]  /*13de0*/  I2FP.F32.S32 R5, R2 ;  /* 0x0000000200057245 */ /* 0x010fe20000201400 */
[----:B------:R-:W-:Y:S06]  /*13df0*/  BRA `(.L_x_21388) ;  /* 0x0000000800f47947 */ /* 0x000fec0003800000 */
.L_x_21389:
[----:B------:R-:W4:Y:S02]  /*13e00*/  LDG.E.U16 R2, desc[UR36][R2.64] ;  /* 0x0000002402027981 */ /* 0x000f24000c1e1500 */
[----:B----4-:R0:W4:Y:S01]  /*13e10*/  I2F.S16 R5, R2 ;  /* 0x0000000200057306 */ /* 0x0101220000101400 */
[----:B------:R-:W-:Y:S05]  /*13e20*/  BRA `(.L_x_21388) ;  /* 0x0000000800e87947 */ /* 0x000fea0003800000 */
.L_x_21384:
        /* <DEDUP_REMOVED lines=8> */
.L_x_21392:
[----:B------:R-:W4:Y:S02]  /*13eb0*/  LDG.E.U16 R2, desc[UR36][R2.64] ;  /* 0x0000002402027981 */ /* 0x000f24000c1e1500 */
[----:B----4-:R-:W-:Y:S01]  /*13ec0*/  HADD2.F32 R5, -RZ, R2.H0_H0 ;  /* 0x20000002ff057230 */ /* 0x010fe20000004100 */
[----:B------:R-:W-:Y:S06]  /*13ed0*/  BRA `(.L_x_21388) ;  /* 0x0000000800bc7947 */ /* 0x000fec0003800000 */
.L_x_21391:
        /* <DEDUP_REMOVED lines=8> */
.L_x_21394:
[----:B------:R-:W4:Y:S02]  /*13f60*/  LDG.E.U16 R2, desc[UR36][R2.64] ;  /* 0x0000002402027981 */ /* 0x000f24000c1e1500 */
[----:B----4-:R-:W-:Y:S01]  /*13f70*/  HADD2.F32 R5, -RZ, R2.H0_H0 ;  /* 0x20000002ff057230 */ /* 0x010fe20000004100 */
[----:B------:R-:W-:Y:S06]  /*13f80*/  BRA `(.L_x_21388) ;  /* 0x0000000800907947 */ /* 0x000fec0003800000 */
.L_x_21393:
[----:B------:R-:W4:Y:S01]  /*13f90*/  LDG.E.64 R2, desc[UR36][R2.64] ;  /* 0x0000002402027981 */ /* 0x000f22000c1e1b00 */
[----:B------:R-:W-:Y:S01]  /*13fa0*/  UMOV UR4, 0xf0000000 ;  /* 0xf000000000047882 */ /* 0x000fe20000000000 */
[----:B------:R-:W-:Y:S01]  /*13fb0*/  UMOV UR5, 0x380fffff ;  /* 0x380fffff00057882 */ /* 0x000fe20000000000 */
[----:B----4-:R-:W0:Y:S01]  /*13fc0*/  F2F.F32.F64 R5, R2 ;  /* 0x0000000200057310 */ /* 0x010e220000301000 */
[----:B------:R-:W-:-:S14]  /*13fd0*/  DSETP.GEU.AND P0, PT, |R2|, UR4, PT ;  /* 0x0000000402007e2a */ /* 0x000fdc000bf0e200 */
[----:B0-----:R-:W-:Y:S01]  /*13fe0*/  @!P0 FMUL R5, R5, 1.175494350822287508e-38 ;  /* 0x0080000005058820 */ /* 0x001fe20000400000 */
[----:B------:R-:W-:Y:S06]  /*13ff0*/  BRA `(.L_x_21388) ;  /* 0x0000000800747947 */ /* 0x000fec0003800000 */
.L_x_21383:
        /* <DEDUP_REMOVED lines=12> */
.L_x_21397:
[----:B------:R-:W4:Y:S01]  /*140c0*/  LDG.E.64 R2, desc[UR36][R2.64] ;  /* 0x0000002402027981 */ /* 0x000f22000c1e1b00 */
[----:B------:R-:W-:Y:S01]  /*140d0*/  UMOV UR4, 0xf0000000 ;  /* 0xf000000000047882 */ /* 0x000fe20000000000 */
[----:B------:R-:W-:Y:S01]  /*140e0*/  UMOV UR5, 0x380fffff ;  /* 0x380fffff00057882 */ /* 0x000fe20000000000 */
[----:B----4-:R-:W0:Y:S01]  /*140f0*/  F2F.F32.F64 R5, R2 ;  /* 0x0000000200057310 */ /* 0x010e220000301000 */
[----:B------:R-:W-:-:S14]  /*14100*/  DSETP.GEU.AND P0, PT, |R2|, UR4, PT ;  /* 0x0000000402007e2a */ /* 0x000fdc000bf0e200 */
[----:B0-----:R-:W-:Y:S01]  /*14110*/  @!P0 FMUL R5, R5, 1.175494350822287508e-38 ;  /* 0x0080000005058820 */ /* 0x001fe20000400000 */
[----:B------:R-:W-:Y:S06]  /*14120*/  BRA `(.L_x_21388) ;  /* 0x0000000800287947 */ /* 0x000fec0003800000 */
.L_x_21396:
        /* <DEDUP_REMOVED lines=25> */
.L_x_21399:
        /* <DEDUP_REMOVED lines=12> */
.L_x_21398:
[----:B------:R-:W4:Y:S02]  /*14380*/  LDG.E.U16 R2, desc[UR36][R2.64] ;  /* 0x0000002402027981 */ /* 0x000f24000c1e1500 */
[----:B----4-:R-:W-:Y:S01]  /*14390*/  SHF.L.U32 R5, R2, 0x10, RZ ;  /* 0x0000001002057819 */ /* 0x010fe200000006ff */
[----:B------:R-:W-:Y:S06]  /*143a0*/  BRA `(.L_x_21388) ;  /* 0x0000000400887947 */ /* 0x000fec0003800000 */
.L_x_21395:
        /* <DEDUP_REMOVED lines=11> */
.L_x_21402:
        /* <DEDUP_REMOVED lines=20> */
.L_x_21404:
[----:B------:R-:W-:Y:S05]  /*145a0*/  BSYNC.RECONVERGENT B0 ;  /* 0x0000000000007941 */ /* 0x000fea0003800200 */
.L_x_21403:
[----:B------:R-:W-:Y:S01]  /*145b0*/  IMAD.SHL.U32 R0, R0, 0x100000, RZ ;  /* 0x0010000000007824 */ /* 0x000fe200078e00ff */
[----:B------:R-:W-:-:S04]  /*145c0*/  LEA R2, R2, 0x3b800000, 0x17 ;  /* 0x3b80000002027811 */ /* 0x000fc800078eb8ff */
[----:B------:R-:W-:Y:S01]  /*145d0*/  LOP3.LUT R5, R2, R0, R7, 0xfe, !PT ;  /* 0x0000000002057212 */ /* 0x000fe200078efe07 */
[----:B------:R-:W-:Y:S06]  /*145e0*/  BRA `(.L_x_21388) ;  /* 0x0000000000f87947 */ /* 0x000fec0003800000 */
.L_x_21401:
        /* <DEDUP_REMOVED lines=20> */
.L_x_21406:
[----:B------:R-:W-:Y:S05]  /*14730*/  BSYNC.RECONVERGENT B0 ;  /* 0x0000000000007941 */ /* 0x000fea0003800200 */
.L_x_21405:
[----:B------:R-:W-:Y:S01]  /*14740*/  IMAD.SHL.U32 R0, R0, 0x200000, RZ ;  /* 0x0020000000007824 */ /* 0x000fe200078e00ff */
[----:B------:R-:W-:-:S04]  /*14750*/  LEA R2, R2, 0x37800000, 0x17 ;  /* 0x3780000002027811 */ /* 0x000fc800078eb8ff */
[----:B------:R-:W-:Y:S01]  /*14760*/  LOP3.LUT R5, R2, R0, R7, 0xfe, !PT ;  /* 0x0000000002057212 */ /* 0x000fe200078efe07 */
[----:B------:R-:W-:Y:S06]  /*14770*/  BRA `(.L_x_21388) ;  /* 0x0000000000947947 */ /* 0x000fec0003800000 */
.L_x_21400:
        /* <DEDUP_REMOVED lines=14> */
.L_x_21387:
        /* <DEDUP_REMOVED lines=16> */
.L_x_21409:
[----:B------:R-:W-:Y:S01]  /*14960*/  IMAD.MOV.U32 R5, RZ, RZ, RZ ;  /* 0x000000ffff057224 */ /* 0x000fe200078e00ff */
[----:B------:R-:W-:Y:S06]  /*14970*/  BRA `(.L_x_21388) ;  /* 0x0000000000147947 */ /* 0x000fec0003800000 */
.L_x_21408:
[----:B------:R-:W4:Y:S02]  /*14980*/  LDG.E.64 R2, desc[UR36][R2.64] ;  /* 0x0000002402027981 */ /* 0x000f24000c1e1b00 */
[----:B----4-:R0:W4:Y:S01]  /*14990*/  I2F.U64 R5, R2 ;  /* 0x0000000200057312 */ /* 0x0101220000301000 */
[----:B------:R-:W-:Y:S05]  /*149a0*/  BRA `(.L_x_21388) ;  /* 0x0000000000087947 */ /* 0x000fea0003800000 */
.L_x_21407:
[----:B------:R-:W4:Y:S02]  /*149b0*/  LDG.E R2, desc[UR36][R2.64] ;  /* 0x0000002402027981 */ /* 0x000f24000c1e1900 */
[----:B----4-:R-:W-:-:S07]  /*149c0*/  I2FP.F32.U32 R5, R2 ;  /* 0x0000000200057245 */ /* 0x010fce0000201000 */
.L_x_21388:
[----:B------:R-:W-:Y:S05]  /*149d0*/  BSYNC.RECONVERGENT B6 ;  /* 0x0000000000067941 */ /* 0x000fea0003800200 */
.L_x_21382:
[----:B------:R-:W0:Y:S01]  /*149e0*/  LDCU.64 UR6, c[0x0][0x710] ;  /* 0x0000e200ff0677ac */ /* 0x000e220008000a00 */
[----:B-----5:R-:W-:Y:S01]  /*149f0*/  HADD2.F32 R18, -RZ, R18.H0_H0 ;  /* 0x20000012ff127230 */ /* 0x020fe20000004100 */
[----:B------:R-:W-:-:S04]  /*14a00*/  UPRMT UR4, UR40, 0x9910, URZ ;  /* 0x0000991028047896 */ /* 0x000fc800080000ff */
[----:B--2---:R-:W-:Y:S01]  /*14a10*/  FADD.FTZ R23, R18, -R23 ;  /* 0x8000001712177221 */ /* 0x004fe20000010000 */
[----:B------:R-:W-:-:S03]  /*14a20*/  UISETP.GT.AND UP0, UPT, UR4, 0x9, UPT ;  /* 0x000000090400788c */ /* 0x000fc6000bf04270 */
[----:B-1-3--:R-:W-:-:S04]  /*14a30*/  FMUL.FTZ R23, R23, R22 ;  /* 0x0000001617177220 */ /* 0x00afc80000410000 */
[----:B----4-:R-:W-:Y:S01]  /*14a40*/  FFMA.FTZ R23, R23, R5, R24 ;  /* 0x0000000517177223 */ /* 0x010fe20000010018 */
        /* <DEDUP_REMOVED lines=16> */
.L_x_21413:
[----:B------:R-:W-:-:S06]  /*14b50*/  HADD2.F32 R5, -RZ, R23.H0_H0 ;  /* 0x20000017ff057230 */ /* 0x000fcc0000004100 */
[----:B------:R-:W0:Y:S02]  /*14b60*/  F2I.S64.TRUNC R4, R5 ;  /* 0x0000000500047311 */ /* 0x000e24000020d900 */
[----:B0-----:R0:W-:Y:S01]  /*14b70*/  STG.E.U8 desc[UR36][R2.64], R4 ;  /* 0x0000000402007986 */ /* 0x0011e2000c101124 */
[----:B------:R-:W-:Y:S05]  /*14b80*/  BRA `(.L_x_21415) ;  /* 0x0000000c006c7947 */ /* 0x000fea0003800000 */
.L_x_21412:
        /* <DEDUP_REMOVED lines=10> */
.L_x_21417:
[----:B------:R-:W-:-:S06]  /*14c30*/  HADD2.F32 R23, -RZ, R23.H0_H0 ;  /* 0x20000017ff177230 */ /* 0x000fcc0000004100 */
[----:B------:R-:W0:Y:S02]  /*14c40*/  F2I.FTZ.TRUNC.NTZ R23, R23 ;  /* 0x0000001700177305 */ /* 0x000e24000021f100 */
[----:B0-----:R0:W-:Y:S01]  /*14c50*/  STG.E desc[UR36][R2.64], R23 ;  /* 0x0000001702007986 */ /* 0x0011e2000c101924 */
[----:B------:R-:W-:Y:S05]  /*14c60*/  BRA `(.L_x_21415) ;  /* 0x0000000c00347947 */ /* 0x000fea0003800000 */
.L_x_21416:
[----:B------:R-:W-:-:S06]  /*14c70*/  HADD2.F32 R23, -RZ, R23.H0_H0 ;  /* 0x20000017ff177230 */ /* 0x000fcc0000004100 */
[----:B------:R-:W0:Y:S02]  /*14c80*/  F2I.FTZ.TRUNC.NTZ R23, R23 ;  /* 0x0000001700177305 */ /* 0x000e24000021f100 */
[----:B0-----:R0:W-:Y:S01]  /*14c90*/  STG.E.U16 desc[UR36][R2.64], R23 ;  /* 0x0000001702007986 */ /* 0x0011e2000c101524 */
[----:B------:R-:W-:Y:S05]  /*14ca0*/  BRA `(.L_x_21415) ;  /* 0x0000000c00247947 */ /* 0x000fea0003800000 */
.L_x_21411:
        /* <DEDUP_REMOVED lines=9> */
.L_x_21419:
[----:B------:R0:W-:Y:S01]  /*14d40*/  STG.E.U16 desc[UR36][R2.64], R23 ;  /* 0x0000001702007986 */ /* 0x0001e2000c101524 */
[----:B------:R-:W-:Y:S05]  /*14d50*/  BRA `(.L_x_21415) ;  /* 0x0000000800f87947 */ /* 0x000fea0003800000 */
.L_x_21418:
        /* <DEDUP_REMOVED lines=10> */
.L_x_21421:
[----:B------:R-:W-:-:S05]  /*14e00*/  HADD2.F32 R0, -RZ, R23.H0_H0 ;  /* 0x20000017ff007230 */ /* 0x000fca0000004100 */
[----:B------:R-:W-:-:S04]  /*14e10*/  F2FP.F16.F32.PACK_AB R0, RZ, R0 ;  /* 0x00000000ff00723e */ /* 0x000fc800000000ff */
[----:B------:R-:W-:-:S05]  /*14e20*/  PRMT R0, R0, 0x5410, RZ ;  /* 0x0000541000007816 */ /* 0x000fca00000000ff */
[----:B------:R0:W-:Y:S01]  /*14e30*/  STG.E desc[UR36][R2.64], R0 ;  /* 0x0000000002007986 */ /* 0x0001e2000c101924 */
[----:B------:R-:W-:Y:S05]  /*14e40*/  BRA `(.L_x_21415) ;  /* 0x0000000800bc7947 */ /* 0x000fea0003800000 */
.L_x_21420:
[----:B------:R-:W-:-:S05]  /*14e50*/  HADD2.F32 R4, -RZ, R23.H0_H0 ;  /* 0x20000017ff047230 */ /* 0x000fca0000004100 */
[----:B------:R-:W-:-:S06]  /*14e60*/  FMUL.FTZ R4, R4, 1 ;  /* 0x3f80000004047820 */ /* 0x000fcc0000410000 */
[----:B------:R-:W0:Y:S02]  /*14e70*/  F2F.F64.F32 R4, R4 ;  /* 0x0000000400047310 */ /* 0x000e240000201800 */
[----:B0-----:R0:W-:Y:S01]  /*14e80*/  STG.E.64 desc[UR36][R2.64], R4 ;  /* 0x0000000402007986 */ /* 0x0011e2000c101b24 */
[----:B------:R-:W-:Y:S05]  /*14e90*/  BRA `(.L_x_21415) ;  /* 0x0000000800a87947 */ /* 0x000fea0003800000 */
.L_x_21410:
        /* <DEDUP_REMOVED lines=14> */
.L_x_21425:
        /* <DEDUP_REMOVED lines=18> */
.L_x_21428:
[----:B------:R-:W-:-:S04]  /*150a0*/  SHF.R.U32.HI R5, RZ, 0x18, R5 ;  /* 0x00000018ff057819 */ /* 0x000fc80000011605 */
[----:B------:R-:W-:-:S07]  /*150b0*/  LOP3.LUT R0, R0, 0x80, R5, 0xf8, !PT ;  /* 0x0000008000007812 */ /* 0x000fce00078ef805 */
.L_x_21427:
[----:B------:R-:W-:Y:S05]  /*150c0*/  BSYNC.RECONVERGENT B0 ;  /* 0x0000000000007941 */ /* 0x000fea0003800200 */
.L_x_21426:
[----:B------:R0:W-:Y:S01]  /*150d0*/  STG.E.U8 desc[UR36][R2.64], R0 ;  /* 0x0000000002007986 */ /* 0x0001e2000c101124 */
[----:B------:R-:W-:Y:S05]  /*150e0*/  BRA `(.L_x_21415) ;  /* 0x0000000800147947 */ /* 0x000fea0003800000 */
.L_x_21424:
        /* <DEDUP_REMOVED lines=18> */
.L_x_21431:
[----:B------:R-:W-:-:S04]  /*15210*/  SHF.R.U32.HI R5, RZ, 0x18, R5 ;  /* 0x00000018ff057819 */ /* 0x000fc80000011605 */
[----:B------:R-:W-:-:S07]  /*15220*/  LOP3.LUT R0, R0, 0x80, R5, 0xf8, !PT ;  /* 0x0000008000007812 */ /* 0x000fce00078ef805 */
.L_x_21430:
[----:B------:R-:W-:Y:S05]  /*15230*/  BSYNC.RECONVERGENT B0 ;  /* 0x0000000000007941 */ /* 0x000fea0003800200 */
.L_x_21429:
[----:B------:R0:W-:Y:S01]  /*15240*/  STG.E.U8 desc[UR36][R2.64], R0 ;  /* 0x0000000002007986 */ /* 0x0001e2000c101124 */
[----:B------:R-:W-:Y:S05]  /*15250*/  BRA `(.L_x_21415) ;  /* 0x0000000400b87947 */ /* 0x000fea0003800000 */
.L_x_21423:
        /* <DEDUP_REMOVED lines=22> */
.L_x_21433:
[----:B------:R-:W-:-:S06]  /*153c0*/  HADD2.F32 R4, -RZ, R23.H0_H0 ;  /* 0x20000017ff047230 */ /* 0x000fcc0000004100 */
[----:B------:R-:W0:Y:S02]  /*153d0*/  F2I.U64.TRUNC R4, R4 ;  /* 0x0000000400047311 */ /* 0x000e24000020d800 */
[----:B0-----:R0:W-:Y:S01]  /*153e0*/  STG.E.64 desc[UR36][R2.64], R4 ;  /* 0x0000000402007986 */ /* 0x0011e2000c101b24 */
[----:B------:R-:W-:Y:S05]  /*153f0*/  BRA `(.L_x_21415) ;  /* 0x0000000400507947 */ /* 0x000fea0003800000 */
.L_x_21432:
[----:B------:R-:W-:-:S06]  /*15400*/  HADD2.F32 R23, -RZ, R23.H0_H0 ;  /* 0x20000017ff177230 */ /* 0x000fcc0000004100 */
[----:B------:R-:W0:Y:S02]  /*15410*/  F2I.FTZ.U32.TRUNC.NTZ R23, R23 ;  /* 0x0000001700177305 */ /* 0x000e24000021f000 */
[----:B0-----:R0:W-:Y:S01]  /*15420*/  STG.E desc[UR36][R2.64], R23 ;  /* 0x0000001702007986 */ /* 0x0011e2000c101924 */
[----:B------:R-:W-:Y:S05]  /*15430*/  BRA `(.L_x_21415) ;  /* 0x0000000400407947 */ /* 0x000fea0003800000 */
.L_x_21422:
        /* <DEDUP_REMOVED lines=11> */
.L_x_21435:
[----:B------:R-:W-:Y:S01]  /*154f0*/  HADD2.F32 R23, -RZ, R23.H0_H0 ;  /* 0x20000017ff177230 */ /* 0x000fe20000004100 */
[----:B------:R-:W-:-:S04]  /*15500*/  CS2R R6, SRZ ;  /* 0x0000000000067805 */ /* 0x000fc8000001ff00 */
[----:B------:R-:W-:-:S06]  /*15510*/  FMUL.FTZ R4, R23, 1 ;  /* 0x3f80000017047820 */ /* 0x000fcc0000410000 */
[----:B------:R-:W0:Y:S02]  /*15520*/  F2F.F64.F32 R4, R4 ;  /* 0x0000000400047310 */ /* 0x000e240000201800 */
[----:B0-----:R0:W-:Y:S01]  /*15530*/  STG.E.128 desc[UR36][R2.64], R4 ;  /* 0x0000000402007986 */ /* 0x0011e2000c101d24 */
[----:B------:R-:W-:Y:S05]  /*15540*/  BRA `(.L_x_21415) ;  /* 0x0000000000fc7947 */ /* 0x000fea0003800000 */
.L_x_21434:
[----:B------:R-:W-:-:S09]  /*15550*/  UISETP.NE.AND UP0, UPT, UR4, 0xf, UPT ;  /* 0x0000000f0400788c */ /* 0x000fd2000bf05270 */
[----:B------:R-:W-:Y:S05]  /*15560*/  BRA.U !UP0, `(.L_x_21436) ;  /* 0x0000000108e87547 */ /* 0x000fea000b800000 */
[----:B------:R-:W-:-:S09]  /*15570*/  UISETP.NE.AND UP0, UPT, UR4, 0x17, UPT ;  /* 0x000000170400788c */ /* 0x000fd2000bf05270 */
[----:B------:R-:W-:Y:S05]  /*15580*/  BRA.U !UP0, `(.L_x_21437) ;  /* 0x0000000108907547 */ /* 0x000fea000b800000 */
[----:B------:R-:W-:-:S09]  /*15590*/  UISETP.NE.AND UP0, UPT, UR4, 0x18, UPT ;  /* 0x000000180400788c */ /* 0x000fd2000bf05270 */
[----:B------:R-:W-:Y:S05]  /*155a0*/  BRA.U !UP0, `(.L_x_21438) ;  /* 0x0000000108447547 */ /* 0x000fea000b800000 */
.L_x_21414:
        /* <DEDUP_REMOVED lines=16> */
.L_x_21439:
[----:B------:R-:W-:Y:S05]  /*156b0*/  BRA `(.L_x_21415) ;  /* 0x0000000000a07947 */ /* 0x000fea0003800000 */
.L_x_21438:
        /* <DEDUP_REMOVED lines=13> */
.L_x_21441:
[----:B------:R-:W-:Y:S05]  /*15790*/  BSYNC.RECONVERGENT B0 ;  /* 0x0000000000007941 */ /* 0x000fea0003800200 */
.L_x_21440:
[----:B------:R-:W-:-:S05]  /*157a0*/  LOP3.LUT R5, R0, 0x80, R5, 0xf8, !PT ;  /* 0x0000008000057812 */ /* 0x000fca00078ef805 */
[----:B------:R4:W-:Y:S01]  /*157b0*/  STG.E.U8 desc[UR36][R2.64], R5 ;  /* 0x0000000502007986 */ /* 0x0009e2000c101124 */
[----:B------:R-:W-:Y:S05]  /*157c0*/  BRA `(.L_x_21415) ;  /* 0x00000000005c7947 */ /* 0x000fea0003800000 */
.L_x_21437:
        /* <DEDUP_REMOVED lines=12> */
.L_x_21443:
[----:B------:R-:W-:Y:S02]  /*15890*/  ISETP.GT.U32.AND P0, PT, R4, 0x7f800000, PT ;  /* 0x7f8000000400780c */ /* 0x000fe40003f04070 */
[----:B------:R-:W-:-:S04]  /*158a0*/  MOV R0, 0x7f ;  /* 0x0000007f00007802 */ /* 0x000fc80000000f00 */
[----:B------:R-:W-:-:S07]  /*158b0*/  SEL R0, R0, 0x7c, P0 ;  /* 0x0000007c00007807 */ /* 0x000fce0000000000 */
.L_x_21444:
[----:B------:R-:W-:Y:S05]  /*158c0*/  BSYNC.RECONVERGENT B0 ;  /* 0x0000000000007941 */ /* 0x000fea0003800200 */
.L_x_21442:
[----:B------:R-:W-:-:S04]  /*158d0*/  SHF.R.U32.HI R5, RZ, 0x18, R5 ;  /* 0x00000018ff057819 */ /* 0x000fc80000011605 */
[----:B------:R-:W-:-:S05]  /*158e0*/  LOP3.LUT R5, R0, 0x80, R5, 0xf8, !PT ;  /* 0x0000008000057812 */ /* 0x000fca00078ef805 */
[----:B------:R3:W-:Y:S01]  /*158f0*/  STG.E.U8 desc[UR36][R2.64], R5 ;  /* 0x0000000502007986 */ /* 0x0007e2000c101124 */
[----:B------:R-:W-:Y:S05]  /*15900*/  BRA `(.L_x_21415) ;  /* 0x00000000000c7947 */ /* 0x000fea0003800000 */
.L_x_21436:
[----:B------:R-:W-:-:S05]  /*15910*/  HADD2.F32 R0, -RZ, R23.H0_H0 ;  /* 0x20000017ff007230 */ /* 0x000fca0000004100 */
[----:B------:R-:W-:-:S05]  /*15920*/  F2FP.BF16.F32.PACK_AB R0, RZ, R0 ;  /* 0x00000000ff00723e */ /* 0x000fca00000010ff */
[----:B------:R2:W-:Y:S02]  /*15930*/  STG.E.U16 desc[UR36][R2.64], R0 ;  /* 0x0000000002007986 */ /* 0x0005e4000c101524 */
.L_x_21415:
[----:B------:R-:W-:-:S07]  /*15940*/  VIADD R17, R17, 0x80 ;  /* 0x0000008011117836 */ /* 0x000fce0000000000 */
.L_x_21263:
[----:B------:R-:W-:Y:S05]  /*15950*/  BSYNC.RECONVERGENT B7 ;  /* 0x0000000000077941 */ /* 0x000fea0003800200 */
.L_x_21262:
[----:B------:R-:W5:Y:S02]  /*15960*/  LDCU UR4, c[0x0][0x380] ;  /* 0x00007000ff0477ac */ /* 0x000f640008000800 */
[----:B-----5:R-:W-:-:S13]  /*15970*/  ISETP.GE.AND P0, PT, R17, UR4, PT ;  /* 0x0000000411007c0c */ /* 0x020fda000bf06270 */
[----:B------:R-:W-:Y:S05]  /*15980*/  @P0 EXIT ;  /* 0x000000000000094d */ /* 0x000fea0003800000 */
[----:B------:R-:W5:Y:S01]  /*15990*/  LDCU UR4, c[0x0][0x388] ;  /* 0x00007100ff0477ac */ /* 0x000f620008000800 */
[----:B0-23--:R-:W-:Y:S01]  /*159a0*/  HFMA2 R0, -RZ, RZ, 0, 0 ;  /* 0x00000000ff007431 */ /* 0x00dfe200000001ff */
[----:B------:R-:W-:Y:S01]  /*159b0*/  CS2R R18, SRZ ;  /* 0x0000000000127805 */ /* 0x000fe2000001ff00 */
[----:B----4-:R-:W-:Y:S02]  /*159c0*/  IMAD.MOV.U32 R23, RZ, RZ, RZ ;  /* 0x000000ffff177224 */ /* 0x010fe400078e00ff */
[----:B------:R-:W-:Y:S02]  /*159d0*/  IMAD.MOV.U32 R24, RZ, RZ, RZ ;  /* 0x000000ffff187224 */ /* 0x000fe400078e00ff */
[----:B------:R-:W-:Y:S01]  /*159e0*/  IMAD.MOV.U32 R16, RZ, RZ, RZ ;  /* 0x000000ffff107224 */ /* 0x000fe200078e00ff */
        /* <DEDUP_REMOVED lines=425> */
.L_x_21445:
[----:B------:R-:W1:Y:S01]  /*17480*/  LDCU.128 UR8, c[0x0][0x710] ;  /* 0x0000e200ff0877ac */ /* 0x000e620008000c00 */
[----:B------:R-:W-:-:S04]  /*17490*/  UPRMT UR4, UR42, 0x9910, URZ ;  /* 0x000099102a047896 */ /* 0x000fc800080000ff */
[----:B------:R-:W-:Y:S01]  /*174a0*/  UISETP.GT.AND UP0, UPT, UR4, 0x9, UPT ;  /* 0x000000090400788c */ /* 0x000fe2000bf04270 */
[----:B-1----:R-:W-:Y:S02]  /*174b0*/  IADD3 R2, P1, PT, R0, UR10, RZ ;  /* 0x0000000a00027c10 */ /* 0x002fe4000ff3e0ff */
        /* <DEDUP_REMOVED lines=17> */
.L_x_21449:
[----:B------:R-:W2:Y:S02]  /*175d0*/  LDG.E.U8 R2, desc[UR36][R2.64] ;  /* 0x0000002402027981 */ /* 0x000ea4000c1e1100 */
[----:B--2---:R-:W-:-:S04]  /*175e0*/  I2FP.F32.U32 R0, R2 ;  /* 0x0000000200007245 */ /* 0x004fc80000201000 */
[----:B------:R-:W-:-:S04]  /*175f0*/  F2FP.F16.F32.PACK_AB R0, RZ, R0 ;  /* 0x00000000ff00723e */ /* 0x000fc800000000ff */
[----:B------:R-:W-:Y:S01]  /*17600*/  PRMT R22, R0, 0x7610, R22 ;  /* 0x0000761000167816 */ /* 0x000fe20000000016 */
[----:B------:R-:W-:Y:S06]  /*17610*/  BRA `(.L_x_21451) ;  /* 0x0000000c00b47947 */ /* 0x000fec0003800000 */
.L_x_21448:
        /* <DEDUP_REMOVED lines=11> */
.L_x_21453:
[----:B------:R-:W2:Y:S02]  /*176d0*/  LDG.E R2, desc[UR36][R2.64] ;  /* 0x0000002402027981 */ /* 0x000ea4000c1e1900 */
[----:B--2---:R-:W-:-:S04]  /*176e0*/  I2FP.F32.S32 R0, R2 ;  /* 0x0000000200007245 */ /* 0x004fc80000201400 */
[----:B------:R-:W-:-:S04]  /*176f0*/  F2FP.F16.F32.PACK_AB R0, RZ, R0 ;  /* 0x00000000ff00723e */ /* 0x000fc800000000ff */
[----:B------:R-:W-:Y:S01]  /*17700*/  PRMT R22, R0, 0x7610, R22 ;  /* 0x0000761000167816 */ /* 0x000fe20000000016 */
[----:B------:R-:W-:Y:S06]  /*17710*/  BRA `(.L_x_21451) ;  /* 0x0000000c00747947 */ /* 0x000fec0003800000 */
.L_x_21452:
[----:B------:R-:W2:Y:S02]  /*17720*/  LDG.E.U16 R2, desc[UR36][R2.64] ;  /* 0x0000002402027981 */ /* 0x000ea4000c1e1500 */
[----:B--2---:R-:W0:Y:S02]  /*17730*/  I2F.S16 R0, R2 ;  /* 0x0000000200007306 */ /* 0x004e240000101400 */
[----:B0-----:R-:W-:-:S04]  /*17740*/  F2FP.F16.F32.PACK_AB R0, RZ, R0 ;  /* 0x00000000ff00723e */ /* 0x001fc800000000ff */
[----:B------:R-:W-:Y:S01]  /*17750*/  PRMT R22, R0, 0x7610, R22 ;  /* 0x0000761000167816 */ /* 0x000fe20000000016 */
[----:B------:R-:W-:Y:S06]  /*17760*/  BRA `(.L_x_21451) ;  /* 0x0000000c00607947 */ /* 0x000fec0003800000 */
.L_x_21447:
        /* <DEDUP_REMOVED lines=9> */
.L_x_21455:
[----:B------:R1:W5:Y:S01]  /*17800*/  LDG.E.U16 R22, desc[UR36][R2.64] ;  /* 0x0000002402167981 */ /* 0x000362000c1e1500 */
[----:B------:R-:W-:Y:S05]  /*17810*/  BRA `(.L_x_21451) ;  /* 0x0000000c00347947 */ /* 0x000fea0003800000 */
.L_x_21454:
        /* <DEDUP_REMOVED lines=9> */
.L_x_21457:
[----:B------:R0:W5:Y:S01]  /*178b0*/  LDG.E.U16 R22, desc[UR36][R2.64] ;  /* 0x0000002402167981 */ /* 0x000162000c1e1500 */
[----:B------:R-:W-:Y:S05]  /*178c0*/  BRA `(.L_x_21451) ;  /* 0x0000000c00087947 */ /* 0x000fea0003800000 */
.L_x_21456:
        /* <DEDUP_REMOVED lines=9> */
.L_x_21446:
        /* <DEDUP_REMOVED lines=14> */
.L_x_21460:
        /* <DEDUP_REMOVED lines=9> */
.L_x_21459:
        /* <DEDUP_REMOVED lines=27> */
.L_x_21462:
        /* <DEDUP_REMOVED lines=14> */
.L_x_21461:
[----:B------:R-:W2:Y:S02]  /*17d60*/  LDG.E.U16 R0, desc[UR36][R2.64] ;  /* 0x0000002402007981 */ /* 0x000ea4000c1e1500 */
[----:B--2---:R-:W-:-:S05]  /*17d70*/  IMAD.U32 R0, R0, 0x10000, RZ ;  /* 0x0001000000007824 */ /* 0x004fca00078e00ff */
[----:B------:R-:W-:-:S04]  /*17d80*/  F2FP.F16.F32.PACK_AB R0, RZ, R0 ;  /* 0x00000000ff00723e */ /* 0x000fc800000000ff */
[----:B------:R-:W-:Y:S01]  /*17d90*/  PRMT R22, R0, 0x7610, R22 ;  /* 0x0000761000167816 */ /* 0x000fe20000000016 */
[----:B------:R-:W-:Y:S06]  /*17da0*/  BRA `(.L_x_21451) ;  /* 0x0000000400d07947 */ /* 0x000fec0003800000 */
.L_x_21458:
        /* <DEDUP_REMOVED lines=13> */
.L_x_21465:
        /* <DEDUP_REMOVED lines=21> */
.L_x_21469:
[----:B------:R-:W-:Y:S05]  /*17fd0*/  BSYNC.RECONVERGENT B1 ;  /* 0x0000000000017941 */ /* 0x000fea0003800200 */
.L_x_21468:
[----:B------:R-:W-:Y:S02]  /*17fe0*/  SHF.L.U32 R0, R0, 0x14, RZ ;  /* 0x0000001400007819 */ /* 0x000fe400000006ff */
[----:B------:R-:W-:-:S04]  /*17ff0*/  LEA R2, R2, 0x3b800000, 0x17 ;  /* 0x3b80000002027811 */ /* 0x000fc800078eb8ff */
[----:B------:R-:W-:-:S07]  /*18000*/  LOP3.LUT R0, R2, R0, R7, 0xfe, !PT ;  /* 0x0000000002007212 */ /* 0x000fce00078efe07 */
.L_x_21467:
[----:B------:R-:W-:Y:S05]  /*18010*/  BSYNC.RECONVERGENT B0 ;  /* 0x0000000000007941 */ /* 0x000fea0003800200 */
.L_x_21466:
[----:B------:R-:W-:-:S04]  /*18020*/  F2FP.F16.F32.PACK_AB R0, RZ, R0 ;  /* 0x00000000ff00723e */ /* 0x000fc800000000ff */
[----:B------:R-:W-:Y:S01]  /*18030*/  PRMT R22, R0, 0x7610, R22 ;  /* 0x0000761000167816 */ /* 0x000fe20000000016 */
[----:B------:R-:W-:Y:S06]  /*18040*/  BRA `(.L_x_21451) ;  /* 0x0000000400287947 */ /* 0x000fec0003800000 */
.L_x_21464:
        /* <DEDUP_REMOVED lines=21> */
.L_x_21473:
[----:B------:R-:W-:Y:S05]  /*181a0*/  BSYNC.RECONVERGENT B1 ;  /* 0x0000000000017941 */ /* 0x000fea0003800200 */
.L_x_21472:
[----:B------:R-:W-:Y:S01]  /*181b0*/  IMAD.SHL.U32 R0, R0, 0x200000, RZ ;  /* 0x0020000000007824 */ /* 0x000fe200078e00ff */
[----:B------:R-:W-:-:S04]  /*181c0*/  LEA R2, R2, 0x37800000, 0x17 ;  /* 0x3780000002027811 */ /* 0x000fc800078eb8ff */
[----:B------:R-:W-:-:S07]  /*181d0*/  LOP3.LUT R0, R2, R0, R7, 0xfe, !PT ;  /* 0x0000000002007212 */ /* 0x000fce00078efe07 */
.L_x_21471:
[----:B------:R-:W-:Y:S05]  /*181e0*/  BSYNC.RECONVERGENT B0 ;  /* 0x0000000000007941 */ /* 0x000fea0003800200 */
.L_x_21470:
[----:B------:R-:W-:-:S04]  /*181f0*/  F2FP.F16.F32.PACK_AB R0, RZ, R0 ;  /* 0x00000000ff00723e */ /* 0x000fc800000000ff */
[----:B------:R-:W-:Y:S01]  /*18200*/  PRMT R22, R0, 0x7610, R22 ;  /* 0x0000761000167816 */ /* 0x000fe20000000016 */
[----:B------:R-:W-:Y:S06]  /*18210*/  BRA `(.L_x_21451) ;  /* 0x0000000000b47947 */ /* 0x000fec0003800000 */
.L_x_21463:
        /* <DEDUP_REMOVED lines=14> */
.L_x_21477:
[----:B------:R-:W-:Y:S05]  /*18300*/  BSYNC.RECONVERGENT B0 ;  /* 0x0000000000007941 */ /* 0x000fea0003800200 */
.L_x_21476:
[----:B------:R-:W-:-:S04]  /*18310*/  F2FP.F16.F32.PACK_AB R0, RZ, R0 ;  /* 0x00000000ff00723e */ /* 0x000fc800000000ff */
[----:B------:R-:W-:Y:S01]  /*18320*/  PRMT R22, R0, 0x7610, R22 ;  /* 0x0000761000167816 */ /* 0x000fe20000000016 */
[----:B------:R-:W-:Y:S06]  /*18330*/  BRA `(.L_x_21451) ;  /* 0x00000000006c7947 */ /* 0x000fec0003800000 */
.L_x_21450:
        /* <DEDUP_REMOVED lines=16> */
.L_x_21478:
[----:B------:R-:W-:Y:S01]  /*18440*/  PRMT R22, RZ, 0x7610, R22 ;  /* 0x00007610ff167816 */ /* 0x000fe20000000016 */
[----:B------:R-:W-:Y:S06]  /*18450*/  BRA `(.L_x_21451) ;  /* 0x0000000000247947 */ /* 0x000fec0003800000 */
.L_x_21475:
[----:B------:R-:W2:Y:S02]  /*18460*/  LDG.E.64 R2, desc[UR36][R2.64] ;  /* 0x0000002402027981 */ /* 0x000ea4000c1e1b00 */
[----:B--2---:R-:W0:Y:S02]  /*18470*/  I2F.U64 R0, R2 ;  /* 0x0000000200007312 */ /* 0x004e240000301000 */
[----:B0-----:R-:W-:-:S04]  /*18480*/  F2FP.F16.F32.PACK_AB R0, RZ, R0 ;  /* 0x00000000ff00723e */ /* 0x001fc800000000ff */
[----:B------:R-:W-:Y:S01]  /*18490*/  PRMT R22, R0, 0x7610, R22 ;  /* 0x0000761000167816 */ /* 0x000fe20000000016 */
[----:B------:R-:W-:Y:S06]  /*184a0*/  BRA `(.L_x_21451) ;  /* 0x0000000000107947 */ /* 0x000fec0003800000 */
.L_x_21474:
[----:B------:R-:W2:Y:S02]  /*184b0*/  LDG.E R2, desc[UR36][R2.64] ;  /* 0x0000002402027981 */ /* 0x000ea4000c1e1900 */
[----:B--2---:R-:W-:-:S04]  /*184c0*/  I2FP.F32.U32 R0, R2 ;  /* 0x0000000200007245 */ /* 0x004fc80000201000 */
[----:B------:R-:W-:-:S04]  /*184d0*/  F2FP.F16.F32.PACK_AB R0, RZ, R0 ;  /* 0x00000000ff00723e */ /* 0x000fc800000000ff */
[----:B------:R-:W-:-:S07]  /*184e0*/  PRMT R22, R0, 0x7610, R22 ;  /* 0x0000761000167816 */ /* 0x000fce0000000016 */
.L_x_21451:
        /* <DEDUP_REMOVED lines=18> */
.L_x_21483:
[----:B------:R-:W2:Y:S02]  /*18610*/  LDG.E.U8 R2, desc[UR36][R2.64] ;  /* 0x0000002402027981 */ /* 0x000ea4000c1e1100 */
[----:B--2---:R-:W-:Y:S01]  /*18620*/  I2FP.F32.U32 R24, R2 ;  /* 0x0000000200187245 */ /* 0x004fe20000201000 */
[----:B------:R-:W-:Y:S06]  /*18630*/  BRA `(.L_x_21485) ;  /* 0x0000000c00247947 */ /* 0x000fec0003800000 */
.L_x_21482:
        /* <DEDUP_REMOVED lines=9> */
.L_x_21487:
[----:B------:R-:W2:Y:S02]  /*186d0*/  LDG.E R2, desc[UR36][R2.64] ;  /* 0x0000002402027981 */ /* 0x000ea4000c1e1900 */
[----:B--2---:R-:W-:Y:S01]  /*186e0*/  I2FP.F32.S32 R24, R2 ;  /* 0x0000000200187245 */ /* 0x004fe20000201400 */
[----:B------:R-:W-:Y:S06]  /*186f0*/  BRA `(.L_x_21485) ;  /* 0x0000000800f47947 */ /* 0x000fec0003800000 */
.L_x_21486:
[----:B------:R-:W2:Y:S02]  /*18700*/  LDG.E.U16 R2, desc[UR36][R2.64] ;  /* 0x0000002402027981 */ /* 0x000ea4000c1e1500 */
[----:B--2---:R0:W1:Y:S01]  /*18710*/  I2F.S16 R24, R2 ;  /* 0x0000000200187306 */ /* 0x0040620000101400 */
[----:B------:R-:W-:Y:S05]  /*18720*/  BRA `(.L_x_21485) ;  /* 0x0000000800e87947 */ /* 0x000fea0003800000 */
.L_x_21481:
        /* <DEDUP_REMOVED lines=8> */
.L_x_21489:
[----:B------:R-:W2:Y:S02]  /*187b0*/  LDG.E.U16 R2, desc[UR36][R2.64] ;  /* 0x0000002402027981 */ /* 0x000ea4000c1e1500 */
[----:B--2---:R-:W-:Y:S01]  /*187c0*/  HADD2.F32 R24, -RZ, R2.H0_H0 ;  /* 0x20000002ff187230 */ /* 0x004fe20000004100 */
[----:B------:R-:W-:Y:S06]  /*187d0*/  BRA `(.L_x_21485) ;  /* 0x0000000800bc7947 */ /* 0x000fec0003800000 */
.L_x_21488:
        /* <DEDUP_REMOVED lines=8> */
.L_x_21491:
[----:B------:R-:W2:Y:S02]  /*18860*/  LDG.E.U16 R2, desc[UR36][R2.64] ;  /* 0x0000002402027981 */ /* 0x000ea4000c1e1500 */
[----:B--2---:R-:W-:Y:S01]  /*18870*/  HADD2.F32 R24, -RZ, R2.H0_H0 ;  /* 0x20000002ff187230 */ /* 0x004fe20000004100 */
[----:B------:R-:W-:Y:S06]  /*18880*/  BRA `(.L_x_21485) ;  /* 0x0000000800907947 */ /* 0x000fec0003800000 */
.L_x_21490:
[----:B------:R-:W2:Y:S01]  /*18890*/  LDG.E.64 R2, desc[UR36][R2.64] ;  /* 0x0000002402027981 */ /* 0x000ea2000c1e1b00 */
[----:B------:R-:W-:Y:S01]  /*188a0*/  UMOV UR4, 0xf0000000 ;  /* 0xf000000000047882 */ /* 0x000fe20000000000 */
[----:B------:R-:W-:Y:S01]  /*188b0*/  UMOV UR5, 0x380fffff ;  /* 0x380fffff00057882 */ /* 0x000fe20000000000 */
[----:B--2---:R-:W0:Y:S01]  /*188c0*/  F2F.F32.F64 R24, R2 ;  /* 0x0000000200187310 */ /* 0x004e220000301000 */
[----:B------:R-:W-:-:S14]  /*188d0*/  DSETP.GEU.AND P0, PT, |R2|, UR4, PT ;  /* 0x0000000402007e2a */ /* 0x000fdc000bf0e200 */
[----:B0-----:R-:W-:Y:S01]  /*188e0*/  @!P0 FMUL R24, R24, 1.175494350822287508e-38 ;  /* 0x0080000018188820 */ /* 0x001fe20000400000 */
[----:B------:R-:W-:Y:S06]  /*188f0*/  BRA `(.L_x_21485) ;  /* 0x0000000800747947 */ /* 0x000fec0003800000 */
.L_x_21480:
        /* <DEDUP_REMOVED lines=12> */
.L_x_21494:
[----:B------:R-:W2:Y:S01]  /*189c0*/  LDG.E.64 R2, desc[UR36][R2.64] ;  /* 0x0000002402027981 */ /* 0x000ea2000c1e1b00 */
[----:B------:R-:W-:Y:S01]  /*189d0*/  UMOV UR4, 0xf0000000 ;  /* 0xf000000000047882 */ /* 0x000fe20000000000 */
[----:B------:R-:W-:Y:S01]  /*189e0*/  UMOV UR5, 0x380fffff ;  /* 0x380fffff00057882 */ /* 0x000fe20000000000 */
[----:B--2---:R-:W0:Y:S01]  /*189f0*/  F2F.F32.F64 R24, R2 ;  /* 0x0000000200187310 */ /* 0x004e220000301000 */
[----:B------:R-:W-:-:S14]  /*18a00*/  DSETP.GEU.AND P0, PT, |R2|, UR4, PT ;  /* 0x0000000402007e2a */ /* 0x000fdc000bf0e200 */
[----:B0-----:R-:W-:Y:S01]  /*18a10*/  @!P0 FMUL R24, R24, 1.175494350822287508e-38 ;  /* 0x0080000018188820 */ /* 0x001fe20000400000 */
[----:B------:R-:W-:Y:S06]  /*18a20*/  BRA `(.L_x_21485) ;  /* 0x0000000800287947 */ /* 0x000fec0003800000 */
.L_x_21493:
        /* <DEDUP_REMOVED lines=25> */
.L_x_21496:
        /* <DEDUP_REMOVED lines=12> */
.L_x_21495:
[----:B------:R-:W2:Y:S02]  /*18c80*/  LDG.E.U16 R2, desc[UR36][R2.64] ;  /* 0x0000002402027981 */ /* 0x000ea4000c1e1500 */
[----:B--2---:R-:W-:Y:S01]  /*18c90*/  SHF.L.U32 R24, R2, 0x10, RZ ;  /* 0x0000001002187819 */ /* 0x004fe200000006ff */
[----:B------:R-:W-:Y:S06]  /*18ca0*/  BRA `(.L_x_21485) ;  /* 0x0000000400887947 */ /* 0x000fec0003800000 */
.L_x_21492:
        /* <DEDUP_REMOVED lines=11> */
.L_x_21499:
        /* <DEDUP_REMOVED lines=20> */
.L_x_21501:
[----:B------:R-:W-:Y:S05]  /*18ea0*/  BSYNC.RECONVERGENT B0 ;  /* 0x0000000000007941 */ /* 0x000fea0003800200 */
.L_x_21500:
[----:B------:R-:W-:Y:S01]  /*18eb0*/  IMAD.SHL.U32 R0, R0, 0x100000, RZ ;  /* 0x0010000000007824 */ /* 0x000fe200078e00ff */
[----:B------:R-:W-:-:S04]  /*18ec0*/  LEA R2, R2, 0x3b800000, 0x17 ;  /* 0x3b80000002027811 */ /* 0x000fc800078eb8ff */
[----:B------:R-:W-:Y:S01]  /*18ed0*/  LOP3.LUT R24, R2, R0, R7, 0xfe, !PT ;  /* 0x0000000002187212 */ /* 0x000fe200078efe07 */
[----:B------:R-:W-:Y:S06]  /*18ee0*/  BRA `(.L_x_21485) ;  /* 0x0000000000f87947 */ /* 0x000fec0003800000 */
.L_x_21498:
        /* <DEDUP_REMOVED lines=20> */
.L_x_21503:
[----:B------:R-:W-:Y:S05]  /*19030*/  BSYNC.RECONVERGENT B0 ;  /* 0x0000000000007941 */ /* 0x000fea0003800200 */
.L_x_21502:
[----:B------:R-:W-:Y:S01]  /*19040*/  IMAD.SHL.U32 R0, R0, 0x200000, RZ ;  /* 0x0020000000007824 */ /* 0x000fe200078e00ff */
[----:B------:R-:W-:-:S04]  /*19050*/  LEA R2, R2, 0x37800000, 0x17 ;  /* 0x3780000002027811 */ /* 0x000fc800078eb8ff */
[----:B------:R-:W-:Y:S01]  /*19060*/  LOP3.LUT R24, R2, R0, R7, 0xfe, !PT ;  /* 0x0000000002187212 */ /* 0x000fe200078efe07 */
[----:B------:R-:W-:Y:S06]  /*19070*/  BRA `(.L_x_21485) ;  /* 0x0000000000947947 */ /* 0x000fec0003800000 */
.L_x_21497:
        /* <DEDUP_REMOVED lines=14> */
.L_x_21484:
        /* <DEDUP_REMOVED lines=16> */
.L_x_21506:
[----:B------:R-:W-:Y:S01]  /*19260*/  IMAD.MOV.U32 R24, RZ, RZ, RZ ;  /* 0x000000ffff187224 */ /* 0x000fe200078e00ff */
[----:B------:R-:W-:Y:S06]  /*19270*/  BRA `(.L_x_21485) ;  /* 0x0000000000147947 */ /* 0x000fec0003800000 */
.L_x_21505:
[----:B------:R-:W2:Y:S02]  /*19280*/  LDG.E.64 R24, desc[UR36][R2.64] ;  /* 0x0000002402187981 */ /* 0x000ea4000c1e1b00 */
[----:B--2---:R0:W1:Y:S01]  /*19290*/  I2F.U64 R24, R24 ;  /* 0x0000001800187312 */ /* 0x0040620000301000 */
[----:B------:R-:W-:Y:S05]  /*192a0*/  BRA `(.L_x_21485) ;  /* 0x0000000000087947 */ /* 0x000fea0003800000 */
.L_x_21504:
[----:B------:R-:W2:Y:S02]  /*192b0*/  LDG.E R2, desc[UR36][R2.64] ;  /* 0x0000002402027981 */ /* 0x000ea4000c1e1900 */
[----:B--2---:R-:W-:-:S07]  /*192c0*/  I2FP.F32.U32 R24, R2 ;  /* 0x0000000200187245 */ /* 0x004fce0000201000 */
.L_x_21485:
[----:B------:R-:W-:Y:S05]  /*192d0*/  BSYNC.RECONVERGENT B6 ;  /* 0x0000000000067941 */ /* 0x000fea0003800200 */
.L_x_21479:
[----:B------:R-:W0:Y:S01]  /*192e0*/  LDCU.64 UR4, c[0x0][0x728] ;  /* 0x0000e500ff0477ac */ /* 0x000e220008000a00 */
[----:B------:R-:W-:Y:S01]  /*192f0*/  BSSY.RECONVERGENT B6, `(.L_x_21507) ;  /* 0x00000dd000067945 */ /* 0x000fe20003800200 */
[----:B------:R-:W-:-:S04]  /*19300*/  ULOP3.LUT UR6, UR43, 0xff, URZ, 0xc0, !UPT ;  /* 0x000000ff2b067892 */ /* 0x000fc8000f8ec0ff */
        /* <DEDUP_REMOVED lines=15> */
.L_x_21511:
[----:B------:R-:W4:Y:S02]  /*19400*/  LDG.E.U8 R2, desc[UR36][R2.64] ;  /* 0x0000002402027981 */ /* 0x000f24000c1e1100 */
[----:B----4-:R-:W-:Y:S01]  /*19410*/  I2FP.F32.U32 R23, R2 ;  /* 0x0000000200177245 */ /* 0x010fe20000201000 */
[----:B------:R-:W-:Y:S06]  /*19420*/  BRA `(.L_x_21513) ;  /* 0x0000000c00247947 */ /* 0x000fec0003800000 */
.L_x_21510:
        /* <DEDUP_REMOVED lines=9> */
.L_x_21515:
[----:B------:R-:W4:Y:S02]  /*194c0*/  LDG.E R2, desc[UR36][R2.64] ;  /* 0x0000002402027981 */ /* 0x000f24000c1e1900 */
[----:B----4-:R-:W-:Y:S01]  /*194d0*/  I2FP.F32.S32 R23, R2 ;  /* 0x0000000200177245 */ /* 0x010fe20000201400 */
[----:B------:R-:W-:Y:S06]  /*194e0*/  BRA `(.L_x_21513) ;  /* 0x0000000800f47947 */ /* 0x000fec0003800000 */
.L_x_21514:
[----:B------:R-:W4:Y:S02]  /*194f0*/  LDG.E.U16 R2, desc[UR36][R2.64] ;  /* 0x0000002402027981 */ /* 0x000f24000c1e1500 */
[----:B----4-:R0:W4:Y:S01]  /*19500*/  I2F.S16 R23, R2 ;  /* 0x0000000200177306 */ /* 0x0101220000101400 */
[----:B------:R-:W-:Y:S05]  /*19510*/  BRA `(.L_x_21513) ;  /* 0x0000000800e87947 */ /* 0x000fea0003800000 */
.L_x_21509:
        /* <DEDUP_REMOVED lines=8> */
.L_x_21517:
[----:B------:R-:W4:Y:S02]  /*195a0*/  LDG.E.U16 R2, desc[UR36][R2.64] ;  /* 0x0000002402027981 */ /* 0x000f24000c1e1500 */
[----:B----4-:R-:W-:Y:S01]  /*195b0*/  HADD2.F32 R23, -RZ, R2.H0_H0 ;  /* 0x20000002ff177230 */ /* 0x010fe20000004100 */
[----:B------:R-:W-:Y:S06]  /*195c0*/  BRA `(.L_x_21513) ;  /* 0x0000000800bc7947 */ /* 0x000fec0003800000 */
.L_x_21516:
        /* <DEDUP_REMOVED lines=8> */
.L_x_21519:
[----:B------:R-:W4:Y:S02]  /*19650*/  LDG.E.U16 R2, desc[UR36][R2.64] ;  /* 0x0000002402027981 */ /* 0x000f24000c1e1500 */
[----:B----4-:R-:W-:Y:S01]  /*19660*/  HADD2.F32 R23, -RZ, R2.H0_H0 ;  /* 0x20000002ff177230 */ /* 0x010fe20000004100 */
[----:B------:R-:W-:Y:S06]  /*19670*/  BRA `(.L_x_21513) ;  /* 0x0000000800907947 */ /* 0x000fec0003800000 */
.L_x_21518:
[----:B------:R-:W4:Y:S01]  /*19680*/  LDG.E.64 R2, desc[UR36][R2.64] ;  /* 0x0000002402027981 */ /* 0x000f22000c1e1b00 */
[----:B------:R-:W-:Y:S01]  /*19690*/  UMOV UR4, 0xf0000000 ;  /* 0xf000000000047882 */ /* 0x000fe20000000000 */
[----:B------:R-:W-:Y:S01]  /*196a0*/  UMOV UR5, 0x380fffff ;  /* 0x380fffff00057882 */ /* 0x000fe20000000000 */
[----:B----4-:R-:W0:Y:S01]  /*196b0*/  F2F.F32.F64 R23, R2 ;  /* 0x0000000200177310 */ /* 0x010e220000301000 */
[----:B------:R-:W-:-:S14]  /*196c0*/  DSETP.GEU.AND P0, PT, |R2|, UR4, PT ;  /* 0x0000000402007e2a */ /* 0x000fdc000bf0e200 */
[----:B0-----:R-:W-:Y:S01]  /*196d0*/  @!P0 FMUL R23, R23, 1.175494350822287508e-38 ;  /* 0x0080000017178820 */ /* 0x001fe20000400000 */
[----:B------:R-:W-:Y:S06]  /*196e0*/  BRA `(.L_x_21513) ;  /* 0x0000000800747947 */ /* 0x000fec0003800000 */
.L_x_21508:
        /* <DEDUP_REMOVED lines=12> */
.L_x_21522:
[----:B------:R-:W4:Y:S01]  /*197b0*/  LDG.E.64 R2, desc[UR36][R2.64] ;  /* 0x0000002402027981 */ /* 0x000f22000c1e1b00 */
[----:B------:R-:W-:Y:S01]  /*197c0*/  UMOV UR4, 0xf0000000 ;  /* 0xf000000000047882 */ /* 0x000fe20000000000 */
[----:B------:R-:W-:Y:S01]  /*197d0*/  UMOV UR5, 0x380fffff ;  /* 0x380fffff00057882 */ /* 0x000fe20000000000 */
[----:B----4-:R-:W0:Y:S01]  /*197e0*/  F2F.F32.F64 R23, R2 ;  /* 0x0000000200177310 */ /* 0x010e220000301000 */
[----:B------:R-:W-:-:S14]  /*197f0*/  DSETP.GEU.AND P0, PT, |R2|, UR4, PT ;  /* 0x0000000402007e2a */ /* 0x000fdc000bf0e200 */
[----:B0-----:R-:W-:Y:S01]  /*19800*/  @!P0 FMUL R23, R23, 1.175494350822287508e-38 ;  /* 0x0080000017178820 */ /* 0x001fe20000400000 */
[----:B------:R-:W-:Y:S06]  /*19810*/  BRA `(.L_x_21513) ;  /* 0x0000000800287947 */ /* 0x000fec0003800000 */
.L_x_21521:
        /* <DEDUP_REMOVED lines=25> */
.L_x_21524:
        /* <DEDUP_REMOVED lines=12> */
.L_x_21523:
[----:B------:R-:W4:Y:S02]  /*19a70*/  LDG.E.U16 R2, desc[UR36][R2.64] ;  /* 0x0000002402027981 */ /* 0x000f24000c1e1500 */
[----:B----4-:R-:W-:Y:S01]  /*19a80*/  IMAD.U32 R23, R2, 0x10000, RZ ;  /* 0x0001000002177824 */ /* 0x010fe200078e00ff */
[----:B------:R-:W-:Y:S06]  /*19a90*/  BRA `(.L_x_21513) ;  /* 0x0000000400887947 */ /* 0x000fec0003800000 */
.L_x_21520:
        /* <DEDUP_REMOVED lines=11> */
.L_x_21527:
        /* <DEDUP_REMOVED lines=20> */
.L_x_21529:
[----:B------:R-:W-:Y:S05]  /*19c90*/  BSYNC.RECONVERGENT B0 ;  /* 0x0000000000007941 */ /* 0x000fea0003800200 */
.L_x_21528:
[----:B------:R-:W-:Y:S01]  /*19ca0*/  IMAD.SHL.U32 R0, R0, 0x100000, RZ ;  /* 0x0010000000007824 */ /* 0x000fe200078e00ff */
[----:B------:R-:W-:-:S04]  /*19cb0*/  LEA R2, R2, 0x3b800000, 0x17 ;  /* 0x3b80000002027811 */ /* 0x000fc800078eb8ff */
[----:B------:R-:W-:Y:S01]  /*19cc0*/  LOP3.LUT R23, R2, R0, R23, 0xfe, !PT ;  /* 0x0000000002177212 */ /* 0x000fe200078efe17 */
[----:B------:R-:W-:Y:S06]  /*19cd0*/  BRA `(.L_x_21513) ;  /* 0x0000000000f87947 */ /* 0x000fec0003800000 */
.L_x_21526:
        /* <DEDUP_REMOVED lines=20> */
.L_x_21531:
[----:B------:R-:W-:Y:S05]  /*19e20*/  BSYNC.RECONVERGENT B0 ;  /* 0x0000000000007941 */ /* 0x000fea0003800200 */
.L_x_21530:
[----:B------:R-:W-:Y:S02]  /*19e30*/  SHF.L.U32 R0, R0, 0x15, RZ ;  /* 0x0000001500007819 */ /* 0x000fe400000006ff */
[----:B------:R-:W-:-:S04]  /*19e40*/  LEA R2, R2, 0x37800000, 0x17 ;  /* 0x3780000002027811 */ /* 0x000fc800078eb8ff */
[----:B------:R-:W-:Y:S01]  /*19e50*/  LOP3.LUT R23, R2, R0, R23, 0xfe, !PT ;  /* 0x0000000002177212 */ /* 0x000fe200078efe17 */
[----:B------:R-:W-:Y:S06]  /*19e60*/  BRA `(.L_x_21513) ;  /* 0x0000000000947947 */ /* 0x000fec0003800000 */
.L_x_21525:
        /* <DEDUP_REMOVED lines=14> */
.L_x_21512:
        /* <DEDUP_REMOVED lines=16> */
.L_x_21534:
[----:B------:R-:W-:Y:S01]  /*1a050*/  IMAD.MOV.U32 R23, RZ, RZ, RZ ;  /* 0x000000ffff177224 */ /* 0x000fe200078e00ff */
[----:B------:R-:W-:Y:S06]  /*1a060*/  BRA `(.L_x_21513) ;  /* 0x0000000000147947 */ /* 0x000fec0003800000 */
.L_x_21533:
[----:B------:R-:W4:Y:S02]  /*1a070*/  LDG.E.64 R2, desc[UR36][R2.64] ;  /* 0x0000002402027981 */ /* 0x000f24000c1e1b00 */
[----:B----4-:R0:W4:Y:S01]  /*1a080*/  I2F.U64 R23, R2 ;  /* 0x0000000200177312 */ /* 0x0101220000301000 */
[----:B------:R-:W-:Y:S05]  /*1a090*/  BRA `(.L_x_21513) ;  /* 0x0000000000087947 */ /* 0x000fea0003800000 */
.L_x_21532:
[----:B------:R-:W4:Y:S02]  /*1a0a0*/  LDG.E R2, desc[UR36][R2.64] ;  /* 0x0000002402027981 */ /* 0x000f24000c1e1900 */
[----:B----4-:R-:W-:-:S07]  /*1a0b0*/  I2FP.F32.U32 R23, R2 ;  /* 0x0000000200177245 */ /* 0x010fce0000201000 */
.L_x_21513:
[----:B------:R-:W-:Y:S05]  /*1a0c0*/  BSYNC.RECONVERGENT B6 ;  /* 0x0000000000067941 */ /* 0x000fea0003800200 */
.L_x_21507:
        /* <DEDUP_REMOVED lines=18> */
.L_x_21539:
[----:B------:R-:W2:Y:S02]  /*1a1f0*/  LDG.E.U8 R2, desc[UR36][R2.64] ;  /* 0x0000002402027981 */ /* 0x000ea4000c1e1100 */
[----:B--2---:R-:W-:Y:S01]  /*1a200*/  I2FP.F32.U32 R19, R2 ;  /* 0x0000000200137245 */ /* 0x004fe20000201000 */
[----:B------:R-:W-:Y:S06]  /*1a210*/  BRA `(.L_x_21541) ;  /* 0x0000000c00247947 */ /* 0x000fec0003800000 */
.L_x_21538:
        /* <DEDUP_REMOVED lines=9> */
.L_x_21543:
[----:B------:R-:W2:Y:S02]  /*1a2b0*/  LDG.E R2, desc[UR36][R2.64] ;  /* 0x0000002402027981 */ /* 0x000ea4000c1e1900 */
[----:B--2---:R-:W-:Y:S01]  /*1a2c0*/  I2FP.F32.S32 R19, R2 ;  /* 0x0000000200137245 */ /* 0x004fe20000201400 */
[----:B------:R-:W-:Y:S06]  /*1a2d0*/  BRA `(.L_x_21541) ;  /* 0x0000000800f47947 */ /* 0x000fec0003800000 */
.L_x_21542:
[----:B------:R-:W2:Y:S02]  /*1a2e0*/  LDG.E.U16 R2, desc[UR36][R2.64] ;  /* 0x0000002402027981 */ /* 0x000ea4000c1e1500 */
[----:B--2---:R0:W2:Y:S01]  /*1a2f0*/  I2F.S16 R19, R2 ;  /* 0x0000000200137306 */ /* 0x0040a20000101400 */
[----:B------:R-:W-:Y:S05]  /*1a300*/  BRA `(.L_x_21541) ;  /* 0x0000000800e87947 */ /* 0x000fea0003800000 */
.L_x_21537:
        /* <DEDUP_REMOVED lines=8> */
.L_x_21545:
[----:B------:R-:W2:Y:S02]  /*1a390*/  LDG.E.U16 R2, desc[UR36][R2.64] ;  /* 0x0000002402027981 */ /* 0x000ea4000c1e1500 */
[----:B--2---:R-:W-:Y:S01]  /*1a3a0*/  HADD2.F32 R19, -RZ, R2.H0_H0 ;  /* 0x20000002ff137230 */ /* 0x004fe20000004100 */
[----:B------:R-:W-:Y:S06]  /*1a3b0*/  BRA `(.L_x_21541) ;  /* 0x0000000800bc7947 */ /* 0x000fec0003800000 */
.L_x_21544:
        /* <DEDUP_REMOVED lines=8> */
.L_x_21547:
[----:B------:R-:W2:Y:S02]  /*1a440*/  LDG.E.U16 R2, desc[UR36][R2.64] ;  /* 0x0000002402027981 */ /* 0x000ea4000c1e1500 */
[----:B--2---:R-:W-:Y:S01]  /*1a450*/  HADD2.F32 R19, -RZ, R2.H0_H0 ;  /* 0x20000002ff137230 */ /* 0x004fe20000004100 */
[----:B------:R-:W-:Y:S06]  /*1a460*/  BRA `(.L_x_21541) ;  /* 0x0000000800907947 */ /* 0x000fec0003800000 */
.L_x_21546:
[----:B------:R-:W2:Y:S01]  /*1a470*/  LDG.E.64 R2, desc[UR36][R2.64] ;  /* 0x0000002402027981 */ /* 0x000ea2000c1e1b00 */
[----:B------:R-:W-:Y:S01]  /*1a480*/  UMOV UR4, 0xf0000000 ;  /* 0xf000000000047882 */ /* 0x000fe20000000000 */
[----:B------:R-:W-:Y:S01]  /*1a490*/  UMOV UR5, 0x380fffff ;  /* 0x380fffff00057882 */ /* 0x000fe20000000000 */
[----:B--2---:R-:W0:Y:S01]  /*1a4a0*/  F2F.F32.F64 R19, R2 ;  /* 0x0000000200137310 */ /* 0x004e220000301000 */
[----:B------:R-:W-:-:S14]  /*1a4b0*/  DSETP.GEU.AND P0, PT, |R2|, UR4, PT ;  /* 0x0000000402007e2a */ /* 0x000fdc000bf0e200 */
[----:B0-----:R-:W-:Y:S01]  /*1a4c0*/  @!P0 FMUL R19, R19, 1.175494350822287508e-38 ;  /* 0x0080000013138820 */ /* 0x001fe20000400000 */
[----:B------:R-:W-:Y:S06]  /*1a4d0*/  BRA `(.L_x_21541) ;  /* 0x0000000800747947 */ /* 0x000fec0003800000 */
.L_x_21536:
        /* <DEDUP_REMOVED lines=12> */
.L_x_21550:
[----:B------:R-:W2:Y:S01]  /*1a5a0*/  LDG.E.64 R2, desc[UR36][R2.64] ;  /* 0x0000002402027981 */ /* 0x000ea2000c1e1b00 */
[----:B------:R-:W-:Y:S01]  /*1a5b0*/  UMOV UR4, 0xf0000000 ;  /* 0xf000000000047882 */ /* 0x000fe20000000000 */
[----:B------:R-:W-:Y:S01]  /*1a5c0*/  UMOV UR5, 0x380fffff ;  /* 0x380fffff00057882 */ /* 0x000fe20000000000 */
[----:B--2---:R-:W0:Y:S01]  /*1a5d0*/  F2F.F32.F64 R19, R2 ;  /* 0x0000000200137310 */ /* 0x004e220000301000 */
[----:B------:R-:W-:-:S14]  /*1a5e0*/  DSETP.GEU.AND P0, PT, |R2|, UR4, PT ;  /* 0x0000000402007e2a */ /* 0x000fdc000bf0e200 */
[----:B0-----:R-:W-:Y:S01]  /*1a5f0*/  @!P0 FMUL R19, R19, 1.175494350822287508e-38 ;  /* 0x0080000013138820 */ /* 0x001fe20000400000 */
[----:B------:R-:W-:Y:S06]  /*1a600*/  BRA `(.L_x_21541) ;  /* 0x0000000800287947 */ /* 0x000fec0003800000 */
.L_x_21549:
        /* <DEDUP_REMOVED lines=25> */
.L_x_21552:
        /* <DEDUP_REMOVED lines=12> */
.L_x_21551:
[----:B------:R-:W2:Y:S02]  /*1a860*/  LDG.E.U16 R2, desc[UR36][R2.64] ;  /* 0x0000002402027981 */ /* 0x000ea4000c1e1500 */
[----:B--2---:R-:W-:Y:S01]  /*1a870*/  SHF.L.U32 R19, R2, 0x10, RZ ;  /* 0x0000001002137819 */ /* 0x004fe200000006ff */
[----:B------:R-:W-:Y:S06]  /*1a880*/  BRA `(.L_x_21541) ;  /* 0x0000000400887947 */ /* 0x000fec0003800000 */
.L_x_21548:
        /* <DEDUP_REMOVED lines=11> */
.L_x_21555:
        /* <DEDUP_REMOVED lines=20> */
.L_x_21557:
[----:B------:R-:W-:Y:S05]  /*1aa80*/  BSYNC.RECONVERGENT B0 ;  /* 0x0000000000007941 */ /* 0x000fea0003800200 */
.L_x_21556:
[----:B------:R-:W-:Y:S01]  /*1aa90*/  IMAD.SHL.U32 R0, R0, 0x100000, RZ ;  /* 0x0010000000007824 */ /* 0x000fe200078e00ff */
[----:B------:R-:W-:-:S04]  /*1aaa0*/  LEA R2, R2, 0x3b800000, 0x17 ;  /* 0x3b80000002027811 */ /* 0x000fc800078eb8ff */
[----:B------:R-:W-:Y:S01]  /*1aab0*/  LOP3.LUT R19, R2, R0, R19, 0xfe, !PT ;  /* 0x0000000002137212 */ /* 0x000fe200078efe13 */
[----:B------:R-:W-:Y:S06]  /*1aac0*/  BRA `(.L_x_21541) ;  /* 0x0000000000f87947 */ /* 0x000fec0003800000 */
.L_x_21554:
        /* <DEDUP_REMOVED lines=20> */
.L_x_21559:
[----:B------:R-:W-:Y:S05]  /*1ac10*/  BSYNC.RECONVERGENT B0 ;  /* 0x0000000000007941 */ /* 0x000fea0003800200 */
.L_x_21558:
[----:B------:R-:W-:Y:S01]  /*1ac20*/  IMAD.SHL.U32 R0, R0, 0x200000, RZ ;  /* 0x0020000000007824 */ /* 0x000fe200078e00ff */
[----:B------:R-:W-:-:S04]  /*1ac30*/  LEA R2, R2, 0x37800000, 0x17 ;  /* 0x3780000002027811 */ /* 0x000fc800078eb8ff */
[----:B------:R-:W-:Y:S01]  /*1ac40*/  LOP3.LUT R19, R2, R0, R19, 0xfe, !PT ;  /* 0x0000000002137212 */ /* 0x000fe200078efe13 */
[----:B------:R-:W-:Y:S06]  /*1ac50*/  BRA `(.L_x_21541) ;  /* 0x0000000000947947 */ /* 0x000fec0003800000 */
.L_x_21553:
        /* <DEDUP_REMOVED lines=14> */
.L_x_21540:
        /* <DEDUP_REMOVED lines=16> */
.L_x_21562:
[----:B------:R-:W-:Y:S01]  /*1ae40*/  MOV R19, RZ ;  /* 0x000000ff00137202 */ /* 0x000fe20000000f00 */
[----:B------:R-:W-:Y:S06]  /*1ae50*/  BRA `(.L_x_21541) ;  /* 0x0000000000147947 */ /* 0x000fec0003800000 */
.L_x_21561:
[----:B------:R-:W2:Y:S02]  /*1ae60*/  LDG.E.64 R2, desc[UR36][R2.64] ;  /* 0x0000002402027981 */ /* 0x000ea4000c1e1b00 */
[----:B--2---:R0:W2:Y:S01]  /*1ae70*/  I2F.U64 R19, R2 ;  /* 0x0000000200137312 */ /* 0x0040a20000301000 */
[----:B------:R-:W-:Y:S05]  /*1ae80*/  BRA `(.L_x_21541) ;  /* 0x0000000000087947 */ /* 0x000fea0003800000 */
.L_x_21560:
[----:B------:R-:W2:Y:S02]  /*1ae90*/  LDG.E R2, desc[UR36][R2.64] ;  /* 0x0000002402027981 */ /* 0x000ea4000c1e1900 */
[----:B--2---:R-:W-:-:S07]  /*1aea0*/  I2FP.F32.U32 R19, R2 ;  /* 0x0000000200137245 */ /* 0x004fce0000201000 */
.L_x_21541:
[----:B------:R-:W-:Y:S05]  /*1aeb0*/  BSYNC.RECONVERGENT B6 ;  /* 0x0000000000067941 */ /* 0x000fea0003800200 */
.L_x_21535:
        /* <DEDUP_REMOVED lines=18> */
.L_x_21567:
[----:B------:R-:W2:Y:S02]  /*1afe0*/  LDG.E.U8 R0, desc[UR36][R2.64] ;  /* 0x0000002402007981 */ /* 0x000ea4000c1e1100 */
[----:B--2---:R-:W-:Y:S01]  /*1aff0*/  I2FP.F32.U32 R0, R0 ;  /* 0x0000000000007245 */ /* 0x004fe20000201000 */
[----:B------:R-:W-:Y:S06]  /*1b000*/  BRA `(.L_x_21569) ;  /* 0x0000000c00247947 */ /* 0x000fec0003800000 */
.L_x_21566:
        /* <DEDUP_REMOVED lines=9> */
.L_x_21571:
[----:B------:R-:W2:Y:S02]  /*1b0a0*/  LDG.E R0, desc[UR36][R2.64] ;  /* 0x0000002402007981 */ /* 0x000ea4000c1e1900 */
[----:B--2---:R-:W-:Y:S01]  /*1b0b0*/  I2FP.F32.S32 R0, R0 ;  /* 0x0000000000007245 */ /* 0x004fe20000201400 */
[----:B------:R-:W-:Y:S06]  /*1b0c0*/  BRA `(.L_x_21569) ;  /* 0x0000000800f47947 */ /* 0x000fec0003800000 */
.L_x_21570:
[----:B------:R-:W2:Y:S02]  /*1b0d0*/  LDG.E.U16 R0, desc[UR36][R2.64] ;  /* 0x0000002402007981 */ /* 0x000ea4000c1e1500 */
[----:B--2---:R-:W0:Y:S01]  /*1b0e0*/  I2F.S16 R0, R0 ;  /* 0x0000000000007306 */ /* 0x004e220000101400 */
[----:B------:R-:W-:Y:S05]  /*1b0f0*/  BRA `(.L_x_21569) ;  /* 0x0000000800e87947 */ /* 0x000fea0003800000 */
.L_x_21565:
        /* <DEDUP_REMOVED lines=8> */
.L_x_21573:
[----:B------:R-:W2:Y:S02]  /*1b180*/  LDG.E.U16 R0, desc[UR36][R2.64] ;  /* 0x0000002402007981 */ /* 0x000ea4000c1e1500 */
[----:B--2---:R-:W-:Y:S01]  /*1b190*/  HADD2.F32 R0, -RZ, R0.H0_H0 ;  /* 0x20000000ff007230 */ /* 0x004fe20000004100 */
[----:B------:R-:W-:Y:S06]  /*1b1a0*/  BRA `(.L_x_21569) ;  /* 0x0000000800bc7947 */ /* 0x000fec0003800000 */
.L_x_21572:
        /* <DEDUP_REMOVED lines=8> */
.L_x_21575:
[----:B------:R-:W2:Y:S02]  /*1b230*/  LDG.E.U16 R0, desc[UR36][R2.64] ;  /* 0x0000002402007981 */ /* 0x000ea4000c1e1500 */
[----:B--2---:R-:W-:Y:S01]  /*1b240*/  HADD2.F32 R0, -RZ, R0.H0_H0 ;  /* 0x20000000ff007230 */ /* 0x004fe20000004100 */
[----:B------:R-:W-:Y:S06]  /*1b250*/  BRA `(.L_x_21569) ;  /* 0x0000000800907947 */ /* 0x000fec0003800000 */
.L_x_21574:
[----:B------:R-:W2:Y:S01]  /*1b260*/  LDG.E.64 R2, desc[UR36][R2.64] ;  /* 0x0000002402027981 */ /* 0x000ea2000c1e1b00 */
[----:B------:R-:W-:Y:S01]  /*1b270*/  UMOV UR4, 0xf0000000 ;  /* 0xf000000000047882 */ /* 0x000fe20000000000 */
[----:B------:R-:W-:Y:S01]  /*1b280*/  UMOV UR5, 0x380fffff ;  /* 0x380fffff00057882 */ /* 0x000fe20000000000 */
[----:B--2---:R-:W0:Y:S01]  /*1b290*/  F2F.F32.F64 R0, R2 ;  /* 0x0000000200007310 */ /* 0x004e220000301000 */
[----:B------:R-:W-:-:S14]  /*1b2a0*/  DSETP.GEU.AND P0, PT, |R2|, UR4, PT ;  /* 0x0000000402007e2a */ /* 0x000fdc000bf0e200 */
[----:B0-----:R-:W-:Y:S01]  /*1b2b0*/  @!P0 FMUL R0, R0, 1.175494350822287508e-38 ;  /* 0x0080000000008820 */ /* 0x001fe20000400000 */
[----:B------:R-:W-:Y:S06]  /*1b2c0*/  BRA `(.L_x_21569) ;  /* 0x0000000800747947 */ /* 0x000fec0003800000 */
.L_x_21564:
        /* <DEDUP_REMOVED lines=12> */
.L_x_21578:
[----:B------:R-:W2:Y:S01]  /*1b390*/  LDG.E.64 R2, desc[UR36][R2.64] ;  /* 0x0000002402027981 */ /* 0x000ea2000c1e1b00 */
[----:B------:R-:W-:Y:S01]  /*1b3a0*/  UMOV UR4, 0xf0000000 ;  /* 0xf000000000047882 */ /* 0x000fe20000000000 */
[----:B------:R-:W-:Y:S01]  /*1b3b0*/  UMOV UR5, 0x380fffff ;  /* 0x380fffff00057882 */ /* 0x000fe20000000000 */
[----:B--2---:R-:W0:Y:S01]  /*1b3c0*/  F2F.F32.F64 R0, R2 ;  /* 0x0000000200007310 */ /* 0x004e220000301000 */
[----:B------:R-:W-:-:S14]  /*1b3d0*/  DSETP.GEU.AND P0, PT, |R2|, UR4, PT ;  /* 0x0000000402007e2a */ /* 0x000fdc000bf0e200 */
[----:B0-----:R-:W-:Y:S01]  /*1b3e0*/  @!P0 FMUL R0, R0, 1.175494350822287508e-38 ;  /* 0x0080000000008820 */ /* 0x001fe20000400000 */
[----:B------:R-:W-:Y:S06]  /*1b3f0*/  BRA `(.L_x_21569) ;  /* 0x0000000800287947 */ /* 0x000fec0003800000 */
.L_x_21577:
        /* <DEDUP_REMOVED lines=25> */
.L_x_21580:
        /* <DEDUP_REMOVED lines=12> */
.L_x_21579:
[----:B------:R-:W2:Y:S02]  /*1b650*/  LDG.E.U16 R0, desc[UR36][R2.64] ;  /* 0x0000002402007981 */ /* 0x000ea4000c1e1500 */
[----:B--2---:R-:W-:Y:S01]  /*1b660*/  IMAD.U32 R0, R0, 0x10000, RZ ;  /* 0x0001000000007824 */ /* 0x004fe200078e00ff */
[----:B------:R-:W-:Y:S06]  /*1b670*/  BRA `(.L_x_21569) ;  /* 0x0000000400887947 */ /* 0x000fec0003800000 */
.L_x_21576:
        /* <DEDUP_REMOVED lines=11> */
.L_x_21583:
        /* <DEDUP_REMOVED lines=20> */
.L_x_21585:
[----:B------:R-:W-:Y:S05]  /*1b870*/  BSYNC.RECONVERGENT B0 ;  /* 0x0000000000007941 */ /* 0x000fea0003800200 */
.L_x_21584:
[----:B------:R-:W-:Y:S01]  /*1b880*/  IMAD.SHL.U32 R0, R0, 0x100000, RZ ;  /* 0x0010000000007824 */ /* 0x000fe200078e00ff */
[----:B------:R-:W-:-:S04]  /*1b890*/  LEA R2, R2, 0x3b800000, 0x17 ;  /* 0x3b80000002027811 */ /* 0x000fc800078eb8ff */
[----:B------:R-:W-:Y:S01]  /*1b8a0*/  LOP3.LUT R0, R2, R0, R7, 0xfe, !PT ;  /* 0x0000000002007212 */ /* 0x000fe200078efe07 */
[----:B------:R-:W-:Y:S06]  /*1b8b0*/  BRA `(.L_x_21569) ;  /* 0x0000000000f87947 */ /* 0x000fec0003800000 */
.L_x_21582:
        /* <DEDUP_REMOVED lines=20> */
.L_x_21587:
[----:B------:R-:W-:Y:S05]  /*1ba00*/  BSYNC.RECONVERGENT B0 ;  /* 0x0000000000007941 */ /* 0x000fea0003800200 */
.L_x_21586:
[----:B------:R-:W-:Y:S02]  /*1ba10*/  SHF.L.U32 R0, R0, 0x15, RZ ;  /* 0x0000001500007819 */ /* 0x000fe400000006ff */
[----:B------:R-:W-:-:S04]  /*1ba20*/  LEA R2, R2, 0x37800000, 0x17 ;  /* 0x3780000002027811 */ /* 0x000fc800078eb8ff */
[----:B------:R-:W-:Y:S01]  /*1ba30*/  LOP3.LUT R0, R2, R0, R7, 0xfe, !PT ;  /* 0x0000000002007212 */ /* 0x000fe200078efe07 */
[----:B------:R-:W-:Y:S06]  /*1ba40*/  BRA `(.L_x_21569) ;  /* 0x0000000000947947 */ /* 0x000fec0003800000 */
.L_x_21581:
        /* <DEDUP_REMOVED lines=14> */
.L_x_21568:
        /* <DEDUP_REMOVED lines=16> */
.L_x_21590:
[----:B------:R-:W-:Y:S01]  /*1bc30*/  IMAD.MOV.U32 R0, RZ, RZ, RZ ;  /* 0x000000ffff007224 */ /* 0x000fe200078e00ff */
[----:B------:R-:W-:Y:S06]  /*1bc40*/  BRA `(.L_x_21569) ;  /* 0x0000000000147947 */ /* 0x000fec0003800000 */
.L_x_21589:
[----:B------:R-:W2:Y:S02]  /*1bc50*/  LDG.E.64 R2, desc[UR36][R2.64] ;  /* 0x0000002402027981 */ /* 0x000ea4000c1e1b00 */
[----:B--2---:R0:W2:Y:S01]  /*1bc60*/  I2F.U64 R0, R2 ;  /* 0x0000000200007312 */ /* 0x0040a20000301000 */
[----:B------:R-:W-:Y:S05]  /*1bc70*/  BRA `(.L_x_21569) ;  /* 0x0000000000087947 */ /* 0x000fea0003800000 */
.L_x_21588:
[----:B------:R-:W2:Y:S02]  /*1bc80*/  LDG.E R0, desc[UR36][R2.64] ;  /* 0x0000002402007981 */ /* 0x000ea4000c1e1900 */
[----:B--2---:R-:W-:-:S07]  /*1bc90*/  I2FP.F32.U32 R0, R0 ;  /* 0x0000000000007245 */ /* 0x004fce0000201000 */
.L_x_21569:
[----:B------:R-:W-:Y:S05]  /*1bca0*/  BSYNC.RECONVERGENT B6 ;  /* 0x0000000000067941 */ /* 0x000fea0003800200 */
.L_x_21563:
[----:B-----5:R-:W-:Y:S01]  /*1bcb0*/  HADD2.F32 R22, -RZ, R22.H0_H0 ;  /* 0x20000016ff167230 */ /* 0x020fe20000004100 */
[----:B------:R-:W-:-:S04]  /*1bcc0*/  UPRMT UR4, UR40, 0x9910, URZ ;  /* 0x0000991028047896 */ /* 0x000fc800080000ff */
[----:B--2---:R-:W-:Y:S01]  /*1bcd0*/  FADD.FTZ R19, R22, -R19 ;  /* 0x8000001316137221 */ /* 0x004fe20000010000 */
[----:B------:R-:W-:-:S03]  /*1bce0*/  UISETP.GT.AND UP0, UPT, UR4, 0x9, UPT ;  /* 0x000000090400788c */ /* 0x000fc6000bf04270 */
[----:B-1-3--:R-:W-:-:S04]  /*1bcf0*/  FMUL.FTZ R24, R19, R24 ;  /* 0x0000001813187220 */ /* 0x00afc80000410000 */
[----:B0---4-:R-:W-:-:S05]  /*1bd00*/  FFMA.FTZ R24, R24, R0, R23 ;  /* 0x0000000018187223 */ /* 0x011fca0000010017 */
        /* <DEDUP_REMOVED lines=14> */
.L_x_21594:
[----:B------:R-:W-:-:S06]  /*1bdf0*/  HADD2.F32 R3, -RZ, R24.H0_H0 ;  /* 0x20000018ff037230 */ /* 0x000fcc0000004100 */
[----:B------:R-:W0:Y:S02]  /*1be00*/  F2I.S64.TRUNC R2, R3 ;  /* 0x0000000300027311 */ /* 0x000e24000020d900 */
[----:B0-----:R-:W-:Y:S01]  /*1be10*/  STG.E.U8 desc[UR36][R16.64], R2 ;  /* 0x0000000210007986 */ /* 0x001fe2000c101124 */
[----:B------:R-:W-:Y:S05]  /*1be20*/  EXIT ;  /* 0x000000000000794d */ /* 0x000fea0003800000 */
.L_x_21593:
        /* <DEDUP_REMOVED lines=10> */
.L_x_21597:
[----:B------:R-:W-:-:S04]  /*1bed0*/  HADD2.F32 R24, -RZ, R24.H0_H0 ;  /* 0x20000018ff187230 */ /* 0x000fc80000004100 */
[----:B------:R-:W0:Y:S02]  /*1bee0*/  F2I.FTZ.TRUNC.NTZ R3, R24 ;  /* 0x0000001800037305 */ /* 0x000e24000021f100 */
[----:B0-----:R-:W-:Y:S01]  /*1bef0*/  STG.E desc[UR36][R16.64], R3 ;  /* 0x0000000310007986 */ /* 0x001fe2000c101924 */
[----:B------:R-:W-:Y:S05]  /*1bf00*/  EXIT ;  /* 0x000000000000794d */ /* 0x000fea0003800000 */
.L_x_21596:
[----:B------:R-:W-:-:S04]  /*1bf10*/  HADD2.F32 R24, -RZ, R24.H0_H0 ;  /* 0x20000018ff187230 */ /* 0x000fc80000004100 */
[----:B------:R-:W0:Y:S02]  /*1bf20*/  F2I.FTZ.TRUNC.NTZ R3, R24 ;  /* 0x0000001800037305 */ /* 0x000e24000021f100 */
[----:B0-----:R-:W-:Y:S01]  /*1bf30*/  STG.E.U16 desc[UR36][R16.64], R3 ;  /* 0x0000000310007986 */ /* 0x001fe2000c101524 */
[----:B------:R-:W-:Y:S05]  /*1bf40*/  EXIT ;  /* 0x000000000000794d */ /* 0x000fea0003800000 */
.L_x_21592:
        /* <DEDUP_REMOVED lines=9> */
.L_x_21599:
[----:B------:R-:W-:Y:S01]  /*1bfe0*/  STG.E.U16 desc[UR36][R16.64], R24 ;  /* 0x0000001810007986 */ /* 0x000fe2000c101524 */
[----:B------:R-:W-:Y:S05]  /*1bff0*/  EXIT ;  /* 0x000000000000794d */ /* 0x000fea0003800000 */
.L_x_21598:
        /* <DEDUP_REMOVED lines=10> */
.L_x_21601:
[----:B------:R-:W-:-:S05]  /*1c0a0*/  HADD2.F32 R0, -RZ, R24.H0_H0 ;  /* 0x20000018ff007230 */ /* 0x000fca0000004100 */
[----:B------:R-:W-:-:S04]  /*1c0b0*/  F2FP.F16.F32.PACK_AB R0, RZ, R0 ;  /* 0x00000000ff00723e */ /* 0x000fc800000000ff */
[----:B------:R-:W-:-:S05]  /*1c0c0*/  PRMT R0, R0, 0x5410, RZ ;  /* 0x0000541000007816 */ /* 0x000fca00000000ff */
[----:B------:R-:W-:Y:S01]  /*1c0d0*/  STG.E desc[UR36][R16.64], R0 ;  /* 0x0000000010007986 */ /* 0x000fe2000c101924 */
[----:B------:R-:W-:Y:S05]  /*1c0e0*/  EXIT ;  /* 0x000000000000794d */ /* 0x000fea0003800000 */
.L_x_21600:
[----:B------:R-:W-:-:S05]  /*1c0f0*/  HADD2.F32 R2, -RZ, R24.H0_H0 ;  /* 0x20000018ff027230 */ /* 0x000fca0000004100 */
[----:B------:R-:W-:-:S06]  /*1c100*/  FMUL.FTZ R2, R2, 1 ;  /* 0x3f80000002027820 */ /* 0x000fcc0000410000 */
[----:B------:R-:W0:Y:S02]  /*1c110*/  F2F.F64.F32 R2, R2 ;  /* 0x0000000200027310 */ /* 0x000e240000201800 */
[----:B0-----:R-:W-:Y:S01]  /*1c120*/  STG.E.64 desc[UR36][R16.64], R2 ;  /* 0x0000000210007986 */ /* 0x001fe2000c101b24 */
[----:B------:R-:W-:Y:S05]  /*1c130*/  EXIT ;  /* 0x000000000000794d */ /* 0x000fea0003800000 */
.L_x_21591:
        /* <DEDUP_REMOVED lines=14> */
.L_x_21605:
        /* <DEDUP_REMOVED lines=17> */
.L_x_21608:
[----:B------:R-:W-:-:S04]  /*1c330*/  SHF.R.U32.HI R3, RZ, 0x18, R3 ;  /* 0x00000018ff037819 */ /* 0x000fc80000011603 */
[----:B------:R-:W-:-:S04]  /*1c340*/  LOP3.LUT R0, R0, 0x80, R3, 0xf8, !PT ;  /* 0x0000008000007812 */ /* 0x000fc800078ef803 */
[----:B------:R-:W-:-:S07]  /*1c350*/  PRMT R8, R0, 0x7610, R8 ;  /* 0x0000761000087816 */ /* 0x000fce0000000008 */
.L_x_21607:
[----:B------:R-:W-:Y:S05]  /*1c360*/  BSYNC.RECONVERGENT B0 ;  /* 0x0000000000007941 */ /* 0x000fea0003800200 */
.L_x_21606:
[----:B------:R-:W-:Y:S01]  /*1c370*/  STG.E.U8 desc[UR36][R16.64], R8 ;  /* 0x0000000810007986 */ /* 0x000fe2000c101124 */
[----:B------:R-:W-:Y:S05]  /*1c380*/  EXIT ;  /* 0x000000000000794d */ /* 0x000fea0003800000 */
.L_x_21604:
        /* <DEDUP_REMOVED lines=17> */
.L_x_21611:
[----:B------:R-:W-:-:S04]  /*1c4a0*/  SHF.R.U32.HI R3, RZ, 0x18, R3 ;  /* 0x00000018ff037819 */ /* 0x000fc80000011603 */
[----:B------:R-:W-:-:S04]  /*1c4b0*/  LOP3.LUT R0, R0, 0x80, R3, 0xf8, !PT ;  /* 0x0000008000007812 */ /* 0x000fc800078ef803 */
[----:B------:R-:W-:-:S07]  /*1c4c0*/  PRMT R8, R0, 0x7610, R8 ;  /* 0x0000761000087816 */ /* 0x000fce0000000008 */
.L_x_21610:
[----:B------:R-:W-:Y:S05]  /*1c4d0*/  BSYNC.RECONVERGENT B0 ;  /* 0x0000000000007941 */ /* 0x000fea0003800200 */
.L_x_21609:
[----:B------:R-:W-:Y:S01]  /*1c4e0*/  STG.E.U8 desc[UR36][R16.64], R8 ;  /* 0x0000000810007986 */ /* 0x000fe2000c101124 */
[----:B------:R-:W-:Y:S05]  /*1c4f0*/  EXIT ;  /* 0x000000000000794d */ /* 0x000fea0003800000 */
.L_x_21603:
        /* <DEDUP_REMOVED lines=22> */
.L_x_21613:
[----:B------:R-:W-:-:S06]  /*1c660*/  HADD2.F32 R2, -RZ, R24.H0_H0 ;  /* 0x20000018ff027230 */ /* 0x000fcc0000004100 */
[----:B------:R-:W0:Y:S02]  /*1c670*/  F2I.U64.TRUNC R2, R2 ;  /* 0x0000000200027311 */ /* 0x000e24000020d800 */
[----:B0-----:R-:W-:Y:S01]  /*1c680*/  STG.E.64 desc[UR36][R16.64], R2 ;  /* 0x0000000210007986 */ /* 0x001fe2000c101b24 */
[----:B------:R-:W-:Y:S05]  /*1c690*/  EXIT ;  /* 0x000000000000794d */ /* 0x000fea0003800000 */
.L_x_21612:
[----:B------:R-:W-:-:S04]  /*1c6a0*/  HADD2.F32 R24, -RZ, R24.H0_H0 ;  /* 0x20000018ff187230 */ /* 0x000fc80000004100 */
[----:B------:R-:W0:Y:S02]  /*1c6b0*/  F2I.FTZ.U32.TRUNC.NTZ R3, R24 ;  /* 0x0000001800037305 */ /* 0x000e24000021f000 */
[----:B0-----:R-:W-:Y:S01]  /*1c6c0*/  STG.E desc[UR36][R16.64], R3 ;  /* 0x0000000310007986 */ /* 0x001fe2000c101924 */
[----:B------:R-:W-:Y:S05]  /*1c6d0*/  EXIT ;  /* 0x000000000000794d */ /* 0x000fea0003800000 */
.L_x_21602:
        /* <DEDUP_REMOVED lines=11> */
.L_x_21615:
[----:B------:R-:W-:Y:S01]  /*1c790*/  HADD2.F32 R24, -RZ, R24.H0_H0 ;  /* 0x20000018ff187230 */ /* 0x000fe20000004100 */
[----:B------:R-:W-:-:S04]  /*1c7a0*/  CS2R R6, SRZ ;  /* 0x0000000000067805 */ /* 0x000fc8000001ff00 */
[----:B------:R-:W-:-:S06]  /*1c7b0*/  FMUL.FTZ R4, R24, 1 ;  /* 0x3f80000018047820 */ /* 0x000fcc0000410000 */
[----:B------:R-:W0:Y:S02]  /*1c7c0*/  F2F.F64.F32 R4, R4 ;  /* 0x0000000400047310 */ /* 0x000e240000201800 */
[----:B0-----:R-:W-:Y:S01]  /*1c7d0*/  STG.E.128 desc[UR36][R16.64], R4 ;  /* 0x0000000410007986 */ /* 0x001fe2000c101d24 */
[----:B------:R-:W-:Y:S05]  /*1c7e0*/  EXIT ;  /* 0x000000000000794d */ /* 0x000fea0003800000 */
.L_x_21614:
[----:B------:R-:W-:-:S09]  /*1c7f0*/  UISETP.NE.AND UP0, UPT, UR4, 0xf, UPT ;  /* 0x0000000f0400788c */ /* 0x000fd2000bf05270 */
[----:B------:R-:W-:Y:S05]  /*1c800*/  BRA.U !UP0, `(.L_x_21616) ;  /* 0x0000000108e87547 */ /* 0x000fea000b800000 */
[----:B------:R-:W-:-:S09]  /*1c810*/  UISETP.NE.AND UP0, UPT, UR4, 0x17, UPT ;  /* 0x000000170400788c */ /* 0x000fd2000bf05270 */
[----:B------:R-:W-:Y:S05]  /*1c820*/  BRA.U !UP0, `(.L_x_21617) ;  /* 0x0000000108907547 */ /* 0x000fea000b800000 */
[----:B------:R-:W-:-:S09]  /*1c830*/  UISETP.NE.AND UP0, UPT, UR4, 0x18, UPT ;  /* 0x000000180400788c */ /* 0x000fd2000bf05270 */
[----:B------:R-:W-:Y:S05]  /*1c840*/  BRA.U !UP0, `(.L_x_21618) ;  /* 0x0000000108447547 */ /* 0x000fea000b800000 */
.L_x_21595:
        /* <DEDUP_REMOVED lines=16> */
.L_x_21619:
[----:B------:R-:W-:Y:S05]  /*1c950*/  EXIT ;  /* 0x000000000000794d */ /* 0x000fea0003800000 */
.L_x_21618:
[----:B------:R-:W-:Y:S01]  /*1c960*/  HADD2.F32 R5, -RZ, R24.H0_H0 ;  /* 0x20000018ff057230 */ /* 0x000fe20000004100 */
        /* <DEDUP_REMOVED lines=12> */
.L_x_21621:
[----:B------:R-:W-:Y:S05]  /*1ca30*/  BSYNC.RECONVERGENT B0 ;  /* 0x0000000000007941 */ /* 0x000fea0003800200 */
.L_x_21620:
[----:B------:R-:W-:-:S05]  /*1ca40*/  LOP3.LUT R3, R0, 0x80, R3, 0xf8, !PT ;  /* 0x0000008000037812 */ /* 0x000fca00078ef803 */
[----:B------:R-:W-:Y:S01]  /*1ca50*/  STG.E.U8 desc[UR36][R16.64], R3 ;  /* 0x0000000310007986 */ /* 0x000fe2000c101124 */
[----:B------:R-:W-:Y:S05]  /*1ca60*/  EXIT ;  /* 0x000000000000794d */ /* 0x000fea0003800000 */
.L_x_21617:
        /* <DEDUP_REMOVED lines=12> */
.L_x_21623:
[----:B------:R-:W-:Y:S01]  /*1cb30*/  IMAD.MOV.U32 R0, RZ, RZ, 0x7f ;  /* 0x0000007fff007424 */ /* 0x000fe200078e00ff */
[----:B------:R-:W-:-:S04]  /*1cb40*/  ISETP.GT.U32.AND P0, PT, R2, 0x7f800000, PT ;  /* 0x7f8000000200780c */ /* 0x000fc80003f04070 */
[----:B------:R-:W-:-:S09]  /*1cb50*/  SEL R0, R0, 0x7c, P0 ;  /* 0x0000007c00007807 */ /* 0x000fd20000000000 */
.L_x_21624:
[----:B------:R-:W-:Y:S05]  /*1cb60*/  BSYNC.RECONVERGENT B0 ;  /* 0x0000000000007941 */ /* 0x000fea0003800200 */
.L_x_21622:
[----:B------:R-:W-:-:S04]  /*1cb70*/  SHF.R.U32.HI R3, RZ, 0x18, R3 ;  /* 0x00000018ff037819 */ /* 0x000fc80000011603 */
[----:B------:R-:W-:-:S05]  /*1cb80*/  LOP3.LUT R3, R0, 0x80, R3, 0xf8, !PT ;  /* 0x0000008000037812 */ /* 0x000fca00078ef803 */
[----:B------:R-:W-:Y:S01]  /*1cb90*/  STG.E.U8 desc[UR36][R16.64], R3 ;  /* 0x0000000310007986 */ /* 0x000fe2000c101124 */
[----:B------:R-:W-:Y:S05]  /*1cba0*/  EXIT ;  /* 0x000000000000794d */ /* 0x000fea0003800000 */
.L_x_21616:
[----:B------:R-:W-:-:S05]  /*1cbb0*/  HADD2.F32 R0, -RZ, R24.H0_H0 ;  /* 0x20000018ff007230 */ /* 0x000fca0000004100 */
[----:B------:R-:W-:-:S05]  /*1cbc0*/  F2FP.BF16.F32.PACK_AB R0, RZ, R0 ;  /* 0x00000000ff00723e */ /* 0x000fca00000010ff */
[----:B------:R-:W-:Y:S01]  /*1cbd0*/  STG.E.U16 desc[UR36][R16.64], R0 ;  /* 0x0000000010007986 */ /* 0x000fe2000c101524 */
[----:B------:R-:W-:Y:S05]  /*1cbe0*/  EXIT ;  /* 0x000000000000794d */ /* 0x000fea0003800000 */
.L_x_21625:
        /* <DEDUP_REMOVED lines=9> */
.L_x_27506:


//--------------------- .text._ZN2at6native27unrolled_elementwise_kernelIZZZNS0_49_GLOBAL__N__b919a28f_16_Normalization_cu_5c38458722batch_norm_elementwiseERKNS_6TensorES5_RKSt8optionalIS3_ES9_S5_S5_ENKUlvE0_clEvENKUlvE2_clEvEUlN3c104HalfEffffE_St5arrayIPcLm6EELi4E23TrivialOffsetCalculatorILi5EjESI_ILi1EjENS0_6memory12LoadWithCastILi5EEENSL_13StoreWithCastILi1EEEEEviT_T0_T2_T3_T4_T5_ --------------------------
	.section	.text._ZN2at6native27unrolled_elementwise_kernelIZZZNS0_49_GLOBAL__N__b919a28f_16_Normalization_cu_5c38458722batch_norm_elementwiseERKNS_6TensorES5_RKSt8optionalIS3_ES9_S5_S5_ENKUlvE0_clEvENKUlvE2_clEvEUlN3c104HalfEffffE_St5arrayIPcLm6EELi4E23TrivialOffsetCalculatorILi5EjESI_ILi1EjENS0_6memory12LoadWithCastILi5EEENSL_13StoreWithCastILi1EEEEEviT_T0_T2_T3_T4_T5_,"ax",@progbits
	.align	128
        .global         _ZN2at6native27unrolled_elementwise_kernelIZZZNS0_49_GLOBAL__N__b919a28f_16_Normalization_cu_5c38458722batch_norm_elementwiseERKNS_6TensorES5_RKSt8optionalIS3_ES9_S5_S5_ENKUlvE0_clEvENKUlvE2_clEvEUlN3c104HalfEffffE_St5arrayIPcLm6EELi4E23TrivialOffsetCalculatorILi5EjESI_ILi1EjENS0_6memory12LoadWithCastILi5EEENSL_13StoreWithCastILi1EEEEEviT_T0_T2_T3_T4_T5_
        .type           _ZN2at6native27unrolled_elementwise_kernelIZZZNS0_49_GLOBAL__N__b919a28f_16_Normalization_cu_5c38458722batch_norm_elementwiseERKNS_6TensorES5_RKSt8optionalIS3_ES9_S5_S5_ENKUlvE0_clEvENKUlvE2_clEvEUlN3c104HalfEffffE_St5arrayIPcLm6EELi4E23TrivialOffsetCalculatorILi5EjESI_ILi1EjENS0_6memory12LoadWithCastILi5EEENSL_13StoreWithCastILi1EEEEEviT_T0_T2_T3_T4_T5_,@function
        .size           _ZN2at6native27unrolled_elementwise_kernelIZZZNS0_49_GLOBAL__N__b919a28f_16_Normalization_cu_5c38458722batch_norm_elementwiseERKNS_6TensorES5_RKSt8optionalIS3_ES9_S5_S5_ENKUlvE0_clEvENKUlvE2_clEvEUlN3c104HalfEffffE_St5arrayIPcLm6EELi4E23TrivialOffsetCalculatorILi5EjESI_ILi1EjENS0_6memory12LoadWithCastILi5EEENSL_13StoreWithCastILi1EEEEEviT_T0_T2_T3_T4_T5_,(.L_x_27507 - _ZN2at6native27unrolled_elementwise_kernelIZZZNS0_49_GLOBAL__N__b919a28f_16_Normalization_cu_5c38458722batch_norm_elementwiseERKNS_6TensorES5_RKSt8optionalIS3_ES9_S5_S5_ENKUlvE0_clEvENKUlvE2_clEvEUlN3c104HalfEffffE_St5arrayIPcLm6EELi4E23TrivialOffsetCalculatorILi5EjESI_ILi1EjENS0_6memory12LoadWithCastILi5EEENSL_13StoreWithCastILi1EEEEEviT_T0_T2_T3_T4_T5_)
        .other          _ZN2at6native27unrolled_elementwise_kernelIZZZNS0_49_GLOBAL__N__b919a28f_16_Normalization_cu_5c38458722batch_norm_elementwiseERKNS_6TensorES5_RKSt8optionalIS3_ES9_S5_S5_ENKUlvE0_clEvENKUlvE2_clEvEUlN3c104HalfEffffE_St5arrayIPcLm6EELi4E23TrivialOffsetCalculatorILi5EjESI_ILi1EjENS0_6memory12LoadWithCastILi5EEENSL_13StoreWithCastILi1EEEEEviT_T0_T2_T3_T4_T5_,@"STO_CUDA_ENTRY STV_DEFAULT"
_ZN2at6native27unrolled_elementwise_kernelIZZZNS0_49_GLOBAL__N__b919a28f_16_Normalization_cu_5c38458722batch_norm_elementwiseERKNS_6TensorES5_RKSt8optionalIS3_ES9_S5_S5_ENKUlvE0_clEvENKUlvE2_clEvEUlN3c104HalfEffffE_St5arrayIPcLm6EELi4E23TrivialOffsetCalculatorILi5EjESI_ILi1EjENS0_6memory12LoadWithCastILi5EEENSL_13StoreWithCastILi1EEEEEviT_T0_T2_T3_T4_T5_:
.text._ZN2at6native27unrolled_elementwise_kernelIZZZNS0_49_GLOBAL__N__b919a28f_16_Normalization_cu_5c38458722batch_norm_elementwiseERKNS_6TensorES5_RKSt8optionalIS3_ES9_S5_S5_ENKUlvE0_clEvENKUlvE2_clEvEUlN3c104HalfEffffE_St5arrayIPcLm6EELi4E23TrivialOffsetCalculatorILi5EjESI_ILi1EjENS0_6memory12LoadWithCastILi5EEENSL_13StoreWithCastILi1EEEEEviT_T0_T2_T3_T4_T5_:
        /* <DEDUP_REMOVED lines=10> */
[----:B------:R-:W0:Y:S01]  /*00a0*/  LDCU.U8 UR39, c[0x0][0x3c0] ;  /* 0x00007800ff2777ac */ /* 0x000e220008000000 */
[----:B------:R-:W-:-:S02]  /*00b0*/  IMAD.MOV.U32 R18, RZ, RZ, RZ ;  /* 0x000000ffff127224 */ /* 0x000fc400078e00ff */
[----:B------:R-:W-:Y:S01]  /*00c0*/  IMAD.MOV.U32 R22, RZ, RZ, RZ ;  /* 0x000000ffff167224 */ /* 0x000fe200078e00ff */
[----:B--2---:R-:W-:Y:S02]  /*00d0*/  UPRMT UR40, UR38, 0x7773, URZ ;  /* 0x0000777326287896 */ /* 0x004fe400080000ff */
        /* <DEDUP_REMOVED lines=29> */
.L_x_21631:
[----:B------:R-:W2:Y:S02]  /*02b0*/  LDG.E.U8 R4, desc[UR36][R4.64] ;  /* 0x0000002404047981 */ /* 0x000ea4000c1e1100 */
[----:B--2---:R-:W-:-:S04]  /*02c0*/  I2FP.F32.U32 R0, R4 ;  /* 0x0000000400007245 */ /* 0x004fc80000201000 */
[----:B------:R-:W-:-:S04]  /*02d0*/  F2FP.F16.F32.PACK_AB R0, RZ, R0 ;  /* 0x00000000ff00723e */ /* 0x000fc800000000ff */
[----:B------:R-:W-:Y:S01]  /*02e0*/  PRMT R16, R0, 0x7610, R16 ;  /* 0x0000761000107816 */ /* 0x000fe20000000010 */
[----:B------:R-:W-:Y:S06]  /*02f0*/  BRA `(.L_x_21633) ;  /* 0x0000000c00b87947 */ /* 0x000fec0003800000 */
.L_x_21630:
        /* <DEDUP_REMOVED lines=11> */
.L_x_21635:
[----:B------:R-:W2:Y:S02]  /*03b0*/  LDG.E R4, desc[UR36][R4.64] ;  /* 0x0000002404047981 */ /* 0x000ea4000c1e1900 */
[----:B--2---:R-:W-:-:S04]  /*03c0*/  I2FP.F32.S32 R0, R4 ;  /* 0x0000000400007245 */ /* 0x004fc80000201400 */
[----:B------:R-:W-:-:S04]  /*03d0*/  F2FP.F16.F32.PACK_AB R0, RZ, R0 ;  /* 0x00000000ff00723e */ /* 0x000fc800000000ff */
[----:B------:R-:W-:Y:S01]  /*03e0*/  PRMT R16, R0, 0x7610, R16 ;  /* 0x0000761000107816 */ /* 0x000fe20000000010 */
[----:B------:R-:W-:Y:S06]  /*03f0*/  BRA `(.L_x_21633) ;  /* 0x0000000c00787947 */ /* 0x000fec0003800000 */
.L_x_21634:
[----:B------:R-:W2:Y:S02]  /*0400*/  LDG.E.U16 R4, desc[UR36][R4.64] ;  /* 0x0000002404047981 */ /* 0x000ea4000c1e1500 */
[----:B--2---:R-:W0:Y:S02]  /*0410*/  I2F.S16 R0, R4 ;  /* 0x0000000400007306 */ /* 0x004e240000101400 */
[----:B0-----:R-:W-:-:S04]  /*0420*/  F2FP.F16.F32.PACK_AB R0, RZ, R0 ;  /* 0x00000000ff00723e */ /* 0x001fc800000000ff */
[----:B------:R-:W-:Y:S01]  /*0430*/  PRMT R16, R0, 0x7610, R16 ;  /* 0x0000761000107816 */ /* 0x000fe20000000010 */
[----:B------:R-:W-:Y:S06]  /*0440*/  BRA `(.L_x_21633) ;  /* 0x0000000c00647947 */ /* 0x000fec0003800000 */
.L_x_21629:
        /* <DEDUP_REMOVED lines=9> */
.L_x_21637:
[----:B------:R1:W5:Y:S01]  /*04e0*/  LDG.E.U16 R16, desc[UR36][R4.64] ;  /* 0x0000002404107981 */ /* 0x000362000c1e1500 */
[----:B------:R-:W-:Y:S05]  /*04f0*/  BRA `(.L_x_21633) ;  /* 0x0000000c00387947 */ /* 0x000fea0003800000 */
.L_x_21636:
        /* <DEDUP_REMOVED lines=9> */
.L_x_21639:
[----:B------:R0:W5:Y:S01]  /*0590*/  LDG.E.U16 R16, desc[UR36][R4.64] ;  /* 0x0000002404107981 */ /* 0x000162000c1e1500 */
[----:B------:R-:W-:Y:S05]  /*05a0*/  BRA `(.L_x_21633) ;  /* 0x0000000c000c7947 */ /* 0x000fea0003800000 */
.L_x_21638:
        /* <DEDUP_REMOVED lines=9> */
.L_x_21628:
        /* <DEDUP_REMOVED lines=14> */
.L_x_21642:
        /* <DEDUP_REMOVED lines=9> */
.L_x_21641:
        /* <DEDUP_REMOVED lines=27> */
.L_x_21644:
        /* <DEDUP_REMOVED lines=15> */
.L_x_21643:
[----:B------:R-:W2:Y:S02]  /*0a50*/  LDG.E.U16 R0, desc[UR36][R4.64] ;  /* 0x0000002404007981 */ /* 0x000ea4000c1e1500 */
[----:B--2---:R-:W-:-:S05]  /*0a60*/  IMAD.U32 R0, R0, 0x10000, RZ ;  /* 0x0001000000007824 */ /* 0x004fca00078e00ff */
[----:B------:R-:W-:-:S04]  /*0a70*/  F2FP.F16.F32.PACK_AB R0, RZ, R0 ;  /* 0x00000000ff00723e */ /* 0x000fc800000000ff */
[----:B------:R-:W-:Y:S01]  /*0a80*/  PRMT R16, R0, 0x7610, R16 ;  /* 0x0000761000107816 */ /* 0x000fe20000000010 */
[----:B------:R-:W-:Y:S06]  /*0a90*/  BRA `(.L_x_21633) ;  /* 0x0000000400d07947 */ /* 0x000fec0003800000 */
.L_x_21640:
        /* <DEDUP_REMOVED lines=13> */
.L_x_21647:
        /* <DEDUP_REMOVED lines=21> */
.L_x_21651:
[----:B------:R-:W-:Y:S05]  /*0cc0*/  BSYNC.RECONVERGENT B1 ;  /* 0x0000000000017941 */ /* 0x000fea0003800200 */
.L_x_21650:
[----:B------:R-:W-:Y:S01]  /*0cd0*/  IMAD.SHL.U32 R0, R0, 0x100000, RZ ;  /* 0x0010000000007824 */ /* 0x000fe200078e00ff */
[----:B------:R-:W-:-:S04]  /*0ce0*/  LEA R3, R3, 0x3b800000, 0x17 ;  /* 0x3b80000003037811 */ /* 0x000fc800078eb8ff */
[----:B------:R-:W-:-:S07]  /*0cf0*/  LOP3.LUT R0, R3, R0, R7, 0xfe, !PT ;  /* 0x0000000003007212 */ /* 0x000fce00078efe07 */
.L_x_21649:
[----:B------:R-:W-:Y:S05]  /*0d00*/  BSYNC.RECONVERGENT B0 ;  /* 0x0000000000007941 */ /* 0x000fea0003800200 */
.L_x_21648:
[----:B------:R-:W-:-:S04]  /*0d10*/  F2FP.F16.F32.PACK_AB R0, RZ, R0 ;  /* 0x00000000ff00723e */ /* 0x000fc800000000ff */
[----:B------:R-:W-:Y:S01]  /*0d20*/  PRMT R16, R0, 0x7610, R16 ;  /* 0x0000761000107816 */ /* 0x000fe20000000010 */
[----:B------:R-:W-:Y:S06]  /*0d30*/  BRA `(.L_x_21633) ;  /* 0x0000000400287947 */ /* 0x000fec0003800000 */
.L_x_21646:
        /* <DEDUP_REMOVED lines=21> */
.L_x_21655:
[----:B------:R-:W-:Y:S05]  /*0e90*/  BSYNC.RECONVERGENT B1 ;  /* 0x0000000000017941 */ /* 0x000fea0003800200 */
.L_x_21654:
[----:B------:R-:W-:Y:S01]  /*0ea0*/  IMAD.SHL.U32 R0, R0, 0x200000, RZ ;  /* 0x0020000000007824 */ /* 0x000fe200078e00ff */
[----:B------:R-:W-:-:S04]  /*0eb0*/  LEA R3, R3, 0x37800000, 0x17 ;  /* 0x3780000003037811 */ /* 0x000fc800078eb8ff */
[----:B------:R-:W-:-:S07]  /*0ec0*/  LOP3.LUT R0, R3, R0, R7, 0xfe, !PT ;  /* 0x0000000003007212 */ /* 0x000fce00078efe07 */
.L_x_21653:
[----:B------:R-:W-:Y:S05]  /*0ed0*/  BSYNC.RECONVERGENT B0 ;  /* 0x0000000000007941 */ /* 0x000fea0003800200 */
.L_x_21652:
[----:B------:R-:W-:-:S04]  /*0ee0*/  F2FP.F16.F32.PACK_AB R0, RZ, R0 ;  /* 0x00000000ff00723e */ /* 0x000fc800000000ff */
[----:B------:R-:W-:Y:S01]  /*0ef0*/  PRMT R16, R0, 0x7610, R16 ;  /* 0x0000761000107816 */ /* 0x000fe20000000010 */
[----:B------:R-:W-:Y:S06]  /*0f00*/  BRA `(.L_x_21633) ;  /* 0x0000000000b47947 */ /* 0x000fec0003800000 */
.L_x_21645:
[----:B------:R-:W-:-:S09]  /*0f10*/  UISETP.NE.AND UP0, UPT, UR4, 0x1c, UPT ;  /* 0x0000001c0400788c */ /* 0x000fd2000bf05270 */
[----:B------:R-:W-:Y:S05]  /*0f20*/  BRA.U !UP0, `(.L_x_21656) ;  /* 0x00000001089c7547 */ /* 0x000fea000b800000 */
[----:B------:R-:W-:-:S09]  /*0f30*/  UISETP.NE.AND UP0, UPT, UR4, 0x1d, UPT ;  /* 0x0000001d0400788c */ /* 0x000fd2000bf05270 */
[----:B------:R-:W-:Y:S05]  /*0f40*/  BRA.U !UP0, `(.L_x_21657) ;  /* 0x0000000108807547 */ /* 0x000fea000b800000 */
[----:B------:R-:W-:-:S09]  /*0f50*/  UISETP.NE.AND UP0, UPT, UR4, 0x2c, UPT ;  /* 0x0000002c0400788c */ /* 0x000fd2000bf05270 */
[----:B------:R-:W-:Y:S05]  /*0f60*/  BRA.U !UP0, `(.L_x_21658) ;  /* 0x0000000108487547 */ /* 0x000fea000b800000 */
.L_x_21632:
        /* <DEDUP_REMOVED lines=16> */
.L_x_21659:
[----:B------:R-:W-:Y:S01]  /*1070*/  PRMT R16, RZ, 0x7610, R16 ;  /* 0x00007610ff107816 */ /* 0x000fe20000000010 */
[----:B------:R-:W-:Y:S06]  /*1080*/  BRA `(.L_x_21633) ;  /* 0x0000000000547947 */ /* 0x000fec0003800000 */
.L_x_21658:
        /* <DEDUP_REMOVED lines=8> */
.L_x_21661:
[----:B------:R-:W-:Y:S05]  /*1110*/  BSYNC.RECONVERGENT B0 ;  /* 0x0000000000007941 */ /* 0x000fea0003800200 */
.L_x_21660:
[----:B------:R-:W-:-:S04]  /*1120*/  F2FP.F16.F32.PACK_AB R0, RZ, R0 ;  /* 0x00000000ff00723e */ /* 0x000fc800000000ff */
[----:B------:R-:W-:Y:S01]  /*1130*/  PRMT R16, R0, 0x7610, R16 ;  /* 0x0000761000107816 */ /* 0x000fe20000000010 */
[----:B------:R-:W-:Y:S06]  /*1140*/  BRA `(.L_x_21633) ;  /* 0x0000000000247947 */ /* 0x000fec0003800000 */
.L_x_21657:
[----:B------:R-:W2:Y:S02]  /*1150*/  LDG.E.64 R4, desc[UR36][R4.64] ;  /* 0x0000002404047981 */ /* 0x000ea4000c1e1b00 */
[----:B--2---:R-:W0:Y:S02]  /*1160*/  I2F.U64 R0, R4 ;  /* 0x0000000400007312 */ /* 0x004e240000301000 */
[----:B0-----:R-:W-:-:S04]  /*1170*/  F2FP.F16.F32.PACK_AB R0, RZ, R0 ;  /* 0x00000000ff00723e */ /* 0x001fc800000000ff */
[----:B------:R-:W-:Y:S01]  /*1180*/  PRMT R16, R0, 0x7610, R16 ;  /* 0x0000761000107816 */ /* 0x000fe20000000010 */
[----:B------:R-:W-:Y:S06]  /*1190*/  BRA `(.L_x_21633) ;  /* 0x0000000000107947 */ /* 0x000fec0003800000 */
.L_x_21656:
[----:B------:R-:W2:Y:S02]  /*11a0*/  LDG.E R4, desc[UR36][R4.64] ;  /* 0x0000002404047981 */ /* 0x000ea4000c1e1900 */
[----:B--2---:R-:W-:-:S04]  /*11b0*/  I2FP.F32.U32 R0, R4 ;  /* 0x0000000400007245 */ /* 0x004fc80000201000 */
[----:B------:R-:W-:-:S04]  /*11c0*/  F2FP.F16.F32.PACK_AB R0, RZ, R0 ;  /* 0x00000000ff00723e */ /* 0x000fc800000000ff */
[----:B------:R-:W-:-:S07]  /*11d0*/  PRMT R16, R0, 0x7610, R16 ;  /* 0x0000761000107816 */ /* 0x000fce0000000010 */
.L_x_21633:
        /* <DEDUP_REMOVED lines=20> */
.L_x_21666:
[----:B------:R-:W2:Y:S02]  /*1320*/  LDG.E.U8 R4, desc[UR36][R4.64] ;  /* 0x0000002404047981 */ /* 0x000ea4000c1e1100 */
[----:B--2---:R-:W-:Y:S01]  /*1330*/  I2FP.F32.U32 R34, R4 ;  /* 0x0000000400227245 */ /* 0x004fe20000201000 */
[----:B------:R-:W-:Y:S06]  /*1340*/  BRA `(.L_x_21668) ;  /* 0x0000000c00287947 */ /* 0x000fec0003800000 */
.L_x_21665:
        /* <DEDUP_REMOVED lines=9> */
.L_x_21670:
[----:B------:R-:W2:Y:S02]  /*13e0*/  LDG.E R4, desc[UR36][R4.64] ;  /* 0x0000002404047981 */ /* 0x000ea4000c1e1900 */
[----:B--2---:R-:W-:Y:S01]  /*13f0*/  I2FP.F32.S32 R34, R4 ;  /* 0x0000000400227245 */ /* 0x004fe20000201400 */
[----:B------:R-:W-:Y:S06]  /*1400*/  BRA `(.L_x_21668) ;  /* 0x0000000800f87947 */ /* 0x000fec0003800000 */
.L_x_21669:
[----:B------:R-:W2:Y:S02]  /*1410*/  LDG.E.U16 R4, desc[UR36][R4.64] ;  /* 0x0000002404047981 */ /* 0x000ea4000c1e1500 */
[----:B--2---:R2:W3:Y:S01]  /*1420*/  I2F.S16 R34, R4 ;  /* 0x0000000400227306 */ /* 0x0044e20000101400 */
[----:B------:R-:W-:Y:S05]  /*1430*/  BRA `(.L_x_21668) ;  /* 0x0000000800ec7947 */ /* 0x000fea0003800000 */
.L_x_21664:
        /* <DEDUP_REMOVED lines=8> */
.L_x_21672:
[----:B------:R-:W2:Y:S02]  /*14c0*/  LDG.E.U16 R4, desc[UR36][R4.64] ;  /* 0x0000002404047981 */ /* 0x000ea4000c1e1500 */
[----:B--2---:R-:W-:Y:S01]  /*14d0*/  HADD2.F32 R34, -RZ, R4.H0_H0 ;  /* 0x20000004ff227230 */ /* 0x004fe20000004100 */
[----:B------:R-:W-:Y:S06]  /*14e0*/  BRA `(.L_x_21668) ;  /* 0x0000000800c07947 */ /* 0x000fec0003800000 */
.L_x_21671:
        /* <DEDUP_REMOVED lines=8> */
.L_x_21674:
[----:B------:R-:W2:Y:S02]  /*1570*/  LDG.E.U16 R4, desc[UR36][R4.64] ;  /* 0x0000002404047981 */ /* 0x000ea4000c1e1500 */
[----:B--2---:R-:W-:Y:S01]  /*1580*/  HADD2.F32 R34, -RZ, R4.H0_H0 ;  /* 0x20000004ff227230 */ /* 0x004fe20000004100 */
[----:B------:R-:W-:Y:S06]  /*1590*/  BRA `(.L_x_21668) ;  /* 0x0000000800947947 */ /* 0x000fec0003800000 */
.L_x_21673:
[----:B------:R-:W2:Y:S01]  /*15a0*/  LDG.E.64 R4, desc[UR36][R4.64] ;  /* 0x0000002404047981 */ /* 0x000ea2000c1e1b00 */
[----:B------:R-:W-:Y:S01]  /*15b0*/  UMOV UR4, 0xf0000000 ;  /* 0xf000000000047882 */ /* 0x000fe20000000000 */
[----:B------:R-:W-:Y:S01]  /*15c0*/  UMOV UR5, 0x380fffff ;  /* 0x380fffff00057882 */ /* 0x000fe20000000000 */
[----:B--2---:R-:W0:Y:S01]  /*15d0*/  F2F.F32.F64 R34, R4 ;  /* 0x0000000400227310 */ /* 0x004e220000301000 */
[----:B------:R-:W-:-:S14]  /*15e0*/  DSETP.GEU.AND P0, PT, |R4|, UR4, PT ;  /* 0x0000000404007e2a */ /* 0x000fdc000bf0e200 */
[----:B0-----:R-:W-:Y:S01]  /*15f0*/  @!P0 FMUL R34, R34, 1.175494350822287508e-38 ;  /* 0x0080000022228820 */ /* 0x001fe20000400000 */
[----:B------:R-:W-:Y:S06]  /*1600*/  BRA `(.L_x_21668) ;  /* 0x0000000800787947 */ /* 0x000fec0003800000 */
.L_x_21663:
        /* <DEDUP_REMOVED lines=12> */
.L_x_21677:
[----:B------:R-:W2:Y:S01]  /*16d0*/  LDG.E.64 R4, desc[UR36][R4.64] ;  /* 0x0000002404047981 */ /* 0x000ea2000c1e1b00 */
[----:B------:R-:W-:Y:S01]  /*16e0*/  UMOV UR4, 0xf0000000 ;  /* 0xf000000000047882 */ /* 0x000fe20000000000 */
[----:B------:R-:W-:Y:S01]  /*16f0*/  UMOV UR5, 0x380fffff ;  /* 0x380fffff00057882 */ /* 0x000fe20000000000 */
[----:B--2---:R-:W0:Y:S01]  /*1700*/  F2F.F32.F64 R34, R4 ;  /* 0x0000000400227310 */ /* 0x004e220000301000 */
[----:B------:R-:W-:-:S14]  /*1710*/  DSETP.GEU.AND P0, PT, |R4|, UR4, PT ;  /* 0x0000000404007e2a */ /* 0x000fdc000bf0e200 */
[----:B0-----:R-:W-:Y:S01]  /*1720*/  @!P0 FMUL R34, R34, 1.175494350822287508e-38 ;  /* 0x0080000022228820 */ /* 0x001fe20000400000 */
[----:B------:R-:W-:Y:S06]  /*1730*/  BRA `(.L_x_21668) ;  /* 0x00000008002c7947 */ /* 0x000fec0003800000 */
.L_x_21676:
        /* <DEDUP_REMOVED lines=25> */
.L_x_21679:
        /* <DEDUP_REMOVED lines=13> */
.L_x_21678:
[----:B------:R-:W2:Y:S02]  /*19a0*/  LDG.E.U16 R4, desc[UR36][R4.64] ;  /* 0x0000002404047981 */ /* 0x000ea4000c1e1500 */
[----:B--2---:R-:W-:Y:S01]  /*19b0*/  IMAD.U32 R34, R4, 0x10000, RZ ;  /* 0x0001000004227824 */ /* 0x004fe200078e00ff */
[----:B------:R-:W-:Y:S06]  /*19c0*/  BRA `(.L_x_21668) ;  /* 0x0000000400887947 */ /* 0x000fec0003800000 */
.L_x_21675:
        /* <DEDUP_REMOVED lines=11> */
.L_x_21682:
        /* <DEDUP_REMOVED lines=20> */
.L_x_21684:
[----:B------:R-:W-:Y:S05]  /*1bc0*/  BSYNC.RECONVERGENT B0 ;  /* 0x0000000000007941 */ /* 0x000fea0003800200 */
.L_x_21683:
[----:B------:R-:W-:Y:S01]  /*1bd0*/  IMAD.SHL.U32 R0, R0, 0x100000, RZ ;  /* 0x0010000000007824 */ /* 0x000fe200078e00ff */
[----:B------:R-:W-:-:S04]  /*1be0*/  LEA R3, R3, 0x3b800000, 0x17 ;  /* 0x3b80000003037811 */ /* 0x000fc800078eb8ff */
[----:B------:R-:W-:Y:S01]  /*1bf0*/  LOP3.LUT R34, R3, R0, R7, 0xfe, !PT ;  /* 0x0000000003227212 */ /* 0x000fe200078efe07 */
[----:B------:R-:W-:Y:S06]  /*1c00*/  BRA `(.L_x_21668) ;  /* 0x0000000000f87947 */ /* 0x000fec0003800000 */
.L_x_21681:
        /* <DEDUP_REMOVED lines=20> */
.L_x_21686:
[----:B------:R-:W-:Y:S05]  /*1d50*/  BSYNC.RECONVERGENT B0 ;  /* 0x0000000000007941 */ /* 0x000fea0003800200 */
.L_x_21685:
[----:B------:R-:W-:Y:S01]  /*1d60*/  IMAD.SHL.U32 R0, R0, 0x200000, RZ ;  /* 0x0020000000007824 */ /* 0x000fe200078e00ff */
[----:B------:R-:W-:-:S04]  /*1d70*/  LEA R3, R3, 0x37800000, 0x17 ;  /* 0x3780000003037811 */ /* 0x000fc800078eb8ff */
[----:B------:R-:W-:Y:S01]  /*1d80*/  LOP3.LUT R34, R3, R0, R7, 0xfe, !PT ;  /* 0x0000000003227212 */ /* 0x000fe200078efe07 */
[----:B------:R-:W-:Y:S06]  /*1d90*/  BRA `(.L_x_21668) ;  /* 0x0000000000947947 */ /* 0x000fec0003800000 */
.L_x_21680:
[----:B------:R-:W-:-:S09]  /*1da0*/  UISETP.NE.AND UP0, UPT, UR4, 0x1c, UPT ;  /* 0x0000001c0400788c */ /* 0x000fd2000bf05270 */
[----:B------:R-:W-:Y:S05]  /*1db0*/  BRA.U !UP0, `(.L_x_21687) ;  /* 0x0000000108847547 */ /* 0x000fea000b800000 */
[----:B------:R-:W-:-:S09]  /*1dc0*/  UISETP.NE.AND UP0, UPT, UR4, 0x1d, UPT ;  /* 0x0000001d0400788c */ /* 0x000fd2000bf05270 */
[----:B------:R-:W-:Y:S05]  /*1dd0*/  BRA.U !UP0, `(.L_x_21688) ;  /* 0x0000000108707547 */ /* 0x000fea000b800000 */
[----:B------:R-:W-:-:S09]  /*1de0*/  UISETP.NE.AND UP0, UPT, UR4, 0x2c, UPT ;  /* 0x0000002c0400788c */ /* 0x000fd2000bf05270 */
[----:B------:R-:W-:Y:S05]  /*1df0*/  BRA.U !UP0, `(.L_x_21689) ;  /* 0x0000000108487547 */ /* 0x000fea000b800000 */
.L_x_21667:
        /* <DEDUP_REMOVED lines=16> */
.L_x_21690:
[----:B------:R-:W-:Y:S01]  /*1f00*/  IMAD.MOV.U32 R34, RZ, RZ, RZ ;  /* 0x000000ffff227224 */ /* 0x000fe200078e00ff */
[----:B------:R-:W-:Y:S06]  /*1f10*/  BRA `(.L_x_21668) ;  /* 0x0000000000347947 */ /* 0x000fec0003800000 */
.L_x_21689:
        /* <DEDUP_REMOVED lines=8> */
.L_x_21688:
[----:B------:R-:W2:Y:S02]  /*1fa0*/  LDG.E.64 R4, desc[UR36][R4.64] ;  /* 0x0000002404047981 */ /* 0x000ea4000c1e1b00 */
[----:B--2---:R0:W1:Y:S01]  /*1fb0*/  I2F.U64 R34, R4 ;  /* 0x0000000400227312 */ /* 0x0040620000301000 */
[----:B------:R-:W-:Y:S05]  /*1fc0*/  BRA `(.L_x_21668) ;  /* 0x0000000000087947 */ /* 0x000fea0003800000 */
.L_x_21687:
[----:B------:R-:W2:Y:S02]  /*1fd0*/  LDG.E R4, desc[UR36][R4.64] ;  /* 0x0000002404047981 */ /* 0x000ea4000c1e1900 */
[----:B--2---:R-:W-:-:S07]  /*1fe0*/  I2FP.F32.U32 R34, R4 ;  /* 0x0000000400227245 */ /* 0x004fce0000201000 */
.L_x_21668:
[----:B------:R-:W-:Y:S05]  /*1ff0*/  BSYNC.RECONVERGENT B6 ;  /* 0x0000000000067941 */ /* 0x000fea0003800200 */
.L_x_21662:
        /* <DEDUP_REMOVED lines=20> */
.L_x_21695:
[----:B------:R-:W2:Y:S02]  /*2140*/  LDG.E.U8 R4, desc[UR36][R4.64] ;  /* 0x0000002404047981 */ /* 0x000ea4000c1e1100 */
[----:B--2---:R-:W-:Y:S01]  /*2150*/  I2FP.F32.U32 R17, R4 ;  /* 0x0000000400117245 */ /* 0x004fe20000201000 */
[----:B------:R-:W-:Y:S06]  /*2160*/  BRA `(.L_x_21697) ;  /* 0x0000000c00247947 */ /* 0x000fec0003800000 */
.L_x_21694:
        /* <DEDUP_REMOVED lines=9> */
.L_x_21699:
[----:B------:R-:W2:Y:S02]  /*2200*/  LDG.E R4, desc[UR36][R4.64] ;  /* 0x0000002404047981 */ /* 0x000ea4000c1e1900 */
[----:B--2---:R-:W-:Y:S01]  /*2210*/  I2FP.F32.S32 R17, R4 ;  /* 0x0000000400117245 */ /* 0x004fe20000201400 */
[----:B------:R-:W-:Y:S06]  /*2220*/  BRA `(.L_x_21697) ;  /* 0x0000000800f47947 */ /* 0x000fec0003800000 */
.L_x_21698:
[----:B------:R-:W2:Y:S02]  /*2230*/  LDG.E.U16 R4, desc[UR36][R4.64] ;  /* 0x0000002404047981 */ /* 0x000ea4000c1e1500 */
[----:B--2---:R0:W2:Y:S01]  /*2240*/  I2F.S16 R17, R4 ;  /* 0x0000000400117306 */ /* 0x0040a20000101400 */
[----:B------:R-:W-:Y:S05]  /*2250*/  BRA `(.L_x_21697) ;  /* 0x0000000800e87947 */ /* 0x000fea0003800000 */
.L_x_21693:
        /* <DEDUP_REMOVED lines=8> */
.L_x_21701:
[----:B------:R-:W2:Y:S02]  /*22e0*/  LDG.E.U16 R4, desc[UR36][R4.64] ;  /* 0x0000002404047981 */ /* 0x000ea4000c1e1500 */
[----:B--2---:R-:W-:Y:S01]  /*22f0*/  HADD2.F32 R17, -RZ, R4.H0_H0 ;  /* 0x20000004ff117230 */ /* 0x004fe20000004100 */
[----:B------:R-:W-:Y:S06]  /*2300*/  BRA `(.L_x_21697) ;  /* 0x0000000800bc7947 */ /* 0x000fec0003800000 */
.L_x_21700:
        /* <DEDUP_REMOVED lines=8> */
.L_x_21703:
[----:B------:R-:W2:Y:S02]  /*2390*/  LDG.E.U16 R4, desc[UR36][R4.64] ;  /* 0x0000002404047981 */ /* 0x000ea4000c1e1500 */
[----:B--2---:R-:W-:Y:S01]  /*23a0*/  HADD2.F32 R17, -RZ, R4.H0_H0 ;  /* 0x20000004ff117230 */ /* 0x004fe20000004100 */
[----:B------:R-:W-:Y:S06]  /*23b0*/  BRA `(.L_x_21697) ;  /* 0x0000000800907947 */ /* 0x000fec0003800000 */
.L_x_21702:
[----:B------:R-:W2:Y:S01]  /*23c0*/  LDG.E.64 R4, desc[UR36][R4.64] ;  /* 0x0000002404047981 */ /* 0x000ea2000c1e1b00 */
[----:B------:R-:W-:Y:S01]  /*23d0*/  UMOV UR4, 0xf0000000 ;  /* 0xf000000000047882 */ /* 0x000fe20000000000 */
[----:B------:R-:W-:Y:S01]  /*23e0*/  UMOV UR5, 0x380fffff ;  /* 0x380fffff00057882 */ /* 0x000fe20000000000 */
[----:B--2---:R-:W0:Y:S01]  /*23f0*/  F2F.F32.F64 R17, R4 ;  /* 0x0000000400117310 */ /* 0x004e220000301000 */
[----:B------:R-:W-:-:S14]  /*2400*/  DSETP.GEU.AND P0, PT, |R4|, UR4, PT ;  /* 0x0000000404007e2a */ /* 0x000fdc000bf0e200 */
[----:B0-----:R-:W-:Y:S01]  /*2410*/  @!P0 FMUL R17, R17, 1.175494350822287508e-38 ;  /* 0x0080000011118820 */ /* 0x001fe20000400000 */
[----:B------:R-:W-:Y:S06]  /*2420*/  BRA `(.L_x_21697) ;  /* 0x0000000800747947 */ /* 0x000fec0003800000 */
.L_x_21692:
        /* <DEDUP_REMOVED lines=12> */
.L_x_21706:
[----:B------:R-:W2:Y:S01]  /*24f0*/  LDG.E.64 R4, desc[UR36][R4.64] ;  /* 0x0000002404047981 */ /* 0x000ea2000c1e1b00 */
[----:B------:R-:W-:Y:S01]  /*2500*/  UMOV UR4, 0xf0000000 ;  /* 0xf000000000047882 */ /* 0x000fe20000000000 */
[----:B------:R-:W-:Y:S01]  /*2510*/  UMOV UR5, 0x380fffff ;  /* 0x380fffff00057882 */ /* 0x000fe20000000000 */
[----:B--2---:R-:W0:Y:S01]  /*2520*/  F2F.F32.F64 R17, R4 ;  /* 0x0000000400117310 */ /* 0x004e220000301000 */
[----:B------:R-:W-:-:S14]  /*2530*/  DSETP.GEU.AND P0, PT, |R4|, UR4, PT ;  /* 0x0000000404007e2a */ /* 0x000fdc000bf0e200 */
[----:B0-----:R-:W-:Y:S01]  /*2540*/  @!P0 FMUL R17, R17, 1.175494350822287508e-38 ;  /* 0x0080000011118820 */ /* 0x001fe20000400000 */
[----:B------:R-:W-:Y:S06]  /*2550*/  BRA `(.L_x_21697) ;  /* 0x0000000800287947 */ /* 0x000fec0003800000 */
.L_x_21705:
        /* <DEDUP_REMOVED lines=25> */
.L_x_21708:
        /* <DEDUP_REMOVED lines=12> */
.L_x_21707:
[----:B------:R-:W2:Y:S02]  /*27b0*/  LDG.E.U16 R4, desc[UR36][R4.64] ;  /* 0x0000002404047981 */ /* 0x000ea4000c1e1500 */
[----:B--2---:R-:W-:Y:S01]  /*27c0*/  IMAD.U32 R17, R4, 0x10000, RZ ;  /* 0x0001000004117824 */ /* 0x004fe200078e00ff */
[----:B------:R-:W-:Y:S06]  /*27d0*/  BRA `(.L_x_21697) ;  /* 0x0000000400887947 */ /* 0x000fec0003800000 */
.L_x_21704:
        /* <DEDUP_REMOVED lines=11> */
.L_x_21711:
        /* <DEDUP_REMOVED lines=20> */
.L_x_21713:
[----:B------:R-:W-:Y:S05]  /*29d0*/  BSYNC.RECONVERGENT B0 ;  /* 0x0000000000007941 */ /* 0x000fea0003800200 */
.L_x_21712:
[----:B------:R-:W-:Y:S01]  /*29e0*/  IMAD.SHL.U32 R0, R0, 0x100000, RZ ;  /* 0x0010000000007824 */ /* 0x000fe200078e00ff */
[----:B------:R-:W-:-:S04]  /*29f0*/  LEA R3, R3, 0x3b800000, 0x17 ;  /* 0x3b80000003037811 */ /* 0x000fc800078eb8ff */
[----:B------:R-:W-:Y:S01]  /*2a00*/  LOP3.LUT R17, R3, R0, R17, 0xfe, !PT ;  /* 0x0000000003117212 */ /* 0x000fe200078efe11 */
[----:B------:R-:W-:Y:S06]  /*2a10*/  BRA `(.L_x_21697) ;  /* 0x0000000000f87947 */ /* 0x000fec0003800000 */
.L_x_21710:
        /* <DEDUP_REMOVED lines=20> */
.L_x_21715:
[----:B------:R-:W-:Y:S05]  /*2b60*/  BSYNC.RECONVERGENT B0 ;  /* 0x0000000000007941 */ /* 0x000fea0003800200 */
.L_x_21714:
[----:B------:R-:W-:Y:S01]  /*2b70*/  IMAD.SHL.U32 R0, R0, 0x200000, RZ ;  /* 0x0020000000007824 */ /* 0x000fe200078e00ff */
[----:B------:R-:W-:-:S04]  /*2b80*/  LEA R3, R3, 0x37800000, 0x17 ;  /* 0x3780000003037811 */ /* 0x000fc800078eb8ff */
[----:B------:R-:W-:Y:S01]  /*2b90*/  LOP3.LUT R17, R3, R0, R17, 0xfe, !PT ;  /* 0x0000000003117212 */ /* 0x000fe200078efe11 */
[----:B------:R-:W-:Y:S06]  /*2ba0*/  BRA `(.L_x_21697) ;  /* 0x0000000000947947 */ /* 0x000fec0003800000 */
.L_x_21709:
[----:B------:R-:W-:-:S09]  /*2bb0*/  UISETP.NE.AND UP0, UPT, UR4, 0x1c, UPT ;  /* 0x0000001c0400788c */ /* 0x000fd2000bf05270 */
[----:B------:R-:W-:Y:S05]  /*2bc0*/  BRA.U !UP0, `(.L_x_21716) ;  /* 0x0000000108847547 */ /* 0x000fea000b800000 */
[----:B------:R-:W-:-:S09]  /*2bd0*/  UISETP.NE.AND UP0, UPT, UR4, 0x1d, UPT ;  /* 0x0000001d0400788c */ /* 0x000fd2000bf05270 */
[----:B------:R-:W-:Y:S05]  /*2be0*/  BRA.U !UP0, `(.L_x_21717) ;  /* 0x0000000108707547 */ /* 0x000fea000b800000 */
[----:B------:R-:W-:-:S09]  /*2bf0*/  UISETP.NE.AND UP0, UPT, UR4, 0x2c, UPT ;  /* 0x0000002c0400788c */ /* 0x000fd2000bf05270 */
[----:B------:R-:W-:Y:S05]  /*2c00*/  BRA.U !UP0, `(.L_x_21718) ;  /* 0x0000000108487547 */ /* 0x000fea000b800000 */
.L_x_21696:
        /* <DEDUP_REMOVED lines=16> */
.L_x_21719:
[----:B------:R-:W-:Y:S01]  /*2d10*/  IMAD.MOV.U32 R17, RZ, RZ, RZ ;  /* 0x000000ffff117224 */ /* 0x000fe200078e00ff */
[----:B------:R-:W-:Y:S06]  /*2d20*/  BRA `(.L_x_21697) ;  /* 0x0000000000347947 */ /* 0x000fec0003800000 */
.L_x_21718:
        /* <DEDUP_REMOVED lines=8> */
.L_x_21717:
[----:B------:R-:W2:Y:S02]  /*2db0*/  LDG.E.64 R4, desc[UR36][R4.64] ;  /* 0x0000002404047981 */ /* 0x000ea4000c1e1b00 */
[----:B--2---:R0:W2:Y:S01]  /*2dc0*/  I2F.U64 R17, R4 ;  /* 0x0000000400117312 */ /* 0x0040a20000301000 */
[----:B------:R-:W-:Y:S05]  /*2dd0*/  BRA `(.L_x_21697) ;  /* 0x0000000000087947 */ /* 0x000fea0003800000 */
.L_x_21716:
[----:B------:R-:W2:Y:S02]  /*2de0*/  LDG.E R4, desc[UR36][R4.64] ;  /* 0x0000002404047981 */ /* 0x000ea4000c1e1900 */
[----:B--2---:R-:W-:-:S07]  /*2df0*/  I2FP.F32.U32 R17, R4 ;  /* 0x0000000400117245 */ /* 0x004fce0000201000 */
.L_x_21697:
[----:B------:R-:W-:Y:S05]  /*2e00*/  BSYNC.RECONVERGENT B6 ;  /* 0x0000000000067941 */ /* 0x000fea0003800200 */
.L_x_21691:
        /* <DEDUP_REMOVED lines=20> */
.L_x_21724:
[----:B------:R-:W4:Y:S02]  /*2f50*/  LDG.E.U8 R4, desc[UR36][R4.64] ;  /* 0x0000002404047981 */ /* 0x000f24000c1e1100 */
[----:B----4-:R-:W-:Y:S01]  /*2f60*/  I2FP.F32.U32 R18, R4 ;  /* 0x0000000400127245 */ /* 0x010fe20000201000 */
[----:B------:R-:W-:Y:S06]  /*2f70*/  BRA `(.L_x_21726) ;  /* 0x0000000c00287947 */ /* 0x000fec0003800000 */
.L_x_21723:
        /* <DEDUP_REMOVED lines=9> */
.L_x_21728:
[----:B------:R-:W4:Y:S02]  /*3010*/  LDG.E R4, desc[UR36][R4.64] ;  /* 0x0000002404047981 */ /* 0x000f24000c1e1900 */
[----:B----4-:R-:W-:Y:S01]  /*3020*/  I2FP.F32.S32 R18, R4 ;  /* 0x0000000400127245 */ /* 0x010fe20000201400 */
[----:B------:R-:W-:Y:S06]  /*3030*/  BRA `(.L_x_21726) ;  /* 0x0000000800f87947 */ /* 0x000fec0003800000 */
.L_x_21727:
[----:B------:R-:W4:Y:S02]  /*3040*/  LDG.E.U16 R4, desc[UR36][R4.64] ;  /* 0x0000002404047981 */ /* 0x000f24000c1e1500 */
[----:B----4-:R0:W4:Y:S01]  /*3050*/  I2F.S16 R18, R4 ;  /* 0x0000000400127306 */ /* 0x0101220000101400 */
[----:B------:R-:W-:Y:S05]  /*3060*/  BRA `(.L_x_21726) ;  /* 0x0000000800ec7947 */ /* 0x000fea0003800000 */
.L_x_21722:
        /* <DEDUP_REMOVED lines=8> */
.L_x_21730:
[----:B------:R-:W4:Y:S02]  /*30f0*/  LDG.E.U16 R4, desc[UR36][R4.64] ;  /* 0x0000002404047981 */ /* 0x000f24000c1e1500 */
[----:B----4-:R-:W-:Y:S01]  /*3100*/  HADD2.F32 R18, -RZ, R4.H0_H0 ;  /* 0x20000004ff127230 */ /* 0x010fe20000004100 */
[----:B------:R-:W-:Y:S06]  /*3110*/  BRA `(.L_x_21726) ;  /* 0x0000000800c07947 */ /* 0x000fec0003800000 */
.L_x_21729:
        /* <DEDUP_REMOVED lines=8> */
.L_x_21732:
[----:B------:R-:W4:Y:S02]  /*31a0*/  LDG.E.U16 R4, desc[UR36][R4.64] ;  /* 0x0000002404047981 */ /* 0x000f24000c1e1500 */
[----:B----4-:R-:W-:Y:S01]  /*31b0*/  HADD2.F32 R18, -RZ, R4.H0_H0 ;  /* 0x20000004ff127230 */ /* 0x010fe20000004100 */
[----:B------:R-:W-:Y:S06]  /*31c0*/  BRA `(.L_x_21726) ;  /* 0x0000000800947947 */ /* 0x000fec0003800000 */
.L_x_21731:
[----:B------:R-:W4:Y:S01]  /*31d0*/  LDG.E.64 R4, desc[UR36][R4.64] ;  /* 0x0000002404047981 */ /* 0x000f22000c1e1b00 */
[----:B------:R-:W-:Y:S01]  /*31e0*/  UMOV UR4, 0xf0000000 ;  /* 0xf000000000047882 */ /* 0x000fe20000000000 */
[----:B------:R-:W-:Y:S01]  /*31f0*/  UMOV UR5, 0x380fffff ;  /* 0x380fffff00057882 */ /* 0x000fe20000000000 */
[----:B----4-:R-:W0:Y:S01]  /*3200*/  F2F.F32.F64 R18, R4 ;  /* 0x0000000400127310 */ /* 0x010e220000301000 */
[----:B------:R-:W-:-:S14]  /*3210*/  DSETP.GEU.AND P0, PT, |R4|, UR4, PT ;  /* 0x0000000404007e2a */ /* 0x000fdc000bf0e200 */
[----:B0-----:R-:W-:Y:S01]  /*3220*/  @!P0 FMUL R18, R18, 1.175494350822287508e-38 ;  /* 0x0080000012128820 */ /* 0x001fe20000400000 */
[----:B------:R-:W-:Y:S06]  /*3230*/  BRA `(.L_x_21726) ;  /* 0x0000000800787947 */ /* 0x000fec0003800000 */
.L_x_21721:
        /* <DEDUP_REMOVED lines=12> */
.L_x_21735:
[----:B------:R-:W4:Y:S01]  /*3300*/  LDG.E.64 R4, desc[UR36][R4.64] ;  /* 0x0000002404047981 */ /* 0x000f22000c1e1b00 */
[----:B------:R-:W-:Y:S01]  /*3310*/  UMOV UR4, 0xf0000000 ;  /* 0xf000000000047882 */ /* 0x000fe20000000000 */
[----:B------:R-:W-:Y:S01]  /*3320*/  UMOV UR5, 0x380fffff ;  /* 0x380fffff00057882 */ /* 0x000fe20000000000 */
[----:B----4-:R-:W0:Y:S01]  /*3330*/  F2F.F32.F64 R18, R4 ;  /* 0x0000000400127310 */ /* 0x010e220000301000 */
[----:B------:R-:W-:-:S14]  /*3340*/  DSETP.GEU.AND P0, PT, |R4|, UR4, PT ;  /* 0x0000000404007e2a */ /* 0x000fdc000bf0e200 */
[----:B0-----:R-:W-:Y:S01]  /*3350*/  @!P0 FMUL R18, R18, 1.175494350822287508e-38 ;  /* 0x0080000012128820 */ /* 0x001fe20000400000 */
[----:B------:R-:W-:Y:S06]  /*3360*/  BRA `(.L_x_21726) ;  /* 0x00000008002c7947 */ /* 0x000fec0003800000 */
.L_x_21734:
        /* <DEDUP_REMOVED lines=25> */
.L_x_21737:
        /* <DEDUP_REMOVED lines=13> */
.L_x_21736:
[----:B------:R-:W4:Y:S02]  /*35d0*/  LDG.E.U16 R4, desc[UR36][R4.64] ;  /* 0x0000002404047981 */ /* 0x000f24000c1e1500 */
[----:B----4-:R-:W-:Y:S01]  /*35e0*/  IMAD.U32 R18, R4, 0x10000, RZ ;  /* 0x0001000004127824 */ /* 0x010fe200078e00ff */
[----:B------:R-:W-:Y:S06]  /*35f0*/  BRA `(.L_x_21726) ;  /* 0x0000000400887947 */ /* 0x000fec0003800000 */
.L_x_21733:
        /* <DEDUP_REMOVED lines=11> */
.L_x_21740:
        /* <DEDUP_REMOVED lines=20> */
.L_x_21742:
[----:B------:R-:W-:Y:S05]  /*37f0*/  BSYNC.RECONVERGENT B0 ;  /* 0x0000000000007941 */ /* 0x000fea0003800200 */
.L_x_21741:
[----:B------:R-:W-:Y:S01]  /*3800*/  IMAD.SHL.U32 R0, R0, 0x100000, RZ ;  /* 0x0010000000007824 */ /* 0x000fe200078e00ff */
[----:B------:R-:W-:-:S04]  /*3810*/  LEA R3, R3, 0x3b800000, 0x17 ;  /* 0x3b80000003037811 */ /* 0x000fc800078eb8ff */
[----:B------:R-:W-:Y:S01]  /*3820*/  LOP3.LUT R18, R3, R0, R7, 0xfe, !PT ;  /* 0x0000000003127212 */ /* 0x000fe200078efe07 */
[----:B------:R-:W-:Y:S06]  /*3830*/  BRA `(.L_x_21726) ;  /* 0x0000000000f87947 */ /* 0x000fec0003800000 */
.L_x_21739:
        /* <DEDUP_REMOVED lines=20> */
.L_x_21744:
[----:B------:R-:W-:Y:S05]  /*3980*/  BSYNC.RECONVERGENT B0 ;  /* 0x0000000000007941 */ /* 0x000fea0003800200 */
.L_x_21743:
[----:B------:R-:W-:Y:S01]  /*3990*/  IMAD.SHL.U32 R0, R0, 0x200000, RZ ;  /* 0x0020000000007824 */ /* 0x000fe200078e00ff */
[----:B------:R-:W-:-:S04]  /*39a0*/  LEA R3, R3, 0x37800000, 0x17 ;  /* 0x3780000003037811 */ /* 0x000fc800078eb8ff */
[----:B------:R-:W-:Y:S01]  /*39b0*/  LOP3.LUT R18, R3, R0, R7, 0xfe, !PT ;  /* 0x0000000003127212 */ /* 0x000fe200078efe07 */
[----:B------:R-:W-:Y:S06]  /*39c0*/  BRA `(.L_x_21726) ;  /* 0x0000000000947947 */ /* 0x000fec0003800000 */
.L_x_21738:
[----:B------:R-:W-:-:S09]  /*39d0*/  UISETP.NE.AND UP0, UPT, UR4, 0x1c, UPT ;  /* 0x0000001c0400788c */ /* 0x000fd2000bf05270 */
[----:B------:R-:W-:Y:S05]  /*39e0*/  BRA.U !UP0, `(.L_x_21745) ;  /* 0x0000000108847547 */ /* 0x000fea000b800000 */
[----:B------:R-:W-:-:S09]  /*39f0*/  UISETP.NE.AND UP0, UPT, UR4, 0x1d, UPT ;  /* 0x0000001d0400788c */ /* 0x000fd2000bf05270 */
[----:B------:R-:W-:Y:S05]  /*3a00*/  BRA.U !UP0, `(.L_x_21746) ;  /* 0x0000000108707547 */ /* 0x000fea000b800000 */
[----:B------:R-:W-:-:S09]  /*3a10*/  UISETP.NE.AND UP0, UPT, UR4, 0x2c, UPT ;  /* 0x0000002c0400788c */ /* 0x000fd2000bf05270 */
[----:B------:R-:W-:Y:S05]  /*3a20*/  BRA.U !UP0, `(.L_x_21747) ;  /* 0x0000000108487547 */ /* 0x000fea000b800000 */
.L_x_21725:
        /* <DEDUP_REMOVED lines=16> */
.L_x_21748:
[----:B------:R-:W-:Y:S01]  /*3b30*/  IMAD.MOV.U32 R18, RZ, RZ, RZ ;  /* 0x000000ffff127224 */ /* 0x000fe200078e00ff */
[----:B------:R-:W-:Y:S06]  /*3b40*/  BRA `(.L_x_21726) ;  /* 0x0000000000347947 */ /* 0x000fec0003800000 */
.L_x_21747:
        /* <DEDUP_REMOVED lines=8> */
.L_x_21746:
[----:B------:R-:W4:Y:S02]  /*3bd0*/  LDG.E.64 R4, desc[UR36][R4.64] ;  /* 0x0000002404047981 */ /* 0x000f24000c1e1b00 */
[----:B----4-:R0:W4:Y:S01]  /*3be0*/  I2F.U64 R18, R4 ;  /* 0x0000000400127312 */ /* 0x0101220000301000 */
[----:B------:R-:W-:Y:S05]  /*3bf0*/  BRA `(.L_x_21726) ;  /* 0x0000000000087947 */ /* 0x000fea0003800000 */
.L_x_21745:
[----:B------:R-:W4:Y:S02]  /*3c00*/  LDG.E R4, desc[UR36][R4.64] ;  /* 0x0000002404047981 */ /* 0x000f24000c1e1900 */
[----:B----4-:R-:W-:-:S07]  /*3c10*/  I2FP.F32.U32 R18, R4 ;  /* 0x0000000400127245 */ /* 0x010fce0000201000 */
.L_x_21726:
[----:B------:R-:W-:Y:S05]  /*3c20*/  BSYNC.RECONVERGENT B6 ;  /* 0x0000000000067941 */ /* 0x000fea0003800200 */
.L_x_21720:
        /* <DEDUP_REMOVED lines=20> */
.L_x_21753:
[----:B------:R-:W2:Y:S02]  /*3d70*/  LDG.E.U8 R4, desc[UR36][R4.64] ;  /* 0x0000002404047981 */ /* 0x000ea4000c1e1100 */
[----:B--2---:R-:W-:Y:S01]  /*3d80*/  I2FP.F32.U32 R22, R4 ;  /* 0x0000000400167245 */ /* 0x004fe20000201000 */
[----:B------:R-:W-:Y:S06]  /*3d90*/  BRA `(.L_x_21755) ;  /* 0x0000000c00287947 */ /* 0x000fec0003800000 */
.L_x_21752:
        /* <DEDUP_REMOVED lines=9> */
.L_x_21757:
[----:B------:R-:W2:Y:S02]  /*3e30*/  LDG.E R4, desc[UR36][R4.64] ;  /* 0x0000002404047981 */ /* 0x000ea4000c1e1900 */
[----:B--2---:R-:W-:Y:S01]  /*3e40*/  I2FP.F32.S32 R22, R4 ;  /* 0x0000000400167245 */ /* 0x004fe20000201400 */
[----:B------:R-:W-:Y:S06]  /*3e50*/  BRA `(.L_x_21755) ;  /* 0x0000000800f87947 */ /* 0x000fec0003800000 */
.L_x_21756:
[----:B------:R-:W2:Y:S02]  /*3e60*/  LDG.E.U16 R4, desc[UR36][R4.64] ;  /* 0x0000002404047981 */ /* 0x000ea4000c1e1500 */
[----:B--2---:R0:W1:Y:S01]  /*3e70*/  I2F.S16 R22, R4 ;  /* 0x0000000400167306 */ /* 0x0040620000101400 */
[----:B------:R-:W-:Y:S05]  /*3e80*/  BRA `(.L_x_21755) ;  /* 0x0000000800ec7947 */ /* 0x000fea0003800000 */
.L_x_21751:
        /* <DEDUP_REMOVED lines=8> */
.L_x_21759:
[----:B------:R-:W2:Y:S02]  /*3f10*/  LDG.E.U16 R4, desc[UR36][R4.64] ;  /* 0x0000002404047981 */ /* 0x000ea4000c1e1500 */
[----:B--2---:R-:W-:Y:S01]  /*3f20*/  HADD2.F32 R22, -RZ, R4.H0_H0 ;  /* 0x20000004ff167230 */ /* 0x004fe20000004100 */
[----:B------:R-:W-:Y:S06]  /*3f30*/  BRA `(.L_x_21755) ;  /* 0x0000000800c07947 */ /* 0x000fec0003800000 */
.L_x_21758:
        /* <DEDUP_REMOVED lines=8> */
.L_x_21761:
[----:B------:R-:W2:Y:S02]  /*3fc0*/  LDG.E.U16 R4, desc[UR36][R4.64] ;  /* 0x0000002404047981 */ /* 0x000ea4000c1e1500 */
[----:B--2---:R-:W-:Y:S01]  /*3fd0*/  HADD2.F32 R22, -RZ, R4.H0_H0 ;  /* 0x20000004ff167230 */ /* 0x004fe20000004100 */
[----:B------:R-:W-:Y:S06]  /*3fe0*/  BRA `(.L_x_21755) ;  /* 0x0000000800947947 */ /* 0x000fec0003800000 */
.L_x_21760:
[----:B------:R-:W2:Y:S01]  /*3ff0*/  LDG.E.64 R4, desc[UR36][R4.64] ;  /* 0x0000002404047981 */ /* 0x000ea2000c1e1b00 */
[----:B------:R-:W-:Y:S01]  /*4000*/  UMOV UR4, 0xf0000000 ;  /* 0xf000000000047882 */ /* 0x000fe20000000000 */
[----:B------:R-:W-:Y:S01]  /*4010*/  UMOV UR5, 0x380fffff ;  /* 0x380fffff00057882 */ /* 0x000fe20000000000 */
[----:B--2---:R-:W0:Y:S01]  /*4020*/  F2F.F32.F64 R22, R4 ;  /* 0x0000000400167310 */ /* 0x004e220000301000 */
[----:B------:R-:W-:-:S14]  /*4030*/  DSETP.GEU.AND P0, PT, |R4|, UR4, PT ;  /* 0x0000000404007e2a */ /* 0x000fdc000bf0e200 */
[----:B0-----:R-:W-:Y:S01]  /*4040*/  @!P0 FMUL R22, R22, 1.175494350822287508e-38 ;  /* 0x0080000016168820 */ /* 0x001fe20000400000 */
[----:B------:R-:W-:Y:S06]  /*4050*/  BRA `(.L_x_21755) ;  /* 0x0000000800787947 */ /* 0x000fec0003800000 */
.L_x_21750:
        /* <DEDUP_REMOVED lines=12> */
.L_x_21764:
[----:B------:R-:W2:Y:S01]  /*4120*/  LDG.E.64 R4, desc[UR36][R4.64] ;  /* 0x0000002404047981 */ /* 0x000ea2000c1e1b00 */
[----:B------:R-:W-:Y:S01]  /*4130*/  UMOV UR4, 0xf0000000 ;  /* 0xf000000000047882 */ /* 0x000fe20000000000 */
[----:B------:R-:W-:Y:S01]  /*4140*/  UMOV UR5, 0x380fffff ;  /* 0x380fffff00057882 */ /* 0x000fe20000000000 */
[----:B--2---:R-:W0:Y:S01]  /*4150*/  F2F.F32.F64 R22, R4 ;  /* 0x0000000400167310 */ /* 0x004e220000301000 */
[----:B------:R-:W-:-:S14]  /*4160*/  DSETP.GEU.AND P0, PT, |R4|, UR4, PT ;  /* 0x0000000404007e2a */ /* 0x000fdc000bf0e200 */
[----:B0-----:R-:W-:Y:S01]  /*4170*/  @!P0 FMUL R22, R22, 1.175494350822287508e-38 ;  /* 0x0080000016168820 */ /* 0x001fe20000400000 */
[----:B------:R-:W-:Y:S06]  /*4180*/  BRA `(.L_x_21755) ;  /* 0x00000008002c7947 */ /* 0x000fec0003800000 */
.L_x_21763:
        /* <DEDUP_REMOVED lines=25> */
.L_x_21766:
        /* <DEDUP_REMOVED lines=13> */
.L_x_21765:
[----:B------:R-:W2:Y:S02]  /*43f0*/  LDG.E.U16 R4, desc[UR36][R4.64] ;  /* 0x0000002404047981 */ /* 0x000ea4000c1e1500 */
[----:B--2---:R-:W-:Y:S01]  /*4400*/  IMAD.U32 R22, R4, 0x10000, RZ ;  /* 0x0001000004167824 */ /* 0x004fe200078e00ff */
[----:B------:R-:W-:Y:S06]  /*4410*/  BRA `(.L_x_21755) ;  /* 0x0000000400887947 */ /* 0x000fec0003800000 */
.L_x_21762:
        /* <DEDUP_REMOVED lines=11> */
.L_x_21769:
        /* <DEDUP_REMOVED lines=20> */
.L_x_21771:
[----:B------:R-:W-:Y:S05]  /*4610*/  BSYNC.RECONVERGENT B0 ;  /* 0x0000000000007941 */ /* 0x000fea0003800200 */
.L_x_21770:
[----:B------:R-:W-:Y:S01]  /*4620*/  IMAD.SHL.U32 R0, R0, 0x100000, RZ ;  /* 0x0010000000007824 */ /* 0x000fe200078e00ff */
[----:B------:R-:W-:-:S04]  /*4630*/  LEA R3, R3, 0x3b800000, 0x17 ;  /* 0x3b80000003037811 */ /* 0x000fc800078eb8ff */
[----:B------:R-:W-:Y:S01]  /*4640*/  LOP3.LUT R22, R3, R0, R7, 0xfe, !PT ;  /* 0x0000000003167212 */ /* 0x000fe200078efe07 */
[----:B------:R-:W-:Y:S06]  /*4650*/  BRA `(.L_x_21755) ;  /* 0x0000000000f87947 */ /* 0x000fec0003800000 */
.L_x_21768:
        /* <DEDUP_REMOVED lines=20> */
.L_x_21773:
[----:B------:R-:W-:Y:S05]  /*47a0*/  BSYNC.RECONVERGENT B0 ;  /* 0x0000000000007941 */ /* 0x000fea0003800200 */
.L_x_21772:
[----:B------:R-:W-:Y:S01]  /*47b0*/  IMAD.SHL.U32 R0, R0, 0x200000, RZ ;  /* 0x0020000000007824 */ /* 0x000fe200078e00ff */
[----:B------:R-:W-:-:S04]  /*47c0*/  LEA R3, R3, 0x37800000, 0x17 ;  /* 0x3780000003037811 */ /* 0x000fc800078eb8ff */
[----:B------:R-:W-:Y:S01]  /*47d0*/  LOP3.LUT R22, R3, R0, R7, 0xfe, !PT ;  /* 0x0000000003167212 */ /* 0x000fe200078efe07 */
[----:B------:R-:W-:Y:S06]  /*47e0*/  BRA `(.L_x_21755) ;  /* 0x0000000000947947 */ /* 0x000fec0003800000 */
.L_x_21767:
[----:B------:R-:W-:-:S09]  /*47f0*/  UISETP.NE.AND UP0, UPT, UR4, 0x1c, UPT ;  /* 0x0000001c0400788c */ /* 0x000fd2000bf05270 */
[----:B------:R-:W-:Y:S05]  /*4800*/  BRA.U !UP0, `(.L_x_21774) ;  /* 0x0000000108847547 */ /* 0x000fea000b800000 */
[----:B------:R-:W-:-:S09]  /*4810*/  UISETP.NE.AND UP0, UPT, UR4, 0x1d, UPT ;  /* 0x0000001d0400788c */ /* 0x000fd2000bf05270 */
[----:B------:R-:W-:Y:S05]  /*4820*/  BRA.U !UP0, `(.L_x_21775) ;  /* 0x0000000108707547 */ /* 0x000fea000b800000 */
[----:B------:R-:W-:-:S09]  /*4830*/  UISETP.NE.AND UP0, UPT, UR4, 0x2c, UPT ;  /* 0x0000002c0400788c */ /* 0x000fd2000bf05270 */
[----:B------:R-:W-:Y:S05]  /*4840*/  BRA.U !UP0, `(.L_x_21776) ;  /* 0x0000000108487547 */ /* 0x000fea000b800000 */
.L_x_21754:
        /* <DEDUP_REMOVED lines=16> */
.L_x_21777:
[----:B------:R-:W-:Y:S01]  /*4950*/  IMAD.MOV.U32 R22, RZ, RZ, RZ ;  /* 0x000000ffff167224 */ /* 0x000fe200078e00ff */
[----:B------:R-:W-:Y:S06]  /*4960*/  BRA `(.L_x_21755) ;  /* 0x0000000000347947 */ /* 0x000fec0003800000 */
.L_x_21776:
        /* <DEDUP_REMOVED lines=8> */
.L_x_21775:
[----:B------:R-:W2:Y:S02]  /*49f0*/  LDG.E.64 R22, desc[UR36][R4.64] ;  /* 0x0000002404167981 */ /* 0x000ea4000c1e1b00 */
[----:B--2---:R0:W1:Y:S01]  /*4a00*/  I2F.U64 R22, R22 ;  /* 0x0000001600167312 */ /* 0x0040620000301000 */
[----:B------:R-:W-:Y:S05]  /*4a10*/  BRA `(.L_x_21755) ;  /* 0x0000000000087947 */ /* 0x000fea0003800000 */
.L_x_21774:
[----:B------:R-:W2:Y:S02]  /*4a20*/  LDG.E R4, desc[UR36][R4.64] ;  /* 0x0000002404047981 */ /* 0x000ea4000c1e1900 */
[----:B--2---:R-:W-:-:S07]  /*4a30*/  I2FP.F32.U32 R22, R4 ;  /* 0x0000000400167245 */ /* 0x004fce0000201000 */
.L_x_21755:
[----:B------:R-:W-:Y:S05]  /*4a40*/  BSYNC.RECONVERGENT B6 ;  /* 0x0000000000067941 */ /* 0x000fea0003800200 */
.L_x_21749:
[----:B------:R-:W-:-:S07]  /*4a50*/  VIADD R33, R35, 0x80 ;  /* 0x0000008023217836 */ /* 0x000fce0000000000 */
.L_x_21627:
[----:B------:R-:W-:Y:S05]  /*4a60*/  BSYNC.RECONVERGENT B7 ;  /* 0x0000000000077941 */ /* 0x000fea0003800200 */
.L_x_21626:
[----:B------:R-:W-:Y:S01]  /*4a70*/  ISETP.GE.AND P0, PT, R33, R36, PT ;  /* 0x000000242100720c */ /* 0x000fe20003f06270 */
[----:B------:R-:W-:Y:S01]  /*4a80*/  BSSY.RECONVERGENT B7, `(.L_x_21778) ;  /* 0x0000495000077945 */ /* 0x000fe20003800200 */
[----:B------:R-:W-:Y:S01]  /*4a90*/  IMAD.MOV.U32 R19, RZ, RZ, RZ ;  /* 0x000000ffff137224 */ /* 0x000fe200078e00ff */
[----:B0-2---:R-:W-:Y:S02]  /*4aa0*/  PRMT R23, RZ, 0x7610, R23 ;  /* 0x00007610ff177816 */ /* 0x005fe40000000017 */
[----:B------:R-:W-:Y:S01]  /*4ab0*/  CS2R R24, SRZ ;  /* 0x0000000000187805 */ /* 0x000fe2000001ff00 */
[----:B------:R-:W-:-:S07]  /*4ac0*/  IMAD.MOV.U32 R27, RZ, RZ, RZ ;  /* 0x000000ffff1b7224 */ /* 0x000fce00078e00ff */
[----:B------:R-:W-:Y:S05]  /*4ad0*/  @P0 BRA `(.L_x_21779) ;  /* 0x00000048003c0947 */ /* 0x000fea0003800000 */
[----:B------:R-:W0:Y:S01]  /*4ae0*/  LDCU UR4, c[0x0][0x3c4] ;  /* 0x00007880ff0477ac */ /* 0x000e220008000800 */
[----:B------:R-:W2:Y:S01]  /*4af0*/  LDC.64 R4, c[0x0][0x390] ;  /* 0x0000e400ff047b82 */ /* 0x000ea20000000a00 */
        /* <DEDUP_REMOVED lines=20> */
.L_x_21783:
[----:B------:R-:W2:Y:S02]  /*4c40*/  LDG.E.U8 R4, desc[UR36][R4.64] ;  /* 0x0000002404047981 */ /* 0x000ea4000c1e1100 */
[----:B--2---:R-:W-:-:S04]  /*4c50*/  I2FP.F32.U32 R0, R4 ;  /* 0x0000000400007245 */ /* 0x004fc80000201000 */
[----:B------:R-:W-:-:S04]  /*4c60*/  F2FP.F16.F32.PACK_AB R0, RZ, R0 ;  /* 0x00000000ff00723e */ /* 0x000fc800000000ff */
[----:B------:R-:W-:Y:S01]  /*4c70*/  PRMT R23, R0, 0x7610, R23 ;  /* 0x0000761000177816 */ /* 0x000fe20000000017 */
[----:B------:R-:W-:Y:S06]  /*4c80*/  BRA `(.L_x_21785) ;  /* 0x0000000c00b87947 */ /* 0x000fec0003800000 */
.L_x_21782:
        /* <DEDUP_REMOVED lines=11> */
.L_x_21787:
[----:B------:R-:W2:Y:S02]  /*4d40*/  LDG.E R4, desc[UR36][R4.64] ;  /* 0x0000002404047981 */ /* 0x000ea4000c1e1900 */
[----:B--2---:R-:W-:-:S04]  /*4d50*/  I2FP.F32.S32 R0, R4 ;  /* 0x0000000400007245 */ /* 0x004fc80000201400 */
[----:B------:R-:W-:-:S04]  /*4d60*/  F2FP.F16.F32.PACK_AB R0, RZ, R0 ;  /* 0x00000000ff00723e */ /* 0x000fc800000000ff */
[----:B------:R-:W-:Y:S01]  /*4d70*/  PRMT R23, R0, 0x7610, R23 ;  /* 0x0000761000177816 */ /* 0x000fe20000000017 */
[----:B------:R-:W-:Y:S06]  /*4d80*/  BRA `(.L_x_21785) ;  /* 0x0000000c00787947 */ /* 0x000fec0003800000 */
.L_x_21786:
[----:B------:R-:W2:Y:S02]  /*4d90*/  LDG.E.U16 R4, desc[UR36][R4.64] ;  /* 0x0000002404047981 */ /* 0x000ea4000c1e1500 */
[----:B--2---:R-:W0:Y:S02]  /*4da0*/  I2F.S16 R0, R4 ;  /* 0x0000000400007306 */ /* 0x004e240000101400 */
[----:B0-----:R-:W-:-:S04]  /*4db0*/  F2FP.F16.F32.PACK_AB R0, RZ, R0 ;  /* 0x00000000ff00723e */ /* 0x001fc800000000ff */
[----:B------:R-:W-:Y:S01]  /*4dc0*/  PRMT R23, R0, 0x7610, R23 ;  /* 0x0000761000177816 */ /* 0x000fe20000000017 */
[----:B------:R-:W-:Y:S06]  /*4dd0*/  BRA `(.L_x_21785) ;  /* 0x0000000c00647947 */ /* 0x000fec0003800000 */
.L_x_21781:
        /* <DEDUP_REMOVED lines=9> */
.L_x_21789:
[----:B------:R0:W5:Y:S01]  /*4e70*/  LDG.E.U16 R23, desc[UR36][R4.64] ;  /* 0x0000002404177981 */ /* 0x000162000c1e1500 */
[----:B------:R-:W-:Y:S05]  /*4e80*/  BRA `(.L_x_21785) ;  /* 0x0000000c00387947 */ /* 0x000fea0003800000 */
.L_x_21788:
        /* <DEDUP_REMOVED lines=9> */
.L_x_21791:
[----:B------:R2:W5:Y:S01]  /*4f20*/  LDG.E.U16 R23, desc[UR36][R4.64] ;  /* 0x0000002404177981 */ /* 0x000562000c1e1500 */
[----:B------:R-:W-:Y:S05]  /*4f30*/  BRA `(.L_x_21785) ;  /* 0x0000000c000c7947 */ /* 0x000fea0003800000 */
.L_x_21790:
        /* <DEDUP_REMOVED lines=9> */
.L_x_21780:
        /* <DEDUP_REMOVED lines=14> */
.L_x_21794:
        /* <DEDUP_REMOVED lines=9> */
.L_x_21793:
        /* <DEDUP_REMOVED lines=27> */
.L_x_21796:
        /* <DEDUP_REMOVED lines=15> */
.L_x_21795:
[----:B------:R-:W2:Y:S02]  /*53e0*/  LDG.E.U16 R0, desc[UR36][R4.64] ;  /* 0x0000002404007981 */ /* 0x000ea4000c1e1500 */
[----:B--2---:R-:W-:-:S05]  /*53f0*/  IMAD.U32 R0, R0, 0x10000, RZ ;  /* 0x0001000000007824 */ /* 0x004fca00078e00ff */
[----:B------:R-:W-:-:S04]  /*5400*/  F2FP.F16.F32.PACK_AB R0, RZ, R0 ;  /* 0x00000000ff00723e */ /* 0x000fc800000000ff */
[----:B------:R-:W-:Y:S01]  /*5410*/  PRMT R23, R0, 0x7610, R23 ;  /* 0x0000761000177816 */ /* 0x000fe20000000017 */
[----:B------:R-:W-:Y:S06]  /*5420*/  BRA `(.L_x_21785) ;  /* 0x0000000400d07947 */ /* 0x000fec0003800000 */
.L_x_21792:
        /* <DEDUP_REMOVED lines=13> */
.L_x_21799:
        /* <DEDUP_REMOVED lines=21> */
.L_x_21803:
[----:B------:R-:W-:Y:S05]  /*5650*/  BSYNC.RECONVERGENT B1 ;  /* 0x0000000000017941 */ /* 0x000fea0003800200 */
.L_x_21802:
[----:B------:R-:W-:Y:S01]  /*5660*/  IMAD.SHL.U32 R0, R0, 0x100000, RZ ;  /* 0x0010000000007824 */ /* 0x000fe200078e00ff */
[----:B------:R-:W-:-:S04]  /*5670*/  LEA R3, R3, 0x3b800000, 0x17 ;  /* 0x3b80000003037811 */ /* 0x000fc800078eb8ff */
[----:B------:R-:W-:-:S07]  /*5680*/  LOP3.LUT R0, R3, R0, R7, 0xfe, !PT ;  /* 0x0000000003007212 */ /* 0x000fce00078efe07 */
.L_x_21801:
[----:B------:R-:W-:Y:S05]  /*5690*/  BSYNC.RECONVERGENT B0 ;  /* 0x0000000000007941 */ /* 0x000fea0003800200 */
.L_x_21800:
[----:B------:R-:W-:-:S04]  /*56a0*/  F2FP.F16.F32.PACK_AB R0, RZ, R0 ;  /* 0x00000000ff00723e */ /* 0x000fc800000000ff */
[----:B------:R-:W-:Y:S01]  /*56b0*/  PRMT R23, R0, 0x7610, R23 ;  /* 0x0000761000177816 */ /* 0x000fe20000000017 */
[----:B------:R-:W-:Y:S06]  /*56c0*/  BRA `(.L_x_21785) ;  /* 0x0000000400287947 */ /* 0x000fec0003800000 */
.L_x_21798:
        /* <DEDUP_REMOVED lines=21> */
.L_x_21807:
[----:B------:R-:W-:Y:S05]  /*5820*/  BSYNC.RECONVERGENT B1 ;  /* 0x0000000000017941 */ /* 0x000fea0003800200 */
.L_x_21806:
[----:B------:R-:W-:Y:S01]  /*5830*/  IMAD.SHL.U32 R0, R0, 0x200000, RZ ;  /* 0x0020000000007824 */ /* 0x000fe200078e00ff */
[----:B------:R-:W-:-:S04]  /*5840*/  LEA R3, R3, 0x37800000, 0x17 ;  /* 0x3780000003037811 */ /* 0x000fc800078eb8ff */
[----:B------:R-:W-:-:S07]  /*5850*/  LOP3.LUT R0, R3, R0, R7, 0xfe, !PT ;  /* 0x0000000003007212 */ /* 0x000fce00078efe07 */
.L_x_21805:
[----:B------:R-:W-:Y:S05]  /*5860*/  BSYNC.RECONVERGENT B0 ;  /* 0x0000000000007941 */ /* 0x000fea0003800200 */
.L_x_21804:
[----:B------:R-:W-:-:S04]  /*5870*/  F2FP.F16.F32.PACK_AB R0, RZ, R0 ;  /* 0x00000000ff00723e */ /* 0x000fc800000000ff */
[----:B------:R-:W-:Y:S01]  /*5880*/  PRMT R23, R0, 0x7610, R23 ;  /* 0x0000761000177816 */ /* 0x000fe20000000017 */
[----:B------:R-:W-:Y:S06]  /*5890*/  BRA `(.L_x_21785) ;  /* 0x0000000000b47947 */ /* 0x000fec0003800000 */
.L_x_21797:
        /* <DEDUP_REMOVED lines=14> */
.L_x_21811:
[----:B------:R-:W-:Y:S05]  /*5980*/  BSYNC.RECONVERGENT B0 ;  /* 0x0000000000007941 */ /* 0x000fea0003800200 */
.L_x_21810:
[----:B------:R-:W-:-:S04]  /*5990*/  F2FP.F16.F32.PACK_AB R0, RZ, R0 ;  /* 0x00000000ff00723e */ /* 0x000fc800000000ff */
[----:B------:R-:W-:Y:S01]  /*59a0*/  PRMT R23, R0, 0x7610, R23 ;  /* 0x0000761000177816 */ /* 0x000fe20000000017 */
[----:B------:R-:W-:Y:S06]  /*59b0*/  BRA `(.L_x_21785) ;  /* 0x00000000006c7947 */ /* 0x000fec0003800000 */
.L_x_21784:
        /* <DEDUP_REMOVED lines=16> */
.L_x_21812:
[----:B------:R-:W-:Y:S01]  /*5ac0*/  PRMT R23, RZ, 0x7610, R23 ;  /* 0x00007610ff177816 */ /* 0x000fe20000000017 */
[----:B------:R-:W-:Y:S06]  /*5ad0*/  BRA `(.L_x_21785) ;  /* 0x0000000000247947 */ /* 0x000fec0003800000 */
.L_x_21809:
[----:B------:R-:W2:Y:S02]  /*5ae0*/  LDG.E.64 R4, desc[UR36][R4.64] ;  /* 0x0000002404047981 */ /* 0x000ea4000c1e1b00 */
[----:B--2---:R-:W0:Y:S02]  /*5af0*/  I2F.U64 R0, R4 ;  /* 0x0000000400007312 */ /* 0x004e240000301000 */
[----:B0-----:R-:W-:-:S04]  /*5b00*/  F2FP.F16.F32.PACK_AB R0, RZ, R0 ;  /* 0x00000000ff00723e */ /* 0x001fc800000000ff */
[----:B------:R-:W-:Y:S01]  /*5b10*/  PRMT R23, R0, 0x7610, R23 ;  /* 0x0000761000177816 */ /* 0x000fe20000000017 */
[----:B------:R-:W-:Y:S06]  /*5b20*/  BRA `(.L_x_21785) ;  /* 0x0000000000107947 */ /* 0x000fec0003800000 */
.L_x_21808:
[----:B------:R-:W2:Y:S02]  /*5b30*/  LDG.E R4, desc[UR36][R4.64] ;  /* 0x0000002404047981 */ /* 0x000ea4000c1e1900 */
[----:B--2---:R-:W-:-:S04]  /*5b40*/  I2FP.F32.U32 R0, R4 ;  /* 0x0000000400007245 */ /* 0x004fc80000201000 */
[----:B------:R-:W-:-:S04]  /*5b50*/  F2FP.F16.F32.PACK_AB R0, RZ, R0 ;  /* 0x00000000ff00723e */ /* 0x000fc800000000ff */
[----:B------:R-:W-:-:S07]  /*5b60*/  PRMT R23, R0, 0x7610, R23 ;  /* 0x0000761000177816 */ /* 0x000fce0000000017 */
.L_x_21785:
        /* <DEDUP_REMOVED lines=20> */
.L_x_21817:
[----:B------:R-:W2:Y:S02]  /*5cb0*/  LDG.E.U8 R4, desc[UR36][R4.64] ;  /* 0x0000002404047981 */ /* 0x000ea4000c1e1100 */
[----:B--2---:R-:W-:Y:S01]  /*5cc0*/  I2FP.F32.U32 R19, R4 ;  /* 0x0000000400137245 */ /* 0x004fe20000201000 */
[----:B------:R-:W-:Y:S06]  /*5cd0*/  BRA `(.L_x_21819) ;  /* 0x0000000c00247947 */ /* 0x000fec0003800000 */
.L_x_21816:
        /* <DEDUP_REMOVED lines=9> */
.L_x_21821:
[----:B------:R-:W2:Y:S02]  /*5d70*/  LDG.E R4, desc[UR36][R4.64] ;  /* 0x0000002404047981 */ /* 0x000ea4000c1e1900 */
[----:B--2---:R-:W-:Y:S01]  /*5d80*/  I2FP.F32.S32 R19, R4 ;  /* 0x0000000400137245 */ /* 0x004fe20000201400 */
[----:B------:R-:W-:Y:S06]  /*5d90*/  BRA `(.L_x_21819) ;  /* 0x0000000800f47947 */ /* 0x000fec0003800000 */
.L_x_21820:
[----:B------:R-:W2:Y:S02]  /*5da0*/  LDG.E.U16 R4, desc[UR36][R4.64] ;  /* 0x0000002404047981 */ /* 0x000ea4000c1e1500 */
[----:B--2---:R0:W2:Y:S01]  /*5db0*/  I2F.S16 R19, R4 ;  /* 0x0000000400137306 */ /* 0x0040a20000101400 */
[----:B------:R-:W-:Y:S05]  /*5dc0*/  BRA `(.L_x_21819) ;  /* 0x0000000800e87947 */ /* 0x000fea0003800000 */
.L_x_21815:
        /* <DEDUP_REMOVED lines=8> */
.L_x_21823:
[----:B------:R-:W2:Y:S02]  /*5e50*/  LDG.E.U16 R4, desc[UR36][R4.64] ;  /* 0x0000002404047981 */ /* 0x000ea4000c1e1500 */
[----:B--2---:R-:W-:Y:S01]  /*5e60*/  HADD2.F32 R19, -RZ, R4.H0_H0 ;  /* 0x20000004ff137230 */ /* 0x004fe20000004100 */
[----:B------:R-:W-:Y:S06]  /*5e70*/  BRA `(.L_x_21819) ;  /* 0x0000000800bc7947 */ /* 0x000fec0003800000 */
.L_x_21822:
        /* <DEDUP_REMOVED lines=8> */
.L_x_21825:
[----:B------:R-:W2:Y:S02]  /*5f00*/  LDG.E.U16 R4, desc[UR36][R4.64] ;  /* 0x0000002404047981 */ /* 0x000ea4000c1e1500 */
[----:B--2---:R-:W-:Y:S01]  /*5f10*/  HADD2.F32 R19, -RZ, R4.H0_H0 ;  /* 0x20000004ff137230 */ /* 0x004fe20000004100 */
[----:B------:R-:W-:Y:S06]  /*5f20*/  BRA `(.L_x_21819) ;  /* 0x0000000800907947 */ /* 0x000fec0003800000 */
.L_x_21824:
[----:B------:R-:W2:Y:S01]  /*5f30*/  LDG.E.64 R4, desc[UR36][R4.64] ;  /* 0x0000002404047981 */ /* 0x000ea2000c1e1b00 */
[----:B------:R-:W-:Y:S01]  /*5f40*/  UMOV UR4, 0xf0000000 ;  /* 0xf000000000047882 */ /* 0x000fe20000000000 */
[----:B------:R-:W-:Y:S01]  /*5f50*/  UMOV UR5, 0x380fffff ;  /* 0x380fffff00057882 */ /* 0x000fe20000000000 */
[----:B--2---:R-:W0:Y:S01]  /*5f60*/  F2F.F32.F64 R19, R4 ;  /* 0x0000000400137310 */ /* 0x004e220000301000 */
[----:B------:R-:W-:-:S14]  /*5f70*/  DSETP.GEU.AND P0, PT, |R4|, UR4, PT ;  /* 0x0000000404007e2a */ /* 0x000fdc000bf0e200 */
[----:B0-----:R-:W-:Y:S01]  /*5f80*/  @!P0 FMUL R19, R19, 1.175494350822287508e-38 ;  /* 0x0080000013138820 */ /* 0x001fe20000400000 */
[----:B------:R-:W-:Y:S06]  /*5f90*/  BRA `(.L_x_21819) ;  /* 0x0000000800747947 */ /* 0x000fec0003800000 */
.L_x_21814:
        /* <DEDUP_REMOVED lines=12> */
.L_x_21828:
[----:B------:R-:W2:Y:S01]  /*6060*/  LDG.E.64 R4, desc[UR36][R4.64] ;  /* 0x0000002404047981 */ /* 0x000ea2000c1e1b00 */
[----:B------:R-:W-:Y:S01]  /*6070*/  UMOV UR4, 0xf0000000 ;  /* 0xf000000000047882 */ /* 0x000fe20000000000 */
[----:B------:R-:W-:Y:S01]  /*6080*/  UMOV UR5, 0x380fffff ;  /* 0x380fffff00057882 */ /* 0x000fe20000000000 */
[----:B--2---:R-:W0:Y:S01]  /*6090*/  F2F.F32.F64 R19, R4 ;  /* 0x0000000400137310 */ /* 0x004e220000301000 */
[----:B------:R-:W-:-:S14]  /*60a0*/  DSETP.GEU.AND P0, PT, |R4|, UR4, PT ;  /* 0x0000000404007e2a */ /* 0x000fdc000bf0e200 */
[----:B0-----:R-:W-:Y:S01]  /*60b0*/  @!P0 FMUL R19, R19, 1.175494350822287508e-38 ;  /* 0x0080000013138820 */ /* 0x001fe20000400000 */
[----:B------:R-:W-:Y:S06]  /*60c0*/  BRA `(.L_x_21819) ;  /* 0x0000000800287947 */ /* 0x000fec0003800000 */
.L_x_21827:
        /* <DEDUP_REMOVED lines=25> */
.L_x_21830:
        /* <DEDUP_REMOVED lines=12> */
.L_x_21829:
[----:B------:R-:W2:Y:S02]  /*6320*/  LDG.E.U16 R4, desc[UR36][R4.64] ;  /* 0x0000002404047981 */ /* 0x000ea4000c1e1500 */
[----:B--2---:R-:W-:Y:S01]  /*6330*/  IMAD.U32 R19, R4, 0x10000, RZ ;  /* 0x0001000004137824 */ /* 0x004fe200078e00ff */
[----:B------:R-:W-:Y:S06]  /*6340*/  BRA `(.L_x_21819) ;  /* 0x0000000400887947 */ /* 0x000fec0003800000 */
.L_x_21826:
        /* <DEDUP_REMOVED lines=11> */
.L_x_21833:
        /* <DEDUP_REMOVED lines=20> */
.L_x_21835:
[----:B------:R-:W-:Y:S05]  /*6540*/  BSYNC.RECONVERGENT B0 ;  /* 0x0000000000007941 */ /* 0x000fea0003800200 */
.L_x_21834:
[----:B------:R-:W-:Y:S01]  /*6550*/  IMAD.SHL.U32 R0, R0, 0x100000, RZ ;  /* 0x0010000000007824 */ /* 0x000fe200078e00ff */
[----:B------:R-:W-:-:S04]  /*6560*/  LEA R3, R3, 0x3b800000, 0x17 ;  /* 0x3b80000003037811 */ /* 0x000fc800078eb8ff */
[----:B------:R-:W-:Y:S01]  /*6570*/  LOP3.LUT R19, R3, R0, R19, 0xfe, !PT ;  /* 0x0000000003137212 */ /* 0x000fe200078efe13 */
[----:B------:R-:W-:Y:S06]  /*6580*/  BRA `(.L_x_21819) ;  /* 0x0000000000f87947 */ /* 0x000fec0003800000 */
.L_x_21832:
        /* <DEDUP_REMOVED lines=20> */
.L_x_21837:
[----:B------:R-:W-:Y:S05]  /*66d0*/  BSYNC.RECONVERGENT B0 ;  /* 0x0000000000007941 */ /* 0x000fea0003800200 */
.L_x_21836:
[----:B------:R-:W-:Y:S01]  /*66e0*/  IMAD.SHL.U32 R0, R0, 0x200000, RZ ;  /* 0x0020000000007824 */ /* 0x000fe200078e00ff */
[----:B------:R-:W-:-:S04]  /*66f0*/  LEA R3, R3, 0x37800000, 0x17 ;  /* 0x3780000003037811 */ /* 0x000fc800078eb8ff */
[----:B------:R-:W-:Y:S01]  /*6700*/  LOP3.LUT R19, R3, R0, R19, 0xfe, !PT ;  /* 0x0000000003137212 */ /* 0x000fe200078efe13 */
[----:B------:R-:W-:Y:S06]  /*6710*/  BRA `(.L_x_21819) ;  /* 0x0000000000947947 */ /* 0x000fec0003800000 */
.L_x_21831:
        /* <DEDUP_REMOVED lines=14> */
.L_x_21818:
        /* <DEDUP_REMOVED lines=16> */
.L_x_21840:
[----:B------:R-:W-:Y:S01]  /*6900*/  IMAD.MOV.U32 R19, RZ, RZ, RZ ;  /* 0x000000ffff137224 */ /* 0x000fe200078e00ff */
[----:B------:R-:W-:Y:S06]  /*6910*/  BRA `(.L_x_21819) ;  /* 0x0000000000147947 */ /* 0x000fec0003800000 */
.L_x_21839:
[----:B------:R-:W2:Y:S02]  /*6920*/  LDG.E.64 R4, desc[UR36][R4.64] ;  /* 0x0000002404047981 */ /* 0x000ea4000c1e1b00 */
[----:B--2---:R0:W2:Y:S01]  /*6930*/  I2F.U64 R19, R4 ;  /* 0x0000000400137312 */ /* 0x0040a20000301000 */
[----:B------:R-:W-:Y:S05]  /*6940*/  BRA `(.L_x_21819) ;  /* 0x0000000000087947 */ /* 0x000fea0003800000 */
.L_x_21838:
[----:B------:R-:W2:Y:S02]  /*6950*/  LDG.E R4, desc[UR36][R4.64] ;  /* 0x0000002404047981 */ /* 0x000ea4000c1e1900 */
[----:B--2---:R-:W-:-:S07]  /*6960*/  I2FP.F32.U32 R19, R4 ;  /* 0x0000000400137245 */ /* 0x004fce0000201000 */
.L_x_21819:
[----:B------:R-:W-:Y:S05]  /*6970*/  BSYNC.RECONVERGENT B6 ;  /* 0x0000000000067941 */ /* 0x000fea0003800200 */
.L_x_21813:
        /* <DEDUP_REMOVED lines=20> */
.L_x_21845:
[----:B------:R-:W2:Y:S02]  /*6ac0*/  LDG.E.U8 R4, desc[UR36][R4.64] ;  /* 0x0000002404047981 */ /* 0x000ea4000c1e1100 */
[----:B--2---:R-:W-:Y:S01]  /*6ad0*/  I2FP.F32.U32 R24, R4 ;  /* 0x0000000400187245 */ /* 0x004fe20000201000 */
[----:B------:R-:W-:Y:S06]  /*6ae0*/  BRA `(.L_x_21847) ;  /* 0x0000000c00287947 */ /* 0x000fec0003800000 */
.L_x_21844:
        /* <DEDUP_REMOVED lines=9> */
.L_x_21849:
[----:B------:R-:W2:Y:S02]  /*6b80*/  LDG.E R4, desc[UR36][R4.64] ;  /* 0x0000002404047981 */ /* 0x000ea4000c1e1900 */
[----:B--2---:R-:W-:Y:S01]  /*6b90*/  I2FP.F32.S32 R24, R4 ;  /* 0x0000000400187245 */ /* 0x004fe20000201400 */
[----:B------:R-:W-:Y:S06]  /*6ba0*/  BRA `(.L_x_21847) ;  /* 0x0000000800f87947 */ /* 0x000fec0003800000 */
.L_x_21848:
[----:B------:R-:W2:Y:S02]  /*6bb0*/  LDG.E.U16 R4, desc[UR36][R4.64] ;  /* 0x0000002404047981 */ /* 0x000ea4000c1e1500 */
[----:B--2---:R2:W0:Y:S01]  /*6bc0*/  I2F.S16 R24, R4 ;  /* 0x0000000400187306 */ /* 0x0044220000101400 */
[----:B------:R-:W-:Y:S05]  /*6bd0*/  BRA `(.L_x_21847) ;  /* 0x0000000800ec7947 */ /* 0x000fea0003800000 */
.L_x_21843:
        /* <DEDUP_REMOVED lines=8> */
.L_x_21851:
[----:B------:R-:W2:Y:S02]  /*6c60*/  LDG.E.U16 R4, desc[UR36][R4.64] ;  /* 0x0000002404047981 */ /* 0x000ea4000c1e1500 */
[----:B--2---:R-:W-:Y:S01]  /*6c70*/  HADD2.F32 R24, -RZ, R4.H0_H0 ;  /* 0x20000004ff187230 */ /* 0x004fe20000004100 */
[----:B------:R-:W-:Y:S06]  /*6c80*/  BRA `(.L_x_21847) ;  /* 0x0000000800c07947 */ /* 0x000fec0003800000 */
.L_x_21850:
        /* <DEDUP_REMOVED lines=8> */
.L_x_21853:
[----:B------:R-:W2:Y:S02]  /*6d10*/  LDG.E.U16 R4, desc[UR36][R4.64] ;  /* 0x0000002404047981 */ /* 0x000ea4000c1e1500 */
[----:B--2---:R-:W-:Y:S01]  /*6d20*/  HADD2.F32 R24, -RZ, R4.H0_H0 ;  /* 0x20000004ff187230 */ /* 0x004fe20000004100 */
[----:B------:R-:W-:Y:S06]  /*6d30*/  BRA `(.L_x_21847) ;  /* 0x0000000800947947 */ /* 0x000fec0003800000 */
.L_x_21852:
[----:B------:R-:W2:Y:S01]  /*6d40*/  LDG.E.64 R4, desc[UR36][R4.64] ;  /* 0x0000002404047981 */ /* 0x000ea2000c1e1b00 */
[----:B------:R-:W-:Y:S01]  /*6d50*/  UMOV UR4, 0xf0000000 ;  /* 0xf000000000047882 */ /* 0x000fe20000000000 */
[----:B------:R-:W-:Y:S01]  /*6d60*/  UMOV UR5, 0x380fffff ;  /* 0x380fffff00057882 */ /* 0x000fe20000000000 */
[----:B--2---:R-:W0:Y:S01]  /*6d70*/  F2F.F32.F64 R24, R4 ;  /* 0x0000000400187310 */ /* 0x004e220000301000 */
[----:B------:R-:W-:-:S14]  /*6d80*/  DSETP.GEU.AND P0, PT, |R4|, UR4, PT ;  /* 0x0000000404007e2a */ /* 0x000fdc000bf0e200 */
[----:B0-----:R-:W-:Y:S01]  /*6d90*/  @!P0 FMUL R24, R24, 1.175494350822287508e-38 ;  /* 0x0080000018188820 */ /* 0x001fe20000400000 */
[----:B------:R-:W-:Y:S06]  /*6da0*/  BRA `(.L_x_21847) ;  /* 0x0000000800787947 */ /* 0x000fec0003800000 */
.L_x_21842:
        /* <DEDUP_REMOVED lines=12> */
.L_x_21856:
[----:B------:R-:W2:Y:S01]  /*6e70*/  LDG.E.64 R4, desc[UR36][R4.64] ;  /* 0x0000002404047981 */ /* 0x000ea2000c1e1b00 */
[----:B------:R-:W-:Y:S01]  /*6e80*/  UMOV UR4, 0xf0000000 ;  /* 0xf000000000047882 */ /* 0x000fe20000000000 */
[----:B------:R-:W-:Y:S01]  /*6e90*/  UMOV UR5, 0x380fffff ;  /* 0x380fffff00057882 */ /* 0x000fe20000000000 */
[----:B--2---:R-:W0:Y:S01]  /*6ea0*/  F2F.F32.F64 R24, R4 ;  /* 0x0000000400187310 */ /* 0x004e220000301000 */
[----:B------:R-:W-:-:S14]  /*6eb0*/  DSETP.GEU.AND P0, PT, |R4|, UR4, PT ;  /* 0x0000000404007e2a */ /* 0x000fdc000bf0e200 */
[----:B0-----:R-:W-:Y:S01]  /*6ec0*/  @!P0 FMUL R24, R24, 1.175494350822287508e-38 ;  /* 0x0080000018188820 */ /* 0x001fe20000400000 */
[----:B------:R-:W-:Y:S06]  /*6ed0*/  BRA `(.L_x_21847) ;  /* 0x00000008002c7947 */ /* 0x000fec0003800000 */
.L_x_21855:
        /* <DEDUP_REMOVED lines=25> */
.L_x_21858:
        /* <DEDUP_REMOVED lines=13> */
.L_x_21857:
[----:B------:R-:W2:Y:S02]  /*7140*/  LDG.E.U16 R4, desc[UR36][R4.64] ;  /* 0x0000002404047981 */ /* 0x000ea4000c1e1500 */
[----:B--2---:R-:W-:Y:S01]  /*7150*/  IMAD.U32 R24, R4, 0x10000, RZ ;  /* 0x0001000004187824 */ /* 0x004fe200078e00ff */
[----:B------:R-:W-:Y:S06]  /*7160*/  BRA `(.L_x_21847) ;  /* 0x0000000400887947 */ /* 0x000fec0003800000 */
.L_x_21854:
        /* <DEDUP_REMOVED lines=11> */
.L_x_21861:
        /* <DEDUP_REMOVED lines=20> */
.L_x_21863:
[----:B------:R-:W-:Y:S05]  /*7360*/  BSYNC.RECONVERGENT B0 ;  /* 0x0000000000007941 */ /* 0x000fea0003800200 */
.L_x_21862:
[----:B------:R-:W-:Y:S01]  /*7370*/  IMAD.SHL.U32 R0, R0, 0x100000, RZ ;  /* 0x0010000000007824 */ /* 0x000fe200078e00ff */
[----:B------:R-:W-:-:S04]  /*7380*/  LEA R3, R3, 0x3b800000, 0x17 ;  /* 0x3b80000003037811 */ /* 0x000fc800078eb8ff */
[----:B------:R-:W-:Y:S01]  /*7390*/  LOP3.LUT R24, R3, R0, R7, 0xfe, !PT ;  /* 0x0000000003187212 */ /* 0x000fe200078efe07 */
[----:B------:R-:W-:Y:S06]  /*73a0*/  BRA `(.L_x_21847) ;  /* 0x0000000000f87947 */ /* 0x000fec0003800000 */
.L_x_21860:
        /* <DEDUP_REMOVED lines=20> */
.L_x_21865:
[----:B------:R-:W-:Y:S05]  /*74f0*/  BSYNC.RECONVERGENT B0 ;  /* 0x0000000000007941 */ /* 0x000fea0003800200 */
.L_x_21864:
[----:B------:R-:W-:Y:S01]  /*7500*/  IMAD.SHL.U32 R0, R0, 0x200000, RZ ;  /* 0x0020000000007824 */ /* 0x000fe200078e00ff */
[----:B------:R-:W-:-:S04]  /*7510*/  LEA R3, R3, 0x37800000, 0x17 ;  /* 0x3780000003037811 */ /* 0x000fc800078eb8ff */
[----:B------:R-:W-:Y:S01]  /*7520*/  LOP3.LUT R24, R3, R0, R7, 0xfe, !PT ;  /* 0x0000000003187212 */ /* 0x000fe200078efe07 */
[----:B------:R-:W-:Y:S06]  /*7530*/  BRA `(.L_x_21847) ;  /* 0x0000000000947947 */ /* 0x000fec0003800000 */
.L_x_21859:
        /* <DEDUP_REMOVED lines=14> */
.L_x_21846:
        /* <DEDUP_REMOVED lines=16> */
.L_x_21868:
[----:B------:R-:W-:Y:S01]  /*7720*/  IMAD.MOV.U32 R24, RZ, RZ, RZ ;  /* 0x000000ffff187224 */ /* 0x000fe200078e00ff */
[----:B------:R-:W-:Y:S06]  /*7730*/  BRA `(.L_x_21847) ;  /* 0x0000000000147947 */ /* 0x000fec0003800000 */
.L_x_21867:
[----:B------:R-:W2:Y:S02]  /*7740*/  LDG.E.64 R24, desc[UR36][R4.64] ;  /* 0x0000002404187981 */ /* 0x000ea4000c1e1b00 */
[----:B--2---:R0:W1:Y:S01]  /*7750*/  I2F.U64 R24, R24 ;  /* 0x0000001800187312 */ /* 0x0040620000301000 */
[----:B------:R-:W-:Y:S05]  /*7760*/  BRA `(.L_x_21847) ;  /* 0x0000000000087947 */ /* 0x000fea0003800000 */
.L_x_21866:
[----:B------:R-:W2:Y:S02]  /*7770*/  LDG.E R4, desc[UR36][R4.64] ;  /* 0x0000002404047981 */ /* 0x000ea4000c1e1900 */
[----:B--2---:R-:W-:-:S07]  /*7780*/  I2FP.F32.U32 R24, R4 ;  /* 0x0000000400187245 */ /* 0x004fce0000201000 */
.L_x_21847:
[----:B------:R-:W-:Y:S05]  /*7790*/  BSYNC.RECONVERGENT B6 ;  /* 0x0000000000067941 */ /* 0x000fea0003800200 */
.L_x_21841:
        /* <DEDUP_REMOVED lines=20> */
.L_x_21873:
[----:B------:R-:W2:Y:S02]  /*78e0*/  LDG.E.U8 R4, desc[UR36][R4.64] ;  /* 0x0000002404047981 */ /* 0x000ea4000c1e1100 */
[----:B--2---:R-:W-:Y:S01]  /*78f0*/  I2FP.F32.U32 R25, R4 ;  /* 0x0000000400197245 */ /* 0x004fe20000201000 */
[----:B------:R-:W-:Y:S06]  /*7900*/  BRA `(.L_x_21875) ;  /* 0x0000000c00247947 */ /* 0x000fec0003800000 */
.L_x_21872:
        /* <DEDUP_REMOVED lines=9> */
.L_x_21877:
[----:B------:R-:W2:Y:S02]  /*79a0*/  LDG.E R4, desc[UR36][R4.64] ;  /* 0x0000002404047981 */ /* 0x000ea4000c1e1900 */
[----:B--2---:R-:W-:Y:S01]  /*79b0*/  I2FP.F32.S32 R25, R4 ;  /* 0x0000000400197245 */ /* 0x004fe20000201400 */
[----:B------:R-:W-:Y:S06]  /*79c0*/  BRA `(.L_x_21875) ;  /* 0x0000000800f47947 */ /* 0x000fec0003800000 */
.L_x_21876:
[----:B------:R-:W2:Y:S02]  /*79d0*/  LDG.E.U16 R4, desc[UR36][R4.64] ;  /* 0x0000002404047981 */ /* 0x000ea4000c1e1500 */
[----:B--2---:R0:W2:Y:S01]  /*79e0*/  I2F.S16 R25, R4 ;  /* 0x0000000400197306 */ /* 0x0040a20000101400 */
[----:B------:R-:W-:Y:S05]  /*79f0*/  BRA `(.L_x_21875) ;  /* 0x0000000800e87947 */ /* 0x000fea0003800000 */
.L_x_21871:
        /* <DEDUP_REMOVED lines=8> */
.L_x_21879:
[----:B------:R-:W2:Y:S02]  /*7a80*/  LDG.E.U16 R4, desc[UR36][R4.64] ;  /* 0x0000002404047981 */ /* 0x000ea4000c1e1500 */
[----:B--2---:R-:W-:Y:S01]  /*7a90*/  HADD2.F32 R25, -RZ, R4.H0_H0 ;  /* 0x20000004ff197230 */ /* 0x004fe20000004100 */
[----:B------:R-:W-:Y:S06]  /*7aa0*/  BRA `(.L_x_21875) ;  /* 0x0000000800bc7947 */ /* 0x000fec0003800000 */
.L_x_21878:
        /* <DEDUP_REMOVED lines=8> */
.L_x_21881:
[----:B------:R-:W2:Y:S02]  /*7b30*/  LDG.E.U16 R4, desc[UR36][R4.64] ;  /* 0x0000002404047981 */ /* 0x000ea4000c1e1500 */
[----:B--2---:R-:W-:Y:S01]  /*7b40*/  HADD2.F32 R25, -RZ, R4.H0_H0 ;  /* 0x20000004ff197230 */ /* 0x004fe20000004100 */
[----:B------:R-:W-:Y:S06]  /*7b50*/  BRA `(.L_x_21875) ;  /* 0x0000000800907947 */ /* 0x000fec0003800000 */
.L_x_21880:
[----:B------:R-:W2:Y:S01]  /*7b60*/  LDG.E.64 R4, desc[UR36][R4.64] ;  /* 0x0000002404047981 */ /* 0x000ea2000c1e1b00 */
[----:B------:R-:W-:Y:S01]  /*7b70*/  UMOV UR4, 0xf0000000 ;  /* 0xf000000000047882 */ /* 0x000fe20000000000 */
[----:B------:R-:W-:Y:S01]  /*7b80*/  UMOV UR5, 0x380fffff ;  /* 0x380fffff00057882 */ /* 0x000fe20000000000 */
[----:B--2---:R-:W0:Y:S01]  /*7b90*/  F2F.F32.F64 R25, R4 ;  /* 0x0000000400197310 */ /* 0x004e220000301000 */
[----:B------:R-:W-:-:S14]  /*7ba0*/  DSETP.GEU.AND P0, PT, |R4|, UR4, PT ;  /* 0x0000000404007e2a */ /* 0x000fdc000bf0e200 */
[----:B0-----:R-:W-:Y:S01]  /*7bb0*/  @!P0 FMUL R25, R25, 1.175494350822287508e-38 ;  /* 0x0080000019198820 */ /* 0x001fe20000400000 */
[----:B------:R-:W-:Y:S06]  /*7bc0*/  BRA `(.L_x_21875) ;  /* 0x0000000800747947 */ /* 0x000fec0003800000 */
.L_x_21870:
        /* <DEDUP_REMOVED lines=12> */
.L_x_21884:
[----:B------:R-:W2:Y:S01]  /*7c90*/  LDG.E.64 R4, desc[UR36][R4.64] ;  /* 0x0000002404047981 */ /* 0x000ea2000c1e1b00 */
[----:B------:R-:W-:Y:S01]  /*7ca0*/  UMOV UR4, 0xf0000000 ;  /* 0xf000000000047882 */ /* 0x000fe20000000000 */
[----:B------:R-:W-:Y:S01]  /*7cb0*/  UMOV UR5, 0x380fffff ;  /* 0x380fffff00057882 */ /* 0x000fe20000000000 */
[----:B--2---:R-:W0:Y:S01]  /*7cc0*/  F2F.F32.F64 R25, R4 ;  /* 0x0000000400197310 */ /* 0x004e220000301000 */
[----:B------:R-:W-:-:S14]  /*7cd0*/  DSETP.GEU.AND P0, PT, |R4|, UR4, PT ;  /* 0x0000000404007e2a */ /* 0x000fdc000bf0e200 */
[----:B0-----:R-:W-:Y:S01]  /*7ce0*/  @!P0 FMUL R25, R25, 1.175494350822287508e-38 ;  /* 0x0080000019198820 */ /* 0x001fe20000400000 */
[----:B------:R-:W-:Y:S06]  /*7cf0*/  BRA `(.L_x_21875) ;  /* 0x0000000800287947 */ /* 0x000fec0003800000 */
.L_x_21883:
        /* <DEDUP_REMOVED lines=25> */
.L_x_21886:
        /* <DEDUP_REMOVED lines=12> */
.L_x_21885:
[----:B------:R-:W2:Y:S02]  /*7f50*/  LDG.E.U16 R4, desc[UR36][R4.64] ;  /* 0x0000002404047981 */ /* 0x000ea4000c1e1500 */
[----:B--2---:R-:W-:Y:S01]  /*7f60*/  IMAD.U32 R25, R4, 0x10000, RZ ;  /* 0x0001000004197824 */ /* 0x004fe200078e00ff */
[----:B------:R-:W-:Y:S06]  /*7f70*/  BRA `(.L_x_21875) ;  /* 0x0000000400887947 */ /* 0x000fec0003800000 */
.L_x_21882:
        /* <DEDUP_REMOVED lines=11> */
.L_x_21889:
        /* <DEDUP_REMOVED lines=20> */
.L_x_21891:
[----:B------:R-:W-:Y:S05]  /*8170*/  BSYNC.RECONVERGENT B0 ;  /* 0x0000000000007941 */ /* 0x000fea0003800200 */
.L_x_21890:
[----:B------:R-:W-:Y:S01]  /*8180*/  IMAD.SHL.U32 R0, R0, 0x100000, RZ ;  /* 0x0010000000007824 */ /* 0x000fe200078e00ff */
[----:B------:R-:W-:-:S04]  /*8190*/  LEA R3, R3, 0x3b800000, 0x17 ;  /* 0x3b80000003037811 */ /* 0x000fc800078eb8ff */
[----:B------:R-:W-:Y:S01]  /*81a0*/  LOP3.LUT R25, R3, R0, R25, 0xfe, !PT ;  /* 0x0000000003197212 */ /* 0x000fe200078efe19 */
[----:B------:R-:W-:Y:S06]  /*81b0*/  BRA `(.L_x_21875) ;  /* 0x0000000000f87947 */ /* 0x000fec0003800000 */
.L_x_21888:
        /* <DEDUP_REMOVED lines=20> */
.L_x_21893:
[----:B------:R-:W-:Y:S05]  /*8300*/  BSYNC.RECONVERGENT B0 ;  /* 0x0000000000007941 */ /* 0x000fea0003800200 */
.L_x_21892:
[----:B------:R-:W-:Y:S01]  /*8310*/  IMAD.SHL.U32 R0, R0, 0x200000, RZ ;  /* 0x0020000000007824 */ /* 0x000fe200078e00ff */
[----:B------:R-:W-:-:S04]  /*8320*/  LEA R3, R3, 0x37800000, 0x17 ;  /* 0x3780000003037811 */ /* 0x000fc800078eb8ff */
[----:B------:R-:W-:Y:S01]  /*8330*/  LOP3.LUT R25, R3, R0, R25, 0xfe, !PT ;  /* 0x0000000003197212 */ /* 0x000fe200078efe19 */
[----:B------:R-:W-:Y:S06]  /*8340*/  BRA `(.L_x_21875) ;  /* 0x0000000000947947 */ /* 0x000fec0003800000 */
.L_x_21887:
        /* <DEDUP_REMOVED lines=14> */
.L_x_21874:
        /* <DEDUP_REMOVED lines=16> */
.L_x_21896:
[----:B------:R-:W-:Y:S01]  /*8530*/  IMAD.MOV.U32 R25, RZ, RZ, RZ ;  /* 0x000000ffff197224 */ /* 0x000fe200078e00ff */
[----:B------:R-:W-:Y:S06]  /*8540*/  BRA `(.L_x_21875) ;  /* 0x0000000000147947 */ /* 0x000fec0003800000 */
.L_x_21895:
[----:B------:R-:W2:Y:S02]  /*8550*/  LDG.E.64 R4, desc[UR36][R4.64] ;  /* 0x0000002404047981 */ /* 0x000ea4000c1e1b00 */
[----:B--2---:R0:W2:Y:S01]  /*8560*/  I2F.U64 R25, R4 ;  /* 0x0000000400197312 */ /* 0x0040a20000301000 */
[----:B------:R-:W-:Y:S05]  /*8570*/  BRA `(.L_x_21875) ;  /* 0x0000000000087947 */ /* 0x000fea0003800000 */
.L_x_21894:
[----:B------:R-:W2:Y:S02]  /*8580*/  LDG.E R4, desc[UR36][R4.64] ;  /* 0x0000002404047981 */ /* 0x000ea4000c1e1900 */
[----:B--2---:R-:W-:-:S07]  /*8590*/  I2FP.F32.U32 R25, R4 ;  /* 0x0000000400197245 */ /* 0x004fce0000201000 */
.L_x_21875:
[----:B------:R-:W-:Y:S05]  /*85a0*/  BSYNC.RECONVERGENT B6 ;  /* 0x0000000000067941 */ /* 0x000fea0003800200 */
.L_x_21869:
        /* <DEDUP_REMOVED lines=20> */
.L_x_21901:
[----:B------:R-:W2:Y:S02]  /*86f0*/  LDG.E.U8 R4, desc[UR36][R4.64] ;  /* 0x0000002404047981 */ /* 0x000ea4000c1e1100 */
[----:B--2---:R-:W-:Y:S01]  /*8700*/  I2FP.F32.U32 R27, R4 ;  /* 0x00000004001b7245 */ /* 0x004fe20000201000 */
[----:B------:R-:W-:Y:S06]  /*8710*/  BRA `(.L_x_21903) ;  /* 0x0000000c00247947 */ /* 0x000fec0003800000 */
.L_x_21900:
        /* <DEDUP_REMOVED lines=9> */
.L_x_21905:
[----:B------:R-:W2:Y:S02]  /*87b0*/  LDG.E R4, desc[UR36][R4.64] ;  /* 0x0000002404047981 */ /* 0x000ea4000c1e1900 */
[----:B--2---:R-:W-:Y:S01]  /*87c0*/  I2FP.F32.S32 R27, R4 ;  /* 0x00000004001b7245 */ /* 0x004fe20000201400 */
[----:B------:R-:W-:Y:S06]  /*87d0*/  BRA `(.L_x_21903) ;  /* 0x0000000800f47947 */ /* 0x000fec0003800000 */
.L_x_21904:
[----:B------:R-:W2:Y:S02]  /*87e0*/  LDG.E.U16 R4, desc[UR36][R4.64] ;  /* 0x0000002404047981 */ /* 0x000ea4000c1e1500 */
[----:B--2---:R0:W1:Y:S01]  /*87f0*/  I2F.S16 R27, R4 ;  /* 0x00000004001b7306 */ /* 0x0040620000101400 */
[----:B------:R-:W-:Y:S05]  /*8800*/  BRA `(.L_x_21903) ;  /* 0x0000000800e87947 */ /* 0x000fea0003800000 */
.L_x_21899:
        /* <DEDUP_REMOVED lines=8> */
.L_x_21907:
[----:B------:R-:W2:Y:S02]  /*8890*/  LDG.E.U16 R4, desc[UR36][R4.64] ;  /* 0x0000002404047981 */ /* 0x000ea4000c1e1500 */
[----:B--2---:R-:W-:Y:S01]  /*88a0*/  HADD2.F32 R27, -RZ, R4.H0_H0 ;  /* 0x20000004ff1b7230 */ /* 0x004fe20000004100 */
[----:B------:R-:W-:Y:S06]  /*88b0*/  BRA `(.L_x_21903) ;  /* 0x0000000800bc7947 */ /* 0x000fec0003800000 */
.L_x_21906:
        /* <DEDUP_REMOVED lines=8> */
.L_x_21909:
[----:B------:R-:W2:Y:S02]  /*8940*/  LDG.E.U16 R4, desc[UR36][R4.64] ;  /* 0x0000002404047981 */ /* 0x000ea4000c1e1500 */
[----:B--2---:R-:W-:Y:S01]  /*8950*/  HADD2.F32 R27, -RZ, R4.H0_H0 ;  /* 0x20000004ff1b7230 */ /* 0x004fe20000004100 */
[----:B------:R-:W-:Y:S06]  /*8960*/  BRA `(.L_x_21903) ;  /* 0x0000000800907947 */ /* 0x000fec0003800000 */
.L_x_21908:
[----:B------:R-:W2:Y:S01]  /*8970*/  LDG.E.64 R4, desc[UR36][R4.64] ;  /* 0x0000002404047981 */ /* 0x000ea2000c1e1b00 */
[----:B------:R-:W-:Y:S01]  /*8980*/  UMOV UR4, 0xf0000000 ;  /* 0xf000000000047882 */ /* 0x000fe20000000000 */
[----:B------:R-:W-:Y:S01]  /*8990*/  UMOV UR5, 0x380fffff ;  /* 0x380fffff00057882 */ /* 0x000fe20000000000 */
[----:B--2---:R-:W0:Y:S01]  /*89a0*/  F2F.F32.F64 R27, R4 ;  /* 0x00000004001b7310 */ /* 0x004e220000301000 */
[----:B------:R-:W-:-:S14]  /*89b0*/  DSETP.GEU.AND P0, PT, |R4|, UR4, PT ;  /* 0x0000000404007e2a */ /* 0x000fdc000bf0e200 */
[----:B0-----:R-:W-:Y:S01]  /*89c0*/  @!P0 FMUL R27, R27, 1.175494350822287508e-38 ;  /* 0x008000001b1b8820 */ /* 0x001fe20000400000 */
[----:B------:R-:W-:Y:S06]  /*89d0*/  BRA `(.L_x_21903) ;  /* 0x0000000800747947 */ /* 0x000fec0003800000 */
.L_x_21898:
        /* <DEDUP_REMOVED lines=12> */
.L_x_21912:
[----:B------:R-:W2:Y:S01]  /*8aa0*/  LDG.E.64 R4, desc[UR36][R4.64] ;  /* 0x0000002404047981 */ /* 0x000ea2000c1e1b00 */
[----:B------:R-:W-:Y:S01]  /*8ab0*/  UMOV UR4, 0xf0000000 ;  /* 0xf000000000047882 */ /* 0x000fe20000000000 */
[----:B------:R-:W-:Y:S01]  /*8ac0*/  UMOV UR5, 0x380fffff ;  /* 0x380fffff00057882 */ /* 0x000fe20000000000 */
[----:B--2---:R-:W0:Y:S01]  /*8ad0*/  F2F.F32.F64 R27, R4 ;  /* 0x00000004001b7310 */ /* 0x004e220000301000 */
[----:B------:R-:W-:-:S14]  /*8ae0*/  DSETP.GEU.AND P0, PT, |R4|, UR4, PT ;  /* 0x0000000404007e2a */ /* 0x000fdc000bf0e200 */
[----:B0-----:R-:W-:Y:S01]  /*8af0*/  @!P0 FMUL R27, R27, 1.175494350822287508e-38 ;  /* 0x008000001b1b8820 */ /* 0x001fe20000400000 */
[----:B------:R-:W-:Y:S06]  /*8b00*/  BRA `(.L_x_21903) ;  /* 0x0000000800287947 */ /* 0x000fec0003800000 */
.L_x_21911:
        /* <DEDUP_REMOVED lines=25> */
.L_x_21914:
        /* <DEDUP_REMOVED lines=12> */
.L_x_21913:
[----:B------:R-:W2:Y:S02]  /*8d60*/  LDG.E.U16 R4, desc[UR36][R4.64] ;  /* 0x0000002404047981 */ /* 0x000ea4000c1e1500 */
[----:B--2---:R-:W-:Y:S01]  /*8d70*/  IMAD.U32 R27, R4, 0x10000, RZ ;  /* 0x00010000041b7824 */ /* 0x004fe200078e00ff */
[----:B------:R-:W-:Y:S06]  /*8d80*/  BRA `(.L_x_21903) ;  /* 0x0000000400887947 */ /* 0x000fec0003800000 */
.L_x_21910:
        /* <DEDUP_REMOVED lines=11> */
.L_x_21917:
        /* <DEDUP_REMOVED lines=20> */
.L_x_21919:
[----:B------:R-:W-:Y:S05]  /*8f80*/  BSYNC.RECONVERGENT B0 ;  /* 0x0000000000007941 */ /* 0x000fea0003800200 */
.L_x_21918:
[----:B------:R-:W-:Y:S01]  /*8f90*/  IMAD.SHL.U32 R0, R0, 0x100000, RZ ;  /* 0x0010000000007824 */ /* 0x000fe200078e00ff */
[----:B------:R-:W-:-:S04]  /*8fa0*/  LEA R3, R3, 0x3b800000, 0x17 ;  /* 0x3b80000003037811 */ /* 0x000fc800078eb8ff */
[----:B------:R-:W-:Y:S01]  /*8fb0*/  LOP3.LUT R27, R3, R0, R27, 0xfe, !PT ;  /* 0x00000000031b7212 */ /* 0x000fe200078efe1b */
[----:B------:R-:W-:Y:S06]  /*8fc0*/  BRA `(.L_x_21903) ;  /* 0x0000000000f87947 */ /* 0x000fec0003800000 */
.L_x_21916:
        /* <DEDUP_REMOVED lines=20> */
.L_x_21921:
[----:B------:R-:W-:Y:S05]  /*9110*/  BSYNC.RECONVERGENT B0 ;  /* 0x0000000000007941 */ /* 0x000fea0003800200 */
.L_x_21920:
[----:B------:R-:W-:Y:S01]  /*9120*/  IMAD.SHL.U32 R0, R0, 0x200000, RZ ;  /* 0x0020000000007824 */ /* 0x000fe200078e00ff */
[----:B------:R-:W-:-:S04]  /*9130*/  LEA R3, R3, 0x37800000, 0x17 ;  /* 0x3780000003037811 */ /* 0x000fc800078eb8ff */
[----:B------:R-:W-:Y:S01]  /*9140*/  LOP3.LUT R27, R3, R0, R27, 0xfe, !PT ;  /* 0x00000000031b7212 */ /* 0x000fe200078efe1b */
[----:B------:R-:W-:Y:S06]  /*9150*/  BRA `(.L_x_21903) ;  /* 0x0000000000947947 */ /* 0x000fec0003800000 */
.L_x_21915:
        /* <DEDUP_REMOVED lines=14> */
.L_x_21902:
        /* <DEDUP_REMOVED lines=16> */
.L_x_21924:
[----:B------:R-:W-:Y:S01]  /*9340*/  IMAD.MOV.U32 R27, RZ, RZ, RZ ;  /* 0x000000ffff1b7224 */ /* 0x000fe200078e00ff */
[----:B------:R-:W-:Y:S06]  /*9350*/  BRA `(.L_x_21903) ;  /* 0x0000000000147947 */ /* 0x000fec0003800000 */
.L_x_21923:
[----:B------:R-:W2:Y:S02]  /*9360*/  LDG.E.64 R4, desc[UR36][R4.64] ;  /* 0x0000002404047981 */ /* 0x000ea4000c1e1b00 */
[----:B--2---:R0:W1:Y:S01]  /*9370*/  I2F.U64 R27, R4 ;  /* 0x00000004001b7312 */ /* 0x0040620000301000 */
[----:B------:R-:W-:Y:S05]  /*9380*/  BRA `(.L_x_21903) ;  /* 0x0000000000087947 */ /* 0x000fea0003800000 */
.L_x_21922:
[----:B------:R-:W2:Y:S02]  /*9390*/  LDG.E R4, desc[UR36][R4.64] ;  /* 0x0000002404047981 */ /* 0x000ea4000c1e1900 */
[----:B--2---:R-:W-:-:S07]  /*93a0*/  I2FP.F32.U32 R27, R4 ;  /* 0x00000004001b7245 */ /* 0x004fce0000201000 */
.L_x_21903:
[----:B------:R-:W-:Y:S05]  /*93b0*/  BSYNC.RECONVERGENT B6 ;  /* 0x0000000000067941 */ /* 0x000fea0003800200 */
.L_x_21897:
[----:B------:R-:W-:-:S07]  /*93c0*/  VIADD R33, R33, 0x80 ;  /* 0x0000008021217836 */ /* 0x000fce0000000000 */
.L_x_21779:
[----:B------:R-:W-:Y:S05]  /*93d0*/  BSYNC.RECONVERGENT B7 ;  /* 0x0000000000077941 */ /* 0x000fea0003800200 */
.L_x_21778:
[----:B------:R-:W-:Y:S01]  /*93e0*/  ISETP.GE.AND P0, PT, R33, R36, PT ;  /* 0x000000242100720c */ /* 0x000fe20003f06270 */
[----:B------:R-:W-:Y:S01]  /*93f0*/  BSSY.RECONVERGENT B7, `(.L_x_21925) ;  /* 0x0000498000077945 */ /* 0x000fe20003800200 */
[----:B------:R-:W-:Y:S01]  /*9400*/  IMAD.MOV.U32 R26, RZ, RZ, RZ ;  /* 0x000000ffff1a7224 */ /* 0x000fe200078e00ff */
[----:B------:R-:W-:Y:S01]  /*9410*/  PRMT R28, RZ, 0x7610, R28 ;  /* 0x00007610ff1c7816 */ /* 0x000fe2000000001c */
[----:B------:R-:W-:Y:S02]  /*9420*/  IMAD.MOV.U32 R29, RZ, RZ, RZ ;  /* 0x000000ffff1d7224 */ /* 0x000fe400078e00ff */
[----:B------:R-:W-:Y:S02]  /*9430*/  IMAD.MOV.U32 R30, RZ, RZ, RZ ;  /* 0x000000ffff1e7224 */ /* 0x000fe400078e00ff */
[----:B------:R-:W-:-:S05]  /*9440*/  IMAD.MOV.U32 R32, RZ, RZ, RZ ;  /* 0x000000ffff207224 */ /* 0x000fca00078e00ff */
[----:B------:R-:W-:Y:S05]  /*9450*/  @P0 BRA `(.L_x_21926) ;  /* 0x0000004800440947 */ /* 0x000fea0003800000 */
[----:B------:R-:W2:Y:S01]  /*9460*/  LDCU UR4, c[0x0][0x3c4] ;  /* 0x00007880ff0477ac */ /* 0x000ea20008000800 */
[----:B01----:R-:W0:Y:S01]  /*9470*/  LDC.64 R4, c[0x0][0x390] ;  /* 0x0000e400ff047b82 */ /* 0x003e220000000a00 */
[----:B------:R-:W-:-:S04]  /*9480*/  IMAD R31, R2, 0x200, R33 ;  /* 0x00000200021f7824 */ /* 0x000fc800078e0221 */
[----:B--2---:R-:W-:Y:S01]  /*9490*/  IMAD R3, R31, UR4, RZ ;  /* 0x000000041f037c24 */ /* 0x004fe2000f8e02ff */
        /* <DEDUP_REMOVED lines=18> */
.L_x_21930:
[----:B------:R-:W2:Y:S02]  /*95c0*/  LDG.E.U8 R4, desc[UR36][R4.64] ;  /* 0x0000002404047981 */ /* 0x000ea4000c1e1100 */
[----:B--2---:R-:W-:-:S04]  /*95d0*/  I2FP.F32.U32 R0, R4 ;  /* 0x0000000400007245 */ /* 0x004fc80000201000 */
[----:B------:R-:W-:-:S04]  /*95e0*/  F2FP.F16.F32.PACK_AB R0, RZ, R0 ;  /* 0x00000000ff00723e */ /* 0x000fc800000000ff */
[----:B------:R-:W-:Y:S01]  /*95f0*/  PRMT R28, R0, 0x7610, R28 ;  /* 0x00007610001c7816 */ /* 0x000fe2000000001c */
[----:B------:R-:W-:Y:S06]  /*9600*/  BRA `(.L_x_21932) ;  /* 0x0000000c00b87947 */ /* 0x000fec0003800000 */
.L_x_21929:
        /* <DEDUP_REMOVED lines=11> */
.L_x_21934:
[----:B------:R-:W2:Y:S02]  /*96c0*/  LDG.E R4, desc[UR36][R4.64] ;  /* 0x0000002404047981 */ /* 0x000ea4000c1e1900 */
[----:B--2---:R-:W-:-:S04]  /*96d0*/  I2FP.F32.S32 R0, R4 ;  /* 0x0000000400007245 */ /* 0x004fc80000201400 */
[----:B------:R-:W-:-:S04]  /*96e0*/  F2FP.F16.F32.PACK_AB R0, RZ, R0 ;  /* 0x00000000ff00723e */ /* 0x000fc800000000ff */
[----:B------:R-:W-:Y:S01]  /*96f0*/  PRMT R28, R0, 0x7610, R28 ;  /* 0x00007610001c7816 */ /* 0x000fe2000000001c */
[----:B------:R-:W-:Y:S06]  /*9700*/  BRA `(.L_x_21932) ;  /* 0x0000000c00787947 */ /* 0x000fec0003800000 */
.L_x_21933:
[----:B------:R-:W2:Y:S02]  /*9710*/  LDG.E.U16 R4, desc[UR36][R4.64] ;  /* 0x0000002404047981 */ /* 0x000ea4000c1e1500 */
[----:B--2---:R-:W0:Y:S02]  /*9720*/  I2F.S16 R0, R4 ;  /* 0x0000000400007306 */ /* 0x004e240000101400 */
[----:B0-----:R-:W-:-:S04]  /*9730*/  F2FP.F16.F32.PACK_AB R0, RZ, R0 ;  /* 0x00000000ff00723e */ /* 0x001fc800000000ff */
[----:B------:R-:W-:Y:S01]  /*9740*/  PRMT R28, R0, 0x7610, R28 ;  /* 0x00007610001c7816 */ /* 0x000fe2000000001c */
[----:B------:R-:W-:Y:S06]  /*9750*/  BRA `(.L_x_21932) ;  /* 0x0000000c00647947 */ /* 0x000fec0003800000 */
.L_x_21928:
        /* <DEDUP_REMOVED lines=9> */
.L_x_21936:
[----:B------:R1:W5:Y:S01]  /*97f0*/  LDG.E.U16 R28, desc[UR36][R4.64] ;  /* 0x00000024041c7981 */ /* 0x000362000c1e1500 */
[----:B------:R-:W-:Y:S05]  /*9800*/  BRA `(.L_x_21932) ;  /* 0x0000000c00387947 */ /* 0x000fea0003800000 */
.L_x_21935:
        /* <DEDUP_REMOVED lines=9> */
.L_x_21938:
[----:B------:R0:W5:Y:S01]  /*98a0*/  LDG.E.U16 R28, desc[UR36][R4.64] ;  /* 0x00000024041c7981 */ /* 0x000162000c1e1500 */
[----:B------:R-:W-:Y:S05]  /*98b0*/  BRA `(.L_x_21932) ;  /* 0x0000000c000c7947 */ /* 0x000fea0003800000 */
.L_x_21937:
        /* <DEDUP_REMOVED lines=9> */
.L_x_21927:
        /* <DEDUP_REMOVED lines=14> */
.L_x_21941:
        /* <DEDUP_REMOVED lines=9> */
.L_x_21940:
        /* <DEDUP_REMOVED lines=27> */
.L_x_21943:
        /* <DEDUP_REMOVED lines=15> */
.L_x_21942:
[----:B------:R-:W2:Y:S02]  /*9d60*/  LDG.E.U16 R0, desc[UR36][R4.64] ;  /* 0x0000002404007981 */ /* 0x000ea4000c1e1500 */
[----:B--2---:R-:W-:-:S05]  /*9d70*/  IMAD.U32 R0, R0, 0x10000, RZ ;  /* 0x0001000000007824 */ /* 0x004fca00078e00ff */
[----:B------:R-:W-:-:S04]  /*9d80*/  F2FP.F16.F32.PACK_AB R0, RZ, R0 ;  /* 0x00000000ff00723e */ /* 0x000fc800000000ff */
[----:B------:R-:W-:Y:S01]  /*9d90*/  PRMT R28, R0, 0x7610, R28 ;  /* 0x00007610001c7816 */ /* 0x000fe2000000001c */
[----:B------:R-:W-:Y:S06]  /*9da0*/  BRA `(.L_x_21932) ;  /* 0x0000000400d07947 */ /* 0x000fec0003800000 */
.L_x_21939:
        /* <DEDUP_REMOVED lines=13> */
.L_x_21946:
        /* <DEDUP_REMOVED lines=21> */
.L_x_21950:
[----:B------:R-:W-:Y:S05]  /*9fd0*/  BSYNC.RECONVERGENT B1 ;  /* 0x0000000000017941 */ /* 0x000fea0003800200 */
.L_x_21949:
[----:B------:R-:W-:Y:S01]  /*9fe0*/  IMAD.SHL.U32 R0, R0, 0x100000, RZ ;  /* 0x0010000000007824 */ /* 0x000fe200078e00ff */
[----:B------:R-:W-:-:S04]  /*9ff0*/  LEA R3, R3, 0x3b800000, 0x17 ;  /* 0x3b80000003037811 */ /* 0x000fc800078eb8ff */
[----:B------:R-:W-:-:S07]  /*a000*/  LOP3.LUT R0, R3, R0, R7, 0xfe, !PT ;  /* 0x0000000003007212 */ /* 0x000fce00078efe07 */
.L_x_21948:
[----:B------:R-:W-:Y:S05]  /*a010*/  BSYNC.RECONVERGENT B0 ;  /* 0x0000000000007941 */ /* 0x000fea0003800200 */
.L_x_21947:
[----:B------:R-:W-:-:S04]  /*a020*/  F2FP.F16.F32.PACK_AB R0, RZ, R0 ;  /* 0x00000000ff00723e */ /* 0x000fc800000000ff */
[----:B------:R-:W-:Y:S01]  /*a030*/  PRMT R28, R0, 0x7610, R28 ;  /* 0x00007610001c7816 */ /* 0x000fe2000000001c */
[----:B------:R-:W-:Y:S06]  /*a040*/  BRA `(.L_x_21932) ;  /* 0x0000000400287947 */ /* 0x000fec0003800000 */
.L_x_21945:
        /* <DEDUP_REMOVED lines=21> */
.L_x_21954:
[----:B------:R-:W-:Y:S05]  /*a1a0*/  BSYNC.RECONVERGENT B1 ;  /* 0x0000000000017941 */ /* 0x000fea0003800200 */
.L_x_21953:
[----:B------:R-:W-:Y:S01]  /*a1b0*/  IMAD.SHL.U32 R0, R0, 0x200000, RZ ;  /* 0x0020000000007824 */ /* 0x000fe200078e00ff */
[----:B------:R-:W-:-:S04]  /*a1c0*/  LEA R3, R3, 0x37800000, 0x17 ;  /* 0x3780000003037811 */ /* 0x000fc800078eb8ff */
[----:B------:R-:W-:-:S07]  /*a1d0*/  LOP3.LUT R0, R3, R0, R7, 0xfe, !PT ;  /* 0x0000000003007212 */ /* 0x000fce00078efe07 */
.L_x_21952:
[----:B------:R-:W-:Y:S05]  /*a1e0*/  BSYNC.RECONVERGENT B0 ;  /* 0x0000000000007941 */ /* 0x000fea0003800200 */
.L_x_21951:
[----:B------:R-:W-:-:S04]  /*a1f0*/  F2FP.F16.F32.PACK_AB R0, RZ, R0 ;  /* 0x00000000ff00723e */ /* 0x000fc800000000ff */
[----:B------:R-:W-:Y:S01]  /*a200*/  PRMT R28, R0, 0x7610, R28 ;  /* 0x00007610001c7816 */ /* 0x000fe2000000001c */
[----:B------:R-:W-:Y:S06]  /*a210*/  BRA `(.L_x_21932) ;  /* 0x0000000000b47947 */ /* 0x000fec0003800000 */
.L_x_21944:
        /* <DEDUP_REMOVED lines=14> */
.L_x_21958:
[----:B------:R-:W-:Y:S05]  /*a300*/  BSYNC.RECONVERGENT B0 ;  /* 0x0000000000007941 */ /* 0x000fea0003800200 */
.L_x_21957:
[----:B------:R-:W-:-:S04]  /*a310*/  F2FP.F16.F32.PACK_AB R0, RZ, R0 ;  /* 0x00000000ff00723e */ /* 0x000fc800000000ff */
[----:B------:R-:W-:Y:S01]  /*a320*/  PRMT R28, R0, 0x7610, R28 ;  /* 0x00007610001c7816 */ /* 0x000fe2000000001c */
[----:B------:R-:W-:Y:S06]  /*a330*/  BRA `(.L_x_21932) ;  /* 0x00000000006c7947 */ /* 0x000fec0003800000 */
.L_x_21931:
        /* <DEDUP_REMOVED lines=16> */
.L_x_21959:
[----:B------:R-:W-:Y:S01]  /*a440*/  PRMT R28, RZ, 0x7610, R28 ;  /* 0x00007610ff1c7816 */ /* 0x000fe2000000001c */
[----:B------:R-:W-:Y:S06]  /*a450*/  BRA `(.L_x_21932) ;  /* 0x0000000000247947 */ /* 0x000fec0003800000 */
.L_x_21956:
[----:B------:R-:W2:Y:S02]  /*a460*/  LDG.E.64 R4, desc[UR36][R4.64] ;  /* 0x0000002404047981 */ /* 0x000ea4000c1e1b00 */
[----:B--2---:R-:W0:Y:S02]  /*a470*/  I2F.U64 R0, R4 ;  /* 0x0000000400007312 */ /* 0x004e240000301000 */
[----:B0-----:R-:W-:-:S04]  /*a480*/  F2FP.F16.F32.PACK_AB R0, RZ, R0 ;  /* 0x00000000ff00723e */ /* 0x001fc800000000ff */
[----:B------:R-:W-:Y:S01]  /*a490*/  PRMT R28, R0, 0x7610, R28 ;  /* 0x00007610001c7816 */ /* 0x000fe2000000001c */
[----:B------:R-:W-:Y:S06]  /*a4a0*/  BRA `(.L_x_21932) ;  /* 0x0000000000107947 */ /* 0x000fec0003800000 */
.L_x_21955:
[----:B------:R-:W2:Y:S02]  /*a4b0*/  LDG.E R4, desc[UR36][R4.64] ;  /* 0x0000002404047981 */ /* 0x000ea4000c1e1900 */
[----:B--2---:R-:W-:-:S04]  /*a4c0*/  I2FP.F32.U32 R0, R4 ;  /* 0x0000000400007245 */ /* 0x004fc80000201000 */
[----:B------:R-:W-:-:S04]  /*a4d0*/  F2FP.F16.F32.PACK_AB R0, RZ, R0 ;  /* 0x00000000ff00723e */ /* 0x000fc800000000ff */
[----:B------:R-:W-:-:S07]  /*a4e0*/  PRMT R28, R0, 0x7610, R28 ;  /* 0x00007610001c7816 */ /* 0x000fce000000001c */
.L_x_21932:
        /* <DEDUP_REMOVED lines=20> */
.L_x_21964:
[----:B------:R-:W2:Y:S02]  /*a630*/  LDG.E.U8 R4, desc[UR36][R4.64] ;  /* 0x0000002404047981 */ /* 0x000ea4000c1e1100 */
[----:B--2---:R-:W-:Y:S01]  /*a640*/  I2FP.F32.U32 R26, R4 ;  /* 0x00000004001a7245 */ /* 0x004fe20000201000 */
[----:B------:R-:W-:Y:S06]  /*a650*/  BRA `(.L_x_21966) ;  /* 0x0000000c00287947 */ /* 0x000fec0003800000 */
.L_x_21963:
        /* <DEDUP_REMOVED lines=9> */
.L_x_21968:
[----:B------:R-:W2:Y:S02]  /*a6f0*/  LDG.E R4, desc[UR36][R4.64] ;  /* 0x0000002404047981 */ /* 0x000ea4000c1e1900 */
[----:B--2---:R-:W-:Y:S01]  /*a700*/  I2FP.F32.S32 R26, R4 ;  /* 0x00000004001a7245 */ /* 0x004fe20000201400 */
[----:B------:R-:W-:Y:S06]  /*a710*/  BRA `(.L_x_21966) ;  /* 0x0000000800f87947 */ /* 0x000fec0003800000 */
.L_x_21967:
[----:B------:R-:W2:Y:S02]  /*a720*/  LDG.E.U16 R4, desc[UR36][R4.64] ;  /* 0x0000002404047981 */ /* 0x000ea4000c1e1500 */
[----:B--2---:R2:W0:Y:S01]  /*a730*/  I2F.S16 R26, R4 ;  /* 0x00000004001a7306 */ /* 0x0044220000101400 */
[----:B------:R-:W-:Y:S05]  /*a740*/  BRA `(.L_x_21966) ;  /* 0x0000000800ec7947 */ /* 0x000fea0003800000 */
.L_x_21962:
        /* <DEDUP_REMOVED lines=8> */
.L_x_21970:
[----:B------:R-:W2:Y:S02]  /*a7d0*/  LDG.E.U16 R4, desc[UR36][R4.64] ;  /* 0x0000002404047981 */ /* 0x000ea4000c1e1500 */
[----:B--2---:R-:W-:Y:S01]  /*a7e0*/  HADD2.F32 R26, -RZ, R4.H0_H0 ;  /* 0x20000004ff1a7230 */ /* 0x004fe20000004100 */
[----:B------:R-:W-:Y:S06]  /*a7f0*/  BRA `(.L_x_21966) ;  /* 0x0000000800c07947 */ /* 0x000fec0003800000 */
.L_x_21969:
        /* <DEDUP_REMOVED lines=8> */
.L_x_21972:
[----:B------:R-:W2:Y:S02]  /*a880*/  LDG.E.U16 R4, desc[UR36][R4.64] ;  /* 0x0000002404047981 */ /* 0x000ea4000c1e1500 */
[----:B--2---:R-:W-:Y:S01]  /*a890*/  HADD2.F32 R26, -RZ, R4.H0_H0 ;  /* 0x20000004ff1a7230 */ /* 0x004fe20000004100 */
[----:B------:R-:W-:Y:S06]  /*a8a0*/  BRA `(.L_x_21966) ;  /* 0x0000000800947947 */ /* 0x000fec0003800000 */
.L_x_21971:
[----:B------:R-:W2:Y:S01]  /*a8b0*/  LDG.E.64 R4, desc[UR36][R4.64] ;  /* 0x0000002404047981 */ /* 0x000ea2000c1e1b00 */
[----:B------:R-:W-:Y:S01]  /*a8c0*/  UMOV UR4, 0xf0000000 ;  /* 0xf000000000047882 */ /* 0x000fe20000000000 */
[----:B------:R-:W-:Y:S01]  /*a8d0*/  UMOV UR5, 0x380fffff ;  /* 0x380fffff00057882 */ /* 0x000fe20000000000 */
[----:B--2---:R-:W0:Y:S01]  /*a8e0*/  F2F.F32.F64 R26, R4 ;  /* 0x00000004001a7310 */ /* 0x004e220000301000 */
[----:B------:R-:W-:-:S14]  /*a8f0*/  DSETP.GEU.AND P0, PT, |R4|, UR4, PT ;  /* 0x0000000404007e2a */ /* 0x000fdc000bf0e200 */
[----:B0-----:R-:W-:Y:S01]  /*a900*/  @!P0 FMUL R26, R26, 1.175494350822287508e-38 ;  /* 0x008000001a1a8820 */ /* 0x001fe20000400000 */
[----:B------:R-:W-:Y:S06]  /*a910*/  BRA `(.L_x_21966) ;  /* 0x0000000800787947 */ /* 0x000fec0003800000 */
.L_x_21961:
        /* <DEDUP_REMOVED lines=12> */
.L_x_21975:
[----:B------:R-:W2:Y:S01]  /*a9e0*/  LDG.E.64 R4, desc[UR36][R4.64] ;  /* 0x0000002404047981 */ /* 0x000ea2000c1e1b00 */
[----:B------:R-:W-:Y:S01]  /*a9f0*/  UMOV UR4, 0xf0000000 ;  /* 0xf000000000047882 */ /* 0x000fe20000000000 */
[----:B------:R-:W-:Y:S01]  /*aa00*/  UMOV UR5, 0x380fffff ;  /* 0x380fffff00057882 */ /* 0x000fe20000000000 */
[----:B--2---:R-:W0:Y:S01]  /*aa10*/  F2F.F32.F64 R26, R4 ;  /* 0x00000004001a7310 */ /* 0x004e220000301000 */
[----:B------:R-:W-:-:S14]  /*aa20*/  DSETP.GEU.AND P0, PT, |R4|, UR4, PT ;  /* 0x0000000404007e2a */ /* 0x000fdc000bf0e200 */
[----:B0-----:R-:W-:Y:S01]  /*aa30*/  @!P0 FMUL R26, R26, 1.175494350822287508e-38 ;  /* 0x008000001a1a8820 */ /* 0x001fe20000400000 */
[----:B------:R-:W-:Y:S06]  /*aa40*/  BRA `(.L_x_21966) ;  /* 0x00000008002c7947 */ /* 0x000fec0003800000 */
.L_x_21974:
        /* <DEDUP_REMOVED lines=25> */
.L_x_21977:
        /* <DEDUP_REMOVED lines=13> */
.L_x_21976:
[----:B------:R-:W2:Y:S02]  /*acb0*/  LDG.E.U16 R4, desc[UR36][R4.64] ;  /* 0x0000002404047981 */ /* 0x000ea4000c1e1500 */
[----:B--2---:R-:W-:Y:S01]  /*acc0*/  IMAD.U32 R26, R4, 0x10000, RZ ;  /* 0x00010000041a7824 */ /* 0x004fe200078e00ff */
[----:B------:R-:W-:Y:S06]  /*acd0*/  BRA `(.L_x_21966) ;  /* 0x0000000400887947 */ /* 0x000fec0003800000 */
.L_x_21973:
        /* <DEDUP_REMOVED lines=11> */
.L_x_21980:
        /* <DEDUP_REMOVED lines=20> */
.L_x_21982:
[----:B------:R-:W-:Y:S05]  /*aed0*/  BSYNC.RECONVERGENT B0 ;  /* 0x0000000000007941 */ /* 0x000fea0003800200 */
.L_x_21981:
[----:B------:R-:W-:Y:S01]  /*aee0*/  IMAD.SHL.U32 R0, R0, 0x100000, RZ ;  /* 0x0010000000007824 */ /* 0x000fe200078e00ff */
[----:B------:R-:W-:-:S04]  /*aef0*/  LEA R3, R3, 0x3b800000, 0x17 ;  /* 0x3b80000003037811 */ /* 0x000fc800078eb8ff */
[----:B------:R-:W-:Y:S01]  /*af00*/  LOP3.LUT R26, R3, R0, R7, 0xfe, !PT ;  /* 0x00000000031a7212 */ /* 0x000fe200078efe07 */
[----:B------:R-:W-:Y:S06]  /*af10*/  BRA `(.L_x_21966) ;  /* 0x0000000000f87947 */ /* 0x000fec0003800000 */
.L_x_21979:
        /* <DEDUP_REMOVED lines=20> */
.L_x_21984:
[----:B------:R-:W-:Y:S05]  /*b060*/  BSYNC.RECONVERGENT B0 ;  /* 0x0000000000007941 */ /* 0x000fea0003800200 */
.L_x_21983:
[----:B------:R-:W-:Y:S01]  /*b070*/  IMAD.SHL.U32 R0, R0, 0x200000, RZ ;  /* 0x0020000000007824 */ /* 0x000fe200078e00ff */
[----:B------:R-:W-:-:S04]  /*b080*/  LEA R3, R3, 0x37800000, 0x17 ;  /* 0x3780000003037811 */ /* 0x000fc800078eb8ff */
[----:B------:R-:W-:Y:S01]  /*b090*/  LOP3.LUT R26, R3, R0, R7, 0xfe, !PT ;  /* 0x00000000031a7212 */ /* 0x000fe200078efe07 */
[----:B------:R-:W-:Y:S06]  /*b0a0*/  BRA `(.L_x_21966) ;  /* 0x0000000000947947 */ /* 0x000fec0003800000 */
.L_x_21978:
        /* <DEDUP_REMOVED lines=14> */
.L_x_21965:
        /* <DEDUP_REMOVED lines=16> */
.L_x_21987:
[----:B------:R-:W-:Y:S01]  /*b290*/  IMAD.MOV.U32 R26, RZ, RZ, RZ ;  /* 0x000000ffff1a7224 */ /* 0x000fe200078e00ff */
[----:B------:R-:W-:Y:S06]  /*b2a0*/  BRA `(.L_x_21966) ;  /* 0x0000000000147947 */ /* 0x000fec0003800000 */
.L_x_21986:
[----:B------:R-:W2:Y:S02]  /*b2b0*/  LDG.E.64 R4, desc[UR36][R4.64] ;  /* 0x0000002404047981 */ /* 0x000ea4000c1e1b00 */
[----:B--2---:R0:W1:Y:S01]  /*b2c0*/  I2F.U64 R26, R4 ;  /* 0x00000004001a7312 */ /* 0x0040620000301000 */
[----:B------:R-:W-:Y:S05]  /*b2d0*/  BRA `(.L_x_21966) ;  /* 0x0000000000087947 */ /* 0x000fea0003800000 */
.L_x_21985:
[----:B------:R-:W2:Y:S02]  /*b2e0*/  LDG.E R4, desc[UR36][R4.64] ;  /* 0x0000002404047981 */ /* 0x000ea4000c1e1900 */
[----:B--2---:R-:W-:-:S07]  /*b2f0*/  I2FP.F32.U32 R26, R4 ;  /* 0x00000004001a7245 */ /* 0x004fce0000201000 */
.L_x_21966:
[----:B------:R-:W-:Y:S05]  /*b300*/  BSYNC.RECONVERGENT B6 ;  /* 0x0000000000067941 */ /* 0x000fea0003800200 */
.L_x_21960:
[----:B012---:R-:W0:Y:S01]  /*b310*/  LDC.64 R4, c[0x0][0x3a0] ;  /* 0x0000e800ff047b82 */ /* 0x007e220000000a00 */
        /* <DEDUP_REMOVED lines=19> */
.L_x_21992:
[----:B------:R-:W2:Y:S02]  /*b450*/  LDG.E.U8 R4, desc[UR36][R4.64] ;  /* 0x0000002404047981 */ /* 0x000ea4000c1e1100 */
[----:B--2---:R-:W-:Y:S01]  /*b460*/  I2FP.F32.U32 R29, R4 ;  /* 0x00000004001d7245 */ /* 0x004fe20000201000 */
[----:B------:R-:W-:Y:S06]  /*b470*/  BRA `(.L_x_21994) ;  /* 0x0000000c00247947 */ /* 0x000fec0003800000 */
.L_x_21991:
        /* <DEDUP_REMOVED lines=9> */
.L_x_21996:
[----:B------:R-:W2:Y:S02]  /*b510*/  LDG.E R4, desc[UR36][R4.64] ;  /* 0x0000002404047981 */ /* 0x000ea4000c1e1900 */
[----:B--2---:R-:W-:Y:S01]  /*b520*/  I2FP.F32.S32 R29, R4 ;  /* 0x00000004001d7245 */ /* 0x004fe20000201400 */
[----:B------:R-:W-:Y:S06]  /*b530*/  BRA `(.L_x_21994) ;  /* 0x0000000800f47947 */ /* 0x000fec0003800000 */
.L_x_21995:
[----:B------:R-:W2:Y:S02]  /*b540*/  LDG.E.U16 R4, desc[UR36][R4.64] ;  /* 0x0000002404047981 */ /* 0x000ea4000c1e1500 */
[----:B--2---:R2:W0:Y:S01]  /*b550*/  I2F.S16 R29, R4 ;  /* 0x00000004001d7306 */ /* 0x0044220000101400 */
[----:B------:R-:W-:Y:S05]  /*b560*/  BRA `(.L_x_21994) ;  /* 0x0000000800e87947 */ /* 0x000fea0003800000 */
.L_x_21990:
        /* <DEDUP_REMOVED lines=8> */
.L_x_21998:
[----:B------:R-:W2:Y:S02]  /*b5f0*/  LDG.E.U16 R4, desc[UR36][R4.64] ;  /* 0x0000002404047981 */ /* 0x000ea4000c1e1500 */
[----:B--2---:R-:W-:Y:S01]  /*b600*/  HADD2.F32 R29, -RZ, R4.H0_H0 ;  /* 0x20000004ff1d7230 */ /* 0x004fe20000004100 */
[----:B------:R-:W-:Y:S06]  /*b610*/  BRA `(.L_x_21994) ;  /* 0x0000000800bc7947 */ /* 0x000fec0003800000 */
.L_x_21997:
        /* <DEDUP_REMOVED lines=8> */
.L_x_22000:
[----:B------:R-:W2:Y:S02]  /*b6a0*/  LDG.E.U16 R4, desc[UR36][R4.64] ;  /* 0x0000002404047981 */ /* 0x000ea4000c1e1500 */
[----:B--2---:R-:W-:Y:S01]  /*b6b0*/  HADD2.F32 R29, -RZ, R4.H0_H0 ;  /* 0x20000004ff1d7230 */ /* 0x004fe20000004100 */
[----:B------:R-:W-:Y:S06]  /*b6c0*/  BRA `(.L_x_21994) ;  /* 0x0000000800907947 */ /* 0x000fec0003800000 */
.L_x_21999:
[----:B------:R-:W2:Y:S01]  /*b6d0*/  LDG.E.64 R4, desc[UR36][R4.64] ;  /* 0x0000002404047981 */ /* 0x000ea2000c1e1b00 */
[----:B------:R-:W-:Y:S01]  /*b6e0*/  UMOV UR4, 0xf0000000 ;  /* 0xf000000000047882 */ /* 0x000fe20000000000 */
[----:B------:R-:W-:Y:S01]  /*b6f0*/  UMOV UR5, 0x380fffff ;  /* 0x380fffff00057882 */ /* 0x000fe20000000000 */
[----:B--2---:R-:W0:Y:S01]  /*b700*/  F2F.F32.F64 R29, R4 ;  /* 0x00000004001d7310 */ /* 0x004e220000301000 */
[----:B------:R-:W-:-:S14]  /*b710*/  DSETP.GEU.AND P0, PT, |R4|, UR4, PT ;  /* 0x0000000404007e2a */ /* 0x000fdc000bf0e200 */
[----:B0-----:R-:W-:Y:S01]  /*b720*/  @!P0 FMUL R29, R29, 1.175494350822287508e-38 ;  /* 0x008000001d1d8820 */ /* 0x001fe20000400000 */
[----:B------:R-:W-:Y:S06]  /*b730*/  BRA `(.L_x_21994) ;  /* 0x0000000800747947 */ /* 0x000fec0003800000 */
.L_x_21989:
        /* <DEDUP_REMOVED lines=12> */
.L_x_22003:
[----:B------:R-:W2:Y:S01]  /*b800*/  LDG.E.64 R4, desc[UR36][R4.64] ;  /* 0x0000002404047981 */ /* 0x000ea2000c1e1b00 */
[----:B------:R-:W-:Y:S01]  /*b810*/  UMOV UR4, 0xf0000000 ;  /* 0xf000000000047882 */ /* 0x000fe20000000000 */
[----:B------:R-:W-:Y:S01]  /*b820*/  UMOV UR5, 0x380fffff ;  /* 0x380fffff00057882 */ /* 0x000fe20000000000 */
[----:B--2---:R-:W0:Y:S01]  /*b830*/  F2F.F32.F64 R29, R4 ;  /* 0x00000004001d7310 */ /* 0x004e220000301000 */
[----:B------:R-:W-:-:S14]  /*b840*/  DSETP.GEU.AND P0, PT, |R4|, UR4, PT ;  /* 0x0000000404007e2a */ /* 0x000fdc000bf0e200 */
[----:B0-----:R-:W-:Y:S01]  /*b850*/  @!P0 FMUL R29, R29, 1.175494350822287508e-38 ;  /* 0x008000001d1d8820 */ /* 0x001fe20000400000 */
[----:B------:R-:W-:Y:S06]  /*b860*/  BRA `(.L_x_21994) ;  /* 0x0000000800287947 */ /* 0x000fec0003800000 */
.L_x_22002:
        /* <DEDUP_REMOVED lines=25> */
.L_x_22005:
        /* <DEDUP_REMOVED lines=12> */
.L_x_22004:
[----:B------:R-:W2:Y:S02]  /*bac0*/  LDG.E.U16 R4, desc[UR36][R4.64] ;  /* 0x0000002404047981 */ /* 0x000ea4000c1e1500 */
[----:B--2---:R-:W-:Y:S01]  /*bad0*/  IMAD.U32 R29, R4, 0x10000, RZ ;  /* 0x00010000041d7824 */ /* 0x004fe200078e00ff */
[----:B------:R-:W-:Y:S06]  /*bae0*/  BRA `(.L_x_21994) ;  /* 0x0000000400887947 */ /* 0x000fec0003800000 */
.L_x_22001:
        /* <DEDUP_REMOVED lines=11> */
.L_x_22008:
        /* <DEDUP_REMOVED lines=20> */
.L_x_22010:
[----:B------:R-:W-:Y:S05]  /*bce0*/  BSYNC.RECONVERGENT B0 ;  /* 0x0000000000007941 */ /* 0x000fea0003800200 */
.L_x_22009:
[----:B------:R-:W-:Y:S01]  /*bcf0*/  IMAD.SHL.U32 R0, R0, 0x100000, RZ ;  /* 0x0010000000007824 */ /* 0x000fe200078e00ff */
[----:B------:R-:W-:-:S04]  /*bd00*/  LEA R3, R3, 0x3b800000, 0x17 ;  /* 0x3b80000003037811 */ /* 0x000fc800078eb8ff */
[----:B------:R-:W-:Y:S01]  /*bd10*/  LOP3.LUT R29, R3, R0, R29, 0xfe, !PT ;  /* 0x00000000031d7212 */ /* 0x000fe200078efe1d */
[----:B------:R-:W-:Y:S06]  /*bd20*/  BRA `(.L_x_21994) ;  /* 0x0000000000f87947 */ /* 0x000fec0003800000 */
.L_x_22007:
        /* <DEDUP_REMOVED lines=20> */
.L_x_22012:
[----:B------:R-:W-:Y:S05]  /*be70*/  BSYNC.RECONVERGENT B0 ;  /* 0x0000000000007941 */ /* 0x000fea0003800200 */
.L_x_22011:
[----:B------:R-:W-:Y:S01]  /*be80*/  IMAD.SHL.U32 R0, R0, 0x200000, RZ ;  /* 0x0020000000007824 */ /* 0x000fe200078e00ff */
[----:B------:R-:W-:-:S04]  /*be90*/  LEA R3, R3, 0x37800000, 0x17 ;  /* 0x3780000003037811 */ /* 0x000fc800078eb8ff */
[----:B------:R-:W-:Y:S01]  /*bea0*/  LOP3.LUT R29, R3, R0, R29, 0xfe, !PT ;  /* 0x00000000031d7212 */ /* 0x000fe200078efe1d */
[----:B------:R-:W-:Y:S06]  /*beb0*/  BRA `(.L_x_21994) ;  /* 0x0000000000947947 */ /* 0x000fec0003800000 */
.L_x_22006:
        /* <DEDUP_REMOVED lines=14> */
.L_x_21993:
        /* <DEDUP_REMOVED lines=16> */
.L_x_22015:
[----:B------:R-:W-:Y:S01]  /*c0a0*/  IMAD.MOV.U32 R29, RZ, RZ, RZ ;  /* 0x000000ffff1d7224 */ /* 0x000fe200078e00ff */
[----:B------:R-:W-:Y:S06]  /*c0b0*/  BRA `(.L_x_21994) ;  /* 0x0000000000147947 */ /* 0x000fec0003800000 */
.L_x_22014:
[----:B------:R-:W2:Y:S02]  /*c0c0*/  LDG.E.64 R4, desc[UR36][R4.64] ;  /* 0x0000002404047981 */ /* 0x000ea4000c1e1b00 */
[----:B--2---:R0:W1:Y:S01]  /*c0d0*/  I2F.U64 R29, R4 ;  /* 0x00000004001d7312 */ /* 0x0040620000301000 */
[----:B------:R-:W-:Y:S05]  /*c0e0*/  BRA `(.L_x_21994) ;  /* 0x0000000000087947 */ /* 0x000fea0003800000 */
.L_x_22013:
[----:B------:R-:W2:Y:S02]  /*c0f0*/  LDG.E R4, desc[UR36][R4.64] ;  /* 0x0000002404047981 */ /* 0x000ea4000c1e1900 */
[----:B--2---:R-:W-:-:S07]  /*c100*/  I2FP.F32.U32 R29, R4 ;  /* 0x00000004001d7245 */ /* 0x004fce0000201000 */
.L_x_21994:
[----:B------:R-:W-:Y:S05]  /*c110*/  BSYNC.RECONVERGENT B6 ;  /* 0x0000000000067941 */ /* 0x000fea0003800200 */
.L_x_21988:
        /* <DEDUP_REMOVED lines=20> */
.L_x_22020:
[----:B------:R-:W2:Y:S02]  /*c260*/  LDG.E.U8 R4, desc[UR36][R4.64] ;  /* 0x0000002404047981 */ /* 0x000ea4000c1e1100 */
[----:B--2---:R-:W-:Y:S01]  /*c270*/  I2FP.F32.U32 R30, R4 ;  /* 0x00000004001e7245 */ /* 0x004fe20000201000 */
[----:B------:R-:W-:Y:S06]  /*c280*/  BRA `(.L_x_22022) ;  /* 0x0000000c00287947 */ /* 0x000fec0003800000 */
.L_x_22019:
        /* <DEDUP_REMOVED lines=9> */
.L_x_22024:
[----:B------:R-:W2:Y:S02]  /*c320*/  LDG.E R4, desc[UR36][R4.64] ;  /* 0x0000002404047981 */ /* 0x000ea4000c1e1900 */
[----:B--2---:R-:W-:Y:S01]  /*c330*/  I2FP.F32.S32 R30, R4 ;  /* 0x00000004001e7245 */ /* 0x004fe20000201400 */
[----:B------:R-:W-:Y:S06]  /*c340*/  BRA `(.L_x_22022) ;  /* 0x0000000800f87947 */ /* 0x000fec0003800000 */
.L_x_22023:
[----:B------:R-:W2:Y:S02]  /*c350*/  LDG.E.U16 R4, desc[UR36][R4.64] ;  /* 0x0000002404047981 */ /* 0x000ea4000c1e1500 */
[----:B--2---:R0:W1:Y:S01]  /*c360*/  I2F.S16 R30, R4 ;  /* 0x00000004001e7306 */ /* 0x0040620000101400 */
[----:B------:R-:W-:Y:S05]  /*c370*/  BRA `(.L_x_22022) ;  /* 0x0000000800ec7947 */ /* 0x000fea0003800000 */
.L_x_22018:
        /* <DEDUP_REMOVED lines=8> */
.L_x_22026:
[----:B------:R-:W2:Y:S02]  /*c400*/  LDG.E.U16 R4, desc[UR36][R4.64] ;  /* 0x0000002404047981 */ /* 0x000ea4000c1e1500 */
[----:B--2---:R-:W-:Y:S01]  /*c410*/  HADD2.F32 R30, -RZ, R4.H0_H0 ;  /* 0x20000004ff1e7230 */ /* 0x004fe20000004100 */
[----:B------:R-:W-:Y:S06]  /*c420*/  BRA `(.L_x_22022) ;  /* 0x0000000800c07947 */ /* 0x000fec0003800000 */
.L_x_22025:
        /* <DEDUP_REMOVED lines=8> */
.L_x_22028:
[----:B------:R-:W2:Y:S02]  /*c4b0*/  LDG.E.U16 R4, desc[UR36][R4.64] ;  /* 0x0000002404047981 */ /* 0x000ea4000c1e1500 */
[----:B--2---:R-:W-:Y:S01]  /*c4c0*/  HADD2.F32 R30, -RZ, R4.H0_H0 ;  /* 0x20000004ff1e7230 */ /* 0x004fe20000004100 */
[----:B------:R-:W-:Y:S06]  /*c4d0*/  BRA `(.L_x_22022) ;  /* 0x0000000800947947 */ /* 0x000fec0003800000 */
.L_x_22027:
[----:B------:R-:W2:Y:S01]  /*c4e0*/  LDG.E.64 R4, desc[UR36][R4.64] ;  /* 0x0000002404047981 */ /* 0x000ea2000c1e1b00 */
[----:B------:R-:W-:Y:S01]  /*c4f0*/  UMOV UR4, 0xf0000000 ;  /* 0xf000000000047882 */ /* 0x000fe20000000000 */
[----:B------:R-:W-:Y:S01]  /*c500*/  UMOV UR5, 0x380fffff ;  /* 0x380fffff00057882 */ /* 0x000fe20000000000 */
[----:B--2---:R-:W0:Y:S01]  /*c510*/  F2F.F32.F64 R30, R4 ;  /* 0x00000004001e7310 */ /* 0x004e220000301000 */
[----:B------:R-:W-:-:S14]  /*c520*/  DSETP.GEU.AND P0, PT, |R4|, UR4, PT ;  /* 0x0000000404007e2a */ /* 0x000fdc000bf0e200 */
[----:B0-----:R-:W-:Y:S01]  /*c530*/  @!P0 FMUL R30, R30, 1.175494350822287508e-38 ;  /* 0x008000001e1e8820 */ /* 0x001fe20000400000 */
[----:B------:R-:W-:Y:S06]  /*c540*/  BRA `(.L_x_22022) ;  /* 0x0000000800787947 */ /* 0x000fec0003800000 */
.L_x_22017:
        /* <DEDUP_REMOVED lines=12> */
.L_x_22031:
[----:B------:R-:W2:Y:S01]  /*c610*/  LDG.E.64 R4, desc[UR36][R4.64] ;  /* 0x0000002404047981 */ /* 0x000ea2000c1e1b00 */
[----:B------:R-:W-:Y:S01]  /*c620*/  UMOV UR4, 0xf0000000 ;  /* 0xf000000000047882 */ /* 0x000fe20000000000 */
[----:B------:R-:W-:Y:S01]  /*c630*/  UMOV UR5, 0x380fffff ;  /* 0x380fffff00057882 */ /* 0x000fe20000000000 */
[----:B--2---:R-:W0:Y:S01]  /*c640*/  F2F.F32.F64 R30, R4 ;  /* 0x00000004001e7310 */ /* 0x004e220000301000 */
[----:B------:R-:W-:-:S14]  /*c650*/  DSETP.GEU.AND P0, PT, |R4|, UR4, PT ;  /* 0x0000000404007e2a */ /* 0x000fdc000bf0e200 */
[----:B0-----:R-:W-:Y:S01]  /*c660*/  @!P0 FMUL R30, R30, 1.175494350822287508e-38 ;  /* 0x008000001e1e8820 */ /* 0x001fe20000400000 */
[----:B------:R-:W-:Y:S06]  /*c670*/  BRA `(.L_x_22022) ;  /* 0x00000008002c7947 */ /* 0x000fec0003800000 */
.L_x_22030:
        /* <DEDUP_REMOVED lines=25> */
.L_x_22033:
        /* <DEDUP_REMOVED lines=13> */
.L_x_22032:
[----:B------:R-:W2:Y:S02]  /*c8e0*/  LDG.E.U16 R4, desc[UR36][R4.64] ;  /* 0x0000002404047981 */ /* 0x000ea4000c1e1500 */
[----:B--2---:R-:W-:Y:S01]  /*c8f0*/  IMAD.U32 R30, R4, 0x10000, RZ ;  /* 0x00010000041e7824 */ /* 0x004fe200078e00ff */
[----:B------:R-:W-:Y:S06]  /*c900*/  BRA `(.L_x_22022) ;  /* 0x0000000400887947 */ /* 0x000fec0003800000 */
.L_x_22029:
        /* <DEDUP_REMOVED lines=11> */
.L_x_22036:
        /* <DEDUP_REMOVED lines=20> */
.L_x_22038:
[----:B------:R-:W-:Y:S05]  /*cb00*/  BSYNC.RECONVERGENT B0 ;  /* 0x0000000000007941 */ /* 0x000fea0003800200 */
.L_x_22037:
[----:B------:R-:W-:Y:S01]  /*cb10*/  IMAD.SHL.U32 R0, R0, 0x100000, RZ ;  /* 0x0010000000007824 */ /* 0x000fe200078e00ff */
[----:B------:R-:W-:-:S04]  /*cb20*/  LEA R3, R3, 0x3b800000, 0x17 ;  /* 0x3b80000003037811 */ /* 0x000fc800078eb8ff */
[----:B------:R-:W-:Y:S01]  /*cb30*/  LOP3.LUT R30, R3, R0, R7, 0xfe, !PT ;  /* 0x00000000031e7212 */ /* 0x000fe200078efe07 */
[----:B------:R-:W-:Y:S06]  /*cb40*/  BRA `(.L_x_22022) ;  /* 0x0000000000f87947 */ /* 0x000fec0003800000 */
.L_x_22035:
        /* <DEDUP_REMOVED lines=20> */
.L_x_22040:
[----:B------:R-:W-:Y:S05]  /*cc90*/  BSYNC.RECONVERGENT B0 ;  /* 0x0000000000007941 */ /* 0x000fea0003800200 */
.L_x_22039:
[----:B------:R-:W-:Y:S01]  /*cca0*/  IMAD.SHL.U32 R0, R0, 0x200000, RZ ;  /* 0x0020000000007824 */ /* 0x000fe200078e00ff */
[----:B------:R-:W-:-:S04]  /*ccb0*/  LEA R3, R3, 0x37800000, 0x17 ;  /* 0x3780000003037811 */ /* 0x000fc800078eb8ff */
[----:B------:R-:W-:Y:S01]  /*ccc0*/  LOP3.LUT R30, R3, R0, R7, 0xfe, !PT ;  /* 0x00000000031e7212 */ /* 0x000fe200078efe07 */
[----:B------:R-:W-:Y:S06]  /*ccd0*/  BRA `(.L_x_22022) ;  /* 0x0000000000947947 */ /* 0x000fec0003800000 */
.L_x_22034:
        /* <DEDUP_REMOVED lines=14> */
.L_x_22021:
        /* <DEDUP_REMOVED lines=16> */
.L_x_22043:
[----:B------:R-:W-:Y:S01]  /*cec0*/  IMAD.MOV.U32 R30, RZ, RZ, RZ ;  /* 0x000000ffff1e7224 */ /* 0x000fe200078e00ff */
[----:B------:R-:W-:Y:S06]  /*ced0*/  BRA `(.L_x_22022) ;  /* 0x0000000000147947 */ /* 0x000fec0003800000 */
.L_x_22042:
[----:B------:R-:W2:Y:S02]  /*cee0*/  LDG.E.64 R4, desc[UR36][R4.64] ;  /* 0x0000002404047981 */ /* 0x000ea4000c1e1b00 */
[----:B--2---:R0:W1:Y:S01]  /*cef0*/  I2F.U64 R30, R4 ;  /* 0x00000004001e7312 */ /* 0x0040620000301000 */
[----:B------:R-:W-:Y:S05]  /*cf00*/  BRA `(.L_x_22022) ;  /* 0x0000000000087947 */ /* 0x000fea0003800000 */
.L_x_22041:
[----:B------:R-:W2:Y:S02]  /*cf10*/  LDG.E R4, desc[UR36][R4.64] ;  /* 0x0000002404047981 */ /* 0x000ea4000c1e1900 */
[----:B--2---:R-:W-:-:S07]  /*cf20*/  I2FP.F32.U32 R30, R4 ;  /* 0x00000004001e7245 */ /* 0x004fce0000201000 */
.L_x_22022:
[----:B------:R-:W-:Y:S05]  /*cf30*/  BSYNC.RECONVERGENT B6 ;  /* 0x0000000000067941 */ /* 0x000fea0003800200 */
.L_x_22016:
        /* <DEDUP_REMOVED lines=20> */
.L_x_22048:
[----:B------:R-:W2:Y:S02]  /*d080*/  LDG.E.U8 R4, desc[UR36][R4.64] ;  /* 0x0000002404047981 */ /* 0x000ea4000c1e1100 */
[----:B--2---:R-:W-:Y:S01]  /*d090*/  I2FP.F32.U32 R32, R4 ;  /* 0x0000000400207245 */ /* 0x004fe20000201000 */
[----:B------:R-:W-:Y:S06]  /*d0a0*/  BRA `(.L_x_22050) ;  /* 0x0000000c00287947 */ /* 0x000fec0003800000 */
.L_x_22047:
        /* <DEDUP_REMOVED lines=9> */
.L_x_22052:
[----:B------:R-:W2:Y:S02]  /*d140*/  LDG.E R4, desc[UR36][R4.64] ;  /* 0x0000002404047981 */ /* 0x000ea4000c1e1900 */
[----:B--2---:R-:W-:Y:S01]  /*d150*/  I2FP.F32.S32 R32, R4 ;  /* 0x0000000400207245 */ /* 0x004fe20000201400 */
[----:B------:R-:W-:Y:S06]  /*d160*/  BRA `(.L_x_22050) ;  /* 0x0000000800f87947 */ /* 0x000fec0003800000 */
.L_x_22051:
[----:B------:R-:W2:Y:S02]  /*d170*/  LDG.E.U16 R4, desc[UR36][R4.64] ;  /* 0x0000002404047981 */ /* 0x000ea4000c1e1500 */
[----:B--2---:R0:W2:Y:S01]  /*d180*/  I2F.S16 R32, R4 ;  /* 0x0000000400207306 */ /* 0x0040a20000101400 */
[----:B------:R-:W-:Y:S05]  /*d190*/  BRA `(.L_x_22050) ;  /* 0x0000000800ec7947 */ /* 0x000fea0003800000 */
.L_x_22046:
        /* <DEDUP_REMOVED lines=8> */
.L_x_22054:
[----:B------:R-:W2:Y:S02]  /*d220*/  LDG.E.U16 R4, desc[UR36][R4.64] ;  /* 0x0000002404047981 */ /* 0x000ea4000c1e1500 */
[----:B--2---:R-:W-:Y:S01]  /*d230*/  HADD2.F32 R32, -RZ, R4.H0_H0 ;  /* 0x20000004ff207230 */ /* 0x004fe20000004100 */
[----:B------:R-:W-:Y:S06]  /*d240*/  BRA `(.L_x_22050) ;  /* 0x0000000800c07947 */ /* 0x000fec0003800000 */
.L_x_22053:
        /* <DEDUP_REMOVED lines=8> */
.L_x_22056:
[----:B------:R-:W2:Y:S02]  /*d2d0*/  LDG.E.U16 R4, desc[UR36][R4.64] ;  /* 0x0000002404047981 */ /* 0x000ea4000c1e1500 */
[----:B--2---:R-:W-:Y:S01]  /*d2e0*/  HADD2.F32 R32, -RZ, R4.H0_H0 ;  /* 0x20000004ff207230 */ /* 0x004fe20000004100 */
[----:B------:R-:W-:Y:S06]  /*d2f0*/  BRA `(.L_x_22050) ;  /* 0x0000000800947947 */ /* 0x000fec0003800000 */
.L_x_22055:
[----:B------:R-:W2:Y:S01]  /*d300*/  LDG.E.64 R4, desc[UR36][R4.64] ;  /* 0x0000002404047981 */ /* 0x000ea2000c1e1b00 */
[----:B------:R-:W-:Y:S01]  /*d310*/  UMOV UR4, 0xf0000000 ;  /* 0xf000000000047882 */ /* 0x000fe20000000000 */
[----:B------:R-:W-:Y:S01]  /*d320*/  UMOV UR5, 0x380fffff ;  /* 0x380fffff00057882 */ /* 0x000fe20000000000 */
[----:B--2---:R-:W0:Y:S01]  /*d330*/  F2F.F32.F64 R32, R4 ;  /* 0x0000000400207310 */ /* 0x004e220000301000 */
[----:B------:R-:W-:-:S14]  /*d340*/  DSETP.GEU.AND P0, PT, |R4|, UR4, PT ;  /* 0x0000000404007e2a */ /* 0x000fdc000bf0e200 */
[----:B0-----:R-:W-:Y:S01]  /*d350*/  @!P0 FMUL R32, R32, 1.175494350822287508e-38 ;  /* 0x0080000020208820 */ /* 0x001fe20000400000 */
[----:B------:R-:W-:Y:S06]  /*d360*/  BRA `(.L_x_22050) ;  /* 0x0000000800787947 */ /* 0x000fec0003800000 */
.L_x_22045:
        /* <DEDUP_REMOVED lines=12> */
.L_x_22059:
[----:B------:R-:W2:Y:S01]  /*d430*/  LDG.E.64 R4, desc[UR36][R4.64] ;  /* 0x0000002404047981 */ /* 0x000ea2000c1e1b00 */
[----:B------:R-:W-:Y:S01]  /*d440*/  UMOV UR4, 0xf0000000 ;  /* 0xf000000000047882 */ /* 0x000fe20000000000 */
[----:B------:R-:W-:Y:S01]  /*d450*/  UMOV UR5, 0x380fffff ;  /* 0x380fffff00057882 */ /* 0x000fe20000000000 */
[----:B--2---:R-:W0:Y:S01]  /*d460*/  F2F.F32.F64 R32, R4 ;  /* 0x0000000400207310 */ /* 0x004e220000301000 */
[----:B------:R-:W-:-:S14]  /*d470*/  DSETP.GEU.AND P0, PT, |R4|, UR4, PT ;  /* 0x0000000404007e2a */ /* 0x000fdc000bf0e200 */
[----:B0-----:R-:W-:Y:S01]  /*d480*/  @!P0 FMUL R32, R32, 1.175494350822287508e-38 ;  /* 0x0080000020208820 */ /* 0x001fe20000400000 */
[----:B------:R-:W-:Y:S06]  /*d490*/  BRA `(.L_x_22050) ;  /* 0x00000008002c7947 */ /* 0x000fec0003800000 */
.L_x_22058:
        /* <DEDUP_REMOVED lines=25> */
.L_x_22061:
        /* <DEDUP_REMOVED lines=13> */
.L_x_22060:
[----:B------:R-:W2:Y:S02]  /*d700*/  LDG.E.U16 R4, desc[UR36][R4.64] ;  /* 0x0000002404047981 */ /* 0x000ea4000c1e1500 */
[----:B--2---:R-:W-:Y:S01]  /*d710*/  IMAD.U32 R32, R4, 0x10000, RZ ;  /* 0x0001000004207824 */ /* 0x004fe200078e00ff */
[----:B------:R-:W-:Y:S06]  /*d720*/  BRA `(.L_x_22050) ;  /* 0x0000000400887947 */ /* 0x000fec0003800000 */
.L_x_22057:
        /* <DEDUP_REMOVED lines=11> */
.L_x_22064:
        /* <DEDUP_REMOVED lines=20> */
.L_x_22066:
[----:B------:R-:W-:Y:S05]  /*d920*/  BSYNC.RECONVERGENT B0 ;  /* 0x0000000000007941 */ /* 0x000fea0003800200 */
.L_x_22065:
[----:B------:R-:W-:Y:S01]  /*d930*/  IMAD.SHL.U32 R0, R0, 0x100000, RZ ;  /* 0x0010000000007824 */ /* 0x000fe200078e00ff */
[----:B------:R-:W-:-:S04]  /*d940*/  LEA R3, R3, 0x3b800000, 0x17 ;  /* 0x3b80000003037811 */ /* 0x000fc800078eb8ff */
[----:B------:R-:W-:Y:S01]  /*d950*/  LOP3.LUT R32, R3, R0, R7, 0xfe, !PT ;  /* 0x0000000003207212 */ /* 0x000fe200078efe07 */
[----:B------:R-:W-:Y:S06]  /*d960*/  BRA `(.L_x_22050) ;  /* 0x0000000000f87947 */ /* 0x000fec0003800000 */
.L_x_22063:
        /* <DEDUP_REMOVED lines=20> */
.L_x_22068:
[----:B------:R-:W-:Y:S05]  /*dab0*/  BSYNC.RECONVERGENT B0 ;  /* 0x0000000000007941 */ /* 0x000fea0003800200 */
.L_x_22067:
[----:B------:R-:W-:Y:S01]  /*dac0*/  IMAD.SHL.U32 R0, R0, 0x200000, RZ ;  /* 0x0020000000007824 */ /* 0x000fe200078e00ff */
[----:B------:R-:W-:-:S04]  /*dad0*/  LEA R3, R3, 0x37800000, 0x17 ;  /* 0x3780000003037811 */ /* 0x000fc800078eb8ff */
[----:B------:R-:W-:Y:S01]  /*dae0*/  LOP3.LUT R32, R3, R0, R7, 0xfe, !PT ;  /* 0x0000000003207212 */ /* 0x000fe200078efe07 */
[----:B------:R-:W-:Y:S06]  /*daf0*/  BRA `(.L_x_22050) ;  /* 0x0000000000947947 */ /* 0x000fec0003800000 */
.L_x_22062:
        /* <DEDUP_REMOVED lines=14> */
.L_x_22049:
        /* <DEDUP_REMOVED lines=16> */
.L_x_22071:
[----:B------:R-:W-:Y:S01]  /*dce0*/  IMAD.MOV.U32 R32, RZ, RZ, RZ ;  /* 0x000000ffff207224 */ /* 0x000fe200078e00ff */
[----:B------:R-:W-:Y:S06]  /*dcf0*/  BRA `(.L_x_22050) ;  /* 0x0000000000147947 */ /* 0x000fec0003800000 */
.L_x_22070:
[----:B------:R-:W2:Y:S02]  /*dd00*/  LDG.E.64 R4, desc[UR36][R4.64] ;  /* 0x0000002404047981 */ /* 0x000ea4000c1e1b00 */
[----:B--2---:R0:W2:Y:S01]  /*dd10*/  I2F.U64 R32, R4 ;  /* 0x0000000400207312 */ /* 0x0040a20000301000 */
[----:B------:R-:W-:Y:S05]  /*dd20*/  BRA `(.L_x_22050) ;  /* 0x0000000000087947 */ /* 0x000fea0003800000 */
.L_x_22069:
[----:B------:R-:W2:Y:S02]  /*dd30*/  LDG.E R4, desc[UR36][R4.64] ;  /* 0x0000002404047981 */ /* 0x000ea4000c1e1900 */
[----:B--2---:R-:W-:-:S07]  /*dd40*/  I2FP.F32.U32 R32, R4 ;  /* 0x0000000400207245 */ /* 0x004fce0000201000 */
.L_x_22050:
[----:B------:R-:W-:Y:S05]  /*dd50*/  BSYNC.RECONVERGENT B6 ;  /* 0x0000000000067941 */ /* 0x000fea0003800200 */
.L_x_22044:
[----:B------:R-:W-:-:S07]  /*dd60*/  VIADD R33, R33, 0x80 ;  /* 0x0000008021217836 */ /* 0x000fce0000000000 */
.L_x_21926:
[----:B------:R-:W-:Y:S05]  /*dd70*/  BSYNC.RECONVERGENT B7 ;  /* 0x0000000000077941 */ /* 0x000fea0003800200 */
.L_x_21925:
[----:B------:R-:W-:Y:S01]  /*dd80*/  ISETP.GE.AND P0, PT, R33, R36, PT ;  /* 0x000000242100720c */ /* 0x000fe20003f06270 */
[----:B------:R-:W-:Y:S01]  /*dd90*/  BSSY.RECONVERGENT B7, `(.L_x_22072) ;  /* 0x0000495000077945 */ /* 0x000fe20003800200 */
[----:B------:R-:W-:Y:S01]  /*dda0*/  IMAD.MOV.U32 R31, RZ, RZ, RZ ;  /* 0x000000ffff1f7224 */ /* 0x000fe200078e00ff */
[----:B------:R-:W-:Y:S01]  /*ddb0*/  PRMT R36, RZ, 0x7610, R36 ;  /* 0x00007610ff247816 */ /* 0x000fe20000000024 */
[----:B------:R-:W-:Y:S01]  /*ddc0*/  IMAD.MOV.U32 R37, RZ, RZ, RZ ;  /* 0x000000ffff257224 */ /* 0x000fe200078e00ff */
[----:B------:R-:W-:-:S08]  /*ddd0*/  CS2R R38, SRZ ;  /* 0x0000000000267805 */ /* 0x000fd0000001ff00 */
        /* <DEDUP_REMOVED lines=24> */
.L_x_22077:
[----:B------:R-:W2:Y:S02]  /*df60*/  LDG.E.U8 R4, desc[UR36][R4.64] ;  /* 0x0000002404047981 */ /* 0x000ea4000c1e1100 */
[----:B--2---:R-:W-:-:S04]  /*df70*/  I2FP.F32.U32 R0, R4 ;  /* 0x0000000400007245 */ /* 0x004fc80000201000 */
[----:B------:R-:W-:-:S04]  /*df80*/  F2FP.F16.F32.PACK_AB R0, RZ, R0 ;  /* 0x00000000ff00723e */ /* 0x000fc800000000ff */
[----:B------:R-:W-:Y:S01]  /*df90*/  PRMT R36, R0, 0x7610, R36 ;  /* 0x0000761000247816 */ /* 0x000fe20000000024 */
[----:B------:R-:W-:Y:S06]  /*dfa0*/  BRA `(.L_x_22079) ;  /* 0x0000000c00b87947 */ /* 0x000fec0003800000 */
.L_x_22076:
        /* <DEDUP_REMOVED lines=11> */
.L_x_22081:
[----:B------:R-:W2:Y:S02]  /*e060*/  LDG.E R4, desc[UR36][R4.64] ;  /* 0x0000002404047981 */ /* 0x000ea4000c1e1900 */
[----:B--2---:R-:W-:-:S04]  /*e070*/  I2FP.F32.S32 R0, R4 ;  /* 0x0000000400007245 */ /* 0x004fc80000201400 */
[----:B------:R-:W-:-:S04]  /*e080*/  F2FP.F16.F32.PACK_AB R0, RZ, R0 ;  /* 0x00000000ff00723e */ /* 0x000fc800000000ff */
[----:B------:R-:W-:Y:S01]  /*e090*/  PRMT R36, R0, 0x7610, R36 ;  /* 0x0000761000247816 */ /* 0x000fe20000000024 */
[----:B------:R-:W-:Y:S06]  /*e0a0*/  BRA `(.L_x_22079) ;  /* 0x0000000c00787947 */ /* 0x000fec0003800000 */
.L_x_22080:
[----:B------:R-:W2:Y:S02]  /*e0b0*/  LDG.E.U16 R4, desc[UR36][R4.64] ;  /* 0x0000002404047981 */ /* 0x000ea4000c1e1500 */
[----:B--2---:R-:W0:Y:S02]  /*e0c0*/  I2F.S16 R0, R4 ;  /* 0x0000000400007306 */ /* 0x004e240000101400 */
[----:B0-----:R-:W-:-:S04]  /*e0d0*/  F2FP.F16.F32.PACK_AB R0, RZ, R0 ;  /* 0x00000000ff00723e */ /* 0x001fc800000000ff */
[----:B------:R-:W-:Y:S01]  /*e0e0*/  PRMT R36, R0, 0x7610, R36 ;  /* 0x0000761000247816 */ /* 0x000fe20000000024 */
[----:B------:R-:W-:Y:S06]  /*e0f0*/  BRA `(.L_x_22079) ;  /* 0x0000000c00647947 */ /* 0x000fec0003800000 */
.L_x_22075:
        /* <DEDUP_REMOVED lines=9> */
.L_x_22083:
[----:B------:R0:W5:Y:S01]  /*e190*/  LDG.E.U16 R36, desc[UR36][R4.64] ;  /* 0x0000002404247981 */ /* 0x000162000c1e1500 */
[----:B------:R-:W-:Y:S05]  /*e1a0*/  BRA `(.L_x_22079) ;  /* 0x0000000c00387947 */ /* 0x000fea0003800000 */
.L_x_22082:
        /* <DEDUP_REMOVED lines=9> */
.L_x_22085:
[----:B------:R1:W5:Y:S01]  /*e240*/  LDG.E.U16 R36, desc[UR36][R4.64] ;  /* 0x0000002404247981 */ /* 0x000362000c1e1500 */
[----:B------:R-:W-:Y:S05]  /*e250*/  BRA `(.L_x_22079) ;  /* 0x0000000c000c7947 */ /* 0x000fea0003800000 */
.L_x_22084:
        /* <DEDUP_REMOVED lines=9> */
.L_x_22074:
        /* <DEDUP_REMOVED lines=14> */
.L_x_22088:
        /* <DEDUP_REMOVED lines=9> */
.L_x_22087:
        /* <DEDUP_REMOVED lines=27> */
.L_x_22090:
        /* <DEDUP_REMOVED lines=15> */
.L_x_22089:
[----:B------:R-:W2:Y:S02]  /*e700*/  LDG.E.U16 R0, desc[UR36][R4.64] ;  /* 0x0000002404007981 */ /* 0x000ea4000c1e1500 */
[----:B--2---:R-:W-:-:S05]  /*e710*/  IMAD.U32 R0, R0, 0x10000, RZ ;  /* 0x0001000000007824 */ /* 0x004fca00078e00ff */
[----:B------:R-:W-:-:S04]  /*e720*/  F2FP.F16.F32.PACK_AB R0, RZ, R0 ;  /* 0x00000000ff00723e */ /* 0x000fc800000000ff */
[----:B------:R-:W-:Y:S01]  /*e730*/  PRMT R36, R0, 0x7610, R36 ;  /* 0x0000761000247816 */ /* 0x000fe20000000024 */
[----:B------:R-:W-:Y:S06]  /*e740*/  BRA `(.L_x_22079) ;  /* 0x0000000400d07947 */ /* 0x000fec0003800000 */
.L_x_22086:
        /* <DEDUP_REMOVED lines=13> */
.L_x_22093:
        /* <DEDUP_REMOVED lines=21> */
.L_x_22097:
[----:B------:R-:W-:Y:S05]  /*e970*/  BSYNC.RECONVERGENT B1 ;  /* 0x0000000000017941 */ /* 0x000fea0003800200 */
.L_x_22096:
[----:B------:R-:W-:Y:S01]  /*e980*/  IMAD.SHL.U32 R0, R0, 0x100000, RZ ;  /* 0x0010000000007824 */ /* 0x000fe200078e00ff */
[----:B------:R-:W-:-:S04]  /*e990*/  LEA R3, R3, 0x3b800000, 0x17 ;  /* 0x3b80000003037811 */ /* 0x000fc800078eb8ff */
[----:B------:R-:W-:-:S07]  /*e9a0*/  LOP3.LUT R0, R3, R0, R7, 0xfe, !PT ;  /* 0x0000000003007212 */ /* 0x000fce00078efe07 */
.L_x_22095:
[----:B------:R-:W-:Y:S05]  /*e9b0*/  BSYNC.RECONVERGENT B0 ;  /* 0x0000000000007941 */ /* 0x000fea0003800200 */
.L_x_22094:
[----:B------:R-:W-:-:S04]  /*e9c0*/  F2FP.F16.F32.PACK_AB R0, RZ, R0 ;  /* 0x00000000ff00723e */ /* 0x000fc800000000ff */
[----:B------:R-:W-:Y:S01]  /*e9d0*/  PRMT R36, R0, 0x7610, R36 ;  /* 0x0000761000247816 */ /* 0x000fe20000000024 */
[----:B------:R-:W-:Y:S06]  /*e9e0*/  BRA `(.L_x_22079) ;  /* 0x0000000400287947 */ /* 0x000fec0003800000 */
.L_x_22092:
        /* <DEDUP_REMOVED lines=21> */
.L_x_22101:
[----:B------:R-:W-:Y:S05]  /*eb40*/  BSYNC.RECONVERGENT B1 ;  /* 0x0000000000017941 */ /* 0x000fea0003800200 */
.L_x_22100:
[----:B------:R-:W-:Y:S01]  /*eb50*/  IMAD.SHL.U32 R0, R0, 0x200000, RZ ;  /* 0x0020000000007824 */ /* 0x000fe200078e00ff */
[----:B------:R-:W-:-:S04]  /*eb60*/  LEA R3, R3, 0x37800000, 0x17 ;  /* 0x3780000003037811 */ /* 0x000fc800078eb8ff */
[----:B------:R-:W-:-:S07]  /*eb70*/  LOP3.LUT R0, R3, R0, R7, 0xfe, !PT ;  /* 0x0000000003007212 */ /* 0x000fce00078efe07 */
.L_x_22099:
[----:B------:R-:W-:Y:S05]  /*eb80*/  BSYNC.RECONVERGENT B0 ;  /* 0x0000000000007941 */ /* 0x000fea0003800200 */
.L_x_22098:
[----:B------:R-:W-:-:S04]  /*eb90*/  F2FP.F16.F32.PACK_AB R0, RZ, R0 ;  /* 0x00000000ff00723e */ /* 0x000fc800000000ff */
[----:B------:R-:W-:Y:S01]  /*eba0*/  PRMT R36, R0, 0x7610, R36 ;  /* 0x0000761000247816 */ /* 0x000fe20000000024 */
[----:B------:R-:W-:Y:S06]  /*ebb0*/  BRA `(.L_x_22079) ;  /* 0x0000000000b47947 */ /* 0x000fec0003800000 */
.L_x_22091:
        /* <DEDUP_REMOVED lines=14> */
.L_x_22105:
[----:B------:R-:W-:Y:S05]  /*eca0*/  BSYNC.RECONVERGENT B0 ;  /* 0x0000000000007941 */ /* 0x000fea0003800200 */
.L_x_22104:
[----:B------:R-:W-:-:S04]  /*ecb0*/  F2FP.F16.F32.PACK_AB R0, RZ, R0 ;  /* 0x00000000ff00723e */ /* 0x000fc800000000ff */
[----:B------:R-:W-:Y:S01]  /*ecc0*/  PRMT R36, R0, 0x7610, R36 ;  /* 0x0000761000247816 */ /* 0x000fe20000000024 */
[----:B------:R-:W-:Y:S06]  /*ecd0*/  BRA `(.L_x_22079) ;  /* 0x00000000006c7947 */ /* 0x000fec0003800000 */
.L_x_22078:
        /* <DEDUP_REMOVED lines=16> */
.L_x_22106:
[----:B------:R-:W-:Y:S01]  /*ede0*/  PRMT R36, RZ, 0x7610, R36 ;  /* 0x00007610ff247816 */ /* 0x000fe20000000024 */
[----:B------:R-:W-:Y:S06]  /*edf0*/  BRA `(.L_x_22079) ;  /* 0x0000000000247947 */ /* 0x000fec0003800000 */
.L_x_22103:
[----:B------:R-:W2:Y:S02]  /*ee00*/  LDG.E.64 R4, desc[UR36][R4.64] ;  /* 0x0000002404047981 */ /* 0x000ea4000c1e1b00 */
[----:B--2---:R-:W0:Y:S02]  /*ee10*/  I2F.U64 R0, R4 ;  /* 0x0000000400007312 */ /* 0x004e240000301000 */
[----:B0-----:R-:W-:-:S04]  /*ee20*/  F2FP.F16.F32.PACK_AB R0, RZ, R0 ;  /* 0x00000000ff00723e */ /* 0x001fc800000000ff */
[----:B------:R-:W-:Y:S01]  /*ee30*/  PRMT R36, R0, 0x7610, R36 ;  /* 0x0000761000247816 */ /* 0x000fe20000000024 */
[----:B------:R-:W-:Y:S06]  /*ee40*/  BRA `(.L_x_22079) ;  /* 0x0000000000107947 */ /* 0x000fec0003800000 */
.L_x_22102:
[----:B------:R-:W2:Y:S02]  /*ee50*/  LDG.E R4, desc[UR36][R4.64] ;  /* 0x0000002404047981 */ /* 0x000ea4000c1e1900 */
[----:B--2---:R-:W-:-:S04]  /*ee60*/  I2FP.F32.U32 R0, R4 ;  /* 0x0000000400007245 */ /* 0x004fc80000201000 */
[----:B------:R-:W-:-:S04]  /*ee70*/  F2FP.F16.F32.PACK_AB R0, RZ, R0 ;  /* 0x00000000ff00723e */ /* 0x000fc800000000ff */
[----:B------:R-:W-:-:S07]  /*ee80*/  PRMT R36, R0, 0x7610, R36 ;  /* 0x0000761000247816 */ /* 0x000fce0000000024 */
.L_x_22079:
        /* <DEDUP_REMOVED lines=21> */
.L_x_22111:
[----:B------:R-:W2:Y:S02]  /*efe0*/  LDG.E.U8 R4, desc[UR36][R4.64] ;  /* 0x0000002404047981 */ /* 0x000ea4000c1e1100 */
[----:B--2---:R-:W-:Y:S01]  /*eff0*/  I2FP.F32.U32 R37, R4 ;  /* 0x0000000400257245 */ /* 0x004fe20000201000 */
[----:B------:R-:W-:Y:S06]  /*f000*/  BRA `(.L_x_22113) ;  /* 0x0000000c00247947 */ /* 0x000fec0003800000 */
.L_x_22110:
        /* <DEDUP_REMOVED lines=9> */
.L_x_22115:
[----:B------:R-:W2:Y:S02]  /*f0a0*/  LDG.E R4, desc[UR36][R4.64] ;  /* 0x0000002404047981 */ /* 0x000ea4000c1e1900 */
[----:B--2---:R-:W-:Y:S01]  /*f0b0*/  I2FP.F32.S32 R37, R4 ;  /* 0x0000000400257245 */ /* 0x004fe20000201400 */
[----:B------:R-:W-:Y:S06]  /*f0c0*/  BRA `(.L_x_22113) ;  /* 0x0000000800f47947 */ /* 0x000fec0003800000 */
.L_x_22114:
[----:B------:R-:W2:Y:S02]  /*f0d0*/  LDG.E.U16 R4, desc[UR36][R4.64] ;  /* 0x0000002404047981 */ /* 0x000ea4000c1e1500 */
[----:B--2---:R0:W1:Y:S01]  /*f0e0*/  I2F.S16 R37, R4 ;  /* 0x0000000400257306 */ /* 0x0040620000101400 */
[----:B------:R-:W-:Y:S05]  /*f0f0*/  BRA `(.L_x_22113) ;  /* 0x0000000800e87947 */ /* 0x000fea0003800000 */
.L_x_22109:
        /* <DEDUP_REMOVED lines=8> */
.L_x_22117:
[----:B------:R-:W2:Y:S02]  /*f180*/  LDG.E.U16 R4, desc[UR36][R4.64] ;  /* 0x0000002404047981 */ /* 0x000ea4000c1e1500 */
[----:B--2---:R-:W-:Y:S01]  /*f190*/  HADD2.F32 R37, -RZ, R4.H0_H0 ;  /* 0x20000004ff257230 */ /* 0x004fe20000004100 */
[----:B------:R-:W-:Y:S06]  /*f1a0*/  BRA `(.L_x_22113) ;  /* 0x0000000800bc7947 */ /* 0x000fec0003800000 */
.L_x_22116:
        /* <DEDUP_REMOVED lines=8> */
.L_x_22119:
[----:B------:R-:W2:Y:S02]  /*f230*/  LDG.E.U16 R4, desc[UR36][R4.64] ;  /* 0x0000002404047981 */ /* 0x000ea4000c1e1500 */
[----:B--2---:R-:W-:Y:S01]  /*f240*/  HADD2.F32 R37, -RZ, R4.H0_H0 ;  /* 0x20000004ff257230 */ /* 0x004fe20000004100 */
[----:B------:R-:W-:Y:S06]  /*f250*/  BRA `(.L_x_22113) ;  /* 0x0000000800907947 */ /* 0x000fec0003800000 */
.L_x_22118:
[----:B------:R-:W2:Y:S01]  /*f260*/  LDG.E.64 R4, desc[UR36][R4.64] ;  /* 0x0000002404047981 */ /* 0x000ea2000c1e1b00 */
[----:B------:R-:W-:Y:S01]  /*f270*/  UMOV UR4, 0xf0000000 ;  /* 0xf000000000047882 */ /* 0x000fe20000000000 */
[----:B------:R-:W-:Y:S01]  /*f280*/  UMOV UR5, 0x380fffff ;  /* 0x380fffff00057882 */ /* 0x000fe20000000000 */
[----:B--2---:R-:W0:Y:S01]  /*f290*/  F2F.F32.F64 R37, R4 ;  /* 0x0000000400257310 */ /* 0x004e220000301000 */
[----:B------:R-:W-:-:S14]  /*f2a0*/  DSETP.GEU.AND P0, PT, |R4|, UR4, PT ;  /* 0x0000000404007e2a */ /* 0x000fdc000bf0e200 */
[----:B0-----:R-:W-:Y:S01]  /*f2b0*/  @!P0 FMUL R37, R37, 1.175494350822287508e-38 ;  /* 0x0080000025258820 */ /* 0x001fe20000400000 */
[----:B------:R-:W-:Y:S06]  /*f2c0*/  BRA `(.L_x_22113) ;  /* 0x0000000800747947 */ /* 0x000fec0003800000 */
.L_x_22108:
        /* <DEDUP_REMOVED lines=12> */
.L_x_22122:
[----:B------:R-:W2:Y:S01]  /*f390*/  LDG.E.64 R4, desc[UR36][R4.64] ;  /* 0x0000002404047981 */ /* 0x000ea2000c1e1b00 */
[----:B------:R-:W-:Y:S01]  /*f3a0*/  UMOV UR4, 0xf0000000 ;  /* 0xf000000000047882 */ /* 0x000fe20000000000 */
[----:B------:R-:W-:Y:S01]  /*f3b0*/  UMOV UR5, 0x380fffff ;  /* 0x380fffff00057882 */ /* 0x000fe20000000000 */
[----:B--2---:R-:W0:Y:S01]  /*f3c0*/  F2F.F32.F64 R37, R4 ;  /* 0x0000000400257310 */ /* 0x004e220000301000 */
[----:B------:R-:W-:-:S14]  /*f3d0*/  DSETP.GEU.AND P0, PT, |R4|, UR4, PT ;  /* 0x0000000404007e2a */ /* 0x000fdc000bf0e200 */
[----:B0-----:R-:W-:Y:S01]  /*f3e0*/  @!P0 FMUL R37, R37, 1.175494350822287508e-38 ;  /* 0x0080000025258820 */ /* 0x001fe20000400000 */
[----:B------:R-:W-:Y:S06]  /*f3f0*/  BRA `(.L_x_22113) ;  /* 0x0000000800287947 */ /* 0x000fec0003800000 */
.L_x_22121:
        /* <DEDUP_REMOVED lines=25> */
.L_x_22124:
        /* <DEDUP_REMOVED lines=12> */
.L_x_22123:
[----:B------:R-:W2:Y:S02]  /*f650*/  LDG.E.U16 R4, desc[UR36][R4.64] ;  /* 0x0000002404047981 */ /* 0x000ea4000c1e1500 */
[----:B--2---:R-:W-:Y:S01]  /*f660*/  IMAD.U32 R37, R4, 0x10000, RZ ;  /* 0x0001000004257824 */ /* 0x004fe200078e00ff */
[----:B------:R-:W-:Y:S06]  /*f670*/  BRA `(.L_x_22113) ;  /* 0x0000000400887947 */ /* 0x000fec0003800000 */
.L_x_22120:
        /* <DEDUP_REMOVED lines=11> */
.L_x_22127:
        /* <DEDUP_REMOVED lines=20> */
.L_x_22129:
[----:B------:R-:W-:Y:S05]  /*f870*/  BSYNC.RECONVERGENT B0 ;  /* 0x0000000000007941 */ /* 0x000fea0003800200 */
.L_x_22128:
[----:B------:R-:W-:Y:S01]  /*f880*/  IMAD.SHL.U32 R0, R0, 0x100000, RZ ;  /* 0x0010000000007824 */ /* 0x000fe200078e00ff */
[----:B------:R-:W-:-:S04]  /*f890*/  LEA R3, R3, 0x3b800000, 0x17 ;  /* 0x3b80000003037811 */ /* 0x000fc800078eb8ff */
[----:B------:R-:W-:Y:S01]  /*f8a0*/  LOP3.LUT R37, R3, R0, R37, 0xfe, !PT ;  /* 0x0000000003257212 */ /* 0x000fe200078efe25 */
[----:B------:R-:W-:Y:S06]  /*f8b0*/  BRA `(.L_x_22113) ;  /* 0x0000000000f87947 */ /* 0x000fec0003800000 */
.L_x_22126:
        /* <DEDUP_REMOVED lines=20> */
.L_x_22131:
[----:B------:R-:W-:Y:S05]  /*fa00*/  BSYNC.RECONVERGENT B0 ;  /* 0x0000000000007941 */ /* 0x000fea0003800200 */
.L_x_22130:
[----:B------:R-:W-:Y:S01]  /*fa10*/  IMAD.SHL.U32 R0, R0, 0x200000, RZ ;  /* 0x0020000000007824 */ /* 0x000fe200078e00ff */
[----:B------:R-:W-:-:S04]  /*fa20*/  LEA R3, R3, 0x37800000, 0x17 ;  /* 0x3780000003037811 */ /* 0x000fc800078eb8ff */
[----:B------:R-:W-:Y:S01]  /*fa30*/  LOP3.LUT R37, R3, R0, R37, 0xfe, !PT ;  /* 0x0000000003257212 */ /* 0x000fe200078efe25 */
[----:B------:R-:W-:Y:S06]  /*fa40*/  BRA `(.L_x_22113) ;  /* 0x0000000000947947 */ /* 0x000fec0003800000 */
.L_x_22125:
        /* <DEDUP_REMOVED lines=14> */
.L_x_22112:
        /* <DEDUP_REMOVED lines=16> */
.L_x_22134:
[----:B------:R-:W-:Y:S01]  /*fc30*/  IMAD.MOV.U32 R37, RZ, RZ, RZ ;  /* 0x000000ffff257224 */ /* 0x000fe200078e00ff */
[----:B------:R-:W-:Y:S06]  /*fc40*/  BRA `(.L_x_22113) ;  /* 0x0000000000147947 */ /* 0x000fec0003800000 */
.L_x_22133:
[----:B------:R-:W2:Y:S02]  /*fc50*/  LDG.E.64 R4, desc[UR36][R4.64] ;  /* 0x0000002404047981 */ /* 0x000ea4000c1e1b00 */
[----:B--2---:R0:W1:Y:S01]  /*fc60*/  I2F.U64 R37, R4 ;  /* 0x0000000400257312 */ /* 0x0040620000301000 */
[----:B------:R-:W-:Y:S05]  /*fc70*/  BRA `(.L_x_22113) ;  /* 0x0000000000087947 */ /* 0x000fea0003800000 */
.L_x_22132:
[----:B------:R-:W2:Y:S02]  /*fc80*/  LDG.E R4, desc[UR36][R4.64] ;  /* 0x0000002404047981 */ /* 0x000ea4000c1e1900 */
[----:B--2---:R-:W-:-:S07]  /*fc90*/  I2FP.F32.U32 R37, R4 ;  /* 0x0000000400257245 */ /* 0x004fce0000201000 */
.L_x_22113:
[----:B------:R-:W-:Y:S05]  /*fca0*/  BSYNC.RECONVERGENT B6 ;  /* 0x0000000000067941 */ /* 0x000fea0003800200 */
.L_x_22107:
        /* <DEDUP_REMOVED lines=21> */
.L_x_22139:
[----:B------:R-:W2:Y:S02]  /*fe00*/  LDG.E.U8 R4, desc[UR36][R4.64] ;  /* 0x0000002404047981 */ /* 0x000ea4000c1e1100 */
[----:B--2---:R-:W-:Y:S01]  /*fe10*/  I2FP.F32.U32 R38, R4 ;  /* 0x0000000400267245 */ /* 0x004fe20000201000 */
[----:B------:R-:W-:Y:S06]  /*fe20*/  BRA `(.L_x_22141) ;  /* 0x0000000c00287947 */ /* 0x000fec0003800000 */
.L_x_22138:
        /* <DEDUP_REMOVED lines=9> */
.L_x_22143:
[----:B------:R-:W2:Y:S02]  /*fec0*/  LDG.E R4, desc[UR36][R4.64] ;  /* 0x0000002404047981 */ /* 0x000ea4000c1e1900 */
[----:B--2---:R-:W-:Y:S01]  /*fed0*/  I2FP.F32.S32 R38, R4 ;  /* 0x0000000400267245 */ /* 0x004fe20000201400 */
[----:B------:R-:W-:Y:S06]  /*fee0*/  BRA `(.L_x_22141) ;  /* 0x0000000800f87947 */ /* 0x000fec0003800000 */
.L_x_22142:
[----:B------:R-:W2:Y:S02]  /*fef0*/  LDG.E.U16 R4, desc[UR36][R4.64] ;  /* 0x0000002404047981 */ /* 0x000ea4000c1e1500 */
[----:B--2---:R0:W2:Y:S01]  /*ff00*/  I2F.S16 R38, R4 ;  /* 0x0000000400267306 */ /* 0x0040a20000101400 */
[----:B------:R-:W-:Y:S05]  /*ff10*/  BRA `(.L_x_22141) ;  /* 0x0000000800ec7947 */ /* 0x000fea0003800000 */
.L_x_22137:
        /* <DEDUP_REMOVED lines=8> */
.L_x_22145:
[----:B------:R-:W2:Y:S02]  /*ffa0*/  LDG.E.U16 R4, desc[UR36][R4.64] ;  /* 0x0000002404047981 */ /* 0x000ea4000c1e1500 */
[----:B--2---:R-:W-:Y:S01]  /*ffb0*/  HADD2.F32 R38, -RZ, R4.H0_H0 ;  /* 0x20000004ff267230 */ /* 0x004fe20000004100 */
[----:B------:R-:W-:Y:S06]  /*ffc0*/  BRA `(.L_x_22141) ;  /* 0x0000000800c07947 */ /* 0x000fec0003800000 */
.L_x_22144:
        /* <DEDUP_REMOVED lines=8> */
.L_x_22147:
[----:B------:R-:W2:Y:S02]  /*10050*/  LDG.E.U16 R4, desc[UR36][R4.64] ;  /* 0x0000002404047981 */ /* 0x000ea4000c1e1500 */
[----:B--2---:R-:W-:Y:S01]  /*10060*/  HADD2.F32 R38, -RZ, R4.H0_H0 ;  /* 0x20000004ff267230 */ /* 0x004fe20000004100 */
[----:B------:R-:W-:Y:S06]  /*10070*/  BRA `(.L_x_22141) ;  /* 0x0000000800947947 */ /* 0x000fec0003800000 */
.L_x_22146:
[----:B------:R-:W2:Y:S01]  /*10080*/  LDG.E.64 R4, desc[UR36][R4.64] ;  /* 0x0000002404047981 */ /* 0x000ea2000c1e1b00 */
[----:B------:R-:W-:Y:S01]  /*10090*/  UMOV UR4, 0xf0000000 ;  /* 0xf000000000047882 */ /* 0x000fe20000000000 */
[----:B------:R-:W-:Y:S01]  /*100a0*/  UMOV UR5, 0x380fffff ;  /* 0x380fffff00057882 */ /* 0x000fe20000000000 */
[----:B--2---:R-:W0:Y:S01]  /*100b0*/  F2F.F32.F64 R38, R4 ;  /* 0x0000000400267310 */ /* 0x004e220000301000 */
[----:B------:R-:W-:-:S14]  /*100c0*/  DSETP.GEU.AND P0, PT, |R4|, UR4, PT ;  /* 0x0000000404007e2a */ /* 0x000fdc000bf0e200 */
[----:B0-----:R-:W-:Y:S01]  /*100d0*/  @!P0 FMUL R38, R38, 1.175494350822287508e-38 ;  /* 0x0080000026268820 */ /* 0x001fe20000400000 */
[----:B------:R-:W-:Y:S06]  /*100e0*/  BRA `(.L_x_22141) ;  /* 0x0000000800787947 */ /* 0x000fec0003800000 */
.L_x_22136:
        /* <DEDUP_REMOVED lines=12> */
.L_x_22150:
[----:B------:R-:W2:Y:S01]  /*101b0*/  LDG.E.64 R4, desc[UR36][R4.64] ;  /* 0x0000002404047981 */ /* 0x000ea2000c1e1b00 */
[----:B------:R-:W-:Y:S01]  /*101c0*/  UMOV UR4, 0xf0000000 ;  /* 0xf000000000047882 */ /* 0x000fe20000000000 */
[----:B------:R-:W-:Y:S01]  /*101d0*/  UMOV UR5, 0x380fffff ;  /* 0x380fffff00057882 */ /* 0x000fe20000000000 */
[----:B--2---:R-:W0:Y:S01]  /*101e0*/  F2F.F32.F64 R38, R4 ;  /* 0x0000000400267310 */ /* 0x004e220000301000 */
[----:B------:R-:W-:-:S14]  /*101f0*/  DSETP.GEU.AND P0, PT, |R4|, UR4, PT ;  /* 0x0000000404007e2a */ /* 0x000fdc000bf0e200 */
[----:B0-----:R-:W-:Y:S01]  /*10200*/  @!P0 FMUL R38, R38, 1.175494350822287508e-38 ;  /* 0x0080000026268820 */ /* 0x001fe20000400000 */
[----:B------:R-:W-:Y:S06]  /*10210*/  BRA `(.L_x_22141) ;  /* 0x00000008002c7947 */ /* 0x000fec0003800000 */
.L_x_22149:
        /* <DEDUP_REMOVED lines=25> */
.L_x_22152:
        /* <DEDUP_REMOVED lines=13> */
.L_x_22151:
[----:B------:R-:W2:Y:S02]  /*10480*/  LDG.E.U16 R4, desc[UR36][R4.64] ;  /* 0x0000002404047981 */ /* 0x000ea4000c1e1500 */
[----:B--2---:R-:W-:Y:S01]  /*10490*/  IMAD.U32 R38, R4, 0x10000, RZ ;  /* 0x0001000004267824 */ /* 0x004fe200078e00ff */
[----:B------:R-:W-:Y:S06]  /*104a0*/  BRA `(.L_x_22141) ;  /* 0x0000000400887947 */ /* 0x000fec0003800000 */
.L_x_22148:
        /* <DEDUP_REMOVED lines=11> */
.L_x_22155:
        /* <DEDUP_REMOVED lines=20> */
.L_x_22157:
[----:B------:R-:W-:Y:S05]  /*106a0*/  BSYNC.RECONVERGENT B0 ;  /* 0x0000000000007941 */ /* 0x000fea0003800200 */
.L_x_22156:
[----:B------:R-:W-:Y:S01]  /*106b0*/  IMAD.SHL.U32 R0, R0, 0x100000, RZ ;  /* 0x0010000000007824 */ /* 0x000fe200078e00ff */
[----:B------:R-:W-:-:S04]  /*106c0*/  LEA R3, R3, 0x3b800000, 0x17 ;  /* 0x3b80000003037811 */ /* 0x000fc800078eb8ff */
[----:B------:R-:W-:Y:S01]  /*106d0*/  LOP3.LUT R38, R3, R0, R7, 0xfe, !PT ;  /* 0x0000000003267212 */ /* 0x000fe200078efe07 */
[----:B------:R-:W-:Y:S06]  /*106e0*/  BRA `(.L_x_22141) ;  /* 0x0000000000f87947 */ /* 0x000fec0003800000 */
.L_x_22154:
        /* <DEDUP_REMOVED lines=20> */
.L_x_22159:
[----:B------:R-:W-:Y:S05]  /*10830*/  BSYNC.RECONVERGENT B0 ;  /* 0x0000000000007941 */ /* 0x000fea0003800200 */
.L_x_22158:
[----:B------:R-:W-:Y:S01]  /*10840*/  IMAD.SHL.U32 R0, R0, 0x200000, RZ ;  /* 0x0020000000007824 */ /* 0x000fe200078e00ff */
[----:B------:R-:W-:-:S04]  /*10850*/  LEA R3, R3, 0x37800000, 0x17 ;  /* 0x3780000003037811 */ /* 0x000fc800078eb8ff */
[----:B------:R-:W-:Y:S01]  /*10860*/  LOP3.LUT R38, R3, R0, R7, 0xfe, !PT ;  /* 0x0000000003267212 */ /* 0x000fe200078efe07 */
[----:B------:R-:W-:Y:S06]  /*10870*/  BRA `(.L_x_22141) ;  /* 0x0000000000947947 */ /* 0x000fec0003800000 */
.L_x_22153:
        /* <DEDUP_REMOVED lines=14> */
.L_x_22140:
        /* <DEDUP_REMOVED lines=16> */
.L_x_22162:
[----:B------:R-:W-:Y:S01]  /*10a60*/  IMAD.MOV.U32 R38, RZ, RZ, RZ ;  /* 0x000000ffff267224 */ /* 0x000fe200078e00ff */
[----:B------:R-:W-:Y:S06]  /*10a70*/  BRA `(.L_x_22141) ;  /* 0x0000000000147947 */ /* 0x000fec0003800000 */
.L_x_22161:
[----:B------:R-:W2:Y:S02]  /*10a80*/  LDG.E.64 R4, desc[UR36][R4.64] ;  /* 0x0000002404047981 */ /* 0x000ea4000c1e1b00 */
[----:B--2---:R0:W2:Y:S01]  /*10a90*/  I2F.U64 R38, R4 ;  /* 0x0000000400267312 */ /* 0x0040a20000301000 */
[----:B------:R-:W-:Y:S05]  /*10aa0*/  BRA `(.L_x_22141) ;  /* 0x0000000000087947 */ /* 0x000fea0003800000 */
.L_x_22160:
[----:B------:R-:W2:Y:S02]  /*10ab0*/  LDG.E R4, desc[UR36][R4.64] ;  /* 0x0000002404047981 */ /* 0x000ea4000c1e1900 */
[----:B--2---:R-:W-:-:S07]  /*10ac0*/  I2FP.F32.U32 R38, R4 ;  /* 0x0000000400267245 */ /* 0x004fce0000201000 */
.L_x_22141:
[----:B------:R-:W-:Y:S05]  /*10ad0*/  BSYNC.RECONVERGENT B6 ;  /* 0x0000000000067941 */ /* 0x000fea0003800200 */
.L_x_22135:
        /* <DEDUP_REMOVED lines=13> */
[----:B------:R-:W0:Y:S02]  /*10bb0*/  LDCU UR5, c[0x0][0x3bc] ;  /* 0x00007780ff0577ac */ /* 0x000e240008000800 */
[----:B0-----:R-:W-:-:S04]  /*10bc0*/  UPRMT UR5, UR5, 0x7773, URZ ;  /* 0x0000777305057896 */ /* 0x001fc800080000ff */
[----:B------:R-:W-:-:S09]  /*10bd0*/  UISETP.NE.AND UP0, UPT, UR5, URZ, UPT ;  /* 0x000000ff0500728c */ /* 0x000fd2000bf05270 */
[----:B------:R-:W-:Y:S05]  /*10be0*/  BRA.U !UP0, `(.L_x_22167) ;  /* 0x0000000108147547 */ /* 0x000fea000b800000 */
[----:B------:R-:W-:-:S09]  /*10bf0*/  UISETP.NE.AND UP0, UPT, UR4, 0x1, UPT ;  /* 0x000000010400788c */ /* 0x000fd2000bf05270 */
[----:B------:R-:W-:Y:S05]  /*10c00*/  BRA.U UP0, `(.L_x_22168) ;  /* 0x0000000900e07547 */ /* 0x000fea000b800000 */
[----:B------:R-:W2:Y:S02]  /*10c10*/  LDG.E.S8 R4, desc[UR36][R4.64] ;  /* 0x0000002404047981 */ /* 0x000ea4000c1e1300 */
[----:B--2---:R0:W1:Y:S01]  /*10c20*/  I2F.S16 R39, R4 ;  /* 0x0000000400277306 */ /* 0x0040620000101400 */
[----:B------:R-:W-:Y:S05]  /*10c30*/  BRA `(.L_x_22169) ;  /* 0x0000000c00307947 */ /* 0x000fea0003800000 */
.L_x_22167:
[----:B------:R-:W2:Y:S02]  /*10c40*/  LDG.E.U8 R4, desc[UR36][R4.64] ;  /* 0x0000002404047981 */ /* 0x000ea4000c1e1100 */
[----:B--2---:R-:W-:Y:S01]  /*10c50*/  I2FP.F32.U32 R39, R4 ;  /* 0x0000000400277245 */ /* 0x004fe20000201000 */
[----:B------:R-:W-:Y:S06]  /*10c60*/  BRA `(.L_x_22169) ;  /* 0x0000000c00247947 */ /* 0x000fec0003800000 */
.L_x_22166:
        /* <DEDUP_REMOVED lines=9> */
.L_x_22171:
[----:B------:R-:W2:Y:S02]  /*10d00*/  LDG.E R4, desc[UR36][R4.64] ;  /* 0x0000002404047981 */ /* 0x000ea4000c1e1900 */
[----:B--2---:R-:W-:Y:S01]  /*10d10*/  I2FP.F32.S32 R39, R4 ;  /* 0x0000000400277245 */ /* 0x004fe20000201400 */
[----:B------:R-:W-:Y:S06]  /*10d20*/  BRA `(.L_x_22169) ;  /* 0x0000000800f47947 */ /* 0x000fec0003800000 */
.L_x_22170:
[----:B------:R-:W2:Y:S02]  /*10d30*/  LDG.E.U16 R4, desc[UR36][R4.64] ;  /* 0x0000002404047981 */ /* 0x000ea4000c1e1500 */
[----:B--2---:R0:W1:Y:S01]  /*10d40*/  I2F.S16 R39, R4 ;  /* 0x0000000400277306 */ /* 0x0040620000101400 */
[----:B------:R-:W-:Y:S05]  /*10d50*/  BRA `(.L_x_22169) ;  /* 0x0000000800e87947 */ /* 0x000fea0003800000 */
.L_x_22165:
        /* <DEDUP_REMOVED lines=8> */
.L_x_22173:
[----:B------:R-:W2:Y:S02]  /*10de0*/  LDG.E.U16 R4, desc[UR36][R4.64] ;  /* 0x0000002404047981 */ /* 0x000ea4000c1e1500 */
[----:B--2---:R-:W-:Y:S01]  /*10df0*/  HADD2.F32 R39, -RZ, R4.H0_H0 ;  /* 0x20000004ff277230 */ /* 0x004fe20000004100 */
[----:B------:R-:W-:Y:S06]  /*10e00*/  BRA `(.L_x_22169) ;  /* 0x0000000800bc7947 */ /* 0x000fec0003800000 */
.L_x_22172:
        /* <DEDUP_REMOVED lines=8> */
.L_x_22175:
[----:B------:R-:W2:Y:S02]  /*10e90*/  LDG.E.U16 R4, desc[UR36][R4.64] ;  /* 0x0000002404047981 */ /* 0x000ea4000c1e1500 */
[----:B--2---:R-:W-:Y:S01]  /*10ea0*/  HADD2.F32 R39, -RZ, R4.H0_H0 ;  /* 0x20000004ff277230 */ /* 0x004fe20000004100 */
[----:B------:R-:W-:Y:S06]  /*10eb0*/  BRA `(.L_x_22169) ;  /* 0x0000000800907947 */ /* 0x000fec0003800000 */
.L_x_22174:
[----:B------:R-:W2:Y:S01]  /*10ec0*/  LDG.E.64 R4, desc[UR36][R4.64] ;  /* 0x0000002404047981 */ /* 0x000ea2000c1e1b00 */
[----:B------:R-:W-:Y:S01]  /*10ed0*/  UMOV UR4, 0xf0000000 ;  /* 0xf000000000047882 */ /* 0x000fe20000000000 */
[----:B------:R-:W-:Y:S01]  /*10ee0*/  UMOV UR5, 0x380fffff ;  /* 0x380fffff00057882 */ /* 0x000fe20000000000 */
[----:B--2---:R-:W0:Y:S01]  /*10ef0*/  F2F.F32.F64 R39, R4 ;  /* 0x0000000400277310 */ /* 0x004e220000301000 */
[----:B------:R-:W-:-:S14]  /*10f00*/  DSETP.GEU.AND P0, PT, |R4|, UR4, PT ;  /* 0x0000000404007e2a */ /* 0x000fdc000bf0e200 */
[----:B0-----:R-:W-:Y:S01]  /*10f10*/  @!P0 FMUL R39, R39, 1.175494350822287508e-38 ;  /* 0x0080000027278820 */ /* 0x001fe20000400000 */
[----:B------:R-:W-:Y:S06]  /*10f20*/  BRA `(.L_x_22169) ;  /* 0x0000000800747947 */ /* 0x000fec0003800000 */
.L_x_22164:
        /* <DEDUP_REMOVED lines=12> */
.L_x_22178:
[----:B------:R-:W2:Y:S01]  /*10ff0*/  LDG.E.64 R4, desc[UR36][R4.64] ;  /* 0x0000002404047981 */ /* 0x000ea2000c1e1b00 */
[----:B------:R-:W-:Y:S01]  /*11000*/  UMOV UR4, 0xf0000000 ;  /* 0xf000000000047882 */ /* 0x000fe20000000000 */
[----:B------:R-:W-:Y:S01]  /*11010*/  UMOV UR5, 0x380fffff ;  /* 0x380fffff00057882 */ /* 0x000fe20000000000 */
[----:B--2---:R-:W0:Y:S01]  /*11020*/  F2F.F32.F64 R39, R4 ;  /* 0x0000000400277310 */ /* 0x004e220000301000 */
[----:B------:R-:W-:-:S14]  /*11030*/  DSETP.GEU.AND P0, PT, |R4|, UR4, PT ;  /* 0x0000000404007e2a */ /* 0x000fdc000bf0e200 */
[----:B0-----:R-:W-:Y:S01]  /*11040*/  @!P0 FMUL R39, R39, 1.175494350822287508e-38 ;  /* 0x0080000027278820 */ /* 0x001fe20000400000 */
[----:B------:R-:W-:Y:S06]  /*11050*/  BRA `(.L_x_22169) ;  /* 0x0000000800287947 */ /* 0x000fec0003800000 */
.L_x_22177:
        /* <DEDUP_REMOVED lines=25> */
.L_x_22180:
        /* <DEDUP_REMOVED lines=12> */
.L_x_22179:
[----:B------:R-:W2:Y:S02]  /*112b0*/  LDG.E.U16 R4, desc[UR36][R4.64] ;  /* 0x0000002404047981 */ /* 0x000ea4000c1e1500 */
[----:B--2---:R-:W-:Y:S01]  /*112c0*/  IMAD.U32 R39, R4, 0x10000, RZ ;  /* 0x0001000004277824 */ /* 0x004fe200078e00ff */
[----:B------:R-:W-:Y:S06]  /*112d0*/  BRA `(.L_x_22169) ;  /* 0x0000000400887947 */ /* 0x000fec0003800000 */
.L_x_22176:
        /* <DEDUP_REMOVED lines=11> */
.L_x_22183:
        /* <DEDUP_REMOVED lines=20> */
.L_x_22185:
[----:B------:R-:W-:Y:S05]  /*114d0*/  BSYNC.RECONVERGENT B0 ;  /* 0x0000000000007941 */ /* 0x000fea0003800200 */
.L_x_22184:
[----:B------:R-:W-:Y:S01]  /*114e0*/  IMAD.SHL.U32 R0, R0, 0x100000, RZ ;  /* 0x0010000000007824 */ /* 0x000fe200078e00ff */
[----:B------:R-:W-:-:S04]  /*114f0*/  LEA R3, R3, 0x3b800000, 0x17 ;  /* 0x3b80000003037811 */ /* 0x000fc800078eb8ff */
[----:B------:R-:W-:Y:S01]  /*11500*/  LOP3.LUT R39, R3, R0, R39, 0xfe, !PT ;  /* 0x0000000003277212 */ /* 0x000fe200078efe27 */
[----:B------:R-:W-:Y:S06]  /*11510*/  BRA `(.L_x_22169) ;  /* 0x0000000000f87947 */ /* 0x000fec0003800000 */
.L_x_22182:
        /* <DEDUP_REMOVED lines=20> */
.L_x_22187:
[----:B------:R-:W-:Y:S05]  /*11660*/  BSYNC.RECONVERGENT B0 ;  /* 0x0000000000007941 */ /* 0x000fea0003800200 */
.L_x_22186:
[----:B------:R-:W-:Y:S01]  /*11670*/  IMAD.SHL.U32 R0, R0, 0x200000, RZ ;  /* 0x0020000000007824 */ /* 0x000fe200078e00ff */
[----:B------:R-:W-:-:S04]  /*11680*/  LEA R3, R3, 0x37800000, 0x17 ;  /* 0x3780000003037811 */ /* 0x000fc800078eb8ff */
[----:B------:R-:W-:Y:S01]  /*11690*/  LOP3.LUT R39, R3, R0, R39, 0xfe, !PT ;  /* 0x0000000003277212 */ /* 0x000fe200078efe27 */
[----:B------:R-:W-:Y:S06]  /*116a0*/  BRA `(.L_x_22169) ;  /* 0x0000000000947947 */ /* 0x000fec0003800000 */
.L_x_22181:
        /* <DEDUP_REMOVED lines=14> */
.L_x_22168:
        /* <DEDUP_REMOVED lines=16> */
.L_x_22190:
[----:B------:R-:W-:Y:S01]  /*11890*/  IMAD.MOV.U32 R39, RZ, RZ, RZ ;  /* 0x000000ffff277224 */ /* 0x000fe200078e00ff */
[----:B------:R-:W-:Y:S06]  /*118a0*/  BRA `(.L_x_22169) ;  /* 0x0000000000147947 */ /* 0x000fec0003800000 */
.L_x_22189:
[----:B------:R-:W2:Y:S02]  /*118b0*/  LDG.E.64 R4, desc[UR36][R4.64] ;  /* 0x0000002404047981 */ /* 0x000ea4000c1e1b00 */
[----:B--2---:R0:W1:Y:S01]  /*118c0*/  I2F.U64 R39, R4 ;  /* 0x0000000400277312 */ /* 0x0040620000301000 */
[----:B------:R-:W-:Y:S05]  /*118d0*/  BRA `(.L_x_22169) ;  /* 0x0000000000087947 */ /* 0x000fea0003800000 */
.L_x_22188:
[----:B------:R-:W2:Y:S02]  /*118e0*/  LDG.E R4, desc[UR36][R4.64] ;  /* 0x0000002404047981 */ /* 0x000ea4000c1e1900 */
[----:B--2---:R-:W-:-:S07]  /*118f0*/  I2FP.F32.U32 R39, R4 ;  /* 0x0000000400277245 */ /* 0x004fce0000201000 */
.L_x_22169:
[----:B------:R-:W-:Y:S05]  /*11900*/  BSYNC.RECONVERGENT B6 ;  /* 0x0000000000067941 */ /* 0x000fea0003800200 */
.L_x_22163:
        /* <DEDUP_REMOVED lines=20> */
.L_x_22194:
[----:B------:R-:W2:Y:S02]  /*11a50*/  LDG.E.U8 R4, desc[UR36][R4.64] ;  /* 0x0000002404047981 */ /* 0x000ea4000c1e1100 */
[----:B--2---:R-:W-:Y:S01]  /*11a60*/  I2FP.F32.U32 R31, R4 ;  /* 0x00000004001f7245 */ /* 0x004fe20000201000 */
[----:B------:R-:W-:Y:S06]  /*11a70*/  BRA `(.L_x_22073) ;  /* 0x0000000c00187947 */ /* 0x000fec0003800000 */
.L_x_22193:
        /* <DEDUP_REMOVED lines=9> */
.L_x_22197:
[----:B------:R-:W2:Y:S02]  /*11b10*/  LDG.E R4, desc[UR36][R4.64] ;  /* 0x0000002404047981 */ /* 0x000ea4000c1e1900 */
[----:B--2---:R-:W-:Y:S01]  /*11b20*/  I2FP.F32.S32 R31, R4 ;  /* 0x00000004001f7245 */ /* 0x004fe20000201400 */
[----:B------:R-:W-:Y:S06]  /*11b30*/  BRA `(.L_x_22073) ;  /* 0x0000000800e87947 */ /* 0x000fec0003800000 */
.L_x_22196:
[----:B------:R-:W2:Y:S02]  /*11b40*/  LDG.E.U16 R4, desc[UR36][R4.64] ;  /* 0x0000002404047981 */ /* 0x000ea4000c1e1500 */
[----:B--2---:R0:W2:Y:S01]  /*11b50*/  I2F.S16 R31, R4 ;  /* 0x00000004001f7306 */ /* 0x0040a20000101400 */
[----:B------:R-:W-:Y:S05]  /*11b60*/  BRA `(.L_x_22073) ;  /* 0x0000000800dc7947 */ /* 0x000fea0003800000 */
.L_x_22192:
        /* <DEDUP_REMOVED lines=8> */
.L_x_22199:
[----:B------:R-:W2:Y:S02]  /*11bf0*/  LDG.E.U16 R4, desc[UR36][R4.64] ;  /* 0x0000002404047981 */ /* 0x000ea4000c1e1500 */
[----:B--2---:R-:W-:Y:S01]  /*11c00*/  HADD2.F32 R31, -RZ, R4.H0_H0 ;  /* 0x20000004ff1f7230 */ /* 0x004fe20000004100 */
[----:B------:R-:W-:Y:S06]  /*11c10*/  BRA `(.L_x_22073) ;  /* 0x0000000800b07947 */ /* 0x000fec0003800000 */
.L_x_22198:
        /* <DEDUP_REMOVED lines=8> */
.L_x_22201:
[----:B------:R-:W2:Y:S02]  /*11ca0*/  LDG.E.U16 R4, desc[UR36][R4.64] ;  /* 0x0000002404047981 */ /* 0x000ea4000c1e1500 */
[----:B--2---:R-:W-:Y:S01]  /*11cb0*/  HADD2.F32 R31, -RZ, R4.H0_H0 ;  /* 0x20000004ff1f7230 */ /* 0x004fe20000004100 */
[----:B------:R-:W-:Y:S06]  /*11cc0*/  BRA `(.L_x_22073) ;  /* 0x0000000800847947 */ /* 0x000fec0003800000 */
.L_x_22200:
[----:B------:R-:W2:Y:S01]  /*11cd0*/  LDG.E.64 R4, desc[UR36][R4.64] ;  /* 0x0000002404047981 */ /* 0x000ea2000c1e1b00 */
[----:B------:R-:W-:Y:S01]  /*11ce0*/  UMOV UR4, 0xf0000000 ;  /* 0xf000000000047882 */ /* 0x000fe20000000000 */
[----:B------:R-:W-:Y:S01]  /*11cf0*/  UMOV UR5, 0x380fffff ;  /* 0x380fffff00057882 */ /* 0x000fe20000000000 */
[----:B--2---:R-:W0:Y:S01]  /*11d00*/  F2F.F32.F64 R31, R4 ;  /* 0x00000004001f7310 */ /* 0x004e220000301000 */
[----:B------:R-:W-:-:S14]  /*11d10*/  DSETP.GEU.AND P0, PT, |R4|, UR4, PT ;  /* 0x0000000404007e2a */ /* 0x000fdc000bf0e200 */
[----:B0-----:R-:W-:Y:S01]  /*11d20*/  @!P0 FMUL R31, R31, 1.175494350822287508e-38 ;  /* 0x008000001f1f8820 */ /* 0x001fe20000400000 */
[----:B------:R-:W-:Y:S06]  /*11d30*/  BRA `(.L_x_22073) ;  /* 0x0000000800687947 */ /* 0x000fec0003800000 */
.L_x_22191:
        /* <DEDUP_REMOVED lines=12> */
.L_x_22204:
[----:B------:R-:W2:Y:S01]  /*11e00*/  LDG.E.64 R4, desc[UR36][R4.64] ;  /* 0x0000002404047981 */ /* 0x000ea2000c1e1b00 */
[----:B------:R-:W-:Y:S01]  /*11e10*/  UMOV UR4, 0xf0000000 ;  /* 0xf000000000047882 */ /* 0x000fe20000000000 */
[----:B------:R-:W-:Y:S01]  /*11e20*/  UMOV UR5, 0x380fffff ;  /* 0x380fffff00057882 */ /* 0x000fe20000000000 */
[----:B--2---:R-:W0:Y:S01]  /*11e30*/  F2F.F32.F64 R31, R4 ;  /* 0x00000004001f7310 */ /* 0x004e220000301000 */
[----:B------:R-:W-:-:S14]  /*11e40*/  DSETP.GEU.AND P0, PT, |R4|, UR4, PT ;  /* 0x0000000404007e2a */ /* 0x000fdc000bf0e200 */
[----:B0-----:R-:W-:Y:S01]  /*11e50*/  @!P0 FMUL R31, R31, 1.175494350822287508e-38 ;  /* 0x008000001f1f8820 */ /* 0x001fe20000400000 */
[----:B------:R-:W-:Y:S06]  /*11e60*/  BRA `(.L_x_22073) ;  /* 0x00000008001c7947 */ /* 0x000fec0003800000 */
.L_x_22203:
        /* <DEDUP_REMOVED lines=25> */
.L_x_22206:
        /* <DEDUP_REMOVED lines=12> */
.L_x_22205:
[----:B------:R-:W2:Y:S02]  /*120c0*/  LDG.E.U16 R4, desc[UR36][R4.64] ;  /* 0x0000002404047981 */ /* 0x000ea4000c1e1500 */
[----:B--2---:R-:W-:Y:S01]  /*120d0*/  IMAD.U32 R31, R4, 0x10000, RZ ;  /* 0x00010000041f7824 */ /* 0x004fe200078e00ff */
[----:B------:R-:W-:Y:S06]  /*120e0*/  BRA `(.L_x_22073) ;  /* 0x00000004007c7947 */ /* 0x000fec0003800000 */
.L_x_22202:
        /* <DEDUP_REMOVED lines=11> */
.L_x_22209:
        /* <DEDUP_REMOVED lines=19> */
.L_x_22211:
[----:B------:R-:W-:Y:S05]  /*122d0*/  BSYNC.RECONVERGENT B0 ;  /* 0x0000000000007941 */ /* 0x000fea0003800200 */
.L_x_22210:
[----:B------:R-:W-:Y:S01]  /*122e0*/  IMAD.SHL.U32 R0, R0, 0x100000, RZ ;  /* 0x0010000000007824 */ /* 0x000fe200078e00ff */
[----:B------:R-:W-:-:S04]  /*122f0*/  LEA R3, R3, 0x3b800000, 0x17 ;  /* 0x3b80000003037811 */ /* 0x000fc800078eb8ff */
[----:B------:R-:W-:Y:S01]  /*12300*/  LOP3.LUT R31, R3, R0, R31, 0xfe, !PT ;  /* 0x00000000031f7212 */ /* 0x000fe200078efe1f */
[----:B------:R-:W-:Y:S06]  /*12310*/  BRA `(.L_x_22073) ;  /* 0x0000000000f07947 */ /* 0x000fec0003800000 */
.L_x_22208:
        /* <DEDUP_REMOVED lines=19> */
.L_x_22213:
[----:B------:R-:W-:Y:S05]  /*12450*/  BSYNC.RECONVERGENT B0 ;  /* 0x0000000000007941 */ /* 0x000fea0003800200 */
.L_x_22212:
[----:B------:R-:W-:Y:S01]  /*12460*/  IMAD.SHL.U32 R0, R0, 0x200000, RZ ;  /* 0x0020000000007824 */ /* 0x000fe200078e00ff */
[----:B------:R-:W-:-:S04]  /*12470*/  LEA R3, R3, 0x37800000, 0x17 ;  /* 0x3780000003037811 */ /* 0x000fc800078eb8ff */
[----:B------:R-:W-:Y:S01]  /*12480*/  LOP3.LUT R31, R3, R0, R31, 0xfe, !PT ;  /* 0x00000000031f7212 */ /* 0x000fe200078efe1f */
[----:B------:R-:W-:Y:S06]  /*12490*/  BRA `(.L_x_22073) ;  /* 0x0000000000907947 */ /* 0x000fec0003800000 */
.L_x_22207:
        /* <DEDUP_REMOVED lines=14> */
.L_x_22195:
        /* <DEDUP_REMOVED lines=16> */
.L_x_22216:
[----:B------:R-:W-:Y:S05]  /*12680*/  BRA `(.L_x_22073) ;  /* 0x0000000000147947 */ /* 0x000fea0003800000 */
.L_x_22215:
[----:B------:R-:W2:Y:S02]  /*12690*/  LDG.E.64 R4, desc[UR36][R4.64] ;  /* 0x0000002404047981 */ /* 0x000ea4000c1e1b00 */
[----:B--2---:R0:W2:Y:S01]  /*126a0*/  I2F.U64 R31, R4 ;  /* 0x00000004001f7312 */ /* 0x0040a20000301000 */
[----:B------:R-:W-:Y:S05]  /*126b0*/  BRA `(.L_x_22073) ;  /* 0x0000000000087947 */ /* 0x000fea0003800000 */
.L_x_22214:
[----:B------:R-:W2:Y:S02]  /*126c0*/  LDG.E R4, desc[UR36][R4.64] ;  /* 0x0000002404047981 */ /* 0x000ea4000c1e1900 */
[----:B--2---:R-:W-:-:S07]  /*126d0*/  I2FP.F32.U32 R31, R4 ;  /* 0x00000004001f7245 */ /* 0x004fce0000201000 */
.L_x_22073:
[----:B------:R-:W-:Y:S05]  /*126e0*/  BSYNC.RECONVERGENT B7 ;  /* 0x0000000000077941 */ /* 0x000fea0003800200 */
.L_x_22072:
[----:B------:R-:W3:Y:S01]  /*126f0*/  LDC R3, c[0x0][0x380] ;  /* 0x0000e000ff037b82 */ /* 0x000ee20000000800 */
[C---:B------:R-:W-:Y:S01]  /*12700*/  VIADD R33, R35.reuse, 0x80 ;  /* 0x0000008023217836 */ /* 0x040fe20000000000 */
[----:B------:R-:W-:Y:S01]  /*12710*/  BSSY.RECONVERGENT B6, `(.L_x_22217) ;  /* 0x000012a000067945 */ /* 0x000fe20003800200 */
[C---:B01----:R-:W-:Y:S02]  /*12720*/  VIADD R5, R35.reuse, 0x180 ;  /* 0x0000018023057836 */ /* 0x043fe40000000000 */
[----:B---3--:R-:W-:Y:S02]  /*12730*/  IMAD R40, R2, -0x200, R3 ;  /* 0xfffffe0002287824 */ /* 0x008fe400078e0203 */
[----:B------:R-:W-:-:S03]  /*12740*/  VIADD R3, R35, 0x100 ;  /* 0x0000010023037836 */ /* 0x000fc60000000000 */
[-C--:B------:R-:W-:Y:S02]  /*12750*/  ISETP.GE.AND P0, PT, R35, R40.reuse, PT ;  /* 0x000000282300720c */ /* 0x080fe40003f06270 */
[-C--:B------:R-:W-:Y:S02]  /*12760*/  ISETP.GE.AND P1, PT, R33, R40.reuse, PT ;  /* 0x000000282100720c */ /* 0x080fe40003f26270 */
[-C--:B------:R-:W-:Y:S02]  /*12770*/  ISETP.GE.AND P2, PT, R3, R40.reuse, PT ;  /* 0x000000280300720c */ /* 0x080fe40003f46270 */
[----:B------:R-:W-:-:S07]  /*12780*/  ISETP.GE.AND P3, PT, R5, R40, PT ;  /* 0x000000280500720c */ /* 0x000fce0003f66270 */
[----:B-----5:R-:W-:Y:S02]  /*12790*/  @!P0 HADD2.F32 R3, -RZ, R16.H0_H0 ;  /* 0x20000010ff038230 */ /* 0x020fe40000004100 */
[----:B------:R-:W0:Y:S01]  /*127a0*/  LDC.U8 R16, c[0x0][0x3d8] ;  /* 0x0000f600ff107b82 */ /* 0x000e220000000000 */
[----:B------:R-:W-:Y:S02]  /*127b0*/  @!P1 HADD2.F32 R4, -RZ, R23.H0_H0 ;  /* 0x20000017ff049230 */ /* 0x000fe40000004100 */
[----:B------:R-:W-:Y:S02]  /*127c0*/  @!P2 HADD2.F32 R5, -RZ, R28.H0_H0 ;  /* 0x2000001cff05a230 */ /* 0x000fe40000004100 */
[----:B----4-:R-:W-:Y:S01]  /*127d0*/  @!P0 FADD.FTZ R3, R3, -R18 ;  /* 0x8000001203038221 */ /* 0x010fe20000010000 */
[----:B------:R-:W-:Y:S02]  /*127e0*/  @!P3 HADD2.F32 R36, -RZ, R36.H0_H0 ;  /* 0x20000024ff24b230 */ /* 0x000fe40000004100 */
[----:B--2---:R-:W-:Y:S01]  /*127f0*/  @!P1 FADD.FTZ R4, R4, -R25 ;  /* 0x8000001904049221 */ /* 0x004fe20000010000 */
[----:B------:R-:W-:Y:S01]  /*12800*/  @!P2 FADD.FTZ R5, R5, -R30 ;  /* 0x8000001e0505a221 */ /* 0x000fe20000010000 */
[----:B------:R-:W-:Y:S01]  /*12810*/  @!P0 FMUL.FTZ R34, R3, R34 ;  /* 0x0000002203228220 */ /* 0x000fe20000410000 */
[----:B------:R-:W-:Y:S01]  /*12820*/  @!P3 FADD.FTZ R36, R36, -R39 ;  /* 0x800000272424b221 */ /* 0x000fe20000010000 */
[----:B------:R-:W-:Y:S01]  /*12830*/  @!P1 FMUL.FTZ R3, R4, R19 ;  /* 0x0000001304039220 */ /* 0x000fe20000410000 */
[----:B------:R-:W-:Y:S01]  /*12840*/  @!P2 FMUL.FTZ R26, R5, R26 ;  /* 0x0000001a051aa220 */ /* 0x000fe20000410000 */
[----:B------:R-:W-:Y:S01]  /*12850*/  @!P0 FFMA.FTZ R34, R34, R22, R17 ;  /* 0x0000001622228223 */ /* 0x000fe20000010011 */
[----:B------:R-:W-:Y:S01]  /*12860*/  @!P3 FMUL.FTZ R37, R36, R37 ;  /* 0x000000252425b220 */ /* 0x000fe20000410000 */
[----:B------:R-:W-:Y:S01]  /*12870*/  @!P1 FFMA.FTZ R3, R3, R27, R24 ;  /* 0x0000001b03039223 */ /* 0x000fe20000010018 */
[----:B------:R-:W-:-:S02]  /*12880*/  @!P2 FFMA.FTZ R26, R26, R32, R29 ;  /* 0x000000201a1aa223 */ /* 0x000fc4000001001d */
[----:B------:R-:W-:Y:S01]  /*12890*/  @!P3 FFMA.FTZ R37, R37, R31, R38 ;  /* 0x0000001f2525b223 */ /* 0x000fe20000010026 */
[----:B------:R-:W-:Y:S02]  /*128a0*/  @!P0 F2FP.F16.F32.PACK_AB R0, RZ, R34 ;  /* 0x00000022ff00823e */ /* 0x000fe400000000ff */
        /* <DEDUP_REMOVED lines=27> */
.L_x_22222:
[----:B------:R-:W-:Y:S02]  /*12a60*/  HADD2.F32 R5, -RZ, R0.H0_H0 ;  /* 0x20000000ff057230 */ /* 0x000fe40000004100 */
[----:B------:R-:W-:-:S04]  /*12a70*/  IMAD.MOV.U32 R35, RZ, RZ, R33 ;  /* 0x000000ffff237224 */ /* 0x000fc800078e0021 */
[----:B------:R-:W0:Y:S02]  /*12a80*/  F2I.S64.TRUNC R4, R5 ;  /* 0x0000000500047311 */ /* 0x000e24000020d900 */
[----:B0-----:R0:W-:Y:S01]  /*12a90*/  STG.E.U8 desc[UR36][R8.64], R4 ;  /* 0x0000000408007986 */ /* 0x0011e2000c101124 */
[----:B------:R-:W-:Y:S05]  /*12aa0*/  BRA `(.L_x_22218) ;  /* 0x0000000c00c07947 */ /* 0x000fea0003800000 */
.L_x_22221:
        /* <DEDUP_REMOVED lines=11> */
.L_x_22225:
[----:B------:R-:W-:Y:S02]  /*12b60*/  HADD2.F32 R0, -RZ, R0.H0_H0 ;  /* 0x20000000ff007230 */ /* 0x000fe40000004100 */
[----:B------:R-:W-:Y:S02]  /*12b70*/  IMAD.MOV.U32 R35, RZ, RZ, R33 ;  /* 0x000000ffff237224 */ /* 0x000fe400078e0021 */
[----:B------:R-:W0:Y:S02]  /*12b80*/  F2I.FTZ.TRUNC.NTZ R3, R0 ;  /* 0x0000000000037305 */ /* 0x000e24000021f100 */
[----:B0-----:R0:W-:Y:S01]  /*12b90*/  STG.E desc[UR36][R8.64], R3 ;  /* 0x0000000308007986 */ /* 0x0011e2000c101924 */
[----:B------:R-:W-:Y:S05]  /*12ba0*/  BRA `(.L_x_22218) ;  /* 0x0000000c00807947 */ /* 0x000fea0003800000 */
.L_x_22224:
[----:B------:R-:W-:Y:S02]  /*12bb0*/  HADD2.F32 R0, -RZ, R0.H0_H0 ;  /* 0x20000000ff007230 */ /* 0x000fe40000004100 */
[----:B------:R-:W-:Y:S02]  /*12bc0*/  IMAD.MOV.U32 R35, RZ, RZ, R33 ;  /* 0x000000ffff237224 */ /* 0x000fe400078e0021 */
[----:B------:R-:W0:Y:S02]  /*12bd0*/  F2I.FTZ.TRUNC.NTZ R3, R0 ;  /* 0x0000000000037305 */ /* 0x000e24000021f100 */
[----:B0-----:R0:W-:Y:S01]  /*12be0*/  STG.E.U16 desc[UR36][R8.64], R3 ;  /* 0x0000000308007986 */ /* 0x0011e2000c101524 */
[----:B------:R-:W-:Y:S05]  /*12bf0*/  BRA `(.L_x_22218) ;  /* 0x0000000c006c7947 */ /* 0x000fea0003800000 */
.L_x_22220:
        /* <DEDUP_REMOVED lines=10> */
.L_x_22227:
[----:B------:R0:W-:Y:S01]  /*12ca0*/  STG.E.U16 desc[UR36][R8.64], R0 ;  /* 0x0000000008007986 */ /* 0x0001e2000c101524 */
[----:B------:R-:W-:Y:S01]  /*12cb0*/  IMAD.MOV.U32 R35, RZ, RZ, R33 ;  /* 0x000000ffff237224 */ /* 0x000fe200078e0021 */
[----:B------:R-:W-:Y:S06]  /*12cc0*/  BRA `(.L_x_22218) ;  /* 0x0000000c00387947 */ /* 0x000fec0003800000 */
.L_x_22226:
        /* <DEDUP_REMOVED lines=11> */
.L_x_22229:
[----:B------:R-:W-:Y:S02]  /*12d80*/  HADD2.F32 R0, -RZ, R0.H0_H0 ;  /* 0x20000000ff007230 */ /* 0x000fe40000004100 */
[----:B------:R-:W-:-:S03]  /*12d90*/  IMAD.MOV.U32 R35, RZ, RZ, R33 ;  /* 0x000000ffff237224 */ /* 0x000fc600078e0021 */
[----:B------:R-:W-:-:S04]  /*12da0*/  F2FP.F16.F32.PACK_AB R0, RZ, R0 ;  /* 0x00000000ff00723e */ /* 0x000fc800000000ff */
[----:B------:R-:W-:-:S05]  /*12db0*/  PRMT R0, R0, 0x5410, RZ ;  /* 0x0000541000007816 */ /* 0x000fca00000000ff */
[----:B------:R0:W-:Y:S01]  /*12dc0*/  STG.E desc[UR36][R8.64], R0 ;  /* 0x0000000008007986 */ /* 0x0001e2000c101924 */
[----:B------:R-:W-:Y:S05]  /*12dd0*/  BRA `(.L_x_22218) ;  /* 0x0000000800f47947 */ /* 0x000fea0003800000 */
.L_x_22228:
[----:B------:R-:W-:Y:S02]  /*12de0*/  HADD2.F32 R4, -RZ, R0.H0_H0 ;  /* 0x20000000ff047230 */ /* 0x000fe40000004100 */
[----:B------:R-:W-:-:S03]  /*12df0*/  IMAD.MOV.U32 R35, RZ, RZ, R33 ;  /* 0x000000ffff237224 */ /* 0x000fc600078e0021 */
[----:B------:R-:W-:-:S06]  /*12e00*/  FMUL.FTZ R4, R4, 1 ;  /* 0x3f80000004047820 */ /* 0x000fcc0000410000 */
[----:B------:R-:W0:Y:S02]  /*12e10*/  F2F.F64.F32 R4, R4 ;  /* 0x0000000400047310 */ /* 0x000e240000201800 */
[----:B0-----:R0:W-:Y:S01]  /*12e20*/  STG.E.64 desc[UR36][R8.64], R4 ;  /* 0x0000000408007986 */ /* 0x0011e2000c101b24 */
[----:B------:R-:W-:Y:S05]  /*12e30*/  BRA `(.L_x_22218) ;  /* 0x0000000800dc7947 */ /* 0x000fea0003800000 */
.L_x_22219:
        /* <DEDUP_REMOVED lines=14> */
.L_x_22232:
[----:B------:R-:W-:Y:S01]  /*12f20*/  HADD2.F32 R0, -RZ, R0.H0_H0 ;  /* 0x20000000ff007230 */ /* 0x000fe20000004100 */
[----:B------:R-:W-:Y:S01]  /*12f30*/  CS2R R6, SRZ ;  /* 0x0000000000067805 */ /* 0x000fe2000001ff00 */
[----:B------:R-:W-:-:S03]  /*12f40*/  IMAD.MOV.U32 R35, RZ, RZ, R33 ;  /* 0x000000ffff237224 */ /* 0x000fc600078e0021 */
[----:B------:R-:W-:-:S04]  /*12f50*/  FMUL.FTZ R0, R0, 1 ;  /* 0x3f80000000007820 */ /* 0x000fc80000410000 */
[----:B------:R-:W0:Y:S02]  /*12f60*/  F2F.F64.F32 R4, R0 ;  /* 0x0000000000047310 */ /* 0x000e240000201800 */
[----:B0-----:R0:W-:Y:S01]  /*12f70*/  STG.E.128 desc[UR36][R8.64], R4 ;  /* 0x0000000408007986 */ /* 0x0011e2000c101d24 */
[----:B------:R-:W-:Y:S05]  /*12f80*/  BRA `(.L_x_22218) ;  /* 0x0000000800887947 */ /* 0x000fea0003800000 */
.L_x_22231:
        /* <DEDUP_REMOVED lines=19> */
.L_x_22236:
[----:B------:R-:W-:Y:S05]  /*130c0*/  BSYNC.RECONVERGENT B0 ;  /* 0x0000000000007941 */ /* 0x000fea0003800200 */
.L_x_22235:
[----:B------:R-:W-:Y:S01]  /*130d0*/  LOP3.LUT R5, R0, 0x80, R5, 0xf8, !PT ;  /* 0x0000008000057812 */ /* 0x000fe200078ef805 */
[----:B------:R-:W-:-:S04]  /*130e0*/  IMAD.MOV.U32 R35, RZ, RZ, R33 ;  /* 0x000000ffff237224 */ /* 0x000fc800078e0021 */
[----:B------:R0:W-:Y:S01]  /*130f0*/  STG.E.U8 desc[UR36][R8.64], R5 ;  /* 0x0000000508007986 */ /* 0x0001e2000c101124 */
[----:B------:R-:W-:Y:S05]  /*13100*/  BRA `(.L_x_22218) ;  /* 0x0000000800287947 */ /* 0x000fea0003800000 */
.L_x_22234:
        /* <DEDUP_REMOVED lines=15> */
.L_x_22238:
[----:B------:R-:W-:Y:S05]  /*13200*/  BSYNC.RECONVERGENT B0 ;  /* 0x0000000000007941 */ /* 0x000fea0003800200 */
.L_x_22237:
[----:B------:R-:W-:Y:S01]  /*13210*/  LOP3.LUT R5, R0, 0x80, R5, 0xf8, !PT ;  /* 0x0000008000057812 */ /* 0x000fe200078ef805 */
[----:B------:R-:W-:-:S04]  /*13220*/  IMAD.MOV.U32 R35, RZ, RZ, R33 ;  /* 0x000000ffff237224 */ /* 0x000fc800078e0021 */
[----:B------:R0:W-:Y:S01]  /*13230*/  STG.E.U8 desc[UR36][R8.64], R5 ;  /* 0x0000000508007986 */ /* 0x0001e2000c101124 */
[----:B------:R-:W-:Y:S05]  /*13240*/  BRA `(.L_x_22218) ;  /* 0x0000000400d87947 */ /* 0x000fea0003800000 */
.L_x_22233:
[----:B------:R-:W-:Y:S02]  /*13250*/  HADD2.F32 R0, -RZ, R0.H0_H0 ;  /* 0x20000000ff007230 */ /* 0x000fe40000004100 */
[----:B------:R-:W-:-:S03]  /*13260*/  IMAD.MOV.U32 R35, RZ, RZ, R33 ;  /* 0x000000ffff237224 */ /* 0x000fc600078e0021 */
[----:B------:R-:W-:-:S05]  /*13270*/  F2FP.BF16.F32.PACK_AB R0, RZ, R0 ;  /* 0x00000000ff00723e */ /* 0x000fca00000010ff */
[----:B------:R0:W-:Y:S01]  /*13280*/  STG.E.U16 desc[UR36][R8.64], R0 ;  /* 0x0000000008007986 */ /* 0x0001e2000c101524 */
[----:B------:R-:W-:Y:S05]  /*13290*/  BRA `(.L_x_22218) ;  /* 0x0000000400c47947 */ /* 0x000fea0003800000 */
.L_x_22230:
        /* <DEDUP_REMOVED lines=13> */
.L_x_22241:
        /* <DEDUP_REMOVED lines=13> */
.L_x_22244:
[----:B------:R-:W-:-:S04]  /*13440*/  SHF.R.U32.HI R0, RZ, 0x14, R3 ;  /* 0x00000014ff007819 */ /* 0x000fc80000011603 */
[----:B------:R-:W-:-:S04]  /*13450*/  LOP3.LUT R0, R0, 0x1, RZ, 0xc0, !PT ;  /* 0x0000000100007812 */ /* 0x000fc800078ec0ff */
[----:B------:R-:W-:-:S04]  /*13460*/  IADD3 R0, PT, PT, R3, 0x487ffff, R0 ;  /* 0x0487ffff03007810 */ /* 0x000fc80007ffe000 */
[----:B------:R-:W-:-:S04]  /*13470*/  SHF.R.U32.HI R0, RZ, 0x14, R0 ;  /* 0x00000014ff007819 */ /* 0x000fc80000011600 */
[----:B------:R-:W-:-:S07]  /*13480*/  LOP3.LUT R0, R0, 0xff, RZ, 0xc0, !PT ;  /* 0x000000ff00007812 */ /* 0x000fce00078ec0ff */
.L_x_22245:
[----:B------:R-:W-:-:S04]  /*13490*/  SHF.R.U32.HI R3, RZ, 0x18, R3 ;  /* 0x00000018ff037819 */ /* 0x000fc80000011603 */
[----:B------:R-:W-:-:S04]  /*134a0*/  LOP3.LUT R0, R0, 0x80, R3, 0xf8, !PT ;  /* 0x0000008000007812 */ /* 0x000fc800078ef803 */
[----:B------:R-:W-:-:S07]  /*134b0*/  PRMT R4, R0, 0x7610, R4 ;  /* 0x0000761000047816 */ /* 0x000fce0000000004 */
.L_x_22243:
[----:B------:R-:W-:Y:S05]  /*134c0*/  BSYNC.RECONVERGENT B0 ;  /* 0x0000000000007941 */ /* 0x000fea0003800200 */
.L_x_22242:
[----:B------:R2:W-:Y:S01]  /*134d0*/  STG.E.U8 desc[UR36][R8.64], R4 ;  /* 0x0000000408007986 */ /* 0x0005e2000c101124 */
[----:B------:R-:W-:Y:S01]  /*134e0*/  IMAD.MOV.U32 R35, RZ, RZ, R33 ;  /* 0x000000ffff237224 */ /* 0x000fe200078e0021 */
[----:B------:R-:W-:Y:S06]  /*134f0*/  BRA `(.L_x_22218) ;  /* 0x00000004002c7947 */ /* 0x000fec0003800000 */
.L_x_22240:
        /* <DEDUP_REMOVED lines=13> */
.L_x_22248:
[----:B------:R-:W-:-:S04]  /*135d0*/  SHF.R.U32.HI R0, RZ, 0x15, R3 ;  /* 0x00000015ff007819 */ /* 0x000fc80000011603 */
[----:B------:R-:W-:-:S04]  /*135e0*/  LOP3.LUT R0, R0, 0x1, RZ, 0xc0, !PT ;  /* 0x0000000100007812 */ /* 0x000fc800078ec0ff */
[----:B------:R-:W-:-:S04]  /*135f0*/  IADD3 R0, PT, PT, R3, 0x88fffff, R0 ;  /* 0x088fffff03007810 */ /* 0x000fc80007ffe000 */
[----:B------:R-:W-:-:S04]  /*13600*/  SHF.R.U32.HI R0, RZ, 0x15, R0 ;  /* 0x00000015ff007819 */ /* 0x000fc80000011600 */
[----:B------:R-:W-:-:S07]  /*13610*/  LOP3.LUT R0, R0, 0xff, RZ, 0xc0, !PT ;  /* 0x000000ff00007812 */ /* 0x000fce00078ec0ff */
.L_x_22249:
[----:B------:R-:W-:-:S04]  /*13620*/  SHF.R.U32.HI R3, RZ, 0x18, R3 ;  /* 0x00000018ff037819 */ /* 0x000fc80000011603 */
[----:B------:R-:W-:-:S04]  /*13630*/  LOP3.LUT R0, R0, 0x80, R3, 0xf8, !PT ;  /* 0x0000008000007812 */ /* 0x000fc800078ef803 */
[----:B------:R-:W-:-:S07]  /*13640*/  PRMT R4, R0, 0x7610, R4 ;  /* 0x0000761000047816 */ /* 0x000fce0000000004 */
.L_x_22247:
[----:B------:R-:W-:Y:S05]  /*13650*/  BSYNC.RECONVERGENT B0 ;  /* 0x0000000000007941 */ /* 0x000fea0003800200 */
.L_x_22246:
[----:B------:R3:W-:Y:S01]  /*13660*/  STG.E.U8 desc[UR36][R8.64], R4 ;  /* 0x0000000408007986 */ /* 0x0007e2000c101124 */
[----:B------:R-:W-:Y:S01]  /*13670*/  IMAD.MOV.U32 R35, RZ, RZ, R33 ;  /* 0x000000ffff237224 */ /* 0x000fe200078e0021 */
[----:B------:R-:W-:Y:S06]  /*13680*/  BRA `(.L_x_22218) ;  /* 0x0000000000c87947 */ /* 0x000fec0003800000 */
.L_x_22239:
[----:B------:R-:W-:-:S13]  /*13690*/  ISETP.NE.AND P0, PT, R3, 0x1c, PT ;  /* 0x0000001c0300780c */ /* 0x000fda0003f05270 */
[----:B------:R-:W-:Y:S05]  /*136a0*/  @!P0 BRA `(.L_x_22250) ;  /* 0x0000000000b08947 */ /* 0x000fea0003800000 */
[----:B------:R-:W-:-:S13]  /*136b0*/  ISETP.NE.AND P0, PT, R3, 0x1d, PT ;  /* 0x0000001d0300780c */ /* 0x000fda0003f05270 */
[----:B------:R-:W-:Y:S05]  /*136c0*/  @!P0 BRA `(.L_x_22251) ;  /* 0x0000000000948947 */ /* 0x000fea0003800000 */
[----:B------:R-:W-:-:S13]  /*136d0*/  ISETP.NE.AND P0, PT, R3, 0x2c, PT ;  /* 0x0000002c0300780c */ /* 0x000fda0003f05270 */
[----:B------:R-:W-:Y:S05]  /*136e0*/  @!P0 BRA `(.L_x_22252) ;  /* 0x0000000000488947 */ /* 0x000fea0003800000 */
.L_x_22223:
        /* <DEDUP_REMOVED lines=16> */
.L_x_22253:
[----:B------:R-:W-:Y:S01]  /*137f0*/  IMAD.MOV.U32 R35, RZ, RZ, R33 ;  /* 0x000000ffff237224 */ /* 0x000fe200078e0021 */
[----:B------:R-:W-:Y:S06]  /*13800*/  BRA `(.L_x_22218) ;  /* 0x0000000000687947 */ /* 0x000fec0003800000 */
.L_x_22252:
        /* <DEDUP_REMOVED lines=17> */
.L_x_22251:
[----:B------:R-:W-:Y:S02]  /*13920*/  HADD2.F32 R4, -RZ, R0.H0_H0 ;  /* 0x20000000ff047230 */ /* 0x000fe40000004100 */
[----:B------:R-:W-:-:S04]  /*13930*/  IMAD.MOV.U32 R35, RZ, RZ, R33 ;  /* 0x000000ffff237224 */ /* 0x000fc800078e0021 */
[----:B------:R-:W0:Y:S02]  /*13940*/  F2I.U64.TRUNC R4, R4 ;  /* 0x0000000400047311 */ /* 0x000e24000020d800 */
[----:B0-----:R0:W-:Y:S01]  /*13950*/  STG.E.64 desc[UR36][R8.64], R4 ;  /* 0x0000000408007986 */ /* 0x0011e2000c101b24 */
[----:B------:R-:W-:Y:S05]  /*13960*/  BRA `(.L_x_22218) ;  /* 0x0000000000107947 */ /* 0x000fea0003800000 */
.L_x_22250:
[----:B------:R-:W-:Y:S02]  /*13970*/  HADD2.F32 R0, -RZ, R0.H0_H0 ;  /* 0x20000000ff007230 */ /* 0x000fe40000004100 */
[----:B------:R-:W-:Y:S02]  /*13980*/  IMAD.MOV.U32 R35, RZ, RZ, R33 ;  /* 0x000000ffff237224 */ /* 0x000fe400078e0021 */
[----:B------:R-:W0:Y:S02]  /*13990*/  F2I.FTZ.U32.TRUNC.NTZ R3, R0 ;  /* 0x0000000000037305 */ /* 0x000e24000021f000 */
[----:B0-----:R4:W-:Y:S03]  /*139a0*/  STG.E desc[UR36][R8.64], R3 ;  /* 0x0000000308007986 */ /* 0x0019e6000c101924 */
.L_x_22218:
[----:B------:R-:W-:Y:S05]  /*139b0*/  BSYNC.RECONVERGENT B6 ;  /* 0x0000000000067941 */ /* 0x000fea0003800200 */
.L_x_22217:
[----:B------:R-:W-:Y:S01]  /*139c0*/  ISETP.GE.AND P0, PT, R35, R40, PT ;  /* 0x000000282300720c */ /* 0x000fe20003f06270 */
[----:B------:R-:W-:-:S12]  /*139d0*/  BSSY.RECONVERGENT B6, `(.L_x_22254) ;  /* 0x00001f0000067945 */ /* 0x000fd80003800200 */
[----:B------:R-:W-:Y:S05]  /*139e0*/  @P0 BRA `(.L_x_22255) ;  /* 0x0000001c00b80947 */ /* 0x000fea0003800000 */
[----:B------:R-:W1:Y:S01]  /*139f0*/  LDCU UR4, c[0x0][0x3dc] ;  /* 0x00007b80ff0477ac */ /* 0x000e620008000800 */
[----:B0-23--:R-:W0:Y:S01]  /*13a00*/  LDC.64 R4, c[0x0][0x388] ;  /* 0x0000e200ff047b82 */ /* 0x00de220000000a00 */
[----:B------:R-:W-:Y:S01]  /*13a10*/  IMAD R0, R2, 0x200, R35 ;  /* 0x0000020002007824 */ /* 0x000fe200078e0223 */
[----:B------:R-:W-:-:S03]  /*13a20*/  PRMT R6, R16, 0x9910, RZ ;  /* 0x0000991010067816 */ /* 0x000fc600000000ff */
[----:B-1--4-:R-:W-:Y:S02]  /*13a30*/  IMAD R3, R0, UR4, RZ ;  /* 0x0000000400037c24 */ /* 0x012fe4000f8e02ff */
        /* <DEDUP_REMOVED lines=17> */
.L_x_22259:
[----:B------:R-:W-:-:S06]  /*13b50*/  HADD2.F32 R7, -RZ, R19.H0_H0 ;  /* 0x20000013ff077230 */ /* 0x000fcc0000004100 */
[----:B------:R-:W0:Y:S02]  /*13b60*/  F2I.S64.TRUNC R6, R7 ;  /* 0x0000000700067311 */ /* 0x000e24000020d900 */
[----:B0-----:R0:W-:Y:S01]  /*13b70*/  STG.E.U8 desc[UR36][R4.64], R6 ;  /* 0x0000000604007986 */ /* 0x0011e2000c101124 */
[----:B------:R-:W-:Y:S05]  /*13b80*/  BRA `(.L_x_22261) ;  /* 0x0000000c006c7947 */ /* 0x000fea0003800000 */
.L_x_22258:
        /* <DEDUP_REMOVED lines=10> */
.L_x_22263:
[----:B------:R-:W-:-:S06]  /*13c30*/  HADD2.F32 R19, -RZ, R19.H0_H0 ;  /* 0x20000013ff137230 */ /* 0x000fcc0000004100 */
[----:B------:R-:W0:Y:S02]  /*13c40*/  F2I.FTZ.TRUNC.NTZ R19, R19 ;  /* 0x0000001300137305 */ /* 0x000e24000021f100 */
[----:B0-----:R0:W-:Y:S01]  /*13c50*/  STG.E desc[UR36][R4.64], R19 ;  /* 0x0000001304007986 */ /* 0x0011e2000c101924 */
[----:B------:R-:W-:Y:S05]  /*13c60*/  BRA `(.L_x_22261) ;  /* 0x0000000c00347947 */ /* 0x000fea0003800000 */
.L_x_22262:
[----:B------:R-:W-:-:S06]  /*13c70*/  HADD2.F32 R19, -RZ, R19.H0_H0 ;  /* 0x20000013ff137230 */ /* 0x000fcc0000004100 */
[----:B------:R-:W0:Y:S02]  /*13c80*/  F2I.FTZ.TRUNC.NTZ R19, R19 ;  /* 0x0000001300137305 */ /* 0x000e24000021f100 */
[----:B0-----:R0:W-:Y:S01]  /*13c90*/  STG.E.U16 desc[UR36][R4.64], R19 ;  /* 0x0000001304007986 */ /* 0x0011e2000c101524 */
[----:B------:R-:W-:Y:S05]  /*13ca0*/  BRA `(.L_x_22261) ;  /* 0x0000000c00247947 */ /* 0x000fea0003800000 */
.L_x_22257:
        /* <DEDUP_REMOVED lines=9> */
.L_x_22265:
[----:B------:R0:W-:Y:S01]  /*13d40*/  STG.E.U16 desc[UR36][R4.64], R19 ;  /* 0x0000001304007986 */ /* 0x0001e2000c101524 */
[----:B------:R-:W-:Y:S05]  /*13d50*/  BRA `(.L_x_22261) ;  /* 0x0000000800f87947 */ /* 0x000fea0003800000 */
.L_x_22264:
        /* <DEDUP_REMOVED lines=10> */
.L_x_22267:
[----:B------:R-:W-:-:S05]  /*13e00*/  HADD2.F32 R0, -RZ, R19.H0_H0 ;  /* 0x20000013ff007230 */ /* 0x000fca0000004100 */
[----:B------:R-:W-:-:S04]  /*13e10*/  F2FP.F16.F32.PACK_AB R0, RZ, R0 ;  /* 0x00000000ff00723e */ /* 0x000fc800000000ff */
[----:B------:R-:W-:-:S05]  /*13e20*/  PRMT R0, R0, 0x5410, RZ ;  /* 0x0000541000007816 */ /* 0x000fca00000000ff */
[----:B------:R0:W-:Y:S01]  /*13e30*/  STG.E desc[UR36][R4.64], R0 ;  /* 0x0000000004007986 */ /* 0x0001e2000c101924 */
[----:B------:R-:W-:Y:S05]  /*13e40*/  BRA `(.L_x_22261) ;  /* 0x0000000800bc7947 */ /* 0x000fea0003800000 */
.L_x_22266:
[----:B------:R-:W-:-:S05]  /*13e50*/  HADD2.F32 R6, -RZ, R19.H0_H0 ;  /* 0x20000013ff067230 */ /* 0x000fca0000004100 */
[----:B------:R-:W-:-:S06]  /*13e60*/  FMUL.FTZ R6, R6, 1 ;  /* 0x3f80000006067820 */ /* 0x000fcc0000410000 */
[----:B------:R-:W0:Y:S02]  /*13e70*/  F2F.F64.F32 R6, R6 ;  /* 0x0000000600067310 */ /* 0x000e240000201800 */
[----:B0-----:R0:W-:Y:S01]  /*13e80*/  STG.E.64 desc[UR36][R4.64], R6 ;  /* 0x0000000604007986 */ /* 0x0011e2000c101b24 */
[----:B------:R-:W-:Y:S05]  /*13e90*/  BRA `(.L_x_22261) ;  /* 0x0000000800a87947 */ /* 0x000fea0003800000 */
.L_x_22256:
        /* <DEDUP_REMOVED lines=14> */
.L_x_22271:
        /* <DEDUP_REMOVED lines=18> */
.L_x_22274:
[----:B------:R-:W-:-:S04]  /*140a0*/  SHF.R.U32.HI R3, RZ, 0x18, R19 ;  /* 0x00000018ff037819 */ /* 0x000fc80000011613 */
[----:B------:R-:W-:-:S07]  /*140b0*/  LOP3.LUT R0, R0, 0x80, R3, 0xf8, !PT ;  /* 0x0000008000007812 */ /* 0x000fce00078ef803 */
.L_x_22273:
[----:B------:R-:W-:Y:S05]  /*140c0*/  BSYNC.RECONVERGENT B0 ;  /* 0x0000000000007941 */ /* 0x000fea0003800200 */
.L_x_22272:
[----:B------:R0:W-:Y:S01]  /*140d0*/  STG.E.U8 desc[UR36][R4.64], R0 ;  /* 0x0000000004007986 */ /* 0x0001e2000c101124 */
[----:B------:R-:W-:Y:S05]  /*140e0*/  BRA `(.L_x_22261) ;  /* 0x0000000800147947 */ /* 0x000fea0003800000 */
.L_x_22270:
        /* <DEDUP_REMOVED lines=18> */
.L_x_22277:
[----:B------:R-:W-:-:S04]  /*14210*/  SHF.R.U32.HI R3, RZ, 0x18, R19 ;  /* 0x00000018ff037819 */ /* 0x000fc80000011613 */
[----:B------:R-:W-:-:S07]  /*14220*/  LOP3.LUT R0, R0, 0x80, R3, 0xf8, !PT ;  /* 0x0000008000007812 */ /* 0x000fce00078ef803 */
.L_x_22276:
[----:B------:R-:W-:Y:S05]  /*14230*/  BSYNC.RECONVERGENT B0 ;  /* 0x0000000000007941 */ /* 0x000fea0003800200 */
.L_x_22275:
[----:B------:R0:W-:Y:S01]  /*14240*/  STG.E.U8 desc[UR36][R4.64], R0 ;  /* 0x0000000004007986 */ /* 0x0001e2000c101124 */
[----:B------:R-:W-:Y:S05]  /*14250*/  BRA `(.L_x_22261) ;  /* 0x0000000400b87947 */ /* 0x000fea0003800000 */
.L_x_22269:
        /* <DEDUP_REMOVED lines=22> */
.L_x_22279:
[----:B------:R-:W-:-:S06]  /*143c0*/  HADD2.F32 R6, -RZ, R19.H0_H0 ;  /* 0x20000013ff067230 */ /* 0x000fcc0000004100 */
[----:B------:R-:W0:Y:S02]  /*143d0*/  F2I.U64.TRUNC R6, R6 ;  /* 0x0000000600067311 */ /* 0x000e24000020d800 */
[----:B0-----:R0:W-:Y:S01]  /*143e0*/  STG.E.64 desc[UR36][R4.64], R6 ;  /* 0x0000000604007986 */ /* 0x0011e2000c101b24 */
[----:B------:R-:W-:Y:S05]  /*143f0*/  BRA `(.L_x_22261) ;  /* 0x0000000400507947 */ /* 0x000fea0003800000 */
.L_x_22278:
[----:B------:R-:W-:-:S06]  /*14400*/  HADD2.F32 R19, -RZ, R19.H0_H0 ;  /* 0x20000013ff137230 */ /* 0x000fcc0000004100 */
[----:B------:R-:W0:Y:S02]  /*14410*/  F2I.FTZ.U32.TRUNC.NTZ R19, R19 ;  /* 0x0000001300137305 */ /* 0x000e24000021f000 */
[----:B0-----:R0:W-:Y:S01]  /*14420*/  STG.E desc[UR36][R4.64], R19 ;  /* 0x0000001304007986 */ /* 0x0011e2000c101924 */
[----:B------:R-:W-:Y:S05]  /*14430*/  BRA `(.L_x_22261) ;  /* 0x0000000400407947 */ /* 0x000fea0003800000 */
.L_x_22268:
        /* <DEDUP_REMOVED lines=11> */
.L_x_22281:
[----:B------:R-:W-:Y:S01]  /*144f0*/  HADD2.F32 R19, -RZ, R19.H0_H0 ;  /* 0x20000013ff137230 */ /* 0x000fe20000004100 */
[----:B------:R-:W-:-:S04]  /*14500*/  CS2R R10, SRZ ;  /* 0x00000000000a7805 */ /* 0x000fc8000001ff00 */
[----:B------:R-:W-:-:S06]  /*14510*/  FMUL.FTZ R8, R19, 1 ;  /* 0x3f80000013087820 */ /* 0x000fcc0000410000 */
[----:B------:R-:W0:Y:S02]  /*14520*/  F2F.F64.F32 R8, R8 ;  /* 0x0000000800087310 */ /* 0x000e240000201800 */
[----:B0-----:R3:W-:Y:S01]  /*14530*/  STG.E.128 desc[UR36][R4.64], R8 ;  /* 0x0000000804007986 */ /* 0x0017e2000c101d24 */
[----:B------:R-:W-:Y:S05]  /*14540*/  BRA `(.L_x_22261) ;  /* 0x0000000000fc7947 */ /* 0x000fea0003800000 */
.L_x_22280:
[----:B------:R-:W-:-:S13]  /*14550*/  ISETP.NE.AND P0, PT, R0, 0xf, PT ;  /* 0x0000000f0000780c */ /* 0x000fda0003f05270 */
[----:B------:R-:W-:Y:S05]  /*14560*/  @!P0 BRA `(.L_x_22282) ;  /* 0x0000000000e88947 */ /* 0x000fea0003800000 */
[----:B------:R-:W-:-:S13]  /*14570*/  ISETP.NE.AND P0, PT, R0, 0x17, PT ;  /* 0x000000170000780c */ /* 0x000fda0003f05270 */
[----:B------:R-:W-:Y:S05]  /*14580*/  @!P0 BRA `(.L_x_22283) ;  /* 0x0000000000908947 */ /* 0x000fea0003800000 */
[----:B------:R-:W-:-:S13]  /*14590*/  ISETP.NE.AND P0, PT, R0, 0x18, PT ;  /* 0x000000180000780c */ /* 0x000fda0003f05270 */
[----:B------:R-:W-:Y:S05]  /*145a0*/  @!P0 BRA `(.L_x_22284) ;  /* 0x0000000000448947 */ /* 0x000fea0003800000 */
.L_x_22260:
        /* <DEDUP_REMOVED lines=16> */
.L_x_22285:
[----:B------:R-:W-:Y:S05]  /*146b0*/  BRA `(.L_x_22261) ;  /* 0x0000000000a07947 */ /* 0x000fea0003800000 */
.L_x_22284:
        /* <DEDUP_REMOVED lines=13> */
.L_x_22287:
[----:B------:R-:W-:Y:S05]  /*14790*/  BSYNC.RECONVERGENT B0 ;  /* 0x0000000000007941 */ /* 0x000fea0003800200 */
.L_x_22286:
[----:B------:R-:W-:-:S05]  /*147a0*/  LOP3.LUT R3, R0, 0x80, R3, 0xf8, !PT ;  /* 0x0000008000037812 */ /* 0x000fca00078ef803 */
[----:B------:R2:W-:Y:S01]  /*147b0*/  STG.E.U8 desc[UR36][R4.64], R3 ;  /* 0x0000000304007986 */ /* 0x0005e2000c101124 */
[----:B------:R-:W-:Y:S05]  /*147c0*/  BRA `(.L_x_22261) ;  /* 0x00000000005c7947 */ /* 0x000fea0003800000 */
.L_x_22283:
        /* <DEDUP_REMOVED lines=12> */
.L_x_22289:
[----:B------:R-:W-:Y:S01]  /*14890*/  IMAD.MOV.U32 R0, RZ, RZ, 0x7f ;  /* 0x0000007fff007424 */ /* 0x000fe200078e00ff */
[----:B------:R-:W-:-:S04]  /*148a0*/  ISETP.GT.U32.AND P0, PT, R6, 0x7f800000, PT ;  /* 0x7f8000000600780c */ /* 0x000fc80003f04070 */
[----:B------:R-:W-:-:S09]  /*148b0*/  SEL R0, R0, 0x7c, P0 ;  /* 0x0000007c00007807 */ /* 0x000fd20000000000 */
.L_x_22290:
[----:B------:R-:W-:Y:S05]  /*148c0*/  BSYNC.RECONVERGENT B0 ;  /* 0x0000000000007941 */ /* 0x000fea0003800200 */
.L_x_22288:
[----:B------:R-:W-:-:S04]  /*148d0*/  SHF.R.U32.HI R3, RZ, 0x18, R3 ;  /* 0x00000018ff037819 */ /* 0x000fc80000011603 */
[----:B------:R-:W-:-:S05]  /*148e0*/  LOP3.LUT R3, R0, 0x80, R3, 0xf8, !PT ;  /* 0x0000008000037812 */ /* 0x000fca00078ef803 */
[----:B------:R1:W-:Y:S01]  /*148f0*/  STG.E.U8 desc[UR36][R4.64], R3 ;  /* 0x0000000304007986 */ /* 0x0003e2000c101124 */
[----:B------:R-:W-:Y:S05]  /*14900*/  BRA `(.L_x_22261) ;  /* 0x00000000000c7947 */ /* 0x000fea0003800000 */
.L_x_22282:
[----:B------:R-:W-:-:S05]  /*14910*/  HADD2.F32 R0, -RZ, R19.H0_H0 ;  /* 0x20000013ff007230 */ /* 0x000fca0000004100 */
[----:B------:R-:W-:-:S05]  /*14920*/  F2FP.BF16.F32.PACK_AB R0, RZ, R0 ;  /* 0x00000000ff00723e */ /* 0x000fca00000010ff */
[----:B------:R0:W-:Y:S02]  /*14930*/  STG.E.U16 desc[UR36][R4.64], R0 ;  /* 0x0000000004007986 */ /* 0x0001e4000c101524 */
.L_x_22261:
        /* <DEDUP_REMOVED lines=25> */
.L_x_22294:
[----:B------:R-:W-:-:S06]  /*14ad0*/  HADD2.F32 R7, -RZ, R18.H0_H0 ;  /* 0x20000012ff077230 */ /* 0x000fcc0000004100 */
[----:B------:R-:W0:Y:S02]  /*14ae0*/  F2I.S64.TRUNC R6, R7 ;  /* 0x0000000700067311 */ /* 0x000e24000020d900 */
[----:B0-----:R3:W-:Y:S01]  /*14af0*/  STG.E.U8 desc[UR36][R4.64], R6 ;  /* 0x0000000604007986 */ /* 0x0017e2000c101124 */
[----:B------:R-:W-:Y:S05]  /*14b00*/  BRA `(.L_x_22296) ;  /* 0x0000000c006c7947 */ /* 0x000fea0003800000 */
.L_x_22293:
        /* <DEDUP_REMOVED lines=10> */
.L_x_22298:
[----:B------:R-:W-:-:S04]  /*14bb0*/  HADD2.F32 R18, -RZ, R18.H0_H0 ;  /* 0x20000012ff127230 */ /* 0x000fc80000004100 */
[----:B------:R-:W0:Y:S02]  /*14bc0*/  F2I.FTZ.TRUNC.NTZ R3, R18 ;  /* 0x0000001200037305 */ /* 0x000e24000021f100 */
[----:B0-----:R2:W-:Y:S01]  /*14bd0*/  STG.E desc[UR36][R4.64], R3 ;  /* 0x0000000304007986 */ /* 0x0015e2000c101924 */
[----:B------:R-:W-:Y:S05]  /*14be0*/  BRA `(.L_x_22296) ;  /* 0x0000000c00347947 */ /* 0x000fea0003800000 */
.L_x_22297:
[----:B------:R-:W-:-:S04]  /*14bf0*/  HADD2.F32 R18, -RZ, R18.H0_H0 ;  /* 0x20000012ff127230 */ /* 0x000fc80000004100 */
[----:B------:R-:W0:Y:S02]  /*14c00*/  F2I.FTZ.TRUNC.NTZ R3, R18 ;  /* 0x0000001200037305 */ /* 0x000e24000021f100 */
[----:B0-----:R0:W-:Y:S01]  /*14c10*/  STG.E.U16 desc[UR36][R4.64], R3 ;  /* 0x0000000304007986 */ /* 0x0011e2000c101524 */
[----:B------:R-:W-:Y:S05]  /*14c20*/  BRA `(.L_x_22296) ;  /* 0x0000000c00247947 */ /* 0x000fea0003800000 */
.L_x_22292:
        /* <DEDUP_REMOVED lines=9> */
.L_x_22300:
[----:B------:R0:W-:Y:S01]  /*14cc0*/  STG.E.U16 desc[UR36][R4.64], R18 ;  /* 0x0000001204007986 */ /* 0x0001e2000c101524 */
[----:B------:R-:W-:Y:S05]  /*14cd0*/  BRA `(.L_x_22296) ;  /* 0x0000000800f87947 */ /* 0x000fea0003800000 */
.L_x_22299:
        /* <DEDUP_REMOVED lines=10> */
.L_x_22302:
[----:B------:R-:W-:-:S05]  /*14d80*/  HADD2.F32 R0, -RZ, R18.H0_H0 ;  /* 0x20000012ff007230 */ /* 0x000fca0000004100 */
[----:B------:R-:W-:-:S04]  /*14d90*/  F2FP.F16.F32.PACK_AB R0, RZ, R0 ;  /* 0x00000000ff00723e */ /* 0x000fc800000000ff */
[----:B------:R-:W-:-:S05]  /*14da0*/  PRMT R0, R0, 0x5410, RZ ;  /* 0x0000541000007816 */ /* 0x000fca00000000ff */
[----:B------:R0:W-:Y:S01]  /*14db0*/  STG.E desc[UR36][R4.64], R0 ;  /* 0x0000000004007986 */ /* 0x0001e2000c101924 */
[----:B------:R-:W-:Y:S05]  /*14dc0*/  BRA `(.L_x_22296) ;  /* 0x0000000800bc7947 */ /* 0x000fea0003800000 */
.L_x_22301:
[----:B------:R-:W-:-:S05]  /*14dd0*/  HADD2.F32 R6, -RZ, R18.H0_H0 ;  /* 0x20000012ff067230 */ /* 0x000fca0000004100 */
[----:B------:R-:W-:-:S06]  /*14de0*/  FMUL.FTZ R6, R6, 1 ;  /* 0x3f80000006067820 */ /* 0x000fcc0000410000 */
[----:B------:R-:W0:Y:S02]  /*14df0*/  F2F.F64.F32 R6, R6 ;  /* 0x0000000600067310 */ /* 0x000e240000201800 */
[----:B0-----:R0:W-:Y:S01]  /*14e00*/  STG.E.64 desc[UR36][R4.64], R6 ;  /* 0x0000000604007986 */ /* 0x0011e2000c101b24 */
[----:B------:R-:W-:Y:S05]  /*14e10*/  BRA `(.L_x_22296) ;  /* 0x0000000800a87947 */ /* 0x000fea0003800000 */
.L_x_22291:
        /* <DEDUP_REMOVED lines=14> */
.L_x_22306:
        /* <DEDUP_REMOVED lines=18> */
.L_x_22309:
[----:B------:R-:W-:-:S04]  /*15020*/  SHF.R.U32.HI R3, RZ, 0x18, R7 ;  /* 0x00000018ff037819 */ /* 0x000fc80000011607 */
[----:B------:R-:W-:-:S07]  /*15030*/  LOP3.LUT R0, R0, 0x80, R3, 0xf8, !PT ;  /* 0x0000008000007812 */ /* 0x000fce00078ef803 */
.L_x_22308:
[----:B------:R-:W-:Y:S05]  /*15040*/  BSYNC.RECONVERGENT B0 ;  /* 0x0000000000007941 */ /* 0x000fea0003800200 */
.L_x_22307:
[----:B------:R0:W-:Y:S01]  /*15050*/  STG.E.U8 desc[UR36][R4.64], R0 ;  /* 0x0000000004007986 */ /* 0x0001e2000c101124 */
[----:B------:R-:W-:Y:S05]  /*15060*/  BRA `(.L_x_22296) ;  /* 0x0000000800147947 */ /* 0x000fea0003800000 */
.L_x_22305:
        /* <DEDUP_REMOVED lines=18> */
.L_x_22312:
[----:B------:R-:W-:-:S04]  /*15190*/  SHF.R.U32.HI R3, RZ, 0x18, R7 ;  /* 0x00000018ff037819 */ /* 0x000fc80000011607 */
[----:B------:R-:W-:-:S07]  /*151a0*/  LOP3.LUT R0, R0, 0x80, R3, 0xf8, !PT ;  /* 0x0000008000007812 */ /* 0x000fce00078ef803 */
.L_x_22311:
[----:B------:R-:W-:Y:S05]  /*151b0*/  BSYNC.RECONVERGENT B0 ;  /* 0x0000000000007941 */ /* 0x000fea0003800200 */
.L_x_22310:
[----:B------:R0:W-:Y:S01]  /*151c0*/  STG.E.U8 desc[UR36][R4.64], R0 ;  /* 0x0000000004007986 */ /* 0x0001e2000c101124 */
[----:B------:R-:W-:Y:S05]  /*151d0*/  BRA `(.L_x_22296) ;  /* 0x0000000400b87947 */ /* 0x000fea0003800000 */
.L_x_22304:
        /* <DEDUP_REMOVED lines=22> */
.L_x_22314:
[----:B------:R-:W-:-:S06]  /*15340*/  HADD2.F32 R6, -RZ, R18.H0_H0 ;  /* 0x20000012ff067230 */ /* 0x000fcc0000004100 */
[----:B------:R-:W0:Y:S02]  /*15350*/  F2I.U64.TRUNC R6, R6 ;  /* 0x0000000600067311 */ /* 0x000e24000020d800 */
[----:B0-----:R0:W-:Y:S01]  /*15360*/  STG.E.64 desc[UR36][R4.64], R6 ;  /* 0x0000000604007986 */ /* 0x0011e2000c101b24 */
[----:B------:R-:W-:Y:S05]  /*15370*/  BRA `(.L_x_22296) ;  /* 0x0000000400507947 */ /* 0x000fea0003800000 */
.L_x_22313:
[----:B------:R-:W-:-:S04]  /*15380*/  HADD2.F32 R18, -RZ, R18.H0_H0 ;  /* 0x20000012ff127230 */ /* 0x000fc80000004100 */
[----:B------:R-:W0:Y:S02]  /*15390*/  F2I.FTZ.U32.TRUNC.NTZ R3, R18 ;  /* 0x0000001200037305 */ /* 0x000e24000021f000 */
[----:B0-----:R0:W-:Y:S01]  /*153a0*/  STG.E desc[UR36][R4.64], R3 ;  /* 0x0000000304007986 */ /* 0x0011e2000c101924 */
[----:B------:R-:W-:Y:S05]  /*153b0*/  BRA `(.L_x_22296) ;  /* 0x0000000400407947 */ /* 0x000fea0003800000 */
.L_x_22303:
        /* <DEDUP_REMOVED lines=11> */
.L_x_22316:
[----:B------:R-:W-:Y:S01]  /*15470*/  HADD2.F32 R18, -RZ, R18.H0_H0 ;  /* 0x20000012ff127230 */ /* 0x000fe20000004100 */
[----:B------:R-:W-:-:S04]  /*15480*/  CS2R R10, SRZ ;  /* 0x00000000000a7805 */ /* 0x000fc8000001ff00 */
[----:B------:R-:W-:-:S06]  /*15490*/  FMUL.FTZ R8, R18, 1 ;  /* 0x3f80000012087820 */ /* 0x000fcc0000410000 */
[----:B------:R-:W0:Y:S02]  /*154a0*/  F2F.F64.F32 R8, R8 ;  /* 0x0000000800087310 */ /* 0x000e240000201800 */
[----:B0-----:R0:W-:Y:S01]  /*154b0*/  STG.E.128 desc[UR36][R4.64], R8 ;  /* 0x0000000804007986 */ /* 0x0011e2000c101d24 */
[----:B------:R-:W-:Y:S05]  /*154c0*/  BRA `(.L_x_22296) ;  /* 0x0000000000fc7947 */ /* 0x000fea0003800000 */
.L_x_22315:
[----:B------:R-:W-:-:S13]  /*154d0*/  ISETP.NE.AND P0, PT, R0, 0xf, PT ;  /* 0x0000000f0000780c */ /* 0x000fda0003f05270 */
[----:B------:R-:W-:Y:S05]  /*154e0*/  @!P0 BRA `(.L_x_22317) ;  /* 0x0000000000e88947 */ /* 0x000fea0003800000 */
[----:B------:R-:W-:-:S13]  /*154f0*/  ISETP.NE.AND P0, PT, R0, 0x17, PT ;  /* 0x000000170000780c */ /* 0x000fda0003f05270 */
[----:B------:R-:W-:Y:S05]  /*15500*/  @!P0 BRA `(.L_x_22318) ;  /* 0x0000000000908947 */ /* 0x000fea0003800000 */
[----:B------:R-:W-:-:S13]  /*15510*/  ISETP.NE.AND P0, PT, R0, 0x18, PT ;  /* 0x000000180000780c */ /* 0x000fda0003f05270 */
[----:B------:R-:W-:Y:S05]  /*15520*/  @!P0 BRA `(.L_x_22319) ;  /* 0x0000000000448947 */ /* 0x000fea0003800000 */
.L_x_22295:
        /* <DEDUP_REMOVED lines=16> */
.L_x_22320:
[----:B------:R-:W-:Y:S05]  /*15630*/  BRA `(.L_x_22296) ;  /* 0x0000000000a07947 */ /* 0x000fea0003800000 */
.L_x_22319:
        /* <DEDUP_REMOVED lines=13> */
.L_x_22322:
[----:B------:R-:W-:Y:S05]  /*15710*/  BSYNC.RECONVERGENT B0 ;  /* 0x0000000000007941 */ /* 0x000fea0003800200 */
.L_x_22321:
[----:B------:R-:W-:-:S05]  /*15720*/  LOP3.LUT R3, R0, 0x80, R3, 0xf8, !PT ;  /* 0x0000008000037812 */ /* 0x000fca00078ef803 */
[----:B------:R0:W-:Y:S01]  /*15730*/  STG.E.U8 desc[UR36][R4.64], R3 ;  /* 0x0000000304007986 */ /* 0x0001e2000c101124 */
[----:B------:R-:W-:Y:S05]  /*15740*/  BRA `(.L_x_22296) ;  /* 0x00000000005c7947 */ /* 0x000fea0003800000 */
.L_x_22318:
        /* <DEDUP_REMOVED lines=12> */
.L_x_22324:
[----:B------:R-:W-:Y:S01]  /*15810*/  IMAD.MOV.U32 R0, RZ, RZ, 0x7f ;  /* 0x0000007fff007424 */ /* 0x000fe200078e00ff */
[----:B------:R-:W-:-:S04]  /*15820*/  ISETP.GT.U32.AND P0, PT, R6, 0x7f800000, PT ;  /* 0x7f8000000600780c */ /* 0x000fc80003f04070 */
[----:B------:R-:W-:-:S09]  /*15830*/  SEL R0, R0, 0x7c, P0 ;  /* 0x0000007c00007807 */ /* 0x000fd20000000000 */
.L_x_22325:
[----:B------:R-:W-:Y:S05]  /*15840*/  BSYNC.RECONVERGENT B0 ;  /* 0x0000000000007941 */ /* 0x000fea0003800200 */
.L_x_22323:
[----:B------:R-:W-:-:S04]  /*15850*/  SHF.R.U32.HI R3, RZ, 0x18, R3 ;  /* 0x00000018ff037819 */ /* 0x000fc80000011603 */
[----:B------:R-:W-:-:S05]  /*15860*/  LOP3.LUT R3, R0, 0x80, R3, 0xf8, !PT ;  /* 0x0000008000037812 */ /* 0x000fca00078ef803 */
[----:B------:R0:W-:Y:S01]  /*15870*/  STG.E.U8 desc[UR36][R4.64], R3 ;  /* 0x0000000304007986 */ /* 0x0001e2000c101124 */
[----:B------:R-:W-:Y:S05]  /*15880*/  BRA `(.L_x_22296) ;  /* 0x00000000000c7947 */ /* 0x000fea0003800000 */
.L_x_22317:
[----:B------:R-:W-:-:S05]  /*15890*/  HADD2.F32 R0, -RZ, R18.H0_H0 ;  /* 0x20000012ff007230 */ /* 0x000fca0000004100 */
[----:B------:R-:W-:-:S05]  /*158a0*/  F2FP.BF16.F32.PACK_AB R0, RZ, R0 ;  /* 0x00000000ff00723e */ /* 0x000fca00000010ff */
[----:B------:R0:W-:Y:S02]  /*158b0*/  STG.E.U16 desc[UR36][R4.64], R0 ;  /* 0x0000000004007986 */ /* 0x0001e4000c101524 */
.L_x_22296:
[----:B------:R-:W-:-:S07]  /*158c0*/  VIADD R35, R35, 0x80 ;  /* 0x0000008023237836 */ /* 0x000fce0000000000 */
.L_x_22255:
[----:B------:R-:W-:Y:S05]  /*158d0*/  BSYNC.RECONVERGENT B6 ;  /* 0x0000000000067941 */ /* 0x000fea0003800200 */
.L_x_22254:
        /* <DEDUP_REMOVED lines=21> */
[----:B0-----:R-:W-:Y:S01]  /*15a30*/  STG.E.U8 desc[UR36][R2.64], R17 ;  /* 0x0000001102007986 */ /* 0x001fe2000c101124 */
[----:B------:R-:W-:Y:S05]  /*15a40*/  EXIT ;  /* 0x000000000000794d */ /* 0x000fea0003800000 */
.L_x_22329:
[----:B------:R-:W-:-:S06]  /*15a50*/  HADD2.F32 R5, -RZ, R17.H0_H0 ;  /* 0x20000011ff057230 */ /* 0x000fcc0000004100 */
[----:B------:R-:W0:Y:S02]  /*15a60*/  F2I.S64.TRUNC R4, R5 ;  /* 0x0000000500047311 */ /* 0x000e24000020d900 */
[----:B0-----:R-:W-:Y:S01]  /*15a70*/  STG.E.U8 desc[UR36][R2.64], R4 ;  /* 0x0000000402007986 */ /* 0x001fe2000c101124 */
[----:B------:R-:W-:Y:S05]  /*15a80*/  EXIT ;  /* 0x000000000000794d */ /* 0x000fea0003800000 */
.L_x_22328:
        /* <DEDUP_REMOVED lines=10> */
.L_x_22332:
[----:B------:R-:W-:-:S06]  /*15b30*/  HADD2.F32 R17, -RZ, R17.H0_H0 ;  /* 0x20000011ff117230 */ /* 0x000fcc0000004100 */
[----:B------:R-:W0:Y:S02]  /*15b40*/  F2I.FTZ.TRUNC.NTZ R17, R17 ;  /* 0x0000001100117305 */ /* 0x000e24000021f100 */
[----:B0-----:R-:W-:Y:S01]  /*15b50*/  STG.E desc[UR36][R2.64], R17 ;  /* 0x0000001102007986 */ /* 0x001fe2000c101924 */
[----:B------:R-:W-:Y:S05]  /*15b60*/  EXIT ;  /* 0x000000000000794d */ /* 0x000fea0003800000 */
.L_x_22331:
[----:B------:R-:W-:-:S06]  /*15b70*/  HADD2.F32 R17, -RZ, R17.H0_H0 ;  /* 0x20000011ff117230 */ /* 0x000fcc0000004100 */
[----:B------:R-:W0:Y:S02]  /*15b80*/  F2I.FTZ.TRUNC.NTZ R17, R17 ;  /* 0x0000001100117305 */ /* 0x000e24000021f100 */
[----:B0-----:R-:W-:Y:S01]  /*15b90*/  STG.E.U16 desc[UR36][R2.64], R17 ;  /* 0x0000001102007986 */ /* 0x001fe2000c101524 */
[----:B------:R-:W-:Y:S05]  /*15ba0*/  EXIT ;  /* 0x000000000000794d */ /* 0x000fea0003800000 */
.L_x_22327:
        /* <DEDUP_REMOVED lines=9> */
.L_x_22334:
[----:B------:R-:W-:Y:S01]  /*15c40*/  STG.E.U16 desc[UR36][R2.64], R17 ;  /* 0x0000001102007986 */ /* 0x000fe2000c101524 */
[----:B------:R-:W-:Y:S05]  /*15c50*/  EXIT ;  /* 0x000000000000794d */ /* 0x000fea0003800000 */
.L_x_22333:
        /* <DEDUP_REMOVED lines=10> */
.L_x_22336:
[----:B------:R-:W-:-:S05]  /*15d00*/  HADD2.F32 R0, -RZ, R17.H0_H0 ;  /* 0x20000011ff007230 */ /* 0x000fca0000004100 */
[----:B------:R-:W-:-:S04]  /*15d10*/  F2FP.F16.F32.PACK_AB R0, RZ, R0 ;  /* 0x00000000ff00723e */ /* 0x000fc800000000ff */
[----:B------:R-:W-:-:S05]  /*15d20*/  PRMT R0, R0, 0x5410, RZ ;  /* 0x0000541000007816 */ /* 0x000fca00000000ff */
[----:B------:R-:W-:Y:S01]  /*15d30*/  STG.E desc[UR36][R2.64], R0 ;  /* 0x0000000002007986 */ /* 0x000fe2000c101924 */
[----:B------:R-:W-:Y:S05]  /*15d40*/  EXIT ;  /* 0x000000000000794d */ /* 0x000fea0003800000 */
.L_x_22335:
[----:B------:R-:W-:-:S05]  /*15d50*/  HADD2.F32 R4, -RZ, R17.H0_H0 ;  /* 0x20000011ff047230 */ /* 0x000fca0000004100 */
[----:B------:R-:W-:-:S06]  /*15d60*/  FMUL.FTZ R4, R4, 1 ;  /* 0x3f80000004047820 */ /* 0x000fcc0000410000 */
[----:B------:R-:W0:Y:S02]  /*15d70*/  F2F.F64.F32 R4, R4 ;  /* 0x0000000400047310 */ /* 0x000e240000201800 */
[----:B0-----:R-:W-:Y:S01]  /*15d80*/  STG.E.64 desc[UR36][R2.64], R4 ;  /* 0x0000000402007986 */ /* 0x001fe2000c101b24 */
[----:B------:R-:W-:Y:S05]  /*15d90*/  EXIT ;  /* 0x000000000000794d */ /* 0x000fea0003800000 */
.L_x_22326:
        /* <DEDUP_REMOVED lines=14> */
.L_x_22340:
        /* <DEDUP_REMOVED lines=18> */
.L_x_22343:
[----:B------:R-:W-:-:S04]  /*15fa0*/  SHF.R.U32.HI R5, RZ, 0x18, R5 ;  /* 0x00000018ff057819 */ /* 0x000fc80000011605 */
[----:B------:R-:W-:-:S07]  /*15fb0*/  LOP3.LUT R0, R0, 0x80, R5, 0xf8, !PT ;  /* 0x0000008000007812 */ /* 0x000fce00078ef805 */
.L_x_22342:
[----:B------:R-:W-:Y:S05]  /*15fc0*/  BSYNC.RECONVERGENT B0 ;  /* 0x0000000000007941 */ /* 0x000fea0003800200 */
.L_x_22341:
[----:B------:R-:W-:Y:S01]  /*15fd0*/  STG.E.U8 desc[UR36][R2.64], R0 ;  /* 0x0000000002007986 */ /* 0x000fe2000c101124 */
[----:B------:R-:W-:Y:S05]  /*15fe0*/  EXIT ;  /* 0x000000000000794d */ /* 0x000fea0003800000 */
.L_x_22339:
        /* <DEDUP_REMOVED lines=18> */
.L_x_22346:
[----:B------:R-:W-:-:S04]  /*16110*/  SHF.R.U32.HI R5, RZ, 0x18, R5 ;  /* 0x00000018ff057819 */ /* 0x000fc80000011605 */
[----:B------:R-:W-:-:S07]  /*16120*/  LOP3.LUT R0, R0, 0x80, R5, 0xf8, !PT ;  /* 0x0000008000007812 */ /* 0x000fce00078ef805 */
.L_x_22345:
[----:B------:R-:W-:Y:S05]  /*16130*/  BSYNC.RECONVERGENT B0 ;  /* 0x0000000000007941 */ /* 0x000fea0003800200 */
.L_x_22344:
[----:B------:R-:W-:Y:S01]  /*16140*/  STG.E.U8 desc[UR36][R2.64], R0 ;  /* 0x0000000002007986 */ /* 0x000fe2000c101124 */
[----:B------:R-:W-:Y:S05]  /*16150*/  EXIT ;  /* 0x000000000000794d */ /* 0x000fea0003800000 */
.L_x_22338:
        /* <DEDUP_REMOVED lines=22> */
.L_x_22348:
[----:B------:R-:W-:-:S06]  /*162c0*/  HADD2.F32 R4, -RZ, R17.H0_H0 ;  /* 0x20000011ff047230 */ /* 0x000fcc0000004100 */
[----:B------:R-:W0:Y:S02]  /*162d0*/  F2I.U64.TRUNC R4, R4 ;  /* 0x0000000400047311 */ /* 0x000e24000020d800 */
[----:B0-----:R-:W-:Y:S01]  /*162e0*/  STG.E.64 desc[UR36][R2.64], R4 ;  /* 0x0000000402007986 */ /* 0x001fe2000c101b24 */
[----:B------:R-:W-:Y:S05]  /*162f0*/  EXIT ;  /* 0x000000000000794d */ /* 0x000fea0003800000 */
.L_x_22347:
[----:B------:R-:W-:-:S06]  /*16300*/  HADD2.F32 R17, -RZ, R17.H0_H0 ;  /* 0x20000011ff117230 */ /* 0x000fcc0000004100 */
[----:B------:R-:W0:Y:S02]  /*16310*/  F2I.FTZ.U32.TRUNC.NTZ R17, R17 ;  /* 0x0000001100117305 */ /* 0x000e24000021f000 */
[----:B0-----:R-:W-:Y:S01]  /*16320*/  STG.E desc[UR36][R2.64], R17 ;  /* 0x0000001102007986 */ /* 0x001fe2000c101924 */
[----:B------:R-:W-:Y:S05]  /*16330*/  EXIT ;  /* 0x000000000000794d */ /* 0x000fea0003800000 */
.L_x_22337:
        /* <DEDUP_REMOVED lines=11> */
.L_x_22350:
[----:B------:R-:W-:Y:S01]  /*163f0*/  HADD2.F32 R17, -RZ, R17.H0_H0 ;  /* 0x20000011ff117230 */ /* 0x000fe20000004100 */
[----:B------:R-:W-:-:S04]  /*16400*/  CS2R R6, SRZ ;  /* 0x0000000000067805 */ /* 0x000fc8000001ff00 */
[----:B------:R-:W-:-:S06]  /*16410*/  FMUL.FTZ R4, R17, 1 ;  /* 0x3f80000011047820 */ /* 0x000fcc0000410000 */
[----:B------:R-:W0:Y:S02]  /*16420*/  F2F.F64.F32 R4, R4 ;  /* 0x0000000400047310 */ /* 0x000e240000201800 */
[----:B0-----:R-:W-:Y:S01]  /*16430*/  STG.E.128 desc[UR36][R2.64], R4 ;  /* 0x0000000402007986 */ /* 0x001fe2000c101d24 */
[----:B------:R-:W-:Y:S05]  /*16440*/  EXIT ;  /* 0x000000000000794d */ /* 0x000fea0003800000 */
.L_x_22349:
[----:B------:R-:W-:-:S13]  /*16450*/  ISETP.NE.AND P0, PT, R0, 0xf, PT ;  /* 0x0000000f0000780c */ /* 0x000fda0003f05270 */
[----:B------:R-:W-:Y:S05]  /*16460*/  @!P0 BRA `(.L_x_22351) ;  /* 0x0000000000e88947 */ /* 0x000fea0003800000 */
[----:B------:R-:W-:-:S13]  /*16470*/  ISETP.NE.AND P0, PT, R0, 0x17, PT ;  /* 0x000000170000780c */ /* 0x000fda0003f05270 */
[----:B------:R-:W-:Y:S05]  /*16480*/  @!P0 BRA `(.L_x_22352) ;  /* 0x0000000000908947 */ /* 0x000fea0003800000 */
[----:B------:R-:W-:-:S13]  /*16490*/  ISETP.NE.AND P0, PT, R0, 0x18, PT ;  /* 0x000000180000780c */ /* 0x000fda0003f05270 */
[----:B------:R-:W-:Y:S05]  /*164a0*/  @!P0 BRA `(.L_x_22353) ;  /* 0x0000000000448947 */ /* 0x000fea0003800000 */
.L_x_22330:
        /* <DEDUP_REMOVED lines=16> */
.L_x_22354:
[----:B------:R-:W-:Y:S05]  /*165b0*/  EXIT ;  /* 0x000000000000794d */ /* 0x000fea0003800000 */
.L_x_22353:
        /* <DEDUP_REMOVED lines=13> */
.L_x_22356:
[----:B------:R-:W-:Y:S05]  /*16690*/  BSYNC.RECONVERGENT B0 ;  /* 0x0000000000007941 */ /* 0x000fea0003800200 */
.L_x_22355:
[----:B------:R-:W-:-:S05]  /*166a0*/  LOP3.LUT R5, R0, 0x80, R5, 0xf8, !PT ;  /* 0x0000008000057812 */ /* 0x000fca00078ef805 */
[----:B------:R-:W-:Y:S01]  /*166b0*/  STG.E.U8 desc[UR36][R2.64], R5 ;  /* 0x0000000502007986 */ /* 0x000fe2000c101124 */
[----:B------:R-:W-:Y:S05]  /*166c0*/  EXIT ;  /* 0x000000000000794d */ /* 0x000fea0003800000 */
.L_x_22352:
        /* <DEDUP_REMOVED lines=12> */
.L_x_22358:
[----:B------:R-:W-:Y:S01]  /*16790*/  IMAD.MOV.U32 R0, RZ, RZ, 0x7f ;  /* 0x0000007fff007424 */ /* 0x000fe200078e00ff */
[----:B------:R-:W-:-:S04]  /*167a0*/  ISETP.GT.U32.AND P0, PT, R4, 0x7f800000, PT ;  /* 0x7f8000000400780c */ /* 0x000fc80003f04070 */
[----:B------:R-:W-:-:S09]  /*167b0*/  SEL R0, R0, 0x7c, P0 ;  /* 0x0000007c00007807 */ /* 0x000fd20000000000 */
.L_x_22359:
[----:B------:R-:W-:Y:S05]  /*167c0*/  BSYNC.RECONVERGENT B0 ;  /* 0x0000000000007941 */ /* 0x000fea0003800200 */
.L_x_22357:
[----:B------:R-:W-:-:S04]  /*167d0*/  SHF.R.U32.HI R5, RZ, 0x18, R5 ;  /* 0x00000018ff057819 */ /* 0x000fc80000011605 */
[----:B------:R-:W-:-:S05]  /*167e0*/  LOP3.LUT R5, R0, 0x80, R5, 0xf8, !PT ;  /* 0x0000008000057812 */ /* 0x000fca00078ef805 */
[----:B------:R-:W-:Y:S01]  /*167f0*/  STG.E.U8 desc[UR36][R2.64], R5 ;  /* 0x0000000502007986 */ /* 0x000fe2000c101124 */
[----:B------:R-:W-:Y:S05]  /*16800*/  EXIT ;  /* 0x000000000000794d */ /* 0x000fea0003800000 */
.L_x_22351:
[----:B------:R-:W-:-:S05]  /*16810*/  HADD2.F32 R0, -RZ, R17.H0_H0 ;  /* 0x20000011ff007230 */ /* 0x000fca0000004100 */
[----:B------:R-:W-:-:S05]  /*16820*/  F2FP.BF16.F32.PACK_AB R0, RZ, R0 ;  /* 0x00000000ff00723e */ /* 0x000fca00000010ff */
[----:B------:R-:W-:Y:S01]  /*16830*/  STG.E.U16 desc[UR36][R2.64], R0 ;  /* 0x0000000002007986 */ /* 0x000fe2000c101524 */
[----:B------:R-:W-:Y:S05]  /*16840*/  EXIT ;  /* 0x000000000000794d */ /* 0x000fea0003800000 */
.L_x_22360:
        /* <DEDUP_REMOVED lines=11> */
.L_x_27507:


//--------------------- .text._ZN2at6native18elementwise_kernelILi128ELi4EZNS0_22gpu_kernel_impl_nocastIZZZNS0_49_GLOBAL__N__b919a28f_16_Normalization_cu_5c38458722batch_norm_elementwiseERKNS_6TensorES6_RKSt8optionalIS4_ESA_S6_S6_ENKUlvE0_clEvENKUlvE2_clEvEUlN3c104HalfEffffE_EEvRNS_18TensorIteratorBaseERKT_EUliE_EEviT1_ --------------------------
	.section	.text._ZN2at6native18elementwise_kernelILi128ELi4EZNS0_22gpu_kernel_impl_nocastIZZZNS0_49_GLOBAL__N__b919a28f_16_Normalization_cu_5c38458722batch_norm_elementwiseERKNS_6TensorES6_RKSt8optionalIS4_ESA_S6_S6_ENKUlvE0_clEvENKUlvE2_clEvEUlN3c104HalfEffffE_EEvRNS_18TensorIteratorBaseERKT_EUliE_EEviT1_,"ax",@progbits
	.align	128
        .global         _ZN2at6native18elementwise_kernelILi128ELi4EZNS0_22gpu_kernel_impl_nocastIZZZNS0_49_GLOBAL__N__b919a28f_16_Normalization_cu_5c38458722batch_norm_elementwiseERKNS_6TensorES6_RKSt8optionalIS4_ESA_S6_S6_ENKUlvE0_clEvENKUlvE2_clEvEUlN3c104HalfEffffE_EEvRNS_18TensorIteratorBaseERKT_EUliE_EEviT1_
        .type           _ZN2at6native18elementwise_kernelILi128ELi4EZNS0_22gpu_kernel_impl_nocastIZZZNS0_49_GLOBAL__N__b919a28f_16_Normalization_cu_5c38458722batch_norm_elementwiseERKNS_6TensorES6_RKSt8optionalIS4_ESA_S6_S6_ENKUlvE0_clEvENKUlvE2_clEvEUlN3c104HalfEffffE_EEvRNS_18TensorIteratorBaseERKT_EUliE_EEviT1_,@function
        .size           _ZN2at6native18elementwise_kernelILi128ELi4EZNS0_22gpu_kernel_impl_nocastIZZZNS0_49_GLOBAL__N__b919a28f_16_Normalization_cu_5c38458722batch_norm_elementwiseERKNS_6TensorES6_RKSt8optionalIS4_ESA_S6_S6_ENKUlvE0_clEvENKUlvE2_clEvEUlN3c104HalfEffffE_EEvRNS_18TensorIteratorBaseERKT_EUliE_EEviT1_,(.L_x_27508 - _ZN2at6native18elementwise_kernelILi128ELi4EZNS0_22gpu_kernel_impl_nocastIZZZNS0_49_GLOBAL__N__b919a28f_16_Normalization_cu_5c38458722batch_norm_elementwiseERKNS_6TensorES6_RKSt8optionalIS4_ESA_S6_S6_ENKUlvE0_clEvENKUlvE2_clEvEUlN3c104HalfEffffE_EEvRNS_18TensorIteratorBaseERKT_EUliE_EEviT1_)
        .other          _ZN2at6native18elementwise_kernelILi128ELi4EZNS0_22gpu_kernel_impl_nocastIZZZNS0_49_GLOBAL__N__b919a28f_16_Normalization_cu_5c38458722batch_norm_elementwiseERKNS_6TensorES6_RKSt8optionalIS4_ESA_S6_S6_ENKUlvE0_clEvENKUlvE2_clEvEUlN3c104HalfEffffE_EEvRNS_18TensorIteratorBaseERKT_EUliE_EEviT1_,@"STO_CUDA_ENTRY STV_DEFAULT"
_ZN2at6native18elementwise_kernelILi128ELi4EZNS0_22gpu_kernel_impl_nocastIZZZNS0_49_GLOBAL__N__b919a28f_16_Normalization_cu_5c38458722batch_norm_elementwiseERKNS_6TensorES6_RKSt8optionalIS4_ESA_S6_S6_ENKUlvE0_clEvENKUlvE2_clEvEUlN3c104HalfEffffE_EEvRNS_18TensorIteratorBaseERKT_EUliE_EEviT1_:
.text._ZN2at6native18elementwise_kernelILi128ELi4EZNS0_22gpu_kernel_impl_nocastIZZZNS0_49_GLOBAL__N__b919a28f_16_Normalization_cu_5c38458722batch_norm_elementwiseERKNS_6TensorES6_RKSt8optionalIS4_ESA_S6_S6_ENKUlvE0_clEvENKUlvE2_clEvEUlN3c104HalfEffffE_EEvRNS_18TensorIteratorBaseERKT_EUliE_EEviT1_:
        /* <DEDUP_REMOVED lines=16> */
[----:B------:R-:W2:Y:S08]  /*0100*/  LDC.64 R6, c[0x0][0x720] ;  /* 0x0001c800ff067b82 */ /* 0x000eb00000000a00 */
[----:B------:R-:W3:Y:S01]  /*0110*/  LDC.64 R8, c[0x0][0x728] ;  /* 0x0001ca00ff087b82 */ /* 0x000ee20000000a00 */
[----:B0-----:R-:W4:Y:S07]  /*0120*/  LDG.E.U16 R4, desc[UR6][R4.64] ;  /* 0x0000000604047981 */ /* 0x001f2e000c1e1500 */
[----:B------:R-:W0:Y:S01]  /*0130*/  LDC.64 R12, c[0x0][0x738] ;  /* 0x0001ce00ff0c7b82 */ /* 0x000e220000000a00 */
[----:B-1----:R-:W5:Y:S04]  /*0140*/  LDG.E R10, desc[UR6][R10.64] ;  /* 0x000000060a0a7981 */ /* 0x002f68000c1e1900 */
[----:B--2---:R-:W2:Y:S04]  /*0150*/  LDG.E R6, desc[UR6][R6.64] ;  /* 0x0000000606067981 */ /* 0x004ea8000c1e1900 */
[----:B---3--:R-:W3:Y:S04]  /*0160*/  LDG.E R8, desc[UR6][R8.64] ;  /* 0x0000000608087981 */ /* 0x008ee8000c1e1900 */
[----:B0-----:R-:W3:Y:S01]  /*0170*/  LDG.E R13, desc[UR6][R12.64] ;  /* 0x000000060c0d7981 */ /* 0x001ee2000c1e1900 */
[----:B------:R-:W0:Y:S01]  /*0180*/  LDC.64 R14, c[0x0][0x710] ;  /* 0x0001c400ff0e7b82 */ /* 0x000e220000000a00 */
[----:B------:R-:W-:-:S04]  /*0190*/  IADD3 R3, PT, PT, R3, 0x80, RZ ;  /* 0x0000008003037810 */ /* 0x000fc80007ffe0ff */
[----:B------:R-:W-:-:S13]  /*01a0*/  ISETP.GE.AND P0, PT, R3, UR4, PT ;  /* 0x0000000403007c0c */ /* 0x000fda000bf06270 */
[----:B------:R-:W-:Y:S05]  /*01b0*/  @P0 BREAK.RELIABLE B1 ;  /* 0x0000000000010942 */ /* 0x000fea0003800100 */
[----:B----4-:R-:W-:-:S05]  /*01c0*/  HADD2.F32 R17, -RZ, R4.H0_H0 ;  /* 0x20000004ff117230 */ /* 0x010fca0000004100 */
[----:B-----5:R-:W-:-:S04]  /*01d0*/  FADD.FTZ R17, -R10, R17 ;  /* 0x000000110a117221 */ /* 0x020fc80000010100 */
[----:B--2---:R-:W-:-:S04]  /*01e0*/  FMUL.FTZ R17, R6, R17 ;  /* 0x0000001106117220 */ /* 0x004fc80000410000 */
[----:B---3--:R-:W-:-:S05]  /*01f0*/  FFMA.FTZ R17, R13, R17, R8 ;  /* 0x000000110d117223 */ /* 0x008fca0000010008 */
[----:B------:R-:W-:-:S05]  /*0200*/  F2FP.F16.F32.PACK_AB R17, RZ, R17 ;  /* 0x00000011ff11723e */ /* 0x000fca00000000ff */
[----:B0-----:R0:W-:Y:S01]  /*0210*/  STG.E.U16 desc[UR6][R14.64], R17 ;  /* 0x000000110e007986 */ /* 0x0011e2000c101506 */
[----:B------:R-:W-:Y:S05]  /*0220*/  @P0 BRA `(.L_x_22365) ;  /* 0x0000000000a00947 */ /* 0x000fea0003800000 */
[----:B------:R-:W1:Y:S08]  /*0230*/  LDC.64 R4, c[0x0][0x718] ;  /* 0x0001c600ff047b82 */ /* 0x000e700000000a00 */
[----:B------:R-:W2:Y:S08]  /*0240*/  LDC.64 R10, c[0x0][0x730] ;  /* 0x0001cc00ff0a7b82 */ /* 0x000eb00000000a00 */
[----:B------:R-:W3:Y:S08]  /*0250*/  LDC.64 R6, c[0x0][0x720] ;  /* 0x0001c800ff067b82 */ /* 0x000ef00000000a00 */
[----:B------:R-:W4:Y:S01]  /*0260*/  LDC.64 R8, c[0x0][0x728] ;  /* 0x0001ca00ff087b82 */ /* 0x000f220000000a00 */
[----:B-1----:R-:W5:Y:S07]  /*0270*/  LDG.E.U16 R4, desc[UR6][R4.64] ;  /* 0x0000000604047981 */ /* 0x002f6e000c1e1500 */
[----:B------:R-:W1:Y:S01]  /*0280*/  LDC.64 R12, c[0x0][0x738] ;  /* 0x0001ce00ff0c7b82 */ /* 0x000e620000000a00 */
[----:B--2---:R-:W2:Y:S04]  /*0290*/  LDG.E R10, desc[UR6][R10.64] ;  /* 0x000000060a0a7981 */ /* 0x004ea8000c1e1900 */
[----:B---3--:R-:W3:Y:S04]  /*02a0*/  LDG.E R6, desc[UR6][R6.64] ;  /* 0x0000000606067981 */ /* 0x008ee8000c1e1900 */
[----:B----4-:R-:W4:Y:S04]  /*02b0*/  LDG.E R8, desc[UR6][R8.64] ;  /* 0x0000000608087981 */ /* 0x010f28000c1e1900 */
[----:B-1----:R-:W4:Y:S01]  /*02c0*/  LDG.E R13, desc[UR6][R12.64] ;  /* 0x000000060c0d7981 */ /* 0x002f22000c1e1900 */
[----:B0-----:R-:W0:Y:S01]  /*02d0*/  LDC.64 R14, c[0x0][0x710] ;  /* 0x0001c400ff0e7b82 */ /* 0x001e220000000a00 */
[----:B------:R-:W-:Y:S01]  /*02e0*/  IADD3 R3, PT, PT, R3, 0x80, RZ ;  /* 0x0000008003037810 */ /* 0x000fe20007ffe0ff */
[----:B-----5:R-:W-:-:S05]  /*02f0*/  HADD2.F32 R17, -RZ, R4.H0_H0 ;  /* 0x20000004ff117230 */ /* 0x020fca0000004100 */
[----:B--2---:R-:W-:-:S04]  /*0300*/  FADD.FTZ R17, -R10, R17 ;  /* 0x000000110a117221 */ /* 0x004fc80000010100 */
[----:B---3--:R-:W-:-:S04]  /*0310*/  FMUL.FTZ R17, R6, R17 ;  /* 0x0000001106117220 */ /* 0x008fc80000410000 */
[----:B----4-:R-:W-:-:S05]  /*0320*/  FFMA.FTZ R17, R13, R17, R8 ;  /* 0x000000110d117223 */ /* 0x010fca0000010008 */
[----:B------:R-:W-:-:S05]  /*0330*/  F2FP.F16.F32.PACK_AB R17, RZ, R17 ;  /* 0x00000011ff11723e */ /* 0x000fca00000000ff */
[----:B0-----:R0:W-:Y:S02]  /*0340*/  STG.E.U16 desc[UR6][R14.64], R17 ;  /* 0x000000110e007986 */ /* 0x0011e4000c101506 */
.L_x_22364:
[----:B------:R-:W-:-:S13]  /*0350*/  ISETP.GE.AND P0, PT, R3, UR4, PT ;  /* 0x0000000403007c0c */ /* 0x000fda000bf06270 */
[----:B------:R-:W-:Y:S05]  /*0360*/  @P0 BREAK.RELIABLE B1 ;  /* 0x0000000000010942 */ /* 0x000fea0003800100 */
[----:B------:R-:W-:Y:S05]  /*0370*/  @P0 BRA `(.L_x_22365) ;  /* 0x00000000004c0947 */ /* 0x000fea0003800000 */
[----:B------:R-:W-:Y:S05]  /*0380*/  BSYNC.RELIABLE B1 ;  /* 0x0000000000017941 */ /* 0x000fea0003800100 */
.L_x_22363:
        /* <DEDUP_REMOVED lines=18> */
.L_x_22365:
[----:B------:R-:W-:Y:S05]  /*04b0*/  BSYNC.RECONVERGENT B0 ;  /* 0x0000000000007941 */ /* 0x000fea0003800200 */
.L_x_22362:
[----:B------:R-:W-:Y:S05]  /*04c0*/  WARPSYNC.ALL ;  /* 0x0000000000007948 */ /* 0x000fea0003800000 */
[----:B------:R-:W-:-:S13]  /*04d0*/  ISETP.GE.AND P0, PT, R3, UR4, PT ;  /* 0x0000000403007c0c */ /* 0x000fda000bf06270 */
[----:B------:R-:W-:Y:S05]  /*04e0*/  @P0 EXIT ;  /* 0x000000000000094d */ /* 0x000fea0003800000 */
[----:B------:R-:W2:Y:S08]  /*04f0*/  LDC.64 R2, c[0x0][0x718] ;  /* 0x0001c600ff027b82 */ /* 0x000eb00000000a00 */
[----:B------:R-:W3:Y:S08]  /*0500*/  LDC.64 R8, c[0x0][0x730] ;  /* 0x0001cc00ff087b82 */ /* 0x000ef00000000a00 */
[----:B------:R-:W4:Y:S08]  /*0510*/  LDC.64 R4, c[0x0][0x720] ;  /* 0x0001c800ff047b82 */ /* 0x000f300000000a00 */
[----:B------:R-:W5:Y:S01]  /*0520*/  LDC.64 R6, c[0x0][0x728] ;  /* 0x0001ca00ff067b82 */ /* 0x000f620000000a00 */
[----:B--2---:R-:W0:Y:S07]  /*0530*/  LDG.E.U16 R2, desc[UR6][R2.64] ;  /* 0x0000000602027981 */ /* 0x004e2e000c1e1500 */
[----:B------:R-:W2:Y:S01]  /*0540*/  LDC.64 R10, c[0x0][0x738] ;  /* 0x0001ce00ff0a7b82 */ /* 0x000ea20000000a00 */
[----:B---3--:R-:W3:Y:S04]  /*0550*/  LDG.E R8, desc[UR6][R8.64] ;  /* 0x0000000608087981 */ /* 0x008ee8000c1e1900 */
[----:B----4-:R-:W4:Y:S04]  /*0560*/  LDG.E R4, desc[UR6][R4.64] ;  /* 0x0000000604047981 */ /* 0x010f28000c1e1900 */
[----:B-----5:R-:W5:Y:S04]  /*0570*/  LDG.E R6, desc[UR6][R6.64] ;  /* 0x0000000606067981 */ /* 0x020f68000c1e1900 */
[----:B--2---:R-:W5:Y:S01]  /*0580*/  LDG.E R11, desc[UR6][R10.64] ;  /* 0x000000060a0b7981 */ /* 0x004f62000c1e1900 */
[----:B------:R-:W2:Y:S01]  /*0590*/  LDC.64 R12, c[0x0][0x710] ;  /* 0x0001c400ff0c7b82 */ /* 0x000ea20000000a00 */
[----:B01----:R-:W-:-:S05]  /*05a0*/  HADD2.F32 R15, -RZ, R2.H0_H0 ;  /* 0x20000002ff0f7230 */ /* 0x003fca0000004100 */
[----:B---3--:R-:W-:-:S04]  /*05b0*/  FADD.FTZ R15, -R8, R15 ;  /* 0x0000000f080f7221 */ /* 0x008fc80000010100 */
[----:B----4-:R-:W-:-:S04]  /*05c0*/  FMUL.FTZ R15, R4, R15 ;  /* 0x0000000f040f7220 */ /* 0x010fc80000410000 */
[----:B-----5:R-:W-:-:S05]  /*05d0*/  FFMA.FTZ R15, R11, R15, R6 ;  /* 0x0000000f0b0f7223 */ /* 0x020fca0000010006 */
[----:B------:R-:W-:-:S05]  /*05e0*/  F2FP.F16.F32.PACK_AB R15, RZ, R15 ;  /* 0x0000000fff0f723e */ /* 0x000fca00000000ff */
[----:B--2---:R-:W-:Y:S01]  /*05f0*/  STG.E.U16 desc[UR6][R12.64], R15 ;  /* 0x0000000f0c007986 */ /* 0x004fe2000c101506 */
[----:B------:R-:W-:Y:S05]  /*0600*/  EXIT ;  /* 0x000000000000794d */ /* 0x000fea0003800000 */
.L_x_22361:
        /* <DEDUP_REMOVED lines=16> */
[----:B------:R-:W-:-:S04]  /*0710*/  SHF.R.U32.HI R7, RZ, UR9, R6 ;  /* 0x00000009ff077c19 */ /* 0x000fc80008011606 */
[----:B------:R-:W-:-:S05]  /*0720*/  IADD3 R16, PT, PT, -R7, RZ, RZ ;  /* 0x000000ff07107210 */ /* 0x000fca0007ffe1ff */
[----:B-1----:R-:W-:-:S04]  /*0730*/  IMAD R16, R16, UR5, R3 ;  /* 0x0000000510107c24 */ /* 0x002fc8000f8e0203 */
[C---:B--2---:R-:W-:Y:S02]  /*0740*/  IMAD R21, R16.reuse, UR12, RZ ;  /* 0x0000000c10157c24 */ /* 0x044fe4000f8e02ff */
[C---:B------:R-:W-:Y:S02]  /*0750*/  IMAD R20, R16.reuse, UR13, RZ ;  /* 0x0000000d10147c24 */ /* 0x040fe4000f8e02ff */
[C---:B------:R-:W-:Y:S02]  /*0760*/  IMAD R19, R16.reuse, UR14, RZ ;  /* 0x0000000e10137c24 */ /* 0x040fe4000f8e02ff */
        /* <DEDUP_REMOVED lines=26> */
[----:B------:R-:W3:Y:S01]  /*0910*/  LDCU.128 UR12, c[0x0][0x4f0] ;  /* 0x00009e00ff0c77ac */ /* 0x000ee20008000c00 */
[----:B0-----:R-:W-:-:S05]  /*0920*/  IMAD.HI.U32 R6, R5, UR8, R4 ;  /* 0x0000000805067c27 */ /* 0x001fca000f8e0004 */
[----:B------:R-:W-:-:S04]  /*0930*/  SHF.R.U32.HI R7, RZ, UR9, R6 ;  /* 0x00000009ff077c19 */ /* 0x000fc80008011606 */
[----:B------:R-:W-:-:S05]  /*0940*/  IADD3 R4, PT, PT, -R7, RZ, RZ ;  /* 0x000000ff07047210 */ /* 0x000fca0007ffe1ff */
[----:B-1----:R-:W-:-:S04]  /*0950*/  IMAD R4, R4, UR5, R5 ;  /* 0x0000000504047c24 */ /* 0x002fc8000f8e0205 */
[C---:B--2---:R-:W-:Y:S02]  /*0960*/  IMAD R17, R4.reuse, UR10, R17 ;  /* 0x0000000a04117c24 */ /* 0x044fe4000f8e0211 */
[C---:B------:R-:W-:Y:S02]  /*0970*/  IMAD R16, R4.reuse, UR11, R16 ;  /* 0x0000000b04107c24 */ /* 0x040fe4000f8e0210 */
[C---:B---3--:R-:W-:Y:S02]  /*0980*/  IMAD R21, R4.reuse, UR12, R21 ;  /* 0x0000000c04157c24 */ /* 0x048fe4000f8e0215 */
        /* <DEDUP_REMOVED lines=361> */
[----:B------:R-:W-:Y:S02]  /*2020*/  IMAD R16, R4, UR13, R16 ;  /* 0x0000000d04107c24 */ /* 0x000fe4000f8e0210 */
[----:B-----5:R-:W-:-:S04]  /*2030*/  @P0 IMAD.HI.U32 R6, R9, R6, R8 ;  /* 0x0000000609060227 */ /* 0x020fc800078e0008 */
[C---:B------:R-:W-:Y:S01]  /*2040*/  IMAD R21, R4.reuse, UR14, R21 ;  /* 0x0000000e04157c24 */ /* 0x040fe2000f8e0215 */
[----:B------:R-:W-:Y:S01]  /*2050*/  @P0 SHF.R.U32.HI R6, RZ, R7, R6 ;  /* 0x00000007ff060219 */ /* 0x000fe20000011606 */
[C---:B------:R-:W-:Y:S02]  /*2060*/  IMAD R20, R4.reuse, UR15, R20 ;  /* 0x0000000f04147c24 */ /* 0x040fe4000f8e0214 */
[----:B------:R-:W-:Y:S01]  /*2070*/  IMAD R19, R4, UR10, R19 ;  /* 0x0000000a04137c24 */ /* 0x000fe2000f8e0213 */
[----:B------:R-:W-:Y:S01]  /*2080*/  @P0 IADD3 R8, PT, PT, -R6, RZ, RZ ;  /* 0x000000ff06080210 */ /* 0x000fe20007ffe1ff */
[----:B------:R-:W-:-:S04]  /*2090*/  IMAD R18, R4, UR11, R18 ;  /* 0x0000000b04127c24 */ /* 0x000fc8000f8e0212 */
[----:B0-----:R-:W-:-:S04]  /*20a0*/  @P0 IMAD R8, R8, R23, R9 ;  /* 0x0000001708080224 */ /* 0x001fc800078e0209 */
[C---:B--2---:R-:W-:Y:S02]  /*20b0*/  @P0 IMAD R17, R8.reuse, R10, R17 ;  /* 0x0000000a08110224 */ /* 0x044fe400078e0211 */
[C---:B------:R-:W-:Y:S02]  /*20c0*/  @P0 IMAD R16, R8.reuse, R11, R16 ;  /* 0x0000000b08100224 */ /* 0x040fe400078e0210 */
[C---:B-1----:R-:W-:Y:S02]  /*20d0*/  @P0 IMAD R21, R8.reuse, R12, R21 ;  /* 0x0000000c08150224 */ /* 0x042fe400078e0215 */
[C---:B------:R-:W-:Y:S02]  /*20e0*/  @P0 IMAD R20, R8.reuse, R13, R20 ;  /* 0x0000000d08140224 */ /* 0x040fe400078e0214 */
[C---:B----4-:R-:W-:Y:S02]  /*20f0*/  @P0 IMAD R19, R8.reuse, R14, R19 ;  /* 0x0000000e08130224 */ /* 0x050fe400078e0213 */
[----:B------:R-:W-:-:S07]  /*2100*/  @P0 IMAD R18, R8, R15, R18 ;  /* 0x0000000f08120224 */ /* 0x000fce00078e0212 */
.L_x_22369:
[----:B------:R-:W0:Y:S01]  /*2110*/  LDCU.128 UR8, c[0x0][0x710] ;  /* 0x0000e200ff0877ac */ /* 0x000e220008000c00 */
[----:B------:R-:W1:Y:S01]  /*2120*/  LDCU.128 UR16, c[0x0][0x730] ;  /* 0x0000e600ff1077ac */ /* 0x000e620008000c00 */
[----:B------:R-:W2:Y:S01]  /*2130*/  LDCU.128 UR12, c[0x0][0x720] ;  /* 0x0000e400ff0c77ac */ /* 0x000ea20008000c00 */
[----:B0-----:R-:W-:-:S04]  /*2140*/  IADD3 R4, P1, PT, R16, UR10, RZ ;  /* 0x0000000a10047c10 */ /* 0x001fc8000ff3e0ff */
[----:B------:R-:W-:Y:S02]  /*2150*/  IADD3.X R5, PT, PT, RZ, UR11, RZ, P1, !PT ;  /* 0x0000000bff057c10 */ /* 0x000fe40008ffe4ff */
[----:B-1----:R-:W-:Y:S02]  /*2160*/  IADD3 R8, P0, PT, R19, UR16, RZ ;  /* 0x0000001013087c10 */ /* 0x002fe4000ff1e0ff */
[----:B--2---:R-:W-:Y:S01]  /*2170*/  IADD3 R6, P1, PT, R21, UR12, RZ ;  /* 0x0000000c15067c10 */ /* 0x004fe2000ff3e0ff */
[----:B------:R-:W2:Y:S01]  /*2180*/  LDG.E.U16 R4, desc[UR6][R4.64] ;  /* 0x0000000604047981 */ /* 0x000ea2000c1e1500 */
[----:B------:R-:W-:Y:S02]  /*2190*/  IADD3.X R9, PT, PT, RZ, UR17, RZ, P0, !PT ;  /* 0x00000011ff097c10 */ /* 0x000fe400087fe4ff */
[----:B------:R-:W-:Y:S02]  /*21a0*/  IADD3 R18, P0, PT, R18, UR18, RZ ;  /* 0x0000001212127c10 */ /* 0x000fe4000ff1e0ff */
[----:B------:R-:W-:Y:S01]  /*21b0*/  IADD3 R20, P2, PT, R20, UR14, RZ ;  /* 0x0000000e14147c10 */ /* 0x000fe2000ff5e0ff */
[----:B------:R-:W3:Y:S01]  /*21c0*/  LDG.E R8, desc[UR6][R8.64] ;  /* 0x0000000608087981 */ /* 0x000ee2000c1e1900 */
[----:B------:R-:W-:-:S02]  /*21d0*/  IADD3.X R7, PT, PT, RZ, UR13, RZ, P1, !PT ;  /* 0x0000000dff077c10 */ /* 0x000fc40008ffe4ff */
[----:B------:R-:W-:Y:S02]  /*21e0*/  IADD3.X R19, PT, PT, RZ, UR19, RZ, P0, !PT ;  /* 0x00000013ff137c10 */ /* 0x000fe400087fe4ff */
[----:B------:R-:W-:Y:S01]  /*21f0*/  IADD3.X R21, PT, PT, RZ, UR15, RZ, P2, !PT ;  /* 0x0000000fff157c10 */ /* 0x000fe200097fe4ff */
[----:B------:R-:W4:Y:S04]  /*2200*/  LDG.E R6, desc[UR6][R6.64] ;  /* 0x0000000606067981 */ /* 0x000f28000c1e1900 */
[----:B------:R-:W5:Y:S04]  /*2210*/  LDG.E R20, desc[UR6][R20.64] ;  /* 0x0000000614147981 */ /* 0x000f68000c1e1900 */
[----:B------:R-:W5:Y:S01]  /*2220*/  LDG.E R19, desc[UR6][R18.64] ;  /* 0x0000000612137981 */ /* 0x000f62000c1e1900 */
[----:B------:R-:W-:Y:S01]  /*2230*/  IADD3 R3, PT, PT, R3, 0x80, RZ ;  /* 0x0000008003037810 */ /* 0x000fe20007ffe0ff */
[----:B--2---:R-:W-:-:S05]  /*2240*/  HADD2.F32 R11, -RZ, R4.H0_H0 ;  /* 0x20000004ff0b7230 */ /* 0x004fca0000004100 */
[----:B---3--:R-:W-:Y:S01]  /*2250*/  FADD.FTZ R11, -R8, R11 ;  /* 0x0000000b080b7221 */ /* 0x008fe20000010100 */
[----:B------:R-:W-:-:S03]  /*2260*/  IADD3 R4, P0, PT, R17, UR8, RZ ;  /* 0x0000000811047c10 */ /* 0x000fc6000ff1e0ff */
[----:B----4-:R-:W-:Y:S01]  /*2270*/  FMUL.FTZ R11, R6, R11 ;  /* 0x0000000b060b7220 */ /* 0x010fe20000410000 */
[----:B------:R-:W-:-:S03]  /*2280*/  IADD3.X R5, PT, PT, RZ, UR9, RZ, P0, !PT ;  /* 0x00000009ff057c10 */ /* 0x000fc600087fe4ff */
[----:B-----5:R-:W-:-:S05]  /*2290*/  FFMA.FTZ R11, R19, R11, R20 ;  /* 0x0000000b130b7223 */ /* 0x020fca0000010014 */
        /* <DEDUP_REMOVED lines=429> */
.L_x_22371:
        /* <DEDUP_REMOVED lines=26> */
[----:B------:R0:W-:Y:S02]  /*3f10*/  STG.E.U16 desc[UR6][R4.64], R11 ;  /* 0x0000000b04007986 */ /* 0x0001e4000c101506 */
.L_x_22368:
[----:B------:R-:W-:-:S13]  /*3f20*/  ISETP.GE.AND P0, PT, R3, UR4, PT ;  /* 0x0000000403007c0c */ /* 0x000fda000bf06270 */
[----:B------:R-:W-:Y:S05]  /*3f30*/  @P0 BREAK.RELIABLE B1 ;  /* 0x0000000000010942 */ /* 0x000fea0003800100 */
[----:B------:R-:W-:Y:S05]  /*3f40*/  @P0 BRA `(.L_x_22370) ;  /* 0x0000001c00100947 */ /* 0x000fea0003800000 */
[----:B------:R-:W-:Y:S05]  /*3f50*/  BSYNC.RELIABLE B1 ;  /* 0x0000000000017941 */ /* 0x000fea0003800100 */
.L_x_22367:
        /* <DEDUP_REMOVED lines=8> */
[----:B------:R-:W-:-:S04]  /*3fe0*/  SHF.R.U32.HI R7, RZ, UR9, R6 ;  /* 0x00000009ff077c19 */ /* 0x000fc80008011606 */
[----:B------:R-:W-:-:S05]  /*3ff0*/  IADD3 R16, PT, PT, -R7, RZ, RZ ;  /* 0x000000ff07107210 */ /* 0x000fca0007ffe1ff */
[----:B0-----:R-:W-:-:S04]  /*4000*/  IMAD R16, R16, UR5, R3 ;  /* 0x0000000510107c24 */ /* 0x001fc8000f8e0203 */
        /* <DEDUP_REMOVED lines=413> */
.L_x_22372:
        /* <DEDUP_REMOVED lines=27> */
.L_x_22370:
[----:B------:R-:W-:Y:S05]  /*5b90*/  BSYNC.RECONVERGENT B0 ;  /* 0x0000000000007941 */ /* 0x000fea0003800200 */
.L_x_22366:
        /* <DEDUP_REMOVED lines=11> */
[----:B------:R-:W-:-:S04]  /*5c50*/  SHF.R.U32.HI R9, RZ, UR5, R8 ;  /* 0x00000005ff097c19 */ /* 0x000fc80008011608 */
[----:B------:R-:W-:-:S05]  /*5c60*/  IADD3 R6, PT, PT, -R9, RZ, RZ ;  /* 0x000000ff09067210 */ /* 0x000fca0007ffe1ff */
[----:B0-----:R-:W-:-:S04]  /*5c70*/  IMAD R6, R6, UR8, R3 ;  /* 0x0000000806067c24 */ /* 0x001fc8000f8e0203 */
[C---:B-1----:R-:W-:Y:S02]  /*5c80*/  IMAD R5, R6.reuse, UR12, RZ ;  /* 0x0000000c06057c24 */ /* 0x042fe4000f8e02ff */
        /* <DEDUP_REMOVED lines=386> */
[----:B------:R-:W4:Y:S08]  /*74b0*/  LDC.64 R10, c[0x0][0x708] ;  /* 0x0001c200ff0a7b82 */ /* 0x000f300000000a00 */
        /* <DEDUP_REMOVED lines=10> */
[----:B------:R-:W-:Y:S02]  /*7560*/  IMAD R6, R8, UR13, R6 ;  /* 0x0000000d08067c24 */ /* 0x000fe4000f8e0206 */
[----:B-----5:R-:W-:-:S04]  /*7570*/  @P0 IMAD.HI.U32 R18, R17, R18, R16 ;  /* 0x0000001211120227 */ /* 0x020fc800078e0010 */
[C---:B------:R-:W-:Y:S01]  /*7580*/  IMAD R5, R8.reuse, UR14, R5 ;  /* 0x0000000e08057c24 */ /* 0x040fe2000f8e0205 */
[----:B------:R-:W-:Y:S01]  /*7590*/  @P0 SHF.R.U32.HI R18, RZ, R19, R18 ;  /* 0x00000013ff120219 */ /* 0x000fe20000011612 */
[C---:B------:R-:W-:Y:S02]  /*75a0*/  IMAD R4, R8.reuse, UR15, R4 ;  /* 0x0000000f08047c24 */ /* 0x040fe4000f8e0204 */
[----:B0-----:R-:W-:Y:S01]  /*75b0*/  IMAD R7, R8, UR4, R7 ;  /* 0x0000000408077c24 */ /* 0x001fe2000f8e0207 */
[----:B------:R-:W-:Y:S01]  /*75c0*/  @P0 IADD3 R16, PT, PT, -R18, RZ, RZ ;  /* 0x000000ff12100210 */ /* 0x000fe20007ffe1ff */
[----:B------:R-:W-:-:S04]  /*75d0*/  IMAD R0, R8, UR5, R0 ;  /* 0x0000000508007c24 */ /* 0x000fc8000f8e0200 */
[----:B--2---:R-:W-:-:S04]  /*75e0*/  @P0 IMAD R16, R21, R16, R17 ;  /* 0x0000001015100224 */ /* 0x004fc800078e0211 */
[C---:B-1----:R-:W-:Y:S02]  /*75f0*/  @P0 IMAD R3, R16.reuse, R14, R3 ;  /* 0x0000000e10030224 */ /* 0x042fe400078e0203 */
[C---:B------:R-:W-:Y:S02]  /*7600*/  @P0 IMAD R6, R16.reuse, R15, R6 ;  /* 0x0000000f10060224 */ /* 0x040fe400078e0206 */
[C---:B------:R-:W-:Y:S02]  /*7610*/  @P0 IMAD R5, R16.reuse, R12, R5 ;  /* 0x0000000c10050224 */ /* 0x040fe400078e0205 */
[C---:B------:R-:W-:Y:S02]  /*7620*/  @P0 IMAD R4, R16.reuse, R13, R4 ;  /* 0x0000000d10040224 */ /* 0x040fe400078e0204 */
[C---:B----4-:R-:W-:Y:S02]  /*7630*/  @P0 IMAD R7, R16.reuse, R10, R7 ;  /* 0x0000000a10070224 */ /* 0x050fe400078e0207 */
[----:B------:R-:W-:-:S07]  /*7640*/  @P0 IMAD R0, R16, R11, R0 ;  /* 0x0000000b10000224 */ /* 0x000fce00078e0200 */
.L_x_22373:
[----:B------:R-:W0:Y:S01]  /*7650*/  LDCU.128 UR8, c[0x0][0x710] ;  /* 0x0000e200ff0877ac */ /* 0x000e220008000c00 */
[----:B------:R-:W1:Y:S01]  /*7660*/  LDCU.128 UR16, c[0x0][0x730] ;  /* 0x0000e600ff1077ac */ /* 0x000e620008000c00 */
[----:B------:R-:W2:Y:S01]  /*7670*/  LDCU.128 UR12, c[0x0][0x720] ;  /* 0x0000e400ff0c77ac */ /* 0x000ea20008000c00 */
[----:B0-----:R-:W-:Y:S02]  /*7680*/  IADD3 R6, P1, PT, R6, UR10, RZ ;  /* 0x0000000a06067c10 */ /* 0x001fe4000ff3e0ff */
[----:B-1----:R-:W-:Y:S02]  /*7690*/  IADD3 R10, P0, PT, R7, UR16, RZ ;  /* 0x00000010070a7c10 */ /* 0x002fe4000ff1e0ff */
[----:B------:R-:W-:Y:S02]  /*76a0*/  IADD3.X R7, PT, PT, RZ, UR11, RZ, P1, !PT ;  /* 0x0000000bff077c10 */ /* 0x000fe40008ffe4ff */
[----:B--2---:R-:W-:Y:S02]  /*76b0*/  IADD3 R8, P1, PT, R5, UR12, RZ ;  /* 0x0000000c05087c10 */ /* 0x004fe4000ff3e0ff */
[----:B------:R-:W-:Y:S01]  /*76c0*/  IADD3.X R11, PT, PT, RZ, UR17, RZ, P0, !PT ;  /* 0x00000011ff0b7c10 */ /* 0x000fe200087fe4ff */
[----:B------:R-:W2:Y:S01]  /*76d0*/  LDG.E.U16 R6, desc[UR6][R6.64] ;  /* 0x0000000606067981 */ /* 0x000ea2000c1e1500 */
[----:B------:R-:W-:-:S02]  /*76e0*/  IADD3 R12, P0, PT, R0, UR18, RZ ;  /* 0x00000012000c7c10 */ /* 0x000fc4000ff1e0ff */
[----:B------:R-:W-:Y:S01]  /*76f0*/  IADD3 R4, P2, PT, R4, UR14, RZ ;  /* 0x0000000e04047c10 */ /* 0x000fe2000ff5e0ff */
[----:B------:R-:W3:Y:S01]  /*7700*/  LDG.E R10, desc[UR6][R10.64] ;  /* 0x000000060a0a7981 */ /* 0x000ee2000c1e1900 */
[----:B------:R-:W-:Y:S02]  /*7710*/  IADD3.X R9, PT, PT, RZ, UR13, RZ, P1, !PT ;  /* 0x0000000dff097c10 */ /* 0x000fe40008ffe4ff */
[----:B------:R-:W-:Y:S02]  /*7720*/  IADD3.X R13, PT, PT, RZ, UR19, RZ, P0, !PT ;  /* 0x00000013ff0d7c10 */ /* 0x000fe400087fe4ff */
[----:B------:R-:W-:Y:S01]  /*7730*/  IADD3.X R5, PT, PT, RZ, UR15, RZ, P2, !PT ;  /* 0x0000000fff057c10 */ /* 0x000fe200097fe4ff */
[----:B------:R-:W4:Y:S04]  /*7740*/  LDG.E R8, desc[UR6][R8.64] ;  /* 0x0000000608087981 */ /* 0x000f28000c1e1900 */
[----:B------:R-:W5:Y:S04]  /*7750*/  LDG.E R4, desc[UR6][R4.64] ;  /* 0x0000000604047981 */ /* 0x000f68000c1e1900 */
[----:B------:R-:W5:Y:S01]  /*7760*/  LDG.E R13, desc[UR6][R12.64] ;  /* 0x000000060c0d7981 */ /* 0x000f62000c1e1900 */
[----:B------:R-:W-:-:S04]  /*7770*/  IADD3 R2, P0, PT, R3, UR8, RZ ;  /* 0x0000000803027c10 */ /* 0x000fc8000ff1e0ff */
[----:B------:R-:W-:Y:S01]  /*7780*/  IADD3.X R3, PT, PT, RZ, UR9, RZ, P0, !PT ;  /* 0x00000009ff037c10 */ /* 0x000fe200087fe4ff */
[----:B--2---:R-:W-:-:S05]  /*7790*/  HADD2.F32 R15, -RZ, R6.H0_H0 ;  /* 0x20000006ff0f7230 */ /* 0x004fca0000004100 */
[----:B---3--:R-:W-:-:S04]  /*77a0*/  FADD.FTZ R15, -R10, R15 ;  /* 0x0000000f0a0f7221 */ /* 0x008fc80000010100 */
[----:B----4-:R-:W-:-:S04]  /*77b0*/  FMUL.FTZ R15, R8, R15 ;  /* 0x0000000f080f7220 */ /* 0x010fc80000410000 */
[----:B-----5:R-:W-:-:S05]  /*77c0*/  FFMA.FTZ R15, R13, R15, R4 ;  /* 0x0000000f0d0f7223 */ /* 0x020fca0000010004 */
[----:B------:R-:W-:-:S05]  /*77d0*/  F2FP.F16.F32.PACK_AB R15, RZ, R15 ;  /* 0x0000000fff0f723e */ /* 0x000fca00000000ff */
[----:B------:R-:W-:Y:S01]  /*77e0*/  STG.E.U16 desc[UR6][R2.64], R15 ;  /* 0x0000000f02007986 */ /* 0x000fe2000c101506 */
[----:B------:R-:W-:Y:S05]  /*77f0*/  EXIT ;  /* 0x000000000000794d */ /* 0x000fea0003800000 */
.L_x_22374:
        /* <DEDUP_REMOVED lines=16> */
.L_x_27508:


//--------------------- .text._ZN2at6native27unrolled_elementwise_kernelIZZZNS0_49_GLOBAL__N__b919a28f_16_Normalization_cu_5c38458722batch_norm_elementwiseERKNS_6TensorES5_RKSt8optionalIS3_ES9_S5_S5_ENKUlvE0_clEvENKUlvE2_clEvEUlN3c104HalfEffffE_St5arrayIPcLm6EELi4E23TrivialOffsetCalculatorILi5EjESI_ILi1EjENS0_6memory15LoadWithoutCastENSL_16StoreWithoutCastEEEviT_T0_T2_T3_T4_T5_ --------------------------
	.section	.text._ZN2at6native27unrolled_elementwise_kernelIZZZNS0_49_GLOBAL__N__b919a28f_16_Normalization_cu_5c38458722batch_norm_elementwiseERKNS_6TensorES5_RKSt8optionalIS3_ES9_S5_S5_ENKUlvE0_clEvENKUlvE2_clEvEUlN3c104HalfEffffE_St5arrayIPcLm6EELi4E23TrivialOffsetCalculatorILi5EjESI_ILi1EjENS0_6memory15LoadWithoutCastENSL_16StoreWithoutCastEEEviT_T0_T2_T3_T4_T5_,"ax",@progbits
	.align	128
        .global         _ZN2at6native27unrolled_elementwise_kernelIZZZNS0_49_GLOBAL__N__b919a28f_16_Normalization_cu_5c38458722batch_norm_elementwiseERKNS_6TensorES5_RKSt8optionalIS3_ES9_S5_S5_ENKUlvE0_clEvENKUlvE2_clEvEUlN3c104HalfEffffE_St5arrayIPcLm6EELi4E23TrivialOffsetCalculatorILi5EjESI_ILi1EjENS0_6memory15LoadWithoutCastENSL_16StoreWithoutCastEEEviT_T0_T2_T3_T4_T5_
        .type           _ZN2at6native27unrolled_elementwise_kernelIZZZNS0_49_GLOBAL__N__b919a28f_16_Normalization_cu_5c38458722batch_norm_elementwiseERKNS_6TensorES5_RKSt8optionalIS3_ES9_S5_S5_ENKUlvE0_clEvENKUlvE2_clEvEUlN3c104HalfEffffE_St5arrayIPcLm6EELi4E23TrivialOffsetCalculatorILi5EjESI_ILi1EjENS0_6memory15LoadWithoutCastENSL_16StoreWithoutCastEEEviT_T0_T2_T3_T4_T5_,@function
        .size           _ZN2at6native27unrolled_elementwise_kernelIZZZNS0_49_GLOBAL__N__b919a28f_16_Normalization_cu_5c38458722batch_norm_elementwiseERKNS_6TensorES5_RKSt8optionalIS3_ES9_S5_S5_ENKUlvE0_clEvENKUlvE2_clEvEUlN3c104HalfEffffE_St5arrayIPcLm6EELi4E23TrivialOffsetCalculatorILi5EjESI_ILi1EjENS0_6memory15LoadWithoutCastENSL_16StoreWithoutCastEEEviT_T0_T2_T3_T4_T5_,(.L_x_27509 - _ZN2at6native27unrolled_elementwise_kernelIZZZNS0_49_GLOBAL__N__b919a28f_16_Normalization_cu_5c38458722batch_norm_elementwiseERKNS_6TensorES5_RKSt8optionalIS3_ES9_S5_S5_ENKUlvE0_clEvENKUlvE2_clEvEUlN3c104HalfEffffE_St5arrayIPcLm6EELi4E23TrivialOffsetCalculatorILi5EjESI_ILi1EjENS0_6memory15LoadWithoutCastENSL_16StoreWithoutCastEEEviT_T0_T2_T3_T4_T5_)
        .other          _ZN2at6native27unrolled_elementwise_kernelIZZZNS0_49_GLOBAL__N__b919a28f_16_Normalization_cu_5c38458722batch_norm_elementwiseERKNS_6TensorES5_RKSt8optionalIS3_ES9_S5_S5_ENKUlvE0_clEvENKUlvE2_clEvEUlN3c104HalfEffffE_St5arrayIPcLm6EELi4E23TrivialOffsetCalculatorILi5EjESI_ILi1EjENS0_6memory15LoadWithoutCastENSL_16StoreWithoutCastEEEviT_T0_T2_T3_T4_T5_,@"STO_CUDA_ENTRY STV_DEFAULT"
_ZN2at6native27unrolled_elementwise_kernelIZZZNS0_49_GLOBAL__N__b919a28f_16_Normalization_cu_5c38458722batch_norm_elementwiseERKNS_6TensorES5_RKSt8optionalIS3_ES9_S5_S5_ENKUlvE0_clEvENKUlvE2_clEvEUlN3c104HalfEffffE_St5arrayIPcLm6EELi4E23TrivialOffsetCalculatorILi5EjESI_ILi1EjENS0_6memory15LoadWithoutCastENSL_16StoreWithoutCastEEEviT_T0_T2_T3_T4_T5_:
.text._ZN2at6native27unrolled_elementwise_kernelIZZZNS0_49_GLOBAL__N__b919a28f_16_Normalization_cu_5c38458722batch_norm_elementwiseERKNS_6TensorES5_RKSt8optionalIS3_ES9_S5_S5_ENKUlvE0_clEvENKUlvE2_clEvEUlN3c104HalfEffffE_St5arrayIPcLm6EELi4E23TrivialOffsetCalculatorILi5EjESI_ILi1EjENS0_6memory15LoadWithoutCastENSL_16StoreWithoutCastEEEviT_T0_T2_T3_T4_T5_:
        /* <DEDUP_REMOVED lines=16> */
[----:B------:R-:W-:-:S05]  /*0100*/  @!P0 LEA R17, R0, R3, 0x9 ;  /* 0x0000000300118211 */ /* 0x000fca00078e48ff */
[C---:B---3--:R-:W-:Y:S02]  /*0110*/  @!P0 IMAD.WIDE.U32 R14, R17.reuse, 0x2, R14 ;  /* 0x00000002110e8825 */ /* 0x048fe400078e000e */
[----:B------:R-:W3:Y:S02]  /*0120*/  @!P0 LDC.64 R32, c[0x0][0x3b0] ;  /* 0x0000ec00ff208b82 */ /* 0x000ee40000000a00 */
[----:B----4-:R-:W-:Y:S01]  /*0130*/  @!P0 IMAD.WIDE.U32 R18, R17, 0x4, R18 ;  /* 0x0000000411128825 */ /* 0x010fe200078e0012 */
[----:B-1----:R1:W4:Y:S04]  /*0140*/  @!P0 LDG.E.U16 R25, desc[UR4][R14.64] ;  /* 0x000000040e198981 */ /* 0x002328000c1e1500 */
[----:B------:R1:W4:Y:S01]  /*0150*/  @!P0 LDG.E R26, desc[UR4][R18.64] ;  /* 0x00000004121a8981 */ /* 0x000322000c1e1900 */
[----:B------:R-:W-:Y:S01]  /*0160*/  @!P0 IADD3 R5, PT, PT, R3, 0x80, RZ ;  /* 0x0000008003058810 */ /* 0x000fe20007ffe0ff */
[----:B------:R-:W-:Y:S01]  /*0170*/  IMAD.MOV.U32 R7, RZ, RZ, RZ ;  /* 0x000000ffff077224 */ /* 0x000fe200078e00ff */
[----:B------:R-:W2:Y:S01]  /*0180*/  LDC.64 R22, c[0x0][0x398] ;  /* 0x0000e600ff167b82 */ /* 0x000ea20000000a00 */
[----:B------:R-:W-:Y:S01]  /*0190*/  @!P0 IMAD.WIDE.U32 R20, R17, 0x4, R12 ;  /* 0x0000000411148825 */ /* 0x000fe200078e000c */
[----:B------:R-:W-:-:S06]  /*01a0*/  ISETP.GE.AND P1, PT, R5, R2, PT ;  /* 0x000000020500720c */ /* 0x000fcc0003f26270 */
[----:B-1----:R-:W1:Y:S01]  /*01b0*/  LDC.64 R14, c[0x0][0x3a0] ;  /* 0x0000e800ff0e7b82 */ /* 0x002e620000000a00 */
[----:B------:R-:W-:Y:S02]  /*01c0*/  CS2R R12, SRZ ;  /* 0x00000000000c7805 */ /* 0x000fe4000001ff00 */
[----:B------:R-:W-:Y:S01]  /*01d0*/  CS2R R18, SRZ ;  /* 0x0000000000127805 */ /* 0x000fe2000001ff00 */
[C---:B0-----:R-:W-:Y:S01]  /*01e0*/  @!P0 IMAD.WIDE.U32 R34, R17.reuse, 0x4, R34 ;  /* 0x0000000411228825 */ /* 0x041fe200078e0022 */
[----:B------:R-:W4:Y:S02]  /*01f0*/  @!P0 LDG.E R7, desc[UR4][R20.64] ;  /* 0x0000000414078981 */ /* 0x000f24000c1e1900 */
[----:B------:R-:W-:Y:S01]  /*0200*/  @!P1 LEA R11, R0, R5, 0x9 ;  /* 0x00000005000b9211 */ /* 0x000fe200078e48ff */
[----:B---3--:R-:W-:Y:S01]  /*0210*/  @!P0 IMAD.WIDE.U32 R32, R17, 0x4, R32 ;  /* 0x0000000411208825 */ /* 0x008fe200078e0020 */
[----:B------:R-:W-:Y:S01]  /*0220*/  @!P1 IADD3 R5, PT, PT, R5, 0x80, RZ ;  /* 0x0000008005059810 */ /* 0x000fe20007ffe0ff */
[----:B------:R0:W3:Y:S01]  /*0230*/  @!P0 LDG.E R13, desc[UR4][R34.64] ;  /* 0x00000004220d8981 */ /* 0x0000e2000c1e1900 */
[----:B------:R-:W-:Y:S01]  /*0240*/  PRMT R17, RZ, 0x7610, R17 ;  /* 0x00007610ff117816 */ /* 0x000fe20000000011 */
[----:B--2---:R-:W-:Y:S01]  /*0250*/  @!P1 IMAD.WIDE.U32 R30, R11, 0x2, R30 ;  /* 0x000000020b1e9825 */ /* 0x004fe200078e001e */
[----:B------:R-:W-:Y:S01]  /*0260*/  MOV R24, RZ ;  /* 0x000000ff00187202 */ /* 0x000fe20000000f00 */
[----:B------:R2:W3:Y:S01]  /*0270*/  @!P0 LDG.E R18, desc[UR4][R32.64] ;  /* 0x0000000420128981 */ /* 0x0004e2000c1e1900 */
[----:B------:R-:W-:Y:S01]  /*0280*/  ISETP.GE.AND P0, PT, R5, R2, PT ;  /* 0x000000020500720c */ /* 0x000fe20003f06270 */
[----:B------:R-:W2:Y:S01]  /*0290*/  @!P1 LDC.64 R36, c[0x0][0x3b0] ;  /* 0x0000ec00ff249b82 */ /* 0x000ea20000000a00 */
[C---:B------:R-:W-:Y:S01]  /*02a0*/  @!P1 IMAD.WIDE.U32 R28, R11.reuse, 0x4, R28 ;  /* 0x000000040b1c9825 */ /* 0x040fe200078e001c */
[----:B------:R-:W3:Y:S04]  /*02b0*/  @!P1 LDG.E.U16 R17, desc[UR4][R30.64] ;  /* 0x000000041e119981 */ /* 0x000ee8000c1e1500 */
[----:B------:R-:W3:Y:S01]  /*02c0*/  @!P1 LDG.E R24, desc[UR4][R28.64] ;  /* 0x000000041c189981 */ /* 0x000ee2000c1e1900 */
[C---:B-1----:R-:W-:Y:S01]  /*02d0*/  @!P1 IMAD.WIDE.U32 R14, R11.reuse, 0x4, R14 ;  /* 0x000000040b0e9825 */ /* 0x042fe200078e000e */
[----:B0-----:R-:W0:Y:S04]  /*02e0*/  LDC.64 R34, c[0x0][0x390] ;  /* 0x0000e400ff227b82 */ /* 0x001e280000000a00 */
[----:B------:R1:W3:Y:S04]  /*02f0*/  @!P1 LDG.E R12, desc[UR4][R14.64] ;  /* 0x000000040e0c9981 */ /* 0x0002e8000c1e1900 */
[----:B--2---:R-:W2:Y:S08]  /*0300*/  LDC.64 R32, c[0x0][0x398] ;  /* 0x0000e600ff207b82 */ /* 0x004eb00000000a00 */
[----:B-1----:R-:W1:Y:S01]  /*0310*/  LDC.64 R14, c[0x0][0x3a8] ;  /* 0x0000ea00ff0e7b82 */ /* 0x002e620000000a00 */
[----:B------:R-:W-:Y:S01]  /*0320*/  CS2R R20, SRZ ;  /* 0x0000000000147805 */ /* 0x000fe2000001ff00 */
[----:B------:R-:W-:-:S04]  /*0330*/  @!P1 IMAD.WIDE.U32 R22, R11, 0x4, R22 ;  /* 0x000000040b169825 */ /* 0x000fc800078e0016 */
[----:B------:R-:W-:Y:S01]  /*0340*/  @!P0 IMAD R27, R0, 0x200, R5 ;  /* 0x00000200001b8824 */ /* 0x000fe200078e0205 */
[----:B------:R0:W3:Y:S01]  /*0350*/  @!P1 LDG.E R20, desc[UR4][R22.64] ;  /* 0x0000000416149981 */ /* 0x0000e2000c1e1900 */
[----:B------:R-:W2:Y:S08]  /*0360*/  LDC.64 R30, c[0x0][0x3a0] ;  /* 0x0000e800ff1e7b82 */ /* 0x000eb00000000a00 */
[----:B------:R-:W2:Y:S01]  /*0370*/  @!P0 LDC.64 R28, c[0x0][0x3b0] ;  /* 0x0000ec00ff1c8b82 */ /* 0x000ea20000000a00 */
[----:B0-----:R-:W-:Y:S01]  /*0380*/  PRMT R23, RZ, 0x7610, R23 ;  /* 0x00007610ff177816 */ /* 0x001fe20000000017 */
[----:B------:R-:W-:Y:S01]  /*0390*/  @!P0 IMAD.WIDE.U32 R34, R27, 0x2, R34 ;  /* 0x000000021b228825 */ /* 0x000fe200078e0022 */
[----:B------:R-:W-:-:S03]  /*03a0*/  MOV R22, RZ ;  /* 0x000000ff00167202 */ /* 0x000fc60000000f00 */
[----:B------:R-:W-:Y:S01]  /*03b0*/  HFMA2 R16, -RZ, RZ, 0, 0 ;  /* 0x00000000ff107431 */ /* 0x000fe200000001ff */
[----:B------:R-:W3:Y:S01]  /*03c0*/  @!P0 LDG.E.U16 R23, desc[UR4][R34.64] ;  /* 0x0000000422178981 */ /* 0x000ee2000c1e1500 */
[----:B-1----:R-:W-:-:S04]  /*03d0*/  @!P0 IMAD.WIDE.U32 R14, R27, 0x4, R14 ;  /* 0x000000041b0e8825 */ /* 0x002fc800078e000e */
[----:B------:R-:W-:-:S04]  /*03e0*/  @!P1 IMAD.WIDE.U32 R36, R11, 0x4, R36 ;  /* 0x000000040b249825 */ /* 0x000fc800078e0024 */
[----:B------:R-:W-:Y:S01]  /*03f0*/  HFMA2 R11, -RZ, RZ, 0, 0 ;  /* 0x00000000ff0b7431 */ /* 0x000fe200000001ff */
[----:B------:R0:W3:Y:S01]  /*0400*/  @!P0 LDG.E R22, desc[UR4][R14.64] ;  /* 0x000000040e168981 */ /* 0x0000e2000c1e1900 */
[----:B--2---:R-:W-:-:S03]  /*0410*/  @!P0 IMAD.WIDE.U32 R32, R27, 0x4, R32 ;  /* 0x000000041b208825 */ /* 0x004fc600078e0020 */
[----:B------:R-:W2:Y:S01]  /*0420*/  @!P1 LDG.E R19, desc[UR4][R36.64] ;  /* 0x0000000424139981 */ /* 0x000ea2000c1e1900 */
[----:B------:R-:W-:-:S03]  /*0430*/  @!P0 IMAD.WIDE.U32 R30, R27, 0x4, R30 ;  /* 0x000000041b1e8825 */ /* 0x000fc600078e001e */
[----:B------:R-:W2:Y:S01]  /*0440*/  @!P0 LDG.E R21, desc[UR4][R32.64] ;  /* 0x0000000420158981 */ /* 0x000ea2000c1e1900 */
[----:B------:R-:W-:Y:S01]  /*0450*/  @!P0 IMAD.WIDE.U32 R28, R27, 0x4, R28 ;  /* 0x000000041b1c8825 */ /* 0x000fe200078e001c */
[----:B0-----:R-:W0:Y:S02]  /*0460*/  LDC.64 R14, c[0x0][0x390] ;  /* 0x0000e400ff0e7b82 */ /* 0x001e240000000a00 */
[----:B------:R-:W2:Y:S04]  /*0470*/  @!P0 LDG.E R11, desc[UR4][R30.64] ;  /* 0x000000041e0b8981 */ /* 0x000ea8000c1e1900 */
[----:B------:R1:W2:Y:S01]  /*0480*/  @!P0 LDG.E R16, desc[UR4][R28.64] ;  /* 0x000000041c108981 */ /* 0x0002a2000c1e1900 */
[----:B------:R-:W-:-:S04]  /*0490*/  @!P0 IADD3 R5, PT, PT, R5, 0x80, RZ ;  /* 0x0000008005058810 */ /* 0x000fc80007ffe0ff */
[----:B------:R-:W-:Y:S02]  /*04a0*/  ISETP.GE.AND P0, PT, R5, R2, PT ;  /* 0x000000020500720c */ /* 0x000fe40003f06270 */
[----:B------:R-:W-:Y:S01]  /*04b0*/  PRMT R4, RZ, 0x7610, R4 ;  /* 0x00007610ff047816 */ /* 0x000fe20000000004 */
[----:B-1----:R-:W1:Y:S10]  /*04c0*/  LDC.64 R28, c[0x0][0x3a8] ;  /* 0x0000ea00ff1c7b82 */ /* 0x002e740000000a00 */
[----:B------:R-:W-:-:S04]  /*04d0*/  @!P0 IMAD R6, R0, 0x200, R5 ;  /* 0x0000020000068824 */ /* 0x000fc800078e0205 */
[----:B0-----:R-:W-:-:S05]  /*04e0*/  @!P0 IMAD.WIDE.U32 R14, R6, 0x2, R14 ;  /* 0x00000002060e8825 */ /* 0x001fca00078e000e */
[----:B------:R0:W5:Y:S02]  /*04f0*/  @!P0 LDG.E.U16 R4, desc[UR4][R14.64] ;  /* 0x000000040e048981 */ /* 0x000164000c1e1500 */
[----:B0-----:R-:W0:Y:S01]  /*0500*/  LDC.64 R14, c[0x0][0x398] ;  /* 0x0000e600ff0e7b82 */ /* 0x001e220000000a00 */
[----:B------:R-:W-:Y:S01]  /*0510*/  MOV R5, RZ ;  /* 0x000000ff00057202 */ /* 0x000fe20000000f00 */
[----:B-1----:R-:W-:Y:S01]  /*0520*/  @!P0 IMAD.WIDE.U32 R28, R6, 0x4, R28 ;  /* 0x00000004061c8825 */ /* 0x002fe200078e001c */
[----:B------:R-:W-:-:S04]  /*0530*/  ISETP.GE.AND P2, PT, R3, R2, PT ;  /* 0x000000020300720c */ /* 0x000fc80003f46270 */
[----:B------:R0:W5:Y:S02]  /*0540*/  @!P0 LDG.E R5, desc[UR4][R28.64] ;  /* 0x000000041c058981 */ /* 0x000164000c1e1900 */
[----:B0-----:R-:W-:Y:S02]  /*0550*/  @!P0 IMAD.WIDE.U32 R28, R6, 0x4, R14 ;  /* 0x00000004061c8825 */ /* 0x001fe400078e000e */
[----:B------:R-:W0:Y:S02]  /*0560*/  LDC.64 R14, c[0x0][0x3a0] ;  /* 0x0000e800ff0e7b82 */ /* 0x000e240000000a00 */
[----:B------:R-:W-:-:S06]  /*0570*/  HFMA2 R27, -RZ, RZ, 0, 0 ;  /* 0x00000000ff1b7431 */ /* 0x000fcc00000001ff */
[----:B------:R-:W5:Y:S01]  /*0580*/  @!P0 LDG.E R27, desc[UR4][R28.64] ;  /* 0x000000041c1b8981 */ /* 0x000f62000c1e1900 */
[----:B0-----:R-:W-:Y:S01]  /*0590*/  @!P0 IMAD.WIDE.U32 R14, R6, 0x4, R14 ;  /* 0x00000004060e8825 */ /* 0x001fe200078e000e */
[----:B------:R-:W-:-:S03]  /*05a0*/  IADD3 R31, PT, PT, R3, 0x80, RZ ;  /* 0x00000080031f7810 */ /* 0x000fc60007ffe0ff */
[----:B------:R-:W-:Y:S01]  /*05b0*/  IMAD.MOV.U32 R30, RZ, RZ, RZ ;  /* 0x000000ffff1e7224 */ /* 0x000fe200078e00ff */
[----:B------:R-:W-:Y:S01]  /*05c0*/  ISETP.GE.AND P3, PT, R31, R2, PT ;  /* 0x000000021f00720c */ /* 0x000fe20003f66270 */
[----:B------:R-:W-:Y:S01]  /*05d0*/  BSSY.RECONVERGENT B0, `(.L_x_22375) ;  /* 0x000002a000007945 */ /* 0x000fe20003800200 */
[----:B----4-:R-:W-:-:S05]  /*05e0*/  @!P2 HADD2.F32 R25, -RZ, R25.H0_H0 ;  /* 0x20000019ff19a230 */ /* 0x010fca0000004100 */
[----:B------:R-:W-:Y:S01]  /*05f0*/  @!P2 FADD.FTZ R26, R25, -R26 ;  /* 0x8000001a191aa221 */ /* 0x000fe20000010000 */
[----:B------:R-:W-:-:S04]  /*0600*/  IADD3 R25, PT, PT, R3, 0x100, RZ ;  /* 0x0000010003197810 */ /* 0x000fc80007ffe0ff */
[----:B------:R-:W-:Y:S02]  /*0610*/  ISETP.GE.AND P1, PT, R25, R2, PT ;  /* 0x000000021900720c */ /* 0x000fe40003f26270 */
[----:B------:R-:W-:-:S06]  /*0620*/  MOV R25, RZ ;  /* 0x000000ff00197202 */ /* 0x000fcc0000000f00 */
[----:B------:R0:W5:Y:S02]  /*0630*/  @!P0 LDG.E R25, desc[UR4][R14.64] ;  /* 0x000000040e198981 */ /* 0x000164000c1e1900 */
[----:B0-----:R-:W0:Y:S01]  /*0640*/  @!P0 LDC.64 R14, c[0x0][0x3b0] ;  /* 0x0000ec00ff0e8b82 */ /* 0x001e220000000a00 */
[----:B------:R-:W-:Y:S01]  /*0650*/  @!P2 FMUL.FTZ R26, R26, R7 ;  /* 0x000000071a1aa220 */ /* 0x000fe20000410000 */
[----:B0-----:R-:W-:-:S06]  /*0660*/  @!P0 IMAD.WIDE.U32 R28, R6, 0x4, R14 ;  /* 0x00000004061c8825 */ /* 0x001fcc00078e000e */
[----:B------:R-:W0:Y:S01]  /*0670*/  @!P2 LDC.64 R6, c[0x0][0x388] ;  /* 0x0000e200ff06ab82 */ /* 0x000e220000000a00 */
[----:B------:R-:W-:Y:S01]  /*0680*/  IADD3 R15, PT, PT, R3, 0x180, RZ ;  /* 0x00000180030f7810 */ /* 0x000fe20007ffe0ff */
[----:B------:R1:W5:Y:S01]  /*0690*/  @!P0 LDG.E R30, desc[UR4][R28.64] ;  /* 0x000000041c1e8981 */ /* 0x000362000c1e1900 */
[----:B---3--:R-:W-:Y:S02]  /*06a0*/  @!P2 FFMA.FTZ R13, R26, R18, R13 ;  /* 0x000000121a0da223 */ /* 0x008fe4000001000d */
[----:B------:R-:W-:Y:S02]  /*06b0*/  ISETP.GE.AND P0, PT, R15, R2, PT ;  /* 0x000000020f00720c */ /* 0x000fe40003f06270 */
[----:B------:R-:W-:Y:S02]  /*06c0*/  @!P2 LEA R15, R0, R3, 0x9 ;  /* 0x00000003000fa211 */ /* 0x000fe400078e48ff */
[----:B------:R-:W-:Y:S01]  /*06d0*/  @!P2 F2FP.F16.F32.PACK_AB R10, RZ, R13 ;  /* 0x0000000dff0aa23e */ /* 0x000fe200000000ff */
[----:B------:R-:W-:Y:S01]  /*06e0*/  @!P3 HADD2.F32 R17, -RZ, R17.H0_H0 ;  /* 0x20000011ff11b230 */ /* 0x000fe20000004100 */
[----:B------:R-:W-:Y:S01]  /*06f0*/  @!P2 MOV R3, R31 ;  /* 0x0000001f0003a202 */ /* 0x000fe20000000f00 */
[----:B0-----:R-:W-:-:S05]  /*0700*/  @!P2 IMAD.WIDE.U32 R6, R15, 0x2, R6 ;  /* 0x000000020f06a825 */ /* 0x001fca00078e0006 */
[----:B------:R1:W-:Y:S01]  /*0710*/  @!P2 STG.E.U16 desc[UR4][R6.64], R10 ;  /* 0x0000000a0600a986 */ /* 0x0003e2000c101504 */
[----:B------:R-:W-:Y:S01]  /*0720*/  @!P1 HADD2.F32 R23, -RZ, R23.H0_H0 ;  /* 0x20000017ff179230 */ /* 0x000fe20000004100 */
[----:B------:R-:W-:Y:S01]  /*0730*/  ISETP.GE.AND P4, PT, R3, R2, PT ;  /* 0x000000020300720c */ /* 0x000fe20003f86270 */
[----:B------:R-:W-:-:S03]  /*0740*/  @!P3 FADD.FTZ R17, R17, -R24 ;  /* 0x800000181111b221 */ /* 0x000fc60000010000 */
[----:B------:R-:W-:Y:S01]  /*0750*/  @!P1 FADD.FTZ R22, R23, -R22 ;  /* 0x8000001617169221 */ /* 0x000fe20000010000 */
[----:B------:R-:W-:-:S03]  /*0760*/  @!P3 FMUL.FTZ R17, R17, R20 ;  /* 0x000000141111b220 */ /* 0x000fc60000410000 */
[----:B--2---:R-:W-:Y:S01]  /*0770*/  @!P1 FMUL.FTZ R22, R22, R21 ;  /* 0x0000001516169220 */ /* 0x004fe20000410000 */
[----:B------:R-:W-:-:S03]  /*0780*/  @!P3 FFMA.FTZ R12, R17, R19, R12 ;  /* 0x00000013110cb223 */ /* 0x000fc6000001000c */
[----:B------:R-:W-:Y:S02]  /*0790*/  @!P1 FFMA.FTZ R11, R22, R16, R11 ;  /* 0x00000010160b9223 */ /* 0x000fe4000001000b */
[----:B------:R-:W-:-:S03]  /*07a0*/  @!P3 F2FP.F16.F32.PACK_AB R8, RZ, R12 ;  /* 0x0000000cff08b23e */ /* 0x000fc600000000ff */
[----:B------:R-:W-:Y:S01]  /*07b0*/  @!P1 F2FP.F16.F32.PACK_AB R9, RZ, R11 ;  /* 0x0000000bff09923e */ /* 0x000fe200000000ff */
[----:B-1----:R-:W-:Y:S06]  /*07c0*/  @P4 BRA `(.L_x_22376) ;  /* 0x0000000000284947 */ /* 0x002fec0003800000 */
[----:B------:R-:W0:Y:S01]  /*07d0*/  LDC.64 R6, c[0x0][0x388] ;  /* 0x0000e200ff067b82 */ /* 0x000e220000000a00 */
[----:B------:R-:W-:Y:S01]  /*07e0*/  IMAD R11, R0, 0x200, R3 ;  /* 0x00000200000b7824 */ /* 0x000fe200078e0203 */
[----:B------:R-:W-:-:S04]  /*07f0*/  IADD3 R3, PT, PT, R3, 0x80, RZ ;  /* 0x0000008003037810 */ /* 0x000fc80007ffe0ff */
[----:B------:R-:W-:-:S13]  /*0800*/  ISETP.GE.AND P1, PT, R3, R2, PT ;  /* 0x000000020300720c */ /* 0x000fda0003f26270 */
[----:B------:R-:W-:Y:S02]  /*0810*/  @!P1 LEA R13, R0, R3, 0x9 ;  /* 0x00000003000d9211 */ /* 0x000fe400078e48ff */
[----:B------:R-:W-:Y:S01]  /*0820*/  @!P1 IADD3 R3, PT, PT, R3, 0x80, RZ ;  /* 0x0000008003039810 */ /* 0x000fe20007ffe0ff */
[----:B0-----:R-:W-:-:S04]  /*0830*/  IMAD.WIDE.U32 R10, R11, 0x2, R6 ;  /* 0x000000020b0a7825 */ /* 0x001fc800078e0006 */
[----:B------:R-:W-:Y:S01]  /*0840*/  @!P1 IMAD.WIDE.U32 R6, R13, 0x2, R6 ;  /* 0x000000020d069825 */ /* 0x000fe200078e0006 */
[----:B------:R0:W-:Y:S04]  /*0850*/  STG.E.U16 desc[UR4][R10.64], R8 ;  /* 0x000000080a007986 */ /* 0x0001e8000c101504 */
[----:B------:R0:W-:Y:S02]  /*0860*/  @!P1 STG.E.U16 desc[UR4][R6.64], R9 ;  /* 0x0000000906009986 */ /* 0x0001e4000c101504 */
.L_x_22376:
[----:B------:R-:W-:Y:S05]  /*0870*/  BSYNC.RECONVERGENT B0 ;  /* 0x0000000000007941 */ /* 0x000fea0003800200 */
.L_x_22375:
[----:B------:R-:W-:Y:S01]  /*0880*/  ISETP.GE.AND P1, PT, R3, R2, PT ;  /* 0x000000020300720c */ /* 0x000fe20003f26270 */
[----:B-----5:R-:W-:-:S12]  /*0890*/  @!P0 HADD2.F32 R4, -RZ, R4.H0_H0 ;  /* 0x20000004ff048230 */ /* 0x020fd80000004100 */
[----:B------:R-:W-:Y:S05]  /*08a0*/  @P1 EXIT ;  /* 0x000000000000194d */ /* 0x000fea0003800000 */
[----:B0-----:R-:W0:Y:S01]  /*08b0*/  LDC.64 R6, c[0x0][0x388] ;  /* 0x0000e200ff067b82 */ /* 0x001e220000000a00 */
[----:B------:R-:W-:Y:S01]  /*08c0*/  @!P0 FADD.FTZ R4, R4, -R5 ;  /* 0x8000000504048221 */ /* 0x000fe20000010000 */
[----:B------:R-:W-:-:S03]  /*08d0*/  LEA R3, R0, R3, 0x9 ;  /* 0x0000000300037211 */ /* 0x000fc600078e48ff */
[----:B------:R-:W-:-:S04]  /*08e0*/  @!P0 FMUL.FTZ R4, R4, R27 ;  /* 0x0000001b04048220 */ /* 0x000fc80000410000 */
[----:B------:R-:W-:-:S05]  /*08f0*/  @!P0 FFMA.FTZ R4, R4, R30, R25 ;  /* 0x0000001e04048223 */ /* 0x000fca0000010019 */
[----:B------:R-:W-:-:S04]  /*0900*/  @!P0 F2FP.F16.F32.PACK_AB R2, RZ, R4 ;  /* 0x00000004ff02823e */ /* 0x000fc800000000ff */
[----:B------:R-:W-:Y:S01]  /*0910*/  PRMT R0, R2, 0x7610, R0 ;  /* 0x0000761002007816 */ /* 0x000fe20000000000 */
[----:B0-----:R-:W-:-:S05]  /*0920*/  IMAD.WIDE.U32 R2, R3, 0x2, R6 ;  /* 0x0000000203027825 */ /* 0x001fca00078e0006 */
[----:B------:R-:W-:Y:S01]  /*0930*/  STG.E.U16 desc[UR4][R2.64], R0 ;  /* 0x0000000002007986 */ /* 0x000fe2000c101504 */
[----:B------:R-:W-:Y:S05]  /*0940*/  EXIT ;  /* 0x000000000000794d */ /* 0x000fea0003800000 */
.L_x_22377:
        /* <DEDUP_REMOVED lines=11> */
.L_x_27509:


//--------------------- .text._ZN2at6native29vectorized_elementwise_kernelILi2EZZZNS0_49_GLOBAL__N__b919a28f_16_Normalization_cu_5c38458722batch_norm_elementwiseERKNS_6TensorES5_RKSt8optionalIS3_ES9_S5_S5_ENKUlvE0_clEvENKUlvE2_clEvEUlN3c104HalfEffffE_St5arrayIPcLm6EEEEviT0_T1_ --------------------------
	.section	.text._ZN2at6native29vectorized_elementwise_kernelILi2EZZZNS0_49_GLOBAL__N__b919a28f_16_Normalization_cu_5c38458722batch_norm_elementwiseERKNS_6TensorES5_RKSt8optionalIS3_ES9_S5_S5_ENKUlvE0_clEvENKUlvE2_clEvEUlN3c104HalfEffffE_St5arrayIPcLm6EEEEviT0_T1_,"ax",@progbits
	.align	128
        .global         _ZN2at6native29vectorized_elementwise_kernelILi2EZZZNS0_49_GLOBAL__N__b919a28f_16_Normalization_cu_5c38458722batch_norm_elementwiseERKNS_6TensorES5_RKSt8optionalIS3_ES9_S5_S5_ENKUlvE0_clEvENKUlvE2_clEvEUlN3c104HalfEffffE_St5arrayIPcLm6EEEEviT0_T1_
        .type           _ZN2at6native29vectorized_elementwise_kernelILi2EZZZNS0_49_GLOBAL__N__b919a28f_16_Normalization_cu_5c38458722batch_norm_elementwiseERKNS_6TensorES5_RKSt8optionalIS3_ES9_S5_S5_ENKUlvE0_clEvENKUlvE2_clEvEUlN3c104HalfEffffE_St5arrayIPcLm6EEEEviT0_T1_,@function
        .size           _ZN2at6native29vectorized_elementwise_kernelILi2EZZZNS0_49_GLOBAL__N__b919a28f_16_Normalization_cu_5c38458722batch_norm_elementwiseERKNS_6TensorES5_RKSt8optionalIS3_ES9_S5_S5_ENKUlvE0_clEvENKUlvE2_clEvEUlN3c104HalfEffffE_St5arrayIPcLm6EEEEviT0_T1_,(.L_x_27510 - _ZN2at6native29vectorized_elementwise_kernelILi2EZZZNS0_49_GLOBAL__N__b919a28f_16_Normalization_cu_5c38458722batch_norm_elementwiseERKNS_6TensorES5_RKSt8optionalIS3_ES9_S5_S5_ENKUlvE0_clEvENKUlvE2_clEvEUlN3c104HalfEffffE_St5arrayIPcLm6EEEEviT0_T1_)
        .other          _ZN2at6native29vectorized_elementwise_kernelILi2EZZZNS0_49_GLOBAL__N__b919a28f_16_Normalization_cu_5c38458722batch_norm_elementwiseERKNS_6TensorES5_RKSt8optionalIS3_ES9_S5_S5_ENKUlvE0_clEvENKUlvE2_clEvEUlN3c104HalfEffffE_St5arrayIPcLm6EEEEviT0_T1_,@"STO_CUDA_ENTRY STV_DEFAULT"
_ZN2at6native29vectorized_elementwise_kernelILi2EZZZNS0_49_GLOBAL__N__b919a28f_16_Normalization_cu_5c38458722batch_norm_elementwiseERKNS_6TensorES5_RKSt8optionalIS3_ES9_S5_S5_ENKUlvE0_clEvENKUlvE2_clEvEUlN3c104HalfEffffE_St5arrayIPcLm6EEEEviT0_T1_:
.text._ZN2at6native29vectorized_elementwise_kernelILi2EZZZNS0_49_GLOBAL__N__b919a28f_16_Normalization_cu_5c38458722batch_norm_elementwiseERKNS_6TensorES5_RKSt8optionalIS3_ES9_S5_S5_ENKUlvE0_clEvENKUlvE2_clEvEUlN3c104HalfEffffE_St5arrayIPcLm6EEEEviT0_T1_:
        /* <DEDUP_REMOVED lines=10> */
[----:B------:R-:W-:Y:S02]  /*00a0*/  PRMT R41, RZ, 0x7610, R41 ;  /* 0x00007610ff297816 */ /* 0x000fe40000000029 */
[----:B------:R-:W-:-:S05]  /*00b0*/  CS2R R50, SRZ ;  /* 0x0000000000327805 */ /* 0x000fca000001ff00 */
        /* <DEDUP_REMOVED lines=8> */
[----:B------:R-:W-:-:S05]  /*0140*/  @!P0 IADD3 R11, PT, PT, R0, R3, RZ ;  /* 0x00000003000b8210 */ /* 0x000fca0007ffe0ff */
[----:B------:R-:W0:Y:S01]  /*0150*/  @!P0 LDC.64 R20, c[0x0][0x3b0] ;  /* 0x0000ec00ff148b82 */ /* 0x000e220000000a00 */
[----:B------:R-:W-:Y:S01]  /*0160*/  ISETP.GE.U32.AND P1, PT, R13, R2, PT ;  /* 0x000000020d00720c */ /* 0x000fe20003f26070 */
[----:B-1----:R-:W-:-:S04]  /*0170*/  @!P0 IMAD.WIDE.U32 R24, R11, 0x2, R24 ;  /* 0x000000020b188825 */ /* 0x002fc800078e0018 */
[C---:B--2---:R-:W-:Y:S02]  /*0180*/  @!P0 IMAD.WIDE.U32 R26, R11.reuse, 0x4, R26 ;  /* 0x000000040b1a8825 */ /* 0x044fe400078e001a */
[----:B------:R-:W1:Y:S08]  /*0190*/  LDC.64 R52, c[0x0][0x3a0] ;  /* 0x0000e800ff347b82 */ /* 0x000e700000000a00 */
[----:B------:R-:W2:Y:S01]  /*01a0*/  LDC.64 R38, c[0x0][0x3a8] ;  /* 0x0000ea00ff267b82 */ /* 0x000ea20000000a00 */
[----:B---3--:R-:W-:Y:S01]  /*01b0*/  @!P0 IMAD.WIDE.U32 R28, R11, 0x4, R28 ;  /* 0x000000040b1c8825 */ /* 0x008fe200078e001c */
[----:B------:R-:W-:-:S02]  /*01c0*/  CS2R R46, SRZ ;  /* 0x00000000002e7805 */ /* 0x000fc4000001ff00 */
[----:B------:R-:W-:Y:S01]  /*01d0*/  CS2R R16, SRZ ;  /* 0x0000000000107805 */ /* 0x000fe2000001ff00 */
[----:B------:R-:W3:Y:S03]  /*01e0*/  @!P0 LDG.E.U16 R41, desc[UR4][R24.64] ;  /* 0x0000000418298981 */ /* 0x000ee6000c1e1500 */
[----:B------:R-:W2:Y:S01]  /*01f0*/  @!P1 LDC.64 R34, c[0x0][0x3b0] ;  /* 0x0000ec00ff229b82 */ /* 0x000ea20000000a00 */
[C---:B----4-:R-:W-:Y:S01]  /*0200*/  @!P0 IMAD.WIDE.U32 R22, R11.reuse, 0x4, R22 ;  /* 0x000000040b168825 */ /* 0x050fe200078e0016 */
[----:B------:R4:W3:Y:S01]  /*0210*/  @!P0 LDG.E R50, desc[UR4][R26.64] ;  /* 0x000000041a328981 */ /* 0x0008e2000c1e1900 */
[----:B------:R-:W-:Y:S02]  /*0220*/  PRMT R49, RZ, 0x7610, R49 ;  /* 0x00007610ff317816 */ /* 0x000fe40000000031 */
[----:B0-----:R-:W-:Y:S01]  /*0230*/  @!P0 IMAD.WIDE.U32 R20, R11, 0x4, R20 ;  /* 0x000000040b148825 */ /* 0x001fe200078e0014 */
[----:B------:R-:W-:Y:S01]  /*0240*/  @!P1 IADD3 R11, PT, PT, R0, R13, RZ ;  /* 0x0000000d000b9210 */ /* 0x000fe20007ffe0ff */
[----:B------:R0:W3:Y:S01]  /*0250*/  @!P0 LDG.E R46, desc[UR4][R28.64] ;  /* 0x000000041c2e8981 */ /* 0x0000e2000c1e1900 */
[----:B------:R-:W-:Y:S01]  /*0260*/  @!P1 IADD3 R13, PT, PT, R13, 0x80, RZ ;  /* 0x000000800d0d9810 */ /* 0x000fe20007ffe0ff */
[----:B------:R-:W0:Y:S02]  /*0270*/  LDC.64 R30, c[0x0][0x398] ;  /* 0x0000e600ff1e7b82 */ /* 0x000e240000000a00 */
[----:B------:R-:W-:Y:S01]  /*0280*/  @!P1 IMAD.WIDE.U32 R18, R11, 0x2, R18 ;  /* 0x000000020b129825 */ /* 0x000fe200078e0012 */
[----:B------:R-:W-:Y:S01]  /*0290*/  ISETP.GE.U32.AND P2, PT, R13, R2, PT ;  /* 0x000000020d00720c */ /* 0x000fe20003f46070 */
[----:B------:R-:W3:Y:S02]  /*02a0*/  @!P0 LDG.E R16, desc[UR4][R22.64] ;  /* 0x0000000416108981 */ /* 0x000ee4000c1e1900 */
[----:B-----5:R-:W-:-:S02]  /*02b0*/  @!P1 IMAD.WIDE.U32 R32, R11, 0x4, R14 ;  /* 0x000000040b209825 */ /* 0x020fc400078e000e */
[----:B----4-:R-:W4:Y:S01]  /*02c0*/  LDC.64 R26, c[0x0][0x390] ;  /* 0x0000e400ff1a7b82 */ /* 0x010f220000000a00 */
[----:B------:R5:W3:Y:S01]  /*02d0*/  @!P0 LDG.E R51, desc[UR4][R20.64] ;  /* 0x0000000414338981 */ /* 0x000ae2000c1e1900 */
[----:B-1----:R-:W-:-:S04]  /*02e0*/  @!P1 IMAD.WIDE.U32 R52, R11, 0x4, R52 ;  /* 0x000000040b349825 */ /* 0x002fc800078e0034 */
[----:B------:R-:W-:Y:S01]  /*02f0*/  HFMA2 R43, -RZ, RZ, 0, 0 ;  /* 0x00000000ff2b7431 */ /* 0x000fe200000001ff */
[----:B------:R1:W3:Y:S01]  /*0300*/  @!P1 LDG.E.U16 R49, desc[UR4][R18.64] ;  /* 0x0000000412319981 */ /* 0x0002e2000c1e1500 */
[C---:B--2---:R-:W-:Y:S01]  /*0310*/  @!P1 IMAD.WIDE.U32 R38, R11.reuse, 0x4, R38 ;  /* 0x000000040b269825 */ /* 0x044fe200078e0026 */
[----:B------:R-:W2:Y:S01]  /*0320*/  LDC.64 R24, c[0x0][0x3a0] ;  /* 0x0000e800ff187b82 */ /* 0x000ea20000000a00 */
[----:B------:R-:W-:Y:S02]  /*0330*/  CS2R R44, SRZ ;  /* 0x00000000002c7805 */ /* 0x000fe4000001ff00 */
[----:B------:R-:W-:Y:S01]  /*0340*/  @!P1 IMAD.WIDE.U32 R34, R11, 0x4, R34 ;  /* 0x000000040b229825 */ /* 0x000fe200078e0022 */
[----:B------:R-:W-:Y:S01]  /*0350*/  @!P2 IADD3 R11, PT, PT, R0, R13, RZ ;  /* 0x0000000d000ba210 */ /* 0x000fe20007ffe0ff */
[----:B------:R1:W3:Y:S01]  /*0360*/  @!P1 LDG.E R47, desc[UR4][R32.64] ;  /* 0x00000004202f9981 */ /* 0x0002e2000c1e1900 */
[----:B------:R-:W-:Y:S02]  /*0370*/  @!P2 IADD3 R13, PT, PT, R13, 0x80, RZ ;  /* 0x000000800d0da810 */ /* 0x000fe40007ffe0ff */
[----:B------:R-:W1:Y:S02]  /*0380*/  LDC.64 R14, c[0x0][0x3a8] ;  /* 0x0000ea00ff0e7b82 */ /* 0x000e640000000a00 */
[----:B------:R-:W-:-:S06]  /*0390*/  ISETP.GE.U32.AND P0, PT, R13, R2, PT ;  /* 0x000000020d00720c */ /* 0x000fcc0003f06070 */
[----:B0-----:R-:W0:Y:S01]  /*03a0*/  @!P2 LDC.64 R28, c[0x0][0x3b0] ;  /* 0x0000ec00ff1cab82 */ /* 0x001e220000000a00 */
[----:B------:R-:W-:Y:S01]  /*03b0*/  MOV R48, RZ ;  /* 0x000000ff00307202 */ /* 0x000fe20000000f00 */
[C---:B----4-:R-:W-:Y:S01]  /*03c0*/  @!P2 IMAD.WIDE.U32 R26, R11.reuse, 0x2, R26 ;  /* 0x000000020b1aa825 */ /* 0x050fe200078e001a */
[----:B------:R-:W4:Y:S05]  /*03d0*/  @!P1 LDG.E R45, desc[UR4][R52.64] ;  /* 0x00000004342d9981 */ /* 0x000f2a000c1e1900 */
[----:B-----5:R-:W5:Y:S01]  /*03e0*/  LDC.64 R20, c[0x0][0x390] ;  /* 0x0000e400ff147b82 */ /* 0x020f620000000a00 */
[C---:B------:R-:W-:Y:S01]  /*03f0*/  @!P2 IMAD.WIDE.U32 R30, R11.reuse, 0x4, R30 ;  /* 0x000000040b1ea825 */ /* 0x040fe200078e001e */
[----:B------:R5:W4:Y:S06]  /*0400*/  @!P1 LDG.E R43, desc[UR4][R38.64] ;  /* 0x00000004262b9981 */ /* 0x000b2c000c1e1900 */
[----:B------:R-:W5:Y:S01]  /*0410*/  LDC.64 R22, c[0x0][0x398] ;  /* 0x0000e600ff167b82 */ /* 0x000f620000000a00 */
[C---:B--2---:R-:W-:Y:S01]  /*0420*/  @!P2 IMAD.WIDE.U32 R24, R11.reuse, 0x4, R24 ;  /* 0x000000040b18a825 */ /* 0x044fe200078e0018 */
[----:B------:R-:W2:Y:S06]  /*0430*/  @!P1 LDG.E R48, desc[UR4][R34.64] ;  /* 0x0000000422309981 */ /* 0x000eac000c1e1900 */
[----:B-1----:R-:W1:Y:S01]  /*0440*/  LDC.64 R18, c[0x0][0x3a0] ;  /* 0x0000e800ff127b82 */ /* 0x002e620000000a00 */
[----:B------:R-:W-:-:S07]  /*0450*/  @!P2 IMAD.WIDE.U32 R14, R11, 0x4, R14 ;  /* 0x000000040b0ea825 */ /* 0x000fce00078e000e */
[----:B------:R-:W1:Y:S01]  /*0460*/  LDC.64 R60, c[0x0][0x3a8] ;  /* 0x0000ea00ff3c7b82 */ /* 0x000e620000000a00 */
[----:B0-----:R-:W-:-:S07]  /*0470*/  @!P2 IMAD.WIDE.U32 R28, R11, 0x4, R28 ;  /* 0x000000040b1ca825 */ /* 0x001fce00078e001c */
[----:B------:R-:W0:Y:S01]  /*0480*/  @!P0 LDC.64 R58, c[0x0][0x3b0] ;  /* 0x0000ec00ff3a8b82 */ /* 0x000e220000000a00 */
[----:B------:R-:W-:Y:S01]  /*0490*/  @!P0 IADD3 R11, PT, PT, R0, R13, RZ ;  /* 0x0000000d000b8210 */ /* 0x000fe20007ffe0ff */
[----:B------:R-:W-:Y:S01]  /*04a0*/  HFMA2 R40, -RZ, RZ, 0, 0 ;  /* 0x00000000ff287431 */ /* 0x000fe200000001ff */
[----:B------:R-:W-:Y:S02]  /*04b0*/  @!P0 IADD3 R13, PT, PT, R13, 0x80, RZ ;  /* 0x000000800d0d8810 */ /* 0x000fe40007ffe0ff */
[----:B------:R-:W-:Y:S01]  /*04c0*/  CS2R R32, SRZ ;  /* 0x0000000000207805 */ /* 0x000fe2000001ff00 */
[----:B------:R-:W-:Y:S01]  /*04d0*/  HFMA2 R12, -RZ, RZ, 0, 0 ;  /* 0x00000000ff0c7431 */ /* 0x000fe200000001ff */
[----:B------:R-:W-:Y:S01]  /*04e0*/  PRMT R42, RZ, 0x7610, R42 ;  /* 0x00007610ff2a7816 */ /* 0x000fe2000000002a */
[----:B------:R-:W2:Y:S01]  /*04f0*/  @!P2 LDG.E R44, desc[UR4][R14.64] ;  /* 0x000000040e2ca981 */ /* 0x000ea2000c1e1900 */
[----:B------:R-:W-:Y:S01]  /*0500*/  ISETP.GE.U32.AND P1, PT, R13, R2, PT ;  /* 0x000000020d00720c */ /* 0x000fe20003f26070 */
[C---:B-----5:R-:W-:Y:S01]  /*0510*/  @!P0 IMAD.WIDE.U32 R20, R11.reuse, 0x2, R20 ;  /* 0x000000020b148825 */ /* 0x060fe200078e0014 */
[----:B------:R-:W-:Y:S01]  /*0520*/  MOV R38, RZ ;  /* 0x000000ff00267202 */ /* 0x000fe20000000f00 */
[----:B------:R5:W2:Y:S01]  /*0530*/  @!P2 LDG.E R33, desc[UR4][R24.64] ;  /* 0x000000041821a981 */ /* 0x000aa2000c1e1900 */
[----:B------:R-:W-:Y:S01]  /*0540*/  PRMT R39, RZ, 0x7610, R39 ;  /* 0x00007610ff277816 */ /* 0x000fe20000000027 */
[C---:B------:R-:W-:Y:S01]  /*0550*/  @!P0 IMAD.WIDE.U32 R22, R11.reuse, 0x4, R22 ;  /* 0x000000040b168825 */ /* 0x040fe200078e0016 */
[----:B------:R-:W-:Y:S01]  /*0560*/  MOV R36, RZ ;  /* 0x000000ff00247202 */ /* 0x000fe20000000f00 */
[----:B------:R5:W2:Y:S01]  /*0570*/  @!P2 LDG.E R40, desc[UR4][R30.64] ;  /* 0x000000041e28a981 */ /* 0x000aa2000c1e1900 */
[----:B------:R-:W0:Y:S01]  /*0580*/  LDC.64 R56, c[0x0][0x398] ;  /* 0x0000e600ff387b82 */ /* 0x000e220000000a00 */
[----:B-1----:R-:W-:-:S02]  /*0590*/  @!P0 IMAD.WIDE.U32 R18, R11, 0x4, R18 ;  /* 0x000000040b128825 */ /* 0x002fc400078e0012 */
[----:B------:R1:W2:Y:S01]  /*05a0*/  @!P2 LDG.E.U16 R42, desc[UR4][R26.64] ;  /* 0x000000041a2aa981 */ /* 0x0002a2000c1e1500 */
[----:B-----5:R-:W-:Y:S01]  /*05b0*/  CS2R R24, SRZ ;  /* 0x0000000000187805 */ /* 0x020fe2000001ff00 */
[C---:B------:R-:W-:Y:S02]  /*05c0*/  @!P0 IMAD.WIDE.U32 R60, R11.reuse, 0x4, R60 ;  /* 0x000000040b3c8825 */ /* 0x040fe400078e003c */
[----:B------:R5:W2:Y:S01]  /*05d0*/  @!P2 LDG.E R38, desc[UR4][R28.64] ;  /* 0x000000041c26a981 */ /* 0x000aa2000c1e1900 */
[----:B------:R-:W5:Y:S01]  /*05e0*/  LDC.64 R52, c[0x0][0x3a0] ;  /* 0x0000e800ff347b82 */ /* 0x000f620000000a00 */
[----:B------:R-:W-:Y:S01]  /*05f0*/  @!P1 IADD3 R31, PT, PT, R0, R13, RZ ;  /* 0x0000000d001f9210 */ /* 0x000fe20007ffe0ff */
[----:B0-----:R-:W-:Y:S01]  /*0600*/  @!P0 IMAD.WIDE.U32 R58, R11, 0x4, R58 ;  /* 0x000000040b3a8825 */ /* 0x001fe200078e003a */
[----:B------:R-:W-:Y:S01]  /*0610*/  @!P1 IADD3 R13, PT, PT, R13, 0x80, RZ ;  /* 0x000000800d0d9810 */ /* 0x000fe20007ffe0ff */
[----:B------:R0:W2:Y:S04]  /*0620*/  @!P0 LDG.E.U16 R39, desc[UR4][R20.64] ;  /* 0x0000000414278981 */ /* 0x0000a8000c1e1500 */
[----:B------:R-:W2:Y:S01]  /*0630*/  @!P0 LDG.E R12, desc[UR4][R22.64] ;  /* 0x00000004160c8981 */ /* 0x000ea2000c1e1900 */
[----:B-1----:R-:W1:Y:S03]  /*0640*/  LDC.64 R26, c[0x0][0x390] ;  /* 0x0000e400ff1a7b82 */ /* 0x002e660000000a00 */
[----:B------:R-:W2:Y:S04]  /*0650*/  @!P0 LDG.E R25, desc[UR4][R18.64] ;  /* 0x0000000412198981 */ /* 0x000ea8000c1e1900 */
[----:B------:R0:W2:Y:S01]  /*0660*/  @!P0 LDG.E R36, desc[UR4][R60.64] ;  /* 0x000000043c248981 */ /* 0x0000a2000c1e1900 */
[----:B------:R-:W1:Y:S03]  /*0670*/  LDC.64 R14, c[0x0][0x3a8] ;  /* 0x0000ea00ff0e7b82 */ /* 0x000e660000000a00 */
[----:B------:R1:W2:Y:S01]  /*0680*/  @!P0 LDG.E R32, desc[UR4][R58.64] ;  /* 0x000000043a208981 */ /* 0x0002a2000c1e1900 */
[----:B------:R-:W-:-:S04]  /*0690*/  ISETP.GE.U32.AND P0, PT, R13, R2, PT ;  /* 0x000000020d00720c */ /* 0x000fc80003f06070 */
[----:B-----5:R-:W5:Y:S08]  /*06a0*/  @!P1 LDC.64 R28, c[0x0][0x3b0] ;  /* 0x0000ec00ff1c9b82 */ /* 0x020f700000000a00 */
[----:B0-----:R-:W0:Y:S01]  /*06b0*/  LDC.64 R20, c[0x0][0x390] ;  /* 0x0000e400ff147b82 */ /* 0x001e220000000a00 */
[----:B------:R-:W-:-:S07]  /*06c0*/  HFMA2 R30, -RZ, RZ, 0, 0 ;  /* 0x00000000ff1e7431 */ /* 0x000fce00000001ff */
[----:B------:R-:W0:Y:S08]  /*06d0*/  LDC.64 R54, c[0x0][0x398] ;  /* 0x0000e600ff367b82 */ /* 0x000e300000000a00 */
[----:B------:R-:W0:Y:S01]  /*06e0*/  @!P0 LDC.64 R60, c[0x0][0x3b0] ;  /* 0x0000ec00ff3c8b82 */ /* 0x000e220000000a00 */
[----:B------:R-:W-:Y:S02]  /*06f0*/  PRMT R35, RZ, 0x7610, R35 ;  /* 0x00007610ff237816 */ /* 0x000fe40000000023 */
[----:B------:R-:W-:Y:S01]  /*0700*/  CS2R R22, SRZ ;  /* 0x0000000000167805 */ /* 0x000fe2000001ff00 */
[----:B-1----:R-:W-:Y:S01]  /*0710*/  @!P1 IMAD.WIDE.U32 R26, R31, 0x2, R26 ;  /* 0x000000021f1a9825 */ /* 0x002fe200078e001a */
[----:B------:R-:W-:-:S03]  /*0720*/  @!P0 IADD3 R11, PT, PT, R0, R13, RZ ;  /* 0x0000000d000b8210 */ /* 0x000fc60007ffe0ff */
[----:B------:R-:W-:Y:S01]  /*0730*/  @!P1 IMAD.WIDE.U32 R56, R31, 0x4, R56 ;  /* 0x000000041f389825 */ /* 0x000fe200078e0038 */
[----:B------:R-:W-:Y:S01]  /*0740*/  @!P0 IADD3 R13, PT, PT, R13, 0x80, RZ ;  /* 0x000000800d0d8810 */ /* 0x000fe20007ffe0ff */
[----:B------:R1:W2:Y:S01]  /*0750*/  @!P1 LDG.E.U16 R35, desc[UR4][R26.64] ;  /* 0x000000041a239981 */ /* 0x0002a2000c1e1500 */
[----:B------:R-:W-:Y:S01]  /*0760*/  PRMT R34, RZ, 0x7610, R34 ;  /* 0x00007610ff227816 */ /* 0x000fe20000000022 */
[C---:B------:R-:W-:Y:S01]  /*0770*/  @!P1 IMAD.WIDE.U32 R52, R31.reuse, 0x4, R52 ;  /* 0x000000041f349825 */ /* 0x040fe200078e0034 */
[----:B------:R-:W3:Y:S01]  /*0780*/  LDC.64 R58, c[0x0][0x398] ;  /* 0x0000e600ff3a7b82 */ /* 0x000ee20000000a00 */
[----:B------:R0:W2:Y:S02]  /*0790*/  @!P1 LDG.E R23, desc[UR4][R56.64] ;  /* 0x0000000438179981 */ /* 0x0000a4000c1e1900 */
[C---:B------:R-:W-:Y:S02]  /*07a0*/  @!P1 IMAD.WIDE.U32 R14, R31.reuse, 0x4, R14 ;  /* 0x000000041f0e9825 */ /* 0x040fe400078e000e */
[----:B------:R0:W2:Y:S02]  /*07b0*/  @!P1 LDG.E R17, desc[UR4][R52.64] ;  /* 0x0000000434119981 */ /* 0x0000a4000c1e1900 */
[----:B-----5:R-:W-:Y:S01]  /*07c0*/  @!P1 IMAD.WIDE.U32 R28, R31, 0x4, R28 ;  /* 0x000000041f1c9825 */ /* 0x020fe200078e001c */
[----:B-1----:R-:W1:Y:S01]  /*07d0*/  LDC.64 R26, c[0x0][0x3a8] ;  /* 0x0000ea00ff1a7b82 */ /* 0x002e620000000a00 */
[----:B------:R-:W5:Y:S02]  /*07e0*/  @!P1 LDG.E R30, desc[UR4][R14.64] ;  /* 0x000000040e1e9981 */ /* 0x000f64000c1e1900 */
[----:B0-----:R-:W-:-:S02]  /*07f0*/  @!P0 IMAD.WIDE.U32 R20, R11, 0x2, R20 ;  /* 0x000000020b148825 */ /* 0x001fc400078e0014 */
[----:B------:R-:W5:Y:S01]  /*0800*/  @!P1 LDG.E R24, desc[UR4][R28.64] ;  /* 0x000000041c189981 */ /* 0x000f62000c1e1900 */
[----:B------:R-:W-:Y:S01]  /*0810*/  ISETP.GE.U32.AND P1, PT, R13, R2, PT ;  /* 0x000000020d00720c */ /* 0x000fe20003f26070 */
[C---:B------:R-:W-:Y:S01]  /*0820*/  @!P0 IMAD.WIDE.U32 R54, R11.reuse, 0x4, R54 ;  /* 0x000000040b368825 */ /* 0x040fe200078e0036 */
[----:B------:R-:W0:Y:S01]  /*0830*/  LDC.64 R56, c[0x0][0x390] ;  /* 0x0000e400ff387b82 */ /* 0x000e220000000a00 */
[----:B------:R1:W5:Y:S02]  /*0840*/  @!P0 LDG.E.U16 R34, desc[UR4][R20.64] ;  /* 0x0000000414228981 */ /* 0x000364000c1e1500 */
[----:B------:R-:W-:Y:S02]  /*0850*/  @!P0 IMAD.WIDE.U32 R60, R11, 0x4, R60 ;  /* 0x000000040b3c8825 */ /* 0x000fe400078e003c */
[----:B------:R1:W5:Y:S03]  /*0860*/  @!P0 LDG.E R22, desc[UR4][R54.64] ;  /* 0x0000000436168981 */ /* 0x000366000c1e1900 */
[----:B------:R-:W3:Y:S01]  /*0870*/  LDC.64 R52, c[0x0][0x3a0] ;  /* 0x0000e800ff347b82 */ /* 0x000ee20000000a00 */
[----:B-1----:R-:W-:-:S07]  /*0880*/  CS2R R20, SRZ ;  /* 0x0000000000147805 */ /* 0x002fce000001ff00 */
[----:B------:R-:W1:Y:S01]  /*0890*/  LDC.64 R54, c[0x0][0x3a8] ;  /* 0x0000ea00ff367b82 */ /* 0x000e620000000a00 */
[----:B------:R0:W5:Y:S07]  /*08a0*/  @!P0 LDG.E R21, desc[UR4][R60.64] ;  /* 0x000000043c158981 */ /* 0x00016e000c1e1900 */
[----:B------:R-:W1:Y:S08]  /*08b0*/  LDC.64 R18, c[0x0][0x3a0] ;  /* 0x0000e800ff127b82 */ /* 0x000e700000000a00 */
[----:B0-----:R-:W0:Y:S01]  /*08c0*/  @!P1 LDC.64 R60, c[0x0][0x3b0] ;  /* 0x0000ec00ff3c9b82 */ /* 0x001e220000000a00 */
[----:B------:R-:W-:Y:S01]  /*08d0*/  MOV R29, RZ ;  /* 0x000000ff001d7202 */ /* 0x000fe20000000f00 */
[----:B------:R-:W-:-:S05]  /*08e0*/  @!P0 IMAD.WIDE.U32 R26, R11, 0x4, R26 ;  /* 0x000000040b1a8825 */ /* 0x000fca00078e001a */
[----:B------:R1:W5:Y:S01]  /*08f0*/  @!P0 LDG.E R29, desc[UR4][R26.64] ;  /* 0x000000041a1d8981 */ /* 0x000362000c1e1900 */
[----:B------:R-:W-:Y:S02]  /*0900*/  CS2R R14, SRZ ;  /* 0x00000000000e7805 */ /* 0x000fe4000001ff00 */
[----:B-1----:R-:W-:Y:S01]  /*0910*/  @!P1 IADD3 R27, PT, PT, R0, R13, RZ ;  /* 0x0000000d001b9210 */ /* 0x002fe20007ffe0ff */
[----:B------:R-:W-:Y:S01]  /*0920*/  @!P0 IMAD.WIDE.U32 R18, R11, 0x4, R18 ;  /* 0x000000040b128825 */ /* 0x000fe200078e0012 */
[----:B------:R-:W-:-:S03]  /*0930*/  @!P1 IADD3 R13, PT, PT, R13, 0x80, RZ ;  /* 0x000000800d0d9810 */ /* 0x000fc60007ffe0ff */
[C---:B------:R-:W-:Y:S01]  /*0940*/  @!P1 IMAD.WIDE.U32 R56, R27.reuse, 0x2, R56 ;  /* 0x000000021b389825 */ /* 0x040fe200078e0038 */
[----:B------:R1:W5:Y:S03]  /*0950*/  @!P0 LDG.E R14, desc[UR4][R18.64] ;  /* 0x00000004120e8981 */ /* 0x000366000c1e1900 */
[----:B---3--:R-:W-:-:S04]  /*0960*/  @!P1 IMAD.WIDE.U32 R58, R27, 0x4, R58 ;  /* 0x000000041b3a9825 */ /* 0x008fc800078e003a */
[----:B------:R-:W-:-:S04]  /*0970*/  @!P1 IMAD.WIDE.U32 R52, R27, 0x4, R52 ;  /* 0x000000041b349825 */ /* 0x000fc800078e0034 */
[----:B------:R-:W-:-:S04]  /*0980*/  @!P1 IMAD.WIDE.U32 R54, R27, 0x4, R54 ;  /* 0x000000041b369825 */ /* 0x000fc800078e0036 */
[----:B0-----:R-:W-:Y:S01]  /*0990*/  @!P1 IMAD.WIDE.U32 R60, R27, 0x4, R60 ;  /* 0x000000041b3c9825 */ /* 0x001fe200078e003c */
[----:B------:R-:W-:Y:S01]  /*09a0*/  ISETP.GE.U32.AND P0, PT, R13, R2, PT ;  /* 0x000000020d00720c */ /* 0x000fe20003f06070 */
[----:B------:R-:W0:Y:S01]  /*09b0*/  LDC.64 R26, c[0x0][0x3a0] ;  /* 0x0000e800ff1a7b82 */ /* 0x000e220000000a00 */
[----:B------:R-:W-:Y:S02]  /*09c0*/  PRMT R31, RZ, 0x7610, R31 ;  /* 0x00007610ff1f7816 */ /* 0x000fe4000000001f */
[----:B-1----:R-:W-:Y:S01]  /*09d0*/  CS2R R18, SRZ ;  /* 0x0000000000127805 */ /* 0x002fe2000001ff00 */
[----:B------:R-:W-:Y:S01]  /*09e0*/  HFMA2 R11, -RZ, RZ, 0, 0 ;  /* 0x00000000ff0b7431 */ /* 0x000fe200000001ff */
[----:B------:R1:W3:Y:S04]  /*09f0*/  @!P1 LDG.E R15, desc[UR4][R52.64] ;  /* 0x00000004340f9981 */ /* 0x0002e8000c1e1900 */
[----:B------:R1:W3:Y:S04]  /*0a00*/  @!P1 LDG.E.U16 R31, desc[UR4][R56.64] ;  /* 0x00000004381f9981 */ /* 0x0002e8000c1e1500 */
[----:B------:R0:W3:Y:S01]  /*0a10*/  @!P1 LDG.E R19, desc[UR4][R58.64] ;  /* 0x000000043a139981 */ /* 0x0000e2000c1e1900 */
[----:B-1----:R-:W-:Y:S01]  /*0a20*/  @!P0 IADD3 R53, PT, PT, R0, R13, RZ ;  /* 0x0000000d00358210 */ /* 0x002fe20007ffe0ff */
[----:B------:R-:W-:-:S02]  /*0a30*/  HFMA2 R52, -RZ, RZ, 0, 0 ;  /* 0x00000000ff347431 */ /* 0x000fc400000001ff */
[----:B------:R1:W3:Y:S01]  /*0a40*/  @!P1 LDG.E R11, desc[UR4][R54.64] ;  /* 0x00000004360b9981 */ /* 0x0002e2000c1e1900 */
[----:B------:R-:W4:Y:S01]  /*0a50*/  LDC.64 R56, c[0x0][0x390] ;  /* 0x0000e400ff387b82 */ /* 0x000f220000000a00 */
[----:B------:R-:W-:Y:S02]  /*0a60*/  PRMT R28, RZ, 0x7610, R28 ;  /* 0x00007610ff1c7816 */ /* 0x000fe4000000001c */
[----:B------:R-:W3:Y:S01]  /*0a70*/  @!P1 LDG.E R18, desc[UR4][R60.64] ;  /* 0x000000043c129981 */ /* 0x000ee2000c1e1900 */
[----:B0-----:R-:W-:-:S04]  /*0a80*/  @!P0 IMAD.WIDE.U32 R26, R53, 0x4, R26 ;  /* 0x00000004351a8825 */ /* 0x001fc800078e001a */
[----:B------:R-:W0:Y:S01]  /*0a90*/  LDC.64 R58, c[0x0][0x3a8] ;  /* 0x0000ea00ff3a7b82 */ /* 0x000e220000000a00 */
[----:B------:R4:W3:Y:S07]  /*0aa0*/  @!P0 LDG.E R52, desc[UR4][R26.64] ;  /* 0x000000041a348981 */ /* 0x0008ee000c1e1900 */
[----:B-1----:R-:W1:Y:S08]  /*0ab0*/  LDC.64 R54, c[0x0][0x398] ;  /* 0x0000e600ff367b82 */ /* 0x002e700000000a00 */
[----:B----4-:R-:W4:Y:S01]  /*0ac0*/  @!P0 LDC.64 R26, c[0x0][0x3b0] ;  /* 0x0000ec00ff1a8b82 */ /* 0x010f220000000a00 */
[----:B------:R-:W-:Y:S01]  /*0ad0*/  @!P0 IMAD.WIDE.U32 R56, R53, 0x2, R56 ;  /* 0x0000000235388825 */ /* 0x000fe200078e0038 */
[----:B------:R-:W-:-:S04]  /*0ae0*/  MOV R13, RZ ;  /* 0x000000ff000d7202 */ /* 0x000fc80000000f00 */
[----:B------:R4:W3:Y:S01]  /*0af0*/  @!P0 LDG.E.U16 R28, desc[UR4][R56.64] ;  /* 0x00000004381c8981 */ /* 0x0008e2000c1e1500 */
[----:B0-----:R-:W-:-:S05]  /*0b00*/  @!P0 IMAD.WIDE.U32 R58, R53, 0x4, R58 ;  /* 0x00000004353a8825 */ /* 0x001fca00078e003a */
[----:B------:R0:W3:Y:S01]  /*0b10*/  @!P0 LDG.E R20, desc[UR4][R58.64] ;  /* 0x000000043a148981 */ /* 0x0000e2000c1e1900 */
[----:B-1----:R-:W-:-:S05]  /*0b20*/  @!P0 IMAD.WIDE.U32 R54, R53, 0x4, R54 ;  /* 0x0000000435368825 */ /* 0x002fca00078e0036 */
[----:B------:R-:W3:Y:S01]  /*0b30*/  @!P0 LDG.E R13, desc[UR4][R54.64] ;  /* 0x00000004360d8981 */ /* 0x000ee2000c1e1900 */
[----:B----4-:R-:W-:Y:S01]  /*0b40*/  @!P0 IMAD.WIDE.U32 R56, R53, 0x4, R26 ;  /* 0x0000000435388825 */ /* 0x010fe200078e001a */
[----:B------:R-:W-:-:S06]  /*0b50*/  MOV R53, RZ ;  /* 0x000000ff00357202 */ /* 0x000fcc0000000f00 */
[----:B------:R-:W4:Y:S01]  /*0b60*/  @!P0 LDG.E R53, desc[UR4][R56.64] ;  /* 0x0000000438358981 */ /* 0x000f22000c1e1900 */
[C---:B------:R-:W-:Y:S02]  /*0b70*/  ISETP.GE.U32.AND P0, PT, R3.reuse, R2, PT ;  /* 0x000000020300720c */ /* 0x040fe40003f06070 */
[----:B0-----:R-:W-:-:S04]  /*0b80*/  IADD3 R59, PT, PT, R3, 0x80, RZ ;  /* 0x00000080033b7810 */ /* 0x001fc80007ffe0ff */
[----:B------:R-:W-:-:S07]  /*0b90*/  ISETP.GE.U32.AND P5, PT, R59, R2, PT ;  /* 0x000000023b00720c */ /* 0x000fce0003fa6070 */
[----:B------:R-:W-:Y:S01]  /*0ba0*/  @!P0 HADD2.F32 R41, -RZ, R41.H0_H0 ;  /* 0x20000029ff298230 */ /* 0x000fe20000004100 */
[----:B------:R-:W0:Y:S04]  /*0bb0*/  @!P0 LDC.64 R26, c[0x0][0x388] ;  /* 0x0000e200ff1a8b82 */ /* 0x000e280000000a00 */
[----:B------:R-:W-:Y:S01]  /*0bc0*/  @!P0 FADD.FTZ R41, R41, -R16 ;  /* 0x8000001029298221 */ /* 0x000fe20000010000 */
[----:B------:R-:W-:-:S03]  /*0bd0*/  @!P5 HADD2.F32 R16, -RZ, R49.H0_H0 ;  /* 0x20000031ff10d230 */ /* 0x000fc60000004100 */
[----:B------:R-:W-:Y:S02]  /*0be0*/  @!P0 FMUL.FTZ R41, R41, R50 ;  /* 0x0000003229298220 */ /* 0x000fe40000410000 */
[----:B------:R-:W-:Y:S01]  /*0bf0*/  @!P5 FADD.FTZ R16, R16, -R43 ;  /* 0x8000002b1010d221 */ /* 0x000fe20000010000 */
[----:B------:R-:W-:Y:S01]  /*0c00*/  IADD3 R43, PT, PT, R3, 0x200, RZ ;  /* 0x00000200032b7810 */ /* 0x000fe20007ffe0ff */
[----:B------:R-:W-:Y:S01]  /*0c10*/  @!P0 FFMA.FTZ R46, R41, R51, R46 ;  /* 0x00000033292e8223 */ /* 0x000fe2000001002e */
[----:B------:R-:W-:Y:S01]  /*0c20*/  IADD3 R41, PT, PT, R3, 0x100, RZ ;  /* 0x0000010003297810 */ /* 0x000fe20007ffe0ff */
[----:B------:R-:W-:Y:S01]  /*0c30*/  @!P5 FMUL.FTZ R16, R16, R47 ;  /* 0x0000002f1010d220 */ /* 0x000fe20000410000 */
[-C--:B------:R-:W-:Y:S02]  /*0c40*/  ISETP.GE.U32.AND P3, PT, R43, R2.reuse, PT ;  /* 0x000000022b00720c */ /* 0x080fe40003f66070 */
[----:B------:R-:W-:Y:S01]  /*0c50*/  ISETP.GE.U32.AND P1, PT, R41, R2, PT ;  /* 0x000000022900720c */ /* 0x000fe20003f26070 */
[----:B--2---:R-:W-:Y:S01]  /*0c60*/  @!P5 FFMA.FTZ R16, R16, R48, R45 ;  /* 0x000000301010d223 */ /* 0x004fe2000001002d */
[----:B------:R-:W-:-:S02]  /*0c70*/  IADD3 R41, PT, PT, R3, 0x180, RZ ;  /* 0x0000018003297810 */ /* 0x000fc40007ffe0ff */
[C---:B------:R-:W-:Y:S02]  /*0c80*/  IADD3 R47, PT, PT, R3.reuse, 0x280, RZ ;  /* 0x00000280032f7810 */ /* 0x040fe40007ffe0ff */
[C---:B------:R-:W-:Y:S02]  /*0c90*/  IADD3 R43, PT, PT, R3.reuse, 0x300, RZ ;  /* 0x00000300032b7810 */ /* 0x040fe40007ffe0ff */
[----:B------:R-:W-:Y:S02]  /*0ca0*/  IADD3 R45, PT, PT, R3, 0x380, RZ ;  /* 0x00000380032d7810 */ /* 0x000fe40007ffe0ff */
[----:B------:R-:W-:Y:S02]  /*0cb0*/  @!P5 F2FP.F16.F32.PACK_AB R4, RZ, R16 ;  /* 0x00000010ff04d23e */ /* 0x000fe400000000ff */
[-C--:B------:R-:W-:Y:S02]  /*0cc0*/  ISETP.GE.U32.AND P2, PT, R41, R2.reuse, PT ;  /* 0x000000022900720c */ /* 0x080fe40003f46070 */
[----:B------:R-:W-:-:S02]  /*0cd0*/  ISETP.GE.U32.AND P4, PT, R47, R2, PT ;  /* 0x000000022f00720c */ /* 0x000fc40003f86070 */
[-C--:B------:R-:W-:Y:S02]  /*0ce0*/  ISETP.GE.U32.AND P6, PT, R43, R2.reuse, PT ;  /* 0x000000022b00720c */ /* 0x080fe40003fc6070 */
[----:B------:R-:W-:Y:S02]  /*0cf0*/  ISETP.GE.U32.AND P5, PT, R45, R2, PT ;  /* 0x000000022d00720c */ /* 0x000fe40003fa6070 */
[----:B------:R-:W-:Y:S02]  /*0d00*/  @!P0 IADD3 R47, PT, PT, R0, R3, RZ ;  /* 0x00000003002f8210 */ /* 0x000fe40007ffe0ff */
[----:B------:R-:W-:-:S03]  /*0d10*/  @!P0 F2FP.F16.F32.PACK_AB R37, RZ, R46 ;  /* 0x0000002eff25823e */ /* 0x000fc600000000ff */
[----:B0-----:R-:W-:Y:S01]  /*0d20*/  @!P0 IMAD.WIDE.U32 R26, R47, 0x2, R26 ;  /* 0x000000022f1a8825 */ /* 0x001fe200078e001a */
[----:B------:R-:W-:-:S04]  /*0d30*/  @!P0 MOV R3, R59 ;  /* 0x0000003b00038202 */ /* 0x000fc80000000f00 */
[----:B------:R0:W-:Y:S01]  /*0d40*/  @!P0 STG.E.U16 desc[UR4][R26.64], R37 ;  /* 0x000000251a008986 */ /* 0x0001e2000c101504 */
[----:B------:R-:W-:Y:S01]  /*0d50*/  ISETP.GE.U32.AND P0, PT, R3, R2, PT ;  /* 0x000000020300720c */ /* 0x000fe20003f06070 */
[----:B------:R-:W-:Y:S02]  /*0d60*/  @!P1 HADD2.F32 R41, -RZ, R42.H0_H0 ;  /* 0x2000002aff299230 */ /* 0x000fe40000004100 */
[----:B------:R-:W-:-:S03]  /*0d70*/  @!P2 HADD2.F32 R39, -RZ, R39.H0_H0 ;  /* 0x20000027ff27a230 */ /* 0x000fc60000004100 */
[----:B------:R-:W-:-:S04]  /*0d80*/  @!P1 FADD.FTZ R41, R41, -R44 ;  /* 0x8000002c29299221 */ /* 0x000fc80000010000 */
[----:B------:R-:W-:Y:S01]  /*0d90*/  @!P1 FMUL.FTZ R40, R41, R40 ;  /* 0x0000002829289220 */ /* 0x000fe20000410000 */
[----:B------:R-:W-:-:S04]  /*0da0*/  @!P2 FADD.FTZ R39, R39, -R36 ;  /* 0x800000242727a221 */ /* 0x000fc80000010000 */
[----:B------:R-:W-:Y:S01]  /*0db0*/  @!P2 FMUL.FTZ R12, R39, R12 ;  /* 0x0000000c270ca220 */ /* 0x000fe20000410000 */
[----:B------:R-:W-:Y:S01]  /*0dc0*/  @!P1 FFMA.FTZ R33, R40, R38, R33 ;  /* 0x0000002628219223 */ /* 0x000fe20000010021 */
[----:B------:R-:W-:Y:S02]  /*0dd0*/  BSSY.RECONVERGENT B0, `(.L_x_22379) ;  /* 0x0000043000007945 */ /* 0x000fe40003800200 */
[----:B------:R-:W-:Y:S02]  /*0de0*/  @!P2 FFMA.FTZ R12, R12, R32, R25 ;  /* 0x000000200c0ca223 */ /* 0x000fe40000010019 */
[----:B------:R-:W-:Y:S01]  /*0df0*/  BSSY.RELIABLE B1, `(.L_x_22380) ;  /* 0x000003a000017945 */ /* 0x000fe20003800100 */
[----:B------:R-:W-:Y:S02]  /*0e00*/  @!P1 F2FP.F16.F32.PACK_AB R5, RZ, R33 ;  /* 0x00000021ff05923e */ /* 0x000fe400000000ff */
[----:B------:R-:W-:Y:S01]  /*0e10*/  @!P2 F2FP.F16.F32.PACK_AB R6, RZ, R12 ;  /* 0x0000000cff06a23e */ /* 0x000fe200000000ff */
[----:B------:R-:W-:-:S05]  /*0e20*/  @!P3 HADD2.F32 R35, -RZ, R35.H0_H0 ;  /* 0x20000023ff23b230 */ /* 0x000fca0000004100 */
[----:B-----5:R-:W-:Y:S01]  /*0e30*/  @!P3 FADD.FTZ R30, R35, -R30 ;  /* 0x8000001e231eb221 */ /* 0x020fe20000010000 */
[----:B------:R-:W-:-:S03]  /*0e40*/  @!P4 HADD2.F32 R34, -RZ, R34.H0_H0 ;  /* 0x20000022ff22c230 */ /* 0x000fc60000004100 */
[----:B------:R-:W-:-:S04]  /*0e50*/  @!P3 FMUL.FTZ R30, R30, R23 ;  /* 0x000000171e1eb220 */ /* 0x000fc80000410000 */
[----:B------:R-:W-:-:S05]  /*0e60*/  @!P3 FFMA.FTZ R17, R30, R24, R17 ;  /* 0x000000181e11b223 */ /* 0x000fca0000010011 */
[----:B------:R-:W-:Y:S01]  /*0e70*/  @!P3 F2FP.F16.F32.PACK_AB R7, RZ, R17 ;  /* 0x00000011ff07b23e */ /* 0x000fe200000000ff */
[----:B------:R-:W-:-:S04]  /*0e80*/  @!P4 FADD.FTZ R29, R34, -R29 ;  /* 0x8000001d221dc221 */ /* 0x000fc80000010000 */
[----:B------:R-:W-:-:S04]  /*0e90*/  @!P4 FMUL.FTZ R29, R29, R22 ;  /* 0x000000161d1dc220 */ /* 0x000fc80000410000 */
[----:B------:R-:W-:-:S05]  /*0ea0*/  @!P4 FFMA.FTZ R14, R29, R21, R14 ;  /* 0x000000151d0ec223 */ /* 0x000fca000001000e */
[----:B------:R-:W-:Y:S01]  /*0eb0*/  @!P4 F2FP.F16.F32.PACK_AB R8, RZ, R14 ;  /* 0x0000000eff08c23e */ /* 0x000fe200000000ff */
[----:B---3--:R-:W-:-:S05]  /*0ec0*/  @!P6 HADD2.F32 R16, -RZ, R31.H0_H0 ;  /* 0x2000001fff10e230 */ /* 0x008fca0000004100 */
[----:B------:R-:W-:-:S04]  /*0ed0*/  @!P6 FADD.FTZ R16, R16, -R11 ;  /* 0x8000000b1010e221 */ /* 0x000fc80000010000 */
[----:B------:R-:W-:-:S04]  /*0ee0*/  @!P6 FMUL.FTZ R16, R16, R19 ;  /* 0x000000131010e220 */ /* 0x000fc80000410000 */
[----:B------:R-:W-:-:S05]  /*0ef0*/  @!P6 FFMA.FTZ R15, R16, R18, R15 ;  /* 0x00000012100fe223 */ /* 0x000fca000001000f */
[----:B------:R-:W-:Y:S01]  /*0f00*/  @!P6 F2FP.F16.F32.PACK_AB R9, RZ, R15 ;  /* 0x0000000fff09e23e */ /* 0x000fe200000000ff */
[----:B0-----:R-:W-:-:S05]  /*0f10*/  @!P5 HADD2.F32 R27, -RZ, R28.H0_H0 ;  /* 0x2000001cff1bd230 */ /* 0x001fca0000004100 */
[----:B------:R-:W-:-:S04]  /*0f20*/  @!P5 FADD.FTZ R20, R27, -R20 ;  /* 0x800000141b14d221 */ /* 0x000fc80000010000 */
[----:B------:R-:W-:-:S04]  /*0f30*/  @!P5 FMUL.FTZ R13, R20, R13 ;  /* 0x0000000d140dd220 */ /* 0x000fc80000410000 */
[----:B----4-:R-:W-:-:S05]  /*0f40*/  @!P5 FFMA.FTZ R13, R13, R53, R52 ;  /* 0x000000350d0dd223 */ /* 0x010fca0000010034 */
[----:B------:R-:W-:Y:S01]  /*0f50*/  @!P5 F2FP.F16.F32.PACK_AB R10, RZ, R13 ;  /* 0x0000000dff0ad23e */ /* 0x000fe200000000ff */
[----:B------:R-:W-:Y:S06]  /*0f60*/  @P0 BRA `(.L_x_22381) ;  /* 0x0000000000300947 */ /* 0x000fec0003800000 */
        /* <DEDUP_REMOVED lines=12> */
.L_x_22381:
[----:B------:R-:W-:-:S13]  /*1030*/  ISETP.GE.U32.AND P0, PT, R3, R2, PT ;  /* 0x000000020300720c */ /* 0x000fda0003f06070 */
[----:B------:R-:W-:Y:S05]  /*1040*/  @P0 BRA `(.L_x_22383) ;  /* 0x0000000000300947 */ /* 0x000fea0003800000 */
[----:B0-----:R-:W0:Y:S01]  /*1050*/  LDC.64 R4, c[0x0][0x388] ;  /* 0x0000e200ff047b82 */ /* 0x001e220000000a00 */
[----:B------:R-:W-:Y:S02]  /*1060*/  IADD3 R11, PT, PT, R0, R3, RZ ;  /* 0x00000003000b7210 */ /* 0x000fe40007ffe0ff */
[----:B------:R-:W-:-:S03]  /*1070*/  IADD3 R3, PT, PT, R3, 0x80, RZ ;  /* 0x0000008003037810 */ /* 0x000fc60007ffe0ff */
[----:B0-----:R-:W-:-:S05]  /*1080*/  IMAD.WIDE.U32 R4, R11, 0x2, R4 ;  /* 0x000000020b047825 */ /* 0x001fca00078e0004 */
[----:B------:R1:W-:Y:S02]  /*1090*/  STG.E.U16 desc[UR4][R4.64], R6 ;  /* 0x0000000604007986 */ /* 0x0003e4000c101504 */
.L_x_22382:
[----:B------:R-:W-:-:S13]  /*10a0*/  ISETP.GE.U32.AND P0, PT, R3, R2, PT ;  /* 0x000000020300720c */ /* 0x000fda0003f06070 */
[----:B------:R-:W-:Y:S05]  /*10b0*/  @P0 BRA `(.L_x_22384) ;  /* 0x0000000000340947 */ /* 0x000fea0003800000 */
[----:B01----:R-:W0:Y:S01]  /*10c0*/  LDC.64 R4, c[0x0][0x388] ;  /* 0x0000e200ff047b82 */ /* 0x003e220000000a00 */
[----:B------:R-:W-:Y:S02]  /*10d0*/  IADD3 R11, PT, PT, R0, R3, RZ ;  /* 0x00000003000b7210 */ /* 0x000fe40007ffe0ff */
[----:B------:R-:W-:-:S03]  /*10e0*/  IADD3 R3, PT, PT, R3, 0x80, RZ ;  /* 0x0000008003037810 */ /* 0x000fc60007ffe0ff */
[----:B0-----:R-:W-:-:S05]  /*10f0*/  IMAD.WIDE.U32 R4, R11, 0x2, R4 ;  /* 0x000000020b047825 */ /* 0x001fca00078e0004 */
[----:B------:R1:W-:Y:S02]  /*1100*/  STG.E.U16 desc[UR4][R4.64], R7 ;  /* 0x0000000704007986 */ /* 0x0003e4000c101504 */
.L_x_22383:
        /* <DEDUP_REMOVED lines=8> */
.L_x_22384:
[----:B------:R-:W-:Y:S05]  /*1190*/  BSYNC.RELIABLE B1 ;  /* 0x0000000000017941 */ /* 0x000fea0003800100 */
.L_x_22380:
[----:B------:R-:W-:-:S13]  /*11a0*/  ISETP.GE.U32.AND P0, PT, R3, R2, PT ;  /* 0x000000020300720c */ /* 0x000fda0003f06070 */
[----:B012---:R-:W0:Y:S01]  /*11b0*/  @!P0 LDC.64 R4, c[0x0][0x388] ;  /* 0x0000e200ff048b82 */ /* 0x007e220000000a00 */
[----:B------:R-:W-:Y:S02]  /*11c0*/  @!P0 IADD3 R7, PT, PT, R0, R3, RZ ;  /* 0x0000000300078210 */ /* 0x000fe40007ffe0ff */
[----:B------:R-:W-:-:S03]  /*11d0*/  @!P0 IADD3 R3, PT, PT, R3, 0x80, RZ ;  /* 0x0000008003038810 */ /* 0x000fc60007ffe0ff */
[----:B0-----:R-:W-:-:S05]  /*11e0*/  @!P0 IMAD.WIDE.U32 R4, R7, 0x2, R4 ;  /* 0x0000000207048825 */ /* 0x001fca00078e0004 */
[----:B------:R2:W-:Y:S02]  /*11f0*/  @!P0 STG.E.U16 desc[UR4][R4.64], R9 ;  /* 0x0000000904008986 */ /* 0x0005e4000c101504 */
.L_x_22385:
[----:B------:R-:W-:Y:S05]  /*1200*/  BSYNC.RECONVERGENT B0 ;  /* 0x0000000000007941 */ /* 0x000fea0003800200 */
.L_x_22379:
        /* <DEDUP_REMOVED lines=8> */
.L_x_22378:
[----:B------:R-:W0:Y:S01]  /*1290*/  S2R R6, SR_TID.X ;  /* 0x0000000000067919 */ /* 0x000e220000002100 */
[----:B------:R-:W1:Y:S08]  /*12a0*/  LDC.64 R2, c[0x0][0x390] ;  /* 0x0000e400ff027b82 */ /* 0x000e700000000a00 */
[----:B------:R-:W2:Y:S08]  /*12b0*/  LDC.64 R4, c[0x0][0x3a8] ;  /* 0x0000ea00ff047b82 */ /* 0x000eb00000000a00 */
[----:B------:R-:W3:Y:S01]  /*12c0*/  LDC.64 R8, c[0x0][0x398] ;  /* 0x0000e600ff087b82 */ /* 0x000ee20000000a00 */
[----:B-1----:R-:W-:-:S07]  /*12d0*/  IMAD.WIDE.U32 R2, R0, 0x2, R2 ;  /* 0x0000000200027825 */ /* 0x002fce00078e0002 */
[----:B------:R-:W1:Y:S01]  /*12e0*/  LDC.64 R18, c[0x0][0x3a0] ;  /* 0x0000e800ff127b82 */ /* 0x000e620000000a00 */
[----:B0-----:R-:W-:-:S07]  /*12f0*/  IMAD.WIDE.U32 R20, R6, 0x4, R2 ;  /* 0x0000000406147825 */ /* 0x001fce00078e0002 */
[----:B------:R-:W0:Y:S01]  /*1300*/  LDC.64 R24, c[0x0][0x3b0] ;  /* 0x0000ec00ff187b82 */ /* 0x000e220000000a00 */
[----:B--2---:R-:W-:Y:S01]  /*1310*/  IMAD.WIDE.U32 R4, R0, 0x4, R4 ;  /* 0x0000000400047825 */ /* 0x004fe200078e0004 */
[----:B------:R-:W2:Y:S04]  /*1320*/  LDG.E R11, desc[UR4][R20.64] ;  /* 0x00000004140b7981 */ /* 0x000ea8000c1e1900 */
[----:B------:R-:W4:Y:S01]  /*1330*/  LDG.E R10, desc[UR4][R20.64+0x200] ;  /* 0x00020004140a7981 */ /* 0x000f22000c1e1900 */
[----:B------:R-:W-:-:S03]  /*1340*/  IMAD.WIDE.U32 R22, R6, 0x8, R4 ;  /* 0x0000000806167825 */ /* 0x000fc600078e0004 */
[----:B------:R-:W5:Y:S04]  /*1350*/  LDG.E R7, desc[UR4][R20.64+0x400] ;  /* 0x0004000414077981 */ /* 0x000f68000c1e1900 */
[----:B------:R-:W5:Y:S01]  /*1360*/  LDG.E.64 R4, desc[UR4][R22.64] ;  /* 0x0000000416047981 */ /* 0x000f62000c1e1b00 */
[----:B---3--:R-:W-:-:S03]  /*1370*/  IMAD.WIDE.U32 R8, R0, 0x4, R8 ;  /* 0x0000000400087825 */ /* 0x008fc600078e0008 */
[----:B------:R-:W3:Y:S01]  /*1380*/  LDG.E.64 R2, desc[UR4][R22.64+0x400] ;  /* 0x0004000416027981 */ /* 0x000ee2000c1e1b00 */
[----:B-1----:R-:W-:-:S03]  /*1390*/  IMAD.WIDE.U32 R18, R0, 0x4, R18 ;  /* 0x0000000400127825 */ /* 0x002fc600078e0012 */
[----:B------:R-:W3:Y:S01]  /*13a0*/  LDG.E R16, desc[UR4][R20.64+0x600] ;  /* 0x0006000414107981 */ /* 0x000ee2000c1e1900 */
[----:B0-----:R-:W-:-:S03]  /*13b0*/  IMAD.WIDE.U32 R24, R0, 0x4, R24 ;  /* 0x0000000400187825 */ /* 0x001fc600078e0018 */
[----:B------:R-:W3:Y:S01]  /*13c0*/  LDG.E.64 R12, desc[UR4][R22.64+0xc00] ;  /* 0x000c0004160c7981 */ /* 0x000ee2000c1e1b00 */
[----:B------:R-:W-:-:S03]  /*13d0*/  IMAD.WIDE.U32 R40, R6, 0x8, R8 ;  /* 0x0000000806287825 */ /* 0x000fc600078e0008 */
[----:B------:R-:W3:Y:S01]  /*13e0*/  LDG.E.64 R8, desc[UR4][R22.64+0x800] ;  /* 0x0008000416087981 */ /* 0x000ee2000c1e1b00 */
[----:B------:R-:W-:-:S03]  /*13f0*/  IMAD.WIDE.U32 R42, R6, 0x8, R18 ;  /* 0x00000008062a7825 */ /* 0x000fc600078e0012 */
[----:B------:R-:W3:Y:S01]  /*1400*/  LDG.E.64 R14, desc[UR4][R40.64] ;  /* 0x00000004280e7981 */ /* 0x000ee2000c1e1b00 */
[----:B------:R-:W-:-:S03]  /*1410*/  IMAD.WIDE.U32 R44, R6, 0x8, R24 ;  /* 0x00000008062c7825 */ /* 0x000fc600078e0018 */
[----:B------:R-:W3:Y:S04]  /*1420*/  LDG.E.64 R18, desc[UR4][R40.64+0x400] ;  /* 0x0004000428127981 */ /* 0x000ee8000c1e1b00 */
[----:B------:R-:W3:Y:S04]  /*1430*/  LDG.E.64 R24, desc[UR4][R40.64+0x800] ;  /* 0x0008000428187981 */ /* 0x000ee8000c1e1b00 */
[----:B------:R0:W3:Y:S04]  /*1440*/  LDG.E.64 R36, desc[UR4][R40.64+0xc00] ;  /* 0x000c000428247981 */ /* 0x0000e8000c1e1b00 */
[----:B------:R-:W3:Y:S04]  /*1450*/  LDG.E.64 R30, desc[UR4][R42.64] ;  /* 0x000000042a1e7981 */ /* 0x000ee8000c1e1b00 */
[----:B------:R-:W3:Y:S04]  /*1460*/  LDG.E.64 R34, desc[UR4][R44.64] ;  /* 0x000000042c227981 */ /* 0x000ee8000c1e1b00 */
[----:B------:R-:W3:Y:S04]  /*1470*/  LDG.E.64 R28, desc[UR4][R42.64+0x400] ;  /* 0x000400042a1c7981 */ /* 0x000ee8000c1e1b00 */
[----:B------:R-:W3:Y:S04]  /*1480*/  LDG.E.64 R32, desc[UR4][R44.64+0x400] ;  /* 0x000400042c207981 */ /* 0x000ee8000c1e1b00 */
[----:B------:R-:W3:Y:S04]  /*1490*/  LDG.E.64 R20, desc[UR4][R42.64+0x800] ;  /* 0x000800042a147981 */ /* 0x000ee8000c1e1b00 */
[----:B------:R-:W3:Y:S04]  /*14a0*/  LDG.E.64 R22, desc[UR4][R44.64+0x800] ;  /* 0x000800042c167981 */ /* 0x000ee8000c1e1b00 */
[----:B------:R-:W3:Y:S04]  /*14b0*/  LDG.E.64 R26, desc[UR4][R42.64+0xc00] ;  /* 0x000c00042a1a7981 */ /* 0x000ee8000c1e1b00 */
[----:B------:R-:W3:Y:S01]  /*14c0*/  LDG.E.64 R38, desc[UR4][R44.64+0xc00] ;  /* 0x000c00042c267981 */ /* 0x000ee2000c1e1b00 */
[----:B--2---:R-:W-:-:S02]  /*14d0*/  HADD2.F32 R17, -RZ, R11.H0_H0 ;  /* 0x2000000bff117230 */ /* 0x004fc40000004100 */
[----:B------:R-:W-:Y:S02]  /*14e0*/  HADD2.F32 R46, -RZ, R11.H1_H1 ;  /* 0x3000000bff2e7230 */ /* 0x000fe40000004100 */
[----:B----4-:R-:W-:Y:S02]  /*14f0*/  HADD2.F32 R11, -RZ, R10.H0_H0 ;  /* 0x2000000aff0b7230 */ /* 0x010fe40000004100 */
[----:B-----5:R-:W-:Y:S01]  /*1500*/  FADD.FTZ R17, -R4, R17 ;  /* 0x0000001104117221 */ /* 0x020fe20000010100 */
[----:B------:R-:W-:Y:S02]  /*1510*/  FADD.FTZ R46, -R5, R46 ;  /* 0x0000002e052e7221 */ /* 0x000fe40000010100 */
[----:B------:R-:W1:Y:S01]  /*1520*/  LDC.64 R4, c[0x0][0x388] ;  /* 0x0000e200ff047b82 */ /* 0x000e620000000a00 */
[----:B---3--:R-:W-:Y:S01]  /*1530*/  FADD.FTZ R11, -R2, R11 ;  /* 0x0000000b020b7221 */ /* 0x008fe20000010100 */
[--C-:B0-----:R-:W-:Y:S02]  /*1540*/  HADD2.F32 R41, -RZ, R7.reuse.H0_H0 ;  /* 0x20000007ff297230 */ /* 0x101fe40000004100 */
[----:B------:R-:W-:-:S02]  /*1550*/  HADD2.F32 R2, -RZ, R7.H1_H1 ;  /* 0x30000007ff027230 */ /* 0x000fc40000004100 */
[----:B------:R-:W-:Y:S02]  /*1560*/  HADD2.F32 R7, -RZ, R16.H0_H0 ;  /* 0x20000010ff077230 */ /* 0x000fe40000004100 */
[----:B------:R-:W-:Y:S02]  /*1570*/  HADD2.F32 R10, -RZ, R10.H1_H1 ;  /* 0x3000000aff0a7230 */ /* 0x000fe40000004100 */
[----:B------:R-:W-:Y:S02]  /*1580*/  HADD2.F32 R16, -RZ, R16.H1_H1 ;  /* 0x30000010ff107230 */ /* 0x000fe40000004100 */
[----:B------:R-:W-:Y:S01]  /*1590*/  FADD.FTZ R7, -R12, R7 ;  /* 0x000000070c077221 */ /* 0x000fe20000010100 */
[----:B------:R-:W-:Y:S01]  /*15a0*/  FADD.FTZ R10, -R3, R10 ;  /* 0x0000000a030a7221 */ /* 0x000fe20000010100 */
[----:B------:R-:W-:Y:S01]  /*15b0*/  FADD.FTZ R41, -R8, R41 ;  /* 0x0000002908297221 */ /* 0x000fe20000010100 */
[----:B------:R-:W-:Y:S01]  /*15c0*/  FADD.FTZ R2, -R9, R2 ;  /* 0x0000000209027221 */ /* 0x000fe20000010100 */
[----:B------:R-:W-:Y:S01]  /*15d0*/  FADD.FTZ R16, -R13, R16 ;  /* 0x000000100d107221 */ /* 0x000fe20000010100 */
        /* <DEDUP_REMOVED lines=8> */
[----:B-1----:R-:W-:-:S04]  /*1660*/  IMAD.WIDE.U32 R4, R0, 0x2, R4 ;  /* 0x0000000200047825 */ /* 0x002fc800078e0004 */
[----:B------:R-:W-:Y:S01]  /*1670*/  FFMA.FTZ R17, R34, R17, R30 ;  /* 0x0000001122117223 */ /* 0x000fe2000001001e */
[----:B------:R-:W-:Y:S01]  /*1680*/  FFMA.FTZ R46, R35, R46, R31 ;  /* 0x0000002e232e7223 */ /* 0x000fe2000001001f */
[----:B------:R-:W-:-:S04]  /*1690*/  IMAD.WIDE.U32 R4, R6, 0x4, R4 ;  /* 0x0000000406047825 */ /* 0x000fc800078e0004 */
[----:B------:R-:W-:Y:S01]  /*16a0*/  FFMA.FTZ R11, R32, R11, R28 ;  /* 0x0000000b200b7223 */ /* 0x000fe2000001001c */
[----:B------:R-:W-:Y:S01]  /*16b0*/  FFMA.FTZ R10, R33, R10, R29 ;  /* 0x0000000a210a7223 */ /* 0x000fe2000001001d */
[----:B------:R-:W-:Y:S01]  /*16c0*/  F2FP.F16.F32.PACK_AB R17, R46, R17 ;  /* 0x000000112e11723e */ /* 0x000fe200000000ff */
[----:B------:R-:W-:Y:S01]  /*16d0*/  FFMA.FTZ R20, R22, R41, R20 ;  /* 0x0000002916147223 */ /* 0x000fe20000010014 */
[----:B------:R-:W-:Y:S02]  /*16e0*/  FFMA.FTZ R21, R23, R2, R21 ;  /* 0x0000000217157223 */ /* 0x000fe40000010015 */
[----:B------:R-:W-:Y:S01]  /*16f0*/  F2FP.F16.F32.PACK_AB R11, R10, R11 ;  /* 0x0000000b0a0b723e */ /* 0x000fe200000000ff */
[----:B------:R-:W-:Y:S01]  /*1700*/  FFMA.FTZ R7, R38, R7, R26 ;  /* 0x0000000726077223 */ /* 0x000fe2000001001a */
[----:B------:R-:W-:Y:S01]  /*1710*/  FFMA.FTZ R16, R39, R16, R27 ;  /* 0x0000001027107223 */ /* 0x000fe2000001001b */
[----:B------:R-:W-:-:S04]  /*1720*/  F2FP.F16.F32.PACK_AB R21, R21, R20 ;  /* 0x000000141515723e */ /* 0x000fc800000000ff */
[----:B------:R-:W-:Y:S01]  /*1730*/  F2FP.F16.F32.PACK_AB R7, R16, R7 ;  /* 0x000000071007723e */ /* 0x000fe200000000ff */
[----:B------:R-:W-:Y:S04]  /*1740*/  STG.E desc[UR4][R4.64], R17 ;  /* 0x0000001104007986 */ /* 0x000fe8000c101904 */
[----:B------:R-:W-:Y:S04]  /*1750*/  STG.E desc[UR4][R4.64+0x200], R11 ;  /* 0x0002000b04007986 */ /* 0x000fe8000c101904 */
[----:B------:R-:W-:Y:S04]  /*1760*/  STG.E desc[UR4][R4.64+0x400], R21 ;  /* 0x0004001504007986 */ /* 0x000fe8000c101904 */
[----:B------:R-:W-:Y:S01]  /*1770*/  STG.E desc[UR4][R4.64+0x600], R7 ;  /* 0x0006000704007986 */ /* 0x000fe2000c101904 */
[----:B------:R-:W-:Y:S05]  /*1780*/  EXIT ;  /* 0x000000000000794d */ /* 0x000fea0003800000 */
.L_x_22386:
        /* <DEDUP_REMOVED lines=15> */
.L_x_27510:


//--------------------- .text._ZN2at6native29vectorized_elementwise_kernelILi4EZZZNS0_49_GLOBAL__N__b919a28f_16_Normalization_cu_5c38458722batch_norm_elementwiseERKNS_6TensorES5_RKSt8optionalIS3_ES9_S5_S5_ENKUlvE0_clEvENKUlvE2_clEvEUlN3c104HalfEffffE_St5arrayIPcLm6EEEEviT0_T1_ --------------------------
	.section	.text._ZN2at6native29vectorized_elementwise_kernelILi4EZZZNS0_49_GLOBAL__N__b919a28f_16_Normalization_cu_5c38458722batch_norm_elementwiseERKNS_6TensorES5_RKSt8optionalIS3_ES9_S5_S5_ENKUlvE0_clEvENKUlvE2_clEvEUlN3c104HalfEffffE_St5arrayIPcLm6EEEEviT0_T1_,"ax",@progbits
	.align	128
        .global         _ZN2at6native29vectorized_elementwise_kernelILi4EZZZNS0_49_GLOBAL__N__b919a28f_16_Normalization_cu_5c38458722batch_norm_elementwiseERKNS_6TensorES5_RKSt8optionalIS3_ES9_S5_S5_ENKUlvE0_clEvENKUlvE2_clEvEUlN3c104HalfEffffE_St5arrayIPcLm6EEEEviT0_T1_
        .type           _ZN2at6native29vectorized_elementwise_kernelILi4EZZZNS0_49_GLOBAL__N__b919a28f_16_Normalization_cu_5c38458722batch_norm_elementwiseERKNS_6TensorES5_RKSt8optionalIS3_ES9_S5_S5_ENKUlvE0_clEvENKUlvE2_clEvEUlN3c104HalfEffffE_St5arrayIPcLm6EEEEviT0_T1_,@function
        .size           _ZN2at6native29vectorized_elementwise_kernelILi4EZZZNS0_49_GLOBAL__N__b919a28f_16_Normalization_cu_5c38458722batch_norm_elementwiseERKNS_6TensorES5_RKSt8optionalIS3_ES9_S5_S5_ENKUlvE0_clEvENKUlvE2_clEvEUlN3c104HalfEffffE_St5arrayIPcLm6EEEEviT0_T1_,(.L_x_27511 - _ZN2at6native29vectorized_elementwise_kernelILi4EZZZNS0_49_GLOBAL__N__b919a28f_16_Normalization_cu_5c38458722batch_norm_elementwiseERKNS_6TensorES5_RKSt8optionalIS3_ES9_S5_S5_ENKUlvE0_clEvENKUlvE2_clEvEUlN3c104HalfEffffE_St5arrayIPcLm6EEEEviT0_T1_)
        .other          _ZN2at6native29vectorized_elementwise_kernelILi4EZZZNS0_49_GLOBAL__N__b919a28f_16_Normalization_cu_5c38458722batch_norm_elementwiseERKNS_6TensorES5_RKSt8optionalIS3_ES9_S5_S5_ENKUlvE0_clEvENKUlvE2_clEvEUlN3c104HalfEffffE_St5arrayIPcLm6EEEEviT0_T1_,@"STO_CUDA_ENTRY STV_DEFAULT"
_ZN2at6native29vectorized_elementwise_kernelILi4EZZZNS0_49_GLOBAL__N__b919a28f_16_Normalization_cu_5c38458722batch_norm_elementwiseERKNS_6TensorES5_RKSt8optionalIS3_ES9_S5_S5_ENKUlvE0_clEvENKUlvE2_clEvEUlN3c104HalfEffffE_St5arrayIPcLm6EEEEviT0_T1_:
.text._ZN2at6native29vectorized_elementwise_kernelILi4EZZZNS0_49_GLOBAL__N__b919a28f_16_Normalization_cu_5c38458722batch_norm_elementwiseERKNS_6TensorES5_RKSt8optionalIS3_ES9_S5_S5_ENKUlvE0_clEvENKUlvE2_clEvEUlN3c104HalfEffffE_St5arrayIPcLm6EEEEviT0_T1_:
        /* <DEDUP_REMOVED lines=259> */
.L_x_22390:
[----:B------:R-:W-:-:S13]  /*1030*/  ISETP.GE.U32.AND P0, PT, R3, R2, PT ;  /* 0x000000020300720c */ /* 0x000fda0003f06070 */
[----:B------:R-:W-:Y:S05]  /*1040*/  @P0 BRA `(.L_x_22392) ;  /* 0x0000000000300947 */ /* 0x000fea0003800000 */
[----:B0-----:R-:W0:Y:S01]  /*1050*/  LDC.64 R4, c[0x0][0x388] ;  /* 0x0000e200ff047b82 */ /* 0x001e220000000a00 */
[----:B------:R-:W-:Y:S02]  /*1060*/  IADD3 R11, PT, PT, R0, R3, RZ ;  /* 0x00000003000b7210 */ /* 0x000fe40007ffe0ff */
[----:B------:R-:W-:-:S03]  /*1070*/  IADD3 R3, PT, PT, R3, 0x80, RZ ;  /* 0x0000008003037810 */ /* 0x000fc60007ffe0ff */
[----:B0-----:R-:W-:-:S05]  /*1080*/  IMAD.WIDE.U32 R4, R11, 0x2, R4 ;  /* 0x000000020b047825 */ /* 0x001fca00078e0004 */
[----:B------:R1:W-:Y:S02]  /*1090*/  STG.E.U16 desc[UR4][R4.64], R6 ;  /* 0x0000000604007986 */ /* 0x0003e4000c101504 */
.L_x_22391:
[----:B------:R-:W-:-:S13]  /*10a0*/  ISETP.GE.U32.AND P0, PT, R3, R2, PT ;  /* 0x000000020300720c */ /* 0x000fda0003f06070 */
[----:B------:R-:W-:Y:S05]  /*10b0*/  @P0 BRA `(.L_x_22393) ;  /* 0x0000000000340947 */ /* 0x000fea0003800000 */
[----:B01----:R-:W0:Y:S01]  /*10c0*/  LDC.64 R4, c[0x0][0x388] ;  /* 0x0000e200ff047b82 */ /* 0x003e220000000a00 */
[----:B------:R-:W-:Y:S02]  /*10d0*/  IADD3 R11, PT, PT, R0, R3, RZ ;  /* 0x00000003000b7210 */ /* 0x000fe40007ffe0ff */
[----:B------:R-:W-:-:S03]  /*10e0*/  IADD3 R3, PT, PT, R3, 0x80, RZ ;  /* 0x0000008003037810 */ /* 0x000fc60007ffe0ff */
[----:B0-----:R-:W-:-:S05]  /*10f0*/  IMAD.WIDE.U32 R4, R11, 0x2, R4 ;  /* 0x000000020b047825 */ /* 0x001fca00078e0004 */
[----:B------:R1:W-:Y:S02]  /*1100*/  STG.E.U16 desc[UR4][R4.64], R7 ;  /* 0x0000000704007986 */ /* 0x0003e4000c101504 */
.L_x_22392:
        /* <DEDUP_REMOVED lines=8> */
.L_x_22393:
[----:B------:R-:W-:Y:S05]  /*1190*/  BSYNC.RELIABLE B1 ;  /* 0x0000000000017941 */ /* 0x000fea0003800100 */
.L_x_22389:
[----:B------:R-:W-:-:S13]  /*11a0*/  ISETP.GE.U32.AND P0, PT, R3, R2, PT ;  /* 0x000000020300720c */ /* 0x000fda0003f06070 */
[----:B012---:R-:W0:Y:S01]  /*11b0*/  @!P0 LDC.64 R4, c[0x0][0x388] ;  /* 0x0000e200ff048b82 */ /* 0x007e220000000a00 */
[----:B------:R-:W-:Y:S02]  /*11c0*/  @!P0 IADD3 R7, PT, PT, R0, R3, RZ ;  /* 0x0000000300078210 */ /* 0x000fe40007ffe0ff */
[----:B------:R-:W-:-:S03]  /*11d0*/  @!P0 IADD3 R3, PT, PT, R3, 0x80, RZ ;  /* 0x0000008003038810 */ /* 0x000fc60007ffe0ff */
[----:B0-----:R-:W-:-:S05]  /*11e0*/  @!P0 IMAD.WIDE.U32 R4, R7, 0x2, R4 ;  /* 0x0000000207048825 */ /* 0x001fca00078e0004 */
[----:B------:R2:W-:Y:S02]  /*11f0*/  @!P0 STG.E.U16 desc[UR4][R4.64], R9 ;  /* 0x0000000904008986 */ /* 0x0005e4000c101504 */
.L_x_22394:
[----:B------:R-:W-:Y:S05]  /*1200*/  BSYNC.RECONVERGENT B0 ;  /* 0x0000000000007941 */ /* 0x000fea0003800200 */
.L_x_22388:
        /* <DEDUP_REMOVED lines=8> */
.L_x_22387:
[----:B------:R-:W0:Y:S01]  /*1290*/  S2R R2, SR_TID.X ;  /* 0x0000000000027919 */ /* 0x000e220000002100 */
[----:B------:R-:W1:Y:S08]  /*12a0*/  LDC.64 R4, c[0x0][0x390] ;  /* 0x0000e400ff047b82 */ /* 0x000e700000000a00 */
[----:B------:R-:W2:Y:S08]  /*12b0*/  LDC.64 R6, c[0x0][0x3a8] ;  /* 0x0000ea00ff067b82 */ /* 0x000eb00000000a00 */
[----:B------:R-:W3:Y:S08]  /*12c0*/  LDC.64 R8, c[0x0][0x398] ;  /* 0x0000e600ff087b82 */ /* 0x000ef00000000a00 */
[----:B------:R-:W4:Y:S01]  /*12d0*/  LDC.64 R10, c[0x0][0x3a0] ;  /* 0x0000e800ff0a7b82 */ /* 0x000f220000000a00 */
[----:B-1----:R-:W-:-:S04]  /*12e0*/  IMAD.WIDE.U32 R4, R0, 0x2, R4 ;  /* 0x0000000200047825 */ /* 0x002fc800078e0004 */
[----:B0-----:R-:W-:-:S03]  /*12f0*/  IMAD.WIDE.U32 R40, R2, 0x8, R4 ;  /* 0x0000000802287825 */ /* 0x001fc600078e0004 */
[----:B------:R-:W0:Y:S01]  /*1300*/  LDC.64 R12, c[0x0][0x3b0] ;  /* 0x0000ec00ff0c7b82 */ /* 0x000e220000000a00 */
[C---:B--2---:R-:W-:Y:S01]  /*1310*/  IMAD.WIDE.U32 R6, R0.reuse, 0x4, R6 ;  /* 0x0000000400067825 */ /* 0x044fe200078e0006 */
[----:B------:R-:W2:Y:S03]  /*1320*/  LDG.E.64 R36, desc[UR4][R40.64] ;  /* 0x0000000428247981 */ /* 0x000ea6000c1e1b00 */
[----:B---3--:R-:W-:Y:S01]  /*1330*/  IMAD.WIDE.U32 R4, R0, 0x4, R8 ;  /* 0x0000000400047825 */ /* 0x008fe200078e0008 */
[----:B------:R-:W3:Y:S03]  /*1340*/  LDG.E.64 R38, desc[UR4][R40.64+0x400] ;  /* 0x0004000428267981 */ /* 0x000ee6000c1e1b00 */
[----:B------:R-:W-:-:S04]  /*1350*/  IMAD.WIDE.U32 R46, R2, 0x10, R6 ;  /* 0x00000010022e7825 */ /* 0x000fc800078e0006 */
[----:B----4-:R-:W-:Y:S01]  /*1360*/  IMAD.WIDE.U32 R6, R0, 0x4, R10 ;  /* 0x0000000400067825 */ /* 0x010fe200078e000a */
[----:B------:R-:W4:Y:S03]  /*1370*/  LDG.E.128 R32, desc[UR4][R46.64] ;  /* 0x000000042e207981 */ /* 0x000f26000c1e1d00 */
[----:B------:R-:W-:Y:S01]  /*1380*/  IMAD.WIDE.U32 R42, R2, 0x10, R4 ;  /* 0x00000010022a7825 */ /* 0x000fe200078e0004 */
[----:B------:R-:W5:Y:S03]  /*1390*/  LDG.E.128 R20, desc[UR4][R46.64+0x800] ;  /* 0x000800042e147981 */ /* 0x000f66000c1e1d00 */
[----:B0-----:R-:W-:Y:S01]  /*13a0*/  IMAD.WIDE.U32 R8, R0, 0x4, R12 ;  /* 0x0000000400087825 */ /* 0x001fe200078e000c */
[----:B------:R-:W3:Y:S03]  /*13b0*/  LDG.E.128 R28, desc[UR4][R42.64] ;  /* 0x000000042a1c7981 */ /* 0x000ee6000c1e1d00 */
[C---:B------:R-:W-:Y:S01]  /*13c0*/  IMAD.WIDE.U32 R44, R2.reuse, 0x10, R6 ;  /* 0x00000010022c7825 */ /* 0x040fe200078e0006 */
[----:B------:R-:W5:Y:S03]  /*13d0*/  LDG.E.128 R16, desc[UR4][R42.64+0x800] ;  /* 0x000800042a107981 */ /* 0x000f66000c1e1d00 */
[----:B------:R-:W-:Y:S01]  /*13e0*/  IMAD.WIDE.U32 R48, R2, 0x10, R8 ;  /* 0x0000001002307825 */ /* 0x000fe200078e0008 */
[----:B------:R-:W5:Y:S04]  /*13f0*/  LDG.E.128 R4, desc[UR4][R44.64+0x800] ;  /* 0x000800042c047981 */ /* 0x000f68000c1e1d00 */
[----:B------:R-:W5:Y:S04]  /*1400*/  LDG.E.128 R8, desc[UR4][R44.64] ;  /* 0x000000042c087981 */ /* 0x000f68000c1e1d00 */
[----:B------:R-:W5:Y:S04]  /*1410*/  LDG.E.128 R24, desc[UR4][R48.64] ;  /* 0x0000000430187981 */ /* 0x000f68000c1e1d00 */
[----:B------:R-:W5:Y:S01]  /*1420*/  LDG.E.128 R12, desc[UR4][R48.64+0x800] ;  /* 0x00080004300c7981 */ /* 0x000f62000c1e1d00 */
[----:B--2---:R-:W-:-:S02]  /*1430*/  HADD2.F32 R3, -RZ, R36.H0_H0 ;  /* 0x20000024ff037230 */ /* 0x004fc40000004100 */
[----:B------:R-:W-:Y:S02]  /*1440*/  HADD2.F32 R50, -RZ, R36.H1_H1 ;  /* 0x30000024ff327230 */ /* 0x000fe40000004100 */
[--C-:B------:R-:W-:Y:S02]  /*1450*/  HADD2.F32 R51, -RZ, R37.reuse.H0_H0 ;  /* 0x20000025ff337230 */ /* 0x100fe40000004100 */
[----:B------:R-:W-:Y:S02]  /*1460*/  HADD2.F32 R52, -RZ, R37.H1_H1 ;  /* 0x30000025ff347230 */ /* 0x000fe40000004100 */
[----:B------:R-:W0:Y:S01]  /*1470*/  LDC.64 R36, c[0x0][0x388] ;  /* 0x0000e200ff247b82 */ /* 0x000e220000000a00 */
[----:B----4-:R-:W-:Y:S01]  /*1480*/  FADD.FTZ R3, -R32, R3 ;  /* 0x0000000320037221 */ /* 0x010fe20000010100 */
[----:B------:R-:W-:-:S03]  /*1490*/  FADD.FTZ R50, -R33, R50 ;  /* 0x0000003221327221 */ /* 0x000fc60000010100 */
[----:B---3--:R-:W-:Y:S01]  /*14a0*/  FMUL.FTZ R3, R28, R3 ;  /* 0x000000031c037220 */ /* 0x008fe20000410000 */
[----:B------:R-:W-:Y:S01]  /*14b0*/  FMUL.FTZ R50, R29, R50 ;  /* 0x000000321d327220 */ /* 0x000fe20000410000 */
[----:B------:R-:W-:Y:S01]  /*14c0*/  FADD.FTZ R51, -R34, R51 ;  /* 0x0000003322337221 */ /* 0x000fe20000010100 */
[----:B------:R-:W-:Y:S01]  /*14d0*/  FADD.FTZ R52, -R35, R52 ;  /* 0x0000003423347221 */ /* 0x000fe20000010100 */
[----:B-----5:R-:W-:Y:S01]  /*14e0*/  FFMA.FTZ R8, R24, R3, R8 ;  /* 0x0000000318087223 */ /* 0x020fe20000010008 */
[----:B------:R-:W-:Y:S01]  /*14f0*/  FFMA.FTZ R9, R25, R50, R9 ;  /* 0x0000003219097223 */ /* 0x000fe20000010009 */
[--C-:B------:R-:W-:Y:S02]  /*1500*/  HADD2.F32 R3, -RZ, R38.reuse.H0_H0 ;  /* 0x20000026ff037230 */ /* 0x100fe40000004100 */
[----:B------:R-:W-:Y:S02]  /*1510*/  HADD2.F32 R38, -RZ, R38.H1_H1 ;  /* 0x30000026ff267230 */ /* 0x000fe40000004100 */
[----:B------:R-:W-:-:S02]  /*1520*/  HADD2.F32 R25, -RZ, R39.H0_H0 ;  /* 0x20000027ff197230 */ /* 0x000fc40000004100 */
[----:B------:R-:W-:Y:S02]  /*1530*/  HADD2.F32 R24, -RZ, R39.H1_H1 ;  /* 0x30000027ff187230 */ /* 0x000fe40000004100 */
        /* <DEDUP_REMOVED lines=10> */
[----:B0-----:R-:W-:-:S04]  /*15e0*/  IMAD.WIDE.U32 R36, R0, 0x2, R36 ;  /* 0x0000000200247825 */ /* 0x001fc800078e0024 */
[----:B------:R-:W-:Y:S01]  /*15f0*/  FFMA.FTZ R10, R26, R51, R10 ;  /* 0x000000331a0a7223 */ /* 0x000fe2000001000a */
[----:B------:R-:W-:Y:S01]  /*1600*/  FFMA.FTZ R11, R27, R52, R11 ;  /* 0x000000341b0b7223 */ /* 0x000fe2000001000b */
[----:B------:R-:W-:Y:S01]  /*1610*/  FFMA.FTZ R3, R12, R3, R4 ;  /* 0x000000030c037223 */ /* 0x000fe20000010004 */
[----:B------:R-:W-:Y:S01]  /*1620*/  FFMA.FTZ R38, R13, R38, R5 ;  /* 0x000000260d267223 */ /* 0x000fe20000010005 */
[----:B------:R-:W-:Y:S01]  /*1630*/  FFMA.FTZ R6, R14, R25, R6 ;  /* 0x000000190e067223 */ /* 0x000fe20000010006 */
[----:B------:R-:W-:Y:S01]  /*1640*/  FFMA.FTZ R7, R15, R24, R7 ;  /* 0x000000180f077223 */ /* 0x000fe20000010007 */
[----:B------:R-:W-:Y:S01]  /*1650*/  F2FP.F16.F32.PACK_AB R8, R9, R8 ;  /* 0x000000080908723e */ /* 0x000fe200000000ff */
[----:B------:R-:W-:Y:S01]  /*1660*/  IMAD.WIDE.U32 R36, R2, 0x8, R36 ;  /* 0x0000000802247825 */ /* 0x000fe200078e0024 */
[----:B------:R-:W-:Y:S02]  /*1670*/  F2FP.F16.F32.PACK_AB R9, R11, R10 ;  /* 0x0000000a0b09723e */ /* 0x000fe400000000ff */
[----:B------:R-:W-:-:S02]  /*1680*/  F2FP.F16.F32.PACK_AB R38, R38, R3 ;  /* 0x000000032626723e */ /* 0x000fc400000000ff */
[----:B------:R-:W-:Y:S01]  /*1690*/  F2FP.F16.F32.PACK_AB R39, R7, R6 ;  /* 0x000000060727723e */ /* 0x000fe200000000ff */
[----:B------:R-:W-:Y:S04]  /*16a0*/  STG.E.64 desc[UR4][R36.64], R8 ;  /* 0x0000000824007986 */ /* 0x000fe8000c101b04 */
[----:B------:R-:W-:Y:S01]  /*16b0*/  STG.E.64 desc[UR4][R36.64+0x400], R38 ;  /* 0x0004002624007986 */ /* 0x000fe2000c101b04 */
[----:B------:R-:W-:Y:S05]  /*16c0*/  EXIT ;  /* 0x000000000000794d */ /* 0x000fea0003800000 */
.L_x_22395:
        /* <DEDUP_REMOVED lines=11> */
.L_x_27511:


//--------------------- .text._ZN2at6native29vectorized_elementwise_kernelILi8EZZZNS0_49_GLOBAL__N__b919a28f_16_Normalization_cu_5c38458722batch_norm_elementwiseERKNS_6TensorES5_RKSt8optionalIS3_ES9_S5_S5_ENKUlvE0_clEvENKUlvE2_clEvEUlN3c104HalfEffffE_St5arrayIPcLm6EEEEviT0_T1_ --------------------------
	.section	.text._ZN2at6native29vectorized_elementwise_kernelILi8EZZZNS0_49_GLOBAL__N__b919a28f_16_Normalization_cu_5c38458722batch_norm_elementwiseERKNS_6TensorES5_RKSt8optionalIS3_ES9_S5_S5_ENKUlvE0_clEvENKUlvE2_clEvEUlN3c104HalfEffffE_St5arrayIPcLm6EEEEviT0_T1_,"ax",@progbits
	.align	128
        .global         _ZN2at6native29vectorized_elementwise_kernelILi8EZZZNS0_49_GLOBAL__N__b919a28f_16_Normalization_cu_5c38458722batch_norm_elementwiseERKNS_6TensorES5_RKSt8optionalIS3_ES9_S5_S5_ENKUlvE0_clEvENKUlvE2_clEvEUlN3c104HalfEffffE_St5arrayIPcLm6EEEEviT0_T1_
        .type           _ZN2at6native29vectorized_elementwise_kernelILi8EZZZNS0_49_GLOBAL__N__b919a28f_16_Normalization_cu_5c38458722batch_norm_elementwiseERKNS_6TensorES5_RKSt8optionalIS3_ES9_S5_S5_ENKUlvE0_clEvENKUlvE2_clEvEUlN3c104HalfEffffE_St5arrayIPcLm6EEEEviT0_T1_,@function
        .size           _ZN2at6native29vectorized_elementwise_kernelILi8EZZZNS0_49_GLOBAL__N__b919a28f_16_Normalization_cu_5c38458722batch_norm_elementwiseERKNS_6TensorES5_RKSt8optionalIS3_ES9_S5_S5_ENKUlvE0_clEvENKUlvE2_clEvEUlN3c104HalfEffffE_St5arrayIPcLm6EEEEviT0_T1_,(.L_x_27512 - _ZN2at6native29vectorized_elementwise_kernelILi8EZZZNS0_49_GLOBAL__N__b919a28f_16_Normalization_cu_5c38458722batch_norm_elementwiseERKNS_6TensorES5_RKSt8optionalIS3_ES9_S5_S5_ENKUlvE0_clEvENKUlvE2_clEvEUlN3c104HalfEffffE_St5arrayIPcLm6EEEEviT0_T1_)
        .other          _ZN2at6native29vectorized_elementwise_kernelILi8EZZZNS0_49_GLOBAL__N__b919a28f_16_Normalization_cu_5c38458722batch_norm_elementwiseERKNS_6TensorES5_RKSt8optionalIS3_ES9_S5_S5_ENKUlvE0_clEvENKUlvE2_clEvEUlN3c104HalfEffffE_St5arrayIPcLm6EEEEviT0_T1_,@"STO_CUDA_ENTRY STV_DEFAULT"
_ZN2at6native29vectorized_elementwise_kernelILi8EZZZNS0_49_GLOBAL__N__b919a28f_16_Normalization_cu_5c38458722batch_norm_elementwiseERKNS_6TensorES5_RKSt8optionalIS3_ES9_S5_S5_ENKUlvE0_clEvENKUlvE2_clEvEUlN3c104HalfEffffE_St5arrayIPcLm6EEEEviT0_T1_:
.text._ZN2at6native29vectorized_elementwise_kernelILi8EZZZNS0_49_GLOBAL__N__b919a28f_16_Normalization_cu_5c38458722batch_norm_elementwiseERKNS_6TensorES5_RKSt8optionalIS3_ES9_S5_S5_ENKUlvE0_clEvENKUlvE2_clEvEUlN3c104HalfEffffE_St5arrayIPcLm6EEEEviT0_T1_:
        /* <DEDUP_REMOVED lines=259> */
.L_x_22399:
[----:B------:R-:W-:-:S13]  /*1030*/  ISETP.GE.U32.AND P0, PT, R3, R2, PT ;  /* 0x000000020300720c */ /* 0x000fda0003f06070 */
[----:B------:R-:W-:Y:S05]  /*1040*/  @P0 BRA `(.L_x_22401) ;  /* 0x0000000000300947 */ /* 0x000fea0003800000 */
[----:B0-----:R-:W0:Y:S01]  /*1050*/  LDC.64 R4, c[0x0][0x388] ;  /* 0x0000e200ff047b82 */ /* 0x001e220000000a00 */
[----:B------:R-:W-:Y:S02]  /*1060*/  IADD3 R11, PT, PT, R0, R3, RZ ;  /* 0x00000003000b7210 */ /* 0x000fe40007ffe0ff */
[----:B------:R-:W-:-:S03]  /*1070*/  IADD3 R3, PT, PT, R3, 0x80, RZ ;  /* 0x0000008003037810 */ /* 0x000fc60007ffe0ff */
[----:B0-----:R-:W-:-:S05]  /*1080*/  IMAD.WIDE.U32 R4, R11, 0x2, R4 ;  /* 0x000000020b047825 */ /* 0x001fca00078e0004 */
[----:B------:R1:W-:Y:S02]  /*1090*/  STG.E.U16 desc[UR4][R4.64], R6 ;  /* 0x0000000604007986 */ /* 0x0003e4000c101504 */
.L_x_22400:
[----:B------:R-:W-:-:S13]  /*10a0*/  ISETP.GE.U32.AND P0, PT, R3, R2, PT ;  /* 0x000000020300720c */ /* 0x000fda0003f06070 */
[----:B------:R-:W-:Y:S05]  /*10b0*/  @P0 BRA `(.L_x_22402) ;  /* 0x0000000000340947 */ /* 0x000fea0003800000 */
[----:B01----:R-:W0:Y:S01]  /*10c0*/  LDC.64 R4, c[0x0][0x388] ;  /* 0x0000e200ff047b82 */ /* 0x003e220000000a00 */
[----:B------:R-:W-:Y:S02]  /*10d0*/  IADD3 R11, PT, PT, R0, R3, RZ ;  /* 0x00000003000b7210 */ /* 0x000fe40007ffe0ff */
[----:B------:R-:W-:-:S03]  /*10e0*/  IADD3 R3, PT, PT, R3, 0x80, RZ ;  /* 0x0000008003037810 */ /* 0x000fc60007ffe0ff */
[----:B0-----:R-:W-:-:S05]  /*10f0*/  IMAD.WIDE.U32 R4, R11, 0x2, R4 ;  /* 0x000000020b047825 */ /* 0x001fca00078e0004 */
[----:B------:R1:W-:Y:S02]  /*1100*/  STG.E.U16 desc[UR4][R4.64], R7 ;  /* 0x0000000704007986 */ /* 0x0003e4000c101504 */
.L_x_22401:
        /* <DEDUP_REMOVED lines=8> */
.L_x_22402:
[----:B------:R-:W-:Y:S05]  /*1190*/  BSYNC.RELIABLE B1 ;  /* 0x0000000000017941 */ /* 0x000fea0003800100 */
.L_x_22398:
[----:B------:R-:W-:-:S13]  /*11a0*/  ISETP.GE.U32.AND P0, PT, R3, R2, PT ;  /* 0x000000020300720c */ /* 0x000fda0003f06070 */
[----:B012---:R-:W0:Y:S01]  /*11b0*/  @!P0 LDC.64 R4, c[0x0][0x388] ;  /* 0x0000e200ff048b82 */ /* 0x007e220000000a00 */
[----:B------:R-:W-:Y:S02]  /*11c0*/  @!P0 IADD3 R7, PT, PT, R0, R3, RZ ;  /* 0x0000000300078210 */ /* 0x000fe40007ffe0ff */
[----:B------:R-:W-:-:S03]  /*11d0*/  @!P0 IADD3 R3, PT, PT, R3, 0x80, RZ ;  /* 0x0000008003038810 */ /* 0x000fc60007ffe0ff */
[----:B0-----:R-:W-:-:S05]  /*11e0*/  @!P0 IMAD.WIDE.U32 R4, R7, 0x2, R4 ;  /* 0x0000000207048825 */ /* 0x001fca00078e0004 */
[----:B------:R2:W-:Y:S02]  /*11f0*/  @!P0 STG.E.U16 desc[UR4][R4.64], R9 ;  /* 0x0000000904008986 */ /* 0x0005e4000c101504 */
.L_x_22403:
[----:B------:R-:W-:Y:S05]  /*1200*/  BSYNC.RECONVERGENT B0 ;  /* 0x0000000000007941 */ /* 0x000fea0003800200 */
.L_x_22397:
        /* <DEDUP_REMOVED lines=8> */
.L_x_22396:
        /* <DEDUP_REMOVED lines=8> */
[C---:B--2---:R-:W-:Y:S02]  /*1310*/  IMAD.WIDE.U32 R8, R0.reuse, 0x4, R8 ;  /* 0x0000000400087825 */ /* 0x044fe400078e0008 */
[----:B------:R-:W2:Y:S02]  /*1320*/  LDG.E.128 R4, desc[UR4][R4.64] ;  /* 0x0000000404047981 */ /* 0x000ea4000c1e1d00 */
[----:B---3--:R-:W-:-:S03]  /*1330*/  IMAD.WIDE.U32 R16, R0, 0x4, R16 ;  /* 0x0000000400107825 */ /* 0x008fc600078e0010 */
[----:B------:R-:W1:Y:S01]  /*1340*/  LDC.64 R40, c[0x0][0x388] ;  /* 0x0000e200ff287b82 */ /* 0x000e620000000a00 */
[----:B------:R-:W-:-:S04]  /*1350*/  IMAD.WIDE.U32 R8, R2, 0x20, R8 ;  /* 0x0000002002087825 */ /* 0x000fc800078e0008 */
[----:B----4-:R-:W-:Y:S02]  /*1360*/  IMAD.WIDE.U32 R24, R0, 0x4, R24 ;  /* 0x0000000400187825 */ /* 0x010fe400078e0018 */
[----:B------:R-:W3:Y:S02]  /*1370*/  LDG.E.ENL2.256 R12, R8, desc[UR4][R8.64] ;  /* 0xfe0000040808797e */ /* 0x000ee4000812190c */
[----:B------:R-:W-:-:S04]  /*1380*/  IMAD.WIDE.U32 R16, R2, 0x20, R16 ;  /* 0x0000002002107825 */ /* 0x000fc800078e0010 */
[----:B0-----:R-:W-:Y:S02]  /*1390*/  IMAD.WIDE.U32 R26, R0, 0x4, R26 ;  /* 0x00000004001a7825 */ /* 0x001fe400078e001a */
[----:B------:R-:W4:Y:S02]  /*13a0*/  LDG.E.ENL2.256 R20, R16, desc[UR4][R16.64] ;  /* 0xfe0000041010797e */ /* 0x000f240008121914 */
[----:B------:R-:W-:-:S04]  /*13b0*/  IMAD.WIDE.U32 R24, R2, 0x20, R24 ;  /* 0x0000002002187825 */ /* 0x000fc800078e0018 */
[----:B------:R-:W-:Y:S02]  /*13c0*/  IMAD.WIDE.U32 R32, R2, 0x20, R26 ;  /* 0x0000002002207825 */ /* 0x000fe400078e001a */
[----:B------:R-:W5:Y:S04]  /*13d0*/  LDG.E.ENL2.256 R28, R24, desc[UR4][R24.64] ;  /* 0xfe0000041818797e */ /* 0x000f68000812191c */
[----:B------:R-:W5:Y:S01]  /*13e0*/  LDG.E.ENL2.256 R36, R32, desc[UR4][R32.64] ;  /* 0xfe0000042020797e */ /* 0x000f620008121924 */
[----:B-1----:R-:W-:-:S04]  /*13f0*/  IMAD.WIDE.U32 R40, R0, 0x2, R40 ;  /* 0x0000000200287825 */ /* 0x002fc800078e0028 */
[----:B------:R-:W-:-:S04]  /*1400*/  IMAD.WIDE.U32 R40, R2, 0x10, R40 ;  /* 0x0000001002287825 */ /* 0x000fc800078e0028 */
[--C-:B--2---:R-:W-:Y:S02]  /*1410*/  HADD2.F32 R43, -RZ, R5.reuse.H0_H0 ;  /* 0x20000005ff2b7230 */ /* 0x104fe40000004100 */
[----:B------:R-:W-:Y:S02]  /*1420*/  HADD2.F32 R42, -RZ, R5.H1_H1 ;  /* 0x30000005ff2a7230 */ /* 0x000fe40000004100 */
[----:B------:R-:W-:Y:S02]  /*1430*/  HADD2.F32 R5, -RZ, R6.H0_H0 ;  /* 0x20000006ff057230 */ /* 0x000fe40000004100 */
[----:B------:R-:W-:Y:S02]  /*1440*/  HADD2.F32 R3, -RZ, R4.H0_H0 ;  /* 0x20000004ff037230 */ /* 0x000fe40000004100 */
[----:B------:R-:W-:Y:S02]  /*1450*/  HADD2.F32 R6, -RZ, R6.H1_H1 ;  /* 0x30000006ff067230 */ /* 0x000fe40000004100 */
[----:B------:R-:W-:-:S02]  /*1460*/  HADD2.F32 R4, -RZ, R4.H1_H1 ;  /* 0x30000004ff047230 */ /* 0x000fc40000004100 */
[--C-:B------:R-:W-:Y:S02]  /*1470*/  HADD2.F32 R45, -RZ, R7.reuse.H0_H0 ;  /* 0x20000007ff2d7230 */ /* 0x100fe40000004100 */
[----:B---3--:R-:W-:Y:S01]  /*1480*/  FADD.FTZ R5, -R12, R5 ;  /* 0x000000050c057221 */ /* 0x008fe20000010100 */
[----:B------:R-:W-:Y:S02]  /*1490*/  HADD2.F32 R44, -RZ, R7.H1_H1 ;  /* 0x30000007ff2c7230 */ /* 0x000fe40000004100 */
[----:B------:R-:W-:Y:S01]  /*14a0*/  FADD.FTZ R6, -R13, R6 ;  /* 0x000000060d067221 */ /* 0x000fe20000010100 */
[----:B------:R-:W-:Y:S01]  /*14b0*/  FADD.FTZ R3, -R8, R3 ;  /* 0x0000000308037221 */ /* 0x000fe20000010100 */
[----:B------:R-:W-:Y:S01]  /*14c0*/  FADD.FTZ R4, -R9, R4 ;  /* 0x0000000409047221 */ /* 0x000fe20000010100 */
[----:B------:R-:W-:Y:S01]  /*14d0*/  FADD.FTZ R43, -R10, R43 ;  /* 0x0000002b0a2b7221 */ /* 0x000fe20000010100 */
[----:B------:R-:W-:Y:S01]  /*14e0*/  FADD.FTZ R42, -R11, R42 ;  /* 0x0000002a0b2a7221 */ /* 0x000fe20000010100 */
[----:B------:R-:W-:Y:S01]  /*14f0*/  FADD.FTZ R45, -R14, R45 ;  /* 0x0000002d0e2d7221 */ /* 0x000fe20000010100 */
[----:B------:R-:W-:Y:S01]  /*1500*/  FADD.FTZ R44, -R15, R44 ;  /* 0x0000002c0f2c7221 */ /* 0x000fe20000010100 */
        /* <DEDUP_REMOVED lines=8> */
[----:B-----5:R-:W-:Y:S01]  /*1590*/  FFMA.FTZ R5, R36, R5, R28 ;  /* 0x0000000524057223 */ /* 0x020fe2000001001c */
[----:B------:R-:W-:Y:S01]  /*15a0*/  FFMA.FTZ R6, R37, R6, R29 ;  /* 0x0000000625067223 */ /* 0x000fe2000001001d */
[----:B------:R-:W-:Y:S01]  /*15b0*/  FFMA.FTZ R3, R32, R3, R24 ;  /* 0x0000000320037223 */ /* 0x000fe20000010018 */
[----:B------:R-:W-:Y:S01]  /*15c0*/  FFMA.FTZ R26, R34, R43, R26 ;  /* 0x0000002b221a7223 */ /* 0x000fe2000001001a */
[----:B------:R-:W-:Y:S01]  /*15d0*/  FFMA.FTZ R30, R38, R45, R30 ;  /* 0x0000002d261e7223 */ /* 0x000fe2000001001e */
[----:B------:R-:W-:Y:S01]  /*15e0*/  FFMA.FTZ R31, R39, R44, R31 ;  /* 0x0000002c271f7223 */ /* 0x000fe2000001001f */
[----:B------:R-:W-:Y:S01]  /*15f0*/  FFMA.FTZ R27, R35, R42, R27 ;  /* 0x0000002a231b7223 */ /* 0x000fe2000001001b */
[----:B------:R-:W-:Y:S01]  /*1600*/  FFMA.FTZ R4, R33, R4, R25 ;  /* 0x0000000421047223 */ /* 0x000fe20000010019 */
[----:B------:R-:W-:-:S02]  /*1610*/  F2FP.F16.F32.PACK_AB R6, R6, R5 ;  /* 0x000000050606723e */ /* 0x000fc400000000ff */
[----:B------:R-:W-:Y:S02]  /*1620*/  F2FP.F16.F32.PACK_AB R7, R31, R30 ;  /* 0x0000001e1f07723e */ /* 0x000fe400000000ff */
[----:B------:R-:W-:Y:S02]  /*1630*/  F2FP.F16.F32.PACK_AB R5, R27, R26 ;  /* 0x0000001a1b05723e */ /* 0x000fe400000000ff */
[----:B------:R-:W-:-:S05]  /*1640*/  F2FP.F16.F32.PACK_AB R4, R4, R3 ;  /* 0x000000030404723e */ /* 0x000fca00000000ff */
[----:B------:R-:W-:Y:S01]  /*1650*/  STG.E.128 desc[UR4][R40.64], R4 ;  /* 0x0000000428007986 */ /* 0x000fe2000c101d04 */
[----:B------:R-:W-:Y:S05]  /*1660*/  EXIT ;  /* 0x000000000000794d */ /* 0x000fea0003800000 */
.L_x_22404:
        /* <DEDUP_REMOVED lines=9> */
.L_x_27512:


//--------------------- .text._ZN2at6native18elementwise_kernelILi128ELi4EZNS0_15gpu_kernel_implIZZZNS0_49_GLOBAL__N__b919a28f_16_Normalization_cu_5c38458722batch_norm_elementwiseERKNS_6TensorES6_RKSt8optionalIS4_ESA_S6_S6_ENKUlvE0_clEvENKUlvE1_clEvEUlN3c108BFloat16EffffE_EEvRNS_18TensorIteratorBaseERKT_EUliE_EEviT1_ --------------------------
	.section	.text._ZN2at6native18elementwise_kernelILi128ELi4EZNS0_15gpu_kernel_implIZZZNS0_49_GLOBAL__N__b919a28f_16_Normalization_cu_5c38458722batch_norm_elementwiseERKNS_6TensorES6_RKSt8optionalIS4_ESA_S6_S6_ENKUlvE0_clEvENKUlvE1_clEvEUlN3c108BFloat16EffffE_EEvRNS_18TensorIteratorBaseERKT_EUliE_EEviT1_,"ax",@progbits
	.align	128
        .global         _ZN2at6native18elementwise_kernelILi128ELi4EZNS0_15gpu_kernel_implIZZZNS0_49_GLOBAL__N__b919a28f_16_Normalization_cu_5c38458722batch_norm_elementwiseERKNS_6TensorES6_RKSt8optionalIS4_ESA_S6_S6_ENKUlvE0_clEvENKUlvE1_clEvEUlN3c108BFloat16EffffE_EEvRNS_18TensorIteratorBaseERKT_EUliE_EEviT1_
        .type           _ZN2at6native18elementwise_kernelILi128ELi4EZNS0_15gpu_kernel_implIZZZNS0_49_GLOBAL__N__b919a28f_16_Normalization_cu_5c38458722batch_norm_elementwiseERKNS_6TensorES6_RKSt8optionalIS4_ESA_S6_S6_ENKUlvE0_clEvENKUlvE1_clEvEUlN3c108BFloat16EffffE_EEvRNS_18TensorIteratorBaseERKT_EUliE_EEviT1_,@function
        .size           _ZN2at6native18elementwise_kernelILi128ELi4EZNS0_15gpu_kernel_implIZZZNS0_49_GLOBAL__N__b919a28f_16_Normalization_cu_5c38458722batch_norm_elementwiseERKNS_6TensorES6_RKSt8optionalIS4_ESA_S6_S6_ENKUlvE0_clEvENKUlvE1_clEvEUlN3c108BFloat16EffffE_EEvRNS_18TensorIteratorBaseERKT_EUliE_EEviT1_,(.L_x_27513 - _ZN2at6native18elementwise_kernelILi128ELi4EZNS0_15gpu_kernel_implIZZZNS0_49_GLOBAL__N__b919a28f_16_Normalization_cu_5c38458722batch_norm_elementwiseERKNS_6TensorES6_RKSt8optionalIS4_ESA_S6_S6_ENKUlvE0_clEvENKUlvE1_clEvEUlN3c108BFloat16EffffE_EEvRNS_18TensorIteratorBaseERKT_EUliE_EEviT1_)
        .other          _ZN2at6native18elementwise_kernelILi128ELi4EZNS0_15gpu_kernel_implIZZZNS0_49_GLOBAL__N__b919a28f_16_Normalization_cu_5c38458722batch_norm_elementwiseERKNS_6TensorES6_RKSt8optionalIS4_ESA_S6_S6_ENKUlvE0_clEvENKUlvE1_clEvEUlN3c108BFloat16EffffE_EEvRNS_18TensorIteratorBaseERKT_EUliE_EEviT1_,@"STO_CUDA_ENTRY STV_DEFAULT"
_ZN2at6native18elementwise_kernelILi128ELi4EZNS0_15gpu_kernel_implIZZZNS0_49_GLOBAL__N__b919a28f_16_Normalization_cu_5c38458722batch_norm_elementwiseERKNS_6TensorES6_RKSt8optionalIS4_ESA_S6_S6_ENKUlvE0_clEvENKUlvE1_clEvEUlN3c108BFloat16EffffE_EEvRNS_18TensorIteratorBaseERKT_EUliE_EEviT1_:
.text._ZN2at6native18elementwise_kernelILi128ELi4EZNS0_15gpu_kernel_implIZZZNS0_49_GLOBAL__N__b919a28f_16_Normalization_cu_5c38458722batch_norm_elementwiseERKNS_6TensorES6_RKSt8optionalIS4_ESA_S6_S6_ENKUlvE0_clEvENKUlvE1_clEvEUlN3c108BFloat16EffffE_EEvRNS_18TensorIteratorBaseERKT_EUliE_EEviT1_:
        /* <DEDUP_REMOVED lines=23> */
[----:B------:R-:W-:Y:S01]  /*0170*/  IMAD.MOV.U32 R19, RZ, RZ, RZ ;  /* 0x000000ffff137224 */ /* 0x000fe200078e00ff */
[----:B------:R-:W-:Y:S01]  /*0180*/  CS2R R22, SRZ ;  /* 0x0000000000167805 */ /* 0x000fe2000001ff00 */
[----:B------:R-:W-:Y:S02]  /*0190*/  IMAD.MOV.U32 R24, RZ, RZ, RZ ;  /* 0x000000ffff187224 */ /* 0x000fe400078e00ff */
[----:B------:R-:W-:Y:S02]  /*01a0*/  IMAD.MOV.U32 R0, RZ, RZ, RZ ;  /* 0x000000ffff007224 */ /* 0x000fe400078e00ff */
[----:B------:R-:W-:Y:S02]  /*01b0*/  IMAD.MOV.U32 R16, RZ, RZ, RZ ;  /* 0x000000ffff107224 */ /* 0x000fe400078e00ff */
[----:B------:R-:W-:Y:S05]  /*01c0*/  BRA.U !UP0, `(.L_x_22407) ;  /* 0x00000019089c7547 */ /* 0x000fea000b800000 */
[----:B------:R-:W0:Y:S01]  /*01d0*/  LDCU.64 UR4, c[0x0][0x390] ;  /* 0x00007200ff0477ac */ /* 0x000e220008000a00 */
[----:B------:R-:W-:Y:S01]  /*01e0*/  HFMA2 R16, -RZ, RZ, 0, 0 ;  /* 0x00000000ff107431 */ /* 0x000fe200000001ff */
        /* <DEDUP_REMOVED lines=421> */
.L_x_22407:
        /* <DEDUP_REMOVED lines=19> */
.L_x_22411:
[----:B------:R-:W2:Y:S02]  /*1d70*/  LDG.E.U8 R2, desc[UR36][R2.64] ;  /* 0x0000002402027981 */ /* 0x000ea4000c1e1100 */
[----:B--2---:R-:W-:-:S04]  /*1d80*/  I2FP.F32.U32 R0, R2 ;  /* 0x0000000200007245 */ /* 0x004fc80000201000 */
[----:B------:R-:W-:-:S04]  /*1d90*/  F2FP.BF16.F32.PACK_AB R0, RZ, R0 ;  /* 0x00000000ff00723e */ /* 0x000fc800000010ff */
[----:B------:R-:W-:Y:S01]  /*1da0*/  PRMT R18, R0, 0x7610, R18 ;  /* 0x0000761000127816 */ /* 0x000fe20000000012 */
[----:B------:R-:W-:Y:S06]  /*1db0*/  BRA `(.L_x_22413) ;  /* 0x0000000c00c07947 */ /* 0x000fec0003800000 */
.L_x_22410:
        /* <DEDUP_REMOVED lines=11> */
.L_x_22415:
[----:B------:R-:W2:Y:S02]  /*1e70*/  LDG.E R2, desc[UR36][R2.64] ;  /* 0x0000002402027981 */ /* 0x000ea4000c1e1900 */
[----:B--2---:R-:W-:-:S04]  /*1e80*/  I2FP.F32.S32 R0, R2 ;  /* 0x0000000200007245 */ /* 0x004fc80000201400 */
[----:B------:R-:W-:-:S04]  /*1e90*/  F2FP.BF16.F32.PACK_AB R0, RZ, R0 ;  /* 0x00000000ff00723e */ /* 0x000fc800000010ff */
[----:B------:R-:W-:Y:S01]  /*1ea0*/  PRMT R18, R0, 0x7610, R18 ;  /* 0x0000761000127816 */ /* 0x000fe20000000012 */
[----:B------:R-:W-:Y:S06]  /*1eb0*/  BRA `(.L_x_22413) ;  /* 0x0000000c00807947 */ /* 0x000fec0003800000 */
.L_x_22414:
[----:B------:R-:W2:Y:S02]  /*1ec0*/  LDG.E.U16 R2, desc[UR36][R2.64] ;  /* 0x0000002402027981 */ /* 0x000ea4000c1e1500 */
[----:B--2---:R-:W0:Y:S02]  /*1ed0*/  I2F.S16 R0, R2 ;  /* 0x0000000200007306 */ /* 0x004e240000101400 */
[----:B0-----:R-:W-:-:S04]  /*1ee0*/  F2FP.BF16.F32.PACK_AB R0, RZ, R0 ;  /* 0x00000000ff00723e */ /* 0x001fc800000010ff */
[----:B------:R-:W-:Y:S01]  /*1ef0*/  PRMT R18, R0, 0x7610, R18 ;  /* 0x0000761000127816 */ /* 0x000fe20000000012 */
[----:B------:R-:W-:Y:S06]  /*1f00*/  BRA `(.L_x_22413) ;  /* 0x0000000c006c7947 */ /* 0x000fec0003800000 */
.L_x_22409:
        /* <DEDUP_REMOVED lines=9> */
.L_x_22417:
[----:B------:R-:W2:Y:S02]  /*1fa0*/  LDG.E.U16 R0, desc[UR36][R2.64] ;  /* 0x0000002402007981 */ /* 0x000ea4000c1e1500 */
[----:B--2---:R-:W-:-:S05]  /*1fb0*/  HADD2.F32 R0, -RZ, R0.H0_H0 ;  /* 0x20000000ff007230 */ /* 0x004fca0000004100 */
[----:B------:R-:W-:-:S04]  /*1fc0*/  F2FP.BF16.F32.PACK_AB R0, RZ, R0 ;  /* 0x00000000ff00723e */ /* 0x000fc800000010ff */
[----:B------:R-:W-:Y:S01]  /*1fd0*/  PRMT R18, R0, 0x7610, R18 ;  /* 0x0000761000127816 */ /* 0x000fe20000000012 */
[----:B------:R-:W-:Y:S06]  /*1fe0*/  BRA `(.L_x_22413) ;  /* 0x0000000c00347947 */ /* 0x000fec0003800000 */
.L_x_22416:
        /* <DEDUP_REMOVED lines=9> */
.L_x_22419:
[----:B------:R-:W2:Y:S02]  /*2080*/  LDG.E.U16 R2, desc[UR36][R2.64] ;  /* 0x0000002402027981 */ /* 0x000ea4000c1e1500 */
[----:B--2---:R-:W-:-:S05]  /*2090*/  HADD2.F32 R0, -RZ, R2.H0_H0 ;  /* 0x20000002ff007230 */ /* 0x004fca0000004100 */
[----:B------:R-:W-:-:S04]  /*20a0*/  F2FP.BF16.F32.PACK_AB R0, RZ, R0 ;  /* 0x00000000ff00723e */ /* 0x000fc800000010ff */
[----:B------:R-:W-:Y:S01]  /*20b0*/  PRMT R18, R0, 0x7610, R18 ;  /* 0x0000761000127816 */ /* 0x000fe20000000012 */
[----:B------:R-:W-:Y:S06]  /*20c0*/  BRA `(.L_x_22413) ;  /* 0x0000000800fc7947 */ /* 0x000fec0003800000 */
.L_x_22418:
        /* <DEDUP_REMOVED lines=9> */
.L_x_22408:
        /* <DEDUP_REMOVED lines=14> */
.L_x_22422:
        /* <DEDUP_REMOVED lines=9> */
.L_x_22421:
        /* <DEDUP_REMOVED lines=27> */
.L_x_22424:
        /* <DEDUP_REMOVED lines=14> */
.L_x_22423:
[----:B------:R0:W5:Y:S01]  /*2560*/  LDG.E.U16 R18, desc[UR36][R2.64] ;  /* 0x0000002402127981 */ /* 0x000162000c1e1500 */
[----:B------:R-:W-:Y:S05]  /*2570*/  BRA `(.L_x_22413) ;  /* 0x0000000400d07947 */ /* 0x000fea0003800000 */
.L_x_22420:
        /* <DEDUP_REMOVED lines=13> */
.L_x_22427:
        /* <DEDUP_REMOVED lines=21> */
.L_x_22431:
[----:B------:R-:W-:Y:S05]  /*27a0*/  BSYNC.RECONVERGENT B1 ;  /* 0x0000000000017941 */ /* 0x000fea0003800200 */
.L_x_22430:
[----:B------:R-:W-:Y:S01]  /*27b0*/  IMAD.SHL.U32 R0, R0, 0x100000, RZ ;  /* 0x0010000000007824 */ /* 0x000fe200078e00ff */
[----:B------:R-:W-:-:S04]  /*27c0*/  LEA R2, R2, 0x3b800000, 0x17 ;  /* 0x3b80000002027811 */ /* 0x000fc800078eb8ff */
[----:B------:R-:W-:-:S07]  /*27d0*/  LOP3.LUT R0, R2, R0, R7, 0xfe, !PT ;  /* 0x0000000002007212 */ /* 0x000fce00078efe07 */
.L_x_22429:
[----:B------:R-:W-:Y:S05]  /*27e0*/  BSYNC.RECONVERGENT B0 ;  /* 0x0000000000007941 */ /* 0x000fea0003800200 */
.L_x_22428:
[----:B------:R-:W-:-:S04]  /*27f0*/  F2FP.BF16.F32.PACK_AB R0, RZ, R0 ;  /* 0x00000000ff00723e */ /* 0x000fc800000010ff */
[----:B------:R-:W-:Y:S01]  /*2800*/  PRMT R18, R0, 0x7610, R18 ;  /* 0x0000761000127816 */ /* 0x000fe20000000012 */
[----:B------:R-:W-:Y:S06]  /*2810*/  BRA `(.L_x_22413) ;  /* 0x0000000400287947 */ /* 0x000fec0003800000 */
.L_x_22426:
        /* <DEDUP_REMOVED lines=21> */
.L_x_22435:
[----:B------:R-:W-:Y:S05]  /*2970*/  BSYNC.RECONVERGENT B1 ;  /* 0x0000000000017941 */ /* 0x000fea0003800200 */
.L_x_22434:
[----:B------:R-:W-:Y:S01]  /*2980*/  IMAD.SHL.U32 R0, R0, 0x200000, RZ ;  /* 0x0020000000007824 */ /* 0x000fe200078e00ff */
[----:B------:R-:W-:-:S04]  /*2990*/  LEA R2, R2, 0x37800000, 0x17 ;  /* 0x3780000002027811 */ /* 0x000fc800078eb8ff */
[----:B------:R-:W-:-:S07]  /*29a0*/  LOP3.LUT R0, R2, R0, R7, 0xfe, !PT ;  /* 0x0000000002007212 */ /* 0x000fce00078efe07 */
.L_x_22433:
[----:B------:R-:W-:Y:S05]  /*29b0*/  BSYNC.RECONVERGENT B0 ;  /* 0x0000000000007941 */ /* 0x000fea0003800200 */
.L_x_22432:
[----:B------:R-:W-:-:S04]  /*29c0*/  F2FP.BF16.F32.PACK_AB R0, RZ, R0 ;  /* 0x00000000ff00723e */ /* 0x000fc800000010ff */
[----:B------:R-:W-:Y:S01]  /*29d0*/  PRMT R18, R0, 0x7610, R18 ;  /* 0x0000761000127816 */ /* 0x000fe20000000012 */
[----:B------:R-:W-:Y:S06]  /*29e0*/  BRA `(.L_x_22413) ;  /* 0x0000000000b47947 */ /* 0x000fec0003800000 */
.L_x_22425:
[----:B------:R-:W-:-:S09]  /*29f0*/  UISETP.NE.AND UP0, UPT, UR4, 0x1c, UPT ;  /* 0x0000001c0400788c */ /* 0x000fd2000bf05270 */
[----:B------:R-:W-:Y:S05]  /*2a00*/  BRA.U !UP0, `(.L_x_22436) ;  /* 0x00000001089c7547 */ /* 0x000fea000b800000 */
[----:B------:R-:W-:-:S09]  /*2a10*/  UISETP.NE.AND UP0, UPT, UR4, 0x1d, UPT ;  /* 0x0000001d0400788c */ /* 0x000fd2000bf05270 */
[----:B------:R-:W-:Y:S05]  /*2a20*/  BRA.U !UP0, `(.L_x_22437) ;  /* 0x0000000108807547 */ /* 0x000fea000b800000 */
[----:B------:R-:W-:-:S09]  /*2a30*/  UISETP.NE.AND UP0, UPT, UR4, 0x2c, UPT ;  /* 0x0000002c0400788c */ /* 0x000fd2000bf05270 */
[----:B------:R-:W-:Y:S05]  /*2a40*/  BRA.U !UP0, `(.L_x_22438) ;  /* 0x0000000108487547 */ /* 0x000fea000b800000 */
.L_x_22412:
        /* <DEDUP_REMOVED lines=16> */
.L_x_22439:
[----:B------:R-:W-:Y:S01]  /*2b50*/  PRMT R18, RZ, 0x7610, R18 ;  /* 0x00007610ff127816 */ /* 0x000fe20000000012 */
[----:B------:R-:W-:Y:S06]  /*2b60*/  BRA `(.L_x_22413) ;  /* 0x0000000000547947 */ /* 0x000fec0003800000 */
.L_x_22438:
        /* <DEDUP_REMOVED lines=8> */
.L_x_22441:
[----:B------:R-:W-:Y:S05]  /*2bf0*/  BSYNC.RECONVERGENT B0 ;  /* 0x0000000000007941 */ /* 0x000fea0003800200 */
.L_x_22440:
[----:B------:R-:W-:-:S04]  /*2c00*/  F2FP.BF16.F32.PACK_AB R0, RZ, R0 ;  /* 0x00000000ff00723e */ /* 0x000fc800000010ff */
[----:B------:R-:W-:Y:S01]  /*2c10*/  PRMT R18, R0, 0x7610, R18 ;  /* 0x0000761000127816 */ /* 0x000fe20000000012 */
[----:B------:R-:W-:Y:S06]  /*2c20*/  BRA `(.L_x_22413) ;  /* 0x0000000000247947 */ /* 0x000fec0003800000 */
.L_x_22437:
[----:B------:R-:W2:Y:S02]  /*2c30*/  LDG.E.64 R2, desc[UR36][R2.64] ;  /* 0x0000002402027981 */ /* 0x000ea4000c1e1b00 */
[----:B--2---:R-:W0:Y:S02]  /*2c40*/  I2F.U64 R0, R2 ;  /* 0x0000000200007312 */ /* 0x004e240000301000 */
[----:B0-----:R-:W-:-:S04]  /*2c50*/  F2FP.BF16.F32.PACK_AB R0, RZ, R0 ;  /* 0x00000000ff00723e */ /* 0x001fc800000010ff */
[----:B------:R-:W-:Y:S01]  /*2c60*/  PRMT R18, R0, 0x7610, R18 ;  /* 0x0000761000127816 */ /* 0x000fe20000000012 */
[----:B------:R-:W-:Y:S06]  /*2c70*/  BRA `(.L_x_22413) ;  /* 0x0000000000107947 */ /* 0x000fec0003800000 */
.L_x_22436:
[----:B------:R-:W2:Y:S02]  /*2c80*/  LDG.E R2, desc[UR36][R2.64] ;  /* 0x0000002402027981 */ /* 0x000ea4000c1e1900 */
[----:B--2---:R-:W-:-:S04]  /*2c90*/  I2FP.F32.U32 R0, R2 ;  /* 0x0000000200007245 */ /* 0x004fc80000201000 */
[----:B------:R-:W-:-:S04]  /*2ca0*/  F2FP.BF16.F32.PACK_AB R0, RZ, R0 ;  /* 0x00000000ff00723e */ /* 0x000fc800000010ff */
[----:B------:R-:W-:-:S07]  /*2cb0*/  PRMT R18, R0, 0x7610, R18 ;  /* 0x0000761000127816 */ /* 0x000fce0000000012 */
.L_x_22413:
        /* <DEDUP_REMOVED lines=18> */
.L_x_22446:
[----:B------:R-:W2:Y:S02]  /*2de0*/  LDG.E.U8 R2, desc[UR36][R2.64] ;  /* 0x0000002402027981 */ /* 0x000ea4000c1e1100 */
[----:B--2---:R-:W-:Y:S01]  /*2df0*/  I2FP.F32.U32 R22, R2 ;  /* 0x0000000200167245 */ /* 0x004fe20000201000 */
[----:B------:R-:W-:Y:S06]  /*2e00*/  BRA `(.L_x_22448) ;  /* 0x0000000c00247947 */ /* 0x000fec0003800000 */
.L_x_22445:
        /* <DEDUP_REMOVED lines=9> */
.L_x_22450:
[----:B------:R-:W2:Y:S02]  /*2ea0*/  LDG.E R2, desc[UR36][R2.64] ;  /* 0x0000002402027981 */ /* 0x000ea4000c1e1900 */
[----:B--2---:R-:W-:Y:S01]  /*2eb0*/  I2FP.F32.S32 R22, R2 ;  /* 0x0000000200167245 */ /* 0x004fe20000201400 */
[----:B------:R-:W-:Y:S06]  /*2ec0*/  BRA `(.L_x_22448) ;  /* 0x0000000800f47947 */ /* 0x000fec0003800000 */
.L_x_22449:
[----:B------:R-:W2:Y:S02]  /*2ed0*/  LDG.E.U16 R2, desc[UR36][R2.64] ;  /* 0x0000002402027981 */ /* 0x000ea4000c1e1500 */
[----:B--2---:R2:W3:Y:S01]  /*2ee0*/  I2F.S16 R22, R2 ;  /* 0x0000000200167306 */ /* 0x0044e20000101400 */
[----:B------:R-:W-:Y:S05]  /*2ef0*/  BRA `(.L_x_22448) ;  /* 0x0000000800e87947 */ /* 0x000fea0003800000 */
.L_x_22444:
        /* <DEDUP_REMOVED lines=8> */
.L_x_22452:
[----:B------:R-:W2:Y:S02]  /*2f80*/  LDG.E.U16 R2, desc[UR36][R2.64] ;  /* 0x0000002402027981 */ /* 0x000ea4000c1e1500 */
[----:B--2---:R-:W-:Y:S01]  /*2f90*/  HADD2.F32 R22, -RZ, R2.H0_H0 ;  /* 0x20000002ff167230 */ /* 0x004fe20000004100 */
[----:B------:R-:W-:Y:S06]  /*2fa0*/  BRA `(.L_x_22448) ;  /* 0x0000000800bc7947 */ /* 0x000fec0003800000 */
.L_x_22451:
        /* <DEDUP_REMOVED lines=8> */
.L_x_22454:
[----:B------:R-:W2:Y:S02]  /*3030*/  LDG.E.U16 R2, desc[UR36][R2.64] ;  /* 0x0000002402027981 */ /* 0x000ea4000c1e1500 */
[----:B--2---:R-:W-:Y:S01]  /*3040*/  HADD2.F32 R22, -RZ, R2.H0_H0 ;  /* 0x20000002ff167230 */ /* 0x004fe20000004100 */
[----:B------:R-:W-:Y:S06]  /*3050*/  BRA `(.L_x_22448) ;  /* 0x0000000800907947 */ /* 0x000fec0003800000 */
.L_x_22453:
[----:B------:R-:W2:Y:S01]  /*3060*/  LDG.E.64 R2, desc[UR36][R2.64] ;  /* 0x0000002402027981 */ /* 0x000ea2000c1e1b00 */
[----:B------:R-:W-:Y:S01]  /*3070*/  UMOV UR4, 0xf0000000 ;  /* 0xf000000000047882 */ /* 0x000fe20000000000 */
[----:B------:R-:W-:Y:S01]  /*3080*/  UMOV UR5, 0x380fffff ;  /* 0x380fffff00057882 */ /* 0x000fe20000000000 */
[----:B--2---:R-:W0:Y:S01]  /*3090*/  F2F.F32.F64 R22, R2 ;  /* 0x0000000200167310 */ /* 0x004e220000301000 */
[----:B------:R-:W-:-:S14]  /*30a0*/  DSETP.GEU.AND P0, PT, |R2|, UR4, PT ;  /* 0x0000000402007e2a */ /* 0x000fdc000bf0e200 */
[----:B0-----:R-:W-:Y:S01]  /*30b0*/  @!P0 FMUL R22, R22, 1.175494350822287508e-38 ;  /* 0x0080000016168820 */ /* 0x001fe20000400000 */
[----:B------:R-:W-:Y:S06]  /*30c0*/  BRA `(.L_x_22448) ;  /* 0x0000000800747947 */ /* 0x000fec0003800000 */
.L_x_22443:
        /* <DEDUP_REMOVED lines=12> */
.L_x_22457:
[----:B------:R-:W2:Y:S01]  /*3190*/  LDG.E.64 R2, desc[UR36][R2.64] ;  /* 0x0000002402027981 */ /* 0x000ea2000c1e1b00 */
[----:B------:R-:W-:Y:S01]  /*31a0*/  UMOV UR4, 0xf0000000 ;  /* 0xf000000000047882 */ /* 0x000fe20000000000 */
[----:B------:R-:W-:Y:S01]  /*31b0*/  UMOV UR5, 0x380fffff ;  /* 0x380fffff00057882 */ /* 0x000fe20000000000 */
[----:B--2---:R-:W0:Y:S01]  /*31c0*/  F2F.F32.F64 R22, R2 ;  /* 0x0000000200167310 */ /* 0x004e220000301000 */
[----:B------:R-:W-:-:S14]  /*31d0*/  DSETP.GEU.AND P0, PT, |R2|, UR4, PT ;  /* 0x0000000402007e2a */ /* 0x000fdc000bf0e200 */
[----:B0-----:R-:W-:Y:S01]  /*31e0*/  @!P0 FMUL R22, R22, 1.175494350822287508e-38 ;  /* 0x0080000016168820 */ /* 0x001fe20000400000 */
[----:B------:R-:W-:Y:S06]  /*31f0*/  BRA `(.L_x_22448) ;  /* 0x0000000800287947 */ /* 0x000fec0003800000 */
.L_x_22456:
        /* <DEDUP_REMOVED lines=25> */
.L_x_22459:
        /* <DEDUP_REMOVED lines=12> */
.L_x_22458:
[----:B------:R-:W2:Y:S02]  /*3450*/  LDG.E.U16 R2, desc[UR36][R2.64] ;  /* 0x0000002402027981 */ /* 0x000ea4000c1e1500 */
[----:B--2---:R-:W-:Y:S01]  /*3460*/  IMAD.U32 R22, R2, 0x10000, RZ ;  /* 0x0001000002167824 */ /* 0x004fe200078e00ff */
[----:B------:R-:W-:Y:S06]  /*3470*/  BRA `(.L_x_22448) ;  /* 0x0000000400887947 */ /* 0x000fec0003800000 */
.L_x_22455:
        /* <DEDUP_REMOVED lines=11> */
.L_x_22462:
        /* <DEDUP_REMOVED lines=20> */
.L_x_22464:
[----:B------:R-:W-:Y:S05]  /*3670*/  BSYNC.RECONVERGENT B0 ;  /* 0x0000000000007941 */ /* 0x000fea0003800200 */
.L_x_22463:
[----:B------:R-:W-:Y:S01]  /*3680*/  IMAD.SHL.U32 R0, R0, 0x100000, RZ ;  /* 0x0010000000007824 */ /* 0x000fe200078e00ff */
[----:B------:R-:W-:-:S04]  /*3690*/  LEA R2, R2, 0x3b800000, 0x17 ;  /* 0x3b80000002027811 */ /* 0x000fc800078eb8ff */
[----:B------:R-:W-:Y:S01]  /*36a0*/  LOP3.LUT R22, R2, R0, R7, 0xfe, !PT ;  /* 0x0000000002167212 */ /* 0x000fe200078efe07 */
[----:B------:R-:W-:Y:S06]  /*36b0*/  BRA `(.L_x_22448) ;  /* 0x0000000000f87947 */ /* 0x000fec0003800000 */
.L_x_22461:
        /* <DEDUP_REMOVED lines=20> */
.L_x_22466:
[----:B------:R-:W-:Y:S05]  /*3800*/  BSYNC.RECONVERGENT B0 ;  /* 0x0000000000007941 */ /* 0x000fea0003800200 */
.L_x_22465:
[----:B------:R-:W-:Y:S01]  /*3810*/  IMAD.SHL.U32 R0, R0, 0x200000, RZ ;  /* 0x0020000000007824 */ /* 0x000fe200078e00ff */
[----:B------:R-:W-:-:S04]  /*3820*/  LEA R2, R2, 0x37800000, 0x17 ;  /* 0x3780000002027811 */ /* 0x000fc800078eb8ff */
[----:B------:R-:W-:Y:S01]  /*3830*/  LOP3.LUT R22, R2, R0, R7, 0xfe, !PT ;  /* 0x0000000002167212 */ /* 0x000fe200078efe07 */
[----:B------:R-:W-:Y:S06]  /*3840*/  BRA `(.L_x_22448) ;  /* 0x0000000000947947 */ /* 0x000fec0003800000 */
.L_x_22460:
[----:B------:R-:W-:-:S09]  /*3850*/  UISETP.NE.AND UP0, UPT, UR4, 0x1c, UPT ;  /* 0x0000001c0400788c */ /* 0x000fd2000bf05270 */
[----:B------:R-:W-:Y:S05]  /*3860*/  BRA.U !UP0, `(.L_x_22467) ;  /* 0x0000000108847547 */ /* 0x000fea000b800000 */
[----:B------:R-:W-:-:S09]  /*3870*/  UISETP.NE.AND UP0, UPT, UR4, 0x1d, UPT ;  /* 0x0000001d0400788c */ /* 0x000fd2000bf05270 */
[----:B------:R-:W-:Y:S05]  /*3880*/  BRA.U !UP0, `(.L_x_22468) ;  /* 0x0000000108707547 */ /* 0x000fea000b800000 */
[----:B------:R-:W-:-:S09]  /*3890*/  UISETP.NE.AND UP0, UPT, UR4, 0x2c, UPT ;  /* 0x0000002c0400788c */ /* 0x000fd2000bf05270 */
[----:B------:R-:W-:Y:S05]  /*38a0*/  BRA.U !UP0, `(.L_x_22469) ;  /* 0x0000000108487547 */ /* 0x000fea000b800000 */
.L_x_22447:
        /* <DEDUP_REMOVED lines=16> */
.L_x_22470:
[----:B------:R-:W-:Y:S01]  /*39b0*/  IMAD.MOV.U32 R22, RZ, RZ, RZ ;  /* 0x000000ffff167224 */ /* 0x000fe200078e00ff */
[----:B------:R-:W-:Y:S06]  /*39c0*/  BRA `(.L_x_22448) ;  /* 0x0000000000347947 */ /* 0x000fec0003800000 */
.L_x_22469:
        /* <DEDUP_REMOVED lines=8> */
.L_x_22468:
[----:B------:R-:W2:Y:S02]  /*3a50*/  LDG.E.64 R2, desc[UR36][R2.64] ;  /* 0x0000002402027981 */ /* 0x000ea4000c1e1b00 */
[----:B--2---:R0:W1:Y:S01]  /*3a60*/  I2F.U64 R22, R2 ;  /* 0x0000000200167312 */ /* 0x0040620000301000 */
[----:B------:R-:W-:Y:S05]  /*3a70*/  BRA `(.L_x_22448) ;  /* 0x0000000000087947 */ /* 0x000fea0003800000 */
.L_x_22467:
[----:B------:R-:W2:Y:S02]  /*3a80*/  LDG.E R2, desc[UR36][R2.64] ;  /* 0x0000002402027981 */ /* 0x000ea4000c1e1900 */
[----:B--2---:R-:W-:-:S07]  /*3a90*/  I2FP.F32.U32 R22, R2 ;  /* 0x0000000200167245 */ /* 0x004fce0000201000 */
.L_x_22448:
[----:B------:R-:W-:Y:S05]  /*3aa0*/  BSYNC.RECONVERGENT B6 ;  /* 0x0000000000067941 */ /* 0x000fea0003800200 */
.L_x_22442:
        /* <DEDUP_REMOVED lines=18> */
.L_x_22475:
[----:B------:R-:W2:Y:S02]  /*3bd0*/  LDG.E.U8 R2, desc[UR36][R2.64] ;  /* 0x0000002402027981 */ /* 0x000ea4000c1e1100 */
[----:B--2---:R-:W-:Y:S01]  /*3be0*/  I2FP.F32.U32 R24, R2 ;  /* 0x0000000200187245 */ /* 0x004fe20000201000 */
[----:B------:R-:W-:Y:S06]  /*3bf0*/  BRA `(.L_x_22477) ;  /* 0x0000000c00247947 */ /* 0x000fec0003800000 */
.L_x_22474:
        /* <DEDUP_REMOVED lines=9> */
.L_x_22479:
[----:B------:R-:W2:Y:S02]  /*3c90*/  LDG.E R2, desc[UR36][R2.64] ;  /* 0x0000002402027981 */ /* 0x000ea4000c1e1900 */
[----:B--2---:R-:W-:Y:S01]  /*3ca0*/  I2FP.F32.S32 R24, R2 ;  /* 0x0000000200187245 */ /* 0x004fe20000201400 */
[----:B------:R-:W-:Y:S06]  /*3cb0*/  BRA `(.L_x_22477) ;  /* 0x0000000800f47947 */ /* 0x000fec0003800000 */
.L_x_22478:
[----:B------:R-:W2:Y:S02]  /*3cc0*/  LDG.E.U16 R2, desc[UR36][R2.64] ;  /* 0x0000002402027981 */ /* 0x000ea4000c1e1500 */
[----:B--2---:R0:W2:Y:S01]  /*3cd0*/  I2F.S16 R24, R2 ;  /* 0x0000000200187306 */ /* 0x0040a20000101400 */
[----:B------:R-:W-:Y:S05]  /*3ce0*/  BRA `(.L_x_22477) ;  /* 0x0000000800e87947 */ /* 0x000fea0003800000 */
.L_x_22473:
        /* <DEDUP_REMOVED lines=8> */
.L_x_22481:
[----:B------:R-:W2:Y:S02]  /*3d70*/  LDG.E.U16 R2, desc[UR36][R2.64] ;  /* 0x0000002402027981 */ /* 0x000ea4000c1e1500 */
[----:B--2---:R-:W-:Y:S01]  /*3d80*/  HADD2.F32 R24, -RZ, R2.H0_H0 ;  /* 0x20000002ff187230 */ /* 0x004fe20000004100 */
[----:B------:R-:W-:Y:S06]  /*3d90*/  BRA `(.L_x_22477) ;  /* 0x0000000800bc7947 */ /* 0x000fec0003800000 */
.L_x_22480:
        /* <DEDUP_REMOVED lines=8> */
.L_x_22483:
[----:B------:R-:W2:Y:S02]  /*3e20*/  LDG.E.U16 R2, desc[UR36][R2.64] ;  /* 0x0000002402027981 */ /* 0x000ea4000c1e1500 */
[----:B--2---:R-:W-:Y:S01]  /*3e30*/  HADD2.F32 R24, -RZ, R2.H0_H0 ;  /* 0x20000002ff187230 */ /* 0x004fe20000004100 */
[----:B------:R-:W-:Y:S06]  /*3e40*/  BRA `(.L_x_22477) ;  /* 0x0000000800907947 */ /* 0x000fec0003800000 */
.L_x_22482:
[----:B------:R-:W2:Y:S01]  /*3e50*/  LDG.E.64 R2, desc[UR36][R2.64] ;  /* 0x0000002402027981 */ /* 0x000ea2000c1e1b00 */
[----:B------:R-:W-:Y:S01]  /*3e60*/  UMOV UR4, 0xf0000000 ;  /* 0xf000000000047882 */ /* 0x000fe20000000000 */
[----:B------:R-:W-:Y:S01]  /*3e70*/  UMOV UR5, 0x380fffff ;  /* 0x380fffff00057882 */ /* 0x000fe20000000000 */
[----:B--2---:R-:W0:Y:S01]  /*3e80*/  F2F.F32.F64 R24, R2 ;  /* 0x0000000200187310 */ /* 0x004e220000301000 */
[----:B------:R-:W-:-:S14]  /*3e90*/  DSETP.GEU.AND P0, PT, |R2|, UR4, PT ;  /* 0x0000000402007e2a */ /* 0x000fdc000bf0e200 */
[----:B0-----:R-:W-:Y:S01]  /*3ea0*/  @!P0 FMUL R24, R24, 1.175494350822287508e-38 ;  /* 0x0080000018188820 */ /* 0x001fe20000400000 */
[----:B------:R-:W-:Y:S06]  /*3eb0*/  BRA `(.L_x_22477) ;  /* 0x0000000800747947 */ /* 0x000fec0003800000 */
.L_x_22472:
        /* <DEDUP_REMOVED lines=12> */
.L_x_22486:
[----:B------:R-:W2:Y:S01]  /*3f80*/  LDG.E.64 R2, desc[UR36][R2.64] ;  /* 0x0000002402027981 */ /* 0x000ea2000c1e1b00 */
[----:B------:R-:W-:Y:S01]  /*3f90*/  UMOV UR4, 0xf0000000 ;  /* 0xf000000000047882 */ /* 0x000fe20000000000 */
[----:B------:R-:W-:Y:S01]  /*3fa0*/  UMOV UR5, 0x380fffff ;  /* 0x380fffff00057882 */ /* 0x000fe20000000000 */
[----:B--2---:R-:W0:Y:S01]  /*3fb0*/  F2F.F32.F64 R24, R2 ;  /* 0x0000000200187310 */ /* 0x004e220000301000 */
[----:B------:R-:W-:-:S14]  /*3fc0*/  DSETP.GEU.AND P0, PT, |R2|, UR4, PT ;  /* 0x0000000402007e2a */ /* 0x000fdc000bf0e200 */
[----:B0-----:R-:W-:Y:S01]  /*3fd0*/  @!P0 FMUL R24, R24, 1.175494350822287508e-38 ;  /* 0x0080000018188820 */ /* 0x001fe20000400000 */
[----:B------:R-:W-:Y:S06]  /*3fe0*/  BRA `(.L_x_22477) ;  /* 0x0000000800287947 */ /* 0x000fec0003800000 */
.L_x_22485:
        /* <DEDUP_REMOVED lines=25> */
.L_x_22488:
        /* <DEDUP_REMOVED lines=12> */
.L_x_22487:
[----:B------:R-:W2:Y:S02]  /*4240*/  LDG.E.U16 R2, desc[UR36][R2.64] ;  /* 0x0000002402027981 */ /* 0x000ea4000c1e1500 */
[----:B--2---:R-:W-:Y:S01]  /*4250*/  IMAD.U32 R24, R2, 0x10000, RZ ;  /* 0x0001000002187824 */ /* 0x004fe200078e00ff */
[----:B------:R-:W-:Y:S06]  /*4260*/  BRA `(.L_x_22477) ;  /* 0x0000000400887947 */ /* 0x000fec0003800000 */
.L_x_22484:
        /* <DEDUP_REMOVED lines=11> */
.L_x_22491:
        /* <DEDUP_REMOVED lines=20> */
.L_x_22493:
[----:B------:R-:W-:Y:S05]  /*4460*/  BSYNC.RECONVERGENT B0 ;  /* 0x0000000000007941 */ /* 0x000fea0003800200 */
.L_x_22492:
[----:B------:R-:W-:Y:S01]  /*4470*/  IMAD.SHL.U32 R0, R0, 0x100000, RZ ;  /* 0x0010000000007824 */ /* 0x000fe200078e00ff */
[----:B------:R-:W-:-:S04]  /*4480*/  LEA R2, R2, 0x3b800000, 0x17 ;  /* 0x3b80000002027811 */ /* 0x000fc800078eb8ff */
[----:B------:R-:W-:Y:S01]  /*4490*/  LOP3.LUT R24, R2, R0, R7, 0xfe, !PT ;  /* 0x0000000002187212 */ /* 0x000fe200078efe07 */
[----:B------:R-:W-:Y:S06]  /*44a0*/  BRA `(.L_x_22477) ;  /* 0x0000000000f87947 */ /* 0x000fec0003800000 */
.L_x_22490:
        /* <DEDUP_REMOVED lines=20> */
.L_x_22495:
[----:B------:R-:W-:Y:S05]  /*45f0*/  BSYNC.RECONVERGENT B0 ;  /* 0x0000000000007941 */ /* 0x000fea0003800200 */
.L_x_22494:
[----:B------:R-:W-:Y:S01]  /*4600*/  IMAD.SHL.U32 R0, R0, 0x200000, RZ ;  /* 0x0020000000007824 */ /* 0x000fe200078e00ff */
[----:B------:R-:W-:-:S04]  /*4610*/  LEA R2, R2, 0x37800000, 0x17 ;  /* 0x3780000002027811 */ /* 0x000fc800078eb8ff */
[----:B------:R-:W-:Y:S01]  /*4620*/  LOP3.LUT R24, R2, R0, R7, 0xfe, !PT ;  /* 0x0000000002187212 */ /* 0x000fe200078efe07 */
[----:B------:R-:W-:Y:S06]  /*4630*/  BRA `(.L_x_22477) ;  /* 0x0000000000947947 */ /* 0x000fec0003800000 */
.L_x_22489:
[----:B------:R-:W-:-:S09]  /*4640*/  UISETP.NE.AND UP0, UPT, UR4, 0x1c, UPT ;  /* 0x0000001c0400788c */ /* 0x000fd2000bf05270 */
[----:B------:R-:W-:Y:S05]  /*4650*/  BRA.U !UP0, `(.L_x_22496) ;  /* 0x0000000108847547 */ /* 0x000fea000b800000 */
[----:B------:R-:W-:-:S09]  /*4660*/  UISETP.NE.AND UP0, UPT, UR4, 0x1d, UPT ;  /* 0x0000001d0400788c */ /* 0x000fd2000bf05270 */
[----:B------:R-:W-:Y:S05]  /*4670*/  BRA.U !UP0, `(.L_x_22497) ;  /* 0x0000000108707547 */ /* 0x000fea000b800000 */
[----:B------:R-:W-:-:S09]  /*4680*/  UISETP.NE.AND UP0, UPT, UR4, 0x2c, UPT ;  /* 0x0000002c0400788c */ /* 0x000fd2000bf05270 */
[----:B------:R-:W-:Y:S05]  /*4690*/  BRA.U !UP0, `(.L_x_22498) ;  /* 0x0000000108487547 */ /* 0x000fea000b800000 */
.L_x_22476:
        /* <DEDUP_REMOVED lines=16> */
.L_x_22499:
[----:B------:R-:W-:Y:S01]  /*47a0*/  IMAD.MOV.U32 R24, RZ, RZ, RZ ;  /* 0x000000ffff187224 */ /* 0x000fe200078e00ff */
[----:B------:R-:W-:Y:S06]  /*47b0*/  BRA `(.L_x_22477) ;  /* 0x0000000000347947 */ /* 0x000fec0003800000 */
.L_x_22498:
        /* <DEDUP_REMOVED lines=8> */
.L_x_22497:
[----:B------:R-:W2:Y:S02]  /*4840*/  LDG.E.64 R24, desc[UR36][R2.64] ;  /* 0x0000002402187981 */ /* 0x000ea4000c1e1b00 */
[----:B--2---:R0:W2:Y:S01]  /*4850*/  I2F.U64 R24, R24 ;  /* 0x0000001800187312 */ /* 0x0040a20000301000 */
[----:B------:R-:W-:Y:S05]  /*4860*/  BRA `(.L_x_22477) ;  /* 0x0000000000087947 */ /* 0x000fea0003800000 */
.L_x_22496:
[----:B------:R-:W2:Y:S02]  /*4870*/  LDG.E R2, desc[UR36][R2.64] ;  /* 0x0000002402027981 */ /* 0x000ea4000c1e1900 */
[----:B--2---:R-:W-:-:S07]  /*4880*/  I2FP.F32.U32 R24, R2 ;  /* 0x0000000200187245 */ /* 0x004fce0000201000 */
.L_x_22477:
[----:B------:R-:W-:Y:S05]  /*4890*/  BSYNC.RECONVERGENT B6 ;  /* 0x0000000000067941 */ /* 0x000fea0003800200 */
.L_x_22471:
        /* <DEDUP_REMOVED lines=18> */
.L_x_22504:
[----:B------:R-:W4:Y:S02]  /*49c0*/  LDG.E.U8 R2, desc[UR36][R2.64] ;  /* 0x0000002402027981 */ /* 0x000f24000c1e1100 */
[----:B----4-:R-:W-:Y:S01]  /*49d0*/  I2FP.F32.U32 R23, R2 ;  /* 0x0000000200177245 */ /* 0x010fe20000201000 */
[----:B------:R-:W-:Y:S06]  /*49e0*/  BRA `(.L_x_22506) ;  /* 0x0000000c00247947 */ /* 0x000fec0003800000 */
.L_x_22503:
        /* <DEDUP_REMOVED lines=9> */
.L_x_22508:
[----:B------:R-:W4:Y:S02]  /*4a80*/  LDG.E R2, desc[UR36][R2.64] ;  /* 0x0000002402027981 */ /* 0x000f24000c1e1900 */
[----:B----4-:R-:W-:Y:S01]  /*4a90*/  I2FP.F32.S32 R23, R2 ;  /* 0x0000000200177245 */ /* 0x010fe20000201400 */
[----:B------:R-:W-:Y:S06]  /*4aa0*/  BRA `(.L_x_22506) ;  /* 0x0000000800f47947 */ /* 0x000fec0003800000 */
.L_x_22507:
[----:B------:R-:W4:Y:S02]  /*4ab0*/  LDG.E.U16 R2, desc[UR36][R2.64] ;  /* 0x0000002402027981 */ /* 0x000f24000c1e1500 */
[----:B----4-:R0:W4:Y:S01]  /*4ac0*/  I2F.S16 R23, R2 ;  /* 0x0000000200177306 */ /* 0x0101220000101400 */
[----:B------:R-:W-:Y:S05]  /*4ad0*/  BRA `(.L_x_22506) ;  /* 0x0000000800e87947 */ /* 0x000fea0003800000 */
.L_x_22502:
        /* <DEDUP_REMOVED lines=8> */
.L_x_22510:
[----:B------:R-:W4:Y:S02]  /*4b60*/  LDG.E.U16 R2, desc[UR36][R2.64] ;  /* 0x0000002402027981 */ /* 0x000f24000c1e1500 */
[----:B----4-:R-:W-:Y:S01]  /*4b70*/  HADD2.F32 R23, -RZ, R2.H0_H0 ;  /* 0x20000002ff177230 */ /* 0x010fe20000004100 */
[----:B------:R-:W-:Y:S06]  /*4b80*/  BRA `(.L_x_22506) ;  /* 0x0000000800bc7947 */ /* 0x000fec0003800000 */
.L_x_22509:
        /* <DEDUP_REMOVED lines=8> */
.L_x_22512:
[----:B------:R-:W4:Y:S02]  /*4c10*/  LDG.E.U16 R2, desc[UR36][R2.64] ;  /* 0x0000002402027981 */ /* 0x000f24000c1e1500 */
[----:B----4-:R-:W-:Y:S01]  /*4c20*/  HADD2.F32 R23, -RZ, R2.H0_H0 ;  /* 0x20000002ff177230 */ /* 0x010fe20000004100 */
[----:B------:R-:W-:Y:S06]  /*4c30*/  BRA `(.L_x_22506) ;  /* 0x0000000800907947 */ /* 0x000fec0003800000 */
.L_x_22511:
[----:B------:R-:W4:Y:S01]  /*4c40*/  LDG.E.64 R2, desc[UR36][R2.64] ;  /* 0x0000002402027981 */ /* 0x000f22000c1e1b00 */
[----:B------:R-:W-:Y:S01]  /*4c50*/  UMOV UR4, 0xf0000000 ;  /* 0xf000000000047882 */ /* 0x000fe20000000000 */
[----:B------:R-:W-:Y:S01]  /*4c60*/  UMOV UR5, 0x380fffff ;  /* 0x380fffff00057882 */ /* 0x000fe20000000000 */
[----:B----4-:R-:W0:Y:S01]  /*4c70*/  F2F.F32.F64 R23, R2 ;  /* 0x0000000200177310 */ /* 0x010e220000301000 */
[----:B------:R-:W-:-:S14]  /*4c80*/  DSETP.GEU.AND P0, PT, |R2|, UR4, PT ;  /* 0x0000000402007e2a */ /* 0x000fdc000bf0e200 */
[----:B0-----:R-:W-:Y:S01]  /*4c90*/  @!P0 FMUL R23, R23, 1.175494350822287508e-38 ;  /* 0x0080000017178820 */ /* 0x001fe20000400000 */
[----:B------:R-:W-:Y:S06]  /*4ca0*/  BRA `(.L_x_22506) ;  /* 0x0000000800747947 */ /* 0x000fec0003800000 */
.L_x_22501:
        /* <DEDUP_REMOVED lines=12> */
.L_x_22515:
[----:B------:R-:W4:Y:S01]  /*4d70*/  LDG.E.64 R2, desc[UR36][R2.64] ;  /* 0x0000002402027981 */ /* 0x000f22000c1e1b00 */
[----:B------:R-:W-:Y:S01]  /*4d80*/  UMOV UR4, 0xf0000000 ;  /* 0xf000000000047882 */ /* 0x000fe20000000000 */
[----:B------:R-:W-:Y:S01]  /*4d90*/  UMOV UR5, 0x380fffff ;  /* 0x380fffff00057882 */ /* 0x000fe20000000000 */
[----:B----4-:R-:W0:Y:S01]  /*4da0*/  F2F.F32.F64 R23, R2 ;  /* 0x0000000200177310 */ /* 0x010e220000301000 */
[----:B------:R-:W-:-:S14]  /*4db0*/  DSETP.GEU.AND P0, PT, |R2|, UR4, PT ;  /* 0x0000000402007e2a */ /* 0x000fdc000bf0e200 */
[----:B0-----:R-:W-:Y:S01]  /*4dc0*/  @!P0 FMUL R23, R23, 1.175494350822287508e-38 ;  /* 0x0080000017178820 */ /* 0x001fe20000400000 */
[----:B------:R-:W-:Y:S06]  /*4dd0*/  BRA `(.L_x_22506) ;  /* 0x0000000800287947 */ /* 0x000fec0003800000 */
.L_x_22514:
        /* <DEDUP_REMOVED lines=25> */
.L_x_22517:
        /* <DEDUP_REMOVED lines=12> */
.L_x_22516:
[----:B------:R-:W4:Y:S02]  /*5030*/  LDG.E.U16 R2, desc[UR36][R2.64] ;  /* 0x0000002402027981 */ /* 0x000f24000c1e1500 */
[----:B----4-:R-:W-:Y:S01]  /*5040*/  SHF.L.U32 R23, R2, 0x10, RZ ;  /* 0x0000001002177819 */ /* 0x010fe200000006ff */
[----:B------:R-:W-:Y:S06]  /*5050*/  BRA `(.L_x_22506) ;  /* 0x0000000400887947 */ /* 0x000fec0003800000 */
.L_x_22513:
        /* <DEDUP_REMOVED lines=11> */
.L_x_22520:
        /* <DEDUP_REMOVED lines=20> */
.L_x_22522:
[----:B------:R-:W-:Y:S05]  /*5250*/  BSYNC.RECONVERGENT B0 ;  /* 0x0000000000007941 */ /* 0x000fea0003800200 */
.L_x_22521:
[----:B------:R-:W-:Y:S02]  /*5260*/  SHF.L.U32 R0, R0, 0x14, RZ ;  /* 0x0000001400007819 */ /* 0x000fe400000006ff */
[----:B------:R-:W-:-:S04]  /*5270*/  LEA R2, R2, 0x3b800000, 0x17 ;  /* 0x3b80000002027811 */ /* 0x000fc800078eb8ff */
[----:B------:R-:W-:Y:S01]  /*5280*/  LOP3.LUT R23, R2, R0, R23, 0xfe, !PT ;  /* 0x0000000002177212 */ /* 0x000fe200078efe17 */
[----:B------:R-:W-:Y:S06]  /*5290*/  BRA `(.L_x_22506) ;  /* 0x0000000000f87947 */ /* 0x000fec0003800000 */
.L_x_22519:
        /* <DEDUP_REMOVED lines=20> */
.L_x_22524:
[----:B------:R-:W-:Y:S05]  /*53e0*/  BSYNC.RECONVERGENT B0 ;  /* 0x0000000000007941 */ /* 0x000fea0003800200 */
.L_x_22523:
[----:B------:R-:W-:Y:S02]  /*53f0*/  SHF.L.U32 R0, R0, 0x15, RZ ;  /* 0x0000001500007819 */ /* 0x000fe400000006ff */
[----:B------:R-:W-:-:S04]  /*5400*/  LEA R2, R2, 0x37800000, 0x17 ;  /* 0x3780000002027811 */ /* 0x000fc800078eb8ff */
[----:B------:R-:W-:Y:S01]  /*5410*/  LOP3.LUT R23, R2, R0, R23, 0xfe, !PT ;  /* 0x0000000002177212 */ /* 0x000fe200078efe17 */
[----:B------:R-:W-:Y:S06]  /*5420*/  BRA `(.L_x_22506) ;  /* 0x0000000000947947 */ /* 0x000fec0003800000 */
.L_x_22518:
[----:B------:R-:W-:-:S09]  /*5430*/  UISETP.NE.AND UP0, UPT, UR4, 0x1c, UPT ;  /* 0x0000001c0400788c */ /* 0x000fd2000bf05270 */
[----:B------:R-:W-:Y:S05]  /*5440*/  BRA.U !UP0, `(.L_x_22525) ;  /* 0x0000000108847547 */ /* 0x000fea000b800000 */
[----:B------:R-:W-:-:S09]  /*5450*/  UISETP.NE.AND UP0, UPT, UR4, 0x1d, UPT ;  /* 0x0000001d0400788c */ /* 0x000fd2000bf05270 */
[----:B------:R-:W-:Y:S05]  /*5460*/  BRA.U !UP0, `(.L_x_22526) ;  /* 0x0000000108707547 */ /* 0x000fea000b800000 */
[----:B------:R-:W-:-:S09]  /*5470*/  UISETP.NE.AND UP0, UPT, UR4, 0x2c, UPT ;  /* 0x0000002c0400788c */ /* 0x000fd2000bf05270 */
[----:B------:R-:W-:Y:S05]  /*5480*/  BRA.U !UP0, `(.L_x_22527) ;  /* 0x0000000108487547 */ /* 0x000fea000b800000 */
.L_x_22505:
        /* <DEDUP_REMOVED lines=16> */
.L_x_22528:
[----:B------:R-:W-:Y:S01]  /*5590*/  HFMA2 R23, -RZ, RZ, 0, 0 ;  /* 0x00000000ff177431 */ /* 0x000fe200000001ff */
[----:B------:R-:W-:Y:S06]  /*55a0*/  BRA `(.L_x_22506) ;  /* 0x0000000000347947 */ /* 0x000fec0003800000 */
.L_x_22527:
        /* <DEDUP_REMOVED lines=8> */
.L_x_22526:
[----:B------:R-:W4:Y:S02]  /*5630*/  LDG.E.64 R2, desc[UR36][R2.64] ;  /* 0x0000002402027981 */ /* 0x000f24000c1e1b00 */
[----:B----4-:R0:W4:Y:S01]  /*5640*/  I2F.U64 R23, R2 ;  /* 0x0000000200177312 */ /* 0x0101220000301000 */
[----:B------:R-:W-:Y:S05]  /*5650*/  BRA `(.L_x_22506) ;  /* 0x0000000000087947 */ /* 0x000fea0003800000 */
.L_x_22525:
[----:B------:R-:W4:Y:S02]  /*5660*/  LDG.E R2, desc[UR36][R2.64] ;  /* 0x0000002402027981 */ /* 0x000f24000c1e1900 */
[----:B----4-:R-:W-:-:S07]  /*5670*/  I2FP.F32.U32 R23, R2 ;  /* 0x0000000200177245 */ /* 0x010fce0000201000 */
.L_x_22506:
[----:B------:R-:W-:Y:S05]  /*5680*/  BSYNC.RECONVERGENT B6 ;  /* 0x0000000000067941 */ /* 0x000fea0003800200 */
.L_x_22500:
        /* <DEDUP_REMOVED lines=18> */
.L_x_22533:
[----:B------:R-:W2:Y:S02]  /*57b0*/  LDG.E.U8 R2, desc[UR36][R2.64] ;  /* 0x0000002402027981 */ /* 0x000ea4000c1e1100 */
[----:B--2---:R-:W-:Y:S01]  /*57c0*/  I2FP.F32.U32 R5, R2 ;  /* 0x0000000200057245 */ /* 0x004fe20000201000 */
[----:B------:R-:W-:Y:S06]  /*57d0*/  BRA `(.L_x_22535) ;  /* 0x0000000c00247947 */ /* 0x000fec0003800000 */
.L_x_22532:
        /* <DEDUP_REMOVED lines=9> */
.L_x_22537:
[----:B------:R-:W2:Y:S02]  /*5870*/  LDG.E R2, desc[UR36][R2.64] ;  /* 0x0000002402027981 */ /* 0x000ea4000c1e1900 */
[----:B--2---:R-:W-:Y:S01]  /*5880*/  I2FP.F32.S32 R5, R2 ;  /* 0x0000000200057245 */ /* 0x004fe20000201400 */
[----:B------:R-:W-:Y:S06]  /*5890*/  BRA `(.L_x_22535) ;  /* 0x0000000800f47947 */ /* 0x000fec0003800000 */
.L_x_22536:
[----:B------:R-:W2:Y:S02]  /*58a0*/  LDG.E.U16 R2, desc[UR36][R2.64] ;  /* 0x0000002402027981 */ /* 0x000ea4000c1e1500 */
[----:B--2---:R0:W2:Y:S01]  /*58b0*/  I2F.S16 R5, R2 ;  /* 0x0000000200057306 */ /* 0x0040a20000101400 */
[----:B------:R-:W-:Y:S05]  /*58c0*/  BRA `(.L_x_22535) ;  /* 0x0000000800e87947 */ /* 0x000fea0003800000 */
.L_x_22531:
        /* <DEDUP_REMOVED lines=8> */
.L_x_22539:
[----:B------:R-:W2:Y:S02]  /*5950*/  LDG.E.U16 R2, desc[UR36][R2.64] ;  /* 0x0000002402027981 */ /* 0x000ea4000c1e1500 */
[----:B--2---:R-:W-:Y:S01]  /*5960*/  HADD2.F32 R5, -RZ, R2.H0_H0 ;  /* 0x20000002ff057230 */ /* 0x004fe20000004100 */
[----:B------:R-:W-:Y:S06]  /*5970*/  BRA `(.L_x_22535) ;  /* 0x0000000800bc7947 */ /* 0x000fec0003800000 */
.L_x_22538:
        /* <DEDUP_REMOVED lines=8> */
.L_x_22541:
[----:B------:R-:W2:Y:S02]  /*5a00*/  LDG.E.U16 R2, desc[UR36][R2.64] ;  /* 0x0000002402027981 */ /* 0x000ea4000c1e1500 */
[----:B--2---:R-:W-:Y:S01]  /*5a10*/  HADD2.F32 R5, -RZ, R2.H0_H0 ;  /* 0x20000002ff057230 */ /* 0x004fe20000004100 */
[----:B------:R-:W-:Y:S06]  /*5a20*/  BRA `(.L_x_22535) ;  /* 0x0000000800907947 */ /* 0x000fec0003800000 */
.L_x_22540:
[----:B------:R-:W2:Y:S01]  /*5a30*/  LDG.E.64 R2, desc[UR36][R2.64] ;  /* 0x0000002402027981 */ /* 0x000ea2000c1e1b00 */
[----:B------:R-:W-:Y:S01]  /*5a40*/  UMOV UR4, 0xf0000000 ;  /* 0xf000000000047882 */ /* 0x000fe20000000000 */
[----:B------:R-:W-:Y:S01]  /*5a50*/  UMOV UR5, 0x380fffff ;  /* 0x380fffff00057882 */ /* 0x000fe20000000000 */
[----:B--2---:R-:W0:Y:S01]  /*5a60*/  F2F.F32.F64 R5, R2 ;  /* 0x0000000200057310 */ /* 0x004e220000301000 */
[----:B------:R-:W-:-:S14]  /*5a70*/  DSETP.GEU.AND P0, PT, |R2|, UR4, PT ;  /* 0x0000000402007e2a */ /* 0x000fdc000bf0e200 */
[----:B0-----:R-:W-:Y:S01]  /*5a80*/  @!P0 FMUL R5, R5, 1.175494350822287508e-38 ;  /* 0x0080000005058820 */ /* 0x001fe20000400000 */
[----:B------:R-:W-:Y:S06]  /*5a90*/  BRA `(.L_x_22535) ;  /* 0x0000000800747947 */ /* 0x000fec0003800000 */
.L_x_22530:
        /* <DEDUP_REMOVED lines=12> */
.L_x_22544:
[----:B------:R-:W2:Y:S01]  /*5b60*/  LDG.E.64 R2, desc[UR36][R2.64] ;  /* 0x0000002402027981 */ /* 0x000ea2000c1e1b00 */
[----:B------:R-:W-:Y:S01]  /*5b70*/  UMOV UR4, 0xf0000000 ;  /* 0xf000000000047882 */ /* 0x000fe20000000000 */
[----:B------:R-:W-:Y:S01]  /*5b80*/  UMOV UR5, 0x380fffff ;  /* 0x380fffff00057882 */ /* 0x000fe20000000000 */
[----:B--2---:R-:W0:Y:S01]  /*5b90*/  F2F.F32.F64 R5, R2 ;  /* 0x0000000200057310 */ /* 0x004e220000301000 */
[----:B------:R-:W-:-:S14]  /*5ba0*/  DSETP.GEU.AND P0, PT, |R2|, UR4, PT ;  /* 0x0000000402007e2a */ /* 0x000fdc000bf0e200 */
[----:B0-----:R-:W-:Y:S01]  /*5bb0*/  @!P0 FMUL R5, R5, 1.175494350822287508e-38 ;  /* 0x0080000005058820 */ /* 0x001fe20000400000 */
[----:B------:R-:W-:Y:S06]  /*5bc0*/  BRA `(.L_x_22535) ;  /* 0x0000000800287947 */ /* 0x000fec0003800000 */
.L_x_22543:
        /* <DEDUP_REMOVED lines=25> */
.L_x_22546:
        /* <DEDUP_REMOVED lines=12> */
.L_x_22545:
[----:B------:R-:W2:Y:S02]  /*5e20*/  LDG.E.U16 R2, desc[UR36][R2.64] ;  /* 0x0000002402027981 */ /* 0x000ea4000c1e1500 */
[----:B--2---:R-:W-:Y:S01]  /*5e30*/  IMAD.U32 R5, R2, 0x10000, RZ ;  /* 0x0001000002057824 */ /* 0x004fe200078e00ff */
[----:B------:R-:W-:Y:S06]  /*5e40*/  BRA `(.L_x_22535) ;  /* 0x0000000400887947 */ /* 0x000fec0003800000 */
.L_x_22542:
        /* <DEDUP_REMOVED lines=11> */
.L_x_22549:
        /* <DEDUP_REMOVED lines=20> */
.L_x_22551:
[----:B------:R-:W-:Y:S05]  /*6040*/  BSYNC.RECONVERGENT B0 ;  /* 0x0000000000007941 */ /* 0x000fea0003800200 */
.L_x_22550:
[----:B------:R-:W-:Y:S01]  /*6050*/  IMAD.SHL.U32 R0, R0, 0x100000, RZ ;  /* 0x0010000000007824 */ /* 0x000fe200078e00ff */
[----:B------:R-:W-:-:S04]  /*6060*/  LEA R2, R2, 0x3b800000, 0x17 ;  /* 0x3b80000002027811 */ /* 0x000fc800078eb8ff */
[----:B------:R-:W-:Y:S01]  /*6070*/  LOP3.LUT R5, R2, R0, R7, 0xfe, !PT ;  /* 0x0000000002057212 */ /* 0x000fe200078efe07 */
[----:B------:R-:W-:Y:S06]  /*6080*/  BRA `(.L_x_22535) ;  /* 0x0000000000f87947 */ /* 0x000fec0003800000 */
.L_x_22548:
        /* <DEDUP_REMOVED lines=20> */
.L_x_22553:
[----:B------:R-:W-:Y:S05]  /*61d0*/  BSYNC.RECONVERGENT B0 ;  /* 0x0000000000007941 */ /* 0x000fea0003800200 */
.L_x_22552:
[----:B------:R-:W-:Y:S01]  /*61e0*/  IMAD.SHL.U32 R0, R0, 0x200000, RZ ;  /* 0x0020000000007824 */ /* 0x000fe200078e00ff */
[----:B------:R-:W-:-:S04]  /*61f0*/  LEA R2, R2, 0x37800000, 0x17 ;  /* 0x3780000002027811 */ /* 0x000fc800078eb8ff */
[----:B------:R-:W-:Y:S01]  /*6200*/  LOP3.LUT R5, R2, R0, R7, 0xfe, !PT ;  /* 0x0000000002057212 */ /* 0x000fe200078efe07 */
[----:B------:R-:W-:Y:S06]  /*6210*/  BRA `(.L_x_22535) ;  /* 0x0000000000947947 */ /* 0x000fec0003800000 */
.L_x_22547:
[----:B------:R-:W-:-:S09]  /*6220*/  UISETP.NE.AND UP0, UPT, UR4, 0x1c, UPT ;  /* 0x0000001c0400788c */ /* 0x000fd2000bf05270 */
[----:B------:R-:W-:Y:S05]  /*6230*/  BRA.U !UP0, `(.L_x_22554) ;  /* 0x0000000108847547 */ /* 0x000fea000b800000 */
[----:B------:R-:W-:-:S09]  /*6240*/  UISETP.NE.AND UP0, UPT, UR4, 0x1d, UPT ;  /* 0x0000001d0400788c */ /* 0x000fd2000bf05270 */
[----:B------:R-:W-:Y:S05]  /*6250*/  BRA.U !UP0, `(.L_x_22555) ;  /* 0x0000000108707547 */ /* 0x000fea000b800000 */
[----:B------:R-:W-:-:S09]  /*6260*/  UISETP.NE.AND UP0, UPT, UR4, 0x2c, UPT ;  /* 0x0000002c0400788c */ /* 0x000fd2000bf05270 */
[----:B------:R-:W-:Y:S05]  /*6270*/  BRA.U !UP0, `(.L_x_22556) ;  /* 0x0000000108487547 */ /* 0x000fea000b800000 */
.L_x_22534:
        /* <DEDUP_REMOVED lines=16> */
.L_x_22557:
[----:B------:R-:W-:Y:S01]  /*6380*/  IMAD.MOV.U32 R5, RZ, RZ, RZ ;  /* 0x000000ffff057224 */ /* 0x000fe200078e00ff */
[----:B------:R-:W-:Y:S06]  /*6390*/  BRA `(.L_x_22535) ;  /* 0x0000000000347947 */ /* 0x000fec0003800000 */
.L_x_22556:
        /* <DEDUP_REMOVED lines=8> */
.L_x_22555:
[----:B------:R-:W2:Y:S02]  /*6420*/  LDG.E.64 R2, desc[UR36][R2.64] ;  /* 0x0000002402027981 */ /* 0x000ea4000c1e1b00 */
[----:B--2---:R0:W2:Y:S01]  /*6430*/  I2F.U64 R5, R2 ;  /* 0x0000000200057312 */ /* 0x0040a20000301000 */
[----:B------:R-:W-:Y:S05]  /*6440*/  BRA `(.L_x_22535) ;  /* 0x0000000000087947 */ /* 0x000fea0003800000 */
.L_x_22554:
[----:B------:R-:W2:Y:S02]  /*6450*/  LDG.E R2, desc[UR36][R2.64] ;  /* 0x0000002402027981 */ /* 0x000ea4000c1e1900 */
[----:B--2---:R-:W-:-:S07]  /*6460*/  I2FP.F32.U32 R5, R2 ;  /* 0x0000000200057245 */ /* 0x004fce0000201000 */
.L_x_22535:
[----:B------:R-:W-:Y:S05]  /*6470*/  BSYNC.RECONVERGENT B6 ;  /* 0x0000000000067941 */ /* 0x000fea0003800200 */
.L_x_22529:
[----:B-----5:R-:W-:Y:S01]  /*6480*/  IMAD.U32 R18, R18, 0x10000, RZ ;  /* 0x0001000012127824 */ /* 0x020fe200078e00ff */
[----:B------:R-:W0:Y:S03]  /*6490*/  LDCU.64 UR6, c[0x0][0x710] ;  /* 0x0000e200ff0677ac */ /* 0x000e260008000a00 */
[----:B----4-:R-:W-:Y:S01]  /*64a0*/  FADD.FTZ R23, R18, -R23 ;  /* 0x8000001712177221 */ /* 0x010fe20000010000 */
[----:B------:R-:W-:-:S03]  /*64b0*/  UPRMT UR4, UR40, 0x9910, URZ ;  /* 0x0000991028047896 */ /* 0x000fc600080000ff */
[----:B-1-3--:R-:W-:Y:S01]  /*64c0*/  FMUL.FTZ R23, R23, R22 ;  /* 0x0000001617177220 */ /* 0x00afe20000410000 */
[----:B------:R-:W-:-:S03]  /*64d0*/  UISETP.GT.AND UP0, UPT, UR4, 0x9, UPT ;  /* 0x000000090400788c */ /* 0x000fc6000bf04270 */
[----:B--2---:R-:W-:-:S06]  /*64e0*/  FFMA.FTZ R23, R23, R5, R24 ;  /* 0x0000000517177223 */ /* 0x004fcc0000010018 */
[----:B------:R-:W1:Y:S01]  /*64f0*/  F2F.BF16.F32 R23, R23 ;  /* 0x0000001700177304 */ /* 0x000e620000202000 */
[----:B0-----:R-:W-:-:S05]  /*6500*/  IADD3 R2, P0, PT, R16, UR6, RZ ;  /* 0x0000000610027c10 */ /* 0x001fca000ff1e0ff */
        /* <DEDUP_REMOVED lines=14> */
.L_x_22561:
[----:B-1----:R-:W-:-:S06]  /*65f0*/  IMAD.U32 R5, R23, 0x10000, RZ ;  /* 0x0001000017057824 */ /* 0x002fcc00078e00ff */
[----:B------:R-:W0:Y:S02]  /*6600*/  F2I.S64.TRUNC R4, R5 ;  /* 0x0000000500047311 */ /* 0x000e24000020d900 */
[----:B0-----:R0:W-:Y:S01]  /*6610*/  STG.E.U8 desc[UR36][R2.64], R4 ;  /* 0x0000000402007986 */ /* 0x0011e2000c101124 */
[----:B------:R-:W-:Y:S05]  /*6620*/  BRA `(.L_x_22563) ;  /* 0x0000000c00707947 */ /* 0x000fea0003800000 */
.L_x_22560:
        /* <DEDUP_REMOVED lines=10> */
.L_x_22565:
[----:B-1----:R-:W-:-:S06]  /*66d0*/  IMAD.U32 R23, R23, 0x10000, RZ ;  /* 0x0001000017177824 */ /* 0x002fcc00078e00ff */
[----:B------:R-:W0:Y:S02]  /*66e0*/  F2I.FTZ.TRUNC.NTZ R23, R23 ;  /* 0x0000001700177305 */ /* 0x000e24000021f100 */
[----:B0-----:R0:W-:Y:S01]  /*66f0*/  STG.E desc[UR36][R2.64], R23 ;  /* 0x0000001702007986 */ /* 0x0011e2000c101924 */
[----:B------:R-:W-:Y:S05]  /*6700*/  BRA `(.L_x_22563) ;  /* 0x0000000c00387947 */ /* 0x000fea0003800000 */
.L_x_22564:
[----:B-1----:R-:W-:-:S06]  /*6710*/  IMAD.U32 R23, R23, 0x10000, RZ ;  /* 0x0001000017177824 */ /* 0x002fcc00078e00ff */
[----:B------:R-:W0:Y:S02]  /*6720*/  F2I.FTZ.TRUNC.NTZ R23, R23 ;  /* 0x0000001700177305 */ /* 0x000e24000021f100 */
[----:B0-----:R0:W-:Y:S01]  /*6730*/  STG.E.U16 desc[UR36][R2.64], R23 ;  /* 0x0000001702007986 */ /* 0x0011e2000c101524 */
[----:B------:R-:W-:Y:S05]  /*6740*/  BRA `(.L_x_22563) ;  /* 0x0000000c00287947 */ /* 0x000fea0003800000 */
.L_x_22559:
[----:B------:R-:W-:-:S09]  /*6750*/  UISETP.GT.AND UP0, UPT, UR4, 0x6, UPT ;  /* 0x000000060400788c */ /* 0x000fd2000bf04270 */
[----:B------:R-:W-:Y:S05]  /*6760*/  BRA.U UP0, `(.L_x_22566) ;  /* 0x00000001002c7547 */ /* 0x000fea000b800000 */
[----:B------:R-:W-:-:S09]  /*6770*/  UISETP.NE.AND UP0, UPT, UR4, 0x5, UPT ;  /* 0x000000050400788c */ /* 0x000fd2000bf05270 */
[----:B------:R-:W-:Y:S05]  /*6780*/  BRA.U !UP0, `(.L_x_22567) ;  /* 0x0000000108147547 */ /* 0x000fea000b800000 */
[----:B------:R-:W-:-:S09]  /*6790*/  UISETP.NE.AND UP0, UPT, UR4, 0x6, UPT ;  /* 0x000000060400788c */ /* 0x000fd2000bf05270 */
[----:B------:R-:W-:Y:S05]  /*67a0*/  BRA.U UP0, `(.L_x_22562) ;  /* 0x0000000900707547 */ /* 0x000fea000b800000 */
[----:B-1----:R-:W-:-:S05]  /*67b0*/  SHF.L.U32 R23, R23, 0x10, RZ ;  /* 0x0000001017177819 */ /* 0x002fca00000006ff */
[----:B------:R0:W-:Y:S01]  /*67c0*/  STG.E desc[UR36][R2.64], R23 ;  /* 0x0000001702007986 */ /* 0x0001e2000c101924 */
[----:B------:R-:W-:Y:S05]  /*67d0*/  BRA `(.L_x_22563) ;  /* 0x0000000c00047947 */ /* 0x000fea0003800000 */
.L_x_22567:
[----:B-1----:R-:W-:-:S05]  /*67e0*/  IMAD.U32 R0, R23, 0x10000, RZ ;  /* 0x0001000017007824 */ /* 0x002fca00078e00ff */
[----:B------:R-:W-:-:S05]  /*67f0*/  F2FP.F16.F32.PACK_AB R0, RZ, R0 ;  /* 0x00000000ff00723e */ /* 0x000fca00000000ff */
[----:B------:R0:W-:Y:S01]  /*6800*/  STG.E.U16 desc[UR36][R2.64], R0 ;  /* 0x0000000002007986 */ /* 0x0001e2000c101524 */
[----:B------:R-:W-:Y:S05]  /*6810*/  BRA `(.L_x_22563) ;  /* 0x0000000800f47947 */ /* 0x000fea0003800000 */
.L_x_22566:
        /* <DEDUP_REMOVED lines=10> */
.L_x_22569:
[----:B-1----:R-:W-:-:S05]  /*68c0*/  IMAD.U32 R23, R23, 0x10000, RZ ;  /* 0x0001000017177824 */ /* 0x002fca00078e00ff */
[----:B------:R-:W-:-:S04]  /*68d0*/  F2FP.F16.F32.PACK_AB R5, RZ, R23 ;  /* 0x00000017ff05723e */ /* 0x000fc800000000ff */
[----:B------:R-:W-:-:S05]  /*68e0*/  PRMT R5, R5, 0x5410, RZ ;  /* 0x0000541005057816 */ /* 0x000fca00000000ff */
[----:B------:R0:W-:Y:S01]  /*68f0*/  STG.E desc[UR36][R2.64], R5 ;  /* 0x0000000502007986 */ /* 0x0001e2000c101924 */
[----:B------:R-:W-:Y:S05]  /*6900*/  BRA `(.L_x_22563) ;  /* 0x0000000800b87947 */ /* 0x000fea0003800000 */
.L_x_22568:
[----:B-1----:R-:W-:-:S05]  /*6910*/  SHF.L.U32 R4, R23, 0x10, RZ ;  /* 0x0000001017047819 */ /* 0x002fca00000006ff */
[----:B------:R-:W-:-:S06]  /*6920*/  FMUL.FTZ R4, R4, 1 ;  /* 0x3f80000004047820 */ /* 0x000fcc0000410000 */
[----:B------:R-:W0:Y:S02]  /*6930*/  F2F.F64.F32 R4, R4 ;  /* 0x0000000400047310 */ /* 0x000e240000201800 */
[----:B0-----:R0:W-:Y:S01]  /*6940*/  STG.E.64 desc[UR36][R2.64], R4 ;  /* 0x0000000402007986 */ /* 0x0011e2000c101b24 */
[----:B------:R-:W-:Y:S05]  /*6950*/  BRA `(.L_x_22563) ;  /* 0x0000000800a47947 */ /* 0x000fea0003800000 */
.L_x_22558:
        /* <DEDUP_REMOVED lines=13> */
.L_x_22572:
[----:B-1----:R-:W-:Y:S01]  /*6a30*/  IMAD.U32 R23, R23, 0x10000, RZ ;  /* 0x0001000017177824 */ /* 0x002fe200078e00ff */
[----:B------:R-:W-:-:S03]  /*6a40*/  CS2R R6, SRZ ;  /* 0x0000000000067805 */ /* 0x000fc6000001ff00 */
[----:B------:R-:W-:-:S06]  /*6a50*/  FMUL.FTZ R4, R23, 1 ;  /* 0x3f80000017047820 */ /* 0x000fcc0000410000 */
[----:B------:R-:W0:Y:S02]  /*6a60*/  F2F.F64.F32 R4, R4 ;  /* 0x0000000400047310 */ /* 0x000e240000201800 */
[----:B0-----:R0:W-:Y:S01]  /*6a70*/  STG.E.128 desc[UR36][R2.64], R4 ;  /* 0x0000000402007986 */ /* 0x0011e2000c101d24 */
[----:B------:R-:W-:Y:S05]  /*6a80*/  BRA `(.L_x_22563) ;  /* 0x0000000800587947 */ /* 0x000fea0003800000 */
.L_x_22571:
        /* <DEDUP_REMOVED lines=19> */
.L_x_22576:
[----:B------:R-:W-:Y:S05]  /*6bc0*/  BSYNC.RECONVERGENT B0 ;  /* 0x0000000000007941 */ /* 0x000fea0003800200 */
.L_x_22575:
[----:B------:R-:W-:-:S05]  /*6bd0*/  LOP3.LUT R5, R0, 0x80, R5, 0xf8, !PT ;  /* 0x0000008000057812 */ /* 0x000fca00078ef805 */
[----:B------:R0:W-:Y:S01]  /*6be0*/  STG.E.U8 desc[UR36][R2.64], R5 ;  /* 0x0000000502007986 */ /* 0x0001e2000c101124 */
[----:B------:R-:W-:Y:S05]  /*6bf0*/  BRA `(.L_x_22563) ;  /* 0x0000000400fc7947 */ /* 0x000fea0003800000 */
.L_x_22574:
        /* <DEDUP_REMOVED lines=15> */
.L_x_22578:
[----:B------:R-:W-:Y:S05]  /*6cf0*/  BSYNC.RECONVERGENT B0 ;  /* 0x0000000000007941 */ /* 0x000fea0003800200 */
.L_x_22577:
[----:B------:R-:W-:-:S05]  /*6d00*/  LOP3.LUT R5, R0, 0x80, R5, 0xf8, !PT ;  /* 0x0000008000057812 */ /* 0x000fca00078ef805 */
[----:B------:R0:W-:Y:S01]  /*6d10*/  STG.E.U8 desc[UR36][R2.64], R5 ;  /* 0x0000000502007986 */ /* 0x0001e2000c101124 */
[----:B------:R-:W-:Y:S05]  /*6d20*/  BRA `(.L_x_22563) ;  /* 0x0000000400b07947 */ /* 0x000fea0003800000 */
.L_x_22573:
[----:B-1----:R0:W-:Y:S01]  /*6d30*/  STG.E.U16 desc[UR36][R2.64], R23 ;  /* 0x0000001702007986 */ /* 0x0021e2000c101524 */
[----:B------:R-:W-:Y:S05]  /*6d40*/  BRA `(.L_x_22563) ;  /* 0x0000000400a87947 */ /* 0x000fea0003800000 */
.L_x_22570:
        /* <DEDUP_REMOVED lines=12> */
.L_x_22581:
        /* <DEDUP_REMOVED lines=13> */
.L_x_22584:
[----:B------:R-:W-:-:S04]  /*6ee0*/  SHF.R.U32.HI R0, RZ, 0x14, R5 ;  /* 0x00000014ff007819 */ /* 0x000fc80000011605 */
[----:B------:R-:W-:-:S04]  /*6ef0*/  LOP3.LUT R0, R0, 0x1, RZ, 0xc0, !PT ;  /* 0x0000000100007812 */ /* 0x000fc800078ec0ff */
[----:B------:R-:W-:-:S04]  /*6f00*/  IADD3 R0, PT, PT, R5, 0x487ffff, R0 ;  /* 0x0487ffff05007810 */ /* 0x000fc80007ffe000 */
[----:B------:R-:W-:-:S04]  /*6f10*/  SHF.R.U32.HI R0, RZ, 0x14, R0 ;  /* 0x00000014ff007819 */ /* 0x000fc80000011600 */
[----:B------:R-:W-:-:S07]  /*6f20*/  LOP3.LUT R4, R0, 0xff, RZ, 0xc0, !PT ;  /* 0x000000ff00047812 */ /* 0x000fce00078ec0ff */
.L_x_22585:
[----:B------:R-:W-:-:S04]  /*6f30*/  SHF.R.U32.HI R5, RZ, 0x18, R5 ;  /* 0x00000018ff057819 */ /* 0x000fc80000011605 */
[----:B------:R-:W-:-:S04]  /*6f40*/  LOP3.LUT R4, R4, 0x80, R5, 0xf8, !PT ;  /* 0x0000008004047812 */ /* 0x000fc800078ef805 */
[----:B------:R-:W-:-:S07]  /*6f50*/  PRMT R0, R4, 0x7610, R0 ;  /* 0x0000761004007816 */ /* 0x000fce0000000000 */
.L_x_22583:
[----:B------:R-:W-:Y:S05]  /*6f60*/  BSYNC.RECONVERGENT B0 ;  /* 0x0000000000007941 */ /* 0x000fea0003800200 */
.L_x_22582:
[----:B------:R3:W-:Y:S01]  /*6f70*/  STG.E.U8 desc[UR36][R2.64], R0 ;  /* 0x0000000002007986 */ /* 0x0007e2000c101124 */
[----:B------:R-:W-:Y:S05]  /*6f80*/  BRA `(.L_x_22563) ;  /* 0x0000000400187947 */ /* 0x000fea0003800000 */
.L_x_22580:
        /* <DEDUP_REMOVED lines=13> */
.L_x_22588:
[----:B------:R-:W-:-:S04]  /*7060*/  SHF.R.U32.HI R0, RZ, 0x15, R5 ;  /* 0x00000015ff007819 */ /* 0x000fc80000011605 */
[----:B------:R-:W-:-:S04]  /*7070*/  LOP3.LUT R0, R0, 0x1, RZ, 0xc0, !PT ;  /* 0x0000000100007812 */ /* 0x000fc800078ec0ff */
[----:B------:R-:W-:-:S04]  /*7080*/  IADD3 R0, PT, PT, R5, 0x88fffff, R0 ;  /* 0x088fffff05007810 */ /* 0x000fc80007ffe000 */
[----:B------:R-:W-:-:S04]  /*7090*/  SHF.R.U32.HI R0, RZ, 0x15, R0 ;  /* 0x00000015ff007819 */ /* 0x000fc80000011600 */
[----:B------:R-:W-:-:S07]  /*70a0*/  LOP3.LUT R4, R0, 0xff, RZ, 0xc0, !PT ;  /* 0x000000ff00047812 */ /* 0x000fce00078ec0ff */
.L_x_22589:
[----:B------:R-:W-:-:S04]  /*70b0*/  SHF.R.U32.HI R5, RZ, 0x18, R5 ;  /* 0x00000018ff057819 */ /* 0x000fc80000011605 */
[----:B------:R-:W-:-:S04]  /*70c0*/  LOP3.LUT R4, R4, 0x80, R5, 0xf8, !PT ;  /* 0x0000008004047812 */ /* 0x000fc800078ef805 */
[----:B------:R-:W-:-:S07]  /*70d0*/  PRMT R0, R4, 0x7610, R0 ;  /* 0x0000761004007816 */ /* 0x000fce0000000000 */
.L_x_22587:
[----:B------:R-:W-:Y:S05]  /*70e0*/  BSYNC.RECONVERGENT B0 ;  /* 0x0000000000007941 */ /* 0x000fea0003800200 */
.L_x_22586:
[----:B------:R0:W-:Y:S01]  /*70f0*/  STG.E.U8 desc[UR36][R2.64], R0 ;  /* 0x0000000002007986 */ /* 0x0001e2000c101124 */
[----:B------:R-:W-:Y:S05]  /*7100*/  BRA `(.L_x_22563) ;  /* 0x0000000000b87947 */ /* 0x000fea0003800000 */
.L_x_22579:
[----:B------:R-:W-:-:S09]  /*7110*/  UISETP.NE.AND UP0, UPT, UR4, 0x1c, UPT ;  /* 0x0000001c0400788c */ /* 0x000fd2000bf05270 */
[----:B------:R-:W-:Y:S05]  /*7120*/  BRA.U !UP0, `(.L_x_22590) ;  /* 0x0000000108a47547 */ /* 0x000fea000b800000 */
[----:B------:R-:W-:-:S09]  /*7130*/  UISETP.NE.AND UP0, UPT, UR4, 0x1d, UPT ;  /* 0x0000001d0400788c */ /* 0x000fd2000bf05270 */
[----:B------:R-:W-:Y:S05]  /*7140*/  BRA.U !UP0, `(.L_x_22591) ;  /* 0x00000001088c7547 */ /* 0x000fea000b800000 */
[----:B------:R-:W-:-:S09]  /*7150*/  UISETP.NE.AND UP0, UPT, UR4, 0x2c, UPT ;  /* 0x0000002c0400788c */ /* 0x000fd2000bf05270 */
[----:B------:R-:W-:Y:S05]  /*7160*/  BRA.U !UP0, `(.L_x_22592) ;  /* 0x0000000108447547 */ /* 0x000fea000b800000 */
.L_x_22562:
        /* <DEDUP_REMOVED lines=8> */
[----:B0-----:R-:W-:Y:S02]  /*71f0*/  IMAD.U32 R4, RZ, RZ, UR6 ;  /* 0x00000006ff047e24 */ /* 0x001fe4000f8e00ff */
[----:B------:R-:W-:-:S02]  /*7200*/  IMAD.U32 R5, RZ, RZ, UR7 ;  /* 0x00000007ff057e24 */ /* 0x000fc4000f8e00ff */
[----:B----4-:R-:W-:Y:S01]  /*7210*/  IMAD.U32 R6, RZ, RZ, UR8 ;  /* 0x00000008ff067e24 */ /* 0x010fe2000f8e00ff */
[----:B------:R-:W-:Y:S01]  /*7220*/  MOV R7, UR9 ;  /* 0x0000000900077c02 */ /* 0x000fe20008000f00 */
[----:B-----5:R-:W-:Y:S02]  /*7230*/  IMAD.U32 R10, RZ, RZ, UR4 ;  /* 0x00000004ff0a7e24 */ /* 0x020fe4000f8e00ff */
[----:B--2---:R-:W-:-:S07]  /*7240*/  IMAD.U32 R11, RZ, RZ, UR5 ;  /* 0x00000005ff0b7e24 */ /* 0x004fce000f8e00ff */
[----:B------:R-:W-:-:S07]  /*7250*/  LEPC R20, `(.L_x_22593) ;  /* 0x000000001014794e */ /* 0x000fce0000000000 */
[----:B-1-3--:R-:W-:Y:S05]  /*7260*/  CALL.ABS.NOINC R2 ;  /* 0x0000000002007343 */ /* 0x00afea0003c00000 */
.L_x_22593:
[----:B------:R-:W-:Y:S05]  /*7270*/  BRA `(.L_x_22563) ;  /* 0x00000000005c7947 */ /* 0x000fea0003800000 */
.L_x_22592:
[----:B-1----:R-:W-:Y:S02]  /*7280*/  IMAD.U32 R23, R23, 0x10000, RZ ;  /* 0x0001000017177824 */ /* 0x002fe400078e00ff */
        /* <DEDUP_REMOVED lines=15> */
.L_x_22591:
[----:B-1----:R-:W-:-:S06]  /*7380*/  IMAD.U32 R4, R23, 0x10000, RZ ;  /* 0x0001000017047824 */ /* 0x002fcc00078e00ff */
[----:B------:R-:W0:Y:S02]  /*7390*/  F2I.U64.TRUNC R4, R4 ;  /* 0x0000000400047311 */ /* 0x000e24000020d800 */
[----:B0-----:R1:W-:Y:S01]  /*73a0*/  STG.E.64 desc[UR36][R2.64], R4 ;  /* 0x0000000402007986 */ /* 0x0013e2000c101b24 */
[----:B------:R-:W-:Y:S05]  /*73b0*/  BRA `(.L_x_22563) ;  /* 0x00000000000c7947 */ /* 0x000fea0003800000 */
.L_x_22590:
[----:B-1----:R-:W-:-:S06]  /*73c0*/  IMAD.U32 R23, R23, 0x10000, RZ ;  /* 0x0001000017177824 */ /* 0x002fcc00078e00ff */
[----:B------:R-:W0:Y:S02]  /*73d0*/  F2I.FTZ.U32.TRUNC.NTZ R23, R23 ;  /* 0x0000001700177305 */ /* 0x000e24000021f000 */
[----:B0-----:R0:W-:Y:S02]  /*73e0*/  STG.E desc[UR36][R2.64], R23 ;  /* 0x0000001702007986 */ /* 0x0011e4000c101924 */
.L_x_22563:
[----:B------:R-:W-:-:S07]  /*73f0*/  VIADD R17, R17, 0x80 ;  /* 0x0000008011117836 */ /* 0x000fce0000000000 */
.L_x_22406:
[----:B------:R-:W-:Y:S05]  /*7400*/  BSYNC.RECONVERGENT B7 ;  /* 0x0000000000077941 */ /* 0x000fea0003800200 */
.L_x_22405:
[----:B------:R-:W5:Y:S01]  /*7410*/  LDCU UR4, c[0x0][0x380] ;  /* 0x00007000ff0477ac */ /* 0x000f620008000800 */
[----:B------:R-:W-:Y:S01]  /*7420*/  BSSY.RECONVERGENT B7, `(.L_x_22594) ;  /* 0x000072d000077945 */ /* 0x000fe20003800200 */
[----:B-----5:R-:W-:-:S13]  /*7430*/  ISETP.GE.AND P0, PT, R17, UR4, PT ;  /* 0x0000000411007c0c */ /* 0x020fda000bf06270 */
[----:B------:R-:W-:Y:S05]  /*7440*/  @P0 BRA `(.L_x_22595) ;  /* 0x0000007000a80947 */ /* 0x000fea0003800000 */
[----:B------:R-:W5:Y:S01]  /*7450*/  LDCU UR4, c[0x0][0x388] ;  /* 0x00007100ff0477ac */ /* 0x000f620008000800 */
[----:B------:R-:W-:Y:S02]  /*7460*/  HFMA2 R24, -RZ, RZ, 0, 0 ;  /* 0x00000000ff187431 */ /* 0x000fe400000001ff */
[----:B------:R-:W-:Y:S01]  /*7470*/  IMAD.MOV.U32 R19, RZ, RZ, RZ ;  /* 0x000000ffff137224 */ /* 0x000fe200078e00ff */
[----:B0-----:R-:W-:Y:S01]  /*7480*/  CS2R R22, SRZ ;  /* 0x0000000000167805 */ /* 0x001fe2000001ff00 */
[----:B---3--:R-:W-:Y:S02]  /*7490*/  IMAD.MOV.U32 R0, RZ, RZ, RZ ;  /* 0x000000ffff007224 */ /* 0x008fe400078e00ff */
[----:B------:R-:W-:Y:S01]  /*74a0*/  IMAD.MOV.U32 R16, RZ, RZ, RZ ;  /* 0x000000ffff107224 */ /* 0x000fe200078e00ff */
[----:B-----5:R-:W-:-:S09]  /*74b0*/  UISETP.NE.AND UP0, UPT, UR4, URZ, UPT ;  /* 0x000000ff0400728c */ /* 0x020fd2000bf05270 */
[----:B------:R-:W-:Y:S05]  /*74c0*/  BRA.U !UP0, `(.L_x_22596) ;  /* 0x00000019089c7547 */ /* 0x000fea000b800000 */
[----:B------:R-:W1:Y:S01]  /*74d0*/  LDCU.64 UR4, c[0x0][0x390] ;  /* 0x00007200ff0477ac */ /* 0x000e620008000a00 */
[----:B------:R-:W-:Y:S01]  /*74e0*/  IMAD.MOV.U32 R16, RZ, RZ, RZ ;  /* 0x000000ffff107224 */ /* 0x000fe200078e00ff */
        /* <DEDUP_REMOVED lines=420> */
[----:B------:R-:W-:-:S07]  /*8f30*/  IMAD R19, R5, UR15, R19 ;  /* 0x0000000f05137c24 */ /* 0x000fce000f8e0213 */
.L_x_22596:
        /* <DEDUP_REMOVED lines=19> */
.L_x_22600:
[----:B------:R-:W2:Y:S02]  /*9070*/  LDG.E.U8 R2, desc[UR36][R2.64] ;  /* 0x0000002402027981 */ /* 0x000ea4000c1e1100 */
[----:B--2---:R-:W-:-:S04]  /*9080*/  I2FP.F32.U32 R0, R2 ;  /* 0x0000000200007245 */ /* 0x004fc80000201000 */
[----:B------:R-:W-:-:S04]  /*9090*/  F2FP.BF16.F32.PACK_AB R0, RZ, R0 ;  /* 0x00000000ff00723e */ /* 0x000fc800000010ff */
[----:B------:R-:W-:Y:S01]  /*90a0*/  PRMT R18, R0, 0x7610, R18 ;  /* 0x0000761000127816 */ /* 0x000fe20000000012 */
[----:B------:R-:W-:Y:S06]  /*90b0*/  BRA `(.L_x_22602) ;  /* 0x0000000c00c07947 */ /* 0x000fec0003800000 */
.L_x_22599:
        /* <DEDUP_REMOVED lines=11> */
.L_x_22604:
[----:B------:R-:W2:Y:S02]  /*9170*/  LDG.E R2, desc[UR36][R2.64] ;  /* 0x0000002402027981 */ /* 0x000ea4000c1e1900 */
[----:B--2---:R-:W-:-:S04]  /*9180*/  I2FP.F32.S32 R0, R2 ;  /* 0x0000000200007245 */ /* 0x004fc80000201400 */
[----:B------:R-:W-:-:S04]  /*9190*/  F2FP.BF16.F32.PACK_AB R0, RZ, R0 ;  /* 0x00000000ff00723e */ /* 0x000fc800000010ff */
[----:B------:R-:W-:Y:S01]  /*91a0*/  PRMT R18, R0, 0x7610, R18 ;  /* 0x0000761000127816 */ /* 0x000fe20000000012 */
[----:B------:R-:W-:Y:S06]  /*91b0*/  BRA `(.L_x_22602) ;  /* 0x0000000c00807947 */ /* 0x000fec0003800000 */
.L_x_22603:
[----:B------:R-:W2:Y:S02]  /*91c0*/  LDG.E.U16 R2, desc[UR36][R2.64] ;  /* 0x0000002402027981 */ /* 0x000ea4000c1e1500 */
[----:B--2---:R-:W0:Y:S02]  /*91d0*/  I2F.S16 R0, R2 ;  /* 0x0000000200007306 */ /* 0x004e240000101400 */
[----:B0-----:R-:W-:-:S04]  /*91e0*/  F2FP.BF16.F32.PACK_AB R0, RZ, R0 ;  /* 0x00000000ff00723e */ /* 0x001fc800000010ff */
[----:B------:R-:W-:Y:S01]  /*91f0*/  PRMT R18, R0, 0x7610, R18 ;  /* 0x0000761000127816 */ /* 0x000fe20000000012 */
[----:B------:R-:W-:Y:S06]  /*9200*/  BRA `(.L_x_22602) ;  /* 0x0000000c006c7947 */ /* 0x000fec0003800000 */
.L_x_22598:
        /* <DEDUP_REMOVED lines=9> */
.L_x_22606:
[----:B------:R-:W2:Y:S02]  /*92a0*/  LDG.E.U16 R0, desc[UR36][R2.64] ;  /* 0x0000002402007981 */ /* 0x000ea4000c1e1500 */
[----:B--2---:R-:W-:-:S05]  /*92b0*/  HADD2.F32 R0, -RZ, R0.H0_H0 ;  /* 0x20000000ff007230 */ /* 0x004fca0000004100 */
[----:B------:R-:W-:-:S04]  /*92c0*/  F2FP.BF16.F32.PACK_AB R0, RZ, R0 ;  /* 0x00000000ff00723e */ /* 0x000fc800000010ff */
[----:B------:R-:W-:Y:S01]  /*92d0*/  PRMT R18, R0, 0x7610, R18 ;  /* 0x0000761000127816 */ /* 0x000fe20000000012 */
[----:B------:R-:W-:Y:S06]  /*92e0*/  BRA `(.L_x_22602) ;  /* 0x0000000c00347947 */ /* 0x000fec0003800000 */
.L_x_22605:
        /* <DEDUP_REMOVED lines=9> */
.L_x_22608:
[----:B------:R-:W2:Y:S02]  /*9380*/  LDG.E.U16 R2, desc[UR36][R2.64] ;  /* 0x0000002402027981 */ /* 0x000ea4000c1e1500 */
[----:B--2---:R-:W-:-:S05]  /*9390*/  HADD2.F32 R0, -RZ, R2.H0_H0 ;  /* 0x20000002ff007230 */ /* 0x004fca0000004100 */
[----:B------:R-:W-:-:S04]  /*93a0*/  F2FP.BF16.F32.PACK_AB R0, RZ, R0 ;  /* 0x00000000ff00723e */ /* 0x000fc800000010ff */
[----:B------:R-:W-:Y:S01]  /*93b0*/  PRMT R18, R0, 0x7610, R18 ;  /* 0x0000761000127816 */ /* 0x000fe20000000012 */
[----:B------:R-:W-:Y:S06]  /*93c0*/  BRA `(.L_x_22602) ;  /* 0x0000000800fc7947 */ /* 0x000fec0003800000 */
.L_x_22607:
        /* <DEDUP_REMOVED lines=9> */
.L_x_22597:
        /* <DEDUP_REMOVED lines=14> */
.L_x_22611:
        /* <DEDUP_REMOVED lines=9> */
.L_x_22610:
        /* <DEDUP_REMOVED lines=27> */
.L_x_22613:
        /* <DEDUP_REMOVED lines=14> */
.L_x_22612:
[----:B------:R0:W5:Y:S01]  /*9860*/  LDG.E.U16 R18, desc[UR36][R2.64] ;  /* 0x0000002402127981 */ /* 0x000162000c1e1500 */
[----:B------:R-:W-:Y:S05]  /*9870*/  BRA `(.L_x_22602) ;  /* 0x0000000400d07947 */ /* 0x000fea0003800000 */
.L_x_22609:
        /* <DEDUP_REMOVED lines=13> */
.L_x_22616:
        /* <DEDUP_REMOVED lines=21> */
.L_x_22620:
[----:B------:R-:W-:Y:S05]  /*9aa0*/  BSYNC.RECONVERGENT B1 ;  /* 0x0000000000017941 */ /* 0x000fea0003800200 */
.L_x_22619:
[----:B------:R-:W-:Y:S01]  /*9ab0*/  IMAD.SHL.U32 R0, R0, 0x100000, RZ ;  /* 0x0010000000007824 */ /* 0x000fe200078e00ff */
[----:B------:R-:W-:-:S04]  /*9ac0*/  LEA R2, R2, 0x3b800000, 0x17 ;  /* 0x3b80000002027811 */ /* 0x000fc800078eb8ff */
[----:B------:R-:W-:-:S07]  /*9ad0*/  LOP3.LUT R0, R2, R0, R7, 0xfe, !PT ;  /* 0x0000000002007212 */ /* 0x000fce00078efe07 */
.L_x_22618:
[----:B------:R-:W-:Y:S05]  /*9ae0*/  BSYNC.RECONVERGENT B0 ;  /* 0x0000000000007941 */ /* 0x000fea0003800200 */
.L_x_22617:
[----:B------:R-:W-:-:S04]  /*9af0*/  F2FP.BF16.F32.PACK_AB R0, RZ, R0 ;  /* 0x00000000ff00723e */ /* 0x000fc800000010ff */
[----:B------:R-:W-:Y:S01]  /*9b00*/  PRMT R18, R0, 0x7610, R18 ;  /* 0x0000761000127816 */ /* 0x000fe20000000012 */
[----:B------:R-:W-:Y:S06]  /*9b10*/  BRA `(.L_x_22602) ;  /* 0x0000000400287947 */ /* 0x000fec0003800000 */
.L_x_22615:
        /* <DEDUP_REMOVED lines=21> */
.L_x_22624:
[----:B------:R-:W-:Y:S05]  /*9c70*/  BSYNC.RECONVERGENT B1 ;  /* 0x0000000000017941 */ /* 0x000fea0003800200 */
.L_x_22623:
[----:B------:R-:W-:Y:S02]  /*9c80*/  SHF.L.U32 R0, R0, 0x15, RZ ;  /* 0x0000001500007819 */ /* 0x000fe400000006ff */
[----:B------:R-:W-:-:S04]  /*9c90*/  LEA R2, R2, 0x37800000, 0x17 ;  /* 0x3780000002027811 */ /* 0x000fc800078eb8ff */
[----:B------:R-:W-:-:S07]  /*9ca0*/  LOP3.LUT R0, R2, R0, R7, 0xfe, !PT ;  /* 0x0000000002007212 */ /* 0x000fce00078efe07 */
.L_x_22622:
[----:B------:R-:W-:Y:S05]  /*9cb0*/  BSYNC.RECONVERGENT B0 ;  /* 0x0000000000007941 */ /* 0x000fea0003800200 */
.L_x_22621:
[----:B------:R-:W-:-:S04]  /*9cc0*/  F2FP.BF16.F32.PACK_AB R0, RZ, R0 ;  /* 0x00000000ff00723e */ /* 0x000fc800000010ff */
[----:B------:R-:W-:Y:S01]  /*9cd0*/  PRMT R18, R0, 0x7610, R18 ;  /* 0x0000761000127816 */ /* 0x000fe20000000012 */
[----:B------:R-:W-:Y:S06]  /*9ce0*/  BRA `(.L_x_22602) ;  /* 0x0000000000b47947 */ /* 0x000fec0003800000 */
.L_x_22614:
        /* <DEDUP_REMOVED lines=14> */
.L_x_22628:
[----:B------:R-:W-:Y:S05]  /*9dd0*/  BSYNC.RECONVERGENT B0 ;  /* 0x0000000000007941 */ /* 0x000fea0003800200 */
.L_x_22627:
[----:B------:R-:W-:-:S04]  /*9de0*/  F2FP.BF16.F32.PACK_AB R0, RZ, R0 ;  /* 0x00000000ff00723e */ /* 0x000fc800000010ff */
[----:B------:R-:W-:Y:S01]  /*9df0*/  PRMT R18, R0, 0x7610, R18 ;  /* 0x0000761000127816 */ /* 0x000fe20000000012 */
[----:B------:R-:W-:Y:S06]  /*9e00*/  BRA `(.L_x_22602) ;  /* 0x00000000006c7947 */ /* 0x000fec0003800000 */
.L_x_22601:
        /* <DEDUP_REMOVED lines=16> */
.L_x_22629:
[----:B------:R-:W-:Y:S01]  /*9f10*/  PRMT R18, RZ, 0x7610, R18 ;  /* 0x00007610ff127816 */ /* 0x000fe20000000012 */
[----:B------:R-:W-:Y:S06]  /*9f20*/  BRA `(.L_x_22602) ;  /* 0x0000000000247947 */ /* 0x000fec0003800000 */
.L_x_22626:
[----:B------:R-:W2:Y:S02]  /*9f30*/  LDG.E.64 R2, desc[UR36][R2.64] ;  /* 0x0000002402027981 */ /* 0x000ea4000c1e1b00 */
[----:B--2---:R-:W0:Y:S02]  /*9f40*/  I2F.U64 R0, R2 ;  /* 0x0000000200007312 */ /* 0x004e240000301000 */
[----:B0-----:R-:W-:-:S04]  /*9f50*/  F2FP.BF16.F32.PACK_AB R0, RZ, R0 ;  /* 0x00000000ff00723e */ /* 0x001fc800000010ff */
[----:B------:R-:W-:Y:S01]  /*9f60*/  PRMT R18, R0, 0x7610, R18 ;  /* 0x0000761000127816 */ /* 0x000fe20000000012 */
[----:B------:R-:W-:Y:S06]  /*9f70*/  BRA `(.L_x_22602) ;  /* 0x0000000000107947 */ /* 0x000fec0003800000 */
.L_x_22625:
[----:B------:R-:W2:Y:S02]  /*9f80*/  LDG.E R2, desc[UR36][R2.64] ;  /* 0x0000002402027981 */ /* 0x000ea4000c1e1900 */
[----:B--2---:R-:W-:-:S04]  /*9f90*/  I2FP.F32.U32 R0, R2 ;  /* 0x0000000200007245 */ /* 0x004fc80000201000 */
[----:B------:R-:W-:-:S04]  /*9fa0*/  F2FP.BF16.F32.PACK_AB R0, RZ, R0 ;  /* 0x00000000ff00723e */ /* 0x000fc800000010ff */
[----:B------:R-:W-:-:S07]  /*9fb0*/  PRMT R18, R0, 0x7610, R18 ;  /* 0x0000761000127816 */ /* 0x000fce0000000012 */
.L_x_22602:
        /* <DEDUP_REMOVED lines=18> */
.L_x_22634:
[----:B------:R-:W2:Y:S02]  /*a0e0*/  LDG.E.U8 R2, desc[UR36][R2.64] ;  /* 0x0000002402027981 */ /* 0x000ea4000c1e1100 */
[----:B--2---:R-:W-:Y:S01]  /*a0f0*/  I2FP.F32.U32 R22, R2 ;  /* 0x0000000200167245 */ /* 0x004fe20000201000 */
[----:B------:R-:W-:Y:S06]  /*a100*/  BRA `(.L_x_22636) ;  /* 0x0000000c00247947 */ /* 0x000fec0003800000 */
.L_x_22633:
        /* <DEDUP_REMOVED lines=9> */
.L_x_22638:
[----:B------:R-:W2:Y:S02]  /*a1a0*/  LDG.E R2, desc[UR36][R2.64] ;  /* 0x0000002402027981 */ /* 0x000ea4000c1e1900 */
[----:B--2---:R-:W-:Y:S01]  /*a1b0*/  I2FP.F32.S32 R22, R2 ;  /* 0x0000000200167245 */ /* 0x004fe20000201400 */
[----:B------:R-:W-:Y:S06]  /*a1c0*/  BRA `(.L_x_22636) ;  /* 0x0000000800f47947 */ /* 0x000fec0003800000 */
.L_x_22637:
[----:B------:R-:W2:Y:S02]  /*a1d0*/  LDG.E.U16 R2, desc[UR36][R2.64] ;  /* 0x0000002402027981 */ /* 0x000ea4000c1e1500 */
[----:B--2---:R2:W3:Y:S01]  /*a1e0*/  I2F.S16 R22, R2 ;  /* 0x0000000200167306 */ /* 0x0044e20000101400 */
[----:B------:R-:W-:Y:S05]  /*a1f0*/  BRA `(.L_x_22636) ;  /* 0x0000000800e87947 */ /* 0x000fea0003800000 */
.L_x_22632:
        /* <DEDUP_REMOVED lines=8> */
.L_x_22640:
[----:B------:R-:W2:Y:S02]  /*a280*/  LDG.E.U16 R2, desc[UR36][R2.64] ;  /* 0x0000002402027981 */ /* 0x000ea4000c1e1500 */
[----:B--2---:R-:W-:Y:S01]  /*a290*/  HADD2.F32 R22, -RZ, R2.H0_H0 ;  /* 0x20000002ff167230 */ /* 0x004fe20000004100 */
[----:B------:R-:W-:Y:S06]  /*a2a0*/  BRA `(.L_x_22636) ;  /* 0x0000000800bc7947 */ /* 0x000fec0003800000 */
.L_x_22639:
        /* <DEDUP_REMOVED lines=8> */
.L_x_22642:
[----:B------:R-:W2:Y:S02]  /*a330*/  LDG.E.U16 R2, desc[UR36][R2.64] ;  /* 0x0000002402027981 */ /* 0x000ea4000c1e1500 */
[----:B--2---:R-:W-:Y:S01]  /*a340*/  HADD2.F32 R22, -RZ, R2.H0_H0 ;  /* 0x20000002ff167230 */ /* 0x004fe20000004100 */
[----:B------:R-:W-:Y:S06]  /*a350*/  BRA `(.L_x_22636) ;  /* 0x0000000800907947 */ /* 0x000fec0003800000 */
.L_x_22641:
[----:B------:R-:W2:Y:S01]  /*a360*/  LDG.E.64 R2, desc[UR36][R2.64] ;  /* 0x0000002402027981 */ /* 0x000ea2000c1e1b00 */
[----:B------:R-:W-:Y:S01]  /*a370*/  UMOV UR4, 0xf0000000 ;  /* 0xf000000000047882 */ /* 0x000fe20000000000 */
[----:B------:R-:W-:Y:S01]  /*a380*/  UMOV UR5, 0x380fffff ;  /* 0x380fffff00057882 */ /* 0x000fe20000000000 */
[----:B--2---:R-:W0:Y:S01]  /*a390*/  F2F.F32.F64 R22, R2 ;  /* 0x0000000200167310 */ /* 0x004e220000301000 */
[----:B------:R-:W-:-:S14]  /*a3a0*/  DSETP.GEU.AND P0, PT, |R2|, UR4, PT ;  /* 0x0000000402007e2a */ /* 0x000fdc000bf0e200 */
[----:B0-----:R-:W-:Y:S01]  /*a3b0*/  @!P0 FMUL R22, R22, 1.175494350822287508e-38 ;  /* 0x0080000016168820 */ /* 0x001fe20000400000 */
[----:B------:R-:W-:Y:S06]  /*a3c0*/  BRA `(.L_x_22636) ;  /* 0x0000000800747947 */ /* 0x000fec0003800000 */
.L_x_22631:
        /* <DEDUP_REMOVED lines=12> */
.L_x_22645:
[----:B------:R-:W2:Y:S01]  /*a490*/  LDG.E.64 R2, desc[UR36][R2.64] ;  /* 0x0000002402027981 */ /* 0x000ea2000c1e1b00 */
[----:B------:R-:W-:Y:S01]  /*a4a0*/  UMOV UR4, 0xf0000000 ;  /* 0xf000000000047882 */ /* 0x000fe20000000000 */
[----:B------:R-:W-:Y:S01]  /*a4b0*/  UMOV UR5, 0x380fffff ;  /* 0x380fffff00057882 */ /* 0x000fe20000000000 */
[----:B--2---:R-:W0:Y:S01]  /*a4c0*/  F2F.F32.F64 R22, R2 ;  /* 0x0000000200167310 */ /* 0x004e220000301000 */
[----:B------:R-:W-:-:S14]  /*a4d0*/  DSETP.GEU.AND P0, PT, |R2|, UR4, PT ;  /* 0x0000000402007e2a */ /* 0x000fdc000bf0e200 */
[----:B0-----:R-:W-:Y:S01]  /*a4e0*/  @!P0 FMUL R22, R22, 1.175494350822287508e-38 ;  /* 0x0080000016168820 */ /* 0x001fe20000400000 */
[----:B------:R-:W-:Y:S06]  /*a4f0*/  BRA `(.L_x_22636) ;  /* 0x0000000800287947 */ /* 0x000fec0003800000 */
.L_x_22644:
        /* <DEDUP_REMOVED lines=25> */
.L_x_22647:
        /* <DEDUP_REMOVED lines=12> */
.L_x_22646:
[----:B------:R-:W2:Y:S02]  /*a750*/  LDG.E.U16 R2, desc[UR36][R2.64] ;  /* 0x0000002402027981 */ /* 0x000ea4000c1e1500 */
[----:B--2---:R-:W-:Y:S01]  /*a760*/  IMAD.U32 R22, R2, 0x10000, RZ ;  /* 0x0001000002167824 */ /* 0x004fe200078e00ff */
[----:B------:R-:W-:Y:S06]  /*a770*/  BRA `(.L_x_22636) ;  /* 0x0000000400887947 */ /* 0x000fec0003800000 */
.L_x_22643:
        /* <DEDUP_REMOVED lines=11> */
.L_x_22650:
        /* <DEDUP_REMOVED lines=20> */
.L_x_22652:
[----:B------:R-:W-:Y:S05]  /*a970*/  BSYNC.RECONVERGENT B0 ;  /* 0x0000000000007941 */ /* 0x000fea0003800200 */
.L_x_22651:
[----:B------:R-:W-:Y:S02]  /*a980*/  SHF.L.U32 R0, R0, 0x14, RZ ;  /* 0x0000001400007819 */ /* 0x000fe400000006ff */
[----:B------:R-:W-:-:S04]  /*a990*/  LEA R2, R2, 0x3b800000, 0x17 ;  /* 0x3b80000002027811 */ /* 0x000fc800078eb8ff */
[----:B------:R-:W-:Y:S01]  /*a9a0*/  LOP3.LUT R22, R2, R0, R7, 0xfe, !PT ;  /* 0x0000000002167212 */ /* 0x000fe200078efe07 */
[----:B------:R-:W-:Y:S06]  /*a9b0*/  BRA `(.L_x_22636) ;  /* 0x0000000000f87947 */ /* 0x000fec0003800000 */
.L_x_22649:
        /* <DEDUP_REMOVED lines=20> */
.L_x_22654:
[----:B------:R-:W-:Y:S05]  /*ab00*/  BSYNC.RECONVERGENT B0 ;  /* 0x0000000000007941 */ /* 0x000fea0003800200 */
.L_x_22653:
[----:B------:R-:W-:Y:S01]  /*ab10*/  IMAD.SHL.U32 R0, R0, 0x200000, RZ ;  /* 0x0020000000007824 */ /* 0x000fe200078e00ff */
[----:B------:R-:W-:-:S04]  /*ab20*/  LEA R2, R2, 0x37800000, 0x17 ;  /* 0x3780000002027811 */ /* 0x000fc800078eb8ff */
[----:B------:R-:W-:Y:S01]  /*ab30*/  LOP3.LUT R22, R2, R0, R7, 0xfe, !PT ;  /* 0x0000000002167212 */ /* 0x000fe200078efe07 */
[----:B------:R-:W-:Y:S06]  /*ab40*/  BRA `(.L_x_22636) ;  /* 0x0000000000947947 */ /* 0x000fec0003800000 */
.L_x_22648:
        /* <DEDUP_REMOVED lines=14> */
.L_x_22635:
        /* <DEDUP_REMOVED lines=16> */
.L_x_22657:
[----:B------:R-:W-:Y:S01]  /*ad30*/  IMAD.MOV.U32 R22, RZ, RZ, RZ ;  /* 0x000000ffff167224 */ /* 0x000fe200078e00ff */
[----:B------:R-:W-:Y:S06]  /*ad40*/  BRA `(.L_x_22636) ;  /* 0x0000000000147947 */ /* 0x000fec0003800000 */
.L_x_22656:
[----:B------:R-:W2:Y:S02]  /*ad50*/  LDG.E.64 R2, desc[UR36][R2.64] ;  /* 0x0000002402027981 */ /* 0x000ea4000c1e1b00 */
[----:B--2---:R0:W1:Y:S01]  /*ad60*/  I2F.U64 R22, R2 ;  /* 0x0000000200167312 */ /* 0x0040620000301000 */
[----:B------:R-:W-:Y:S05]  /*ad70*/  BRA `(.L_x_22636) ;  /* 0x0000000000087947 */ /* 0x000fea0003800000 */
.L_x_22655:
[----:B------:R-:W2:Y:S02]  /*ad80*/  LDG.E R2, desc[UR36][R2.64] ;  /* 0x0000002402027981 */ /* 0x000ea4000c1e1900 */
[----:B--2---:R-:W-:-:S07]  /*ad90*/  I2FP.F32.U32 R22, R2 ;  /* 0x0000000200167245 */ /* 0x004fce0000201000 */
.L_x_22636:
[----:B------:R-:W-:Y:S05]  /*ada0*/  BSYNC.RECONVERGENT B6 ;  /* 0x0000000000067941 */ /* 0x000fea0003800200 */
.L_x_22630:
        /* <DEDUP_REMOVED lines=18> */
.L_x_22662:
[----:B------:R-:W2:Y:S02]  /*aed0*/  LDG.E.U8 R2, desc[UR36][R2.64] ;  /* 0x0000002402027981 */ /* 0x000ea4000c1e1100 */
[----:B--2---:R-:W-:Y:S01]  /*aee0*/  I2FP.F32.U32 R24, R2 ;  /* 0x0000000200187245 */ /* 0x004fe20000201000 */
[----:B------:R-:W-:Y:S06]  /*aef0*/  BRA `(.L_x_22664) ;  /* 0x0000000c00247947 */ /* 0x000fec0003800000 */
.L_x_22661:
        /* <DEDUP_REMOVED lines=9> */
.L_x_22666:
[----:B------:R-:W2:Y:S02]  /*af90*/  LDG.E R2, desc[UR36][R2.64] ;  /* 0x0000002402027981 */ /* 0x000ea4000c1e1900 */
[----:B--2---:R-:W-:Y:S01]  /*afa0*/  I2FP.F32.S32 R24, R2 ;  /* 0x0000000200187245 */ /* 0x004fe20000201400 */
[----:B------:R-:W-:Y:S06]  /*afb0*/  BRA `(.L_x_22664) ;  /* 0x0000000800f47947 */ /* 0x000fec0003800000 */
.L_x_22665:
[----:B------:R-:W2:Y:S02]  /*afc0*/  LDG.E.U16 R2, desc[UR36][R2.64] ;  /* 0x0000002402027981 */ /* 0x000ea4000c1e1500 */
[----:B--2---:R0:W1:Y:S01]  /*afd0*/  I2F.S16 R24, R2 ;  /* 0x0000000200187306 */ /* 0x0040620000101400 */
[----:B------:R-:W-:Y:S05]  /*afe0*/  BRA `(.L_x_22664) ;  /* 0x0000000800e87947 */ /* 0x000fea0003800000 */
.L_x_22660:
        /* <DEDUP_REMOVED lines=8> */
.L_x_22668:
[----:B------:R-:W2:Y:S02]  /*b070*/  LDG.E.U16 R2, desc[UR36][R2.64] ;  /* 0x0000002402027981 */ /* 0x000ea4000c1e1500 */
[----:B--2---:R-:W-:Y:S01]  /*b080*/  HADD2.F32 R24, -RZ, R2.H0_H0 ;  /* 0x20000002ff187230 */ /* 0x004fe20000004100 */
[----:B------:R-:W-:Y:S06]  /*b090*/  BRA `(.L_x_22664) ;  /* 0x0000000800bc7947 */ /* 0x000fec0003800000 */
.L_x_22667:
        /* <DEDUP_REMOVED lines=8> */
.L_x_22670:
[----:B------:R-:W2:Y:S02]  /*b120*/  LDG.E.U16 R2, desc[UR36][R2.64] ;  /* 0x0000002402027981 */ /* 0x000ea4000c1e1500 */
[----:B--2---:R-:W-:Y:S01]  /*b130*/  HADD2.F32 R24, -RZ, R2.H0_H0 ;  /* 0x20000002ff187230 */ /* 0x004fe20000004100 */
[----:B------:R-:W-:Y:S06]  /*b140*/  BRA `(.L_x_22664) ;  /* 0x0000000800907947 */ /* 0x000fec0003800000 */
.L_x_22669:
[----:B------:R-:W2:Y:S01]  /*b150*/  LDG.E.64 R2, desc[UR36][R2.64] ;  /* 0x0000002402027981 */ /* 0x000ea2000c1e1b00 */
[----:B------:R-:W-:Y:S01]  /*b160*/  UMOV UR4, 0xf0000000 ;  /* 0xf000000000047882 */ /* 0x000fe20000000000 */
[----:B------:R-:W-:Y:S01]  /*b170*/  UMOV UR5, 0x380fffff ;  /* 0x380fffff00057882 */ /* 0x000fe20000000000 */
[----:B--2---:R-:W0:Y:S01]  /*b180*/  F2F.F32.F64 R24, R2 ;  /* 0x0000000200187310 */ /* 0x004e220000301000 */
[----:B------:R-:W-:-:S14]  /*b190*/  DSETP.GEU.AND P0, PT, |R2|, UR4, PT ;  /* 0x0000000402007e2a */ /* 0x000fdc000bf0e200 */
[----:B0-----:R-:W-:Y:S01]  /*b1a0*/  @!P0 FMUL R24, R24, 1.175494350822287508e-38 ;  /* 0x0080000018188820 */ /* 0x001fe20000400000 */
[----:B------:R-:W-:Y:S06]  /*b1b0*/  BRA `(.L_x_22664) ;  /* 0x0000000800747947 */ /* 0x000fec0003800000 */
.L_x_22659:
        /* <DEDUP_REMOVED lines=12> */
.L_x_22673:
[----:B------:R-:W2:Y:S01]  /*b280*/  LDG.E.64 R2, desc[UR36][R2.64] ;  /* 0x0000002402027981 */ /* 0x000ea2000c1e1b00 */
[----:B------:R-:W-:Y:S01]  /*b290*/  UMOV UR4, 0xf0000000 ;  /* 0xf000000000047882 */ /* 0x000fe20000000000 */
[----:B------:R-:W-:Y:S01]  /*b2a0*/  UMOV UR5, 0x380fffff ;  /* 0x380fffff00057882 */ /* 0x000fe20000000000 */
[----:B--2---:R-:W0:Y:S01]  /*b2b0*/  F2F.F32.F64 R24, R2 ;  /* 0x0000000200187310 */ /* 0x004e220000301000 */
[----:B------:R-:W-:-:S14]  /*b2c0*/  DSETP.GEU.AND P0, PT, |R2|, UR4, PT ;  /* 0x0000000402007e2a */ /* 0x000fdc000bf0e200 */
[----:B0-----:R-:W-:Y:S01]  /*b2d0*/  @!P0 FMUL R24, R24, 1.175494350822287508e-38 ;  /* 0x0080000018188820 */ /* 0x001fe20000400000 */
[----:B------:R-:W-:Y:S06]  /*b2e0*/  BRA `(.L_x_22664) ;  /* 0x0000000800287947 */ /* 0x000fec0003800000 */
.L_x_22672:
        /* <DEDUP_REMOVED lines=25> */
.L_x_22675:
        /* <DEDUP_REMOVED lines=12> */
.L_x_22674:
[----:B------:R-:W2:Y:S02]  /*b540*/  LDG.E.U16 R2, desc[UR36][R2.64] ;  /* 0x0000002402027981 */ /* 0x000ea4000c1e1500 */
[----:B--2---:R-:W-:Y:S01]  /*b550*/  IMAD.U32 R24, R2, 0x10000, RZ ;  /* 0x0001000002187824 */ /* 0x004fe200078e00ff */
[----:B------:R-:W-:Y:S06]  /*b560*/  BRA `(.L_x_22664) ;  /* 0x0000000400887947 */ /* 0x000fec0003800000 */
.L_x_22671:
        /* <DEDUP_REMOVED lines=11> */
.L_x_22678:
        /* <DEDUP_REMOVED lines=20> */
.L_x_22680:
[----:B------:R-:W-:Y:S05]  /*b760*/  BSYNC.RECONVERGENT B0 ;  /* 0x0000000000007941 */ /* 0x000fea0003800200 */
.L_x_22679:
[----:B------:R-:W-:Y:S01]  /*b770*/  IMAD.SHL.U32 R0, R0, 0x100000, RZ ;  /* 0x0010000000007824 */ /* 0x000fe200078e00ff */
[----:B------:R-:W-:-:S04]  /*b780*/  LEA R2, R2, 0x3b800000, 0x17 ;  /* 0x3b80000002027811 */ /* 0x000fc800078eb8ff */
[----:B------:R-:W-:Y:S01]  /*b790*/  LOP3.LUT R24, R2, R0, R7, 0xfe, !PT ;  /* 0x0000000002187212 */ /* 0x000fe200078efe07 */
[----:B------:R-:W-:Y:S06]  /*b7a0*/  BRA `(.L_x_22664) ;  /* 0x0000000000f87947 */ /* 0x000fec0003800000 */
.L_x_22677:
        /* <DEDUP_REMOVED lines=20> */
.L_x_22682:
[----:B------:R-:W-:Y:S05]  /*b8f0*/  BSYNC.RECONVERGENT B0 ;  /* 0x0000000000007941 */ /* 0x000fea0003800200 */
.L_x_22681:
[----:B------:R-:W-:Y:S01]  /*b900*/  IMAD.SHL.U32 R0, R0, 0x200000, RZ ;  /* 0x0020000000007824 */ /* 0x000fe200078e00ff */
[----:B------:R-:W-:-:S04]  /*b910*/  LEA R2, R2, 0x37800000, 0x17 ;  /* 0x3780000002027811 */ /* 0x000fc800078eb8ff */
[----:B------:R-:W-:Y:S01]  /*b920*/  LOP3.LUT R24, R2, R0, R7, 0xfe, !PT ;  /* 0x0000000002187212 */ /* 0x000fe200078efe07 */
[----:B------:R-:W-:Y:S06]  /*b930*/  BRA `(.L_x_22664) ;  /* 0x0000000000947947 */ /* 0x000fec0003800000 */
.L_x_22676:
        /* <DEDUP_REMOVED lines=14> */
.L_x_22663:
        /* <DEDUP_REMOVED lines=8> */
[----:B0-----:R-:W-:Y:S01]  /*baa0*/  IMAD.U32 R4, RZ, RZ, UR4 ;  /* 0x00000004ff047e24 */ /* 0x001fe2000f8e00ff */
[----:B------:R-:W-:Y:S01]  /*bab0*/  MOV R5, UR5 ;  /* 0x0000000500057c02 */ /* 0x000fe20008000f00 */
[----:B-1----:R-:W-:-:S02]  /*bac0*/  IMAD.U32 R6, RZ, RZ, UR6 ;  /* 0x00000006ff067e24 */ /* 0x002fc4000f8e00ff */
[----:B------:R-:W-:Y:S02]  /*bad0*/  IMAD.U32 R7, RZ, RZ, UR7 ;  /* 0x00000007ff077e24 */ /* 0x000fe4000f8e00ff */
[----:B----4-:R-:W-:Y:S01]  /*bae0*/  IMAD.U32 R10, RZ, RZ, UR8 ;  /* 0x00000008ff0a7e24 */ /* 0x010fe2000f8e00ff */
[----:B------:R-:W-:-:S07]  /*baf0*/  MOV R11, UR9 ;  /* 0x00000009000b7c02 */ /* 0x000fce0008000f00 */
[----:B------:R-:W-:-:S07]  /*bb00*/  LEPC R20, `(.L_x_22685) ;  /* 0x000000001014794e */ /* 0x000fce0000000000 */
[----:B--23-5:R-:W-:Y:S05]  /*bb10*/  CALL.ABS.NOINC R2 ;  /* 0x0000000002007343 */ /* 0x02cfea0003c00000 */
.L_x_22685:
[----:B------:R-:W-:Y:S01]  /*bb20*/  HFMA2 R24, -RZ, RZ, 0, 0 ;  /* 0x00000000ff187431 */ /* 0x000fe200000001ff */
[----:B------:R-:W-:Y:S06]  /*bb30*/  BRA `(.L_x_22664) ;  /* 0x0000000000147947 */ /* 0x000fec0003800000 */
.L_x_22684:
[----:B------:R-:W2:Y:S02]  /*bb40*/  LDG.E.64 R24, desc[UR36][R2.64] ;  /* 0x0000002402187981 */ /* 0x000ea4000c1e1b00 */
[----:B--2---:R0:W1:Y:S01]  /*bb50*/  I2F.U64 R24, R24 ;  /* 0x0000001800187312 */ /* 0x0040620000301000 */
[----:B------:R-:W-:Y:S05]  /*bb60*/  BRA `(.L_x_22664) ;  /* 0x0000000000087947 */ /* 0x000fea0003800000 */
.L_x_22683:
[----:B------:R-:W2:Y:S02]  /*bb70*/  LDG.E R2, desc[UR36][R2.64] ;  /* 0x0000002402027981 */ /* 0x000ea4000c1e1900 */
[----:B--2---:R-:W-:-:S07]  /*bb80*/  I2FP.F32.U32 R24, R2 ;  /* 0x0000000200187245 */ /* 0x004fce0000201000 */
.L_x_22664:
[----:B------:R-:W-:Y:S05]  /*bb90*/  BSYNC.RECONVERGENT B6 ;  /* 0x0000000000067941 */ /* 0x000fea0003800200 */
.L_x_22658:
        /* <DEDUP_REMOVED lines=18> */
.L_x_22690:
[----:B------:R-:W2:Y:S02]  /*bcc0*/  LDG.E.U8 R2, desc[UR36][R2.64] ;  /* 0x0000002402027981 */ /* 0x000ea4000c1e1100 */
[----:B--2---:R-:W-:Y:S01]  /*bcd0*/  I2FP.F32.U32 R23, R2 ;  /* 0x0000000200177245 */ /* 0x004fe20000201000 */
[----:B------:R-:W-:Y:S06]  /*bce0*/  BRA `(.L_x_22692) ;  /* 0x0000000c00247947 */ /* 0x000fec0003800000 */
.L_x_22689:
        /* <DEDUP_REMOVED lines=9> */
.L_x_22694:
[----:B------:R-:W2:Y:S02]  /*bd80*/  LDG.E R2, desc[UR36][R2.64] ;  /* 0x0000002402027981 */ /* 0x000ea4000c1e1900 */
[----:B--2---:R-:W-:Y:S01]  /*bd90*/  I2FP.F32.S32 R23, R2 ;  /* 0x0000000200177245 */ /* 0x004fe20000201400 */
[----:B------:R-:W-:Y:S06]  /*bda0*/  BRA `(.L_x_22692) ;  /* 0x0000000800f47947 */ /* 0x000fec0003800000 */
.L_x_22693:
[----:B------:R-:W2:Y:S02]  /*bdb0*/  LDG.E.U16 R2, desc[UR36][R2.64] ;  /* 0x0000002402027981 */ /* 0x000ea4000c1e1500 */
[----:B--2---:R4:W0:Y:S01]  /*bdc0*/  I2F.S16 R23, R2 ;  /* 0x0000000200177306 */ /* 0x0048220000101400 */
[----:B------:R-:W-:Y:S05]  /*bdd0*/  BRA `(.L_x_22692) ;  /* 0x0000000800e87947 */ /* 0x000fea0003800000 */
.L_x_22688:
        /* <DEDUP_REMOVED lines=8> */
.L_x_22696:
[----:B------:R-:W2:Y:S02]  /*be60*/  LDG.E.U16 R2, desc[UR36][R2.64] ;  /* 0x0000002402027981 */ /* 0x000ea4000c1e1500 */
[----:B--2---:R-:W-:Y:S01]  /*be70*/  HADD2.F32 R23, -RZ, R2.H0_H0 ;  /* 0x20000002ff177230 */ /* 0x004fe20000004100 */
[----:B------:R-:W-:Y:S06]  /*be80*/  BRA `(.L_x_22692) ;  /* 0x0000000800bc7947 */ /* 0x000fec0003800000 */
.L_x_22695:
        /* <DEDUP_REMOVED lines=8> */
.L_x_22698:
[----:B------:R-:W2:Y:S02]  /*bf10*/  LDG.E.U16 R2, desc[UR36][R2.64] ;  /* 0x0000002402027981 */ /* 0x000ea4000c1e1500 */
[----:B--2---:R-:W-:Y:S01]  /*bf20*/  HADD2.F32 R23, -RZ, R2.H0_H0 ;  /* 0x20000002ff177230 */ /* 0x004fe20000004100 */
[----:B------:R-:W-:Y:S06]  /*bf30*/  BRA `(.L_x_22692) ;  /* 0x0000000800907947 */ /* 0x000fec0003800000 */
.L_x_22697:
[----:B------:R-:W2:Y:S01]  /*bf40*/  LDG.E.64 R2, desc[UR36][R2.64] ;  /* 0x0000002402027981 */ /* 0x000ea2000c1e1b00 */
[----:B------:R-:W-:Y:S01]  /*bf50*/  UMOV UR4, 0xf0000000 ;  /* 0xf000000000047882 */ /* 0x000fe20000000000 */
[----:B------:R-:W-:Y:S01]  /*bf60*/  UMOV UR5, 0x380fffff ;  /* 0x380fffff00057882 */ /* 0x000fe20000000000 */
[----:B--2---:R-:W0:Y:S01]  /*bf70*/  F2F.F32.F64 R23, R2 ;  /* 0x0000000200177310 */ /* 0x004e220000301000 */
[----:B------:R-:W-:-:S14]  /*bf80*/  DSETP.GEU.AND P0, PT, |R2|, UR4, PT ;  /* 0x0000000402007e2a */ /* 0x000fdc000bf0e200 */
[----:B0-----:R-:W-:Y:S01]  /*bf90*/  @!P0 FMUL R23, R23, 1.175494350822287508e-38 ;  /* 0x0080000017178820 */ /* 0x001fe20000400000 */
[----:B------:R-:W-:Y:S06]  /*bfa0*/  BRA `(.L_x_22692) ;  /* 0x0000000800747947 */ /* 0x000fec0003800000 */
.L_x_22687:
        /* <DEDUP_REMOVED lines=12> */
.L_x_22701:
[----:B------:R-:W2:Y:S01]  /*c070*/  LDG.E.64 R2, desc[UR36][R2.64] ;  /* 0x0000002402027981 */ /* 0x000ea2000c1e1b00 */
[----:B------:R-:W-:Y:S01]  /*c080*/  UMOV UR4, 0xf0000000 ;  /* 0xf000000000047882 */ /* 0x000fe20000000000 */
[----:B------:R-:W-:Y:S01]  /*c090*/  UMOV UR5, 0x380fffff ;  /* 0x380fffff00057882 */ /* 0x000fe20000000000 */
[----:B--2---:R-:W0:Y:S01]  /*c0a0*/  F2F.F32.F64 R23, R2 ;  /* 0x0000000200177310 */ /* 0x004e220000301000 */
[----:B------:R-:W-:-:S14]  /*c0b0*/  DSETP.GEU.AND P0, PT, |R2|, UR4, PT ;  /* 0x0000000402007e2a */ /* 0x000fdc000bf0e200 */
[----:B0-----:R-:W-:Y:S01]  /*c0c0*/  @!P0 FMUL R23, R23, 1.175494350822287508e-38 ;  /* 0x0080000017178820 */ /* 0x001fe20000400000 */
[----:B------:R-:W-:Y:S06]  /*c0d0*/  BRA `(.L_x_22692) ;  /* 0x0000000800287947 */ /* 0x000fec0003800000 */
.L_x_22700:
        /* <DEDUP_REMOVED lines=25> */
.L_x_22703:
        /* <DEDUP_REMOVED lines=12> */
.L_x_22702:
[----:B------:R-:W2:Y:S02]  /*c330*/  LDG.E.U16 R2, desc[UR36][R2.64] ;  /* 0x0000002402027981 */ /* 0x000ea4000c1e1500 */
[----:B--2---:R-:W-:Y:S01]  /*c340*/  IMAD.U32 R23, R2, 0x10000, RZ ;  /* 0x0001000002177824 */ /* 0x004fe200078e00ff */
[----:B------:R-:W-:Y:S06]  /*c350*/  BRA `(.L_x_22692) ;  /* 0x0000000400887947 */ /* 0x000fec0003800000 */
.L_x_22699:
        /* <DEDUP_REMOVED lines=11> */
.L_x_22706:
        /* <DEDUP_REMOVED lines=20> */
.L_x_22708:
[----:B------:R-:W-:Y:S05]  /*c550*/  BSYNC.RECONVERGENT B0 ;  /* 0x0000000000007941 */ /* 0x000fea0003800200 */
.L_x_22707:
[----:B------:R-:W-:Y:S02]  /*c560*/  SHF.L.U32 R0, R0, 0x14, RZ ;  /* 0x0000001400007819 */ /* 0x000fe400000006ff */
[----:B------:R-:W-:-:S04]  /*c570*/  LEA R2, R2, 0x3b800000, 0x17 ;  /* 0x3b80000002027811 */ /* 0x000fc800078eb8ff */
[----:B------:R-:W-:Y:S01]  /*c580*/  LOP3.LUT R23, R2, R0, R23, 0xfe, !PT ;  /* 0x0000000002177212 */ /* 0x000fe200078efe17 */
[----:B------:R-:W-:Y:S06]  /*c590*/  BRA `(.L_x_22692) ;  /* 0x0000000000f87947 */ /* 0x000fec0003800000 */
.L_x_22705:
        /* <DEDUP_REMOVED lines=20> */
.L_x_22710:
[----:B------:R-:W-:Y:S05]  /*c6e0*/  BSYNC.RECONVERGENT B0 ;  /* 0x0000000000007941 */ /* 0x000fea0003800200 */
.L_x_22709:
[----:B------:R-:W-:Y:S01]  /*c6f0*/  IMAD.SHL.U32 R0, R0, 0x200000, RZ ;  /* 0x0020000000007824 */ /* 0x000fe200078e00ff */
[----:B------:R-:W-:-:S04]  /*c700*/  LEA R2, R2, 0x37800000, 0x17 ;  /* 0x3780000002027811 */ /* 0x000fc800078eb8ff */
[----:B------:R-:W-:Y:S01]  /*c710*/  LOP3.LUT R23, R2, R0, R23, 0xfe, !PT ;  /* 0x0000000002177212 */ /* 0x000fe200078efe17 */
[----:B------:R-:W-:Y:S06]  /*c720*/  BRA `(.L_x_22692) ;  /* 0x0000000000947947 */ /* 0x000fec0003800000 */
.L_x_22704:
        /* <DEDUP_REMOVED lines=14> */
.L_x_22691:
        /* <DEDUP_REMOVED lines=16> */
.L_x_22713:
[----:B------:R-:W-:Y:S01]  /*c910*/  IMAD.MOV.U32 R23, RZ, RZ, RZ ;  /* 0x000000ffff177224 */ /* 0x000fe200078e00ff */
[----:B------:R-:W-:Y:S06]  /*c920*/  BRA `(.L_x_22692) ;  /* 0x0000000000147947 */ /* 0x000fec0003800000 */
.L_x_22712:
[----:B------:R-:W2:Y:S02]  /*c930*/  LDG.E.64 R2, desc[UR36][R2.64] ;  /* 0x0000002402027981 */ /* 0x000ea4000c1e1b00 */
[----:B--2---:R0:W2:Y:S01]  /*c940*/  I2F.U64 R23, R2 ;  /* 0x0000000200177312 */ /* 0x0040a20000301000 */
[----:B------:R-:W-:Y:S05]  /*c950*/  BRA `(.L_x_22692) ;  /* 0x0000000000087947 */ /* 0x000fea0003800000 */
.L_x_22711:
[----:B------:R-:W2:Y:S02]  /*c960*/  LDG.E R2, desc[UR36][R2.64] ;  /* 0x0000002402027981 */ /* 0x000ea4000c1e1900 */
[----:B--2---:R-:W-:-:S07]  /*c970*/  I2FP.F32.U32 R23, R2 ;  /* 0x0000000200177245 */ /* 0x004fce0000201000 */
.L_x_22692:
[----:B------:R-:W-:Y:S05]  /*c980*/  BSYNC.RECONVERGENT B6 ;  /* 0x0000000000067941 */ /* 0x000fea0003800200 */
.L_x_22686:
        /* <DEDUP_REMOVED lines=18> */
.L_x_22718:
[----:B------:R-:W2:Y:S02]  /*cab0*/  LDG.E.U8 R2, desc[UR36][R2.64] ;  /* 0x0000002402027981 */ /* 0x000ea4000c1e1100 */
[----:B--2---:R-:W-:Y:S01]  /*cac0*/  I2FP.F32.U32 R5, R2 ;  /* 0x0000000200057245 */ /* 0x004fe20000201000 */
[----:B------:R-:W-:Y:S06]  /*cad0*/  BRA `(.L_x_22720) ;  /* 0x0000000c00247947 */ /* 0x000fec0003800000 */
.L_x_22717:
        /* <DEDUP_REMOVED lines=9> */
.L_x_22722:
[----:B------:R-:W2:Y:S02]  /*cb70*/  LDG.E R2, desc[UR36][R2.64] ;  /* 0x0000002402027981 */ /* 0x000ea4000c1e1900 */
[----:B--2---:R-:W-:Y:S01]  /*cb80*/  I2FP.F32.S32 R5, R2 ;  /* 0x0000000200057245 */ /* 0x004fe20000201400 */
[----:B------:R-:W-:Y:S06]  /*cb90*/  BRA `(.L_x_22720) ;  /* 0x0000000800f47947 */ /* 0x000fec0003800000 */
.L_x_22721:
[----:B------:R-:W2:Y:S02]  /*cba0*/  LDG.E.U16 R2, desc[UR36][R2.64] ;  /* 0x0000002402027981 */ /* 0x000ea4000c1e1500 */
[----:B--2---:R0:W2:Y:S01]  /*cbb0*/  I2F.S16 R5, R2 ;  /* 0x0000000200057306 */ /* 0x0040a20000101400 */
[----:B------:R-:W-:Y:S05]  /*cbc0*/  BRA `(.L_x_22720) ;  /* 0x0000000800e87947 */ /* 0x000fea0003800000 */
.L_x_22716:
        /* <DEDUP_REMOVED lines=8> */
.L_x_22724:
[----:B------:R-:W2:Y:S02]  /*cc50*/  LDG.E.U16 R2, desc[UR36][R2.64] ;  /* 0x0000002402027981 */ /* 0x000ea4000c1e1500 */
[----:B--2---:R-:W-:Y:S01]  /*cc60*/  HADD2.F32 R5, -RZ, R2.H0_H0 ;  /* 0x20000002ff057230 */ /* 0x004fe20000004100 */
[----:B------:R-:W-:Y:S06]  /*cc70*/  BRA `(.L_x_22720) ;  /* 0x0000000800bc7947 */ /* 0x000fec0003800000 */
.L_x_22723:
        /* <DEDUP_REMOVED lines=8> */
.L_x_22726:
[----:B------:R-:W2:Y:S02]  /*cd00*/  LDG.E.U16 R2, desc[UR36][R2.64] ;  /* 0x0000002402027981 */ /* 0x000ea4000c1e1500 */
[----:B--2---:R-:W-:Y:S01]  /*cd10*/  HADD2.F32 R5, -RZ, R2.H0_H0 ;  /* 0x20000002ff057230 */ /* 0x004fe20000004100 */
[----:B------:R-:W-:Y:S06]  /*cd20*/  BRA `(.L_x_22720) ;  /* 0x0000000800907947 */ /* 0x000fec0003800000 */
.L_x_22725:
[----:B------:R-:W2:Y:S01]  /*cd30*/  LDG.E.64 R2, desc[UR36][R2.64] ;  /* 0x0000002402027981 */ /* 0x000ea2000c1e1b00 */
[----:B------:R-:W-:Y:S01]  /*cd40*/  UMOV UR4, 0xf0000000 ;  /* 0xf000000000047882 */ /* 0x000fe20000000000 */
[----:B------:R-:W-:Y:S01]  /*cd50*/  UMOV UR5, 0x380fffff ;  /* 0x380fffff00057882 */ /* 0x000fe20000000000 */
[----:B--2---:R-:W0:Y:S01]  /*cd60*/  F2F.F32.F64 R5, R2 ;  /* 0x0000000200057310 */ /* 0x004e220000301000 */
[----:B------:R-:W-:-:S14]  /*cd70*/  DSETP.GEU.AND P0, PT, |R2|, UR4, PT ;  /* 0x0000000402007e2a */ /* 0x000fdc000bf0e200 */
[----:B0-----:R-:W-:Y:S01]  /*cd80*/  @!P0 FMUL R5, R5, 1.175494350822287508e-38 ;  /* 0x0080000005058820 */ /* 0x001fe20000400000 */
[----:B------:R-:W-:Y:S06]  /*cd90*/  BRA `(.L_x_22720) ;  /* 0x0000000800747947 */ /* 0x000fec0003800000 */
.L_x_22715:
        /* <DEDUP_REMOVED lines=12> */
.L_x_22729:
[----:B------:R-:W2:Y:S01]  /*ce60*/  LDG.E.64 R2, desc[UR36][R2.64] ;  /* 0x0000002402027981 */ /* 0x000ea2000c1e1b00 */
[----:B------:R-:W-:Y:S01]  /*ce70*/  UMOV UR4, 0xf0000000 ;  /* 0xf000000000047882 */ /* 0x000fe20000000000 */
[----:B------:R-:W-:Y:S01]  /*ce80*/  UMOV UR5, 0x380fffff ;  /* 0x380fffff00057882 */ /* 0x000fe20000000000 */
[----:B--2---:R-:W0:Y:S01]  /*ce90*/  F2F.F32.F64 R5, R2 ;  /* 0x0000000200057310 */ /* 0x004e220000301000 */
[----:B------:R-:W-:-:S14]  /*cea0*/  DSETP.GEU.AND P0, PT, |R2|, UR4, PT ;  /* 0x0000000402007e2a */ /* 0x000fdc000bf0e200 */
[----:B0-----:R-:W-:Y:S01]  /*ceb0*/  @!P0 FMUL R5, R5, 1.175494350822287508e-38 ;  /* 0x0080000005058820 */ /* 0x001fe20000400000 */
[----:B------:R-:W-:Y:S06]  /*cec0*/  BRA `(.L_x_22720) ;  /* 0x0000000800287947 */ /* 0x000fec0003800000 */
.L_x_22728:
        /* <DEDUP_REMOVED lines=25> */
.L_x_22731:
        /* <DEDUP_REMOVED lines=12> */
.L_x_22730:
[----:B------:R-:W2:Y:S02]  /*d120*/  LDG.E.U16 R2, desc[UR36][R2.64] ;  /* 0x0000002402027981 */ /* 0x000ea4000c1e1500 */
[----:B--2---:R-:W-:Y:S01]  /*d130*/  IMAD.U32 R5, R2, 0x10000, RZ ;  /* 0x0001000002057824 */ /* 0x004fe200078e00ff */
[----:B------:R-:W-:Y:S06]  /*d140*/  BRA `(.L_x_22720) ;  /* 0x0000000400887947 */ /* 0x000fec0003800000 */
.L_x_22727:
        /* <DEDUP_REMOVED lines=11> */
.L_x_22734:
        /* <DEDUP_REMOVED lines=20> */
.L_x_22736:
[----:B------:R-:W-:Y:S05]  /*d340*/  BSYNC.RECONVERGENT B0 ;  /* 0x0000000000007941 */ /* 0x000fea0003800200 */
.L_x_22735:
[----:B------:R-:W-:Y:S01]  /*d350*/  IMAD.SHL.U32 R0, R0, 0x100000, RZ ;  /* 0x0010000000007824 */ /* 0x000fe200078e00ff */
[----:B------:R-:W-:-:S04]  /*d360*/  LEA R2, R2, 0x3b800000, 0x17 ;  /* 0x3b80000002027811 */ /* 0x000fc800078eb8ff */
[----:B------:R-:W-:Y:S01]  /*d370*/  LOP3.LUT R5, R2, R0, R7, 0xfe, !PT ;  /* 0x0000000002057212 */ /* 0x000fe200078efe07 */
[----:B------:R-:W-:Y:S06]  /*d380*/  BRA `(.L_x_22720) ;  /* 0x0000000000f87947 */ /* 0x000fec0003800000 */
.L_x_22733:
        /* <DEDUP_REMOVED lines=20> */
.L_x_22738:
[----:B------:R-:W-:Y:S05]  /*d4d0*/  BSYNC.RECONVERGENT B0 ;  /* 0x0000000000007941 */ /* 0x000fea0003800200 */
.L_x_22737:
[----:B------:R-:W-:Y:S01]  /*d4e0*/  IMAD.SHL.U32 R0, R0, 0x200000, RZ ;  /* 0x0020000000007824 */ /* 0x000fe200078e00ff */
[----:B------:R-:W-:-:S04]  /*d4f0*/  LEA R2, R2, 0x37800000, 0x17 ;  /* 0x3780000002027811 */ /* 0x000fc800078eb8ff */
[----:B------:R-:W-:Y:S01]  /*d500*/  LOP3.LUT R5, R2, R0, R7, 0xfe, !PT ;  /* 0x0000000002057212 */ /* 0x000fe200078efe07 */
[----:B------:R-:W-:Y:S06]  /*d510*/  BRA `(.L_x_22720) ;  /* 0x0000000000947947 */ /* 0x000fec0003800000 */
.L_x_22732:
        /* <DEDUP_REMOVED lines=14> */
.L_x_22719:
        /* <DEDUP_REMOVED lines=16> */
.L_x_22741:
[----:B------:R-:W-:Y:S01]  /*d700*/  HFMA2 R5, -RZ, RZ, 0, 0 ;  /* 0x00000000ff057431 */ /* 0x000fe200000001ff */
[----:B------:R-:W-:Y:S06]  /*d710*/  BRA `(.L_x_22720) ;  /* 0x0000000000147947 */ /* 0x000fec0003800000 */
.L_x_22740:
[----:B------:R-:W2:Y:S02]  /*d720*/  LDG.E.64 R2, desc[UR36][R2.64] ;  /* 0x0000002402027981 */ /* 0x000ea4000c1e1b00 */
[----:B--2---:R0:W2:Y:S01]  /*d730*/  I2F.U64 R5, R2 ;  /* 0x0000000200057312 */ /* 0x0040a20000301000 */
[----:B------:R-:W-:Y:S05]  /*d740*/  BRA `(.L_x_22720) ;  /* 0x0000000000087947 */ /* 0x000fea0003800000 */
.L_x_22739:
[----:B------:R-:W2:Y:S02]  /*d750*/  LDG.E R2, desc[UR36][R2.64] ;  /* 0x0000002402027981 */ /* 0x000ea4000c1e1900 */
[----:B--2---:R-:W-:-:S07]  /*d760*/  I2FP.F32.U32 R5, R2 ;  /* 0x0000000200057245 */ /* 0x004fce0000201000 */
.L_x_22720:
[----:B------:R-:W-:Y:S05]  /*d770*/  BSYNC.RECONVERGENT B6 ;  /* 0x0000000000067941 */ /* 0x000fea0003800200 */
.L_x_22714:
[----:B-----5:R-:W-:Y:S01]  /*d780*/  IMAD.U32 R18, R18, 0x10000, RZ ;  /* 0x0001000012127824 */ /* 0x020fe200078e00ff */
[----:B------:R-:W4:Y:S03]  /*d790*/  LDCU.64 UR6, c[0x0][0x710] ;  /* 0x0000e200ff0677ac */ /* 0x000f260008000a00 */
[----:B------:R-:W-:Y:S01]  /*d7a0*/  FADD.FTZ R23, R18, -R23 ;  /* 0x8000001712177221 */ /* 0x000fe20000010000 */
[----:B------:R-:W-:-:S03]  /*d7b0*/  UPRMT UR4, UR40, 0x9910, URZ ;  /* 0x0000991028047896 */ /* 0x000fc600080000ff */
[----:B---3--:R-:W-:Y:S01]  /*d7c0*/  FMUL.FTZ R23, R23, R22 ;  /* 0x0000001617177220 */ /* 0x008fe20000410000 */
[----:B------:R-:W-:-:S03]  /*d7d0*/  UISETP.GT.AND UP0, UPT, UR4, 0x9, UPT ;  /* 0x000000090400788c */ /* 0x000fc6000bf04270 */
[----:B012---:R-:W-:-:S06]  /*d7e0*/  FFMA.FTZ R23, R23, R5, R24 ;  /* 0x0000000517177223 */ /* 0x007fcc0000010018 */
[----:B------:R-:W0:Y:S01]  /*d7f0*/  F2F.BF16.F32 R23, R23 ;  /* 0x0000001700177304 */ /* 0x000e220000202000 */
        /* <DEDUP_REMOVED lines=15> */
.L_x_22745:
[----:B0-----:R-:W-:-:S06]  /*d8f0*/  SHF.L.U32 R5, R23, 0x10, RZ ;  /* 0x0000001017057819 */ /* 0x001fcc00000006ff */
[----:B------:R-:W0:Y:S02]  /*d900*/  F2I.S64.TRUNC R4, R5 ;  /* 0x0000000500047311 */ /* 0x000e24000020d900 */
[----:B0-----:R1:W-:Y:S01]  /*d910*/  STG.E.U8 desc[UR36][R2.64], R4 ;  /* 0x0000000402007986 */ /* 0x0013e2000c101124 */
[----:B------:R-:W-:Y:S05]  /*d920*/  BRA `(.L_x_22747) ;  /* 0x0000000c006c7947 */ /* 0x000fea0003800000 */
.L_x_22744:
        /* <DEDUP_REMOVED lines=10> */
.L_x_22749:
[----:B0-----:R-:W-:-:S06]  /*d9d0*/  IMAD.U32 R23, R23, 0x10000, RZ ;  /* 0x0001000017177824 */ /* 0x001fcc00078e00ff */
[----:B------:R-:W0:Y:S02]  /*d9e0*/  F2I.FTZ.TRUNC.NTZ R23, R23 ;  /* 0x0000001700177305 */ /* 0x000e24000021f100 */
[----:B0-----:R4:W-:Y:S01]  /*d9f0*/  STG.E desc[UR36][R2.64], R23 ;  /* 0x0000001702007986 */ /* 0x0019e2000c101924 */
[----:B------:R-:W-:Y:S05]  /*da00*/  BRA `(.L_x_22747) ;  /* 0x0000000c00347947 */ /* 0x000fea0003800000 */
.L_x_22748:
[----:B0-----:R-:W-:-:S06]  /*da10*/  IMAD.U32 R23, R23, 0x10000, RZ ;  /* 0x0001000017177824 */ /* 0x001fcc00078e00ff */
[----:B------:R-:W0:Y:S02]  /*da20*/  F2I.FTZ.TRUNC.NTZ R23, R23 ;  /* 0x0000001700177305 */ /* 0x000e24000021f100 */
[----:B0-----:R2:W-:Y:S01]  /*da30*/  STG.E.U16 desc[UR36][R2.64], R23 ;  /* 0x0000001702007986 */ /* 0x0015e2000c101524 */
[----:B------:R-:W-:Y:S05]  /*da40*/  BRA `(.L_x_22747) ;  /* 0x0000000c00247947 */ /* 0x000fea0003800000 */
.L_x_22743:
        /* <DEDUP_REMOVED lines=9> */
.L_x_22751:
[----:B0-----:R-:W-:-:S05]  /*dae0*/  IMAD.U32 R0, R23, 0x10000, RZ ;  /* 0x0001000017007824 */ /* 0x001fca00078e00ff */
[----:B------:R-:W-:-:S05]  /*daf0*/  F2FP.F16.F32.PACK_AB R0, RZ, R0 ;  /* 0x00000000ff00723e */ /* 0x000fca00000000ff */
[----:B------:R0:W-:Y:S01]  /*db00*/  STG.E.U16 desc[UR36][R2.64], R0 ;  /* 0x0000000002007986 */ /* 0x0001e2000c101524 */
[----:B------:R-:W-:Y:S05]  /*db10*/  BRA `(.L_x_22747) ;  /* 0x0000000800f07947 */ /* 0x000fea0003800000 */
.L_x_22750:
        /* <DEDUP_REMOVED lines=10> */
.L_x_22753:
[----:B0-----:R-:W-:-:S04]  /*dbc0*/  SHF.L.U32 R23, R23, 0x10, RZ ;  /* 0x0000001017177819 */ /* 0x001fc800000006ff */
[----:B------:R-:W-:-:S04]  /*dbd0*/  F2FP.F16.F32.PACK_AB R5, RZ, R23 ;  /* 0x00000017ff05723e */ /* 0x000fc800000000ff */
[----:B------:R-:W-:-:S05]  /*dbe0*/  PRMT R5, R5, 0x5410, RZ ;  /* 0x0000541005057816 */ /* 0x000fca00000000ff */
[----:B------:R0:W-:Y:S01]  /*dbf0*/  STG.E desc[UR36][R2.64], R5 ;  /* 0x0000000502007986 */ /* 0x0001e2000c101924 */
[----:B------:R-:W-:Y:S05]  /*dc00*/  BRA `(.L_x_22747) ;  /* 0x0000000800b47947 */ /* 0x000fea0003800000 */
.L_x_22752:
[----:B0-----:R-:W-:-:S04]  /*dc10*/  IMAD.U32 R4, R23, 0x10000, RZ ;  /* 0x0001000017047824 */ /* 0x001fc800078e00ff */
[----:B------:R-:W-:-:S06]  /*dc20*/  FMUL.FTZ R4, R4, 1 ;  /* 0x3f80000004047820 */ /* 0x000fcc0000410000 */
[----:B------:R-:W0:Y:S02]  /*dc30*/  F2F.F64.F32 R4, R4 ;  /* 0x0000000400047310 */ /* 0x000e240000201800 */
[----:B0-----:R0:W-:Y:S01]  /*dc40*/  STG.E.64 desc[UR36][R2.64], R4 ;  /* 0x0000000402007986 */ /* 0x0011e2000c101b24 */
[----:B------:R-:W-:Y:S05]  /*dc50*/  BRA `(.L_x_22747) ;  /* 0x0000000800a07947 */ /* 0x000fea0003800000 */
.L_x_22742:
        /* <DEDUP_REMOVED lines=14> */
.L_x_22757:
        /* <DEDUP_REMOVED lines=18> */
.L_x_22760:
[----:B------:R-:W-:-:S04]  /*de60*/  SHF.R.U32.HI R5, RZ, 0x18, R5 ;  /* 0x00000018ff057819 */ /* 0x000fc80000011605 */
[----:B------:R-:W-:-:S07]  /*de70*/  LOP3.LUT R0, R0, 0x80, R5, 0xf8, !PT ;  /* 0x0000008000007812 */ /* 0x000fce00078ef805 */
.L_x_22759:
[----:B------:R-:W-:Y:S05]  /*de80*/  BSYNC.RECONVERGENT B0 ;  /* 0x0000000000007941 */ /* 0x000fea0003800200 */
.L_x_22758:
[----:B------:R0:W-:Y:S01]  /*de90*/  STG.E.U8 desc[UR36][R2.64], R0 ;  /* 0x0000000002007986 */ /* 0x0001e2000c101124 */
[----:B------:R-:W-:Y:S05]  /*dea0*/  BRA `(.L_x_22747) ;  /* 0x00000008000c7947 */ /* 0x000fea0003800000 */
.L_x_22756:
        /* <DEDUP_REMOVED lines=18> */
.L_x_22763:
[----:B------:R-:W-:-:S04]  /*dfd0*/  SHF.R.U32.HI R5, RZ, 0x18, R5 ;  /* 0x00000018ff057819 */ /* 0x000fc80000011605 */
[----:B------:R-:W-:-:S07]  /*dfe0*/  LOP3.LUT R0, R0, 0x80, R5, 0xf8, !PT ;  /* 0x0000008000007812 */ /* 0x000fce00078ef805 */
.L_x_22762:
[----:B------:R-:W-:Y:S05]  /*dff0*/  BSYNC.RECONVERGENT B0 ;  /* 0x0000000000007941 */ /* 0x000fea0003800200 */
.L_x_22761:
[----:B------:R0:W-:Y:S01]  /*e000*/  STG.E.U8 desc[UR36][R2.64], R0 ;  /* 0x0000000002007986 */ /* 0x0001e2000c101124 */
[----:B------:R-:W-:Y:S05]  /*e010*/  BRA `(.L_x_22747) ;  /* 0x0000000400b07947 */ /* 0x000fea0003800000 */
.L_x_22755:
        /* <DEDUP_REMOVED lines=22> */
.L_x_22765:
[----:B0-----:R-:W-:-:S06]  /*e180*/  IMAD.U32 R4, R23, 0x10000, RZ ;  /* 0x0001000017047824 */ /* 0x001fcc00078e00ff */
[----:B------:R-:W0:Y:S02]  /*e190*/  F2I.U64.TRUNC R4, R4 ;  /* 0x0000000400047311 */ /* 0x000e24000020d800 */
[----:B0-----:R0:W-:Y:S01]  /*e1a0*/  STG.E.64 desc[UR36][R2.64], R4 ;  /* 0x0000000402007986 */ /* 0x0011e2000c101b24 */
[----:B------:R-:W-:Y:S05]  /*e1b0*/  BRA `(.L_x_22747) ;  /* 0x0000000400487947 */ /* 0x000fea0003800000 */
.L_x_22764:
[----:B0-----:R-:W-:-:S06]  /*e1c0*/  IMAD.U32 R23, R23, 0x10000, RZ ;  /* 0x0001000017177824 */ /* 0x001fcc00078e00ff */
[----:B------:R-:W0:Y:S02]  /*e1d0*/  F2I.FTZ.U32.TRUNC.NTZ R23, R23 ;  /* 0x0000001700177305 */ /* 0x000e24000021f000 */
[----:B0-----:R0:W-:Y:S01]  /*e1e0*/  STG.E desc[UR36][R2.64], R23 ;  /* 0x0000001702007986 */ /* 0x0011e2000c101924 */
[----:B------:R-:W-:Y:S05]  /*e1f0*/  BRA `(.L_x_22747) ;  /* 0x0000000400387947 */ /* 0x000fea0003800000 */
.L_x_22754:
        /* <DEDUP_REMOVED lines=11> */
.L_x_22767:
[----:B0-----:R-:W-:Y:S01]  /*e2b0*/  IMAD.U32 R23, R23, 0x10000, RZ ;  /* 0x0001000017177824 */ /* 0x001fe200078e00ff */
[----:B------:R-:W-:-:S03]  /*e2c0*/  CS2R R6, SRZ ;  /* 0x0000000000067805 */ /* 0x000fc6000001ff00 */
[----:B------:R-:W-:-:S06]  /*e2d0*/  FMUL.FTZ R4, R23, 1 ;  /* 0x3f80000017047820 */ /* 0x000fcc0000410000 */
[----:B------:R-:W0:Y:S02]  /*e2e0*/  F2F.F64.F32 R4, R4 ;  /* 0x0000000400047310 */ /* 0x000e240000201800 */
[----:B0-----:R0:W-:Y:S01]  /*e2f0*/  STG.E.128 desc[UR36][R2.64], R4 ;  /* 0x0000000402007986 */ /* 0x0011e2000c101d24 */
[----:B------:R-:W-:Y:S05]  /*e300*/  BRA `(.L_x_22747) ;  /* 0x0000000000f47947 */ /* 0x000fea0003800000 */
.L_x_22766:
[----:B------:R-:W-:-:S09]  /*e310*/  UISETP.NE.AND UP0, UPT, UR4, 0xf, UPT ;  /* 0x0000000f0400788c */ /* 0x000fd2000bf05270 */
[----:B------:R-:W-:Y:S05]  /*e320*/  BRA.U !UP0, `(.L_x_22768) ;  /* 0x0000000108e87547 */ /* 0x000fea000b800000 */
[----:B------:R-:W-:-:S09]  /*e330*/  UISETP.NE.AND UP0, UPT, UR4, 0x17, UPT ;  /* 0x000000170400788c */ /* 0x000fd2000bf05270 */
[----:B------:R-:W-:Y:S05]  /*e340*/  BRA.U !UP0, `(.L_x_22769) ;  /* 0x0000000108907547 */ /* 0x000fea000b800000 */
[----:B------:R-:W-:-:S09]  /*e350*/  UISETP.NE.AND UP0, UPT, UR4, 0x18, UPT ;  /* 0x000000180400788c */ /* 0x000fd2000bf05270 */
[----:B------:R-:W-:Y:S05]  /*e360*/  BRA.U !UP0, `(.L_x_22770) ;  /* 0x0000000108447547 */ /* 0x000fea000b800000 */
.L_x_22746:
        /* <DEDUP_REMOVED lines=16> */
.L_x_22771:
[----:B------:R-:W-:Y:S05]  /*e470*/  BRA `(.L_x_22747) ;  /* 0x0000000000987947 */ /* 0x000fea0003800000 */
.L_x_22770:
        /* <DEDUP_REMOVED lines=13> */
.L_x_22773:
[----:B------:R-:W-:Y:S05]  /*e550*/  BSYNC.RECONVERGENT B0 ;  /* 0x0000000000007941 */ /* 0x000fea0003800200 */
.L_x_22772:
[----:B------:R-:W-:-:S05]  /*e560*/  LOP3.LUT R5, R0, 0x80, R5, 0xf8, !PT ;  /* 0x0000008000057812 */ /* 0x000fca00078ef805 */
[----:B------:R0:W-:Y:S01]  /*e570*/  STG.E.U8 desc[UR36][R2.64], R5 ;  /* 0x0000000502007986 */ /* 0x0001e2000c101124 */
[----:B------:R-:W-:Y:S05]  /*e580*/  BRA `(.L_x_22747) ;  /* 0x0000000000547947 */ /* 0x000fea0003800000 */
.L_x_22769:
        /* <DEDUP_REMOVED lines=12> */
.L_x_22775:
[----:B------:R-:W-:Y:S01]  /*e650*/  IMAD.MOV.U32 R0, RZ, RZ, 0x7f ;  /* 0x0000007fff007424 */ /* 0x000fe200078e00ff */
[----:B------:R-:W-:-:S04]  /*e660*/  ISETP.GT.U32.AND P0, PT, R4, 0x7f800000, PT ;  /* 0x7f8000000400780c */ /* 0x000fc80003f04070 */
[----:B------:R-:W-:-:S09]  /*e670*/  SEL R0, R0, 0x7c, P0 ;  /* 0x0000007c00007807 */ /* 0x000fd20000000000 */
.L_x_22776:
[----:B------:R-:W-:Y:S05]  /*e680*/  BSYNC.RECONVERGENT B0 ;  /* 0x0000000000007941 */ /* 0x000fea0003800200 */
.L_x_22774:
[----:B------:R-:W-:-:S04]  /*e690*/  SHF.R.U32.HI R5, RZ, 0x18, R5 ;  /* 0x00000018ff057819 */ /* 0x000fc80000011605 */
[----:B------:R-:W-:-:S05]  /*e6a0*/  LOP3.LUT R5, R0, 0x80, R5, 0xf8, !PT ;  /* 0x0000008000057812 */ /* 0x000fca00078ef805 */
[----:B------:R0:W-:Y:S01]  /*e6b0*/  STG.E.U8 desc[UR36][R2.64], R5 ;  /* 0x0000000502007986 */ /* 0x0001e2000c101124 */
[----:B------:R-:W-:Y:S05]  /*e6c0*/  BRA `(.L_x_22747) ;  /* 0x0000000000047947 */ /* 0x000fea0003800000 */
.L_x_22768:
[----:B0-----:R0:W-:Y:S02]  /*e6d0*/  STG.E.U16 desc[UR36][R2.64], R23 ;  /* 0x0000001702007986 */ /* 0x0011e4000c101524 */
.L_x_22747:
[----:B------:R-:W-:-:S07]  /*e6e0*/  VIADD R17, R17, 0x80 ;  /* 0x0000008011117836 */ /* 0x000fce0000000000 */
.L_x_22595:
[----:B------:R-:W-:Y:S05]  /*e6f0*/  BSYNC.RECONVERGENT B7 ;  /* 0x0000000000077941 */ /* 0x000fea0003800200 */
.L_x_22594:
[----:B------:R-:W5:Y:S01]  /*e700*/  LDCU UR4, c[0x0][0x380] ;  /* 0x00007000ff0477ac */ /* 0x000f620008000800 */
[----:B------:R-:W-:Y:S01]  /*e710*/  BSSY.RECONVERGENT B7, `(.L_x_22777) ;  /* 0x000072d000077945 */ /* 0x000fe20003800200 */
[----:B-----5:R-:W-:-:S13]  /*e720*/  ISETP.GE.AND P0, PT, R17, UR4, PT ;  /* 0x0000000411007c0c */ /* 0x020fda000bf06270 */
[----:B------:R-:W-:Y:S05]  /*e730*/  @P0 BRA `(.L_x_22778) ;  /* 0x0000007000a80947 */ /* 0x000fea0003800000 */
[----:B------:R-:W5:Y:S01]  /*e740*/  LDCU UR4, c[0x0][0x388] ;  /* 0x00007100ff0477ac */ /* 0x000f620008000800 */
[----:B------:R-:W-:Y:S01]  /*e750*/  HFMA2 R19, -RZ, RZ, 0, 0 ;  /* 0x00000000ff137431 */ /* 0x000fe200000001ff */
[----:B0-2-4-:R-:W-:Y:S01]  /*e760*/  CS2R R22, SRZ ;  /* 0x0000000000167805 */ /* 0x015fe2000001ff00 */
        /* <DEDUP_REMOVED lines=428> */
.L_x_22779:
        /* <DEDUP_REMOVED lines=19> */
.L_x_22783:
[----:B------:R-:W2:Y:S02]  /*10360*/  LDG.E.U8 R2, desc[UR36][R2.64] ;  /* 0x0000002402027981 */ /* 0x000ea4000c1e1100 */
[----:B--2---:R-:W-:-:S04]  /*10370*/  I2FP.F32.U32 R0, R2 ;  /* 0x0000000200007245 */ /* 0x004fc80000201000 */
[----:B------:R-:W-:-:S04]  /*10380*/  F2FP.BF16.F32.PACK_AB R0, RZ, R0 ;  /* 0x00000000ff00723e */ /* 0x000fc800000010ff */
[----:B------:R-:W-:Y:S01]  /*10390*/  PRMT R18, R0, 0x7610, R18 ;  /* 0x0000761000127816 */ /* 0x000fe20000000012 */
[----:B------:R-:W-:Y:S06]  /*103a0*/  BRA `(.L_x_22785) ;  /* 0x0000000c00c07947 */ /* 0x000fec0003800000 */
.L_x_22782:
        /* <DEDUP_REMOVED lines=11> */
.L_x_22787:
[----:B------:R-:W2:Y:S02]  /*10460*/  LDG.E R2, desc[UR36][R2.64] ;  /* 0x0000002402027981 */ /* 0x000ea4000c1e1900 */
[----:B--2---:R-:W-:-:S04]  /*10470*/  I2FP.F32.S32 R0, R2 ;  /* 0x0000000200007245 */ /* 0x004fc80000201400 */
[----:B------:R-:W-:-:S04]  /*10480*/  F2FP.BF16.F32.PACK_AB R0, RZ, R0 ;  /* 0x00000000ff00723e */ /* 0x000fc800000010ff */
[----:B------:R-:W-:Y:S01]  /*10490*/  PRMT R18, R0, 0x7610, R18 ;  /* 0x0000761000127816 */ /* 0x000fe20000000012 */
[----:B------:R-:W-:Y:S06]  /*104a0*/  BRA `(.L_x_22785) ;  /* 0x0000000c00807947 */ /* 0x000fec0003800000 */
.L_x_22786:
[----:B------:R-:W2:Y:S02]  /*104b0*/  LDG.E.U16 R2, desc[UR36][R2.64] ;  /* 0x0000002402027981 */ /* 0x000ea4000c1e1500 */
[----:B--2---:R-:W0:Y:S02]  /*104c0*/  I2F.S16 R0, R2 ;  /* 0x0000000200007306 */ /* 0x004e240000101400 */
[----:B0-----:R-:W-:-:S04]  /*104d0*/  F2FP.BF16.F32.PACK_AB R0, RZ, R0 ;  /* 0x00000000ff00723e */ /* 0x001fc800000010ff */
[----:B------:R-:W-:Y:S01]  /*104e0*/  PRMT R18, R0, 0x7610, R18 ;  /* 0x0000761000127816 */ /* 0x000fe20000000012 */
[----:B------:R-:W-:Y:S06]  /*104f0*/  BRA `(.L_x_22785) ;  /* 0x0000000c006c7947 */ /* 0x000fec0003800000 */
.L_x_22781:
        /* <DEDUP_REMOVED lines=9> */
.L_x_22789:
[----:B------:R-:W2:Y:S02]  /*10590*/  LDG.E.U16 R0, desc[UR36][R2.64] ;  /* 0x0000002402007981 */ /* 0x000ea4000c1e1500 */
[----:B--2---:R-:W-:-:S05]  /*105a0*/  HADD2.F32 R0, -RZ, R0.H0_H0 ;  /* 0x20000000ff007230 */ /* 0x004fca0000004100 */
[----:B------:R-:W-:-:S04]  /*105b0*/  F2FP.BF16.F32.PACK_AB R0, RZ, R0 ;  /* 0x00000000ff00723e */ /* 0x000fc800000010ff */
[----:B------:R-:W-:Y:S01]  /*105c0*/  PRMT R18, R0, 0x7610, R18 ;  /* 0x0000761000127816 */ /* 0x000fe20000000012 */
[----:B------:R-:W-:Y:S06]  /*105d0*/  BRA `(.L_x_22785) ;  /* 0x0000000c00347947 */ /* 0x000fec0003800000 */
.L_x_22788:
        /* <DEDUP_REMOVED lines=9> */
.L_x_22791:
[----:B------:R-:W2:Y:S02]  /*10670*/  LDG.E.U16 R2, desc[UR36][R2.64] ;  /* 0x0000002402027981 */ /* 0x000ea4000c1e1500 */
[----:B--2---:R-:W-:-:S05]  /*10680*/  HADD2.F32 R0, -RZ, R2.H0_H0 ;  /* 0x20000002ff007230 */ /* 0x004fca0000004100 */
[----:B------:R-:W-:-:S04]  /*10690*/  F2FP.BF16.F32.PACK_AB R0, RZ, R0 ;  /* 0x00000000ff00723e */ /* 0x000fc800000010ff */
[----:B------:R-:W-:Y:S01]  /*106a0*/  PRMT R18, R0, 0x7610, R18 ;  /* 0x0000761000127816 */ /* 0x000fe20000000012 */
[----:B------:R-:W-:Y:S06]  /*106b0*/  BRA `(.L_x_22785) ;  /* 0x0000000800fc7947 */ /* 0x000fec0003800000 */
.L_x_22790:
        /* <DEDUP_REMOVED lines=9> */
.L_x_22780:
        /* <DEDUP_REMOVED lines=14> */
.L_x_22794:
        /* <DEDUP_REMOVED lines=9> */
.L_x_22793:
        /* <DEDUP_REMOVED lines=27> */
.L_x_22796:
        /* <DEDUP_REMOVED lines=14> */
.L_x_22795:
[----:B------:R0:W5:Y:S01]  /*10b50*/  LDG.E.U16 R18, desc[UR36][R2.64] ;  /* 0x0000002402127981 */ /* 0x000162000c1e1500 */
[----:B------:R-:W-:Y:S05]  /*10b60*/  BRA `(.L_x_22785) ;  /* 0x0000000400d07947 */ /* 0x000fea0003800000 */
.L_x_22792:
        /* <DEDUP_REMOVED lines=13> */
.L_x_22799:
        /* <DEDUP_REMOVED lines=21> */
.L_x_22803:
[----:B------:R-:W-:Y:S05]  /*10d90*/  BSYNC.RECONVERGENT B1 ;  /* 0x0000000000017941 */ /* 0x000fea0003800200 */
.L_x_22802:
[----:B------:R-:W-:Y:S02]  /*10da0*/  SHF.L.U32 R0, R0, 0x14, RZ ;  /* 0x0000001400007819 */ /* 0x000fe400000006ff */
[----:B------:R-:W-:-:S04]  /*10db0*/  LEA R2, R2, 0x3b800000, 0x17 ;  /* 0x3b80000002027811 */ /* 0x000fc800078eb8ff */
[----:B------:R-:W-:-:S07]  /*10dc0*/  LOP3.LUT R0, R2, R0, R7, 0xfe, !PT ;  /* 0x0000000002007212 */ /* 0x000fce00078efe07 */
.L_x_22801:
[----:B------:R-:W-:Y:S05]  /*10dd0*/  BSYNC.RECONVERGENT B0 ;  /* 0x0000000000007941 */ /* 0x000fea0003800200 */
.L_x_22800:
[----:B------:R-:W-:-:S04]  /*10de0*/  F2FP.BF16.F32.PACK_AB R0, RZ, R0 ;  /* 0x00000000ff00723e */ /* 0x000fc800000010ff */
[----:B------:R-:W-:Y:S01]  /*10df0*/  PRMT R18, R0, 0x7610, R18 ;  /* 0x0000761000127816 */ /* 0x000fe20000000012 */
[----:B------:R-:W-:Y:S06]  /*10e00*/  BRA `(.L_x_22785) ;  /* 0x0000000400287947 */ /* 0x000fec0003800000 */
.L_x_22798:
        /* <DEDUP_REMOVED lines=21> */
.L_x_22807:
[----:B------:R-:W-:Y:S05]  /*10f60*/  BSYNC.RECONVERGENT B1 ;  /* 0x0000000000017941 */ /* 0x000fea0003800200 */
.L_x_22806:
[----:B------:R-:W-:Y:S01]  /*10f70*/  IMAD.SHL.U32 R0, R0, 0x200000, RZ ;  /* 0x0020000000007824 */ /* 0x000fe200078e00ff */
[----:B------:R-:W-:-:S04]  /*10f80*/  LEA R2, R2, 0x37800000, 0x17 ;  /* 0x3780000002027811 */ /* 0x000fc800078eb8ff */
[----:B------:R-:W-:-:S07]  /*10f90*/  LOP3.LUT R0, R2, R0, R7, 0xfe, !PT ;  /* 0x0000000002007212 */ /* 0x000fce00078efe07 */
.L_x_22805:
[----:B------:R-:W-:Y:S05]  /*10fa0*/  BSYNC.RECONVERGENT B0 ;  /* 0x0000000000007941 */ /* 0x000fea0003800200 */
.L_x_22804:
[----:B------:R-:W-:-:S04]  /*10fb0*/  F2FP.BF16.F32.PACK_AB R0, RZ, R0 ;  /* 0x00000000ff00723e */ /* 0x000fc800000010ff */
[----:B------:R-:W-:Y:S01]  /*10fc0*/  PRMT R18, R0, 0x7610, R18 ;  /* 0x0000761000127816 */ /* 0x000fe20000000012 */
[----:B------:R-:W-:Y:S06]  /*10fd0*/  BRA `(.L_x_22785) ;  /* 0x0000000000b47947 */ /* 0x000fec0003800000 */
.L_x_22797:
        /* <DEDUP_REMOVED lines=14> */
.L_x_22811:
[----:B------:R-:W-:Y:S05]  /*110c0*/  BSYNC.RECONVERGENT B0 ;  /* 0x0000000000007941 */ /* 0x000fea0003800200 */
.L_x_22810:
[----:B------:R-:W-:-:S04]  /*110d0*/  F2FP.BF16.F32.PACK_AB R0, RZ, R0 ;  /* 0x00000000ff00723e */ /* 0x000fc800000010ff */
[----:B------:R-:W-:Y:S01]  /*110e0*/  PRMT R18, R0, 0x7610, R18 ;  /* 0x0000761000127816 */ /* 0x000fe20000000012 */
[----:B------:R-:W-:Y:S06]  /*110f0*/  BRA `(.L_x_22785) ;  /* 0x00000000006c7947 */ /* 0x000fec0003800000 */
.L_x_22784:
        /* <DEDUP_REMOVED lines=16> */
.L_x_22812:
[----:B------:R-:W-:Y:S01]  /*11200*/  PRMT R18, RZ, 0x7610, R18 ;  /* 0x00007610ff127816 */ /* 0x000fe20000000012 */
[----:B------:R-:W-:Y:S06]  /*11210*/  BRA `(.L_x_22785) ;  /* 0x0000000000247947 */ /* 0x000fec0003800000 */
.L_x_22809:
[----:B------:R-:W2:Y:S02]  /*11220*/  LDG.E.64 R2, desc[UR36][R2.64] ;  /* 0x0000002402027981 */ /* 0x000ea4000c1e1b00 */
[----:B--2---:R-:W0:Y:S02]  /*11230*/  I2F.U64 R0, R2 ;  /* 0x0000000200007312 */ /* 0x004e240000301000 */
[----:B0-----:R-:W-:-:S04]  /*11240*/  F2FP.BF16.F32.PACK_AB R0, RZ, R0 ;  /* 0x00000000ff00723e */ /* 0x001fc800000010ff */
[----:B------:R-:W-:Y:S01]  /*11250*/  PRMT R18, R0, 0x7610, R18 ;  /* 0x0000761000127816 */ /* 0x000fe20000000012 */
[----:B------:R-:W-:Y:S06]  /*11260*/  BRA `(.L_x_22785) ;  /* 0x0000000000107947 */ /* 0x000fec0003800000 */
.L_x_22808:
[----:B------:R-:W2:Y:S02]  /*11270*/  LDG.E R2, desc[UR36][R2.64] ;  /* 0x0000002402027981 */ /* 0x000ea4000c1e1900 */
[----:B--2---:R-:W-:-:S04]  /*11280*/  I2FP.F32.U32 R0, R2 ;  /* 0x0000000200007245 */ /* 0x004fc80000201000 */
[----:B------:R-:W-:-:S04]  /*11290*/  F2FP.BF16.F32.PACK_AB R0, RZ, R0 ;  /* 0x00000000ff00723e */ /* 0x000fc800000010ff */
[----:B------:R-:W-:-:S07]  /*112a0*/  PRMT R18, R0, 0x7610, R18 ;  /* 0x0000761000127816 */ /* 0x000fce0000000012 */
.L_x_22785:
        /* <DEDUP_REMOVED lines=18> */
.L_x_22817:
[----:B------:R-:W2:Y:S02]  /*113d0*/  LDG.E.U8 R2, desc[UR36][R2.64] ;  /* 0x0000002402027981 */ /* 0x000ea4000c1e1100 */
[----:B--2---:R-:W-:Y:S01]  /*113e0*/  I2FP.F32.U32 R22, R2 ;  /* 0x0000000200167245 */ /* 0x004fe20000201000 */
[----:B------:R-:W-:Y:S06]  /*113f0*/  BRA `(.L_x_22819) ;  /* 0x0000000c00247947 */ /* 0x000fec0003800000 */
.L_x_22816:
        /* <DEDUP_REMOVED lines=9> */
.L_x_22821:
[----:B------:R-:W2:Y:S02]  /*11490*/  LDG.E R2, desc[UR36][R2.64] ;  /* 0x0000002402027981 */ /* 0x000ea4000c1e1900 */
[----:B--2---:R-:W-:Y:S01]  /*114a0*/  I2FP.F32.S32 R22, R2 ;  /* 0x0000000200167245 */ /* 0x004fe20000201400 */
[----:B------:R-:W-:Y:S06]  /*114b0*/  BRA `(.L_x_22819) ;  /* 0x0000000800f47947 */ /* 0x000fec0003800000 */
.L_x_22820:
[----:B------:R-:W2:Y:S02]  /*114c0*/  LDG.E.U16 R2, desc[UR36][R2.64] ;  /* 0x0000002402027981 */ /* 0x000ea4000c1e1500 */
[----:B--2---:R2:W3:Y:S01]  /*114d0*/  I2F.S16 R22, R2 ;  /* 0x0000000200167306 */ /* 0x0044e20000101400 */
[----:B------:R-:W-:Y:S05]  /*114e0*/  BRA `(.L_x_22819) ;  /* 0x0000000800e87947 */ /* 0x000fea0003800000 */
.L_x_22815:
        /* <DEDUP_REMOVED lines=8> */
.L_x_22823:
[----:B------:R-:W2:Y:S02]  /*11570*/  LDG.E.U16 R2, desc[UR36][R2.64] ;  /* 0x0000002402027981 */ /* 0x000ea4000c1e1500 */
[----:B--2---:R-:W-:Y:S01]  /*11580*/  HADD2.F32 R22, -RZ, R2.H0_H0 ;  /* 0x20000002ff167230 */ /* 0x004fe20000004100 */
[----:B------:R-:W-:Y:S06]  /*11590*/  BRA `(.L_x_22819) ;  /* 0x0000000800bc7947 */ /* 0x000fec0003800000 */
.L_x_22822:
        /* <DEDUP_REMOVED lines=8> */
.L_x_22825:
[----:B------:R-:W2:Y:S02]  /*11620*/  LDG.E.U16 R2, desc[UR36][R2.64] ;  /* 0x0000002402027981 */ /* 0x000ea4000c1e1500 */
[----:B--2---:R-:W-:Y:S01]  /*11630*/  HADD2.F32 R22, -RZ, R2.H0_H0 ;  /* 0x20000002ff167230 */ /* 0x004fe20000004100 */
[----:B------:R-:W-:Y:S06]  /*11640*/  BRA `(.L_x_22819) ;  /* 0x0000000800907947 */ /* 0x000fec0003800000 */
.L_x_22824:
[----:B------:R-:W2:Y:S01]  /*11650*/  LDG.E.64 R2, desc[UR36][R2.64] ;  /* 0x0000002402027981 */ /* 0x000ea2000c1e1b00 */
[----:B------:R-:W-:Y:S01]  /*11660*/  UMOV UR4, 0xf0000000 ;  /* 0xf000000000047882 */ /* 0x000fe20000000000 */
[----:B------:R-:W-:Y:S01]  /*11670*/  UMOV UR5, 0x380fffff ;  /* 0x380fffff00057882 */ /* 0x000fe20000000000 */
[----:B--2---:R-:W0:Y:S01]  /*11680*/  F2F.F32.F64 R22, R2 ;  /* 0x0000000200167310 */ /* 0x004e220000301000 */
[----:B------:R-:W-:-:S14]  /*11690*/  DSETP.GEU.AND P0, PT, |R2|, UR4, PT ;  /* 0x0000000402007e2a */ /* 0x000fdc000bf0e200 */
[----:B0-----:R-:W-:Y:S01]  /*116a0*/  @!P0 FMUL R22, R22, 1.175494350822287508e-38 ;  /* 0x0080000016168820 */ /* 0x001fe20000400000 */
[----:B------:R-:W-:Y:S06]  /*116b0*/  BRA `(.L_x_22819) ;  /* 0x0000000800747947 */ /* 0x000fec0003800000 */
.L_x_22814:
        /* <DEDUP_REMOVED lines=12> */
.L_x_22828:
[----:B------:R-:W2:Y:S01]  /*11780*/  LDG.E.64 R2, desc[UR36][R2.64] ;  /* 0x0000002402027981 */ /* 0x000ea2000c1e1b00 */
[----:B------:R-:W-:Y:S01]  /*11790*/  UMOV UR4, 0xf0000000 ;  /* 0xf000000000047882 */ /* 0x000fe20000000000 */
[----:B------:R-:W-:Y:S01]  /*117a0*/  UMOV UR5, 0x380fffff ;  /* 0x380fffff00057882 */ /* 0x000fe20000000000 */
[----:B--2---:R-:W0:Y:S01]  /*117b0*/  F2F.F32.F64 R22, R2 ;  /* 0x0000000200167310 */ /* 0x004e220000301000 */
[----:B------:R-:W-:-:S14]  /*117c0*/  DSETP.GEU.AND P0, PT, |R2|, UR4, PT ;  /* 0x0000000402007e2a */ /* 0x000fdc000bf0e200 */
[----:B0-----:R-:W-:Y:S01]  /*117d0*/  @!P0 FMUL R22, R22, 1.175494350822287508e-38 ;  /* 0x0080000016168820 */ /* 0x001fe20000400000 */
[----:B------:R-:W-:Y:S06]  /*117e0*/  BRA `(.L_x_22819) ;  /* 0x0000000800287947 */ /* 0x000fec0003800000 */
.L_x_22827:
        /* <DEDUP_REMOVED lines=25> */
.L_x_22830:
        /* <DEDUP_REMOVED lines=12> */
.L_x_22829:
[----:B------:R-:W2:Y:S02]  /*11a40*/  LDG.E.U16 R2, desc[UR36][R2.64] ;  /* 0x0000002402027981 */ /* 0x000ea4000c1e1500 */
[----:B--2---:R-:W-:Y:S01]  /*11a50*/  SHF.L.U32 R22, R2, 0x10, RZ ;  /* 0x0000001002167819 */ /* 0x004fe200000006ff */
[----:B------:R-:W-:Y:S06]  /*11a60*/  BRA `(.L_x_22819) ;  /* 0x0000000400887947 */ /* 0x000fec0003800000 */
.L_x_22826:
        /* <DEDUP_REMOVED lines=11> */
.L_x_22833:
        /* <DEDUP_REMOVED lines=20> */
.L_x_22835:
[----:B------:R-:W-:Y:S05]  /*11c60*/  BSYNC.RECONVERGENT B0 ;  /* 0x0000000000007941 */ /* 0x000fea0003800200 */
.L_x_22834:
[----:B------:R-:W-:Y:S01]  /*11c70*/  IMAD.SHL.U32 R0, R0, 0x100000, RZ ;  /* 0x0010000000007824 */ /* 0x000fe200078e00ff */
[----:B------:R-:W-:-:S04]  /*11c80*/  LEA R2, R2, 0x3b800000, 0x17 ;  /* 0x3b80000002027811 */ /* 0x000fc800078eb8ff */
[----:B------:R-:W-:Y:S01]  /*11c90*/  LOP3.LUT R22, R2, R0, R7, 0xfe, !PT ;  /* 0x0000000002167212 */ /* 0x000fe200078efe07 */
[----:B------:R-:W-:Y:S06]  /*11ca0*/  BRA `(.L_x_22819) ;  /* 0x0000000000f87947 */ /* 0x000fec0003800000 */
.L_x_22832:
        /* <DEDUP_REMOVED lines=20> */
.L_x_22837:
[----:B------:R-:W-:Y:S05]  /*11df0*/  BSYNC.RECONVERGENT B0 ;  /* 0x0000000000007941 */ /* 0x000fea0003800200 */
.L_x_22836:
[----:B------:R-:W-:Y:S01]  /*11e00*/  IMAD.SHL.U32 R0, R0, 0x200000, RZ ;  /* 0x0020000000007824 */ /* 0x000fe200078e00ff */
[----:B------:R-:W-:-:S04]  /*11e10*/  LEA R2, R2, 0x37800000, 0x17 ;  /* 0x3780000002027811 */ /* 0x000fc800078eb8ff */
[----:B------:R-:W-:Y:S01]  /*11e20*/  LOP3.LUT R22, R2, R0, R7, 0xfe, !PT ;  /* 0x0000000002167212 */ /* 0x000fe200078efe07 */
[----:B------:R-:W-:Y:S06]  /*11e30*/  BRA `(.L_x_22819) ;  /* 0x0000000000947947 */ /* 0x000fec0003800000 */
.L_x_22831:
        /* <DEDUP_REMOVED lines=14> */
.L_x_22818:
        /* <DEDUP_REMOVED lines=16> */
.L_x_22840:
[----:B------:R-:W-:Y:S01]  /*12020*/  IMAD.MOV.U32 R22, RZ, RZ, RZ ;  /* 0x000000ffff167224 */ /* 0x000fe200078e00ff */
[----:B------:R-:W-:Y:S06]  /*12030*/  BRA `(.L_x_22819) ;  /* 0x0000000000147947 */ /* 0x000fec0003800000 */
.L_x_22839:
[----:B------:R-:W2:Y:S02]  /*12040*/  LDG.E.64 R2, desc[UR36][R2.64] ;  /* 0x0000002402027981 */ /* 0x000ea4000c1e1b00 */
[----:B--2---:R0:W1:Y:S01]  /*12050*/  I2F.U64 R22, R2 ;  /* 0x0000000200167312 */ /* 0x0040620000301000 */
[----:B------:R-:W-:Y:S05]  /*12060*/  BRA `(.L_x_22819) ;  /* 0x0000000000087947 */ /* 0x000fea0003800000 */
.L_x_22838:
[----:B------:R-:W2:Y:S02]  /*12070*/  LDG.E R2, desc[UR36][R2.64] ;  /* 0x0000002402027981 */ /* 0x000ea4000c1e1900 */
[----:B--2---:R-:W-:-:S07]  /*12080*/  I2FP.F32.U32 R22, R2 ;  /* 0x0000000200167245 */ /* 0x004fce0000201000 */
.L_x_22819:
[----:B------:R-:W-:Y:S05]  /*12090*/  BSYNC.RECONVERGENT B6 ;  /* 0x0000000000067941 */ /* 0x000fea0003800200 */
.L_x_22813:
        /* <DEDUP_REMOVED lines=18> */
.L_x_22845:
[----:B------:R-:W2:Y:S02]  /*121c0*/  LDG.E.U8 R2, desc[UR36][R2.64] ;  /* 0x0000002402027981 */ /* 0x000ea4000c1e1100 */
[----:B--2---:R-:W-:Y:S01]  /*121d0*/  I2FP.F32.U32 R24, R2 ;  /* 0x0000000200187245 */ /* 0x004fe20000201000 */
[----:B------:R-:W-:Y:S06]  /*121e0*/  BRA `(.L_x_22847) ;  /* 0x0000000c00247947 */ /* 0x000fec0003800000 */
.L_x_22844:
        /* <DEDUP_REMOVED lines=9> */
.L_x_22849:
[----:B------:R-:W2:Y:S02]  /*12280*/  LDG.E R2, desc[UR36][R2.64] ;  /* 0x0000002402027981 */ /* 0x000ea4000c1e1900 */
[----:B--2---:R-:W-:Y:S01]  /*12290*/  I2FP.F32.S32 R24, R2 ;  /* 0x0000000200187245 */ /* 0x004fe20000201400 */
[----:B------:R-:W-:Y:S06]  /*122a0*/  BRA `(.L_x_22847) ;  /* 0x0000000800f47947 */ /* 0x000fec0003800000 */
.L_x_22848:
[----:B------:R-:W2:Y:S02]  /*122b0*/  LDG.E.U16 R2, desc[UR36][R2.64] ;  /* 0x0000002402027981 */ /* 0x000ea4000c1e1500 */
[----:B--2---:R0:W2:Y:S01]  /*122c0*/  I2F.S16 R24, R2 ;  /* 0x0000000200187306 */ /* 0x0040a20000101400 */
[----:B------:R-:W-:Y:S05]  /*122d0*/  BRA `(.L_x_22847) ;  /* 0x0000000800e87947 */ /* 0x000fea0003800000 */
.L_x_22843:
        /* <DEDUP_REMOVED lines=8> */
.L_x_22851:
[----:B------:R-:W2:Y:S02]  /*12360*/  LDG.E.U16 R2, desc[UR36][R2.64] ;  /* 0x0000002402027981 */ /* 0x000ea4000c1e1500 */
[----:B--2---:R-:W-:Y:S01]  /*12370*/  HADD2.F32 R24, -RZ, R2.H0_H0 ;  /* 0x20000002ff187230 */ /* 0x004fe20000004100 */
[----:B------:R-:W-:Y:S06]  /*12380*/  BRA `(.L_x_22847) ;  /* 0x0000000800bc7947 */ /* 0x000fec0003800000 */
.L_x_22850:
        /* <DEDUP_REMOVED lines=8> */
.L_x_22853:
[----:B------:R-:W2:Y:S02]  /*12410*/  LDG.E.U16 R2, desc[UR36][R2.64] ;  /* 0x0000002402027981 */ /* 0x000ea4000c1e1500 */
[----:B--2---:R-:W-:Y:S01]  /*12420*/  HADD2.F32 R24, -RZ, R2.H0_H0 ;  /* 0x20000002ff187230 */ /* 0x004fe20000004100 */
[----:B------:R-:W-:Y:S06]  /*12430*/  BRA `(.L_x_22847) ;  /* 0x0000000800907947 */ /* 0x000fec0003800000 */
.L_x_22852:
[----:B------:R-:W2:Y:S01]  /*12440*/  LDG.E.64 R2, desc[UR36][R2.64] ;  /* 0x0000002402027981 */ /* 0x000ea2000c1e1b00 */
[----:B------:R-:W-:Y:S01]  /*12450*/  UMOV UR4, 0xf0000000 ;  /* 0xf000000000047882 */ /* 0x000fe20000000000 */
[----:B------:R-:W-:Y:S01]  /*12460*/  UMOV UR5, 0x380fffff ;  /* 0x380fffff00057882 */ /* 0x000fe20000000000 */
[----:B--2---:R-:W0:Y:S01]  /*12470*/  F2F.F32.F64 R24, R2 ;  /* 0x0000000200187310 */ /* 0x004e220000301000 */
[----:B------:R-:W-:-:S14]  /*12480*/  DSETP.GEU.AND P0, PT, |R2|, UR4, PT ;  /* 0x0000000402007e2a */ /* 0x000fdc000bf0e200 */
[----:B0-----:R-:W-:Y:S01]  /*12490*/  @!P0 FMUL R24, R24, 1.175494350822287508e-38 ;  /* 0x0080000018188820 */ /* 0x001fe20000400000 */
[----:B------:R-:W-:Y:S06]  /*124a0*/  BRA `(.L_x_22847) ;  /* 0x0000000800747947 */ /* 0x000fec0003800000 */
.L_x_22842:
        /* <DEDUP_REMOVED lines=12> */
.L_x_22856:
[----:B------:R-:W2:Y:S01]  /*12570*/  LDG.E.64 R2, desc[UR36][R2.64] ;  /* 0x0000002402027981 */ /* 0x000ea2000c1e1b00 */
[----:B------:R-:W-:Y:S01]  /*12580*/  UMOV UR4, 0xf0000000 ;  /* 0xf000000000047882 */ /* 0x000fe20000000000 */
[----:B------:R-:W-:Y:S01]  /*12590*/  UMOV UR5, 0x380fffff ;  /* 0x380fffff00057882 */ /* 0x000fe20000000000 */
[----:B--2---:R-:W0:Y:S01]  /*125a0*/  F2F.F32.F64 R24, R2 ;  /* 0x0000000200187310 */ /* 0x004e220000301000 */
[----:B------:R-:W-:-:S14]  /*125b0*/  DSETP.GEU.AND P0, PT, |R2|, UR4, PT ;  /* 0x0000000402007e2a */ /* 0x000fdc000bf0e200 */
[----:B0-----:R-:W-:Y:S01]  /*125c0*/  @!P0 FMUL R24, R24, 1.175494350822287508e-38 ;  /* 0x0080000018188820 */ /* 0x001fe20000400000 */
[----:B------:R-:W-:Y:S06]  /*125d0*/  BRA `(.L_x_22847) ;  /* 0x0000000800287947 */ /* 0x000fec0003800000 */
.L_x_22855:
        /* <DEDUP_REMOVED lines=25> */
.L_x_22858:
        /* <DEDUP_REMOVED lines=12> */
.L_x_22857:
[----:B------:R-:W2:Y:S02]  /*12830*/  LDG.E.U16 R2, desc[UR36][R2.64] ;  /* 0x0000002402027981 */ /* 0x000ea4000c1e1500 */
[----:B--2---:R-:W-:Y:S01]  /*12840*/  IMAD.U32 R24, R2, 0x10000, RZ ;  /* 0x0001000002187824 */ /* 0x004fe200078e00ff */
[----:B------:R-:W-:Y:S06]  /*12850*/  BRA `(.L_x_22847) ;  /* 0x0000000400887947 */ /* 0x000fec0003800000 */
.L_x_22854:
        /* <DEDUP_REMOVED lines=11> */
.L_x_22861:
        /* <DEDUP_REMOVED lines=20> */
.L_x_22863:
[----:B------:R-:W-:Y:S05]  /*12a50*/  BSYNC.RECONVERGENT B0 ;  /* 0x0000000000007941 */ /* 0x000fea0003800200 */
.L_x_22862:
[----:B------:R-:W-:Y:S01]  /*12a60*/  IMAD.SHL.U32 R0, R0, 0x100000, RZ ;  /* 0x0010000000007824 */ /* 0x000fe200078e00ff */
[----:B------:R-:W-:-:S04]  /*12a70*/  LEA R2, R2, 0x3b800000, 0x17 ;  /* 0x3b80000002027811 */ /* 0x000fc800078eb8ff */
[----:B------:R-:W-:Y:S01]  /*12a80*/  LOP3.LUT R24, R2, R0, R7, 0xfe, !PT ;  /* 0x0000000002187212 */ /* 0x000fe200078efe07 */
[----:B------:R-:W-:Y:S06]  /*12a90*/  BRA `(.L_x_22847) ;  /* 0x0000000000f87947 */ /* 0x000fec0003800000 */
.L_x_22860:
        /* <DEDUP_REMOVED lines=20> */
.L_x_22865:
[----:B------:R-:W-:Y:S05]  /*12be0*/  BSYNC.RECONVERGENT B0 ;  /* 0x0000000000007941 */ /* 0x000fea0003800200 */
.L_x_22864:
[----:B------:R-:W-:Y:S02]  /*12bf0*/  SHF.L.U32 R0, R0, 0x15, RZ ;  /* 0x0000001500007819 */ /* 0x000fe400000006ff */
[----:B------:R-:W-:-:S04]  /*12c00*/  LEA R2, R2, 0x37800000, 0x17 ;  /* 0x3780000002027811 */ /* 0x000fc800078eb8ff */
[----:B------:R-:W-:Y:S01]  /*12c10*/  LOP3.LUT R24, R2, R0, R7, 0xfe, !PT ;  /* 0x0000000002187212 */ /* 0x000fe200078efe07 */
[----:B------:R-:W-:Y:S06]  /*12c20*/  BRA `(.L_x_22847) ;  /* 0x0000000000947947 */ /* 0x000fec0003800000 */
.L_x_22859:
        /* <DEDUP_REMOVED lines=14> */
.L_x_22846:
        /* <DEDUP_REMOVED lines=16> */
.L_x_22868:
[----:B------:R-:W-:Y:S01]  /*12e10*/  IMAD.MOV.U32 R24, RZ, RZ, RZ ;  /* 0x000000ffff187224 */ /* 0x000fe200078e00ff */
[----:B------:R-:W-:Y:S06]  /*12e20*/  BRA `(.L_x_22847) ;  /* 0x0000000000147947 */ /* 0x000fec0003800000 */
.L_x_22867:
[----:B------:R-:W2:Y:S02]  /*12e30*/  LDG.E.64 R24, desc[UR36][R2.64] ;  /* 0x0000002402187981 */ /* 0x000ea4000c1e1b00 */
[----:B--2---:R0:W2:Y:S01]  /*12e40*/  I2F.U64 R24, R24 ;  /* 0x0000001800187312 */ /* 0x0040a20000301000 */
[----:B------:R-:W-:Y:S05]  /*12e50*/  BRA `(.L_x_22847) ;  /* 0x0000000000087947 */ /* 0x000fea0003800000 */
.L_x_22866:
[----:B------:R-:W2:Y:S02]  /*12e60*/  LDG.E R2, desc[UR36][R2.64] ;  /* 0x0000002402027981 */ /* 0x000ea4000c1e1900 */
[----:B--2---:R-:W-:-:S07]  /*12e70*/  I2FP.F32.U32 R24, R2 ;  /* 0x0000000200187245 */ /* 0x004fce0000201000 */
.L_x_22847:
[----:B------:R-:W-:Y:S05]  /*12e80*/  BSYNC.RECONVERGENT B6 ;  /* 0x0000000000067941 */ /* 0x000fea0003800200 */
.L_x_22841:
        /* <DEDUP_REMOVED lines=18> */
.L_x_22873:
[----:B------:R-:W2:Y:S02]  /*12fb0*/  LDG.E.U8 R2, desc[UR36][R2.64] ;  /* 0x0000002402027981 */ /* 0x000ea4000c1e1100 */
[----:B--2---:R-:W-:Y:S01]  /*12fc0*/  I2FP.F32.U32 R23, R2 ;  /* 0x0000000200177245 */ /* 0x004fe20000201000 */
[----:B------:R-:W-:Y:S06]  /*12fd0*/  BRA `(.L_x_22875) ;  /* 0x0000000c00247947 */ /* 0x000fec0003800000 */
.L_x_22872:
        /* <DEDUP_REMOVED lines=9> */
.L_x_22877:
[----:B------:R-:W2:Y:S02]  /*13070*/  LDG.E R2, desc[UR36][R2.64] ;  /* 0x0000002402027981 */ /* 0x000ea4000c1e1900 */
[----:B--2---:R-:W-:Y:S01]  /*13080*/  I2FP.F32.S32 R23, R2 ;  /* 0x0000000200177245 */ /* 0x004fe20000201400 */
[----:B------:R-:W-:Y:S06]  /*13090*/  BRA `(.L_x_22875) ;  /* 0x0000000800f47947 */ /* 0x000fec0003800000 */
.L_x_22876:
[----:B------:R-:W2:Y:S02]  /*130a0*/  LDG.E.U16 R2, desc[UR36][R2.64] ;  /* 0x0000002402027981 */ /* 0x000ea4000c1e1500 */
[----:B--2---:R0:W2:Y:S01]  /*130b0*/  I2F.S16 R23, R2 ;  /* 0x0000000200177306 */ /* 0x0040a20000101400 */
[----:B------:R-:W-:Y:S05]  /*130c0*/  BRA `(.L_x_22875) ;  /* 0x0000000800e87947 */ /* 0x000fea0003800000 */
.L_x_22871:
        /* <DEDUP_REMOVED lines=8> */
.L_x_22879:
[----:B------:R-:W2:Y:S02]  /*13150*/  LDG.E.U16 R2, desc[UR36][R2.64] ;  /* 0x0000002402027981 */ /* 0x000ea4000c1e1500 */
[----:B--2---:R-:W-:Y:S01]  /*13160*/  HADD2.F32 R23, -RZ, R2.H0_H0 ;  /* 0x20000002ff177230 */ /* 0x004fe20000004100 */
[----:B------:R-:W-:Y:S06]  /*13170*/  BRA `(.L_x_22875) ;  /* 0x0000000800bc7947 */ /* 0x000fec0003800000 */
.L_x_22878:
        /* <DEDUP_REMOVED lines=8> */
.L_x_22881:
[----:B------:R-:W2:Y:S02]  /*13200*/  LDG.E.U16 R2, desc[UR36][R2.64] ;  /* 0x0000002402027981 */ /* 0x000ea4000c1e1500 */
[----:B--2---:R-:W-:Y:S01]  /*13210*/  HADD2.F32 R23, -RZ, R2.H0_H0 ;  /* 0x20000002ff177230 */ /* 0x004fe20000004100 */
[----:B------:R-:W-:Y:S06]  /*13220*/  BRA `(.L_x_22875) ;  /* 0x0000000800907947 */ /* 0x000fec0003800000 */
.L_x_22880:
[----:B------:R-:W2:Y:S01]  /*13230*/  LDG.E.64 R2, desc[UR36][R2.64] ;  /* 0x0000002402027981 */ /* 0x000ea2000c1e1b00 */
[----:B------:R-:W-:Y:S01]  /*13240*/  UMOV UR4, 0xf0000000 ;  /* 0xf000000000047882 */ /* 0x000fe20000000000 */
[----:B------:R-:W-:Y:S01]  /*13250*/  UMOV UR5, 0x380fffff ;  /* 0x380fffff00057882 */ /* 0x000fe20000000000 */
[----:B--2---:R-:W0:Y:S01]  /*13260*/  F2F.F32.F64 R23, R2 ;  /* 0x0000000200177310 */ /* 0x004e220000301000 */
[----:B------:R-:W-:-:S14]  /*13270*/  DSETP.GEU.AND P0, PT, |R2|, UR4, PT ;  /* 0x0000000402007e2a */ /* 0x000fdc000bf0e200 */
[----:B0-----:R-:W-:Y:S01]  /*13280*/  @!P0 FMUL R23, R23, 1.175494350822287508e-38 ;  /* 0x0080000017178820 */ /* 0x001fe20000400000 */
[----:B------:R-:W-:Y:S06]  /*13290*/  BRA `(.L_x_22875) ;  /* 0x0000000800747947 */ /* 0x000fec0003800000 */
.L_x_22870:
        /* <DEDUP_REMOVED lines=12> */
.L_x_22884:
[----:B------:R-:W2:Y:S01]  /*13360*/  LDG.E.64 R2, desc[UR36][R2.64] ;  /* 0x0000002402027981 */ /* 0x000ea2000c1e1b00 */
[----:B------:R-:W-:Y:S01]  /*13370*/  UMOV UR4, 0xf0000000 ;  /* 0xf000000000047882 */ /* 0x000fe20000000000 */
[----:B------:R-:W-:Y:S01]  /*13380*/  UMOV UR5, 0x380fffff ;  /* 0x380fffff00057882 */ /* 0x000fe20000000000 */
[----:B--2---:R-:W0:Y:S01]  /*13390*/  F2F.F32.F64 R23, R2 ;  /* 0x0000000200177310 */ /* 0x004e220000301000 */
[----:B------:R-:W-:-:S14]  /*133a0*/  DSETP.GEU.AND P0, PT, |R2|, UR4, PT ;  /* 0x0000000402007e2a */ /* 0x000fdc000bf0e200 */
[----:B0-----:R-:W-:Y:S01]  /*133b0*/  @!P0 FMUL R23, R23, 1.175494350822287508e-38 ;  /* 0x0080000017178820 */ /* 0x001fe20000400000 */
[----:B------:R-:W-:Y:S06]  /*133c0*/  BRA `(.L_x_22875) ;  /* 0x0000000800287947 */ /* 0x000fec0003800000 */
.L_x_22883:
        /* <DEDUP_REMOVED lines=25> */
.L_x_22886:
        /* <DEDUP_REMOVED lines=12> */
.L_x_22885:
[----:B------:R-:W2:Y:S02]  /*13620*/  LDG.E.U16 R2, desc[UR36][R2.64] ;  /* 0x0000002402027981 */ /* 0x000ea4000c1e1500 */
[----:B--2---:R-:W-:Y:S01]  /*13630*/  SHF.L.U32 R23, R2, 0x10, RZ ;  /* 0x0000001002177819 */ /* 0x004fe200000006ff */
[----:B------:R-:W-:Y:S06]  /*13640*/  BRA `(.L_x_22875) ;  /* 0x0000000400887947 */ /* 0x000fec0003800000 */
.L_x_22882:
        /* <DEDUP_REMOVED lines=11> */
.L_x_22889:
        /* <DEDUP_REMOVED lines=20> */
.L_x_22891:
[----:B------:R-:W-:Y:S05]  /*13840*/  BSYNC.RECONVERGENT B0 ;  /* 0x0000000000007941 */ /* 0x000fea0003800200 */
.L_x_22890:
[----:B------:R-:W-:Y:S01]  /*13850*/  IMAD.SHL.U32 R0, R0, 0x100000, RZ ;  /* 0x0010000000007824 */ /* 0x000fe200078e00ff */
[----:B------:R-:W-:-:S04]  /*13860*/  LEA R2, R2, 0x3b800000, 0x17 ;  /* 0x3b80000002027811 */ /* 0x000fc800078eb8ff */
[----:B------:R-:W-:Y:S01]  /*13870*/  LOP3.LUT R23, R2, R0, R23, 0xfe, !PT ;  /* 0x0000000002177212 */ /* 0x000fe200078efe17 */
[----:B------:R-:W-:Y:S06]  /*13880*/  BRA `(.L_x_22875) ;  /* 0x0000000000f87947 */ /* 0x000fec0003800000 */
.L_x_22888:
        /* <DEDUP_REMOVED lines=20> */
.L_x_22893:
[----:B------:R-:W-:Y:S05]  /*139d0*/  BSYNC.RECONVERGENT B0 ;  /* 0x0000000000007941 */ /* 0x000fea0003800200 */
.L_x_22892:
[----:B------:R-:W-:Y:S01]  /*139e0*/  IMAD.SHL.U32 R0, R0, 0x200000, RZ ;  /* 0x0020000000007824 */ /* 0x000fe200078e00ff */
[----:B------:R-:W-:-:S04]  /*139f0*/  LEA R2, R2, 0x37800000, 0x17 ;  /* 0x3780000002027811 */ /* 0x000fc800078eb8ff */
[----:B------:R-:W-:Y:S01]  /*13a00*/  LOP3.LUT R23, R2, R0, R23, 0xfe, !PT ;  /* 0x0000000002177212 */ /* 0x000fe200078efe17 */
[----:B------:R-:W-:Y:S06]  /*13a10*/  BRA `(.L_x_22875) ;  /* 0x0000000000947947 */ /* 0x000fec0003800000 */
.L_x_22887:
        /* <DEDUP_REMOVED lines=14> */
.L_x_22874:
        /* <DEDUP_REMOVED lines=16> */
.L_x_22896:
[----:B------:R-:W-:Y:S01]  /*13c00*/  IMAD.MOV.U32 R23, RZ, RZ, RZ ;  /* 0x000000ffff177224 */ /* 0x000fe200078e00ff */
[----:B------:R-:W-:Y:S06]  /*13c10*/  BRA `(.L_x_22875) ;  /* 0x0000000000147947 */ /* 0x000fec0003800000 */
.L_x_22895:
[----:B------:R-:W2:Y:S02]  /*13c20*/  LDG.E.64 R2, desc[UR36][R2.64] ;  /* 0x0000002402027981 */ /* 0x000ea4000c1e1b00 */
[----:B--2---:R0:W2:Y:S01]  /*13c30*/  I2F.U64 R23, R2 ;  /* 0x0000000200177312 */ /* 0x0040a20000301000 */
[----:B------:R-:W-:Y:S05]  /*13c40*/  BRA `(.L_x_22875) ;  /* 0x0000000000087947 */ /* 0x000fea0003800000 */
.L_x_22894:
[----:B------:R-:W2:Y:S02]  /*13c50*/  LDG.E R2, desc[UR36][R2.64] ;  /* 0x0000002402027981 */ /* 0x000ea4000c1e1900 */
[----:B--2---:R-:W-:-:S07]  /*13c60*/  I2FP.F32.U32 R23, R2 ;  /* 0x0000000200177245 */ /* 0x004fce0000201000 */
.L_x_22875:
[----:B------:R-:W-:Y:S05]  /*13c70*/  BSYNC.RECONVERGENT B6 ;  /* 0x0000000000067941 */ /* 0x000fea0003800200 */
.L_x_22869:
        /* <DEDUP_REMOVED lines=18> */
.L_x_22901:
[----:B------:R-:W4:Y:S02]  /*13da0*/  LDG.E.U8 R2, desc[UR36][R2.64] ;  /* 0x0000002402027981 */ /* 0x000f24000c1e1100 */
[----:B----4-:R-:W-:Y:S01]  /*13db0*/  I2FP.F32.U32 R5, R2 ;  /* 0x0000000200057245 */ /* 0x010fe20000201000 */
[----:B------:R-:W-:Y:S06]  /*13dc0*/  BRA `(.L_x_22903) ;  /* 0x0000000c00247947 */ /* 0x000fec0003800000 */
.L_x_22900:
        /* <DEDUP_REMOVED lines=9> */
.L_x_22905:
[----:B------:R-:W4:Y:S02]  /*13e60*/  LDG.E R2, desc[UR36][R2.64] ;  /* 0x0000002402027981 */ /* 0x000f24000c1e1900 */
[----:B----4-:R-:W-:Y:S01]  /*13e70*/  I2FP.F32.S32 R5, R2 ;  /* 0x0000000200057245 */ /* 0x010fe20000201400 */
[----:B------:R-:W-:Y:S06]  /*13e80*/  BRA `(.L_x_22903) ;  /* 0x0000000800f47947 */ /* 0x000fec0003800000 */
.L_x_22904:
[----:B------:R-:W4:Y:S02]  /*13e90*/  LDG.E.U16 R2, desc[UR36][R2.64] ;  /* 0x0000002402027981 */ /* 0x000f24000c1e1500 */
[----:B----4-:R0:W4:Y:S01]  /*13ea0*/  I2F.S16 R5, R2 ;  /* 0x0000000200057306 */ /* 0x0101220000101400 */
[----:B------:R-:W-:Y:S05]  /*13eb0*/  BRA `(.L_x_22903) ;  /* 0x0000000800e87947 */ /* 0x000fea0003800000 */
.L_x_22899:
        /* <DEDUP_REMOVED lines=8> */
.L_x_22907:
[----:B------:R-:W4:Y:S02]  /*13f40*/  LDG.E.U16 R2, desc[UR36][R2.64] ;  /* 0x0000002402027981 */ /* 0x000f24000c1e1500 */
[----:B----4-:R-:W-:Y:S01]  /*13f50*/  HADD2.F32 R5, -RZ, R2.H0_H0 ;  /* 0x20000002ff057230 */ /* 0x010fe20000004100 */
[----:B------:R-:W-:Y:S06]  /*13f60*/  BRA `(.L_x_22903) ;  /* 0x0000000800bc7947 */ /* 0x000fec0003800000 */
.L_x_22906:
        /* <DEDUP_REMOVED lines=8> */
.L_x_22909:
[----:B------:R-:W4:Y:S02]  /*13ff0*/  LDG.E.U16 R2, desc[UR36][R2.64] ;  /* 0x0000002402027981 */ /* 0x000f24000c1e1500 */
[----:B----4-:R-:W-:Y:S01]  /*14000*/  HADD2.F32 R5, -RZ, R2.H0_H0 ;  /* 0x20000002ff057230 */ /* 0x010fe20000004100 */
[----:B------:R-:W-:Y:S06]  /*14010*/  BRA `(.L_x_22903) ;  /* 0x0000000800907947 */ /* 0x000fec0003800000 */
.L_x_22908:
[----:B------:R-:W4:Y:S01]  /*14020*/  LDG.E.64 R2, desc[UR36][R2.64] ;  /* 0x0000002402027981 */ /* 0x000f22000c1e1b00 */
[----:B------:R-:W-:Y:S01]  /*14030*/  UMOV UR4, 0xf0000000 ;  /* 0xf000000000047882 */ /* 0x000fe20000000000 */
[----:B------:R-:W-:Y:S01]  /*14040*/  UMOV UR5, 0x380fffff ;  /* 0x380fffff00057882 */ /* 0x000fe20000000000 */
[----:B----4-:R-:W0:Y:S01]  /*14050*/  F2F.F32.F64 R5, R2 ;  /* 0x0000000200057310 */ /* 0x010e220000301000 */
[----:B------:R-:W-:-:S14]  /*14060*/  DSETP.GEU.AND P0, PT, |R2|, UR4, PT ;  /* 0x0000000402007e2a */ /* 0x000fdc000bf0e200 */
[----:B0-----:R-:W-:Y:S01]  /*14070*/  @!P0 FMUL R5, R5, 1.175494350822287508e-38 ;  /* 0x0080000005058820 */ /* 0x001fe20000400000 */
[----:B------:R-:W-:Y:S06]  /*14080*/  BRA `(.L_x_22903) ;  /* 0x0000000800747947 */ /* 0x000fec0003800000 */
.L_x_22898:
        /* <DEDUP_REMOVED lines=12> */
.L_x_22912:
[----:B------:R-:W4:Y:S01]  /*14150*/  LDG.E.64 R2, desc[UR36][R2.64] ;  /* 0x0000002402027981 */ /* 0x000f22000c1e1b00 */
[----:B------:R-:W-:Y:S01]  /*14160*/  UMOV UR4, 0xf0000000 ;  /* 0xf000000000047882 */ /* 0x000fe20000000000 */
[----:B------:R-:W-:Y:S01]  /*14170*/  UMOV UR5, 0x380fffff ;  /* 0x380fffff00057882 */ /* 0x000fe20000000000 */
[----:B----4-:R-:W0:Y:S01]  /*14180*/  F2F.F32.F64 R5, R2 ;  /* 0x0000000200057310 */ /* 0x010e220000301000 */
[----:B------:R-:W-:-:S14]  /*14190*/  DSETP.GEU.AND P0, PT, |R2|, UR4, PT ;  /* 0x0000000402007e2a */ /* 0x000fdc000bf0e200 */
[----:B0-----:R-:W-:Y:S01]  /*141a0*/  @!P0 FMUL R5, R5, 1.175494350822287508e-38 ;  /* 0x0080000005058820 */ /* 0x001fe20000400000 */
[----:B------:R-:W-:Y:S06]  /*141b0*/  BRA `(.L_x_22903) ;  /* 0x0000000800287947 */ /* 0x000fec0003800000 */
.L_x_22911:
        /* <DEDUP_REMOVED lines=25> */
.L_x_22914:
        /* <DEDUP_REMOVED lines=12> */
.L_x_22913:
[----:B------:R-:W4:Y:S02]  /*14410*/  LDG.E.U16 R2, desc[UR36][R2.64] ;  /* 0x0000002402027981 */ /* 0x000f24000c1e1500 */
[----:B----4-:R-:W-:Y:S01]  /*14420*/  IMAD.U32 R5, R2, 0x10000, RZ ;  /* 0x0001000002057824 */ /* 0x010fe200078e00ff */
[----:B------:R-:W-:Y:S06]  /*14430*/  BRA `(.L_x_22903) ;  /* 0x0000000400887947 */ /* 0x000fec0003800000 */
.L_x_22910:
        /* <DEDUP_REMOVED lines=11> */
.L_x_22917:
        /* <DEDUP_REMOVED lines=20> */
.L_x_22919:
[----:B------:R-:W-:Y:S05]  /*14630*/  BSYNC.RECONVERGENT B0 ;  /* 0x0000000000007941 */ /* 0x000fea0003800200 */
.L_x_22918:
[----:B------:R-:W-:Y:S01]  /*14640*/  IMAD.SHL.U32 R0, R0, 0x100000, RZ ;  /* 0x0010000000007824 */ /* 0x000fe200078e00ff */
[----:B------:R-:W-:-:S04]  /*14650*/  LEA R2, R2, 0x3b800000, 0x17 ;  /* 0x3b80000002027811 */ /* 0x000fc800078eb8ff */
[----:B------:R-:W-:Y:S01]  /*14660*/  LOP3.LUT R5, R2, R0, R7, 0xfe, !PT ;  /* 0x0000000002057212 */ /* 0x000fe200078efe07 */
[----:B------:R-:W-:Y:S06]  /*14670*/  BRA `(.L_x_22903) ;  /* 0x0000000000f87947 */ /* 0x000fec0003800000 */
.L_x_22916:
        /* <DEDUP_REMOVED lines=20> */
.L_x_22921:
[----:B------:R-:W-:Y:S05]  /*147c0*/  BSYNC.RECONVERGENT B0 ;  /* 0x0000000000007941 */ /* 0x000fea0003800200 */
.L_x_22920:
[----:B------:R-:W-:Y:S02]  /*147d0*/  SHF.L.U32 R0, R0, 0x15, RZ ;  /* 0x0000001500007819 */ /* 0x000fe400000006ff */
[----:B------:R-:W-:-:S04]  /*147e0*/  LEA R2, R2, 0x37800000, 0x17 ;  /* 0x3780000002027811 */ /* 0x000fc800078eb8ff */
[----:B------:R-:W-:Y:S01]  /*147f0*/  LOP3.LUT R5, R2, R0, R7, 0xfe, !PT ;  /* 0x0000000002057212 */ /* 0x000fe200078efe07 */
[----:B------:R-:W-:Y:S06]  /*14800*/  BRA `(.L_x_22903) ;  /* 0x0000000000947947 */ /* 0x000fec0003800000 */
.L_x_22915:
        /* <DEDUP_REMOVED lines=14> */
.L_x_22902:
        /* <DEDUP_REMOVED lines=16> */
.L_x_22924:
[----:B------:R-:W-:Y:S01]  /*149f0*/  IMAD.MOV.U32 R5, RZ, RZ, RZ ;  /* 0x000000ffff057224 */ /* 0x000fe200078e00ff */
[----:B------:R-:W-:Y:S06]  /*14a00*/  BRA `(.L_x_22903) ;  /* 0x0000000000147947 */ /* 0x000fec0003800000 */
.L_x_22923:
[----:B------:R-:W4:Y:S02]  /*14a10*/  LDG.E.64 R2, desc[UR36][R2.64] ;  /* 0x0000002402027981 */ /* 0x000f24000c1e1b00 */
[----:B----4-:R0:W4:Y:S01]  /*14a20*/  I2F.U64 R5, R2 ;  /* 0x0000000200057312 */ /* 0x0101220000301000 */
[----:B------:R-:W-:Y:S05]  /*14a30*/  BRA `(.L_x_22903) ;  /* 0x0000000000087947 */ /* 0x000fea0003800000 */
.L_x_22922:
[----:B------:R-:W4:Y:S02]  /*14a40*/  LDG.E R2, desc[UR36][R2.64] ;  /* 0x0000002402027981 */ /* 0x000f24000c1e1900 */
[----:B----4-:R-:W-:-:S07]  /*14a50*/  I2FP.F32.U32 R5, R2 ;  /* 0x0000000200057245 */ /* 0x010fce0000201000 */
.L_x_22903:
[----:B------:R-:W-:Y:S05]  /*14a60*/  BSYNC.RECONVERGENT B6 ;  /* 0x0000000000067941 */ /* 0x000fea0003800200 */
.L_x_22897:
[----:B-----5:R-:W-:Y:S01]  /*14a70*/  IMAD.U32 R18, R18, 0x10000, RZ ;  /* 0x0001000012127824 */ /* 0x020fe200078e00ff */
[----:B------:R-:W0:Y:S03]  /*14a80*/  LDCU.64 UR6, c[0x0][0x710] ;  /* 0x0000e200ff0677ac */ /* 0x000e260008000a00 */
[----:B--2---:R-:W-:Y:S01]  /*14a90*/  FADD.FTZ R23, R18, -R23 ;  /* 0x8000001712177221 */ /* 0x004fe20000010000 */
[----:B------:R-:W-:-:S03]  /*14aa0*/  UPRMT UR4, UR40, 0x9910, URZ ;  /* 0x0000991028047896 */ /* 0x000fc600080000ff */
[----:B-1-3--:R-:W-:Y:S01]  /*14ab0*/  FMUL.FTZ R23, R23, R22 ;  /* 0x0000001617177220 */ /* 0x00afe20000410000 */
[----:B------:R-:W-:-:S03]  /*14ac0*/  UISETP.GT.AND UP0, UPT, UR4, 0x9, UPT ;  /* 0x000000090400788c */ /* 0x000fc6000bf04270 */
[----:B----4-:R-:W-:-:S06]  /*14ad0*/  FFMA.FTZ R23, R23, R5, R24 ;  /* 0x0000000517177223 */ /* 0x010fcc0000010018 */
        /* <DEDUP_REMOVED lines=16> */
.L_x_22928:
[----:B-1----:R-:W-:-:S06]  /*14be0*/  IMAD.U32 R5, R23, 0x10000, RZ ;  /* 0x0001000017057824 */ /* 0x002fcc00078e00ff */
[----:B------:R-:W0:Y:S02]  /*14bf0*/  F2I.S64.TRUNC R4, R5 ;  /* 0x0000000500047311 */ /* 0x000e24000020d900 */
[----:B0-----:R0:W-:Y:S01]  /*14c00*/  STG.E.U8 desc[UR36][R2.64], R4 ;  /* 0x0000000402007986 */ /* 0x0011e2000c101124 */
[----:B------:R-:W-:Y:S05]  /*14c10*/  BRA `(.L_x_22930) ;  /* 0x0000000c006c7947 */ /* 0x000fea0003800000 */
.L_x_22927:
        /* <DEDUP_REMOVED lines=10> */
.L_x_22932:
[----:B-1----:R-:W-:-:S06]  /*14cc0*/  IMAD.U32 R23, R23, 0x10000, RZ ;  /* 0x0001000017177824 */ /* 0x002fcc00078e00ff */
[----:B------:R-:W0:Y:S02]  /*14cd0*/  F2I.FTZ.TRUNC.NTZ R23, R23 ;  /* 0x0000001700177305 */ /* 0x000e24000021f100 */
[----:B0-----:R0:W-:Y:S01]  /*14ce0*/  STG.E desc[UR36][R2.64], R23 ;  /* 0x0000001702007986 */ /* 0x0011e2000c101924 */
[----:B------:R-:W-:Y:S05]  /*14cf0*/  BRA `(.L_x_22930) ;  /* 0x0000000c00347947 */ /* 0x000fea0003800000 */
.L_x_22931:
[----:B-1----:R-:W-:-:S06]  /*14d00*/  SHF.L.U32 R23, R23, 0x10, RZ ;  /* 0x0000001017177819 */ /* 0x002fcc00000006ff */
[----:B------:R-:W0:Y:S02]  /*14d10*/  F2I.FTZ.TRUNC.NTZ R23, R23 ;  /* 0x0000001700177305 */ /* 0x000e24000021f100 */
[----:B0-----:R0:W-:Y:S01]  /*14d20*/  STG.E.U16 desc[UR36][R2.64], R23 ;  /* 0x0000001702007986 */ /* 0x0011e2000c101524 */
[----:B------:R-:W-:Y:S05]  /*14d30*/  BRA `(.L_x_22930) ;  /* 0x0000000c00247947 */ /* 0x000fea0003800000 */
.L_x_22926:
        /* <DEDUP_REMOVED lines=9> */
.L_x_22934:
[----:B-1----:R-:W-:-:S05]  /*14dd0*/  IMAD.U32 R0, R23, 0x10000, RZ ;  /* 0x0001000017007824 */ /* 0x002fca00078e00ff */
[----:B------:R-:W-:-:S05]  /*14de0*/  F2FP.F16.F32.PACK_AB R0, RZ, R0 ;  /* 0x00000000ff00723e */ /* 0x000fca00000000ff */
[----:B------:R0:W-:Y:S01]  /*14df0*/  STG.E.U16 desc[UR36][R2.64], R0 ;  /* 0x0000000002007986 */ /* 0x0001e2000c101524 */
[----:B------:R-:W-:Y:S05]  /*14e00*/  BRA `(.L_x_22930) ;  /* 0x0000000800f07947 */ /* 0x000fea0003800000 */
.L_x_22933:
        /* <DEDUP_REMOVED lines=10> */
.L_x_22936:
[----:B-1----:R-:W-:-:S05]  /*14eb0*/  IMAD.U32 R23, R23, 0x10000, RZ ;  /* 0x0001000017177824 */ /* 0x002fca00078e00ff */
[----:B------:R-:W-:-:S04]  /*14ec0*/  F2FP.F16.F32.PACK_AB R5, RZ, R23 ;  /* 0x00000017ff05723e */ /* 0x000fc800000000ff */
[----:B------:R-:W-:-:S05]  /*14ed0*/  PRMT R5, R5, 0x5410, RZ ;  /* 0x0000541005057816 */ /* 0x000fca00000000ff */
[----:B------:R0:W-:Y:S01]  /*14ee0*/  STG.E desc[UR36][R2.64], R5 ;  /* 0x0000000502007986 */ /* 0x0001e2000c101924 */
[----:B------:R-:W-:Y:S05]  /*14ef0*/  BRA `(.L_x_22930) ;  /* 0x0000000800b47947 */ /* 0x000fea0003800000 */
.L_x_22935:
[----:B-1----:R-:W-:-:S04]  /*14f00*/  IMAD.U32 R4, R23, 0x10000, RZ ;  /* 0x0001000017047824 */ /* 0x002fc800078e00ff */
[----:B------:R-:W-:-:S06]  /*14f10*/  FMUL.FTZ R4, R4, 1 ;  /* 0x3f80000004047820 */ /* 0x000fcc0000410000 */
[----:B------:R-:W0:Y:S02]  /*14f20*/  F2F.F64.F32 R4, R4 ;  /* 0x0000000400047310 */ /* 0x000e240000201800 */
[----:B0-----:R0:W-:Y:S01]  /*14f30*/  STG.E.64 desc[UR36][R2.64], R4 ;  /* 0x0000000402007986 */ /* 0x0011e2000c101b24 */
[----:B------:R-:W-:Y:S05]  /*14f40*/  BRA `(.L_x_22930) ;  /* 0x0000000800a07947 */ /* 0x000fea0003800000 */
.L_x_22925:
        /* <DEDUP_REMOVED lines=14> */
.L_x_22940:
        /* <DEDUP_REMOVED lines=18> */
.L_x_22943:
[----:B------:R-:W-:-:S04]  /*15150*/  SHF.R.U32.HI R5, RZ, 0x18, R5 ;  /* 0x00000018ff057819 */ /* 0x000fc80000011605 */
[----:B------:R-:W-:-:S07]  /*15160*/  LOP3.LUT R0, R0, 0x80, R5, 0xf8, !PT ;  /* 0x0000008000007812 */ /* 0x000fce00078ef805 */
.L_x_22942:
[----:B------:R-:W-:Y:S05]  /*15170*/  BSYNC.RECONVERGENT B0 ;  /* 0x0000000000007941 */ /* 0x000fea0003800200 */
.L_x_22941:
[----:B------:R0:W-:Y:S01]  /*15180*/  STG.E.U8 desc[UR36][R2.64], R0 ;  /* 0x0000000002007986 */ /* 0x0001e2000c101124 */
[----:B------:R-:W-:Y:S05]  /*15190*/  BRA `(.L_x_22930) ;  /* 0x00000008000c7947 */ /* 0x000fea0003800000 */
.L_x_22939:
        /* <DEDUP_REMOVED lines=18> */
.L_x_22946:
[----:B------:R-:W-:-:S04]  /*152c0*/  SHF.R.U32.HI R5, RZ, 0x18, R5 ;  /* 0x00000018ff057819 */ /* 0x000fc80000011605 */
[----:B------:R-:W-:-:S07]  /*152d0*/  LOP3.LUT R0, R0, 0x80, R5, 0xf8, !PT ;  /* 0x0000008000007812 */ /* 0x000fce00078ef805 */
.L_x_22945:
[----:B------:R-:W-:Y:S05]  /*152e0*/  BSYNC.RECONVERGENT B0 ;  /* 0x0000000000007941 */ /* 0x000fea0003800200 */
.L_x_22944:
[----:B------:R0:W-:Y:S01]  /*152f0*/  STG.E.U8 desc[UR36][R2.64], R0 ;  /* 0x0000000002007986 */ /* 0x0001e2000c101124 */
[----:B------:R-:W-:Y:S05]  /*15300*/  BRA `(.L_x_22930) ;  /* 0x0000000400b07947 */ /* 0x000fea0003800000 */
.L_x_22938:
[----:B------:R-:W-:-:S09]  /*15310*/  UISETP.NE.AND UP0, UPT, UR4, 0x1c, UPT ;  /* 0x0000001c0400788c */ /* 0x000fd2000bf05270 */
[----:B------:R-:W-:Y:S05]  /*15320*/  BRA.U !UP0, `(.L_x_22947) ;  /* 0x0000000108607547 */ /* 0x000fea000b800000 */
[----:B------:R-:W-:-:S09]  /*15330*/  UISETP.NE.AND UP0, UPT, UR4, 0x1d, UPT ;  /* 0x0000001d0400788c */ /* 0x000fd2000bf05270 */
[----:B------:R-:W-:Y:S05]  /*15340*/  BRA.U !UP0, `(.L_x_22948) ;  /* 0x0000000108487547 */ /* 0x000fea000b800000 */
[----:B------:R-:W-:-:S09]  /*15350*/  UISETP.NE.AND UP0, UPT, UR4, 0x2c, UPT ;  /* 0x0000002c0400788c */ /* 0x000fd2000bf05270 */
[----:B------:R-:W-:Y:S05]  /*15360*/  BRA.U UP0, `(.L_x_22929) ;  /* 0x0000000100bc7547 */ /* 0x000fea000b800000 */
        /* <DEDUP_REMOVED lines=16> */
.L_x_22948:
[----:B-1----:R-:W-:-:S06]  /*15470*/  IMAD.U32 R4, R23, 0x10000, RZ ;  /* 0x0001000017047824 */ /* 0x002fcc00078e00ff */
[----:B------:R-:W0:Y:S02]  /*15480*/  F2I.U64.TRUNC R4, R4 ;  /* 0x0000000400047311 */ /* 0x000e24000020d800 */
[----:B0-----:R0:W-:Y:S01]  /*15490*/  STG.E.64 desc[UR36][R2.64], R4 ;  /* 0x0000000402007986 */ /* 0x0011e2000c101b24 */
[----:B------:R-:W-:Y:S05]  /*154a0*/  BRA `(.L_x_22930) ;  /* 0x0000000400487947 */ /* 0x000fea0003800000 */
.L_x_22947:
[----:B-1----:R-:W-:-:S06]  /*154b0*/  SHF.L.U32 R23, R23, 0x10, RZ ;  /* 0x0000001017177819 */ /* 0x002fcc00000006ff */
[----:B------:R-:W0:Y:S02]  /*154c0*/  F2I.FTZ.U32.TRUNC.NTZ R23, R23 ;  /* 0x0000001700177305 */ /* 0x000e24000021f000 */
[----:B0-----:R0:W-:Y:S01]  /*154d0*/  STG.E desc[UR36][R2.64], R23 ;  /* 0x0000001702007986 */ /* 0x0011e2000c101924 */
[----:B------:R-:W-:Y:S05]  /*154e0*/  BRA `(.L_x_22930) ;  /* 0x0000000400387947 */ /* 0x000fea0003800000 */
.L_x_22937:
        /* <DEDUP_REMOVED lines=11> */
.L_x_22950:
[----:B-1----:R-:W-:Y:S01]  /*155a0*/  IMAD.U32 R23, R23, 0x10000, RZ ;  /* 0x0001000017177824 */ /* 0x002fe200078e00ff */
[----:B------:R-:W-:-:S03]  /*155b0*/  CS2R R6, SRZ ;  /* 0x0000000000067805 */ /* 0x000fc6000001ff00 */
[----:B------:R-:W-:-:S06]  /*155c0*/  FMUL.FTZ R4, R23, 1 ;  /* 0x3f80000017047820 */ /* 0x000fcc0000410000 */
[----:B------:R-:W0:Y:S02]  /*155d0*/  F2F.F64.F32 R4, R4 ;  /* 0x0000000400047310 */ /* 0x000e240000201800 */
[----:B0-----:R0:W-:Y:S01]  /*155e0*/  STG.E.128 desc[UR36][R2.64], R4 ;  /* 0x0000000402007986 */ /* 0x0011e2000c101d24 */
[----:B------:R-:W-:Y:S05]  /*155f0*/  BRA `(.L_x_22930) ;  /* 0x0000000000f47947 */ /* 0x000fea0003800000 */
.L_x_22949:
[----:B------:R-:W-:-:S09]  /*15600*/  UISETP.NE.AND UP0, UPT, UR4, 0xf, UPT ;  /* 0x0000000f0400788c */ /* 0x000fd2000bf05270 */
[----:B------:R-:W-:Y:S05]  /*15610*/  BRA.U !UP0, `(.L_x_22951) ;  /* 0x0000000108e87547 */ /* 0x000fea000b800000 */
[----:B------:R-:W-:-:S09]  /*15620*/  UISETP.NE.AND UP0, UPT, UR4, 0x17, UPT ;  /* 0x000000170400788c */ /* 0x000fd2000bf05270 */
[----:B------:R-:W-:Y:S05]  /*15630*/  BRA.U !UP0, `(.L_x_22952) ;  /* 0x0000000108907547 */ /* 0x000fea000b800000 */
[----:B------:R-:W-:-:S09]  /*15640*/  UISETP.NE.AND UP0, UPT, UR4, 0x18, UPT ;  /* 0x000000180400788c */ /* 0x000fd2000bf05270 */
[----:B------:R-:W-:Y:S05]  /*15650*/  BRA.U !UP0, `(.L_x_22953) ;  /* 0x0000000108447547 */ /* 0x000fea000b800000 */
.L_x_22929:
        /* <DEDUP_REMOVED lines=16> */
.L_x_22954:
[----:B------:R-:W-:Y:S05]  /*15760*/  BRA `(.L_x_22930) ;  /* 0x0000000000987947 */ /* 0x000fea0003800000 */
.L_x_22953:
        /* <DEDUP_REMOVED lines=13> */
.L_x_22956:
[----:B------:R-:W-:Y:S05]  /*15840*/  BSYNC.RECONVERGENT B0 ;  /* 0x0000000000007941 */ /* 0x000fea0003800200 */
.L_x_22955:
[----:B------:R-:W-:-:S05]  /*15850*/  LOP3.LUT R5, R0, 0x80, R5, 0xf8, !PT ;  /* 0x0000008000057812 */ /* 0x000fca00078ef805 */
[----:B------:R4:W-:Y:S01]  /*15860*/  STG.E.U8 desc[UR36][R2.64], R5 ;  /* 0x0000000502007986 */ /* 0x0009e2000c101124 */
[----:B------:R-:W-:Y:S05]  /*15870*/  BRA `(.L_x_22930) ;  /* 0x0000000000547947 */ /* 0x000fea0003800000 */
.L_x_22952:
        /* <DEDUP_REMOVED lines=12> */
.L_x_22958:
[----:B------:R-:W-:Y:S01]  /*15940*/  IMAD.MOV.U32 R0, RZ, RZ, 0x7f ;  /* 0x0000007fff007424 */ /* 0x000fe200078e00ff */
[----:B------:R-:W-:-:S04]  /*15950*/  ISETP.GT.U32.AND P0, PT, R4, 0x7f800000, PT ;  /* 0x7f8000000400780c */ /* 0x000fc80003f04070 */
[----:B------:R-:W-:-:S09]  /*15960*/  SEL R0, R0, 0x7c, P0 ;  /* 0x0000007c00007807 */ /* 0x000fd20000000000 */
.L_x_22959:
[----:B------:R-:W-:Y:S05]  /*15970*/  BSYNC.RECONVERGENT B0 ;  /* 0x0000000000007941 */ /* 0x000fea0003800200 */
.L_x_22957:
[----:B------:R-:W-:-:S04]  /*15980*/  SHF.R.U32.HI R5, RZ, 0x18, R5 ;  /* 0x00000018ff057819 */ /* 0x000fc80000011605 */
[----:B------:R-:W-:-:S05]  /*15990*/  LOP3.LUT R5, R0, 0x80, R5, 0xf8, !PT ;  /* 0x0000008000057812 */ /* 0x000fca00078ef805 */
[----:B------:R3:W-:Y:S01]  /*159a0*/  STG.E.U8 desc[UR36][R2.64], R5 ;  /* 0x0000000502007986 */ /* 0x0007e2000c101124 */
[----:B------:R-:W-:Y:S05]  /*159b0*/  BRA `(.L_x_22930) ;  /* 0x0000000000047947 */ /* 0x000fea0003800000 */
.L_x_22951:
[----:B-1----:R2:W-:Y:S02]  /*159c0*/  STG.E.U16 desc[UR36][R2.64], R23 ;  /* 0x0000001702007986 */ /* 0x0025e4000c101524 */
.L_x_22930:
[----:B------:R-:W-:-:S07]  /*159d0*/  IADD3 R17, PT, PT, R17, 0x80, RZ ;  /* 0x0000008011117810 */ /* 0x000fce0007ffe0ff */
.L_x_22778:
[----:B------:R-:W-:Y:S05]  /*159e0*/  BSYNC.RECONVERGENT B7 ;  /* 0x0000000000077941 */ /* 0x000fea0003800200 */
.L_x_22777:
[----:B------:R-:W5:Y:S02]  /*159f0*/  LDCU UR4, c[0x0][0x380] ;  /* 0x00007000ff0477ac */ /* 0x000f640008000800 */
[----:B-----5:R-:W-:-:S13]  /*15a00*/  ISETP.GE.AND P0, PT, R17, UR4, PT ;  /* 0x0000000411007c0c */ /* 0x020fda000bf06270 */
[----:B------:R-:W-:Y:S05]  /*15a10*/  @P0 EXIT ;  /* 0x000000000000094d */ /* 0x000fea0003800000 */
[----:B------:R-:W5:Y:S01]  /*15a20*/  LDCU UR4, c[0x0][0x388] ;  /* 0x00007100ff0477ac */ /* 0x000f620008000800 */
[----:B------:R-:W-:Y:S01]  /*15a30*/  HFMA2 R16, -RZ, RZ, 0, 0 ;  /* 0x00000000ff107431 */ /* 0x000fe200000001ff */
[----:B------:R-:W-:Y:S01]  /*15a40*/  CS2R R18, SRZ ;  /* 0x0000000000127805 */ /* 0x000fe2000001ff00 */
[----:B0-2-4-:R-:W-:Y:S02]  /*15a50*/  IMAD.MOV.U32 R23, RZ, RZ, RZ ;  /* 0x000000ffff177224 */ /* 0x015fe400078e00ff */
[----:B------:R-:W-:Y:S02]  /*15a60*/  IMAD.MOV.U32 R24, RZ, RZ, RZ ;  /* 0x000000ffff187224 */ /* 0x000fe400078e00ff */
        /* <DEDUP_REMOVED lines=426> */
.L_x_22960:
[----:B------:R-:W0:Y:S01]  /*17510*/  LDCU.128 UR8, c[0x0][0x710] ;  /* 0x0000e200ff0877ac */ /* 0x000e220008000c00 */
        /* <DEDUP_REMOVED lines=20> */
.L_x_22964:
[----:B------:R-:W2:Y:S02]  /*17660*/  LDG.E.U8 R2, desc[UR36][R2.64] ;  /* 0x0000002402027981 */ /* 0x000ea4000c1e1100 */
[----:B--2---:R-:W-:-:S04]  /*17670*/  I2FP.F32.U32 R0, R2 ;  /* 0x0000000200007245 */ /* 0x004fc80000201000 */
[----:B------:R-:W-:-:S04]  /*17680*/  F2FP.BF16.F32.PACK_AB R0, RZ, R0 ;  /* 0x00000000ff00723e */ /* 0x000fc800000010ff */
[----:B------:R-:W-:Y:S01]  /*17690*/  PRMT R22, R0, 0x7610, R22 ;  /* 0x0000761000167816 */ /* 0x000fe20000000016 */
[----:B------:R-:W-:Y:S06]  /*176a0*/  BRA `(.L_x_22966) ;  /* 0x0000000c00c07947 */ /* 0x000fec0003800000 */
.L_x_22963:
        /* <DEDUP_REMOVED lines=11> */
.L_x_22968:
[----:B------:R-:W2:Y:S02]  /*17760*/  LDG.E R2, desc[UR36][R2.64] ;  /* 0x0000002402027981 */ /* 0x000ea4000c1e1900 */
[----:B--2---:R-:W-:-:S04]  /*17770*/  I2FP.F32.S32 R0, R2 ;  /* 0x0000000200007245 */ /* 0x004fc80000201400 */
[----:B------:R-:W-:-:S04]  /*17780*/  F2FP.BF16.F32.PACK_AB R0, RZ, R0 ;  /* 0x00000000ff00723e */ /* 0x000fc800000010ff */
[----:B------:R-:W-:Y:S01]  /*17790*/  PRMT R22, R0, 0x7610, R22 ;  /* 0x0000761000167816 */ /* 0x000fe20000000016 */
[----:B------:R-:W-:Y:S06]  /*177a0*/  BRA `(.L_x_22966) ;  /* 0x0000000c00807947 */ /* 0x000fec0003800000 */
.L_x_22967:
[----:B------:R-:W2:Y:S02]  /*177b0*/  LDG.E.U16 R2, desc[UR36][R2.64] ;  /* 0x0000002402027981 */ /* 0x000ea4000c1e1500 */
[----:B--2---:R-:W0:Y:S02]  /*177c0*/  I2F.S16 R0, R2 ;  /* 0x0000000200007306 */ /* 0x004e240000101400 */
[----:B0-----:R-:W-:-:S04]  /*177d0*/  F2FP.BF16.F32.PACK_AB R0, RZ, R0 ;  /* 0x00000000ff00723e */ /* 0x001fc800000010ff */
[----:B------:R-:W-:Y:S01]  /*177e0*/  PRMT R22, R0, 0x7610, R22 ;  /* 0x0000761000167816 */ /* 0x000fe20000000016 */
[----:B------:R-:W-:Y:S06]  /*177f0*/  BRA `(.L_x_22966) ;  /* 0x0000000c006c7947 */ /* 0x000fec0003800000 */
.L_x_22962:
        /* <DEDUP_REMOVED lines=9> */
.L_x_22970:
[----:B------:R-:W2:Y:S02]  /*17890*/  LDG.E.U16 R0, desc[UR36][R2.64] ;  /* 0x0000002402007981 */ /* 0x000ea4000c1e1500 */
[----:B--2---:R-:W-:-:S05]  /*178a0*/  HADD2.F32 R0, -RZ, R0.H0_H0 ;  /* 0x20000000ff007230 */ /* 0x004fca0000004100 */
[----:B------:R-:W-:-:S04]  /*178b0*/  F2FP.BF16.F32.PACK_AB R0, RZ, R0 ;  /* 0x00000000ff00723e */ /* 0x000fc800000010ff */
[----:B------:R-:W-:Y:S01]  /*178c0*/  PRMT R22, R0, 0x7610, R22 ;  /* 0x0000761000167816 */ /* 0x000fe20000000016 */
[----:B------:R-:W-:Y:S06]  /*178d0*/  BRA `(.L_x_22966) ;  /* 0x0000000c00347947 */ /* 0x000fec0003800000 */
.L_x_22969:
        /* <DEDUP_REMOVED lines=9> */
.L_x_22972:
[----:B------:R-:W2:Y:S02]  /*17970*/  LDG.E.U16 R2, desc[UR36][R2.64] ;  /* 0x0000002402027981 */ /* 0x000ea4000c1e1500 */
[----:B--2---:R-:W-:-:S05]  /*17980*/  HADD2.F32 R0, -RZ, R2.H0_H0 ;  /* 0x20000002ff007230 */ /* 0x004fca0000004100 */
[----:B------:R-:W-:-:S04]  /*17990*/  F2FP.BF16.F32.PACK_AB R0, RZ, R0 ;  /* 0x00000000ff00723e */ /* 0x000fc800000010ff */
[----:B------:R-:W-:Y:S01]  /*179a0*/  PRMT R22, R0, 0x7610, R22 ;  /* 0x0000761000167816 */ /* 0x000fe20000000016 */
[----:B------:R-:W-:Y:S06]  /*179b0*/  BRA `(.L_x_22966) ;  /* 0x0000000800fc7947 */ /* 0x000fec0003800000 */
.L_x_22971:
        /* <DEDUP_REMOVED lines=9> */
.L_x_22961:
        /* <DEDUP_REMOVED lines=14> */
.L_x_22975:
        /* <DEDUP_REMOVED lines=9> */
.L_x_22974:
        /* <DEDUP_REMOVED lines=27> */
.L_x_22977:
        /* <DEDUP_REMOVED lines=14> */
.L_x_22976:
[----:B------:R0:W5:Y:S01]  /*17e50*/  LDG.E.U16 R22, desc[UR36][R2.64] ;  /* 0x0000002402167981 */ /* 0x000162000c1e1500 */
[----:B------:R-:W-:Y:S05]  /*17e60*/  BRA `(.L_x_22966) ;  /* 0x0000000400d07947 */ /* 0x000fea0003800000 */
.L_x_22973:
        /* <DEDUP_REMOVED lines=13> */
.L_x_22980:
        /* <DEDUP_REMOVED lines=21> */
.L_x_22984:
[----:B------:R-:W-:Y:S05]  /*18090*/  BSYNC.RECONVERGENT B1 ;  /* 0x0000000000017941 */ /* 0x000fea0003800200 */
.L_x_22983:
[----:B------:R-:W-:Y:S01]  /*180a0*/  IMAD.SHL.U32 R0, R0, 0x100000, RZ ;  /* 0x0010000000007824 */ /* 0x000fe200078e00ff */
[----:B------:R-:W-:-:S04]  /*180b0*/  LEA R2, R2, 0x3b800000, 0x17 ;  /* 0x3b80000002027811 */ /* 0x000fc800078eb8ff */
[----:B------:R-:W-:-:S07]  /*180c0*/  LOP3.LUT R0, R2, R0, R7, 0xfe, !PT ;  /* 0x0000000002007212 */ /* 0x000fce00078efe07 */
.L_x_22982:
[----:B------:R-:W-:Y:S05]  /*180d0*/  BSYNC.RECONVERGENT B0 ;  /* 0x0000000000007941 */ /* 0x000fea0003800200 */
.L_x_22981:
[----:B------:R-:W-:-:S04]  /*180e0*/  F2FP.BF16.F32.PACK_AB R0, RZ, R0 ;  /* 0x00000000ff00723e */ /* 0x000fc800000010ff */
[----:B------:R-:W-:Y:S01]  /*180f0*/  PRMT R22, R0, 0x7610, R22 ;  /* 0x0000761000167816 */ /* 0x000fe20000000016 */
[----:B------:R-:W-:Y:S06]  /*18100*/  BRA `(.L_x_22966) ;  /* 0x0000000400287947 */ /* 0x000fec0003800000 */
.L_x_22979:
        /* <DEDUP_REMOVED lines=21> */
.L_x_22988:
[----:B------:R-:W-:Y:S05]  /*18260*/  BSYNC.RECONVERGENT B1 ;  /* 0x0000000000017941 */ /* 0x000fea0003800200 */
.L_x_22987:
[----:B------:R-:W-:Y:S01]  /*18270*/  IMAD.SHL.U32 R0, R0, 0x200000, RZ ;  /* 0x0020000000007824 */ /* 0x000fe200078e00ff */
[----:B------:R-:W-:-:S04]  /*18280*/  LEA R2, R2, 0x37800000, 0x17 ;  /* 0x3780000002027811 */ /* 0x000fc800078eb8ff */
[----:B------:R-:W-:-:S07]  /*18290*/  LOP3.LUT R0, R2, R0, R7, 0xfe, !PT ;  /* 0x0000000002007212 */ /* 0x000fce00078efe07 */
.L_x_22986:
[----:B------:R-:W-:Y:S05]  /*182a0*/  BSYNC.RECONVERGENT B0 ;  /* 0x0000000000007941 */ /* 0x000fea0003800200 */
.L_x_22985:
[----:B------:R-:W-:-:S04]  /*182b0*/  F2FP.BF16.F32.PACK_AB R0, RZ, R0 ;  /* 0x00000000ff00723e */ /* 0x000fc800000010ff */
[----:B------:R-:W-:Y:S01]  /*182c0*/  PRMT R22, R0, 0x7610, R22 ;  /* 0x0000761000167816 */ /* 0x000fe20000000016 */
[----:B------:R-:W-:Y:S06]  /*182d0*/  BRA `(.L_x_22966) ;  /* 0x0000000000b47947 */ /* 0x000fec0003800000 */
.L_x_22978:
        /* <DEDUP_REMOVED lines=14> */
.L_x_22992:
[----:B------:R-:W-:Y:S05]  /*183c0*/  BSYNC.RECONVERGENT B0 ;  /* 0x0000000000007941 */ /* 0x000fea0003800200 */
.L_x_22991:
[----:B------:R-:W-:-:S04]  /*183d0*/  F2FP.BF16.F32.PACK_AB R0, RZ, R0 ;  /* 0x00000000ff00723e */ /* 0x000fc800000010ff */
[----:B------:R-:W-:Y:S01]  /*183e0*/  PRMT R22, R0, 0x7610, R22 ;  /* 0x0000761000167816 */ /* 0x000fe20000000016 */
[----:B------:R-:W-:Y:S06]  /*183f0*/  BRA `(.L_x_22966) ;  /* 0x00000000006c7947 */ /* 0x000fec0003800000 */
.L_x_22965:
        /* <DEDUP_REMOVED lines=16> */
.L_x_22993:
[----:B------:R-:W-:Y:S01]  /*18500*/  PRMT R22, RZ, 0x7610, R22 ;  /* 0x00007610ff167816 */ /* 0x000fe20000000016 */
[----:B------:R-:W-:Y:S06]  /*18510*/  BRA `(.L_x_22966) ;  /* 0x0000000000247947 */ /* 0x000fec0003800000 */
.L_x_22990:
[----:B------:R-:W2:Y:S02]  /*18520*/  LDG.E.64 R2, desc[UR36][R2.64] ;  /* 0x0000002402027981 */ /* 0x000ea4000c1e1b00 */
[----:B--2---:R-:W0:Y:S02]  /*18530*/  I2F.U64 R0, R2 ;  /* 0x0000000200007312 */ /* 0x004e240000301000 */
[----:B0-----:R-:W-:-:S04]  /*18540*/  F2FP.BF16.F32.PACK_AB R0, RZ, R0 ;  /* 0x00000000ff00723e */ /* 0x001fc800000010ff */
[----:B------:R-:W-:Y:S01]  /*18550*/  PRMT R22, R0, 0x7610, R22 ;  /* 0x0000761000167816 */ /* 0x000fe20000000016 */
[----:B------:R-:W-:Y:S06]  /*18560*/  BRA `(.L_x_22966) ;  /* 0x0000000000107947 */ /* 0x000fec0003800000 */
.L_x_22989:
[----:B------:R-:W2:Y:S02]  /*18570*/  LDG.E R2, desc[UR36][R2.64] ;  /* 0x0000002402027981 */ /* 0x000ea4000c1e1900 */
[----:B--2---:R-:W-:-:S04]  /*18580*/  I2FP.F32.U32 R0, R2 ;  /* 0x0000000200007245 */ /* 0x004fc80000201000 */
[----:B------:R-:W-:-:S04]  /*18590*/  F2FP.BF16.F32.PACK_AB R0, RZ, R0 ;  /* 0x00000000ff00723e */ /* 0x000fc800000010ff */
[----:B------:R-:W-:-:S07]  /*185a0*/  PRMT R22, R0, 0x7610, R22 ;  /* 0x0000761000167816 */ /* 0x000fce0000000016 */
.L_x_22966:
        /* <DEDUP_REMOVED lines=18> */
.L_x_22998:
[----:B------:R-:W2:Y:S02]  /*186d0*/  LDG.E.U8 R2, desc[UR36][R2.64] ;  /* 0x0000002402027981 */ /* 0x000ea4000c1e1100 */
[----:B--2---:R-:W-:Y:S01]  /*186e0*/  I2FP.F32.U32 R24, R2 ;  /* 0x0000000200187245 */ /* 0x004fe20000201000 */
[----:B------:R-:W-:Y:S06]  /*186f0*/  BRA `(.L_x_23000) ;  /* 0x0000000c00247947 */ /* 0x000fec0003800000 */
.L_x_22997:
        /* <DEDUP_REMOVED lines=9> */
.L_x_23002:
[----:B------:R-:W2:Y:S02]  /*18790*/  LDG.E R2, desc[UR36][R2.64] ;  /* 0x0000002402027981 */ /* 0x000ea4000c1e1900 */
[----:B--2---:R-:W-:Y:S01]  /*187a0*/  I2FP.F32.S32 R24, R2 ;  /* 0x0000000200187245 */ /* 0x004fe20000201400 */
[----:B------:R-:W-:Y:S06]  /*187b0*/  BRA `(.L_x_23000) ;  /* 0x0000000800f47947 */ /* 0x000fec0003800000 */
.L_x_23001:
[----:B------:R-:W2:Y:S02]  /*187c0*/  LDG.E.U16 R2, desc[UR36][R2.64] ;  /* 0x0000002402027981 */ /* 0x000ea4000c1e1500 */
[----:B--2---:R0:W1:Y:S01]  /*187d0*/  I2F.S16 R24, R2 ;  /* 0x0000000200187306 */ /* 0x0040620000101400 */
[----:B------:R-:W-:Y:S05]  /*187e0*/  BRA `(.L_x_23000) ;  /* 0x0000000800e87947 */ /* 0x000fea0003800000 */
.L_x_22996:
        /* <DEDUP_REMOVED lines=8> */
.L_x_23004:
[----:B------:R-:W2:Y:S02]  /*18870*/  LDG.E.U16 R2, desc[UR36][R2.64] ;  /* 0x0000002402027981 */ /* 0x000ea4000c1e1500 */
[----:B--2---:R-:W-:Y:S01]  /*18880*/  HADD2.F32 R24, -RZ, R2.H0_H0 ;  /* 0x20000002ff187230 */ /* 0x004fe20000004100 */
[----:B------:R-:W-:Y:S06]  /*18890*/  BRA `(.L_x_23000) ;  /* 0x0000000800bc7947 */ /* 0x000fec0003800000 */
.L_x_23003:
        /* <DEDUP_REMOVED lines=8> */
.L_x_23006:
[----:B------:R-:W2:Y:S02]  /*18920*/  LDG.E.U16 R2, desc[UR36][R2.64] ;  /* 0x0000002402027981 */ /* 0x000ea4000c1e1500 */
[----:B--2---:R-:W-:Y:S01]  /*18930*/  HADD2.F32 R24, -RZ, R2.H0_H0 ;  /* 0x20000002ff187230 */ /* 0x004fe20000004100 */
[----:B------:R-:W-:Y:S06]  /*18940*/  BRA `(.L_x_23000) ;  /* 0x0000000800907947 */ /* 0x000fec0003800000 */
.L_x_23005:
[----:B------:R-:W2:Y:S01]  /*18950*/  LDG.E.64 R2, desc[UR36][R2.64] ;  /* 0x0000002402027981 */ /* 0x000ea2000c1e1b00 */
[----:B------:R-:W-:Y:S01]  /*18960*/  UMOV UR4, 0xf0000000 ;  /* 0xf000000000047882 */ /* 0x000fe20000000000 */
[----:B------:R-:W-:Y:S01]  /*18970*/  UMOV UR5, 0x380fffff ;  /* 0x380fffff00057882 */ /* 0x000fe20000000000 */
[----:B--2---:R-:W0:Y:S01]  /*18980*/  F2F.F32.F64 R24, R2 ;  /* 0x0000000200187310 */ /* 0x004e220000301000 */
[----:B------:R-:W-:-:S14]  /*18990*/  DSETP.GEU.AND P0, PT, |R2|, UR4, PT ;  /* 0x0000000402007e2a */ /* 0x000fdc000bf0e200 */
[----:B0-----:R-:W-:Y:S01]  /*189a0*/  @!P0 FMUL R24, R24, 1.175494350822287508e-38 ;  /* 0x0080000018188820 */ /* 0x001fe20000400000 */
[----:B------:R-:W-:Y:S06]  /*189b0*/  BRA `(.L_x_23000) ;  /* 0x0000000800747947 */ /* 0x000fec0003800000 */
.L_x_22995:
        /* <DEDUP_REMOVED lines=12> */
.L_x_23009:
[----:B------:R-:W2:Y:S01]  /*18a80*/  LDG.E.64 R2, desc[UR36][R2.64] ;  /* 0x0000002402027981 */ /* 0x000ea2000c1e1b00 */
[----:B------:R-:W-:Y:S01]  /*18a90*/  UMOV UR4, 0xf0000000 ;  /* 0xf000000000047882 */ /* 0x000fe20000000000 */
[----:B------:R-:W-:Y:S01]  /*18aa0*/  UMOV UR5, 0x380fffff ;  /* 0x380fffff00057882 */ /* 0x000fe20000000000 */
[----:B--2---:R-:W0:Y:S01]  /*18ab0*/  F2F.F32.F64 R24, R2 ;  /* 0x0000000200187310 */ /* 0x004e220000301000 */
[----:B------:R-:W-:-:S14]  /*18ac0*/  DSETP.GEU.AND P0, PT, |R2|, UR4, PT ;  /* 0x0000000402007e2a */ /* 0x000fdc000bf0e200 */
[----:B0-----:R-:W-:Y:S01]  /*18ad0*/  @!P0 FMUL R24, R24, 1.175494350822287508e-38 ;  /* 0x0080000018188820 */ /* 0x001fe20000400000 */
[----:B------:R-:W-:Y:S06]  /*18ae0*/  BRA `(.L_x_23000) ;  /* 0x0000000800287947 */ /* 0x000fec0003800000 */
.L_x_23008:
        /* <DEDUP_REMOVED lines=25> */
.L_x_23011:
        /* <DEDUP_REMOVED lines=12> */
.L_x_23010:
[----:B------:R-:W2:Y:S02]  /*18d40*/  LDG.E.U16 R2, desc[UR36][R2.64] ;  /* 0x0000002402027981 */ /* 0x000ea4000c1e1500 */
[----:B--2---:R-:W-:Y:S01]  /*18d50*/  IMAD.U32 R24, R2, 0x10000, RZ ;  /* 0x0001000002187824 */ /* 0x004fe200078e00ff */
[----:B------:R-:W-:Y:S06]  /*18d60*/  BRA `(.L_x_23000) ;  /* 0x0000000400887947 */ /* 0x000fec0003800000 */
.L_x_23007:
        /* <DEDUP_REMOVED lines=11> */
.L_x_23014:
        /* <DEDUP_REMOVED lines=20> */
.L_x_23016:
[----:B------:R-:W-:Y:S05]  /*18f60*/  BSYNC.RECONVERGENT B0 ;  /* 0x0000000000007941 */ /* 0x000fea0003800200 */
.L_x_23015:
[----:B------:R-:W-:Y:S01]  /*18f70*/  IMAD.SHL.U32 R0, R0, 0x100000, RZ ;  /* 0x0010000000007824 */ /* 0x000fe200078e00ff */
[----:B------:R-:W-:-:S04]  /*18f80*/  LEA R2, R2, 0x3b800000, 0x17 ;  /* 0x3b80000002027811 */ /* 0x000fc800078eb8ff */
[----:B------:R-:W-:Y:S01]  /*18f90*/  LOP3.LUT R24, R2, R0, R7, 0xfe, !PT ;  /* 0x0000000002187212 */ /* 0x000fe200078efe07 */
[----:B------:R-:W-:Y:S06]  /*18fa0*/  BRA `(.L_x_23000) ;  /* 0x0000000000f87947 */ /* 0x000fec0003800000 */
.L_x_23013:
        /* <DEDUP_REMOVED lines=20> */
.L_x_23018:
[----:B------:R-:W-:Y:S05]  /*190f0*/  BSYNC.RECONVERGENT B0 ;  /* 0x0000000000007941 */ /* 0x000fea0003800200 */
.L_x_23017:
[----:B------:R-:W-:Y:S02]  /*19100*/  SHF.L.U32 R0, R0, 0x15, RZ ;  /* 0x0000001500007819 */ /* 0x000fe400000006ff */
[----:B------:R-:W-:-:S04]  /*19110*/  LEA R2, R2, 0x37800000, 0x17 ;  /* 0x3780000002027811 */ /* 0x000fc800078eb8ff */
[----:B------:R-:W-:Y:S01]  /*19120*/  LOP3.LUT R24, R2, R0, R7, 0xfe, !PT ;  /* 0x0000000002187212 */ /* 0x000fe200078efe07 */
[----:B------:R-:W-:Y:S06]  /*19130*/  BRA `(.L_x_23000) ;  /* 0x0000000000947947 */ /* 0x000fec0003800000 */
.L_x_23012:
        /* <DEDUP_REMOVED lines=14> */
.L_x_22999:
        /* <DEDUP_REMOVED lines=16> */
.L_x_23021:
[----:B------:R-:W-:Y:S01]  /*19320*/  IMAD.MOV.U32 R24, RZ, RZ, RZ ;  /* 0x000000ffff187224 */ /* 0x000fe200078e00ff */
[----:B------:R-:W-:Y:S06]  /*19330*/  BRA `(.L_x_23000) ;  /* 0x0000000000147947 */ /* 0x000fec0003800000 */
.L_x_23020:
[----:B------:R-:W2:Y:S02]  /*19340*/  LDG.E.64 R24, desc[UR36][R2.64] ;  /* 0x0000002402187981 */ /* 0x000ea4000c1e1b00 */
[----:B--2---:R0:W1:Y:S01]  /*19350*/  I2F.U64 R24, R24 ;  /* 0x0000001800187312 */ /* 0x0040620000301000 */
[----:B------:R-:W-:Y:S05]  /*19360*/  BRA `(.L_x_23000) ;  /* 0x0000000000087947 */ /* 0x000fea0003800000 */
.L_x_23019:
[----:B------:R-:W2:Y:S02]  /*19370*/  LDG.E R2, desc[UR36][R2.64] ;  /* 0x0000002402027981 */ /* 0x000ea4000c1e1900 */
[----:B--2---:R-:W-:-:S07]  /*19380*/  I2FP.F32.U32 R24, R2 ;  /* 0x0000000200187245 */ /* 0x004fce0000201000 */
.L_x_23000:
[----:B------:R-:W-:Y:S05]  /*19390*/  BSYNC.RECONVERGENT B6 ;  /* 0x0000000000067941 */ /* 0x000fea0003800200 */
.L_x_22994:
[----:B------:R-:W0:Y:S01]  /*193a0*/  LDCU.64 UR4, c[0x0][0x728] ;  /* 0x0000e500ff0477ac */ /* 0x000e220008000a00 */
[----:B------:R-:W-:Y:S01]  /*193b0*/  BSSY.RECONVERGENT B6, `(.L_x_23022) ;  /* 0x00000dd000067945 */ /* 0x000fe20003800200 */
[----:B------:R-:W-:-:S04]  /*193c0*/  ULOP3.LUT UR6, UR43, 0xff, URZ, 0xc0, !UPT ;  /* 0x000000ff2b067892 */ /* 0x000fc8000f8ec0ff */
        /* <DEDUP_REMOVED lines=15> */
.L_x_23026:
[----:B------:R-:W4:Y:S02]  /*194c0*/  LDG.E.U8 R2, desc[UR36][R2.64] ;  /* 0x0000002402027981 */ /* 0x000f24000c1e1100 */
[----:B----4-:R-:W-:Y:S01]  /*194d0*/  I2FP.F32.U32 R23, R2 ;  /* 0x0000000200177245 */ /* 0x010fe20000201000 */
[----:B------:R-:W-:Y:S06]  /*194e0*/  BRA `(.L_x_23028) ;  /* 0x0000000c00247947 */ /* 0x000fec0003800000 */
.L_x_23025:
        /* <DEDUP_REMOVED lines=9> */
.L_x_23030:
[----:B------:R-:W4:Y:S02]  /*19580*/  LDG.E R2, desc[UR36][R2.64] ;  /* 0x0000002402027981 */ /* 0x000f24000c1e1900 */
[----:B----4-:R-:W-:Y:S01]  /*19590*/  I2FP.F32.S32 R23, R2 ;  /* 0x0000000200177245 */ /* 0x010fe20000201400 */
[----:B------:R-:W-:Y:S06]  /*195a0*/  BRA `(.L_x_23028) ;  /* 0x0000000800f47947 */ /* 0x000fec0003800000 */
.L_x_23029:
[----:B------:R-:W4:Y:S02]  /*195b0*/  LDG.E.U16 R2, desc[UR36][R2.64] ;  /* 0x0000002402027981 */ /* 0x000f24000c1e1500 */
[----:B----4-:R0:W4:Y:S01]  /*195c0*/  I2F.S16 R23, R2 ;  /* 0x0000000200177306 */ /* 0x0101220000101400 */
[----:B------:R-:W-:Y:S05]  /*195d0*/  BRA `(.L_x_23028) ;  /* 0x0000000800e87947 */ /* 0x000fea0003800000 */
.L_x_23024:
        /* <DEDUP_REMOVED lines=8> */
.L_x_23032:
[----:B------:R-:W4:Y:S02]  /*19660*/  LDG.E.U16 R2, desc[UR36][R2.64] ;  /* 0x0000002402027981 */ /* 0x000f24000c1e1500 */
[----:B----4-:R-:W-:Y:S01]  /*19670*/  HADD2.F32 R23, -RZ, R2.H0_H0 ;  /* 0x20000002ff177230 */ /* 0x010fe20000004100 */
[----:B------:R-:W-:Y:S06]  /*19680*/  BRA `(.L_x_23028) ;  /* 0x0000000800bc7947 */ /* 0x000fec0003800000 */
.L_x_23031:
        /* <DEDUP_REMOVED lines=8> */
.L_x_23034:
[----:B------:R-:W4:Y:S02]  /*19710*/  LDG.E.U16 R2, desc[UR36][R2.64] ;  /* 0x0000002402027981 */ /* 0x000f24000c1e1500 */
[----:B----4-:R-:W-:Y:S01]  /*19720*/  HADD2.F32 R23, -RZ, R2.H0_H0 ;  /* 0x20000002ff177230 */ /* 0x010fe20000004100 */
[----:B------:R-:W-:Y:S06]  /*19730*/  BRA `(.L_x_23028) ;  /* 0x0000000800907947 */ /* 0x000fec0003800000 */
.L_x_23033:
[----:B------:R-:W4:Y:S01]  /*19740*/  LDG.E.64 R2, desc[UR36][R2.64] ;  /* 0x0000002402027981 */ /* 0x000f22000c1e1b00 */
[----:B------:R-:W-:Y:S01]  /*19750*/  UMOV UR4, 0xf0000000 ;  /* 0xf000000000047882 */ /* 0x000fe20000000000 */
[----:B------:R-:W-:Y:S01]  /*19760*/  UMOV UR5, 0x380fffff ;  /* 0x380fffff00057882 */ /* 0x000fe20000000000 */
[----:B----4-:R-:W0:Y:S01]  /*19770*/  F2F.F32.F64 R23, R2 ;  /* 0x0000000200177310 */ /* 0x010e220000301000 */
[----:B------:R-:W-:-:S14]  /*19780*/  DSETP.GEU.AND P0, PT, |R2|, UR4, PT ;  /* 0x0000000402007e2a */ /* 0x000fdc000bf0e200 */
[----:B0-----:R-:W-:Y:S01]  /*19790*/  @!P0 FMUL R23, R23, 1.175494350822287508e-38 ;  /* 0x0080000017178820 */ /* 0x001fe20000400000 */
[----:B------:R-:W-:Y:S06]  /*197a0*/  BRA `(.L_x_23028) ;  /* 0x0000000800747947 */ /* 0x000fec0003800000 */
.L_x_23023:
        /* <DEDUP_REMOVED lines=12> */
.L_x_23037:
[----:B------:R-:W4:Y:S01]  /*19870*/  LDG.E.64 R2, desc[UR36][R2.64] ;  /* 0x0000002402027981 */ /* 0x000f22000c1e1b00 */
[----:B------:R-:W-:Y:S01]  /*19880*/  UMOV UR4, 0xf0000000 ;  /* 0xf000000000047882 */ /* 0x000fe20000000000 */
[----:B------:R-:W-:Y:S01]  /*19890*/  UMOV UR5, 0x380fffff ;  /* 0x380fffff00057882 */ /* 0x000fe20000000000 */
[----:B----4-:R-:W0:Y:S01]  /*198a0*/  F2F.F32.F64 R23, R2 ;  /* 0x0000000200177310 */ /* 0x010e220000301000 */
[----:B------:R-:W-:-:S14]  /*198b0*/  DSETP.GEU.AND P0, PT, |R2|, UR4, PT ;  /* 0x0000000402007e2a */ /* 0x000fdc000bf0e200 */
[----:B0-----:R-:W-:Y:S01]  /*198c0*/  @!P0 FMUL R23, R23, 1.175494350822287508e-38 ;  /* 0x0080000017178820 */ /* 0x001fe20000400000 */
[----:B------:R-:W-:Y:S06]  /*198d0*/  BRA `(.L_x_23028) ;  /* 0x0000000800287947 */ /* 0x000fec0003800000 */
.L_x_23036:
        /* <DEDUP_REMOVED lines=25> */
.L_x_23039:
        /* <DEDUP_REMOVED lines=12> */
.L_x_23038:
[----:B------:R-:W4:Y:S02]  /*19b30*/  LDG.E.U16 R2, desc[UR36][R2.64] ;  /* 0x0000002402027981 */ /* 0x000f24000c1e1500 */
[----:B----4-:R-:W-:Y:S01]  /*19b40*/  SHF.L.U32 R23, R2, 0x10, RZ ;  /* 0x0000001002177819 */ /* 0x010fe200000006ff */
[----:B------:R-:W-:Y:S06]  /*19b50*/  BRA `(.L_x_23028) ;  /* 0x0000000400887947 */ /* 0x000fec0003800000 */
.L_x_23035:
        /* <DEDUP_REMOVED lines=11> */
.L_x_23042:
        /* <DEDUP_REMOVED lines=20> */
.L_x_23044:
[----:B------:R-:W-:Y:S05]  /*19d50*/  BSYNC.RECONVERGENT B0 ;  /* 0x0000000000007941 */ /* 0x000fea0003800200 */
.L_x_23043:
[----:B------:R-:W-:Y:S01]  /*19d60*/  IMAD.SHL.U32 R0, R0, 0x100000, RZ ;  /* 0x0010000000007824 */ /* 0x000fe200078e00ff */
[----:B------:R-:W-:-:S04]  /*19d70*/  LEA R2, R2, 0x3b800000, 0x17 ;  /* 0x3b80000002027811 */ /* 0x000fc800078eb8ff */
[----:B------:R-:W-:Y:S01]  /*19d80*/  LOP3.LUT R23, R2, R0, R23, 0xfe, !PT ;  /* 0x0000000002177212 */ /* 0x000fe200078efe17 */
[----:B------:R-:W-:Y:S06]  /*19d90*/  BRA `(.L_x_23028) ;  /* 0x0000000000f87947 */ /* 0x000fec0003800000 */
.L_x_23041:
        /* <DEDUP_REMOVED lines=20> */
.L_x_23046:
[----:B------:R-:W-:Y:S05]  /*19ee0*/  BSYNC.RECONVERGENT B0 ;  /* 0x0000000000007941 */ /* 0x000fea0003800200 */
.L_x_23045:
[----:B------:R-:W-:Y:S01]  /*19ef0*/  IMAD.SHL.U32 R0, R0, 0x200000, RZ ;  /* 0x0020000000007824 */ /* 0x000fe200078e00ff */
[----:B------:R-:W-:-:S04]  /*19f00*/  LEA R2, R2, 0x37800000, 0x17 ;  /* 0x3780000002027811 */ /* 0x000fc800078eb8ff */
[----:B------:R-:W-:Y:S01]  /*19f10*/  LOP3.LUT R23, R2, R0, R23, 0xfe, !PT ;  /* 0x0000000002177212 */ /* 0x000fe200078efe17 */
[----:B------:R-:W-:Y:S06]  /*19f20*/  BRA `(.L_x_23028) ;  /* 0x0000000000947947 */ /* 0x000fec0003800000 */
.L_x_23040:
        /* <DEDUP_REMOVED lines=14> */
.L_x_23027:
        /* <DEDUP_REMOVED lines=16> */
.L_x_23049:
[----:B------:R-:W-:Y:S01]  /*1a110*/  IMAD.MOV.U32 R23, RZ, RZ, RZ ;  /* 0x000000ffff177224 */ /* 0x000fe200078e00ff */
[----:B------:R-:W-:Y:S06]  /*1a120*/  BRA `(.L_x_23028) ;  /* 0x0000000000147947 */ /* 0x000fec0003800000 */
.L_x_23048:
[----:B------:R-:W4:Y:S02]  /*1a130*/  LDG.E.64 R2, desc[UR36][R2.64] ;  /* 0x0000002402027981 */ /* 0x000f24000c1e1b00 */
[----:B----4-:R0:W4:Y:S01]  /*1a140*/  I2F.U64 R23, R2 ;  /* 0x0000000200177312 */ /* 0x0101220000301000 */
[----:B------:R-:W-:Y:S05]  /*1a150*/  BRA `(.L_x_23028) ;  /* 0x0000000000087947 */ /* 0x000fea0003800000 */
.L_x_23047:
[----:B------:R-:W4:Y:S02]  /*1a160*/  LDG.E R2, desc[UR36][R2.64] ;  /* 0x0000002402027981 */ /* 0x000f24000c1e1900 */
[----:B----4-:R-:W-:-:S07]  /*1a170*/  I2FP.F32.U32 R23, R2 ;  /* 0x0000000200177245 */ /* 0x010fce0000201000 */
.L_x_23028:
[----:B------:R-:W-:Y:S05]  /*1a180*/  BSYNC.RECONVERGENT B6 ;  /* 0x0000000000067941 */ /* 0x000fea0003800200 */
.L_x_23022:
        /* <DEDUP_REMOVED lines=18> */
.L_x_23054:
[----:B------:R-:W2:Y:S02]  /*1a2b0*/  LDG.E.U8 R2, desc[UR36][R2.64] ;  /* 0x0000002402027981 */ /* 0x000ea4000c1e1100 */
[----:B--2---:R-:W-:Y:S01]  /*1a2c0*/  I2FP.F32.U32 R19, R2 ;  /* 0x0000000200137245 */ /* 0x004fe20000201000 */
[----:B------:R-:W-:Y:S06]  /*1a2d0*/  BRA `(.L_x_23056) ;  /* 0x0000000c00247947 */ /* 0x000fec0003800000 */
.L_x_23053:
        /* <DEDUP_REMOVED lines=9> */
.L_x_23058:
[----:B------:R-:W2:Y:S02]  /*1a370*/  LDG.E R2, desc[UR36][R2.64] ;  /* 0x0000002402027981 */ /* 0x000ea4000c1e1900 */
[----:B--2---:R-:W-:Y:S01]  /*1a380*/  I2FP.F32.S32 R19, R2 ;  /* 0x0000000200137245 */ /* 0x004fe20000201400 */
[----:B------:R-:W-:Y:S06]  /*1a390*/  BRA `(.L_x_23056) ;  /* 0x0000000800f47947 */ /* 0x000fec0003800000 */
.L_x_23057:
[----:B------:R-:W2:Y:S02]  /*1a3a0*/  LDG.E.U16 R2, desc[UR36][R2.64] ;  /* 0x0000002402027981 */ /* 0x000ea4000c1e1500 */
[----:B--2---:R0:W2:Y:S01]  /*1a3b0*/  I2F.S16 R19, R2 ;  /* 0x0000000200137306 */ /* 0x0040a20000101400 */
[----:B------:R-:W-:Y:S05]  /*1a3c0*/  BRA `(.L_x_23056) ;  /* 0x0000000800e87947 */ /* 0x000fea0003800000 */
.L_x_23052:
        /* <DEDUP_REMOVED lines=8> */
.L_x_23060:
[----:B------:R-:W2:Y:S02]  /*1a450*/  LDG.E.U16 R2, desc[UR36][R2.64] ;  /* 0x0000002402027981 */ /* 0x000ea4000c1e1500 */
[----:B--2---:R-:W-:Y:S01]  /*1a460*/  HADD2.F32 R19, -RZ, R2.H0_H0 ;  /* 0x20000002ff137230 */ /* 0x004fe20000004100 */
[----:B------:R-:W-:Y:S06]  /*1a470*/  BRA `(.L_x_23056) ;  /* 0x0000000800bc7947 */ /* 0x000fec0003800000 */
.L_x_23059:
        /* <DEDUP_REMOVED lines=8> */
.L_x_23062:
[----:B------:R-:W2:Y:S02]  /*1a500*/  LDG.E.U16 R2, desc[UR36][R2.64] ;  /* 0x0000002402027981 */ /* 0x000ea4000c1e1500 */
[----:B--2---:R-:W-:Y:S01]  /*1a510*/  HADD2.F32 R19, -RZ, R2.H0_H0 ;  /* 0x20000002ff137230 */ /* 0x004fe20000004100 */
[----:B------:R-:W-:Y:S06]  /*1a520*/  BRA `(.L_x_23056) ;  /* 0x0000000800907947 */ /* 0x000fec0003800000 */
.L_x_23061:
[----:B------:R-:W2:Y:S01]  /*1a530*/  LDG.E.64 R2, desc[UR36][R2.64] ;  /* 0x0000002402027981 */ /* 0x000ea2000c1e1b00 */
[----:B------:R-:W-:Y:S01]  /*1a540*/  UMOV UR4, 0xf0000000 ;  /* 0xf000000000047882 */ /* 0x000fe20000000000 */
[----:B------:R-:W-:Y:S01]  /*1a550*/  UMOV UR5, 0x380fffff ;  /* 0x380fffff00057882 */ /* 0x000fe20000000000 */
[----:B--2---:R-:W0:Y:S01]  /*1a560*/  F2F.F32.F64 R19, R2 ;  /* 0x0000000200137310 */ /* 0x004e220000301000 */
[----:B------:R-:W-:-:S14]  /*1a570*/  DSETP.GEU.AND P0, PT, |R2|, UR4, PT ;  /* 0x0000000402007e2a */ /* 0x000fdc000bf0e200 */
[----:B0-----:R-:W-:Y:S01]  /*1a580*/  @!P0 FMUL R19, R19, 1.175494350822287508e-38 ;  /* 0x0080000013138820 */ /* 0x001fe20000400000 */
[----:B------:R-:W-:Y:S06]  /*1a590*/  BRA `(.L_x_23056) ;  /* 0x0000000800747947 */ /* 0x000fec0003800000 */
.L_x_23051:
        /* <DEDUP_REMOVED lines=12> */
.L_x_23065:
[----:B------:R-:W2:Y:S01]  /*1a660*/  LDG.E.64 R2, desc[UR36][R2.64] ;  /* 0x0000002402027981 */ /* 0x000ea2000c1e1b00 */
[----:B------:R-:W-:Y:S01]  /*1a670*/  UMOV UR4, 0xf0000000 ;  /* 0xf000000000047882 */ /* 0x000fe20000000000 */
[----:B------:R-:W-:Y:S01]  /*1a680*/  UMOV UR5, 0x380fffff ;  /* 0x380fffff00057882 */ /* 0x000fe20000000000 */
[----:B--2---:R-:W0:Y:S01]  /*1a690*/  F2F.F32.F64 R19, R2 ;  /* 0x0000000200137310 */ /* 0x004e220000301000 */
[----:B------:R-:W-:-:S14]  /*1a6a0*/  DSETP.GEU.AND P0, PT, |R2|, UR4, PT ;  /* 0x0000000402007e2a */ /* 0x000fdc000bf0e200 */
[----:B0-----:R-:W-:Y:S01]  /*1a6b0*/  @!P0 FMUL R19, R19, 1.175494350822287508e-38 ;  /* 0x0080000013138820 */ /* 0x001fe20000400000 */
[----:B------:R-:W-:Y:S06]  /*1a6c0*/  BRA `(.L_x_23056) ;  /* 0x0000000800287947 */ /* 0x000fec0003800000 */
.L_x_23064:
        /* <DEDUP_REMOVED lines=25> */
.L_x_23067:
        /* <DEDUP_REMOVED lines=12> */
.L_x_23066:
[----:B------:R-:W2:Y:S02]  /*1a920*/  LDG.E.U16 R2, desc[UR36][R2.64] ;  /* 0x0000002402027981 */ /* 0x000ea4000c1e1500 */
[----:B--2---:R-:W-:Y:S01]  /*1a930*/  IMAD.U32 R19, R2, 0x10000, RZ ;  /* 0x0001000002137824 */ /* 0x004fe200078e00ff */
[----:B------:R-:W-:Y:S06]  /*1a940*/  BRA `(.L_x_23056) ;  /* 0x0000000400887947 */ /* 0x000fec0003800000 */
.L_x_23063:
        /* <DEDUP_REMOVED lines=11> */
.L_x_23070:
        /* <DEDUP_REMOVED lines=20> */
.L_x_23072:
[----:B------:R-:W-:Y:S05]  /*1ab40*/  BSYNC.RECONVERGENT B0 ;  /* 0x0000000000007941 */ /* 0x000fea0003800200 */
.L_x_23071:
[----:B------:R-:W-:Y:S01]  /*1ab50*/  IMAD.SHL.U32 R0, R0, 0x100000, RZ ;  /* 0x0010000000007824 */ /* 0x000fe200078e00ff */
[----:B------:R-:W-:-:S04]  /*1ab60*/  LEA R2, R2, 0x3b800000, 0x17 ;  /* 0x3b80000002027811 */ /* 0x000fc800078eb8ff */
[----:B------:R-:W-:Y:S01]  /*1ab70*/  LOP3.LUT R19, R2, R0, R19, 0xfe, !PT ;  /* 0x0000000002137212 */ /* 0x000fe200078efe13 */
[----:B------:R-:W-:Y:S06]  /*1ab80*/  BRA `(.L_x_23056) ;  /* 0x0000000000f87947 */ /* 0x000fec0003800000 */
.L_x_23069:
        /* <DEDUP_REMOVED lines=20> */
.L_x_23074:
[----:B------:R-:W-:Y:S05]  /*1acd0*/  BSYNC.RECONVERGENT B0 ;  /* 0x0000000000007941 */ /* 0x000fea0003800200 */
.L_x_23073:
[----:B------:R-:W-:Y:S02]  /*1ace0*/  SHF.L.U32 R0, R0, 0x15, RZ ;  /* 0x0000001500007819 */ /* 0x000fe400000006ff */
[----:B------:R-:W-:-:S04]  /*1acf0*/  LEA R2, R2, 0x37800000, 0x17 ;  /* 0x3780000002027811 */ /* 0x000fc800078eb8ff */
[----:B------:R-:W-:Y:S01]  /*1ad00*/  LOP3.LUT R19, R2, R0, R19, 0xfe, !PT ;  /* 0x0000000002137212 */ /* 0x000fe200078efe13 */
[----:B------:R-:W-:Y:S06]  /*1ad10*/  BRA `(.L_x_23056) ;  /* 0x0000000000947947 */ /* 0x000fec0003800000 */
.L_x_23068:
        /* <DEDUP_REMOVED lines=14> */
.L_x_23055:
        /* <DEDUP_REMOVED lines=16> */
.L_x_23077:
[----:B------:R-:W-:Y:S01]  /*1af00*/  IMAD.MOV.U32 R19, RZ, RZ, RZ ;  /* 0x000000ffff137224 */ /* 0x000fe200078e00ff */
[----:B------:R-:W-:Y:S06]  /*1af10*/  BRA `(.L_x_23056) ;  /* 0x0000000000147947 */ /* 0x000fec0003800000 */
.L_x_23076:
[----:B------:R-:W2:Y:S02]  /*1af20*/  LDG.E.64 R2, desc[UR36][R2.64] ;  /* 0x0000002402027981 */ /* 0x000ea4000c1e1b00 */
[----:B--2---:R0:W2:Y:S01]  /*1af30*/  I2F.U64 R19, R2 ;  /* 0x0000000200137312 */ /* 0x0040a20000301000 */
[----:B------:R-:W-:Y:S05]  /*1af40*/  BRA `(.L_x_23056) ;  /* 0x0000000000087947 */ /* 0x000fea0003800000 */
.L_x_23075:
[----:B------:R-:W2:Y:S02]  /*1af50*/  LDG.E R2, desc[UR36][R2.64] ;  /* 0x0000002402027981 */ /* 0x000ea4000c1e1900 */
[----:B--2---:R-:W-:-:S07]  /*1af60*/  I2FP.F32.U32 R19, R2 ;  /* 0x0000000200137245 */ /* 0x004fce0000201000 */
.L_x_23056:
[----:B------:R-:W-:Y:S05]  /*1af70*/  BSYNC.RECONVERGENT B6 ;  /* 0x0000000000067941 */ /* 0x000fea0003800200 */
.L_x_23050:
        /* <DEDUP_REMOVED lines=18> */
.L_x_23082:
[----:B------:R-:W2:Y:S02]  /*1b0a0*/  LDG.E.U8 R0, desc[UR36][R2.64] ;  /* 0x0000002402007981 */ /* 0x000ea4000c1e1100 */
[----:B--2---:R-:W-:Y:S01]  /*1b0b0*/  I2FP.F32.U32 R0, R0 ;  /* 0x0000000000007245 */ /* 0x004fe20000201000 */
[----:B------:R-:W-:Y:S06]  /*1b0c0*/  BRA `(.L_x_23084) ;  /* 0x0000000c00247947 */ /* 0x000fec0003800000 */
.L_x_23081:
        /* <DEDUP_REMOVED lines=9> */
.L_x_23086:
[----:B------:R-:W2:Y:S02]  /*1b160*/  LDG.E R0, desc[UR36][R2.64] ;  /* 0x0000002402007981 */ /* 0x000ea4000c1e1900 */
[----:B--2---:R-:W-:Y:S01]  /*1b170*/  I2FP.F32.S32 R0, R0 ;  /* 0x0000000000007245 */ /* 0x004fe20000201400 */
[----:B------:R-:W-:Y:S06]  /*1b180*/  BRA `(.L_x_23084) ;  /* 0x0000000800f47947 */ /* 0x000fec0003800000 */
.L_x_23085:
[----:B------:R-:W2:Y:S02]  /*1b190*/  LDG.E.U16 R0, desc[UR36][R2.64] ;  /* 0x0000002402007981 */ /* 0x000ea4000c1e1500 */
[----:B--2---:R-:W0:Y:S01]  /*1b1a0*/  I2F.S16 R0, R0 ;  /* 0x0000000000007306 */ /* 0x004e220000101400 */
[----:B------:R-:W-:Y:S05]  /*1b1b0*/  BRA `(.L_x_23084) ;  /* 0x0000000800e87947 */ /* 0x000fea0003800000 */
.L_x_23080:
        /* <DEDUP_REMOVED lines=8> */
.L_x_23088:
[----:B------:R-:W2:Y:S02]  /*1b240*/  LDG.E.U16 R0, desc[UR36][R2.64] ;  /* 0x0000002402007981 */ /* 0x000ea4000c1e1500 */
[----:B--2---:R-:W-:Y:S01]  /*1b250*/  HADD2.F32 R0, -RZ, R0.H0_H0 ;  /* 0x20000000ff007230 */ /* 0x004fe20000004100 */
[----:B------:R-:W-:Y:S06]  /*1b260*/  BRA `(.L_x_23084) ;  /* 0x0000000800bc7947 */ /* 0x000fec0003800000 */
.L_x_23087:
        /* <DEDUP_REMOVED lines=8> */
.L_x_23090:
[----:B------:R-:W2:Y:S02]  /*1b2f0*/  LDG.E.U16 R0, desc[UR36][R2.64] ;  /* 0x0000002402007981 */ /* 0x000ea4000c1e1500 */
[----:B--2---:R-:W-:Y:S01]  /*1b300*/  HADD2.F32 R0, -RZ, R0.H0_H0 ;  /* 0x20000000ff007230 */ /* 0x004fe20000004100 */
[----:B------:R-:W-:Y:S06]  /*1b310*/  BRA `(.L_x_23084) ;  /* 0x0000000800907947 */ /* 0x000fec0003800000 */
.L_x_23089:
[----:B------:R-:W2:Y:S01]  /*1b320*/  LDG.E.64 R2, desc[UR36][R2.64] ;  /* 0x0000002402027981 */ /* 0x000ea2000c1e1b00 */
[----:B------:R-:W-:Y:S01]  /*1b330*/  UMOV UR4, 0xf0000000 ;  /* 0xf000000000047882 */ /* 0x000fe20000000000 */
[----:B------:R-:W-:Y:S01]  /*1b340*/  UMOV UR5, 0x380fffff ;  /* 0x380fffff00057882 */ /* 0x000fe20000000000 */
[----:B--2---:R-:W0:Y:S01]  /*1b350*/  F2F.F32.F64 R0, R2 ;  /* 0x0000000200007310 */ /* 0x004e220000301000 */
[----:B------:R-:W-:-:S14]  /*1b360*/  DSETP.GEU.AND P0, PT, |R2|, UR4, PT ;  /* 0x0000000402007e2a */ /* 0x000fdc000bf0e200 */
[----:B0-----:R-:W-:Y:S01]  /*1b370*/  @!P0 FMUL R0, R0, 1.175494350822287508e-38 ;  /* 0x0080000000008820 */ /* 0x001fe20000400000 */
[----:B------:R-:W-:Y:S06]  /*1b380*/  BRA `(.L_x_23084) ;  /* 0x0000000800747947 */ /* 0x000fec0003800000 */
.L_x_23079:
        /* <DEDUP_REMOVED lines=12> */
.L_x_23093:
[----:B------:R-:W2:Y:S01]  /*1b450*/  LDG.E.64 R2, desc[UR36][R2.64] ;  /* 0x0000002402027981 */ /* 0x000ea2000c1e1b00 */
[----:B------:R-:W-:Y:S01]  /*1b460*/  UMOV UR4, 0xf0000000 ;  /* 0xf000000000047882 */ /* 0x000fe20000000000 */
[----:B------:R-:W-:Y:S01]  /*1b470*/  UMOV UR5, 0x380fffff ;  /* 0x380fffff00057882 */ /* 0x000fe20000000000 */
[----:B--2---:R-:W0:Y:S01]  /*1b480*/  F2F.F32.F64 R0, R2 ;  /* 0x0000000200007310 */ /* 0x004e220000301000 */
[----:B------:R-:W-:-:S14]  /*1b490*/  DSETP.GEU.AND P0, PT, |R2|, UR4, PT ;  /* 0x0000000402007e2a */ /* 0x000fdc000bf0e200 */
[----:B0-----:R-:W-:Y:S01]  /*1b4a0*/  @!P0 FMUL R0, R0, 1.175494350822287508e-38 ;  /* 0x0080000000008820 */ /* 0x001fe20000400000 */
[----:B------:R-:W-:Y:S06]  /*1b4b0*/  BRA `(.L_x_23084) ;  /* 0x0000000800287947 */ /* 0x000fec0003800000 */
.L_x_23092:
        /* <DEDUP_REMOVED lines=25> */
.L_x_23095:
        /* <DEDUP_REMOVED lines=12> */
.L_x_23094:
[----:B------:R-:W2:Y:S02]  /*1b710*/  LDG.E.U16 R0, desc[UR36][R2.64] ;  /* 0x0000002402007981 */ /* 0x000ea4000c1e1500 */
[----:B--2---:R-:W-:Y:S01]  /*1b720*/  SHF.L.U32 R0, R0, 0x10, RZ ;  /* 0x0000001000007819 */ /* 0x004fe200000006ff */
[----:B------:R-:W-:Y:S06]  /*1b730*/  BRA `(.L_x_23084) ;  /* 0x0000000400887947 */ /* 0x000fec0003800000 */
.L_x_23091:
        /* <DEDUP_REMOVED lines=11> */
.L_x_23098:
        /* <DEDUP_REMOVED lines=20> */
.L_x_23100:
[----:B------:R-:W-:Y:S05]  /*1b930*/  BSYNC.RECONVERGENT B0 ;  /* 0x0000000000007941 */ /* 0x000fea0003800200 */
.L_x_23099:
[----:B------:R-:W-:Y:S01]  /*1b940*/  IMAD.SHL.U32 R0, R0, 0x100000, RZ ;  /* 0x0010000000007824 */ /* 0x000fe200078e00ff */
[----:B------:R-:W-:-:S04]  /*1b950*/  LEA R2, R2, 0x3b800000, 0x17 ;  /* 0x3b80000002027811 */ /* 0x000fc800078eb8ff */
[----:B------:R-:W-:Y:S01]  /*1b960*/  LOP3.LUT R0, R2, R0, R7, 0xfe, !PT ;  /* 0x0000000002007212 */ /* 0x000fe200078efe07 */
[----:B------:R-:W-:Y:S06]  /*1b970*/  BRA `(.L_x_23084) ;  /* 0x0000000000f87947 */ /* 0x000fec0003800000 */
.L_x_23097:
        /* <DEDUP_REMOVED lines=20> */
.L_x_23102:
[----:B------:R-:W-:Y:S05]  /*1bac0*/  BSYNC.RECONVERGENT B0 ;  /* 0x0000000000007941 */ /* 0x000fea0003800200 */
.L_x_23101:
[----:B------:R-:W-:Y:S01]  /*1bad0*/  IMAD.SHL.U32 R0, R0, 0x200000, RZ ;  /* 0x0020000000007824 */ /* 0x000fe200078e00ff */
[----:B------:R-:W-:-:S04]  /*1bae0*/  LEA R2, R2, 0x37800000, 0x17 ;  /* 0x3780000002027811 */ /* 0x000fc800078eb8ff */
[----:B------:R-:W-:Y:S01]  /*1baf0*/  LOP3.LUT R0, R2, R0, R7, 0xfe, !PT ;  /* 0x0000000002007212 */ /* 0x000fe200078efe07 */
[----:B------:R-:W-:Y:S06]  /*1bb00*/  BRA `(.L_x_23084) ;  /* 0x0000000000947947 */ /* 0x000fec0003800000 */
.L_x_23096:
        /* <DEDUP_REMOVED lines=14> */
.L_x_23083:
        /* <DEDUP_REMOVED lines=16> */
.L_x_23105:
[----:B------:R-:W-:Y:S01]  /*1bcf0*/  IMAD.MOV.U32 R0, RZ, RZ, RZ ;  /* 0x000000ffff007224 */ /* 0x000fe200078e00ff */
[----:B------:R-:W-:Y:S06]  /*1bd00*/  BRA `(.L_x_23084) ;  /* 0x0000000000147947 */ /* 0x000fec0003800000 */
.L_x_23104:
[----:B------:R-:W2:Y:S02]  /*1bd10*/  LDG.E.64 R2, desc[UR36][R2.64] ;  /* 0x0000002402027981 */ /* 0x000ea4000c1e1b00 */
[----:B--2---:R0:W2:Y:S01]  /*1bd20*/  I2F.U64 R0, R2 ;  /* 0x0000000200007312 */ /* 0x0040a20000301000 */
[----:B------:R-:W-:Y:S05]  /*1bd30*/  BRA `(.L_x_23084) ;  /* 0x0000000000087947 */ /* 0x000fea0003800000 */
.L_x_23103:
[----:B------:R-:W2:Y:S02]  /*1bd40*/  LDG.E R0, desc[UR36][R2.64] ;  /* 0x0000002402007981 */ /* 0x000ea4000c1e1900 */
[----:B--2---:R-:W-:-:S07]  /*1bd50*/  I2FP.F32.U32 R0, R0 ;  /* 0x0000000000007245 */ /* 0x004fce0000201000 */
.L_x_23084:
[----:B------:R-:W-:Y:S05]  /*1bd60*/  BSYNC.RECONVERGENT B6 ;  /* 0x0000000000067941 */ /* 0x000fea0003800200 */
.L_x_23078:
[----:B-----5:R-:W-:Y:S01]  /*1bd70*/  SHF.L.U32 R22, R22, 0x10, RZ ;  /* 0x0000001016167819 */ /* 0x020fe200000006ff */
[----:B------:R-:W-:-:S04]  /*1bd80*/  UPRMT UR4, UR40, 0x9910, URZ ;  /* 0x0000991028047896 */ /* 0x000fc800080000ff */
[----:B--2---:R-:W-:Y:S01]  /*1bd90*/  FADD.FTZ R19, R22, -R19 ;  /* 0x8000001316137221 */ /* 0x004fe20000010000 */
[----:B------:R-:W-:-:S03]  /*1bda0*/  UISETP.GT.AND UP0, UPT, UR4, 0x9, UPT ;  /* 0x000000090400788c */ /* 0x000fc6000bf04270 */
[----:B-1-3--:R-:W-:-:S04]  /*1bdb0*/  FMUL.FTZ R24, R19, R24 ;  /* 0x0000001813187220 */ /* 0x00afc80000410000 */
[----:B0---4-:R-:W-:-:S04]  /*1bdc0*/  FFMA.FTZ R24, R24, R0, R23 ;  /* 0x0000000018187223 */ /* 0x011fc80000010017 */
[----:B------:R0:W1:Y:S01]  /*1bdd0*/  F2F.BF16.F32 R3, R24 ;  /* 0x0000001800037304 */ /* 0x0000620000202000 */
        /* <DEDUP_REMOVED lines=11> */
[----:B-1----:R-:W-:Y:S01]  /*1be90*/  STG.E.U8 desc[UR36][R16.64], R3 ;  /* 0x0000000310007986 */ /* 0x002fe2000c101124 */
[----:B------:R-:W-:Y:S05]  /*1bea0*/  EXIT ;  /* 0x000000000000794d */ /* 0x000fea0003800000 */
.L_x_23109:
[----:B-1----:R-:W-:-:S06]  /*1beb0*/  IMAD.U32 R3, R3, 0x10000, RZ ;  /* 0x0001000003037824 */ /* 0x002fcc00078e00ff */
[----:B------:R-:W1:Y:S02]  /*1bec0*/  F2I.S64.TRUNC R2, R3 ;  /* 0x0000000300027311 */ /* 0x000e64000020d900 */
[----:B-1----:R-:W-:Y:S01]  /*1bed0*/  STG.E.U8 desc[UR36][R16.64], R2 ;  /* 0x0000000210007986 */ /* 0x002fe2000c101124 */
[----:B------:R-:W-:Y:S05]  /*1bee0*/  EXIT ;  /* 0x000000000000794d */ /* 0x000fea0003800000 */
.L_x_23108:
        /* <DEDUP_REMOVED lines=8> */
[----:B-1----:R-:W-:Y:S01]  /*1bf70*/  STG.E.64 desc[UR36][R16.64], R2 ;  /* 0x0000000210007986 */ /* 0x002fe2000c101b24 */
[----:B------:R-:W-:Y:S05]  /*1bf80*/  EXIT ;  /* 0x000000000000794d */ /* 0x000fea0003800000 */
.L_x_23112:
[----:B-1----:R-:W-:-:S06]  /*1bf90*/  SHF.L.U32 R3, R3, 0x10, RZ ;  /* 0x0000001003037819 */ /* 0x002fcc00000006ff */
[----:B------:R-:W1:Y:S02]  /*1bfa0*/  F2I.FTZ.TRUNC.NTZ R3, R3 ;  /* 0x0000000300037305 */ /* 0x000e64000021f100 */
[----:B-1----:R-:W-:Y:S01]  /*1bfb0*/  STG.E desc[UR36][R16.64], R3 ;  /* 0x0000000310007986 */ /* 0x002fe2000c101924 */
[----:B------:R-:W-:Y:S05]  /*1bfc0*/  EXIT ;  /* 0x000000000000794d */ /* 0x000fea0003800000 */
.L_x_23111:
[----:B-1----:R-:W-:-:S06]  /*1bfd0*/  IMAD.U32 R3, R3, 0x10000, RZ ;  /* 0x0001000003037824 */ /* 0x002fcc00078e00ff */
[----:B------:R-:W1:Y:S02]  /*1bfe0*/  F2I.FTZ.TRUNC.NTZ R3, R3 ;  /* 0x0000000300037305 */ /* 0x000e64000021f100 */
[----:B-1----:R-:W-:Y:S01]  /*1bff0*/  STG.E.U16 desc[UR36][R16.64], R3 ;  /* 0x0000000310007986 */ /* 0x002fe2000c101524 */
[----:B------:R-:W-:Y:S05]  /*1c000*/  EXIT ;  /* 0x000000000000794d */ /* 0x000fea0003800000 */
.L_x_23107:
        /* <DEDUP_REMOVED lines=9> */
.L_x_23114:
[----:B-1----:R-:W-:-:S05]  /*1c0a0*/  IMAD.U32 R0, R3, 0x10000, RZ ;  /* 0x0001000003007824 */ /* 0x002fca00078e00ff */
[----:B------:R-:W-:-:S05]  /*1c0b0*/  F2FP.F16.F32.PACK_AB R0, RZ, R0 ;  /* 0x00000000ff00723e */ /* 0x000fca00000000ff */
[----:B------:R-:W-:Y:S01]  /*1c0c0*/  STG.E.U16 desc[UR36][R16.64], R0 ;  /* 0x0000000010007986 */ /* 0x000fe2000c101524 */
[----:B------:R-:W-:Y:S05]  /*1c0d0*/  EXIT ;  /* 0x000000000000794d */ /* 0x000fea0003800000 */
.L_x_23113:
        /* <DEDUP_REMOVED lines=8> */
[----:B------:R-:W-:Y:S01]  /*1c160*/  STG.E.64 desc[UR36][R16.64], R2 ;  /* 0x0000000210007986 */ /* 0x000fe2000c101b24 */
[----:B------:R-:W-:Y:S05]  /*1c170*/  EXIT ;  /* 0x000000000000794d */ /* 0x000fea0003800000 */
.L_x_23116:
[----:B-1----:R-:W-:-:S05]  /*1c180*/  IMAD.U32 R3, R3, 0x10000, RZ ;  /* 0x0001000003037824 */ /* 0x002fca00078e00ff */
[----:B------:R-:W-:-:S04]  /*1c190*/  F2FP.F16.F32.PACK_AB R3, RZ, R3 ;  /* 0x00000003ff03723e */ /* 0x000fc800000000ff */
[----:B------:R-:W-:-:S05]  /*1c1a0*/  PRMT R3, R3, 0x5410, RZ ;  /* 0x0000541003037816 */ /* 0x000fca00000000ff */
[----:B------:R-:W-:Y:S01]  /*1c1b0*/  STG.E desc[UR36][R16.64], R3 ;  /* 0x0000000310007986 */ /* 0x000fe2000c101924 */
[----:B------:R-:W-:Y:S05]  /*1c1c0*/  EXIT ;  /* 0x000000000000794d */ /* 0x000fea0003800000 */
.L_x_23115:
[----:B-1----:R-:W-:-:S04]  /*1c1d0*/  IMAD.U32 R2, R3, 0x10000, RZ ;  /* 0x0001000003027824 */ /* 0x002fc800078e00ff */
[----:B------:R-:W-:-:S06]  /*1c1e0*/  FMUL.FTZ R2, R2, 1 ;  /* 0x3f80000002027820 */ /* 0x000fcc0000410000 */
[----:B------:R-:W1:Y:S02]  /*1c1f0*/  F2F.F64.F32 R2, R2 ;  /* 0x0000000200027310 */ /* 0x000e640000201800 */
[----:B-1----:R-:W-:Y:S01]  /*1c200*/  STG.E.64 desc[UR36][R16.64], R2 ;  /* 0x0000000210007986 */ /* 0x002fe2000c101b24 */
[----:B------:R-:W-:Y:S05]  /*1c210*/  EXIT ;  /* 0x000000000000794d */ /* 0x000fea0003800000 */
.L_x_23106:
        /* <DEDUP_REMOVED lines=11> */
[----:B------:R-:W1:Y:S02]  /*1c2d0*/  F2I.FTZ.U32.TRUNC.NTZ R3, R3 ;  /* 0x0000000300037305 */ /* 0x000e64000021f000 */
[----:B-1----:R-:W-:Y:S01]  /*1c2e0*/  STG.E.U16 desc[UR36][R16.64], R3 ;  /* 0x0000000310007986 */ /* 0x002fe2000c101524 */
[----:B------:R-:W-:Y:S05]  /*1c2f0*/  EXIT ;  /* 0x000000000000794d */ /* 0x000fea0003800000 */
.L_x_23120:
        /* <DEDUP_REMOVED lines=17> */
.L_x_23123:
[----:B------:R-:W-:-:S04]  /*1c410*/  SHF.R.U32.HI R3, RZ, 0x18, R3 ;  /* 0x00000018ff037819 */ /* 0x000fc80000011603 */
[----:B------:R-:W-:-:S04]  /*1c420*/  LOP3.LUT R0, R0, 0x80, R3, 0xf8, !PT ;  /* 0x0000008000007812 */ /* 0x000fc800078ef803 */
[----:B------:R-:W-:-:S07]  /*1c430*/  PRMT R8, R0, 0x7610, R8 ;  /* 0x0000761000087816 */ /* 0x000fce0000000008 */
.L_x_23122:
[----:B------:R-:W-:Y:S05]  /*1c440*/  BSYNC.RECONVERGENT B0 ;  /* 0x0000000000007941 */ /* 0x000fea0003800200 */
.L_x_23121:
[----:B------:R-:W-:Y:S01]  /*1c450*/  STG.E.U8 desc[UR36][R16.64], R8 ;  /* 0x0000000810007986 */ /* 0x000fe2000c101124 */
[----:B------:R-:W-:Y:S05]  /*1c460*/  EXIT ;  /* 0x000000000000794d */ /* 0x000fea0003800000 */
.L_x_23119:
[----:B-1----:R-:W-:Y:S01]  /*1c470*/  IMAD.U32 R3, R3, 0x10000, RZ ;  /* 0x0001000003037824 */ /* 0x002fe200078e00ff */
        /* <DEDUP_REMOVED lines=16> */
.L_x_23126:
[----:B------:R-:W-:-:S04]  /*1c580*/  SHF.R.U32.HI R3, RZ, 0x18, R3 ;  /* 0x00000018ff037819 */ /* 0x000fc80000011603 */
[----:B------:R-:W-:-:S04]  /*1c590*/  LOP3.LUT R0, R0, 0x80, R3, 0xf8, !PT ;  /* 0x0000008000007812 */ /* 0x000fc800078ef803 */
[----:B------:R-:W-:-:S07]  /*1c5a0*/  PRMT R8, R0, 0x7610, R8 ;  /* 0x0000761000087816 */ /* 0x000fce0000000008 */
.L_x_23125:
[----:B------:R-:W-:Y:S05]  /*1c5b0*/  BSYNC.RECONVERGENT B0 ;  /* 0x0000000000007941 */ /* 0x000fea0003800200 */
.L_x_23124:
[----:B------:R-:W-:Y:S01]  /*1c5c0*/  STG.E.U8 desc[UR36][R16.64], R8 ;  /* 0x0000000810007986 */ /* 0x000fe2000c101124 */
[----:B------:R-:W-:Y:S05]  /*1c5d0*/  EXIT ;  /* 0x000000000000794d */ /* 0x000fea0003800000 */
.L_x_23118:
        /* <DEDUP_REMOVED lines=22> */
.L_x_23128:
[----:B-1----:R-:W-:-:S06]  /*1c740*/  IMAD.U32 R3, R3, 0x10000, RZ ;  /* 0x0001000003037824 */ /* 0x002fcc00078e00ff */
[----:B------:R-:W1:Y:S02]  /*1c750*/  F2I.U64.TRUNC R2, R3 ;  /* 0x0000000300027311 */ /* 0x000e64000020d800 */
[----:B-1----:R-:W-:Y:S01]  /*1c760*/  STG.E.64 desc[UR36][R16.64], R2 ;  /* 0x0000000210007986 */ /* 0x002fe2000c101b24 */
[----:B------:R-:W-:Y:S05]  /*1c770*/  EXIT ;  /* 0x000000000000794d */ /* 0x000fea0003800000 */
.L_x_23127:
[----:B-1----:R-:W-:-:S06]  /*1c780*/  IMAD.U32 R3, R3, 0x10000, RZ ;  /* 0x0001000003037824 */ /* 0x002fcc00078e00ff */
[----:B------:R-:W1:Y:S02]  /*1c790*/  F2I.FTZ.U32.TRUNC.NTZ R3, R3 ;  /* 0x0000000300037305 */ /* 0x000e64000021f000 */
[----:B-1----:R-:W-:Y:S01]  /*1c7a0*/  STG.E desc[UR36][R16.64], R3 ;  /* 0x0000000310007986 */ /* 0x002fe2000c101924 */
[----:B------:R-:W-:Y:S05]  /*1c7b0*/  EXIT ;  /* 0x000000000000794d */ /* 0x000fea0003800000 */
.L_x_23117:
        /* <DEDUP_REMOVED lines=9> */
[----:B------:R-:W-:Y:S01]  /*1c850*/  STG.E.U8 desc[UR36][R16.64], R3 ;  /* 0x0000000310007986 */ /* 0x000fe2000c101124 */
[----:B------:R-:W-:Y:S05]  /*1c860*/  EXIT ;  /* 0x000000000000794d */ /* 0x000fea0003800000 */
.L_x_23130:
[----:B-1----:R-:W-:Y:S01]  /*1c870*/  IMAD.U32 R3, R3, 0x10000, RZ ;  /* 0x0001000003037824 */ /* 0x002fe200078e00ff */
[----:B------:R-:W-:-:S03]  /*1c880*/  CS2R R6, SRZ ;  /* 0x0000000000067805 */ /* 0x000fc6000001ff00 */
[----:B------:R-:W-:-:S04]  /*1c890*/  FMUL.FTZ R3, R3, 1 ;  /* 0x3f80000003037820 */ /* 0x000fc80000410000 */
[----:B------:R-:W1:Y:S02]  /*1c8a0*/  F2F.F64.F32 R4, R3 ;  /* 0x0000000300047310 */ /* 0x000e640000201800 */
[----:B-1----:R-:W-:Y:S01]  /*1c8b0*/  STG.E.128 desc[UR36][R16.64], R4 ;  /* 0x0000000410007986 */ /* 0x002fe2000c101d24 */
[----:B------:R-:W-:Y:S05]  /*1c8c0*/  EXIT ;  /* 0x000000000000794d */ /* 0x000fea0003800000 */
.L_x_23129:
[----:B------:R-:W-:-:S09]  /*1c8d0*/  UISETP.NE.AND UP0, UPT, UR4, 0xf, UPT ;  /* 0x0000000f0400788c */ /* 0x000fd2000bf05270 */
[----:B------:R-:W-:Y:S05]  /*1c8e0*/  BRA.U !UP0, `(.L_x_23131) ;  /* 0x0000000108e87547 */ /* 0x000fea000b800000 */
[----:B------:R-:W-:-:S09]  /*1c8f0*/  UISETP.NE.AND UP0, UPT, UR4, 0x17, UPT ;  /* 0x000000170400788c */ /* 0x000fd2000bf05270 */
[----:B------:R-:W-:Y:S05]  /*1c900*/  BRA.U !UP0, `(.L_x_23132) ;  /* 0x0000000108907547 */ /* 0x000fea000b800000 */
[----:B------:R-:W-:-:S09]  /*1c910*/  UISETP.NE.AND UP0, UPT, UR4, 0x18, UPT ;  /* 0x000000180400788c */ /* 0x000fd2000bf05270 */
[----:B------:R-:W-:Y:S05]  /*1c920*/  BRA.U !UP0, `(.L_x_23133) ;  /* 0x0000000108447547 */ /* 0x000fea000b800000 */
.L_x_23110:
[----:B------:R-:W-:Y:S01]  /*1c930*/  MOV R0, 0x130 ;  /* 0x0000013000007802 */ /* 0x000fe20000000f00 */
[----:B------:R-:W2:Y:S01]  /*1c940*/  LDCU.64 UR4, c[0x4][0x120] ;  /* 0x01002400ff0477ac */ /* 0x000ea20008000a00 */
[----:B------:R-:W-:Y:S02]  /*1c950*/  HFMA2 R8, -RZ, RZ, 0, 6.020069122314453125e-06 ;  /* 0x00000065ff087431 */ /* 0x000fe400000001ff */
[----:B------:R-:W-:Y:S01]  /*1c960*/  IMAD.MOV.U32 R12, RZ, RZ, 0x1 ;  /* 0x00000001ff0c7424 */ /* 0x000fe200078e00ff */
[----:B-1----:R1:W3:Y:S01]  /*1c970*/  LDC.64 R2, c[0x4][R0] ;  /* 0x0100000000027b82 */ /* 0x0022e20000000a00 */
[----:B------:R-:W4:Y:S01]  /*1c980*/  LDCU.64 UR6, c[0x4][0x128] ;  /* 0x01002500ff0677ac */ /* 0x000f220008000a00 */
[----:B------:R-:W-:Y:S01]  /*1c990*/  IMAD.MOV.U32 R13, RZ, RZ, RZ ;  /* 0x000000ffff0d7224 */ /* 0x000fe200078e00ff */
[----:B------:R-:W5:Y:S01]  /*1c9a0*/  LDCU.64 UR8, c[0x4][0x28] ;  /* 0x01000500ff0877ac */ /* 0x000f620008000a00 */
[----:B--2---:R-:W-:Y:S02]  /*1c9b0*/  IMAD.U32 R4, RZ, RZ, UR4 ;  /* 0x00000004ff047e24 */ /* 0x004fe4000f8e00ff */
[----:B------:R-:W-:Y:S01]  /*1c9c0*/  IMAD.U32 R5, RZ, RZ, UR5 ;  /* 0x00000005ff057e24 */ /* 0x000fe2000f8e00ff */
[----:B----4-:R-:W-:Y:S01]  /*1c9d0*/  MOV R6, UR6 ;  /* 0x0000000600067c02 */ /* 0x010fe20008000f00 */
[----:B------:R-:W-:-:S02]  /*1c9e0*/  IMAD.U32 R7, RZ, RZ, UR7 ;  /* 0x00000007ff077e24 */ /* 0x000fc4000f8e00ff */
[----:B-----5:R-:W-:Y:S02]  /*1c9f0*/  IMAD.U32 R10, RZ, RZ, UR8 ;  /* 0x00000008ff0a7e24 */ /* 0x020fe4000f8e00ff */
[----:B-1----:R-:W-:-:S07]  /*1ca00*/  IMAD.U32 R11, RZ, RZ, UR9 ;  /* 0x00000009ff0b7e24 */ /* 0x002fce000f8e00ff */
[----:B------:R-:W-:-:S07]  /*1ca10*/  LEPC R20, `(.L_x_23134) ;  /* 0x000000001014794e */ /* 0x000fce0000000000 */
[----:B0--3--:R-:W-:Y:S05]  /*1ca20*/  CALL.ABS.NOINC R2 ;  /* 0x0000000002007343 */ /* 0x009fea0003c00000 */
.L_x_23134:
[----:B------:R-:W-:Y:S05]  /*1ca30*/  EXIT ;  /* 0x000000000000794d */ /* 0x000fea0003800000 */
.L_x_23133:
[----:B-1----:R-:W-:Y:S01]  /*1ca40*/  IMAD.U32 R5, R3, 0x10000, RZ ;  /* 0x0001000003057824 */ /* 0x002fe200078e00ff */
        /* <DEDUP_REMOVED lines=12> */
.L_x_23136:
[----:B------:R-:W-:Y:S05]  /*1cb10*/  BSYNC.RECONVERGENT B0 ;  /* 0x0000000000007941 */ /* 0x000fea0003800200 */
.L_x_23135:
[----:B------:R-:W-:-:S05]  /*1cb20*/  LOP3.LUT R3, R0, 0x80, R3, 0xf8, !PT ;  /* 0x0000008000037812 */ /* 0x000fca00078ef803 */
[----:B------:R-:W-:Y:S01]  /*1cb30*/  STG.E.U8 desc[UR36][R16.64], R3 ;  /* 0x0000000310007986 */ /* 0x000fe2000c101124 */
[----:B------:R-:W-:Y:S05]  /*1cb40*/  EXIT ;  /* 0x000000000000794d */ /* 0x000fea0003800000 */
.L_x_23132:
        /* <DEDUP_REMOVED lines=12> */
.L_x_23138:
[----:B------:R-:W-:Y:S01]  /*1cc10*/  IMAD.MOV.U32 R0, RZ, RZ, 0x7f ;  /* 0x0000007fff007424 */ /* 0x000fe200078e00ff */
[----:B------:R-:W-:-:S04]  /*1cc20*/  ISETP.GT.U32.AND P0, PT, R2, 0x7f800000, PT ;  /* 0x7f8000000200780c */ /* 0x000fc80003f04070 */
[----:B------:R-:W-:-:S09]  /*1cc30*/  SEL R0, R0, 0x7c, P0 ;  /* 0x0000007c00007807 */ /* 0x000fd20000000000 */
.L_x_23139:
[----:B------:R-:W-:Y:S05]  /*1cc40*/  BSYNC.RECONVERGENT B0 ;  /* 0x0000000000007941 */ /* 0x000fea0003800200 */
.L_x_23137:
[----:B------:R-:W-:-:S04]  /*1cc50*/  SHF.R.U32.HI R3, RZ, 0x18, R3 ;  /* 0x00000018ff037819 */ /* 0x000fc80000011603 */
[----:B------:R-:W-:-:S05]  /*1cc60*/  LOP3.LUT R3, R0, 0x80, R3, 0xf8, !PT ;  /* 0x0000008000037812 */ /* 0x000fca00078ef803 */
[----:B------:R-:W-:Y:S01]  /*1cc70*/  STG.E.U8 desc[UR36][R16.64], R3 ;  /* 0x0000000310007986 */ /* 0x000fe2000c101124 */
[----:B------:R-:W-:Y:S05]  /*1cc80*/  EXIT ;  /* 0x000000000000794d */ /* 0x000fea0003800000 */
.L_x_23131:
[----:B-1----:R-:W-:Y:S01]  /*1cc90*/  STG.E.U16 desc[UR36][R16.64], R3 ;  /* 0x0000000310007986 */ /* 0x002fe2000c101524 */
[----:B------:R-:W-:Y:S05]  /*1cca0*/  EXIT ;  /* 0x000000000000794d */ /* 0x000fea0003800000 */
.L_x_23140:
        /* <DEDUP_REMOVED lines=13> */
.L_x_27513:


//--------------------- .text._ZN2at6native27unrolled_elementwise_kernelIZZZNS0_49_GLOBAL__N__b919a28f_16_Normalization_cu_5c38458722batch_norm_elementwiseERKNS_6TensorES5_RKSt8optionalIS3_ES9_S5_S5_ENKUlvE0_clEvENKUlvE1_clEvEUlN3c108BFloat16EffffE_St5arrayIPcLm6EELi4E23TrivialOffsetCalculatorILi5EjESI_ILi1EjENS0_6memory12LoadWithCastILi5EEENSL_13StoreWithCastILi1EEEEEviT_T0_T2_T3_T4_T5_ --------------------------
	.section	.text._ZN2at6native27unrolled_elementwise_kernelIZZZNS0_49_GLOBAL__N__b919a28f_16_Normalization_cu_5c38458722batch_norm_elementwiseERKNS_6TensorES5_RKSt8optionalIS3_ES9_S5_S5_ENKUlvE0_clEvENKUlvE1_clEvEUlN3c108BFloat16EffffE_St5arrayIPcLm6EELi4E23TrivialOffsetCalculatorILi5EjESI_ILi1EjENS0_6memory12LoadWithCastILi5EEENSL_13StoreWithCastILi1EEEEEviT_T0_T2_T3_T4_T5_,"ax",@progbits
	.align	128
        .global         _ZN2at6native27unrolled_elementwise_kernelIZZZNS0_49_GLOBAL__N__b919a28f_16_Normalization_cu_5c38458722batch_norm_elementwiseERKNS_6TensorES5_RKSt8optionalIS3_ES9_S5_S5_ENKUlvE0_clEvENKUlvE1_clEvEUlN3c108BFloat16EffffE_St5arrayIPcLm6EELi4E23TrivialOffsetCalculatorILi5EjESI_ILi1EjENS0_6memory12LoadWithCastILi5EEENSL_13StoreWithCastILi1EEEEEviT_T0_T2_T3_T4_T5_
        .type           _ZN2at6native27unrolled_elementwise_kernelIZZZNS0_49_GLOBAL__N__b919a28f_16_Normalization_cu_5c38458722batch_norm_elementwiseERKNS_6TensorES5_RKSt8optionalIS3_ES9_S5_S5_ENKUlvE0_clEvENKUlvE1_clEvEUlN3c108BFloat16EffffE_St5arrayIPcLm6EELi4E23TrivialOffsetCalculatorILi5EjESI_ILi1EjENS0_6memory12LoadWithCastILi5EEENSL_13StoreWithCastILi1EEEEEviT_T0_T2_T3_T4_T5_,@function
        .size           _ZN2at6native27unrolled_elementwise_kernelIZZZNS0_49_GLOBAL__N__b919a28f_16_Normalization_cu_5c38458722batch_norm_elementwiseERKNS_6TensorES5_RKSt8optionalIS3_ES9_S5_S5_ENKUlvE0_clEvENKUlvE1_clEvEUlN3c108BFloat16EffffE_St5arrayIPcLm6EELi4E23TrivialOffsetCalculatorILi5EjESI_ILi1EjENS0_6memory12LoadWithCastILi5EEENSL_13StoreWithCastILi1EEEEEviT_T0_T2_T3_T4_T5_,(.L_x_27514 - _ZN2at6native27unrolled_elementwise_kernelIZZZNS0_49_GLOBAL__N__b919a28f_16_Normalization_cu_5c38458722batch_norm_elementwiseERKNS_6TensorES5_RKSt8optionalIS3_ES9_S5_S5_ENKUlvE0_clEvENKUlvE1_clEvEUlN3c108BFloat16EffffE_St5arrayIPcLm6EELi4E23TrivialOffsetCalculatorILi5EjESI_ILi1EjENS0_6memory12LoadWithCastILi5EEENSL_13StoreWithCastILi1EEEEEviT_T0_T2_T3_T4_T5_)
        .other          _ZN2at6native27unrolled_elementwise_kernelIZZZNS0_49_GLOBAL__N__b919a28f_16_Normalization_cu_5c38458722batch_norm_elementwiseERKNS_6TensorES5_RKSt8optionalIS3_ES9_S5_S5_ENKUlvE0_clEvENKUlvE1_clEvEUlN3c108BFloat16EffffE_St5arrayIPcLm6EELi4E23TrivialOffsetCalculatorILi5EjESI_ILi1EjENS0_6memory12LoadWithCastILi5EEENSL_13StoreWithCastILi1EEEEEviT_T0_T2_T3_T4_T5_,@"STO_CUDA_ENTRY STV_DEFAULT"
_ZN2at6native27unrolled_elementwise_kernelIZZZNS0_49_GLOBAL__N__b919a28f_16_Normalization_cu_5c38458722batch_norm_elementwiseERKNS_6TensorES5_RKSt8optionalIS3_ES9_S5_S5_ENKUlvE0_clEvENKUlvE1_clEvEUlN3c108BFloat16EffffE_St5arrayIPcLm6EELi4E23TrivialOffsetCalculatorILi5EjESI_ILi1EjENS0_6memory12LoadWithCastILi5EEENSL_13StoreWithCastILi1EEEEEviT_T0_T2_T3_T4_T5_:
.text._ZN2at6native27unrolled_elementwise_kernelIZZZNS0_49_GLOBAL__N__b919a28f_16_Normalization_cu_5c38458722batch_norm_elementwiseERKNS_6TensorES5_RKSt8optionalIS3_ES9_S5_S5_ENKUlvE0_clEvENKUlvE1_clEvEUlN3c108BFloat16EffffE_St5arrayIPcLm6EELi4E23TrivialOffsetCalculatorILi5EjESI_ILi1EjENS0_6memory12LoadWithCastILi5EEENSL_13StoreWithCastILi1EEEEEviT_T0_T2_T3_T4_T5_:
        /* <DEDUP_REMOVED lines=43> */
.L_x_23146:
[----:B------:R-:W2:Y:S02]  /*02b0*/  LDG.E.U8 R4, desc[UR36][R4.64] ;  /* 0x0000002404047981 */ /* 0x000ea4000c1e1100 */
[----:B--2---:R-:W-:-:S04]  /*02c0*/  I2FP.F32.U32 R0, R4 ;  /* 0x0000000400007245 */ /* 0x004fc80000201000 */
[----:B------:R-:W-:-:S04]  /*02d0*/  F2FP.BF16.F32.PACK_AB R0, RZ, R0 ;  /* 0x00000000ff00723e */ /* 0x000fc800000010ff */
[----:B------:R-:W-:Y:S01]  /*02e0*/  PRMT R16, R0, 0x7610, R16 ;  /* 0x0000761000107816 */ /* 0x000fe20000000010 */
[----:B------:R-:W-:Y:S06]  /*02f0*/  BRA `(.L_x_23148) ;  /* 0x0000000c00c47947 */ /* 0x000fec0003800000 */
.L_x_23145:
        /* <DEDUP_REMOVED lines=11> */
.L_x_23150:
[----:B------:R-:W2:Y:S02]  /*03b0*/  LDG.E R4, desc[UR36][R4.64] ;  /* 0x0000002404047981 */ /* 0x000ea4000c1e1900 */
[----:B--2---:R-:W-:-:S04]  /*03c0*/  I2FP.F32.S32 R0, R4 ;  /* 0x0000000400007245 */ /* 0x004fc80000201400 */
[----:B------:R-:W-:-:S04]  /*03d0*/  F2FP.BF16.F32.PACK_AB R0, RZ, R0 ;  /* 0x00000000ff00723e */ /* 0x000fc800000010ff */
[----:B------:R-:W-:Y:S01]  /*03e0*/  PRMT R16, R0, 0x7610, R16 ;  /* 0x0000761000107816 */ /* 0x000fe20000000010 */
[----:B------:R-:W-:Y:S06]  /*03f0*/  BRA `(.L_x_23148) ;  /* 0x0000000c00847947 */ /* 0x000fec0003800000 */
.L_x_23149:
[----:B------:R-:W2:Y:S02]  /*0400*/  LDG.E.U16 R4, desc[UR36][R4.64] ;  /* 0x0000002404047981 */ /* 0x000ea4000c1e1500 */
[----:B--2---:R-:W0:Y:S02]  /*0410*/  I2F.S16 R0, R4 ;  /* 0x0000000400007306 */ /* 0x004e240000101400 */
[----:B0-----:R-:W-:-:S04]  /*0420*/  F2FP.BF16.F32.PACK_AB R0, RZ, R0 ;  /* 0x00000000ff00723e */ /* 0x001fc800000010ff */
[----:B------:R-:W-:Y:S01]  /*0430*/  PRMT R16, R0, 0x7610, R16 ;  /* 0x0000761000107816 */ /* 0x000fe20000000010 */
[----:B------:R-:W-:Y:S06]  /*0440*/  BRA `(.L_x_23148) ;  /* 0x0000000c00707947 */ /* 0x000fec0003800000 */
.L_x_23144:
        /* <DEDUP_REMOVED lines=9> */
.L_x_23152:
[----:B------:R-:W2:Y:S02]  /*04e0*/  LDG.E.U16 R0, desc[UR36][R4.64] ;  /* 0x0000002404007981 */ /* 0x000ea4000c1e1500 */
[----:B--2---:R-:W-:-:S05]  /*04f0*/  HADD2.F32 R0, -RZ, R0.H0_H0 ;  /* 0x20000000ff007230 */ /* 0x004fca0000004100 */
[----:B------:R-:W-:-:S04]  /*0500*/  F2FP.BF16.F32.PACK_AB R0, RZ, R0 ;  /* 0x00000000ff00723e */ /* 0x000fc800000010ff */
[----:B------:R-:W-:Y:S01]  /*0510*/  PRMT R16, R0, 0x7610, R16 ;  /* 0x0000761000107816 */ /* 0x000fe20000000010 */
[----:B------:R-:W-:Y:S06]  /*0520*/  BRA `(.L_x_23148) ;  /* 0x0000000c00387947 */ /* 0x000fec0003800000 */
.L_x_23151:
        /* <DEDUP_REMOVED lines=9> */
.L_x_23154:
[----:B------:R-:W2:Y:S02]  /*05c0*/  LDG.E.U16 R4, desc[UR36][R4.64] ;  /* 0x0000002404047981 */ /* 0x000ea4000c1e1500 */
[----:B--2---:R-:W-:-:S05]  /*05d0*/  HADD2.F32 R0, -RZ, R4.H0_H0 ;  /* 0x20000004ff007230 */ /* 0x004fca0000004100 */
[----:B------:R-:W-:-:S04]  /*05e0*/  F2FP.BF16.F32.PACK_AB R0, RZ, R0 ;  /* 0x00000000ff00723e */ /* 0x000fc800000010ff */
[----:B------:R-:W-:Y:S01]  /*05f0*/  PRMT R16, R0, 0x7610, R16 ;  /* 0x0000761000107816 */ /* 0x000fe20000000010 */
[----:B------:R-:W-:Y:S06]  /*0600*/  BRA `(.L_x_23148) ;  /* 0x0000000c00007947 */ /* 0x000fec0003800000 */
.L_x_23153:
        /* <DEDUP_REMOVED lines=9> */
.L_x_23143:
        /* <DEDUP_REMOVED lines=14> */
.L_x_23157:
        /* <DEDUP_REMOVED lines=9> */
.L_x_23156:
        /* <DEDUP_REMOVED lines=27> */
.L_x_23159:
        /* <DEDUP_REMOVED lines=15> */
.L_x_23158:
[----:B------:R0:W5:Y:S01]  /*0ab0*/  LDG.E.U16 R16, desc[UR36][R4.64] ;  /* 0x0000002404107981 */ /* 0x000162000c1e1500 */
[----:B------:R-:W-:Y:S05]  /*0ac0*/  BRA `(.L_x_23148) ;  /* 0x0000000400d07947 */ /* 0x000fea0003800000 */
.L_x_23155:
        /* <DEDUP_REMOVED lines=13> */
.L_x_23162:
        /* <DEDUP_REMOVED lines=21> */
.L_x_23166:
[----:B------:R-:W-:Y:S05]  /*0cf0*/  BSYNC.RECONVERGENT B1 ;  /* 0x0000000000017941 */ /* 0x000fea0003800200 */
.L_x_23165:
[----:B------:R-:W-:Y:S01]  /*0d00*/  IMAD.SHL.U32 R0, R0, 0x100000, RZ ;  /* 0x0010000000007824 */ /* 0x000fe200078e00ff */
[----:B------:R-:W-:-:S04]  /*0d10*/  LEA R3, R3, 0x3b800000, 0x17 ;  /* 0x3b80000003037811 */ /* 0x000fc800078eb8ff */
[----:B------:R-:W-:-:S07]  /*0d20*/  LOP3.LUT R0, R3, R0, R7, 0xfe, !PT ;  /* 0x0000000003007212 */ /* 0x000fce00078efe07 */
.L_x_23164:
[----:B------:R-:W-:Y:S05]  /*0d30*/  BSYNC.RECONVERGENT B0 ;  /* 0x0000000000007941 */ /* 0x000fea0003800200 */
.L_x_23163:
[----:B------:R-:W-:-:S04]  /*0d40*/  F2FP.BF16.F32.PACK_AB R0, RZ, R0 ;  /* 0x00000000ff00723e */ /* 0x000fc800000010ff */
[----:B------:R-:W-:Y:S01]  /*0d50*/  PRMT R16, R0, 0x7610, R16 ;  /* 0x0000761000107816 */ /* 0x000fe20000000010 */
[----:B------:R-:W-:Y:S06]  /*0d60*/  BRA `(.L_x_23148) ;  /* 0x0000000400287947 */ /* 0x000fec0003800000 */
.L_x_23161:
        /* <DEDUP_REMOVED lines=21> */
.L_x_23170:
[----:B------:R-:W-:Y:S05]  /*0ec0*/  BSYNC.RECONVERGENT B1 ;  /* 0x0000000000017941 */ /* 0x000fea0003800200 */
.L_x_23169:
[----:B------:R-:W-:Y:S01]  /*0ed0*/  IMAD.SHL.U32 R0, R0, 0x200000, RZ ;  /* 0x0020000000007824 */ /* 0x000fe200078e00ff */
[----:B------:R-:W-:-:S04]  /*0ee0*/  LEA R3, R3, 0x37800000, 0x17 ;  /* 0x3780000003037811 */ /* 0x000fc800078eb8ff */
[----:B------:R-:W-:-:S07]  /*0ef0*/  LOP3.LUT R0, R3, R0, R7, 0xfe, !PT ;  /* 0x0000000003007212 */ /* 0x000fce00078efe07 */
.L_x_23168:
[----:B------:R-:W-:Y:S05]  /*0f00*/  BSYNC.RECONVERGENT B0 ;  /* 0x0000000000007941 */ /* 0x000fea0003800200 */
.L_x_23167:
[----:B------:R-:W-:-:S04]  /*0f10*/  F2FP.BF16.F32.PACK_AB R0, RZ, R0 ;  /* 0x00000000ff00723e */ /* 0x000fc800000010ff */
[----:B------:R-:W-:Y:S01]  /*0f20*/  PRMT R16, R0, 0x7610, R16 ;  /* 0x0000761000107816 */ /* 0x000fe20000000010 */
[----:B------:R-:W-:Y:S06]  /*0f30*/  BRA `(.L_x_23148) ;  /* 0x0000000000b47947 */ /* 0x000fec0003800000 */
.L_x_23160:
[----:B------:R-:W-:-:S09]  /*0f40*/  UISETP.NE.AND UP0, UPT, UR4, 0x1c, UPT ;  /* 0x0000001c0400788c */ /* 0x000fd2000bf05270 */
[----:B------:R-:W-:Y:S05]  /*0f50*/  BRA.U !UP0, `(.L_x_23171) ;  /* 0x00000001089c7547 */ /* 0x000fea000b800000 */
[----:B------:R-:W-:-:S09]  /*0f60*/  UISETP.NE.AND UP0, UPT, UR4, 0x1d, UPT ;  /* 0x0000001d0400788c */ /* 0x000fd2000bf05270 */
[----:B------:R-:W-:Y:S05]  /*0f70*/  BRA.U !UP0, `(.L_x_23172) ;  /* 0x0000000108807547 */ /* 0x000fea000b800000 */
[----:B------:R-:W-:-:S09]  /*0f80*/  UISETP.NE.AND UP0, UPT, UR4, 0x2c, UPT ;  /* 0x0000002c0400788c */ /* 0x000fd2000bf05270 */
[----:B------:R-:W-:Y:S05]  /*0f90*/  BRA.U !UP0, `(.L_x_23173) ;  /* 0x0000000108487547 */ /* 0x000fea000b800000 */
.L_x_23147:
        /* <DEDUP_REMOVED lines=16> */
.L_x_23174:
[----:B------:R-:W-:Y:S01]  /*10a0*/  PRMT R16, RZ, 0x7610, R16 ;  /* 0x00007610ff107816 */ /* 0x000fe20000000010 */
[----:B------:R-:W-:Y:S06]  /*10b0*/  BRA `(.L_x_23148) ;  /* 0x0000000000547947 */ /* 0x000fec0003800000 */
.L_x_23173:
        /* <DEDUP_REMOVED lines=8> */
.L_x_23176:
[----:B------:R-:W-:Y:S05]  /*1140*/  BSYNC.RECONVERGENT B0 ;  /* 0x0000000000007941 */ /* 0x000fea0003800200 */
.L_x_23175:
[----:B------:R-:W-:-:S04]  /*1150*/  F2FP.BF16.F32.PACK_AB R0, RZ, R0 ;  /* 0x00000000ff00723e */ /* 0x000fc800000010ff */
[----:B------:R-:W-:Y:S01]  /*1160*/  PRMT R16, R0, 0x7610, R16 ;  /* 0x0000761000107816 */ /* 0x000fe20000000010 */
[----:B------:R-:W-:Y:S06]  /*1170*/  BRA `(.L_x_23148) ;  /* 0x0000000000247947 */ /* 0x000fec0003800000 */
.L_x_23172:
[----:B------:R-:W2:Y:S02]  /*1180*/  LDG.E.64 R4, desc[UR36][R4.64] ;  /* 0x0000002404047981 */ /* 0x000ea4000c1e1b00 */
[----:B--2---:R-:W0:Y:S02]  /*1190*/  I2F.U64 R0, R4 ;  /* 0x0000000400007312 */ /* 0x004e240000301000 */
[----:B0-----:R-:W-:-:S04]  /*11a0*/  F2FP.BF16.F32.PACK_AB R0, RZ, R0 ;  /* 0x00000000ff00723e */ /* 0x001fc800000010ff */
[----:B------:R-:W-:Y:S01]  /*11b0*/  PRMT R16, R0, 0x7610, R16 ;  /* 0x0000761000107816 */ /* 0x000fe20000000010 */
[----:B------:R-:W-:Y:S06]  /*11c0*/  BRA `(.L_x_23148) ;  /* 0x0000000000107947 */ /* 0x000fec0003800000 */
.L_x_23171:
[----:B------:R-:W2:Y:S02]  /*11d0*/  LDG.E R4, desc[UR36][R4.64] ;  /* 0x0000002404047981 */ /* 0x000ea4000c1e1900 */
[----:B--2---:R-:W-:-:S04]  /*11e0*/  I2FP.F32.U32 R0, R4 ;  /* 0x0000000400007245 */ /* 0x004fc80000201000 */
[----:B------:R-:W-:-:S04]  /*11f0*/  F2FP.BF16.F32.PACK_AB R0, RZ, R0 ;  /* 0x00000000ff00723e */ /* 0x000fc800000010ff */
[----:B------:R-:W-:-:S07]  /*1200*/  PRMT R16, R0, 0x7610, R16 ;  /* 0x0000761000107816 */ /* 0x000fce0000000010 */
.L_x_23148:
        /* <DEDUP_REMOVED lines=20> */
.L_x_23181:
[----:B------:R-:W2:Y:S02]  /*1350*/  LDG.E.U8 R4, desc[UR36][R4.64] ;  /* 0x0000002404047981 */ /* 0x000ea4000c1e1100 */
[----:B--2---:R-:W-:Y:S01]  /*1360*/  I2FP.F32.U32 R34, R4 ;  /* 0x0000000400227245 */ /* 0x004fe20000201000 */
[----:B------:R-:W-:Y:S06]  /*1370*/  BRA `(.L_x_23183) ;  /* 0x0000000c00287947 */ /* 0x000fec0003800000 */
.L_x_23180:
        /* <DEDUP_REMOVED lines=9> */
.L_x_23185:
[----:B------:R-:W2:Y:S02]  /*1410*/  LDG.E R4, desc[UR36][R4.64] ;  /* 0x0000002404047981 */ /* 0x000ea4000c1e1900 */
[----:B--2---:R-:W-:Y:S01]  /*1420*/  I2FP.F32.S32 R34, R4 ;  /* 0x0000000400227245 */ /* 0x004fe20000201400 */
[----:B------:R-:W-:Y:S06]  /*1430*/  BRA `(.L_x_23183) ;  /* 0x0000000800f87947 */ /* 0x000fec0003800000 */
.L_x_23184:
[----:B------:R-:W2:Y:S02]  /*1440*/  LDG.E.U16 R4, desc[UR36][R4.64] ;  /* 0x0000002404047981 */ /* 0x000ea4000c1e1500 */
[----:B--2---:R2:W3:Y:S01]  /*1450*/  I2F.S16 R34, R4 ;  /* 0x0000000400227306 */ /* 0x0044e20000101400 */
[----:B------:R-:W-:Y:S05]  /*1460*/  BRA `(.L_x_23183) ;  /* 0x0000000800ec7947 */ /* 0x000fea0003800000 */
.L_x_23179:
        /* <DEDUP_REMOVED lines=8> */
.L_x_23187:
[----:B------:R-:W2:Y:S02]  /*14f0*/  LDG.E.U16 R4, desc[UR36][R4.64] ;  /* 0x0000002404047981 */ /* 0x000ea4000c1e1500 */
[----:B--2---:R-:W-:Y:S01]  /*1500*/  HADD2.F32 R34, -RZ, R4.H0_H0 ;  /* 0x20000004ff227230 */ /* 0x004fe20000004100 */
[----:B------:R-:W-:Y:S06]  /*1510*/  BRA `(.L_x_23183) ;  /* 0x0000000800c07947 */ /* 0x000fec0003800000 */
.L_x_23186:
        /* <DEDUP_REMOVED lines=8> */
.L_x_23189:
[----:B------:R-:W2:Y:S02]  /*15a0*/  LDG.E.U16 R4, desc[UR36][R4.64] ;  /* 0x0000002404047981 */ /* 0x000ea4000c1e1500 */
[----:B--2---:R-:W-:Y:S01]  /*15b0*/  HADD2.F32 R34, -RZ, R4.H0_H0 ;  /* 0x20000004ff227230 */ /* 0x004fe20000004100 */
[----:B------:R-:W-:Y:S06]  /*15c0*/  BRA `(.L_x_23183) ;  /* 0x0000000800947947 */ /* 0x000fec0003800000 */
.L_x_23188:
[----:B------:R-:W2:Y:S01]  /*15d0*/  LDG.E.64 R4, desc[UR36][R4.64] ;  /* 0x0000002404047981 */ /* 0x000ea2000c1e1b00 */
[----:B------:R-:W-:Y:S01]  /*15e0*/  UMOV UR4, 0xf0000000 ;  /* 0xf000000000047882 */ /* 0x000fe20000000000 */
[----:B------:R-:W-:Y:S01]  /*15f0*/  UMOV UR5, 0x380fffff ;  /* 0x380fffff00057882 */ /* 0x000fe20000000000 */
[----:B--2---:R-:W0:Y:S01]  /*1600*/  F2F.F32.F64 R34, R4 ;  /* 0x0000000400227310 */ /* 0x004e220000301000 */
[----:B------:R-:W-:-:S14]  /*1610*/  DSETP.GEU.AND P0, PT, |R4|, UR4, PT ;  /* 0x0000000404007e2a */ /* 0x000fdc000bf0e200 */
[----:B0-----:R-:W-:Y:S01]  /*1620*/  @!P0 FMUL R34, R34, 1.175494350822287508e-38 ;  /* 0x0080000022228820 */ /* 0x001fe20000400000 */
[----:B------:R-:W-:Y:S06]  /*1630*/  BRA `(.L_x_23183) ;  /* 0x0000000800787947 */ /* 0x000fec0003800000 */
.L_x_23178:
        /* <DEDUP_REMOVED lines=12> */
.L_x_23192:
[----:B------:R-:W2:Y:S01]  /*1700*/  LDG.E.64 R4, desc[UR36][R4.64] ;  /* 0x0000002404047981 */ /* 0x000ea2000c1e1b00 */
[----:B------:R-:W-:Y:S01]  /*1710*/  UMOV UR4, 0xf0000000 ;  /* 0xf000000000047882 */ /* 0x000fe20000000000 */
[----:B------:R-:W-:Y:S01]  /*1720*/  UMOV UR5, 0x380fffff ;  /* 0x380fffff00057882 */ /* 0x000fe20000000000 */
[----:B--2---:R-:W0:Y:S01]  /*1730*/  F2F.F32.F64 R34, R4 ;  /* 0x0000000400227310 */ /* 0x004e220000301000 */
[----:B------:R-:W-:-:S14]  /*1740*/  DSETP.GEU.AND P0, PT, |R4|, UR4, PT ;  /* 0x0000000404007e2a */ /* 0x000fdc000bf0e200 */
[----:B0-----:R-:W-:Y:S01]  /*1750*/  @!P0 FMUL R34, R34, 1.175494350822287508e-38 ;  /* 0x0080000022228820 */ /* 0x001fe20000400000 */
[----:B------:R-:W-:Y:S06]  /*1760*/  BRA `(.L_x_23183) ;  /* 0x00000008002c7947 */ /* 0x000fec0003800000 */
.L_x_23191:
        /* <DEDUP_REMOVED lines=25> */
.L_x_23194:
        /* <DEDUP_REMOVED lines=13> */
.L_x_23193:
[----:B------:R-:W2:Y:S02]  /*19d0*/  LDG.E.U16 R4, desc[UR36][R4.64] ;  /* 0x0000002404047981 */ /* 0x000ea4000c1e1500 */
[----:B--2---:R-:W-:Y:S01]  /*19e0*/  IMAD.U32 R34, R4, 0x10000, RZ ;  /* 0x0001000004227824 */ /* 0x004fe200078e00ff */
[----:B------:R-:W-:Y:S06]  /*19f0*/  BRA `(.L_x_23183) ;  /* 0x0000000400887947 */ /* 0x000fec0003800000 */
.L_x_23190:
        /* <DEDUP_REMOVED lines=11> */
.L_x_23197:
        /* <DEDUP_REMOVED lines=20> */
.L_x_23199:
[----:B------:R-:W-:Y:S05]  /*1bf0*/  BSYNC.RECONVERGENT B0 ;  /* 0x0000000000007941 */ /* 0x000fea0003800200 */
.L_x_23198:
[----:B------:R-:W-:Y:S01]  /*1c00*/  IMAD.SHL.U32 R0, R0, 0x100000, RZ ;  /* 0x0010000000007824 */ /* 0x000fe200078e00ff */
[----:B------:R-:W-:-:S04]  /*1c10*/  LEA R3, R3, 0x3b800000, 0x17 ;  /* 0x3b80000003037811 */ /* 0x000fc800078eb8ff */
[----:B------:R-:W-:Y:S01]  /*1c20*/  LOP3.LUT R34, R3, R0, R7, 0xfe, !PT ;  /* 0x0000000003227212 */ /* 0x000fe200078efe07 */
[----:B------:R-:W-:Y:S06]  /*1c30*/  BRA `(.L_x_23183) ;  /* 0x0000000000f87947 */ /* 0x000fec0003800000 */
.L_x_23196:
        /* <DEDUP_REMOVED lines=20> */
.L_x_23201:
[----:B------:R-:W-:Y:S05]  /*1d80*/  BSYNC.RECONVERGENT B0 ;  /* 0x0000000000007941 */ /* 0x000fea0003800200 */
.L_x_23200:
[----:B------:R-:W-:Y:S01]  /*1d90*/  IMAD.SHL.U32 R0, R0, 0x200000, RZ ;  /* 0x0020000000007824 */ /* 0x000fe200078e00ff */
[----:B------:R-:W-:-:S04]  /*1da0*/  LEA R3, R3, 0x37800000, 0x17 ;  /* 0x3780000003037811 */ /* 0x000fc800078eb8ff */
[----:B------:R-:W-:Y:S01]  /*1db0*/  LOP3.LUT R34, R3, R0, R7, 0xfe, !PT ;  /* 0x0000000003227212 */ /* 0x000fe200078efe07 */
[----:B------:R-:W-:Y:S06]  /*1dc0*/  BRA `(.L_x_23183) ;  /* 0x0000000000947947 */ /* 0x000fec0003800000 */
.L_x_23195:
[----:B------:R-:W-:-:S09]  /*1dd0*/  UISETP.NE.AND UP0, UPT, UR4, 0x1c, UPT ;  /* 0x0000001c0400788c */ /* 0x000fd2000bf05270 */
[----:B------:R-:W-:Y:S05]  /*1de0*/  BRA.U !UP0, `(.L_x_23202) ;  /* 0x0000000108847547 */ /* 0x000fea000b800000 */
[----:B------:R-:W-:-:S09]  /*1df0*/  UISETP.NE.AND UP0, UPT, UR4, 0x1d, UPT ;  /* 0x0000001d0400788c */ /* 0x000fd2000bf05270 */
[----:B------:R-:W-:Y:S05]  /*1e00*/  BRA.U !UP0, `(.L_x_23203) ;  /* 0x0000000108707547 */ /* 0x000fea000b800000 */
[----:B------:R-:W-:-:S09]  /*1e10*/  UISETP.NE.AND UP0, UPT, UR4, 0x2c, UPT ;  /* 0x0000002c0400788c */ /* 0x000fd2000bf05270 */
[----:B------:R-:W-:Y:S05]  /*1e20*/  BRA.U !UP0, `(.L_x_23204) ;  /* 0x0000000108487547 */ /* 0x000fea000b800000 */
.L_x_23182:
        /* <DEDUP_REMOVED lines=16> */
.L_x_23205:
[----:B------:R-:W-:Y:S01]  /*1f30*/  IMAD.MOV.U32 R34, RZ, RZ, RZ ;  /* 0x000000ffff227224 */ /* 0x000fe200078e00ff */
[----:B------:R-:W-:Y:S06]  /*1f40*/  BRA `(.L_x_23183) ;  /* 0x0000000000347947 */ /* 0x000fec0003800000 */
.L_x_23204:
        /* <DEDUP_REMOVED lines=8> */
.L_x_23203:
[----:B------:R-:W2:Y:S02]  /*1fd0*/  LDG.E.64 R4, desc[UR36][R4.64] ;  /* 0x0000002404047981 */ /* 0x000ea4000c1e1b00 */
[----:B--2---:R0:W1:Y:S01]  /*1fe0*/  I2F.U64 R34, R4 ;  /* 0x0000000400227312 */ /* 0x0040620000301000 */
[----:B------:R-:W-:Y:S05]  /*1ff0*/  BRA `(.L_x_23183) ;  /* 0x0000000000087947 */ /* 0x000fea0003800000 */
.L_x_23202:
[----:B------:R-:W2:Y:S02]  /*2000*/  LDG.E R4, desc[UR36][R4.64] ;  /* 0x0000002404047981 */ /* 0x000ea4000c1e1900 */
[----:B--2---:R-:W-:-:S07]  /*2010*/  I2FP.F32.U32 R34, R4 ;  /* 0x0000000400227245 */ /* 0x004fce0000201000 */
.L_x_23183:
[----:B------:R-:W-:Y:S05]  /*2020*/  BSYNC.RECONVERGENT B6 ;  /* 0x0000000000067941 */ /* 0x000fea0003800200 */
.L_x_23177:
        /* <DEDUP_REMOVED lines=20> */
.L_x_23210:
[----:B------:R-:W2:Y:S02]  /*2170*/  LDG.E.U8 R4, desc[UR36][R4.64] ;  /* 0x0000002404047981 */ /* 0x000ea4000c1e1100 */
[----:B--2---:R-:W-:Y:S01]  /*2180*/  I2FP.F32.U32 R17, R4 ;  /* 0x0000000400117245 */ /* 0x004fe20000201000 */
[----:B------:R-:W-:Y:S06]  /*2190*/  BRA `(.L_x_23212) ;  /* 0x0000000c00247947 */ /* 0x000fec0003800000 */
.L_x_23209:
        /* <DEDUP_REMOVED lines=9> */
.L_x_23214:
[----:B------:R-:W2:Y:S02]  /*2230*/  LDG.E R4, desc[UR36][R4.64] ;  /* 0x0000002404047981 */ /* 0x000ea4000c1e1900 */
[----:B--2---:R-:W-:Y:S01]  /*2240*/  I2FP.F32.S32 R17, R4 ;  /* 0x0000000400117245 */ /* 0x004fe20000201400 */
[----:B------:R-:W-:Y:S06]  /*2250*/  BRA `(.L_x_23212) ;  /* 0x0000000800f47947 */ /* 0x000fec0003800000 */
.L_x_23213:
[----:B------:R-:W2:Y:S02]  /*2260*/  LDG.E.U16 R4, desc[UR36][R4.64] ;  /* 0x0000002404047981 */ /* 0x000ea4000c1e1500 */
[----:B--2---:R0:W2:Y:S01]  /*2270*/  I2F.S16 R17, R4 ;  /* 0x0000000400117306 */ /* 0x0040a20000101400 */
[----:B------:R-:W-:Y:S05]  /*2280*/  BRA `(.L_x_23212) ;  /* 0x0000000800e87947 */ /* 0x000fea0003800000 */
.L_x_23208:
        /* <DEDUP_REMOVED lines=8> */
.L_x_23216:
[----:B------:R-:W2:Y:S02]  /*2310*/  LDG.E.U16 R4, desc[UR36][R4.64] ;  /* 0x0000002404047981 */ /* 0x000ea4000c1e1500 */
[----:B--2---:R-:W-:Y:S01]  /*2320*/  HADD2.F32 R17, -RZ, R4.H0_H0 ;  /* 0x20000004ff117230 */ /* 0x004fe20000004100 */
[----:B------:R-:W-:Y:S06]  /*2330*/  BRA `(.L_x_23212) ;  /* 0x0000000800bc7947 */ /* 0x000fec0003800000 */
.L_x_23215:
        /* <DEDUP_REMOVED lines=8> */
.L_x_23218:
[----:B------:R-:W2:Y:S02]  /*23c0*/  LDG.E.U16 R4, desc[UR36][R4.64] ;  /* 0x0000002404047981 */ /* 0x000ea4000c1e1500 */
[----:B--2---:R-:W-:Y:S01]  /*23d0*/  HADD2.F32 R17, -RZ, R4.H0_H0 ;  /* 0x20000004ff117230 */ /* 0x004fe20000004100 */
[----:B------:R-:W-:Y:S06]  /*23e0*/  BRA `(.L_x_23212) ;  /* 0x0000000800907947 */ /* 0x000fec0003800000 */
.L_x_23217:
[----:B------:R-:W2:Y:S01]  /*23f0*/  LDG.E.64 R4, desc[UR36][R4.64] ;  /* 0x0000002404047981 */ /* 0x000ea2000c1e1b00 */
[----:B------:R-:W-:Y:S01]  /*2400*/  UMOV UR4, 0xf0000000 ;  /* 0xf000000000047882 */ /* 0x000fe20000000000 */
[----:B------:R-:W-:Y:S01]  /*2410*/  UMOV UR5, 0x380fffff ;  /* 0x380fffff00057882 */ /* 0x000fe20000000000 */
[----:B--2---:R-:W0:Y:S01]  /*2420*/  F2F.F32.F64 R17, R4 ;  /* 0x0000000400117310 */ /* 0x004e220000301000 */
[----:B------:R-:W-:-:S14]  /*2430*/  DSETP.GEU.AND P0, PT, |R4|, UR4, PT ;  /* 0x0000000404007e2a */ /* 0x000fdc000bf0e200 */
[----:B0-----:R-:W-:Y:S01]  /*2440*/  @!P0 FMUL R17, R17, 1.175494350822287508e-38 ;  /* 0x0080000011118820 */ /* 0x001fe20000400000 */
[----:B------:R-:W-:Y:S06]  /*2450*/  BRA `(.L_x_23212) ;  /* 0x0000000800747947 */ /* 0x000fec0003800000 */
.L_x_23207:
        /* <DEDUP_REMOVED lines=12> */
.L_x_23221:
[----:B------:R-:W2:Y:S01]  /*2520*/  LDG.E.64 R4, desc[UR36][R4.64] ;  /* 0x0000002404047981 */ /* 0x000ea2000c1e1b00 */
[----:B------:R-:W-:Y:S01]  /*2530*/  UMOV UR4, 0xf0000000 ;  /* 0xf000000000047882 */ /* 0x000fe20000000000 */
[----:B------:R-:W-:Y:S01]  /*2540*/  UMOV UR5, 0x380fffff ;  /* 0x380fffff00057882 */ /* 0x000fe20000000000 */
[----:B--2---:R-:W0:Y:S01]  /*2550*/  F2F.F32.F64 R17, R4 ;  /* 0x0000000400117310 */ /* 0x004e220000301000 */
[----:B------:R-:W-:-:S14]  /*2560*/  DSETP.GEU.AND P0, PT, |R4|, UR4, PT ;  /* 0x0000000404007e2a */ /* 0x000fdc000bf0e200 */
[----:B0-----:R-:W-:Y:S01]  /*2570*/  @!P0 FMUL R17, R17, 1.175494350822287508e-38 ;  /* 0x0080000011118820 */ /* 0x001fe20000400000 */
[----:B------:R-:W-:Y:S06]  /*2580*/  BRA `(.L_x_23212) ;  /* 0x0000000800287947 */ /* 0x000fec0003800000 */
.L_x_23220:
        /* <DEDUP_REMOVED lines=25> */
.L_x_23223:
        /* <DEDUP_REMOVED lines=12> */
.L_x_23222:
[----:B------:R-:W2:Y:S02]  /*27e0*/  LDG.E.U16 R4, desc[UR36][R4.64] ;  /* 0x0000002404047981 */ /* 0x000ea4000c1e1500 */
[----:B--2---:R-:W-:Y:S01]  /*27f0*/  IMAD.U32 R17, R4, 0x10000, RZ ;  /* 0x0001000004117824 */ /* 0x004fe200078e00ff */
[----:B------:R-:W-:Y:S06]  /*2800*/  BRA `(.L_x_23212) ;  /* 0x0000000400887947 */ /* 0x000fec0003800000 */
.L_x_23219:
        /* <DEDUP_REMOVED lines=11> */
.L_x_23226:
        /* <DEDUP_REMOVED lines=20> */
.L_x_23228:
[----:B------:R-:W-:Y:S05]  /*2a00*/  BSYNC.RECONVERGENT B0 ;  /* 0x0000000000007941 */ /* 0x000fea0003800200 */
.L_x_23227:
[----:B------:R-:W-:Y:S01]  /*2a10*/  IMAD.SHL.U32 R0, R0, 0x100000, RZ ;  /* 0x0010000000007824 */ /* 0x000fe200078e00ff */
[----:B------:R-:W-:-:S04]  /*2a20*/  LEA R3, R3, 0x3b800000, 0x17 ;  /* 0x3b80000003037811 */ /* 0x000fc800078eb8ff */
[----:B------:R-:W-:Y:S01]  /*2a30*/  LOP3.LUT R17, R3, R0, R17, 0xfe, !PT ;  /* 0x0000000003117212 */ /* 0x000fe200078efe11 */
[----:B------:R-:W-:Y:S06]  /*2a40*/  BRA `(.L_x_23212) ;  /* 0x0000000000f87947 */ /* 0x000fec0003800000 */
.L_x_23225:
        /* <DEDUP_REMOVED lines=20> */
.L_x_23230:
[----:B------:R-:W-:Y:S05]  /*2b90*/  BSYNC.RECONVERGENT B0 ;  /* 0x0000000000007941 */ /* 0x000fea0003800200 */
.L_x_23229:
[----:B------:R-:W-:Y:S01]  /*2ba0*/  IMAD.SHL.U32 R0, R0, 0x200000, RZ ;  /* 0x0020000000007824 */ /* 0x000fe200078e00ff */
[----:B------:R-:W-:-:S04]  /*2bb0*/  LEA R3, R3, 0x37800000, 0x17 ;  /* 0x3780000003037811 */ /* 0x000fc800078eb8ff */
[----:B------:R-:W-:Y:S01]  /*2bc0*/  LOP3.LUT R17, R3, R0, R17, 0xfe, !PT ;  /* 0x0000000003117212 */ /* 0x000fe200078efe11 */
[----:B------:R-:W-:Y:S06]  /*2bd0*/  BRA `(.L_x_23212) ;  /* 0x0000000000947947 */ /* 0x000fec0003800000 */
.L_x_23224:
[----:B------:R-:W-:-:S09]  /*2be0*/  UISETP.NE.AND UP0, UPT, UR4, 0x1c, UPT ;  /* 0x0000001c0400788c */ /* 0x000fd2000bf05270 */
[----:B------:R-:W-:Y:S05]  /*2bf0*/  BRA.U !UP0, `(.L_x_23231) ;  /* 0x0000000108847547 */ /* 0x000fea000b800000 */
[----:B------:R-:W-:-:S09]  /*2c00*/  UISETP.NE.AND UP0, UPT, UR4, 0x1d, UPT ;  /* 0x0000001d0400788c */ /* 0x000fd2000bf05270 */
[----:B------:R-:W-:Y:S05]  /*2c10*/  BRA.U !UP0, `(.L_x_23232) ;  /* 0x0000000108707547 */ /* 0x000fea000b800000 */
[----:B------:R-:W-:-:S09]  /*2c20*/  UISETP.NE.AND UP0, UPT, UR4, 0x2c, UPT ;  /* 0x0000002c0400788c */ /* 0x000fd2000bf05270 */
[----:B------:R-:W-:Y:S05]  /*2c30*/  BRA.U !UP0, `(.L_x_23233) ;  /* 0x0000000108487547 */ /* 0x000fea000b800000 */
.L_x_23211:
        /* <DEDUP_REMOVED lines=16> */
.L_x_23234:
[----:B------:R-:W-:Y:S01]  /*2d40*/  IMAD.MOV.U32 R17, RZ, RZ, RZ ;  /* 0x000000ffff117224 */ /* 0x000fe200078e00ff */
[----:B------:R-:W-:Y:S06]  /*2d50*/  BRA `(.L_x_23212) ;  /* 0x0000000000347947 */ /* 0x000fec0003800000 */
.L_x_23233:
        /* <DEDUP_REMOVED lines=8> */
.L_x_23232:
[----:B------:R-:W2:Y:S02]  /*2de0*/  LDG.E.64 R4, desc[UR36][R4.64] ;  /* 0x0000002404047981 */ /* 0x000ea4000c1e1b00 */
[----:B--2---:R0:W2:Y:S01]  /*2df0*/  I2F.U64 R17, R4 ;  /* 0x0000000400117312 */ /* 0x0040a20000301000 */
[----:B------:R-:W-:Y:S05]  /*2e00*/  BRA `(.L_x_23212) ;  /* 0x0000000000087947 */ /* 0x000fea0003800000 */
.L_x_23231:
[----:B------:R-:W2:Y:S02]  /*2e10*/  LDG.E R4, desc[UR36][R4.64] ;  /* 0x0000002404047981 */ /* 0x000ea4000c1e1900 */
[----:B--2---:R-:W-:-:S07]  /*2e20*/  I2FP.F32.U32 R17, R4 ;  /* 0x0000000400117245 */ /* 0x004fce0000201000 */
.L_x_23212:
[----:B------:R-:W-:Y:S05]  /*2e30*/  BSYNC.RECONVERGENT B6 ;  /* 0x0000000000067941 */ /* 0x000fea0003800200 */
.L_x_23206:
        /* <DEDUP_REMOVED lines=20> */
.L_x_23239:
[----:B------:R-:W4:Y:S02]  /*2f80*/  LDG.E.U8 R4, desc[UR36][R4.64] ;  /* 0x0000002404047981 */ /* 0x000f24000c1e1100 */
[----:B----4-:R-:W-:Y:S01]  /*2f90*/  I2FP.F32.U32 R18, R4 ;  /* 0x0000000400127245 */ /* 0x010fe20000201000 */
[----:B------:R-:W-:Y:S06]  /*2fa0*/  BRA `(.L_x_23241) ;  /* 0x0000000c00287947 */ /* 0x000fec0003800000 */
.L_x_23238:
        /* <DEDUP_REMOVED lines=9> */
.L_x_23243:
[----:B------:R-:W4:Y:S02]  /*3040*/  LDG.E R4, desc[UR36][R4.64] ;  /* 0x0000002404047981 */ /* 0x000f24000c1e1900 */
[----:B----4-:R-:W-:Y:S01]  /*3050*/  I2FP.F32.S32 R18, R4 ;  /* 0x0000000400127245 */ /* 0x010fe20000201400 */
[----:B------:R-:W-:Y:S06]  /*3060*/  BRA `(.L_x_23241) ;  /* 0x0000000800f87947 */ /* 0x000fec0003800000 */
.L_x_23242:
[----:B------:R-:W4:Y:S02]  /*3070*/  LDG.E.U16 R4, desc[UR36][R4.64] ;  /* 0x0000002404047981 */ /* 0x000f24000c1e1500 */
[----:B----4-:R0:W4:Y:S01]  /*3080*/  I2F.S16 R18, R4 ;  /* 0x0000000400127306 */ /* 0x0101220000101400 */
[----:B------:R-:W-:Y:S05]  /*3090*/  BRA `(.L_x_23241) ;  /* 0x0000000800ec7947 */ /* 0x000fea0003800000 */
.L_x_23237:
        /* <DEDUP_REMOVED lines=8> */
.L_x_23245:
[----:B------:R-:W4:Y:S02]  /*3120*/  LDG.E.U16 R4, desc[UR36][R4.64] ;  /* 0x0000002404047981 */ /* 0x000f24000c1e1500 */
[----:B----4-:R-:W-:Y:S01]  /*3130*/  HADD2.F32 R18, -RZ, R4.H0_H0 ;  /* 0x20000004ff127230 */ /* 0x010fe20000004100 */
[----:B------:R-:W-:Y:S06]  /*3140*/  BRA `(.L_x_23241) ;  /* 0x0000000800c07947 */ /* 0x000fec0003800000 */
.L_x_23244:
        /* <DEDUP_REMOVED lines=8> */
.L_x_23247:
[----:B------:R-:W4:Y:S02]  /*31d0*/  LDG.E.U16 R4, desc[UR36][R4.64] ;  /* 0x0000002404047981 */ /* 0x000f24000c1e1500 */
[----:B----4-:R-:W-:Y:S01]  /*31e0*/  HADD2.F32 R18, -RZ, R4.H0_H0 ;  /* 0x20000004ff127230 */ /* 0x010fe20000004100 */
[----:B------:R-:W-:Y:S06]  /*31f0*/  BRA `(.L_x_23241) ;  /* 0x0000000800947947 */ /* 0x000fec0003800000 */
.L_x_23246:
[----:B------:R-:W4:Y:S01]  /*3200*/  LDG.E.64 R4, desc[UR36][R4.64] ;  /* 0x0000002404047981 */ /* 0x000f22000c1e1b00 */
[----:B------:R-:W-:Y:S01]  /*3210*/  UMOV UR4, 0xf0000000 ;  /* 0xf000000000047882 */ /* 0x000fe20000000000 */
[----:B------:R-:W-:Y:S01]  /*3220*/  UMOV UR5, 0x380fffff ;  /* 0x380fffff00057882 */ /* 0x000fe20000000000 */
[----:B----4-:R-:W0:Y:S01]  /*3230*/  F2F.F32.F64 R18, R4 ;  /* 0x0000000400127310 */ /* 0x010e220000301000 */
[----:B------:R-:W-:-:S14]  /*3240*/  DSETP.GEU.AND P0, PT, |R4|, UR4, PT ;  /* 0x0000000404007e2a */ /* 0x000fdc000bf0e200 */
[----:B0-----:R-:W-:Y:S01]  /*3250*/  @!P0 FMUL R18, R18, 1.175494350822287508e-38 ;  /* 0x0080000012128820 */ /* 0x001fe20000400000 */
[----:B------:R-:W-:Y:S06]  /*3260*/  BRA `(.L_x_23241) ;  /* 0x0000000800787947 */ /* 0x000fec0003800000 */
.L_x_23236:
        /* <DEDUP_REMOVED lines=12> */
.L_x_23250:
[----:B------:R-:W4:Y:S01]  /*3330*/  LDG.E.64 R4, desc[UR36][R4.64] ;  /* 0x0000002404047981 */ /* 0x000f22000c1e1b00 */
[----:B------:R-:W-:Y:S01]  /*3340*/  UMOV UR4, 0xf0000000 ;  /* 0xf000000000047882 */ /* 0x000fe20000000000 */
[----:B------:R-:W-:Y:S01]  /*3350*/  UMOV UR5, 0x380fffff ;  /* 0x380fffff00057882 */ /* 0x000fe20000000000 */
[----:B----4-:R-:W0:Y:S01]  /*3360*/  F2F.F32.F64 R18, R4 ;  /* 0x0000000400127310 */ /* 0x010e220000301000 */
[----:B------:R-:W-:-:S14]  /*3370*/  DSETP.GEU.AND P0, PT, |R4|, UR4, PT ;  /* 0x0000000404007e2a */ /* 0x000fdc000bf0e200 */
[----:B0-----:R-:W-:Y:S01]  /*3380*/  @!P0 FMUL R18, R18, 1.175494350822287508e-38 ;  /* 0x0080000012128820 */ /* 0x001fe20000400000 */
[----:B------:R-:W-:Y:S06]  /*3390*/  BRA `(.L_x_23241) ;  /* 0x00000008002c7947 */ /* 0x000fec0003800000 */
.L_x_23249:
        /* <DEDUP_REMOVED lines=25> */
.L_x_23252:
        /* <DEDUP_REMOVED lines=13> */
.L_x_23251:
[----:B------:R-:W4:Y:S02]  /*3600*/  LDG.E.U16 R4, desc[UR36][R4.64] ;  /* 0x0000002404047981 */ /* 0x000f24000c1e1500 */
[----:B----4-:R-:W-:Y:S01]  /*3610*/  IMAD.U32 R18, R4, 0x10000, RZ ;  /* 0x0001000004127824 */ /* 0x010fe200078e00ff */
[----:B------:R-:W-:Y:S06]  /*3620*/  BRA `(.L_x_23241) ;  /* 0x0000000400887947 */ /* 0x000fec0003800000 */
.L_x_23248:
        /* <DEDUP_REMOVED lines=11> */
.L_x_23255:
        /* <DEDUP_REMOVED lines=20> */
.L_x_23257:
[----:B------:R-:W-:Y:S05]  /*3820*/  BSYNC.RECONVERGENT B0 ;  /* 0x0000000000007941 */ /* 0x000fea0003800200 */
.L_x_23256:
[----:B------:R-:W-:Y:S01]  /*3830*/  IMAD.SHL.U32 R0, R0, 0x100000, RZ ;  /* 0x0010000000007824 */ /* 0x000fe200078e00ff */
[----:B------:R-:W-:-:S04]  /*3840*/  LEA R3, R3, 0x3b800000, 0x17 ;  /* 0x3b80000003037811 */ /* 0x000fc800078eb8ff */
[----:B------:R-:W-:Y:S01]  /*3850*/  LOP3.LUT R18, R3, R0, R7, 0xfe, !PT ;  /* 0x0000000003127212 */ /* 0x000fe200078efe07 */
[----:B------:R-:W-:Y:S06]  /*3860*/  BRA `(.L_x_23241) ;  /* 0x0000000000f87947 */ /* 0x000fec0003800000 */
.L_x_23254:
        /* <DEDUP_REMOVED lines=20> */
.L_x_23259:
[----:B------:R-:W-:Y:S05]  /*39b0*/  BSYNC.RECONVERGENT B0 ;  /* 0x0000000000007941 */ /* 0x000fea0003800200 */
.L_x_23258:
[----:B------:R-:W-:Y:S01]  /*39c0*/  IMAD.SHL.U32 R0, R0, 0x200000, RZ ;  /* 0x0020000000007824 */ /* 0x000fe200078e00ff */
[----:B------:R-:W-:-:S04]  /*39d0*/  LEA R3, R3, 0x37800000, 0x17 ;  /* 0x3780000003037811 */ /* 0x000fc800078eb8ff */
[----:B------:R-:W-:Y:S01]  /*39e0*/  LOP3.LUT R18, R3, R0, R7, 0xfe, !PT ;  /* 0x0000000003127212 */ /* 0x000fe200078efe07 */
[----:B------:R-:W-:Y:S06]  /*39f0*/  BRA `(.L_x_23241) ;  /* 0x0000000000947947 */ /* 0x000fec0003800000 */
.L_x_23253:
[----:B------:R-:W-:-:S09]  /*3a00*/  UISETP.NE.AND UP0, UPT, UR4, 0x1c, UPT ;  /* 0x0000001c0400788c */ /* 0x000fd2000bf05270 */
[----:B------:R-:W-:Y:S05]  /*3a10*/  BRA.U !UP0, `(.L_x_23260) ;  /* 0x0000000108847547 */ /* 0x000fea000b800000 */
[----:B------:R-:W-:-:S09]  /*3a20*/  UISETP.NE.AND UP0, UPT, UR4, 0x1d, UPT ;  /* 0x0000001d0400788c */ /* 0x000fd2000bf05270 */
[----:B------:R-:W-:Y:S05]  /*3a30*/  BRA.U !UP0, `(.L_x_23261) ;  /* 0x0000000108707547 */ /* 0x000fea000b800000 */
[----:B------:R-:W-:-:S09]  /*3a40*/  UISETP.NE.AND UP0, UPT, UR4, 0x2c, UPT ;  /* 0x0000002c0400788c */ /* 0x000fd2000bf05270 */
[----:B------:R-:W-:Y:S05]  /*3a50*/  BRA.U !UP0, `(.L_x_23262) ;  /* 0x0000000108487547 */ /* 0x000fea000b800000 */
.L_x_23240:
        /* <DEDUP_REMOVED lines=16> */
.L_x_23263:
[----:B------:R-:W-:Y:S01]  /*3b60*/  IMAD.MOV.U32 R18, RZ, RZ, RZ ;  /* 0x000000ffff127224 */ /* 0x000fe200078e00ff */
[----:B------:R-:W-:Y:S06]  /*3b70*/  BRA `(.L_x_23241) ;  /* 0x0000000000347947 */ /* 0x000fec0003800000 */
.L_x_23262:
        /* <DEDUP_REMOVED lines=8> */
.L_x_23261:
[----:B------:R-:W4:Y:S02]  /*3c00*/  LDG.E.64 R4, desc[UR36][R4.64] ;  /* 0x0000002404047981 */ /* 0x000f24000c1e1b00 */
[----:B----4-:R0:W4:Y:S01]  /*3c10*/  I2F.U64 R18, R4 ;  /* 0x0000000400127312 */ /* 0x0101220000301000 */
[----:B------:R-:W-:Y:S05]  /*3c20*/  BRA `(.L_x_23241) ;  /* 0x0000000000087947 */ /* 0x000fea0003800000 */
.L_x_23260:
[----:B------:R-:W4:Y:S02]  /*3c30*/  LDG.E R4, desc[UR36][R4.64] ;  /* 0x0000002404047981 */ /* 0x000f24000c1e1900 */
[----:B----4-:R-:W-:-:S07]  /*3c40*/  I2FP.F32.U32 R18, R4 ;  /* 0x0000000400127245 */ /* 0x010fce0000201000 */
.L_x_23241:
[----:B------:R-:W-:Y:S05]  /*3c50*/  BSYNC.RECONVERGENT B6 ;  /* 0x0000000000067941 */ /* 0x000fea0003800200 */
.L_x_23235:
        /* <DEDUP_REMOVED lines=20> */
.L_x_23268:
[----:B------:R-:W2:Y:S02]  /*3da0*/  LDG.E.U8 R4, desc[UR36][R4.64] ;  /* 0x0000002404047981 */ /* 0x000ea4000c1e1100 */
[----:B--2---:R-:W-:Y:S01]  /*3db0*/  I2FP.F32.U32 R22, R4 ;  /* 0x0000000400167245 */ /* 0x004fe20000201000 */
[----:B------:R-:W-:Y:S06]  /*3dc0*/  BRA `(.L_x_23270) ;  /* 0x0000000c00287947 */ /* 0x000fec0003800000 */
.L_x_23267:
        /* <DEDUP_REMOVED lines=9> */
.L_x_23272:
[----:B------:R-:W2:Y:S02]  /*3e60*/  LDG.E R4, desc[UR36][R4.64] ;  /* 0x0000002404047981 */ /* 0x000ea4000c1e1900 */
[----:B--2---:R-:W-:Y:S01]  /*3e70*/  I2FP.F32.S32 R22, R4 ;  /* 0x0000000400167245 */ /* 0x004fe20000201400 */
[----:B------:R-:W-:Y:S06]  /*3e80*/  BRA `(.L_x_23270) ;  /* 0x0000000800f87947 */ /* 0x000fec0003800000 */
.L_x_23271:
[----:B------:R-:W2:Y:S02]  /*3e90*/  LDG.E.U16 R4, desc[UR36][R4.64] ;  /* 0x0000002404047981 */ /* 0x000ea4000c1e1500 */
[----:B--2---:R0:W1:Y:S01]  /*3ea0*/  I2F.S16 R22, R4 ;  /* 0x0000000400167306 */ /* 0x0040620000101400 */
[----:B------:R-:W-:Y:S05]  /*3eb0*/  BRA `(.L_x_23270) ;  /* 0x0000000800ec7947 */ /* 0x000fea0003800000 */
.L_x_23266:
        /* <DEDUP_REMOVED lines=8> */
.L_x_23274:
[----:B------:R-:W2:Y:S02]  /*3f40*/  LDG.E.U16 R4, desc[UR36][R4.64] ;  /* 0x0000002404047981 */ /* 0x000ea4000c1e1500 */
[----:B--2---:R-:W-:Y:S01]  /*3f50*/  HADD2.F32 R22, -RZ, R4.H0_H0 ;  /* 0x20000004ff167230 */ /* 0x004fe20000004100 */
[----:B------:R-:W-:Y:S06]  /*3f60*/  BRA `(.L_x_23270) ;  /* 0x0000000800c07947 */ /* 0x000fec0003800000 */
.L_x_23273:
        /* <DEDUP_REMOVED lines=8> */
.L_x_23276:
[----:B------:R-:W2:Y:S02]  /*3ff0*/  LDG.E.U16 R4, desc[UR36][R4.64] ;  /* 0x0000002404047981 */ /* 0x000ea4000c1e1500 */
[----:B--2---:R-:W-:Y:S01]  /*4000*/  HADD2.F32 R22, -RZ, R4.H0_H0 ;  /* 0x20000004ff167230 */ /* 0x004fe20000004100 */
[----:B------:R-:W-:Y:S06]  /*4010*/  BRA `(.L_x_23270) ;  /* 0x0000000800947947 */ /* 0x000fec0003800000 */
.L_x_23275:
[----:B------:R-:W2:Y:S01]  /*4020*/  LDG.E.64 R4, desc[UR36][R4.64] ;  /* 0x0000002404047981 */ /* 0x000ea2000c1e1b00 */
[----:B------:R-:W-:Y:S01]  /*4030*/  UMOV UR4, 0xf0000000 ;  /* 0xf000000000047882 */ /* 0x000fe20000000000 */
[----:B------:R-:W-:Y:S01]  /*4040*/  UMOV UR5, 0x380fffff ;  /* 0x380fffff00057882 */ /* 0x000fe20000000000 */
[----:B--2---:R-:W0:Y:S01]  /*4050*/  F2F.F32.F64 R22, R4 ;  /* 0x0000000400167310 */ /* 0x004e220000301000 */
[----:B------:R-:W-:-:S14]  /*4060*/  DSETP.GEU.AND P0, PT, |R4|, UR4, PT ;  /* 0x0000000404007e2a */ /* 0x000fdc000bf0e200 */
[----:B0-----:R-:W-:Y:S01]  /*4070*/  @!P0 FMUL R22, R22, 1.175494350822287508e-38 ;  /* 0x0080000016168820 */ /* 0x001fe20000400000 */
[----:B------:R-:W-:Y:S06]  /*4080*/  BRA `(.L_x_23270) ;  /* 0x0000000800787947 */ /* 0x000fec0003800000 */
.L_x_23265:
        /* <DEDUP_REMOVED lines=12> */
.L_x_23279:
[----:B------:R-:W2:Y:S01]  /*4150*/  LDG.E.64 R4, desc[UR36][R4.64] ;  /* 0x0000002404047981 */ /* 0x000ea2000c1e1b00 */
[----:B------:R-:W-:Y:S01]  /*4160*/  UMOV UR4, 0xf0000000 ;  /* 0xf000000000047882 */ /* 0x000fe20000000000 */
[----:B------:R-:W-:Y:S01]  /*4170*/  UMOV UR5, 0x380fffff ;  /* 0x380fffff00057882 */ /* 0x000fe20000000000 */
[----:B--2---:R-:W0:Y:S01]  /*4180*/  F2F.F32.F64 R22, R4 ;  /* 0x0000000400167310 */ /* 0x004e220000301000 */
[----:B------:R-:W-:-:S14]  /*4190*/  DSETP.GEU.AND P0, PT, |R4|, UR4, PT ;  /* 0x0000000404007e2a */ /* 0x000fdc000bf0e200 */
[----:B0-----:R-:W-:Y:S01]  /*41a0*/  @!P0 FMUL R22, R22, 1.175494350822287508e-38 ;  /* 0x0080000016168820 */ /* 0x001fe20000400000 */
[----:B------:R-:W-:Y:S06]  /*41b0*/  BRA `(.L_x_23270) ;  /* 0x00000008002c7947 */ /* 0x000fec0003800000 */
.L_x_23278:
        /* <DEDUP_REMOVED lines=25> */
.L_x_23281:
        /* <DEDUP_REMOVED lines=13> */
.L_x_23280:
[----:B------:R-:W2:Y:S02]  /*4420*/  LDG.E.U16 R4, desc[UR36][R4.64] ;  /* 0x0000002404047981 */ /* 0x000ea4000c1e1500 */
[----:B--2---:R-:W-:Y:S01]  /*4430*/  IMAD.U32 R22, R4, 0x10000, RZ ;  /* 0x0001000004167824 */ /* 0x004fe200078e00ff */
[----:B------:R-:W-:Y:S06]  /*4440*/  BRA `(.L_x_23270) ;  /* 0x0000000400887947 */ /* 0x000fec0003800000 */
.L_x_23277:
        /* <DEDUP_REMOVED lines=11> */
.L_x_23284:
        /* <DEDUP_REMOVED lines=20> */
.L_x_23286:
[----:B------:R-:W-:Y:S05]  /*4640*/  BSYNC.RECONVERGENT B0 ;  /* 0x0000000000007941 */ /* 0x000fea0003800200 */
.L_x_23285:
[----:B------:R-:W-:Y:S01]  /*4650*/  IMAD.SHL.U32 R0, R0, 0x100000, RZ ;  /* 0x0010000000007824 */ /* 0x000fe200078e00ff */
[----:B------:R-:W-:-:S04]  /*4660*/  LEA R3, R3, 0x3b800000, 0x17 ;  /* 0x3b80000003037811 */ /* 0x000fc800078eb8ff */
[----:B------:R-:W-:Y:S01]  /*4670*/  LOP3.LUT R22, R3, R0, R7, 0xfe, !PT ;  /* 0x0000000003167212 */ /* 0x000fe200078efe07 */
[----:B------:R-:W-:Y:S06]  /*4680*/  BRA `(.L_x_23270) ;  /* 0x0000000000f87947 */ /* 0x000fec0003800000 */
.L_x_23283:
        /* <DEDUP_REMOVED lines=20> */
.L_x_23288:
[----:B------:R-:W-:Y:S05]  /*47d0*/  BSYNC.RECONVERGENT B0 ;  /* 0x0000000000007941 */ /* 0x000fea0003800200 */
.L_x_23287:
[----:B------:R-:W-:Y:S01]  /*47e0*/  IMAD.SHL.U32 R0, R0, 0x200000, RZ ;  /* 0x0020000000007824 */ /* 0x000fe200078e00ff */
[----:B------:R-:W-:-:S04]  /*47f0*/  LEA R3, R3, 0x37800000, 0x17 ;  /* 0x3780000003037811 */ /* 0x000fc800078eb8ff */
[----:B------:R-:W-:Y:S01]  /*4800*/  LOP3.LUT R22, R3, R0, R7, 0xfe, !PT ;  /* 0x0000000003167212 */ /* 0x000fe200078efe07 */
[----:B------:R-:W-:Y:S06]  /*4810*/  BRA `(.L_x_23270) ;  /* 0x0000000000947947 */ /* 0x000fec0003800000 */
.L_x_23282:
[----:B------:R-:W-:-:S09]  /*4820*/  UISETP.NE.AND UP0, UPT, UR4, 0x1c, UPT ;  /* 0x0000001c0400788c */ /* 0x000fd2000bf05270 */
[----:B------:R-:W-:Y:S05]  /*4830*/  BRA.U !UP0, `(.L_x_23289) ;  /* 0x0000000108847547 */ /* 0x000fea000b800000 */
[----:B------:R-:W-:-:S09]  /*4840*/  UISETP.NE.AND UP0, UPT, UR4, 0x1d, UPT ;  /* 0x0000001d0400788c */ /* 0x000fd2000bf05270 */
[----:B------:R-:W-:Y:S05]  /*4850*/  BRA.U !UP0, `(.L_x_23290) ;  /* 0x0000000108707547 */ /* 0x000fea000b800000 */
[----:B------:R-:W-:-:S09]  /*4860*/  UISETP.NE.AND UP0, UPT, UR4, 0x2c, UPT ;  /* 0x0000002c0400788c */ /* 0x000fd2000bf05270 */
[----:B------:R-:W-:Y:S05]  /*4870*/  BRA.U !UP0, `(.L_x_23291) ;  /* 0x0000000108487547 */ /* 0x000fea000b800000 */
.L_x_23269:
        /* <DEDUP_REMOVED lines=16> */
.L_x_23292:
[----:B------:R-:W-:Y:S01]  /*4980*/  IMAD.MOV.U32 R22, RZ, RZ, RZ ;  /* 0x000000ffff167224 */ /* 0x000fe200078e00ff */
[----:B------:R-:W-:Y:S06]  /*4990*/  BRA `(.L_x_23270) ;  /* 0x0000000000347947 */ /* 0x000fec0003800000 */
.L_x_23291:
        /* <DEDUP_REMOVED lines=8> */
.L_x_23290:
[----:B------:R-:W2:Y:S02]  /*4a20*/  LDG.E.64 R22, desc[UR36][R4.64] ;  /* 0x0000002404167981 */ /* 0x000ea4000c1e1b00 */
[----:B--2---:R0:W1:Y:S01]  /*4a30*/  I2F.U64 R22, R22 ;  /* 0x0000001600167312 */ /* 0x0040620000301000 */
[----:B------:R-:W-:Y:S05]  /*4a40*/  BRA `(.L_x_23270) ;  /* 0x0000000000087947 */ /* 0x000fea0003800000 */
.L_x_23289:
[----:B------:R-:W2:Y:S02]  /*4a50*/  LDG.E R4, desc[UR36][R4.64] ;  /* 0x0000002404047981 */ /* 0x000ea4000c1e1900 */
[----:B--2---:R-:W-:-:S07]  /*4a60*/  I2FP.F32.U32 R22, R4 ;  /* 0x0000000400167245 */ /* 0x004fce0000201000 */
.L_x_23270:
[----:B------:R-:W-:Y:S05]  /*4a70*/  BSYNC.RECONVERGENT B6 ;  /* 0x0000000000067941 */ /* 0x000fea0003800200 */
.L_x_23264:
[----:B------:R-:W-:-:S07]  /*4a80*/  VIADD R33, R35, 0x80 ;  /* 0x0000008023217836 */ /* 0x000fce0000000000 */
.L_x_23142:
[----:B------:R-:W-:Y:S05]  /*4a90*/  BSYNC.RECONVERGENT B7 ;  /* 0x0000000000077941 */ /* 0x000fea0003800200 */
.L_x_23141:
        /* <DEDUP_REMOVED lines=29> */
.L_x_23298:
[----:B------:R-:W2:Y:S02]  /*4c70*/  LDG.E.U8 R4, desc[UR36][R4.64] ;  /* 0x0000002404047981 */ /* 0x000ea4000c1e1100 */
[----:B--2---:R-:W-:-:S04]  /*4c80*/  I2FP.F32.U32 R0, R4 ;  /* 0x0000000400007245 */ /* 0x004fc80000201000 */
[----:B------:R-:W-:-:S04]  /*4c90*/  F2FP.BF16.F32.PACK_AB R0, RZ, R0 ;  /* 0x00000000ff00723e */ /* 0x000fc800000010ff */
[----:B------:R-:W-:Y:S01]  /*4ca0*/  PRMT R23, R0, 0x7610, R23 ;  /* 0x0000761000177816 */ /* 0x000fe20000000017 */
[----:B------:R-:W-:Y:S06]  /*4cb0*/  BRA `(.L_x_23300) ;  /* 0x0000000c00c47947 */ /* 0x000fec0003800000 */
.L_x_23297:
        /* <DEDUP_REMOVED lines=11> */
.L_x_23302:
[----:B------:R-:W2:Y:S02]  /*4d70*/  LDG.E R4, desc[UR36][R4.64] ;  /* 0x0000002404047981 */ /* 0x000ea4000c1e1900 */
[----:B--2---:R-:W-:-:S04]  /*4d80*/  I2FP.F32.S32 R0, R4 ;  /* 0x0000000400007245 */ /* 0x004fc80000201400 */
[----:B------:R-:W-:-:S04]  /*4d90*/  F2FP.BF16.F32.PACK_AB R0, RZ, R0 ;  /* 0x00000000ff00723e */ /* 0x000fc800000010ff */
[----:B------:R-:W-:Y:S01]  /*4da0*/  PRMT R23, R0, 0x7610, R23 ;  /* 0x0000761000177816 */ /* 0x000fe20000000017 */
[----:B------:R-:W-:Y:S06]  /*4db0*/  BRA `(.L_x_23300) ;  /* 0x0000000c00847947 */ /* 0x000fec0003800000 */
.L_x_23301:
[----:B------:R-:W2:Y:S02]  /*4dc0*/  LDG.E.U16 R4, desc[UR36][R4.64] ;  /* 0x0000002404047981 */ /* 0x000ea4000c1e1500 */
[----:B--2---:R-:W0:Y:S02]  /*4dd0*/  I2F.S16 R0, R4 ;  /* 0x0000000400007306 */ /* 0x004e240000101400 */
[----:B0-----:R-:W-:-:S04]  /*4de0*/  F2FP.BF16.F32.PACK_AB R0, RZ, R0 ;  /* 0x00000000ff00723e */ /* 0x001fc800000010ff */
[----:B------:R-:W-:Y:S01]  /*4df0*/  PRMT R23, R0, 0x7610, R23 ;  /* 0x0000761000177816 */ /* 0x000fe20000000017 */
[----:B------:R-:W-:Y:S06]  /*4e00*/  BRA `(.L_x_23300) ;  /* 0x0000000c00707947 */ /* 0x000fec0003800000 */
.L_x_23296:
        /* <DEDUP_REMOVED lines=9> */
.L_x_23304:
[----:B------:R-:W2:Y:S02]  /*4ea0*/  LDG.E.U16 R0, desc[UR36][R4.64] ;  /* 0x0000002404007981 */ /* 0x000ea4000c1e1500 */
[----:B--2---:R-:W-:-:S05]  /*4eb0*/  HADD2.F32 R0, -RZ, R0.H0_H0 ;  /* 0x20000000ff007230 */ /* 0x004fca0000004100 */
[----:B------:R-:W-:-:S04]  /*4ec0*/  F2FP.BF16.F32.PACK_AB R0, RZ, R0 ;  /* 0x00000000ff00723e */ /* 0x000fc800000010ff */
[----:B------:R-:W-:Y:S01]  /*4ed0*/  PRMT R23, R0, 0x7610, R23 ;  /* 0x0000761000177816 */ /* 0x000fe20000000017 */
[----:B------:R-:W-:Y:S06]  /*4ee0*/  BRA `(.L_x_23300) ;  /* 0x0000000c00387947 */ /* 0x000fec0003800000 */
.L_x_23303:
        /* <DEDUP_REMOVED lines=9> */
.L_x_23306:
[----:B------:R-:W2:Y:S02]  /*4f80*/  LDG.E.U16 R4, desc[UR36][R4.64] ;  /* 0x0000002404047981 */ /* 0x000ea4000c1e1500 */
[----:B--2---:R-:W-:-:S05]  /*4f90*/  HADD2.F32 R0, -RZ, R4.H0_H0 ;  /* 0x20000004ff007230 */ /* 0x004fca0000004100 */
[----:B------:R-:W-:-:S04]  /*4fa0*/  F2FP.BF16.F32.PACK_AB R0, RZ, R0 ;  /* 0x00000000ff00723e */ /* 0x000fc800000010ff */
[----:B------:R-:W-:Y:S01]  /*4fb0*/  PRMT R23, R0, 0x7610, R23 ;  /* 0x0000761000177816 */ /* 0x000fe20000000017 */
[----:B------:R-:W-:Y:S06]  /*4fc0*/  BRA `(.L_x_23300) ;  /* 0x0000000c00007947 */ /* 0x000fec0003800000 */
.L_x_23305:
        /* <DEDUP_REMOVED lines=9> */
.L_x_23295:
        /* <DEDUP_REMOVED lines=14> */
.L_x_23309:
        /* <DEDUP_REMOVED lines=9> */
.L_x_23308:
        /* <DEDUP_REMOVED lines=27> */
.L_x_23311:
        /* <DEDUP_REMOVED lines=15> */
.L_x_23310:
[----:B------:R0:W5:Y:S01]  /*5470*/  LDG.E.U16 R23, desc[UR36][R4.64] ;  /* 0x0000002404177981 */ /* 0x000162000c1e1500 */
[----:B------:R-:W-:Y:S05]  /*5480*/  BRA `(.L_x_23300) ;  /* 0x0000000400d07947 */ /* 0x000fea0003800000 */
.L_x_23307:
        /* <DEDUP_REMOVED lines=13> */
.L_x_23314:
        /* <DEDUP_REMOVED lines=21> */
.L_x_23318:
[----:B------:R-:W-:Y:S05]  /*56b0*/  BSYNC.RECONVERGENT B1 ;  /* 0x0000000000017941 */ /* 0x000fea0003800200 */
.L_x_23317:
[----:B------:R-:W-:Y:S01]  /*56c0*/  IMAD.SHL.U32 R0, R0, 0x100000, RZ ;  /* 0x0010000000007824 */ /* 0x000fe200078e00ff */
[----:B------:R-:W-:-:S04]  /*56d0*/  LEA R3, R3, 0x3b800000, 0x17 ;  /* 0x3b80000003037811 */ /* 0x000fc800078eb8ff */
[----:B------:R-:W-:-:S07]  /*56e0*/  LOP3.LUT R0, R3, R0, R7, 0xfe, !PT ;  /* 0x0000000003007212 */ /* 0x000fce00078efe07 */
.L_x_23316:
[----:B------:R-:W-:Y:S05]  /*56f0*/  BSYNC.RECONVERGENT B0 ;  /* 0x0000000000007941 */ /* 0x000fea0003800200 */
.L_x_23315:
[----:B------:R-:W-:-:S04]  /*5700*/  F2FP.BF16.F32.PACK_AB R0, RZ, R0 ;  /* 0x00000000ff00723e */ /* 0x000fc800000010ff */
[----:B------:R-:W-:Y:S01]  /*5710*/  PRMT R23, R0, 0x7610, R23 ;  /* 0x0000761000177816 */ /* 0x000fe20000000017 */
[----:B------:R-:W-:Y:S06]  /*5720*/  BRA `(.L_x_23300) ;  /* 0x0000000400287947 */ /* 0x000fec0003800000 */
.L_x_23313:
        /* <DEDUP_REMOVED lines=21> */
.L_x_23322:
[----:B------:R-:W-:Y:S05]  /*5880*/  BSYNC.RECONVERGENT B1 ;  /* 0x0000000000017941 */ /* 0x000fea0003800200 */
.L_x_23321:
[----:B------:R-:W-:Y:S01]  /*5890*/  IMAD.SHL.U32 R0, R0, 0x200000, RZ ;  /* 0x0020000000007824 */ /* 0x000fe200078e00ff */
[----:B------:R-:W-:-:S04]  /*58a0*/  LEA R3, R3, 0x37800000, 0x17 ;  /* 0x3780000003037811 */ /* 0x000fc800078eb8ff */
[----:B------:R-:W-:-:S07]  /*58b0*/  LOP3.LUT R0, R3, R0, R7, 0xfe, !PT ;  /* 0x0000000003007212 */ /* 0x000fce00078efe07 */
.L_x_23320:
[----:B------:R-:W-:Y:S05]  /*58c0*/  BSYNC.RECONVERGENT B0 ;  /* 0x0000000000007941 */ /* 0x000fea0003800200 */
.L_x_23319:
[----:B------:R-:W-:-:S04]  /*58d0*/  F2FP.BF16.F32.PACK_AB R0, RZ, R0 ;  /* 0x00000000ff00723e */ /* 0x000fc800000010ff */
[----:B------:R-:W-:Y:S01]  /*58e0*/  PRMT R23, R0, 0x7610, R23 ;  /* 0x0000761000177816 */ /* 0x000fe20000000017 */
[----:B------:R-:W-:Y:S06]  /*58f0*/  BRA `(.L_x_23300) ;  /* 0x0000000000b47947 */ /* 0x000fec0003800000 */
.L_x_23312:
        /* <DEDUP_REMOVED lines=14> */
.L_x_23326:
[----:B------:R-:W-:Y:S05]  /*59e0*/  BSYNC.RECONVERGENT B0 ;  /* 0x0000000000007941 */ /* 0x000fea0003800200 */
.L_x_23325:
[----:B------:R-:W-:-:S04]  /*59f0*/  F2FP.BF16.F32.PACK_AB R0, RZ, R0 ;  /* 0x00000000ff00723e */ /* 0x000fc800000010ff */
[----:B------:R-:W-:Y:S01]  /*5a00*/  PRMT R23, R0, 0x7610, R23 ;  /* 0x0000761000177816 */ /* 0x000fe20000000017 */
[----:B------:R-:W-:Y:S06]  /*5a10*/  BRA `(.L_x_23300) ;  /* 0x00000000006c7947 */ /* 0x000fec0003800000 */
.L_x_23299:
        /* <DEDUP_REMOVED lines=16> */
.L_x_23327:
[----:B------:R-:W-:Y:S01]  /*5b20*/  PRMT R23, RZ, 0x7610, R23 ;  /* 0x00007610ff177816 */ /* 0x000fe20000000017 */
[----:B------:R-:W-:Y:S06]  /*5b30*/  BRA `(.L_x_23300) ;  /* 0x0000000000247947 */ /* 0x000fec0003800000 */
.L_x_23324:
[----:B------:R-:W2:Y:S02]  /*5b40*/  LDG.E.64 R4, desc[UR36][R4.64] ;  /* 0x0000002404047981 */ /* 0x000ea4000c1e1b00 */
[----:B--2---:R-:W0:Y:S02]  /*5b50*/  I2F.U64 R0, R4 ;  /* 0x0000000400007312 */ /* 0x004e240000301000 */
[----:B0-----:R-:W-:-:S04]  /*5b60*/  F2FP.BF16.F32.PACK_AB R0, RZ, R0 ;  /* 0x00000000ff00723e */ /* 0x001fc800000010ff */
[----:B------:R-:W-:Y:S01]  /*5b70*/  PRMT R23, R0, 0x7610, R23 ;  /* 0x0000761000177816 */ /* 0x000fe20000000017 */
[----:B------:R-:W-:Y:S06]  /*5b80*/  BRA `(.L_x_23300) ;  /* 0x0000000000107947 */ /* 0x000fec0003800000 */
.L_x_23323:
[----:B------:R-:W2:Y:S02]  /*5b90*/  LDG.E R4, desc[UR36][R4.64] ;  /* 0x0000002404047981 */ /* 0x000ea4000c1e1900 */
[----:B--2---:R-:W-:-:S04]  /*5ba0*/  I2FP.F32.U32 R0, R4 ;  /* 0x0000000400007245 */ /* 0x004fc80000201000 */
[----:B------:R-:W-:-:S04]  /*5bb0*/  F2FP.BF16.F32.PACK_AB R0, RZ, R0 ;  /* 0x00000000ff00723e */ /* 0x000fc800000010ff */
[----:B------:R-:W-:-:S07]  /*5bc0*/  PRMT R23, R0, 0x7610, R23 ;  /* 0x0000761000177816 */ /* 0x000fce0000000017 */
.L_x_23300:
        /* <DEDUP_REMOVED lines=20> */
.L_x_23332:
[----:B------:R-:W2:Y:S02]  /*5d10*/  LDG.E.U8 R4, desc[UR36][R4.64] ;  /* 0x0000002404047981 */ /* 0x000ea4000c1e1100 */
[----:B--2---:R-:W-:Y:S01]  /*5d20*/  I2FP.F32.U32 R19, R4 ;  /* 0x0000000400137245 */ /* 0x004fe20000201000 */
[----:B------:R-:W-:Y:S06]  /*5d30*/  BRA `(.L_x_23334) ;  /* 0x0000000c00247947 */ /* 0x000fec0003800000 */
.L_x_23331:
        /* <DEDUP_REMOVED lines=9> */
.L_x_23336:
[----:B------:R-:W2:Y:S02]  /*5dd0*/  LDG.E R4, desc[UR36][R4.64] ;  /* 0x0000002404047981 */ /* 0x000ea4000c1e1900 */
[----:B--2---:R-:W-:Y:S01]  /*5de0*/  I2FP.F32.S32 R19, R4 ;  /* 0x0000000400137245 */ /* 0x004fe20000201400 */
[----:B------:R-:W-:Y:S06]  /*5df0*/  BRA `(.L_x_23334) ;  /* 0x0000000800f47947 */ /* 0x000fec0003800000 */
.L_x_23335:
[----:B------:R-:W2:Y:S02]  /*5e00*/  LDG.E.U16 R4, desc[UR36][R4.64] ;  /* 0x0000002404047981 */ /* 0x000ea4000c1e1500 */
[----:B--2---:R0:W2:Y:S01]  /*5e10*/  I2F.S16 R19, R4 ;  /* 0x0000000400137306 */ /* 0x0040a20000101400 */
[----:B------:R-:W-:Y:S05]  /*5e20*/  BRA `(.L_x_23334) ;  /* 0x0000000800e87947 */ /* 0x000fea0003800000 */
.L_x_23330:
        /* <DEDUP_REMOVED lines=8> */
.L_x_23338:
[----:B------:R-:W2:Y:S02]  /*5eb0*/  LDG.E.U16 R4, desc[UR36][R4.64] ;  /* 0x0000002404047981 */ /* 0x000ea4000c1e1500 */
[----:B--2---:R-:W-:Y:S01]  /*5ec0*/  HADD2.F32 R19, -RZ, R4.H0_H0 ;  /* 0x20000004ff137230 */ /* 0x004fe20000004100 */
[----:B------:R-:W-:Y:S06]  /*5ed0*/  BRA `(.L_x_23334) ;  /* 0x0000000800bc7947 */ /* 0x000fec0003800000 */
.L_x_23337:
        /* <DEDUP_REMOVED lines=8> */
.L_x_23340:
[----:B------:R-:W2:Y:S02]  /*5f60*/  LDG.E.U16 R4, desc[UR36][R4.64] ;  /* 0x0000002404047981 */ /* 0x000ea4000c1e1500 */
[----:B--2---:R-:W-:Y:S01]  /*5f70*/  HADD2.F32 R19, -RZ, R4.H0_H0 ;  /* 0x20000004ff137230 */ /* 0x004fe20000004100 */
[----:B------:R-:W-:Y:S06]  /*5f80*/  BRA `(.L_x_23334) ;  /* 0x0000000800907947 */ /* 0x000fec0003800000 */
.L_x_23339:
[----:B------:R-:W2:Y:S01]  /*5f90*/  LDG.E.64 R4, desc[UR36][R4.64] ;  /* 0x0000002404047981 */ /* 0x000ea2000c1e1b00 */
[----:B------:R-:W-:Y:S01]  /*5fa0*/  UMOV UR4, 0xf0000000 ;  /* 0xf000000000047882 */ /* 0x000fe20000000000 */
[----:B------:R-:W-:Y:S01]  /*5fb0*/  UMOV UR5, 0x380fffff ;  /* 0x380fffff00057882 */ /* 0x000fe20000000000 */
[----:B--2---:R-:W0:Y:S01]  /*5fc0*/  F2F.F32.F64 R19, R4 ;  /* 0x0000000400137310 */ /* 0x004e220000301000 */
[----:B------:R-:W-:-:S14]  /*5fd0*/  DSETP.GEU.AND P0, PT, |R4|, UR4, PT ;  /* 0x0000000404007e2a */ /* 0x000fdc000bf0e200 */
[----:B0-----:R-:W-:Y:S01]  /*5fe0*/  @!P0 FMUL R19, R19, 1.175494350822287508e-38 ;  /* 0x0080000013138820 */ /* 0x001fe20000400000 */
[----:B------:R-:W-:Y:S06]  /*5ff0*/  BRA `(.L_x_23334) ;  /* 0x0000000800747947 */ /* 0x000fec0003800000 */
.L_x_23329:
        /* <DEDUP_REMOVED lines=12> */
.L_x_23343:
[----:B------:R-:W2:Y:S01]  /*60c0*/  LDG.E.64 R4, desc[UR36][R4.64] ;  /* 0x0000002404047981 */ /* 0x000ea2000c1e1b00 */
[----:B------:R-:W-:Y:S01]  /*60d0*/  UMOV UR4, 0xf0000000 ;  /* 0xf000000000047882 */ /* 0x000fe20000000000 */
[----:B------:R-:W-:Y:S01]  /*60e0*/  UMOV UR5, 0x380fffff ;  /* 0x380fffff00057882 */ /* 0x000fe20000000000 */
[----:B--2---:R-:W0:Y:S01]  /*60f0*/  F2F.F32.F64 R19, R4 ;  /* 0x0000000400137310 */ /* 0x004e220000301000 */
[----:B------:R-:W-:-:S14]  /*6100*/  DSETP.GEU.AND P0, PT, |R4|, UR4, PT ;  /* 0x0000000404007e2a */ /* 0x000fdc000bf0e200 */
[----:B0-----:R-:W-:Y:S01]  /*6110*/  @!P0 FMUL R19, R19, 1.175494350822287508e-38 ;  /* 0x0080000013138820 */ /* 0x001fe20000400000 */
[----:B------:R-:W-:Y:S06]  /*6120*/  BRA `(.L_x_23334) ;  /* 0x0000000800287947 */ /* 0x000fec0003800000 */
.L_x_23342:
        /* <DEDUP_REMOVED lines=25> */
.L_x_23345:
        /* <DEDUP_REMOVED lines=12> */
.L_x_23344:
[----:B------:R-:W2:Y:S02]  /*6380*/  LDG.E.U16 R4, desc[UR36][R4.64] ;  /* 0x0000002404047981 */ /* 0x000ea4000c1e1500 */
[----:B--2---:R-:W-:Y:S01]  /*6390*/  IMAD.U32 R19, R4, 0x10000, RZ ;  /* 0x0001000004137824 */ /* 0x004fe200078e00ff */
[----:B------:R-:W-:Y:S06]  /*63a0*/  BRA `(.L_x_23334) ;  /* 0x0000000400887947 */ /* 0x000fec0003800000 */
.L_x_23341:
        /* <DEDUP_REMOVED lines=11> */
.L_x_23348:
        /* <DEDUP_REMOVED lines=20> */
.L_x_23350:
[----:B------:R-:W-:Y:S05]  /*65a0*/  BSYNC.RECONVERGENT B0 ;  /* 0x0000000000007941 */ /* 0x000fea0003800200 */
.L_x_23349:
[----:B------:R-:W-:Y:S01]  /*65b0*/  IMAD.SHL.U32 R0, R0, 0x100000, RZ ;  /* 0x0010000000007824 */ /* 0x000fe200078e00ff */
[----:B------:R-:W-:-:S04]  /*65c0*/  LEA R3, R3, 0x3b800000, 0x17 ;  /* 0x3b80000003037811 */ /* 0x000fc800078eb8ff */
[----:B------:R-:W-:Y:S01]  /*65d0*/  LOP3.LUT R19, R3, R0, R19, 0xfe, !PT ;  /* 0x0000000003137212 */ /* 0x000fe200078efe13 */
[----:B------:R-:W-:Y:S06]  /*65e0*/  BRA `(.L_x_23334) ;  /* 0x0000000000f87947 */ /* 0x000fec0003800000 */
.L_x_23347:
        /* <DEDUP_REMOVED lines=20> */
.L_x_23352:
[----:B------:R-:W-:Y:S05]  /*6730*/  BSYNC.RECONVERGENT B0 ;  /* 0x0000000000007941 */ /* 0x000fea0003800200 */
.L_x_23351:
[----:B------:R-:W-:Y:S01]  /*6740*/  IMAD.SHL.U32 R0, R0, 0x200000, RZ ;  /* 0x0020000000007824 */ /* 0x000fe200078e00ff */
[----:B------:R-:W-:-:S04]  /*6750*/  LEA R3, R3, 0x37800000, 0x17 ;  /* 0x3780000003037811 */ /* 0x000fc800078eb8ff */
[----:B------:R-:W-:Y:S01]  /*6760*/  LOP3.LUT R19, R3, R0, R19, 0xfe, !PT ;  /* 0x0000000003137212 */ /* 0x000fe200078efe13 */
[----:B------:R-:W-:Y:S06]  /*6770*/  BRA `(.L_x_23334) ;  /* 0x0000000000947947 */ /* 0x000fec0003800000 */
.L_x_23346:
        /* <DEDUP_REMOVED lines=14> */
.L_x_23333:
        /* <DEDUP_REMOVED lines=16> */
.L_x_23355:
[----:B------:R-:W-:Y:S01]  /*6960*/  IMAD.MOV.U32 R19, RZ, RZ, RZ ;  /* 0x000000ffff137224 */ /* 0x000fe200078e00ff */
[----:B------:R-:W-:Y:S06]  /*6970*/  BRA `(.L_x_23334) ;  /* 0x0000000000147947 */ /* 0x000fec0003800000 */
.L_x_23354:
[----:B------:R-:W2:Y:S02]  /*6980*/  LDG.E.64 R4, desc[UR36][R4.64] ;  /* 0x0000002404047981 */ /* 0x000ea4000c1e1b00 */
[----:B--2---:R0:W2:Y:S01]  /*6990*/  I2F.U64 R19, R4 ;  /* 0x0000000400137312 */ /* 0x0040a20000301000 */
[----:B------:R-:W-:Y:S05]  /*69a0*/  BRA `(.L_x_23334) ;  /* 0x0000000000087947 */ /* 0x000fea0003800000 */
.L_x_23353:
[----:B------:R-:W2:Y:S02]  /*69b0*/  LDG.E R4, desc[UR36][R4.64] ;  /* 0x0000002404047981 */ /* 0x000ea4000c1e1900 */
[----:B--2---:R-:W-:-:S07]  /*69c0*/  I2FP.F32.U32 R19, R4 ;  /* 0x0000000400137245 */ /* 0x004fce0000201000 */
.L_x_23334:
[----:B------:R-:W-:Y:S05]  /*69d0*/  BSYNC.RECONVERGENT B6 ;  /* 0x0000000000067941 */ /* 0x000fea0003800200 */
.L_x_23328:
        /* <DEDUP_REMOVED lines=20> */
.L_x_23360:
[----:B------:R-:W2:Y:S02]  /*6b20*/  LDG.E.U8 R4, desc[UR36][R4.64] ;  /* 0x0000002404047981 */ /* 0x000ea4000c1e1100 */
[----:B--2---:R-:W-:Y:S01]  /*6b30*/  I2FP.F32.U32 R24, R4 ;  /* 0x0000000400187245 */ /* 0x004fe20000201000 */
[----:B------:R-:W-:Y:S06]  /*6b40*/  BRA `(.L_x_23362) ;  /* 0x0000000c00287947 */ /* 0x000fec0003800000 */
.L_x_23359:
        /* <DEDUP_REMOVED lines=9> */
.L_x_23364:
[----:B------:R-:W2:Y:S02]  /*6be0*/  LDG.E R4, desc[UR36][R4.64] ;  /* 0x0000002404047981 */ /* 0x000ea4000c1e1900 */
[----:B--2---:R-:W-:Y:S01]  /*6bf0*/  I2FP.F32.S32 R24, R4 ;  /* 0x0000000400187245 */ /* 0x004fe20000201400 */
[----:B------:R-:W-:Y:S06]  /*6c00*/  BRA `(.L_x_23362) ;  /* 0x0000000800f87947 */ /* 0x000fec0003800000 */
.L_x_23363:
[----:B------:R-:W2:Y:S02]  /*6c10*/  LDG.E.U16 R4, desc[UR36][R4.64] ;  /* 0x0000002404047981 */ /* 0x000ea4000c1e1500 */
[----:B--2---:R2:W0:Y:S01]  /*6c20*/  I2F.S16 R24, R4 ;  /* 0x0000000400187306 */ /* 0x0044220000101400 */
[----:B------:R-:W-:Y:S05]  /*6c30*/  BRA `(.L_x_23362) ;  /* 0x0000000800ec7947 */ /* 0x000fea0003800000 */
.L_x_23358:
        /* <DEDUP_REMOVED lines=8> */
.L_x_23366:
[----:B------:R-:W2:Y:S02]  /*6cc0*/  LDG.E.U16 R4, desc[UR36][R4.64] ;  /* 0x0000002404047981 */ /* 0x000ea4000c1e1500 */
[----:B--2---:R-:W-:Y:S01]  /*6cd0*/  HADD2.F32 R24, -RZ, R4.H0_H0 ;  /* 0x20000004ff187230 */ /* 0x004fe20000004100 */
[----:B------:R-:W-:Y:S06]  /*6ce0*/  BRA `(.L_x_23362) ;  /* 0x0000000800c07947 */ /* 0x000fec0003800000 */
.L_x_23365:
        /* <DEDUP_REMOVED lines=8> */
.L_x_23368:
[----:B------:R-:W2:Y:S02]  /*6d70*/  LDG.E.U16 R4, desc[UR36][R4.64] ;  /* 0x0000002404047981 */ /* 0x000ea4000c1e1500 */
[----:B--2---:R-:W-:Y:S01]  /*6d80*/  HADD2.F32 R24, -RZ, R4.H0_H0 ;  /* 0x20000004ff187230 */ /* 0x004fe20000004100 */
[----:B------:R-:W-:Y:S06]  /*6d90*/  BRA `(.L_x_23362) ;  /* 0x0000000800947947 */ /* 0x000fec0003800000 */
.L_x_23367:
[----:B------:R-:W2:Y:S01]  /*6da0*/  LDG.E.64 R4, desc[UR36][R4.64] ;  /* 0x0000002404047981 */ /* 0x000ea2000c1e1b00 */
[----:B------:R-:W-:Y:S01]  /*6db0*/  UMOV UR4, 0xf0000000 ;  /* 0xf000000000047882 */ /* 0x000fe20000000000 */
[----:B------:R-:W-:Y:S01]  /*6dc0*/  UMOV UR5, 0x380fffff ;  /* 0x380fffff00057882 */ /* 0x000fe20000000000 */
[----:B--2---:R-:W0:Y:S01]  /*6dd0*/  F2F.F32.F64 R24, R4 ;  /* 0x0000000400187310 */ /* 0x004e220000301000 */
[----:B------:R-:W-:-:S14]  /*6de0*/  DSETP.GEU.AND P0, PT, |R4|, UR4, PT ;  /* 0x0000000404007e2a */ /* 0x000fdc000bf0e200 */
[----:B0-----:R-:W-:Y:S01]  /*6df0*/  @!P0 FMUL R24, R24, 1.175494350822287508e-38 ;  /* 0x0080000018188820 */ /* 0x001fe20000400000 */
[----:B------:R-:W-:Y:S06]  /*6e00*/  BRA `(.L_x_23362) ;  /* 0x0000000800787947 */ /* 0x000fec0003800000 */
.L_x_23357:
        /* <DEDUP_REMOVED lines=12> */
.L_x_23371:
[----:B------:R-:W2:Y:S01]  /*6ed0*/  LDG.E.64 R4, desc[UR36][R4.64] ;  /* 0x0000002404047981 */ /* 0x000ea2000c1e1b00 */
[----:B------:R-:W-:Y:S01]  /*6ee0*/  UMOV UR4, 0xf0000000 ;  /* 0xf000000000047882 */ /* 0x000fe20000000000 */
[----:B------:R-:W-:Y:S01]  /*6ef0*/  UMOV UR5, 0x380fffff ;  /* 0x380fffff00057882 */ /* 0x000fe20000000000 */
[----:B--2---:R-:W0:Y:S01]  /*6f00*/  F2F.F32.F64 R24, R4 ;  /* 0x0000000400187310 */ /* 0x004e220000301000 */
[----:B------:R-:W-:-:S14]  /*6f10*/  DSETP.GEU.AND P0, PT, |R4|, UR4, PT ;  /* 0x0000000404007e2a */ /* 0x000fdc000bf0e200 */
[----:B0-----:R-:W-:Y:S01]  /*6f20*/  @!P0 FMUL R24, R24, 1.175494350822287508e-38 ;  /* 0x0080000018188820 */ /* 0x001fe20000400000 */
[----:B------:R-:W-:Y:S06]  /*6f30*/  BRA `(.L_x_23362) ;  /* 0x00000008002c7947 */ /* 0x000fec0003800000 */
.L_x_23370:
        /* <DEDUP_REMOVED lines=25> */
.L_x_23373:
        /* <DEDUP_REMOVED lines=13> */
.L_x_23372:
[----:B------:R-:W2:Y:S02]  /*71a0*/  LDG.E.U16 R4, desc[UR36][R4.64] ;  /* 0x0000002404047981 */ /* 0x000ea4000c1e1500 */
[----:B--2---:R-:W-:Y:S01]  /*71b0*/  IMAD.U32 R24, R4, 0x10000, RZ ;  /* 0x0001000004187824 */ /* 0x004fe200078e00ff */
[----:B------:R-:W-:Y:S06]  /*71c0*/  BRA `(.L_x_23362) ;  /* 0x0000000400887947 */ /* 0x000fec0003800000 */
.L_x_23369:
        /* <DEDUP_REMOVED lines=11> */
.L_x_23376:
        /* <DEDUP_REMOVED lines=20> */
.L_x_23378:
[----:B------:R-:W-:Y:S05]  /*73c0*/  BSYNC.RECONVERGENT B0 ;  /* 0x0000000000007941 */ /* 0x000fea0003800200 */
.L_x_23377:
[----:B------:R-:W-:Y:S01]  /*73d0*/  IMAD.SHL.U32 R0, R0, 0x100000, RZ ;  /* 0x0010000000007824 */ /* 0x000fe200078e00ff */
[----:B------:R-:W-:-:S04]  /*73e0*/  LEA R3, R3, 0x3b800000, 0x17 ;  /* 0x3b80000003037811 */ /* 0x000fc800078eb8ff */
[----:B------:R-:W-:Y:S01]  /*73f0*/  LOP3.LUT R24, R3, R0, R7, 0xfe, !PT ;  /* 0x0000000003187212 */ /* 0x000fe200078efe07 */
[----:B------:R-:W-:Y:S06]  /*7400*/  BRA `(.L_x_23362) ;  /* 0x0000000000f87947 */ /* 0x000fec0003800000 */
.L_x_23375:
        /* <DEDUP_REMOVED lines=20> */
.L_x_23380:
[----:B------:R-:W-:Y:S05]  /*7550*/  BSYNC.RECONVERGENT B0 ;  /* 0x0000000000007941 */ /* 0x000fea0003800200 */
.L_x_23379:
[----:B------:R-:W-:Y:S01]  /*7560*/  IMAD.SHL.U32 R0, R0, 0x200000, RZ ;  /* 0x0020000000007824 */ /* 0x000fe200078e00ff */
[----:B------:R-:W-:-:S04]  /*7570*/  LEA R3, R3, 0x37800000, 0x17 ;  /* 0x3780000003037811 */ /* 0x000fc800078eb8ff */
[----:B------:R-:W-:Y:S01]  /*7580*/  LOP3.LUT R24, R3, R0, R7, 0xfe, !PT ;  /* 0x0000000003187212 */ /* 0x000fe200078efe07 */
[----:B------:R-:W-:Y:S06]  /*7590*/  BRA `(.L_x_23362) ;  /* 0x0000000000947947 */ /* 0x000fec0003800000 */
.L_x_23374:
        /* <DEDUP_REMOVED lines=14> */
.L_x_23361:
        /* <DEDUP_REMOVED lines=16> */
.L_x_23383:
[----:B------:R-:W-:Y:S01]  /*7780*/  IMAD.MOV.U32 R24, RZ, RZ, RZ ;  /* 0x000000ffff187224 */ /* 0x000fe200078e00ff */
[----:B------:R-:W-:Y:S06]  /*7790*/  BRA `(.L_x_23362) ;  /* 0x0000000000147947 */ /* 0x000fec0003800000 */
.L_x_23382:
[----:B------:R-:W2:Y:S02]  /*77a0*/  LDG.E.64 R24, desc[UR36][R4.64] ;  /* 0x0000002404187981 */ /* 0x000ea4000c1e1b00 */
[----:B--2---:R0:W1:Y:S01]  /*77b0*/  I2F.U64 R24, R24 ;  /* 0x0000001800187312 */ /* 0x0040620000301000 */
[----:B------:R-:W-:Y:S05]  /*77c0*/  BRA `(.L_x_23362) ;  /* 0x0000000000087947 */ /* 0x000fea0003800000 */
.L_x_23381:
[----:B------:R-:W2:Y:S02]  /*77d0*/  LDG.E R4, desc[UR36][R4.64] ;  /* 0x0000002404047981 */ /* 0x000ea4000c1e1900 */
[----:B--2---:R-:W-:-:S07]  /*77e0*/  I2FP.F32.U32 R24, R4 ;  /* 0x0000000400187245 */ /* 0x004fce0000201000 */
.L_x_23362:
[----:B------:R-:W-:Y:S05]  /*77f0*/  BSYNC.RECONVERGENT B6 ;  /* 0x0000000000067941 */ /* 0x000fea0003800200 */
.L_x_23356:
        /* <DEDUP_REMOVED lines=20> */
.L_x_23388:
[----:B------:R-:W2:Y:S02]  /*7940*/  LDG.E.U8 R4, desc[UR36][R4.64] ;  /* 0x0000002404047981 */ /* 0x000ea4000c1e1100 */
[----:B--2---:R-:W-:Y:S01]  /*7950*/  I2FP.F32.U32 R25, R4 ;  /* 0x0000000400197245 */ /* 0x004fe20000201000 */
[----:B------:R-:W-:Y:S06]  /*7960*/  BRA `(.L_x_23390) ;  /* 0x0000000c00247947 */ /* 0x000fec0003800000 */
.L_x_23387:
        /* <DEDUP_REMOVED lines=9> */
.L_x_23392:
[----:B------:R-:W2:Y:S02]  /*7a00*/  LDG.E R4, desc[UR36][R4.64] ;  /* 0x0000002404047981 */ /* 0x000ea4000c1e1900 */
[----:B--2---:R-:W-:Y:S01]  /*7a10*/  I2FP.F32.S32 R25, R4 ;  /* 0x0000000400197245 */ /* 0x004fe20000201400 */
[----:B------:R-:W-:Y:S06]  /*7a20*/  BRA `(.L_x_23390) ;  /* 0x0000000800f47947 */ /* 0x000fec0003800000 */
.L_x_23391:
[----:B------:R-:W2:Y:S02]  /*7a30*/  LDG.E.U16 R4, desc[UR36][R4.64] ;  /* 0x0000002404047981 */ /* 0x000ea4000c1e1500 */
[----:B--2---:R0:W2:Y:S01]  /*7a40*/  I2F.S16 R25, R4 ;  /* 0x0000000400197306 */ /* 0x0040a20000101400 */
[----:B------:R-:W-:Y:S05]  /*7a50*/  BRA `(.L_x_23390) ;  /* 0x0000000800e87947 */ /* 0x000fea0003800000 */
.L_x_23386:
        /* <DEDUP_REMOVED lines=8> */
.L_x_23394:
[----:B------:R-:W2:Y:S02]  /*7ae0*/  LDG.E.U16 R4, desc[UR36][R4.64] ;  /* 0x0000002404047981 */ /* 0x000ea4000c1e1500 */
[----:B--2---:R-:W-:Y:S01]  /*7af0*/  HADD2.F32 R25, -RZ, R4.H0_H0 ;  /* 0x20000004ff197230 */ /* 0x004fe20000004100 */
[----:B------:R-:W-:Y:S06]  /*7b00*/  BRA `(.L_x_23390) ;  /* 0x0000000800bc7947 */ /* 0x000fec0003800000 */
.L_x_23393:
        /* <DEDUP_REMOVED lines=8> */
.L_x_23396:
[----:B------:R-:W2:Y:S02]  /*7b90*/  LDG.E.U16 R4, desc[UR36][R4.64] ;  /* 0x0000002404047981 */ /* 0x000ea4000c1e1500 */
[----:B--2---:R-:W-:Y:S01]  /*7ba0*/  HADD2.F32 R25, -RZ, R4.H0_H0 ;  /* 0x20000004ff197230 */ /* 0x004fe20000004100 */
[----:B------:R-:W-:Y:S06]  /*7bb0*/  BRA `(.L_x_23390) ;  /* 0x0000000800907947 */ /* 0x000fec0003800000 */
.L_x_23395:
[----:B------:R-:W2:Y:S01]  /*7bc0*/  LDG.E.64 R4, desc[UR36][R4.64] ;  /* 0x0000002404047981 */ /* 0x000ea2000c1e1b00 */
[----:B------:R-:W-:Y:S01]  /*7bd0*/  UMOV UR4, 0xf0000000 ;  /* 0xf000000000047882 */ /* 0x000fe20000000000 */
[----:B------:R-:W-:Y:S01]  /*7be0*/  UMOV UR5, 0x380fffff ;  /* 0x380fffff00057882 */ /* 0x000fe20000000000 */
[----:B--2---:R-:W0:Y:S01]  /*7bf0*/  F2F.F32.F64 R25, R4 ;  /* 0x0000000400197310 */ /* 0x004e220000301000 */
[----:B------:R-:W-:-:S14]  /*7c00*/  DSETP.GEU.AND P0, PT, |R4|, UR4, PT ;  /* 0x0000000404007e2a */ /* 0x000fdc000bf0e200 */
[----:B0-----:R-:W-:Y:S01]  /*7c10*/  @!P0 FMUL R25, R25, 1.175494350822287508e-38 ;  /* 0x0080000019198820 */ /* 0x001fe20000400000 */
[----:B------:R-:W-:Y:S06]  /*7c20*/  BRA `(.L_x_23390) ;  /* 0x0000000800747947 */ /* 0x000fec0003800000 */
.L_x_23385:
        /* <DEDUP_REMOVED lines=12> */
.L_x_23399:
[----:B------:R-:W2:Y:S01]  /*7cf0*/  LDG.E.64 R4, desc[UR36][R4.64] ;  /* 0x0000002404047981 */ /* 0x000ea2000c1e1b00 */
[----:B------:R-:W-:Y:S01]  /*7d00*/  UMOV UR4, 0xf0000000 ;  /* 0xf000000000047882 */ /* 0x000fe20000000000 */
[----:B------:R-:W-:Y:S01]  /*7d10*/  UMOV UR5, 0x380fffff ;  /* 0x380fffff00057882 */ /* 0x000fe20000000000 */
[----:B--2---:R-:W0:Y:S01]  /*7d20*/  F2F.F32.F64 R25, R4 ;  /* 0x0000000400197310 */ /* 0x004e220000301000 */
[----:B------:R-:W-:-:S14]  /*7d30*/  DSETP.GEU.AND P0, PT, |R4|, UR4, PT ;  /* 0x0000000404007e2a */ /* 0x000fdc000bf0e200 */
[----:B0-----:R-:W-:Y:S01]  /*7d40*/  @!P0 FMUL R25, R25, 1.175494350822287508e-38 ;  /* 0x0080000019198820 */ /* 0x001fe20000400000 */
[----:B------:R-:W-:Y:S06]  /*7d50*/  BRA `(.L_x_23390) ;  /* 0x0000000800287947 */ /* 0x000fec0003800000 */
.L_x_23398:
        /* <DEDUP_REMOVED lines=25> */
.L_x_23401:
        /* <DEDUP_REMOVED lines=12> */
.L_x_23400:
[----:B------:R-:W2:Y:S02]  /*7fb0*/  LDG.E.U16 R4, desc[UR36][R4.64] ;  /* 0x0000002404047981 */ /* 0x000ea4000c1e1500 */
[----:B--2---:R-:W-:Y:S01]  /*7fc0*/  IMAD.U32 R25, R4, 0x10000, RZ ;  /* 0x0001000004197824 */ /* 0x004fe200078e00ff */
[----:B------:R-:W-:Y:S06]  /*7fd0*/  BRA `(.L_x_23390) ;  /* 0x0000000400887947 */ /* 0x000fec0003800000 */
.L_x_23397:
        /* <DEDUP_REMOVED lines=11> */
.L_x_23404:
        /* <DEDUP_REMOVED lines=20> */
.L_x_23406:
[----:B------:R-:W-:Y:S05]  /*81d0*/  BSYNC.RECONVERGENT B0 ;  /* 0x0000000000007941 */ /* 0x000fea0003800200 */
.L_x_23405:
[----:B------:R-:W-:Y:S01]  /*81e0*/  IMAD.SHL.U32 R0, R0, 0x100000, RZ ;  /* 0x0010000000007824 */ /* 0x000fe200078e00ff */
[----:B------:R-:W-:-:S04]  /*81f0*/  LEA R3, R3, 0x3b800000, 0x17 ;  /* 0x3b80000003037811 */ /* 0x000fc800078eb8ff */
[----:B------:R-:W-:Y:S01]  /*8200*/  LOP3.LUT R25, R3, R0, R25, 0xfe, !PT ;  /* 0x0000000003197212 */ /* 0x000fe200078efe19 */
[----:B------:R-:W-:Y:S06]  /*8210*/  BRA `(.L_x_23390) ;  /* 0x0000000000f87947 */ /* 0x000fec0003800000 */
.L_x_23403:
        /* <DEDUP_REMOVED lines=20> */
.L_x_23408:
[----:B------:R-:W-:Y:S05]  /*8360*/  BSYNC.RECONVERGENT B0 ;  /* 0x0000000000007941 */ /* 0x000fea0003800200 */
.L_x_23407:
[----:B------:R-:W-:Y:S01]  /*8370*/  IMAD.SHL.U32 R0, R0, 0x200000, RZ ;  /* 0x0020000000007824 */ /* 0x000fe200078e00ff */
[----:B------:R-:W-:-:S04]  /*8380*/  LEA R3, R3, 0x37800000, 0x17 ;  /* 0x3780000003037811 */ /* 0x000fc800078eb8ff */
[----:B------:R-:W-:Y:S01]  /*8390*/  LOP3.LUT R25, R3, R0, R25, 0xfe, !PT ;  /* 0x0000000003197212 */ /* 0x000fe200078efe19 */
[----:B------:R-:W-:Y:S06]  /*83a0*/  BRA `(.L_x_23390) ;  /* 0x0000000000947947 */ /* 0x000fec0003800000 */
.L_x_23402:
        /* <DEDUP_REMOVED lines=14> */
.L_x_23389:
        /* <DEDUP_REMOVED lines=16> */
.L_x_23411:
[----:B------:R-:W-:Y:S01]  /*8590*/  IMAD.MOV.U32 R25, RZ, RZ, RZ ;  /* 0x000000ffff197224 */ /* 0x000fe200078e00ff */
[----:B------:R-:W-:Y:S06]  /*85a0*/  BRA `(.L_x_23390) ;  /* 0x0000000000147947 */ /* 0x000fec0003800000 */
.L_x_23410:
[----:B------:R-:W2:Y:S02]  /*85b0*/  LDG.E.64 R4, desc[UR36][R4.64] ;  /* 0x0000002404047981 */ /* 0x000ea4000c1e1b00 */
[----:B--2---:R0:W2:Y:S01]  /*85c0*/  I2F.U64 R25, R4 ;  /* 0x0000000400197312 */ /* 0x0040a20000301000 */
[----:B------:R-:W-:Y:S05]  /*85d0*/  BRA `(.L_x_23390) ;  /* 0x0000000000087947 */ /* 0x000fea0003800000 */
.L_x_23409:
[----:B------:R-:W2:Y:S02]  /*85e0*/  LDG.E R4, desc[UR36][R4.64] ;  /* 0x0000002404047981 */ /* 0x000ea4000c1e1900 */
[----:B--2---:R-:W-:-:S07]  /*85f0*/  I2FP.F32.U32 R25, R4 ;  /* 0x0000000400197245 */ /* 0x004fce0000201000 */
.L_x_23390:
[----:B------:R-:W-:Y:S05]  /*8600*/  BSYNC.RECONVERGENT B6 ;  /* 0x0000000000067941 */ /* 0x000fea0003800200 */
.L_x_23384:
        /* <DEDUP_REMOVED lines=20> */
.L_x_23416:
[----:B------:R-:W2:Y:S02]  /*8750*/  LDG.E.U8 R4, desc[UR36][R4.64] ;  /* 0x0000002404047981 */ /* 0x000ea4000c1e1100 */
[----:B--2---:R-:W-:Y:S01]  /*8760*/  I2FP.F32.U32 R27, R4 ;  /* 0x00000004001b7245 */ /* 0x004fe20000201000 */
[----:B------:R-:W-:Y:S06]  /*8770*/  BRA `(.L_x_23418) ;  /* 0x0000000c00247947 */ /* 0x000fec0003800000 */
.L_x_23415:
        /* <DEDUP_REMOVED lines=9> */
.L_x_23420:
[----:B------:R-:W2:Y:S02]  /*8810*/  LDG.E R4, desc[UR36][R4.64] ;  /* 0x0000002404047981 */ /* 0x000ea4000c1e1900 */
[----:B--2---:R-:W-:Y:S01]  /*8820*/  I2FP.F32.S32 R27, R4 ;  /* 0x00000004001b7245 */ /* 0x004fe20000201400 */
[----:B------:R-:W-:Y:S06]  /*8830*/  BRA `(.L_x_23418) ;  /* 0x0000000800f47947 */ /* 0x000fec0003800000 */
.L_x_23419:
[----:B------:R-:W2:Y:S02]  /*8840*/  LDG.E.U16 R4, desc[UR36][R4.64] ;  /* 0x0000002404047981 */ /* 0x000ea4000c1e1500 */
[----:B--2---:R0:W1:Y:S01]  /*8850*/  I2F.S16 R27, R4 ;  /* 0x00000004001b7306 */ /* 0x0040620000101400 */
[----:B------:R-:W-:Y:S05]  /*8860*/  BRA `(.L_x_23418) ;  /* 0x0000000800e87947 */ /* 0x000fea0003800000 */
.L_x_23414:
        /* <DEDUP_REMOVED lines=8> */
.L_x_23422:
[----:B------:R-:W2:Y:S02]  /*88f0*/  LDG.E.U16 R4, desc[UR36][R4.64] ;  /* 0x0000002404047981 */ /* 0x000ea4000c1e1500 */
[----:B--2---:R-:W-:Y:S01]  /*8900*/  HADD2.F32 R27, -RZ, R4.H0_H0 ;  /* 0x20000004ff1b7230 */ /* 0x004fe20000004100 */
[----:B------:R-:W-:Y:S06]  /*8910*/  BRA `(.L_x_23418) ;  /* 0x0000000800bc7947 */ /* 0x000fec0003800000 */
.L_x_23421:
        /* <DEDUP_REMOVED lines=8> */
.L_x_23424:
[----:B------:R-:W2:Y:S02]  /*89a0*/  LDG.E.U16 R4, desc[UR36][R4.64] ;  /* 0x0000002404047981 */ /* 0x000ea4000c1e1500 */
[----:B--2---:R-:W-:Y:S01]  /*89b0*/  HADD2.F32 R27, -RZ, R4.H0_H0 ;  /* 0x20000004ff1b7230 */ /* 0x004fe20000004100 */
[----:B------:R-:W-:Y:S06]  /*89c0*/  BRA `(.L_x_23418) ;  /* 0x0000000800907947 */ /* 0x000fec0003800000 */
.L_x_23423:
[----:B------:R-:W2:Y:S01]  /*89d0*/  LDG.E.64 R4, desc[UR36][R4.64] ;  /* 0x0000002404047981 */ /* 0x000ea2000c1e1b00 */
[----:B------:R-:W-:Y:S01]  /*89e0*/  UMOV UR4, 0xf0000000 ;  /* 0xf000000000047882 */ /* 0x000fe20000000000 */
[----:B------:R-:W-:Y:S01]  /*89f0*/  UMOV UR5, 0x380fffff ;  /* 0x380fffff00057882 */ /* 0x000fe20000000000 */
[----:B--2---:R-:W0:Y:S01]  /*8a00*/  F2F.F32.F64 R27, R4 ;  /* 0x00000004001b7310 */ /* 0x004e220000301000 */
[----:B------:R-:W-:-:S14]  /*8a10*/  DSETP.GEU.AND P0, PT, |R4|, UR4, PT ;  /* 0x0000000404007e2a */ /* 0x000fdc000bf0e200 */
[----:B0-----:R-:W-:Y:S01]  /*8a20*/  @!P0 FMUL R27, R27, 1.175494350822287508e-38 ;  /* 0x008000001b1b8820 */ /* 0x001fe20000400000 */
[----:B------:R-:W-:Y:S06]  /*8a30*/  BRA `(.L_x_23418) ;  /* 0x0000000800747947 */ /* 0x000fec0003800000 */
.L_x_23413:
        /* <DEDUP_REMOVED lines=12> */
.L_x_23427:
[----:B------:R-:W2:Y:S01]  /*8b00*/  LDG.E.64 R4, desc[UR36][R4.64] ;  /* 0x0000002404047981 */ /* 0x000ea2000c1e1b00 */
[----:B------:R-:W-:Y:S01]  /*8b10*/  UMOV UR4, 0xf0000000 ;  /* 0xf000000000047882 */ /* 0x000fe20000000000 */
[----:B------:R-:W-:Y:S01]  /*8b20*/  UMOV UR5, 0x380fffff ;  /* 0x380fffff00057882 */ /* 0x000fe20000000000 */
[----:B--2---:R-:W0:Y:S01]  /*8b30*/  F2F.F32.F64 R27, R4 ;  /* 0x00000004001b7310 */ /* 0x004e220000301000 */
[----:B------:R-:W-:-:S14]  /*8b40*/  DSETP.GEU.AND P0, PT, |R4|, UR4, PT ;  /* 0x0000000404007e2a */ /* 0x000fdc000bf0e200 */
[----:B0-----:R-:W-:Y:S01]  /*8b50*/  @!P0 FMUL R27, R27, 1.175494350822287508e-38 ;  /* 0x008000001b1b8820 */ /* 0x001fe20000400000 */
[----:B------:R-:W-:Y:S06]  /*8b60*/  BRA `(.L_x_23418) ;  /* 0x0000000800287947 */ /* 0x000fec0003800000 */
.L_x_23426:
        /* <DEDUP_REMOVED lines=25> */
.L_x_23429:
        /* <DEDUP_REMOVED lines=12> */
.L_x_23428:
[----:B------:R-:W2:Y:S02]  /*8dc0*/  LDG.E.U16 R4, desc[UR36][R4.64] ;  /* 0x0000002404047981 */ /* 0x000ea4000c1e1500 */
[----:B--2---:R-:W-:Y:S01]  /*8dd0*/  IMAD.U32 R27, R4, 0x10000, RZ ;  /* 0x00010000041b7824 */ /* 0x004fe200078e00ff */
[----:B------:R-:W-:Y:S06]  /*8de0*/  BRA `(.L_x_23418) ;  /* 0x0000000400887947 */ /* 0x000fec0003800000 */
.L_x_23425:
        /* <DEDUP_REMOVED lines=11> */
.L_x_23432:
        /* <DEDUP_REMOVED lines=20> */
.L_x_23434:
[----:B------:R-:W-:Y:S05]  /*8fe0*/  BSYNC.RECONVERGENT B0 ;  /* 0x0000000000007941 */ /* 0x000fea0003800200 */
.L_x_23433:
[----:B------:R-:W-:Y:S01]  /*8ff0*/  IMAD.SHL.U32 R0, R0, 0x100000, RZ ;  /* 0x0010000000007824 */ /* 0x000fe200078e00ff */
[----:B------:R-:W-:-:S04]  /*9000*/  LEA R3, R3, 0x3b800000, 0x17 ;  /* 0x3b80000003037811 */ /* 0x000fc800078eb8ff */
[----:B------:R-:W-:Y:S01]  /*9010*/  LOP3.LUT R27, R3, R0, R27, 0xfe, !PT ;  /* 0x00000000031b7212 */ /* 0x000fe200078efe1b */
[----:B------:R-:W-:Y:S06]  /*9020*/  BRA `(.L_x_23418) ;  /* 0x0000000000f87947 */ /* 0x000fec0003800000 */
.L_x_23431:
        /* <DEDUP_REMOVED lines=20> */
.L_x_23436:
[----:B------:R-:W-:Y:S05]  /*9170*/  BSYNC.RECONVERGENT B0 ;  /* 0x0000000000007941 */ /* 0x000fea0003800200 */
.L_x_23435:
[----:B------:R-:W-:Y:S01]  /*9180*/  IMAD.SHL.U32 R0, R0, 0x200000, RZ ;  /* 0x0020000000007824 */ /* 0x000fe200078e00ff */
[----:B------:R-:W-:-:S04]  /*9190*/  LEA R3, R3, 0x37800000, 0x17 ;  /* 0x3780000003037811 */ /* 0x000fc800078eb8ff */
[----:B------:R-:W-:Y:S01]  /*91a0*/  LOP3.LUT R27, R3, R0, R27, 0xfe, !PT ;  /* 0x00000000031b7212 */ /* 0x000fe200078efe1b */
[----:B------:R-:W-:Y:S06]  /*91b0*/  BRA `(.L_x_23418) ;  /* 0x0000000000947947 */ /* 0x000fec0003800000 */
.L_x_23430:
        /* <DEDUP_REMOVED lines=14> */
.L_x_23417:
        /* <DEDUP_REMOVED lines=16> */
.L_x_23439:
[----:B------:R-:W-:Y:S01]  /*93a0*/  IMAD.MOV.U32 R27, RZ, RZ, RZ ;  /* 0x000000ffff1b7224 */ /* 0x000fe200078e00ff */
[----:B------:R-:W-:Y:S06]  /*93b0*/  BRA `(.L_x_23418) ;  /* 0x0000000000147947 */ /* 0x000fec0003800000 */
.L_x_23438:
[----:B------:R-:W2:Y:S02]  /*93c0*/  LDG.E.64 R4, desc[UR36][R4.64] ;  /* 0x0000002404047981 */ /* 0x000ea4000c1e1b00 */
[----:B--2---:R0:W1:Y:S01]  /*93d0*/  I2F.U64 R27, R4 ;  /* 0x00000004001b7312 */ /* 0x0040620000301000 */
[----:B------:R-:W-:Y:S05]  /*93e0*/  BRA `(.L_x_23418) ;  /* 0x0000000000087947 */ /* 0x000fea0003800000 */
.L_x_23437:
[----:B------:R-:W2:Y:S02]  /*93f0*/  LDG.E R4, desc[UR36][R4.64] ;  /* 0x0000002404047981 */ /* 0x000ea4000c1e1900 */
[----:B--2---:R-:W-:-:S07]  /*9400*/  I2FP.F32.U32 R27, R4 ;  /* 0x00000004001b7245 */ /* 0x004fce0000201000 */
.L_x_23418:
[----:B------:R-:W-:Y:S05]  /*9410*/  BSYNC.RECONVERGENT B6 ;  /* 0x0000000000067941 */ /* 0x000fea0003800200 */
.L_x_23412:
[----:B------:R-:W-:-:S07]  /*9420*/  VIADD R33, R33, 0x80 ;  /* 0x0000008021217836 */ /* 0x000fce0000000000 */
.L_x_23294:
[----:B------:R-:W-:Y:S05]  /*9430*/  BSYNC.RECONVERGENT B7 ;  /* 0x0000000000077941 */ /* 0x000fea0003800200 */
.L_x_23293:
        /* <DEDUP_REMOVED lines=30> */
.L_x_23445:
[----:B------:R-:W2:Y:S02]  /*9620*/  LDG.E.U8 R4, desc[UR36][R4.64] ;  /* 0x0000002404047981 */ /* 0x000ea4000c1e1100 */
[----:B--2---:R-:W-:-:S04]  /*9630*/  I2FP.F32.U32 R0, R4 ;  /* 0x0000000400007245 */ /* 0x004fc80000201000 */
[----:B------:R-:W-:-:S04]  /*9640*/  F2FP.BF16.F32.PACK_AB R0, RZ, R0 ;  /* 0x00000000ff00723e */ /* 0x000fc800000010ff */
[----:B------:R-:W-:Y:S01]  /*9650*/  PRMT R28, R0, 0x7610, R28 ;  /* 0x00007610001c7816 */ /* 0x000fe2000000001c */
[----:B------:R-:W-:Y:S06]  /*9660*/  BRA `(.L_x_23447) ;  /* 0x0000000c00c47947 */ /* 0x000fec0003800000 */
.L_x_23444:
        /* <DEDUP_REMOVED lines=11> */
.L_x_23449:
[----:B------:R-:W2:Y:S02]  /*9720*/  LDG.E R4, desc[UR36][R4.64] ;  /* 0x0000002404047981 */ /* 0x000ea4000c1e1900 */
[----:B--2---:R-:W-:-:S04]  /*9730*/  I2FP.F32.S32 R0, R4 ;  /* 0x0000000400007245 */ /* 0x004fc80000201400 */
[----:B------:R-:W-:-:S04]  /*9740*/  F2FP.BF16.F32.PACK_AB R0, RZ, R0 ;  /* 0x00000000ff00723e */ /* 0x000fc800000010ff */
[----:B------:R-:W-:Y:S01]  /*9750*/  PRMT R28, R0, 0x7610, R28 ;  /* 0x00007610001c7816 */ /* 0x000fe2000000001c */
[----:B------:R-:W-:Y:S06]  /*9760*/  BRA `(.L_x_23447) ;  /* 0x0000000c00847947 */ /* 0x000fec0003800000 */
.L_x_23448:
[----:B------:R-:W2:Y:S02]  /*9770*/  LDG.E.U16 R4, desc[UR36][R4.64] ;  /* 0x0000002404047981 */ /* 0x000ea4000c1e1500 */
[----:B--2---:R-:W0:Y:S02]  /*9780*/  I2F.S16 R0, R4 ;  /* 0x0000000400007306 */ /* 0x004e240000101400 */
[----:B0-----:R-:W-:-:S04]  /*9790*/  F2FP.BF16.F32.PACK_AB R0, RZ, R0 ;  /* 0x00000000ff00723e */ /* 0x001fc800000010ff */
[----:B------:R-:W-:Y:S01]  /*97a0*/  PRMT R28, R0, 0x7610, R28 ;  /* 0x00007610001c7816 */ /* 0x000fe2000000001c */
[----:B------:R-:W-:Y:S06]  /*97b0*/  BRA `(.L_x_23447) ;  /* 0x0000000c00707947 */ /* 0x000fec0003800000 */
.L_x_23443:
        /* <DEDUP_REMOVED lines=9> */
.L_x_23451:
[----:B------:R-:W2:Y:S02]  /*9850*/  LDG.E.U16 R0, desc[UR36][R4.64] ;  /* 0x0000002404007981 */ /* 0x000ea4000c1e1500 */
[----:B--2---:R-:W-:-:S05]  /*9860*/  HADD2.F32 R0, -RZ, R0.H0_H0 ;  /* 0x20000000ff007230 */ /* 0x004fca0000004100 */
[----:B------:R-:W-:-:S04]  /*9870*/  F2FP.BF16.F32.PACK_AB R0, RZ, R0 ;  /* 0x00000000ff00723e */ /* 0x000fc800000010ff */
[----:B------:R-:W-:Y:S01]  /*9880*/  PRMT R28, R0, 0x7610, R28 ;  /* 0x00007610001c7816 */ /* 0x000fe2000000001c */
[----:B------:R-:W-:Y:S06]  /*9890*/  BRA `(.L_x_23447) ;  /* 0x0000000c00387947 */ /* 0x000fec0003800000 */
.L_x_23450:
        /* <DEDUP_REMOVED lines=9> */
.L_x_23453:
[----:B------:R-:W2:Y:S02]  /*9930*/  LDG.E.U16 R4, desc[UR36][R4.64] ;  /* 0x0000002404047981 */ /* 0x000ea4000c1e1500 */
[----:B--2---:R-:W-:-:S05]  /*9940*/  HADD2.F32 R0, -RZ, R4.H0_H0 ;  /* 0x20000004ff007230 */ /* 0x004fca0000004100 */
[----:B------:R-:W-:-:S04]  /*9950*/  F2FP.BF16.F32.PACK_AB R0, RZ, R0 ;  /* 0x00000000ff00723e */ /* 0x000fc800000010ff */
[----:B------:R-:W-:Y:S01]  /*9960*/  PRMT R28, R0, 0x7610, R28 ;  /* 0x00007610001c7816 */ /* 0x000fe2000000001c */
[----:B------:R-:W-:Y:S06]  /*9970*/  BRA `(.L_x_23447) ;  /* 0x0000000c00007947 */ /* 0x000fec0003800000 */
.L_x_23452:
        /* <DEDUP_REMOVED lines=9> */
.L_x_23442:
        /* <DEDUP_REMOVED lines=14> */
.L_x_23456:
        /* <DEDUP_REMOVED lines=9> */
.L_x_23455:
        /* <DEDUP_REMOVED lines=27> */
.L_x_23458:
        /* <DEDUP_REMOVED lines=15> */
.L_x_23457:
[----:B------:R0:W5:Y:S01]  /*9e20*/  LDG.E.U16 R28, desc[UR36][R4.64] ;  /* 0x00000024041c7981 */ /* 0x000162000c1e1500 */
[----:B------:R-:W-:Y:S05]  /*9e30*/  BRA `(.L_x_23447) ;  /* 0x0000000400d07947 */ /* 0x000fea0003800000 */
.L_x_23454:
        /* <DEDUP_REMOVED lines=13> */
.L_x_23461:
        /* <DEDUP_REMOVED lines=21> */
.L_x_23465:
[----:B------:R-:W-:Y:S05]  /*a060*/  BSYNC.RECONVERGENT B1 ;  /* 0x0000000000017941 */ /* 0x000fea0003800200 */
.L_x_23464:
[----:B------:R-:W-:Y:S01]  /*a070*/  IMAD.SHL.U32 R0, R0, 0x100000, RZ ;  /* 0x0010000000007824 */ /* 0x000fe200078e00ff */
[----:B------:R-:W-:-:S04]  /*a080*/  LEA R3, R3, 0x3b800000, 0x17 ;  /* 0x3b80000003037811 */ /* 0x000fc800078eb8ff */
[----:B------:R-:W-:-:S07]  /*a090*/  LOP3.LUT R0, R3, R0, R7, 0xfe, !PT ;  /* 0x0000000003007212 */ /* 0x000fce00078efe07 */
.L_x_23463:
[----:B------:R-:W-:Y:S05]  /*a0a0*/  BSYNC.RECONVERGENT B0 ;  /* 0x0000000000007941 */ /* 0x000fea0003800200 */
.L_x_23462:
[----:B------:R-:W-:-:S04]  /*a0b0*/  F2FP.BF16.F32.PACK_AB R0, RZ, R0 ;  /* 0x00000000ff00723e */ /* 0x000fc800000010ff */
[----:B------:R-:W-:Y:S01]  /*a0c0*/  PRMT R28, R0, 0x7610, R28 ;  /* 0x00007610001c7816 */ /* 0x000fe2000000001c */
[----:B------:R-:W-:Y:S06]  /*a0d0*/  BRA `(.L_x_23447) ;  /* 0x0000000400287947 */ /* 0x000fec0003800000 */
.L_x_23460:
        /* <DEDUP_REMOVED lines=21> */
.L_x_23469:
[----:B------:R-:W-:Y:S05]  /*a230*/  BSYNC.RECONVERGENT B1 ;  /* 0x0000000000017941 */ /* 0x000fea0003800200 */
.L_x_23468:
[----:B------:R-:W-:Y:S01]  /*a240*/  IMAD.SHL.U32 R0, R0, 0x200000, RZ ;  /* 0x0020000000007824 */ /* 0x000fe200078e00ff */
[----:B------:R-:W-:-:S04]  /*a250*/  LEA R3, R3, 0x37800000, 0x17 ;  /* 0x3780000003037811 */ /* 0x000fc800078eb8ff */
[----:B------:R-:W-:-:S07]  /*a260*/  LOP3.LUT R0, R3, R0, R7, 0xfe, !PT ;  /* 0x0000000003007212 */ /* 0x000fce00078efe07 */
.L_x_23467:
[----:B------:R-:W-:Y:S05]  /*a270*/  BSYNC.RECONVERGENT B0 ;  /* 0x0000000000007941 */ /* 0x000fea0003800200 */
.L_x_23466:
[----:B------:R-:W-:-:S04]  /*a280*/  F2FP.BF16.F32.PACK_AB R0, RZ, R0 ;  /* 0x00000000ff00723e */ /* 0x000fc800000010ff */
[----:B------:R-:W-:Y:S01]  /*a290*/  PRMT R28, R0, 0x7610, R28 ;  /* 0x00007610001c7816 */ /* 0x000fe2000000001c */
[----:B------:R-:W-:Y:S06]  /*a2a0*/  BRA `(.L_x_23447) ;  /* 0x0000000000b47947 */ /* 0x000fec0003800000 */
.L_x_23459:
        /* <DEDUP_REMOVED lines=14> */
.L_x_23473:
[----:B------:R-:W-:Y:S05]  /*a390*/  BSYNC.RECONVERGENT B0 ;  /* 0x0000000000007941 */ /* 0x000fea0003800200 */
.L_x_23472:
[----:B------:R-:W-:-:S04]  /*a3a0*/  F2FP.BF16.F32.PACK_AB R0, RZ, R0 ;  /* 0x00000000ff00723e */ /* 0x000fc800000010ff */
[----:B------:R-:W-:Y:S01]  /*a3b0*/  PRMT R28, R0, 0x7610, R28 ;  /* 0x00007610001c7816 */ /* 0x000fe2000000001c */
[----:B------:R-:W-:Y:S06]  /*a3c0*/  BRA `(.L_x_23447) ;  /* 0x00000000006c7947 */ /* 0x000fec0003800000 */
.L_x_23446:
        /* <DEDUP_REMOVED lines=16> */
.L_x_23474:
[----:B------:R-:W-:Y:S01]  /*a4d0*/  PRMT R28, RZ, 0x7610, R28 ;  /* 0x00007610ff1c7816 */ /* 0x000fe2000000001c */
[----:B------:R-:W-:Y:S06]  /*a4e0*/  BRA `(.L_x_23447) ;  /* 0x0000000000247947 */ /* 0x000fec0003800000 */
.L_x_23471:
[----:B------:R-:W2:Y:S02]  /*a4f0*/  LDG.E.64 R4, desc[UR36][R4.64] ;  /* 0x0000002404047981 */ /* 0x000ea4000c1e1b00 */
[----:B--2---:R-:W0:Y:S02]  /*a500*/  I2F.U64 R0, R4 ;  /* 0x0000000400007312 */ /* 0x004e240000301000 */
[----:B0-----:R-:W-:-:S04]  /*a510*/  F2FP.BF16.F32.PACK_AB R0, RZ, R0 ;  /* 0x00000000ff00723e */ /* 0x001fc800000010ff */
[----:B------:R-:W-:Y:S01]  /*a520*/  PRMT R28, R0, 0x7610, R28 ;  /* 0x00007610001c7816 */ /* 0x000fe2000000001c */
[----:B------:R-:W-:Y:S06]  /*a530*/  BRA `(.L_x_23447) ;  /* 0x0000000000107947 */ /* 0x000fec0003800000 */
.L_x_23470:
[----:B------:R-:W2:Y:S02]  /*a540*/  LDG.E R4, desc[UR36][R4.64] ;  /* 0x0000002404047981 */ /* 0x000ea4000c1e1900 */
[----:B--2---:R-:W-:-:S04]  /*a550*/  I2FP.F32.U32 R0, R4 ;  /* 0x0000000400007245 */ /* 0x004fc80000201000 */
[----:B------:R-:W-:-:S04]  /*a560*/  F2FP.BF16.F32.PACK_AB R0, RZ, R0 ;  /* 0x00000000ff00723e */ /* 0x000fc800000010ff */
[----:B------:R-:W-:-:S07]  /*a570*/  PRMT R28, R0, 0x7610, R28 ;  /* 0x00007610001c7816 */ /* 0x000fce000000001c */
.L_x_23447:
        /* <DEDUP_REMOVED lines=20> */
.L_x_23479:
[----:B------:R-:W2:Y:S02]  /*a6c0*/  LDG.E.U8 R4, desc[UR36][R4.64] ;  /* 0x0000002404047981 */ /* 0x000ea4000c1e1100 */
[----:B--2---:R-:W-:Y:S01]  /*a6d0*/  I2FP.F32.U32 R26, R4 ;  /* 0x00000004001a7245 */ /* 0x004fe20000201000 */
[----:B------:R-:W-:Y:S06]  /*a6e0*/  BRA `(.L_x_23481) ;  /* 0x0000000c00287947 */ /* 0x000fec0003800000 */
.L_x_23478:
        /* <DEDUP_REMOVED lines=9> */
.L_x_23483:
[----:B------:R-:W2:Y:S02]  /*a780*/  LDG.E R4, desc[UR36][R4.64] ;  /* 0x0000002404047981 */ /* 0x000ea4000c1e1900 */
[----:B--2---:R-:W-:Y:S01]  /*a790*/  I2FP.F32.S32 R26, R4 ;  /* 0x00000004001a7245 */ /* 0x004fe20000201400 */
[----:B------:R-:W-:Y:S06]  /*a7a0*/  BRA `(.L_x_23481) ;  /* 0x0000000800f87947 */ /* 0x000fec0003800000 */
.L_x_23482:
[----:B------:R-:W2:Y:S02]  /*a7b0*/  LDG.E.U16 R4, desc[UR36][R4.64] ;  /* 0x0000002404047981 */ /* 0x000ea4000c1e1500 */
[----:B--2---:R2:W0:Y:S01]  /*a7c0*/  I2F.S16 R26, R4 ;  /* 0x00000004001a7306 */ /* 0x0044220000101400 */
[----:B------:R-:W-:Y:S05]  /*a7d0*/  BRA `(.L_x_23481) ;  /* 0x0000000800ec7947 */ /* 0x000fea0003800000 */
.L_x_23477:
        /* <DEDUP_REMOVED lines=8> */
.L_x_23485:
[----:B------:R-:W2:Y:S02]  /*a860*/  LDG.E.U16 R4, desc[UR36][R4.64] ;  /* 0x0000002404047981 */ /* 0x000ea4000c1e1500 */
[----:B--2---:R-:W-:Y:S01]  /*a870*/  HADD2.F32 R26, -RZ, R4.H0_H0 ;  /* 0x20000004ff1a7230 */ /* 0x004fe20000004100 */
[----:B------:R-:W-:Y:S06]  /*a880*/  BRA `(.L_x_23481) ;  /* 0x0000000800c07947 */ /* 0x000fec0003800000 */
.L_x_23484:
        /* <DEDUP_REMOVED lines=8> */
.L_x_23487:
[----:B------:R-:W2:Y:S02]  /*a910*/  LDG.E.U16 R4, desc[UR36][R4.64] ;  /* 0x0000002404047981 */ /* 0x000ea4000c1e1500 */
[----:B--2---:R-:W-:Y:S01]  /*a920*/  HADD2.F32 R26, -RZ, R4.H0_H0 ;  /* 0x20000004ff1a7230 */ /* 0x004fe20000004100 */
[----:B------:R-:W-:Y:S06]  /*a930*/  BRA `(.L_x_23481) ;  /* 0x0000000800947947 */ /* 0x000fec0003800000 */
.L_x_23486:
[----:B------:R-:W2:Y:S01]  /*a940*/  LDG.E.64 R4, desc[UR36][R4.64] ;  /* 0x0000002404047981 */ /* 0x000ea2000c1e1b00 */
[----:B------:R-:W-:Y:S01]  /*a950*/  UMOV UR4, 0xf0000000 ;  /* 0xf000000000047882 */ /* 0x000fe20000000000 */
[----:B------:R-:W-:Y:S01]  /*a960*/  UMOV UR5, 0x380fffff ;  /* 0x380fffff00057882 */ /* 0x000fe20000000000 */
[----:B--2---:R-:W0:Y:S01]  /*a970*/  F2F.F32.F64 R26, R4 ;  /* 0x00000004001a7310 */ /* 0x004e220000301000 */
[----:B------:R-:W-:-:S14]  /*a980*/  DSETP.GEU.AND P0, PT, |R4|, UR4, PT ;  /* 0x0000000404007e2a */ /* 0x000fdc000bf0e200 */
[----:B0-----:R-:W-:Y:S01]  /*a990*/  @!P0 FMUL R26, R26, 1.175494350822287508e-38 ;  /* 0x008000001a1a8820 */ /* 0x001fe20000400000 */
[----:B------:R-:W-:Y:S06]  /*a9a0*/  BRA `(.L_x_23481) ;  /* 0x0000000800787947 */ /* 0x000fec0003800000 */
.L_x_23476:
        /* <DEDUP_REMOVED lines=12> */
.L_x_23490:
[----:B------:R-:W2:Y:S01]  /*aa70*/  LDG.E.64 R4, desc[UR36][R4.64] ;  /* 0x0000002404047981 */ /* 0x000ea2000c1e1b00 */
[----:B------:R-:W-:Y:S01]  /*aa80*/  UMOV UR4, 0xf0000000 ;  /* 0xf000000000047882 */ /* 0x000fe20000000000 */
[----:B------:R-:W-:Y:S01]  /*aa90*/  UMOV UR5, 0x380fffff ;  /* 0x380fffff00057882 */ /* 0x000fe20000000000 */
[----:B--2---:R-:W0:Y:S01]  /*aaa0*/  F2F.F32.F64 R26, R4 ;  /* 0x00000004001a7310 */ /* 0x004e220000301000 */
[----:B------:R-:W-:-:S14]  /*aab0*/  DSETP.GEU.AND P0, PT, |R4|, UR4, PT ;  /* 0x0000000404007e2a */ /* 0x000fdc000bf0e200 */
[----:B0-----:R-:W-:Y:S01]  /*aac0*/  @!P0 FMUL R26, R26, 1.175494350822287508e-38 ;  /* 0x008000001a1a8820 */ /* 0x001fe20000400000 */
[----:B------:R-:W-:Y:S06]  /*aad0*/  BRA `(.L_x_23481) ;  /* 0x00000008002c7947 */ /* 0x000fec0003800000 */
.L_x_23489:
        /* <DEDUP_REMOVED lines=25> */
.L_x_23492:
        /* <DEDUP_REMOVED lines=13> */
.L_x_23491:
[----:B------:R-:W2:Y:S02]  /*ad40*/  LDG.E.U16 R4, desc[UR36][R4.64] ;  /* 0x0000002404047981 */ /* 0x000ea4000c1e1500 */
[----:B--2---:R-:W-:Y:S01]  /*ad50*/  IMAD.U32 R26, R4, 0x10000, RZ ;  /* 0x00010000041a7824 */ /* 0x004fe200078e00ff */
[----:B------:R-:W-:Y:S06]  /*ad60*/  BRA `(.L_x_23481) ;  /* 0x0000000400887947 */ /* 0x000fec0003800000 */
.L_x_23488:
        /* <DEDUP_REMOVED lines=11> */
.L_x_23495:
        /* <DEDUP_REMOVED lines=20> */
.L_x_23497:
[----:B------:R-:W-:Y:S05]  /*af60*/  BSYNC.RECONVERGENT B0 ;  /* 0x0000000000007941 */ /* 0x000fea0003800200 */
.L_x_23496:
[----:B------:R-:W-:Y:S01]  /*af70*/  IMAD.SHL.U32 R0, R0, 0x100000, RZ ;  /* 0x0010000000007824 */ /* 0x000fe200078e00ff */
[----:B------:R-:W-:-:S04]  /*af80*/  LEA R3, R3, 0x3b800000, 0x17 ;  /* 0x3b80000003037811 */ /* 0x000fc800078eb8ff */
[----:B------:R-:W-:Y:S01]  /*af90*/  LOP3.LUT R26, R3, R0, R7, 0xfe, !PT ;  /* 0x00000000031a7212 */ /* 0x000fe200078efe07 */
[----:B------:R-:W-:Y:S06]  /*afa0*/  BRA `(.L_x_23481) ;  /* 0x0000000000f87947 */ /* 0x000fec0003800000 */
.L_x_23494:
        /* <DEDUP_REMOVED lines=20> */
.L_x_23499:
[----:B------:R-:W-:Y:S05]  /*b0f0*/  BSYNC.RECONVERGENT B0 ;  /* 0x0000000000007941 */ /* 0x000fea0003800200 */
.L_x_23498:
[----:B------:R-:W-:Y:S01]  /*b100*/  IMAD.SHL.U32 R0, R0, 0x200000, RZ ;  /* 0x0020000000007824 */ /* 0x000fe200078e00ff */
[----:B------:R-:W-:-:S04]  /*b110*/  LEA R3, R3, 0x37800000, 0x17 ;  /* 0x3780000003037811 */ /* 0x000fc800078eb8ff */
[----:B------:R-:W-:Y:S01]  /*b120*/  LOP3.LUT R26, R3, R0, R7, 0xfe, !PT ;  /* 0x00000000031a7212 */ /* 0x000fe200078efe07 */
[----:B------:R-:W-:Y:S06]  /*b130*/  BRA `(.L_x_23481) ;  /* 0x0000000000947947 */ /* 0x000fec0003800000 */
.L_x_23493:
        /* <DEDUP_REMOVED lines=14> */
.L_x_23480:
        /* <DEDUP_REMOVED lines=16> */
.L_x_23502:
[----:B------:R-:W-:Y:S01]  /*b320*/  IMAD.MOV.U32 R26, RZ, RZ, RZ ;  /* 0x000000ffff1a7224 */ /* 0x000fe200078e00ff */
[----:B------:R-:W-:Y:S06]  /*b330*/  BRA `(.L_x_23481) ;  /* 0x0000000000147947 */ /* 0x000fec0003800000 */
.L_x_23501:
[----:B------:R-:W2:Y:S02]  /*b340*/  LDG.E.64 R4, desc[UR36][R4.64] ;  /* 0x0000002404047981 */ /* 0x000ea4000c1e1b00 */
[----:B--2---:R0:W1:Y:S01]  /*b350*/  I2F.U64 R26, R4 ;  /* 0x00000004001a7312 */ /* 0x0040620000301000 */
[----:B------:R-:W-:Y:S05]  /*b360*/  BRA `(.L_x_23481) ;  /* 0x0000000000087947 */ /* 0x000fea0003800000 */
.L_x_23500:
[----:B------:R-:W2:Y:S02]  /*b370*/  LDG.E R4, desc[UR36][R4.64] ;  /* 0x0000002404047981 */ /* 0x000ea4000c1e1900 */
[----:B--2---:R-:W-:-:S07]  /*b380*/  I2FP.F32.U32 R26, R4 ;  /* 0x00000004001a7245 */ /* 0x004fce0000201000 */
.L_x_23481:
[----:B------:R-:W-:Y:S05]  /*b390*/  BSYNC.RECONVERGENT B6 ;  /* 0x0000000000067941 */ /* 0x000fea0003800200 */
.L_x_23475:
        /* <DEDUP_REMOVED lines=20> */
.L_x_23507:
[----:B------:R-:W2:Y:S02]  /*b4e0*/  LDG.E.U8 R4, desc[UR36][R4.64] ;  /* 0x0000002404047981 */ /* 0x000ea4000c1e1100 */
[----:B--2---:R-:W-:Y:S01]  /*b4f0*/  I2FP.F32.U32 R29, R4 ;  /* 0x00000004001d7245 */ /* 0x004fe20000201000 */
[----:B------:R-:W-:Y:S06]  /*b500*/  BRA `(.L_x_23509) ;  /* 0x0000000c00247947 */ /* 0x000fec0003800000 */
.L_x_23506:
        /* <DEDUP_REMOVED lines=9> */
.L_x_23511:
[----:B------:R-:W2:Y:S02]  /*b5a0*/  LDG.E R4, desc[UR36][R4.64] ;  /* 0x0000002404047981 */ /* 0x000ea4000c1e1900 */
[----:B--2---:R-:W-:Y:S01]  /*b5b0*/  I2FP.F32.S32 R29, R4 ;  /* 0x00000004001d7245 */ /* 0x004fe20000201400 */
[----:B------:R-:W-:Y:S06]  /*b5c0*/  BRA `(.L_x_23509) ;  /* 0x0000000800f47947 */ /* 0x000fec0003800000 */
.L_x_23510:
[----:B------:R-:W2:Y:S02]  /*b5d0*/  LDG.E.U16 R4, desc[UR36][R4.64] ;  /* 0x0000002404047981 */ /* 0x000ea4000c1e1500 */
[----:B--2---:R2:W0:Y:S01]  /*b5e0*/  I2F.S16 R29, R4 ;  /* 0x00000004001d7306 */ /* 0x0044220000101400 */
[----:B------:R-:W-:Y:S05]  /*b5f0*/  BRA `(.L_x_23509) ;  /* 0x0000000800e87947 */ /* 0x000fea0003800000 */
.L_x_23505:
        /* <DEDUP_REMOVED lines=8> */
.L_x_23513:
[----:B------:R-:W2:Y:S02]  /*b680*/  LDG.E.U16 R4, desc[UR36][R4.64] ;  /* 0x0000002404047981 */ /* 0x000ea4000c1e1500 */
[----:B--2---:R-:W-:Y:S01]  /*b690*/  HADD2.F32 R29, -RZ, R4.H0_H0 ;  /* 0x20000004ff1d7230 */ /* 0x004fe20000004100 */
[----:B------:R-:W-:Y:S06]  /*b6a0*/  BRA `(.L_x_23509) ;  /* 0x0000000800bc7947 */ /* 0x000fec0003800000 */
.L_x_23512:
        /* <DEDUP_REMOVED lines=8> */
.L_x_23515:
[----:B------:R-:W2:Y:S02]  /*b730*/  LDG.E.U16 R4, desc[UR36][R4.64] ;  /* 0x0000002404047981 */ /* 0x000ea4000c1e1500 */
[----:B--2---:R-:W-:Y:S01]  /*b740*/  HADD2.F32 R29, -RZ, R4.H0_H0 ;  /* 0x20000004ff1d7230 */ /* 0x004fe20000004100 */
[----:B------:R-:W-:Y:S06]  /*b750*/  BRA `(.L_x_23509) ;  /* 0x0000000800907947 */ /* 0x000fec0003800000 */
.L_x_23514:
[----:B------:R-:W2:Y:S01]  /*b760*/  LDG.E.64 R4, desc[UR36][R4.64] ;  /* 0x0000002404047981 */ /* 0x000ea2000c1e1b00 */
[----:B------:R-:W-:Y:S01]  /*b770*/  UMOV UR4, 0xf0000000 ;  /* 0xf000000000047882 */ /* 0x000fe20000000000 */
[----:B------:R-:W-:Y:S01]  /*b780*/  UMOV UR5, 0x380fffff ;  /* 0x380fffff00057882 */ /* 0x000fe20000000000 */
[----:B--2---:R-:W0:Y:S01]  /*b790*/  F2F.F32.F64 R29, R4 ;  /* 0x00000004001d7310 */ /* 0x004e220000301000 */
[----:B------:R-:W-:-:S14]  /*b7a0*/  DSETP.GEU.AND P0, PT, |R4|, UR4, PT ;  /* 0x0000000404007e2a */ /* 0x000fdc000bf0e200 */
[----:B0-----:R-:W-:Y:S01]  /*b7b0*/  @!P0 FMUL R29, R29, 1.175494350822287508e-38 ;  /* 0x008000001d1d8820 */ /* 0x001fe20000400000 */
[----:B------:R-:W-:Y:S06]  /*b7c0*/  BRA `(.L_x_23509) ;  /* 0x0000000800747947 */ /* 0x000fec0003800000 */
.L_x_23504:
        /* <DEDUP_REMOVED lines=12> */
.L_x_23518:
[----:B------:R-:W2:Y:S01]  /*b890*/  LDG.E.64 R4, desc[UR36][R4.64] ;  /* 0x0000002404047981 */ /* 0x000ea2000c1e1b00 */
[----:B------:R-:W-:Y:S01]  /*b8a0*/  UMOV UR4, 0xf0000000 ;  /* 0xf000000000047882 */ /* 0x000fe20000000000 */
[----:B------:R-:W-:Y:S01]  /*b8b0*/  UMOV UR5, 0x380fffff ;  /* 0x380fffff00057882 */ /* 0x000fe20000000000 */
[----:B--2---:R-:W0:Y:S01]  /*b8c0*/  F2F.F32.F64 R29, R4 ;  /* 0x00000004001d7310 */ /* 0x004e220000301000 */
[----:B------:R-:W-:-:S14]  /*b8d0*/  DSETP.GEU.AND P0, PT, |R4|, UR4, PT ;  /* 0x0000000404007e2a */ /* 0x000fdc000bf0e200 */
[----:B0-----:R-:W-:Y:S01]  /*b8e0*/  @!P0 FMUL R29, R29, 1.175494350822287508e-38 ;  /* 0x008000001d1d8820 */ /* 0x001fe20000400000 */
[----:B------:R-:W-:Y:S06]  /*b8f0*/  BRA `(.L_x_23509) ;  /* 0x0000000800287947 */ /* 0x000fec0003800000 */
.L_x_23517:
        /* <DEDUP_REMOVED lines=25> */
.L_x_23520:
        /* <DEDUP_REMOVED lines=12> */
.L_x_23519:
[----:B------:R-:W2:Y:S02]  /*bb50*/  LDG.E.U16 R4, desc[UR36][R4.64] ;  /* 0x0000002404047981 */ /* 0x000ea4000c1e1500 */
[----:B--2---:R-:W-:Y:S01]  /*bb60*/  IMAD.U32 R29, R4, 0x10000, RZ ;  /* 0x00010000041d7824 */ /* 0x004fe200078e00ff */
[----:B------:R-:W-:Y:S06]  /*bb70*/  BRA `(.L_x_23509) ;  /* 0x0000000400887947 */ /* 0x000fec0003800000 */
.L_x_23516:
        /* <DEDUP_REMOVED lines=11> */
.L_x_23523:
        /* <DEDUP_REMOVED lines=20> */
.L_x_23525:
[----:B------:R-:W-:Y:S05]  /*bd70*/  BSYNC.RECONVERGENT B0 ;  /* 0x0000000000007941 */ /* 0x000fea0003800200 */
.L_x_23524:
[----:B------:R-:W-:Y:S01]  /*bd80*/  IMAD.SHL.U32 R0, R0, 0x100000, RZ ;  /* 0x0010000000007824 */ /* 0x000fe200078e00ff */
[----:B------:R-:W-:-:S04]  /*bd90*/  LEA R3, R3, 0x3b800000, 0x17 ;  /* 0x3b80000003037811 */ /* 0x000fc800078eb8ff */
[----:B------:R-:W-:Y:S01]  /*bda0*/  LOP3.LUT R29, R3, R0, R29, 0xfe, !PT ;  /* 0x00000000031d7212 */ /* 0x000fe200078efe1d */
[----:B------:R-:W-:Y:S06]  /*bdb0*/  BRA `(.L_x_23509) ;  /* 0x0000000000f87947 */ /* 0x000fec0003800000 */
.L_x_23522:
        /* <DEDUP_REMOVED lines=20> */
.L_x_23527:
[----:B------:R-:W-:Y:S05]  /*bf00*/  BSYNC.RECONVERGENT B0 ;  /* 0x0000000000007941 */ /* 0x000fea0003800200 */
.L_x_23526:
[----:B------:R-:W-:Y:S01]  /*bf10*/  IMAD.SHL.U32 R0, R0, 0x200000, RZ ;  /* 0x0020000000007824 */ /* 0x000fe200078e00ff */
[----:B------:R-:W-:-:S04]  /*bf20*/  LEA R3, R3, 0x37800000, 0x17 ;  /* 0x3780000003037811 */ /* 0x000fc800078eb8ff */
[----:B------:R-:W-:Y:S01]  /*bf30*/  LOP3.LUT R29, R3, R0, R29, 0xfe, !PT ;  /* 0x00000000031d7212 */ /* 0x000fe200078efe1d */
[----:B------:R-:W-:Y:S06]  /*bf40*/  BRA `(.L_x_23509) ;  /* 0x0000000000947947 */ /* 0x000fec0003800000 */
.L_x_23521:
        /* <DEDUP_REMOVED lines=14> */
.L_x_23508:
        /* <DEDUP_REMOVED lines=16> */
.L_x_23530:
[----:B------:R-:W-:Y:S01]  /*c130*/  IMAD.MOV.U32 R29, RZ, RZ, RZ ;  /* 0x000000ffff1d7224 */ /* 0x000fe200078e00ff */
[----:B------:R-:W-:Y:S06]  /*c140*/  BRA `(.L_x_23509) ;  /* 0x0000000000147947 */ /* 0x000fec0003800000 */
.L_x_23529:
[----:B------:R-:W2:Y:S02]  /*c150*/  LDG.E.64 R4, desc[UR36][R4.64] ;  /* 0x0000002404047981 */ /* 0x000ea4000c1e1b00 */
[----:B--2---:R0:W1:Y:S01]  /*c160*/  I2F.U64 R29, R4 ;  /* 0x00000004001d7312 */ /* 0x0040620000301000 */
[----:B------:R-:W-:Y:S05]  /*c170*/  BRA `(.L_x_23509) ;  /* 0x0000000000087947 */ /* 0x000fea0003800000 */
.L_x_23528:
[----:B------:R-:W2:Y:S02]  /*c180*/  LDG.E R4, desc[UR36][R4.64] ;  /* 0x0000002404047981 */ /* 0x000ea4000c1e1900 */
[----:B--2---:R-:W-:-:S07]  /*c190*/  I2FP.F32.U32 R29, R4 ;  /* 0x00000004001d7245 */ /* 0x004fce0000201000 */
.L_x_23509:
[----:B------:R-:W-:Y:S05]  /*c1a0*/  BSYNC.RECONVERGENT B6 ;  /* 0x0000000000067941 */ /* 0x000fea0003800200 */
.L_x_23503:
        /* <DEDUP_REMOVED lines=20> */
.L_x_23535:
[----:B------:R-:W2:Y:S02]  /*c2f0*/  LDG.E.U8 R4, desc[UR36][R4.64] ;  /* 0x0000002404047981 */ /* 0x000ea4000c1e1100 */
[----:B--2---:R-:W-:Y:S01]  /*c300*/  I2FP.F32.U32 R30, R4 ;  /* 0x00000004001e7245 */ /* 0x004fe20000201000 */
[----:B------:R-:W-:Y:S06]  /*c310*/  BRA `(.L_x_23537) ;  /* 0x0000000c00287947 */ /* 0x000fec0003800000 */
.L_x_23534:
        /* <DEDUP_REMOVED lines=9> */
.L_x_23539:
[----:B------:R-:W2:Y:S02]  /*c3b0*/  LDG.E R4, desc[UR36][R4.64] ;  /* 0x0000002404047981 */ /* 0x000ea4000c1e1900 */
[----:B--2---:R-:W-:Y:S01]  /*c3c0*/  I2FP.F32.S32 R30, R4 ;  /* 0x00000004001e7245 */ /* 0x004fe20000201400 */
[----:B------:R-:W-:Y:S06]  /*c3d0*/  BRA `(.L_x_23537) ;  /* 0x0000000800f87947 */ /* 0x000fec0003800000 */
.L_x_23538:
[----:B------:R-:W2:Y:S02]  /*c3e0*/  LDG.E.U16 R4, desc[UR36][R4.64] ;  /* 0x0000002404047981 */ /* 0x000ea4000c1e1500 */
[----:B--2---:R0:W1:Y:S01]  /*c3f0*/  I2F.S16 R30, R4 ;  /* 0x00000004001e7306 */ /* 0x0040620000101400 */
[----:B------:R-:W-:Y:S05]  /*c400*/  BRA `(.L_x_23537) ;  /* 0x0000000800ec7947 */ /* 0x000fea0003800000 */
.L_x_23533:
        /* <DEDUP_REMOVED lines=8> */
.L_x_23541:
[----:B------:R-:W2:Y:S02]  /*c490*/  LDG.E.U16 R4, desc[UR36][R4.64] ;  /* 0x0000002404047981 */ /* 0x000ea4000c1e1500 */
[----:B--2---:R-:W-:Y:S01]  /*c4a0*/  HADD2.F32 R30, -RZ, R4.H0_H0 ;  /* 0x20000004ff1e7230 */ /* 0x004fe20000004100 */
[----:B------:R-:W-:Y:S06]  /*c4b0*/  BRA `(.L_x_23537) ;  /* 0x0000000800c07947 */ /* 0x000fec0003800000 */
.L_x_23540:
        /* <DEDUP_REMOVED lines=8> */
.L_x_23543:
[----:B------:R-:W2:Y:S02]  /*c540*/  LDG.E.U16 R4, desc[UR36][R4.64] ;  /* 0x0000002404047981 */ /* 0x000ea4000c1e1500 */
[----:B--2---:R-:W-:Y:S01]  /*c550*/  HADD2.F32 R30, -RZ, R4.H0_H0 ;  /* 0x20000004ff1e7230 */ /* 0x004fe20000004100 */
[----:B------:R-:W-:Y:S06]  /*c560*/  BRA `(.L_x_23537) ;  /* 0x0000000800947947 */ /* 0x000fec0003800000 */
.L_x_23542:
[----:B------:R-:W2:Y:S01]  /*c570*/  LDG.E.64 R4, desc[UR36][R4.64] ;  /* 0x0000002404047981 */ /* 0x000ea2000c1e1b00 */
[----:B------:R-:W-:Y:S01]  /*c580*/  UMOV UR4, 0xf0000000 ;  /* 0xf000000000047882 */ /* 0x000fe20000000000 */
[----:B------:R-:W-:Y:S01]  /*c590*/  UMOV UR5, 0x380fffff ;  /* 0x380fffff00057882 */ /* 0x000fe20000000000 */
[----:B--2---:R-:W0:Y:S01]  /*c5a0*/  F2F.F32.F64 R30, R4 ;  /* 0x00000004001e7310 */ /* 0x004e220000301000 */
[----:B------:R-:W-:-:S14]  /*c5b0*/  DSETP.GEU.AND P0, PT, |R4|, UR4, PT ;  /* 0x0000000404007e2a */ /* 0x000fdc000bf0e200 */
[----:B0-----:R-:W-:Y:S01]  /*c5c0*/  @!P0 FMUL R30, R30, 1.175494350822287508e-38 ;  /* 0x008000001e1e8820 */ /* 0x001fe20000400000 */
[----:B------:R-:W-:Y:S06]  /*c5d0*/  BRA `(.L_x_23537) ;  /* 0x0000000800787947 */ /* 0x000fec0003800000 */
.L_x_23532:
        /* <DEDUP_REMOVED lines=12> */
.L_x_23546:
[----:B------:R-:W2:Y:S01]  /*c6a0*/  LDG.E.64 R4, desc[UR36][R4.64] ;  /* 0x0000002404047981 */ /* 0x000ea2000c1e1b00 */
[----:B------:R-:W-:Y:S01]  /*c6b0*/  UMOV UR4, 0xf0000000 ;  /* 0xf000000000047882 */ /* 0x000fe20000000000 */
[----:B------:R-:W-:Y:S01]  /*c6c0*/  UMOV UR5, 0x380fffff ;  /* 0x380fffff00057882 */ /* 0x000fe20000000000 */
[----:B--2---:R-:W0:Y:S01]  /*c6d0*/  F2F.F32.F64 R30, R4 ;  /* 0x00000004001e7310 */ /* 0x004e220000301000 */
[----:B------:R-:W-:-:S14]  /*c6e0*/  DSETP.GEU.AND P0, PT, |R4|, UR4, PT ;  /* 0x0000000404007e2a */ /* 0x000fdc000bf0e200 */
[----:B0-----:R-:W-:Y:S01]  /*c6f0*/  @!P0 FMUL R30, R30, 1.175494350822287508e-38 ;  /* 0x008000001e1e8820 */ /* 0x001fe20000400000 */
[----:B------:R-:W-:Y:S06]  /*c700*/  BRA `(.L_x_23537) ;  /* 0x00000008002c7947 */ /* 0x000fec0003800000 */
.L_x_23545:
        /* <DEDUP_REMOVED lines=25> */
.L_x_23548:
        /* <DEDUP_REMOVED lines=13> */
.L_x_23547:
[----:B------:R-:W2:Y:S02]  /*c970*/  LDG.E.U16 R4, desc[UR36][R4.64] ;  /* 0x0000002404047981 */ /* 0x000ea4000c1e1500 */
[----:B--2---:R-:W-:Y:S01]  /*c980*/  IMAD.U32 R30, R4, 0x10000, RZ ;  /* 0x00010000041e7824 */ /* 0x004fe200078e00ff */
[----:B------:R-:W-:Y:S06]  /*c990*/  BRA `(.L_x_23537) ;  /* 0x0000000400887947 */ /* 0x000fec0003800000 */
.L_x_23544:
        /* <DEDUP_REMOVED lines=11> */
.L_x_23551:
        /* <DEDUP_REMOVED lines=20> */
.L_x_23553:
[----:B------:R-:W-:Y:S05]  /*cb90*/  BSYNC.RECONVERGENT B0 ;  /* 0x0000000000007941 */ /* 0x000fea0003800200 */
.L_x_23552:
[----:B------:R-:W-:Y:S01]  /*cba0*/  IMAD.SHL.U32 R0, R0, 0x100000, RZ ;  /* 0x0010000000007824 */ /* 0x000fe200078e00ff */
[----:B------:R-:W-:-:S04]  /*cbb0*/  LEA R3, R3, 0x3b800000, 0x17 ;  /* 0x3b80000003037811 */ /* 0x000fc800078eb8ff */
[----:B------:R-:W-:Y:S01]  /*cbc0*/  LOP3.LUT R30, R3, R0, R7, 0xfe, !PT ;  /* 0x00000000031e7212 */ /* 0x000fe200078efe07 */
[----:B------:R-:W-:Y:S06]  /*cbd0*/  BRA `(.L_x_23537) ;  /* 0x0000000000f87947 */ /* 0x000fec0003800000 */
.L_x_23550:
        /* <DEDUP_REMOVED lines=20> */
.L_x_23555:
[----:B------:R-:W-:Y:S05]  /*cd20*/  BSYNC.RECONVERGENT B0 ;  /* 0x0000000000007941 */ /* 0x000fea0003800200 */
.L_x_23554:
[----:B------:R-:W-:Y:S01]  /*cd30*/  IMAD.SHL.U32 R0, R0, 0x200000, RZ ;  /* 0x0020000000007824 */ /* 0x000fe200078e00ff */
[----:B------:R-:W-:-:S04]  /*cd40*/  LEA R3, R3, 0x37800000, 0x17 ;  /* 0x3780000003037811 */ /* 0x000fc800078eb8ff */
[----:B------:R-:W-:Y:S01]  /*cd50*/  LOP3.LUT R30, R3, R0, R7, 0xfe, !PT ;  /* 0x00000000031e7212 */ /* 0x000fe200078efe07 */
[----:B------:R-:W-:Y:S06]  /*cd60*/  BRA `(.L_x_23537) ;  /* 0x0000000000947947 */ /* 0x000fec0003800000 */
.L_x_23549:
        /* <DEDUP_REMOVED lines=14> */
.L_x_23536:
        /* <DEDUP_REMOVED lines=16> */
.L_x_23558:
[----:B------:R-:W-:Y:S01]  /*cf50*/  IMAD.MOV.U32 R30, RZ, RZ, RZ ;  /* 0x000000ffff1e7224 */ /* 0x000fe200078e00ff */
[----:B------:R-:W-:Y:S06]  /*cf60*/  BRA `(.L_x_23537) ;  /* 0x0000000000147947 */ /* 0x000fec0003800000 */
.L_x_23557:
[----:B------:R-:W2:Y:S02]  /*cf70*/  LDG.E.64 R4, desc[UR36][R4.64] ;  /* 0x0000002404047981 */ /* 0x000ea4000c1e1b00 */
[----:B--2---:R0:W1:Y:S01]  /*cf80*/  I2F.U64 R30, R4 ;  /* 0x00000004001e7312 */ /* 0x0040620000301000 */
[----:B------:R-:W-:Y:S05]  /*cf90*/  BRA `(.L_x_23537) ;  /* 0x0000000000087947 */ /* 0x000fea0003800000 */
.L_x_23556:
[----:B------:R-:W2:Y:S02]  /*cfa0*/  LDG.E R4, desc[UR36][R4.64] ;  /* 0x0000002404047981 */ /* 0x000ea4000c1e1900 */
[----:B--2---:R-:W-:-:S07]  /*cfb0*/  I2FP.F32.U32 R30, R4 ;  /* 0x00000004001e7245 */ /* 0x004fce0000201000 */
.L_x_23537:
[----:B------:R-:W-:Y:S05]  /*cfc0*/  BSYNC.RECONVERGENT B6 ;  /* 0x0000000000067941 */ /* 0x000fea0003800200 */
.L_x_23531:
        /* <DEDUP_REMOVED lines=20> */
.L_x_23563:
[----:B------:R-:W2:Y:S02]  /*d110*/  LDG.E.U8 R4, desc[UR36][R4.64] ;  /* 0x0000002404047981 */ /* 0x000ea4000c1e1100 */
[----:B--2---:R-:W-:Y:S01]  /*d120*/  I2FP.F32.U32 R32, R4 ;  /* 0x0000000400207245 */ /* 0x004fe20000201000 */
[----:B------:R-:W-:Y:S06]  /*d130*/  BRA `(.L_x_23565) ;  /* 0x0000000c00287947 */ /* 0x000fec0003800000 */
.L_x_23562:
        /* <DEDUP_REMOVED lines=9> */
.L_x_23567:
[----:B------:R-:W2:Y:S02]  /*d1d0*/  LDG.E R4, desc[UR36][R4.64] ;  /* 0x0000002404047981 */ /* 0x000ea4000c1e1900 */
[----:B--2---:R-:W-:Y:S01]  /*d1e0*/  I2FP.F32.S32 R32, R4 ;  /* 0x0000000400207245 */ /* 0x004fe20000201400 */
[----:B------:R-:W-:Y:S06]  /*d1f0*/  BRA `(.L_x_23565) ;  /* 0x0000000800f87947 */ /* 0x000fec0003800000 */
.L_x_23566:
[----:B------:R-:W2:Y:S02]  /*d200*/  LDG.E.U16 R4, desc[UR36][R4.64] ;  /* 0x0000002404047981 */ /* 0x000ea4000c1e1500 */
[----:B--2---:R0:W2:Y:S01]  /*d210*/  I2F.S16 R32, R4 ;  /* 0x0000000400207306 */ /* 0x0040a20000101400 */
[----:B------:R-:W-:Y:S05]  /*d220*/  BRA `(.L_x_23565) ;  /* 0x0000000800ec7947 */ /* 0x000fea0003800000 */
.L_x_23561:
        /* <DEDUP_REMOVED lines=8> */
.L_x_23569:
[----:B------:R-:W2:Y:S02]  /*d2b0*/  LDG.E.U16 R4, desc[UR36][R4.64] ;  /* 0x0000002404047981 */ /* 0x000ea4000c1e1500 */
[----:B--2---:R-:W-:Y:S01]  /*d2c0*/  HADD2.F32 R32, -RZ, R4.H0_H0 ;  /* 0x20000004ff207230 */ /* 0x004fe20000004100 */
[----:B------:R-:W-:Y:S06]  /*d2d0*/  BRA `(.L_x_23565) ;  /* 0x0000000800c07947 */ /* 0x000fec0003800000 */
.L_x_23568:
        /* <DEDUP_REMOVED lines=8> */
.L_x_23571:
[----:B------:R-:W2:Y:S02]  /*d360*/  LDG.E.U16 R4, desc[UR36][R4.64] ;  /* 0x0000002404047981 */ /* 0x000ea4000c1e1500 */
[----:B--2---:R-:W-:Y:S01]  /*d370*/  HADD2.F32 R32, -RZ, R4.H0_H0 ;  /* 0x20000004ff207230 */ /* 0x004fe20000004100 */
[----:B------:R-:W-:Y:S06]  /*d380*/  BRA `(.L_x_23565) ;  /* 0x0000000800947947 */ /* 0x000fec0003800000 */
.L_x_23570:
[----:B------:R-:W2:Y:S01]  /*d390*/  LDG.E.64 R4, desc[UR36][R4.64] ;  /* 0x0000002404047981 */ /* 0x000ea2000c1e1b00 */
[----:B------:R-:W-:Y:S01]  /*d3a0*/  UMOV UR4, 0xf0000000 ;  /* 0xf000000000047882 */ /* 0x000fe20000000000 */
[----:B------:R-:W-:Y:S01]  /*d3b0*/  UMOV UR5, 0x380fffff ;  /* 0x380fffff00057882 */ /* 0x000fe20000000000 */
[----:B--2---:R-:W0:Y:S01]  /*d3c0*/  F2F.F32.F64 R32, R4 ;  /* 0x0000000400207310 */ /* 0x004e220000301000 */
[----:B------:R-:W-:-:S14]  /*d3d0*/  DSETP.GEU.AND P0, PT, |R4|, UR4, PT ;  /* 0x0000000404007e2a */ /* 0x000fdc000bf0e200 */
[----:B0-----:R-:W-:Y:S01]  /*d3e0*/  @!P0 FMUL R32, R32, 1.175494350822287508e-38 ;  /* 0x0080000020208820 */ /* 0x001fe20000400000 */
[----:B------:R-:W-:Y:S06]  /*d3f0*/  BRA `(.L_x_23565) ;  /* 0x0000000800787947 */ /* 0x000fec0003800000 */
.L_x_23560:
        /* <DEDUP_REMOVED lines=12> */
.L_x_23574:
[----:B------:R-:W2:Y:S01]  /*d4c0*/  LDG.E.64 R4, desc[UR36][R4.64] ;  /* 0x0000002404047981 */ /* 0x000ea2000c1e1b00 */
[----:B------:R-:W-:Y:S01]  /*d4d0*/  UMOV UR4, 0xf0000000 ;  /* 0xf000000000047882 */ /* 0x000fe20000000000 */
[----:B------:R-:W-:Y:S01]  /*d4e0*/  UMOV UR5, 0x380fffff ;  /* 0x380fffff00057882 */ /* 0x000fe20000000000 */
[----:B--2---:R-:W0:Y:S01]  /*d4f0*/  F2F.F32.F64 R32, R4 ;  /* 0x0000000400207310 */ /* 0x004e220000301000 */
[----:B------:R-:W-:-:S14]  /*d500*/  DSETP.GEU.AND P0, PT, |R4|, UR4, PT ;  /* 0x0000000404007e2a */ /* 0x000fdc000bf0e200 */
[----:B0-----:R-:W-:Y:S01]  /*d510*/  @!P0 FMUL R32, R32, 1.175494350822287508e-38 ;  /* 0x0080000020208820 */ /* 0x001fe20000400000 */
[----:B------:R-:W-:Y:S06]  /*d520*/  BRA `(.L_x_23565) ;  /* 0x00000008002c7947 */ /* 0x000fec0003800000 */
.L_x_23573:
        /* <DEDUP_REMOVED lines=25> */
.L_x_23576:
        /* <DEDUP_REMOVED lines=13> */
.L_x_23575:
[----:B------:R-:W2:Y:S02]  /*d790*/  LDG.E.U16 R4, desc[UR36][R4.64] ;  /* 0x0000002404047981 */ /* 0x000ea4000c1e1500 */
[----:B--2---:R-:W-:Y:S01]  /*d7a0*/  IMAD.U32 R32, R4, 0x10000, RZ ;  /* 0x0001000004207824 */ /* 0x004fe200078e00ff */
[----:B------:R-:W-:Y:S06]  /*d7b0*/  BRA `(.L_x_23565) ;  /* 0x0000000400887947 */ /* 0x000fec0003800000 */
.L_x_23572:
        /* <DEDUP_REMOVED lines=11> */
.L_x_23579:
        /* <DEDUP_REMOVED lines=20> */
.L_x_23581:
[----:B------:R-:W-:Y:S05]  /*d9b0*/  BSYNC.RECONVERGENT B0 ;  /* 0x0000000000007941 */ /* 0x000fea0003800200 */
.L_x_23580:
[----:B------:R-:W-:Y:S01]  /*d9c0*/  IMAD.SHL.U32 R0, R0, 0x100000, RZ ;  /* 0x0010000000007824 */ /* 0x000fe200078e00ff */
[----:B------:R-:W-:-:S04]  /*d9d0*/  LEA R3, R3, 0x3b800000, 0x17 ;  /* 0x3b80000003037811 */ /* 0x000fc800078eb8ff */
[----:B------:R-:W-:Y:S01]  /*d9e0*/  LOP3.LUT R32, R3, R0, R7, 0xfe, !PT ;  /* 0x0000000003207212 */ /* 0x000fe200078efe07 */
[----:B------:R-:W-:Y:S06]  /*d9f0*/  BRA `(.L_x_23565) ;  /* 0x0000000000f87947 */ /* 0x000fec0003800000 */
.L_x_23578:
        /* <DEDUP_REMOVED lines=20> */
.L_x_23583:
[----:B------:R-:W-:Y:S05]  /*db40*/  BSYNC.RECONVERGENT B0 ;  /* 0x0000000000007941 */ /* 0x000fea0003800200 */
.L_x_23582:
[----:B------:R-:W-:Y:S01]  /*db50*/  IMAD.SHL.U32 R0, R0, 0x200000, RZ ;  /* 0x0020000000007824 */ /* 0x000fe200078e00ff */
[----:B------:R-:W-:-:S04]  /*db60*/  LEA R3, R3, 0x37800000, 0x17 ;  /* 0x3780000003037811 */ /* 0x000fc800078eb8ff */
[----:B------:R-:W-:Y:S01]  /*db70*/  LOP3.LUT R32, R3, R0, R7, 0xfe, !PT ;  /* 0x0000000003207212 */ /* 0x000fe200078efe07 */
[----:B------:R-:W-:Y:S06]  /*db80*/  BRA `(.L_x_23565) ;  /* 0x0000000000947947 */ /* 0x000fec0003800000 */
.L_x_23577:
        /* <DEDUP_REMOVED lines=14> */
.L_x_23564:
        /* <DEDUP_REMOVED lines=16> */
.L_x_23586:
[----:B------:R-:W-:Y:S01]  /*dd70*/  IMAD.MOV.U32 R32, RZ, RZ, RZ ;  /* 0x000000ffff207224 */ /* 0x000fe200078e00ff */
[----:B------:R-:W-:Y:S06]  /*dd80*/  BRA `(.L_x_23565) ;  /* 0x0000000000147947 */ /* 0x000fec0003800000 */
.L_x_23585:
[----:B------:R-:W2:Y:S02]  /*dd90*/  LDG.E.64 R4, desc[UR36][R4.64] ;  /* 0x0000002404047981 */ /* 0x000ea4000c1e1b00 */
[----:B--2---:R0:W2:Y:S01]  /*dda0*/  I2F.U64 R32, R4 ;  /* 0x0000000400207312 */ /* 0x0040a20000301000 */
[----:B------:R-:W-:Y:S05]  /*ddb0*/  BRA `(.L_x_23565) ;  /* 0x0000000000087947 */ /* 0x000fea0003800000 */
.L_x_23584:
[----:B------:R-:W2:Y:S02]  /*ddc0*/  LDG.E R4, desc[UR36][R4.64] ;  /* 0x0000002404047981 */ /* 0x000ea4000c1e1900 */
[----:B--2---:R-:W-:-:S07]  /*ddd0*/  I2FP.F32.U32 R32, R4 ;  /* 0x0000000400207245 */ /* 0x004fce0000201000 */
.L_x_23565:
[----:B------:R-:W-:Y:S05]  /*dde0*/  BSYNC.RECONVERGENT B6 ;  /* 0x0000000000067941 */ /* 0x000fea0003800200 */
.L_x_23559:
[----:B------:R-:W-:-:S07]  /*ddf0*/  VIADD R33, R33, 0x80 ;  /* 0x0000008021217836 */ /* 0x000fce0000000000 */
.L_x_23441:
[----:B------:R-:W-:Y:S05]  /*de00*/  BSYNC.RECONVERGENT B7 ;  /* 0x0000000000077941 */ /* 0x000fea0003800200 */
.L_x_23440:
        /* <DEDUP_REMOVED lines=30> */
.L_x_23592:
[----:B------:R-:W2:Y:S02]  /*dff0*/  LDG.E.U8 R4, desc[UR36][R4.64] ;  /* 0x0000002404047981 */ /* 0x000ea4000c1e1100 */
[----:B--2---:R-:W-:-:S04]  /*e000*/  I2FP.F32.U32 R0, R4 ;  /* 0x0000000400007245 */ /* 0x004fc80000201000 */
[----:B------:R-:W-:-:S04]  /*e010*/  F2FP.BF16.F32.PACK_AB R0, RZ, R0 ;  /* 0x00000000ff00723e */ /* 0x000fc800000010ff */
[----:B------:R-:W-:Y:S01]  /*e020*/  PRMT R36, R0, 0x7610, R36 ;  /* 0x0000761000247816 */ /* 0x000fe20000000024 */
[----:B------:R-:W-:Y:S06]  /*e030*/  BRA `(.L_x_23594) ;  /* 0x0000000c00c47947 */ /* 0x000fec0003800000 */
.L_x_23591:
        /* <DEDUP_REMOVED lines=11> */
.L_x_23596:
[----:B------:R-:W2:Y:S02]  /*e0f0*/  LDG.E R4, desc[UR36][R4.64] ;  /* 0x0000002404047981 */ /* 0x000ea4000c1e1900 */
[----:B--2---:R-:W-:-:S04]  /*e100*/  I2FP.F32.S32 R0, R4 ;  /* 0x0000000400007245 */ /* 0x004fc80000201400 */
[----:B------:R-:W-:-:S04]  /*e110*/  F2FP.BF16.F32.PACK_AB R0, RZ, R0 ;  /* 0x00000000ff00723e */ /* 0x000fc800000010ff */
[----:B------:R-:W-:Y:S01]  /*e120*/  PRMT R36, R0, 0x7610, R36 ;  /* 0x0000761000247816 */ /* 0x000fe20000000024 */
[----:B------:R-:W-:Y:S06]  /*e130*/  BRA `(.L_x_23594) ;  /* 0x0000000c00847947 */ /* 0x000fec0003800000 */
.L_x_23595:
[----:B------:R-:W2:Y:S02]  /*e140*/  LDG.E.U16 R4, desc[UR36][R4.64] ;  /* 0x0000002404047981 */ /* 0x000ea4000c1e1500 */
[----:B--2---:R-:W0:Y:S02]  /*e150*/  I2F.S16 R0, R4 ;  /* 0x0000000400007306 */ /* 0x004e240000101400 */
[----:B0-----:R-:W-:-:S04]  /*e160*/  F2FP.BF16.F32.PACK_AB R0, RZ, R0 ;  /* 0x00000000ff00723e */ /* 0x001fc800000010ff */
[----:B------:R-:W-:Y:S01]  /*e170*/  PRMT R36, R0, 0x7610, R36 ;  /* 0x0000761000247816 */ /* 0x000fe20000000024 */
[----:B------:R-:W-:Y:S06]  /*e180*/  BRA `(.L_x_23594) ;  /* 0x0000000c00707947 */ /* 0x000fec0003800000 */
.L_x_23590:
        /* <DEDUP_REMOVED lines=9> */
.L_x_23598:
[----:B------:R-:W2:Y:S02]  /*e220*/  LDG.E.U16 R0, desc[UR36][R4.64] ;  /* 0x0000002404007981 */ /* 0x000ea4000c1e1500 */
[----:B--2---:R-:W-:-:S05]  /*e230*/  HADD2.F32 R0, -RZ, R0.H0_H0 ;  /* 0x20000000ff007230 */ /* 0x004fca0000004100 */
[----:B------:R-:W-:-:S04]  /*e240*/  F2FP.BF16.F32.PACK_AB R0, RZ, R0 ;  /* 0x00000000ff00723e */ /* 0x000fc800000010ff */
[----:B------:R-:W-:Y:S01]  /*e250*/  PRMT R36, R0, 0x7610, R36 ;  /* 0x0000761000247816 */ /* 0x000fe20000000024 */
[----:B------:R-:W-:Y:S06]  /*e260*/  BRA `(.L_x_23594) ;  /* 0x0000000c00387947 */ /* 0x000fec0003800000 */
.L_x_23597:
        /* <DEDUP_REMOVED lines=9> */
.L_x_23600:
[----:B------:R-:W2:Y:S02]  /*e300*/  LDG.E.U16 R4, desc[UR36][R4.64] ;  /* 0x0000002404047981 */ /* 0x000ea4000c1e1500 */
[----:B--2---:R-:W-:-:S05]  /*e310*/  HADD2.F32 R0, -RZ, R4.H0_H0 ;  /* 0x20000004ff007230 */ /* 0x004fca0000004100 */
[----:B------:R-:W-:-:S04]  /*e320*/  F2FP.BF16.F32.PACK_AB R0, RZ, R0 ;  /* 0x00000000ff00723e */ /* 0x000fc800000010ff */
[----:B------:R-:W-:Y:S01]  /*e330*/  PRMT R36, R0, 0x7610, R36 ;  /* 0x0000761000247816 */ /* 0x000fe20000000024 */
[----:B------:R-:W-:Y:S06]  /*e340*/  BRA `(.L_x_23594) ;  /* 0x0000000c00007947 */ /* 0x000fec0003800000 */
.L_x_23599:
        /* <DEDUP_REMOVED lines=9> */
.L_x_23589:
        /* <DEDUP_REMOVED lines=14> */
.L_x_23603:
        /* <DEDUP_REMOVED lines=9> */
.L_x_23602:
        /* <DEDUP_REMOVED lines=27> */
.L_x_23605:
        /* <DEDUP_REMOVED lines=15> */
.L_x_23604:
[----:B------:R0:W5:Y:S01]  /*e7f0*/  LDG.E.U16 R36, desc[UR36][R4.64] ;  /* 0x0000002404247981 */ /* 0x000162000c1e1500 */
[----:B------:R-:W-:Y:S05]  /*e800*/  BRA `(.L_x_23594) ;  /* 0x0000000400d07947 */ /* 0x000fea0003800000 */
.L_x_23601:
        /* <DEDUP_REMOVED lines=13> */
.L_x_23608:
        /* <DEDUP_REMOVED lines=21> */
.L_x_23612:
[----:B------:R-:W-:Y:S05]  /*ea30*/  BSYNC.RECONVERGENT B1 ;  /* 0x0000000000017941 */ /* 0x000fea0003800200 */
.L_x_23611:
[----:B------:R-:W-:Y:S01]  /*ea40*/  IMAD.SHL.U32 R0, R0, 0x100000, RZ ;  /* 0x0010000000007824 */ /* 0x000fe200078e00ff */
[----:B------:R-:W-:-:S04]  /*ea50*/  LEA R3, R3, 0x3b800000, 0x17 ;  /* 0x3b80000003037811 */ /* 0x000fc800078eb8ff */
[----:B------:R-:W-:-:S07]  /*ea60*/  LOP3.LUT R0, R3, R0, R7, 0xfe, !PT ;  /* 0x0000000003007212 */ /* 0x000fce00078efe07 */
.L_x_23610:
[----:B------:R-:W-:Y:S05]  /*ea70*/  BSYNC.RECONVERGENT B0 ;  /* 0x0000000000007941 */ /* 0x000fea0003800200 */
.L_x_23609:
[----:B------:R-:W-:-:S04]  /*ea80*/  F2FP.BF16.F32.PACK_AB R0, RZ, R0 ;  /* 0x00000000ff00723e */ /* 0x000fc800000010ff */
[----:B------:R-:W-:Y:S01]  /*ea90*/  PRMT R36, R0, 0x7610, R36 ;  /* 0x0000761000247816 */ /* 0x000fe20000000024 */
[----:B------:R-:W-:Y:S06]  /*eaa0*/  BRA `(.L_x_23594) ;  /* 0x0000000400287947 */ /* 0x000fec0003800000 */
.L_x_23607:
        /* <DEDUP_REMOVED lines=21> */
.L_x_23616:
[----:B------:R-:W-:Y:S05]  /*ec00*/  BSYNC.RECONVERGENT B1 ;  /* 0x0000000000017941 */ /* 0x000fea0003800200 */
.L_x_23615:
[----:B------:R-:W-:Y:S01]  /*ec10*/  IMAD.SHL.U32 R0, R0, 0x200000, RZ ;  /* 0x0020000000007824 */ /* 0x000fe200078e00ff */
[----:B------:R-:W-:-:S04]  /*ec20*/  LEA R3, R3, 0x37800000, 0x17 ;  /* 0x3780000003037811 */ /* 0x000fc800078eb8ff */
[----:B------:R-:W-:-:S07]  /*ec30*/  LOP3.LUT R0, R3, R0, R7, 0xfe, !PT ;  /* 0x0000000003007212 */ /* 0x000fce00078efe07 */
.L_x_23614:
[----:B------:R-:W-:Y:S05]  /*ec40*/  BSYNC.RECONVERGENT B0 ;  /* 0x0000000000007941 */ /* 0x000fea0003800200 */
.L_x_23613:
[----:B------:R-:W-:-:S04]  /*ec50*/  F2FP.BF16.F32.PACK_AB R0, RZ, R0 ;  /* 0x00000000ff00723e */ /* 0x000fc800000010ff */
[----:B------:R-:W-:Y:S01]  /*ec60*/  PRMT R36, R0, 0x7610, R36 ;  /* 0x0000761000247816 */ /* 0x000fe20000000024 */
[----:B------:R-:W-:Y:S06]  /*ec70*/  BRA `(.L_x_23594) ;  /* 0x0000000000b47947 */ /* 0x000fec0003800000 */
.L_x_23606:
        /* <DEDUP_REMOVED lines=14> */
.L_x_23620:
[----:B------:R-:W-:Y:S05]  /*ed60*/  BSYNC.RECONVERGENT B0 ;  /* 0x0000000000007941 */ /* 0x000fea0003800200 */
.L_x_23619:
[----:B------:R-:W-:-:S04]  /*ed70*/  F2FP.BF16.F32.PACK_AB R0, RZ, R0 ;  /* 0x00000000ff00723e */ /* 0x000fc800000010ff */
[----:B------:R-:W-:Y:S01]  /*ed80*/  PRMT R36, R0, 0x7610, R36 ;  /* 0x0000761000247816 */ /* 0x000fe20000000024 */
[----:B------:R-:W-:Y:S06]  /*ed90*/  BRA `(.L_x_23594) ;  /* 0x00000000006c7947 */ /* 0x000fec0003800000 */
.L_x_23593:
        /* <DEDUP_REMOVED lines=16> */
.L_x_23621:
[----:B------:R-:W-:Y:S01]  /*eea0*/  PRMT R36, RZ, 0x7610, R36 ;  /* 0x00007610ff247816 */ /* 0x000fe20000000024 */
[----:B------:R-:W-:Y:S06]  /*eeb0*/  BRA `(.L_x_23594) ;  /* 0x0000000000247947 */ /* 0x000fec0003800000 */
.L_x_23618:
[----:B------:R-:W2:Y:S02]  /*eec0*/  LDG.E.64 R4, desc[UR36][R4.64] ;  /* 0x0000002404047981 */ /* 0x000ea4000c1e1b00 */
[----:B--2---:R-:W0:Y:S02]  /*eed0*/  I2F.U64 R0, R4 ;  /* 0x0000000400007312 */ /* 0x004e240000301000 */
[----:B0-----:R-:W-:-:S04]  /*eee0*/  F2FP.BF16.F32.PACK_AB R0, RZ, R0 ;  /* 0x00000000ff00723e */ /* 0x001fc800000010ff */
[----:B------:R-:W-:Y:S01]  /*eef0*/  PRMT R36, R0, 0x7610, R36 ;  /* 0x0000761000247816 */ /* 0x000fe20000000024 */
[----:B------:R-:W-:Y:S06]  /*ef00*/  BRA `(.L_x_23594) ;  /* 0x0000000000107947 */ /* 0x000fec0003800000 */
.L_x_23617:
[----:B------:R-:W2:Y:S02]  /*ef10*/  LDG.E R4, desc[UR36][R4.64] ;  /* 0x0000002404047981 */ /* 0x000ea4000c1e1900 */
[----:B--2---:R-:W-:-:S04]  /*ef20*/  I2FP.F32.U32 R0, R4 ;  /* 0x0000000400007245 */ /* 0x004fc80000201000 */
[----:B------:R-:W-:-:S04]  /*ef30*/  F2FP.BF16.F32.PACK_AB R0, RZ, R0 ;  /* 0x00000000ff00723e */ /* 0x000fc800000010ff */
[----:B------:R-:W-:-:S07]  /*ef40*/  PRMT R36, R0, 0x7610, R36 ;  /* 0x0000761000247816 */ /* 0x000fce0000000024 */
.L_x_23594:
        /* <DEDUP_REMOVED lines=21> */
.L_x_23626:
[----:B------:R-:W2:Y:S02]  /*f0a0*/  LDG.E.U8 R4, desc[UR36][R4.64] ;  /* 0x0000002404047981 */ /* 0x000ea4000c1e1100 */
[----:B--2---:R-:W-:Y:S01]  /*f0b0*/  I2FP.F32.U32 R37, R4 ;  /* 0x0000000400257245 */ /* 0x004fe20000201000 */
[----:B------:R-:W-:Y:S06]  /*f0c0*/  BRA `(.L_x_23628) ;  /* 0x0000000c00247947 */ /* 0x000fec0003800000 */
.L_x_23625:
        /* <DEDUP_REMOVED lines=9> */
.L_x_23630:
[----:B------:R-:W2:Y:S02]  /*f160*/  LDG.E R4, desc[UR36][R4.64] ;  /* 0x0000002404047981 */ /* 0x000ea4000c1e1900 */
[----:B--2---:R-:W-:Y:S01]  /*f170*/  I2FP.F32.S32 R37, R4 ;  /* 0x0000000400257245 */ /* 0x004fe20000201400 */
[----:B------:R-:W-:Y:S06]  /*f180*/  BRA `(.L_x_23628) ;  /* 0x0000000800f47947 */ /* 0x000fec0003800000 */
.L_x_23629:
[----:B------:R-:W2:Y:S02]  /*f190*/  LDG.E.U16 R4, desc[UR36][R4.64] ;  /* 0x0000002404047981 */ /* 0x000ea4000c1e1500 */
[----:B--2---:R0:W1:Y:S01]  /*f1a0*/  I2F.S16 R37, R4 ;  /* 0x0000000400257306 */ /* 0x0040620000101400 */
[----:B------:R-:W-:Y:S05]  /*f1b0*/  BRA `(.L_x_23628) ;  /* 0x0000000800e87947 */ /* 0x000fea0003800000 */
.L_x_23624:
        /* <DEDUP_REMOVED lines=8> */
.L_x_23632:
[----:B------:R-:W2:Y:S02]  /*f240*/  LDG.E.U16 R4, desc[UR36][R4.64] ;  /* 0x0000002404047981 */ /* 0x000ea4000c1e1500 */
[----:B--2---:R-:W-:Y:S01]  /*f250*/  HADD2.F32 R37, -RZ, R4.H0_H0 ;  /* 0x20000004ff257230 */ /* 0x004fe20000004100 */
[----:B------:R-:W-:Y:S06]  /*f260*/  BRA `(.L_x_23628) ;  /* 0x0000000800bc7947 */ /* 0x000fec0003800000 */
.L_x_23631:
        /* <DEDUP_REMOVED lines=8> */
.L_x_23634:
[----:B------:R-:W2:Y:S02]  /*f2f0*/  LDG.E.U16 R4, desc[UR36][R4.64] ;  /* 0x0000002404047981 */ /* 0x000ea4000c1e1500 */
[----:B--2---:R-:W-:Y:S01]  /*f300*/  HADD2.F32 R37, -RZ, R4.H0_H0 ;  /* 0x20000004ff257230 */ /* 0x004fe20000004100 */
[----:B------:R-:W-:Y:S06]  /*f310*/  BRA `(.L_x_23628) ;  /* 0x0000000800907947 */ /* 0x000fec0003800000 */
.L_x_23633:
[----:B------:R-:W2:Y:S01]  /*f320*/  LDG.E.64 R4, desc[UR36][R4.64] ;  /* 0x0000002404047981 */ /* 0x000ea2000c1e1b00 */
[----:B------:R-:W-:Y:S01]  /*f330*/  UMOV UR4, 0xf0000000 ;  /* 0xf000000000047882 */ /* 0x000fe20000000000 */
[----:B------:R-:W-:Y:S01]  /*f340*/  UMOV UR5, 0x380fffff ;  /* 0x380fffff00057882 */ /* 0x000fe20000000000 */
[----:B--2---:R-:W0:Y:S01]  /*f350*/  F2F.F32.F64 R37, R4 ;  /* 0x0000000400257310 */ /* 0x004e220000301000 */
[----:B------:R-:W-:-:S14]  /*f360*/  DSETP.GEU.AND P0, PT, |R4|, UR4, PT ;  /* 0x0000000404007e2a */ /* 0x000fdc000bf0e200 */
[----:B0-----:R-:W-:Y:S01]  /*f370*/  @!P0 FMUL R37, R37, 1.175494350822287508e-38 ;  /* 0x0080000025258820 */ /* 0x001fe20000400000 */
[----:B------:R-:W-:Y:S06]  /*f380*/  BRA `(.L_x_23628) ;  /* 0x0000000800747947 */ /* 0x000fec0003800000 */
.L_x_23623:
        /* <DEDUP_REMOVED lines=12> */
.L_x_23637:
[----:B------:R-:W2:Y:S01]  /*f450*/  LDG.E.64 R4, desc[UR36][R4.64] ;  /* 0x0000002404047981 */ /* 0x000ea2000c1e1b00 */
[----:B------:R-:W-:Y:S01]  /*f460*/  UMOV UR4, 0xf0000000 ;  /* 0xf000000000047882 */ /* 0x000fe20000000000 */
[----:B------:R-:W-:Y:S01]  /*f470*/  UMOV UR5, 0x380fffff ;  /* 0x380fffff00057882 */ /* 0x000fe20000000000 */
[----:B--2---:R-:W0:Y:S01]  /*f480*/  F2F.F32.F64 R37, R4 ;  /* 0x0000000400257310 */ /* 0x004e220000301000 */
[----:B------:R-:W-:-:S14]  /*f490*/  DSETP.GEU.AND P0, PT, |R4|, UR4, PT ;  /* 0x0000000404007e2a */ /* 0x000fdc000bf0e200 */
[----:B0-----:R-:W-:Y:S01]  /*f4a0*/  @!P0 FMUL R37, R37, 1.175494350822287508e-38 ;  /* 0x0080000025258820 */ /* 0x001fe20000400000 */
[----:B------:R-:W-:Y:S06]  /*f4b0*/  BRA `(.L_x_23628) ;  /* 0x0000000800287947 */ /* 0x000fec0003800000 */
.L_x_23636:
        /* <DEDUP_REMOVED lines=25> */
.L_x_23639:
        /* <DEDUP_REMOVED lines=12> */
.L_x_23638:
[----:B------:R-:W2:Y:S02]  /*f710*/  LDG.E.U16 R4, desc[UR36][R4.64] ;  /* 0x0000002404047981 */ /* 0x000ea4000c1e1500 */
[----:B--2---:R-:W-:Y:S01]  /*f720*/  IMAD.U32 R37, R4, 0x10000, RZ ;  /* 0x0001000004257824 */ /* 0x004fe200078e00ff */
[----:B------:R-:W-:Y:S06]  /*f730*/  BRA `(.L_x_23628) ;  /* 0x0000000400887947 */ /* 0x000fec0003800000 */
.L_x_23635:
        /* <DEDUP_REMOVED lines=11> */
.L_x_23642:
        /* <DEDUP_REMOVED lines=20> */
.L_x_23644:
[----:B------:R-:W-:Y:S05]  /*f930*/  BSYNC.RECONVERGENT B0 ;  /* 0x0000000000007941 */ /* 0x000fea0003800200 */
.L_x_23643:
[----:B------:R-:W-:Y:S01]  /*f940*/  IMAD.SHL.U32 R0, R0, 0x100000, RZ ;  /* 0x0010000000007824 */ /* 0x000fe200078e00ff */
[----:B------:R-:W-:-:S04]  /*f950*/  LEA R3, R3, 0x3b800000, 0x17 ;  /* 0x3b80000003037811 */ /* 0x000fc800078eb8ff */
[----:B------:R-:W-:Y:S01]  /*f960*/  LOP3.LUT R37, R3, R0, R37, 0xfe, !PT ;  /* 0x0000000003257212 */ /* 0x000fe200078efe25 */
[----:B------:R-:W-:Y:S06]  /*f970*/  BRA `(.L_x_23628) ;  /* 0x0000000000f87947 */ /* 0x000fec0003800000 */
.L_x_23641:
        /* <DEDUP_REMOVED lines=20> */
.L_x_23646:
[----:B------:R-:W-:Y:S05]  /*fac0*/  BSYNC.RECONVERGENT B0 ;  /* 0x0000000000007941 */ /* 0x000fea0003800200 */
.L_x_23645:
[----:B------:R-:W-:Y:S01]  /*fad0*/  IMAD.SHL.U32 R0, R0, 0x200000, RZ ;  /* 0x0020000000007824 */ /* 0x000fe200078e00ff */
[----:B------:R-:W-:-:S04]  /*fae0*/  LEA R3, R3, 0x37800000, 0x17 ;  /* 0x3780000003037811 */ /* 0x000fc800078eb8ff */
[----:B------:R-:W-:Y:S01]  /*faf0*/  LOP3.LUT R37, R3, R0, R37, 0xfe, !PT ;  /* 0x0000000003257212 */ /* 0x000fe200078efe25 */
[----:B------:R-:W-:Y:S06]  /*fb00*/  BRA `(.L_x_23628) ;  /* 0x0000000000947947 */ /* 0x000fec0003800000 */
.L_x_23640:
        /* <DEDUP_REMOVED lines=14> */
.L_x_23627:
        /* <DEDUP_REMOVED lines=16> */
.L_x_23649:
[----:B------:R-:W-:Y:S01]  /*fcf0*/  IMAD.MOV.U32 R37, RZ, RZ, RZ ;  /* 0x000000ffff257224 */ /* 0x000fe200078e00ff */
[----:B------:R-:W-:Y:S06]  /*fd00*/  BRA `(.L_x_23628) ;  /* 0x0000000000147947 */ /* 0x000fec0003800000 */
.L_x_23648:
[----:B------:R-:W2:Y:S02]  /*fd10*/  LDG.E.64 R4, desc[UR36][R4.64] ;  /* 0x0000002404047981 */ /* 0x000ea4000c1e1b00 */
[----:B--2---:R0:W1:Y:S01]  /*fd20*/  I2F.U64 R37, R4 ;  /* 0x0000000400257312 */ /* 0x0040620000301000 */
[----:B------:R-:W-:Y:S05]  /*fd30*/  BRA `(.L_x_23628) ;  /* 0x0000000000087947 */ /* 0x000fea0003800000 */
.L_x_23647:
[----:B------:R-:W2:Y:S02]  /*fd40*/  LDG.E R4, desc[UR36][R4.64] ;  /* 0x0000002404047981 */ /* 0x000ea4000c1e1900 */
[----:B--2---:R-:W-:-:S07]  /*fd50*/  I2FP.F32.U32 R37, R4 ;  /* 0x0000000400257245 */ /* 0x004fce0000201000 */
.L_x_23628:
[----:B------:R-:W-:Y:S05]  /*fd60*/  BSYNC.RECONVERGENT B6 ;  /* 0x0000000000067941 */ /* 0x000fea0003800200 */
.L_x_23622:
        /* <DEDUP_REMOVED lines=21> */
.L_x_23654:
[----:B------:R-:W2:Y:S02]  /*fec0*/  LDG.E.U8 R4, desc[UR36][R4.64] ;  /* 0x0000002404047981 */ /* 0x000ea4000c1e1100 */
[----:B--2---:R-:W-:Y:S01]  /*fed0*/  I2FP.F32.U32 R38, R4 ;  /* 0x0000000400267245 */ /* 0x004fe20000201000 */
[----:B------:R-:W-:Y:S06]  /*fee0*/  BRA `(.L_x_23656) ;  /* 0x0000000c00287947 */ /* 0x000fec0003800000 */
.L_x_23653:
        /* <DEDUP_REMOVED lines=9> */
.L_x_23658:
[----:B------:R-:W2:Y:S02]  /*ff80*/  LDG.E R4, desc[UR36][R4.64] ;  /* 0x0000002404047981 */ /* 0x000ea4000c1e1900 */
[----:B--2---:R-:W-:Y:S01]  /*ff90*/  I2FP.F32.S32 R38, R4 ;  /* 0x0000000400267245 */ /* 0x004fe20000201400 */
[----:B------:R-:W-:Y:S06]  /*ffa0*/  BRA `(.L_x_23656) ;  /* 0x0000000800f87947 */ /* 0x000fec0003800000 */
.L_x_23657:
[----:B------:R-:W2:Y:S02]  /*ffb0*/  LDG.E.U16 R4, desc[UR36][R4.64] ;  /* 0x0000002404047981 */ /* 0x000ea4000c1e1500 */
[----:B--2---:R0:W2:Y:S01]  /*ffc0*/  I2F.S16 R38, R4 ;  /* 0x0000000400267306 */ /* 0x0040a20000101400 */
[----:B------:R-:W-:Y:S05]  /*ffd0*/  BRA `(.L_x_23656) ;  /* 0x0000000800ec7947 */ /* 0x000fea0003800000 */
.L_x_23652:
        /* <DEDUP_REMOVED lines=8> */
.L_x_23660:
[----:B------:R-:W2:Y:S02]  /*10060*/  LDG.E.U16 R4, desc[UR36][R4.64] ;  /* 0x0000002404047981 */ /* 0x000ea4000c1e1500 */
[----:B--2---:R-:W-:Y:S01]  /*10070*/  HADD2.F32 R38, -RZ, R4.H0_H0 ;  /* 0x20000004ff267230 */ /* 0x004fe20000004100 */
[----:B------:R-:W-:Y:S06]  /*10080*/  BRA `(.L_x_23656) ;  /* 0x0000000800c07947 */ /* 0x000fec0003800000 */
.L_x_23659:
        /* <DEDUP_REMOVED lines=8> */
.L_x_23662:
[----:B------:R-:W2:Y:S02]  /*10110*/  LDG.E.U16 R4, desc[UR36][R4.64] ;  /* 0x0000002404047981 */ /* 0x000ea4000c1e1500 */
[----:B--2---:R-:W-:Y:S01]  /*10120*/  HADD2.F32 R38, -RZ, R4.H0_H0 ;  /* 0x20000004ff267230 */ /* 0x004fe20000004100 */
[----:B------:R-:W-:Y:S06]  /*10130*/  BRA `(.L_x_23656) ;  /* 0x0000000800947947 */ /* 0x000fec0003800000 */
.L_x_23661:
[----:B------:R-:W2:Y:S01]  /*10140*/  LDG.E.64 R4, desc[UR36][R4.64] ;  /* 0x0000002404047981 */ /* 0x000ea2000c1e1b00 */
[----:B------:R-:W-:Y:S01]  /*10150*/  UMOV UR4, 0xf0000000 ;  /* 0xf000000000047882 */ /* 0x000fe20000000000 */
[----:B------:R-:W-:Y:S01]  /*10160*/  UMOV UR5, 0x380fffff ;  /* 0x380fffff00057882 */ /* 0x000fe20000000000 */
[----:B--2---:R-:W0:Y:S01]  /*10170*/  F2F.F32.F64 R38, R4 ;  /* 0x0000000400267310 */ /* 0x004e220000301000 */
[----:B------:R-:W-:-:S14]  /*10180*/  DSETP.GEU.AND P0, PT, |R4|, UR4, PT ;  /* 0x0000000404007e2a */ /* 0x000fdc000bf0e200 */
[----:B0-----:R-:W-:Y:S01]  /*10190*/  @!P0 FMUL R38, R38, 1.175494350822287508e-38 ;  /* 0x0080000026268820 */ /* 0x001fe20000400000 */
[----:B------:R-:W-:Y:S06]  /*101a0*/  BRA `(.L_x_23656) ;  /* 0x0000000800787947 */ /* 0x000fec0003800000 */
.L_x_23651:
        /* <DEDUP_REMOVED lines=12> */
.L_x_23665:
[----:B------:R-:W2:Y:S01]  /*10270*/  LDG.E.64 R4, desc[UR36][R4.64] ;  /* 0x0000002404047981 */ /* 0x000ea2000c1e1b00 */
[----:B------:R-:W-:Y:S01]  /*10280*/  UMOV UR4, 0xf0000000 ;  /* 0xf000000000047882 */ /* 0x000fe20000000000 */
[----:B------:R-:W-:Y:S01]  /*10290*/  UMOV UR5, 0x380fffff ;  /* 0x380fffff00057882 */ /* 0x000fe20000000000 */
[----:B--2---:R-:W0:Y:S01]  /*102a0*/  F2F.F32.F64 R38, R4 ;  /* 0x0000000400267310 */ /* 0x004e220000301000 */
[----:B------:R-:W-:-:S14]  /*102b0*/  DSETP.GEU.AND P0, PT, |R4|, UR4, PT ;  /* 0x0000000404007e2a */ /* 0x000fdc000bf0e200 */
[----:B0-----:R-:W-:Y:S01]  /*102c0*/  @!P0 FMUL R38, R38, 1.175494350822287508e-38 ;  /* 0x0080000026268820 */ /* 0x001fe20000400000 */
[----:B------:R-:W-:Y:S06]  /*102d0*/  BRA `(.L_x_23656) ;  /* 0x00000008002c7947 */ /* 0x000fec0003800000 */
.L_x_23664:
        /* <DEDUP_REMOVED lines=25> */
.L_x_23667:
        /* <DEDUP_REMOVED lines=13> */
.L_x_23666:
[----:B------:R-:W2:Y:S02]  /*10540*/  LDG.E.U16 R4, desc[UR36][R4.64] ;  /* 0x0000002404047981 */ /* 0x000ea4000c1e1500 */
[----:B--2---:R-:W-:Y:S01]  /*10550*/  IMAD.U32 R38, R4, 0x10000, RZ ;  /* 0x0001000004267824 */ /* 0x004fe200078e00ff */
[----:B------:R-:W-:Y:S06]  /*10560*/  BRA `(.L_x_23656) ;  /* 0x0000000400887947 */ /* 0x000fec0003800000 */
.L_x_23663:
        /* <DEDUP_REMOVED lines=11> */
.L_x_23670:
        /* <DEDUP_REMOVED lines=20> */
.L_x_23672:
[----:B------:R-:W-:Y:S05]  /*10760*/  BSYNC.RECONVERGENT B0 ;  /* 0x0000000000007941 */ /* 0x000fea0003800200 */
.L_x_23671:
[----:B------:R-:W-:Y:S01]  /*10770*/  IMAD.SHL.U32 R0, R0, 0x100000, RZ ;  /* 0x0010000000007824 */ /* 0x000fe200078e00ff */
[----:B------:R-:W-:-:S04]  /*10780*/  LEA R3, R3, 0x3b800000, 0x17 ;  /* 0x3b80000003037811 */ /* 0x000fc800078eb8ff */
[----:B------:R-:W-:Y:S01]  /*10790*/  LOP3.LUT R38, R3, R0, R7, 0xfe, !PT ;  /* 0x0000000003267212 */ /* 0x000fe200078efe07 */
[----:B------:R-:W-:Y:S06]  /*107a0*/  BRA `(.L_x_23656) ;  /* 0x0000000000f87947 */ /* 0x000fec0003800000 */
.L_x_23669:
        /* <DEDUP_REMOVED lines=20> */
.L_x_23674:
[----:B------:R-:W-:Y:S05]  /*108f0*/  BSYNC.RECONVERGENT B0 ;  /* 0x0000000000007941 */ /* 0x000fea0003800200 */
.L_x_23673:
[----:B------:R-:W-:Y:S01]  /*10900*/  IMAD.SHL.U32 R0, R0, 0x200000, RZ ;  /* 0x0020000000007824 */ /* 0x000fe200078e00ff */
[----:B------:R-:W-:-:S04]  /*10910*/  LEA R3, R3, 0x37800000, 0x17 ;  /* 0x3780000003037811 */ /* 0x000fc800078eb8ff */
[----:B------:R-:W-:Y:S01]  /*10920*/  LOP3.LUT R38, R3, R0, R7, 0xfe, !PT ;  /* 0x0000000003267212 */ /* 0x000fe200078efe07 */
[----:B------:R-:W-:Y:S06]  /*10930*/  BRA `(.L_x_23656) ;  /* 0x0000000000947947 */ /* 0x000fec0003800000 */
.L_x_23668:
        /* <DEDUP_REMOVED lines=14> */
.L_x_23655:
        /* <DEDUP_REMOVED lines=16> */
.L_x_23677:
[----:B------:R-:W-:Y:S01]  /*10b20*/  IMAD.MOV.U32 R38, RZ, RZ, RZ ;  /* 0x000000ffff267224 */ /* 0x000fe200078e00ff */
[----:B------:R-:W-:Y:S06]  /*10b30*/  BRA `(.L_x_23656) ;  /* 0x0000000000147947 */ /* 0x000fec0003800000 */
.L_x_23676:
[----:B------:R-:W2:Y:S02]  /*10b40*/  LDG.E.64 R4, desc[UR36][R4.64] ;  /* 0x0000002404047981 */ /* 0x000ea4000c1e1b00 */
[----:B--2---:R0:W2:Y:S01]  /*10b50*/  I2F.U64 R38, R4 ;  /* 0x0000000400267312 */ /* 0x0040a20000301000 */
[----:B------:R-:W-:Y:S05]  /*10b60*/  BRA `(.L_x_23656) ;  /* 0x0000000000087947 */ /* 0x000fea0003800000 */
.L_x_23675:
[----:B------:R-:W2:Y:S02]  /*10b70*/  LDG.E R4, desc[UR36][R4.64] ;  /* 0x0000002404047981 */ /* 0x000ea4000c1e1900 */
[----:B--2---:R-:W-:-:S07]  /*10b80*/  I2FP.F32.U32 R38, R4 ;  /* 0x0000000400267245 */ /* 0x004fce0000201000 */
.L_x_23656:
[----:B------:R-:W-:Y:S05]  /*10b90*/  BSYNC.RECONVERGENT B6 ;  /* 0x0000000000067941 */ /* 0x000fea0003800200 */
.L_x_23650:
        /* <DEDUP_REMOVED lines=22> */
.L_x_23682:
[----:B------:R-:W2:Y:S02]  /*10d00*/  LDG.E.U8 R4, desc[UR36][R4.64] ;  /* 0x0000002404047981 */ /* 0x000ea4000c1e1100 */
[----:B--2---:R-:W-:Y:S01]  /*10d10*/  I2FP.F32.U32 R39, R4 ;  /* 0x0000000400277245 */ /* 0x004fe20000201000 */
[----:B------:R-:W-:Y:S06]  /*10d20*/  BRA `(.L_x_23684) ;  /* 0x0000000c00247947 */ /* 0x000fec0003800000 */
.L_x_23681:
        /* <DEDUP_REMOVED lines=9> */
.L_x_23686:
[----:B------:R-:W2:Y:S02]  /*10dc0*/  LDG.E R4, desc[UR36][R4.64] ;  /* 0x0000002404047981 */ /* 0x000ea4000c1e1900 */
[----:B--2---:R-:W-:Y:S01]  /*10dd0*/  I2FP.F32.S32 R39, R4 ;  /* 0x0000000400277245 */ /* 0x004fe20000201400 */
[----:B------:R-:W-:Y:S06]  /*10de0*/  BRA `(.L_x_23684) ;  /* 0x0000000800f47947 */ /* 0x000fec0003800000 */
.L_x_23685:
[----:B------:R-:W2:Y:S02]  /*10df0*/  LDG.E.U16 R4, desc[UR36][R4.64] ;  /* 0x0000002404047981 */ /* 0x000ea4000c1e1500 */
[----:B--2---:R0:W1:Y:S01]  /*10e00*/  I2F.S16 R39, R4 ;  /* 0x0000000400277306 */ /* 0x0040620000101400 */
[----:B------:R-:W-:Y:S05]  /*10e10*/  BRA `(.L_x_23684) ;  /* 0x0000000800e87947 */ /* 0x000fea0003800000 */
.L_x_23680:
        /* <DEDUP_REMOVED lines=8> */
.L_x_23688:
[----:B------:R-:W2:Y:S02]  /*10ea0*/  LDG.E.U16 R4, desc[UR36][R4.64] ;  /* 0x0000002404047981 */ /* 0x000ea4000c1e1500 */
[----:B--2---:R-:W-:Y:S01]  /*10eb0*/  HADD2.F32 R39, -RZ, R4.H0_H0 ;  /* 0x20000004ff277230 */ /* 0x004fe20000004100 */
[----:B------:R-:W-:Y:S06]  /*10ec0*/  BRA `(.L_x_23684) ;  /* 0x0000000800bc7947 */ /* 0x000fec0003800000 */
.L_x_23687:
        /* <DEDUP_REMOVED lines=8> */
.L_x_23690:
[----:B------:R-:W2:Y:S02]  /*10f50*/  LDG.E.U16 R4, desc[UR36][R4.64] ;  /* 0x0000002404047981 */ /* 0x000ea4000c1e1500 */
[----:B--2---:R-:W-:Y:S01]  /*10f60*/  HADD2.F32 R39, -RZ, R4.H0_H0 ;  /* 0x20000004ff277230 */ /* 0x004fe20000004100 */
[----:B------:R-:W-:Y:S06]  /*10f70*/  BRA `(.L_x_23684) ;  /* 0x0000000800907947 */ /* 0x000fec0003800000 */
.L_x_23689:
[----:B------:R-:W2:Y:S01]  /*10f80*/  LDG.E.64 R4, desc[UR36][R4.64] ;  /* 0x0000002404047981 */ /* 0x000ea2000c1e1b00 */
[----:B------:R-:W-:Y:S01]  /*10f90*/  UMOV UR4, 0xf0000000 ;  /* 0xf000000000047882 */ /* 0x000fe20000000000 */
[----:B------:R-:W-:Y:S01]  /*10fa0*/  UMOV UR5, 0x380fffff ;  /* 0x380fffff00057882 */ /* 0x000fe20000000000 */
[----:B--2---:R-:W0:Y:S01]  /*10fb0*/  F2F.F32.F64 R39, R4 ;  /* 0x0000000400277310 */ /* 0x004e220000301000 */
[----:B------:R-:W-:-:S14]  /*10fc0*/  DSETP.GEU.AND P0, PT, |R4|, UR4, PT ;  /* 0x0000000404007e2a */ /* 0x000fdc000bf0e200 */
[----:B0-----:R-:W-:Y:S01]  /*10fd0*/  @!P0 FMUL R39, R39, 1.175494350822287508e-38 ;  /* 0x0080000027278820 */ /* 0x001fe20000400000 */
[----:B------:R-:W-:Y:S06]  /*10fe0*/  BRA `(.L_x_23684) ;  /* 0x0000000800747947 */ /* 0x000fec0003800000 */
.L_x_23679:
        /* <DEDUP_REMOVED lines=12> */
.L_x_23693:
[----:B------:R-:W2:Y:S01]  /*110b0*/  LDG.E.64 R4, desc[UR36][R4.64] ;  /* 0x0000002404047981 */ /* 0x000ea2000c1e1b00 */
[----:B------:R-:W-:Y:S01]  /*110c0*/  UMOV UR4, 0xf0000000 ;  /* 0xf000000000047882 */ /* 0x000fe20000000000 */
[----:B------:R-:W-:Y:S01]  /*110d0*/  UMOV UR5, 0x380fffff ;  /* 0x380fffff00057882 */ /* 0x000fe20000000000 */
[----:B--2---:R-:W0:Y:S01]  /*110e0*/  F2F.F32.F64 R39, R4 ;  /* 0x0000000400277310 */ /* 0x004e220000301000 */
[----:B------:R-:W-:-:S14]  /*110f0*/  DSETP.GEU.AND P0, PT, |R4|, UR4, PT ;  /* 0x0000000404007e2a */ /* 0x000fdc000bf0e200 */
[----:B0-----:R-:W-:Y:S01]  /*11100*/  @!P0 FMUL R39, R39, 1.175494350822287508e-38 ;  /* 0x0080000027278820 */ /* 0x001fe20000400000 */
[----:B------:R-:W-:Y:S06]  /*11110*/  BRA `(.L_x_23684) ;  /* 0x0000000800287947 */ /* 0x000fec0003800000 */
.L_x_23692:
        /* <DEDUP_REMOVED lines=25> */
.L_x_23695:
        /* <DEDUP_REMOVED lines=12> */
.L_x_23694:
[----:B------:R-:W2:Y:S02]  /*11370*/  LDG.E.U16 R4, desc[UR36][R4.64] ;  /* 0x0000002404047981 */ /* 0x000ea4000c1e1500 */
[----:B--2---:R-:W-:Y:S01]  /*11380*/  IMAD.U32 R39, R4, 0x10000, RZ ;  /* 0x0001000004277824 */ /* 0x004fe200078e00ff */
[----:B------:R-:W-:Y:S06]  /*11390*/  BRA `(.L_x_23684) ;  /* 0x0000000400887947 */ /* 0x000fec0003800000 */
.L_x_23691:
        /* <DEDUP_REMOVED lines=11> */
.L_x_23698:
        /* <DEDUP_REMOVED lines=20> */
.L_x_23700:
[----:B------:R-:W-:Y:S05]  /*11590*/  BSYNC.RECONVERGENT B0 ;  /* 0x0000000000007941 */ /* 0x000fea0003800200 */
.L_x_23699:
[----:B------:R-:W-:Y:S01]  /*115a0*/  IMAD.SHL.U32 R0, R0, 0x100000, RZ ;  /* 0x0010000000007824 */ /* 0x000fe200078e00ff */
[----:B------:R-:W-:-:S04]  /*115b0*/  LEA R3, R3, 0x3b800000, 0x17 ;  /* 0x3b80000003037811 */ /* 0x000fc800078eb8ff */
[----:B------:R-:W-:Y:S01]  /*115c0*/  LOP3.LUT R39, R3, R0, R39, 0xfe, !PT ;  /* 0x0000000003277212 */ /* 0x000fe200078efe27 */
[----:B------:R-:W-:Y:S06]  /*115d0*/  BRA `(.L_x_23684) ;  /* 0x0000000000f87947 */ /* 0x000fec0003800000 */
.L_x_23697:
        /* <DEDUP_REMOVED lines=20> */
.L_x_23702:
[----:B------:R-:W-:Y:S05]  /*11720*/  BSYNC.RECONVERGENT B0 ;  /* 0x0000000000007941 */ /* 0x000fea0003800200 */
.L_x_23701:
[----:B------:R-:W-:Y:S01]  /*11730*/  IMAD.SHL.U32 R0, R0, 0x200000, RZ ;  /* 0x0020000000007824 */ /* 0x000fe200078e00ff */
[----:B------:R-:W-:-:S04]  /*11740*/  LEA R3, R3, 0x37800000, 0x17 ;  /* 0x3780000003037811 */ /* 0x000fc800078eb8ff */
[----:B------:R-:W-:Y:S01]  /*11750*/  LOP3.LUT R39, R3, R0, R39, 0xfe, !PT ;  /* 0x0000000003277212 */ /* 0x000fe200078efe27 */
[----:B------:R-:W-:Y:S06]  /*11760*/  BRA `(.L_x_23684) ;  /* 0x0000000000947947 */ /* 0x000fec0003800000 */
.L_x_23696:
        /* <DEDUP_REMOVED lines=14> */
.L_x_23683:
        /* <DEDUP_REMOVED lines=16> */
.L_x_23705:
[----:B------:R-:W-:Y:S01]  /*11950*/  IMAD.MOV.U32 R39, RZ, RZ, RZ ;  /* 0x000000ffff277224 */ /* 0x000fe200078e00ff */
[----:B------:R-:W-:Y:S06]  /*11960*/  BRA `(.L_x_23684) ;  /* 0x0000000000147947 */ /* 0x000fec0003800000 */
.L_x_23704:
[----:B------:R-:W2:Y:S02]  /*11970*/  LDG.E.64 R4, desc[UR36][R4.64] ;  /* 0x0000002404047981 */ /* 0x000ea4000c1e1b00 */
[----:B--2---:R0:W1:Y:S01]  /*11980*/  I2F.U64 R39, R4 ;  /* 0x0000000400277312 */ /* 0x0040620000301000 */
[----:B------:R-:W-:Y:S05]  /*11990*/  BRA `(.L_x_23684) ;  /* 0x0000000000087947 */ /* 0x000fea0003800000 */
.L_x_23703:
[----:B------:R-:W2:Y:S02]  /*119a0*/  LDG.E R4, desc[UR36][R4.64] ;  /* 0x0000002404047981 */ /* 0x000ea4000c1e1900 */
[----:B--2---:R-:W-:-:S07]  /*119b0*/  I2FP.F32.U32 R39, R4 ;  /* 0x0000000400277245 */ /* 0x004fce0000201000 */
.L_x_23684:
[----:B------:R-:W-:Y:S05]  /*119c0*/  BSYNC.RECONVERGENT B6 ;  /* 0x0000000000067941 */ /* 0x000fea0003800200 */
.L_x_23678:
        /* <DEDUP_REMOVED lines=20> */
.L_x_23709:
[----:B------:R-:W2:Y:S02]  /*11b10*/  LDG.E.U8 R4, desc[UR36][R4.64] ;  /* 0x0000002404047981 */ /* 0x000ea4000c1e1100 */
[----:B--2---:R-:W-:Y:S01]  /*11b20*/  I2FP.F32.U32 R31, R4 ;  /* 0x00000004001f7245 */ /* 0x004fe20000201000 */
[----:B------:R-:W-:Y:S06]  /*11b30*/  BRA `(.L_x_23588) ;  /* 0x0000000c00187947 */ /* 0x000fec0003800000 */
.L_x_23708:
        /* <DEDUP_REMOVED lines=9> */
.L_x_23712:
[----:B------:R-:W2:Y:S02]  /*11bd0*/  LDG.E R4, desc[UR36][R4.64] ;  /* 0x0000002404047981 */ /* 0x000ea4000c1e1900 */
[----:B--2---:R-:W-:Y:S01]  /*11be0*/  I2FP.F32.S32 R31, R4 ;  /* 0x00000004001f7245 */ /* 0x004fe20000201400 */
[----:B------:R-:W-:Y:S06]  /*11bf0*/  BRA `(.L_x_23588) ;  /* 0x0000000800e87947 */ /* 0x000fec0003800000 */
.L_x_23711:
[----:B------:R-:W2:Y:S02]  /*11c00*/  LDG.E.U16 R4, desc[UR36][R4.64] ;  /* 0x0000002404047981 */ /* 0x000ea4000c1e1500 */
[----:B--2---:R0:W2:Y:S01]  /*11c10*/  I2F.S16 R31, R4 ;  /* 0x00000004001f7306 */ /* 0x0040a20000101400 */
[----:B------:R-:W-:Y:S05]  /*11c20*/  BRA `(.L_x_23588) ;  /* 0x0000000800dc7947 */ /* 0x000fea0003800000 */
.L_x_23707:
        /* <DEDUP_REMOVED lines=8> */
.L_x_23714:
[----:B------:R-:W2:Y:S02]  /*11cb0*/  LDG.E.U16 R4, desc[UR36][R4.64] ;  /* 0x0000002404047981 */ /* 0x000ea4000c1e1500 */
[----:B--2---:R-:W-:Y:S01]  /*11cc0*/  HADD2.F32 R31, -RZ, R4.H0_H0 ;  /* 0x20000004ff1f7230 */ /* 0x004fe20000004100 */
[----:B------:R-:W-:Y:S06]  /*11cd0*/  BRA `(.L_x_23588) ;  /* 0x0000000800b07947 */ /* 0x000fec0003800000 */
.L_x_23713:
        /* <DEDUP_REMOVED lines=8> */
.L_x_23716:
[----:B------:R-:W2:Y:S02]  /*11d60*/  LDG.E.U16 R4, desc[UR36][R4.64] ;  /* 0x0000002404047981 */ /* 0x000ea4000c1e1500 */
[----:B--2---:R-:W-:Y:S01]  /*11d70*/  HADD2.F32 R31, -RZ, R4.H0_H0 ;  /* 0x20000004ff1f7230 */ /* 0x004fe20000004100 */
[----:B------:R-:W-:Y:S06]  /*11d80*/  BRA `(.L_x_23588) ;  /* 0x0000000800847947 */ /* 0x000fec0003800000 */
.L_x_23715:
[----:B------:R-:W2:Y:S01]  /*11d90*/  LDG.E.64 R4, desc[UR36][R4.64] ;  /* 0x0000002404047981 */ /* 0x000ea2000c1e1b00 */
[----:B------:R-:W-:Y:S01]  /*11da0*/  UMOV UR4, 0xf0000000 ;  /* 0xf000000000047882 */ /* 0x000fe20000000000 */
[----:B------:R-:W-:Y:S01]  /*11db0*/  UMOV UR5, 0x380fffff ;  /* 0x380fffff00057882 */ /* 0x000fe20000000000 */
[----:B--2---:R-:W0:Y:S01]  /*11dc0*/  F2F.F32.F64 R31, R4 ;  /* 0x00000004001f7310 */ /* 0x004e220000301000 */
[----:B------:R-:W-:-:S14]  /*11dd0*/  DSETP.GEU.AND P0, PT, |R4|, UR4, PT ;  /* 0x0000000404007e2a */ /* 0x000fdc000bf0e200 */
[----:B0-----:R-:W-:Y:S01]  /*11de0*/  @!P0 FMUL R31, R31, 1.175494350822287508e-38 ;  /* 0x008000001f1f8820 */ /* 0x001fe20000400000 */
[----:B------:R-:W-:Y:S06]  /*11df0*/  BRA `(.L_x_23588) ;  /* 0x0000000800687947 */ /* 0x000fec0003800000 */
.L_x_23706:
        /* <DEDUP_REMOVED lines=12> */
.L_x_23719:
[----:B------:R-:W2:Y:S01]  /*11ec0*/  LDG.E.64 R4, desc[UR36][R4.64] ;  /* 0x0000002404047981 */ /* 0x000ea2000c1e1b00 */
[----:B------:R-:W-:Y:S01]  /*11ed0*/  UMOV UR4, 0xf0000000 ;  /* 0xf000000000047882 */ /* 0x000fe20000000000 */
[----:B------:R-:W-:Y:S01]  /*11ee0*/  UMOV UR5, 0x380fffff ;  /* 0x380fffff00057882 */ /* 0x000fe20000000000 */
[----:B--2---:R-:W0:Y:S01]  /*11ef0*/  F2F.F32.F64 R31, R4 ;  /* 0x00000004001f7310 */ /* 0x004e220000301000 */
[----:B------:R-:W-:-:S14]  /*11f00*/  DSETP.GEU.AND P0, PT, |R4|, UR4, PT ;  /* 0x0000000404007e2a */ /* 0x000fdc000bf0e200 */
[----:B0-----:R-:W-:Y:S01]  /*11f10*/  @!P0 FMUL R31, R31, 1.175494350822287508e-38 ;  /* 0x008000001f1f8820 */ /* 0x001fe20000400000 */
[----:B------:R-:W-:Y:S06]  /*11f20*/  BRA `(.L_x_23588) ;  /* 0x00000008001c7947 */ /* 0x000fec0003800000 */
.L_x_23718:
        /* <DEDUP_REMOVED lines=25> */
.L_x_23721:
        /* <DEDUP_REMOVED lines=12> */
.L_x_23720:
[----:B------:R-:W2:Y:S02]  /*12180*/  LDG.E.U16 R4, desc[UR36][R4.64] ;  /* 0x0000002404047981 */ /* 0x000ea4000c1e1500 */
[----:B--2---:R-:W-:Y:S01]  /*12190*/  IMAD.U32 R31, R4, 0x10000, RZ ;  /* 0x00010000041f7824 */ /* 0x004fe200078e00ff */
[----:B------:R-:W-:Y:S06]  /*121a0*/  BRA `(.L_x_23588) ;  /* 0x00000004007c7947 */ /* 0x000fec0003800000 */
.L_x_23717:
        /* <DEDUP_REMOVED lines=11> */
.L_x_23724:
        /* <DEDUP_REMOVED lines=19> */
.L_x_23726:
[----:B------:R-:W-:Y:S05]  /*12390*/  BSYNC.RECONVERGENT B0 ;  /* 0x0000000000007941 */ /* 0x000fea0003800200 */
.L_x_23725:
[----:B------:R-:W-:Y:S01]  /*123a0*/  IMAD.SHL.U32 R0, R0, 0x100000, RZ ;  /* 0x0010000000007824 */ /* 0x000fe200078e00ff */
[----:B------:R-:W-:-:S04]  /*123b0*/  LEA R3, R3, 0x3b800000, 0x17 ;  /* 0x3b80000003037811 */ /* 0x000fc800078eb8ff */
[----:B------:R-:W-:Y:S01]  /*123c0*/  LOP3.LUT R31, R3, R0, R31, 0xfe, !PT ;  /* 0x00000000031f7212 */ /* 0x000fe200078efe1f */
[----:B------:R-:W-:Y:S06]  /*123d0*/  BRA `(.L_x_23588) ;  /* 0x0000000000f07947 */ /* 0x000fec0003800000 */
.L_x_23723:
        /* <DEDUP_REMOVED lines=19> */
.L_x_23728:
[----:B------:R-:W-:Y:S05]  /*12510*/  BSYNC.RECONVERGENT B0 ;  /* 0x0000000000007941 */ /* 0x000fea0003800200 */
.L_x_23727:
[----:B------:R-:W-:Y:S01]  /*12520*/  IMAD.SHL.U32 R0, R0, 0x200000, RZ ;  /* 0x0020000000007824 */ /* 0x000fe200078e00ff */
[----:B------:R-:W-:-:S04]  /*12530*/  LEA R3, R3, 0x37800000, 0x17 ;  /* 0x3780000003037811 */ /* 0x000fc800078eb8ff */
[----:B------:R-:W-:Y:S01]  /*12540*/  LOP3.LUT R31, R3, R0, R31, 0xfe, !PT ;  /* 0x00000000031f7212 */ /* 0x000fe200078efe1f */
[----:B------:R-:W-:Y:S06]  /*12550*/  BRA `(.L_x_23588) ;  /* 0x0000000000907947 */ /* 0x000fec0003800000 */
.L_x_23722:
        /* <DEDUP_REMOVED lines=14> */
.L_x_23710:
        /* <DEDUP_REMOVED lines=16> */
.L_x_23731:
[----:B------:R-:W-:Y:S05]  /*12740*/  BRA `(.L_x_23588) ;  /* 0x0000000000147947 */ /* 0x000fea0003800000 */
.L_x_23730:
[----:B------:R-:W2:Y:S02]  /*12750*/  LDG.E.64 R4, desc[UR36][R4.64] ;  /* 0x0000002404047981 */ /* 0x000ea4000c1e1b00 */
[----:B--2---:R0:W2:Y:S01]  /*12760*/  I2F.U64 R31, R4 ;  /* 0x00000004001f7312 */ /* 0x0040a20000301000 */
[----:B------:R-:W-:Y:S05]  /*12770*/  BRA `(.L_x_23588) ;  /* 0x0000000000087947 */ /* 0x000fea0003800000 */
.L_x_23729:
[----:B------:R-:W2:Y:S02]  /*12780*/  LDG.E R4, desc[UR36][R4.64] ;  /* 0x0000002404047981 */ /* 0x000ea4000c1e1900 */
[----:B--2---:R-:W-:-:S07]  /*12790*/  I2FP.F32.U32 R31, R4 ;  /* 0x00000004001f7245 */ /* 0x004fce0000201000 */
.L_x_23588:
[----:B------:R-:W-:Y:S05]  /*127a0*/  BSYNC.RECONVERGENT B7 ;  /* 0x0000000000077941 */ /* 0x000fea0003800200 */
.L_x_23587:
[----:B------:R-:W3:Y:S01]  /*127b0*/  LDC R3, c[0x0][0x380] ;  /* 0x0000e000ff037b82 */ /* 0x000ee20000000800 */
[C---:B01----:R-:W-:Y:S01]  /*127c0*/  VIADD R5, R35.reuse, 0x100 ;  /* 0x0000010023057836 */ /* 0x043fe20000000000 */
[----:B------:R-:W-:Y:S01]  /*127d0*/  BSSY.RECONVERGENT B6, `(.L_x_23732) ;  /* 0x000012a000067945 */ /* 0x000fe20003800200 */
[----:B------:R-:W-:Y:S02]  /*127e0*/  VIADD R33, R35, 0x80 ;  /* 0x0000008023217836 */ /* 0x000fe40000000000 */
[----:B---3--:R-:W-:-:S05]  /*127f0*/  IMAD R40, R2, -0x200, R3 ;  /* 0xfffffe0002287824 */ /* 0x008fca00078e0203 */
[-C--:B------:R-:W-:Y:S01]  /*12800*/  ISETP.GE.AND P2, PT, R5, R40.reuse, PT ;  /* 0x000000280500720c */ /* 0x080fe20003f46270 */
[C---:B------:R-:W-:Y:S01]  /*12810*/  VIADD R5, R35.reuse, 0x180 ;  /* 0x0000018023057836 */ /* 0x040fe20000000000 */
[-C--:B------:R-:W-:Y:S02]  /*12820*/  ISETP.GE.AND P0, PT, R35, R40.reuse, PT ;  /* 0x000000282300720c */ /* 0x080fe40003f06270 */
[-C--:B------:R-:W-:Y:S02]  /*12830*/  ISETP.GE.AND P1, PT, R33, R40.reuse, PT ;  /* 0x000000282100720c */ /* 0x080fe40003f26270 */
[----:B------:R-:W-:-:S07]  /*12840*/  ISETP.GE.AND P3, PT, R5, R40, PT ;  /* 0x000000280500720c */ /* 0x000fce0003f66270 */
[----:B-----5:R-:W-:Y:S02]  /*12850*/  @!P2 IMAD.U32 R5, R28, 0x10000, RZ ;  /* 0x000100001c05a824 */ /* 0x020fe400078e00ff */
[----:B------:R-:W-:Y:S02]  /*12860*/  @!P0 IMAD.U32 R3, R16, 0x10000, RZ ;  /* 0x0001000010038824 */ /* 0x000fe400078e00ff */
[----:B------:R-:W-:Y:S02]  /*12870*/  @!P1 IMAD.U32 R4, R23, 0x10000, RZ ;  /* 0x0001000017049824 */ /* 0x000fe400078e00ff */
[----:B------:R-:W-:Y:S01]  /*12880*/  @!P2 FADD.FTZ R5, R5, -R30 ;  /* 0x8000001e0505a221 */ /* 0x000fe20000010000 */
[----:B------:R-:W-:Y:S02]  /*12890*/  @!P3 IMAD.U32 R36, R36, 0x10000, RZ ;  /* 0x000100002424b824 */ /* 0x000fe400078e00ff */
[----:B----4-:R-:W-:Y:S01]  /*128a0*/  @!P0 FADD.FTZ R3, R3, -R18 ;  /* 0x8000001203038221 */ /* 0x010fe20000010000 */
[----:B--2---:R-:W-:Y:S01]  /*128b0*/  @!P1 FADD.FTZ R4, R4, -R25 ;  /* 0x8000001904049221 */ /* 0x004fe20000010000 */
[----:B------:R-:W-:Y:S01]  /*128c0*/  @!P2 FMUL.FTZ R26, R5, R26 ;  /* 0x0000001a051aa220 */ /* 0x000fe20000410000 */
[----:B------:R-:W-:Y:S01]  /*128d0*/  @!P3 FADD.FTZ R36, R36, -R39 ;  /* 0x800000272424b221 */ /* 0x000fe20000010000 */
[----:B------:R-:W-:Y:S01]  /*128e0*/  @!P0 FMUL.FTZ R34, R3, R34 ;  /* 0x0000002203228220 */ /* 0x000fe20000410000 */
[----:B------:R-:W-:Y:S01]  /*128f0*/  @!P1 FMUL.FTZ R3, R4, R19 ;  /* 0x0000001304039220 */ /* 0x000fe20000410000 */
[----:B------:R-:W0:Y:S01]  /*12900*/  LDC.U8 R16, c[0x0][0x3d8] ;  /* 0x0000f600ff107b82 */ /* 0x000e220000000000 */
[----:B------:R-:W-:Y:S01]  /*12910*/  @!P3 FMUL.FTZ R37, R36, R37 ;  /* 0x000000252425b220 */ /* 0x000fe20000410000 */
[----:B------:R-:W-:Y:S01]  /*12920*/  @!P0 FFMA.FTZ R34, R34, R22, R17 ;  /* 0x0000001622228223 */ /* 0x000fe20000010011 */
[----:B------:R-:W-:Y:S01]  /*12930*/  @!P1 FFMA.FTZ R3, R3, R27, R24 ;  /* 0x0000001b03039223 */ /* 0x000fe20000010018 */
[----:B------:R-:W-:Y:S01]  /*12940*/  @!P2 FFMA.FTZ R26, R26, R32, R29 ;  /* 0x000000201a1aa223 */ /* 0x000fe2000001001d */
[----:B------:R-:W-:Y:S01]  /*12950*/  @!P3 FFMA.FTZ R37, R37, R31, R38 ;  /* 0x0000001f2525b223 */ /* 0x000fe20000010026 */
[----:B------:R1:W2:Y:S08]  /*12960*/  @!P0 F2F.BF16.F32 R0, R34 ;  /* 0x0000002200008304 */ /* 0x0002b00000202000 */
        /* <DEDUP_REMOVED lines=27> */
.L_x_23737:
[----:B------:R-:W-:Y:S02]  /*12b20*/  IMAD.U32 R5, R0, 0x10000, RZ ;  /* 0x0001000000057824 */ /* 0x000fe400078e00ff */
[----:B------:R-:W-:-:S04]  /*12b30*/  IMAD.MOV.U32 R35, RZ, RZ, R33 ;  /* 0x000000ffff237224 */ /* 0x000fc800078e0021 */
[----:B------:R-:W0:Y:S02]  /*12b40*/  F2I.S64.TRUNC R4, R5 ;  /* 0x0000000500047311 */ /* 0x000e24000020d900 */
[----:B0-----:R0:W-:Y:S01]  /*12b50*/  STG.E.U8 desc[UR36][R8.64], R4 ;  /* 0x0000000408007986 */ /* 0x0011e2000c101124 */
[----:B------:R-:W-:Y:S05]  /*12b60*/  BRA `(.L_x_23733) ;  /* 0x0000000c00c07947 */ /* 0x000fea0003800000 */
.L_x_23736:
        /* <DEDUP_REMOVED lines=11> */
.L_x_23740:
[----:B------:R-:W-:Y:S02]  /*12c20*/  IMAD.U32 R0, R0, 0x10000, RZ ;  /* 0x0001000000007824 */ /* 0x000fe400078e00ff */
[----:B------:R-:W-:Y:S02]  /*12c30*/  IMAD.MOV.U32 R35, RZ, RZ, R33 ;  /* 0x000000ffff237224 */ /* 0x000fe400078e0021 */
[----:B------:R-:W0:Y:S02]  /*12c40*/  F2I.FTZ.TRUNC.NTZ R3, R0 ;  /* 0x0000000000037305 */ /* 0x000e24000021f100 */
[----:B0-----:R0:W-:Y:S01]  /*12c50*/  STG.E desc[UR36][R8.64], R3 ;  /* 0x0000000308007986 */ /* 0x0011e2000c101924 */
[----:B------:R-:W-:Y:S05]  /*12c60*/  BRA `(.L_x_23733) ;  /* 0x0000000c00807947 */ /* 0x000fea0003800000 */
.L_x_23739:
[----:B------:R-:W-:Y:S02]  /*12c70*/  IMAD.U32 R0, R0, 0x10000, RZ ;  /* 0x0001000000007824 */ /* 0x000fe400078e00ff */
[----:B------:R-:W-:Y:S02]  /*12c80*/  IMAD.MOV.U32 R35, RZ, RZ, R33 ;  /* 0x000000ffff237224 */ /* 0x000fe400078e0021 */
[----:B------:R-:W0:Y:S02]  /*12c90*/  F2I.FTZ.TRUNC.NTZ R3, R0 ;  /* 0x0000000000037305 */ /* 0x000e24000021f100 */
[----:B0-----:R0:W-:Y:S01]  /*12ca0*/  STG.E.U16 desc[UR36][R8.64], R3 ;  /* 0x0000000308007986 */ /* 0x0011e2000c101524 */
[----:B------:R-:W-:Y:S05]  /*12cb0*/  BRA `(.L_x_23733) ;  /* 0x0000000c006c7947 */ /* 0x000fea0003800000 */
.L_x_23735:
        /* <DEDUP_REMOVED lines=10> */
.L_x_23742:
[----:B------:R-:W-:Y:S02]  /*12d60*/  IMAD.U32 R0, R0, 0x10000, RZ ;  /* 0x0001000000007824 */ /* 0x000fe400078e00ff */
[----:B------:R-:W-:-:S03]  /*12d70*/  IMAD.MOV.U32 R35, RZ, RZ, R33 ;  /* 0x000000ffff237224 */ /* 0x000fc600078e0021 */
[----:B------:R-:W-:-:S05]  /*12d80*/  F2FP.F16.F32.PACK_AB R0, RZ, R0 ;  /* 0x00000000ff00723e */ /* 0x000fca00000000ff */
[----:B------:R0:W-:Y:S01]  /*12d90*/  STG.E.U16 desc[UR36][R8.64], R0 ;  /* 0x0000000008007986 */ /* 0x0001e2000c101524 */
[----:B------:R-:W-:Y:S05]  /*12da0*/  BRA `(.L_x_23733) ;  /* 0x0000000c00307947 */ /* 0x000fea0003800000 */
.L_x_23741:
        /* <DEDUP_REMOVED lines=11> */
.L_x_23744:
[----:B------:R-:W-:Y:S02]  /*12e60*/  IMAD.U32 R0, R0, 0x10000, RZ ;  /* 0x0001000000007824 */ /* 0x000fe400078e00ff */
[----:B------:R-:W-:-:S03]  /*12e70*/  IMAD.MOV.U32 R35, RZ, RZ, R33 ;  /* 0x000000ffff237224 */ /* 0x000fc600078e0021 */
[----:B------:R-:W-:-:S04]  /*12e80*/  F2FP.F16.F32.PACK_AB R3, RZ, R0 ;  /* 0x00000000ff03723e */ /* 0x000fc800000000ff */
[----:B------:R-:W-:-:S05]  /*12e90*/  PRMT R3, R3, 0x5410, RZ ;  /* 0x0000541003037816 */ /* 0x000fca00000000ff */
[----:B------:R0:W-:Y:S01]  /*12ea0*/  STG.E desc[UR36][R8.64], R3 ;  /* 0x0000000308007986 */ /* 0x0001e2000c101924 */
[----:B------:R-:W-:Y:S05]  /*12eb0*/  BRA `(.L_x_23733) ;  /* 0x0000000800ec7947 */ /* 0x000fea0003800000 */
.L_x_23743:
[----:B------:R-:W-:Y:S02]  /*12ec0*/  IMAD.U32 R4, R0, 0x10000, RZ ;  /* 0x0001000000047824 */ /* 0x000fe400078e00ff */
[----:B------:R-:W-:Y:S02]  /*12ed0*/  IMAD.MOV.U32 R35, RZ, RZ, R33 ;  /* 0x000000ffff237224 */ /* 0x000fe400078e0021 */
[----:B------:R-:W-:-:S06]  /*12ee0*/  FMUL.FTZ R4, R4, 1 ;  /* 0x3f80000004047820 */ /* 0x000fcc0000410000 */
[----:B------:R-:W0:Y:S02]  /*12ef0*/  F2F.F64.F32 R4, R4 ;  /* 0x0000000400047310 */ /* 0x000e240000201800 */
[----:B0-----:R0:W-:Y:S01]  /*12f00*/  STG.E.64 desc[UR36][R8.64], R4 ;  /* 0x0000000408007986 */ /* 0x0011e2000c101b24 */
[----:B------:R-:W-:Y:S05]  /*12f10*/  BRA `(.L_x_23733) ;  /* 0x0000000800d47947 */ /* 0x000fea0003800000 */
.L_x_23734:
        /* <DEDUP_REMOVED lines=14> */
.L_x_23747:
[----:B------:R-:W-:Y:S01]  /*13000*/  IMAD.U32 R0, R0, 0x10000, RZ ;  /* 0x0001000000007824 */ /* 0x000fe200078e00ff */
[----:B------:R-:W-:Y:S01]  /*13010*/  CS2R R6, SRZ ;  /* 0x0000000000067805 */ /* 0x000fe2000001ff00 */
[----:B------:R-:W-:Y:S02]  /*13020*/  IMAD.MOV.U32 R35, RZ, RZ, R33 ;  /* 0x000000ffff237224 */ /* 0x000fe400078e0021 */
[----:B------:R-:W-:-:S04]  /*13030*/  FMUL.FTZ R0, R0, 1 ;  /* 0x3f80000000007820 */ /* 0x000fc80000410000 */
[----:B------:R-:W0:Y:S02]  /*13040*/  F2F.F64.F32 R4, R0 ;  /* 0x0000000000047310 */ /* 0x000e240000201800 */
[----:B0-----:R0:W-:Y:S01]  /*13050*/  STG.E.128 desc[UR36][R8.64], R4 ;  /* 0x0000000408007986 */ /* 0x0011e2000c101d24 */
[----:B------:R-:W-:Y:S05]  /*13060*/  BRA `(.L_x_23733) ;  /* 0x0000000800807947 */ /* 0x000fea0003800000 */
.L_x_23746:
        /* <DEDUP_REMOVED lines=19> */
.L_x_23751:
[----:B------:R-:W-:Y:S05]  /*131a0*/  BSYNC.RECONVERGENT B0 ;  /* 0x0000000000007941 */ /* 0x000fea0003800200 */
.L_x_23750:
[----:B------:R-:W-:Y:S01]  /*131b0*/  LOP3.LUT R5, R0, 0x80, R5, 0xf8, !PT ;  /* 0x0000008000057812 */ /* 0x000fe200078ef805 */
[----:B------:R-:W-:-:S04]  /*131c0*/  IMAD.MOV.U32 R35, RZ, RZ, R33 ;  /* 0x000000ffff237224 */ /* 0x000fc800078e0021 */
[----:B------:R0:W-:Y:S01]  /*131d0*/  STG.E.U8 desc[UR36][R8.64], R5 ;  /* 0x0000000508007986 */ /* 0x0001e2000c101124 */
[----:B------:R-:W-:Y:S05]  /*131e0*/  BRA `(.L_x_23733) ;  /* 0x0000000800207947 */ /* 0x000fea0003800000 */
.L_x_23749:
        /* <DEDUP_REMOVED lines=15> */
.L_x_23753:
[----:B------:R-:W-:Y:S05]  /*132e0*/  BSYNC.RECONVERGENT B0 ;  /* 0x0000000000007941 */ /* 0x000fea0003800200 */
.L_x_23752:
[----:B------:R-:W-:Y:S01]  /*132f0*/  LOP3.LUT R5, R0, 0x80, R5, 0xf8, !PT ;  /* 0x0000008000057812 */ /* 0x000fe200078ef805 */
[----:B------:R-:W-:-:S04]  /*13300*/  IMAD.MOV.U32 R35, RZ, RZ, R33 ;  /* 0x000000ffff237224 */ /* 0x000fc800078e0021 */
[----:B------:R0:W-:Y:S01]  /*13310*/  STG.E.U8 desc[UR36][R8.64], R5 ;  /* 0x0000000508007986 */ /* 0x0001e2000c101124 */
[----:B------:R-:W-:Y:S05]  /*13320*/  BRA `(.L_x_23733) ;  /* 0x0000000400d07947 */ /* 0x000fea0003800000 */
.L_x_23748:
[----:B------:R0:W-:Y:S01]  /*13330*/  STG.E.U16 desc[UR36][R8.64], R0 ;  /* 0x0000000008007986 */ /* 0x0001e2000c101524 */
[----:B------:R-:W-:Y:S01]  /*13340*/  IMAD.MOV.U32 R35, RZ, RZ, R33 ;  /* 0x000000ffff237224 */ /* 0x000fe200078e0021 */
[----:B------:R-:W-:Y:S06]  /*13350*/  BRA `(.L_x_23733) ;  /* 0x0000000400c47947 */ /* 0x000fec0003800000 */
.L_x_23745:
        /* <DEDUP_REMOVED lines=13> */
.L_x_23756:
        /* <DEDUP_REMOVED lines=13> */
.L_x_23759:
[----:B------:R-:W-:-:S04]  /*13500*/  SHF.R.U32.HI R0, RZ, 0x14, R3 ;  /* 0x00000014ff007819 */ /* 0x000fc80000011603 */
[----:B------:R-:W-:-:S04]  /*13510*/  LOP3.LUT R0, R0, 0x1, RZ, 0xc0, !PT ;  /* 0x0000000100007812 */ /* 0x000fc800078ec0ff */
[----:B------:R-:W-:-:S04]  /*13520*/  IADD3 R0, PT, PT, R3, 0x487ffff, R0 ;  /* 0x0487ffff03007810 */ /* 0x000fc80007ffe000 */
[----:B------:R-:W-:-:S04]  /*13530*/  SHF.R.U32.HI R0, RZ, 0x14, R0 ;  /* 0x00000014ff007819 */ /* 0x000fc80000011600 */
[----:B------:R-:W-:-:S07]  /*13540*/  LOP3.LUT R0, R0, 0xff, RZ, 0xc0, !PT ;  /* 0x000000ff00007812 */ /* 0x000fce00078ec0ff */
.L_x_23760:
[----:B------:R-:W-:-:S04]  /*13550*/  SHF.R.U32.HI R3, RZ, 0x18, R3 ;  /* 0x00000018ff037819 */ /* 0x000fc80000011603 */
[----:B------:R-:W-:-:S04]  /*13560*/  LOP3.LUT R0, R0, 0x80, R3, 0xf8, !PT ;  /* 0x0000008000007812 */ /* 0x000fc800078ef803 */
[----:B------:R-:W-:-:S07]  /*13570*/  PRMT R4, R0, 0x7610, R4 ;  /* 0x0000761000047816 */ /* 0x000fce0000000004 */
.L_x_23758:
[----:B------:R-:W-:Y:S05]  /*13580*/  BSYNC.RECONVERGENT B0 ;  /* 0x0000000000007941 */ /* 0x000fea0003800200 */
.L_x_23757:
[----:B------:R3:W-:Y:S01]  /*13590*/  STG.E.U8 desc[UR36][R8.64], R4 ;  /* 0x0000000408007986 */ /* 0x0007e2000c101124 */
[----:B------:R-:W-:Y:S01]  /*135a0*/  IMAD.MOV.U32 R35, RZ, RZ, R33 ;  /* 0x000000ffff237224 */ /* 0x000fe200078e0021 */
[----:B------:R-:W-:Y:S06]  /*135b0*/  BRA `(.L_x_23733) ;  /* 0x00000004002c7947 */ /* 0x000fec0003800000 */
.L_x_23755:
        /* <DEDUP_REMOVED lines=13> */
.L_x_23763:
[----:B------:R-:W-:-:S04]  /*13690*/  SHF.R.U32.HI R0, RZ, 0x15, R3 ;  /* 0x00000015ff007819 */ /* 0x000fc80000011603 */
[----:B------:R-:W-:-:S04]  /*136a0*/  LOP3.LUT R0, R0, 0x1, RZ, 0xc0, !PT ;  /* 0x0000000100007812 */ /* 0x000fc800078ec0ff */
[----:B------:R-:W-:-:S04]  /*136b0*/  IADD3 R0, PT, PT, R3, 0x88fffff, R0 ;  /* 0x088fffff03007810 */ /* 0x000fc80007ffe000 */
[----:B------:R-:W-:-:S04]  /*136c0*/  SHF.R.U32.HI R0, RZ, 0x15, R0 ;  /* 0x00000015ff007819 */ /* 0x000fc80000011600 */
[----:B------:R-:W-:-:S07]  /*136d0*/  LOP3.LUT R0, R0, 0xff, RZ, 0xc0, !PT ;  /* 0x000000ff00007812 */ /* 0x000fce00078ec0ff */
.L_x_23764:
[----:B------:R-:W-:-:S04]  /*136e0*/  SHF.R.U32.HI R3, RZ, 0x18, R3 ;  /* 0x00000018ff037819 */ /* 0x000fc80000011603 */
[----:B------:R-:W-:-:S04]  /*136f0*/  LOP3.LUT R0, R0, 0x80, R3, 0xf8, !PT ;  /* 0x0000008000007812 */ /* 0x000fc800078ef803 */
[----:B------:R-:W-:-:S07]  /*13700*/  PRMT R4, R0, 0x7610, R4 ;  /* 0x0000761000047816 */ /* 0x000fce0000000004 */
.L_x_23762:
[----:B------:R-:W-:Y:S05]  /*13710*/  BSYNC.RECONVERGENT B0 ;  /* 0x0000000000007941 */ /* 0x000fea0003800200 */
.L_x_23761:
[----:B------:R0:W-:Y:S01]  /*13720*/  STG.E.U8 desc[UR36][R8.64], R4 ;  /* 0x0000000408007986 */ /* 0x0001e2000c101124 */
[----:B------:R-:W-:Y:S01]  /*13730*/  IMAD.MOV.U32 R35, RZ, RZ, R33 ;  /* 0x000000ffff237224 */ /* 0x000fe200078e0021 */
[----:B------:R-:W-:Y:S06]  /*13740*/  BRA `(.L_x_23733) ;  /* 0x0000000000c87947 */ /* 0x000fec0003800000 */
.L_x_23754:
[----:B------:R-:W-:-:S13]  /*13750*/  ISETP.NE.AND P0, PT, R3, 0x1c, PT ;  /* 0x0000001c0300780c */ /* 0x000fda0003f05270 */
[----:B------:R-:W-:Y:S05]  /*13760*/  @!P0 BRA `(.L_x_23765) ;  /* 0x0000000000b08947 */ /* 0x000fea0003800000 */
[----:B------:R-:W-:-:S13]  /*13770*/  ISETP.NE.AND P0, PT, R3, 0x1d, PT ;  /* 0x0000001d0300780c */ /* 0x000fda0003f05270 */
[----:B------:R-:W-:Y:S05]  /*13780*/  @!P0 BRA `(.L_x_23766) ;  /* 0x0000000000948947 */ /* 0x000fea0003800000 */
[----:B------:R-:W-:-:S13]  /*13790*/  ISETP.NE.AND P0, PT, R3, 0x2c, PT ;  /* 0x0000002c0300780c */ /* 0x000fda0003f05270 */
[----:B------:R-:W-:Y:S05]  /*137a0*/  @!P0 BRA `(.L_x_23767) ;  /* 0x0000000000488947 */ /* 0x000fea0003800000 */
.L_x_23738:
        /* <DEDUP_REMOVED lines=16> */
.L_x_23768:
[----:B------:R-:W-:Y:S01]  /*138b0*/  IMAD.MOV.U32 R35, RZ, RZ, R33 ;  /* 0x000000ffff237224 */ /* 0x000fe200078e0021 */
[----:B------:R-:W-:Y:S06]  /*138c0*/  BRA `(.L_x_23733) ;  /* 0x0000000000687947 */ /* 0x000fec0003800000 */
.L_x_23767:
        /* <DEDUP_REMOVED lines=17> */
.L_x_23766:
[----:B------:R-:W-:Y:S02]  /*139e0*/  IMAD.U32 R4, R0, 0x10000, RZ ;  /* 0x0001000000047824 */ /* 0x000fe400078e00ff */
[----:B------:R-:W-:-:S04]  /*139f0*/  IMAD.MOV.U32 R35, RZ, RZ, R33 ;  /* 0x000000ffff237224 */ /* 0x000fc800078e0021 */
[----:B------:R-:W0:Y:S02]  /*13a00*/  F2I.U64.TRUNC R4, R4 ;  /* 0x0000000400047311 */ /* 0x000e24000020d800 */
[----:B0-----:R0:W-:Y:S01]  /*13a10*/  STG.E.64 desc[UR36][R8.64], R4 ;  /* 0x0000000408007986 */ /* 0x0011e2000c101b24 */
[----:B------:R-:W-:Y:S05]  /*13a20*/  BRA `(.L_x_23733) ;  /* 0x0000000000107947 */ /* 0x000fea0003800000 */
.L_x_23765:
[----:B------:R-:W-:Y:S02]  /*13a30*/  IMAD.U32 R0, R0, 0x10000, RZ ;  /* 0x0001000000007824 */ /* 0x000fe400078e00ff */
[----:B------:R-:W-:Y:S02]  /*13a40*/  IMAD.MOV.U32 R35, RZ, RZ, R33 ;  /* 0x000000ffff237224 */ /* 0x000fe400078e0021 */
[----:B------:R-:W0:Y:S02]  /*13a50*/  F2I.FTZ.U32.TRUNC.NTZ R3, R0 ;  /* 0x0000000000037305 */ /* 0x000e24000021f000 */
[----:B0-----:R0:W-:Y:S03]  /*13a60*/  STG.E desc[UR36][R8.64], R3 ;  /* 0x0000000308007986 */ /* 0x0011e6000c101924 */
.L_x_23733:
[----:B------:R-:W-:Y:S05]  /*13a70*/  BSYNC.RECONVERGENT B6 ;  /* 0x0000000000067941 */ /* 0x000fea0003800200 */
.L_x_23732:
[----:B------:R-:W-:Y:S01]  /*13a80*/  ISETP.GE.AND P0, PT, R35, R40, PT ;  /* 0x000000282300720c */ /* 0x000fe20003f06270 */
[----:B------:R-:W-:-:S12]  /*13a90*/  BSSY.RECONVERGENT B6, `(.L_x_23769) ;  /* 0x00001f0000067945 */ /* 0x000fd80003800200 */
[----:B------:R-:W-:Y:S05]  /*13aa0*/  @P0 BRA `(.L_x_23770) ;  /* 0x0000001c00b80947 */ /* 0x000fea0003800000 */
[----:B------:R-:W1:Y:S01]  /*13ab0*/  LDCU UR4, c[0x0][0x3dc] ;  /* 0x00007b80ff0477ac */ /* 0x000e620008000800 */
[----:B0--3--:R-:W0:Y:S01]  /*13ac0*/  LDC.64 R4, c[0x0][0x388] ;  /* 0x0000e200ff047b82 */ /* 0x009e220000000a00 */
[----:B------:R-:W-:Y:S01]  /*13ad0*/  IMAD R0, R2, 0x200, R35 ;  /* 0x0000020002007824 */ /* 0x000fe200078e0223 */
[----:B------:R-:W-:-:S03]  /*13ae0*/  PRMT R6, R16, 0x9910, RZ ;  /* 0x0000991010067816 */ /* 0x000fc600000000ff */
[----:B-12---:R-:W-:Y:S02]  /*13af0*/  IMAD R3, R0, UR4, RZ ;  /* 0x0000000400037c24 */ /* 0x006fe4000f8e02ff */
        /* <DEDUP_REMOVED lines=17> */
.L_x_23774:
[----:B------:R-:W-:-:S06]  /*13c10*/  IMAD.U32 R7, R18, 0x10000, RZ ;  /* 0x0001000012077824 */ /* 0x000fcc00078e00ff */
[----:B------:R-:W0:Y:S02]  /*13c20*/  F2I.S64.TRUNC R6, R7 ;  /* 0x0000000700067311 */ /* 0x000e24000020d900 */
[----:B0-----:R0:W-:Y:S01]  /*13c30*/  STG.E.U8 desc[UR36][R4.64], R6 ;  /* 0x0000000604007986 */ /* 0x0011e2000c101124 */
[----:B------:R-:W-:Y:S05]  /*13c40*/  BRA `(.L_x_23776) ;  /* 0x0000000c006c7947 */ /* 0x000fea0003800000 */
.L_x_23773:
        /* <DEDUP_REMOVED lines=10> */
.L_x_23778:
[----:B------:R-:W-:-:S04]  /*13cf0*/  IMAD.U32 R18, R18, 0x10000, RZ ;  /* 0x0001000012127824 */ /* 0x000fc800078e00ff */
[----:B------:R-:W0:Y:S02]  /*13d00*/  F2I.FTZ.TRUNC.NTZ R3, R18 ;  /* 0x0000001200037305 */ /* 0x000e24000021f100 */
[----:B0-----:R0:W-:Y:S01]  /*13d10*/  STG.E desc[UR36][R4.64], R3 ;  /* 0x0000000304007986 */ /* 0x0011e2000c101924 */
[----:B------:R-:W-:Y:S05]  /*13d20*/  BRA `(.L_x_23776) ;  /* 0x0000000c00347947 */ /* 0x000fea0003800000 */
.L_x_23777:
[----:B------:R-:W-:-:S04]  /*13d30*/  IMAD.U32 R18, R18, 0x10000, RZ ;  /* 0x0001000012127824 */ /* 0x000fc800078e00ff */
[----:B------:R-:W0:Y:S02]  /*13d40*/  F2I.FTZ.TRUNC.NTZ R3, R18 ;  /* 0x0000001200037305 */ /* 0x000e24000021f100 */
[----:B0-----:R0:W-:Y:S01]  /*13d50*/  STG.E.U16 desc[UR36][R4.64], R3 ;  /* 0x0000000304007986 */ /* 0x0011e2000c101524 */
[----:B------:R-:W-:Y:S05]  /*13d60*/  BRA `(.L_x_23776) ;  /* 0x0000000c00247947 */ /* 0x000fea0003800000 */
.L_x_23772:
        /* <DEDUP_REMOVED lines=9> */
.L_x_23780:
[----:B------:R-:W-:-:S05]  /*13e00*/  IMAD.U32 R0, R18, 0x10000, RZ ;  /* 0x0001000012007824 */ /* 0x000fca00078e00ff */
[----:B------:R-:W-:-:S05]  /*13e10*/  F2FP.F16.F32.PACK_AB R0, RZ, R0 ;  /* 0x00000000ff00723e */ /* 0x000fca00000000ff */
[----:B------:R0:W-:Y:S01]  /*13e20*/  STG.E.U16 desc[UR36][R4.64], R0 ;  /* 0x0000000004007986 */ /* 0x0001e2000c101524 */
[----:B------:R-:W-:Y:S05]  /*13e30*/  BRA `(.L_x_23776) ;  /* 0x0000000800f07947 */ /* 0x000fea0003800000 */
.L_x_23779:
        /* <DEDUP_REMOVED lines=10> */
.L_x_23782:
[----:B------:R-:W-:-:S05]  /*13ee0*/  IMAD.U32 R18, R18, 0x10000, RZ ;  /* 0x0001000012127824 */ /* 0x000fca00078e00ff */
[----:B------:R-:W-:-:S04]  /*13ef0*/  F2FP.F16.F32.PACK_AB R3, RZ, R18 ;  /* 0x00000012ff03723e */ /* 0x000fc800000000ff */
[----:B------:R-:W-:-:S05]  /*13f00*/  PRMT R3, R3, 0x5410, RZ ;  /* 0x0000541003037816 */ /* 0x000fca00000000ff */
[----:B------:R0:W-:Y:S01]  /*13f10*/  STG.E desc[UR36][R4.64], R3 ;  /* 0x0000000304007986 */ /* 0x0001e2000c101924 */
[----:B------:R-:W-:Y:S05]  /*13f20*/  BRA `(.L_x_23776) ;  /* 0x0000000800b47947 */ /* 0x000fea0003800000 */
.L_x_23781:
[----:B------:R-:W-:-:S04]  /*13f30*/  IMAD.U32 R6, R18, 0x10000, RZ ;  /* 0x0001000012067824 */ /* 0x000fc800078e00ff */
[----:B------:R-:W-:-:S06]  /*13f40*/  FMUL.FTZ R6, R6, 1 ;  /* 0x3f80000006067820 */ /* 0x000fcc0000410000 */
[----:B------:R-:W0:Y:S02]  /*13f50*/  F2F.F64.F32 R6, R6 ;  /* 0x0000000600067310 */ /* 0x000e240000201800 */
[----:B0-----:R0:W-:Y:S01]  /*13f60*/  STG.E.64 desc[UR36][R4.64], R6 ;  /* 0x0000000604007986 */ /* 0x0011e2000c101b24 */
[----:B------:R-:W-:Y:S05]  /*13f70*/  BRA `(.L_x_23776) ;  /* 0x0000000800a07947 */ /* 0x000fea0003800000 */
.L_x_23771:
        /* <DEDUP_REMOVED lines=14> */
.L_x_23786:
        /* <DEDUP_REMOVED lines=18> */
.L_x_23789:
[----:B------:R-:W-:-:S04]  /*14180*/  SHF.R.U32.HI R3, RZ, 0x18, R7 ;  /* 0x00000018ff037819 */ /* 0x000fc80000011607 */
[----:B------:R-:W-:-:S07]  /*14190*/  LOP3.LUT R0, R0, 0x80, R3, 0xf8, !PT ;  /* 0x0000008000007812 */ /* 0x000fce00078ef803 */
.L_x_23788:
[----:B------:R-:W-:Y:S05]  /*141a0*/  BSYNC.RECONVERGENT B0 ;  /* 0x0000000000007941 */ /* 0x000fea0003800200 */
.L_x_23787:
[----:B------:R0:W-:Y:S01]  /*141b0*/  STG.E.U8 desc[UR36][R4.64], R0 ;  /* 0x0000000004007986 */ /* 0x0001e2000c101124 */
[----:B------:R-:W-:Y:S05]  /*141c0*/  BRA `(.L_x_23776) ;  /* 0x00000008000c7947 */ /* 0x000fea0003800000 */
.L_x_23785:
        /* <DEDUP_REMOVED lines=18> */
.L_x_23792:
[----:B------:R-:W-:-:S04]  /*142f0*/  SHF.R.U32.HI R3, RZ, 0x18, R7 ;  /* 0x00000018ff037819 */ /* 0x000fc80000011607 */
[----:B------:R-:W-:-:S07]  /*14300*/  LOP3.LUT R0, R0, 0x80, R3, 0xf8, !PT ;  /* 0x0000008000007812 */ /* 0x000fce00078ef803 */
.L_x_23791:
[----:B------:R-:W-:Y:S05]  /*14310*/  BSYNC.RECONVERGENT B0 ;  /* 0x0000000000007941 */ /* 0x000fea0003800200 */
.L_x_23790:
[----:B------:R0:W-:Y:S01]  /*14320*/  STG.E.U8 desc[UR36][R4.64], R0 ;  /* 0x0000000004007986 */ /* 0x0001e2000c101124 */
[----:B------:R-:W-:Y:S05]  /*14330*/  BRA `(.L_x_23776) ;  /* 0x0000000400b07947 */ /* 0x000fea0003800000 */
.L_x_23784:
        /* <DEDUP_REMOVED lines=22> */
.L_x_23794:
[----:B------:R-:W-:-:S06]  /*144a0*/  IMAD.U32 R6, R18, 0x10000, RZ ;  /* 0x0001000012067824 */ /* 0x000fcc00078e00ff */
[----:B------:R-:W0:Y:S02]  /*144b0*/  F2I.U64.TRUNC R6, R6 ;  /* 0x0000000600067311 */ /* 0x000e24000020d800 */
[----:B0-----:R0:W-:Y:S01]  /*144c0*/  STG.E.64 desc[UR36][R4.64], R6 ;  /* 0x0000000604007986 */ /* 0x0011e2000c101b24 */
[----:B------:R-:W-:Y:S05]  /*144d0*/  BRA `(.L_x_23776) ;  /* 0x0000000400487947 */ /* 0x000fea0003800000 */
.L_x_23793:
[----:B------:R-:W-:-:S04]  /*144e0*/  IMAD.U32 R18, R18, 0x10000, RZ ;  /* 0x0001000012127824 */ /* 0x000fc800078e00ff */
[----:B------:R-:W0:Y:S02]  /*144f0*/  F2I.FTZ.U32.TRUNC.NTZ R3, R18 ;  /* 0x0000001200037305 */ /* 0x000e24000021f000 */
[----:B0-----:R0:W-:Y:S01]  /*14500*/  STG.E desc[UR36][R4.64], R3 ;  /* 0x0000000304007986 */ /* 0x0011e2000c101924 */
[----:B------:R-:W-:Y:S05]  /*14510*/  BRA `(.L_x_23776) ;  /* 0x0000000400387947 */ /* 0x000fea0003800000 */
.L_x_23783:
        /* <DEDUP_REMOVED lines=11> */
.L_x_23796:
[----:B------:R-:W-:Y:S01]  /*145d0*/  IMAD.U32 R18, R18, 0x10000, RZ ;  /* 0x0001000012127824 */ /* 0x000fe200078e00ff */
[----:B------:R-:W-:-:S03]  /*145e0*/  CS2R R10, SRZ ;  /* 0x00000000000a7805 */ /* 0x000fc6000001ff00 */
[----:B------:R-:W-:-:S06]  /*145f0*/  FMUL.FTZ R8, R18, 1 ;  /* 0x3f80000012087820 */ /* 0x000fcc0000410000 */
[----:B------:R-:W0:Y:S02]  /*14600*/  F2F.F64.F32 R8, R8 ;  /* 0x0000000800087310 */ /* 0x000e240000201800 */
[----:B0-----:R3:W-:Y:S01]  /*14610*/  STG.E.128 desc[UR36][R4.64], R8 ;  /* 0x0000000804007986 */ /* 0x0017e2000c101d24 */
[----:B------:R-:W-:Y:S05]  /*14620*/  BRA `(.L_x_23776) ;  /* 0x0000000000f47947 */ /* 0x000fea0003800000 */
.L_x_23795:
[----:B------:R-:W-:-:S13]  /*14630*/  ISETP.NE.AND P0, PT, R0, 0xf, PT ;  /* 0x0000000f0000780c */ /* 0x000fda0003f05270 */
[----:B------:R-:W-:Y:S05]  /*14640*/  @!P0 BRA `(.L_x_23797) ;  /* 0x0000000000e88947 */ /* 0x000fea0003800000 */
[----:B------:R-:W-:-:S13]  /*14650*/  ISETP.NE.AND P0, PT, R0, 0x17, PT ;  /* 0x000000170000780c */ /* 0x000fda0003f05270 */
[----:B------:R-:W-:Y:S05]  /*14660*/  @!P0 BRA `(.L_x_23798) ;  /* 0x0000000000908947 */ /* 0x000fea0003800000 */
[----:B------:R-:W-:-:S13]  /*14670*/  ISETP.NE.AND P0, PT, R0, 0x18, PT ;  /* 0x000000180000780c */ /* 0x000fda0003f05270 */
[----:B------:R-:W-:Y:S05]  /*14680*/  @!P0 BRA `(.L_x_23799) ;  /* 0x0000000000448947 */ /* 0x000fea0003800000 */
.L_x_23775:
        /* <DEDUP_REMOVED lines=16> */
.L_x_23800:
[----:B------:R-:W-:Y:S05]  /*14790*/  BRA `(.L_x_23776) ;  /* 0x0000000000987947 */ /* 0x000fea0003800000 */
.L_x_23799:
        /* <DEDUP_REMOVED lines=13> */
.L_x_23802:
[----:B------:R-:W-:Y:S05]  /*14870*/  BSYNC.RECONVERGENT B0 ;  /* 0x0000000000007941 */ /* 0x000fea0003800200 */
.L_x_23801:
[----:B------:R-:W-:-:S05]  /*14880*/  LOP3.LUT R3, R0, 0x80, R3, 0xf8, !PT ;  /* 0x0000008000037812 */ /* 0x000fca00078ef803 */
[----:B------:R2:W-:Y:S01]  /*14890*/  STG.E.U8 desc[UR36][R4.64], R3 ;  /* 0x0000000304007986 */ /* 0x0005e2000c101124 */
[----:B------:R-:W-:Y:S05]  /*148a0*/  BRA `(.L_x_23776) ;  /* 0x0000000000547947 */ /* 0x000fea0003800000 */
.L_x_23798:
        /* <DEDUP_REMOVED lines=12> */
.L_x_23804:
[----:B------:R-:W-:Y:S01]  /*14970*/  IMAD.MOV.U32 R0, RZ, RZ, 0x7f ;  /* 0x0000007fff007424 */ /* 0x000fe200078e00ff */
[----:B------:R-:W-:-:S04]  /*14980*/  ISETP.GT.U32.AND P0, PT, R6, 0x7f800000, PT ;  /* 0x7f8000000600780c */ /* 0x000fc80003f04070 */
[----:B------:R-:W-:-:S09]  /*14990*/  SEL R0, R0, 0x7c, P0 ;  /* 0x0000007c00007807 */ /* 0x000fd20000000000 */
.L_x_23805:
[----:B------:R-:W-:Y:S05]  /*149a0*/  BSYNC.RECONVERGENT B0 ;  /* 0x0000000000007941 */ /* 0x000fea0003800200 */
.L_x_23803:
[----:B------:R-:W-:-:S04]  /*149b0*/  SHF.R.U32.HI R3, RZ, 0x18, R3 ;  /* 0x00000018ff037819 */ /* 0x000fc80000011603 */
[----:B------:R-:W-:-:S05]  /*149c0*/  LOP3.LUT R3, R0, 0x80, R3, 0xf8, !PT ;  /* 0x0000008000037812 */ /* 0x000fca00078ef803 */
[----:B------:R1:W-:Y:S01]  /*149d0*/  STG.E.U8 desc[UR36][R4.64], R3 ;  /* 0x0000000304007986 */ /* 0x0003e2000c101124 */
[----:B------:R-:W-:Y:S05]  /*149e0*/  BRA `(.L_x_23776) ;  /* 0x0000000000047947 */ /* 0x000fea0003800000 */
.L_x_23797:
[----:B------:R0:W-:Y:S02]  /*149f0*/  STG.E.U16 desc[UR36][R4.64], R18 ;  /* 0x0000001204007986 */ /* 0x0001e4000c101524 */
.L_x_23776:
        /* <DEDUP_REMOVED lines=25> */
.L_x_23809:
[----:B----4-:R-:W-:-:S06]  /*14b90*/  IMAD.U32 R7, R19, 0x10000, RZ ;  /* 0x0001000013077824 */ /* 0x010fcc00078e00ff */
[----:B------:R-:W0:Y:S02]  /*14ba0*/  F2I.S64.TRUNC R6, R7 ;  /* 0x0000000700067311 */ /* 0x000e24000020d900 */
[----:B0-----:R3:W-:Y:S01]  /*14bb0*/  STG.E.U8 desc[UR36][R4.64], R6 ;  /* 0x0000000604007986 */ /* 0x0017e2000c101124 */
[----:B------:R-:W-:Y:S05]  /*14bc0*/  BRA `(.L_x_23811) ;  /* 0x0000000c006c7947 */ /* 0x000fea0003800000 */
.L_x_23808:
        /* <DEDUP_REMOVED lines=10> */
.L_x_23813:
[----:B----4-:R-:W-:-:S06]  /*14c70*/  IMAD.U32 R19, R19, 0x10000, RZ ;  /* 0x0001000013137824 */ /* 0x010fcc00078e00ff */
[----:B------:R-:W0:Y:S02]  /*14c80*/  F2I.FTZ.TRUNC.NTZ R19, R19 ;  /* 0x0000001300137305 */ /* 0x000e24000021f100 */
[----:B0-----:R2:W-:Y:S01]  /*14c90*/  STG.E desc[UR36][R4.64], R19 ;  /* 0x0000001304007986 */ /* 0x0015e2000c101924 */
[----:B------:R-:W-:Y:S05]  /*14ca0*/  BRA `(.L_x_23811) ;  /* 0x0000000c00347947 */ /* 0x000fea0003800000 */
.L_x_23812:
[----:B----4-:R-:W-:-:S06]  /*14cb0*/  IMAD.U32 R19, R19, 0x10000, RZ ;  /* 0x0001000013137824 */ /* 0x010fcc00078e00ff */
[----:B------:R-:W0:Y:S02]  /*14cc0*/  F2I.FTZ.TRUNC.NTZ R19, R19 ;  /* 0x0000001300137305 */ /* 0x000e24000021f100 */
[----:B0-----:R0:W-:Y:S01]  /*14cd0*/  STG.E.U16 desc[UR36][R4.64], R19 ;  /* 0x0000001304007986 */ /* 0x0011e2000c101524 */
[----:B------:R-:W-:Y:S05]  /*14ce0*/  BRA `(.L_x_23811) ;  /* 0x0000000c00247947 */ /* 0x000fea0003800000 */
.L_x_23807:
        /* <DEDUP_REMOVED lines=9> */
.L_x_23815:
[----:B----4-:R-:W-:-:S05]  /*14d80*/  IMAD.U32 R0, R19, 0x10000, RZ ;  /* 0x0001000013007824 */ /* 0x010fca00078e00ff */
[----:B------:R-:W-:-:S05]  /*14d90*/  F2FP.F16.F32.PACK_AB R0, RZ, R0 ;  /* 0x00000000ff00723e */ /* 0x000fca00000000ff */
[----:B------:R0:W-:Y:S01]  /*14da0*/  STG.E.U16 desc[UR36][R4.64], R0 ;  /* 0x0000000004007986 */ /* 0x0001e2000c101524 */
[----:B------:R-:W-:Y:S05]  /*14db0*/  BRA `(.L_x_23811) ;  /* 0x0000000800f07947 */ /* 0x000fea0003800000 */
.L_x_23814:
        /* <DEDUP_REMOVED lines=10> */
.L_x_23817:
[----:B----4-:R-:W-:-:S05]  /*14e60*/  IMAD.U32 R19, R19, 0x10000, RZ ;  /* 0x0001000013137824 */ /* 0x010fca00078e00ff */
[----:B------:R-:W-:-:S04]  /*14e70*/  F2FP.F16.F32.PACK_AB R3, RZ, R19 ;  /* 0x00000013ff03723e */ /* 0x000fc800000000ff */
[----:B------:R-:W-:-:S05]  /*14e80*/  PRMT R3, R3, 0x5410, RZ ;  /* 0x0000541003037816 */ /* 0x000fca00000000ff */
[----:B------:R0:W-:Y:S01]  /*14e90*/  STG.E desc[UR36][R4.64], R3 ;  /* 0x0000000304007986 */ /* 0x0001e2000c101924 */
[----:B------:R-:W-:Y:S05]  /*14ea0*/  BRA `(.L_x_23811) ;  /* 0x0000000800b47947 */ /* 0x000fea0003800000 */
.L_x_23816:
[----:B----4-:R-:W-:-:S04]  /*14eb0*/  IMAD.U32 R6, R19, 0x10000, RZ ;  /* 0x0001000013067824 */ /* 0x010fc800078e00ff */
[----:B------:R-:W-:-:S06]  /*14ec0*/  FMUL.FTZ R6, R6, 1 ;  /* 0x3f80000006067820 */ /* 0x000fcc0000410000 */
[----:B------:R-:W0:Y:S02]  /*14ed0*/  F2F.F64.F32 R6, R6 ;  /* 0x0000000600067310 */ /* 0x000e240000201800 */
[----:B0-----:R0:W-:Y:S01]  /*14ee0*/  STG.E.64 desc[UR36][R4.64], R6 ;  /* 0x0000000604007986 */ /* 0x0011e2000c101b24 */
[----:B------:R-:W-:Y:S05]  /*14ef0*/  BRA `(.L_x_23811) ;  /* 0x0000000800a07947 */ /* 0x000fea0003800000 */
.L_x_23806:
        /* <DEDUP_REMOVED lines=14> */
.L_x_23821:
        /* <DEDUP_REMOVED lines=18> */
.L_x_23824:
[----:B------:R-:W-:-:S04]  /*15100*/  SHF.R.U32.HI R3, RZ, 0x18, R19 ;  /* 0x00000018ff037819 */ /* 0x000fc80000011613 */
[----:B------:R-:W-:-:S07]  /*15110*/  LOP3.LUT R0, R0, 0x80, R3, 0xf8, !PT ;  /* 0x0000008000007812 */ /* 0x000fce00078ef803 */
.L_x_23823:
[----:B------:R-:W-:Y:S05]  /*15120*/  BSYNC.RECONVERGENT B0 ;  /* 0x0000000000007941 */ /* 0x000fea0003800200 */
.L_x_23822:
[----:B------:R0:W-:Y:S01]  /*15130*/  STG.E.U8 desc[UR36][R4.64], R0 ;  /* 0x0000000004007986 */ /* 0x0001e2000c101124 */
[----:B------:R-:W-:Y:S05]  /*15140*/  BRA `(.L_x_23811) ;  /* 0x00000008000c7947 */ /* 0x000fea0003800000 */
.L_x_23820:
        /* <DEDUP_REMOVED lines=18> */
.L_x_23827:
[----:B------:R-:W-:-:S04]  /*15270*/  SHF.R.U32.HI R3, RZ, 0x18, R19 ;  /* 0x00000018ff037819 */ /* 0x000fc80000011613 */
[----:B------:R-:W-:-:S07]  /*15280*/  LOP3.LUT R0, R0, 0x80, R3, 0xf8, !PT ;  /* 0x0000008000007812 */ /* 0x000fce00078ef803 */
.L_x_23826:
[----:B------:R-:W-:Y:S05]  /*15290*/  BSYNC.RECONVERGENT B0 ;  /* 0x0000000000007941 */ /* 0x000fea0003800200 */
.L_x_23825:
[----:B------:R0:W-:Y:S01]  /*152a0*/  STG.E.U8 desc[UR36][R4.64], R0 ;  /* 0x0000000004007986 */ /* 0x0001e2000c101124 */
[----:B------:R-:W-:Y:S05]  /*152b0*/  BRA `(.L_x_23811) ;  /* 0x0000000400b07947 */ /* 0x000fea0003800000 */
.L_x_23819:
        /* <DEDUP_REMOVED lines=22> */
.L_x_23829:
[----:B----4-:R-:W-:-:S06]  /*15420*/  IMAD.U32 R6, R19, 0x10000, RZ ;  /* 0x0001000013067824 */ /* 0x010fcc00078e00ff */
[----:B------:R-:W0:Y:S02]  /*15430*/  F2I.U64.TRUNC R6, R6 ;  /* 0x0000000600067311 */ /* 0x000e24000020d800 */
[----:B0-----:R0:W-:Y:S01]  /*15440*/  STG.E.64 desc[UR36][R4.64], R6 ;  /* 0x0000000604007986 */ /* 0x0011e2000c101b24 */
[----:B------:R-:W-:Y:S05]  /*15450*/  BRA `(.L_x_23811) ;  /* 0x0000000400487947 */ /* 0x000fea0003800000 */
.L_x_23828:
[----:B----4-:R-:W-:-:S06]  /*15460*/  IMAD.U32 R19, R19, 0x10000, RZ ;  /* 0x0001000013137824 */ /* 0x010fcc00078e00ff */
[----:B------:R-:W0:Y:S02]  /*15470*/  F2I.FTZ.U32.TRUNC.NTZ R19, R19 ;  /* 0x0000001300137305 */ /* 0x000e24000021f000 */
[----:B0-----:R0:W-:Y:S01]  /*15480*/  STG.E desc[UR36][R4.64], R19 ;  /* 0x0000001304007986 */ /* 0x0011e2000c101924 */
[----:B------:R-:W-:Y:S05]  /*15490*/  BRA `(.L_x_23811) ;  /* 0x0000000400387947 */ /* 0x000fea0003800000 */
.L_x_23818:
        /* <DEDUP_REMOVED lines=11> */
.L_x_23831:
[----:B----4-:R-:W-:Y:S01]  /*15550*/  IMAD.U32 R19, R19, 0x10000, RZ ;  /* 0x0001000013137824 */ /* 0x010fe200078e00ff */
[----:B------:R-:W-:-:S03]  /*15560*/  CS2R R10, SRZ ;  /* 0x00000000000a7805 */ /* 0x000fc6000001ff00 */
[----:B------:R-:W-:-:S06]  /*15570*/  FMUL.FTZ R8, R19, 1 ;  /* 0x3f80000013087820 */ /* 0x000fcc0000410000 */
[----:B------:R-:W0:Y:S02]  /*15580*/  F2F.F64.F32 R8, R8 ;  /* 0x0000000800087310 */ /* 0x000e240000201800 */
[----:B0-----:R0:W-:Y:S01]  /*15590*/  STG.E.128 desc[UR36][R4.64], R8 ;  /* 0x0000000804007986 */ /* 0x0011e2000c101d24 */
[----:B------:R-:W-:Y:S05]  /*155a0*/  BRA `(.L_x_23811) ;  /* 0x0000000000f47947 */ /* 0x000fea0003800000 */
.L_x_23830:
[----:B------:R-:W-:-:S13]  /*155b0*/  ISETP.NE.AND P0, PT, R0, 0xf, PT ;  /* 0x0000000f0000780c */ /* 0x000fda0003f05270 */
[----:B------:R-:W-:Y:S05]  /*155c0*/  @!P0 BRA `(.L_x_23832) ;  /* 0x0000000000e88947 */ /* 0x000fea0003800000 */
[----:B------:R-:W-:-:S13]  /*155d0*/  ISETP.NE.AND P0, PT, R0, 0x17, PT ;  /* 0x000000170000780c */ /* 0x000fda0003f05270 */
[----:B------:R-:W-:Y:S05]  /*155e0*/  @!P0 BRA `(.L_x_23833) ;  /* 0x0000000000908947 */ /* 0x000fea0003800000 */
[----:B------:R-:W-:-:S13]  /*155f0*/  ISETP.NE.AND P0, PT, R0, 0x18, PT ;  /* 0x000000180000780c */ /* 0x000fda0003f05270 */
[----:B------:R-:W-:Y:S05]  /*15600*/  @!P0 BRA `(.L_x_23834) ;  /* 0x0000000000448947 */ /* 0x000fea0003800000 */
.L_x_23810:
        /* <DEDUP_REMOVED lines=16> */
.L_x_23835:
[----:B------:R-:W-:Y:S05]  /*15710*/  BRA `(.L_x_23811) ;  /* 0x0000000000987947 */ /* 0x000fea0003800000 */
.L_x_23834:
        /* <DEDUP_REMOVED lines=13> */
.L_x_23837:
[----:B------:R-:W-:Y:S05]  /*157f0*/  BSYNC.RECONVERGENT B0 ;  /* 0x0000000000007941 */ /* 0x000fea0003800200 */
.L_x_23836:
[----:B------:R-:W-:-:S05]  /*15800*/  LOP3.LUT R3, R0, 0x80, R3, 0xf8, !PT ;  /* 0x0000008000037812 */ /* 0x000fca00078ef803 */
[----:B------:R0:W-:Y:S01]  /*15810*/  STG.E.U8 desc[UR36][R4.64], R3 ;  /* 0x0000000304007986 */ /* 0x0001e2000c101124 */
[----:B------:R-:W-:Y:S05]  /*15820*/  BRA `(.L_x_23811) ;  /* 0x0000000000547947 */ /* 0x000fea0003800000 */
.L_x_23833:
        /* <DEDUP_REMOVED lines=12> */
.L_x_23839:
[----:B------:R-:W-:Y:S01]  /*158f0*/  IMAD.MOV.U32 R0, RZ, RZ, 0x7f ;  /* 0x0000007fff007424 */ /* 0x000fe200078e00ff */
[----:B------:R-:W-:-:S04]  /*15900*/  ISETP.GT.U32.AND P0, PT, R6, 0x7f800000, PT ;  /* 0x7f8000000600780c */ /* 0x000fc80003f04070 */
[----:B------:R-:W-:-:S09]  /*15910*/  SEL R0, R0, 0x7c, P0 ;  /* 0x0000007c00007807 */ /* 0x000fd20000000000 */
.L_x_23840:
[----:B------:R-:W-:Y:S05]  /*15920*/  BSYNC.RECONVERGENT B0 ;  /* 0x0000000000007941 */ /* 0x000fea0003800200 */
.L_x_23838:
[----:B------:R-:W-:-:S04]  /*15930*/  SHF.R.U32.HI R3, RZ, 0x18, R3 ;  /* 0x00000018ff037819 */ /* 0x000fc80000011603 */
[----:B------:R-:W-:-:S05]  /*15940*/  LOP3.LUT R3, R0, 0x80, R3, 0xf8, !PT ;  /* 0x0000008000037812 */ /* 0x000fca00078ef803 */
[----:B------:R0:W-:Y:S01]  /*15950*/  STG.E.U8 desc[UR36][R4.64], R3 ;  /* 0x0000000304007986 */ /* 0x0001e2000c101124 */
[----:B------:R-:W-:Y:S05]  /*15960*/  BRA `(.L_x_23811) ;  /* 0x0000000000047947 */ /* 0x000fea0003800000 */
.L_x_23832:
[----:B----4-:R0:W-:Y:S02]  /*15970*/  STG.E.U16 desc[UR36][R4.64], R19 ;  /* 0x0000001304007986 */ /* 0x0101e4000c101524 */
.L_x_23811:
[----:B------:R-:W-:-:S07]  /*15980*/  VIADD R35, R35, 0x80 ;  /* 0x0000008023237836 */ /* 0x000fce0000000000 */
.L_x_23770:
[----:B------:R-:W-:Y:S05]  /*15990*/  BSYNC.RECONVERGENT B6 ;  /* 0x0000000000067941 */ /* 0x000fea0003800200 */
.L_x_23769:
        /* <DEDUP_REMOVED lines=23> */
.L_x_23844:
[----:B------:R-:W-:-:S06]  /*15b10*/  IMAD.U32 R5, R17, 0x10000, RZ ;  /* 0x0001000011057824 */ /* 0x000fcc00078e00ff */
[----:B------:R-:W0:Y:S02]  /*15b20*/  F2I.S64.TRUNC R4, R5 ;  /* 0x0000000500047311 */ /* 0x000e24000020d900 */
[----:B0-----:R-:W-:Y:S01]  /*15b30*/  STG.E.U8 desc[UR36][R2.64], R4 ;  /* 0x0000000402007986 */ /* 0x001fe2000c101124 */
[----:B------:R-:W-:Y:S05]  /*15b40*/  EXIT ;  /* 0x000000000000794d */ /* 0x000fea0003800000 */
.L_x_23843:
        /* <DEDUP_REMOVED lines=10> */
.L_x_23847:
[----:B------:R-:W-:-:S06]  /*15bf0*/  IMAD.U32 R17, R17, 0x10000, RZ ;  /* 0x0001000011117824 */ /* 0x000fcc00078e00ff */
[----:B------:R-:W0:Y:S02]  /*15c00*/  F2I.FTZ.TRUNC.NTZ R17, R17 ;  /* 0x0000001100117305 */ /* 0x000e24000021f100 */
[----:B0-----:R-:W-:Y:S01]  /*15c10*/  STG.E desc[UR36][R2.64], R17 ;  /* 0x0000001102007986 */ /* 0x001fe2000c101924 */
[----:B------:R-:W-:Y:S05]  /*15c20*/  EXIT ;  /* 0x000000000000794d */ /* 0x000fea0003800000 */
.L_x_23846:
[----:B------:R-:W-:-:S06]  /*15c30*/  IMAD.U32 R17, R17, 0x10000, RZ ;  /* 0x0001000011117824 */ /* 0x000fcc00078e00ff */
[----:B------:R-:W0:Y:S02]  /*15c40*/  F2I.FTZ.TRUNC.NTZ R17, R17 ;  /* 0x0000001100117305 */ /* 0x000e24000021f100 */
[----:B0-----:R-:W-:Y:S01]  /*15c50*/  STG.E.U16 desc[UR36][R2.64], R17 ;  /* 0x0000001102007986 */ /* 0x001fe2000c101524 */
[----:B------:R-:W-:Y:S05]  /*15c60*/  EXIT ;  /* 0x000000000000794d */ /* 0x000fea0003800000 */
.L_x_23842:
        /* <DEDUP_REMOVED lines=9> */
.L_x_23849:
[----:B------:R-:W-:-:S05]  /*15d00*/  IMAD.U32 R0, R17, 0x10000, RZ ;  /* 0x0001000011007824 */ /* 0x000fca00078e00ff */
[----:B------:R-:W-:-:S05]  /*15d10*/  F2FP.F16.F32.PACK_AB R0, RZ, R0 ;  /* 0x00000000ff00723e */ /* 0x000fca00000000ff */
[----:B------:R-:W-:Y:S01]  /*15d20*/  STG.E.U16 desc[UR36][R2.64], R0 ;  /* 0x0000000002007986 */ /* 0x000fe2000c101524 */
[----:B------:R-:W-:Y:S05]  /*15d30*/  EXIT ;  /* 0x000000000000794d */ /* 0x000fea0003800000 */
.L_x_23848:
        /* <DEDUP_REMOVED lines=10> */
.L_x_23851:
[----:B------:R-:W-:-:S05]  /*15de0*/  IMAD.U32 R17, R17, 0x10000, RZ ;  /* 0x0001000011117824 */ /* 0x000fca00078e00ff */
[----:B------:R-:W-:-:S04]  /*15df0*/  F2FP.F16.F32.PACK_AB R5, RZ, R17 ;  /* 0x00000011ff05723e */ /* 0x000fc800000000ff */
[----:B------:R-:W-:-:S05]  /*15e00*/  PRMT R5, R5, 0x5410, RZ ;  /* 0x0000541005057816 */ /* 0x000fca00000000ff */
[----:B------:R-:W-:Y:S01]  /*15e10*/  STG.E desc[UR36][R2.64], R5 ;  /* 0x0000000502007986 */ /* 0x000fe2000c101924 */
[----:B------:R-:W-:Y:S05]  /*15e20*/  EXIT ;  /* 0x000000000000794d */ /* 0x000fea0003800000 */
.L_x_23850:
[----:B------:R-:W-:-:S04]  /*15e30*/  IMAD.U32 R4, R17, 0x10000, RZ ;  /* 0x0001000011047824 */ /* 0x000fc800078e00ff */
[----:B------:R-:W-:-:S06]  /*15e40*/  FMUL.FTZ R4, R4, 1 ;  /* 0x3f80000004047820 */ /* 0x000fcc0000410000 */
[----:B------:R-:W0:Y:S02]  /*15e50*/  F2F.F64.F32 R4, R4 ;  /* 0x0000000400047310 */ /* 0x000e240000201800 */
[----:B0-----:R-:W-:Y:S01]  /*15e60*/  STG.E.64 desc[UR36][R2.64], R4 ;  /* 0x0000000402007986 */ /* 0x001fe2000c101b24 */
[----:B------:R-:W-:Y:S05]  /*15e70*/  EXIT ;  /* 0x000000000000794d */ /* 0x000fea0003800000 */
.L_x_23841:
        /* <DEDUP_REMOVED lines=14> */
.L_x_23855:
        /* <DEDUP_REMOVED lines=18> */
.L_x_23858:
[----:B------:R-:W-:-:S04]  /*16080*/  SHF.R.U32.HI R5, RZ, 0x18, R5 ;  /* 0x00000018ff057819 */ /* 0x000fc80000011605 */
[----:B------:R-:W-:-:S07]  /*16090*/  LOP3.LUT R0, R0, 0x80, R5, 0xf8, !PT ;  /* 0x0000008000007812 */ /* 0x000fce00078ef805 */
.L_x_23857:
[----:B------:R-:W-:Y:S05]  /*160a0*/  BSYNC.RECONVERGENT B0 ;  /* 0x0000000000007941 */ /* 0x000fea0003800200 */
.L_x_23856:
[----:B------:R-:W-:Y:S01]  /*160b0*/  STG.E.U8 desc[UR36][R2.64], R0 ;  /* 0x0000000002007986 */ /* 0x000fe2000c101124 */
[----:B------:R-:W-:Y:S05]  /*160c0*/  EXIT ;  /* 0x000000000000794d */ /* 0x000fea0003800000 */
.L_x_23854:
        /* <DEDUP_REMOVED lines=18> */
.L_x_23861:
[----:B------:R-:W-:-:S04]  /*161f0*/  SHF.R.U32.HI R5, RZ, 0x18, R5 ;  /* 0x00000018ff057819 */ /* 0x000fc80000011605 */
[----:B------:R-:W-:-:S07]  /*16200*/  LOP3.LUT R0, R0, 0x80, R5, 0xf8, !PT ;  /* 0x0000008000007812 */ /* 0x000fce00078ef805 */
.L_x_23860:
[----:B------:R-:W-:Y:S05]  /*16210*/  BSYNC.RECONVERGENT B0 ;  /* 0x0000000000007941 */ /* 0x000fea0003800200 */
.L_x_23859:
[----:B------:R-:W-:Y:S01]  /*16220*/  STG.E.U8 desc[UR36][R2.64], R0 ;  /* 0x0000000002007986 */ /* 0x000fe2000c101124 */
[----:B------:R-:W-:Y:S05]  /*16230*/  EXIT ;  /* 0x000000000000794d */ /* 0x000fea0003800000 */
.L_x_23853:
        /* <DEDUP_REMOVED lines=22> */
.L_x_23863:
[----:B------:R-:W-:-:S06]  /*163a0*/  IMAD.U32 R4, R17, 0x10000, RZ ;  /* 0x0001000011047824 */ /* 0x000fcc00078e00ff */
[----:B------:R-:W0:Y:S02]  /*163b0*/  F2I.U64.TRUNC R4, R4 ;  /* 0x0000000400047311 */ /* 0x000e24000020d800 */
[----:B0-----:R-:W-:Y:S01]  /*163c0*/  STG.E.64 desc[UR36][R2.64], R4 ;  /* 0x0000000402007986 */ /* 0x001fe2000c101b24 */
[----:B------:R-:W-:Y:S05]  /*163d0*/  EXIT ;  /* 0x000000000000794d */ /* 0x000fea0003800000 */
.L_x_23862:
[----:B------:R-:W-:-:S06]  /*163e0*/  IMAD.U32 R17, R17, 0x10000, RZ ;  /* 0x0001000011117824 */ /* 0x000fcc00078e00ff */
[----:B------:R-:W0:Y:S02]  /*163f0*/  F2I.FTZ.U32.TRUNC.NTZ R17, R17 ;  /* 0x0000001100117305 */ /* 0x000e24000021f000 */
[----:B0-----:R-:W-:Y:S01]  /*16400*/  STG.E desc[UR36][R2.64], R17 ;  /* 0x0000001102007986 */ /* 0x001fe2000c101924 */
[----:B------:R-:W-:Y:S05]  /*16410*/  EXIT ;  /* 0x000000000000794d */ /* 0x000fea0003800000 */
.L_x_23852:
        /* <DEDUP_REMOVED lines=11> */
.L_x_23865:
[----:B------:R-:W-:Y:S01]  /*164d0*/  IMAD.U32 R17, R17, 0x10000, RZ ;  /* 0x0001000011117824 */ /* 0x000fe200078e00ff */
[----:B------:R-:W-:-:S03]  /*164e0*/  CS2R R6, SRZ ;  /* 0x0000000000067805 */ /* 0x000fc6000001ff00 */
[----:B------:R-:W-:-:S06]  /*164f0*/  FMUL.FTZ R4, R17, 1 ;  /* 0x3f80000011047820 */ /* 0x000fcc0000410000 */
[----:B------:R-:W0:Y:S02]  /*16500*/  F2F.F64.F32 R4, R4 ;  /* 0x0000000400047310 */ /* 0x000e240000201800 */
[----:B0-----:R-:W-:Y:S01]  /*16510*/  STG.E.128 desc[UR36][R2.64], R4 ;  /* 0x0000000402007986 */ /* 0x001fe2000c101d24 */
[----:B------:R-:W-:Y:S05]  /*16520*/  EXIT ;  /* 0x000000000000794d */ /* 0x000fea0003800000 */
.L_x_23864:
[----:B------:R-:W-:-:S13]  /*16530*/  ISETP.NE.AND P0, PT, R0, 0xf, PT ;  /* 0x0000000f0000780c */ /* 0x000fda0003f05270 */
[----:B------:R-:W-:Y:S05]  /*16540*/  @!P0 BRA `(.L_x_23866) ;  /* 0x0000000000e88947 */ /* 0x000fea0003800000 */
[----:B------:R-:W-:-:S13]  /*16550*/  ISETP.NE.AND P0, PT, R0, 0x17, PT ;  /* 0x000000170000780c */ /* 0x000fda0003f05270 */
[----:B------:R-:W-:Y:S05]  /*16560*/  @!P0 BRA `(.L_x_23867) ;  /* 0x0000000000908947 */ /* 0x000fea0003800000 */
[----:B------:R-:W-:-:S13]  /*16570*/  ISETP.NE.AND P0, PT, R0, 0x18, PT ;  /* 0x000000180000780c */ /* 0x000fda0003f05270 */
[----:B------:R-:W-:Y:S05]  /*16580*/  @!P0 BRA `(.L_x_23868) ;  /* 0x0000000000448947 */ /* 0x000fea0003800000 */
.L_x_23845:
        /* <DEDUP_REMOVED lines=16> */
.L_x_23869:
[----:B------:R-:W-:Y:S05]  /*16690*/  EXIT ;  /* 0x000000000000794d */ /* 0x000fea0003800000 */
.L_x_23868:
        /* <DEDUP_REMOVED lines=13> */
.L_x_23871:
[----:B------:R-:W-:Y:S05]  /*16770*/  BSYNC.RECONVERGENT B0 ;  /* 0x0000000000007941 */ /* 0x000fea0003800200 */
.L_x_23870:
[----:B------:R-:W-:-:S05]  /*16780*/  LOP3.LUT R5, R0, 0x80, R5, 0xf8, !PT ;  /* 0x0000008000057812 */ /* 0x000fca00078ef805 */
[----:B------:R-:W-:Y:S01]  /*16790*/  STG.E.U8 desc[UR36][R2.64], R5 ;  /* 0x0000000502007986 */ /* 0x000fe2000c101124 */
[----:B------:R-:W-:Y:S05]  /*167a0*/  EXIT ;  /* 0x000000000000794d */ /* 0x000fea0003800000 */
.L_x_23867:
        /* <DEDUP_REMOVED lines=12> */
.L_x_23873:
[----:B------:R-:W-:Y:S01]  /*16870*/  IMAD.MOV.U32 R0, RZ, RZ, 0x7f ;  /* 0x0000007fff007424 */ /* 0x000fe200078e00ff */
[----:B------:R-:W-:-:S04]  /*16880*/  ISETP.GT.U32.AND P0, PT, R4, 0x7f800000, PT ;  /* 0x7f8000000400780c */ /* 0x000fc80003f04070 */
[----:B------:R-:W-:-:S09]  /*16890*/  SEL R0, R0, 0x7c, P0 ;  /* 0x0000007c00007807 */ /* 0x000fd20000000000 */
.L_x_23874:
[----:B------:R-:W-:Y:S05]  /*168a0*/  BSYNC.RECONVERGENT B0 ;  /* 0x0000000000007941 */ /* 0x000fea0003800200 */
.L_x_23872:
[----:B------:R-:W-:-:S04]  /*168b0*/  SHF.R.U32.HI R5, RZ, 0x18, R5 ;  /* 0x00000018ff057819 */ /* 0x000fc80000011605 */
[----:B------:R-:W-:-:S05]  /*168c0*/  LOP3.LUT R5, R0, 0x80, R5, 0xf8, !PT ;  /* 0x0000008000057812 */ /* 0x000fca00078ef805 */
[----:B------:R-:W-:Y:S01]  /*168d0*/  STG.E.U8 desc[UR36][R2.64], R5 ;  /* 0x0000000502007986 */ /* 0x000fe2000c101124 */
[----:B------:R-:W-:Y:S05]  /*168e0*/  EXIT ;  /* 0x000000000000794d */ /* 0x000fea0003800000 */
.L_x_23866:
[----:B------:R-:W-:Y:S01]  /*168f0*/  STG.E.U16 desc[UR36][R2.64], R17 ;  /* 0x0000001102007986 */ /* 0x000fe2000c101524 */
[----:B------:R-:W-:Y:S05]  /*16900*/  EXIT ;  /* 0x000000000000794d */ /* 0x000fea0003800000 */
.L_x_23875:
        /* <DEDUP_REMOVED lines=15> */
.L_x_27514:


//--------------------- .text._ZN2at6native18elementwise_kernelILi128ELi4EZNS0_22gpu_kernel_impl_nocastIZZZNS0_49_GLOBAL__N__b919a28f_16_Normalization_cu_5c38458722batch_norm_elementwiseERKNS_6TensorES6_RKSt8optionalIS4_ESA_S6_S6_ENKUlvE0_clEvENKUlvE1_clEvEUlN3c108BFloat16EffffE_EEvRNS_18TensorIteratorBaseERKT_EUliE_EEviT1_ --------------------------
	.section	.text._ZN2at6native18elementwise_kernelILi128ELi4EZNS0_22gpu_kernel_impl_nocastIZZZNS0_49_GLOBAL__N__b919a28f_16_Normalization_cu_5c38458722batch_norm_elementwiseERKNS_6TensorES6_RKSt8optionalIS4_ESA_S6_S6_ENKUlvE0_clEvENKUlvE1_clEvEUlN3c108BFloat16EffffE_EEvRNS_18TensorIteratorBaseERKT_EUliE_EEviT1_,"ax",@progbits
	.align	128
        .global         _ZN2at6native18elementwise_kernelILi128ELi4EZNS0_22gpu_kernel_impl_nocastIZZZNS0_49_GLOBAL__N__b919a28f_16_Normalization_cu_5c38458722batch_norm_elementwiseERKNS_6TensorES6_RKSt8optionalIS4_ESA_S6_S6_ENKUlvE0_clEvENKUlvE1_clEvEUlN3c108BFloat16EffffE_EEvRNS_18TensorIteratorBaseERKT_EUliE_EEviT1_
        .type           _ZN2at6native18elementwise_kernelILi128ELi4EZNS0_22gpu_kernel_impl_nocastIZZZNS0_49_GLOBAL__N__b919a28f_16_Normalization_cu_5c38458722batch_norm_elementwiseERKNS_6TensorES6_RKSt8optionalIS4_ESA_S6_S6_ENKUlvE0_clEvENKUlvE1_clEvEUlN3c108BFloat16EffffE_EEvRNS_18TensorIteratorBaseERKT_EUliE_EEviT1_,@function
        .size           _ZN2at6native18elementwise_kernelILi128ELi4EZNS0_22gpu_kernel_impl_nocastIZZZNS0_49_GLOBAL__N__b919a28f_16_Normalization_cu_5c38458722batch_norm_elementwiseERKNS_6TensorES6_RKSt8optionalIS4_ESA_S6_S6_ENKUlvE0_clEvENKUlvE1_clEvEUlN3c108BFloat16EffffE_EEvRNS_18TensorIteratorBaseERKT_EUliE_EEviT1_,(.L_x_27515 - _ZN2at6native18elementwise_kernelILi128ELi4EZNS0_22gpu_kernel_impl_nocastIZZZNS0_49_GLOBAL__N__b919a28f_16_Normalization_cu_5c38458722batch_norm_elementwiseERKNS_6TensorES6_RKSt8optionalIS4_ESA_S6_S6_ENKUlvE0_clEvENKUlvE1_clEvEUlN3c108BFloat16EffffE_EEvRNS_18TensorIteratorBaseERKT_EUliE_EEviT1_)
        .other          _ZN2at6native18elementwise_kernelILi128ELi4EZNS0_22gpu_kernel_impl_nocastIZZZNS0_49_GLOBAL__N__b919a28f_16_Normalization_cu_5c38458722batch_norm_elementwiseERKNS_6TensorES6_RKSt8optionalIS4_ESA_S6_S6_ENKUlvE0_clEvENKUlvE1_clEvEUlN3c108BFloat16EffffE_EEvRNS_18TensorIteratorBaseERKT_EUliE_EEviT1_,@"STO_CUDA_ENTRY STV_DEFAULT"
_ZN2at6native18elementwise_kernelILi128ELi4EZNS0_22gpu_kernel_impl_nocastIZZZNS0_49_GLOBAL__N__b919a28f_16_Normalization_cu_5c38458722batch_norm_elementwiseERKNS_6TensorES6_RKSt8optionalIS4_ESA_S6_S6_ENKUlvE0_clEvENKUlvE1_clEvEUlN3c108BFloat16EffffE_EEvRNS_18TensorIteratorBaseERKT_EUliE_EEviT1_:
.text._ZN2at6native18elementwise_kernelILi128ELi4EZNS0_22gpu_kernel_impl_nocastIZZZNS0_49_GLOBAL__N__b919a28f_16_Normalization_cu_5c38458722batch_norm_elementwiseERKNS_6TensorES6_RKSt8optionalIS4_ESA_S6_S6_ENKUlvE0_clEvENKUlvE1_clEvEUlN3c108BFloat16EffffE_EEvRNS_18TensorIteratorBaseERKT_EUliE_EEviT1_:
        /* <DEDUP_REMOVED lines=28> */
[----:B----4-:R-:W-:-:S05]  /*01c0*/  SHF.L.U32 R17, R4, 0x10, RZ ;  /* 0x0000001004117819 */ /* 0x010fca00000006ff */
[----:B-----5:R-:W-:-:S04]  /*01d0*/  FADD.FTZ R17, -R10, R17 ;  /* 0x000000110a117221 */ /* 0x020fc80000010100 */
[----:B--2---:R-:W-:-:S04]  /*01e0*/  FMUL.FTZ R17, R6, R17 ;  /* 0x0000001106117220 */ /* 0x004fc80000410000 */
[----:B---3--:R-:W-:-:S05]  /*01f0*/  FFMA.FTZ R17, R13, R17, R8 ;  /* 0x000000110d117223 */ /* 0x008fca0000010008 */
[----:B------:R-:W-:-:S05]  /*0200*/  F2FP.BF16.F32.PACK_AB R17, RZ, R17 ;  /* 0x00000011ff11723e */ /* 0x000fca00000010ff */
        /* <DEDUP_REMOVED lines=13> */
[----:B------:R-:W-:-:S02]  /*02e0*/  IADD3 R3, PT, PT, R3, 0x80, RZ ;  /* 0x0000008003037810 */ /* 0x000fc40007ffe0ff */
[----:B-----5:R-:W-:-:S05]  /*02f0*/  SHF.L.U32 R17, R4, 0x10, RZ ;  /* 0x0000001004117819 */ /* 0x020fca00000006ff */
[----:B--2---:R-:W-:-:S04]  /*0300*/  FADD.FTZ R17, -R10, R17 ;  /* 0x000000110a117221 */ /* 0x004fc80000010100 */
[----:B---3--:R-:W-:-:S04]  /*0310*/  FMUL.FTZ R17, R6, R17 ;  /* 0x0000001106117220 */ /* 0x008fc80000410000 */
[----:B----4-:R-:W-:-:S05]  /*0320*/  FFMA.FTZ R17, R13, R17, R8 ;  /* 0x000000110d117223 */ /* 0x010fca0000010008 */
[----:B------:R-:W-:-:S05]  /*0330*/  F2FP.BF16.F32.PACK_AB R17, RZ, R17 ;  /* 0x00000011ff11723e */ /* 0x000fca00000010ff */
[----:B0-----:R0:W-:Y:S02]  /*0340*/  STG.E.U16 desc[UR6][R14.64], R17 ;  /* 0x000000110e007986 */ /* 0x0011e4000c101506 */
.L_x_23879:
[----:B------:R-:W-:-:S13]  /*0350*/  ISETP.GE.AND P0, PT, R3, UR4, PT ;  /* 0x0000000403007c0c */ /* 0x000fda000bf06270 */
[----:B------:R-:W-:Y:S05]  /*0360*/  @P0 BREAK.RELIABLE B1 ;  /* 0x0000000000010942 */ /* 0x000fea0003800100 */
[----:B------:R-:W-:Y:S05]  /*0370*/  @P0 BRA `(.L_x_23880) ;  /* 0x00000000004c0947 */ /* 0x000fea0003800000 */
[----:B------:R-:W-:Y:S05]  /*0380*/  BSYNC.RELIABLE B1 ;  /* 0x0000000000017941 */ /* 0x000fea0003800100 */
.L_x_23878:
        /* <DEDUP_REMOVED lines=18> */
.L_x_23880:
[----:B------:R-:W-:Y:S05]  /*04b0*/  BSYNC.RECONVERGENT B0 ;  /* 0x0000000000007941 */ /* 0x000fea0003800200 */
.L_x_23877:
        /* <DEDUP_REMOVED lines=14> */
[----:B01----:R-:W-:-:S05]  /*05a0*/  SHF.L.U32 R15, R2, 0x10, RZ ;  /* 0x00000010020f7819 */ /* 0x003fca00000006ff */
[----:B---3--:R-:W-:-:S04]  /*05b0*/  FADD.FTZ R15, -R8, R15 ;  /* 0x0000000f080f7221 */ /* 0x008fc80000010100 */
[----:B----4-:R-:W-:-:S04]  /*05c0*/  FMUL.FTZ R15, R4, R15 ;  /* 0x0000000f040f7220 */ /* 0x010fc80000410000 */
[----:B-----5:R-:W-:-:S05]  /*05d0*/  FFMA.FTZ R15, R11, R15, R6 ;  /* 0x0000000f0b0f7223 */ /* 0x020fca0000010006 */
[----:B------:R-:W-:-:S05]  /*05e0*/  F2FP.BF16.F32.PACK_AB R15, RZ, R15 ;  /* 0x0000000fff0f723e */ /* 0x000fca00000010ff */
[----:B--2---:R-:W-:Y:S01]  /*05f0*/  STG.E.U16 desc[UR6][R12.64], R15 ;  /* 0x0000000f0c007986 */ /* 0x004fe2000c101506 */
[----:B------:R-:W-:Y:S05]  /*0600*/  EXIT ;  /* 0x000000000000794d */ /* 0x000fea0003800000 */
.L_x_23876:
        /* <DEDUP_REMOVED lines=432> */
.L_x_23884:
        /* <DEDUP_REMOVED lines=18> */
[----:B------:R-:W-:-:S02]  /*2230*/  IADD3 R3, PT, PT, R3, 0x80, RZ ;  /* 0x0000008003037810 */ /* 0x000fc40007ffe0ff */
[----:B--2---:R-:W-:-:S05]  /*2240*/  SHF.L.U32 R11, R4, 0x10, RZ ;  /* 0x00000010040b7819 */ /* 0x004fca00000006ff */
[----:B---3--:R-:W-:Y:S01]  /*2250*/  FADD.FTZ R11, -R8, R11 ;  /* 0x0000000b080b7221 */ /* 0x008fe20000010100 */
[----:B------:R-:W-:-:S03]  /*2260*/  IADD3 R4, P0, PT, R17, UR8, RZ ;  /* 0x0000000811047c10 */ /* 0x000fc6000ff1e0ff */
[----:B----4-:R-:W-:Y:S01]  /*2270*/  FMUL.FTZ R11, R6, R11 ;  /* 0x0000000b060b7220 */ /* 0x010fe20000410000 */
[----:B------:R-:W-:-:S03]  /*2280*/  IADD3.X R5, PT, PT, RZ, UR9, RZ, P0, !PT ;  /* 0x00000009ff057c10 */ /* 0x000fc600087fe4ff */
[----:B-----5:R-:W-:-:S05]  /*2290*/  FFMA.FTZ R11, R19, R11, R20 ;  /* 0x0000000b130b7223 */ /* 0x020fca0000010014 */
        /* <DEDUP_REMOVED lines=429> */
.L_x_23886:
        /* <DEDUP_REMOVED lines=26> */
[----:B------:R0:W-:Y:S02]  /*3f10*/  STG.E.U16 desc[UR6][R4.64], R11 ;  /* 0x0000000b04007986 */ /* 0x0001e4000c101506 */
.L_x_23883:
[----:B------:R-:W-:-:S13]  /*3f20*/  ISETP.GE.AND P0, PT, R3, UR4, PT ;  /* 0x0000000403007c0c */ /* 0x000fda000bf06270 */
[----:B------:R-:W-:Y:S05]  /*3f30*/  @P0 BREAK.RELIABLE B1 ;  /* 0x0000000000010942 */ /* 0x000fea0003800100 */
[----:B------:R-:W-:Y:S05]  /*3f40*/  @P0 BRA `(.L_x_23885) ;  /* 0x0000001c00100947 */ /* 0x000fea0003800000 */
[----:B------:R-:W-:Y:S05]  /*3f50*/  BSYNC.RELIABLE B1 ;  /* 0x0000000000017941 */ /* 0x000fea0003800100 */
.L_x_23882:
        /* <DEDUP_REMOVED lines=424> */
.L_x_23887:
        /* <DEDUP_REMOVED lines=27> */
.L_x_23885:
[----:B------:R-:W-:Y:S05]  /*5b90*/  BSYNC.RECONVERGENT B0 ;  /* 0x0000000000007941 */ /* 0x000fea0003800200 */
.L_x_23881:
        /* <DEDUP_REMOVED lines=427> */
.L_x_23888:
        /* <DEDUP_REMOVED lines=19> */
[----:B------:R-:W-:Y:S02]  /*7780*/  IADD3.X R3, PT, PT, RZ, UR9, RZ, P0, !PT ;  /* 0x00000009ff037c10 */ /* 0x000fe400087fe4ff */
[----:B--2---:R-:W-:-:S05]  /*7790*/  SHF.L.U32 R15, R6, 0x10, RZ ;  /* 0x00000010060f7819 */ /* 0x004fca00000006ff */
[----:B---3--:R-:W-:-:S04]  /*77a0*/  FADD.FTZ R15, -R10, R15 ;  /* 0x0000000f0a0f7221 */ /* 0x008fc80000010100 */
[----:B----4-:R-:W-:-:S04]  /*77b0*/  FMUL.FTZ R15, R8, R15 ;  /* 0x0000000f080f7220 */ /* 0x010fc80000410000 */
[----:B-----5:R-:W-:-:S05]  /*77c0*/  FFMA.FTZ R15, R13, R15, R4 ;  /* 0x0000000f0d0f7223 */ /* 0x020fca0000010004 */
[----:B------:R-:W-:-:S05]  /*77d0*/  F2FP.BF16.F32.PACK_AB R15, RZ, R15 ;  /* 0x0000000fff0f723e */ /* 0x000fca00000010ff */
[----:B------:R-:W-:Y:S01]  /*77e0*/  STG.E.U16 desc[UR6][R2.64], R15 ;  /* 0x0000000f02007986 */ /* 0x000fe2000c101506 */
[----:B------:R-:W-:Y:S05]  /*77f0*/  EXIT ;  /* 0x000000000000794d */ /* 0x000fea0003800000 */
.L_x_23889:
        /* <DEDUP_REMOVED lines=16> */
.L_x_27515:


//--------------------- .text._ZN2at6native27unrolled_elementwise_kernelIZZZNS0_49_GLOBAL__N__b919a28f_16_Normalization_cu_5c38458722batch_norm_elementwiseERKNS_6TensorES5_RKSt8optionalIS3_ES9_S5_S5_ENKUlvE0_clEvENKUlvE1_clEvEUlN3c108BFloat16EffffE_St5arrayIPcLm6EELi4E23TrivialOffsetCalculatorILi5EjESI_ILi1EjENS0_6memory15LoadWithoutCastENSL_16StoreWithoutCastEEEviT_T0_T2_T3_T4_T5_ --------------------------
	.section	.text._ZN2at6native27unrolled_elementwise_kernelIZZZNS0_49_GLOBAL__N__b919a28f_16_Normalization_cu_5c38458722batch_norm_elementwiseERKNS_6TensorES5_RKSt8optionalIS3_ES9_S5_S5_ENKUlvE0_clEvENKUlvE1_clEvEUlN3c108BFloat16EffffE_St5arrayIPcLm6EELi4E23TrivialOffsetCalculatorILi5EjESI_ILi1EjENS0_6memory15LoadWithoutCastENSL_16StoreWithoutCastEEEviT_T0_T2_T3_T4_T5_,"ax",@progbits
	.align	128
        .global         _ZN2at6native27unrolled_elementwise_kernelIZZZNS0_49_GLOBAL__N__b919a28f_16_Normalization_cu_5c38458722batch_norm_elementwiseERKNS_6TensorES5_RKSt8optionalIS3_ES9_S5_S5_ENKUlvE0_clEvENKUlvE1_clEvEUlN3c108BFloat16EffffE_St5arrayIPcLm6EELi4E23TrivialOffsetCalculatorILi5EjESI_ILi1EjENS0_6memory15LoadWithoutCastENSL_16StoreWithoutCastEEEviT_T0_T2_T3_T4_T5_
        .type           _ZN2at6native27unrolled_elementwise_kernelIZZZNS0_49_GLOBAL__N__b919a28f_16_Normalization_cu_5c38458722batch_norm_elementwiseERKNS_6TensorES5_RKSt8optionalIS3_ES9_S5_S5_ENKUlvE0_clEvENKUlvE1_clEvEUlN3c108BFloat16EffffE_St5arrayIPcLm6EELi4E23TrivialOffsetCalculatorILi5EjESI_ILi1EjENS0_6memory15LoadWithoutCastENSL_16StoreWithoutCastEEEviT_T0_T2_T3_T4_T5_,@function
        .size           _ZN2at6native27unrolled_elementwise_kernelIZZZNS0_49_GLOBAL__N__b919a28f_16_Normalization_cu_5c38458722batch_norm_elementwiseERKNS_6TensorES5_RKSt8optionalIS3_ES9_S5_S5_ENKUlvE0_clEvENKUlvE1_clEvEUlN3c108BFloat16EffffE_St5arrayIPcLm6EELi4E23TrivialOffsetCalculatorILi5EjESI_ILi1EjENS0_6memory15LoadWithoutCastENSL_16StoreWithoutCastEEEviT_T0_T2_T3_T4_T5_,(.L_x_27516 - _ZN2at6native27unrolled_elementwise_kernelIZZZNS0_49_GLOBAL__N__b919a28f_16_Normalization_cu_5c38458722batch_norm_elementwiseERKNS_6TensorES5_RKSt8optionalIS3_ES9_S5_S5_ENKUlvE0_clEvENKUlvE1_clEvEUlN3c108BFloat16EffffE_St5arrayIPcLm6EELi4E23TrivialOffsetCalculatorILi5EjESI_ILi1EjENS0_6memory15LoadWithoutCastENSL_16StoreWithoutCastEEEviT_T0_T2_T3_T4_T5_)
        .other          _ZN2at6native27unrolled_elementwise_kernelIZZZNS0_49_GLOBAL__N__b919a28f_16_Normalization_cu_5c38458722batch_norm_elementwiseERKNS_6TensorES5_RKSt8optionalIS3_ES9_S5_S5_ENKUlvE0_clEvENKUlvE1_clEvEUlN3c108BFloat16EffffE_St5arrayIPcLm6EELi4E23TrivialOffsetCalculatorILi5EjESI_ILi1EjENS0_6memory15LoadWithoutCastENSL_16StoreWithoutCastEEEviT_T0_T2_T3_T4_T5_,@"STO_CUDA_ENTRY STV_DEFAULT"
_ZN2at6native27unrolled_elementwise_kernelIZZZNS0_49_GLOBAL__N__b919a28f_16_Normalization_cu_5c38458722batch_norm_elementwiseERKNS_6TensorES5_RKSt8optionalIS3_ES9_S5_S5_ENKUlvE0_clEvENKUlvE1_clEvEUlN3c108BFloat16EffffE_St5arrayIPcLm6EELi4E23TrivialOffsetCalculatorILi5EjESI_ILi1EjENS0_6memory15LoadWithoutCastENSL_16StoreWithoutCastEEEviT_T0_T2_T3_T4_T5_:
.text._ZN2at6native27unrolled_elementwise_kernelIZZZNS0_49_GLOBAL__N__b919a28f_16_Normalization_cu_5c38458722batch_norm_elementwiseERKNS_6TensorES5_RKSt8optionalIS3_ES9_S5_S5_ENKUlvE0_clEvENKUlvE1_clEvEUlN3c108BFloat16EffffE_St5arrayIPcLm6EELi4E23TrivialOffsetCalculatorILi5EjESI_ILi1EjENS0_6memory15LoadWithoutCastENSL_16StoreWithoutCastEEEviT_T0_T2_T3_T4_T5_:
        /* <DEDUP_REMOVED lines=15> */
[----:B------:R-:W-:-:S07]  /*00f0*/  HFMA2 R7, -RZ, RZ, 0, 0 ;  /* 0x00000000ff077431 */ /* 0x000fce00000001ff */
        /* <DEDUP_REMOVED lines=8> */
[----:B------:R-:W-:Y:S01]  /*0180*/  @!P0 IMAD.WIDE.U32 R20, R17, 0x4, R12 ;  /* 0x0000000411148825 */ /* 0x000fe200078e000c */
[----:B------:R-:W2:Y:S02]  /*0190*/  LDC.64 R22, c[0x0][0x398] ;  /* 0x0000e600ff167b82 */ /* 0x000ea40000000a00 */
[----:B------:R-:W-:-:S06]  /*01a0*/  ISETP.GE.AND P1, PT, R5, R2, PT ;  /* 0x000000020500720c */ /* 0x000fcc0003f26270 */
[----:B-1----:R-:W1:Y:S01]  /*01b0*/  LDC.64 R14, c[0x0][0x3a0] ;  /* 0x0000e800ff0e7b82 */ /* 0x002e620000000a00 */
[----:B------:R-:W-:Y:S02]  /*01c0*/  CS2R R12, SRZ ;  /* 0x00000000000c7805 */ /* 0x000fe4000001ff00 */
[----:B------:R-:W-:Y:S01]  /*01d0*/  CS2R R18, SRZ ;  /* 0x0000000000127805 */ /* 0x000fe2000001ff00 */
[C---:B0-----:R-:W-:Y:S01]  /*01e0*/  @!P0 IMAD.WIDE.U32 R34, R17.reuse, 0x4, R34 ;  /* 0x0000000411228825 */ /* 0x041fe200078e0022 */
[----:B------:R-:W4:Y:S03]  /*01f0*/  @!P0 LDG.E R7, desc[UR4][R20.64] ;  /* 0x0000000414078981 */ /* 0x000f26000c1e1900 */
[----:B---3--:R-:W-:Y:S01]  /*0200*/  @!P0 IMAD.WIDE.U32 R32, R17, 0x4, R32 ;  /* 0x0000000411208825 */ /* 0x008fe200078e0020 */
[----:B------:R0:W3:Y:S01]  /*0210*/  @!P0 LDG.E R13, desc[UR4][R34.64] ;  /* 0x00000004220d8981 */ /* 0x0000e2000c1e1900 */
[----:B------:R-:W-:Y:S01]  /*0220*/  PRMT R17, RZ, 0x7610, R17 ;  /* 0x00007610ff117816 */ /* 0x000fe20000000011 */
[----:B------:R-:W1:Y:S01]  /*0230*/  @!P1 LDC.64 R36, c[0x0][0x3b0] ;  /* 0x0000ec00ff249b82 */ /* 0x000e620000000a00 */
[----:B------:R-:W-:Y:S01]  /*0240*/  @!P1 IMAD R11, R0, 0x200, R5 ;  /* 0x00000200000b9824 */ /* 0x000fe200078e0205 */
[----:B------:R-:W-:Y:S01]  /*0250*/  @!P1 IADD3 R5, PT, PT, R5, 0x80, RZ ;  /* 0x0000008005059810 */ /* 0x000fe20007ffe0ff */
[----:B------:R1:W3:Y:S01]  /*0260*/  @!P0 LDG.E R18, desc[UR4][R32.64] ;  /* 0x0000000420128981 */ /* 0x0002e2000c1e1900 */
[----:B------:R-:W-:Y:S01]  /*0270*/  MOV R24, RZ ;  /* 0x000000ff00187202 */ /* 0x000fe20000000f00 */
[----:B--2---:R-:W-:Y:S01]  /*0280*/  @!P1 IMAD.WIDE.U32 R30, R11, 0x2, R30 ;  /* 0x000000020b1e9825 */ /* 0x004fe200078e001e */
[----:B------:R-:W-:-:S02]  /*0290*/  ISETP.GE.AND P0, PT, R5, R2, PT ;  /* 0x000000020500720c */ /* 0x000fc40003f06270 */
[----:B0-----:R-:W0:Y:S01]  /*02a0*/  LDC.64 R34, c[0x0][0x390] ;  /* 0x0000e400ff227b82 */ /* 0x001e220000000a00 */
[C---:B------:R-:W-:Y:S01]  /*02b0*/  @!P1 IMAD.WIDE.U32 R28, R11.reuse, 0x4, R28 ;  /* 0x000000040b1c9825 */ /* 0x040fe200078e001c */
[----:B------:R2:W3:Y:S03]  /*02c0*/  @!P1 LDG.E.U16 R17, desc[UR4][R30.64] ;  /* 0x000000041e119981 */ /* 0x0004e6000c1e1500 */
[----:B-1----:R-:W-:Y:S01]  /*02d0*/  @!P1 IMAD.WIDE.U32 R14, R11, 0x4, R14 ;  /* 0x000000040b0e9825 */ /* 0x002fe200078e000e */
[----:B------:R-:W3:Y:S02]  /*02e0*/  @!P1 LDG.E R24, desc[UR4][R28.64] ;  /* 0x000000041c189981 */ /* 0x000ee4000c1e1900 */
[----:B------:R-:W1:Y:S02]  /*02f0*/  LDC.64 R32, c[0x0][0x398] ;  /* 0x0000e600ff207b82 */ /* 0x000e640000000a00 */
[----:B------:R2:W3:Y:S01]  /*0300*/  @!P1 LDG.E R12, desc[UR4][R14.64] ;  /* 0x000000040e0c9981 */ /* 0x0004e2000c1e1900 */
[----:B------:R-:W-:-:S05]  /*0310*/  CS2R R20, SRZ ;  /* 0x0000000000147805 */ /* 0x000fca000001ff00 */
[----:B--2---:R-:W2:Y:S08]  /*0320*/  LDC.64 R30, c[0x0][0x3a0] ;  /* 0x0000e800ff1e7b82 */ /* 0x004eb00000000a00 */
[----:B------:R-:W1:Y:S01]  /*0330*/  LDC.64 R14, c[0x0][0x3a8] ;  /* 0x0000ea00ff0e7b82 */ /* 0x000e620000000a00 */
[----:B------:R-:W-:-:S04]  /*0340*/  @!P1 IMAD.WIDE.U32 R22, R11, 0x4, R22 ;  /* 0x000000040b169825 */ /* 0x000fc800078e0016 */
[----:B------:R-:W-:Y:S01]  /*0350*/  @!P0 IMAD R27, R0, 0x200, R5 ;  /* 0x00000200001b8824 */ /* 0x000fe200078e0205 */
[----:B------:R0:W3:Y:S02]  /*0360*/  @!P1 LDG.E R20, desc[UR4][R22.64] ;  /* 0x0000000416149981 */ /* 0x0000e4000c1e1900 */
[----:B------:R-:W2:Y:S01]  /*0370*/  @!P0 LDC.64 R28, c[0x0][0x3b0] ;  /* 0x0000ec00ff1c8b82 */ /* 0x000ea20000000a00 */
[----:B0-----:R-:W-:Y:S01]  /*0380*/  @!P0 IMAD.WIDE.U32 R34, R27, 0x2, R34 ;  /* 0x000000021b228825 */ /* 0x001fe200078e0022 */
[----:B------:R-:W-:Y:S02]  /*0390*/  PRMT R23, RZ, 0x7610, R23 ;  /* 0x00007610ff177816 */ /* 0x000fe40000000017 */
[----:B------:R-:W-:Y:S01]  /*03a0*/  MOV R22, RZ ;  /* 0x000000ff00167202 */ /* 0x000fe20000000f00 */
[----:B------:R-:W-:-:S03]  /*03b0*/  @!P1 IMAD.WIDE.U32 R36, R11, 0x4, R36 ;  /* 0x000000040b249825 */ /* 0x000fc600078e0024 */
[----:B------:R-:W3:Y:S01]  /*03c0*/  @!P0 LDG.E.U16 R23, desc[UR4][R34.64] ;  /* 0x0000000422178981 */ /* 0x000ee2000c1e1500 */
[----:B-1----:R-:W-:-:S04]  /*03d0*/  @!P0 IMAD.WIDE.U32 R14, R27, 0x4, R14 ;  /* 0x000000041b0e8825 */ /* 0x002fc800078e000e */
[----:B------:R-:W-:Y:S01]  /*03e0*/  HFMA2 R11, -RZ, RZ, 0, 0 ;  /* 0x00000000ff0b7431 */ /* 0x000fe200000001ff */
[----:B------:R-:W3:Y:S01]  /*03f0*/  @!P1 LDG.E R19, desc[UR4][R36.64] ;  /* 0x0000000424139981 */ /* 0x000ee2000c1e1900 */
[----:B------:R-:W-:-:S03]  /*0400*/  @!P0 IMAD.WIDE.U32 R32, R27, 0x4, R32 ;  /* 0x000000041b208825 */ /* 0x000fc600078e0020 */
[----:B------:R0:W3:Y:S01]  /*0410*/  @!P0 LDG.E R22, desc[UR4][R14.64] ;  /* 0x000000040e168981 */ /* 0x0000e2000c1e1900 */
[----:B------:R-:W-:Y:S02]  /*0420*/  IMAD.MOV.U32 R16, RZ, RZ, RZ ;  /* 0x000000ffff107224 */ /* 0x000fe400078e00ff */
[C---:B--2---:R-:W-:Y:S01]  /*0430*/  @!P0 IMAD.WIDE.U32 R30, R27.reuse, 0x4, R30 ;  /* 0x000000041b1e8825 */ /* 0x044fe200078e001e */
[----:B------:R-:W2:Y:S03]  /*0440*/  @!P0 LDG.E R21, desc[UR4][R32.64] ;  /* 0x0000000420158981 */ /* 0x000ea6000c1e1900 */
[----:B------:R-:W-:Y:S01]  /*0450*/  @!P0 IMAD.WIDE.U32 R28, R27, 0x4, R28 ;  /* 0x000000041b1c8825 */ /* 0x000fe200078e001c */
[----:B------:R-:W2:Y:S01]  /*0460*/  @!P0 LDG.E R11, desc[UR4][R30.64] ;  /* 0x000000041e0b8981 */ /* 0x000ea2000c1e1900 */
[----:B0-----:R-:W0:Y:S03]  /*0470*/  LDC.64 R14, c[0x0][0x390] ;  /* 0x0000e400ff0e7b82 */ /* 0x001e260000000a00 */
[----:B------:R1:W2:Y:S01]  /*0480*/  @!P0 LDG.E R16, desc[UR4][R28.64] ;  /* 0x000000041c108981 */ /* 0x0002a2000c1e1900 */
[----:B------:R-:W-:-:S04]  /*0490*/  @!P0 IADD3 R5, PT, PT, R5, 0x80, RZ ;  /* 0x0000008005058810 */ /* 0x000fc80007ffe0ff */
[----:B------:R-:W-:Y:S02]  /*04a0*/  ISETP.GE.AND P0, PT, R5, R2, PT ;  /* 0x000000020500720c */ /* 0x000fe40003f06270 */
[----:B------:R-:W-:Y:S01]  /*04b0*/  PRMT R4, RZ, 0x7610, R4 ;  /* 0x00007610ff047816 */ /* 0x000fe20000000004 */
[----:B-1----:R-:W1:Y:S10]  /*04c0*/  LDC.64 R28, c[0x0][0x3a8] ;  /* 0x0000ea00ff1c7b82 */ /* 0x002e740000000a00 */
[----:B------:R-:W-:-:S05]  /*04d0*/  @!P0 LEA R6, R0, R5, 0x9 ;  /* 0x0000000500068211 */ /* 0x000fca00078e48ff */
[----:B0-----:R-:W-:-:S05]  /*04e0*/  @!P0 IMAD.WIDE.U32 R14, R6, 0x2, R14 ;  /* 0x00000002060e8825 */ /* 0x001fca00078e000e */
[----:B------:R0:W5:Y:S02]  /*04f0*/  @!P0 LDG.E.U16 R4, desc[UR4][R14.64] ;  /* 0x000000040e048981 */ /* 0x000164000c1e1500 */
[----:B0-----:R-:W0:Y:S01]  /*0500*/  LDC.64 R14, c[0x0][0x398] ;  /* 0x0000e600ff0e7b82 */ /* 0x001e220000000a00 */
[----:B------:R-:W-:Y:S02]  /*0510*/  IMAD.MOV.U32 R5, RZ, RZ, RZ ;  /* 0x000000ffff057224 */ /* 0x000fe400078e00ff */
[----:B-1----:R-:W-:Y:S01]  /*0520*/  @!P0 IMAD.WIDE.U32 R28, R6, 0x4, R28 ;  /* 0x00000004061c8825 */ /* 0x002fe200078e001c */
[----:B------:R-:W-:-:S04]  /*0530*/  ISETP.GE.AND P2, PT, R3, R2, PT ;  /* 0x000000020300720c */ /* 0x000fc80003f46270 */
[----:B------:R0:W5:Y:S02]  /*0540*/  @!P0 LDG.E R5, desc[UR4][R28.64] ;  /* 0x000000041c058981 */ /* 0x000164000c1e1900 */
[----:B0-----:R-:W-:Y:S02]  /*0550*/  @!P0 IMAD.WIDE.U32 R28, R6, 0x4, R14 ;  /* 0x00000004061c8825 */ /* 0x001fe400078e000e */
[----:B------:R-:W0:Y:S02]  /*0560*/  LDC.64 R14, c[0x0][0x3a0] ;  /* 0x0000e800ff0e7b82 */ /* 0x000e240000000a00 */
[----:B------:R-:W-:-:S06]  /*0570*/  HFMA2 R27, -RZ, RZ, 0, 0 ;  /* 0x00000000ff1b7431 */ /* 0x000fcc00000001ff */
[----:B------:R-:W5:Y:S01]  /*0580*/  @!P0 LDG.E R27, desc[UR4][R28.64] ;  /* 0x000000041c1b8981 */ /* 0x000f62000c1e1900 */
[----:B0-----:R-:W-:-:S04]  /*0590*/  @!P0 IMAD.WIDE.U32 R14, R6, 0x4, R14 ;  /* 0x00000004060e8825 */ /* 0x001fc800078e000e */
[----:B------:R-:W-:Y:S02]  /*05a0*/  HFMA2 R30, -RZ, RZ, 0, 0 ;  /* 0x00000000ff1e7431 */ /* 0x000fe400000001ff */
[----:B------:R-:W-:-:S05]  /*05b0*/  VIADD R31, R3, 0x80 ;  /* 0x00000080031f7836 */ /* 0x000fca0000000000 */
[----:B------:R-:W-:Y:S01]  /*05c0*/  ISETP.GE.AND P3, PT, R31, R2, PT ;  /* 0x000000021f00720c */ /* 0x000fe20003f66270 */
[----:B------:R-:W-:Y:S01]  /*05d0*/  BSSY.RECONVERGENT B0, `(.L_x_23890) ;  /* 0x000002a000007945 */ /* 0x000fe20003800200 */
[----:B----4-:R-:W-:-:S05]  /*05e0*/  @!P2 SHF.L.U32 R25, R25, 0x10, RZ ;  /* 0x000000101919a819 */ /* 0x010fca00000006ff */
[----:B------:R-:W-:Y:S01]  /*05f0*/  @!P2 FADD.FTZ R26, R25, -R26 ;  /* 0x8000001a191aa221 */ /* 0x000fe20000010000 */
[----:B------:R-:W-:-:S05]  /*0600*/  VIADD R25, R3, 0x100 ;  /* 0x0000010003197836 */ /* 0x000fca0000000000 */
        /* <DEDUP_REMOVED lines=8> */
[----:B---3--:R-:W-:Y:S01]  /*0690*/  @!P2 FFMA.FTZ R13, R26, R18, R13 ;  /* 0x000000121a0da223 */ /* 0x008fe2000001000d */
[----:B------:R1:W5:Y:S02]  /*06a0*/  @!P0 LDG.E R30, desc[UR4][R28.64] ;  /* 0x000000041c1e8981 */ /* 0x000364000c1e1900 */
[----:B------:R-:W-:Y:S01]  /*06b0*/  ISETP.GE.AND P0, PT, R15, R2, PT ;  /* 0x000000020f00720c */ /* 0x000fe20003f06270 */
[----:B------:R-:W-:Y:S01]  /*06c0*/  @!P2 IMAD R15, R0, 0x200, R3 ;  /* 0x00000200000fa824 */ /* 0x000fe200078e0203 */
[----:B------:R-:W-:Y:S02]  /*06d0*/  @!P2 F2FP.BF16.F32.PACK_AB R10, RZ, R13 ;  /* 0x0000000dff0aa23e */ /* 0x000fe400000010ff */
[----:B------:R-:W-:Y:S02]  /*06e0*/  @!P2 MOV R3, R31 ;  /* 0x0000001f0003a202 */ /* 0x000fe40000000f00 */
[----:B------:R-:W-:-:S02]  /*06f0*/  @!P3 SHF.L.U32 R17, R17, 0x10, RZ ;  /* 0x000000101111b819 */ /* 0x000fc400000006ff */
[----:B------:R-:W-:Y:S01]  /*0700*/  ISETP.GE.AND P4, PT, R3, R2, PT ;  /* 0x000000020300720c */ /* 0x000fe20003f86270 */
[----:B0-----:R-:W-:Y:S01]  /*0710*/  @!P2 IMAD.WIDE.U32 R6, R15, 0x2, R6 ;  /* 0x000000020f06a825 */ /* 0x001fe200078e0006 */
[----:B------:R-:W-:-:S04]  /*0720*/  @!P1 SHF.L.U32 R23, R23, 0x10, RZ ;  /* 0x0000001017179819 */ /* 0x000fc800000006ff */
[----:B------:R1:W-:Y:S01]  /*0730*/  @!P2 STG.E.U16 desc[UR4][R6.64], R10 ;  /* 0x0000000a0600a986 */ /* 0x0003e2000c101504 */
[----:B------:R-:W-:Y:S01]  /*0740*/  @!P3 FADD.FTZ R17, R17, -R24 ;  /* 0x800000181111b221 */ /* 0x000fe20000010000 */
[----:B------:R-:W-:-:S03]  /*0750*/  @!P1 FADD.FTZ R22, R23, -R22 ;  /* 0x8000001617169221 */ /* 0x000fc60000010000 */
[----:B------:R-:W-:Y:S01]  /*0760*/  @!P3 FMUL.FTZ R17, R17, R20 ;  /* 0x000000141111b220 */ /* 0x000fe20000410000 */
[----:B--2---:R-:W-:-:S03]  /*0770*/  @!P1 FMUL.FTZ R22, R22, R21 ;  /* 0x0000001516169220 */ /* 0x004fc60000410000 */
[----:B------:R-:W-:Y:S01]  /*0780*/  @!P3 FFMA.FTZ R12, R17, R19, R12 ;  /* 0x00000013110cb223 */ /* 0x000fe2000001000c */
[----:B------:R-:W-:-:S04]  /*0790*/  @!P1 FFMA.FTZ R11, R22, R16, R11 ;  /* 0x00000010160b9223 */ /* 0x000fc8000001000b */
[----:B------:R-:W-:Y:S02]  /*07a0*/  @!P3 F2FP.BF16.F32.PACK_AB R8, RZ, R12 ;  /* 0x0000000cff08b23e */ /* 0x000fe400000010ff */
[----:B------:R-:W-:Y:S01]  /*07b0*/  @!P1 F2FP.BF16.F32.PACK_AB R9, RZ, R11 ;  /* 0x0000000bff09923e */ /* 0x000fe200000010ff */
[----:B-1----:R-:W-:Y:S06]  /*07c0*/  @P4 BRA `(.L_x_23891) ;  /* 0x0000000000284947 */ /* 0x002fec0003800000 */
        /* <DEDUP_REMOVED lines=10> */
.L_x_23891:
[----:B------:R-:W-:Y:S05]  /*0870*/  BSYNC.RECONVERGENT B0 ;  /* 0x0000000000007941 */ /* 0x000fea0003800200 */
.L_x_23890:
[----:B------:R-:W-:Y:S02]  /*0880*/  ISETP.GE.AND P1, PT, R3, R2, PT ;  /* 0x000000020300720c */ /* 0x000fe40003f26270 */
[----:B-----5:R-:W-:-:S11]  /*0890*/  @!P0 SHF.L.U32 R4, R4, 0x10, RZ ;  /* 0x0000001004048819 */ /* 0x020fd600000006ff */
[----:B------:R-:W-:Y:S05]  /*08a0*/  @P1 EXIT ;  /* 0x000000000000194d */ /* 0x000fea0003800000 */
[----:B0-----:R-:W0:Y:S01]  /*08b0*/  LDC.64 R6, c[0x0][0x388] ;  /* 0x0000e200ff067b82 */ /* 0x001e220000000a00 */
[----:B------:R-:W-:Y:S01]  /*08c0*/  @!P0 FADD.FTZ R4, R4, -R5 ;  /* 0x8000000504048221 */ /* 0x000fe20000010000 */
[----:B------:R-:W-:-:S03]  /*08d0*/  LEA R3, R0, R3, 0x9 ;  /* 0x0000000300037211 */ /* 0x000fc600078e48ff */
[----:B------:R-:W-:-:S04]  /*08e0*/  @!P0 FMUL.FTZ R4, R4, R27 ;  /* 0x0000001b04048220 */ /* 0x000fc80000410000 */
[----:B------:R-:W-:-:S05]  /*08f0*/  @!P0 FFMA.FTZ R4, R4, R30, R25 ;  /* 0x0000001e04048223 */ /* 0x000fca0000010019 */
[----:B------:R-:W-:-:S04]  /*0900*/  @!P0 F2FP.BF16.F32.PACK_AB R2, RZ, R4 ;  /* 0x00000004ff02823e */ /* 0x000fc800000010ff */
[----:B------:R-:W-:Y:S01]  /*0910*/  PRMT R0, R2, 0x7610, R0 ;  /* 0x0000761002007816 */ /* 0x000fe20000000000 */
[----:B0-----:R-:W-:-:S05]  /*0920*/  IMAD.WIDE.U32 R2, R3, 0x2, R6 ;  /* 0x0000000203027825 */ /* 0x001fca00078e0006 */
[----:B------:R-:W-:Y:S01]  /*0930*/  STG.E.U16 desc[UR4][R2.64], R0 ;  /* 0x0000000002007986 */ /* 0x000fe2000c101504 */
[----:B------:R-:W-:Y:S05]  /*0940*/  EXIT ;  /* 0x000000000000794d */ /* 0x000fea0003800000 */
.L_x_23892:
        /* <DEDUP_REMOVED lines=11> */
.L_x_27516:


//--------------------- .text._ZN2at6native29vectorized_elementwise_kernelILi2EZZZNS0_49_GLOBAL__N__b919a28f_16_Normalization_cu_5c38458722batch_norm_elementwiseERKNS_6TensorES5_RKSt8optionalIS3_ES9_S5_S5_ENKUlvE0_clEvENKUlvE1_clEvEUlN3c108BFloat16EffffE_St5arrayIPcLm6EEEEviT0_T1_ --------------------------
	.section	.text._ZN2at6native29vectorized_elementwise_kernelILi2EZZZNS0_49_GLOBAL__N__b919a28f_16_Normalization_cu_5c38458722batch_norm_elementwiseERKNS_6TensorES5_RKSt8optionalIS3_ES9_S5_S5_ENKUlvE0_clEvENKUlvE1_clEvEUlN3c108BFloat16EffffE_St5arrayIPcLm6EEEEviT0_T1_,"ax",@progbits
	.align	128
        .global         _ZN2at6native29vectorized_elementwise_kernelILi2EZZZNS0_49_GLOBAL__N__b919a28f_16_Normalization_cu_5c38458722batch_norm_elementwiseERKNS_6TensorES5_RKSt8optionalIS3_ES9_S5_S5_ENKUlvE0_clEvENKUlvE1_clEvEUlN3c108BFloat16EffffE_St5arrayIPcLm6EEEEviT0_T1_
        .type           _ZN2at6native29vectorized_elementwise_kernelILi2EZZZNS0_49_GLOBAL__N__b919a28f_16_Normalization_cu_5c38458722batch_norm_elementwiseERKNS_6TensorES5_RKSt8optionalIS3_ES9_S5_S5_ENKUlvE0_clEvENKUlvE1_clEvEUlN3c108BFloat16EffffE_St5arrayIPcLm6EEEEviT0_T1_,@function
        .size           _ZN2at6native29vectorized_elementwise_kernelILi2EZZZNS0_49_GLOBAL__N__b919a28f_16_Normalization_cu_5c38458722batch_norm_elementwiseERKNS_6TensorES5_RKSt8optionalIS3_ES9_S5_S5_ENKUlvE0_clEvENKUlvE1_clEvEUlN3c108BFloat16EffffE_St5arrayIPcLm6EEEEviT0_T1_,(.L_x_27517 - _ZN2at6native29vectorized_elementwise_kernelILi2EZZZNS0_49_GLOBAL__N__b919a28f_16_Normalization_cu_5c38458722batch_norm_elementwiseERKNS_6TensorES5_RKSt8optionalIS3_ES9_S5_S5_ENKUlvE0_clEvENKUlvE1_clEvEUlN3c108BFloat16EffffE_St5arrayIPcLm6EEEEviT0_T1_)
        .other          _ZN2at6native29vectorized_elementwise_kernelILi2EZZZNS0_49_GLOBAL__N__b919a28f_16_Normalization_cu_5c38458722batch_norm_elementwiseERKNS_6TensorES5_RKSt8optionalIS3_ES9_S5_S5_ENKUlvE0_clEvENKUlvE1_clEvEUlN3c108BFloat16EffffE_St5arrayIPcLm6EEEEviT0_T1_,@"STO_CUDA_ENTRY STV_DEFAULT"
_ZN2at6native29vectorized_elementwise_kernelILi2EZZZNS0_49_GLOBAL__N__b919a28f_16_Normalization_cu_5c38458722batch_norm_elementwiseERKNS_6TensorES5_RKSt8optionalIS3_ES9_S5_S5_ENKUlvE0_clEvENKUlvE1_clEvEUlN3c108BFloat16EffffE_St5arrayIPcLm6EEEEviT0_T1_:
.text._ZN2at6native29vectorized_elementwise_kernelILi2EZZZNS0_49_GLOBAL__N__b919a28f_16_Normalization_cu_5c38458722batch_norm_elementwiseERKNS_6TensorES5_RKSt8optionalIS3_ES9_S5_S5_ENKUlvE0_clEvENKUlvE1_clEvEUlN3c108BFloat16EffffE_St5arrayIPcLm6EEEEviT0_T1_:
        /* <DEDUP_REMOVED lines=53> */
[----:B------:R-:W-:Y:S01]  /*0350*/  MOV R48, RZ ;  /* 0x000000ff00307202 */ /* 0x000fe20000000f00 */
[----:B------:R1:W3:Y:S02]  /*0360*/  @!P1 LDG.E R47, desc[UR4][R32.64] ;  /* 0x00000004202f9981 */ /* 0x0002e4000c1e1900 */
[----:B------:R-:W-:Y:S01]  /*0370*/  @!P2 IMAD.IADD R11, R0, 0x1, R13 ;  /* 0x00000001000ba824 */ /* 0x000fe200078e020d */
[----:B------:R-:W-:Y:S01]  /*0380*/  @!P2 IADD3 R13, PT, PT, R13, 0x80, RZ ;  /* 0x000000800d0da810 */ /* 0x000fe20007ffe0ff */
[----:B------:R-:W1:Y:S01]  /*0390*/  LDC.64 R14, c[0x0][0x3a8] ;  /* 0x0000ea00ff0e7b82 */ /* 0x000e620000000a00 */
[----:B------:R-:W3:Y:S02]  /*03a0*/  @!P1 LDG.E R45, desc[UR4][R52.64] ;  /* 0x00000004342d9981 */ /* 0x000ee4000c1e1900 */
[----:B------:R-:W-:-:S05]  /*03b0*/  ISETP.GE.U32.AND P0, PT, R13, R2, PT ;  /* 0x000000020d00720c */ /* 0x000fca0003f06070 */
[----:B0-----:R-:W0:Y:S01]  /*03c0*/  @!P2 LDC.64 R28, c[0x0][0x3b0] ;  /* 0x0000ec00ff1cab82 */ /* 0x001e220000000a00 */
[C---:B----4-:R-:W-:Y:S01]  /*03d0*/  @!P2 IMAD.WIDE.U32 R26, R11.reuse, 0x2, R26 ;  /* 0x000000020b1aa825 */ /* 0x050fe200078e001a */
[----:B------:R4:W3:Y:S03]  /*03e0*/  @!P1 LDG.E R43, desc[UR4][R38.64] ;  /* 0x00000004262b9981 */ /* 0x0008e6000c1e1900 */
[----:B------:R-:W-:Y:S01]  /*03f0*/  HFMA2 R40, -RZ, RZ, 0, 0 ;  /* 0x00000000ff287431 */ /* 0x000fe200000001ff */
[----:B------:R-:W3:Y:S02]  /*0400*/  @!P1 LDG.E R48, desc[UR4][R34.64] ;  /* 0x0000000422309981 */ /* 0x000ee4000c1e1900 */
[----:B-----5:R-:W5:Y:S01]  /*0410*/  LDC.64 R20, c[0x0][0x390] ;  /* 0x0000e400ff147b82 */ /* 0x020f620000000a00 */
[----:B------:R-:W-:-:S07]  /*0420*/  @!P2 IMAD.WIDE.U32 R30, R11, 0x4, R30 ;  /* 0x000000040b1ea825 */ /* 0x000fce00078e001e */
[----:B------:R-:W4:Y:S01]  /*0430*/  LDC.64 R22, c[0x0][0x398] ;  /* 0x0000e600ff167b82 */ /* 0x000f220000000a00 */
[----:B--2---:R-:W-:-:S07]  /*0440*/  @!P2 IMAD.WIDE.U32 R24, R11, 0x4, R24 ;  /* 0x000000040b18a825 */ /* 0x004fce00078e0018 */
[----:B-1----:R-:W1:Y:S01]  /*0450*/  LDC.64 R18, c[0x0][0x3a0] ;  /* 0x0000e800ff127b82 */ /* 0x002e620000000a00 */
[----:B------:R-:W-:-:S07]  /*0460*/  @!P2 IMAD.WIDE.U32 R14, R11, 0x4, R14 ;  /* 0x000000040b0ea825 */ /* 0x000fce00078e000e */
[----:B------:R-:W2:Y:S01]  /*0470*/  LDC.64 R60, c[0x0][0x3a8] ;  /* 0x0000ea00ff3c7b82 */ /* 0x000ea20000000a00 */
[----:B0-----:R-:W-:-:S07]  /*0480*/  @!P2 IMAD.WIDE.U32 R28, R11, 0x4, R28 ;  /* 0x000000040b1ca825 */ /* 0x001fce00078e001c */
[----:B------:R-:W0:Y:S01]  /*0490*/  @!P0 LDC.64 R58, c[0x0][0x3b0] ;  /* 0x0000ec00ff3a8b82 */ /* 0x000e220000000a00 */
[----:B------:R-:W-:Y:S01]  /*04a0*/  @!P0 IMAD.IADD R11, R0, 0x1, R13 ;  /* 0x00000001000b8824 */ /* 0x000fe200078e020d */
[----:B------:R-:W-:Y:S02]  /*04b0*/  @!P0 IADD3 R13, PT, PT, R13, 0x80, RZ ;  /* 0x000000800d0d8810 */ /* 0x000fe40007ffe0ff */
[----:B------:R-:W-:Y:S01]  /*04c0*/  CS2R R32, SRZ ;  /* 0x0000000000207805 */ /* 0x000fe2000001ff00 */
[----:B------:R-:W-:Y:S01]  /*04d0*/  HFMA2 R12, -RZ, RZ, 0, 0 ;  /* 0x00000000ff0c7431 */ /* 0x000fe200000001ff */
[----:B------:R-:W-:Y:S01]  /*04e0*/  PRMT R42, RZ, 0x7610, R42 ;  /* 0x00007610ff2a7816 */ /* 0x000fe2000000002a */
[----:B------:R-:W3:Y:S01]  /*04f0*/  @!P2 LDG.E R40, desc[UR4][R30.64] ;  /* 0x000000041e28a981 */ /* 0x000ee2000c1e1900 */
[----:B------:R-:W-:Y:S01]  /*0500*/  ISETP.GE.U32.AND P1, PT, R13, R2, PT ;  /* 0x000000020d00720c */ /* 0x000fe20003f26070 */
[C---:B-----5:R-:W-:Y:S01]  /*0510*/  @!P0 IMAD.WIDE.U32 R20, R11.reuse, 0x2, R20 ;  /* 0x000000020b148825 */ /* 0x060fe200078e0014 */
[----:B----4-:R-:W-:Y:S01]  /*0520*/  MOV R38, RZ ;  /* 0x000000ff00267202 */ /* 0x010fe20000000f00 */
[----:B------:R4:W5:Y:S01]  /*0530*/  @!P2 LDG.E R33, desc[UR4][R24.64] ;  /* 0x000000041821a981 */ /* 0x000962000c1e1900 */
[----:B------:R-:W-:Y:S01]  /*0540*/  PRMT R39, RZ, 0x7610, R39 ;  /* 0x00007610ff277816 */ /* 0x000fe20000000027 */
[C---:B------:R-:W-:Y:S01]  /*0550*/  @!P0 IMAD.WIDE.U32 R22, R11.reuse, 0x4, R22 ;  /* 0x000000040b168825 */ /* 0x040fe200078e0016 */
[----:B------:R-:W-:Y:S01]  /*0560*/  MOV R36, RZ ;  /* 0x000000ff00247202 */ /* 0x000fe20000000f00 */
[----:B------:R0:W5:Y:S01]  /*0570*/  @!P2 LDG.E.U16 R42, desc[UR4][R26.64] ;  /* 0x000000041a2aa981 */ /* 0x000162000c1e1500 */
[----:B------:R-:W0:Y:S01]  /*0580*/  LDC.64 R56, c[0x0][0x398] ;  /* 0x0000e600ff387b82 */ /* 0x000e220000000a00 */
[----:B-1----:R-:W-:-:S02]  /*0590*/  @!P0 IMAD.WIDE.U32 R18, R11, 0x4, R18 ;  /* 0x000000040b128825 */ /* 0x002fc400078e0012 */
[----:B------:R1:W5:Y:S01]  /*05a0*/  @!P2 LDG.E R44, desc[UR4][R14.64] ;  /* 0x000000040e2ca981 */ /* 0x000362000c1e1900 */
[----:B----4-:R-:W-:Y:S01]  /*05b0*/  CS2R R24, SRZ ;  /* 0x0000000000187805 */ /* 0x010fe2000001ff00 */
[C---:B--2---:R-:W-:Y:S01]  /*05c0*/  @!P0 IMAD.WIDE.U32 R60, R11.reuse, 0x4, R60 ;  /* 0x000000040b3c8825 */ /* 0x044fe200078e003c */
[----:B------:R-:W-:Y:S01]  /*05d0*/  @!P1 IADD3 R31, PT, PT, R0, R13, RZ ;  /* 0x0000000d001f9210 */ /* 0x000fe20007ffe0ff */
[----:B------:R2:W4:Y:S01]  /*05e0*/  @!P2 LDG.E R38, desc[UR4][R28.64] ;  /* 0x000000041c26a981 */ /* 0x000522000c1e1900 */
[----:B------:R-:W2:Y:S01]  /*05f0*/  LDC.64 R52, c[0x0][0x3a0] ;  /* 0x0000e800ff347b82 */ /* 0x000ea20000000a00 */
[----:B0-----:R-:W-:Y:S01]  /*0600*/  @!P0 IMAD.WIDE.U32 R58, R11, 0x4, R58 ;  /* 0x000000040b3a8825 */ /* 0x001fe200078e003a */
[----:B------:R-:W-:Y:S01]  /*0610*/  @!P1 IADD3 R13, PT, PT, R13, 0x80, RZ ;  /* 0x000000800d0d9810 */ /* 0x000fe20007ffe0ff */
[----:B------:R0:W4:Y:S04]  /*0620*/  @!P0 LDG.E.U16 R39, desc[UR4][R20.64] ;  /* 0x0000000414278981 */ /* 0x000128000c1e1500 */
[----:B------:R-:W4:Y:S01]  /*0630*/  @!P0 LDG.E R12, desc[UR4][R22.64] ;  /* 0x00000004160c8981 */ /* 0x000f22000c1e1900 */
[----:B------:R-:W0:Y:S03]  /*0640*/  LDC.64 R26, c[0x0][0x390] ;  /* 0x0000e400ff1a7b82 */ /* 0x000e260000000a00 */
[----:B------:R-:W4:Y:S04]  /*0650*/  @!P0 LDG.E R25, desc[UR4][R18.64] ;  /* 0x0000000412198981 */ /* 0x000f28000c1e1900 */
[----:B------:R0:W4:Y:S01]  /*0660*/  @!P0 LDG.E R36, desc[UR4][R60.64] ;  /* 0x000000043c248981 */ /* 0x000122000c1e1900 */
[----:B-1----:R-:W1:Y:S03]  /*0670*/  LDC.64 R14, c[0x0][0x3a8] ;  /* 0x0000ea00ff0e7b82 */ /* 0x002e660000000a00 */
[----:B------:R0:W4:Y:S01]  /*0680*/  @!P0 LDG.E R32, desc[UR4][R58.64] ;  /* 0x000000043a208981 */ /* 0x000122000c1e1900 */
[----:B------:R-:W-:-:S04]  /*0690*/  ISETP.GE.U32.AND P0, PT, R13, R2, PT ;  /* 0x000000020d00720c */ /* 0x000fc80003f06070 */
[----:B--2---:R-:W2:Y:S08]  /*06a0*/  @!P1 LDC.64 R28, c[0x0][0x3b0] ;  /* 0x0000ec00ff1c9b82 */ /* 0x004eb00000000a00 */
[----:B0-----:R-:W0:Y:S08]  /*06b0*/  LDC.64 R20, c[0x0][0x390] ;  /* 0x0000e400ff147b82 */ /* 0x001e300000000a00 */
[----:B------:R-:W0:Y:S08]  /*06c0*/  LDC.64 R54, c[0x0][0x398] ;  /* 0x0000e600ff367b82 */ /* 0x000e300000000a00 */
[----:B------:R-:W0:Y:S01]  /*06d0*/  @!P0 LDC.64 R60, c[0x0][0x3b0] ;  /* 0x0000ec00ff3c8b82 */ /* 0x000e220000000a00 */
[----:B------:R-:W-:-:S02]  /*06e0*/  PRMT R35, RZ, 0x7610, R35 ;  /* 0x00007610ff237816 */ /* 0x000fc40000000023 */
[----:B------:R-:W-:Y:S01]  /*06f0*/  CS2R R22, SRZ ;  /* 0x0000000000167805 */ /* 0x000fe2000001ff00 */
[----:B------:R-:W-:Y:S01]  /*0700*/  IMAD.MOV.U32 R30, RZ, RZ, RZ ;  /* 0x000000ffff1e7224 */ /* 0x000fe200078e00ff */
[----:B------:R-:W-:Y:S01]  /*0710*/  @!P0 IADD3 R11, PT, PT, R0, R13, RZ ;  /* 0x0000000d000b8210 */ /* 0x000fe20007ffe0ff */
[----:B------:R-:W-:Y:S01]  /*0720*/  @!P1 IMAD.WIDE.U32 R26, R31, 0x2, R26 ;  /* 0x000000021f1a9825 */ /* 0x000fe200078e001a */
[----:B------:R-:W-:Y:S02]  /*0730*/  @!P0 IADD3 R13, PT, PT, R13, 0x80, RZ ;  /* 0x000000800d0d8810 */ /* 0x000fe40007ffe0ff */
[----:B------:R-:W-:Y:S01]  /*0740*/  PRMT R34, RZ, 0x7610, R34 ;  /* 0x00007610ff227816 */ /* 0x000fe20000000022 */
[C---:B------:R-:W-:Y:S01]  /*0750*/  @!P1 IMAD.WIDE.U32 R56, R31.reuse, 0x4, R56 ;  /* 0x000000041f389825 */ /* 0x040fe200078e0038 */
[----:B------:R0:W4:Y:S01]  /*0760*/  @!P1 LDG.E.U16 R35, desc[UR4][R26.64] ;  /* 0x000000041a239981 */ /* 0x000122000c1e1500 */
[----:B------:R-:W0:Y:S02]  /*0770*/  LDC.64 R58, c[0x0][0x398] ;  /* 0x0000e600ff3a7b82 */ /* 0x000e240000000a00 */
[C---:B------:R-:W-:Y:S01]  /*0780*/  @!P1 IMAD.WIDE.U32 R52, R31.reuse, 0x4, R52 ;  /* 0x000000041f349825 */ /* 0x040fe200078e0034 */
[----:B------:R0:W4:Y:S03]  /*0790*/  @!P1 LDG.E R23, desc[UR4][R56.64] ;  /* 0x0000000438179981 */ /* 0x000126000c1e1900 */
[C---:B-1----:R-:W-:Y:S01]  /*07a0*/  @!P1 IMAD.WIDE.U32 R14, R31.reuse, 0x4, R14 ;  /* 0x000000041f0e9825 */ /* 0x042fe200078e000e */
[----:B------:R-:W4:Y:S01]  /*07b0*/  @!P1 LDG.E R17, desc[UR4][R52.64] ;  /* 0x0000000434119981 */ /* 0x000f22000c1e1900 */
[----:B------:R-:W1:Y:S02]  /*07c0*/  LDC.64 R18, c[0x0][0x3a0] ;  /* 0x0000e800ff127b82 */ /* 0x000e640000000a00 */
[----:B--2---:R-:W-:Y:S01]  /*07d0*/  @!P1 IMAD.WIDE.U32 R28, R31, 0x4, R28 ;  /* 0x000000041f1c9825 */ /* 0x004fe200078e001c */
[----:B------:R-:W2:Y:S03]  /*07e0*/  @!P1 LDG.E R30, desc[UR4][R14.64] ;  /* 0x000000040e1e9981 */ /* 0x000ea6000c1e1900 */
[----:B0-----:R-:W-:Y:S01]  /*07f0*/  @!P0 IMAD.WIDE.U32 R20, R11, 0x2, R20 ;  /* 0x000000020b148825 */ /* 0x001fe200078e0014 */
[----:B------:R-:W2:Y:S01]  /*0800*/  @!P1 LDG.E R24, desc[UR4][R28.64] ;  /* 0x000000041c189981 */ /* 0x000ea2000c1e1900 */
[----:B------:R-:W-:Y:S01]  /*0810*/  ISETP.GE.U32.AND P1, PT, R13, R2, PT ;  /* 0x000000020d00720c */ /* 0x000fe20003f26070 */
[----:B------:R-:W0:Y:S02]  /*0820*/  LDC.64 R26, c[0x0][0x3a8] ;  /* 0x0000ea00ff1a7b82 */ /* 0x000e240000000a00 */
[----:B------:R1:W2:Y:S01]  /*0830*/  @!P0 LDG.E.U16 R34, desc[UR4][R20.64] ;  /* 0x0000000414228981 */ /* 0x0002a2000c1e1500 */
[----:B------:R-:W-:-:S04]  /*0840*/  @!P0 IMAD.WIDE.U32 R54, R11, 0x4, R54 ;  /* 0x000000040b368825 */ /* 0x000fc800078e0036 */
[----:B------:R-:W-:Y:S01]  /*0850*/  @!P0 IMAD.WIDE.U32 R60, R11, 0x4, R60 ;  /* 0x000000040b3c8825 */ /* 0x000fe200078e003c */
[----:B------:R1:W2:Y:S01]  /*0860*/  @!P0 LDG.E R22, desc[UR4][R54.64] ;  /* 0x0000000436168981 */ /* 0x0002a2000c1e1900 */
[----:B------:R-:W0:Y:S01]  /*0870*/  LDC.64 R56, c[0x0][0x390] ;  /* 0x0000e400ff387b82 */ /* 0x000e220000000a00 */
[----:B-1----:R-:W-:-:S07]  /*0880*/  CS2R R20, SRZ ;  /* 0x0000000000147805 */ /* 0x002fce000001ff00 */
[----:B------:R-:W1:Y:S01]  /*0890*/  LDC.64 R52, c[0x0][0x3a0] ;  /* 0x0000e800ff347b82 */ /* 0x000e620000000a00 */
[----:B------:R0:W2:Y:S07]  /*08a0*/  @!P0 LDG.E R21, desc[UR4][R60.64] ;  /* 0x000000043c158981 */ /* 0x0000ae000c1e1900 */
[----:B------:R-:W1:Y:S08]  /*08b0*/  LDC.64 R54, c[0x0][0x3a8] ;  /* 0x0000ea00ff367b82 */ /* 0x000e700000000a00 */
[----:B0-----:R-:W0:Y:S01]  /*08c0*/  @!P1 LDC.64 R60, c[0x0][0x3b0] ;  /* 0x0000ec00ff3c9b82 */ /* 0x001e220000000a00 */
[----:B------:R-:W-:-:S02]  /*08d0*/  HFMA2 R29, -RZ, RZ, 0, 0 ;  /* 0x00000000ff1d7431 */ /* 0x000fc400000001ff */
[----:B------:R-:W-:Y:S01]  /*08e0*/  @!P0 IMAD.WIDE.U32 R26, R11, 0x4, R26 ;  /* 0x000000040b1a8825 */ /* 0x000fe200078e001a */
[----:B------:R-:W-:-:S04]  /*08f0*/  CS2R R14, SRZ ;  /* 0x00000000000e7805 */ /* 0x000fc8000001ff00 */
[----:B------:R1:W2:Y:S01]  /*0900*/  @!P0 LDG.E R29, desc[UR4][R26.64] ;  /* 0x000000041a1d8981 */ /* 0x0002a2000c1e1900 */
[----:B------:R-:W-:-:S05]  /*0910*/  @!P0 IMAD.WIDE.U32 R18, R11, 0x4, R18 ;  /* 0x000000040b128825 */ /* 0x000fca00078e0012 */
[----:B------:R0:W2:Y:S01]  /*0920*/  @!P0 LDG.E R14, desc[UR4][R18.64] ;  /* 0x00000004120e8981 */ /* 0x0000a2000c1e1900 */
[----:B-1----:R-:W-:-:S05]  /*0930*/  @!P1 IADD3 R27, PT, PT, R0, R13, RZ ;  /* 0x0000000d001b9210 */ /* 0x002fca0007ffe0ff */
[----:B------:R-:W-:-:S04]  /*0940*/  @!P1 IMAD.WIDE.U32 R56, R27, 0x2, R56 ;  /* 0x000000021b389825 */ /* 0x000fc800078e0038 */
[----:B------:R-:W-:-:S04]  /*0950*/  @!P1 IMAD.WIDE.U32 R58, R27, 0x4, R58 ;  /* 0x000000041b3a9825 */ /* 0x000fc800078e003a */
[----:B------:R-:W-:-:S04]  /*0960*/  @!P1 IMAD.WIDE.U32 R52, R27, 0x4, R52 ;  /* 0x000000041b349825 */ /* 0x000fc800078e0034 */
[----:B------:R-:W-:Y:S01]  /*0970*/  @!P1 IMAD.WIDE.U32 R54, R27, 0x4, R54 ;  /* 0x000000041b369825 */ /* 0x000fe200078e0036 */
[----:B------:R-:W-:Y:S01]  /*0980*/  @!P1 IADD3 R13, PT, PT, R13, 0x80, RZ ;  /* 0x000000800d0d9810 */ /* 0x000fe20007ffe0ff */
[----:B------:R1:W2:Y:S02]  /*0990*/  @!P1 LDG.E R15, desc[UR4][R52.64] ;  /* 0x00000004340f9981 */ /* 0x0002a4000c1e1900 */
[----:B0-----:R-:W-:Y:S02]  /*09a0*/  @!P1 IMAD.WIDE.U32 R60, R27, 0x4, R60 ;  /* 0x000000041b3c9825 */ /* 0x001fe400078e003c */
[----:B------:R-:W0:Y:S01]  /*09b0*/  LDC.64 R26, c[0x0][0x3a0] ;  /* 0x0000e800ff1a7b82 */ /* 0x000e220000000a00 */
[----:B------:R-:W-:Y:S02]  /*09c0*/  ISETP.GE.U32.AND P0, PT, R13, R2, PT ;  /* 0x000000020d00720c */ /* 0x000fe40003f06070 */
[----:B------:R-:W-:Y:S02]  /*09d0*/  PRMT R31, RZ, 0x7610, R31 ;  /* 0x00007610ff1f7816 */ /* 0x000fe4000000001f */
[----:B------:R-:W-:-:S02]  /*09e0*/  CS2R R18, SRZ ;  /* 0x0000000000127805 */ /* 0x000fc4000001ff00 */
[----:B------:R-:W-:Y:S02]  /*09f0*/  MOV R11, RZ ;  /* 0x000000ff000b7202 */ /* 0x000fe40000000f00 */
[----:B-1----:R-:W-:Y:S01]  /*0a00*/  MOV R52, RZ ;  /* 0x000000ff00347202 */ /* 0x002fe20000000f00 */
[----:B------:R1:W2:Y:S04]  /*0a10*/  @!P1 LDG.E.U16 R31, desc[UR4][R56.64] ;  /* 0x00000004381f9981 */ /* 0x0002a8000c1e1500 */
[----:B------:R0:W2:Y:S01]  /*0a20*/  @!P1 LDG.E R19, desc[UR4][R58.64] ;  /* 0x000000043a139981 */ /* 0x0000a2000c1e1900 */
[----:B------:R-:W-:-:S03]  /*0a30*/  @!P0 IMAD.IADD R53, R0, 0x1, R13 ;  /* 0x0000000100358824 */ /* 0x000fc600078e020d */
[----:B------:R0:W2:Y:S01]  /*0a40*/  @!P1 LDG.E R11, desc[UR4][R54.64] ;  /* 0x00000004360b9981 */ /* 0x0000a2000c1e1900 */
[----:B-1----:R-:W1:Y:S01]  /*0a50*/  LDC.64 R56, c[0x0][0x390] ;  /* 0x0000e400ff387b82 */ /* 0x002e620000000a00 */
[----:B------:R-:W-:Y:S02]  /*0a60*/  PRMT R28, RZ, 0x7610, R28 ;  /* 0x00007610ff1c7816 */ /* 0x000fe4000000001c */
[----:B------:R-:W2:Y:S01]  /*0a70*/  @!P1 LDG.E R18, desc[UR4][R60.64] ;  /* 0x000000043c129981 */ /* 0x000ea2000c1e1900 */
[----:B0-----:R-:W-:-:S04]  /*0a80*/  @!P0 IMAD.WIDE.U32 R26, R53, 0x4, R26 ;  /* 0x00000004351a8825 */ /* 0x001fc800078e001a */
[----:B------:R-:W0:Y:S01]  /*0a90*/  LDC.64 R58, c[0x0][0x3a8] ;  /* 0x0000ea00ff3a7b82 */ /* 0x000e220000000a00 */
[----:B------:R1:W2:Y:S07]  /*0aa0*/  @!P0 LDG.E R52, desc[UR4][R26.64] ;  /* 0x000000041a348981 */ /* 0x0002ae000c1e1900 */
[----:B------:R-:W3:Y:S08]  /*0ab0*/  LDC.64 R54, c[0x0][0x398] ;  /* 0x0000e600ff367b82 */ /* 0x000ef00000000a00 */
[----:B-1----:R-:W1:Y:S01]  /*0ac0*/  @!P0 LDC.64 R26, c[0x0][0x3b0] ;  /* 0x0000ec00ff1a8b82 */ /* 0x002e620000000a00 */
[----:B------:R-:W-:-:S04]  /*0ad0*/  @!P0 IMAD.WIDE.U32 R56, R53, 0x2, R56 ;  /* 0x0000000235388825 */ /* 0x000fc800078e0038 */
[----:B------:R-:W-:Y:S01]  /*0ae0*/  HFMA2 R13, -RZ, RZ, 0, 0 ;  /* 0x00000000ff0d7431 */ /* 0x000fe200000001ff */
[----:B------:R1:W2:Y:S01]  /*0af0*/  @!P0 LDG.E.U16 R28, desc[UR4][R56.64] ;  /* 0x00000004381c8981 */ /* 0x0002a2000c1e1500 */
[----:B0-----:R-:W-:-:S05]  /*0b00*/  @!P0 IMAD.WIDE.U32 R58, R53, 0x4, R58 ;  /* 0x00000004353a8825 */ /* 0x001fca00078e003a */
[----:B------:R0:W2:Y:S01]  /*0b10*/  @!P0 LDG.E R20, desc[UR4][R58.64] ;  /* 0x000000043a148981 */ /* 0x0000a2000c1e1900 */
[----:B---3--:R-:W-:-:S05]  /*0b20*/  @!P0 IMAD.WIDE.U32 R54, R53, 0x4, R54 ;  /* 0x0000000435368825 */ /* 0x008fca00078e0036 */
[----:B------:R-:W3:Y:S01]  /*0b30*/  @!P0 LDG.E R13, desc[UR4][R54.64] ;  /* 0x00000004360d8981 */ /* 0x000ee2000c1e1900 */
[----:B-1----:R-:W-:-:S04]  /*0b40*/  @!P0 IMAD.WIDE.U32 R56, R53, 0x4, R26 ;  /* 0x0000000435388825 */ /* 0x002fc800078e001a */
[----:B------:R-:W-:-:S06]  /*0b50*/  HFMA2 R53, -RZ, RZ, 0, 0 ;  /* 0x00000000ff357431 */ /* 0x000fcc00000001ff */
[----:B------:R-:W3:Y:S01]  /*0b60*/  @!P0 LDG.E R53, desc[UR4][R56.64] ;  /* 0x0000000438358981 */ /* 0x000ee2000c1e1900 */
[C---:B------:R-:W-:Y:S02]  /*0b70*/  ISETP.GE.U32.AND P0, PT, R3.reuse, R2, PT ;  /* 0x000000020300720c */ /* 0x040fe40003f06070 */
[----:B0-----:R-:W-:-:S04]  /*0b80*/  IADD3 R59, PT, PT, R3, 0x80, RZ ;  /* 0x00000080033b7810 */ /* 0x001fc80007ffe0ff */
[----:B------:R-:W-:-:S07]  /*0b90*/  ISETP.GE.U32.AND P5, PT, R59, R2, PT ;  /* 0x000000023b00720c */ /* 0x000fce0003fa6070 */
[----:B------:R-:W-:Y:S01]  /*0ba0*/  @!P0 SHF.L.U32 R41, R41, 0x10, RZ ;  /* 0x0000001029298819 */ /* 0x000fe200000006ff */
[----:B------:R-:W0:Y:S04]  /*0bb0*/  @!P0 LDC.64 R26, c[0x0][0x388] ;  /* 0x0000e200ff1a8b82 */ /* 0x000e280000000a00 */
[----:B------:R-:W-:Y:S01]  /*0bc0*/  @!P0 FADD.FTZ R41, R41, -R16 ;  /* 0x8000001029298221 */ /* 0x000fe20000010000 */
[----:B------:R-:W-:-:S03]  /*0bd0*/  @!P5 SHF.L.U32 R16, R49, 0x10, RZ ;  /* 0x000000103110d819 */ /* 0x000fc600000006ff */
[----:B------:R-:W-:Y:S02]  /*0be0*/  @!P0 FMUL.FTZ R41, R41, R50 ;  /* 0x0000003229298220 */ /* 0x000fe40000410000 */
[----:B------:R-:W-:Y:S02]  /*0bf0*/  @!P5 FADD.FTZ R16, R16, -R43 ;  /* 0x8000002b1010d221 */ /* 0x000fe40000010000 */
[----:B------:R-:W-:Y:S01]  /*0c00*/  @!P0 FFMA.FTZ R46, R41, R51, R46 ;  /* 0x00000033292e8223 */ /* 0x000fe2000001002e */
[C---:B------:R-:W-:Y:S02]  /*0c10*/  VIADD R41, R3.reuse, 0x100 ;  /* 0x0000010003297836 */ /* 0x040fe40000000000 */
[----:B------:R-:W-:Y:S01]  /*0c20*/  @!P5 FMUL.FTZ R16, R16, R47 ;  /* 0x0000002f1010d220 */ /* 0x000fe20000410000 */
[----:B------:R-:W-:-:S03]  /*0c30*/  IADD3 R43, PT, PT, R3, 0x200, RZ ;  /* 0x00000200032b7810 */ /* 0x000fc60007ffe0ff */
[----:B------:R-:W-:Y:S01]  /*0c40*/  @!P5 FFMA.FTZ R16, R16, R48, R45 ;  /* 0x000000301010d223 */ /* 0x000fe2000001002d */
[-C--:B------:R-:W-:Y:S02]  /*0c50*/  ISETP.GE.U32.AND P1, PT, R41, R2.reuse, PT ;  /* 0x000000022900720c */ /* 0x080fe40003f26070 */
[----:B------:R-:W-:Y:S02]  /*0c60*/  ISETP.GE.U32.AND P3, PT, R43, R2, PT ;  /* 0x000000022b00720c */ /* 0x000fe40003f66070 */
[C---:B------:R-:W-:Y:S02]  /*0c70*/  IADD3 R41, PT, PT, R3.reuse, 0x180, RZ ;  /* 0x0000018003297810 */ /* 0x040fe40007ffe0ff */
[C---:B------:R-:W-:Y:S02]  /*0c80*/  IADD3 R47, PT, PT, R3.reuse, 0x280, RZ ;  /* 0x00000280032f7810 */ /* 0x040fe40007ffe0ff */
[C---:B------:R-:W-:Y:S02]  /*0c90*/  IADD3 R43, PT, PT, R3.reuse, 0x300, RZ ;  /* 0x00000300032b7810 */ /* 0x040fe40007ffe0ff */
[----:B------:R-:W-:-:S02]  /*0ca0*/  IADD3 R45, PT, PT, R3, 0x380, RZ ;  /* 0x00000380032d7810 */ /* 0x000fc40007ffe0ff */
[----:B------:R-:W-:Y:S02]  /*0cb0*/  @!P5 F2FP.BF16.F32.PACK_AB R4, RZ, R16 ;  /* 0x00000010ff04d23e */ /* 0x000fe400000010ff */
[-C--:B------:R-:W-:Y:S02]  /*0cc0*/  ISETP.GE.U32.AND P2, PT, R41, R2.reuse, PT ;  /* 0x000000022900720c */ /* 0x080fe40003f46070 */
[-C--:B------:R-:W-:Y:S02]  /*0cd0*/  ISETP.GE.U32.AND P4, PT, R47, R2.reuse, PT ;  /* 0x000000022f00720c */ /* 0x080fe40003f86070 */
[-C--:B------:R-:W-:Y:S02]  /*0ce0*/  ISETP.GE.U32.AND P6, PT, R43, R2.reuse, PT ;  /* 0x000000022b00720c */ /* 0x080fe40003fc6070 */
[----:B------:R-:W-:Y:S02]  /*0cf0*/  ISETP.GE.U32.AND P5, PT, R45, R2, PT ;  /* 0x000000022d00720c */ /* 0x000fe40003fa6070 */
[----:B------:R-:W-:-:S02]  /*0d00*/  @!P0 IADD3 R47, PT, PT, R0, R3, RZ ;  /* 0x00000003002f8210 */ /* 0x000fc40007ffe0ff */
[----:B------:R-:W-:-:S03]  /*0d10*/  @!P0 F2FP.BF16.F32.PACK_AB R37, RZ, R46 ;  /* 0x0000002eff25823e */ /* 0x000fc600000010ff */
[----:B0-----:R-:W-:Y:S01]  /*0d20*/  @!P0 IMAD.WIDE.U32 R26, R47, 0x2, R26 ;  /* 0x000000022f1a8825 */ /* 0x001fe200078e001a */
[----:B------:R-:W-:-:S04]  /*0d30*/  @!P0 MOV R3, R59 ;  /* 0x0000003b00038202 */ /* 0x000fc80000000f00 */
[----:B------:R0:W-:Y:S01]  /*0d40*/  @!P0 STG.E.U16 desc[UR4][R26.64], R37 ;  /* 0x000000251a008986 */ /* 0x0001e2000c101504 */
[----:B-----5:R-:W-:Y:S01]  /*0d50*/  @!P1 IMAD.U32 R41, R42, 0x10000, RZ ;  /* 0x000100002a299824 */ /* 0x020fe200078e00ff */
[----:B------:R-:W-:Y:S02]  /*0d60*/  ISETP.GE.U32.AND P0, PT, R3, R2, PT ;  /* 0x000000020300720c */ /* 0x000fe40003f06070 */
[----:B----4-:R-:W-:Y:S01]  /*0d70*/  @!P2 SHF.L.U32 R39, R39, 0x10, RZ ;  /* 0x000000102727a819 */ /* 0x010fe200000006ff */
        /* <DEDUP_REMOVED lines=8> */
[----:B------:R-:W-:Y:S02]  /*0e00*/  @!P1 F2FP.BF16.F32.PACK_AB R5, RZ, R33 ;  /* 0x00000021ff05923e */ /* 0x000fe400000010ff */
[----:B------:R-:W-:Y:S02]  /*0e10*/  @!P2 F2FP.BF16.F32.PACK_AB R6, RZ, R12 ;  /* 0x0000000cff06a23e */ /* 0x000fe400000010ff */
[----:B------:R-:W-:-:S05]  /*0e20*/  @!P3 SHF.L.U32 R35, R35, 0x10, RZ ;  /* 0x000000102323b819 */ /* 0x000fca00000006ff */
[----:B--2---:R-:W-:Y:S01]  /*0e30*/  @!P3 FADD.FTZ R30, R35, -R30 ;  /* 0x8000001e231eb221 */ /* 0x004fe20000010000 */
[----:B------:R-:W-:-:S03]  /*0e40*/  @!P4 SHF.L.U32 R34, R34, 0x10, RZ ;  /* 0x000000102222c819 */ /* 0x000fc600000006ff */
[----:B------:R-:W-:-:S04]  /*0e50*/  @!P3 FMUL.FTZ R30, R30, R23 ;  /* 0x000000171e1eb220 */ /* 0x000fc80000410000 */
[----:B------:R-:W-:-:S05]  /*0e60*/  @!P3 FFMA.FTZ R17, R30, R24, R17 ;  /* 0x000000181e11b223 */ /* 0x000fca0000010011 */
[----:B------:R-:W-:Y:S01]  /*0e70*/  @!P3 F2FP.BF16.F32.PACK_AB R7, RZ, R17 ;  /* 0x00000011ff07b23e */ /* 0x000fe200000010ff */
[----:B------:R-:W-:-:S04]  /*0e80*/  @!P4 FADD.FTZ R29, R34, -R29 ;  /* 0x8000001d221dc221 */ /* 0x000fc80000010000 */
[----:B------:R-:W-:-:S04]  /*0e90*/  @!P4 FMUL.FTZ R29, R29, R22 ;  /* 0x000000161d1dc220 */ /* 0x000fc80000410000 */
[----:B------:R-:W-:-:S05]  /*0ea0*/  @!P4 FFMA.FTZ R14, R29, R21, R14 ;  /* 0x000000151d0ec223 */ /* 0x000fca000001000e */
[----:B------:R-:W-:Y:S02]  /*0eb0*/  @!P4 F2FP.BF16.F32.PACK_AB R8, RZ, R14 ;  /* 0x0000000eff08c23e */ /* 0x000fe400000010ff */
[----:B------:R-:W-:-:S05]  /*0ec0*/  @!P6 SHF.L.U32 R16, R31, 0x10, RZ ;  /* 0x000000101f10e819 */ /* 0x000fca00000006ff */
[----:B------:R-:W-:-:S04]  /*0ed0*/  @!P6 FADD.FTZ R16, R16, -R11 ;  /* 0x8000000b1010e221 */ /* 0x000fc80000010000 */
[----:B------:R-:W-:-:S04]  /*0ee0*/  @!P6 FMUL.FTZ R16, R16, R19 ;  /* 0x000000131010e220 */ /* 0x000fc80000410000 */
[----:B------:R-:W-:-:S05]  /*0ef0*/  @!P6 FFMA.FTZ R15, R16, R18, R15 ;  /* 0x00000012100fe223 */ /* 0x000fca000001000f */
[----:B------:R-:W-:Y:S02]  /*0f00*/  @!P6 F2FP.BF16.F32.PACK_AB R9, RZ, R15 ;  /* 0x0000000fff09e23e */ /* 0x000fe400000010ff */
[----:B0-----:R-:W-:-:S05]  /*0f10*/  @!P5 SHF.L.U32 R27, R28, 0x10, RZ ;  /* 0x000000101c1bd819 */ /* 0x001fca00000006ff */
[----:B------:R-:W-:-:S04]  /*0f20*/  @!P5 FADD.FTZ R20, R27, -R20 ;  /* 0x800000141b14d221 */ /* 0x000fc80000010000 */
[----:B---3--:R-:W-:-:S04]  /*0f30*/  @!P5 FMUL.FTZ R13, R20, R13 ;  /* 0x0000000d140dd220 */ /* 0x008fc80000410000 */
[----:B------:R-:W-:-:S05]  /*0f40*/  @!P5 FFMA.FTZ R13, R13, R53, R52 ;  /* 0x000000350d0dd223 */ /* 0x000fca0000010034 */
[----:B------:R-:W-:Y:S01]  /*0f50*/  @!P5 F2FP.BF16.F32.PACK_AB R10, RZ, R13 ;  /* 0x0000000dff0ad23e */ /* 0x000fe200000010ff */
[----:B------:R-:W-:Y:S06]  /*0f60*/  @P0 BRA `(.L_x_23896) ;  /* 0x0000000000300947 */ /* 0x000fec0003800000 */
        /* <DEDUP_REMOVED lines=12> */
.L_x_23896:
[----:B------:R-:W-:-:S13]  /*1030*/  ISETP.GE.U32.AND P0, PT, R3, R2, PT ;  /* 0x000000020300720c */ /* 0x000fda0003f06070 */
[----:B------:R-:W-:Y:S05]  /*1040*/  @P0 BRA `(.L_x_23898) ;  /* 0x0000000000300947 */ /* 0x000fea0003800000 */
[----:B0-----:R-:W0:Y:S01]  /*1050*/  LDC.64 R4, c[0x0][0x388] ;  /* 0x0000e200ff047b82 */ /* 0x001e220000000a00 */
[----:B------:R-:W-:Y:S02]  /*1060*/  IADD3 R11, PT, PT, R0, R3, RZ ;  /* 0x00000003000b7210 */ /* 0x000fe40007ffe0ff */
[----:B------:R-:W-:-:S03]  /*1070*/  IADD3 R3, PT, PT, R3, 0x80, RZ ;  /* 0x0000008003037810 */ /* 0x000fc60007ffe0ff */
[----:B0-----:R-:W-:-:S05]  /*1080*/  IMAD.WIDE.U32 R4, R11, 0x2, R4 ;  /* 0x000000020b047825 */ /* 0x001fca00078e0004 */
[----:B------:R1:W-:Y:S02]  /*1090*/  STG.E.U16 desc[UR4][R4.64], R6 ;  /* 0x0000000604007986 */ /* 0x0003e4000c101504 */
.L_x_23897:
[----:B------:R-:W-:-:S13]  /*10a0*/  ISETP.GE.U32.AND P0, PT, R3, R2, PT ;  /* 0x000000020300720c */ /* 0x000fda0003f06070 */
[----:B------:R-:W-:Y:S05]  /*10b0*/  @P0 BRA `(.L_x_23899) ;  /* 0x0000000000340947 */ /* 0x000fea0003800000 */
[----:B01----:R-:W0:Y:S01]  /*10c0*/  LDC.64 R4, c[0x0][0x388] ;  /* 0x0000e200ff047b82 */ /* 0x003e220000000a00 */
[----:B------:R-:W-:Y:S01]  /*10d0*/  IADD3 R11, PT, PT, R0, R3, RZ ;  /* 0x00000003000b7210 */ /* 0x000fe20007ffe0ff */
[----:B------:R-:W-:-:S04]  /*10e0*/  VIADD R3, R3, 0x80 ;  /* 0x0000008003037836 */ /* 0x000fc80000000000 */
[----:B0-----:R-:W-:-:S05]  /*10f0*/  IMAD.WIDE.U32 R4, R11, 0x2, R4 ;  /* 0x000000020b047825 */ /* 0x001fca00078e0004 */
[----:B------:R1:W-:Y:S02]  /*1100*/  STG.E.U16 desc[UR4][R4.64], R7 ;  /* 0x0000000704007986 */ /* 0x0003e4000c101504 */
.L_x_23898:
        /* <DEDUP_REMOVED lines=8> */
.L_x_23899:
[----:B------:R-:W-:Y:S05]  /*1190*/  BSYNC.RELIABLE B1 ;  /* 0x0000000000017941 */ /* 0x000fea0003800100 */
.L_x_23895:
[----:B------:R-:W-:-:S13]  /*11a0*/  ISETP.GE.U32.AND P0, PT, R3, R2, PT ;  /* 0x000000020300720c */ /* 0x000fda0003f06070 */
[----:B012---:R-:W0:Y:S01]  /*11b0*/  @!P0 LDC.64 R4, c[0x0][0x388] ;  /* 0x0000e200ff048b82 */ /* 0x007e220000000a00 */
[----:B------:R-:W-:Y:S02]  /*11c0*/  @!P0 IADD3 R7, PT, PT, R0, R3, RZ ;  /* 0x0000000300078210 */ /* 0x000fe40007ffe0ff */
[----:B------:R-:W-:-:S03]  /*11d0*/  @!P0 IADD3 R3, PT, PT, R3, 0x80, RZ ;  /* 0x0000008003038810 */ /* 0x000fc60007ffe0ff */
[----:B0-----:R-:W-:-:S05]  /*11e0*/  @!P0 IMAD.WIDE.U32 R4, R7, 0x2, R4 ;  /* 0x0000000207048825 */ /* 0x001fca00078e0004 */
[----:B------:R2:W-:Y:S02]  /*11f0*/  @!P0 STG.E.U16 desc[UR4][R4.64], R9 ;  /* 0x0000000904008986 */ /* 0x0005e4000c101504 */
.L_x_23900:
[----:B------:R-:W-:Y:S05]  /*1200*/  BSYNC.RECONVERGENT B0 ;  /* 0x0000000000007941 */ /* 0x000fea0003800200 */
.L_x_23894:
        /* <DEDUP_REMOVED lines=8> */
.L_x_23893:
        /* <DEDUP_REMOVED lines=15> */
[----:B------:R-:W3:Y:S04]  /*1380*/  LDG.E.64 R2, desc[UR4][R28.64+0x400] ;  /* 0x000400041c027981 */ /* 0x000ee8000c1e1b00 */
[----:B------:R-:W3:Y:S01]  /*1390*/  LDG.E R34, desc[UR4][R12.64+0x600] ;  /* 0x000600040c227981 */ /* 0x000ee2000c1e1900 */
[----:B-1----:R-:W-:-:S03]  /*13a0*/  IMAD.WIDE.U32 R10, R0, 0x4, R10 ;  /* 0x00000004000a7825 */ /* 0x002fc600078e000a */
[----:B------:R-:W3:Y:S01]  /*13b0*/  LDG.E.64 R6, desc[UR4][R28.64+0xc00] ;  /* 0x000c00041c067981 */ /* 0x000ee2000c1e1b00 */
[----:B0-----:R-:W-:-:S04]  /*13c0*/  IMAD.WIDE.U32 R18, R0, 0x4, R18 ;  /* 0x0000000400127825 */ /* 0x001fc800078e0012 */
[C---:B------:R-:W-:Y:S02]  /*13d0*/  IMAD.WIDE.U32 R40, R16.reuse, 0x8, R4 ;  /* 0x0000000810287825 */ /* 0x040fe400078e0004 */
[----:B------:R-:W3:Y:S02]  /*13e0*/  LDG.E.64 R4, desc[UR4][R28.64+0x800] ;  /* 0x000800041c047981 */ /* 0x000ee4000c1e1b00 */
[C---:B------:R-:W-:Y:S02]  /*13f0*/  IMAD.WIDE.U32 R42, R16.reuse, 0x8, R10 ;  /* 0x00000008102a7825 */ /* 0x040fe400078e000a */
[----:B------:R-:W3:Y:S02]  /*1400*/  LDG.E.64 R8, desc[UR4][R40.64] ;  /* 0x0000000428087981 */ /* 0x000ee4000c1e1b00 */
[----:B------:R-:W-:Y:S02]  /*1410*/  IMAD.WIDE.U32 R44, R16, 0x8, R18 ;  /* 0x00000008102c7825 */ /* 0x000fe400078e0012 */
        /* <DEDUP_REMOVED lines=9> */
[----:B------:R1:W3:Y:S04]  /*14b0*/  LDG.E.64 R36, desc[UR4][R42.64+0xc00] ;  /* 0x000c00042a247981 */ /* 0x0002e8000c1e1b00 */
[----:B------:R-:W3:Y:S01]  /*14c0*/  LDG.E.64 R38, desc[UR4][R44.64+0xc00] ;  /* 0x000c00042c267981 */ /* 0x000ee2000c1e1b00 */
[----:B--2---:R-:W-:-:S02]  /*14d0*/  PRMT R35, R33, 0x7632, R35 ;  /* 0x0000763221237816 */ /* 0x004fc40000000023 */
[----:B------:R-:W-:-:S03]  /*14e0*/  SHF.L.U32 R33, R33, 0x10, RZ ;  /* 0x0000001021217819 */ /* 0x000fc600000006ff */
[----:B0-----:R-:W-:Y:S01]  /*14f0*/  IMAD.U32 R40, R35, 0x10000, RZ ;  /* 0x0001000023287824 */ /* 0x001fe200078e00ff */
[----:B----4-:R-:W-:Y:S01]  /*1500*/  SHF.L.U32 R35, R32, 0x10, RZ ;  /* 0x0000001020237819 */ /* 0x010fe200000006ff */
[----:B-----5:R-:W-:Y:S02]  /*1510*/  FADD.FTZ R33, -R14, R33 ;  /* 0x000000210e217221 */ /* 0x020fe40000010100 */
[----:B------:R-:W-:Y:S02]  /*1520*/  FADD.FTZ R40, -R15, R40 ;  /* 0x000000280f287221 */ /* 0x000fe40000010100 */
[----:B------:R-:W0:Y:S01]  /*1530*/  LDC.64 R14, c[0x0][0x388] ;  /* 0x0000e200ff0e7b82 */ /* 0x000e220000000a00 */
[----:B---3--:R-:W-:Y:S01]  /*1540*/  FADD.FTZ R35, -R2, R35 ;  /* 0x0000002302237221 */ /* 0x008fe20000010100 */
[----:B------:R-:W-:Y:S02]  /*1550*/  PRMT R32, R32, 0x7632, R32 ;  /* 0x0000763220207816 */ /* 0x000fe40000000020 */
[----:B------:R-:W-:-:S02]  /*1560*/  PRMT R2, R17, 0x7632, R2 ;  /* 0x0000763211027816 */ /* 0x000fc40000000002 */
[C---:B------:R-:W-:Y:S02]  /*1570*/  PRMT R41, R34.reuse, 0x7632, R41 ;  /* 0x0000763222297816 */ /* 0x040fe40000000029 */
[----:B-1----:R-:W-:Y:S02]  /*1580*/  SHF.L.U32 R43, R34, 0x10, RZ ;  /* 0x00000010222b7819 */ /* 0x002fe400000006ff */
[----:B------:R-:W-:Y:S02]  /*1590*/  SHF.L.U32 R32, R32, 0x10, RZ ;  /* 0x0000001020207819 */ /* 0x000fe400000006ff */
[----:B------:R-:W-:Y:S02]  /*15a0*/  SHF.L.U32 R17, R17, 0x10, RZ ;  /* 0x0000001011117819 */ /* 0x000fe400000006ff */
[----:B------:R-:W-:Y:S02]  /*15b0*/  SHF.L.U32 R2, R2, 0x10, RZ ;  /* 0x0000001002027819 */ /* 0x000fe400000006ff */
[----:B------:R-:W-:Y:S01]  /*15c0*/  SHF.L.U32 R34, R41, 0x10, RZ ;  /* 0x0000001029227819 */ /* 0x000fe200000006ff */
        /* <DEDUP_REMOVED lines=16> */
[----:B------:R-:W-:-:S04]  /*16d0*/  IMAD.WIDE.U32 R14, R16, 0x4, R14 ;  /* 0x00000004100e7825 */ /* 0x000fc800078e000e */
[----:B------:R-:W-:Y:S01]  /*16e0*/  FFMA.FTZ R24, R26, R35, R24 ;  /* 0x000000231a187223 */ /* 0x000fe20000010018 */
[----:B------:R-:W-:Y:S01]  /*16f0*/  FFMA.FTZ R25, R27, R32, R25 ;  /* 0x000000201b197223 */ /* 0x000fe20000010019 */
[----:B------:R-:W-:Y:S01]  /*1700*/  F2FP.BF16.F32.PACK_AB R21, R21, R20 ;  /* 0x000000141515723e */ /* 0x000fe200000010ff */
[----:B------:R-:W-:Y:S01]  /*1710*/  FFMA.FTZ R17, R30, R17, R28 ;  /* 0x000000111e117223 */ /* 0x000fe2000001001c */
[----:B------:R-:W-:Y:S02]  /*1720*/  FFMA.FTZ R2, R31, R2, R29 ;  /* 0x000000021f027223 */ /* 0x000fe4000001001d */
[----:B------:R-:W-:Y:S01]  /*1730*/  F2FP.BF16.F32.PACK_AB R25, R25, R24 ;  /* 0x000000181919723e */ /* 0x000fe200000010ff */
[----:B------:R-:W-:Y:S01]  /*1740*/  FFMA.FTZ R36, R38, R43, R36 ;  /* 0x0000002b26247223 */ /* 0x000fe20000010024 */
[----:B------:R-:W-:Y:S01]  /*1750*/  FFMA.FTZ R37, R39, R34, R37 ;  /* 0x0000002227257223 */ /* 0x000fe20000010025 */
[----:B------:R-:W-:-:S04]  /*1760*/  F2FP.BF16.F32.PACK_AB R17, R2, R17 ;  /* 0x000000110211723e */ /* 0x000fc800000010ff */
[----:B------:R-:W-:Y:S01]  /*1770*/  F2FP.BF16.F32.PACK_AB R37, R37, R36 ;  /* 0x000000242525723e */ /* 0x000fe200000010ff */
[----:B------:R-:W-:Y:S04]  /*1780*/  STG.E desc[UR4][R14.64], R21 ;  /* 0x000000150e007986 */ /* 0x000fe8000c101904 */
[----:B------:R-:W-:Y:S04]  /*1790*/  STG.E desc[UR4][R14.64+0x200], R25 ;  /* 0x000200190e007986 */ /* 0x000fe8000c101904 */
[----:B------:R-:W-:Y:S04]  /*17a0*/  STG.E desc[UR4][R14.64+0x400], R17 ;  /* 0x000400110e007986 */ /* 0x000fe8000c101904 */
[----:B------:R-:W-:Y:S01]  /*17b0*/  STG.E desc[UR4][R14.64+0x600], R37 ;  /* 0x000600250e007986 */ /* 0x000fe2000c101904 */
[----:B------:R-:W-:Y:S05]  /*17c0*/  EXIT ;  /* 0x000000000000794d */ /* 0x000fea0003800000 */
.L_x_23901:
        /* <DEDUP_REMOVED lines=11> */
.L_x_27517:


//--------------------- .text._ZN2at6native29vectorized_elementwise_kernelILi4EZZZNS0_49_GLOBAL__N__b919a28f_16_Normalization_cu_5c38458722batch_norm_elementwiseERKNS_6TensorES5_RKSt8optionalIS3_ES9_S5_S5_ENKUlvE0_clEvENKUlvE1_clEvEUlN3c108BFloat16EffffE_St5arrayIPcLm6EEEEviT0_T1_ --------------------------
	.section	.text._ZN2at6native29vectorized_elementwise_kernelILi4EZZZNS0_49_GLOBAL__N__b919a28f_16_Normalization_cu_5c38458722batch_norm_elementwiseERKNS_6TensorES5_RKSt8optionalIS3_ES9_S5_S5_ENKUlvE0_clEvENKUlvE1_clEvEUlN3c108BFloat16EffffE_St5arrayIPcLm6EEEEviT0_T1_,"ax",@progbits
	.align	128
        .global         _ZN2at6native29vectorized_elementwise_kernelILi4EZZZNS0_49_GLOBAL__N__b919a28f_16_Normalization_cu_5c38458722batch_norm_elementwiseERKNS_6TensorES5_RKSt8optionalIS3_ES9_S5_S5_ENKUlvE0_clEvENKUlvE1_clEvEUlN3c108BFloat16EffffE_St5arrayIPcLm6EEEEviT0_T1_
        .type           _ZN2at6native29vectorized_elementwise_kernelILi4EZZZNS0_49_GLOBAL__N__b919a28f_16_Normalization_cu_5c38458722batch_norm_elementwiseERKNS_6TensorES5_RKSt8optionalIS3_ES9_S5_S5_ENKUlvE0_clEvENKUlvE1_clEvEUlN3c108BFloat16EffffE_St5arrayIPcLm6EEEEviT0_T1_,@function
        .size           _ZN2at6native29vectorized_elementwise_kernelILi4EZZZNS0_49_GLOBAL__N__b919a28f_16_Normalization_cu_5c38458722batch_norm_elementwiseERKNS_6TensorES5_RKSt8optionalIS3_ES9_S5_S5_ENKUlvE0_clEvENKUlvE1_clEvEUlN3c108BFloat16EffffE_St5arrayIPcLm6EEEEviT0_T1_,(.L_x_27518 - _ZN2at6native29vectorized_elementwise_kernelILi4EZZZNS0_49_GLOBAL__N__b919a28f_16_Normalization_cu_5c38458722batch_norm_elementwiseERKNS_6TensorES5_RKSt8optionalIS3_ES9_S5_S5_ENKUlvE0_clEvENKUlvE1_clEvEUlN3c108BFloat16EffffE_St5arrayIPcLm6EEEEviT0_T1_)
        .other          _ZN2at6native29vectorized_elementwise_kernelILi4EZZZNS0_49_GLOBAL__N__b919a28f_16_Normalization_cu_5c38458722batch_norm_elementwiseERKNS_6TensorES5_RKSt8optionalIS3_ES9_S5_S5_ENKUlvE0_clEvENKUlvE1_clEvEUlN3c108BFloat16EffffE_St5arrayIPcLm6EEEEviT0_T1_,@"STO_CUDA_ENTRY STV_DEFAULT"
_ZN2at6native29vectorized_elementwise_kernelILi4EZZZNS0_49_GLOBAL__N__b919a28f_16_Normalization_cu_5c38458722batch_norm_elementwiseERKNS_6TensorES5_RKSt8optionalIS3_ES9_S5_S5_ENKUlvE0_clEvENKUlvE1_clEvEUlN3c108BFloat16EffffE_St5arrayIPcLm6EEEEviT0_T1_:
.text._ZN2at6native29vectorized_elementwise_kernelILi4EZZZNS0_49_GLOBAL__N__b919a28f_16_Normalization_cu_5c38458722batch_norm_elementwiseERKNS_6TensorES5_RKSt8optionalIS3_ES9_S5_S5_ENKUlvE0_clEvENKUlvE1_clEvEUlN3c108BFloat16EffffE_St5arrayIPcLm6EEEEviT0_T1_:
        /* <DEDUP_REMOVED lines=259> */
.L_x_23905:
[----:B------:R-:W-:-:S13]  /*1030*/  ISETP.GE.U32.AND P0, PT, R3, R2, PT ;  /* 0x000000020300720c */ /* 0x000fda0003f06070 */
[----:B------:R-:W-:Y:S05]  /*1040*/  @P0 BRA `(.L_x_23907) ;  /* 0x0000000000300947 */ /* 0x000fea0003800000 */
[----:B0-----:R-:W0:Y:S01]  /*1050*/  LDC.64 R4, c[0x0][0x388] ;  /* 0x0000e200ff047b82 */ /* 0x001e220000000a00 */
[----:B------:R-:W-:Y:S02]  /*1060*/  IADD3 R11, PT, PT, R0, R3, RZ ;  /* 0x00000003000b7210 */ /* 0x000fe40007ffe0ff */
[----:B------:R-:W-:-:S03]  /*1070*/  IADD3 R3, PT, PT, R3, 0x80, RZ ;  /* 0x0000008003037810 */ /* 0x000fc60007ffe0ff */
[----:B0-----:R-:W-:-:S05]  /*1080*/  IMAD.WIDE.U32 R4, R11, 0x2, R4 ;  /* 0x000000020b047825 */ /* 0x001fca00078e0004 */
[----:B------:R1:W-:Y:S02]  /*1090*/  STG.E.U16 desc[UR4][R4.64], R6 ;  /* 0x0000000604007986 */ /* 0x0003e4000c101504 */
.L_x_23906:
[----:B------:R-:W-:-:S13]  /*10a0*/  ISETP.GE.U32.AND P0, PT, R3, R2, PT ;  /* 0x000000020300720c */ /* 0x000fda0003f06070 */
[----:B------:R-:W-:Y:S05]  /*10b0*/  @P0 BRA `(.L_x_23908) ;  /* 0x0000000000340947 */ /* 0x000fea0003800000 */
[----:B01----:R-:W0:Y:S01]  /*10c0*/  LDC.64 R4, c[0x0][0x388] ;  /* 0x0000e200ff047b82 */ /* 0x003e220000000a00 */
[----:B------:R-:W-:Y:S01]  /*10d0*/  IADD3 R11, PT, PT, R0, R3, RZ ;  /* 0x00000003000b7210 */ /* 0x000fe20007ffe0ff */
[----:B------:R-:W-:-:S04]  /*10e0*/  VIADD R3, R3, 0x80 ;  /* 0x0000008003037836 */ /* 0x000fc80000000000 */
[----:B0-----:R-:W-:-:S05]  /*10f0*/  IMAD.WIDE.U32 R4, R11, 0x2, R4 ;  /* 0x000000020b047825 */ /* 0x001fca00078e0004 */
[----:B------:R1:W-:Y:S02]  /*1100*/  STG.E.U16 desc[UR4][R4.64], R7 ;  /* 0x0000000704007986 */ /* 0x0003e4000c101504 */
.L_x_23907:
        /* <DEDUP_REMOVED lines=8> */
.L_x_23908:
[----:B------:R-:W-:Y:S05]  /*1190*/  BSYNC.RELIABLE B1 ;  /* 0x0000000000017941 */ /* 0x000fea0003800100 */
.L_x_23904:
[----:B------:R-:W-:-:S13]  /*11a0*/  ISETP.GE.U32.AND P0, PT, R3, R2, PT ;  /* 0x000000020300720c */ /* 0x000fda0003f06070 */
[----:B012---:R-:W0:Y:S01]  /*11b0*/  @!P0 LDC.64 R4, c[0x0][0x388] ;  /* 0x0000e200ff048b82 */ /* 0x007e220000000a00 */
[----:B------:R-:W-:Y:S02]  /*11c0*/  @!P0 IADD3 R7, PT, PT, R0, R3, RZ ;  /* 0x0000000300078210 */ /* 0x000fe40007ffe0ff */
[----:B------:R-:W-:-:S03]  /*11d0*/  @!P0 IADD3 R3, PT, PT, R3, 0x80, RZ ;  /* 0x0000008003038810 */ /* 0x000fc60007ffe0ff */
[----:B0-----:R-:W-:-:S05]  /*11e0*/  @!P0 IMAD.WIDE.U32 R4, R7, 0x2, R4 ;  /* 0x0000000207048825 */ /* 0x001fca00078e0004 */
[----:B------:R2:W-:Y:S02]  /*11f0*/  @!P0 STG.E.U16 desc[UR4][R4.64], R9 ;  /* 0x0000000904008986 */ /* 0x0005e4000c101504 */
.L_x_23909:
[----:B------:R-:W-:Y:S05]  /*1200*/  BSYNC.RECONVERGENT B0 ;  /* 0x0000000000007941 */ /* 0x000fea0003800200 */
.L_x_23903:
        /* <DEDUP_REMOVED lines=8> */
.L_x_23902:
        /* <DEDUP_REMOVED lines=10> */
[----:B---3--:R-:W-:-:S04]  /*1330*/  IMAD.WIDE.U32 R4, R0, 0x4, R8 ;  /* 0x0000000400047825 */ /* 0x008fc800078e0008 */
[----:B------:R-:W-:Y:S01]  /*1340*/  IMAD.WIDE.U32 R44, R2, 0x10, R6 ;  /* 0x00000010022c7825 */ /* 0x000fe200078e0006 */
[----:B------:R-:W3:Y:S03]  /*1350*/  LDG.E.64 R38, desc[UR4][R38.64+0x400] ;  /* 0x0004000426267981 */ /* 0x000ee6000c1e1b00 */
        /* <DEDUP_REMOVED lines=8> */
[----:B------:R-:W-:-:S02]  /*13e0*/  IMAD.WIDE.U32 R46, R2, 0x10, R8 ;  /* 0x00000010022e7825 */ /* 0x000fc400078e0008 */
[----:B------:R-:W5:Y:S04]  /*13f0*/  LDG.E.128 R8, desc[UR4][R42.64] ;  /* 0x000000042a087981 */ /* 0x000f68000c1e1d00 */
[----:B------:R-:W5:Y:S04]  /*1400*/  LDG.E.128 R24, desc[UR4][R46.64] ;  /* 0x000000042e187981 */ /* 0x000f68000c1e1d00 */
[----:B------:R-:W5:Y:S04]  /*1410*/  LDG.E.128 R4, desc[UR4][R42.64+0x800] ;  /* 0x000800042a047981 */ /* 0x000f68000c1e1d00 */
[----:B------:R-:W5:Y:S01]  /*1420*/  LDG.E.128 R12, desc[UR4][R46.64+0x800] ;  /* 0x000800042e0c7981 */ /* 0x000f62000c1e1d00 */
[----:B--2---:R-:W-:-:S02]  /*1430*/  PRMT R3, R36, 0x7632, R3 ;  /* 0x0000763224037816 */ /* 0x004fc40000000003 */
[----:B------:R-:W-:Y:S02]  /*1440*/  SHF.L.U32 R49, R36, 0x10, RZ ;  /* 0x0000001024317819 */ /* 0x000fe400000006ff */
[C---:B------:R-:W-:Y:S01]  /*1450*/  PRMT R36, R37.reuse, 0x7632, R36 ;  /* 0x0000763225247816 */ /* 0x040fe20000000024 */
[----:B------:R-:W-:Y:S01]  /*1460*/  IMAD.U32 R37, R37, 0x10000, RZ ;  /* 0x0001000025257824 */ /* 0x000fe200078e00ff */
[----:B------:R-:W-:Y:S02]  /*1470*/  SHF.L.U32 R48, R3, 0x10, RZ ;  /* 0x0000001003307819 */ /* 0x000fe400000006ff */
[----:B------:R-:W-:Y:S01]  /*1480*/  SHF.L.U32 R50, R36, 0x10, RZ ;  /* 0x0000001024327819 */ /* 0x000fe200000006ff */
[----:B----4-:R-:W-:Y:S02]  /*1490*/  FADD.FTZ R3, -R34, R37 ;  /* 0x0000002522037221 */ /* 0x010fe40000010100 */
[----:B------:R-:W-:Y:S01]  /*14a0*/  FADD.FTZ R48, -R33, R48 ;  /* 0x0000003021307221 */ /* 0x000fe20000010100 */
[----:B------:R-:W0:Y:S01]  /*14b0*/  LDC.64 R36, c[0x0][0x388] ;  /* 0x0000e200ff247b82 */ /* 0x000e220000000a00 */
[----:B------:R-:W-:Y:S01]  /*14c0*/  FADD.FTZ R49, -R32, R49 ;  /* 0x0000003120317221 */ /* 0x000fe20000010100 */
[----:B---3--:R-:W-:Y:S01]  /*14d0*/  FMUL.FTZ R3, R30, R3 ;  /* 0x000000031e037220 */ /* 0x008fe20000410000 */
[----:B------:R-:W-:-:S02]  /*14e0*/  FMUL.FTZ R48, R29, R48 ;  /* 0x000000301d307220 */ /* 0x000fc40000410000 */
[----:B------:R-:W-:Y:S01]  /*14f0*/  FMUL.FTZ R49, R28, R49 ;  /* 0x000000311c317220 */ /* 0x000fe20000410000 */
[----:B------:R-:W-:Y:S01]  /*1500*/  SHF.L.U32 R29, R38, 0x10, RZ ;  /* 0x00000010261d7819 */ /* 0x000fe200000006ff */
[----:B-----5:R-:W-:Y:S01]  /*1510*/  FFMA.FTZ R10, R26, R3, R10 ;  /* 0x000000031a0a7223 */ /* 0x020fe2000001000a */
[----:B------:R-:W-:Y:S01]  /*1520*/  FFMA.FTZ R25, R25, R48, R9 ;  /* 0x0000003019197223 */ /* 0x000fe20000010009 */
[----:B------:R-:W-:Y:S02]  /*1530*/  PRMT R3, R38, 0x7632, R3 ;  /* 0x0000763226037816 */ /* 0x000fe40000000003 */
[----:B------:R-:W-:Y:S01]  /*1540*/  PRMT R9, R39, 0x7632, R9 ;  /* 0x0000763227097816 */ /* 0x000fe20000000009 */
[----:B------:R-:W-:Y:S01]  /*1550*/  FFMA.FTZ R8, R24, R49, R8 ;  /* 0x0000003118087223 */ /* 0x000fe20000010008 */
[----:B------:R-:W-:Y:S02]  /*1560*/  SHF.L.U32 R24, R3, 0x10, RZ ;  /* 0x0000001003187819 */ /* 0x000fe400000006ff */
[----:B------:R-:W-:-:S02]  /*1570*/  SHF.L.U32 R39, R39, 0x10, RZ ;  /* 0x0000001027277819 */ /* 0x000fc400000006ff */
        /* <DEDUP_REMOVED lines=17> */
[----:B------:R-:W-:Y:S01]  /*1690*/  IMAD.WIDE.U32 R36, R2, 0x8, R36 ;  /* 0x0000000802247825 */ /* 0x000fe200078e0024 */
[----:B------:R-:W-:Y:S02]  /*16a0*/  F2FP.BF16.F32.PACK_AB R4, R5, R4 ;  /* 0x000000040504723e */ /* 0x000fe400000010ff */
[----:B------:R-:W-:Y:S02]  /*16b0*/  F2FP.BF16.F32.PACK_AB R8, R25, R8 ;  /* 0x000000081908723e */ /* 0x000fe400000010ff */
[----:B------:R-:W-:-:S02]  /*16c0*/  F2FP.BF16.F32.PACK_AB R9, R11, R10 ;  /* 0x0000000a0b09723e */ /* 0x000fc400000010ff */
[----:B------:R-:W-:-:S03]  /*16d0*/  F2FP.BF16.F32.PACK_AB R5, R7, R6 ;  /* 0x000000060705723e */ /* 0x000fc600000010ff */
[----:B------:R-:W-:Y:S04]  /*16e0*/  STG.E.64 desc[UR4][R36.64], R8 ;  /* 0x0000000824007986 */ /* 0x000fe8000c101b04 */
[----:B------:R-:W-:Y:S01]  /*16f0*/  STG.E.64 desc[UR4][R36.64+0x400], R4 ;  /* 0x0004000424007986 */ /* 0x000fe2000c101b04 */
[----:B------:R-:W-:Y:S05]  /*1700*/  EXIT ;  /* 0x000000000000794d */ /* 0x000fea0003800000 */
.L_x_23910:
        /* <DEDUP_REMOVED lines=15> */
.L_x_27518:


//--------------------- .text._ZN2at6native29vectorized_elementwise_kernelILi8EZZZNS0_49_GLOBAL__N__b919a28f_16_Normalization_cu_5c38458722batch_norm_elementwiseERKNS_6TensorES5_RKSt8optionalIS3_ES9_S5_S5_ENKUlvE0_clEvENKUlvE1_clEvEUlN3c108BFloat16EffffE_St5arrayIPcLm6EEEEviT0_T1_ --------------------------
	.section	.text._ZN2at6native29vectorized_elementwise_kernelILi8EZZZNS0_49_GLOBAL__N__b919a28f_16_Normalization_cu_5c38458722batch_norm_elementwiseERKNS_6TensorES5_RKSt8optionalIS3_ES9_S5_S5_ENKUlvE0_clEvENKUlvE1_clEvEUlN3c108BFloat16EffffE_St5arrayIPcLm6EEEEviT0_T1_,"ax",@progbits
	.align	128
        .global         _ZN2at6native29vectorized_elementwise_kernelILi8EZZZNS0_49_GLOBAL__N__b919a28f_16_Normalization_cu_5c38458722batch_norm_elementwiseERKNS_6TensorES5_RKSt8optionalIS3_ES9_S5_S5_ENKUlvE0_clEvENKUlvE1_clEvEUlN3c108BFloat16EffffE_St5arrayIPcLm6EEEEviT0_T1_
        .type           _ZN2at6native29vectorized_elementwise_kernelILi8EZZZNS0_49_GLOBAL__N__b919a28f_16_Normalization_cu_5c38458722batch_norm_elementwiseERKNS_6TensorES5_RKSt8optionalIS3_ES9_S5_S5_ENKUlvE0_clEvENKUlvE1_clEvEUlN3c108BFloat16EffffE_St5arrayIPcLm6EEEEviT0_T1_,@function
        .size           _ZN2at6native29vectorized_elementwise_kernelILi8EZZZNS0_49_GLOBAL__N__b919a28f_16_Normalization_cu_5c38458722batch_norm_elementwiseERKNS_6TensorES5_RKSt8optionalIS3_ES9_S5_S5_ENKUlvE0_clEvENKUlvE1_clEvEUlN3c108BFloat16EffffE_St5arrayIPcLm6EEEEviT0_T1_,(.L_x_27519 - _ZN2at6native29vectorized_elementwise_kernelILi8EZZZNS0_49_GLOBAL__N__b919a28f_16_Normalization_cu_5c38458722batch_norm_elementwiseERKNS_6TensorES5_RKSt8optionalIS3_ES9_S5_S5_ENKUlvE0_clEvENKUlvE1_clEvEUlN3c108BFloat16EffffE_St5arrayIPcLm6EEEEviT0_T1_)
        .other          _ZN2at6native29vectorized_elementwise_kernelILi8EZZZNS0_49_GLOBAL__N__b919a28f_16_Normalization_cu_5c38458722batch_norm_elementwiseERKNS_6TensorES5_RKSt8optionalIS3_ES9_S5_S5_ENKUlvE0_clEvENKUlvE1_clEvEUlN3c108BFloat16EffffE_St5arrayIPcLm6EEEEviT0_T1_,@"STO_CUDA_ENTRY STV_DEFAULT"
_ZN2at6native29vectorized_elementwise_kernelILi8EZZZNS0_49_GLOBAL__N__b919a28f_16_Normalization_cu_5c38458722batch_norm_elementwiseERKNS_6TensorES5_RKSt8optionalIS3_ES9_S5_S5_ENKUlvE0_clEvENKUlvE1_clEvEUlN3c108BFloat16EffffE_St5arrayIPcLm6EEEEviT0_T1_:
.text._ZN2at6native29vectorized_elementwise_kernelILi8EZZZNS0_49_GLOBAL__N__b919a28f_16_Normalization_cu_5c38458722batch_norm_elementwiseERKNS_6TensorES5_RKSt8optionalIS3_ES9_S5_S5_ENKUlvE0_clEvENKUlvE1_clEvEUlN3c108BFloat16EffffE_St5arrayIPcLm6EEEEviT0_T1_:
        /* <DEDUP_REMOVED lines=259> */
.L_x_23914:
[----:B------:R-:W-:-:S13]  /*1030*/  ISETP.GE.U32.AND P0, PT, R3, R2, PT ;  /* 0x000000020300720c */ /* 0x000fda0003f06070 */
[----:B------:R-:W-:Y:S05]  /*1040*/  @P0 BRA `(.L_x_23916) ;  /* 0x0000000000300947 */ /* 0x000fea0003800000 */
[----:B0-----:R-:W0:Y:S01]  /*1050*/  LDC.64 R4, c[0x0][0x388] ;  /* 0x0000e200ff047b82 */ /* 0x001e220000000a00 */
[----:B------:R-:W-:Y:S02]  /*1060*/  IADD3 R11, PT, PT, R0, R3, RZ ;  /* 0x00000003000b7210 */ /* 0x000fe40007ffe0ff */
[----:B------:R-:W-:-:S03]  /*1070*/  IADD3 R3, PT, PT, R3, 0x80, RZ ;  /* 0x0000008003037810 */ /* 0x000fc60007ffe0ff */
[----:B0-----:R-:W-:-:S05]  /*1080*/  IMAD.WIDE.U32 R4, R11, 0x2, R4 ;  /* 0x000000020b047825 */ /* 0x001fca00078e0004 */
[----:B------:R1:W-:Y:S02]  /*1090*/  STG.E.U16 desc[UR4][R4.64], R6 ;  /* 0x0000000604007986 */ /* 0x0003e4000c101504 */
.L_x_23915:
[----:B------:R-:W-:-:S13]  /*10a0*/  ISETP.GE.U32.AND P0, PT, R3, R2, PT ;  /* 0x000000020300720c */ /* 0x000fda0003f06070 */
[----:B------:R-:W-:Y:S05]  /*10b0*/  @P0 BRA `(.L_x_23917) ;  /* 0x0000000000340947 */ /* 0x000fea0003800000 */
[----:B01----:R-:W0:Y:S01]  /*10c0*/  LDC.64 R4, c[0x0][0x388] ;  /* 0x0000e200ff047b82 */ /* 0x003e220000000a00 */
[----:B------:R-:W-:Y:S01]  /*10d0*/  IADD3 R11, PT, PT, R0, R3, RZ ;  /* 0x00000003000b7210 */ /* 0x000fe20007ffe0ff */
[----:B------:R-:W-:-:S04]  /*10e0*/  VIADD R3, R3, 0x80 ;  /* 0x0000008003037836 */ /* 0x000fc80000000000 */
[----:B0-----:R-:W-:-:S05]  /*10f0*/  IMAD.WIDE.U32 R4, R11, 0x2, R4 ;  /* 0x000000020b047825 */ /* 0x001fca00078e0004 */
[----:B------:R1:W-:Y:S02]  /*1100*/  STG.E.U16 desc[UR4][R4.64], R7 ;  /* 0x0000000704007986 */ /* 0x0003e4000c101504 */
.L_x_23916:
        /* <DEDUP_REMOVED lines=8> */
.L_x_23917:
[----:B------:R-:W-:Y:S05]  /*1190*/  BSYNC.RELIABLE B1 ;  /* 0x0000000000017941 */ /* 0x000fea0003800100 */
.L_x_23913:
[----:B------:R-:W-:-:S13]  /*11a0*/  ISETP.GE.U32.AND P0, PT, R3, R2, PT ;  /* 0x000000020300720c */ /* 0x000fda0003f06070 */
[----:B012---:R-:W0:Y:S01]  /*11b0*/  @!P0 LDC.64 R4, c[0x0][0x388] ;  /* 0x0000e200ff048b82 */ /* 0x007e220000000a00 */
[----:B------:R-:W-:Y:S02]  /*11c0*/  @!P0 IADD3 R7, PT, PT, R0, R3, RZ ;  /* 0x0000000300078210 */ /* 0x000fe40007ffe0ff */
[----:B------:R-:W-:-:S03]  /*11d0*/  @!P0 IADD3 R3, PT, PT, R3, 0x80, RZ ;  /* 0x0000008003038810 */ /* 0x000fc60007ffe0ff */
[----:B0-----:R-:W-:-:S05]  /*11e0*/  @!P0 IMAD.WIDE.U32 R4, R7, 0x2, R4 ;  /* 0x0000000207048825 */ /* 0x001fca00078e0004 */
[----:B------:R2:W-:Y:S02]  /*11f0*/  @!P0 STG.E.U16 desc[UR4][R4.64], R9 ;  /* 0x0000000904008986 */ /* 0x0005e4000c101504 */
.L_x_23918:
[----:B------:R-:W-:Y:S05]  /*1200*/  BSYNC.RECONVERGENT B0 ;  /* 0x0000000000007941 */ /* 0x000fea0003800200 */
.L_x_23912:
        /* <DEDUP_REMOVED lines=8> */
.L_x_23911:
        /* <DEDUP_REMOVED lines=9> */
[----:B------:R-:W2:Y:S03]  /*1320*/  LDG.E.128 R36, desc[UR4][R36.64] ;  /* 0x0000000424247981 */ /* 0x000ea6000c1e1d00 */
[----:B------:R-:W-:-:S04]  /*1330*/  IMAD.WIDE.U32 R28, R2, 0x20, R4 ;  /* 0x00000020021c7825 */ /* 0x000fc800078e0004 */
[----:B---3--:R-:W-:Y:S02]  /*1340*/  IMAD.WIDE.U32 R4, R0, 0x4, R6 ;  /* 0x0000000400047825 */ /* 0x008fe400078e0006 */
[----:B------:R-:W3:Y:S02]  /*1350*/  LDG.E.ENL2.256 R28, R32, desc[UR4][R28.64] ;  /* 0xfe0000041c20797e */ /* 0x000ee4000812191c */
[----:B------:R-:W-:-:S04]  /*1360*/  IMAD.WIDE.U32 R20, R2, 0x20, R4 ;  /* 0x0000002002147825 */ /* 0x000fc800078e0004 */
[C---:B-1----:R-:W-:Y:S02]  /*1370*/  IMAD.WIDE.U32 R4, R0.reuse, 0x4, R8 ;  /* 0x0000000400047825 */ /* 0x042fe400078e0008 */
[----:B------:R-:W4:Y:S02]  /*1380*/  LDG.E.ENL2.256 R20, R24, desc[UR4][R20.64] ;  /* 0xfe0000041418797e */ /* 0x000f240008121914 */
[----:B0-----:R-:W-:-:S04]  /*1390*/  IMAD.WIDE.U32 R6, R0, 0x4, R12 ;  /* 0x0000000400067825 */ /* 0x001fc800078e000c */
[----:B------:R-:W-:-:S04]  /*13a0*/  IMAD.WIDE.U32 R4, R2, 0x20, R4 ;  /* 0x0000002002047825 */ /* 0x000fc800078e0004 */
[----:B------:R-:W-:Y:S02]  /*13b0*/  IMAD.WIDE.U32 R12, R2, 0x20, R6 ;  /* 0x00000020020c7825 */ /* 0x000fe400078e0006 */
[----:B------:R-:W5:Y:S04]  /*13c0*/  LDG.E.ENL2.256 R4, R8, desc[UR4][R4.64] ;  /* 0xfe0000040408797e */ /* 0x000f680008121904 */
[----:B------:R-:W5:Y:S01]  /*13d0*/  LDG.E.ENL2.256 R12, R16, desc[UR4][R12.64] ;  /* 0xfe0000040c10797e */ /* 0x000f62000812190c */
[C---:B--2---:R-:W-:Y:S01]  /*13e0*/  PRMT R40, R38.reuse, 0x7632, R40 ;  /* 0x0000763226287816 */ /* 0x044fe20000000028 */
[----:B------:R-:W-:Y:S01]  /*13f0*/  IMAD.U32 R45, R38, 0x10000, RZ ;  /* 0x00010000262d7824 */ /* 0x000fe200078e00ff */
[----:B------:R-:W-:Y:S02]  /*1400*/  SHF.L.U32 R41, R36, 0x10, RZ ;  /* 0x0000001024297819 */ /* 0x000fe400000006ff */
[----:B------:R-:W-:-:S02]  /*1410*/  SHF.L.U32 R43, R37, 0x10, RZ ;  /* 0x00000010252b7819 */ /* 0x000fc400000006ff */
[----:B------:R-:W-:Y:S02]  /*1420*/  PRMT R38, R37, 0x7632, R38 ;  /* 0x0000763225267816 */ /* 0x000fe40000000026 */
[----:B------:R-:W-:Y:S02]  /*1430*/  PRMT R42, R36, 0x7632, R42 ;  /* 0x00007632242a7816 */ /* 0x000fe4000000002a */
[----:B------:R-:W0:Y:S01]  /*1440*/  LDC.64 R36, c[0x0][0x388] ;  /* 0x0000e200ff247b82 */ /* 0x000e220000000a00 */
[C---:B------:R-:W-:Y:S01]  /*1450*/  PRMT R3, R39.reuse, 0x7632, R3 ;  /* 0x0000763227037816 */ /* 0x040fe20000000003 */
[----:B---3--:R-:W-:Y:S01]  /*1460*/  FADD.FTZ R45, -R28, R45 ;  /* 0x0000002d1c2d7221 */ /* 0x008fe20000010100 */
[----:B------:R-:W-:Y:S02]  /*1470*/  SHF.L.U32 R39, R39, 0x10, RZ ;  /* 0x0000001027277819 */ /* 0x000fe400000006ff */
[----:B------:R-:W-:Y:S02]  /*1480*/  SHF.L.U32 R28, R3, 0x10, RZ ;  /* 0x00000010031c7819 */ /* 0x000fe400000006ff */
[----:B------:R-:W-:-:S02]  /*1490*/  SHF.L.U32 R40, R40, 0x10, RZ ;  /* 0x0000001028287819 */ /* 0x000fc400000006ff */
[----:B------:R-:W-:Y:S02]  /*14a0*/  SHF.L.U32 R42, R42, 0x10, RZ ;  /* 0x000000102a2a7819 */ /* 0x000fe400000006ff */
[----:B------:R-:W-:Y:S01]  /*14b0*/  SHF.L.U32 R38, R38, 0x10, RZ ;  /* 0x0000001026267819 */ /* 0x000fe200000006ff */
        /* <DEDUP_REMOVED lines=18> */
[----:B0-----:R-:W-:-:S04]  /*15e0*/  IMAD.WIDE.U32 R36, R0, 0x2, R36 ;  /* 0x0000000200247825 */ /* 0x001fc800078e0024 */
[----:B------:R-:W-:Y:S01]  /*15f0*/  FFMA.FTZ R5, R13, R40, R5 ;  /* 0x000000280d057223 */ /* 0x000fe20000010005 */
[----:B------:R-:W-:Y:S01]  /*1600*/  FFMA.FTZ R8, R16, R41, R8 ;  /* 0x0000002910087223 */ /* 0x000fe20000010008 */
[----:B------:R-:W-:Y:S01]  /*1610*/  FFMA.FTZ R10, R18, R43, R10 ;  /* 0x0000002b120a7223 */ /* 0x000fe2000001000a */
[----:B------:R-:W-:Y:S01]  /*1620*/  FFMA.FTZ R11, R19, R38, R11 ;  /* 0x00000026130b7223 */ /* 0x000fe2000001000b */
[----:B------:R-:W-:Y:S01]  /*1630*/  FFMA.FTZ R9, R17, R42, R9 ;  /* 0x0000002a11097223 */ /* 0x000fe20000010009 */
[----:B------:R-:W-:Y:S01]  /*1640*/  F2FP.BF16.F32.PACK_AB R7, R7, R6 ;  /* 0x000000060707723e */ /* 0x000fe200000010ff */
[----:B------:R-:W-:Y:S01]  /*1650*/  IMAD.WIDE.U32 R36, R2, 0x10, R36 ;  /* 0x0000001002247825 */ /* 0x000fe200078e0024 */
[----:B------:R-:W-:Y:S02]  /*1660*/  F2FP.BF16.F32.PACK_AB R6, R5, R4 ;  /* 0x000000040506723e */ /* 0x000fe400000010ff */
[----:B------:R-:W-:Y:S02]  /*1670*/  F2FP.BF16.F32.PACK_AB R5, R11, R10 ;  /* 0x0000000a0b05723e */ /* 0x000fe400000010ff */
[----:B------:R-:W-:-:S05]  /*1680*/  F2FP.BF16.F32.PACK_AB R4, R9, R8 ;  /* 0x000000080904723e */ /* 0x000fca00000010ff */
[----:B------:R-:W-:Y:S01]  /*1690*/  STG.E.128 desc[UR4][R36.64], R4 ;  /* 0x0000000424007986 */ /* 0x000fe2000c101d04 */
[----:B------:R-:W-:Y:S05]  /*16a0*/  EXIT ;  /* 0x000000000000794d */ /* 0x000fea0003800000 */
.L_x_23919:
        /* <DEDUP_REMOVED lines=13> */
.L_x_27519:


//--------------------- .text._ZN2at6native18elementwise_kernelILi128ELi4EZNS0_15gpu_kernel_implIZZZNS0_49_GLOBAL__N__b919a28f_16_Normalization_cu_5c38458722batch_norm_elementwiseERKNS_6TensorES6_RKSt8optionalIS4_ESA_S6_S6_ENKUlvE0_clEvENKUlvE0_clEvEUlfffffE_EEvRNS_18TensorIteratorBaseERKT_EUliE_EEviT1_ --------------------------
	.section	.text._ZN2at6native18elementwise_kernelILi128ELi4EZNS0_15gpu_kernel_implIZZZNS0_49_GLOBAL__N__b919a28f_16_Normalization_cu_5c38458722batch_norm_elementwiseERKNS_6TensorES6_RKSt8optionalIS4_ESA_S6_S6_ENKUlvE0_clEvENKUlvE0_clEvEUlfffffE_EEvRNS_18TensorIteratorBaseERKT_EUliE_EEviT1_,"ax",@progbits
	.align	128
        .global         _ZN2at6native18elementwise_kernelILi128ELi4EZNS0_15gpu_kernel_implIZZZNS0_49_GLOBAL__N__b919a28f_16_Normalization_cu_5c38458722batch_norm_elementwiseERKNS_6TensorES6_RKSt8optionalIS4_ESA_S6_S6_ENKUlvE0_clEvENKUlvE0_clEvEUlfffffE_EEvRNS_18TensorIteratorBaseERKT_EUliE_EEviT1_
        .type           _ZN2at6native18elementwise_kernelILi128ELi4EZNS0_15gpu_kernel_implIZZZNS0_49_GLOBAL__N__b919a28f_16_Normalization_cu_5c38458722batch_norm_elementwiseERKNS_6TensorES6_RKSt8optionalIS4_ESA_S6_S6_ENKUlvE0_clEvENKUlvE0_clEvEUlfffffE_EEvRNS_18TensorIteratorBaseERKT_EUliE_EEviT1_,@function
        .size           _ZN2at6native18elementwise_kernelILi128ELi4EZNS0_15gpu_kernel_implIZZZNS0_49_GLOBAL__N__b919a28f_16_Normalization_cu_5c38458722batch_norm_elementwiseERKNS_6TensorES6_RKSt8optionalIS4_ESA_S6_S6_ENKUlvE0_clEvENKUlvE0_clEvEUlfffffE_EEvRNS_18TensorIteratorBaseERKT_EUliE_EEviT1_,(.L_x_27520 - _ZN2at6native18elementwise_kernelILi128ELi4EZNS0_15gpu_kernel_implIZZZNS0_49_GLOBAL__N__b919a28f_16_Normalization_cu_5c38458722batch_norm_elementwiseERKNS_6TensorES6_RKSt8optionalIS4_ESA_S6_S6_ENKUlvE0_clEvENKUlvE0_clEvEUlfffffE_EEvRNS_18TensorIteratorBaseERKT_EUliE_EEviT1_)
        .other          _ZN2at6native18elementwise_kernelILi128ELi4EZNS0_15gpu_kernel_implIZZZNS0_49_GLOBAL__N__b919a28f_16_Normalization_cu_5c38458722batch_norm_elementwiseERKNS_6TensorES6_RKSt8optionalIS4_ESA_S6_S6_ENKUlvE0_clEvENKUlvE0_clEvEUlfffffE_EEvRNS_18TensorIteratorBaseERKT_EUliE_EEviT1_,@"STO_CUDA_ENTRY STV_DEFAULT"
_ZN2at6native18elementwise_kernelILi128ELi4EZNS0_15gpu_kernel_implIZZZNS0_49_GLOBAL__N__b919a28f_16_Normalization_cu_5c38458722batch_norm_elementwiseERKNS_6TensorES6_RKSt8optionalIS4_ESA_S6_S6_ENKUlvE0_clEvENKUlvE0_clEvEUlfffffE_EEvRNS_18TensorIteratorBaseERKT_EUliE_EEviT1_:
.text._ZN2at6native18elementwise_kernelILi128ELi4EZNS0_15gpu_kernel_implIZZZNS0_49_GLOBAL__N__b919a28f_16_Normalization_cu_5c38458722batch_norm_elementwiseERKNS_6TensorES6_RKSt8optionalIS4_ESA_S6_S6_ENKUlvE0_clEvENKUlvE0_clEvEUlfffffE_EEvRNS_18TensorIteratorBaseERKT_EUliE_EEviT1_:
        /* <DEDUP_REMOVED lines=452> */
.L_x_23922:
        /* <DEDUP_REMOVED lines=18> */
.L_x_23927:
[----:B------:R-:W2:Y:S02]  /*1d60*/  LDG.E.U8 R2, desc[UR36][R2.64] ;  /* 0x0000002402027981 */ /* 0x000ea4000c1e1100 */
[----:B--2---:R-:W-:Y:S01]  /*1d70*/  I2FP.F32.U32 R18, R2 ;  /* 0x0000000200127245 */ /* 0x004fe20000201000 */
[----:B------:R-:W-:Y:S06]  /*1d80*/  BRA `(.L_x_23929) ;  /* 0x0000000c00247947 */ /* 0x000fec0003800000 */
.L_x_23926:
        /* <DEDUP_REMOVED lines=9> */
.L_x_23931:
[----:B------:R-:W2:Y:S02]  /*1e20*/  LDG.E R2, desc[UR36][R2.64] ;  /* 0x0000002402027981 */ /* 0x000ea4000c1e1900 */
[----:B--2---:R-:W-:Y:S01]  /*1e30*/  I2FP.F32.S32 R18, R2 ;  /* 0x0000000200127245 */ /* 0x004fe20000201400 */
[----:B------:R-:W-:Y:S06]  /*1e40*/  BRA `(.L_x_23929) ;  /* 0x0000000800f47947 */ /* 0x000fec0003800000 */
.L_x_23930:
[----:B------:R-:W2:Y:S02]  /*1e50*/  LDG.E.U16 R2, desc[UR36][R2.64] ;  /* 0x0000002402027981 */ /* 0x000ea4000c1e1500 */
[----:B--2---:R0:W1:Y:S01]  /*1e60*/  I2F.S16 R18, R2 ;  /* 0x0000000200127306 */ /* 0x0040620000101400 */
[----:B------:R-:W-:Y:S05]  /*1e70*/  BRA `(.L_x_23929) ;  /* 0x0000000800e87947 */ /* 0x000fea0003800000 */
.L_x_23925:
        /* <DEDUP_REMOVED lines=8> */
.L_x_23933:
[----:B------:R-:W2:Y:S02]  /*1f00*/  LDG.E.U16 R2, desc[UR36][R2.64] ;  /* 0x0000002402027981 */ /* 0x000ea4000c1e1500 */
[----:B--2---:R-:W-:Y:S01]  /*1f10*/  HADD2.F32 R18, -RZ, R2.H0_H0 ;  /* 0x20000002ff127230 */ /* 0x004fe20000004100 */
[----:B------:R-:W-:Y:S06]  /*1f20*/  BRA `(.L_x_23929) ;  /* 0x0000000800bc7947 */ /* 0x000fec0003800000 */
.L_x_23932:
        /* <DEDUP_REMOVED lines=8> */
.L_x_23935:
[----:B------:R-:W2:Y:S02]  /*1fb0*/  LDG.E.U16 R2, desc[UR36][R2.64] ;  /* 0x0000002402027981 */ /* 0x000ea4000c1e1500 */
[----:B--2---:R-:W-:Y:S01]  /*1fc0*/  HADD2.F32 R18, -RZ, R2.H0_H0 ;  /* 0x20000002ff127230 */ /* 0x004fe20000004100 */
[----:B------:R-:W-:Y:S06]  /*1fd0*/  BRA `(.L_x_23929) ;  /* 0x0000000800907947 */ /* 0x000fec0003800000 */
.L_x_23934:
[----:B------:R-:W2:Y:S01]  /*1fe0*/  LDG.E.64 R2, desc[UR36][R2.64] ;  /* 0x0000002402027981 */ /* 0x000ea2000c1e1b00 */
[----:B------:R-:W-:Y:S01]  /*1ff0*/  UMOV UR4, 0xf0000000 ;  /* 0xf000000000047882 */ /* 0x000fe20000000000 */
[----:B------:R-:W-:Y:S01]  /*2000*/  UMOV UR5, 0x380fffff ;  /* 0x380fffff00057882 */ /* 0x000fe20000000000 */
[----:B--2---:R-:W0:Y:S01]  /*2010*/  F2F.F32.F64 R18, R2 ;  /* 0x0000000200127310 */ /* 0x004e220000301000 */
[----:B------:R-:W-:-:S14]  /*2020*/  DSETP.GEU.AND P0, PT, |R2|, UR4, PT ;  /* 0x0000000402007e2a */ /* 0x000fdc000bf0e200 */
[----:B0-----:R-:W-:Y:S01]  /*2030*/  @!P0 FMUL R18, R18, 1.175494350822287508e-38 ;  /* 0x0080000012128820 */ /* 0x001fe20000400000 */
[----:B------:R-:W-:Y:S06]  /*2040*/  BRA `(.L_x_23929) ;  /* 0x0000000800747947 */ /* 0x000fec0003800000 */
.L_x_23924:
        /* <DEDUP_REMOVED lines=12> */
.L_x_23938:
[----:B------:R-:W2:Y:S01]  /*2110*/  LDG.E.64 R2, desc[UR36][R2.64] ;  /* 0x0000002402027981 */ /* 0x000ea2000c1e1b00 */
[----:B------:R-:W-:Y:S01]  /*2120*/  UMOV UR4, 0xf0000000 ;  /* 0xf000000000047882 */ /* 0x000fe20000000000 */
[----:B------:R-:W-:Y:S01]  /*2130*/  UMOV UR5, 0x380fffff ;  /* 0x380fffff00057882 */ /* 0x000fe20000000000 */
[----:B--2---:R-:W0:Y:S01]  /*2140*/  F2F.F32.F64 R18, R2 ;  /* 0x0000000200127310 */ /* 0x004e220000301000 */
[----:B------:R-:W-:-:S14]  /*2150*/  DSETP.GEU.AND P0, PT, |R2|, UR4, PT ;  /* 0x0000000402007e2a */ /* 0x000fdc000bf0e200 */
[----:B0-----:R-:W-:Y:S01]  /*2160*/  @!P0 FMUL R18, R18, 1.175494350822287508e-38 ;  /* 0x0080000012128820 */ /* 0x001fe20000400000 */
[----:B------:R-:W-:Y:S06]  /*2170*/  BRA `(.L_x_23929) ;  /* 0x0000000800287947 */ /* 0x000fec0003800000 */
.L_x_23937:
        /* <DEDUP_REMOVED lines=25> */
.L_x_23940:
        /* <DEDUP_REMOVED lines=12> */
.L_x_23939:
[----:B------:R-:W2:Y:S02]  /*23d0*/  LDG.E.U16 R2, desc[UR36][R2.64] ;  /* 0x0000002402027981 */ /* 0x000ea4000c1e1500 */
[----:B--2---:R-:W-:Y:S01]  /*23e0*/  IMAD.U32 R18, R2, 0x10000, RZ ;  /* 0x0001000002127824 */ /* 0x004fe200078e00ff */
[----:B------:R-:W-:Y:S06]  /*23f0*/  BRA `(.L_x_23929) ;  /* 0x0000000400887947 */ /* 0x000fec0003800000 */
.L_x_23936:
        /* <DEDUP_REMOVED lines=11> */
.L_x_23943:
        /* <DEDUP_REMOVED lines=20> */
.L_x_23945:
[----:B------:R-:W-:Y:S05]  /*25f0*/  BSYNC.RECONVERGENT B0 ;  /* 0x0000000000007941 */ /* 0x000fea0003800200 */
.L_x_23944:
[----:B------:R-:W-:Y:S01]  /*2600*/  IMAD.SHL.U32 R0, R0, 0x100000, RZ ;  /* 0x0010000000007824 */ /* 0x000fe200078e00ff */
[----:B------:R-:W-:-:S04]  /*2610*/  LEA R2, R2, 0x3b800000, 0x17 ;  /* 0x3b80000002027811 */ /* 0x000fc800078eb8ff */
[----:B------:R-:W-:Y:S01]  /*2620*/  LOP3.LUT R18, R2, R0, R7, 0xfe, !PT ;  /* 0x0000000002127212 */ /* 0x000fe200078efe07 */
[----:B------:R-:W-:Y:S06]  /*2630*/  BRA `(.L_x_23929) ;  /* 0x0000000000f87947 */ /* 0x000fec0003800000 */
.L_x_23942:
        /* <DEDUP_REMOVED lines=20> */
.L_x_23947:
[----:B------:R-:W-:Y:S05]  /*2780*/  BSYNC.RECONVERGENT B0 ;  /* 0x0000000000007941 */ /* 0x000fea0003800200 */
.L_x_23946:
[----:B------:R-:W-:Y:S01]  /*2790*/  IMAD.SHL.U32 R0, R0, 0x200000, RZ ;  /* 0x0020000000007824 */ /* 0x000fe200078e00ff */
[----:B------:R-:W-:-:S04]  /*27a0*/  LEA R2, R2, 0x37800000, 0x17 ;  /* 0x3780000002027811 */ /* 0x000fc800078eb8ff */
[----:B------:R-:W-:Y:S01]  /*27b0*/  LOP3.LUT R18, R2, R0, R7, 0xfe, !PT ;  /* 0x0000000002127212 */ /* 0x000fe200078efe07 */
[----:B------:R-:W-:Y:S06]  /*27c0*/  BRA `(.L_x_23929) ;  /* 0x0000000000947947 */ /* 0x000fec0003800000 */
.L_x_23941:
[----:B------:R-:W-:-:S09]  /*27d0*/  UISETP.NE.AND UP0, UPT, UR4, 0x1c, UPT ;  /* 0x0000001c0400788c */ /* 0x000fd2000bf05270 */
[----:B------:R-:W-:Y:S05]  /*27e0*/  BRA.U !UP0, `(.L_x_23948) ;  /* 0x0000000108847547 */ /* 0x000fea000b800000 */
[----:B------:R-:W-:-:S09]  /*27f0*/  UISETP.NE.AND UP0, UPT, UR4, 0x1d, UPT ;  /* 0x0000001d0400788c */ /* 0x000fd2000bf05270 */
[----:B------:R-:W-:Y:S05]  /*2800*/  BRA.U !UP0, `(.L_x_23949) ;  /* 0x0000000108707547 */ /* 0x000fea000b800000 */
[----:B------:R-:W-:-:S09]  /*2810*/  UISETP.NE.AND UP0, UPT, UR4, 0x2c, UPT ;  /* 0x0000002c0400788c */ /* 0x000fd2000bf05270 */
[----:B------:R-:W-:Y:S05]  /*2820*/  BRA.U !UP0, `(.L_x_23950) ;  /* 0x0000000108487547 */ /* 0x000fea000b800000 */
.L_x_23928:
        /* <DEDUP_REMOVED lines=16> */
.L_x_23951:
[----:B------:R-:W-:Y:S01]  /*2930*/  IMAD.MOV.U32 R18, RZ, RZ, RZ ;  /* 0x000000ffff127224 */ /* 0x000fe200078e00ff */
[----:B------:R-:W-:Y:S06]  /*2940*/  BRA `(.L_x_23929) ;  /* 0x0000000000347947 */ /* 0x000fec0003800000 */
.L_x_23950:
        /* <DEDUP_REMOVED lines=8> */
.L_x_23949:
[----:B------:R-:W2:Y:S02]  /*29d0*/  LDG.E.64 R2, desc[UR36][R2.64] ;  /* 0x0000002402027981 */ /* 0x000ea4000c1e1b00 */
[----:B--2---:R0:W1:Y:S01]  /*29e0*/  I2F.U64 R18, R2 ;  /* 0x0000000200127312 */ /* 0x0040620000301000 */
[----:B------:R-:W-:Y:S05]  /*29f0*/  BRA `(.L_x_23929) ;  /* 0x0000000000087947 */ /* 0x000fea0003800000 */
.L_x_23948:
[----:B------:R-:W2:Y:S02]  /*2a00*/  LDG.E R2, desc[UR36][R2.64] ;  /* 0x0000002402027981 */ /* 0x000ea4000c1e1900 */
[----:B--2---:R-:W-:-:S07]  /*2a10*/  I2FP.F32.U32 R18, R2 ;  /* 0x0000000200127245 */ /* 0x004fce0000201000 */
.L_x_23929:
[----:B------:R-:W-:Y:S05]  /*2a20*/  BSYNC.RECONVERGENT B6 ;  /* 0x0000000000067941 */ /* 0x000fea0003800200 */
.L_x_23923:
        /* <DEDUP_REMOVED lines=18> */
.L_x_23956:
[----:B------:R-:W2:Y:S02]  /*2b50*/  LDG.E.U8 R2, desc[UR36][R2.64] ;  /* 0x0000002402027981 */ /* 0x000ea4000c1e1100 */
[----:B--2---:R-:W-:Y:S01]  /*2b60*/  I2FP.F32.U32 R22, R2 ;  /* 0x0000000200167245 */ /* 0x004fe20000201000 */
[----:B------:R-:W-:Y:S06]  /*2b70*/  BRA `(.L_x_23958) ;  /* 0x0000000c00247947 */ /* 0x000fec0003800000 */
.L_x_23955:
        /* <DEDUP_REMOVED lines=9> */
.L_x_23960:
[----:B------:R-:W2:Y:S02]  /*2c10*/  LDG.E R2, desc[UR36][R2.64] ;  /* 0x0000002402027981 */ /* 0x000ea4000c1e1900 */
[----:B--2---:R-:W-:Y:S01]  /*2c20*/  I2FP.F32.S32 R22, R2 ;  /* 0x0000000200167245 */ /* 0x004fe20000201400 */
[----:B------:R-:W-:Y:S06]  /*2c30*/  BRA `(.L_x_23958) ;  /* 0x0000000800f47947 */ /* 0x000fec0003800000 */
.L_x_23959:
[----:B------:R-:W2:Y:S02]  /*2c40*/  LDG.E.U16 R2, desc[UR36][R2.64] ;  /* 0x0000002402027981 */ /* 0x000ea4000c1e1500 */
[----:B--2---:R0:W2:Y:S01]  /*2c50*/  I2F.S16 R22, R2 ;  /* 0x0000000200167306 */ /* 0x0040a20000101400 */
[----:B------:R-:W-:Y:S05]  /*2c60*/  BRA `(.L_x_23958) ;  /* 0x0000000800e87947 */ /* 0x000fea0003800000 */
.L_x_23954:
        /* <DEDUP_REMOVED lines=8> */
.L_x_23962:
[----:B------:R-:W2:Y:S02]  /*2cf0*/  LDG.E.U16 R2, desc[UR36][R2.64] ;  /* 0x0000002402027981 */ /* 0x000ea4000c1e1500 */
[----:B--2---:R-:W-:Y:S01]  /*2d00*/  HADD2.F32 R22, -RZ, R2.H0_H0 ;  /* 0x20000002ff167230 */ /* 0x004fe20000004100 */
[----:B------:R-:W-:Y:S06]  /*2d10*/  BRA `(.L_x_23958) ;  /* 0x0000000800bc7947 */ /* 0x000fec0003800000 */
.L_x_23961:
        /* <DEDUP_REMOVED lines=8> */
.L_x_23964:
[----:B------:R-:W2:Y:S02]  /*2da0*/  LDG.E.U16 R2, desc[UR36][R2.64] ;  /* 0x0000002402027981 */ /* 0x000ea4000c1e1500 */
[----:B--2---:R-:W-:Y:S01]  /*2db0*/  HADD2.F32 R22, -RZ, R2.H0_H0 ;  /* 0x20000002ff167230 */ /* 0x004fe20000004100 */
[----:B------:R-:W-:Y:S06]  /*2dc0*/  BRA `(.L_x_23958) ;  /* 0x0000000800907947 */ /* 0x000fec0003800000 */
.L_x_23963:
[----:B------:R-:W2:Y:S01]  /*2dd0*/  LDG.E.64 R2, desc[UR36][R2.64] ;  /* 0x0000002402027981 */ /* 0x000ea2000c1e1b00 */
[----:B------:R-:W-:Y:S01]  /*2de0*/  UMOV UR4, 0xf0000000 ;  /* 0xf000000000047882 */ /* 0x000fe20000000000 */
[----:B------:R-:W-:Y:S01]  /*2df0*/  UMOV UR5, 0x380fffff ;  /* 0x380fffff00057882 */ /* 0x000fe20000000000 */
[----:B--2---:R-:W0:Y:S01]  /*2e00*/  F2F.F32.F64 R22, R2 ;  /* 0x0000000200167310 */ /* 0x004e220000301000 */
[----:B------:R-:W-:-:S14]  /*2e10*/  DSETP.GEU.AND P0, PT, |R2|, UR4, PT ;  /* 0x0000000402007e2a */ /* 0x000fdc000bf0e200 */
[----:B0-----:R-:W-:Y:S01]  /*2e20*/  @!P0 FMUL R22, R22, 1.175494350822287508e-38 ;  /* 0x0080000016168820 */ /* 0x001fe20000400000 */
[----:B------:R-:W-:Y:S06]  /*2e30*/  BRA `(.L_x_23958) ;  /* 0x0000000800747947 */ /* 0x000fec0003800000 */
.L_x_23953:
        /* <DEDUP_REMOVED lines=12> */
.L_x_23967:
[----:B------:R-:W2:Y:S01]  /*2f00*/  LDG.E.64 R2, desc[UR36][R2.64] ;  /* 0x0000002402027981 */ /* 0x000ea2000c1e1b00 */
[----:B------:R-:W-:Y:S01]  /*2f10*/  UMOV UR4, 0xf0000000 ;  /* 0xf000000000047882 */ /* 0x000fe20000000000 */
[----:B------:R-:W-:Y:S01]  /*2f20*/  UMOV UR5, 0x380fffff ;  /* 0x380fffff00057882 */ /* 0x000fe20000000000 */
[----:B--2---:R-:W0:Y:S01]  /*2f30*/  F2F.F32.F64 R22, R2 ;  /* 0x0000000200167310 */ /* 0x004e220000301000 */
[----:B------:R-:W-:-:S14]  /*2f40*/  DSETP.GEU.AND P0, PT, |R2|, UR4, PT ;  /* 0x0000000402007e2a */ /* 0x000fdc000bf0e200 */
[----:B0-----:R-:W-:Y:S01]  /*2f50*/  @!P0 FMUL R22, R22, 1.175494350822287508e-38 ;  /* 0x0080000016168820 */ /* 0x001fe20000400000 */
[----:B------:R-:W-:Y:S06]  /*2f60*/  BRA `(.L_x_23958) ;  /* 0x0000000800287947 */ /* 0x000fec0003800000 */
.L_x_23966:
        /* <DEDUP_REMOVED lines=25> */
.L_x_23969:
        /* <DEDUP_REMOVED lines=12> */
.L_x_23968:
[----:B------:R-:W2:Y:S02]  /*31c0*/  LDG.E.U16 R2, desc[UR36][R2.64] ;  /* 0x0000002402027981 */ /* 0x000ea4000c1e1500 */
[----:B--2---:R-:W-:Y:S01]  /*31d0*/  IMAD.U32 R22, R2, 0x10000, RZ ;  /* 0x0001000002167824 */ /* 0x004fe200078e00ff */
[----:B------:R-:W-:Y:S06]  /*31e0*/  BRA `(.L_x_23958) ;  /* 0x0000000400887947 */ /* 0x000fec0003800000 */
.L_x_23965:
        /* <DEDUP_REMOVED lines=11> */
.L_x_23972:
        /* <DEDUP_REMOVED lines=20> */
.L_x_23974:
[----:B------:R-:W-:Y:S05]  /*33e0*/  BSYNC.RECONVERGENT B0 ;  /* 0x0000000000007941 */ /* 0x000fea0003800200 */
.L_x_23973:
[----:B------:R-:W-:Y:S02]  /*33f0*/  SHF.L.U32 R0, R0, 0x14, RZ ;  /* 0x0000001400007819 */ /* 0x000fe400000006ff */
[----:B------:R-:W-:-:S04]  /*3400*/  LEA R2, R2, 0x3b800000, 0x17 ;  /* 0x3b80000002027811 */ /* 0x000fc800078eb8ff */
[----:B------:R-:W-:Y:S01]  /*3410*/  LOP3.LUT R22, R2, R0, R7, 0xfe, !PT ;  /* 0x0000000002167212 */ /* 0x000fe200078efe07 */
[----:B------:R-:W-:Y:S06]  /*3420*/  BRA `(.L_x_23958) ;  /* 0x0000000000f87947 */ /* 0x000fec0003800000 */
.L_x_23971:
        /* <DEDUP_REMOVED lines=20> */
.L_x_23976:
[----:B------:R-:W-:Y:S05]  /*3570*/  BSYNC.RECONVERGENT B0 ;  /* 0x0000000000007941 */ /* 0x000fea0003800200 */
.L_x_23975:
[----:B------:R-:W-:Y:S01]  /*3580*/  IMAD.SHL.U32 R0, R0, 0x200000, RZ ;  /* 0x0020000000007824 */ /* 0x000fe200078e00ff */
[----:B------:R-:W-:-:S04]  /*3590*/  LEA R2, R2, 0x37800000, 0x17 ;  /* 0x3780000002027811 */ /* 0x000fc800078eb8ff */
[----:B------:R-:W-:Y:S01]  /*35a0*/  LOP3.LUT R22, R2, R0, R7, 0xfe, !PT ;  /* 0x0000000002167212 */ /* 0x000fe200078efe07 */
[----:B------:R-:W-:Y:S06]  /*35b0*/  BRA `(.L_x_23958) ;  /* 0x0000000000947947 */ /* 0x000fec0003800000 */
.L_x_23970:
[----:B------:R-:W-:-:S09]  /*35c0*/  UISETP.NE.AND UP0, UPT, UR4, 0x1c, UPT ;  /* 0x0000001c0400788c */ /* 0x000fd2000bf05270 */
[----:B------:R-:W-:Y:S05]  /*35d0*/  BRA.U !UP0, `(.L_x_23977) ;  /* 0x0000000108847547 */ /* 0x000fea000b800000 */
[----:B------:R-:W-:-:S09]  /*35e0*/  UISETP.NE.AND UP0, UPT, UR4, 0x1d, UPT ;  /* 0x0000001d0400788c */ /* 0x000fd2000bf05270 */
[----:B------:R-:W-:Y:S05]  /*35f0*/  BRA.U !UP0, `(.L_x_23978) ;  /* 0x0000000108707547 */ /* 0x000fea000b800000 */
[----:B------:R-:W-:-:S09]  /*3600*/  UISETP.NE.AND UP0, UPT, UR4, 0x2c, UPT ;  /* 0x0000002c0400788c */ /* 0x000fd2000bf05270 */
[----:B------:R-:W-:Y:S05]  /*3610*/  BRA.U !UP0, `(.L_x_23979) ;  /* 0x0000000108487547 */ /* 0x000fea000b800000 */
.L_x_23957:
        /* <DEDUP_REMOVED lines=16> */
.L_x_23980:
[----:B------:R-:W-:Y:S01]  /*3720*/  IMAD.MOV.U32 R22, RZ, RZ, RZ ;  /* 0x000000ffff167224 */ /* 0x000fe200078e00ff */
[----:B------:R-:W-:Y:S06]  /*3730*/  BRA `(.L_x_23958) ;  /* 0x0000000000347947 */ /* 0x000fec0003800000 */
.L_x_23979:
        /* <DEDUP_REMOVED lines=8> */
.L_x_23978:
[----:B------:R-:W2:Y:S02]  /*37c0*/  LDG.E.64 R2, desc[UR36][R2.64] ;  /* 0x0000002402027981 */ /* 0x000ea4000c1e1b00 */
[----:B--2---:R0:W2:Y:S01]  /*37d0*/  I2F.U64 R22, R2 ;  /* 0x0000000200167312 */ /* 0x0040a20000301000 */
[----:B------:R-:W-:Y:S05]  /*37e0*/  BRA `(.L_x_23958) ;  /* 0x0000000000087947 */ /* 0x000fea0003800000 */
.L_x_23977:
[----:B------:R-:W2:Y:S02]  /*37f0*/  LDG.E R2, desc[UR36][R2.64] ;  /* 0x0000002402027981 */ /* 0x000ea4000c1e1900 */
[----:B--2---:R-:W-:-:S07]  /*3800*/  I2FP.F32.U32 R22, R2 ;  /* 0x0000000200167245 */ /* 0x004fce0000201000 */
.L_x_23958:
[----:B------:R-:W-:Y:S05]  /*3810*/  BSYNC.RECONVERGENT B6 ;  /* 0x0000000000067941 */ /* 0x000fea0003800200 */
.L_x_23952:
        /* <DEDUP_REMOVED lines=18> */
.L_x_23985:
[----:B------:R-:W3:Y:S02]  /*3940*/  LDG.E.U8 R2, desc[UR36][R2.64] ;  /* 0x0000002402027981 */ /* 0x000ee4000c1e1100 */
[----:B---3--:R-:W-:Y:S01]  /*3950*/  I2FP.F32.U32 R24, R2 ;  /* 0x0000000200187245 */ /* 0x008fe20000201000 */
[----:B------:R-:W-:Y:S06]  /*3960*/  BRA `(.L_x_23987) ;  /* 0x0000000c00247947 */ /* 0x000fec0003800000 */
.L_x_23984:
        /* <DEDUP_REMOVED lines=9> */
.L_x_23989:
[----:B------:R-:W3:Y:S02]  /*3a00*/  LDG.E R2, desc[UR36][R2.64] ;  /* 0x0000002402027981 */ /* 0x000ee4000c1e1900 */
[----:B---3--:R-:W-:Y:S01]  /*3a10*/  I2FP.F32.S32 R24, R2 ;  /* 0x0000000200187245 */ /* 0x008fe20000201400 */
[----:B------:R-:W-:Y:S06]  /*3a20*/  BRA `(.L_x_23987) ;  /* 0x0000000800f47947 */ /* 0x000fec0003800000 */
.L_x_23988:
[----:B------:R-:W3:Y:S02]  /*3a30*/  LDG.E.U16 R2, desc[UR36][R2.64] ;  /* 0x0000002402027981 */ /* 0x000ee4000c1e1500 */
[----:B---3--:R0:W3:Y:S01]  /*3a40*/  I2F.S16 R24, R2 ;  /* 0x0000000200187306 */ /* 0x0080e20000101400 */
[----:B------:R-:W-:Y:S05]  /*3a50*/  BRA `(.L_x_23987) ;  /* 0x0000000800e87947 */ /* 0x000fea0003800000 */
.L_x_23983:
        /* <DEDUP_REMOVED lines=8> */
.L_x_23991:
[----:B------:R-:W3:Y:S02]  /*3ae0*/  LDG.E.U16 R2, desc[UR36][R2.64] ;  /* 0x0000002402027981 */ /* 0x000ee4000c1e1500 */
[----:B---3--:R-:W-:Y:S01]  /*3af0*/  HADD2.F32 R24, -RZ, R2.H0_H0 ;  /* 0x20000002ff187230 */ /* 0x008fe20000004100 */
[----:B------:R-:W-:Y:S06]  /*3b00*/  BRA `(.L_x_23987) ;  /* 0x0000000800bc7947 */ /* 0x000fec0003800000 */
.L_x_23990:
        /* <DEDUP_REMOVED lines=8> */
.L_x_23993:
[----:B------:R-:W3:Y:S02]  /*3b90*/  LDG.E.U16 R2, desc[UR36][R2.64] ;  /* 0x0000002402027981 */ /* 0x000ee4000c1e1500 */
[----:B---3--:R-:W-:Y:S01]  /*3ba0*/  HADD2.F32 R24, -RZ, R2.H0_H0 ;  /* 0x20000002ff187230 */ /* 0x008fe20000004100 */
[----:B------:R-:W-:Y:S06]  /*3bb0*/  BRA `(.L_x_23987) ;  /* 0x0000000800907947 */ /* 0x000fec0003800000 */
.L_x_23992:
[----:B------:R-:W3:Y:S01]  /*3bc0*/  LDG.E.64 R2, desc[UR36][R2.64] ;  /* 0x0000002402027981 */ /* 0x000ee2000c1e1b00 */
[----:B------:R-:W-:Y:S01]  /*3bd0*/  UMOV UR4, 0xf0000000 ;  /* 0xf000000000047882 */ /* 0x000fe20000000000 */
[----:B------:R-:W-:Y:S01]  /*3be0*/  UMOV UR5, 0x380fffff ;  /* 0x380fffff00057882 */ /* 0x000fe20000000000 */
[----:B---3--:R-:W0:Y:S01]  /*3bf0*/  F2F.F32.F64 R24, R2 ;  /* 0x0000000200187310 */ /* 0x008e220000301000 */
[----:B------:R-:W-:-:S14]  /*3c00*/  DSETP.GEU.AND P0, PT, |R2|, UR4, PT ;  /* 0x0000000402007e2a */ /* 0x000fdc000bf0e200 */
[----:B0-----:R-:W-:Y:S01]  /*3c10*/  @!P0 FMUL R24, R24, 1.175494350822287508e-38 ;  /* 0x0080000018188820 */ /* 0x001fe20000400000 */
[----:B------:R-:W-:Y:S06]  /*3c20*/  BRA `(.L_x_23987) ;  /* 0x0000000800747947 */ /* 0x000fec0003800000 */
.L_x_23982:
        /* <DEDUP_REMOVED lines=12> */
.L_x_23996:
[----:B------:R-:W3:Y:S01]  /*3cf0*/  LDG.E.64 R2, desc[UR36][R2.64] ;  /* 0x0000002402027981 */ /* 0x000ee2000c1e1b00 */
[----:B------:R-:W-:Y:S01]  /*3d00*/  UMOV UR4, 0xf0000000 ;  /* 0xf000000000047882 */ /* 0x000fe20000000000 */
[----:B------:R-:W-:Y:S01]  /*3d10*/  UMOV UR5, 0x380fffff ;  /* 0x380fffff00057882 */ /* 0x000fe20000000000 */
[----:B---3--:R-:W0:Y:S01]  /*3d20*/  F2F.F32.F64 R24, R2 ;  /* 0x0000000200187310 */ /* 0x008e220000301000 */
[----:B------:R-:W-:-:S14]  /*3d30*/  DSETP.GEU.AND P0, PT, |R2|, UR4, PT ;  /* 0x0000000402007e2a */ /* 0x000fdc000bf0e200 */
[----:B0-----:R-:W-:Y:S01]  /*3d40*/  @!P0 FMUL R24, R24, 1.175494350822287508e-38 ;  /* 0x0080000018188820 */ /* 0x001fe20000400000 */
[----:B------:R-:W-:Y:S06]  /*3d50*/  BRA `(.L_x_23987) ;  /* 0x0000000800287947 */ /* 0x000fec0003800000 */
.L_x_23995:
        /* <DEDUP_REMOVED lines=25> */
.L_x_23998:
        /* <DEDUP_REMOVED lines=12> */
.L_x_23997:
[----:B------:R-:W3:Y:S02]  /*3fb0*/  LDG.E.U16 R2, desc[UR36][R2.64] ;  /* 0x0000002402027981 */ /* 0x000ee4000c1e1500 */
[----:B---3--:R-:W-:Y:S01]  /*3fc0*/  IMAD.U32 R24, R2, 0x10000, RZ ;  /* 0x0001000002187824 */ /* 0x008fe200078e00ff */
[----:B------:R-:W-:Y:S06]  /*3fd0*/  BRA `(.L_x_23987) ;  /* 0x0000000400887947 */ /* 0x000fec0003800000 */
.L_x_23994:
        /* <DEDUP_REMOVED lines=11> */
.L_x_24001:
        /* <DEDUP_REMOVED lines=20> */
.L_x_24003:
[----:B------:R-:W-:Y:S05]  /*41d0*/  BSYNC.RECONVERGENT B0 ;  /* 0x0000000000007941 */ /* 0x000fea0003800200 */
.L_x_24002:
[----:B------:R-:W-:Y:S01]  /*41e0*/  IMAD.SHL.U32 R0, R0, 0x100000, RZ ;  /* 0x0010000000007824 */ /* 0x000fe200078e00ff */
[----:B------:R-:W-:-:S04]  /*41f0*/  LEA R2, R2, 0x3b800000, 0x17 ;  /* 0x3b80000002027811 */ /* 0x000fc800078eb8ff */
[----:B------:R-:W-:Y:S01]  /*4200*/  LOP3.LUT R24, R2, R0, R7, 0xfe, !PT ;  /* 0x0000000002187212 */ /* 0x000fe200078efe07 */
[----:B------:R-:W-:Y:S06]  /*4210*/  BRA `(.L_x_23987) ;  /* 0x0000000000f87947 */ /* 0x000fec0003800000 */
.L_x_24000:
        /* <DEDUP_REMOVED lines=20> */
.L_x_24005:
[----:B------:R-:W-:Y:S05]  /*4360*/  BSYNC.RECONVERGENT B0 ;  /* 0x0000000000007941 */ /* 0x000fea0003800200 */
.L_x_24004:
[----:B------:R-:W-:Y:S01]  /*4370*/  IMAD.SHL.U32 R0, R0, 0x200000, RZ ;  /* 0x0020000000007824 */ /* 0x000fe200078e00ff */
[----:B------:R-:W-:-:S04]  /*4380*/  LEA R2, R2, 0x37800000, 0x17 ;  /* 0x3780000002027811 */ /* 0x000fc800078eb8ff */
[----:B------:R-:W-:Y:S01]  /*4390*/  LOP3.LUT R24, R2, R0, R7, 0xfe, !PT ;  /* 0x0000000002187212 */ /* 0x000fe200078efe07 */
[----:B------:R-:W-:Y:S06]  /*43a0*/  BRA `(.L_x_23987) ;  /* 0x0000000000947947 */ /* 0x000fec0003800000 */
.L_x_23999:
[----:B------:R-:W-:-:S09]  /*43b0*/  UISETP.NE.AND UP0, UPT, UR4, 0x1c, UPT ;  /* 0x0000001c0400788c */ /* 0x000fd2000bf05270 */
[----:B------:R-:W-:Y:S05]  /*43c0*/  BRA.U !UP0, `(.L_x_24006) ;  /* 0x0000000108847547 */ /* 0x000fea000b800000 */
[----:B------:R-:W-:-:S09]  /*43d0*/  UISETP.NE.AND UP0, UPT, UR4, 0x1d, UPT ;  /* 0x0000001d0400788c */ /* 0x000fd2000bf05270 */
[----:B------:R-:W-:Y:S05]  /*43e0*/  BRA.U !UP0, `(.L_x_24007) ;  /* 0x0000000108707547 */ /* 0x000fea000b800000 */
[----:B------:R-:W-:-:S09]  /*43f0*/  UISETP.NE.AND UP0, UPT, UR4, 0x2c, UPT ;  /* 0x0000002c0400788c */ /* 0x000fd2000bf05270 */
[----:B------:R-:W-:Y:S05]  /*4400*/  BRA.U !UP0, `(.L_x_24008) ;  /* 0x0000000108487547 */ /* 0x000fea000b800000 */
.L_x_23986:
        /* <DEDUP_REMOVED lines=16> */
.L_x_24009:
[----:B------:R-:W-:Y:S01]  /*4510*/  IMAD.MOV.U32 R24, RZ, RZ, RZ ;  /* 0x000000ffff187224 */ /* 0x000fe200078e00ff */
[----:B------:R-:W-:Y:S06]  /*4520*/  BRA `(.L_x_23987) ;  /* 0x0000000000347947 */ /* 0x000fec0003800000 */
.L_x_24008:
        /* <DEDUP_REMOVED lines=8> */
.L_x_24007:
[----:B------:R-:W3:Y:S02]  /*45b0*/  LDG.E.64 R24, desc[UR36][R2.64] ;  /* 0x0000002402187981 */ /* 0x000ee4000c1e1b00 */
[----:B---3--:R0:W3:Y:S01]  /*45c0*/  I2F.U64 R24, R24 ;  /* 0x0000001800187312 */ /* 0x0080e20000301000 */
[----:B------:R-:W-:Y:S05]  /*45d0*/  BRA `(.L_x_23987) ;  /* 0x0000000000087947 */ /* 0x000fea0003800000 */
.L_x_24006:
[----:B------:R-:W3:Y:S02]  /*45e0*/  LDG.E R2, desc[UR36][R2.64] ;  /* 0x0000002402027981 */ /* 0x000ee4000c1e1900 */
[----:B---3--:R-:W-:-:S07]  /*45f0*/  I2FP.F32.U32 R24, R2 ;  /* 0x0000000200187245 */ /* 0x008fce0000201000 */
.L_x_23987:
[----:B------:R-:W-:Y:S05]  /*4600*/  BSYNC.RECONVERGENT B6 ;  /* 0x0000000000067941 */ /* 0x000fea0003800200 */
.L_x_23981:
        /* <DEDUP_REMOVED lines=18> */
.L_x_24014:
[----:B------:R-:W3:Y:S02]  /*4730*/  LDG.E.U8 R2, desc[UR36][R2.64] ;  /* 0x0000002402027981 */ /* 0x000ee4000c1e1100 */
[----:B---3--:R-:W-:Y:S01]  /*4740*/  I2FP.F32.U32 R23, R2 ;  /* 0x0000000200177245 */ /* 0x008fe20000201000 */
[----:B------:R-:W-:Y:S06]  /*4750*/  BRA `(.L_x_24016) ;  /* 0x0000000c00247947 */ /* 0x000fec0003800000 */
.L_x_24013:
        /* <DEDUP_REMOVED lines=9> */
.L_x_24018:
[----:B------:R-:W3:Y:S02]  /*47f0*/  LDG.E R2, desc[UR36][R2.64] ;  /* 0x0000002402027981 */ /* 0x000ee4000c1e1900 */
[----:B---3--:R-:W-:Y:S01]  /*4800*/  I2FP.F32.S32 R23, R2 ;  /* 0x0000000200177245 */ /* 0x008fe20000201400 */
[----:B------:R-:W-:Y:S06]  /*4810*/  BRA `(.L_x_24016) ;  /* 0x0000000800f47947 */ /* 0x000fec0003800000 */
.L_x_24017:
[----:B------:R-:W3:Y:S02]  /*4820*/  LDG.E.U16 R2, desc[UR36][R2.64] ;  /* 0x0000002402027981 */ /* 0x000ee4000c1e1500 */
[----:B---3--:R0:W3:Y:S01]  /*4830*/  I2F.S16 R23, R2 ;  /* 0x0000000200177306 */ /* 0x0080e20000101400 */
[----:B------:R-:W-:Y:S05]  /*4840*/  BRA `(.L_x_24016) ;  /* 0x0000000800e87947 */ /* 0x000fea0003800000 */
.L_x_24012:
        /* <DEDUP_REMOVED lines=8> */
.L_x_24020:
[----:B------:R-:W3:Y:S02]  /*48d0*/  LDG.E.U16 R2, desc[UR36][R2.64] ;  /* 0x0000002402027981 */ /* 0x000ee4000c1e1500 */
[----:B---3--:R-:W-:Y:S01]  /*48e0*/  HADD2.F32 R23, -RZ, R2.H0_H0 ;  /* 0x20000002ff177230 */ /* 0x008fe20000004100 */
[----:B------:R-:W-:Y:S06]  /*48f0*/  BRA `(.L_x_24016) ;  /* 0x0000000800bc7947 */ /* 0x000fec0003800000 */
.L_x_24019:
        /* <DEDUP_REMOVED lines=8> */
.L_x_24022:
[----:B------:R-:W3:Y:S02]  /*4980*/  LDG.E.U16 R2, desc[UR36][R2.64] ;  /* 0x0000002402027981 */ /* 0x000ee4000c1e1500 */
[----:B---3--:R-:W-:Y:S01]  /*4990*/  HADD2.F32 R23, -RZ, R2.H0_H0 ;  /* 0x20000002ff177230 */ /* 0x008fe20000004100 */
[----:B------:R-:W-:Y:S06]  /*49a0*/  BRA `(.L_x_24016) ;  /* 0x0000000800907947 */ /* 0x000fec0003800000 */
.L_x_24021:
[----:B------:R-:W3:Y:S01]  /*49b0*/  LDG.E.64 R2, desc[UR36][R2.64] ;  /* 0x0000002402027981 */ /* 0x000ee2000c1e1b00 */
[----:B------:R-:W-:Y:S01]  /*49c0*/  UMOV UR4, 0xf0000000 ;  /* 0xf000000000047882 */ /* 0x000fe20000000000 */
[----:B------:R-:W-:Y:S01]  /*49d0*/  UMOV UR5, 0x380fffff ;  /* 0x380fffff00057882 */ /* 0x000fe20000000000 */
[----:B---3--:R-:W0:Y:S01]  /*49e0*/  F2F.F32.F64 R23, R2 ;  /* 0x0000000200177310 */ /* 0x008e220000301000 */
[----:B------:R-:W-:-:S14]  /*49f0*/  DSETP.GEU.AND P0, PT, |R2|, UR4, PT ;  /* 0x0000000402007e2a */ /* 0x000fdc000bf0e200 */
[----:B0-----:R-:W-:Y:S01]  /*4a00*/  @!P0 FMUL R23, R23, 1.175494350822287508e-38 ;  /* 0x0080000017178820 */ /* 0x001fe20000400000 */
[----:B------:R-:W-:Y:S06]  /*4a10*/  BRA `(.L_x_24016) ;  /* 0x0000000800747947 */ /* 0x000fec0003800000 */
.L_x_24011:
        /* <DEDUP_REMOVED lines=12> */
.L_x_24025:
[----:B------:R-:W3:Y:S01]  /*4ae0*/  LDG.E.64 R2, desc[UR36][R2.64] ;  /* 0x0000002402027981 */ /* 0x000ee2000c1e1b00 */
[----:B------:R-:W-:Y:S01]  /*4af0*/  UMOV UR4, 0xf0000000 ;  /* 0xf000000000047882 */ /* 0x000fe20000000000 */
[----:B------:R-:W-:Y:S01]  /*4b00*/  UMOV UR5, 0x380fffff ;  /* 0x380fffff00057882 */ /* 0x000fe20000000000 */
[----:B---3--:R-:W0:Y:S01]  /*4b10*/  F2F.F32.F64 R23, R2 ;  /* 0x0000000200177310 */ /* 0x008e220000301000 */
[----:B------:R-:W-:-:S14]  /*4b20*/  DSETP.GEU.AND P0, PT, |R2|, UR4, PT ;  /* 0x0000000402007e2a */ /* 0x000fdc000bf0e200 */
[----:B0-----:R-:W-:Y:S01]  /*4b30*/  @!P0 FMUL R23, R23, 1.175494350822287508e-38 ;  /* 0x0080000017178820 */ /* 0x001fe20000400000 */
[----:B------:R-:W-:Y:S06]  /*4b40*/  BRA `(.L_x_24016) ;  /* 0x0000000800287947 */ /* 0x000fec0003800000 */
.L_x_24024:
        /* <DEDUP_REMOVED lines=25> */
.L_x_24027:
[----:B------:R-:W3:Y:S02]  /*4ce0*/  LDG.E.U8 R2, desc[UR36][R2.64] ;  /* 0x0000002402027981 */ /* 0x000ee4000c1e1100 */
[C---:B---3--:R-:W-:Y:S02]  /*4cf0*/  IMAD.SHL.U32 R4, R2.reuse, 0x2000000, RZ ;  /* 0x0200000002047824 */ /* 0x048fe400078e00ff */
        /* <DEDUP_REMOVED lines=10> */
.L_x_24026:
[----:B------:R-:W3:Y:S02]  /*4da0*/  LDG.E.U16 R2, desc[UR36][R2.64] ;  /* 0x0000002402027981 */ /* 0x000ee4000c1e1500 */
[----:B---3--:R-:W-:Y:S01]  /*4db0*/  IMAD.U32 R23, R2, 0x10000, RZ ;  /* 0x0001000002177824 */ /* 0x008fe200078e00ff */
[----:B------:R-:W-:Y:S06]  /*4dc0*/  BRA `(.L_x_24016) ;  /* 0x0000000400887947 */ /* 0x000fec0003800000 */
.L_x_24023:
        /* <DEDUP_REMOVED lines=11> */
.L_x_24030:
        /* <DEDUP_REMOVED lines=20> */
.L_x_24032:
[----:B------:R-:W-:Y:S05]  /*4fc0*/  BSYNC.RECONVERGENT B0 ;  /* 0x0000000000007941 */ /* 0x000fea0003800200 */
.L_x_24031:
[----:B------:R-:W-:Y:S02]  /*4fd0*/  SHF.L.U32 R0, R0, 0x14, RZ ;  /* 0x0000001400007819 */ /* 0x000fe400000006ff */
[----:B------:R-:W-:-:S04]  /*4fe0*/  LEA R2, R2, 0x3b800000, 0x17 ;  /* 0x3b80000002027811 */ /* 0x000fc800078eb8ff */
[----:B------:R-:W-:Y:S01]  /*4ff0*/  LOP3.LUT R23, R2, R0, R23, 0xfe, !PT ;  /* 0x0000000002177212 */ /* 0x000fe200078efe17 */
[----:B------:R-:W-:Y:S06]  /*5000*/  BRA `(.L_x_24016) ;  /* 0x0000000000f87947 */ /* 0x000fec0003800000 */
.L_x_24029:
        /* <DEDUP_REMOVED lines=20> */
.L_x_24034:
[----:B------:R-:W-:Y:S05]  /*5150*/  BSYNC.RECONVERGENT B0 ;  /* 0x0000000000007941 */ /* 0x000fea0003800200 */
.L_x_24033:
[----:B------:R-:W-:Y:S01]  /*5160*/  IMAD.SHL.U32 R0, R0, 0x200000, RZ ;  /* 0x0020000000007824 */ /* 0x000fe200078e00ff */
[----:B------:R-:W-:-:S04]  /*5170*/  LEA R2, R2, 0x37800000, 0x17 ;  /* 0x3780000002027811 */ /* 0x000fc800078eb8ff */
[----:B------:R-:W-:Y:S01]  /*5180*/  LOP3.LUT R23, R2, R0, R23, 0xfe, !PT ;  /* 0x0000000002177212 */ /* 0x000fe200078efe17 */
[----:B------:R-:W-:Y:S06]  /*5190*/  BRA `(.L_x_24016) ;  /* 0x0000000000947947 */ /* 0x000fec0003800000 */
.L_x_24028:
[----:B------:R-:W-:-:S09]  /*51a0*/  UISETP.NE.AND UP0, UPT, UR4, 0x1c, UPT ;  /* 0x0000001c0400788c */ /* 0x000fd2000bf05270 */
[----:B------:R-:W-:Y:S05]  /*51b0*/  BRA.U !UP0, `(.L_x_24035) ;  /* 0x0000000108847547 */ /* 0x000fea000b800000 */
[----:B------:R-:W-:-:S09]  /*51c0*/  UISETP.NE.AND UP0, UPT, UR4, 0x1d, UPT ;  /* 0x0000001d0400788c */ /* 0x000fd2000bf05270 */
[----:B------:R-:W-:Y:S05]  /*51d0*/  BRA.U !UP0, `(.L_x_24036) ;  /* 0x0000000108707547 */ /* 0x000fea000b800000 */
[----:B------:R-:W-:-:S09]  /*51e0*/  UISETP.NE.AND UP0, UPT, UR4, 0x2c, UPT ;  /* 0x0000002c0400788c */ /* 0x000fd2000bf05270 */
[----:B------:R-:W-:Y:S05]  /*51f0*/  BRA.U !UP0, `(.L_x_24037) ;  /* 0x0000000108487547 */ /* 0x000fea000b800000 */
.L_x_24015:
        /* <DEDUP_REMOVED lines=16> */
.L_x_24038:
[----:B------:R-:W-:Y:S01]  /*5300*/  IMAD.MOV.U32 R23, RZ, RZ, RZ ;  /* 0x000000ffff177224 */ /* 0x000fe200078e00ff */
[----:B------:R-:W-:Y:S06]  /*5310*/  BRA `(.L_x_24016) ;  /* 0x0000000000347947 */ /* 0x000fec0003800000 */
.L_x_24037:
        /* <DEDUP_REMOVED lines=8> */
.L_x_24036:
[----:B------:R-:W3:Y:S02]  /*53a0*/  LDG.E.64 R2, desc[UR36][R2.64] ;  /* 0x0000002402027981 */ /* 0x000ee4000c1e1b00 */
[----:B---3--:R0:W3:Y:S01]  /*53b0*/  I2F.U64 R23, R2 ;  /* 0x0000000200177312 */ /* 0x0080e20000301000 */
[----:B------:R-:W-:Y:S05]  /*53c0*/  BRA `(.L_x_24016) ;  /* 0x0000000000087947 */ /* 0x000fea0003800000 */
.L_x_24035:
[----:B------:R-:W3:Y:S02]  /*53d0*/  LDG.E R2, desc[UR36][R2.64] ;  /* 0x0000002402027981 */ /* 0x000ee4000c1e1900 */
[----:B---3--:R-:W-:-:S07]  /*53e0*/  I2FP.F32.U32 R23, R2 ;  /* 0x0000000200177245 */ /* 0x008fce0000201000 */
.L_x_24016:
[----:B------:R-:W-:Y:S05]  /*53f0*/  BSYNC.RECONVERGENT B6 ;  /* 0x0000000000067941 */ /* 0x000fea0003800200 */
.L_x_24010:
        /* <DEDUP_REMOVED lines=18> */
.L_x_24043:
[----:B------:R-:W4:Y:S02]  /*5520*/  LDG.E.U8 R2, desc[UR36][R2.64] ;  /* 0x0000002402027981 */ /* 0x000f24000c1e1100 */
[----:B----4-:R-:W-:Y:S01]  /*5530*/  I2FP.F32.U32 R5, R2 ;  /* 0x0000000200057245 */ /* 0x010fe20000201000 */
[----:B------:R-:W-:Y:S06]  /*5540*/  BRA `(.L_x_24045) ;  /* 0x0000000c00247947 */ /* 0x000fec0003800000 */
.L_x_24042:
        /* <DEDUP_REMOVED lines=9> */
.L_x_24047:
[----:B------:R-:W4:Y:S02]  /*55e0*/  LDG.E R2, desc[UR36][R2.64] ;  /* 0x0000002402027981 */ /* 0x000f24000c1e1900 */
[----:B----4-:R-:W-:Y:S01]  /*55f0*/  I2FP.F32.S32 R5, R2 ;  /* 0x0000000200057245 */ /* 0x010fe20000201400 */
[----:B------:R-:W-:Y:S06]  /*5600*/  BRA `(.L_x_24045) ;  /* 0x0000000800f47947 */ /* 0x000fec0003800000 */
.L_x_24046:
[----:B------:R-:W4:Y:S02]  /*5610*/  LDG.E.U16 R2, desc[UR36][R2.64] ;  /* 0x0000002402027981 */ /* 0x000f24000c1e1500 */
[----:B----4-:R0:W4:Y:S01]  /*5620*/  I2F.S16 R5, R2 ;  /* 0x0000000200057306 */ /* 0x0101220000101400 */
[----:B------:R-:W-:Y:S05]  /*5630*/  BRA `(.L_x_24045) ;  /* 0x0000000800e87947 */ /* 0x000fea0003800000 */
.L_x_24041:
        /* <DEDUP_REMOVED lines=8> */
.L_x_24049:
[----:B------:R-:W4:Y:S02]  /*56c0*/  LDG.E.U16 R2, desc[UR36][R2.64] ;  /* 0x0000002402027981 */ /* 0x000f24000c1e1500 */
[----:B----4-:R-:W-:Y:S01]  /*56d0*/  HADD2.F32 R5, -RZ, R2.H0_H0 ;  /* 0x20000002ff057230 */ /* 0x010fe20000004100 */
[----:B------:R-:W-:Y:S06]  /*56e0*/  BRA `(.L_x_24045) ;  /* 0x0000000800bc7947 */ /* 0x000fec0003800000 */
.L_x_24048:
        /* <DEDUP_REMOVED lines=8> */
.L_x_24051:
[----:B------:R-:W4:Y:S02]  /*5770*/  LDG.E.U16 R2, desc[UR36][R2.64] ;  /* 0x0000002402027981 */ /* 0x000f24000c1e1500 */
[----:B----4-:R-:W-:Y:S01]  /*5780*/  HADD2.F32 R5, -RZ, R2.H0_H0 ;  /* 0x20000002ff057230 */ /* 0x010fe20000004100 */
[----:B------:R-:W-:Y:S06]  /*5790*/  BRA `(.L_x_24045) ;  /* 0x0000000800907947 */ /* 0x000fec0003800000 */
.L_x_24050:
[----:B------:R-:W4:Y:S01]  /*57a0*/  LDG.E.64 R2, desc[UR36][R2.64] ;  /* 0x0000002402027981 */ /* 0x000f22000c1e1b00 */
[----:B------:R-:W-:Y:S01]  /*57b0*/  UMOV UR4, 0xf0000000 ;  /* 0xf000000000047882 */ /* 0x000fe20000000000 */
[----:B------:R-:W-:Y:S01]  /*57c0*/  UMOV UR5, 0x380fffff ;  /* 0x380fffff00057882 */ /* 0x000fe20000000000 */
[----:B----4-:R-:W0:Y:S01]  /*57d0*/  F2F.F32.F64 R5, R2 ;  /* 0x0000000200057310 */ /* 0x010e220000301000 */
[----:B------:R-:W-:-:S14]  /*57e0*/  DSETP.GEU.AND P0, PT, |R2|, UR4, PT ;  /* 0x0000000402007e2a */ /* 0x000fdc000bf0e200 */
[----:B0-----:R-:W-:Y:S01]  /*57f0*/  @!P0 FMUL R5, R5, 1.175494350822287508e-38 ;  /* 0x0080000005058820 */ /* 0x001fe20000400000 */
[----:B------:R-:W-:Y:S06]  /*5800*/  BRA `(.L_x_24045) ;  /* 0x0000000800747947 */ /* 0x000fec0003800000 */
.L_x_24040:
        /* <DEDUP_REMOVED lines=12> */
.L_x_24054:
[----:B------:R-:W4:Y:S01]  /*58d0*/  LDG.E.64 R2, desc[UR36][R2.64] ;  /* 0x0000002402027981 */ /* 0x000f22000c1e1b00 */
[----:B------:R-:W-:Y:S01]  /*58e0*/  UMOV UR4, 0xf0000000 ;  /* 0xf000000000047882 */ /* 0x000fe20000000000 */
[----:B------:R-:W-:Y:S01]  /*58f0*/  UMOV UR5, 0x380fffff ;  /* 0x380fffff00057882 */ /* 0x000fe20000000000 */
[----:B----4-:R-:W0:Y:S01]  /*5900*/  F2F.F32.F64 R5, R2 ;  /* 0x0000000200057310 */ /* 0x010e220000301000 */
[----:B------:R-:W-:-:S14]  /*5910*/  DSETP.GEU.AND P0, PT, |R2|, UR4, PT ;  /* 0x0000000402007e2a */ /* 0x000fdc000bf0e200 */
[----:B0-----:R-:W-:Y:S01]  /*5920*/  @!P0 FMUL R5, R5, 1.175494350822287508e-38 ;  /* 0x0080000005058820 */ /* 0x001fe20000400000 */
[----:B------:R-:W-:Y:S06]  /*5930*/  BRA `(.L_x_24045) ;  /* 0x0000000800287947 */ /* 0x000fec0003800000 */
.L_x_24053:
        /* <DEDUP_REMOVED lines=25> */
.L_x_24056:
[----:B------:R-:W4:Y:S02]  /*5ad0*/  LDG.E.U8 R2, desc[UR36][R2.64] ;  /* 0x0000002402027981 */ /* 0x000f24000c1e1100 */
[C---:B----4-:R-:W-:Y:S01]  /*5ae0*/  IMAD.SHL.U32 R4, R2.reuse, 0x2000000, RZ ;  /* 0x0200000002047824 */ /* 0x050fe200078e00ff */
        /* <DEDUP_REMOVED lines=10> */
.L_x_24055:
[----:B------:R-:W4:Y:S02]  /*5b90*/  LDG.E.U16 R2, desc[UR36][R2.64] ;  /* 0x0000002402027981 */ /* 0x000f24000c1e1500 */
[----:B----4-:R-:W-:Y:S01]  /*5ba0*/  IMAD.U32 R5, R2, 0x10000, RZ ;  /* 0x0001000002057824 */ /* 0x010fe200078e00ff */
[----:B------:R-:W-:Y:S06]  /*5bb0*/  BRA `(.L_x_24045) ;  /* 0x0000000400887947 */ /* 0x000fec0003800000 */
.L_x_24052:
        /* <DEDUP_REMOVED lines=11> */
.L_x_24059:
        /* <DEDUP_REMOVED lines=20> */
.L_x_24061:
[----:B------:R-:W-:Y:S05]  /*5db0*/  BSYNC.RECONVERGENT B0 ;  /* 0x0000000000007941 */ /* 0x000fea0003800200 */
.L_x_24060:
[----:B------:R-:W-:Y:S01]  /*5dc0*/  IMAD.SHL.U32 R0, R0, 0x100000, RZ ;  /* 0x0010000000007824 */ /* 0x000fe200078e00ff */
[----:B------:R-:W-:-:S04]  /*5dd0*/  LEA R2, R2, 0x3b800000, 0x17 ;  /* 0x3b80000002027811 */ /* 0x000fc800078eb8ff */
[----:B------:R-:W-:Y:S01]  /*5de0*/  LOP3.LUT R5, R2, R0, R7, 0xfe, !PT ;  /* 0x0000000002057212 */ /* 0x000fe200078efe07 */
[----:B------:R-:W-:Y:S06]  /*5df0*/  BRA `(.L_x_24045) ;  /* 0x0000000000f87947 */ /* 0x000fec0003800000 */
.L_x_24058:
        /* <DEDUP_REMOVED lines=20> */
.L_x_24063:
[----:B------:R-:W-:Y:S05]  /*5f40*/  BSYNC.RECONVERGENT B0 ;  /* 0x0000000000007941 */ /* 0x000fea0003800200 */
.L_x_24062:
[----:B------:R-:W-:Y:S01]  /*5f50*/  IMAD.SHL.U32 R0, R0, 0x200000, RZ ;  /* 0x0020000000007824 */ /* 0x000fe200078e00ff */
[----:B------:R-:W-:-:S04]  /*5f60*/  LEA R2, R2, 0x37800000, 0x17 ;  /* 0x3780000002027811 */ /* 0x000fc800078eb8ff */
[----:B------:R-:W-:Y:S01]  /*5f70*/  LOP3.LUT R5, R2, R0, R7, 0xfe, !PT ;  /* 0x0000000002057212 */ /* 0x000fe200078efe07 */
[----:B------:R-:W-:Y:S06]  /*5f80*/  BRA `(.L_x_24045) ;  /* 0x0000000000947947 */ /* 0x000fec0003800000 */
.L_x_24057:
[----:B------:R-:W-:-:S09]  /*5f90*/  UISETP.NE.AND UP0, UPT, UR4, 0x1c, UPT ;  /* 0x0000001c0400788c */ /* 0x000fd2000bf05270 */
[----:B------:R-:W-:Y:S05]  /*5fa0*/  BRA.U !UP0, `(.L_x_24064) ;  /* 0x0000000108847547 */ /* 0x000fea000b800000 */
[----:B------:R-:W-:-:S09]  /*5fb0*/  UISETP.NE.AND UP0, UPT, UR4, 0x1d, UPT ;  /* 0x0000001d0400788c */ /* 0x000fd2000bf05270 */
[----:B------:R-:W-:Y:S05]  /*5fc0*/  BRA.U !UP0, `(.L_x_24065) ;  /* 0x0000000108707547 */ /* 0x000fea000b800000 */
[----:B------:R-:W-:-:S09]  /*5fd0*/  UISETP.NE.AND UP0, UPT, UR4, 0x2c, UPT ;  /* 0x0000002c0400788c */ /* 0x000fd2000bf05270 */
[----:B------:R-:W-:Y:S05]  /*5fe0*/  BRA.U !UP0, `(.L_x_24066) ;  /* 0x0000000108487547 */ /* 0x000fea000b800000 */
.L_x_24044:
        /* <DEDUP_REMOVED lines=16> */
.L_x_24067:
[----:B------:R-:W-:Y:S01]  /*60f0*/  IMAD.MOV.U32 R5, RZ, RZ, RZ ;  /* 0x000000ffff057224 */ /* 0x000fe200078e00ff */
[----:B------:R-:W-:Y:S06]  /*6100*/  BRA `(.L_x_24045) ;  /* 0x0000000000347947 */ /* 0x000fec0003800000 */
.L_x_24066:
        /* <DEDUP_REMOVED lines=8> */
.L_x_24065:
[----:B------:R-:W4:Y:S02]  /*6190*/  LDG.E.64 R2, desc[UR36][R2.64] ;  /* 0x0000002402027981 */ /* 0x000f24000c1e1b00 */
[----:B----4-:R0:W4:Y:S01]  /*61a0*/  I2F.U64 R5, R2 ;  /* 0x0000000200057312 */ /* 0x0101220000301000 */
[----:B------:R-:W-:Y:S05]  /*61b0*/  BRA `(.L_x_24045) ;  /* 0x0000000000087947 */ /* 0x000fea0003800000 */
.L_x_24064:
[----:B------:R-:W4:Y:S02]  /*61c0*/  LDG.E R2, desc[UR36][R2.64] ;  /* 0x0000002402027981 */ /* 0x000f24000c1e1900 */
[----:B----4-:R-:W-:-:S07]  /*61d0*/  I2FP.F32.U32 R5, R2 ;  /* 0x0000000200057245 */ /* 0x010fce0000201000 */
.L_x_24045:
[----:B------:R-:W-:Y:S05]  /*61e0*/  BSYNC.RECONVERGENT B6 ;  /* 0x0000000000067941 */ /* 0x000fea0003800200 */
.L_x_24039:
[----:B------:R-:W0:Y:S01]  /*61f0*/  LDCU.64 UR6, c[0x0][0x710] ;  /* 0x0000e200ff0677ac */ /* 0x000e220008000a00 */
[----:B-1-3-5:R-:W-:Y:S01]  /*6200*/  FADD.FTZ R23, -R23, R18 ;  /* 0x0000001217177221 */ /* 0x02afe20000010100 */
[----:B------:R-:W-:-:S03]  /*6210*/  UPRMT UR4, UR40, 0x9910, URZ ;  /* 0x0000991028047896 */ /* 0x000fc600080000ff */
[----:B--2---:R-:W-:Y:S01]  /*6220*/  FMUL.FTZ R23, R23, R22 ;  /* 0x0000001617177220 */ /* 0x004fe20000410000 */
[----:B------:R-:W-:-:S03]  /*6230*/  UISETP.GT.AND UP0, UPT, UR4, 0x9, UPT ;  /* 0x000000090400788c */ /* 0x000fc6000bf04270 */
[----:B----4-:R-:W-:Y:S01]  /*6240*/  FFMA.FTZ R24, R23, R5, R24 ;  /* 0x0000000517187223 */ /* 0x010fe20000010018 */
        /* <DEDUP_REMOVED lines=14> */
.L_x_24071:
[----:B------:R-:W0:Y:S02]  /*6330*/  F2I.S64.TRUNC R24, R24 ;  /* 0x0000001800187311 */ /* 0x000e24000020d900 */
[----:B0-----:R-:W-:-:S05]  /*6340*/  IMAD.MOV.U32 R5, RZ, RZ, R24 ;  /* 0x000000ffff057224 */ /* 0x001fca00078e0018 */
[----:B------:R4:W-:Y:S01]  /*6350*/  STG.E.U8 desc[UR36][R2.64], R5 ;  /* 0x0000000502007986 */ /* 0x0009e2000c101124 */
[----:B------:R-:W-:Y:S05]  /*6360*/  BRA `(.L_x_24073) ;  /* 0x0000000c002c7947 */ /* 0x000fea0003800000 */
.L_x_24070:
        /* <DEDUP_REMOVED lines=9> */
.L_x_24075:
[----:B------:R-:W0:Y:S02]  /*6400*/  F2I.FTZ.TRUNC.NTZ R5, R24 ;  /* 0x0000001800057305 */ /* 0x000e24000021f100 */
[----:B0-----:R2:W-:Y:S01]  /*6410*/  STG.E desc[UR36][R2.64], R5 ;  /* 0x0000000502007986 */ /* 0x0015e2000c101924 */
[----:B------:R-:W-:Y:S05]  /*6420*/  BRA `(.L_x_24073) ;  /* 0x0000000800fc7947 */ /* 0x000fea0003800000 */
.L_x_24074:
[----:B------:R-:W0:Y:S02]  /*6430*/  F2I.FTZ.TRUNC.NTZ R5, R24 ;  /* 0x0000001800057305 */ /* 0x000e24000021f100 */
[----:B0-----:R0:W-:Y:S01]  /*6440*/  STG.E.U16 desc[UR36][R2.64], R5 ;  /* 0x0000000502007986 */ /* 0x0011e2000c101524 */
[----:B------:R-:W-:Y:S05]  /*6450*/  BRA `(.L_x_24073) ;  /* 0x0000000800f07947 */ /* 0x000fea0003800000 */
.L_x_24069:
        /* <DEDUP_REMOVED lines=8> */
.L_x_24077:
[----:B------:R-:W-:-:S05]  /*64e0*/  F2FP.F16.F32.PACK_AB R24, RZ, R24 ;  /* 0x00000018ff18723e */ /* 0x000fca00000000ff */
[----:B------:R0:W-:Y:S01]  /*64f0*/  STG.E.U16 desc[UR36][R2.64], R24 ;  /* 0x0000001802007986 */ /* 0x0001e2000c101524 */
[----:B------:R-:W-:Y:S05]  /*6500*/  BRA `(.L_x_24073) ;  /* 0x0000000800c47947 */ /* 0x000fea0003800000 */
.L_x_24076:
        /* <DEDUP_REMOVED lines=9> */
.L_x_24079:
[----:B------:R-:W-:-:S04]  /*65a0*/  F2FP.F16.F32.PACK_AB R5, RZ, R24 ;  /* 0x00000018ff05723e */ /* 0x000fc800000000ff */
[----:B------:R-:W-:-:S05]  /*65b0*/  PRMT R5, R5, 0x5410, RZ ;  /* 0x0000541005057816 */ /* 0x000fca00000000ff */
[----:B------:R0:W-:Y:S01]  /*65c0*/  STG.E desc[UR36][R2.64], R5 ;  /* 0x0000000502007986 */ /* 0x0001e2000c101924 */
[----:B------:R-:W-:Y:S05]  /*65d0*/  BRA `(.L_x_24073) ;  /* 0x0000000800907947 */ /* 0x000fea0003800000 */
.L_x_24078:
[----:B------:R-:W-:-:S06]  /*65e0*/  FMUL.FTZ R4, R24, 1 ;  /* 0x3f80000018047820 */ /* 0x000fcc0000410000 */
[----:B------:R-:W0:Y:S02]  /*65f0*/  F2F.F64.F32 R4, R4 ;  /* 0x0000000400047310 */ /* 0x000e240000201800 */
[----:B0-----:R0:W-:Y:S01]  /*6600*/  STG.E.64 desc[UR36][R2.64], R4 ;  /* 0x0000000402007986 */ /* 0x0011e2000c101b24 */
[----:B------:R-:W-:Y:S05]  /*6610*/  BRA `(.L_x_24073) ;  /* 0x0000000800807947 */ /* 0x000fea0003800000 */
.L_x_24068:
        /* <DEDUP_REMOVED lines=12> */
.L_x_24082:
[----:B------:R-:W-:Y:S01]  /*66e0*/  FMUL.FTZ R4, R24, 1 ;  /* 0x3f80000018047820 */ /* 0x000fe20000410000 */
[----:B------:R-:W-:-:S05]  /*66f0*/  CS2R R6, SRZ ;  /* 0x0000000000067805 */ /* 0x000fca000001ff00 */
[----:B------:R-:W0:Y:S02]  /*6700*/  F2F.F64.F32 R4, R4 ;  /* 0x0000000400047310 */ /* 0x000e240000201800 */
[----:B0-----:R0:W-:Y:S01]  /*6710*/  STG.E.128 desc[UR36][R2.64], R4 ;  /* 0x0000000402007986 */ /* 0x0011e2000c101d24 */
[----:B------:R-:W-:Y:S05]  /*6720*/  BRA `(.L_x_24073) ;  /* 0x00000008003c7947 */ /* 0x000fea0003800000 */
.L_x_24081:
        /* <DEDUP_REMOVED lines=18> */
.L_x_24086:
[----:B------:R-:W-:Y:S05]  /*6850*/  BSYNC.RECONVERGENT B0 ;  /* 0x0000000000007941 */ /* 0x000fea0003800200 */
.L_x_24085:
[----:B------:R-:W-:-:S05]  /*6860*/  LOP3.LUT R7, R0, 0x80, R7, 0xf8, !PT ;  /* 0x0000008000077812 */ /* 0x000fca00078ef807 */
[----:B------:R0:W-:Y:S01]  /*6870*/  STG.E.U8 desc[UR36][R2.64], R7 ;  /* 0x0000000702007986 */ /* 0x0001e2000c101124 */
[----:B------:R-:W-:Y:S05]  /*6880*/  BRA `(.L_x_24073) ;  /* 0x0000000400e47947 */ /* 0x000fea0003800000 */
.L_x_24084:
        /* <DEDUP_REMOVED lines=14> */
.L_x_24088:
[----:B------:R-:W-:Y:S05]  /*6970*/  BSYNC.RECONVERGENT B0 ;  /* 0x0000000000007941 */ /* 0x000fea0003800200 */
.L_x_24087:
[----:B------:R-:W-:-:S05]  /*6980*/  LOP3.LUT R5, R0, 0x80, R7, 0xf8, !PT ;  /* 0x0000008000057812 */ /* 0x000fca00078ef807 */
[----:B------:R0:W-:Y:S01]  /*6990*/  STG.E.U8 desc[UR36][R2.64], R5 ;  /* 0x0000000502007986 */ /* 0x0001e2000c101124 */
[----:B------:R-:W-:Y:S05]  /*69a0*/  BRA `(.L_x_24073) ;  /* 0x00000004009c7947 */ /* 0x000fea0003800000 */
.L_x_24083:
[----:B------:R-:W-:-:S05]  /*69b0*/  F2FP.BF16.F32.PACK_AB R24, RZ, R24 ;  /* 0x00000018ff18723e */ /* 0x000fca00000010ff */
[----:B------:R0:W-:Y:S01]  /*69c0*/  STG.E.U16 desc[UR36][R2.64], R24 ;  /* 0x0000001802007986 */ /* 0x0001e2000c101524 */
[----:B------:R-:W-:Y:S05]  /*69d0*/  BRA `(.L_x_24073) ;  /* 0x0000000400907947 */ /* 0x000fea0003800000 */
.L_x_24080:
        /* <DEDUP_REMOVED lines=11> */
.L_x_24091:
        /* <DEDUP_REMOVED lines=12> */
.L_x_24094:
[----:B------:R-:W-:-:S04]  /*6b50*/  SHF.R.U32.HI R0, RZ, 0x14, R24 ;  /* 0x00000014ff007819 */ /* 0x000fc80000011618 */
[----:B------:R-:W-:-:S04]  /*6b60*/  LOP3.LUT R5, R0, 0x1, RZ, 0xc0, !PT ;  /* 0x0000000100057812 */ /* 0x000fc800078ec0ff */
[----:B------:R-:W-:-:S04]  /*6b70*/  IADD3 R0, PT, PT, R24, 0x487ffff, R5 ;  /* 0x0487ffff18007810 */ /* 0x000fc80007ffe005 */
[----:B------:R-:W-:-:S04]  /*6b80*/  SHF.R.U32.HI R0, RZ, 0x14, R0 ;  /* 0x00000014ff007819 */ /* 0x000fc80000011600 */
[----:B------:R-:W-:-:S07]  /*6b90*/  LOP3.LUT R4, R0, 0xff, RZ, 0xc0, !PT ;  /* 0x000000ff00047812 */ /* 0x000fce00078ec0ff */
.L_x_24095:
[----:B------:R-:W-:-:S04]  /*6ba0*/  SHF.R.U32.HI R5, RZ, 0x18, R24 ;  /* 0x00000018ff057819 */ /* 0x000fc80000011618 */
[----:B------:R-:W-:-:S04]  /*6bb0*/  LOP3.LUT R4, R4, 0x80, R5, 0xf8, !PT ;  /* 0x0000008004047812 */ /* 0x000fc800078ef805 */
[----:B------:R-:W-:-:S07]  /*6bc0*/  PRMT R0, R4, 0x7610, R0 ;  /* 0x0000761004007816 */ /* 0x000fce0000000000 */
.L_x_24093:
[----:B------:R-:W-:Y:S05]  /*6bd0*/  BSYNC.RECONVERGENT B0 ;  /* 0x0000000000007941 */ /* 0x000fea0003800200 */
.L_x_24092:
[----:B------:R0:W-:Y:S01]  /*6be0*/  STG.E.U8 desc[UR36][R2.64], R0 ;  /* 0x0000000002007986 */ /* 0x0001e2000c101124 */
[----:B------:R-:W-:Y:S05]  /*6bf0*/  BRA `(.L_x_24073) ;  /* 0x0000000400087947 */ /* 0x000fea0003800000 */
.L_x_24090:
        /* <DEDUP_REMOVED lines=12> */
.L_x_24098:
[----:B------:R-:W-:-:S04]  /*6cc0*/  SHF.R.U32.HI R0, RZ, 0x15, R24 ;  /* 0x00000015ff007819 */ /* 0x000fc80000011618 */
[----:B------:R-:W-:-:S04]  /*6cd0*/  LOP3.LUT R5, R0, 0x1, RZ, 0xc0, !PT ;  /* 0x0000000100057812 */ /* 0x000fc800078ec0ff */
[----:B------:R-:W-:-:S04]  /*6ce0*/  IADD3 R0, PT, PT, R24, 0x88fffff, R5 ;  /* 0x088fffff18007810 */ /* 0x000fc80007ffe005 */
[----:B------:R-:W-:-:S04]  /*6cf0*/  SHF.R.U32.HI R0, RZ, 0x15, R0 ;  /* 0x00000015ff007819 */ /* 0x000fc80000011600 */
[----:B------:R-:W-:-:S07]  /*6d00*/  LOP3.LUT R4, R0, 0xff, RZ, 0xc0, !PT ;  /* 0x000000ff00047812 */ /* 0x000fce00078ec0ff */
.L_x_24099:
[----:B------:R-:W-:-:S04]  /*6d10*/  SHF.R.U32.HI R5, RZ, 0x18, R24 ;  /* 0x00000018ff057819 */ /* 0x000fc80000011618 */
[----:B------:R-:W-:-:S04]  /*6d20*/  LOP3.LUT R4, R4, 0x80, R5, 0xf8, !PT ;  /* 0x0000008004047812 */ /* 0x000fc800078ef805 */
[----:B------:R-:W-:-:S07]  /*6d30*/  PRMT R0, R4, 0x7610, R0 ;  /* 0x0000761004007816 */ /* 0x000fce0000000000 */
.L_x_24097:
[----:B------:R-:W-:Y:S05]  /*6d40*/  BSYNC.RECONVERGENT B0 ;  /* 0x0000000000007941 */ /* 0x000fea0003800200 */
.L_x_24096:
[----:B------:R0:W-:Y:S01]  /*6d50*/  STG.E.U8 desc[UR36][R2.64], R0 ;  /* 0x0000000002007986 */ /* 0x0001e2000c101124 */
[----:B------:R-:W-:Y:S05]  /*6d60*/  BRA `(.L_x_24073) ;  /* 0x0000000000ac7947 */ /* 0x000fea0003800000 */
.L_x_24089:
[----:B------:R-:W-:-:S09]  /*6d70*/  UISETP.NE.AND UP0, UPT, UR4, 0x1c, UPT ;  /* 0x0000001c0400788c */ /* 0x000fd2000bf05270 */
[----:B------:R-:W-:Y:S05]  /*6d80*/  BRA.U !UP0, `(.L_x_24100) ;  /* 0x00000001089c7547 */ /* 0x000fea000b800000 */
[----:B------:R-:W-:-:S09]  /*6d90*/  UISETP.NE.AND UP0, UPT, UR4, 0x1d, UPT ;  /* 0x0000001d0400788c */ /* 0x000fd2000bf05270 */
[----:B------:R-:W-:Y:S05]  /*6da0*/  BRA.U !UP0, `(.L_x_24101) ;  /* 0x0000000108887547 */ /* 0x000fea000b800000 */
[----:B------:R-:W-:-:S09]  /*6db0*/  UISETP.NE.AND UP0, UPT, UR4, 0x2c, UPT ;  /* 0x0000002c0400788c */ /* 0x000fd2000bf05270 */
[----:B------:R-:W-:Y:S05]  /*6dc0*/  BRA.U !UP0, `(.L_x_24102) ;  /* 0x0000000108447547 */ /* 0x000fea000b800000 */
.L_x_24072:
        /* <DEDUP_REMOVED lines=16> */
.L_x_24103:
[----:B------:R-:W-:Y:S05]  /*6ed0*/  BRA `(.L_x_24073) ;  /* 0x0000000000507947 */ /* 0x000fea0003800000 */
.L_x_24102:
        /* <DEDUP_REMOVED lines=15> */
.L_x_24101:
[----:B------:R-:W0:Y:S02]  /*6fd0*/  F2I.U64.TRUNC R24, R24 ;  /* 0x0000001800187311 */ /* 0x000e24000020d800 */
[----:B0-----:R0:W-:Y:S01]  /*6fe0*/  STG.E.64 desc[UR36][R2.64], R24 ;  /* 0x0000001802007986 */ /* 0x0011e2000c101b24 */
[----:B------:R-:W-:Y:S05]  /*6ff0*/  BRA `(.L_x_24073) ;  /* 0x0000000000087947 */ /* 0x000fea0003800000 */
.L_x_24100:
[----:B------:R-:W0:Y:S02]  /*7000*/  F2I.FTZ.U32.TRUNC.NTZ R5, R24 ;  /* 0x0000001800057305 */ /* 0x000e24000021f000 */
[----:B0-----:R0:W-:Y:S02]  /*7010*/  STG.E desc[UR36][R2.64], R5 ;  /* 0x0000000502007986 */ /* 0x0011e4000c101924 */
.L_x_24073:
[----:B------:R-:W-:-:S07]  /*7020*/  VIADD R17, R17, 0x80 ;  /* 0x0000008011117836 */ /* 0x000fce0000000000 */
.L_x_23921:
[----:B------:R-:W-:Y:S05]  /*7030*/  BSYNC.RECONVERGENT B7 ;  /* 0x0000000000077941 */ /* 0x000fea0003800200 */
.L_x_23920:
[----:B------:R-:W5:Y:S01]  /*7040*/  LDCU UR4, c[0x0][0x380] ;  /* 0x00007000ff0477ac */ /* 0x000f620008000800 */
[----:B------:R-:W-:Y:S01]  /*7050*/  BSSY.RECONVERGENT B7, `(.L_x_24104) ;  /* 0x00006f0000077945 */ /* 0x000fe20003800200 */
[----:B-----5:R-:W-:-:S13]  /*7060*/  ISETP.GE.AND P0, PT, R17, UR4, PT ;  /* 0x0000000411007c0c */ /* 0x020fda000bf06270 */
[----:B------:R-:W-:Y:S05]  /*7070*/  @P0 BRA `(.L_x_24105) ;  /* 0x0000006c00b40947 */ /* 0x000fea0003800000 */
[----:B------:R-:W5:Y:S01]  /*7080*/  LDCU UR4, c[0x0][0x388] ;  /* 0x00007100ff0477ac */ /* 0x000f620008000800 */
[----:B0-----:R-:W-:Y:S02]  /*7090*/  HFMA2 R0, -RZ, RZ, 0, 0 ;  /* 0x00000000ff007431 */ /* 0x001fe400000001ff */
[----:B------:R-:W-:Y:S01]  /*70a0*/  IMAD.MOV.U32 R19, RZ, RZ, RZ ;  /* 0x000000ffff137224 */ /* 0x000fe200078e00ff */
        /* <DEDUP_REMOVED lines=12> */
[----:B------:R-:W-:-:S05]  /*7170*/  SHF.R.U32.HI R3, RZ, UR5, R2 ;  /* 0x00000005ff037c19 */ /* 0x000fca0008011602 */
[----:B------:R-:W-:-:S04]  /*7180*/  IMAD.MOV R0, RZ, RZ, -R3 ;  /* 0x000000ffff007224 */ /* 0x000fc800078e0a03 */
[----:B0-----:R-:W-:-:S04]  /*7190*/  IMAD R0, R0, UR6, R17 ;  /* 0x0000000600007c24 */ /* 0x001fc8000f8e0211 */
[C---:B-1----:R-:W-:Y:S02]  /*71a0*/  IMAD R22, R0.reuse, UR12, RZ ;  /* 0x0000000c00167c24 */ /* 0x042fe4000f8e02ff */
        /* <DEDUP_REMOVED lines=412> */
.L_x_24106:
[----:B------:R-:W2:Y:S01]  /*8b70*/  LDCU.64 UR6, c[0x0][0x718] ;  /* 0x0000e300ff0677ac */ /* 0x000ea20008000a00 */
[----:B------:R-:W-:Y:S01]  /*8b80*/  BSSY.RECONVERGENT B6, `(.L_x_24107) ;  /* 0x00000dd000067945 */ /* 0x000fe20003800200 */
[----:B------:R-:W-:-:S04]  /*8b90*/  UPRMT UR4, UR42, 0x9910, URZ ;  /* 0x000099102a047896 */ /* 0x000fc800080000ff */
[----:B------:R-:W-:Y:S01]  /*8ba0*/  UISETP.GT.AND UP0, UPT, UR4, 0x9, UPT ;  /* 0x000000090400788c */ /* 0x000fe2000bf04270 */
[----:B--234-:R-:W-:-:S04]  /*8bb0*/  IADD3 R2, P0, PT, R0, UR6, RZ ;  /* 0x0000000600027c10 */ /* 0x01cfc8000ff1e0ff */
        /* <DEDUP_REMOVED lines=13> */
.L_x_24111:
[----:B------:R-:W2:Y:S02]  /*8c90*/  LDG.E.U8 R2, desc[UR36][R2.64] ;  /* 0x0000002402027981 */ /* 0x000ea4000c1e1100 */
[----:B--2---:R-:W-:Y:S01]  /*8ca0*/  I2FP.F32.U32 R18, R2 ;  /* 0x0000000200127245 */ /* 0x004fe20000201000 */
[----:B------:R-:W-:Y:S06]  /*8cb0*/  BRA `(.L_x_24113) ;  /* 0x0000000c00247947 */ /* 0x000fec0003800000 */
.L_x_24110:
        /* <DEDUP_REMOVED lines=9> */
.L_x_24115:
[----:B------:R-:W2:Y:S02]  /*8d50*/  LDG.E R2, desc[UR36][R2.64] ;  /* 0x0000002402027981 */ /* 0x000ea4000c1e1900 */
[----:B--2---:R-:W-:Y:S01]  /*8d60*/  I2FP.F32.S32 R18, R2 ;  /* 0x0000000200127245 */ /* 0x004fe20000201400 */
[----:B------:R-:W-:Y:S06]  /*8d70*/  BRA `(.L_x_24113) ;  /* 0x0000000800f47947 */ /* 0x000fec0003800000 */
.L_x_24114:
[----:B------:R-:W2:Y:S02]  /*8d80*/  LDG.E.U16 R2, desc[UR36][R2.64] ;  /* 0x0000002402027981 */ /* 0x000ea4000c1e1500 */
[----:B--2---:R2:W3:Y:S01]  /*8d90*/  I2F.S16 R18, R2 ;  /* 0x0000000200127306 */ /* 0x0044e20000101400 */
[----:B------:R-:W-:Y:S05]  /*8da0*/  BRA `(.L_x_24113) ;  /* 0x0000000800e87947 */ /* 0x000fea0003800000 */
.L_x_24109:
        /* <DEDUP_REMOVED lines=8> */
.L_x_24117:
[----:B------:R-:W2:Y:S02]  /*8e30*/  LDG.E.U16 R2, desc[UR36][R2.64] ;  /* 0x0000002402027981 */ /* 0x000ea4000c1e1500 */
[----:B--2---:R-:W-:Y:S01]  /*8e40*/  HADD2.F32 R18, -RZ, R2.H0_H0 ;  /* 0x20000002ff127230 */ /* 0x004fe20000004100 */
[----:B------:R-:W-:Y:S06]  /*8e50*/  BRA `(.L_x_24113) ;  /* 0x0000000800bc7947 */ /* 0x000fec0003800000 */
.L_x_24116:
        /* <DEDUP_REMOVED lines=8> */
.L_x_24119:
[----:B------:R-:W2:Y:S02]  /*8ee0*/  LDG.E.U16 R2, desc[UR36][R2.64] ;  /* 0x0000002402027981 */ /* 0x000ea4000c1e1500 */
[----:B--2---:R-:W-:Y:S01]  /*8ef0*/  HADD2.F32 R18, -RZ, R2.H0_H0 ;  /* 0x20000002ff127230 */ /* 0x004fe20000004100 */
[----:B------:R-:W-:Y:S06]  /*8f00*/  BRA `(.L_x_24113) ;  /* 0x0000000800907947 */ /* 0x000fec0003800000 */
.L_x_24118:
[----:B------:R-:W2:Y:S01]  /*8f10*/  LDG.E.64 R2, desc[UR36][R2.64] ;  /* 0x0000002402027981 */ /* 0x000ea2000c1e1b00 */
[----:B------:R-:W-:Y:S01]  /*8f20*/  UMOV UR4, 0xf0000000 ;  /* 0xf000000000047882 */ /* 0x000fe20000000000 */
[----:B------:R-:W-:Y:S01]  /*8f30*/  UMOV UR5, 0x380fffff ;  /* 0x380fffff00057882 */ /* 0x000fe20000000000 */
[----:B--2---:R-:W0:Y:S01]  /*8f40*/  F2F.F32.F64 R18, R2 ;  /* 0x0000000200127310 */ /* 0x004e220000301000 */
[----:B------:R-:W-:-:S14]  /*8f50*/  DSETP.GEU.AND P0, PT, |R2|, UR4, PT ;  /* 0x0000000402007e2a */ /* 0x000fdc000bf0e200 */
[----:B0-----:R-:W-:Y:S01]  /*8f60*/  @!P0 FMUL R18, R18, 1.175494350822287508e-38 ;  /* 0x0080000012128820 */ /* 0x001fe20000400000 */
[----:B------:R-:W-:Y:S06]  /*8f70*/  BRA `(.L_x_24113) ;  /* 0x0000000800747947 */ /* 0x000fec0003800000 */
.L_x_24108:
        /* <DEDUP_REMOVED lines=12> */
.L_x_24122:
[----:B------:R-:W2:Y:S01]  /*9040*/  LDG.E.64 R2, desc[UR36][R2.64] ;  /* 0x0000002402027981 */ /* 0x000ea2000c1e1b00 */
[----:B------:R-:W-:Y:S01]  /*9050*/  UMOV UR4, 0xf0000000 ;  /* 0xf000000000047882 */ /* 0x000fe20000000000 */
[----:B------:R-:W-:Y:S01]  /*9060*/  UMOV UR5, 0x380fffff ;  /* 0x380fffff00057882 */ /* 0x000fe20000000000 */
[----:B--2---:R-:W0:Y:S01]  /*9070*/  F2F.F32.F64 R18, R2 ;  /* 0x0000000200127310 */ /* 0x004e220000301000 */
[----:B------:R-:W-:-:S14]  /*9080*/  DSETP.GEU.AND P0, PT, |R2|, UR4, PT ;  /* 0x0000000402007e2a */ /* 0x000fdc000bf0e200 */
[----:B0-----:R-:W-:Y:S01]  /*9090*/  @!P0 FMUL R18, R18, 1.175494350822287508e-38 ;  /* 0x0080000012128820 */ /* 0x001fe20000400000 */
[----:B------:R-:W-:Y:S06]  /*90a0*/  BRA `(.L_x_24113) ;  /* 0x0000000800287947 */ /* 0x000fec0003800000 */
.L_x_24121:
        /* <DEDUP_REMOVED lines=25> */
.L_x_24124:
        /* <DEDUP_REMOVED lines=12> */
.L_x_24123:
[----:B------:R-:W2:Y:S02]  /*9300*/  LDG.E.U16 R2, desc[UR36][R2.64] ;  /* 0x0000002402027981 */ /* 0x000ea4000c1e1500 */
[----:B--2---:R-:W-:Y:S01]  /*9310*/  IMAD.U32 R18, R2, 0x10000, RZ ;  /* 0x0001000002127824 */ /* 0x004fe200078e00ff */
[----:B------:R-:W-:Y:S06]  /*9320*/  BRA `(.L_x_24113) ;  /* 0x0000000400887947 */ /* 0x000fec0003800000 */
.L_x_24120:
        /* <DEDUP_REMOVED lines=11> */
.L_x_24127:
        /* <DEDUP_REMOVED lines=20> */
.L_x_24129:
[----:B------:R-:W-:Y:S05]  /*9520*/  BSYNC.RECONVERGENT B0 ;  /* 0x0000000000007941 */ /* 0x000fea0003800200 */
.L_x_24128:
[----:B------:R-:W-:Y:S01]  /*9530*/  IMAD.SHL.U32 R0, R0, 0x100000, RZ ;  /* 0x0010000000007824 */ /* 0x000fe200078e00ff */
[----:B------:R-:W-:-:S04]  /*9540*/  LEA R2, R2, 0x3b800000, 0x17 ;  /* 0x3b80000002027811 */ /* 0x000fc800078eb8ff */
[----:B------:R-:W-:Y:S01]  /*9550*/  LOP3.LUT R18, R2, R0, R7, 0xfe, !PT ;  /* 0x0000000002127212 */ /* 0x000fe200078efe07 */
[----:B------:R-:W-:Y:S06]  /*9560*/  BRA `(.L_x_24113) ;  /* 0x0000000000f87947 */ /* 0x000fec0003800000 */
.L_x_24126:
        /* <DEDUP_REMOVED lines=20> */
.L_x_24131:
[----:B------:R-:W-:Y:S05]  /*96b0*/  BSYNC.RECONVERGENT B0 ;  /* 0x0000000000007941 */ /* 0x000fea0003800200 */
.L_x_24130:
[----:B------:R-:W-:Y:S02]  /*96c0*/  SHF.L.U32 R0, R0, 0x15, RZ ;  /* 0x0000001500007819 */ /* 0x000fe400000006ff */
[----:B------:R-:W-:-:S04]  /*96d0*/  LEA R2, R2, 0x37800000, 0x17 ;  /* 0x3780000002027811 */ /* 0x000fc800078eb8ff */
[----:B------:R-:W-:Y:S01]  /*96e0*/  LOP3.LUT R18, R2, R0, R7, 0xfe, !PT ;  /* 0x0000000002127212 */ /* 0x000fe200078efe07 */
[----:B------:R-:W-:Y:S06]  /*96f0*/  BRA `(.L_x_24113) ;  /* 0x0000000000947947 */ /* 0x000fec0003800000 */
.L_x_24125:
        /* <DEDUP_REMOVED lines=14> */
.L_x_24112:
        /* <DEDUP_REMOVED lines=16> */
.L_x_24134:
[----:B------:R-:W-:Y:S01]  /*98e0*/  IMAD.MOV.U32 R18, RZ, RZ, RZ ;  /* 0x000000ffff127224 */ /* 0x000fe200078e00ff */
[----:B------:R-:W-:Y:S06]  /*98f0*/  BRA `(.L_x_24113) ;  /* 0x0000000000147947 */ /* 0x000fec0003800000 */
.L_x_24133:
[----:B------:R-:W2:Y:S02]  /*9900*/  LDG.E.64 R2, desc[UR36][R2.64] ;  /* 0x0000002402027981 */ /* 0x000ea4000c1e1b00 */
[----:B--2---:R0:W1:Y:S01]  /*9910*/  I2F.U64 R18, R2 ;  /* 0x0000000200127312 */ /* 0x0040620000301000 */
[----:B------:R-:W-:Y:S05]  /*9920*/  BRA `(.L_x_24113) ;  /* 0x0000000000087947 */ /* 0x000fea0003800000 */
.L_x_24132:
[----:B------:R-:W2:Y:S02]  /*9930*/  LDG.E R2, desc[UR36][R2.64] ;  /* 0x0000002402027981 */ /* 0x000ea4000c1e1900 */
[----:B--2---:R-:W-:-:S07]  /*9940*/  I2FP.F32.U32 R18, R2 ;  /* 0x0000000200127245 */ /* 0x004fce0000201000 */
.L_x_24113:
[----:B------:R-:W-:Y:S05]  /*9950*/  BSYNC.RECONVERGENT B6 ;  /* 0x0000000000067941 */ /* 0x000fea0003800200 */
.L_x_24107:
        /* <DEDUP_REMOVED lines=18> */
.L_x_24139:
[----:B------:R-:W2:Y:S02]  /*9a80*/  LDG.E.U8 R2, desc[UR36][R2.64] ;  /* 0x0000002402027981 */ /* 0x000ea4000c1e1100 */
[----:B--2---:R-:W-:Y:S01]  /*9a90*/  I2FP.F32.U32 R22, R2 ;  /* 0x0000000200167245 */ /* 0x004fe20000201000 */
[----:B------:R-:W-:Y:S06]  /*9aa0*/  BRA `(.L_x_24141) ;  /* 0x0000000c00247947 */ /* 0x000fec0003800000 */
.L_x_24138:
        /* <DEDUP_REMOVED lines=9> */
.L_x_24143:
[----:B------:R-:W2:Y:S02]  /*9b40*/  LDG.E R2, desc[UR36][R2.64] ;  /* 0x0000002402027981 */ /* 0x000ea4000c1e1900 */
[----:B--2---:R-:W-:Y:S01]  /*9b50*/  I2FP.F32.S32 R22, R2 ;  /* 0x0000000200167245 */ /* 0x004fe20000201400 */
[----:B------:R-:W-:Y:S06]  /*9b60*/  BRA `(.L_x_24141) ;  /* 0x0000000800f47947 */ /* 0x000fec0003800000 */
.L_x_24142:
[----:B------:R-:W2:Y:S02]  /*9b70*/  LDG.E.U16 R2, desc[UR36][R2.64] ;  /* 0x0000002402027981 */ /* 0x000ea4000c1e1500 */
[----:B--2---:R0:W2:Y:S01]  /*9b80*/  I2F.S16 R22, R2 ;  /* 0x0000000200167306 */ /* 0x0040a20000101400 */
[----:B------:R-:W-:Y:S05]  /*9b90*/  BRA `(.L_x_24141) ;  /* 0x0000000800e87947 */ /* 0x000fea0003800000 */
.L_x_24137:
        /* <DEDUP_REMOVED lines=8> */
.L_x_24145:
[----:B------:R-:W2:Y:S02]  /*9c20*/  LDG.E.U16 R2, desc[UR36][R2.64] ;  /* 0x0000002402027981 */ /* 0x000ea4000c1e1500 */
[----:B--2---:R-:W-:Y:S01]  /*9c30*/  HADD2.F32 R22, -RZ, R2.H0_H0 ;  /* 0x20000002ff167230 */ /* 0x004fe20000004100 */
[----:B------:R-:W-:Y:S06]  /*9c40*/  BRA `(.L_x_24141) ;  /* 0x0000000800bc7947 */ /* 0x000fec0003800000 */
.L_x_24144:
        /* <DEDUP_REMOVED lines=8> */
.L_x_24147:
[----:B------:R-:W2:Y:S02]  /*9cd0*/  LDG.E.U16 R2, desc[UR36][R2.64] ;  /* 0x0000002402027981 */ /* 0x000ea4000c1e1500 */
[----:B--2---:R-:W-:Y:S01]  /*9ce0*/  HADD2.F32 R22, -RZ, R2.H0_H0 ;  /* 0x20000002ff167230 */ /* 0x004fe20000004100 */
[----:B------:R-:W-:Y:S06]  /*9cf0*/  BRA `(.L_x_24141) ;  /* 0x0000000800907947 */ /* 0x000fec0003800000 */
.L_x_24146:
[----:B------:R-:W2:Y:S01]  /*9d00*/  LDG.E.64 R2, desc[UR36][R2.64] ;  /* 0x0000002402027981 */ /* 0x000ea2000c1e1b00 */
[----:B------:R-:W-:Y:S01]  /*9d10*/  UMOV UR4, 0xf0000000 ;  /* 0xf000000000047882 */ /* 0x000fe20000000000 */
[----:B------:R-:W-:Y:S01]  /*9d20*/  UMOV UR5, 0x380fffff ;  /* 0x380fffff00057882 */ /* 0x000fe20000000000 */
[----:B--2---:R-:W0:Y:S01]  /*9d30*/  F2F.F32.F64 R22, R2 ;  /* 0x0000000200167310 */ /* 0x004e220000301000 */
[----:B------:R-:W-:-:S14]  /*9d40*/  DSETP.GEU.AND P0, PT, |R2|, UR4, PT ;  /* 0x0000000402007e2a */ /* 0x000fdc000bf0e200 */
[----:B0-----:R-:W-:Y:S01]  /*9d50*/  @!P0 FMUL R22, R22, 1.175494350822287508e-38 ;  /* 0x0080000016168820 */ /* 0x001fe20000400000 */
[----:B------:R-:W-:Y:S06]  /*9d60*/  BRA `(.L_x_24141) ;  /* 0x0000000800747947 */ /* 0x000fec0003800000 */
.L_x_24136:
        /* <DEDUP_REMOVED lines=12> */
.L_x_24150:
[----:B------:R-:W2:Y:S01]  /*9e30*/  LDG.E.64 R2, desc[UR36][R2.64] ;  /* 0x0000002402027981 */ /* 0x000ea2000c1e1b00 */
[----:B------:R-:W-:Y:S01]  /*9e40*/  UMOV UR4, 0xf0000000 ;  /* 0xf000000000047882 */ /* 0x000fe20000000000 */
[----:B------:R-:W-:Y:S01]  /*9e50*/  UMOV UR5, 0x380fffff ;  /* 0x380fffff00057882 */ /* 0x000fe20000000000 */
[----:B--2---:R-:W0:Y:S01]  /*9e60*/  F2F.F32.F64 R22, R2 ;  /* 0x0000000200167310 */ /* 0x004e220000301000 */
[----:B------:R-:W-:-:S14]  /*9e70*/  DSETP.GEU.AND P0, PT, |R2|, UR4, PT ;  /* 0x0000000402007e2a */ /* 0x000fdc000bf0e200 */
[----:B0-----:R-:W-:Y:S01]  /*9e80*/  @!P0 FMUL R22, R22, 1.175494350822287508e-38 ;  /* 0x0080000016168820 */ /* 0x001fe20000400000 */
[----:B------:R-:W-:Y:S06]  /*9e90*/  BRA `(.L_x_24141) ;  /* 0x0000000800287947 */ /* 0x000fec0003800000 */
.L_x_24149:
        /* <DEDUP_REMOVED lines=25> */
.L_x_24152:
        /* <DEDUP_REMOVED lines=12> */
.L_x_24151:
[----:B------:R-:W2:Y:S02]  /*a0f0*/  LDG.E.U16 R2, desc[UR36][R2.64] ;  /* 0x0000002402027981 */ /* 0x000ea4000c1e1500 */
[----:B--2---:R-:W-:Y:S01]  /*a100*/  SHF.L.U32 R22, R2, 0x10, RZ ;  /* 0x0000001002167819 */ /* 0x004fe200000006ff */
[----:B------:R-:W-:Y:S06]  /*a110*/  BRA `(.L_x_24141) ;  /* 0x0000000400887947 */ /* 0x000fec0003800000 */
.L_x_24148:
        /* <DEDUP_REMOVED lines=11> */
.L_x_24155:
        /* <DEDUP_REMOVED lines=20> */
.L_x_24157:
[----:B------:R-:W-:Y:S05]  /*a310*/  BSYNC.RECONVERGENT B0 ;  /* 0x0000000000007941 */ /* 0x000fea0003800200 */
.L_x_24156:
[----:B------:R-:W-:Y:S01]  /*a320*/  IMAD.SHL.U32 R0, R0, 0x100000, RZ ;  /* 0x0010000000007824 */ /* 0x000fe200078e00ff */
[----:B------:R-:W-:-:S04]  /*a330*/  LEA R2, R2, 0x3b800000, 0x17 ;  /* 0x3b80000002027811 */ /* 0x000fc800078eb8ff */
[----:B------:R-:W-:Y:S01]  /*a340*/  LOP3.LUT R22, R2, R0, R7, 0xfe, !PT ;  /* 0x0000000002167212 */ /* 0x000fe200078efe07 */
[----:B------:R-:W-:Y:S06]  /*a350*/  BRA `(.L_x_24141) ;  /* 0x0000000000f87947 */ /* 0x000fec0003800000 */
.L_x_24154:
        /* <DEDUP_REMOVED lines=20> */
.L_x_24159:
[----:B------:R-:W-:Y:S05]  /*a4a0*/  BSYNC.RECONVERGENT B0 ;  /* 0x0000000000007941 */ /* 0x000fea0003800200 */
.L_x_24158:
[----:B------:R-:W-:Y:S01]  /*a4b0*/  IMAD.SHL.U32 R0, R0, 0x200000, RZ ;  /* 0x0020000000007824 */ /* 0x000fe200078e00ff */
[----:B------:R-:W-:-:S04]  /*a4c0*/  LEA R2, R2, 0x37800000, 0x17 ;  /* 0x3780000002027811 */ /* 0x000fc800078eb8ff */
[----:B------:R-:W-:Y:S01]  /*a4d0*/  LOP3.LUT R22, R2, R0, R7, 0xfe, !PT ;  /* 0x0000000002167212 */ /* 0x000fe200078efe07 */
[----:B------:R-:W-:Y:S06]  /*a4e0*/  BRA `(.L_x_24141) ;  /* 0x0000000000947947 */ /* 0x000fec0003800000 */
.L_x_24153:
        /* <DEDUP_REMOVED lines=14> */
.L_x_24140:
        /* <DEDUP_REMOVED lines=16> */
.L_x_24162:
[----:B------:R-:W-:Y:S01]  /*a6d0*/  IMAD.MOV.U32 R22, RZ, RZ, RZ ;  /* 0x000000ffff167224 */ /* 0x000fe200078e00ff */
[----:B------:R-:W-:Y:S06]  /*a6e0*/  BRA `(.L_x_24141) ;  /* 0x0000000000147947 */ /* 0x000fec0003800000 */
.L_x_24161:
[----:B------:R-:W2:Y:S02]  /*a6f0*/  LDG.E.64 R2, desc[UR36][R2.64] ;  /* 0x0000002402027981 */ /* 0x000ea4000c1e1b00 */
[----:B--2---:R0:W2:Y:S01]  /*a700*/  I2F.U64 R22, R2 ;  /* 0x0000000200167312 */ /* 0x0040a20000301000 */
[----:B------:R-:W-:Y:S05]  /*a710*/  BRA `(.L_x_24141) ;  /* 0x0000000000087947 */ /* 0x000fea0003800000 */
.L_x_24160:
[----:B------:R-:W2:Y:S02]  /*a720*/  LDG.E R2, desc[UR36][R2.64] ;  /* 0x0000002402027981 */ /* 0x000ea4000c1e1900 */
[----:B--2---:R-:W-:-:S07]  /*a730*/  I2FP.F32.U32 R22, R2 ;  /* 0x0000000200167245 */ /* 0x004fce0000201000 */
.L_x_24141:
[----:B------:R-:W-:Y:S05]  /*a740*/  BSYNC.RECONVERGENT B6 ;  /* 0x0000000000067941 */ /* 0x000fea0003800200 */
.L_x_24135:
        /* <DEDUP_REMOVED lines=18> */
.L_x_24167:
[----:B------:R-:W2:Y:S02]  /*a870*/  LDG.E.U8 R2, desc[UR36][R2.64] ;  /* 0x0000002402027981 */ /* 0x000ea4000c1e1100 */
[----:B--2---:R-:W-:Y:S01]  /*a880*/  I2FP.F32.U32 R24, R2 ;  /* 0x0000000200187245 */ /* 0x004fe20000201000 */
[----:B------:R-:W-:Y:S06]  /*a890*/  BRA `(.L_x_24169) ;  /* 0x0000000c00247947 */ /* 0x000fec0003800000 */
.L_x_24166:
        /* <DEDUP_REMOVED lines=9> */
.L_x_24171:
[----:B------:R-:W2:Y:S02]  /*a930*/  LDG.E R2, desc[UR36][R2.64] ;  /* 0x0000002402027981 */ /* 0x000ea4000c1e1900 */
[----:B--2---:R-:W-:Y:S01]  /*a940*/  I2FP.F32.S32 R24, R2 ;  /* 0x0000000200187245 */ /* 0x004fe20000201400 */
[----:B------:R-:W-:Y:S06]  /*a950*/  BRA `(.L_x_24169) ;  /* 0x0000000800f47947 */ /* 0x000fec0003800000 */
.L_x_24170:
[----:B------:R-:W2:Y:S02]  /*a960*/  LDG.E.U16 R2, desc[UR36][R2.64] ;  /* 0x0000002402027981 */ /* 0x000ea4000c1e1500 */
[----:B--2---:R0:W2:Y:S01]  /*a970*/  I2F.S16 R24, R2 ;  /* 0x0000000200187306 */ /* 0x0040a20000101400 */
[----:B------:R-:W-:Y:S05]  /*a980*/  BRA `(.L_x_24169) ;  /* 0x0000000800e87947 */ /* 0x000fea0003800000 */
.L_x_24165:
        /* <DEDUP_REMOVED lines=8> */
.L_x_24173:
[----:B------:R-:W2:Y:S02]  /*aa10*/  LDG.E.U16 R2, desc[UR36][R2.64] ;  /* 0x0000002402027981 */ /* 0x000ea4000c1e1500 */
[----:B--2---:R-:W-:Y:S01]  /*aa20*/  HADD2.F32 R24, -RZ, R2.H0_H0 ;  /* 0x20000002ff187230 */ /* 0x004fe20000004100 */
[----:B------:R-:W-:Y:S06]  /*aa30*/  BRA `(.L_x_24169) ;  /* 0x0000000800bc7947 */ /* 0x000fec0003800000 */
.L_x_24172:
        /* <DEDUP_REMOVED lines=8> */
.L_x_24175:
[----:B------:R-:W2:Y:S02]  /*aac0*/  LDG.E.U16 R2, desc[UR36][R2.64] ;  /* 0x0000002402027981 */ /* 0x000ea4000c1e1500 */
[----:B--2---:R-:W-:Y:S01]  /*aad0*/  HADD2.F32 R24, -RZ, R2.H0_H0 ;  /* 0x20000002ff187230 */ /* 0x004fe20000004100 */
[----:B------:R-:W-:Y:S06]  /*aae0*/  BRA `(.L_x_24169) ;  /* 0x0000000800907947 */ /* 0x000fec0003800000 */
.L_x_24174:
[----:B------:R-:W2:Y:S01]  /*aaf0*/  LDG.E.64 R2, desc[UR36][R2.64] ;  /* 0x0000002402027981 */ /* 0x000ea2000c1e1b00 */
[----:B------:R-:W-:Y:S01]  /*ab00*/  UMOV UR4, 0xf0000000 ;  /* 0xf000000000047882 */ /* 0x000fe20000000000 */
[----:B------:R-:W-:Y:S01]  /*ab10*/  UMOV UR5, 0x380fffff ;  /* 0x380fffff00057882 */ /* 0x000fe20000000000 */
[----:B--2---:R-:W0:Y:S01]  /*ab20*/  F2F.F32.F64 R24, R2 ;  /* 0x0000000200187310 */ /* 0x004e220000301000 */
[----:B------:R-:W-:-:S14]  /*ab30*/  DSETP.GEU.AND P0, PT, |R2|, UR4, PT ;  /* 0x0000000402007e2a */ /* 0x000fdc000bf0e200 */
[----:B0-----:R-:W-:Y:S01]  /*ab40*/  @!P0 FMUL R24, R24, 1.175494350822287508e-38 ;  /* 0x0080000018188820 */ /* 0x001fe20000400000 */
[----:B------:R-:W-:Y:S06]  /*ab50*/  BRA `(.L_x_24169) ;  /* 0x0000000800747947 */ /* 0x000fec0003800000 */
.L_x_24164:
        /* <DEDUP_REMOVED lines=12> */
.L_x_24178:
[----:B------:R-:W2:Y:S01]  /*ac20*/  LDG.E.64 R2, desc[UR36][R2.64] ;  /* 0x0000002402027981 */ /* 0x000ea2000c1e1b00 */
[----:B------:R-:W-:Y:S01]  /*ac30*/  UMOV UR4, 0xf0000000 ;  /* 0xf000000000047882 */ /* 0x000fe20000000000 */
[----:B------:R-:W-:Y:S01]  /*ac40*/  UMOV UR5, 0x380fffff ;  /* 0x380fffff00057882 */ /* 0x000fe20000000000 */
[----:B--2---:R-:W0:Y:S01]  /*ac50*/  F2F.F32.F64 R24, R2 ;  /* 0x0000000200187310 */ /* 0x004e220000301000 */
[----:B------:R-:W-:-:S14]  /*ac60*/  DSETP.GEU.AND P0, PT, |R2|, UR4, PT ;  /* 0x0000000402007e2a */ /* 0x000fdc000bf0e200 */
[----:B0-----:R-:W-:Y:S01]  /*ac70*/  @!P0 FMUL R24, R24, 1.175494350822287508e-38 ;  /* 0x0080000018188820 */ /* 0x001fe20000400000 */
[----:B------:R-:W-:Y:S06]  /*ac80*/  BRA `(.L_x_24169) ;  /* 0x0000000800287947 */ /* 0x000fec0003800000 */
.L_x_24177:
        /* <DEDUP_REMOVED lines=25> */
.L_x_24180:
        /* <DEDUP_REMOVED lines=12> */
.L_x_24179:
[----:B------:R-:W2:Y:S02]  /*aee0*/  LDG.E.U16 R2, desc[UR36][R2.64] ;  /* 0x0000002402027981 */ /* 0x000ea4000c1e1500 */
[----:B--2---:R-:W-:Y:S01]  /*aef0*/  IMAD.U32 R24, R2, 0x10000, RZ ;  /* 0x0001000002187824 */ /* 0x004fe200078e00ff */
[----:B------:R-:W-:Y:S06]  /*af00*/  BRA `(.L_x_24169) ;  /* 0x0000000400887947 */ /* 0x000fec0003800000 */
.L_x_24176:
        /* <DEDUP_REMOVED lines=11> */
.L_x_24183:
        /* <DEDUP_REMOVED lines=20> */
.L_x_24185:
[----:B------:R-:W-:Y:S05]  /*b100*/  BSYNC.RECONVERGENT B0 ;  /* 0x0000000000007941 */ /* 0x000fea0003800200 */
.L_x_24184:
[----:B------:R-:W-:Y:S01]  /*b110*/  IMAD.SHL.U32 R0, R0, 0x100000, RZ ;  /* 0x0010000000007824 */ /* 0x000fe200078e00ff */
[----:B------:R-:W-:-:S04]  /*b120*/  LEA R2, R2, 0x3b800000, 0x17 ;  /* 0x3b80000002027811 */ /* 0x000fc800078eb8ff */
[----:B------:R-:W-:Y:S01]  /*b130*/  LOP3.LUT R24, R2, R0, R7, 0xfe, !PT ;  /* 0x0000000002187212 */ /* 0x000fe200078efe07 */
[----:B------:R-:W-:Y:S06]  /*b140*/  BRA `(.L_x_24169) ;  /* 0x0000000000f87947 */ /* 0x000fec0003800000 */
.L_x_24182:
        /* <DEDUP_REMOVED lines=20> */
.L_x_24187:
[----:B------:R-:W-:Y:S05]  /*b290*/  BSYNC.RECONVERGENT B0 ;  /* 0x0000000000007941 */ /* 0x000fea0003800200 */
.L_x_24186:
[----:B------:R-:W-:Y:S02]  /*b2a0*/  SHF.L.U32 R0, R0, 0x15, RZ ;  /* 0x0000001500007819 */ /* 0x000fe400000006ff */
[----:B------:R-:W-:-:S04]  /*b2b0*/  LEA R2, R2, 0x37800000, 0x17 ;  /* 0x3780000002027811 */ /* 0x000fc800078eb8ff */
[----:B------:R-:W-:Y:S01]  /*b2c0*/  LOP3.LUT R24, R2, R0, R7, 0xfe, !PT ;  /* 0x0000000002187212 */ /* 0x000fe200078efe07 */
[----:B------:R-:W-:Y:S06]  /*b2d0*/  BRA `(.L_x_24169) ;  /* 0x0000000000947947 */ /* 0x000fec0003800000 */
.L_x_24181:
        /* <DEDUP_REMOVED lines=14> */
.L_x_24168:
        /* <DEDUP_REMOVED lines=16> */
.L_x_24190:
[----:B------:R-:W-:Y:S01]  /*b4c0*/  IMAD.MOV.U32 R24, RZ, RZ, RZ ;  /* 0x000000ffff187224 */ /* 0x000fe200078e00ff */
[----:B------:R-:W-:Y:S06]  /*b4d0*/  BRA `(.L_x_24169) ;  /* 0x0000000000147947 */ /* 0x000fec0003800000 */
.L_x_24189:
[----:B------:R-:W2:Y:S02]  /*b4e0*/  LDG.E.64 R24, desc[UR36][R2.64] ;  /* 0x0000002402187981 */ /* 0x000ea4000c1e1b00 */
[----:B--2---:R0:W2:Y:S01]  /*b4f0*/  I2F.U64 R24, R24 ;  /* 0x0000001800187312 */ /* 0x0040a20000301000 */
[----:B------:R-:W-:Y:S05]  /*b500*/  BRA `(.L_x_24169) ;  /* 0x0000000000087947 */ /* 0x000fea0003800000 */
.L_x_24188:
[----:B------:R-:W2:Y:S02]  /*b510*/  LDG.E R2, desc[UR36][R2.64] ;  /* 0x0000002402027981 */ /* 0x000ea4000c1e1900 */
[----:B--2---:R-:W-:-:S07]  /*b520*/  I2FP.F32.U32 R24, R2 ;  /* 0x0000000200187245 */ /* 0x004fce0000201000 */
.L_x_24169:
[----:B------:R-:W-:Y:S05]  /*b530*/  BSYNC.RECONVERGENT B6 ;  /* 0x0000000000067941 */ /* 0x000fea0003800200 */
.L_x_24163:
        /* <DEDUP_REMOVED lines=18> */
.L_x_24195:
[----:B------:R-:W4:Y:S02]  /*b660*/  LDG.E.U8 R2, desc[UR36][R2.64] ;  /* 0x0000002402027981 */ /* 0x000f24000c1e1100 */
[----:B----4-:R-:W-:Y:S01]  /*b670*/  I2FP.F32.U32 R23, R2 ;  /* 0x0000000200177245 */ /* 0x010fe20000201000 */
[----:B------:R-:W-:Y:S06]  /*b680*/  BRA `(.L_x_24197) ;  /* 0x0000000c00247947 */ /* 0x000fec0003800000 */
.L_x_24194:
        /* <DEDUP_REMOVED lines=9> */
.L_x_24199:
[----:B------:R-:W4:Y:S02]  /*b720*/  LDG.E R2, desc[UR36][R2.64] ;  /* 0x0000002402027981 */ /* 0x000f24000c1e1900 */
[----:B----4-:R-:W-:Y:S01]  /*b730*/  I2FP.F32.S32 R23, R2 ;  /* 0x0000000200177245 */ /* 0x010fe20000201400 */
[----:B------:R-:W-:Y:S06]  /*b740*/  BRA `(.L_x_24197) ;  /* 0x0000000800f47947 */ /* 0x000fec0003800000 */
.L_x_24198:
[----:B------:R-:W4:Y:S02]  /*b750*/  LDG.E.U16 R2, desc[UR36][R2.64] ;  /* 0x0000002402027981 */ /* 0x000f24000c1e1500 */
[----:B----4-:R0:W4:Y:S01]  /*b760*/  I2F.S16 R23, R2 ;  /* 0x0000000200177306 */ /* 0x0101220000101400 */
[----:B------:R-:W-:Y:S05]  /*b770*/  BRA `(.L_x_24197) ;  /* 0x0000000800e87947 */ /* 0x000fea0003800000 */
.L_x_24193:
        /* <DEDUP_REMOVED lines=8> */
.L_x_24201:
[----:B------:R-:W4:Y:S02]  /*b800*/  LDG.E.U16 R2, desc[UR36][R2.64] ;  /* 0x0000002402027981 */ /* 0x000f24000c1e1500 */
[----:B----4-:R-:W-:Y:S01]  /*b810*/  HADD2.F32 R23, -RZ, R2.H0_H0 ;  /* 0x20000002ff177230 */ /* 0x010fe20000004100 */
[----:B------:R-:W-:Y:S06]  /*b820*/  BRA `(.L_x_24197) ;  /* 0x0000000800bc7947 */ /* 0x000fec0003800000 */
.L_x_24200:
        /* <DEDUP_REMOVED lines=8> */
.L_x_24203:
[----:B------:R-:W4:Y:S02]  /*b8b0*/  LDG.E.U16 R2, desc[UR36][R2.64] ;  /* 0x0000002402027981 */ /* 0x000f24000c1e1500 */
[----:B----4-:R-:W-:Y:S01]  /*b8c0*/  HADD2.F32 R23, -RZ, R2.H0_H0 ;  /* 0x20000002ff177230 */ /* 0x010fe20000004100 */
[----:B------:R-:W-:Y:S06]  /*b8d0*/  BRA `(.L_x_24197) ;  /* 0x0000000800907947 */ /* 0x000fec0003800000 */
.L_x_24202:
[----:B------:R-:W4:Y:S01]  /*b8e0*/  LDG.E.64 R2, desc[UR36][R2.64] ;  /* 0x0000002402027981 */ /* 0x000f22000c1e1b00 */
[----:B------:R-:W-:Y:S01]  /*b8f0*/  UMOV UR4, 0xf0000000 ;  /* 0xf000000000047882 */ /* 0x000fe20000000000 */
[----:B------:R-:W-:Y:S01]  /*b900*/  UMOV UR5, 0x380fffff ;  /* 0x380fffff00057882 */ /* 0x000fe20000000000 */
[----:B----4-:R-:W0:Y:S01]  /*b910*/  F2F.F32.F64 R23, R2 ;  /* 0x0000000200177310 */ /* 0x010e220000301000 */
[----:B------:R-:W-:-:S14]  /*b920*/  DSETP.GEU.AND P0, PT, |R2|, UR4, PT ;  /* 0x0000000402007e2a */ /* 0x000fdc000bf0e200 */
[----:B0-----:R-:W-:Y:S01]  /*b930*/  @!P0 FMUL R23, R23, 1.175494350822287508e-38 ;  /* 0x0080000017178820 */ /* 0x001fe20000400000 */
[----:B------:R-:W-:Y:S06]  /*b940*/  BRA `(.L_x_24197) ;  /* 0x0000000800747947 */ /* 0x000fec0003800000 */
.L_x_24192:
        /* <DEDUP_REMOVED lines=12> */
.L_x_24206:
[----:B------:R-:W4:Y:S01]  /*ba10*/  LDG.E.64 R2, desc[UR36][R2.64] ;  /* 0x0000002402027981 */ /* 0x000f22000c1e1b00 */
[----:B------:R-:W-:Y:S01]  /*ba20*/  UMOV UR4, 0xf0000000 ;  /* 0xf000000000047882 */ /* 0x000fe20000000000 */
[----:B------:R-:W-:Y:S01]  /*ba30*/  UMOV UR5, 0x380fffff ;  /* 0x380fffff00057882 */ /* 0x000fe20000000000 */
[----:B----4-:R-:W0:Y:S01]  /*ba40*/  F2F.F32.F64 R23, R2 ;  /* 0x0000000200177310 */ /* 0x010e220000301000 */
[----:B------:R-:W-:-:S14]  /*ba50*/  DSETP.GEU.AND P0, PT, |R2|, UR4, PT ;  /* 0x0000000402007e2a */ /* 0x000fdc000bf0e200 */
[----:B0-----:R-:W-:Y:S01]  /*ba60*/  @!P0 FMUL R23, R23, 1.175494350822287508e-38 ;  /* 0x0080000017178820 */ /* 0x001fe20000400000 */
[----:B------:R-:W-:Y:S06]  /*ba70*/  BRA `(.L_x_24197) ;  /* 0x0000000800287947 */ /* 0x000fec0003800000 */
.L_x_24205:
        /* <DEDUP_REMOVED lines=25> */
.L_x_24208:
        /* <DEDUP_REMOVED lines=12> */
.L_x_24207:
[----:B------:R-:W4:Y:S02]  /*bcd0*/  LDG.E.U16 R2, desc[UR36][R2.64] ;  /* 0x0000002402027981 */ /* 0x000f24000c1e1500 */
[----:B----4-:R-:W-:Y:S01]  /*bce0*/  SHF.L.U32 R23, R2, 0x10, RZ ;  /* 0x0000001002177819 */ /* 0x010fe200000006ff */
[----:B------:R-:W-:Y:S06]  /*bcf0*/  BRA `(.L_x_24197) ;  /* 0x0000000400887947 */ /* 0x000fec0003800000 */
.L_x_24204:
        /* <DEDUP_REMOVED lines=11> */
.L_x_24211:
        /* <DEDUP_REMOVED lines=20> */
.L_x_24213:
[----:B------:R-:W-:Y:S05]  /*bef0*/  BSYNC.RECONVERGENT B0 ;  /* 0x0000000000007941 */ /* 0x000fea0003800200 */
.L_x_24212:
[----:B------:R-:W-:Y:S01]  /*bf00*/  IMAD.SHL.U32 R0, R0, 0x100000, RZ ;  /* 0x0010000000007824 */ /* 0x000fe200078e00ff */
[----:B------:R-:W-:-:S04]  /*bf10*/  LEA R2, R2, 0x3b800000, 0x17 ;  /* 0x3b80000002027811 */ /* 0x000fc800078eb8ff */
[----:B------:R-:W-:Y:S01]  /*bf20*/  LOP3.LUT R23, R2, R0, R23, 0xfe, !PT ;  /* 0x0000000002177212 */ /* 0x000fe200078efe17 */
[----:B------:R-:W-:Y:S06]  /*bf30*/  BRA `(.L_x_24197) ;  /* 0x0000000000f87947 */ /* 0x000fec0003800000 */
.L_x_24210:
        /* <DEDUP_REMOVED lines=20> */
.L_x_24215:
[----:B------:R-:W-:Y:S05]  /*c080*/  BSYNC.RECONVERGENT B0 ;  /* 0x0000000000007941 */ /* 0x000fea0003800200 */
.L_x_24214:
[----:B------:R-:W-:Y:S01]  /*c090*/  IMAD.SHL.U32 R0, R0, 0x200000, RZ ;  /* 0x0020000000007824 */ /* 0x000fe200078e00ff */
[----:B------:R-:W-:-:S04]  /*c0a0*/  LEA R2, R2, 0x37800000, 0x17 ;  /* 0x3780000002027811 */ /* 0x000fc800078eb8ff */
[----:B------:R-:W-:Y:S01]  /*c0b0*/  LOP3.LUT R23, R2, R0, R23, 0xfe, !PT ;  /* 0x0000000002177212 */ /* 0x000fe200078efe17 */
[----:B------:R-:W-:Y:S06]  /*c0c0*/  BRA `(.L_x_24197) ;  /* 0x0000000000947947 */ /* 0x000fec0003800000 */
.L_x_24209:
        /* <DEDUP_REMOVED lines=14> */
.L_x_24196:
        /* <DEDUP_REMOVED lines=16> */
.L_x_24218:
[----:B------:R-:W-:Y:S01]  /*c2b0*/  IMAD.MOV.U32 R23, RZ, RZ, RZ ;  /* 0x000000ffff177224 */ /* 0x000fe200078e00ff */
[----:B------:R-:W-:Y:S06]  /*c2c0*/  BRA `(.L_x_24197) ;  /* 0x0000000000147947 */ /* 0x000fec0003800000 */
.L_x_24217:
[----:B------:R-:W4:Y:S02]  /*c2d0*/  LDG.E.64 R2, desc[UR36][R2.64] ;  /* 0x0000002402027981 */ /* 0x000f24000c1e1b00 */
[----:B----4-:R0:W4:Y:S01]  /*c2e0*/  I2F.U64 R23, R2 ;  /* 0x0000000200177312 */ /* 0x0101220000301000 */
[----:B------:R-:W-:Y:S05]  /*c2f0*/  BRA `(.L_x_24197) ;  /* 0x0000000000087947 */ /* 0x000fea0003800000 */
.L_x_24216:
[----:B------:R-:W4:Y:S02]  /*c300*/  LDG.E R2, desc[UR36][R2.64] ;  /* 0x0000002402027981 */ /* 0x000f24000c1e1900 */
[----:B----4-:R-:W-:-:S07]  /*c310*/  I2FP.F32.U32 R23, R2 ;  /* 0x0000000200177245 */ /* 0x010fce0000201000 */
.L_x_24197:
[----:B------:R-:W-:Y:S05]  /*c320*/  BSYNC.RECONVERGENT B6 ;  /* 0x0000000000067941 */ /* 0x000fea0003800200 */
.L_x_24191:
        /* <DEDUP_REMOVED lines=18> */
.L_x_24223:
[----:B------:R-:W4:Y:S02]  /*c450*/  LDG.E.U8 R2, desc[UR36][R2.64] ;  /* 0x0000002402027981 */ /* 0x000f24000c1e1100 */
[----:B----4-:R-:W-:Y:S01]  /*c460*/  I2FP.F32.U32 R5, R2 ;  /* 0x0000000200057245 */ /* 0x010fe20000201000 */
[----:B------:R-:W-:Y:S06]  /*c470*/  BRA `(.L_x_24225) ;  /* 0x0000000c00247947 */ /* 0x000fec0003800000 */
.L_x_24222:
        /* <DEDUP_REMOVED lines=9> */
.L_x_24227:
[----:B------:R-:W4:Y:S02]  /*c510*/  LDG.E R2, desc[UR36][R2.64] ;  /* 0x0000002402027981 */ /* 0x000f24000c1e1900 */
[----:B----4-:R-:W-:Y:S01]  /*c520*/  I2FP.F32.S32 R5, R2 ;  /* 0x0000000200057245 */ /* 0x010fe20000201400 */
[----:B------:R-:W-:Y:S06]  /*c530*/  BRA `(.L_x_24225) ;  /* 0x0000000800f47947 */ /* 0x000fec0003800000 */
.L_x_24226:
[----:B------:R-:W4:Y:S02]  /*c540*/  LDG.E.U16 R2, desc[UR36][R2.64] ;  /* 0x0000002402027981 */ /* 0x000f24000c1e1500 */
[----:B----4-:R0:W4:Y:S01]  /*c550*/  I2F.S16 R5, R2 ;  /* 0x0000000200057306 */ /* 0x0101220000101400 */
[----:B------:R-:W-:Y:S05]  /*c560*/  BRA `(.L_x_24225) ;  /* 0x0000000800e87947 */ /* 0x000fea0003800000 */
.L_x_24221:
        /* <DEDUP_REMOVED lines=8> */
.L_x_24229:
[----:B------:R-:W4:Y:S02]  /*c5f0*/  LDG.E.U16 R2, desc[UR36][R2.64] ;  /* 0x0000002402027981 */ /* 0x000f24000c1e1500 */
[----:B----4-:R-:W-:Y:S01]  /*c600*/  HADD2.F32 R5, -RZ, R2.H0_H0 ;  /* 0x20000002ff057230 */ /* 0x010fe20000004100 */
[----:B------:R-:W-:Y:S06]  /*c610*/  BRA `(.L_x_24225) ;  /* 0x0000000800bc7947 */ /* 0x000fec0003800000 */
.L_x_24228:
        /* <DEDUP_REMOVED lines=8> */
.L_x_24231:
[----:B------:R-:W4:Y:S02]  /*c6a0*/  LDG.E.U16 R2, desc[UR36][R2.64] ;  /* 0x0000002402027981 */ /* 0x000f24000c1e1500 */
[----:B----4-:R-:W-:Y:S01]  /*c6b0*/  HADD2.F32 R5, -RZ, R2.H0_H0 ;  /* 0x20000002ff057230 */ /* 0x010fe20000004100 */
[----:B------:R-:W-:Y:S06]  /*c6c0*/  BRA `(.L_x_24225) ;  /* 0x0000000800907947 */ /* 0x000fec0003800000 */
.L_x_24230:
[----:B------:R-:W4:Y:S01]  /*c6d0*/  LDG.E.64 R2, desc[UR36][R2.64] ;  /* 0x0000002402027981 */ /* 0x000f22000c1e1b00 */
[----:B------:R-:W-:Y:S01]  /*c6e0*/  UMOV UR4, 0xf0000000 ;  /* 0xf000000000047882 */ /* 0x000fe20000000000 */
[----:B------:R-:W-:Y:S01]  /*c6f0*/  UMOV UR5, 0x380fffff ;  /* 0x380fffff00057882 */ /* 0x000fe20000000000 */
[----:B----4-:R-:W0:Y:S01]  /*c700*/  F2F.F32.F64 R5, R2 ;  /* 0x0000000200057310 */ /* 0x010e220000301000 */
[----:B------:R-:W-:-:S14]  /*c710*/  DSETP.GEU.AND P0, PT, |R2|, UR4, PT ;  /* 0x0000000402007e2a */ /* 0x000fdc000bf0e200 */
[----:B0-----:R-:W-:Y:S01]  /*c720*/  @!P0 FMUL R5, R5, 1.175494350822287508e-38 ;  /* 0x0080000005058820 */ /* 0x001fe20000400000 */
[----:B------:R-:W-:Y:S06]  /*c730*/  BRA `(.L_x_24225) ;  /* 0x0000000800747947 */ /* 0x000fec0003800000 */
.L_x_24220:
        /* <DEDUP_REMOVED lines=12> */
.L_x_24234:
[----:B------:R-:W4:Y:S01]  /*c800*/  LDG.E.64 R2, desc[UR36][R2.64] ;  /* 0x0000002402027981 */ /* 0x000f22000c1e1b00 */
[----:B------:R-:W-:Y:S01]  /*c810*/  UMOV UR4, 0xf0000000 ;  /* 0xf000000000047882 */ /* 0x000fe20000000000 */
[----:B------:R-:W-:Y:S01]  /*c820*/  UMOV UR5, 0x380fffff ;  /* 0x380fffff00057882 */ /* 0x000fe20000000000 */
[----:B----4-:R-:W0:Y:S01]  /*c830*/  F2F.F32.F64 R5, R2 ;  /* 0x0000000200057310 */ /* 0x010e220000301000 */
[----:B------:R-:W-:-:S14]  /*c840*/  DSETP.GEU.AND P0, PT, |R2|, UR4, PT ;  /* 0x0000000402007e2a */ /* 0x000fdc000bf0e200 */
[----:B0-----:R-:W-:Y:S01]  /*c850*/  @!P0 FMUL R5, R5, 1.175494350822287508e-38 ;  /* 0x0080000005058820 */ /* 0x001fe20000400000 */
[----:B------:R-:W-:Y:S06]  /*c860*/  BRA `(.L_x_24225) ;  /* 0x0000000800287947 */ /* 0x000fec0003800000 */
.L_x_24233:
        /* <DEDUP_REMOVED lines=25> */
.L_x_24236:
        /* <DEDUP_REMOVED lines=12> */
.L_x_24235:
[----:B------:R-:W4:Y:S02]  /*cac0*/  LDG.E.U16 R2, desc[UR36][R2.64] ;  /* 0x0000002402027981 */ /* 0x000f24000c1e1500 */
[----:B----4-:R-:W-:Y:S01]  /*cad0*/  IMAD.U32 R5, R2, 0x10000, RZ ;  /* 0x0001000002057824 */ /* 0x010fe200078e00ff */
[----:B------:R-:W-:Y:S06]  /*cae0*/  BRA `(.L_x_24225) ;  /* 0x0000000400887947 */ /* 0x000fec0003800000 */
.L_x_24232:
        /* <DEDUP_REMOVED lines=11> */
.L_x_24239:
        /* <DEDUP_REMOVED lines=20> */
.L_x_24241:
[----:B------:R-:W-:Y:S05]  /*cce0*/  BSYNC.RECONVERGENT B0 ;  /* 0x0000000000007941 */ /* 0x000fea0003800200 */
.L_x_24240:
[----:B------:R-:W-:Y:S01]  /*ccf0*/  IMAD.SHL.U32 R0, R0, 0x100000, RZ ;  /* 0x0010000000007824 */ /* 0x000fe200078e00ff */
[----:B------:R-:W-:-:S04]  /*cd00*/  LEA R2, R2, 0x3b800000, 0x17 ;  /* 0x3b80000002027811 */ /* 0x000fc800078eb8ff */
[----:B------:R-:W-:Y:S01]  /*cd10*/  LOP3.LUT R5, R2, R0, R7, 0xfe, !PT ;  /* 0x0000000002057212 */ /* 0x000fe200078efe07 */
[----:B------:R-:W-:Y:S06]  /*cd20*/  BRA `(.L_x_24225) ;  /* 0x0000000000f87947 */ /* 0x000fec0003800000 */
.L_x_24238:
        /* <DEDUP_REMOVED lines=20> */
.L_x_24243:
[----:B------:R-:W-:Y:S05]  /*ce70*/  BSYNC.RECONVERGENT B0 ;  /* 0x0000000000007941 */ /* 0x000fea0003800200 */
.L_x_24242:
[----:B------:R-:W-:Y:S02]  /*ce80*/  SHF.L.U32 R0, R0, 0x15, RZ ;  /* 0x0000001500007819 */ /* 0x000fe400000006ff */
[----:B------:R-:W-:-:S04]  /*ce90*/  LEA R2, R2, 0x37800000, 0x17 ;  /* 0x3780000002027811 */ /* 0x000fc800078eb8ff */
[----:B------:R-:W-:Y:S01]  /*cea0*/  LOP3.LUT R5, R2, R0, R7, 0xfe, !PT ;  /* 0x0000000002057212 */ /* 0x000fe200078efe07 */
[----:B------:R-:W-:Y:S06]  /*ceb0*/  BRA `(.L_x_24225) ;  /* 0x0000000000947947 */ /* 0x000fec0003800000 */
.L_x_24237:
        /* <DEDUP_REMOVED lines=14> */
.L_x_24224:
        /* <DEDUP_REMOVED lines=16> */
.L_x_24246:
[----:B------:R-:W-:Y:S01]  /*d0a0*/  IMAD.MOV.U32 R5, RZ, RZ, RZ ;  /* 0x000000ffff057224 */ /* 0x000fe200078e00ff */
[----:B------:R-:W-:Y:S06]  /*d0b0*/  BRA `(.L_x_24225) ;  /* 0x0000000000147947 */ /* 0x000fec0003800000 */
.L_x_24245:
[----:B------:R-:W4:Y:S02]  /*d0c0*/  LDG.E.64 R2, desc[UR36][R2.64] ;  /* 0x0000002402027981 */ /* 0x000f24000c1e1b00 */
[----:B----4-:R0:W4:Y:S01]  /*d0d0*/  I2F.U64 R5, R2 ;  /* 0x0000000200057312 */ /* 0x0101220000301000 */
[----:B------:R-:W-:Y:S05]  /*d0e0*/  BRA `(.L_x_24225) ;  /* 0x0000000000087947 */ /* 0x000fea0003800000 */
.L_x_24244:
[----:B------:R-:W4:Y:S02]  /*d0f0*/  LDG.E R2, desc[UR36][R2.64] ;  /* 0x0000002402027981 */ /* 0x000f24000c1e1900 */
[----:B----4-:R-:W-:-:S07]  /*d100*/  I2FP.F32.U32 R5, R2 ;  /* 0x0000000200057245 */ /* 0x010fce0000201000 */
.L_x_24225:
[----:B------:R-:W-:Y:S05]  /*d110*/  BSYNC.RECONVERGENT B6 ;  /* 0x0000000000067941 */ /* 0x000fea0003800200 */
.L_x_24219:
[----:B------:R-:W0:Y:S01]  /*d120*/  LDCU.64 UR6, c[0x0][0x710] ;  /* 0x0000e200ff0677ac */ /* 0x000e220008000a00 */
[----:B-1-3-5:R-:W-:Y:S01]  /*d130*/  FADD.FTZ R23, -R23, R18 ;  /* 0x0000001217177221 */ /* 0x02afe20000010100 */
[----:B------:R-:W-:-:S03]  /*d140*/  UPRMT UR4, UR40, 0x9910, URZ ;  /* 0x0000991028047896 */ /* 0x000fc600080000ff */
[----:B------:R-:W-:Y:S01]  /*d150*/  FMUL.FTZ R23, R23, R22 ;  /* 0x0000001617177220 */ /* 0x000fe20000410000 */
[----:B------:R-:W-:-:S03]  /*d160*/  UISETP.GT.AND UP0, UPT, UR4, 0x9, UPT ;  /* 0x000000090400788c */ /* 0x000fc6000bf04270 */
[----:B--2-4-:R-:W-:Y:S01]  /*d170*/  FFMA.FTZ R24, R23, R5, R24 ;  /* 0x0000000517187223 */ /* 0x014fe20000010018 */
        /* <DEDUP_REMOVED lines=14> */
.L_x_24250:
[----:B------:R-:W0:Y:S02]  /*d260*/  F2I.S64.TRUNC R24, R24 ;  /* 0x0000001800187311 */ /* 0x000e24000020d900 */
[----:B0-----:R-:W-:-:S05]  /*d270*/  IMAD.MOV.U32 R5, RZ, RZ, R24 ;  /* 0x000000ffff057224 */ /* 0x001fca00078e0018 */
[----:B------:R0:W-:Y:S01]  /*d280*/  STG.E.U8 desc[UR36][R2.64], R5 ;  /* 0x0000000502007986 */ /* 0x0001e2000c101124 */
[----:B------:R-:W-:Y:S05]  /*d290*/  BRA `(.L_x_24252) ;  /* 0x0000000c00287947 */ /* 0x000fea0003800000 */
.L_x_24249:
        /* <DEDUP_REMOVED lines=9> */
.L_x_24254:
[----:B------:R-:W0:Y:S02]  /*d330*/  F2I.FTZ.TRUNC.NTZ R5, R24 ;  /* 0x0000001800057305 */ /* 0x000e24000021f100 */
[----:B0-----:R0:W-:Y:S01]  /*d340*/  STG.E desc[UR36][R2.64], R5 ;  /* 0x0000000502007986 */ /* 0x0011e2000c101924 */
[----:B------:R-:W-:Y:S05]  /*d350*/  BRA `(.L_x_24252) ;  /* 0x0000000800f87947 */ /* 0x000fea0003800000 */
.L_x_24253:
[----:B------:R-:W0:Y:S02]  /*d360*/  F2I.FTZ.TRUNC.NTZ R5, R24 ;  /* 0x0000001800057305 */ /* 0x000e24000021f100 */
[----:B0-----:R0:W-:Y:S01]  /*d370*/  STG.E.U16 desc[UR36][R2.64], R5 ;  /* 0x0000000502007986 */ /* 0x0011e2000c101524 */
[----:B------:R-:W-:Y:S05]  /*d380*/  BRA `(.L_x_24252) ;  /* 0x0000000800ec7947 */ /* 0x000fea0003800000 */
.L_x_24248:
        /* <DEDUP_REMOVED lines=8> */
.L_x_24256:
[----:B------:R-:W-:-:S05]  /*d410*/  F2FP.F16.F32.PACK_AB R24, RZ, R24 ;  /* 0x00000018ff18723e */ /* 0x000fca00000000ff */
[----:B------:R0:W-:Y:S01]  /*d420*/  STG.E.U16 desc[UR36][R2.64], R24 ;  /* 0x0000001802007986 */ /* 0x0001e2000c101524 */
[----:B------:R-:W-:Y:S05]  /*d430*/  BRA `(.L_x_24252) ;  /* 0x0000000800c07947 */ /* 0x000fea0003800000 */
.L_x_24255:
        /* <DEDUP_REMOVED lines=9> */
.L_x_24258:
[----:B------:R-:W-:-:S04]  /*d4d0*/  F2FP.F16.F32.PACK_AB R5, RZ, R24 ;  /* 0x00000018ff05723e */ /* 0x000fc800000000ff */
[----:B------:R-:W-:-:S05]  /*d4e0*/  PRMT R5, R5, 0x5410, RZ ;  /* 0x0000541005057816 */ /* 0x000fca00000000ff */
[----:B------:R0:W-:Y:S01]  /*d4f0*/  STG.E desc[UR36][R2.64], R5 ;  /* 0x0000000502007986 */ /* 0x0001e2000c101924 */
[----:B------:R-:W-:Y:S05]  /*d500*/  BRA `(.L_x_24252) ;  /* 0x00000008008c7947 */ /* 0x000fea0003800000 */
.L_x_24257:
[----:B------:R-:W-:-:S06]  /*d510*/  FMUL.FTZ R4, R24, 1 ;  /* 0x3f80000018047820 */ /* 0x000fcc0000410000 */
[----:B------:R-:W0:Y:S02]  /*d520*/  F2F.F64.F32 R4, R4 ;  /* 0x0000000400047310 */ /* 0x000e240000201800 */
[----:B0-----:R0:W-:Y:S01]  /*d530*/  STG.E.64 desc[UR36][R2.64], R4 ;  /* 0x0000000402007986 */ /* 0x0011e2000c101b24 */
[----:B------:R-:W-:Y:S05]  /*d540*/  BRA `(.L_x_24252) ;  /* 0x00000008007c7947 */ /* 0x000fea0003800000 */
.L_x_24247:
        /* <DEDUP_REMOVED lines=13> */
.L_x_24262:
        /* <DEDUP_REMOVED lines=16> */
.L_x_24265:
[----:B------:R-:W-:-:S04]  /*d720*/  SHF.R.U32.HI R24, RZ, 0x18, R24 ;  /* 0x00000018ff187819 */ /* 0x000fc80000011618 */
[----:B------:R-:W-:-:S04]  /*d730*/  LOP3.LUT R5, R5, 0x80, R24, 0xf8, !PT ;  /* 0x0000008005057812 */ /* 0x000fc800078ef818 */
[----:B------:R-:W-:-:S07]  /*d740*/  PRMT R0, R5, 0x7610, R0 ;  /* 0x0000761005007816 */ /* 0x000fce0000000000 */
.L_x_24264:
[----:B------:R-:W-:Y:S05]  /*d750*/  BSYNC.RECONVERGENT B0 ;  /* 0x0000000000007941 */ /* 0x000fea0003800200 */
.L_x_24263:
[----:B------:R0:W-:Y:S01]  /*d760*/  STG.E.U8 desc[UR36][R2.64], R0 ;  /* 0x0000000002007986 */ /* 0x0001e2000c101124 */
[----:B------:R-:W-:Y:S05]  /*d770*/  BRA `(.L_x_24252) ;  /* 0x0000000400f07947 */ /* 0x000fea0003800000 */
.L_x_24261:
        /* <DEDUP_REMOVED lines=16> */
.L_x_24268:
[----:B------:R-:W-:-:S04]  /*d880*/  SHF.R.U32.HI R24, RZ, 0x18, R24 ;  /* 0x00000018ff187819 */ /* 0x000fc80000011618 */
[----:B------:R-:W-:-:S04]  /*d890*/  LOP3.LUT R5, R5, 0x80, R24, 0xf8, !PT ;  /* 0x0000008005057812 */ /* 0x000fc800078ef818 */
[----:B------:R-:W-:-:S07]  /*d8a0*/  PRMT R0, R5, 0x7610, R0 ;  /* 0x0000761005007816 */ /* 0x000fce0000000000 */
.L_x_24267:
[----:B------:R-:W-:Y:S05]  /*d8b0*/  BSYNC.RECONVERGENT B0 ;  /* 0x0000000000007941 */ /* 0x000fea0003800200 */
.L_x_24266:
[----:B------:R0:W-:Y:S01]  /*d8c0*/  STG.E.U8 desc[UR36][R2.64], R0 ;  /* 0x0000000002007986 */ /* 0x0001e2000c101124 */
[----:B------:R-:W-:Y:S05]  /*d8d0*/  BRA `(.L_x_24252) ;  /* 0x0000000400987947 */ /* 0x000fea0003800000 */
.L_x_24260:
        /* <DEDUP_REMOVED lines=21> */
.L_x_24270:
[----:B------:R-:W0:Y:S02]  /*da30*/  F2I.U64.TRUNC R24, R24 ;  /* 0x0000001800187311 */ /* 0x000e24000020d800 */
[----:B0-----:R0:W-:Y:S01]  /*da40*/  STG.E.64 desc[UR36][R2.64], R24 ;  /* 0x0000001802007986 */ /* 0x0011e2000c101b24 */
[----:B------:R-:W-:Y:S05]  /*da50*/  BRA `(.L_x_24252) ;  /* 0x0000000400387947 */ /* 0x000fea0003800000 */
.L_x_24269:
[----:B------:R-:W0:Y:S02]  /*da60*/  F2I.FTZ.U32.TRUNC.NTZ R5, R24 ;  /* 0x0000001800057305 */ /* 0x000e24000021f000 */
[----:B0-----:R0:W-:Y:S01]  /*da70*/  STG.E desc[UR36][R2.64], R5 ;  /* 0x0000000502007986 */ /* 0x0011e2000c101924 */
[----:B------:R-:W-:Y:S05]  /*da80*/  BRA `(.L_x_24252) ;  /* 0x00000004002c7947 */ /* 0x000fea0003800000 */
.L_x_24259:
        /* <DEDUP_REMOVED lines=10> */
.L_x_24272:
[----:B------:R-:W-:Y:S01]  /*db30*/  FMUL.FTZ R4, R24, 1 ;  /* 0x3f80000018047820 */ /* 0x000fe20000410000 */
[----:B------:R-:W-:-:S05]  /*db40*/  CS2R R6, SRZ ;  /* 0x0000000000067805 */ /* 0x000fca000001ff00 */
[----:B------:R-:W0:Y:S02]  /*db50*/  F2F.F64.F32 R4, R4 ;  /* 0x0000000400047310 */ /* 0x000e240000201800 */
[----:B0-----:R3:W-:Y:S01]  /*db60*/  STG.E.128 desc[UR36][R2.64], R4 ;  /* 0x0000000402007986 */ /* 0x0017e2000c101d24 */
[----:B------:R-:W-:Y:S05]  /*db70*/  BRA `(.L_x_24252) ;  /* 0x0000000000f07947 */ /* 0x000fea0003800000 */
.L_x_24271:
[----:B------:R-:W-:-:S09]  /*db80*/  UISETP.NE.AND UP0, UPT, UR4, 0xf, UPT ;  /* 0x0000000f0400788c */ /* 0x000fd2000bf05270 */
[----:B------:R-:W-:Y:S05]  /*db90*/  BRA.U !UP0, `(.L_x_24273) ;  /* 0x0000000108e07547 */ /* 0x000fea000b800000 */
[----:B------:R-:W-:-:S09]  /*dba0*/  UISETP.NE.AND UP0, UPT, UR4, 0x17, UPT ;  /* 0x000000170400788c */ /* 0x000fd2000bf05270 */
[----:B------:R-:W-:Y:S05]  /*dbb0*/  BRA.U !UP0, `(.L_x_24274) ;  /* 0x00000001088c7547 */ /* 0x000fea000b800000 */
[----:B------:R-:W-:-:S09]  /*dbc0*/  UISETP.NE.AND UP0, UPT, UR4, 0x18, UPT ;  /* 0x000000180400788c */ /* 0x000fd2000bf05270 */
[----:B------:R-:W-:Y:S05]  /*dbd0*/  BRA.U !UP0, `(.L_x_24275) ;  /* 0x0000000108447547 */ /* 0x000fea000b800000 */
.L_x_24251:
        /* <DEDUP_REMOVED lines=16> */
.L_x_24276:
[----:B------:R-:W-:Y:S05]  /*dce0*/  BRA `(.L_x_24252) ;  /* 0x0000000000947947 */ /* 0x000fea0003800000 */
.L_x_24275:
        /* <DEDUP_REMOVED lines=12> */
.L_x_24278:
[----:B------:R-:W-:Y:S05]  /*ddb0*/  BSYNC.RECONVERGENT B0 ;  /* 0x0000000000007941 */ /* 0x000fea0003800200 */
.L_x_24277:
[----:B------:R-:W-:-:S05]  /*ddc0*/  LOP3.LUT R5, R0, 0x80, R7, 0xf8, !PT ;  /* 0x0000008000057812 */ /* 0x000fca00078ef807 */
[----:B------:R1:W-:Y:S01]  /*ddd0*/  STG.E.U8 desc[UR36][R2.64], R5 ;  /* 0x0000000502007986 */ /* 0x0003e2000c101124 */
[----:B------:R-:W-:Y:S05]  /*dde0*/  BRA `(.L_x_24252) ;  /* 0x0000000000547947 */ /* 0x000fea0003800000 */
.L_x_24274:
        /* <DEDUP_REMOVED lines=11> */
.L_x_24280:
[----:B------:R-:W-:Y:S01]  /*dea0*/  IMAD.MOV.U32 R0, RZ, RZ, 0x7f ;  /* 0x0000007fff007424 */ /* 0x000fe200078e00ff */
[----:B------:R-:W-:-:S04]  /*deb0*/  ISETP.GT.U32.AND P0, PT, R4, 0x7f800000, PT ;  /* 0x7f8000000400780c */ /* 0x000fc80003f04070 */
[----:B------:R-:W-:-:S09]  /*dec0*/  SEL R0, R0, 0x7c, P0 ;  /* 0x0000007c00007807 */ /* 0x000fd20000000000 */
.L_x_24281:
[----:B------:R-:W-:Y:S05]  /*ded0*/  BSYNC.RECONVERGENT B0 ;  /* 0x0000000000007941 */ /* 0x000fea0003800200 */
.L_x_24279:
[----:B------:R-:W-:-:S04]  /*dee0*/  SHF.R.U32.HI R5, RZ, 0x18, R24 ;  /* 0x00000018ff057819 */ /* 0x000fc80000011618 */
[----:B------:R-:W-:-:S05]  /*def0*/  LOP3.LUT R5, R0, 0x80, R5, 0xf8, !PT ;  /* 0x0000008000057812 */ /* 0x000fca00078ef805 */
[----:B------:R0:W-:Y:S01]  /*df00*/  STG.E.U8 desc[UR36][R2.64], R5 ;  /* 0x0000000502007986 */ /* 0x0001e2000c101124 */
[----:B------:R-:W-:Y:S05]  /*df10*/  BRA `(.L_x_24252) ;  /* 0x0000000000087947 */ /* 0x000fea0003800000 */
.L_x_24273:
[----:B------:R-:W-:-:S05]  /*df20*/  F2FP.BF16.F32.PACK_AB R24, RZ, R24 ;  /* 0x00000018ff18723e */ /* 0x000fca00000010ff */
[----:B------:R2:W-:Y:S02]  /*df30*/  STG.E.U16 desc[UR36][R2.64], R24 ;  /* 0x0000001802007986 */ /* 0x0005e4000c101524 */
.L_x_24252:
[----:B------:R-:W-:-:S07]  /*df40*/  VIADD R17, R17, 0x80 ;  /* 0x0000008011117836 */ /* 0x000fce0000000000 */
.L_x_24105:
[----:B------:R-:W-:Y:S05]  /*df50*/  BSYNC.RECONVERGENT B7 ;  /* 0x0000000000077941 */ /* 0x000fea0003800200 */
.L_x_24104:
[----:B------:R-:W5:Y:S01]  /*df60*/  LDCU UR4, c[0x0][0x380] ;  /* 0x00007000ff0477ac */ /* 0x000f620008000800 */
[----:B------:R-:W-:Y:S01]  /*df70*/  BSSY.RECONVERGENT B7, `(.L_x_24282) ;  /* 0x00006f0000077945 */ /* 0x000fe20003800200 */
[----:B-----5:R-:W-:-:S13]  /*df80*/  ISETP.GE.AND P0, PT, R17, UR4, PT ;  /* 0x0000000411007c0c */ /* 0x020fda000bf06270 */
[----:B------:R-:W-:Y:S05]  /*df90*/  @P0 BRA `(.L_x_24283) ;  /* 0x0000006c00b40947 */ /* 0x000fea0003800000 */
[----:B------:R-:W5:Y:S01]  /*dfa0*/  LDCU UR4, c[0x0][0x388] ;  /* 0x00007100ff0477ac */ /* 0x000f620008000800 */
[----:B------:R-:W-:Y:S01]  /*dfb0*/  IMAD.MOV.U32 R19, RZ, RZ, RZ ;  /* 0x000000ffff137224 */ /* 0x000fe200078e00ff */
[----:B------:R-:W-:Y:S02]  /*dfc0*/  CS2R R22, SRZ ;  /* 0x0000000000167805 */ /* 0x000fe4000001ff00 */
[----:B012---:R-:W-:Y:S01]  /*dfd0*/  MOV R24, RZ ;  /* 0x000000ff00187202 */ /* 0x007fe20000000f00 */
[----:B------:R-:W-:Y:S02]  /*dfe0*/  IMAD.MOV.U32 R0, RZ, RZ, RZ ;  /* 0x000000ffff007224 */ /* 0x000fe400078e00ff */
[----:B------:R-:W-:Y:S01]  /*dff0*/  IMAD.MOV.U32 R16, RZ, RZ, RZ ;  /* 0x000000ffff107224 */ /* 0x000fe200078e00ff */
[----:B-----5:R-:W-:-:S09]  /*e000*/  UISETP.NE.AND UP0, UPT, UR4, URZ, UPT ;  /* 0x000000ff0400728c */ /* 0x020fd2000bf05270 */
[----:B------:R-:W-:Y:S05]  /*e010*/  BRA.U !UP0, `(.L_x_24284) ;  /* 0x00000019089c7547 */ /* 0x000fea000b800000 */
[----:B------:R-:W3:Y:S01]  /*e020*/  LDCU.64 UR4, c[0x0][0x390] ;  /* 0x00007200ff0477ac */ /* 0x000ee20008000a00 */
[----:B------:R-:W-:Y:S01]  /*e030*/  IMAD.MOV.U32 R16, RZ, RZ, RZ ;  /* 0x000000ffff107224 */ /* 0x000fe200078e00ff */
[----:B------:R-:W0:Y:S01]  /*e040*/  LDCU UR6, c[0x0][0x38c] ;  /* 0x00007180ff0677ac */ /* 0x000e220008000800 */
[----:B------:R-:W1:Y:S01]  /*e050*/  LDCU.128 UR12, c[0x0][0x4c0] ;  /* 0x00009800ff0c77ac */ /* 0x000e620008000c00 */
[----:B------:R-:W2:Y:S01]  /*e060*/  LDCU.64 UR8, c[0x0][0x4b8] ;  /* 0x00009700ff0877ac */ /* 0x000ea20008000a00 */
[----:B------:R-:W-:Y:S01]  /*e070*/  UISETP.NE.AND UP0, UPT, UR39, URZ, UPT ;  /* 0x000000ff2700728c */ /* 0x000fe2000bf05270 */
[----:B---34-:R-:W-:-:S05]  /*e080*/  IMAD.HI.U32 R2, R17, UR4, R16 ;  /* 0x0000000411027c27 */ /* 0x018fca000f8e0010 */
[----:B------:R-:W-:-:S04]  /*e090*/  SHF.R.U32.HI R3, RZ, UR5, R2 ;  /* 0x00000005ff037c19 */ /* 0x000fc80008011602 */
[----:B------:R-:W-:-:S05]  /*e0a0*/  IADD3 R0, PT, PT, -R3, RZ, RZ ;  /* 0x000000ff03007210 */ /* 0x000fca0007ffe1ff */
[----:B0-----:R-:W-:-:S04]  /*e0b0*/  IMAD R0, R0, UR6, R17 ;  /* 0x0000000600007c24 */ /* 0x001fc8000f8e0211 */
[C---:B-1----:R-:W-:Y:S02]  /*e0c0*/  IMAD R22, R0.reuse, UR12, RZ ;  /* 0x0000000c00167c24 */ /* 0x042fe4000f8e02ff */
[C---:B------:R-:W-:Y:S02]  /*e0d0*/  IMAD R24, R0.reuse, UR13, RZ ;  /* 0x0000000d00187c24 */ /* 0x040fe4000f8e02ff */
[C---:B------:R-:W-:Y:S02]  /*e0e0*/  IMAD R23, R0.reuse, UR14, RZ ;  /* 0x0000000e00177c24 */ /* 0x040fe4000f8e02ff */
[C---:B------:R-:W-:Y:S02]  /*e0f0*/  IMAD R19, R0.reuse, UR15, RZ ;  /* 0x0000000f00137c24 */ /* 0x040fe4000f8e02ff */
        /* <DEDUP_REMOVED lines=409> */
.L_x_24284:
[----:B------:R-:W3:Y:S01]  /*fa90*/  LDCU.64 UR6, c[0x0][0x718] ;  /* 0x0000e300ff0677ac */ /* 0x000ee20008000a00 */
[----:B------:R-:W-:Y:S01]  /*faa0*/  BSSY.RECONVERGENT B6, `(.L_x_24285) ;  /* 0x00000dd000067945 */ /* 0x000fe20003800200 */
[----:B------:R-:W-:-:S04]  /*fab0*/  UPRMT UR4, UR42, 0x9910, URZ ;  /* 0x000099102a047896 */ /* 0x000fc800080000ff */
[----:B------:R-:W-:Y:S01]  /*fac0*/  UISETP.GT.AND UP0, UPT, UR4, 0x9, UPT ;  /* 0x000000090400788c */ /* 0x000fe2000bf04270 */
[----:B---34-:R-:W-:-:S05]  /*fad0*/  IADD3 R2, P0, PT, R0, UR6, RZ ;  /* 0x0000000600027c10 */ /* 0x018fca000ff1e0ff */
        /* <DEDUP_REMOVED lines=13> */
.L_x_24289:
[----:B------:R-:W2:Y:S02]  /*fbb0*/  LDG.E.U8 R2, desc[UR36][R2.64] ;  /* 0x0000002402027981 */ /* 0x000ea4000c1e1100 */
[----:B--2---:R-:W-:Y:S01]  /*fbc0*/  I2FP.F32.U32 R18, R2 ;  /* 0x0000000200127245 */ /* 0x004fe20000201000 */
[----:B------:R-:W-:Y:S06]  /*fbd0*/  BRA `(.L_x_24291) ;  /* 0x0000000c00247947 */ /* 0x000fec0003800000 */
.L_x_24288:
        /* <DEDUP_REMOVED lines=9> */
.L_x_24293:
[----:B------:R-:W2:Y:S02]  /*fc70*/  LDG.E R2, desc[UR36][R2.64] ;  /* 0x0000002402027981 */ /* 0x000ea4000c1e1900 */
[----:B--2---:R-:W-:Y:S01]  /*fc80*/  I2FP.F32.S32 R18, R2 ;  /* 0x0000000200127245 */ /* 0x004fe20000201400 */
[----:B------:R-:W-:Y:S06]  /*fc90*/  BRA `(.L_x_24291) ;  /* 0x0000000800f47947 */ /* 0x000fec0003800000 */
.L_x_24292:
[----:B------:R-:W2:Y:S02]  /*fca0*/  LDG.E.U16 R2, desc[UR36][R2.64] ;  /* 0x0000002402027981 */ /* 0x000ea4000c1e1500 */
[----:B--2---:R4:W0:Y:S01]  /*fcb0*/  I2F.S16 R18, R2 ;  /* 0x0000000200127306 */ /* 0x0048220000101400 */
[----:B------:R-:W-:Y:S05]  /*fcc0*/  BRA `(.L_x_24291) ;  /* 0x0000000800e87947 */ /* 0x000fea0003800000 */
.L_x_24287:
        /* <DEDUP_REMOVED lines=8> */
.L_x_24295:
[----:B------:R-:W2:Y:S02]  /*fd50*/  LDG.E.U16 R2, desc[UR36][R2.64] ;  /* 0x0000002402027981 */ /* 0x000ea4000c1e1500 */
[----:B--2---:R-:W-:Y:S01]  /*fd60*/  HADD2.F32 R18, -RZ, R2.H0_H0 ;  /* 0x20000002ff127230 */ /* 0x004fe20000004100 */
[----:B------:R-:W-:Y:S06]  /*fd70*/  BRA `(.L_x_24291) ;  /* 0x0000000800bc7947 */ /* 0x000fec0003800000 */
.L_x_24294:
        /* <DEDUP_REMOVED lines=8> */
.L_x_24297:
[----:B------:R-:W2:Y:S02]  /*fe00*/  LDG.E.U16 R2, desc[UR36][R2.64] ;  /* 0x0000002402027981 */ /* 0x000ea4000c1e1500 */
[----:B--2---:R-:W-:Y:S01]  /*fe10*/  HADD2.F32 R18, -RZ, R2.H0_H0 ;  /* 0x20000002ff127230 */ /* 0x004fe20000004100 */
[----:B------:R-:W-:Y:S06]  /*fe20*/  BRA `(.L_x_24291) ;  /* 0x0000000800907947 */ /* 0x000fec0003800000 */
.L_x_24296:
[----:B------:R-:W2:Y:S01]  /*fe30*/  LDG.E.64 R2, desc[UR36][R2.64] ;  /* 0x0000002402027981 */ /* 0x000ea2000c1e1b00 */
[----:B------:R-:W-:Y:S01]  /*fe40*/  UMOV UR4, 0xf0000000 ;  /* 0xf000000000047882 */ /* 0x000fe20000000000 */
[----:B------:R-:W-:Y:S01]  /*fe50*/  UMOV UR5, 0x380fffff ;  /* 0x380fffff00057882 */ /* 0x000fe20000000000 */
[----:B--2---:R-:W0:Y:S01]  /*fe60*/  F2F.F32.F64 R18, R2 ;  /* 0x0000000200127310 */ /* 0x004e220000301000 */
[----:B------:R-:W-:-:S14]  /*fe70*/  DSETP.GEU.AND P0, PT, |R2|, UR4, PT ;  /* 0x0000000402007e2a */ /* 0x000fdc000bf0e200 */
[----:B0-----:R-:W-:Y:S01]  /*fe80*/  @!P0 FMUL R18, R18, 1.175494350822287508e-38 ;  /* 0x0080000012128820 */ /* 0x001fe20000400000 */
[----:B------:R-:W-:Y:S06]  /*fe90*/  BRA `(.L_x_24291) ;  /* 0x0000000800747947 */ /* 0x000fec0003800000 */
.L_x_24286:
        /* <DEDUP_REMOVED lines=12> */
.L_x_24300:
[----:B------:R-:W2:Y:S01]  /*ff60*/  LDG.E.64 R2, desc[UR36][R2.64] ;  /* 0x0000002402027981 */ /* 0x000ea2000c1e1b00 */
[----:B------:R-:W-:Y:S01]  /*ff70*/  UMOV UR4, 0xf0000000 ;  /* 0xf000000000047882 */ /* 0x000fe20000000000 */
[----:B------:R-:W-:Y:S01]  /*ff80*/  UMOV UR5, 0x380fffff ;  /* 0x380fffff00057882 */ /* 0x000fe20000000000 */
[----:B--2---:R-:W0:Y:S01]  /*ff90*/  F2F.F32.F64 R18, R2 ;  /* 0x0000000200127310 */ /* 0x004e220000301000 */
[----:B------:R-:W-:-:S14]  /*ffa0*/  DSETP.GEU.AND P0, PT, |R2|, UR4, PT ;  /* 0x0000000402007e2a */ /* 0x000fdc000bf0e200 */
[----:B0-----:R-:W-:Y:S01]  /*ffb0*/  @!P0 FMUL R18, R18, 1.175494350822287508e-38 ;  /* 0x0080000012128820 */ /* 0x001fe20000400000 */
[----:B------:R-:W-:Y:S06]  /*ffc0*/  BRA `(.L_x_24291) ;  /* 0x0000000800287947 */ /* 0x000fec0003800000 */
.L_x_24299:
        /* <DEDUP_REMOVED lines=25> */
.L_x_24302:
        /* <DEDUP_REMOVED lines=12> */
.L_x_24301:
[----:B------:R-:W2:Y:S02]  /*10220*/  LDG.E.U16 R2, desc[UR36][R2.64] ;  /* 0x0000002402027981 */ /* 0x000ea4000c1e1500 */
[----:B--2---:R-:W-:Y:S01]  /*10230*/  SHF.L.U32 R18, R2, 0x10, RZ ;  /* 0x0000001002127819 */ /* 0x004fe200000006ff */
[----:B------:R-:W-:Y:S06]  /*10240*/  BRA `(.L_x_24291) ;  /* 0x0000000400887947 */ /* 0x000fec0003800000 */
.L_x_24298:
        /* <DEDUP_REMOVED lines=11> */
.L_x_24305:
        /* <DEDUP_REMOVED lines=20> */
.L_x_24307:
[----:B------:R-:W-:Y:S05]  /*10440*/  BSYNC.RECONVERGENT B0 ;  /* 0x0000000000007941 */ /* 0x000fea0003800200 */
.L_x_24306:
[----:B------:R-:W-:Y:S01]  /*10450*/  IMAD.SHL.U32 R0, R0, 0x100000, RZ ;  /* 0x0010000000007824 */ /* 0x000fe200078e00ff */
[----:B------:R-:W-:-:S04]  /*10460*/  LEA R2, R2, 0x3b800000, 0x17 ;  /* 0x3b80000002027811 */ /* 0x000fc800078eb8ff */
[----:B------:R-:W-:Y:S01]  /*10470*/  LOP3.LUT R18, R2, R0, R7, 0xfe, !PT ;  /* 0x0000000002127212 */ /* 0x000fe200078efe07 */
[----:B------:R-:W-:Y:S06]  /*10480*/  BRA `(.L_x_24291) ;  /* 0x0000000000f87947 */ /* 0x000fec0003800000 */
.L_x_24304:
        /* <DEDUP_REMOVED lines=20> */
.L_x_24309:
[----:B------:R-:W-:Y:S05]  /*105d0*/  BSYNC.RECONVERGENT B0 ;  /* 0x0000000000007941 */ /* 0x000fea0003800200 */
.L_x_24308:
[----:B------:R-:W-:Y:S01]  /*105e0*/  IMAD.SHL.U32 R0, R0, 0x200000, RZ ;  /* 0x0020000000007824 */ /* 0x000fe200078e00ff */
[----:B------:R-:W-:-:S04]  /*105f0*/  LEA R2, R2, 0x37800000, 0x17 ;  /* 0x3780000002027811 */ /* 0x000fc800078eb8ff */
[----:B------:R-:W-:Y:S01]  /*10600*/  LOP3.LUT R18, R2, R0, R7, 0xfe, !PT ;  /* 0x0000000002127212 */ /* 0x000fe200078efe07 */
[----:B------:R-:W-:Y:S06]  /*10610*/  BRA `(.L_x_24291) ;  /* 0x0000000000947947 */ /* 0x000fec0003800000 */
.L_x_24303:
        /* <DEDUP_REMOVED lines=14> */
.L_x_24290:
        /* <DEDUP_REMOVED lines=16> */
.L_x_24312:
[----:B------:R-:W-:Y:S01]  /*10800*/  IMAD.MOV.U32 R18, RZ, RZ, RZ ;  /* 0x000000ffff127224 */ /* 0x000fe200078e00ff */
[----:B------:R-:W-:Y:S06]  /*10810*/  BRA `(.L_x_24291) ;  /* 0x0000000000147947 */ /* 0x000fec0003800000 */
.L_x_24311:
[----:B------:R-:W2:Y:S02]  /*10820*/  LDG.E.64 R2, desc[UR36][R2.64] ;  /* 0x0000002402027981 */ /* 0x000ea4000c1e1b00 */
[----:B--2---:R0:W1:Y:S01]  /*10830*/  I2F.U64 R18, R2 ;  /* 0x0000000200127312 */ /* 0x0040620000301000 */
[----:B------:R-:W-:Y:S05]  /*10840*/  BRA `(.L_x_24291) ;  /* 0x0000000000087947 */ /* 0x000fea0003800000 */
.L_x_24310:
[----:B------:R-:W2:Y:S02]  /*10850*/  LDG.E R2, desc[UR36][R2.64] ;  /* 0x0000002402027981 */ /* 0x000ea4000c1e1900 */
[----:B--2---:R-:W-:-:S07]  /*10860*/  I2FP.F32.U32 R18, R2 ;  /* 0x0000000200127245 */ /* 0x004fce0000201000 */
.L_x_24291:
[----:B------:R-:W-:Y:S05]  /*10870*/  BSYNC.RECONVERGENT B6 ;  /* 0x0000000000067941 */ /* 0x000fea0003800200 */
.L_x_24285:
        /* <DEDUP_REMOVED lines=18> */
.L_x_24317:
[----:B------:R-:W2:Y:S02]  /*109a0*/  LDG.E.U8 R2, desc[UR36][R2.64] ;  /* 0x0000002402027981 */ /* 0x000ea4000c1e1100 */
[----:B--2---:R-:W-:Y:S01]  /*109b0*/  I2FP.F32.U32 R22, R2 ;  /* 0x0000000200167245 */ /* 0x004fe20000201000 */
[----:B------:R-:W-:Y:S06]  /*109c0*/  BRA `(.L_x_24319) ;  /* 0x0000000c00247947 */ /* 0x000fec0003800000 */
.L_x_24316:
        /* <DEDUP_REMOVED lines=9> */
.L_x_24321:
[----:B------:R-:W2:Y:S02]  /*10a60*/  LDG.E R2, desc[UR36][R2.64] ;  /* 0x0000002402027981 */ /* 0x000ea4000c1e1900 */
[----:B--2---:R-:W-:Y:S01]  /*10a70*/  I2FP.F32.S32 R22, R2 ;  /* 0x0000000200167245 */ /* 0x004fe20000201400 */
[----:B------:R-:W-:Y:S06]  /*10a80*/  BRA `(.L_x_24319) ;  /* 0x0000000800f47947 */ /* 0x000fec0003800000 */
.L_x_24320:
[----:B------:R-:W2:Y:S02]  /*10a90*/  LDG.E.U16 R2, desc[UR36][R2.64] ;  /* 0x0000002402027981 */ /* 0x000ea4000c1e1500 */
[----:B--2---:R0:W2:Y:S01]  /*10aa0*/  I2F.S16 R22, R2 ;  /* 0x0000000200167306 */ /* 0x0040a20000101400 */
[----:B------:R-:W-:Y:S05]  /*10ab0*/  BRA `(.L_x_24319) ;  /* 0x0000000800e87947 */ /* 0x000fea0003800000 */
.L_x_24315:
        /* <DEDUP_REMOVED lines=8> */
.L_x_24323:
[----:B------:R-:W2:Y:S02]  /*10b40*/  LDG.E.U16 R2, desc[UR36][R2.64] ;  /* 0x0000002402027981 */ /* 0x000ea4000c1e1500 */
[----:B--2---:R-:W-:Y:S01]  /*10b50*/  HADD2.F32 R22, -RZ, R2.H0_H0 ;  /* 0x20000002ff167230 */ /* 0x004fe20000004100 */
[----:B------:R-:W-:Y:S06]  /*10b60*/  BRA `(.L_x_24319) ;  /* 0x0000000800bc7947 */ /* 0x000fec0003800000 */
.L_x_24322:
        /* <DEDUP_REMOVED lines=8> */
.L_x_24325:
[----:B------:R-:W2:Y:S02]  /*10bf0*/  LDG.E.U16 R2, desc[UR36][R2.64] ;  /* 0x0000002402027981 */ /* 0x000ea4000c1e1500 */
[----:B--2---:R-:W-:Y:S01]  /*10c00*/  HADD2.F32 R22, -RZ, R2.H0_H0 ;  /* 0x20000002ff167230 */ /* 0x004fe20000004100 */
[----:B------:R-:W-:Y:S06]  /*10c10*/  BRA `(.L_x_24319) ;  /* 0x0000000800907947 */ /* 0x000fec0003800000 */
.L_x_24324:
[----:B------:R-:W2:Y:S01]  /*10c20*/  LDG.E.64 R2, desc[UR36][R2.64] ;  /* 0x0000002402027981 */ /* 0x000ea2000c1e1b00 */
[----:B------:R-:W-:Y:S01]  /*10c30*/  UMOV UR4, 0xf0000000 ;  /* 0xf000000000047882 */ /* 0x000fe20000000000 */
[----:B------:R-:W-:Y:S01]  /*10c40*/  UMOV UR5, 0x380fffff ;  /* 0x380fffff00057882 */ /* 0x000fe20000000000 */
[----:B--2---:R-:W0:Y:S01]  /*10c50*/  F2F.F32.F64 R22, R2 ;  /* 0x0000000200167310 */ /* 0x004e220000301000 */
[----:B------:R-:W-:-:S14]  /*10c60*/  DSETP.GEU.AND P0, PT, |R2|, UR4, PT ;  /* 0x0000000402007e2a */ /* 0x000fdc000bf0e200 */
[----:B0-----:R-:W-:Y:S01]  /*10c70*/  @!P0 FMUL R22, R22, 1.175494350822287508e-38 ;  /* 0x0080000016168820 */ /* 0x001fe20000400000 */
[----:B------:R-:W-:Y:S06]  /*10c80*/  BRA `(.L_x_24319) ;  /* 0x0000000800747947 */ /* 0x000fec0003800000 */
.L_x_24314:
        /* <DEDUP_REMOVED lines=12> */
.L_x_24328:
[----:B------:R-:W2:Y:S01]  /*10d50*/  LDG.E.64 R2, desc[UR36][R2.64] ;  /* 0x0000002402027981 */ /* 0x000ea2000c1e1b00 */
[----:B------:R-:W-:Y:S01]  /*10d60*/  UMOV UR4, 0xf0000000 ;  /* 0xf000000000047882 */ /* 0x000fe20000000000 */
[----:B------:R-:W-:Y:S01]  /*10d70*/  UMOV UR5, 0x380fffff ;  /* 0x380fffff00057882 */ /* 0x000fe20000000000 */
[----:B--2---:R-:W0:Y:S01]  /*10d80*/  F2F.F32.F64 R22, R2 ;  /* 0x0000000200167310 */ /* 0x004e220000301000 */
[----:B------:R-:W-:-:S14]  /*10d90*/  DSETP.GEU.AND P0, PT, |R2|, UR4, PT ;  /* 0x0000000402007e2a */ /* 0x000fdc000bf0e200 */
[----:B0-----:R-:W-:Y:S01]  /*10da0*/  @!P0 FMUL R22, R22, 1.175494350822287508e-38 ;  /* 0x0080000016168820 */ /* 0x001fe20000400000 */
[----:B------:R-:W-:Y:S06]  /*10db0*/  BRA `(.L_x_24319) ;  /* 0x0000000800287947 */ /* 0x000fec0003800000 */
.L_x_24327:
        /* <DEDUP_REMOVED lines=25> */
.L_x_24330:
        /* <DEDUP_REMOVED lines=12> */
.L_x_24329:
[----:B------:R-:W2:Y:S02]  /*11010*/  LDG.E.U16 R2, desc[UR36][R2.64] ;  /* 0x0000002402027981 */ /* 0x000ea4000c1e1500 */
[----:B--2---:R-:W-:Y:S01]  /*11020*/  IMAD.U32 R22, R2, 0x10000, RZ ;  /* 0x0001000002167824 */ /* 0x004fe200078e00ff */
[----:B------:R-:W-:Y:S06]  /*11030*/  BRA `(.L_x_24319) ;  /* 0x0000000400887947 */ /* 0x000fec0003800000 */
.L_x_24326:
        /* <DEDUP_REMOVED lines=11> */
.L_x_24333:
        /* <DEDUP_REMOVED lines=20> */
.L_x_24335:
[----:B------:R-:W-:Y:S05]  /*11230*/  BSYNC.RECONVERGENT B0 ;  /* 0x0000000000007941 */ /* 0x000fea0003800200 */
.L_x_24334:
[----:B------:R-:W-:Y:S02]  /*11240*/  SHF.L.U32 R0, R0, 0x14, RZ ;  /* 0x0000001400007819 */ /* 0x000fe400000006ff */
[----:B------:R-:W-:-:S04]  /*11250*/  LEA R2, R2, 0x3b800000, 0x17 ;  /* 0x3b80000002027811 */ /* 0x000fc800078eb8ff */
[----:B------:R-:W-:Y:S01]  /*11260*/  LOP3.LUT R22, R2, R0, R7, 0xfe, !PT ;  /* 0x0000000002167212 */ /* 0x000fe200078efe07 */
[----:B------:R-:W-:Y:S06]  /*11270*/  BRA `(.L_x_24319) ;  /* 0x0000000000f87947 */ /* 0x000fec0003800000 */
.L_x_24332:
        /* <DEDUP_REMOVED lines=20> */
.L_x_24337:
[----:B------:R-:W-:Y:S05]  /*113c0*/  BSYNC.RECONVERGENT B0 ;  /* 0x0000000000007941 */ /* 0x000fea0003800200 */
.L_x_24336:
[----:B------:R-:W-:Y:S01]  /*113d0*/  IMAD.SHL.U32 R0, R0, 0x200000, RZ ;  /* 0x0020000000007824 */ /* 0x000fe200078e00ff */
[----:B------:R-:W-:-:S04]  /*113e0*/  LEA R2, R2, 0x37800000, 0x17 ;  /* 0x3780000002027811 */ /* 0x000fc800078eb8ff */
[----:B------:R-:W-:Y:S01]  /*113f0*/  LOP3.LUT R22, R2, R0, R7, 0xfe, !PT ;  /* 0x0000000002167212 */ /* 0x000fe200078efe07 */
[----:B------:R-:W-:Y:S06]  /*11400*/  BRA `(.L_x_24319) ;  /* 0x0000000000947947 */ /* 0x000fec0003800000 */
.L_x_24331:
        /* <DEDUP_REMOVED lines=14> */
.L_x_24318:
        /* <DEDUP_REMOVED lines=16> */
.L_x_24340:
[----:B------:R-:W-:Y:S01]  /*115f0*/  MOV R22, RZ ;  /* 0x000000ff00167202 */ /* 0x000fe20000000f00 */
[----:B------:R-:W-:Y:S06]  /*11600*/  BRA `(.L_x_24319) ;  /* 0x0000000000147947 */ /* 0x000fec0003800000 */
.L_x_24339:
[----:B------:R-:W2:Y:S02]  /*11610*/  LDG.E.64 R2, desc[UR36][R2.64] ;  /* 0x0000002402027981 */ /* 0x000ea4000c1e1b00 */
[----:B--2---:R0:W2:Y:S01]  /*11620*/  I2F.U64 R22, R2 ;  /* 0x0000000200167312 */ /* 0x0040a20000301000 */
[----:B------:R-:W-:Y:S05]  /*11630*/  BRA `(.L_x_24319) ;  /* 0x0000000000087947 */ /* 0x000fea0003800000 */
.L_x_24338:
[----:B------:R-:W2:Y:S02]  /*11640*/  LDG.E R2, desc[UR36][R2.64] ;  /* 0x0000002402027981 */ /* 0x000ea4000c1e1900 */
[----:B--2---:R-:W-:-:S07]  /*11650*/  I2FP.F32.U32 R22, R2 ;  /* 0x0000000200167245 */ /* 0x004fce0000201000 */
.L_x_24319:
[----:B------:R-:W-:Y:S05]  /*11660*/  BSYNC.RECONVERGENT B6 ;  /* 0x0000000000067941 */ /* 0x000fea0003800200 */
.L_x_24313:
        /* <DEDUP_REMOVED lines=18> */
.L_x_24345:
[----:B------:R-:W4:Y:S02]  /*11790*/  LDG.E.U8 R2, desc[UR36][R2.64] ;  /* 0x0000002402027981 */ /* 0x000f24000c1e1100 */
[----:B----4-:R-:W-:Y:S01]  /*117a0*/  I2FP.F32.U32 R24, R2 ;  /* 0x0000000200187245 */ /* 0x010fe20000201000 */
[----:B------:R-:W-:Y:S06]  /*117b0*/  BRA `(.L_x_24347) ;  /* 0x0000000c00247947 */ /* 0x000fec0003800000 */
.L_x_24344:
        /* <DEDUP_REMOVED lines=9> */
.L_x_24349:
[----:B------:R-:W4:Y:S02]  /*11850*/  LDG.E R2, desc[UR36][R2.64] ;  /* 0x0000002402027981 */ /* 0x000f24000c1e1900 */
[----:B----4-:R-:W-:Y:S01]  /*11860*/  I2FP.F32.S32 R24, R2 ;  /* 0x0000000200187245 */ /* 0x010fe20000201400 */
[----:B------:R-:W-:Y:S06]  /*11870*/  BRA `(.L_x_24347) ;  /* 0x0000000800f47947 */ /* 0x000fec0003800000 */
.L_x_24348:
[----:B------:R-:W4:Y:S02]  /*11880*/  LDG.E.U16 R2, desc[UR36][R2.64] ;  /* 0x0000002402027981 */ /* 0x000f24000c1e1500 */
[----:B----4-:R0:W4:Y:S01]  /*11890*/  I2F.S16 R24, R2 ;  /* 0x0000000200187306 */ /* 0x0101220000101400 */
[----:B------:R-:W-:Y:S05]  /*118a0*/  BRA `(.L_x_24347) ;  /* 0x0000000800e87947 */ /* 0x000fea0003800000 */
.L_x_24343:
        /* <DEDUP_REMOVED lines=8> */
.L_x_24351:
[----:B------:R-:W4:Y:S02]  /*11930*/  LDG.E.U16 R2, desc[UR36][R2.64] ;  /* 0x0000002402027981 */ /* 0x000f24000c1e1500 */
[----:B----4-:R-:W-:Y:S01]  /*11940*/  HADD2.F32 R24, -RZ, R2.H0_H0 ;  /* 0x20000002ff187230 */ /* 0x010fe20000004100 */
[----:B------:R-:W-:Y:S06]  /*11950*/  BRA `(.L_x_24347) ;  /* 0x0000000800bc7947 */ /* 0x000fec0003800000 */
.L_x_24350:
        /* <DEDUP_REMOVED lines=8> */
.L_x_24353:
[----:B------:R-:W4:Y:S02]  /*119e0*/  LDG.E.U16 R2, desc[UR36][R2.64] ;  /* 0x0000002402027981 */ /* 0x000f24000c1e1500 */
[----:B----4-:R-:W-:Y:S01]  /*119f0*/  HADD2.F32 R24, -RZ, R2.H0_H0 ;  /* 0x20000002ff187230 */ /* 0x010fe20000004100 */
[----:B------:R-:W-:Y:S06]  /*11a00*/  BRA `(.L_x_24347) ;  /* 0x0000000800907947 */ /* 0x000fec0003800000 */
.L_x_24352:
[----:B------:R-:W4:Y:S01]  /*11a10*/  LDG.E.64 R2, desc[UR36][R2.64] ;  /* 0x0000002402027981 */ /* 0x000f22000c1e1b00 */
[----:B------:R-:W-:Y:S01]  /*11a20*/  UMOV UR4, 0xf0000000 ;  /* 0xf000000000047882 */ /* 0x000fe20000000000 */
[----:B------:R-:W-:Y:S01]  /*11a30*/  UMOV UR5, 0x380fffff ;  /* 0x380fffff00057882 */ /* 0x000fe20000000000 */
[----:B----4-:R-:W0:Y:S01]  /*11a40*/  F2F.F32.F64 R24, R2 ;  /* 0x0000000200187310 */ /* 0x010e220000301000 */
[----:B------:R-:W-:-:S14]  /*11a50*/  DSETP.GEU.AND P0, PT, |R2|, UR4, PT ;  /* 0x0000000402007e2a */ /* 0x000fdc000bf0e200 */
[----:B0-----:R-:W-:Y:S01]  /*11a60*/  @!P0 FMUL R24, R24, 1.175494350822287508e-38 ;  /* 0x0080000018188820 */ /* 0x001fe20000400000 */
[----:B------:R-:W-:Y:S06]  /*11a70*/  BRA `(.L_x_24347) ;  /* 0x0000000800747947 */ /* 0x000fec0003800000 */
.L_x_24342:
        /* <DEDUP_REMOVED lines=12> */
.L_x_24356:
[----:B------:R-:W4:Y:S01]  /*11b40*/  LDG.E.64 R2, desc[UR36][R2.64] ;  /* 0x0000002402027981 */ /* 0x000f22000c1e1b00 */
[----:B------:R-:W-:Y:S01]  /*11b50*/  UMOV UR4, 0xf0000000 ;  /* 0xf000000000047882 */ /* 0x000fe20000000000 */
[----:B------:R-:W-:Y:S01]  /*11b60*/  UMOV UR5, 0x380fffff ;  /* 0x380fffff00057882 */ /* 0x000fe20000000000 */
[----:B----4-:R-:W0:Y:S01]  /*11b70*/  F2F.F32.F64 R24, R2 ;  /* 0x0000000200187310 */ /* 0x010e220000301000 */
[----:B------:R-:W-:-:S14]  /*11b80*/  DSETP.GEU.AND P0, PT, |R2|, UR4, PT ;  /* 0x0000000402007e2a */ /* 0x000fdc000bf0e200 */
[----:B0-----:R-:W-:Y:S01]  /*11b90*/  @!P0 FMUL R24, R24, 1.175494350822287508e-38 ;  /* 0x0080000018188820 */ /* 0x001fe20000400000 */
[----:B------:R-:W-:Y:S06]  /*11ba0*/  BRA `(.L_x_24347) ;  /* 0x0000000800287947 */ /* 0x000fec0003800000 */
.L_x_24355:
        /* <DEDUP_REMOVED lines=25> */
.L_x_24358:
        /* <DEDUP_REMOVED lines=12> */
.L_x_24357:
[----:B------:R-:W4:Y:S02]  /*11e00*/  LDG.E.U16 R2, desc[UR36][R2.64] ;  /* 0x0000002402027981 */ /* 0x000f24000c1e1500 */
[----:B----4-:R-:W-:Y:S01]  /*11e10*/  IMAD.U32 R24, R2, 0x10000, RZ ;  /* 0x0001000002187824 */ /* 0x010fe200078e00ff */
[----:B------:R-:W-:Y:S06]  /*11e20*/  BRA `(.L_x_24347) ;  /* 0x0000000400887947 */ /* 0x000fec0003800000 */
.L_x_24354:
        /* <DEDUP_REMOVED lines=11> */
.L_x_24361:
        /* <DEDUP_REMOVED lines=20> */
.L_x_24363:
[----:B------:R-:W-:Y:S05]  /*12020*/  BSYNC.RECONVERGENT B0 ;  /* 0x0000000000007941 */ /* 0x000fea0003800200 */
.L_x_24362:
[----:B------:R-:W-:Y:S01]  /*12030*/  IMAD.SHL.U32 R0, R0, 0x100000, RZ ;  /* 0x0010000000007824 */ /* 0x000fe200078e00ff */
[----:B------:R-:W-:-:S04]  /*12040*/  LEA R2, R2, 0x3b800000, 0x17 ;  /* 0x3b80000002027811 */ /* 0x000fc800078eb8ff */
[----:B------:R-:W-:Y:S01]  /*12050*/  LOP3.LUT R24, R2, R0, R7, 0xfe, !PT ;  /* 0x0000000002187212 */ /* 0x000fe200078efe07 */
[----:B------:R-:W-:Y:S06]  /*12060*/  BRA `(.L_x_24347) ;  /* 0x0000000000f87947 */ /* 0x000fec0003800000 */
.L_x_24360:
        /* <DEDUP_REMOVED lines=20> */
.L_x_24365:
[----:B------:R-:W-:Y:S05]  /*121b0*/  BSYNC.RECONVERGENT B0 ;  /* 0x0000000000007941 */ /* 0x000fea0003800200 */
.L_x_24364:
[----:B------:R-:W-:Y:S02]  /*121c0*/  SHF.L.U32 R0, R0, 0x15, RZ ;  /* 0x0000001500007819 */ /* 0x000fe400000006ff */
[----:B------:R-:W-:-:S04]  /*121d0*/  LEA R2, R2, 0x37800000, 0x17 ;  /* 0x3780000002027811 */ /* 0x000fc800078eb8ff */
[----:B------:R-:W-:Y:S01]  /*121e0*/  LOP3.LUT R24, R2, R0, R7, 0xfe, !PT ;  /* 0x0000000002187212 */ /* 0x000fe200078efe07 */
[----:B------:R-:W-:Y:S06]  /*121f0*/  BRA `(.L_x_24347) ;  /* 0x0000000000947947 */ /* 0x000fec0003800000 */
.L_x_24359:
        /* <DEDUP_REMOVED lines=14> */
.L_x_24346:
        /* <DEDUP_REMOVED lines=12> */
[----:B--2---:R-:W-:Y:S01]  /*123a0*/  IMAD.U32 R10, RZ, RZ, UR8 ;  /* 0x00000008ff0a7e24 */ /* 0x004fe2000f8e00ff */
[----:B------:R-:W-:-:S07]  /*123b0*/  MOV R11, UR9 ;  /* 0x00000009000b7c02 */ /* 0x000fce0008000f00 */
[----:B------:R-:W-:-:S07]  /*123c0*/  LEPC R20, `(.L_x_24368) ;  /* 0x000000001014794e */ /* 0x000fce0000000000 */
[----:B-1-3-5:R-:W-:Y:S05]  /*123d0*/  CALL.ABS.NOINC R2 ;  /* 0x0000000002007343 */ /* 0x02afea0003c00000 */
.L_x_24368:
[----:B------:R-:W-:Y:S01]  /*123e0*/  IMAD.MOV.U32 R24, RZ, RZ, RZ ;  /* 0x000000ffff187224 */ /* 0x000fe200078e00ff */
[----:B------:R-:W-:Y:S06]  /*123f0*/  BRA `(.L_x_24347) ;  /* 0x0000000000147947 */ /* 0x000fec0003800000 */
.L_x_24367:
[----:B------:R-:W4:Y:S02]  /*12400*/  LDG.E.64 R24, desc[UR36][R2.64] ;  /* 0x0000002402187981 */ /* 0x000f24000c1e1b00 */
[----:B----4-:R0:W4:Y:S01]  /*12410*/  I2F.U64 R24, R24 ;  /* 0x0000001800187312 */ /* 0x0101220000301000 */
[----:B------:R-:W-:Y:S05]  /*12420*/  BRA `(.L_x_24347) ;  /* 0x0000000000087947 */ /* 0x000fea0003800000 */
.L_x_24366:
[----:B------:R-:W4:Y:S02]  /*12430*/  LDG.E R2, desc[UR36][R2.64] ;  /* 0x0000002402027981 */ /* 0x000f24000c1e1900 */
[----:B----4-:R-:W-:-:S07]  /*12440*/  I2FP.F32.U32 R24, R2 ;  /* 0x0000000200187245 */ /* 0x010fce0000201000 */
.L_x_24347:
[----:B------:R-:W-:Y:S05]  /*12450*/  BSYNC.RECONVERGENT B6 ;  /* 0x0000000000067941 */ /* 0x000fea0003800200 */
.L_x_24341:
        /* <DEDUP_REMOVED lines=18> */
.L_x_24373:
[----:B------:R-:W2:Y:S02]  /*12580*/  LDG.E.U8 R2, desc[UR36][R2.64] ;  /* 0x0000002402027981 */ /* 0x000ea4000c1e1100 */
[----:B--2---:R-:W-:Y:S01]  /*12590*/  I2FP.F32.U32 R23, R2 ;  /* 0x0000000200177245 */ /* 0x004fe20000201000 */
[----:B------:R-:W-:Y:S06]  /*125a0*/  BRA `(.L_x_24375) ;  /* 0x0000000c00247947 */ /* 0x000fec0003800000 */
.L_x_24372:
        /* <DEDUP_REMOVED lines=9> */
.L_x_24377:
[----:B------:R-:W2:Y:S02]  /*12640*/  LDG.E R2, desc[UR36][R2.64] ;  /* 0x0000002402027981 */ /* 0x000ea4000c1e1900 */
[----:B--2---:R-:W-:Y:S01]  /*12650*/  I2FP.F32.S32 R23, R2 ;  /* 0x0000000200177245 */ /* 0x004fe20000201400 */
[----:B------:R-:W-:Y:S06]  /*12660*/  BRA `(.L_x_24375) ;  /* 0x0000000800f47947 */ /* 0x000fec0003800000 */
.L_x_24376:
[----:B------:R-:W2:Y:S02]  /*12670*/  LDG.E.U16 R2, desc[UR36][R2.64] ;  /* 0x0000002402027981 */ /* 0x000ea4000c1e1500 */
[----:B--2---:R0:W2:Y:S01]  /*12680*/  I2F.S16 R23, R2 ;  /* 0x0000000200177306 */ /* 0x0040a20000101400 */
[----:B------:R-:W-:Y:S05]  /*12690*/  BRA `(.L_x_24375) ;  /* 0x0000000800e87947 */ /* 0x000fea0003800000 */
.L_x_24371:
        /* <DEDUP_REMOVED lines=8> */
.L_x_24379:
[----:B------:R-:W2:Y:S02]  /*12720*/  LDG.E.U16 R2, desc[UR36][R2.64] ;  /* 0x0000002402027981 */ /* 0x000ea4000c1e1500 */
[----:B--2---:R-:W-:Y:S01]  /*12730*/  HADD2.F32 R23, -RZ, R2.H0_H0 ;  /* 0x20000002ff177230 */ /* 0x004fe20000004100 */
[----:B------:R-:W-:Y:S06]  /*12740*/  BRA `(.L_x_24375) ;  /* 0x0000000800bc7947 */ /* 0x000fec0003800000 */
.L_x_24378:
        /* <DEDUP_REMOVED lines=8> */
.L_x_24381:
[----:B------:R-:W2:Y:S02]  /*127d0*/  LDG.E.U16 R2, desc[UR36][R2.64] ;  /* 0x0000002402027981 */ /* 0x000ea4000c1e1500 */
[----:B--2---:R-:W-:Y:S01]  /*127e0*/  HADD2.F32 R23, -RZ, R2.H0_H0 ;  /* 0x20000002ff177230 */ /* 0x004fe20000004100 */
[----:B------:R-:W-:Y:S06]  /*127f0*/  BRA `(.L_x_24375) ;  /* 0x0000000800907947 */ /* 0x000fec0003800000 */
.L_x_24380:
[----:B------:R-:W2:Y:S01]  /*12800*/  LDG.E.64 R2, desc[UR36][R2.64] ;  /* 0x0000002402027981 */ /* 0x000ea2000c1e1b00 */
[----:B------:R-:W-:Y:S01]  /*12810*/  UMOV UR4, 0xf0000000 ;  /* 0xf000000000047882 */ /* 0x000fe20000000000 */
[----:B------:R-:W-:Y:S01]  /*12820*/  UMOV UR5, 0x380fffff ;  /* 0x380fffff00057882 */ /* 0x000fe20000000000 */
[----:B--2---:R-:W0:Y:S01]  /*12830*/  F2F.F32.F64 R23, R2 ;  /* 0x0000000200177310 */ /* 0x004e220000301000 */
[----:B------:R-:W-:-:S14]  /*12840*/  DSETP.GEU.AND P0, PT, |R2|, UR4, PT ;  /* 0x0000000402007e2a */ /* 0x000fdc000bf0e200 */
[----:B0-----:R-:W-:Y:S01]  /*12850*/  @!P0 FMUL R23, R23, 1.175494350822287508e-38 ;  /* 0x0080000017178820 */ /* 0x001fe20000400000 */
[----:B------:R-:W-:Y:S06]  /*12860*/  BRA `(.L_x_24375) ;  /* 0x0000000800747947 */ /* 0x000fec0003800000 */
.L_x_24370:
        /* <DEDUP_REMOVED lines=12> */
.L_x_24384:
[----:B------:R-:W2:Y:S01]  /*12930*/  LDG.E.64 R2, desc[UR36][R2.64] ;  /* 0x0000002402027981 */ /* 0x000ea2000c1e1b00 */
[----:B------:R-:W-:Y:S01]  /*12940*/  UMOV UR4, 0xf0000000 ;  /* 0xf000000000047882 */ /* 0x000fe20000000000 */
[----:B------:R-:W-:Y:S01]  /*12950*/  UMOV UR5, 0x380fffff ;  /* 0x380fffff00057882 */ /* 0x000fe20000000000 */
[----:B--2---:R-:W0:Y:S01]  /*12960*/  F2F.F32.F64 R23, R2 ;  /* 0x0000000200177310 */ /* 0x004e220000301000 */
[----:B------:R-:W-:-:S14]  /*12970*/  DSETP.GEU.AND P0, PT, |R2|, UR4, PT ;  /* 0x0000000402007e2a */ /* 0x000fdc000bf0e200 */
[----:B0-----:R-:W-:Y:S01]  /*12980*/  @!P0 FMUL R23, R23, 1.175494350822287508e-38 ;  /* 0x0080000017178820 */ /* 0x001fe20000400000 */
[----:B------:R-:W-:Y:S06]  /*12990*/  BRA `(.L_x_24375) ;  /* 0x0000000800287947 */ /* 0x000fec0003800000 */
.L_x_24383:
        /* <DEDUP_REMOVED lines=25> */
.L_x_24386:
        /* <DEDUP_REMOVED lines=12> */
.L_x_24385:
[----:B------:R-:W2:Y:S02]  /*12bf0*/  LDG.E.U16 R2, desc[UR36][R2.64] ;  /* 0x0000002402027981 */ /* 0x000ea4000c1e1500 */
[----:B--2---:R-:W-:Y:S01]  /*12c00*/  SHF.L.U32 R23, R2, 0x10, RZ ;  /* 0x0000001002177819 */ /* 0x004fe200000006ff */
[----:B------:R-:W-:Y:S06]  /*12c10*/  BRA `(.L_x_24375) ;  /* 0x0000000400887947 */ /* 0x000fec0003800000 */
.L_x_24382:
        /* <DEDUP_REMOVED lines=11> */
.L_x_24389:
        /* <DEDUP_REMOVED lines=20> */
.L_x_24391:
[----:B------:R-:W-:Y:S05]  /*12e10*/  BSYNC.RECONVERGENT B0 ;  /* 0x0000000000007941 */ /* 0x000fea0003800200 */
.L_x_24390:
[----:B------:R-:W-:Y:S01]  /*12e20*/  IMAD.SHL.U32 R0, R0, 0x100000, RZ ;  /* 0x0010000000007824 */ /* 0x000fe200078e00ff */
[----:B------:R-:W-:-:S04]  /*12e30*/  LEA R2, R2, 0x3b800000, 0x17 ;  /* 0x3b80000002027811 */ /* 0x000fc800078eb8ff */
[----:B------:R-:W-:Y:S01]  /*12e40*/  LOP3.LUT R23, R2, R0, R23, 0xfe, !PT ;  /* 0x0000000002177212 */ /* 0x000fe200078efe17 */
[----:B------:R-:W-:Y:S06]  /*12e50*/  BRA `(.L_x_24375) ;  /* 0x0000000000f87947 */ /* 0x000fec0003800000 */
.L_x_24388:
        /* <DEDUP_REMOVED lines=20> */
.L_x_24393:
[----:B------:R-:W-:Y:S05]  /*12fa0*/  BSYNC.RECONVERGENT B0 ;  /* 0x0000000000007941 */ /* 0x000fea0003800200 */
.L_x_24392:
[----:B------:R-:W-:Y:S01]  /*12fb0*/  IMAD.SHL.U32 R0, R0, 0x200000, RZ ;  /* 0x0020000000007824 */ /* 0x000fe200078e00ff */
[----:B------:R-:W-:-:S04]  /*12fc0*/  LEA R2, R2, 0x37800000, 0x17 ;  /* 0x3780000002027811 */ /* 0x000fc800078eb8ff */
[----:B------:R-:W-:Y:S01]  /*12fd0*/  LOP3.LUT R23, R2, R0, R23, 0xfe, !PT ;  /* 0x0000000002177212 */ /* 0x000fe200078efe17 */
[----:B------:R-:W-:Y:S06]  /*12fe0*/  BRA `(.L_x_24375) ;  /* 0x0000000000947947 */ /* 0x000fec0003800000 */
.L_x_24387:
        /* <DEDUP_REMOVED lines=14> */
.L_x_24374:
        /* <DEDUP_REMOVED lines=16> */
.L_x_24396:
[----:B------:R-:W-:Y:S01]  /*131d0*/  IMAD.MOV.U32 R23, RZ, RZ, RZ ;  /* 0x000000ffff177224 */ /* 0x000fe200078e00ff */
[----:B------:R-:W-:Y:S06]  /*131e0*/  BRA `(.L_x_24375) ;  /* 0x0000000000147947 */ /* 0x000fec0003800000 */
.L_x_24395:
[----:B------:R-:W2:Y:S02]  /*131f0*/  LDG.E.64 R2, desc[UR36][R2.64] ;  /* 0x0000002402027981 */ /* 0x000ea4000c1e1b00 */
[----:B--2---:R0:W2:Y:S01]  /*13200*/  I2F.U64 R23, R2 ;  /* 0x0000000200177312 */ /* 0x0040a20000301000 */
[----:B------:R-:W-:Y:S05]  /*13210*/  BRA `(.L_x_24375) ;  /* 0x0000000000087947 */ /* 0x000fea0003800000 */
.L_x_24394:
[----:B------:R-:W2:Y:S02]  /*13220*/  LDG.E R2, desc[UR36][R2.64] ;  /* 0x0000002402027981 */ /* 0x000ea4000c1e1900 */
[----:B--2---:R-:W-:-:S07]  /*13230*/  I2FP.F32.U32 R23, R2 ;  /* 0x0000000200177245 */ /* 0x004fce0000201000 */
.L_x_24375:
[----:B------:R-:W-:Y:S05]  /*13240*/  BSYNC.RECONVERGENT B6 ;  /* 0x0000000000067941 */ /* 0x000fea0003800200 */
.L_x_24369:
        /* <DEDUP_REMOVED lines=18> */
.L_x_24401:
[----:B------:R-:W2:Y:S02]  /*13370*/  LDG.E.U8 R2, desc[UR36][R2.64] ;  /* 0x0000002402027981 */ /* 0x000ea4000c1e1100 */
[----:B--2---:R-:W-:Y:S01]  /*13380*/  I2FP.F32.U32 R5, R2 ;  /* 0x0000000200057245 */ /* 0x004fe20000201000 */
[----:B------:R-:W-:Y:S06]  /*13390*/  BRA `(.L_x_24403) ;  /* 0x0000000c00247947 */ /* 0x000fec0003800000 */
.L_x_24400:
        /* <DEDUP_REMOVED lines=9> */
.L_x_24405:
[----:B------:R-:W2:Y:S02]  /*13430*/  LDG.E R2, desc[UR36][R2.64] ;  /* 0x0000002402027981 */ /* 0x000ea4000c1e1900 */
[----:B--2---:R-:W-:Y:S01]  /*13440*/  I2FP.F32.S32 R5, R2 ;  /* 0x0000000200057245 */ /* 0x004fe20000201400 */
[----:B------:R-:W-:Y:S06]  /*13450*/  BRA `(.L_x_24403) ;  /* 0x0000000800f47947 */ /* 0x000fec0003800000 */
.L_x_24404:
[----:B------:R-:W2:Y:S02]  /*13460*/  LDG.E.U16 R2, desc[UR36][R2.64] ;  /* 0x0000002402027981 */ /* 0x000ea4000c1e1500 */
[----:B--2---:R0:W2:Y:S01]  /*13470*/  I2F.S16 R5, R2 ;  /* 0x0000000200057306 */ /* 0x0040a20000101400 */
[----:B------:R-:W-:Y:S05]  /*13480*/  BRA `(.L_x_24403) ;  /* 0x0000000800e87947 */ /* 0x000fea0003800000 */
.L_x_24399:
        /* <DEDUP_REMOVED lines=8> */
.L_x_24407:
[----:B------:R-:W2:Y:S02]  /*13510*/  LDG.E.U16 R2, desc[UR36][R2.64] ;  /* 0x0000002402027981 */ /* 0x000ea4000c1e1500 */
[----:B--2---:R-:W-:Y:S01]  /*13520*/  HADD2.F32 R5, -RZ, R2.H0_H0 ;  /* 0x20000002ff057230 */ /* 0x004fe20000004100 */
[----:B------:R-:W-:Y:S06]  /*13530*/  BRA `(.L_x_24403) ;  /* 0x0000000800bc7947 */ /* 0x000fec0003800000 */
.L_x_24406:
        /* <DEDUP_REMOVED lines=8> */
.L_x_24409:
[----:B------:R-:W2:Y:S02]  /*135c0*/  LDG.E.U16 R2, desc[UR36][R2.64] ;  /* 0x0000002402027981 */ /* 0x000ea4000c1e1500 */
[----:B--2---:R-:W-:Y:S01]  /*135d0*/  HADD2.F32 R5, -RZ, R2.H0_H0 ;  /* 0x20000002ff057230 */ /* 0x004fe20000004100 */
[----:B------:R-:W-:Y:S06]  /*135e0*/  BRA `(.L_x_24403) ;  /* 0x0000000800907947 */ /* 0x000fec0003800000 */
.L_x_24408:
[----:B------:R-:W2:Y:S01]  /*135f0*/  LDG.E.64 R2, desc[UR36][R2.64] ;  /* 0x0000002402027981 */ /* 0x000ea2000c1e1b00 */
[----:B------:R-:W-:Y:S01]  /*13600*/  UMOV UR4, 0xf0000000 ;  /* 0xf000000000047882 */ /* 0x000fe20000000000 */
[----:B------:R-:W-:Y:S01]  /*13610*/  UMOV UR5, 0x380fffff ;  /* 0x380fffff00057882 */ /* 0x000fe20000000000 */
[----:B--2---:R-:W0:Y:S01]  /*13620*/  F2F.F32.F64 R5, R2 ;  /* 0x0000000200057310 */ /* 0x004e220000301000 */
[----:B------:R-:W-:-:S14]  /*13630*/  DSETP.GEU.AND P0, PT, |R2|, UR4, PT ;  /* 0x0000000402007e2a */ /* 0x000fdc000bf0e200 */
[----:B0-----:R-:W-:Y:S01]  /*13640*/  @!P0 FMUL R5, R5, 1.175494350822287508e-38 ;  /* 0x0080000005058820 */ /* 0x001fe20000400000 */
[----:B------:R-:W-:Y:S06]  /*13650*/  BRA `(.L_x_24403) ;  /* 0x0000000800747947 */ /* 0x000fec0003800000 */
.L_x_24398:
        /* <DEDUP_REMOVED lines=12> */
.L_x_24412:
[----:B------:R-:W2:Y:S01]  /*13720*/  LDG.E.64 R2, desc[UR36][R2.64] ;  /* 0x0000002402027981 */ /* 0x000ea2000c1e1b00 */
[----:B------:R-:W-:Y:S01]  /*13730*/  UMOV UR4, 0xf0000000 ;  /* 0xf000000000047882 */ /* 0x000fe20000000000 */
[----:B------:R-:W-:Y:S01]  /*13740*/  UMOV UR5, 0x380fffff ;  /* 0x380fffff00057882 */ /* 0x000fe20000000000 */
[----:B--2---:R-:W0:Y:S01]  /*13750*/  F2F.F32.F64 R5, R2 ;  /* 0x0000000200057310 */ /* 0x004e220000301000 */
[----:B------:R-:W-:-:S14]  /*13760*/  DSETP.GEU.AND P0, PT, |R2|, UR4, PT ;  /* 0x0000000402007e2a */ /* 0x000fdc000bf0e200 */
[----:B0-----:R-:W-:Y:S01]  /*13770*/  @!P0 FMUL R5, R5, 1.175494350822287508e-38 ;  /* 0x0080000005058820 */ /* 0x001fe20000400000 */
[----:B------:R-:W-:Y:S06]  /*13780*/  BRA `(.L_x_24403) ;  /* 0x0000000800287947 */ /* 0x000fec0003800000 */
.L_x_24411:
        /* <DEDUP_REMOVED lines=25> */
.L_x_24414:
        /* <DEDUP_REMOVED lines=12> */
.L_x_24413:
[----:B------:R-:W2:Y:S02]  /*139e0*/  LDG.E.U16 R2, desc[UR36][R2.64] ;  /* 0x0000002402027981 */ /* 0x000ea4000c1e1500 */
[----:B--2---:R-:W-:Y:S01]  /*139f0*/  IMAD.U32 R5, R2, 0x10000, RZ ;  /* 0x0001000002057824 */ /* 0x004fe200078e00ff */
[----:B------:R-:W-:Y:S06]  /*13a00*/  BRA `(.L_x_24403) ;  /* 0x0000000400887947 */ /* 0x000fec0003800000 */
.L_x_24410:
        /* <DEDUP_REMOVED lines=11> */
.L_x_24417:
        /* <DEDUP_REMOVED lines=20> */
.L_x_24419:
[----:B------:R-:W-:Y:S05]  /*13c00*/  BSYNC.RECONVERGENT B0 ;  /* 0x0000000000007941 */ /* 0x000fea0003800200 */
.L_x_24418:
[----:B------:R-:W-:Y:S02]  /*13c10*/  SHF.L.U32 R0, R0, 0x14, RZ ;  /* 0x0000001400007819 */ /* 0x000fe400000006ff */
[----:B------:R-:W-:-:S04]  /*13c20*/  LEA R2, R2, 0x3b800000, 0x17 ;  /* 0x3b80000002027811 */ /* 0x000fc800078eb8ff */
[----:B------:R-:W-:Y:S01]  /*13c30*/  LOP3.LUT R5, R2, R0, R7, 0xfe, !PT ;  /* 0x0000000002057212 */ /* 0x000fe200078efe07 */
[----:B------:R-:W-:Y:S06]  /*13c40*/  BRA `(.L_x_24403) ;  /* 0x0000000000f87947 */ /* 0x000fec0003800000 */
.L_x_24416:
        /* <DEDUP_REMOVED lines=20> */
.L_x_24421:
[----:B------:R-:W-:Y:S05]  /*13d90*/  BSYNC.RECONVERGENT B0 ;  /* 0x0000000000007941 */ /* 0x000fea0003800200 */
.L_x_24420:
[----:B------:R-:W-:Y:S01]  /*13da0*/  IMAD.SHL.U32 R0, R0, 0x200000, RZ ;  /* 0x0020000000007824 */ /* 0x000fe200078e00ff */
[----:B------:R-:W-:-:S04]  /*13db0*/  LEA R2, R2, 0x37800000, 0x17 ;  /* 0x3780000002027811 */ /* 0x000fc800078eb8ff */
[----:B------:R-:W-:Y:S01]  /*13dc0*/  LOP3.LUT R5, R2, R0, R7, 0xfe, !PT ;  /* 0x0000000002057212 */ /* 0x000fe200078efe07 */
[----:B------:R-:W-:Y:S06]  /*13dd0*/  BRA `(.L_x_24403) ;  /* 0x0000000000947947 */ /* 0x000fec0003800000 */
.L_x_24415:
        /* <DEDUP_REMOVED lines=14> */
.L_x_24402:
        /* <DEDUP_REMOVED lines=16> */
.L_x_24424:
[----:B------:R-:W-:Y:S01]  /*13fc0*/  MOV R5, RZ ;  /* 0x000000ff00057202 */ /* 0x000fe20000000f00 */
[----:B------:R-:W-:Y:S06]  /*13fd0*/  BRA `(.L_x_24403) ;  /* 0x0000000000147947 */ /* 0x000fec0003800000 */
.L_x_24423:
[----:B------:R-:W2:Y:S02]  /*13fe0*/  LDG.E.64 R2, desc[UR36][R2.64] ;  /* 0x0000002402027981 */ /* 0x000ea4000c1e1b00 */
[----:B--2---:R0:W2:Y:S01]  /*13ff0*/  I2F.U64 R5, R2 ;  /* 0x0000000200057312 */ /* 0x0040a20000301000 */
[----:B------:R-:W-:Y:S05]  /*14000*/  BRA `(.L_x_24403) ;  /* 0x0000000000087947 */ /* 0x000fea0003800000 */
.L_x_24422:
[----:B------:R-:W2:Y:S02]  /*14010*/  LDG.E R2, desc[UR36][R2.64] ;  /* 0x0000002402027981 */ /* 0x000ea4000c1e1900 */
[----:B--2---:R-:W-:-:S07]  /*14020*/  I2FP.F32.U32 R5, R2 ;  /* 0x0000000200057245 */ /* 0x004fce0000201000 */
.L_x_24403:
[----:B------:R-:W-:Y:S05]  /*14030*/  BSYNC.RECONVERGENT B6 ;  /* 0x0000000000067941 */ /* 0x000fea0003800200 */
.L_x_24397:
[----:B------:R-:W0:Y:S01]  /*14040*/  LDCU.64 UR6, c[0x0][0x710] ;  /* 0x0000e200ff0677ac */ /* 0x000e220008000a00 */
[----:B-123-5:R-:W-:Y:S01]  /*14050*/  FADD.FTZ R23, -R23, R18 ;  /* 0x0000001217177221 */ /* 0x02efe20000010100 */
[----:B------:R-:W-:-:S03]  /*14060*/  UPRMT UR4, UR40, 0x9910, URZ ;  /* 0x0000991028047896 */ /* 0x000fc600080000ff */
[----:B------:R-:W-:Y:S01]  /*14070*/  FMUL.FTZ R23, R23, R22 ;  /* 0x0000001617177220 */ /* 0x000fe20000410000 */
        /* <DEDUP_REMOVED lines=16> */
.L_x_24428:
[----:B------:R-:W0:Y:S02]  /*14180*/  F2I.S64.TRUNC R24, R24 ;  /* 0x0000001800187311 */ /* 0x000e24000020d900 */
[----:B0-----:R-:W-:-:S05]  /*14190*/  IMAD.MOV.U32 R5, RZ, RZ, R24 ;  /* 0x000000ffff057224 */ /* 0x001fca00078e0018 */
[----:B------:R1:W-:Y:S01]  /*141a0*/  STG.E.U8 desc[UR36][R2.64], R5 ;  /* 0x0000000502007986 */ /* 0x0003e2000c101124 */
[----:B------:R-:W-:Y:S05]  /*141b0*/  BRA `(.L_x_24430) ;  /* 0x0000000c00287947 */ /* 0x000fea0003800000 */
.L_x_24427:
        /* <DEDUP_REMOVED lines=9> */
.L_x_24432:
[----:B------:R-:W0:Y:S02]  /*14250*/  F2I.FTZ.TRUNC.NTZ R5, R24 ;  /* 0x0000001800057305 */ /* 0x000e24000021f100 */
[----:B0-----:R3:W-:Y:S01]  /*14260*/  STG.E desc[UR36][R2.64], R5 ;  /* 0x0000000502007986 */ /* 0x0017e2000c101924 */
[----:B------:R-:W-:Y:S05]  /*14270*/  BRA `(.L_x_24430) ;  /* 0x0000000800f87947 */ /* 0x000fea0003800000 */
.L_x_24431:
[----:B------:R-:W0:Y:S02]  /*14280*/  F2I.FTZ.TRUNC.NTZ R5, R24 ;  /* 0x0000001800057305 */ /* 0x000e24000021f100 */
[----:B0-----:R2:W-:Y:S01]  /*14290*/  STG.E.U16 desc[UR36][R2.64], R5 ;  /* 0x0000000502007986 */ /* 0x0015e2000c101524 */
[----:B------:R-:W-:Y:S05]  /*142a0*/  BRA `(.L_x_24430) ;  /* 0x0000000800ec7947 */ /* 0x000fea0003800000 */
.L_x_24426:
        /* <DEDUP_REMOVED lines=8> */
.L_x_24434:
[----:B------:R-:W-:-:S05]  /*14330*/  F2FP.F16.F32.PACK_AB R24, RZ, R24 ;  /* 0x00000018ff18723e */ /* 0x000fca00000000ff */
[----:B------:R0:W-:Y:S01]  /*14340*/  STG.E.U16 desc[UR36][R2.64], R24 ;  /* 0x0000001802007986 */ /* 0x0001e2000c101524 */
[----:B------:R-:W-:Y:S05]  /*14350*/  BRA `(.L_x_24430) ;  /* 0x0000000800c07947 */ /* 0x000fea0003800000 */
.L_x_24433:
        /* <DEDUP_REMOVED lines=9> */
.L_x_24436:
[----:B------:R-:W-:-:S04]  /*143f0*/  F2FP.F16.F32.PACK_AB R5, RZ, R24 ;  /* 0x00000018ff05723e */ /* 0x000fc800000000ff */
[----:B------:R-:W-:-:S05]  /*14400*/  PRMT R5, R5, 0x5410, RZ ;  /* 0x0000541005057816 */ /* 0x000fca00000000ff */
[----:B------:R0:W-:Y:S01]  /*14410*/  STG.E desc[UR36][R2.64], R5 ;  /* 0x0000000502007986 */ /* 0x0001e2000c101924 */
[----:B------:R-:W-:Y:S05]  /*14420*/  BRA `(.L_x_24430) ;  /* 0x00000008008c7947 */ /* 0x000fea0003800000 */
.L_x_24435:
[----:B------:R-:W-:-:S06]  /*14430*/  FMUL.FTZ R4, R24, 1 ;  /* 0x3f80000018047820 */ /* 0x000fcc0000410000 */
[----:B------:R-:W0:Y:S02]  /*14440*/  F2F.F64.F32 R4, R4 ;  /* 0x0000000400047310 */ /* 0x000e240000201800 */
[----:B0-----:R0:W-:Y:S01]  /*14450*/  STG.E.64 desc[UR36][R2.64], R4 ;  /* 0x0000000402007986 */ /* 0x0011e2000c101b24 */
[----:B------:R-:W-:Y:S05]  /*14460*/  BRA `(.L_x_24430) ;  /* 0x00000008007c7947 */ /* 0x000fea0003800000 */
.L_x_24425:
        /* <DEDUP_REMOVED lines=13> */
.L_x_24440:
        /* <DEDUP_REMOVED lines=16> */
.L_x_24443:
[----:B------:R-:W-:-:S04]  /*14640*/  SHF.R.U32.HI R24, RZ, 0x18, R24 ;  /* 0x00000018ff187819 */ /* 0x000fc80000011618 */
[----:B------:R-:W-:-:S04]  /*14650*/  LOP3.LUT R5, R5, 0x80, R24, 0xf8, !PT ;  /* 0x0000008005057812 */ /* 0x000fc800078ef818 */
[----:B------:R-:W-:-:S07]  /*14660*/  PRMT R0, R5, 0x7610, R0 ;  /* 0x0000761005007816 */ /* 0x000fce0000000000 */
.L_x_24442:
[----:B------:R-:W-:Y:S05]  /*14670*/  BSYNC.RECONVERGENT B0 ;  /* 0x0000000000007941 */ /* 0x000fea0003800200 */
.L_x_24441:
[----:B------:R0:W-:Y:S01]  /*14680*/  STG.E.U8 desc[UR36][R2.64], R0 ;  /* 0x0000000002007986 */ /* 0x0001e2000c101124 */
[----:B------:R-:W-:Y:S05]  /*14690*/  BRA `(.L_x_24430) ;  /* 0x0000000400f07947 */ /* 0x000fea0003800000 */
.L_x_24439:
        /* <DEDUP_REMOVED lines=16> */
.L_x_24446:
[----:B------:R-:W-:-:S04]  /*147a0*/  SHF.R.U32.HI R24, RZ, 0x18, R24 ;  /* 0x00000018ff187819 */ /* 0x000fc80000011618 */
[----:B------:R-:W-:-:S04]  /*147b0*/  LOP3.LUT R5, R5, 0x80, R24, 0xf8, !PT ;  /* 0x0000008005057812 */ /* 0x000fc800078ef818 */
[----:B------:R-:W-:-:S07]  /*147c0*/  PRMT R0, R5, 0x7610, R0 ;  /* 0x0000761005007816 */ /* 0x000fce0000000000 */
.L_x_24445:
[----:B------:R-:W-:Y:S05]  /*147d0*/  BSYNC.RECONVERGENT B0 ;  /* 0x0000000000007941 */ /* 0x000fea0003800200 */
.L_x_24444:
[----:B------:R0:W-:Y:S01]  /*147e0*/  STG.E.U8 desc[UR36][R2.64], R0 ;  /* 0x0000000002007986 */ /* 0x0001e2000c101124 */
[----:B------:R-:W-:Y:S05]  /*147f0*/  BRA `(.L_x_24430) ;  /* 0x0000000400987947 */ /* 0x000fea0003800000 */
.L_x_24438:
        /* <DEDUP_REMOVED lines=21> */
.L_x_24448:
[----:B------:R-:W0:Y:S02]  /*14950*/  F2I.U64.TRUNC R24, R24 ;  /* 0x0000001800187311 */ /* 0x000e24000020d800 */
[----:B0-----:R0:W-:Y:S01]  /*14960*/  STG.E.64 desc[UR36][R2.64], R24 ;  /* 0x0000001802007986 */ /* 0x0011e2000c101b24 */
[----:B------:R-:W-:Y:S05]  /*14970*/  BRA `(.L_x_24430) ;  /* 0x0000000400387947 */ /* 0x000fea0003800000 */
.L_x_24447:
[----:B------:R-:W0:Y:S02]  /*14980*/  F2I.FTZ.U32.TRUNC.NTZ R5, R24 ;  /* 0x0000001800057305 */ /* 0x000e24000021f000 */
[----:B0-----:R0:W-:Y:S01]  /*14990*/  STG.E desc[UR36][R2.64], R5 ;  /* 0x0000000502007986 */ /* 0x0011e2000c101924 */
[----:B------:R-:W-:Y:S05]  /*149a0*/  BRA `(.L_x_24430) ;  /* 0x00000004002c7947 */ /* 0x000fea0003800000 */
.L_x_24437:
        /* <DEDUP_REMOVED lines=10> */
.L_x_24450:
[----:B------:R-:W-:Y:S01]  /*14a50*/  FMUL.FTZ R4, R24, 1 ;  /* 0x3f80000018047820 */ /* 0x000fe20000410000 */
[----:B------:R-:W-:-:S05]  /*14a60*/  CS2R R6, SRZ ;  /* 0x0000000000067805 */ /* 0x000fca000001ff00 */
[----:B------:R-:W0:Y:S02]  /*14a70*/  F2F.F64.F32 R4, R4 ;  /* 0x0000000400047310 */ /* 0x000e240000201800 */
[----:B0-----:R0:W-:Y:S01]  /*14a80*/  STG.E.128 desc[UR36][R2.64], R4 ;  /* 0x0000000402007986 */ /* 0x0011e2000c101d24 */
[----:B------:R-:W-:Y:S05]  /*14a90*/  BRA `(.L_x_24430) ;  /* 0x0000000000f07947 */ /* 0x000fea0003800000 */
.L_x_24449:
[----:B------:R-:W-:-:S09]  /*14aa0*/  UISETP.NE.AND UP0, UPT, UR4, 0xf, UPT ;  /* 0x0000000f0400788c */ /* 0x000fd2000bf05270 */
[----:B------:R-:W-:Y:S05]  /*14ab0*/  BRA.U !UP0, `(.L_x_24451) ;  /* 0x0000000108e07547 */ /* 0x000fea000b800000 */
[----:B------:R-:W-:-:S09]  /*14ac0*/  UISETP.NE.AND UP0, UPT, UR4, 0x17, UPT ;  /* 0x000000170400788c */ /* 0x000fd2000bf05270 */
[----:B------:R-:W-:Y:S05]  /*14ad0*/  BRA.U !UP0, `(.L_x_24452) ;  /* 0x00000001088c7547 */ /* 0x000fea000b800000 */
[----:B------:R-:W-:-:S09]  /*14ae0*/  UISETP.NE.AND UP0, UPT, UR4, 0x18, UPT ;  /* 0x000000180400788c */ /* 0x000fd2000bf05270 */
[----:B------:R-:W-:Y:S05]  /*14af0*/  BRA.U !UP0, `(.L_x_24453) ;  /* 0x0000000108447547 */ /* 0x000fea000b800000 */
.L_x_24429:
        /* <DEDUP_REMOVED lines=16> */
.L_x_24454:
[----:B------:R-:W-:Y:S05]  /*14c00*/  BRA `(.L_x_24430) ;  /* 0x0000000000947947 */ /* 0x000fea0003800000 */
.L_x_24453:
        /* <DEDUP_REMOVED lines=12> */
.L_x_24456:
[----:B------:R-:W-:Y:S05]  /*14cd0*/  BSYNC.RECONVERGENT B0 ;  /* 0x0000000000007941 */ /* 0x000fea0003800200 */
.L_x_24455:
[----:B------:R-:W-:-:S05]  /*14ce0*/  LOP3.LUT R5, R0, 0x80, R7, 0xf8, !PT ;  /* 0x0000008000057812 */ /* 0x000fca00078ef807 */
[----:B------:R0:W-:Y:S01]  /*14cf0*/  STG.E.U8 desc[UR36][R2.64], R5 ;  /* 0x0000000502007986 */ /* 0x0001e2000c101124 */
[----:B------:R-:W-:Y:S05]  /*14d00*/  BRA `(.L_x_24430) ;  /* 0x0000000000547947 */ /* 0x000fea0003800000 */
.L_x_24452:
        /* <DEDUP_REMOVED lines=11> */
.L_x_24458:
[----:B------:R-:W-:Y:S01]  /*14dc0*/  IMAD.MOV.U32 R0, RZ, RZ, 0x7f ;  /* 0x0000007fff007424 */ /* 0x000fe200078e00ff */
[----:B------:R-:W-:-:S04]  /*14dd0*/  ISETP.GT.U32.AND P0, PT, R4, 0x7f800000, PT ;  /* 0x7f8000000400780c */ /* 0x000fc80003f04070 */
[----:B------:R-:W-:-:S09]  /*14de0*/  SEL R0, R0, 0x7c, P0 ;  /* 0x0000007c00007807 */ /* 0x000fd20000000000 */
.L_x_24459:
[----:B------:R-:W-:Y:S05]  /*14df0*/  BSYNC.RECONVERGENT B0 ;  /* 0x0000000000007941 */ /* 0x000fea0003800200 */
.L_x_24457:
[----:B------:R-:W-:-:S04]  /*14e00*/  SHF.R.U32.HI R5, RZ, 0x18, R24 ;  /* 0x00000018ff057819 */ /* 0x000fc80000011618 */
[----:B------:R-:W-:-:S05]  /*14e10*/  LOP3.LUT R5, R0, 0x80, R5, 0xf8, !PT ;  /* 0x0000008000057812 */ /* 0x000fca00078ef805 */
[----:B------:R0:W-:Y:S01]  /*14e20*/  STG.E.U8 desc[UR36][R2.64], R5 ;  /* 0x0000000502007986 */ /* 0x0001e2000c101124 */
[----:B------:R-:W-:Y:S05]  /*14e30*/  BRA `(.L_x_24430) ;  /* 0x0000000000087947 */ /* 0x000fea0003800000 */
.L_x_24451:
[----:B------:R-:W-:-:S05]  /*14e40*/  F2FP.BF16.F32.PACK_AB R24, RZ, R24 ;  /* 0x00000018ff18723e */ /* 0x000fca00000010ff */
[----:B------:R0:W-:Y:S02]  /*14e50*/  STG.E.U16 desc[UR36][R2.64], R24 ;  /* 0x0000001802007986 */ /* 0x0001e4000c101524 */
.L_x_24430:
[----:B------:R-:W-:-:S07]  /*14e60*/  IADD3 R17, PT, PT, R17, 0x80, RZ ;  /* 0x0000008011117810 */ /* 0x000fce0007ffe0ff */
.L_x_24283:
[----:B------:R-:W-:Y:S05]  /*14e70*/  BSYNC.RECONVERGENT B7 ;  /* 0x0000000000077941 */ /* 0x000fea0003800200 */
.L_x_24282:
[----:B------:R-:W5:Y:S02]  /*14e80*/  LDCU UR4, c[0x0][0x380] ;  /* 0x00007000ff0477ac */ /* 0x000f640008000800 */
[----:B-----5:R-:W-:-:S13]  /*14e90*/  ISETP.GE.AND P0, PT, R17, UR4, PT ;  /* 0x0000000411007c0c */ /* 0x020fda000bf06270 */
[----:B------:R-:W-:Y:S05]  /*14ea0*/  @P0 EXIT ;  /* 0x000000000000094d */ /* 0x000fea0003800000 */
[----:B------:R-:W5:Y:S01]  /*14eb0*/  LDCU UR4, c[0x0][0x388] ;  /* 0x00007100ff0477ac */ /* 0x000f620008000800 */
[----:B------:R-:W-:Y:S01]  /*14ec0*/  CS2R R18, SRZ ;  /* 0x0000000000127805 */ /* 0x000fe2000001ff00 */
[----:B------:R-:W-:Y:S01]  /*14ed0*/  IMAD.MOV.U32 R23, RZ, RZ, RZ ;  /* 0x000000ffff177224 */ /* 0x000fe200078e00ff */
[----:B0-----:R-:W-:Y:S01]  /*14ee0*/  MOV R0, RZ ;  /* 0x000000ff00007202 */ /* 0x001fe20000000f00 */
[----:B-12-4-:R-:W-:Y:S02]  /*14ef0*/  IMAD.MOV.U32 R24, RZ, RZ, RZ ;  /* 0x000000ffff187224 */ /* 0x016fe400078e00ff */
        /* <DEDUP_REMOVED lines=9> */
[----:B---3--:R-:W-:-:S05]  /*14f90*/  IMAD.HI.U32 R2, R17, UR4, R16 ;  /* 0x0000000411027c27 */ /* 0x008fca000f8e0010 */
        /* <DEDUP_REMOVED lines=416> */
.L_x_24460:
[----:B------:R-:W0:Y:S01]  /*169a0*/  LDCU.128 UR8, c[0x0][0x710] ;  /* 0x0000e200ff0877ac */ /* 0x000e220008000c00 */
[----:B------:R-:W-:Y:S01]  /*169b0*/  BSSY.RECONVERGENT B6, `(.L_x_24461) ;  /* 0x00000df000067945 */ /* 0x000fe20003800200 */
[----:B------:R-:W-:-:S04]  /*169c0*/  UPRMT UR4, UR42, 0x9910, URZ ;  /* 0x000099102a047896 */ /* 0x000fc800080000ff */
[----:B------:R-:W-:Y:S01]  /*169d0*/  UISETP.GT.AND UP0, UPT, UR4, 0x9, UPT ;  /* 0x000000090400788c */ /* 0x000fe2000bf04270 */
[----:B0-----:R-:W-:Y:S02]  /*169e0*/  IADD3 R16, P0, PT, R16, UR8, RZ ;  /* 0x0000000810107c10 */ /* 0x001fe4000ff1e0ff */
[----:B---3--:R-:W-:-:S03]  /*169f0*/  IADD3 R2, P1, PT, R0, UR10, RZ ;  /* 0x0000000a00027c10 */ /* 0x008fc6000ff3e0ff */
        /* <DEDUP_REMOVED lines=14> */
.L_x_24465:
[----:B------:R-:W2:Y:S02]  /*16ae0*/  LDG.E.U8 R2, desc[UR36][R2.64] ;  /* 0x0000002402027981 */ /* 0x000ea4000c1e1100 */
[----:B--2---:R-:W-:Y:S01]  /*16af0*/  I2FP.F32.U32 R22, R2 ;  /* 0x0000000200167245 */ /* 0x004fe20000201000 */
[----:B------:R-:W-:Y:S06]  /*16b00*/  BRA `(.L_x_24467) ;  /* 0x0000000c00247947 */ /* 0x000fec0003800000 */
.L_x_24464:
        /* <DEDUP_REMOVED lines=9> */
.L_x_24469:
[----:B------:R-:W2:Y:S02]  /*16ba0*/  LDG.E R2, desc[UR36][R2.64] ;  /* 0x0000002402027981 */ /* 0x000ea4000c1e1900 */
[----:B--2---:R-:W-:Y:S01]  /*16bb0*/  I2FP.F32.S32 R22, R2 ;  /* 0x0000000200167245 */ /* 0x004fe20000201400 */
[----:B------:R-:W-:Y:S06]  /*16bc0*/  BRA `(.L_x_24467) ;  /* 0x0000000800f47947 */ /* 0x000fec0003800000 */
.L_x_24468:
[----:B------:R-:W2:Y:S02]  /*16bd0*/  LDG.E.U16 R2, desc[UR36][R2.64] ;  /* 0x0000002402027981 */ /* 0x000ea4000c1e1500 */
[----:B--2---:R4:W0:Y:S01]  /*16be0*/  I2F.S16 R22, R2 ;  /* 0x0000000200167306 */ /* 0x0048220000101400 */
[----:B------:R-:W-:Y:S05]  /*16bf0*/  BRA `(.L_x_24467) ;  /* 0x0000000800e87947 */ /* 0x000fea0003800000 */
.L_x_24463:
        /* <DEDUP_REMOVED lines=8> */
.L_x_24471:
[----:B------:R-:W2:Y:S02]  /*16c80*/  LDG.E.U16 R2, desc[UR36][R2.64] ;  /* 0x0000002402027981 */ /* 0x000ea4000c1e1500 */
[----:B--2---:R-:W-:Y:S01]  /*16c90*/  HADD2.F32 R22, -RZ, R2.H0_H0 ;  /* 0x20000002ff167230 */ /* 0x004fe20000004100 */
[----:B------:R-:W-:Y:S06]  /*16ca0*/  BRA `(.L_x_24467) ;  /* 0x0000000800bc7947 */ /* 0x000fec0003800000 */
.L_x_24470:
        /* <DEDUP_REMOVED lines=8> */
.L_x_24473:
[----:B------:R-:W2:Y:S02]  /*16d30*/  LDG.E.U16 R2, desc[UR36][R2.64] ;  /* 0x0000002402027981 */ /* 0x000ea4000c1e1500 */
[----:B--2---:R-:W-:Y:S01]  /*16d40*/  HADD2.F32 R22, -RZ, R2.H0_H0 ;  /* 0x20000002ff167230 */ /* 0x004fe20000004100 */
[----:B------:R-:W-:Y:S06]  /*16d50*/  BRA `(.L_x_24467) ;  /* 0x0000000800907947 */ /* 0x000fec0003800000 */
.L_x_24472:
[----:B------:R-:W2:Y:S01]  /*16d60*/  LDG.E.64 R2, desc[UR36][R2.64] ;  /* 0x0000002402027981 */ /* 0x000ea2000c1e1b00 */
[----:B------:R-:W-:Y:S01]  /*16d70*/  UMOV UR4, 0xf0000000 ;  /* 0xf000000000047882 */ /* 0x000fe20000000000 */
[----:B------:R-:W-:Y:S01]  /*16d80*/  UMOV UR5, 0x380fffff ;  /* 0x380fffff00057882 */ /* 0x000fe20000000000 */
[----:B--2---:R-:W0:Y:S01]  /*16d90*/  F2F.F32.F64 R22, R2 ;  /* 0x0000000200167310 */ /* 0x004e220000301000 */
[----:B------:R-:W-:-:S14]  /*16da0*/  DSETP.GEU.AND P0, PT, |R2|, UR4, PT ;  /* 0x0000000402007e2a */ /* 0x000fdc000bf0e200 */
[----:B0-----:R-:W-:Y:S01]  /*16db0*/  @!P0 FMUL R22, R22, 1.175494350822287508e-38 ;  /* 0x0080000016168820 */ /* 0x001fe20000400000 */
[----:B------:R-:W-:Y:S06]  /*16dc0*/  BRA `(.L_x_24467) ;  /* 0x0000000800747947 */ /* 0x000fec0003800000 */
.L_x_24462:
        /* <DEDUP_REMOVED lines=12> */
.L_x_24476:
[----:B------:R-:W2:Y:S01]  /*16e90*/  LDG.E.64 R2, desc[UR36][R2.64] ;  /* 0x0000002402027981 */ /* 0x000ea2000c1e1b00 */
[----:B------:R-:W-:Y:S01]  /*16ea0*/  UMOV UR4, 0xf0000000 ;  /* 0xf000000000047882 */ /* 0x000fe20000000000 */
[----:B------:R-:W-:Y:S01]  /*16eb0*/  UMOV UR5, 0x380fffff ;  /* 0x380fffff00057882 */ /* 0x000fe20000000000 */
[----:B--2---:R-:W0:Y:S01]  /*16ec0*/  F2F.F32.F64 R22, R2 ;  /* 0x0000000200167310 */ /* 0x004e220000301000 */
[----:B------:R-:W-:-:S14]  /*16ed0*/  DSETP.GEU.AND P0, PT, |R2|, UR4, PT ;  /* 0x0000000402007e2a */ /* 0x000fdc000bf0e200 */
[----:B0-----:R-:W-:Y:S01]  /*16ee0*/  @!P0 FMUL R22, R22, 1.175494350822287508e-38 ;  /* 0x0080000016168820 */ /* 0x001fe20000400000 */
[----:B------:R-:W-:Y:S06]  /*16ef0*/  BRA `(.L_x_24467) ;  /* 0x0000000800287947 */ /* 0x000fec0003800000 */
.L_x_24475:
        /* <DEDUP_REMOVED lines=25> */
.L_x_24478:
        /* <DEDUP_REMOVED lines=12> */
.L_x_24477:
[----:B------:R-:W2:Y:S02]  /*17150*/  LDG.E.U16 R2, desc[UR36][R2.64] ;  /* 0x0000002402027981 */ /* 0x000ea4000c1e1500 */
[----:B--2---:R-:W-:Y:S01]  /*17160*/  SHF.L.U32 R22, R2, 0x10, RZ ;  /* 0x0000001002167819 */ /* 0x004fe200000006ff */
[----:B------:R-:W-:Y:S06]  /*17170*/  BRA `(.L_x_24467) ;  /* 0x0000000400887947 */ /* 0x000fec0003800000 */
.L_x_24474:
        /* <DEDUP_REMOVED lines=11> */
.L_x_24481:
        /* <DEDUP_REMOVED lines=20> */
.L_x_24483:
[----:B------:R-:W-:Y:S05]  /*17370*/  BSYNC.RECONVERGENT B0 ;  /* 0x0000000000007941 */ /* 0x000fea0003800200 */
.L_x_24482:
[----:B------:R-:W-:Y:S01]  /*17380*/  IMAD.SHL.U32 R0, R0, 0x100000, RZ ;  /* 0x0010000000007824 */ /* 0x000fe200078e00ff */
[----:B------:R-:W-:-:S04]  /*17390*/  LEA R2, R2, 0x3b800000, 0x17 ;  /* 0x3b80000002027811 */ /* 0x000fc800078eb8ff */
[----:B------:R-:W-:Y:S01]  /*173a0*/  LOP3.LUT R22, R2, R0, R7, 0xfe, !PT ;  /* 0x0000000002167212 */ /* 0x000fe200078efe07 */
[----:B------:R-:W-:Y:S06]  /*173b0*/  BRA `(.L_x_24467) ;  /* 0x0000000000f87947 */ /* 0x000fec0003800000 */
.L_x_24480:
        /* <DEDUP_REMOVED lines=20> */
.L_x_24485:
[----:B------:R-:W-:Y:S05]  /*17500*/  BSYNC.RECONVERGENT B0 ;  /* 0x0000000000007941 */ /* 0x000fea0003800200 */
.L_x_24484:
[----:B------:R-:W-:Y:S01]  /*17510*/  IMAD.SHL.U32 R0, R0, 0x200000, RZ ;  /* 0x0020000000007824 */ /* 0x000fe200078e00ff */
[----:B------:R-:W-:-:S04]  /*17520*/  LEA R2, R2, 0x37800000, 0x17 ;  /* 0x3780000002027811 */ /* 0x000fc800078eb8ff */
[----:B------:R-:W-:Y:S01]  /*17530*/  LOP3.LUT R22, R2, R0, R7, 0xfe, !PT ;  /* 0x0000000002167212 */ /* 0x000fe200078efe07 */
[----:B------:R-:W-:Y:S06]  /*17540*/  BRA `(.L_x_24467) ;  /* 0x0000000000947947 */ /* 0x000fec0003800000 */
.L_x_24479:
        /* <DEDUP_REMOVED lines=14> */
.L_x_24466:
        /* <DEDUP_REMOVED lines=16> */
.L_x_24488:
[----:B------:R-:W-:Y:S01]  /*17730*/  IMAD.MOV.U32 R22, RZ, RZ, RZ ;  /* 0x000000ffff167224 */ /* 0x000fe200078e00ff */
[----:B------:R-:W-:Y:S06]  /*17740*/  BRA `(.L_x_24467) ;  /* 0x0000000000147947 */ /* 0x000fec0003800000 */
.L_x_24487:
[----:B------:R-:W2:Y:S02]  /*17750*/  LDG.E.64 R2, desc[UR36][R2.64] ;  /* 0x0000002402027981 */ /* 0x000ea4000c1e1b00 */
[----:B--2---:R0:W1:Y:S01]  /*17760*/  I2F.U64 R22, R2 ;  /* 0x0000000200167312 */ /* 0x0040620000301000 */
[----:B------:R-:W-:Y:S05]  /*17770*/  BRA `(.L_x_24467) ;  /* 0x0000000000087947 */ /* 0x000fea0003800000 */
.L_x_24486:
[----:B------:R-:W2:Y:S02]  /*17780*/  LDG.E R2, desc[UR36][R2.64] ;  /* 0x0000002402027981 */ /* 0x000ea4000c1e1900 */
[----:B--2---:R-:W-:-:S07]  /*17790*/  I2FP.F32.U32 R22, R2 ;  /* 0x0000000200167245 */ /* 0x004fce0000201000 */
.L_x_24467:
[----:B------:R-:W-:Y:S05]  /*177a0*/  BSYNC.RECONVERGENT B6 ;  /* 0x0000000000067941 */ /* 0x000fea0003800200 */
.L_x_24461:
        /* <DEDUP_REMOVED lines=18> */
.L_x_24493:
[----:B------:R-:W2:Y:S02]  /*178d0*/  LDG.E.U8 R2, desc[UR36][R2.64] ;  /* 0x0000002402027981 */ /* 0x000ea4000c1e1100 */
[----:B--2---:R-:W-:Y:S01]  /*178e0*/  I2FP.F32.U32 R24, R2 ;  /* 0x0000000200187245 */ /* 0x004fe20000201000 */
[----:B------:R-:W-:Y:S06]  /*178f0*/  BRA `(.L_x_24495) ;  /* 0x0000000c00247947 */ /* 0x000fec0003800000 */
.L_x_24492:
        /* <DEDUP_REMOVED lines=9> */
.L_x_24497:
[----:B------:R-:W2:Y:S02]  /*17990*/  LDG.E R2, desc[UR36][R2.64] ;  /* 0x0000002402027981 */ /* 0x000ea4000c1e1900 */
[----:B--2---:R-:W-:Y:S01]  /*179a0*/  I2FP.F32.S32 R24, R2 ;  /* 0x0000000200187245 */ /* 0x004fe20000201400 */
[----:B------:R-:W-:Y:S06]  /*179b0*/  BRA `(.L_x_24495) ;  /* 0x0000000800f47947 */ /* 0x000fec0003800000 */
.L_x_24496:
[----:B------:R-:W2:Y:S02]  /*179c0*/  LDG.E.U16 R2, desc[UR36][R2.64] ;  /* 0x0000002402027981 */ /* 0x000ea4000c1e1500 */
[----:B--2---:R0:W2:Y:S01]  /*179d0*/  I2F.S16 R24, R2 ;  /* 0x0000000200187306 */ /* 0x0040a20000101400 */
[----:B------:R-:W-:Y:S05]  /*179e0*/  BRA `(.L_x_24495) ;  /* 0x0000000800e87947 */ /* 0x000fea0003800000 */
.L_x_24491:
        /* <DEDUP_REMOVED lines=8> */
.L_x_24499:
[----:B------:R-:W2:Y:S02]  /*17a70*/  LDG.E.U16 R2, desc[UR36][R2.64] ;  /* 0x0000002402027981 */ /* 0x000ea4000c1e1500 */
[----:B--2---:R-:W-:Y:S01]  /*17a80*/  HADD2.F32 R24, -RZ, R2.H0_H0 ;  /* 0x20000002ff187230 */ /* 0x004fe20000004100 */
[----:B------:R-:W-:Y:S06]  /*17a90*/  BRA `(.L_x_24495) ;  /* 0x0000000800bc7947 */ /* 0x000fec0003800000 */
.L_x_24498:
        /* <DEDUP_REMOVED lines=8> */
.L_x_24501:
[----:B------:R-:W2:Y:S02]  /*17b20*/  LDG.E.U16 R2, desc[UR36][R2.64] ;  /* 0x0000002402027981 */ /* 0x000ea4000c1e1500 */
[----:B--2---:R-:W-:Y:S01]  /*17b30*/  HADD2.F32 R24, -RZ, R2.H0_H0 ;  /* 0x20000002ff187230 */ /* 0x004fe20000004100 */
[----:B------:R-:W-:Y:S06]  /*17b40*/  BRA `(.L_x_24495) ;  /* 0x0000000800907947 */ /* 0x000fec0003800000 */
.L_x_24500:
[----:B------:R-:W2:Y:S01]  /*17b50*/  LDG.E.64 R2, desc[UR36][R2.64] ;  /* 0x0000002402027981 */ /* 0x000ea2000c1e1b00 */
[----:B------:R-:W-:Y:S01]  /*17b60*/  UMOV UR4, 0xf0000000 ;  /* 0xf000000000047882 */ /* 0x000fe20000000000 */
[----:B------:R-:W-:Y:S01]  /*17b70*/  UMOV UR5, 0x380fffff ;  /* 0x380fffff00057882 */ /* 0x000fe20000000000 */
[----:B--2---:R-:W0:Y:S01]  /*17b80*/  F2F.F32.F64 R24, R2 ;  /* 0x0000000200187310 */ /* 0x004e220000301000 */
[----:B------:R-:W-:-:S14]  /*17b90*/  DSETP.GEU.AND P0, PT, |R2|, UR4, PT ;  /* 0x0000000402007e2a */ /* 0x000fdc000bf0e200 */
[----:B0-----:R-:W-:Y:S01]  /*17ba0*/  @!P0 FMUL R24, R24, 1.175494350822287508e-38 ;  /* 0x0080000018188820 */ /* 0x001fe20000400000 */
[----:B------:R-:W-:Y:S06]  /*17bb0*/  BRA `(.L_x_24495) ;  /* 0x0000000800747947 */ /* 0x000fec0003800000 */
.L_x_24490:
        /* <DEDUP_REMOVED lines=12> */
.L_x_24504:
[----:B------:R-:W2:Y:S01]  /*17c80*/  LDG.E.64 R2, desc[UR36][R2.64] ;  /* 0x0000002402027981 */ /* 0x000ea2000c1e1b00 */
[----:B------:R-:W-:Y:S01]  /*17c90*/  UMOV UR4, 0xf0000000 ;  /* 0xf000000000047882 */ /* 0x000fe20000000000 */
[----:B------:R-:W-:Y:S01]  /*17ca0*/  UMOV UR5, 0x380fffff ;  /* 0x380fffff00057882 */ /* 0x000fe20000000000 */
[----:B--2---:R-:W0:Y:S01]  /*17cb0*/  F2F.F32.F64 R24, R2 ;  /* 0x0000000200187310 */ /* 0x004e220000301000 */
[----:B------:R-:W-:-:S14]  /*17cc0*/  DSETP.GEU.AND P0, PT, |R2|, UR4, PT ;  /* 0x0000000402007e2a */ /* 0x000fdc000bf0e200 */
[----:B0-----:R-:W-:Y:S01]  /*17cd0*/  @!P0 FMUL R24, R24, 1.175494350822287508e-38 ;  /* 0x0080000018188820 */ /* 0x001fe20000400000 */
[----:B------:R-:W-:Y:S06]  /*17ce0*/  BRA `(.L_x_24495) ;  /* 0x0000000800287947 */ /* 0x000fec0003800000 */
.L_x_24503:
        /* <DEDUP_REMOVED lines=25> */
.L_x_24506:
        /* <DEDUP_REMOVED lines=12> */
.L_x_24505:
[----:B------:R-:W2:Y:S02]  /*17f40*/  LDG.E.U16 R2, desc[UR36][R2.64] ;  /* 0x0000002402027981 */ /* 0x000ea4000c1e1500 */
[----:B--2---:R-:W-:Y:S01]  /*17f50*/  IMAD.U32 R24, R2, 0x10000, RZ ;  /* 0x0001000002187824 */ /* 0x004fe200078e00ff */
[----:B------:R-:W-:Y:S06]  /*17f60*/  BRA `(.L_x_24495) ;  /* 0x0000000400887947 */ /* 0x000fec0003800000 */
.L_x_24502:
        /* <DEDUP_REMOVED lines=11> */
.L_x_24509:
        /* <DEDUP_REMOVED lines=20> */
.L_x_24511:
[----:B------:R-:W-:Y:S05]  /*18160*/  BSYNC.RECONVERGENT B0 ;  /* 0x0000000000007941 */ /* 0x000fea0003800200 */
.L_x_24510:
[----:B------:R-:W-:Y:S02]  /*18170*/  SHF.L.U32 R0, R0, 0x14, RZ ;  /* 0x0000001400007819 */ /* 0x000fe400000006ff */
[----:B------:R-:W-:-:S04]  /*18180*/  LEA R2, R2, 0x3b800000, 0x17 ;  /* 0x3b80000002027811 */ /* 0x000fc800078eb8ff */
[----:B------:R-:W-:Y:S01]  /*18190*/  LOP3.LUT R24, R2, R0, R7, 0xfe, !PT ;  /* 0x0000000002187212 */ /* 0x000fe200078efe07 */
[----:B------:R-:W-:Y:S06]  /*181a0*/  BRA `(.L_x_24495) ;  /* 0x0000000000f87947 */ /* 0x000fec0003800000 */
.L_x_24508:
        /* <DEDUP_REMOVED lines=20> */
.L_x_24513:
[----:B------:R-:W-:Y:S05]  /*182f0*/  BSYNC.RECONVERGENT B0 ;  /* 0x0000000000007941 */ /* 0x000fea0003800200 */
.L_x_24512:
[----:B------:R-:W-:Y:S01]  /*18300*/  IMAD.SHL.U32 R0, R0, 0x200000, RZ ;  /* 0x0020000000007824 */ /* 0x000fe200078e00ff */
[----:B------:R-:W-:-:S04]  /*18310*/  LEA R2, R2, 0x37800000, 0x17 ;  /* 0x3780000002027811 */ /* 0x000fc800078eb8ff */
[----:B------:R-:W-:Y:S01]  /*18320*/  LOP3.LUT R24, R2, R0, R7, 0xfe, !PT ;  /* 0x0000000002187212 */ /* 0x000fe200078efe07 */
[----:B------:R-:W-:Y:S06]  /*18330*/  BRA `(.L_x_24495) ;  /* 0x0000000000947947 */ /* 0x000fec0003800000 */
.L_x_24507:
        /* <DEDUP_REMOVED lines=14> */
.L_x_24494:
        /* <DEDUP_REMOVED lines=16> */
.L_x_24516:
[----:B------:R-:W-:Y:S01]  /*18520*/  MOV R24, RZ ;  /* 0x000000ff00187202 */ /* 0x000fe20000000f00 */
[----:B------:R-:W-:Y:S06]  /*18530*/  BRA `(.L_x_24495) ;  /* 0x0000000000147947 */ /* 0x000fec0003800000 */
.L_x_24515:
[----:B------:R-:W2:Y:S02]  /*18540*/  LDG.E.64 R24, desc[UR36][R2.64] ;  /* 0x0000002402187981 */ /* 0x000ea4000c1e1b00 */
[----:B--2---:R0:W2:Y:S01]  /*18550*/  I2F.U64 R24, R24 ;  /* 0x0000001800187312 */ /* 0x0040a20000301000 */
[----:B------:R-:W-:Y:S05]  /*18560*/  BRA `(.L_x_24495) ;  /* 0x0000000000087947 */ /* 0x000fea0003800000 */
.L_x_24514:
[----:B------:R-:W2:Y:S02]  /*18570*/  LDG.E R2, desc[UR36][R2.64] ;  /* 0x0000002402027981 */ /* 0x000ea4000c1e1900 */
[----:B--2---:R-:W-:-:S07]  /*18580*/  I2FP.F32.U32 R24, R2 ;  /* 0x0000000200187245 */ /* 0x004fce0000201000 */
.L_x_24495:
[----:B------:R-:W-:Y:S05]  /*18590*/  BSYNC.RECONVERGENT B6 ;  /* 0x0000000000067941 */ /* 0x000fea0003800200 */
.L_x_24489:
        /* <DEDUP_REMOVED lines=18> */
.L_x_24521:
[----:B------:R-:W2:Y:S02]  /*186c0*/  LDG.E.U8 R2, desc[UR36][R2.64] ;  /* 0x0000002402027981 */ /* 0x000ea4000c1e1100 */
[----:B--2---:R-:W-:Y:S01]  /*186d0*/  I2FP.F32.U32 R23, R2 ;  /* 0x0000000200177245 */ /* 0x004fe20000201000 */
[----:B------:R-:W-:Y:S06]  /*186e0*/  BRA `(.L_x_24523) ;  /* 0x0000000c00247947 */ /* 0x000fec0003800000 */
.L_x_24520:
        /* <DEDUP_REMOVED lines=9> */
.L_x_24525:
[----:B------:R-:W2:Y:S02]  /*18780*/  LDG.E R2, desc[UR36][R2.64] ;  /* 0x0000002402027981 */ /* 0x000ea4000c1e1900 */
[----:B--2---:R-:W-:Y:S01]  /*18790*/  I2FP.F32.S32 R23, R2 ;  /* 0x0000000200177245 */ /* 0x004fe20000201400 */
[----:B------:R-:W-:Y:S06]  /*187a0*/  BRA `(.L_x_24523) ;  /* 0x0000000800f47947 */ /* 0x000fec0003800000 */
.L_x_24524:
[----:B------:R-:W2:Y:S02]  /*187b0*/  LDG.E.U16 R2, desc[UR36][R2.64] ;  /* 0x0000002402027981 */ /* 0x000ea4000c1e1500 */
[----:B--2---:R0:W2:Y:S01]  /*187c0*/  I2F.S16 R23, R2 ;  /* 0x0000000200177306 */ /* 0x0040a20000101400 */
[----:B------:R-:W-:Y:S05]  /*187d0*/  BRA `(.L_x_24523) ;  /* 0x0000000800e87947 */ /* 0x000fea0003800000 */
.L_x_24519:
        /* <DEDUP_REMOVED lines=8> */
.L_x_24527:
[----:B------:R-:W2:Y:S02]  /*18860*/  LDG.E.U16 R2, desc[UR36][R2.64] ;  /* 0x0000002402027981 */ /* 0x000ea4000c1e1500 */
[----:B--2---:R-:W-:Y:S01]  /*18870*/  HADD2.F32 R23, -RZ, R2.H0_H0 ;  /* 0x20000002ff177230 */ /* 0x004fe20000004100 */
[----:B------:R-:W-:Y:S06]  /*18880*/  BRA `(.L_x_24523) ;  /* 0x0000000800bc7947 */ /* 0x000fec0003800000 */
.L_x_24526:
        /* <DEDUP_REMOVED lines=8> */
.L_x_24529:
[----:B------:R-:W2:Y:S02]  /*18910*/  LDG.E.U16 R2, desc[UR36][R2.64] ;  /* 0x0000002402027981 */ /* 0x000ea4000c1e1500 */
[----:B--2---:R-:W-:Y:S01]  /*18920*/  HADD2.F32 R23, -RZ, R2.H0_H0 ;  /* 0x20000002ff177230 */ /* 0x004fe20000004100 */
[----:B------:R-:W-:Y:S06]  /*18930*/  BRA `(.L_x_24523) ;  /* 0x0000000800907947 */ /* 0x000fec0003800000 */
.L_x_24528:
[----:B------:R-:W2:Y:S01]  /*18940*/  LDG.E.64 R2, desc[UR36][R2.64] ;  /* 0x0000002402027981 */ /* 0x000ea2000c1e1b00 */
[----:B------:R-:W-:Y:S01]  /*18950*/  UMOV UR4, 0xf0000000 ;  /* 0xf000000000047882 */ /* 0x000fe20000000000 */
[----:B------:R-:W-:Y:S01]  /*18960*/  UMOV UR5, 0x380fffff ;  /* 0x380fffff00057882 */ /* 0x000fe20000000000 */
[----:B--2---:R-:W0:Y:S01]  /*18970*/  F2F.F32.F64 R23, R2 ;  /* 0x0000000200177310 */ /* 0x004e220000301000 */
[----:B------:R-:W-:-:S14]  /*18980*/  DSETP.GEU.AND P0, PT, |R2|, UR4, PT ;  /* 0x0000000402007e2a */ /* 0x000fdc000bf0e200 */
[----:B0-----:R-:W-:Y:S01]  /*18990*/  @!P0 FMUL R23, R23, 1.175494350822287508e-38 ;  /* 0x0080000017178820 */ /* 0x001fe20000400000 */
[----:B------:R-:W-:Y:S06]  /*189a0*/  BRA `(.L_x_24523) ;  /* 0x0000000800747947 */ /* 0x000fec0003800000 */
.L_x_24518:
        /* <DEDUP_REMOVED lines=12> */
.L_x_24532:
[----:B------:R-:W2:Y:S01]  /*18a70*/  LDG.E.64 R2, desc[UR36][R2.64] ;  /* 0x0000002402027981 */ /* 0x000ea2000c1e1b00 */
[----:B------:R-:W-:Y:S01]  /*18a80*/  UMOV UR4, 0xf0000000 ;  /* 0xf000000000047882 */ /* 0x000fe20000000000 */
[----:B------:R-:W-:Y:S01]  /*18a90*/  UMOV UR5, 0x380fffff ;  /* 0x380fffff00057882 */ /* 0x000fe20000000000 */
[----:B--2---:R-:W0:Y:S01]  /*18aa0*/  F2F.F32.F64 R23, R2 ;  /* 0x0000000200177310 */ /* 0x004e220000301000 */
[----:B------:R-:W-:-:S14]  /*18ab0*/  DSETP.GEU.AND P0, PT, |R2|, UR4, PT ;  /* 0x0000000402007e2a */ /* 0x000fdc000bf0e200 */
[----:B0-----:R-:W-:Y:S01]  /*18ac0*/  @!P0 FMUL R23, R23, 1.175494350822287508e-38 ;  /* 0x0080000017178820 */ /* 0x001fe20000400000 */
[----:B------:R-:W-:Y:S06]  /*18ad0*/  BRA `(.L_x_24523) ;  /* 0x0000000800287947 */ /* 0x000fec0003800000 */
.L_x_24531:
        /* <DEDUP_REMOVED lines=25> */
.L_x_24534:
        /* <DEDUP_REMOVED lines=12> */
.L_x_24533:
[----:B------:R-:W2:Y:S02]  /*18d30*/  LDG.E.U16 R2, desc[UR36][R2.64] ;  /* 0x0000002402027981 */ /* 0x000ea4000c1e1500 */
[----:B--2---:R-:W-:Y:S01]  /*18d40*/  IMAD.U32 R23, R2, 0x10000, RZ ;  /* 0x0001000002177824 */ /* 0x004fe200078e00ff */
[----:B------:R-:W-:Y:S06]  /*18d50*/  BRA `(.L_x_24523) ;  /* 0x0000000400887947 */ /* 0x000fec0003800000 */
.L_x_24530:
        /* <DEDUP_REMOVED lines=11> */
.L_x_24537:
        /* <DEDUP_REMOVED lines=20> */
.L_x_24539:
[----:B------:R-:W-:Y:S05]  /*18f50*/  BSYNC.RECONVERGENT B0 ;  /* 0x0000000000007941 */ /* 0x000fea0003800200 */
.L_x_24538:
[----:B------:R-:W-:Y:S01]  /*18f60*/  IMAD.SHL.U32 R0, R0, 0x100000, RZ ;  /* 0x0010000000007824 */ /* 0x000fe200078e00ff */
[----:B------:R-:W-:-:S04]  /*18f70*/  LEA R2, R2, 0x3b800000, 0x17 ;  /* 0x3b80000002027811 */ /* 0x000fc800078eb8ff */
[----:B------:R-:W-:Y:S01]  /*18f80*/  LOP3.LUT R23, R2, R0, R23, 0xfe, !PT ;  /* 0x0000000002177212 */ /* 0x000fe200078efe17 */
[----:B------:R-:W-:Y:S06]  /*18f90*/  BRA `(.L_x_24523) ;  /* 0x0000000000f87947 */ /* 0x000fec0003800000 */
.L_x_24536:
        /* <DEDUP_REMOVED lines=20> */
.L_x_24541:
[----:B------:R-:W-:Y:S05]  /*190e0*/  BSYNC.RECONVERGENT B0 ;  /* 0x0000000000007941 */ /* 0x000fea0003800200 */
.L_x_24540:
[----:B------:R-:W-:Y:S02]  /*190f0*/  SHF.L.U32 R0, R0, 0x15, RZ ;  /* 0x0000001500007819 */ /* 0x000fe400000006ff */
[----:B------:R-:W-:-:S04]  /*19100*/  LEA R2, R2, 0x37800000, 0x17 ;  /* 0x3780000002027811 */ /* 0x000fc800078eb8ff */
[----:B------:R-:W-:Y:S01]  /*19110*/  LOP3.LUT R23, R2, R0, R23, 0xfe, !PT ;  /* 0x0000000002177212 */ /* 0x000fe200078efe17 */
[----:B------:R-:W-:Y:S06]  /*19120*/  BRA `(.L_x_24523) ;  /* 0x0000000000947947 */ /* 0x000fec0003800000 */
.L_x_24535:
        /* <DEDUP_REMOVED lines=14> */
.L_x_24522:
        /* <DEDUP_REMOVED lines=16> */
.L_x_24544:
[----:B------:R-:W-:Y:S01]  /*19310*/  IMAD.MOV.U32 R23, RZ, RZ, RZ ;  /* 0x000000ffff177224 */ /* 0x000fe200078e00ff */
[----:B------:R-:W-:Y:S06]  /*19320*/  BRA `(.L_x_24523) ;  /* 0x0000000000147947 */ /* 0x000fec0003800000 */
.L_x_24543:
[----:B------:R-:W2:Y:S02]  /*19330*/  LDG.E.64 R2, desc[UR36][R2.64] ;  /* 0x0000002402027981 */ /* 0x000ea4000c1e1b00 */
[----:B--2---:R0:W2:Y:S01]  /*19340*/  I2F.U64 R23, R2 ;  /* 0x0000000200177312 */ /* 0x0040a20000301000 */
[----:B------:R-:W-:Y:S05]  /*19350*/  BRA `(.L_x_24523) ;  /* 0x0000000000087947 */ /* 0x000fea0003800000 */
.L_x_24542:
[----:B------:R-:W2:Y:S02]  /*19360*/  LDG.E R2, desc[UR36][R2.64] ;  /* 0x0000002402027981 */ /* 0x000ea4000c1e1900 */
[----:B--2---:R-:W-:-:S07]  /*19370*/  I2FP.F32.U32 R23, R2 ;  /* 0x0000000200177245 */ /* 0x004fce0000201000 */
.L_x_24523:
[----:B------:R-:W-:Y:S05]  /*19380*/  BSYNC.RECONVERGENT B6 ;  /* 0x0000000000067941 */ /* 0x000fea0003800200 */
.L_x_24517:
        /* <DEDUP_REMOVED lines=18> */
.L_x_24549:
[----:B------:R-:W2:Y:S02]  /*194b0*/  LDG.E.U8 R2, desc[UR36][R2.64] ;  /* 0x0000002402027981 */ /* 0x000ea4000c1e1100 */
[----:B--2---:R-:W-:Y:S01]  /*194c0*/  I2FP.F32.U32 R19, R2 ;  /* 0x0000000200137245 */ /* 0x004fe20000201000 */
[----:B------:R-:W-:Y:S06]  /*194d0*/  BRA `(.L_x_24551) ;  /* 0x0000000c00247947 */ /* 0x000fec0003800000 */
.L_x_24548:
        /* <DEDUP_REMOVED lines=9> */
.L_x_24553:
[----:B------:R-:W2:Y:S02]  /*19570*/  LDG.E R2, desc[UR36][R2.64] ;  /* 0x0000002402027981 */ /* 0x000ea4000c1e1900 */
[----:B--2---:R-:W-:Y:S01]  /*19580*/  I2FP.F32.S32 R19, R2 ;  /* 0x0000000200137245 */ /* 0x004fe20000201400 */
[----:B------:R-:W-:Y:S06]  /*19590*/  BRA `(.L_x_24551) ;  /* 0x0000000800f47947 */ /* 0x000fec0003800000 */
.L_x_24552:
[----:B------:R-:W2:Y:S02]  /*195a0*/  LDG.E.U16 R2, desc[UR36][R2.64] ;  /* 0x0000002402027981 */ /* 0x000ea4000c1e1500 */
[----:B--2---:R0:W2:Y:S01]  /*195b0*/  I2F.S16 R19, R2 ;  /* 0x0000000200137306 */ /* 0x0040a20000101400 */
[----:B------:R-:W-:Y:S05]  /*195c0*/  BRA `(.L_x_24551) ;  /* 0x0000000800e87947 */ /* 0x000fea0003800000 */
.L_x_24547:
        /* <DEDUP_REMOVED lines=8> */
.L_x_24555:
[----:B------:R-:W2:Y:S02]  /*19650*/  LDG.E.U16 R2, desc[UR36][R2.64] ;  /* 0x0000002402027981 */ /* 0x000ea4000c1e1500 */
[----:B--2---:R-:W-:Y:S01]  /*19660*/  HADD2.F32 R19, -RZ, R2.H0_H0 ;  /* 0x20000002ff137230 */ /* 0x004fe20000004100 */
[----:B------:R-:W-:Y:S06]  /*19670*/  BRA `(.L_x_24551) ;  /* 0x0000000800bc7947 */ /* 0x000fec0003800000 */
.L_x_24554:
        /* <DEDUP_REMOVED lines=8> */
.L_x_24557:
[----:B------:R-:W2:Y:S02]  /*19700*/  LDG.E.U16 R2, desc[UR36][R2.64] ;  /* 0x0000002402027981 */ /* 0x000ea4000c1e1500 */
[----:B--2---:R-:W-:Y:S01]  /*19710*/  HADD2.F32 R19, -RZ, R2.H0_H0 ;  /* 0x20000002ff137230 */ /* 0x004fe20000004100 */
[----:B------:R-:W-:Y:S06]  /*19720*/  BRA `(.L_x_24551) ;  /* 0x0000000800907947 */ /* 0x000fec0003800000 */
.L_x_24556:
[----:B------:R-:W2:Y:S01]  /*19730*/  LDG.E.64 R2, desc[UR36][R2.64] ;  /* 0x0000002402027981 */ /* 0x000ea2000c1e1b00 */
[----:B------:R-:W-:Y:S01]  /*19740*/  UMOV UR4, 0xf0000000 ;  /* 0xf000000000047882 */ /* 0x000fe20000000000 */
[----:B------:R-:W-:Y:S01]  /*19750*/  UMOV UR5, 0x380fffff ;  /* 0x380fffff00057882 */ /* 0x000fe20000000000 */
[----:B--2---:R-:W0:Y:S01]  /*19760*/  F2F.F32.F64 R19, R2 ;  /* 0x0000000200137310 */ /* 0x004e220000301000 */
[----:B------:R-:W-:-:S14]  /*19770*/  DSETP.GEU.AND P0, PT, |R2|, UR4, PT ;  /* 0x0000000402007e2a */ /* 0x000fdc000bf0e200 */
[----:B0-----:R-:W-:Y:S01]  /*19780*/  @!P0 FMUL R19, R19, 1.175494350822287508e-38 ;  /* 0x0080000013138820 */ /* 0x001fe20000400000 */
[----:B------:R-:W-:Y:S06]  /*19790*/  BRA `(.L_x_24551) ;  /* 0x0000000800747947 */ /* 0x000fec0003800000 */
.L_x_24546:
        /* <DEDUP_REMOVED lines=12> */
.L_x_24560:
[----:B------:R-:W2:Y:S01]  /*19860*/  LDG.E.64 R2, desc[UR36][R2.64] ;  /* 0x0000002402027981 */ /* 0x000ea2000c1e1b00 */
[----:B------:R-:W-:Y:S01]  /*19870*/  UMOV UR4, 0xf0000000 ;  /* 0xf000000000047882 */ /* 0x000fe20000000000 */
[----:B------:R-:W-:Y:S01]  /*19880*/  UMOV UR5, 0x380fffff ;  /* 0x380fffff00057882 */ /* 0x000fe20000000000 */
[----:B--2---:R-:W0:Y:S01]  /*19890*/  F2F.F32.F64 R19, R2 ;  /* 0x0000000200137310 */ /* 0x004e220000301000 */
[----:B------:R-:W-:-:S14]  /*198a0*/  DSETP.GEU.AND P0, PT, |R2|, UR4, PT ;  /* 0x0000000402007e2a */ /* 0x000fdc000bf0e200 */
[----:B0-----:R-:W-:Y:S01]  /*198b0*/  @!P0 FMUL R19, R19, 1.175494350822287508e-38 ;  /* 0x0080000013138820 */ /* 0x001fe20000400000 */
[----:B------:R-:W-:Y:S06]  /*198c0*/  BRA `(.L_x_24551) ;  /* 0x0000000800287947 */ /* 0x000fec0003800000 */
.L_x_24559:
        /* <DEDUP_REMOVED lines=25> */
.L_x_24562:
        /* <DEDUP_REMOVED lines=12> */
.L_x_24561:
[----:B------:R-:W2:Y:S02]  /*19b20*/  LDG.E.U16 R2, desc[UR36][R2.64] ;  /* 0x0000002402027981 */ /* 0x000ea4000c1e1500 */
[----:B--2---:R-:W-:Y:S01]  /*19b30*/  SHF.L.U32 R19, R2, 0x10, RZ ;  /* 0x0000001002137819 */ /* 0x004fe200000006ff */
[----:B------:R-:W-:Y:S06]  /*19b40*/  BRA `(.L_x_24551) ;  /* 0x0000000400887947 */ /* 0x000fec0003800000 */
.L_x_24558:
        /* <DEDUP_REMOVED lines=11> */
.L_x_24565:
        /* <DEDUP_REMOVED lines=20> */
.L_x_24567:
[----:B------:R-:W-:Y:S05]  /*19d40*/  BSYNC.RECONVERGENT B0 ;  /* 0x0000000000007941 */ /* 0x000fea0003800200 */
.L_x_24566:
[----:B------:R-:W-:Y:S01]  /*19d50*/  IMAD.SHL.U32 R0, R0, 0x100000, RZ ;  /* 0x0010000000007824 */ /* 0x000fe200078e00ff */
[----:B------:R-:W-:-:S04]  /*19d60*/  LEA R2, R2, 0x3b800000, 0x17 ;  /* 0x3b80000002027811 */ /* 0x000fc800078eb8ff */
[----:B------:R-:W-:Y:S01]  /*19d70*/  LOP3.LUT R19, R2, R0, R19, 0xfe, !PT ;  /* 0x0000000002137212 */ /* 0x000fe200078efe13 */
[----:B------:R-:W-:Y:S06]  /*19d80*/  BRA `(.L_x_24551) ;  /* 0x0000000000f87947 */ /* 0x000fec0003800000 */
.L_x_24564:
        /* <DEDUP_REMOVED lines=20> */
.L_x_24569:
[----:B------:R-:W-:Y:S05]  /*19ed0*/  BSYNC.RECONVERGENT B0 ;  /* 0x0000000000007941 */ /* 0x000fea0003800200 */
.L_x_24568:
[----:B------:R-:W-:Y:S01]  /*19ee0*/  IMAD.SHL.U32 R0, R0, 0x200000, RZ ;  /* 0x0020000000007824 */ /* 0x000fe200078e00ff */
[----:B------:R-:W-:-:S04]  /*19ef0*/  LEA R2, R2, 0x37800000, 0x17 ;  /* 0x3780000002027811 */ /* 0x000fc800078eb8ff */
[----:B------:R-:W-:Y:S01]  /*19f00*/  LOP3.LUT R19, R2, R0, R19, 0xfe, !PT ;  /* 0x0000000002137212 */ /* 0x000fe200078efe13 */
[----:B------:R-:W-:Y:S06]  /*19f10*/  BRA `(.L_x_24551) ;  /* 0x0000000000947947 */ /* 0x000fec0003800000 */
.L_x_24563:
        /* <DEDUP_REMOVED lines=14> */
.L_x_24550:
        /* <DEDUP_REMOVED lines=16> */
.L_x_24572:
[----:B------:R-:W-:Y:S01]  /*1a100*/  IMAD.MOV.U32 R19, RZ, RZ, RZ ;  /* 0x000000ffff137224 */ /* 0x000fe200078e00ff */
[----:B------:R-:W-:Y:S06]  /*1a110*/  BRA `(.L_x_24551) ;  /* 0x0000000000147947 */ /* 0x000fec0003800000 */
.L_x_24571:
[----:B------:R-:W2:Y:S02]  /*1a120*/  LDG.E.64 R2, desc[UR36][R2.64] ;  /* 0x0000002402027981 */ /* 0x000ea4000c1e1b00 */
[----:B--2---:R0:W2:Y:S01]  /*1a130*/  I2F.U64 R19, R2 ;  /* 0x0000000200137312 */ /* 0x0040a20000301000 */
[----:B------:R-:W-:Y:S05]  /*1a140*/  BRA `(.L_x_24551) ;  /* 0x0000000000087947 */ /* 0x000fea0003800000 */
.L_x_24570:
[----:B------:R-:W2:Y:S02]  /*1a150*/  LDG.E R2, desc[UR36][R2.64] ;  /* 0x0000002402027981 */ /* 0x000ea4000c1e1900 */
[----:B--2---:R-:W-:-:S07]  /*1a160*/  I2FP.F32.U32 R19, R2 ;  /* 0x0000000200137245 */ /* 0x004fce0000201000 */
.L_x_24551:
[----:B------:R-:W-:Y:S05]  /*1a170*/  BSYNC.RECONVERGENT B6 ;  /* 0x0000000000067941 */ /* 0x000fea0003800200 */
.L_x_24545:
        /* <DEDUP_REMOVED lines=18> */
.L_x_24577:
[----:B------:R-:W2:Y:S02]  /*1a2a0*/  LDG.E.U8 R0, desc[UR36][R2.64] ;  /* 0x0000002402007981 */ /* 0x000ea4000c1e1100 */
[----:B--2---:R-:W-:Y:S01]  /*1a2b0*/  I2FP.F32.U32 R0, R0 ;  /* 0x0000000000007245 */ /* 0x004fe20000201000 */
[----:B------:R-:W-:Y:S06]  /*1a2c0*/  BRA `(.L_x_24579) ;  /* 0x0000000c00247947 */ /* 0x000fec0003800000 */
.L_x_24576:
        /* <DEDUP_REMOVED lines=9> */
.L_x_24581:
[----:B------:R-:W2:Y:S02]  /*1a360*/  LDG.E R0, desc[UR36][R2.64] ;  /* 0x0000002402007981 */ /* 0x000ea4000c1e1900 */
[----:B--2---:R-:W-:Y:S01]  /*1a370*/  I2FP.F32.S32 R0, R0 ;  /* 0x0000000000007245 */ /* 0x004fe20000201400 */
[----:B------:R-:W-:Y:S06]  /*1a380*/  BRA `(.L_x_24579) ;  /* 0x0000000800f47947 */ /* 0x000fec0003800000 */
.L_x_24580:
[----:B------:R-:W2:Y:S02]  /*1a390*/  LDG.E.U16 R0, desc[UR36][R2.64] ;  /* 0x0000002402007981 */ /* 0x000ea4000c1e1500 */
[----:B--2---:R-:W0:Y:S01]  /*1a3a0*/  I2F.S16 R0, R0 ;  /* 0x0000000000007306 */ /* 0x004e220000101400 */
[----:B------:R-:W-:Y:S05]  /*1a3b0*/  BRA `(.L_x_24579) ;  /* 0x0000000800e87947 */ /* 0x000fea0003800000 */
.L_x_24575:
        /* <DEDUP_REMOVED lines=8> */
.L_x_24583:
[----:B------:R-:W2:Y:S02]  /*1a440*/  LDG.E.U16 R0, desc[UR36][R2.64] ;  /* 0x0000002402007981 */ /* 0x000ea4000c1e1500 */
[----:B--2---:R-:W-:Y:S01]  /*1a450*/  HADD2.F32 R0, -RZ, R0.H0_H0 ;  /* 0x20000000ff007230 */ /* 0x004fe20000004100 */
[----:B------:R-:W-:Y:S06]  /*1a460*/  BRA `(.L_x_24579) ;  /* 0x0000000800bc7947 */ /* 0x000fec0003800000 */
.L_x_24582:
        /* <DEDUP_REMOVED lines=8> */
.L_x_24585:
[----:B------:R-:W2:Y:S02]  /*1a4f0*/  LDG.E.U16 R0, desc[UR36][R2.64] ;  /* 0x0000002402007981 */ /* 0x000ea4000c1e1500 */
[----:B--2---:R-:W-:Y:S01]  /*1a500*/  HADD2.F32 R0, -RZ, R0.H0_H0 ;  /* 0x20000000ff007230 */ /* 0x004fe20000004100 */
[----:B------:R-:W-:Y:S06]  /*1a510*/  BRA `(.L_x_24579) ;  /* 0x0000000800907947 */ /* 0x000fec0003800000 */
.L_x_24584:
[----:B------:R-:W2:Y:S01]  /*1a520*/  LDG.E.64 R2, desc[UR36][R2.64] ;  /* 0x0000002402027981 */ /* 0x000ea2000c1e1b00 */
[----:B------:R-:W-:Y:S01]  /*1a530*/  UMOV UR4, 0xf0000000 ;  /* 0xf000000000047882 */ /* 0x000fe20000000000 */
[----:B------:R-:W-:Y:S01]  /*1a540*/  UMOV UR5, 0x380fffff ;  /* 0x380fffff00057882 */ /* 0x000fe20000000000 */
[----:B--2---:R-:W0:Y:S01]  /*1a550*/  F2F.F32.F64 R0, R2 ;  /* 0x0000000200007310 */ /* 0x004e220000301000 */
[----:B------:R-:W-:-:S14]  /*1a560*/  DSETP.GEU.AND P0, PT, |R2|, UR4, PT ;  /* 0x0000000402007e2a */ /* 0x000fdc000bf0e200 */
[----:B0-----:R-:W-:Y:S01]  /*1a570*/  @!P0 FMUL R0, R0, 1.175494350822287508e-38 ;  /* 0x0080000000008820 */ /* 0x001fe20000400000 */
[----:B------:R-:W-:Y:S06]  /*1a580*/  BRA `(.L_x_24579) ;  /* 0x0000000800747947 */ /* 0x000fec0003800000 */
.L_x_24574:
        /* <DEDUP_REMOVED lines=12> */
.L_x_24588:
[----:B------:R-:W2:Y:S01]  /*1a650*/  LDG.E.64 R2, desc[UR36][R2.64] ;  /* 0x0000002402027981 */ /* 0x000ea2000c1e1b00 */
[----:B------:R-:W-:Y:S01]  /*1a660*/  UMOV UR4, 0xf0000000 ;  /* 0xf000000000047882 */ /* 0x000fe20000000000 */
[----:B------:R-:W-:Y:S01]  /*1a670*/  UMOV UR5, 0x380fffff ;  /* 0x380fffff00057882 */ /* 0x000fe20000000000 */
[----:B--2---:R-:W0:Y:S01]  /*1a680*/  F2F.F32.F64 R0, R2 ;  /* 0x0000000200007310 */ /* 0x004e220000301000 */
[----:B------:R-:W-:-:S14]  /*1a690*/  DSETP.GEU.AND P0, PT, |R2|, UR4, PT ;  /* 0x0000000402007e2a */ /* 0x000fdc000bf0e200 */
[----:B0-----:R-:W-:Y:S01]  /*1a6a0*/  @!P0 FMUL R0, R0, 1.175494350822287508e-38 ;  /* 0x0080000000008820 */ /* 0x001fe20000400000 */
[----:B------:R-:W-:Y:S06]  /*1a6b0*/  BRA `(.L_x_24579) ;  /* 0x0000000800287947 */ /* 0x000fec0003800000 */
.L_x_24587:
        /* <DEDUP_REMOVED lines=25> */
.L_x_24590:
        /* <DEDUP_REMOVED lines=12> */
.L_x_24589:
[----:B------:R-:W2:Y:S02]  /*1a910*/  LDG.E.U16 R0, desc[UR36][R2.64] ;  /* 0x0000002402007981 */ /* 0x000ea4000c1e1500 */
[----:B--2---:R-:W-:Y:S01]  /*1a920*/  IMAD.U32 R0, R0, 0x10000, RZ ;  /* 0x0001000000007824 */ /* 0x004fe200078e00ff */
[----:B------:R-:W-:Y:S06]  /*1a930*/  BRA `(.L_x_24579) ;  /* 0x0000000400887947 */ /* 0x000fec0003800000 */
.L_x_24586:
        /* <DEDUP_REMOVED lines=11> */
.L_x_24593:
        /* <DEDUP_REMOVED lines=20> */
.L_x_24595:
[----:B------:R-:W-:Y:S05]  /*1ab30*/  BSYNC.RECONVERGENT B0 ;  /* 0x0000000000007941 */ /* 0x000fea0003800200 */
.L_x_24594:
[----:B------:R-:W-:Y:S02]  /*1ab40*/  SHF.L.U32 R0, R0, 0x14, RZ ;  /* 0x0000001400007819 */ /* 0x000fe400000006ff */
[----:B------:R-:W-:-:S04]  /*1ab50*/  LEA R2, R2, 0x3b800000, 0x17 ;  /* 0x3b80000002027811 */ /* 0x000fc800078eb8ff */
[----:B------:R-:W-:Y:S01]  /*1ab60*/  LOP3.LUT R0, R2, R0, R7, 0xfe, !PT ;  /* 0x0000000002007212 */ /* 0x000fe200078efe07 */
[----:B------:R-:W-:Y:S06]  /*1ab70*/  BRA `(.L_x_24579) ;  /* 0x0000000000f87947 */ /* 0x000fec0003800000 */
.L_x_24592:
        /* <DEDUP_REMOVED lines=20> */
.L_x_24597:
[----:B------:R-:W-:Y:S05]  /*1acc0*/  BSYNC.RECONVERGENT B0 ;  /* 0x0000000000007941 */ /* 0x000fea0003800200 */
.L_x_24596:
[----:B------:R-:W-:Y:S01]  /*1acd0*/  IMAD.SHL.U32 R0, R0, 0x200000, RZ ;  /* 0x0020000000007824 */ /* 0x000fe200078e00ff */
[----:B------:R-:W-:-:S04]  /*1ace0*/  LEA R2, R2, 0x37800000, 0x17 ;  /* 0x3780000002027811 */ /* 0x000fc800078eb8ff */
[----:B------:R-:W-:Y:S01]  /*1acf0*/  LOP3.LUT R0, R2, R0, R7, 0xfe, !PT ;  /* 0x0000000002007212 */ /* 0x000fe200078efe07 */
[----:B------:R-:W-:Y:S06]  /*1ad00*/  BRA `(.L_x_24579) ;  /* 0x0000000000947947 */ /* 0x000fec0003800000 */
.L_x_24591:
        /* <DEDUP_REMOVED lines=14> */
.L_x_24578:
        /* <DEDUP_REMOVED lines=16> */
.L_x_24600:
[----:B------:R-:W-:Y:S01]  /*1aef0*/  MOV R0, RZ ;  /* 0x000000ff00007202 */ /* 0x000fe20000000f00 */
[----:B------:R-:W-:Y:S06]  /*1af00*/  BRA `(.L_x_24579) ;  /* 0x0000000000147947 */ /* 0x000fec0003800000 */
.L_x_24599:
[----:B------:R-:W2:Y:S02]  /*1af10*/  LDG.E.64 R2, desc[UR36][R2.64] ;  /* 0x0000002402027981 */ /* 0x000ea4000c1e1b00 */
[----:B--2---:R0:W2:Y:S01]  /*1af20*/  I2F.U64 R0, R2 ;  /* 0x0000000200007312 */ /* 0x0040a20000301000 */
[----:B------:R-:W-:Y:S05]  /*1af30*/  BRA `(.L_x_24579) ;  /* 0x0000000000087947 */ /* 0x000fea0003800000 */
.L_x_24598:
[----:B------:R-:W2:Y:S02]  /*1af40*/  LDG.E R0, desc[UR36][R2.64] ;  /* 0x0000002402007981 */ /* 0x000ea4000c1e1900 */
[----:B--2---:R-:W-:-:S07]  /*1af50*/  I2FP.F32.U32 R0, R0 ;  /* 0x0000000000007245 */ /* 0x004fce0000201000 */
.L_x_24579:
[----:B------:R-:W-:Y:S05]  /*1af60*/  BSYNC.RECONVERGENT B6 ;  /* 0x0000000000067941 */ /* 0x000fea0003800200 */
.L_x_24573:
[----:B------:R-:W-:Y:S01]  /*1af70*/  UPRMT UR4, UR40, 0x9910, URZ ;  /* 0x0000991028047896 */ /* 0x000fe200080000ff */
[----:B-123-5:R-:W-:-:S03]  /*1af80*/  FADD.FTZ R19, -R19, R22 ;  /* 0x0000001613137221 */ /* 0x02efc60000010100 */
[----:B------:R-:W-:Y:S01]  /*1af90*/  UISETP.GT.AND UP0, UPT, UR4, 0x9, UPT ;  /* 0x000000090400788c */ /* 0x000fe2000bf04270 */
[----:B0-----:R-:W-:-:S04]  /*1afa0*/  FMUL.FTZ R2, R19, R24 ;  /* 0x0000001813027220 */ /* 0x001fc80000410000 */
[----:B------:R-:W-:-:S04]  /*1afb0*/  FFMA.FTZ R2, R2, R0, R23 ;  /* 0x0000000002027223 */ /* 0x000fc80000010017 */
        /* <DEDUP_REMOVED lines=12> */
.L_x_24604:
[----:B------:R-:W0:Y:S02]  /*1b080*/  F2I.S64.TRUNC R2, R2 ;  /* 0x0000000200027311 */ /* 0x000e24000020d900 */
[----:B0-----:R-:W-:-:S05]  /*1b090*/  IMAD.MOV.U32 R5, RZ, RZ, R2 ;  /* 0x000000ffff057224 */ /* 0x001fca00078e0002 */
[----:B------:R-:W-:Y:S01]  /*1b0a0*/  STG.E.U8 desc[UR36][R16.64], R5 ;  /* 0x0000000510007986 */ /* 0x000fe2000c101124 */
[----:B------:R-:W-:Y:S05]  /*1b0b0*/  EXIT ;  /* 0x000000000000794d */ /* 0x000fea0003800000 */
.L_x_24603:
        /* <DEDUP_REMOVED lines=9> */
.L_x_24607:
[----:B------:R-:W0:Y:S02]  /*1b150*/  F2I.FTZ.TRUNC.NTZ R3, R2 ;  /* 0x0000000200037305 */ /* 0x000e24000021f100 */
[----:B0-----:R-:W-:Y:S01]  /*1b160*/  STG.E desc[UR36][R16.64], R3 ;  /* 0x0000000310007986 */ /* 0x001fe2000c101924 */
[----:B------:R-:W-:Y:S05]  /*1b170*/  EXIT ;  /* 0x000000000000794d */ /* 0x000fea0003800000 */
.L_x_24606:
[----:B------:R-:W0:Y:S02]  /*1b180*/  F2I.FTZ.TRUNC.NTZ R3, R2 ;  /* 0x0000000200037305 */ /* 0x000e24000021f100 */
[----:B0-----:R-:W-:Y:S01]  /*1b190*/  STG.E.U16 desc[UR36][R16.64], R3 ;  /* 0x0000000310007986 */ /* 0x001fe2000c101524 */
[----:B------:R-:W-:Y:S05]  /*1b1a0*/  EXIT ;  /* 0x000000000000794d */ /* 0x000fea0003800000 */
.L_x_24602:
        /* <DEDUP_REMOVED lines=8> */
.L_x_24609:
[----:B------:R-:W-:-:S05]  /*1b230*/  F2FP.F16.F32.PACK_AB R2, RZ, R2 ;  /* 0x00000002ff02723e */ /* 0x000fca00000000ff */
[----:B------:R-:W-:Y:S01]  /*1b240*/  STG.E.U16 desc[UR36][R16.64], R2 ;  /* 0x0000000210007986 */ /* 0x000fe2000c101524 */
[----:B------:R-:W-:Y:S05]  /*1b250*/  EXIT ;  /* 0x000000000000794d */ /* 0x000fea0003800000 */
.L_x_24608:
        /* <DEDUP_REMOVED lines=9> */
.L_x_24611:
[----:B------:R-:W-:-:S04]  /*1b2f0*/  F2FP.F16.F32.PACK_AB R3, RZ, R2 ;  /* 0x00000002ff03723e */ /* 0x000fc800000000ff */
[----:B------:R-:W-:-:S05]  /*1b300*/  PRMT R3, R3, 0x5410, RZ ;  /* 0x0000541003037816 */ /* 0x000fca00000000ff */
[----:B------:R-:W-:Y:S01]  /*1b310*/  STG.E desc[UR36][R16.64], R3 ;  /* 0x0000000310007986 */ /* 0x000fe2000c101924 */
[----:B------:R-:W-:Y:S05]  /*1b320*/  EXIT ;  /* 0x000000000000794d */ /* 0x000fea0003800000 */
.L_x_24610:
[----:B------:R-:W-:-:S06]  /*1b330*/  FMUL.FTZ R2, R2, 1 ;  /* 0x3f80000002027820 */ /* 0x000fcc0000410000 */
[----:B------:R-:W0:Y:S02]  /*1b340*/  F2F.F64.F32 R2, R2 ;  /* 0x0000000200027310 */ /* 0x000e240000201800 */
[----:B0-----:R-:W-:Y:S01]  /*1b350*/  STG.E.64 desc[UR36][R16.64], R2 ;  /* 0x0000000210007986 */ /* 0x001fe2000c101b24 */
[----:B------:R-:W-:Y:S05]  /*1b360*/  EXIT ;  /* 0x000000000000794d */ /* 0x000fea0003800000 */
.L_x_24601:
        /* <DEDUP_REMOVED lines=13> */
.L_x_24615:
        /* <DEDUP_REMOVED lines=16> */
.L_x_24618:
[----:B------:R-:W-:-:S04]  /*1b540*/  SHF.R.U32.HI R2, RZ, 0x18, R2 ;  /* 0x00000018ff027819 */ /* 0x000fc80000011602 */
[----:B------:R-:W-:-:S04]  /*1b550*/  LOP3.LUT R2, R3, 0x80, R2, 0xf8, !PT ;  /* 0x0000008003027812 */ /* 0x000fc800078ef802 */
[----:B------:R-:W-:-:S07]  /*1b560*/  PRMT R8, R2, 0x7610, R8 ;  /* 0x0000761002087816 */ /* 0x000fce0000000008 */
.L_x_24617:
[----:B------:R-:W-:Y:S05]  /*1b570*/  BSYNC.RECONVERGENT B0 ;  /* 0x0000000000007941 */ /* 0x000fea0003800200 */
.L_x_24616:
[----:B------:R-:W-:Y:S01]  /*1b580*/  STG.E.U8 desc[UR36][R16.64], R8 ;  /* 0x0000000810007986 */ /* 0x000fe2000c101124 */
[----:B------:R-:W-:Y:S05]  /*1b590*/  EXIT ;  /* 0x000000000000794d */ /* 0x000fea0003800000 */
.L_x_24614:
        /* <DEDUP_REMOVED lines=16> */
.L_x_24621:
[----:B------:R-:W-:-:S04]  /*1b6a0*/  SHF.R.U32.HI R2, RZ, 0x18, R2 ;  /* 0x00000018ff027819 */ /* 0x000fc80000011602 */
[----:B------:R-:W-:-:S04]  /*1b6b0*/  LOP3.LUT R3, R3, 0x80, R2, 0xf8, !PT ;  /* 0x0000008003037812 */ /* 0x000fc800078ef802 */
[----:B------:R-:W-:-:S07]  /*1b6c0*/  PRMT R8, R3, 0x7610, R8 ;  /* 0x0000761003087816 */ /* 0x000fce0000000008 */
.L_x_24620:
[----:B------:R-:W-:Y:S05]  /*1b6d0*/  BSYNC.RECONVERGENT B0 ;  /* 0x0000000000007941 */ /* 0x000fea0003800200 */
.L_x_24619:
[----:B------:R-:W-:Y:S01]  /*1b6e0*/  STG.E.U8 desc[UR36][R16.64], R8 ;  /* 0x0000000810007986 */ /* 0x000fe2000c101124 */
[----:B------:R-:W-:Y:S05]  /*1b6f0*/  EXIT ;  /* 0x000000000000794d */ /* 0x000fea0003800000 */
.L_x_24613:
        /* <DEDUP_REMOVED lines=21> */
.L_x_24623:
[----:B------:R-:W0:Y:S02]  /*1b850*/  F2I.U64.TRUNC R2, R2 ;  /* 0x0000000200027311 */ /* 0x000e24000020d800 */
[----:B0-----:R-:W-:Y:S01]  /*1b860*/  STG.E.64 desc[UR36][R16.64], R2 ;  /* 0x0000000210007986 */ /* 0x001fe2000c101b24 */
[----:B------:R-:W-:Y:S05]  /*1b870*/  EXIT ;  /* 0x000000000000794d */ /* 0x000fea0003800000 */
.L_x_24622:
[----:B------:R-:W0:Y:S02]  /*1b880*/  F2I.FTZ.U32.TRUNC.NTZ R3, R2 ;  /* 0x0000000200037305 */ /* 0x000e24000021f000 */
[----:B0-----:R-:W-:Y:S01]  /*1b890*/  STG.E desc[UR36][R16.64], R3 ;  /* 0x0000000310007986 */ /* 0x001fe2000c101924 */
[----:B------:R-:W-:Y:S05]  /*1b8a0*/  EXIT ;  /* 0x000000000000794d */ /* 0x000fea0003800000 */
.L_x_24612:
        /* <DEDUP_REMOVED lines=10> */
.L_x_24625:
[----:B------:R-:W-:Y:S01]  /*1b950*/  FMUL.FTZ R4, R2, 1 ;  /* 0x3f80000002047820 */ /* 0x000fe20000410000 */
[----:B------:R-:W-:-:S05]  /*1b960*/  CS2R R6, SRZ ;  /* 0x0000000000067805 */ /* 0x000fca000001ff00 */
[----:B------:R-:W0:Y:S02]  /*1b970*/  F2F.F64.F32 R4, R4 ;  /* 0x0000000400047310 */ /* 0x000e240000201800 */
[----:B0-----:R-:W-:Y:S01]  /*1b980*/  STG.E.128 desc[UR36][R16.64], R4 ;  /* 0x0000000410007986 */ /* 0x001fe2000c101d24 */
[----:B------:R-:W-:Y:S05]  /*1b990*/  EXIT ;  /* 0x000000000000794d */ /* 0x000fea0003800000 */
.L_x_24624:
[----:B------:R-:W-:-:S09]  /*1b9a0*/  UISETP.NE.AND UP0, UPT, UR4, 0xf, UPT ;  /* 0x0000000f0400788c */ /* 0x000fd2000bf05270 */
[----:B------:R-:W-:Y:S05]  /*1b9b0*/  BRA.U !UP0, `(.L_x_24626) ;  /* 0x0000000108e07547 */ /* 0x000fea000b800000 */
[----:B------:R-:W-:-:S09]  /*1b9c0*/  UISETP.NE.AND UP0, UPT, UR4, 0x17, UPT ;  /* 0x000000170400788c */ /* 0x000fd2000bf05270 */
[----:B------:R-:W-:Y:S05]  /*1b9d0*/  BRA.U !UP0, `(.L_x_24627) ;  /* 0x00000001088c7547 */ /* 0x000fea000b800000 */
[----:B------:R-:W-:-:S09]  /*1b9e0*/  UISETP.NE.AND UP0, UPT, UR4, 0x18, UPT ;  /* 0x000000180400788c */ /* 0x000fd2000bf05270 */
[----:B------:R-:W-:Y:S05]  /*1b9f0*/  BRA.U !UP0, `(.L_x_24628) ;  /* 0x0000000108447547 */ /* 0x000fea000b800000 */
.L_x_24605:
        /* <DEDUP_REMOVED lines=16> */
.L_x_24629:
[----:B------:R-:W-:Y:S05]  /*1bb00*/  EXIT ;  /* 0x000000000000794d */ /* 0x000fea0003800000 */
.L_x_24628:
        /* <DEDUP_REMOVED lines=12> */
.L_x_24631:
[----:B------:R-:W-:Y:S05]  /*1bbd0*/  BSYNC.RECONVERGENT B0 ;  /* 0x0000000000007941 */ /* 0x000fea0003800200 */
.L_x_24630:
[----:B------:R-:W-:-:S05]  /*1bbe0*/  LOP3.LUT R3, R0, 0x80, R5, 0xf8, !PT ;  /* 0x0000008000037812 */ /* 0x000fca00078ef805 */
[----:B------:R-:W-:Y:S01]  /*1bbf0*/  STG.E.U8 desc[UR36][R16.64], R3 ;  /* 0x0000000310007986 */ /* 0x000fe2000c101124 */
[----:B------:R-:W-:Y:S05]  /*1bc00*/  EXIT ;  /* 0x000000000000794d */ /* 0x000fea0003800000 */
.L_x_24627:
        /* <DEDUP_REMOVED lines=11> */
.L_x_24633:
[----:B------:R-:W-:Y:S01]  /*1bcc0*/  IMAD.MOV.U32 R0, RZ, RZ, 0x7f ;  /* 0x0000007fff007424 */ /* 0x000fe200078e00ff */
[----:B------:R-:W-:-:S04]  /*1bcd0*/  ISETP.GT.U32.AND P0, PT, R4, 0x7f800000, PT ;  /* 0x7f8000000400780c */ /* 0x000fc80003f04070 */
[----:B------:R-:W-:-:S09]  /*1bce0*/  SEL R0, R0, 0x7c, P0 ;  /* 0x0000007c00007807 */ /* 0x000fd20000000000 */
.L_x_24634:
[----:B------:R-:W-:Y:S05]  /*1bcf0*/  BSYNC.RECONVERGENT B0 ;  /* 0x0000000000007941 */ /* 0x000fea0003800200 */
.L_x_24632:
[----:B------:R-:W-:-:S04]  /*1bd00*/  SHF.R.U32.HI R3, RZ, 0x18, R2 ;  /* 0x00000018ff037819 */ /* 0x000fc80000011602 */
[----:B------:R-:W-:-:S05]  /*1bd10*/  LOP3.LUT R3, R0, 0x80, R3, 0xf8, !PT ;  /* 0x0000008000037812 */ /* 0x000fca00078ef803 */
[----:B------:R-:W-:Y:S01]  /*1bd20*/  STG.E.U8 desc[UR36][R16.64], R3 ;  /* 0x0000000310007986 */ /* 0x000fe2000c101124 */
[----:B------:R-:W-:Y:S05]  /*1bd30*/  EXIT ;  /* 0x000000000000794d */ /* 0x000fea0003800000 */
.L_x_24626:
[----:B------:R-:W-:-:S05]  /*1bd40*/  F2FP.BF16.F32.PACK_AB R2, RZ, R2 ;  /* 0x00000002ff02723e */ /* 0x000fca00000010ff */
[----:B------:R-:W-:Y:S01]  /*1bd50*/  STG.E.U16 desc[UR36][R16.64], R2 ;  /* 0x0000000210007986 */ /* 0x000fe2000c101524 */
[----:B------:R-:W-:Y:S05]  /*1bd60*/  EXIT ;  /* 0x000000000000794d */ /* 0x000fea0003800000 */
.L_x_24635:
        /* <DEDUP_REMOVED lines=9> */
.L_x_27520:


//--------------------- .text._ZN2at6native27unrolled_elementwise_kernelIZZZNS0_49_GLOBAL__N__b919a28f_16_Normalization_cu_5c38458722batch_norm_elementwiseERKNS_6TensorES5_RKSt8optionalIS3_ES9_S5_S5_ENKUlvE0_clEvENKUlvE0_clEvEUlfffffE_St5arrayIPcLm6EELi4E23TrivialOffsetCalculatorILi5EjESG_ILi1EjENS0_6memory12LoadWithCastILi5EEENSJ_13StoreWithCastILi1EEEEEviT_T0_T2_T3_T4_T5_ --------------------------
	.section	.text._ZN2at6native27unrolled_elementwise_kernelIZZZNS0_49_GLOBAL__N__b919a28f_16_Normalization_cu_5c38458722batch_norm_elementwiseERKNS_6TensorES5_RKSt8optionalIS3_ES9_S5_S5_ENKUlvE0_clEvENKUlvE0_clEvEUlfffffE_St5arrayIPcLm6EELi4E23TrivialOffsetCalculatorILi5EjESG_ILi1EjENS0_6memory12LoadWithCastILi5EEENSJ_13StoreWithCastILi1EEEEEviT_T0_T2_T3_T4_T5_,"ax",@progbits
	.align	128
        .global         _ZN2at6native27unrolled_elementwise_kernelIZZZNS0_49_GLOBAL__N__b919a28f_16_Normalization_cu_5c38458722batch_norm_elementwiseERKNS_6TensorES5_RKSt8optionalIS3_ES9_S5_S5_ENKUlvE0_clEvENKUlvE0_clEvEUlfffffE_St5arrayIPcLm6EELi4E23TrivialOffsetCalculatorILi5EjESG_ILi1EjENS0_6memory12LoadWithCastILi5EEENSJ_13StoreWithCastILi1EEEEEviT_T0_T2_T3_T4_T5_
        .type           _ZN2at6native27unrolled_elementwise_kernelIZZZNS0_49_GLOBAL__N__b919a28f_16_Normalization_cu_5c38458722batch_norm_elementwiseERKNS_6TensorES5_RKSt8optionalIS3_ES9_S5_S5_ENKUlvE0_clEvENKUlvE0_clEvEUlfffffE_St5arrayIPcLm6EELi4E23TrivialOffsetCalculatorILi5EjESG_ILi1EjENS0_6memory12LoadWithCastILi5EEENSJ_13StoreWithCastILi1EEEEEviT_T0_T2_T3_T4_T5_,@function
        .size           _ZN2at6native27unrolled_elementwise_kernelIZZZNS0_49_GLOBAL__N__b919a28f_16_Normalization_cu_5c38458722batch_norm_elementwiseERKNS_6TensorES5_RKSt8optionalIS3_ES9_S5_S5_ENKUlvE0_clEvENKUlvE0_clEvEUlfffffE_St5arrayIPcLm6EELi4E23TrivialOffsetCalculatorILi5EjESG_ILi1EjENS0_6memory12LoadWithCastILi5EEENSJ_13StoreWithCastILi1EEEEEviT_T0_T2_T3_T4_T5_,(.L_x_27521 - _ZN2at6native27unrolled_elementwise_kernelIZZZNS0_49_GLOBAL__N__b919a28f_16_Normalization_cu_5c38458722batch_norm_elementwiseERKNS_6TensorES5_RKSt8optionalIS3_ES9_S5_S5_ENKUlvE0_clEvENKUlvE0_clEvEUlfffffE_St5arrayIPcLm6EELi4E23TrivialOffsetCalculatorILi5EjESG_ILi1EjENS0_6memory12LoadWithCastILi5EEENSJ_13StoreWithCastILi1EEEEEviT_T0_T2_T3_T4_T5_)
        .other          _ZN2at6native27unrolled_elementwise_kernelIZZZNS0_49_GLOBAL__N__b919a28f_16_Normalization_cu_5c38458722batch_norm_elementwiseERKNS_6TensorES5_RKSt8optionalIS3_ES9_S5_S5_ENKUlvE0_clEvENKUlvE0_clEvEUlfffffE_St5arrayIPcLm6EELi4E23TrivialOffsetCalculatorILi5EjESG_ILi1EjENS0_6memory12LoadWithCastILi5EEENSJ_13StoreWithCastILi1EEEEEviT_T0_T2_T3_T4_T5_,@"STO_CUDA_ENTRY STV_DEFAULT"
_ZN2at6native27unrolled_elementwise_kernelIZZZNS0_49_GLOBAL__N__b919a28f_16_Normalization_cu_5c38458722batch_norm_elementwiseERKNS_6TensorES5_RKSt8optionalIS3_ES9_S5_S5_ENKUlvE0_clEvENKUlvE0_clEvEUlfffffE_St5arrayIPcLm6EELi4E23TrivialOffsetCalculatorILi5EjESG_ILi1EjENS0_6memory12LoadWithCastILi5EEENSJ_13StoreWithCastILi1EEEEEviT_T0_T2_T3_T4_T5_:
.text._ZN2at6native27unrolled_elementwise_kernelIZZZNS0_49_GLOBAL__N__b919a28f_16_Normalization_cu_5c38458722batch_norm_elementwiseERKNS_6TensorES5_RKSt8optionalIS3_ES9_S5_S5_ENKUlvE0_clEvENKUlvE0_clEvEUlfffffE_St5arrayIPcLm6EELi4E23TrivialOffsetCalculatorILi5EjESG_ILi1EjENS0_6memory12LoadWithCastILi5EEENSJ_13StoreWithCastILi1EEEEEviT_T0_T2_T3_T4_T5_:
        /* <DEDUP_REMOVED lines=8> */
[----:B------:R-:W-:Y:S01]  /*0080*/  CS2R R16, SRZ ;  /* 0x0000000000107805 */ /* 0x000fe2000001ff00 */
[----:B------:R-:W-:Y:S01]  /*0090*/  IMAD.MOV.U32 R18, RZ, RZ, RZ ;  /* 0x000000ffff127224 */ /* 0x000fe200078e00ff */
[----:B------:R-:W0:Y:S01]  /*00a0*/  LDCU.U8 UR39, c[0x0][0x3c0] ;  /* 0x00007800ff2777ac */ /* 0x000e220008000000 */
[----:B------:R-:W-:Y:S01]  /*00b0*/  IMAD.MOV.U32 R22, RZ, RZ, RZ ;  /* 0x000000ffff167224 */ /* 0x000fe200078e00ff */
        /* <DEDUP_REMOVED lines=29> */
.L_x_24642:
[----:B------:R-:W2:Y:S02]  /*0290*/  LDG.E.U8 R4, desc[UR36][R4.64] ;  /* 0x0000002404047981 */ /* 0x000ea4000c1e1100 */
[----:B--2---:R-:W-:Y:S01]  /*02a0*/  I2FP.F32.U32 R35, R4 ;  /* 0x0000000400237245 */ /* 0x004fe20000201000 */
[----:B------:R-:W-:Y:S06]  /*02b0*/  BRA `(.L_x_24644) ;  /* 0x0000000c00247947 */ /* 0x000fec0003800000 */
.L_x_24641:
        /* <DEDUP_REMOVED lines=9> */
.L_x_24646:
[----:B------:R-:W2:Y:S02]  /*0350*/  LDG.E R4, desc[UR36][R4.64] ;  /* 0x0000002404047981 */ /* 0x000ea4000c1e1900 */
[----:B--2---:R-:W-:Y:S01]  /*0360*/  I2FP.F32.S32 R35, R4 ;  /* 0x0000000400237245 */ /* 0x004fe20000201400 */
[----:B------:R-:W-:Y:S06]  /*0370*/  BRA `(.L_x_24644) ;  /* 0x0000000800f47947 */ /* 0x000fec0003800000 */
.L_x_24645:
[----:B------:R-:W2:Y:S02]  /*0380*/  LDG.E.U16 R4, desc[UR36][R4.64] ;  /* 0x0000002404047981 */ /* 0x000ea4000c1e1500 */
[----:B--2---:R2:W3:Y:S01]  /*0390*/  I2F.S16 R35, R4 ;  /* 0x0000000400237306 */ /* 0x0044e20000101400 */
[----:B------:R-:W-:Y:S05]  /*03a0*/  BRA `(.L_x_24644) ;  /* 0x0000000800e87947 */ /* 0x000fea0003800000 */
.L_x_24640:
        /* <DEDUP_REMOVED lines=8> */
.L_x_24648:
[----:B------:R-:W2:Y:S02]  /*0430*/  LDG.E.U16 R4, desc[UR36][R4.64] ;  /* 0x0000002404047981 */ /* 0x000ea4000c1e1500 */
[----:B--2---:R-:W-:Y:S01]  /*0440*/  HADD2.F32 R35, -RZ, R4.H0_H0 ;  /* 0x20000004ff237230 */ /* 0x004fe20000004100 */
[----:B------:R-:W-:Y:S06]  /*0450*/  BRA `(.L_x_24644) ;  /* 0x0000000800bc7947 */ /* 0x000fec0003800000 */
.L_x_24647:
        /* <DEDUP_REMOVED lines=8> */
.L_x_24650:
[----:B------:R-:W2:Y:S02]  /*04e0*/  LDG.E.U16 R4, desc[UR36][R4.64] ;  /* 0x0000002404047981 */ /* 0x000ea4000c1e1500 */
[----:B--2---:R-:W-:Y:S01]  /*04f0*/  HADD2.F32 R35, -RZ, R4.H0_H0 ;  /* 0x20000004ff237230 */ /* 0x004fe20000004100 */
[----:B------:R-:W-:Y:S06]  /*0500*/  BRA `(.L_x_24644) ;  /* 0x0000000800907947 */ /* 0x000fec0003800000 */
.L_x_24649:
[----:B------:R-:W2:Y:S01]  /*0510*/  LDG.E.64 R4, desc[UR36][R4.64] ;  /* 0x0000002404047981 */ /* 0x000ea2000c1e1b00 */
[----:B------:R-:W-:Y:S01]  /*0520*/  UMOV UR4, 0xf0000000 ;  /* 0xf000000000047882 */ /* 0x000fe20000000000 */
[----:B------:R-:W-:Y:S01]  /*0530*/  UMOV UR5, 0x380fffff ;  /* 0x380fffff00057882 */ /* 0x000fe20000000000 */
[----:B--2---:R-:W0:Y:S01]  /*0540*/  F2F.F32.F64 R35, R4 ;  /* 0x0000000400237310 */ /* 0x004e220000301000 */
[----:B------:R-:W-:-:S14]  /*0550*/  DSETP.GEU.AND P0, PT, |R4|, UR4, PT ;  /* 0x0000000404007e2a */ /* 0x000fdc000bf0e200 */
[----:B0-----:R-:W-:Y:S01]  /*0560*/  @!P0 FMUL R35, R35, 1.175494350822287508e-38 ;  /* 0x0080000023238820 */ /* 0x001fe20000400000 */
[----:B------:R-:W-:Y:S06]  /*0570*/  BRA `(.L_x_24644) ;  /* 0x0000000800747947 */ /* 0x000fec0003800000 */
.L_x_24639:
        /* <DEDUP_REMOVED lines=12> */
.L_x_24653:
[----:B------:R-:W2:Y:S01]  /*0640*/  LDG.E.64 R4, desc[UR36][R4.64] ;  /* 0x0000002404047981 */ /* 0x000ea2000c1e1b00 */
[----:B------:R-:W-:Y:S01]  /*0650*/  UMOV UR4, 0xf0000000 ;  /* 0xf000000000047882 */ /* 0x000fe20000000000 */
[----:B------:R-:W-:Y:S01]  /*0660*/  UMOV UR5, 0x380fffff ;  /* 0x380fffff00057882 */ /* 0x000fe20000000000 */
[----:B--2---:R-:W0:Y:S01]  /*0670*/  F2F.F32.F64 R35, R4 ;  /* 0x0000000400237310 */ /* 0x004e220000301000 */
[----:B------:R-:W-:-:S14]  /*0680*/  DSETP.GEU.AND P0, PT, |R4|, UR4, PT ;  /* 0x0000000404007e2a */ /* 0x000fdc000bf0e200 */
[----:B0-----:R-:W-:Y:S01]  /*0690*/  @!P0 FMUL R35, R35, 1.175494350822287508e-38 ;  /* 0x0080000023238820 */ /* 0x001fe20000400000 */
[----:B------:R-:W-:Y:S06]  /*06a0*/  BRA `(.L_x_24644) ;  /* 0x0000000800287947 */ /* 0x000fec0003800000 */
.L_x_24652:
        /* <DEDUP_REMOVED lines=25> */
.L_x_24655:
        /* <DEDUP_REMOVED lines=12> */
.L_x_24654:
[----:B------:R-:W2:Y:S02]  /*0900*/  LDG.E.U16 R4, desc[UR36][R4.64] ;  /* 0x0000002404047981 */ /* 0x000ea4000c1e1500 */
[----:B--2---:R-:W-:Y:S01]  /*0910*/  IMAD.U32 R35, R4, 0x10000, RZ ;  /* 0x0001000004237824 */ /* 0x004fe200078e00ff */
[----:B------:R-:W-:Y:S06]  /*0920*/  BRA `(.L_x_24644) ;  /* 0x0000000400887947 */ /* 0x000fec0003800000 */
.L_x_24651:
        /* <DEDUP_REMOVED lines=11> */
.L_x_24658:
        /* <DEDUP_REMOVED lines=20> */
.L_x_24660:
[----:B------:R-:W-:Y:S05]  /*0b20*/  BSYNC.RECONVERGENT B0 ;  /* 0x0000000000007941 */ /* 0x000fea0003800200 */
.L_x_24659:
[----:B------:R-:W-:Y:S01]  /*0b30*/  IMAD.SHL.U32 R0, R0, 0x100000, RZ ;  /* 0x0010000000007824 */ /* 0x000fe200078e00ff */
[----:B------:R-:W-:-:S04]  /*0b40*/  LEA R3, R3, 0x3b800000, 0x17 ;  /* 0x3b80000003037811 */ /* 0x000fc800078eb8ff */
[----:B------:R-:W-:Y:S01]  /*0b50*/  LOP3.LUT R35, R3, R0, R35, 0xfe, !PT ;  /* 0x0000000003237212 */ /* 0x000fe200078efe23 */
[----:B------:R-:W-:Y:S06]  /*0b60*/  BRA `(.L_x_24644) ;  /* 0x0000000000f87947 */ /* 0x000fec0003800000 */
.L_x_24657:
        /* <DEDUP_REMOVED lines=20> */
.L_x_24662:
[----:B------:R-:W-:Y:S05]  /*0cb0*/  BSYNC.RECONVERGENT B0 ;  /* 0x0000000000007941 */ /* 0x000fea0003800200 */
.L_x_24661:
[----:B------:R-:W-:Y:S01]  /*0cc0*/  IMAD.SHL.U32 R0, R0, 0x200000, RZ ;  /* 0x0020000000007824 */ /* 0x000fe200078e00ff */
[----:B------:R-:W-:-:S04]  /*0cd0*/  LEA R3, R3, 0x37800000, 0x17 ;  /* 0x3780000003037811 */ /* 0x000fc800078eb8ff */
[----:B------:R-:W-:Y:S01]  /*0ce0*/  LOP3.LUT R35, R3, R0, R35, 0xfe, !PT ;  /* 0x0000000003237212 */ /* 0x000fe200078efe23 */
[----:B------:R-:W-:Y:S06]  /*0cf0*/  BRA `(.L_x_24644) ;  /* 0x0000000000947947 */ /* 0x000fec0003800000 */
.L_x_24656:
[----:B------:R-:W-:-:S09]  /*0d00*/  UISETP.NE.AND UP0, UPT, UR4, 0x1c, UPT ;  /* 0x0000001c0400788c */ /* 0x000fd2000bf05270 */
[----:B------:R-:W-:Y:S05]  /*0d10*/  BRA.U !UP0, `(.L_x_24663) ;  /* 0x0000000108847547 */ /* 0x000fea000b800000 */
[----:B------:R-:W-:-:S09]  /*0d20*/  UISETP.NE.AND UP0, UPT, UR4, 0x1d, UPT ;  /* 0x0000001d0400788c */ /* 0x000fd2000bf05270 */
[----:B------:R-:W-:Y:S05]  /*0d30*/  BRA.U !UP0, `(.L_x_24664) ;  /* 0x0000000108707547 */ /* 0x000fea000b800000 */
[----:B------:R-:W-:-:S09]  /*0d40*/  UISETP.NE.AND UP0, UPT, UR4, 0x2c, UPT ;  /* 0x0000002c0400788c */ /* 0x000fd2000bf05270 */
[----:B------:R-:W-:Y:S05]  /*0d50*/  BRA.U !UP0, `(.L_x_24665) ;  /* 0x0000000108487547 */ /* 0x000fea000b800000 */
.L_x_24643:
        /* <DEDUP_REMOVED lines=16> */
.L_x_24666:
[----:B------:R-:W-:Y:S01]  /*0e60*/  IMAD.MOV.U32 R35, RZ, RZ, RZ ;  /* 0x000000ffff237224 */ /* 0x000fe200078e00ff */
[----:B------:R-:W-:Y:S06]  /*0e70*/  BRA `(.L_x_24644) ;  /* 0x0000000000347947 */ /* 0x000fec0003800000 */
.L_x_24665:
        /* <DEDUP_REMOVED lines=8> */
.L_x_24664:
[----:B------:R-:W2:Y:S02]  /*0f00*/  LDG.E.64 R4, desc[UR36][R4.64] ;  /* 0x0000002404047981 */ /* 0x000ea4000c1e1b00 */
[----:B--2---:R0:W1:Y:S01]  /*0f10*/  I2F.U64 R35, R4 ;  /* 0x0000000400237312 */ /* 0x0040620000301000 */
[----:B------:R-:W-:Y:S05]  /*0f20*/  BRA `(.L_x_24644) ;  /* 0x0000000000087947 */ /* 0x000fea0003800000 */
.L_x_24663:
[----:B------:R-:W2:Y:S02]  /*0f30*/  LDG.E R4, desc[UR36][R4.64] ;  /* 0x0000002404047981 */ /* 0x000ea4000c1e1900 */
[----:B--2---:R-:W-:-:S07]  /*0f40*/  I2FP.F32.U32 R35, R4 ;  /* 0x0000000400237245 */ /* 0x004fce0000201000 */
.L_x_24644:
[----:B------:R-:W-:Y:S05]  /*0f50*/  BSYNC.RECONVERGENT B6 ;  /* 0x0000000000067941 */ /* 0x000fea0003800200 */
.L_x_24638:
        /* <DEDUP_REMOVED lines=20> */
.L_x_24671:
[----:B------:R-:W2:Y:S02]  /*10a0*/  LDG.E.U8 R4, desc[UR36][R4.64] ;  /* 0x0000002404047981 */ /* 0x000ea4000c1e1100 */
[----:B--2---:R-:W-:Y:S01]  /*10b0*/  I2FP.F32.U32 R16, R4 ;  /* 0x0000000400107245 */ /* 0x004fe20000201000 */
[----:B------:R-:W-:Y:S06]  /*10c0*/  BRA `(.L_x_24673) ;  /* 0x0000000c00287947 */ /* 0x000fec0003800000 */
.L_x_24670:
        /* <DEDUP_REMOVED lines=9> */
.L_x_24675:
[----:B------:R-:W2:Y:S02]  /*1160*/  LDG.E R4, desc[UR36][R4.64] ;  /* 0x0000002404047981 */ /* 0x000ea4000c1e1900 */
[----:B--2---:R-:W-:Y:S01]  /*1170*/  I2FP.F32.S32 R16, R4 ;  /* 0x0000000400107245 */ /* 0x004fe20000201400 */
[----:B------:R-:W-:Y:S06]  /*1180*/  BRA `(.L_x_24673) ;  /* 0x0000000800f87947 */ /* 0x000fec0003800000 */
.L_x_24674:
[----:B------:R-:W2:Y:S02]  /*1190*/  LDG.E.U16 R4, desc[UR36][R4.64] ;  /* 0x0000002404047981 */ /* 0x000ea4000c1e1500 */
[----:B--2---:R0:W2:Y:S01]  /*11a0*/  I2F.S16 R16, R4 ;  /* 0x0000000400107306 */ /* 0x0040a20000101400 */
[----:B------:R-:W-:Y:S05]  /*11b0*/  BRA `(.L_x_24673) ;  /* 0x0000000800ec7947 */ /* 0x000fea0003800000 */
.L_x_24669:
        /* <DEDUP_REMOVED lines=8> */
.L_x_24677:
[----:B------:R-:W2:Y:S02]  /*1240*/  LDG.E.U16 R4, desc[UR36][R4.64] ;  /* 0x0000002404047981 */ /* 0x000ea4000c1e1500 */
[----:B--2---:R-:W-:Y:S01]  /*1250*/  HADD2.F32 R16, -RZ, R4.H0_H0 ;  /* 0x20000004ff107230 */ /* 0x004fe20000004100 */
[----:B------:R-:W-:Y:S06]  /*1260*/  BRA `(.L_x_24673) ;  /* 0x0000000800c07947 */ /* 0x000fec0003800000 */
.L_x_24676:
        /* <DEDUP_REMOVED lines=8> */
.L_x_24679:
[----:B------:R-:W2:Y:S02]  /*12f0*/  LDG.E.U16 R4, desc[UR36][R4.64] ;  /* 0x0000002404047981 */ /* 0x000ea4000c1e1500 */
[----:B--2---:R-:W-:Y:S01]  /*1300*/  HADD2.F32 R16, -RZ, R4.H0_H0 ;  /* 0x20000004ff107230 */ /* 0x004fe20000004100 */
[----:B------:R-:W-:Y:S06]  /*1310*/  BRA `(.L_x_24673) ;  /* 0x0000000800947947 */ /* 0x000fec0003800000 */
.L_x_24678:
[----:B------:R-:W2:Y:S01]  /*1320*/  LDG.E.64 R4, desc[UR36][R4.64] ;  /* 0x0000002404047981 */ /* 0x000ea2000c1e1b00 */
[----:B------:R-:W-:Y:S01]  /*1330*/  UMOV UR4, 0xf0000000 ;  /* 0xf000000000047882 */ /* 0x000fe20000000000 */
[----:B------:R-:W-:Y:S01]  /*1340*/  UMOV UR5, 0x380fffff ;  /* 0x380fffff00057882 */ /* 0x000fe20000000000 */
[----:B--2---:R-:W0:Y:S01]  /*1350*/  F2F.F32.F64 R16, R4 ;  /* 0x0000000400107310 */ /* 0x004e220000301000 */
[----:B------:R-:W-:-:S14]  /*1360*/  DSETP.GEU.AND P0, PT, |R4|, UR4, PT ;  /* 0x0000000404007e2a */ /* 0x000fdc000bf0e200 */
[----:B0-----:R-:W-:Y:S01]  /*1370*/  @!P0 FMUL R16, R16, 1.175494350822287508e-38 ;  /* 0x0080000010108820 */ /* 0x001fe20000400000 */
[----:B------:R-:W-:Y:S06]  /*1380*/  BRA `(.L_x_24673) ;  /* 0x0000000800787947 */ /* 0x000fec0003800000 */
.L_x_24668:
        /* <DEDUP_REMOVED lines=12> */
.L_x_24682:
[----:B------:R-:W2:Y:S01]  /*1450*/  LDG.E.64 R4, desc[UR36][R4.64] ;  /* 0x0000002404047981 */ /* 0x000ea2000c1e1b00 */
[----:B------:R-:W-:Y:S01]  /*1460*/  UMOV UR4, 0xf0000000 ;  /* 0xf000000000047882 */ /* 0x000fe20000000000 */
[----:B------:R-:W-:Y:S01]  /*1470*/  UMOV UR5, 0x380fffff ;  /* 0x380fffff00057882 */ /* 0x000fe20000000000 */
[----:B--2---:R-:W0:Y:S01]  /*1480*/  F2F.F32.F64 R16, R4 ;  /* 0x0000000400107310 */ /* 0x004e220000301000 */
[----:B------:R-:W-:-:S14]  /*1490*/  DSETP.GEU.AND P0, PT, |R4|, UR4, PT ;  /* 0x0000000404007e2a */ /* 0x000fdc000bf0e200 */
[----:B0-----:R-:W-:Y:S01]  /*14a0*/  @!P0 FMUL R16, R16, 1.175494350822287508e-38 ;  /* 0x0080000010108820 */ /* 0x001fe20000400000 */
[----:B------:R-:W-:Y:S06]  /*14b0*/  BRA `(.L_x_24673) ;  /* 0x00000008002c7947 */ /* 0x000fec0003800000 */
.L_x_24681:
        /* <DEDUP_REMOVED lines=25> */
.L_x_24684:
        /* <DEDUP_REMOVED lines=13> */
.L_x_24683:
[----:B------:R-:W2:Y:S02]  /*1720*/  LDG.E.U16 R4, desc[UR36][R4.64] ;  /* 0x0000002404047981 */ /* 0x000ea4000c1e1500 */
[----:B--2---:R-:W-:Y:S01]  /*1730*/  IMAD.U32 R16, R4, 0x10000, RZ ;  /* 0x0001000004107824 */ /* 0x004fe200078e00ff */
[----:B------:R-:W-:Y:S06]  /*1740*/  BRA `(.L_x_24673) ;  /* 0x0000000400887947 */ /* 0x000fec0003800000 */
.L_x_24680:
        /* <DEDUP_REMOVED lines=11> */
.L_x_24687:
        /* <DEDUP_REMOVED lines=20> */
.L_x_24689:
[----:B------:R-:W-:Y:S05]  /*1940*/  BSYNC.RECONVERGENT B0 ;  /* 0x0000000000007941 */ /* 0x000fea0003800200 */
.L_x_24688:
[----:B------:R-:W-:Y:S01]  /*1950*/  IMAD.SHL.U32 R0, R0, 0x100000, RZ ;  /* 0x0010000000007824 */ /* 0x000fe200078e00ff */
[----:B------:R-:W-:-:S04]  /*1960*/  LEA R3, R3, 0x3b800000, 0x17 ;  /* 0x3b80000003037811 */ /* 0x000fc800078eb8ff */
[----:B------:R-:W-:Y:S01]  /*1970*/  LOP3.LUT R16, R3, R0, R7, 0xfe, !PT ;  /* 0x0000000003107212 */ /* 0x000fe200078efe07 */
[----:B------:R-:W-:Y:S06]  /*1980*/  BRA `(.L_x_24673) ;  /* 0x0000000000f87947 */ /* 0x000fec0003800000 */
.L_x_24686:
        /* <DEDUP_REMOVED lines=20> */
.L_x_24691:
[----:B------:R-:W-:Y:S05]  /*1ad0*/  BSYNC.RECONVERGENT B0 ;  /* 0x0000000000007941 */ /* 0x000fea0003800200 */
.L_x_24690:
[----:B------:R-:W-:Y:S01]  /*1ae0*/  IMAD.SHL.U32 R0, R0, 0x200000, RZ ;  /* 0x0020000000007824 */ /* 0x000fe200078e00ff */
[----:B------:R-:W-:-:S04]  /*1af0*/  LEA R3, R3, 0x37800000, 0x17 ;  /* 0x3780000003037811 */ /* 0x000fc800078eb8ff */
[----:B------:R-:W-:Y:S01]  /*1b00*/  LOP3.LUT R16, R3, R0, R7, 0xfe, !PT ;  /* 0x0000000003107212 */ /* 0x000fe200078efe07 */
[----:B------:R-:W-:Y:S06]  /*1b10*/  BRA `(.L_x_24673) ;  /* 0x0000000000947947 */ /* 0x000fec0003800000 */
.L_x_24685:
[----:B------:R-:W-:-:S09]  /*1b20*/  UISETP.NE.AND UP0, UPT, UR4, 0x1c, UPT ;  /* 0x0000001c0400788c */ /* 0x000fd2000bf05270 */
[----:B------:R-:W-:Y:S05]  /*1b30*/  BRA.U !UP0, `(.L_x_24692) ;  /* 0x0000000108847547 */ /* 0x000fea000b800000 */
[----:B------:R-:W-:-:S09]  /*1b40*/  UISETP.NE.AND UP0, UPT, UR4, 0x1d, UPT ;  /* 0x0000001d0400788c */ /* 0x000fd2000bf05270 */
[----:B------:R-:W-:Y:S05]  /*1b50*/  BRA.U !UP0, `(.L_x_24693) ;  /* 0x0000000108707547 */ /* 0x000fea000b800000 */
[----:B------:R-:W-:-:S09]  /*1b60*/  UISETP.NE.AND UP0, UPT, UR4, 0x2c, UPT ;  /* 0x0000002c0400788c */ /* 0x000fd2000bf05270 */
[----:B------:R-:W-:Y:S05]  /*1b70*/  BRA.U !UP0, `(.L_x_24694) ;  /* 0x0000000108487547 */ /* 0x000fea000b800000 */
.L_x_24672:
        /* <DEDUP_REMOVED lines=16> */
.L_x_24695:
[----:B------:R-:W-:Y:S01]  /*1c80*/  IMAD.MOV.U32 R16, RZ, RZ, RZ ;  /* 0x000000ffff107224 */ /* 0x000fe200078e00ff */
[----:B------:R-:W-:Y:S06]  /*1c90*/  BRA `(.L_x_24673) ;  /* 0x0000000000347947 */ /* 0x000fec0003800000 */
.L_x_24694:
        /* <DEDUP_REMOVED lines=8> */
.L_x_24693:
[----:B------:R-:W2:Y:S02]  /*1d20*/  LDG.E.64 R16, desc[UR36][R4.64] ;  /* 0x0000002404107981 */ /* 0x000ea4000c1e1b00 */
[----:B--2---:R0:W2:Y:S01]  /*1d30*/  I2F.U64 R16, R16 ;  /* 0x0000001000107312 */ /* 0x0040a20000301000 */
[----:B------:R-:W-:Y:S05]  /*1d40*/  BRA `(.L_x_24673) ;  /* 0x0000000000087947 */ /* 0x000fea0003800000 */
.L_x_24692:
[----:B------:R-:W2:Y:S02]  /*1d50*/  LDG.E R4, desc[UR36][R4.64] ;  /* 0x0000002404047981 */ /* 0x000ea4000c1e1900 */
[----:B--2---:R-:W-:-:S07]  /*1d60*/  I2FP.F32.U32 R16, R4 ;  /* 0x0000000400107245 */ /* 0x004fce0000201000 */
.L_x_24673:
[----:B------:R-:W-:Y:S05]  /*1d70*/  BSYNC.RECONVERGENT B6 ;  /* 0x0000000000067941 */ /* 0x000fea0003800200 */
.L_x_24667:
        /* <DEDUP_REMOVED lines=20> */
.L_x_24700:
[----:B------:R-:W4:Y:S02]  /*1ec0*/  LDG.E.U8 R4, desc[UR36][R4.64] ;  /* 0x0000002404047981 */ /* 0x000f24000c1e1100 */
[----:B----4-:R-:W-:Y:S01]  /*1ed0*/  I2FP.F32.U32 R17, R4 ;  /* 0x0000000400117245 */ /* 0x010fe20000201000 */
[----:B------:R-:W-:Y:S06]  /*1ee0*/  BRA `(.L_x_24702) ;  /* 0x0000000c00247947 */ /* 0x000fec0003800000 */
.L_x_24699:
        /* <DEDUP_REMOVED lines=9> */
.L_x_24704:
[----:B------:R-:W4:Y:S02]  /*1f80*/  LDG.E R4, desc[UR36][R4.64] ;  /* 0x0000002404047981 */ /* 0x000f24000c1e1900 */
[----:B----4-:R-:W-:Y:S01]  /*1f90*/  I2FP.F32.S32 R17, R4 ;  /* 0x0000000400117245 */ /* 0x010fe20000201400 */
[----:B------:R-:W-:Y:S06]  /*1fa0*/  BRA `(.L_x_24702) ;  /* 0x0000000800f47947 */ /* 0x000fec0003800000 */
.L_x_24703:
[----:B------:R-:W4:Y:S02]  /*1fb0*/  LDG.E.U16 R4, desc[UR36][R4.64] ;  /* 0x0000002404047981 */ /* 0x000f24000c1e1500 */
[----:B----4-:R0:W4:Y:S01]  /*1fc0*/  I2F.S16 R17, R4 ;  /* 0x0000000400117306 */ /* 0x0101220000101400 */
[----:B------:R-:W-:Y:S05]  /*1fd0*/  BRA `(.L_x_24702) ;  /* 0x0000000800e87947 */ /* 0x000fea0003800000 */
.L_x_24698:
        /* <DEDUP_REMOVED lines=8> */
.L_x_24706:
[----:B------:R-:W4:Y:S02]  /*2060*/  LDG.E.U16 R4, desc[UR36][R4.64] ;  /* 0x0000002404047981 */ /* 0x000f24000c1e1500 */
[----:B----4-:R-:W-:Y:S01]  /*2070*/  HADD2.F32 R17, -RZ, R4.H0_H0 ;  /* 0x20000004ff117230 */ /* 0x010fe20000004100 */
[----:B------:R-:W-:Y:S06]  /*2080*/  BRA `(.L_x_24702) ;  /* 0x0000000800bc7947 */ /* 0x000fec0003800000 */
.L_x_24705:
        /* <DEDUP_REMOVED lines=8> */
.L_x_24708:
[----:B------:R-:W4:Y:S02]  /*2110*/  LDG.E.U16 R4, desc[UR36][R4.64] ;  /* 0x0000002404047981 */ /* 0x000f24000c1e1500 */
[----:B----4-:R-:W-:Y:S01]  /*2120*/  HADD2.F32 R17, -RZ, R4.H0_H0 ;  /* 0x20000004ff117230 */ /* 0x010fe20000004100 */
[----:B------:R-:W-:Y:S06]  /*2130*/  BRA `(.L_x_24702) ;  /* 0x0000000800907947 */ /* 0x000fec0003800000 */
.L_x_24707:
[----:B------:R-:W4:Y:S01]  /*2140*/  LDG.E.64 R4, desc[UR36][R4.64] ;  /* 0x0000002404047981 */ /* 0x000f22000c1e1b00 */
[----:B------:R-:W-:Y:S01]  /*2150*/  UMOV UR4, 0xf0000000 ;  /* 0xf000000000047882 */ /* 0x000fe20000000000 */
[----:B------:R-:W-:Y:S01]  /*2160*/  UMOV UR5, 0x380fffff ;  /* 0x380fffff00057882 */ /* 0x000fe20000000000 */
[----:B----4-:R-:W0:Y:S01]  /*2170*/  F2F.F32.F64 R17, R4 ;  /* 0x0000000400117310 */ /* 0x010e220000301000 */
[----:B------:R-:W-:-:S14]  /*2180*/  DSETP.GEU.AND P0, PT, |R4|, UR4, PT ;  /* 0x0000000404007e2a */ /* 0x000fdc000bf0e200 */
[----:B0-----:R-:W-:Y:S01]  /*2190*/  @!P0 FMUL R17, R17, 1.175494350822287508e-38 ;  /* 0x0080000011118820 */ /* 0x001fe20000400000 */
[----:B------:R-:W-:Y:S06]  /*21a0*/  BRA `(.L_x_24702) ;  /* 0x0000000800747947 */ /* 0x000fec0003800000 */
.L_x_24697:
        /* <DEDUP_REMOVED lines=12> */
.L_x_24711:
[----:B------:R-:W4:Y:S01]  /*2270*/  LDG.E.64 R4, desc[UR36][R4.64] ;  /* 0x0000002404047981 */ /* 0x000f22000c1e1b00 */
[----:B------:R-:W-:Y:S01]  /*2280*/  UMOV UR4, 0xf0000000 ;  /* 0xf000000000047882 */ /* 0x000fe20000000000 */
[----:B------:R-:W-:Y:S01]  /*2290*/  UMOV UR5, 0x380fffff ;  /* 0x380fffff00057882 */ /* 0x000fe20000000000 */
[----:B----4-:R-:W0:Y:S01]  /*22a0*/  F2F.F32.F64 R17, R4 ;  /* 0x0000000400117310 */ /* 0x010e220000301000 */
[----:B------:R-:W-:-:S14]  /*22b0*/  DSETP.GEU.AND P0, PT, |R4|, UR4, PT ;  /* 0x0000000404007e2a */ /* 0x000fdc000bf0e200 */
[----:B0-----:R-:W-:Y:S01]  /*22c0*/  @!P0 FMUL R17, R17, 1.175494350822287508e-38 ;  /* 0x0080000011118820 */ /* 0x001fe20000400000 */
[----:B------:R-:W-:Y:S06]  /*22d0*/  BRA `(.L_x_24702) ;  /* 0x0000000800287947 */ /* 0x000fec0003800000 */
.L_x_24710:
        /* <DEDUP_REMOVED lines=25> */
.L_x_24713:
        /* <DEDUP_REMOVED lines=12> */
.L_x_24712:
[----:B------:R-:W4:Y:S02]  /*2530*/  LDG.E.U16 R4, desc[UR36][R4.64] ;  /* 0x0000002404047981 */ /* 0x000f24000c1e1500 */
[----:B----4-:R-:W-:Y:S01]  /*2540*/  IMAD.U32 R17, R4, 0x10000, RZ ;  /* 0x0001000004117824 */ /* 0x010fe200078e00ff */
[----:B------:R-:W-:Y:S06]  /*2550*/  BRA `(.L_x_24702) ;  /* 0x0000000400887947 */ /* 0x000fec0003800000 */
.L_x_24709:
        /* <DEDUP_REMOVED lines=11> */
.L_x_24716:
        /* <DEDUP_REMOVED lines=20> */
.L_x_24718:
[----:B------:R-:W-:Y:S05]  /*2750*/  BSYNC.RECONVERGENT B0 ;  /* 0x0000000000007941 */ /* 0x000fea0003800200 */
.L_x_24717:
[----:B------:R-:W-:Y:S01]  /*2760*/  IMAD.SHL.U32 R0, R0, 0x100000, RZ ;  /* 0x0010000000007824 */ /* 0x000fe200078e00ff */
[----:B------:R-:W-:-:S04]  /*2770*/  LEA R3, R3, 0x3b800000, 0x17 ;  /* 0x3b80000003037811 */ /* 0x000fc800078eb8ff */
[----:B------:R-:W-:Y:S01]  /*2780*/  LOP3.LUT R17, R3, R0, R17, 0xfe, !PT ;  /* 0x0000000003117212 */ /* 0x000fe200078efe11 */
[----:B------:R-:W-:Y:S06]  /*2790*/  BRA `(.L_x_24702) ;  /* 0x0000000000f87947 */ /* 0x000fec0003800000 */
.L_x_24715:
        /* <DEDUP_REMOVED lines=20> */
.L_x_24720:
[----:B------:R-:W-:Y:S05]  /*28e0*/  BSYNC.RECONVERGENT B0 ;  /* 0x0000000000007941 */ /* 0x000fea0003800200 */
.L_x_24719:
[----:B------:R-:W-:Y:S01]  /*28f0*/  IMAD.SHL.U32 R0, R0, 0x200000, RZ ;  /* 0x0020000000007824 */ /* 0x000fe200078e00ff */
[----:B------:R-:W-:-:S04]  /*2900*/  LEA R3, R3, 0x37800000, 0x17 ;  /* 0x3780000003037811 */ /* 0x000fc800078eb8ff */
[----:B------:R-:W-:Y:S01]  /*2910*/  LOP3.LUT R17, R3, R0, R17, 0xfe, !PT ;  /* 0x0000000003117212 */ /* 0x000fe200078efe11 */
[----:B------:R-:W-:Y:S06]  /*2920*/  BRA `(.L_x_24702) ;  /* 0x0000000000947947 */ /* 0x000fec0003800000 */
.L_x_24714:
[----:B------:R-:W-:-:S09]  /*2930*/  UISETP.NE.AND UP0, UPT, UR4, 0x1c, UPT ;  /* 0x0000001c0400788c */ /* 0x000fd2000bf05270 */
[----:B------:R-:W-:Y:S05]  /*2940*/  BRA.U !UP0, `(.L_x_24721) ;  /* 0x0000000108847547 */ /* 0x000fea000b800000 */
[----:B------:R-:W-:-:S09]  /*2950*/  UISETP.NE.AND UP0, UPT, UR4, 0x1d, UPT ;  /* 0x0000001d0400788c */ /* 0x000fd2000bf05270 */
[----:B------:R-:W-:Y:S05]  /*2960*/  BRA.U !UP0, `(.L_x_24722) ;  /* 0x0000000108707547 */ /* 0x000fea000b800000 */
[----:B------:R-:W-:-:S09]  /*2970*/  UISETP.NE.AND UP0, UPT, UR4, 0x2c, UPT ;  /* 0x0000002c0400788c */ /* 0x000fd2000bf05270 */
[----:B------:R-:W-:Y:S05]  /*2980*/  BRA.U !UP0, `(.L_x_24723) ;  /* 0x0000000108487547 */ /* 0x000fea000b800000 */
.L_x_24701:
        /* <DEDUP_REMOVED lines=16> */
.L_x_24724:
[----:B------:R-:W-:Y:S01]  /*2a90*/  IMAD.MOV.U32 R17, RZ, RZ, RZ ;  /* 0x000000ffff117224 */ /* 0x000fe200078e00ff */
[----:B------:R-:W-:Y:S06]  /*2aa0*/  BRA `(.L_x_24702) ;  /* 0x0000000000347947 */ /* 0x000fec0003800000 */
.L_x_24723:
        /* <DEDUP_REMOVED lines=8> */
.L_x_24722:
[----:B------:R-:W4:Y:S02]  /*2b30*/  LDG.E.64 R4, desc[UR36][R4.64] ;  /* 0x0000002404047981 */ /* 0x000f24000c1e1b00 */
[----:B----4-:R0:W4:Y:S01]  /*2b40*/  I2F.U64 R17, R4 ;  /* 0x0000000400117312 */ /* 0x0101220000301000 */
[----:B------:R-:W-:Y:S05]  /*2b50*/  BRA `(.L_x_24702) ;  /* 0x0000000000087947 */ /* 0x000fea0003800000 */
.L_x_24721:
[----:B------:R-:W4:Y:S02]  /*2b60*/  LDG.E R4, desc[UR36][R4.64] ;  /* 0x0000002404047981 */ /* 0x000f24000c1e1900 */
[----:B----4-:R-:W-:-:S07]  /*2b70*/  I2FP.F32.U32 R17, R4 ;  /* 0x0000000400117245 */ /* 0x010fce0000201000 */
.L_x_24702:
[----:B------:R-:W-:Y:S05]  /*2b80*/  BSYNC.RECONVERGENT B6 ;  /* 0x0000000000067941 */ /* 0x000fea0003800200 */
.L_x_24696:
        /* <DEDUP_REMOVED lines=20> */
.L_x_24729:
[----:B------:R-:W2:Y:S02]  /*2cd0*/  LDG.E.U8 R4, desc[UR36][R4.64] ;  /* 0x0000002404047981 */ /* 0x000ea4000c1e1100 */
[----:B--2---:R-:W-:Y:S01]  /*2ce0*/  I2FP.F32.U32 R18, R4 ;  /* 0x0000000400127245 */ /* 0x004fe20000201000 */
[----:B------:R-:W-:Y:S06]  /*2cf0*/  BRA `(.L_x_24731) ;  /* 0x0000000c00287947 */ /* 0x000fec0003800000 */
.L_x_24728:
        /* <DEDUP_REMOVED lines=9> */
.L_x_24733:
[----:B------:R-:W2:Y:S02]  /*2d90*/  LDG.E R4, desc[UR36][R4.64] ;  /* 0x0000002404047981 */ /* 0x000ea4000c1e1900 */
[----:B--2---:R-:W-:Y:S01]  /*2da0*/  I2FP.F32.S32 R18, R4 ;  /* 0x0000000400127245 */ /* 0x004fe20000201400 */
[----:B------:R-:W-:Y:S06]  /*2db0*/  BRA `(.L_x_24731) ;  /* 0x0000000800f87947 */ /* 0x000fec0003800000 */
.L_x_24732:
[----:B------:R-:W2:Y:S02]  /*2dc0*/  LDG.E.U16 R4, desc[UR36][R4.64] ;  /* 0x0000002404047981 */ /* 0x000ea4000c1e1500 */
[----:B--2---:R0:W1:Y:S01]  /*2dd0*/  I2F.S16 R18, R4 ;  /* 0x0000000400127306 */ /* 0x0040620000101400 */
[----:B------:R-:W-:Y:S05]  /*2de0*/  BRA `(.L_x_24731) ;  /* 0x0000000800ec7947 */ /* 0x000fea0003800000 */
.L_x_24727:
        /* <DEDUP_REMOVED lines=8> */
.L_x_24735:
[----:B------:R-:W2:Y:S02]  /*2e70*/  LDG.E.U16 R4, desc[UR36][R4.64] ;  /* 0x0000002404047981 */ /* 0x000ea4000c1e1500 */
[----:B--2---:R-:W-:Y:S01]  /*2e80*/  HADD2.F32 R18, -RZ, R4.H0_H0 ;  /* 0x20000004ff127230 */ /* 0x004fe20000004100 */
[----:B------:R-:W-:Y:S06]  /*2e90*/  BRA `(.L_x_24731) ;  /* 0x0000000800c07947 */ /* 0x000fec0003800000 */
.L_x_24734:
        /* <DEDUP_REMOVED lines=8> */
.L_x_24737:
[----:B------:R-:W2:Y:S02]  /*2f20*/  LDG.E.U16 R4, desc[UR36][R4.64] ;  /* 0x0000002404047981 */ /* 0x000ea4000c1e1500 */
[----:B--2---:R-:W-:Y:S01]  /*2f30*/  HADD2.F32 R18, -RZ, R4.H0_H0 ;  /* 0x20000004ff127230 */ /* 0x004fe20000004100 */
[----:B------:R-:W-:Y:S06]  /*2f40*/  BRA `(.L_x_24731) ;  /* 0x0000000800947947 */ /* 0x000fec0003800000 */
.L_x_24736:
[----:B------:R-:W2:Y:S01]  /*2f50*/  LDG.E.64 R4, desc[UR36][R4.64] ;  /* 0x0000002404047981 */ /* 0x000ea2000c1e1b00 */
[----:B------:R-:W-:Y:S01]  /*2f60*/  UMOV UR4, 0xf0000000 ;  /* 0xf000000000047882 */ /* 0x000fe20000000000 */
[----:B------:R-:W-:Y:S01]  /*2f70*/  UMOV UR5, 0x380fffff ;  /* 0x380fffff00057882 */ /* 0x000fe20000000000 */
[----:B--2---:R-:W0:Y:S01]  /*2f80*/  F2F.F32.F64 R18, R4 ;  /* 0x0000000400127310 */ /* 0x004e220000301000 */
[----:B------:R-:W-:-:S14]  /*2f90*/  DSETP.GEU.AND P0, PT, |R4|, UR4, PT ;  /* 0x0000000404007e2a */ /* 0x000fdc000bf0e200 */
[----:B0-----:R-:W-:Y:S01]  /*2fa0*/  @!P0 FMUL R18, R18, 1.175494350822287508e-38 ;  /* 0x0080000012128820 */ /* 0x001fe20000400000 */
[----:B------:R-:W-:Y:S06]  /*2fb0*/  BRA `(.L_x_24731) ;  /* 0x0000000800787947 */ /* 0x000fec0003800000 */
.L_x_24726:
        /* <DEDUP_REMOVED lines=12> */
.L_x_24740:
[----:B------:R-:W2:Y:S01]  /*3080*/  LDG.E.64 R4, desc[UR36][R4.64] ;  /* 0x0000002404047981 */ /* 0x000ea2000c1e1b00 */
[----:B------:R-:W-:Y:S01]  /*3090*/  UMOV UR4, 0xf0000000 ;  /* 0xf000000000047882 */ /* 0x000fe20000000000 */
[----:B------:R-:W-:Y:S01]  /*30a0*/  UMOV UR5, 0x380fffff ;  /* 0x380fffff00057882 */ /* 0x000fe20000000000 */
[----:B--2---:R-:W0:Y:S01]  /*30b0*/  F2F.F32.F64 R18, R4 ;  /* 0x0000000400127310 */ /* 0x004e220000301000 */
[----:B------:R-:W-:-:S14]  /*30c0*/  DSETP.GEU.AND P0, PT, |R4|, UR4, PT ;  /* 0x0000000404007e2a */ /* 0x000fdc000bf0e200 */
[----:B0-----:R-:W-:Y:S01]  /*30d0*/  @!P0 FMUL R18, R18, 1.175494350822287508e-38 ;  /* 0x0080000012128820 */ /* 0x001fe20000400000 */
[----:B------:R-:W-:Y:S06]  /*30e0*/  BRA `(.L_x_24731) ;  /* 0x00000008002c7947 */ /* 0x000fec0003800000 */
.L_x_24739:
        /* <DEDUP_REMOVED lines=25> */
.L_x_24742:
        /* <DEDUP_REMOVED lines=13> */
.L_x_24741:
[----:B------:R-:W2:Y:S02]  /*3350*/  LDG.E.U16 R4, desc[UR36][R4.64] ;  /* 0x0000002404047981 */ /* 0x000ea4000c1e1500 */
[----:B--2---:R-:W-:Y:S01]  /*3360*/  IMAD.U32 R18, R4, 0x10000, RZ ;  /* 0x0001000004127824 */ /* 0x004fe200078e00ff */
[----:B------:R-:W-:Y:S06]  /*3370*/  BRA `(.L_x_24731) ;  /* 0x0000000400887947 */ /* 0x000fec0003800000 */
.L_x_24738:
        /* <DEDUP_REMOVED lines=11> */
.L_x_24745:
        /* <DEDUP_REMOVED lines=20> */
.L_x_24747:
[----:B------:R-:W-:Y:S05]  /*3570*/  BSYNC.RECONVERGENT B0 ;  /* 0x0000000000007941 */ /* 0x000fea0003800200 */
.L_x_24746:
[----:B------:R-:W-:Y:S01]  /*3580*/  IMAD.SHL.U32 R0, R0, 0x100000, RZ ;  /* 0x0010000000007824 */ /* 0x000fe200078e00ff */
[----:B------:R-:W-:-:S04]  /*3590*/  LEA R3, R3, 0x3b800000, 0x17 ;  /* 0x3b80000003037811 */ /* 0x000fc800078eb8ff */
[----:B------:R-:W-:Y:S01]  /*35a0*/  LOP3.LUT R18, R3, R0, R7, 0xfe, !PT ;  /* 0x0000000003127212 */ /* 0x000fe200078efe07 */
[----:B------:R-:W-:Y:S06]  /*35b0*/  BRA `(.L_x_24731) ;  /* 0x0000000000f87947 */ /* 0x000fec0003800000 */
.L_x_24744:
        /* <DEDUP_REMOVED lines=20> */
.L_x_24749:
[----:B------:R-:W-:Y:S05]  /*3700*/  BSYNC.RECONVERGENT B0 ;  /* 0x0000000000007941 */ /* 0x000fea0003800200 */
.L_x_24748:
[----:B------:R-:W-:Y:S01]  /*3710*/  IMAD.SHL.U32 R0, R0, 0x200000, RZ ;  /* 0x0020000000007824 */ /* 0x000fe200078e00ff */
[----:B------:R-:W-:-:S04]  /*3720*/  LEA R3, R3, 0x37800000, 0x17 ;  /* 0x3780000003037811 */ /* 0x000fc800078eb8ff */
[----:B------:R-:W-:Y:S01]  /*3730*/  LOP3.LUT R18, R3, R0, R7, 0xfe, !PT ;  /* 0x0000000003127212 */ /* 0x000fe200078efe07 */
[----:B------:R-:W-:Y:S06]  /*3740*/  BRA `(.L_x_24731) ;  /* 0x0000000000947947 */ /* 0x000fec0003800000 */
.L_x_24743:
[----:B------:R-:W-:-:S09]  /*3750*/  UISETP.NE.AND UP0, UPT, UR4, 0x1c, UPT ;  /* 0x0000001c0400788c */ /* 0x000fd2000bf05270 */
[----:B------:R-:W-:Y:S05]  /*3760*/  BRA.U !UP0, `(.L_x_24750) ;  /* 0x0000000108847547 */ /* 0x000fea000b800000 */
[----:B------:R-:W-:-:S09]  /*3770*/  UISETP.NE.AND UP0, UPT, UR4, 0x1d, UPT ;  /* 0x0000001d0400788c */ /* 0x000fd2000bf05270 */
[----:B------:R-:W-:Y:S05]  /*3780*/  BRA.U !UP0, `(.L_x_24751) ;  /* 0x0000000108707547 */ /* 0x000fea000b800000 */
[----:B------:R-:W-:-:S09]  /*3790*/  UISETP.NE.AND UP0, UPT, UR4, 0x2c, UPT ;  /* 0x0000002c0400788c */ /* 0x000fd2000bf05270 */
[----:B------:R-:W-:Y:S05]  /*37a0*/  BRA.U !UP0, `(.L_x_24752) ;  /* 0x0000000108487547 */ /* 0x000fea000b800000 */
.L_x_24730:
        /* <DEDUP_REMOVED lines=16> */
.L_x_24753:
[----:B------:R-:W-:Y:S01]  /*38b0*/  IMAD.MOV.U32 R18, RZ, RZ, RZ ;  /* 0x000000ffff127224 */ /* 0x000fe200078e00ff */
[----:B------:R-:W-:Y:S06]  /*38c0*/  BRA `(.L_x_24731) ;  /* 0x0000000000347947 */ /* 0x000fec0003800000 */
.L_x_24752:
        /* <DEDUP_REMOVED lines=8> */
.L_x_24751:
[----:B------:R-:W2:Y:S02]  /*3950*/  LDG.E.64 R4, desc[UR36][R4.64] ;  /* 0x0000002404047981 */ /* 0x000ea4000c1e1b00 */
[----:B--2---:R0:W1:Y:S01]  /*3960*/  I2F.U64 R18, R4 ;  /* 0x0000000400127312 */ /* 0x0040620000301000 */
[----:B------:R-:W-:Y:S05]  /*3970*/  BRA `(.L_x_24731) ;  /* 0x0000000000087947 */ /* 0x000fea0003800000 */
.L_x_24750:
[----:B------:R-:W2:Y:S02]  /*3980*/  LDG.E R4, desc[UR36][R4.64] ;  /* 0x0000002404047981 */ /* 0x000ea4000c1e1900 */
[----:B--2---:R-:W-:-:S07]  /*3990*/  I2FP.F32.U32 R18, R4 ;  /* 0x0000000400127245 */ /* 0x004fce0000201000 */
.L_x_24731:
[----:B------:R-:W-:Y:S05]  /*39a0*/  BSYNC.RECONVERGENT B6 ;  /* 0x0000000000067941 */ /* 0x000fea0003800200 */
.L_x_24725:
        /* <DEDUP_REMOVED lines=20> */
.L_x_24758:
[----:B------:R-:W2:Y:S02]  /*3af0*/  LDG.E.U8 R4, desc[UR36][R4.64] ;  /* 0x0000002404047981 */ /* 0x000ea4000c1e1100 */
[----:B--2---:R-:W-:Y:S01]  /*3b00*/  I2FP.F32.U32 R22, R4 ;  /* 0x0000000400167245 */ /* 0x004fe20000201000 */
[----:B------:R-:W-:Y:S06]  /*3b10*/  BRA `(.L_x_24760) ;  /* 0x0000000c00287947 */ /* 0x000fec0003800000 */
.L_x_24757:
        /* <DEDUP_REMOVED lines=9> */
.L_x_24762:
[----:B------:R-:W2:Y:S02]  /*3bb0*/  LDG.E R4, desc[UR36][R4.64] ;  /* 0x0000002404047981 */ /* 0x000ea4000c1e1900 */
[----:B--2---:R-:W-:Y:S01]  /*3bc0*/  I2FP.F32.S32 R22, R4 ;  /* 0x0000000400167245 */ /* 0x004fe20000201400 */
[----:B------:R-:W-:Y:S06]  /*3bd0*/  BRA `(.L_x_24760) ;  /* 0x0000000800f87947 */ /* 0x000fec0003800000 */
.L_x_24761:
[----:B------:R-:W2:Y:S02]  /*3be0*/  LDG.E.U16 R4, desc[UR36][R4.64] ;  /* 0x0000002404047981 */ /* 0x000ea4000c1e1500 */
[----:B--2---:R0:W2:Y:S01]  /*3bf0*/  I2F.S16 R22, R4 ;  /* 0x0000000400167306 */ /* 0x0040a20000101400 */
[----:B------:R-:W-:Y:S05]  /*3c00*/  BRA `(.L_x_24760) ;  /* 0x0000000800ec7947 */ /* 0x000fea0003800000 */
.L_x_24756:
        /* <DEDUP_REMOVED lines=8> */
.L_x_24764:
[----:B------:R-:W2:Y:S02]  /*3c90*/  LDG.E.U16 R4, desc[UR36][R4.64] ;  /* 0x0000002404047981 */ /* 0x000ea4000c1e1500 */
[----:B--2---:R-:W-:Y:S01]  /*3ca0*/  HADD2.F32 R22, -RZ, R4.H0_H0 ;  /* 0x20000004ff167230 */ /* 0x004fe20000004100 */
[----:B------:R-:W-:Y:S06]  /*3cb0*/  BRA `(.L_x_24760) ;  /* 0x0000000800c07947 */ /* 0x000fec0003800000 */
.L_x_24763:
        /* <DEDUP_REMOVED lines=8> */
.L_x_24766:
[----:B------:R-:W2:Y:S02]  /*3d40*/  LDG.E.U16 R4, desc[UR36][R4.64] ;  /* 0x0000002404047981 */ /* 0x000ea4000c1e1500 */
[----:B--2---:R-:W-:Y:S01]  /*3d50*/  HADD2.F32 R22, -RZ, R4.H0_H0 ;  /* 0x20000004ff167230 */ /* 0x004fe20000004100 */
[----:B------:R-:W-:Y:S06]  /*3d60*/  BRA `(.L_x_24760) ;  /* 0x0000000800947947 */ /* 0x000fec0003800000 */
.L_x_24765:
[----:B------:R-:W2:Y:S01]  /*3d70*/  LDG.E.64 R4, desc[UR36][R4.64] ;  /* 0x0000002404047981 */ /* 0x000ea2000c1e1b00 */
[----:B------:R-:W-:Y:S01]  /*3d80*/  UMOV UR4, 0xf0000000 ;  /* 0xf000000000047882 */ /* 0x000fe20000000000 */
[----:B------:R-:W-:Y:S01]  /*3d90*/  UMOV UR5, 0x380fffff ;  /* 0x380fffff00057882 */ /* 0x000fe20000000000 */
[----:B--2---:R-:W0:Y:S01]  /*3da0*/  F2F.F32.F64 R22, R4 ;  /* 0x0000000400167310 */ /* 0x004e220000301000 */
[----:B------:R-:W-:-:S14]  /*3db0*/  DSETP.GEU.AND P0, PT, |R4|, UR4, PT ;  /* 0x0000000404007e2a */ /* 0x000fdc000bf0e200 */
[----:B0-----:R-:W-:Y:S01]  /*3dc0*/  @!P0 FMUL R22, R22, 1.175494350822287508e-38 ;  /* 0x0080000016168820 */ /* 0x001fe20000400000 */
[----:B------:R-:W-:Y:S06]  /*3dd0*/  BRA `(.L_x_24760) ;  /* 0x0000000800787947 */ /* 0x000fec0003800000 */
.L_x_24755:
        /* <DEDUP_REMOVED lines=12> */
.L_x_24769:
[----:B------:R-:W2:Y:S01]  /*3ea0*/  LDG.E.64 R4, desc[UR36][R4.64] ;  /* 0x0000002404047981 */ /* 0x000ea2000c1e1b00 */
[----:B------:R-:W-:Y:S01]  /*3eb0*/  UMOV UR4, 0xf0000000 ;  /* 0xf000000000047882 */ /* 0x000fe20000000000 */
[----:B------:R-:W-:Y:S01]  /*3ec0*/  UMOV UR5, 0x380fffff ;  /* 0x380fffff00057882 */ /* 0x000fe20000000000 */
[----:B--2---:R-:W0:Y:S01]  /*3ed0*/  F2F.F32.F64 R22, R4 ;  /* 0x0000000400167310 */ /* 0x004e220000301000 */
[----:B------:R-:W-:-:S14]  /*3ee0*/  DSETP.GEU.AND P0, PT, |R4|, UR4, PT ;  /* 0x0000000404007e2a */ /* 0x000fdc000bf0e200 */
[----:B0-----:R-:W-:Y:S01]  /*3ef0*/  @!P0 FMUL R22, R22, 1.175494350822287508e-38 ;  /* 0x0080000016168820 */ /* 0x001fe20000400000 */
[----:B------:R-:W-:Y:S06]  /*3f00*/  BRA `(.L_x_24760) ;  /* 0x00000008002c7947 */ /* 0x000fec0003800000 */
.L_x_24768:
        /* <DEDUP_REMOVED lines=25> */
.L_x_24771:
        /* <DEDUP_REMOVED lines=13> */
.L_x_24770:
[----:B------:R-:W2:Y:S02]  /*4170*/  LDG.E.U16 R4, desc[UR36][R4.64] ;  /* 0x0000002404047981 */ /* 0x000ea4000c1e1500 */
[----:B--2---:R-:W-:Y:S01]  /*4180*/  IMAD.U32 R22, R4, 0x10000, RZ ;  /* 0x0001000004167824 */ /* 0x004fe200078e00ff */
[----:B------:R-:W-:Y:S06]  /*4190*/  BRA `(.L_x_24760) ;  /* 0x0000000400887947 */ /* 0x000fec0003800000 */
.L_x_24767:
        /* <DEDUP_REMOVED lines=11> */
.L_x_24774:
        /* <DEDUP_REMOVED lines=20> */
.L_x_24776:
[----:B------:R-:W-:Y:S05]  /*4390*/  BSYNC.RECONVERGENT B0 ;  /* 0x0000000000007941 */ /* 0x000fea0003800200 */
.L_x_24775:
[----:B------:R-:W-:Y:S01]  /*43a0*/  IMAD.SHL.U32 R0, R0, 0x100000, RZ ;  /* 0x0010000000007824 */ /* 0x000fe200078e00ff */
[----:B------:R-:W-:-:S04]  /*43b0*/  LEA R3, R3, 0x3b800000, 0x17 ;  /* 0x3b80000003037811 */ /* 0x000fc800078eb8ff */
[----:B------:R-:W-:Y:S01]  /*43c0*/  LOP3.LUT R22, R3, R0, R7, 0xfe, !PT ;  /* 0x0000000003167212 */ /* 0x000fe200078efe07 */
[----:B------:R-:W-:Y:S06]  /*43d0*/  BRA `(.L_x_24760) ;  /* 0x0000000000f87947 */ /* 0x000fec0003800000 */
.L_x_24773:
        /* <DEDUP_REMOVED lines=20> */
.L_x_24778:
[----:B------:R-:W-:Y:S05]  /*4520*/  BSYNC.RECONVERGENT B0 ;  /* 0x0000000000007941 */ /* 0x000fea0003800200 */
.L_x_24777:
[----:B------:R-:W-:Y:S01]  /*4530*/  IMAD.SHL.U32 R0, R0, 0x200000, RZ ;  /* 0x0020000000007824 */ /* 0x000fe200078e00ff */
[----:B------:R-:W-:-:S04]  /*4540*/  LEA R3, R3, 0x37800000, 0x17 ;  /* 0x3780000003037811 */ /* 0x000fc800078eb8ff */
[----:B------:R-:W-:Y:S01]  /*4550*/  LOP3.LUT R22, R3, R0, R7, 0xfe, !PT ;  /* 0x0000000003167212 */ /* 0x000fe200078efe07 */
[----:B------:R-:W-:Y:S06]  /*4560*/  BRA `(.L_x_24760) ;  /* 0x0000000000947947 */ /* 0x000fec0003800000 */
.L_x_24772:
[----:B------:R-:W-:-:S09]  /*4570*/  UISETP.NE.AND UP0, UPT, UR4, 0x1c, UPT ;  /* 0x0000001c0400788c */ /* 0x000fd2000bf05270 */
[----:B------:R-:W-:Y:S05]  /*4580*/  BRA.U !UP0, `(.L_x_24779) ;  /* 0x0000000108847547 */ /* 0x000fea000b800000 */
[----:B------:R-:W-:-:S09]  /*4590*/  UISETP.NE.AND UP0, UPT, UR4, 0x1d, UPT ;  /* 0x0000001d0400788c */ /* 0x000fd2000bf05270 */
[----:B------:R-:W-:Y:S05]  /*45a0*/  BRA.U !UP0, `(.L_x_24780) ;  /* 0x0000000108707547 */ /* 0x000fea000b800000 */
[----:B------:R-:W-:-:S09]  /*45b0*/  UISETP.NE.AND UP0, UPT, UR4, 0x2c, UPT ;  /* 0x0000002c0400788c */ /* 0x000fd2000bf05270 */
[----:B------:R-:W-:Y:S05]  /*45c0*/  BRA.U !UP0, `(.L_x_24781) ;  /* 0x0000000108487547 */ /* 0x000fea000b800000 */
.L_x_24759:
        /* <DEDUP_REMOVED lines=16> */
.L_x_24782:
[----:B------:R-:W-:Y:S01]  /*46d0*/  IMAD.MOV.U32 R22, RZ, RZ, RZ ;  /* 0x000000ffff167224 */ /* 0x000fe200078e00ff */
[----:B------:R-:W-:Y:S06]  /*46e0*/  BRA `(.L_x_24760) ;  /* 0x0000000000347947 */ /* 0x000fec0003800000 */
.L_x_24781:
        /* <DEDUP_REMOVED lines=8> */
.L_x_24780:
[----:B------:R-:W2:Y:S02]  /*4770*/  LDG.E.64 R22, desc[UR36][R4.64] ;  /* 0x0000002404167981 */ /* 0x000ea4000c1e1b00 */
[----:B--2---:R0:W2:Y:S01]  /*4780*/  I2F.U64 R22, R22 ;  /* 0x0000001600167312 */ /* 0x0040a20000301000 */
[----:B------:R-:W-:Y:S05]  /*4790*/  BRA `(.L_x_24760) ;  /* 0x0000000000087947 */ /* 0x000fea0003800000 */
.L_x_24779:
[----:B------:R-:W2:Y:S02]  /*47a0*/  LDG.E R4, desc[UR36][R4.64] ;  /* 0x0000002404047981 */ /* 0x000ea4000c1e1900 */
[----:B--2---:R-:W-:-:S07]  /*47b0*/  I2FP.F32.U32 R22, R4 ;  /* 0x0000000400167245 */ /* 0x004fce0000201000 */
.L_x_24760:
[----:B------:R-:W-:Y:S05]  /*47c0*/  BSYNC.RECONVERGENT B6 ;  /* 0x0000000000067941 */ /* 0x000fea0003800200 */
.L_x_24754:
[----:B------:R-:W-:-:S07]  /*47d0*/  VIADD R33, R37, 0x80 ;  /* 0x0000008025217836 */ /* 0x000fce0000000000 */
.L_x_24637:
[----:B------:R-:W-:Y:S05]  /*47e0*/  BSYNC.RECONVERGENT B7 ;  /* 0x0000000000077941 */ /* 0x000fea0003800200 */
.L_x_24636:
[----:B------:R-:W-:Y:S01]  /*47f0*/  ISETP.GE.AND P0, PT, R33, R34, PT ;  /* 0x000000222100720c */ /* 0x000fe20003f06270 */
[----:B------:R-:W-:Y:S01]  /*4800*/  BSSY.RECONVERGENT B7, `(.L_x_24783) ;  /* 0x000046f000077945 */ /* 0x000fe20003800200 */
[----:B------:R-:W-:Y:S01]  /*4810*/  IMAD.MOV.U32 R19, RZ, RZ, RZ ;  /* 0x000000ffff137224 */ /* 0x000fe200078e00ff */
[----:B------:R-:W-:Y:S01]  /*4820*/  CS2R R24, SRZ ;  /* 0x0000000000187805 */ /* 0x000fe2000001ff00 */
[----:B0-----:R-:W-:Y:S02]  /*4830*/  IMAD.MOV.U32 R23, RZ, RZ, RZ ;  /* 0x000000ffff177224 */ /* 0x001fe400078e00ff */
[----:B------:R-:W-:-:S07]  /*4840*/  IMAD.MOV.U32 R26, RZ, RZ, RZ ;  /* 0x000000ffff1a7224 */ /* 0x000fce00078e00ff */
[----:B------:R-:W-:Y:S05]  /*4850*/  @P0 BRA `(.L_x_24784) ;  /* 0x0000004400a40947 */ /* 0x000fea0003800000 */
        /* <DEDUP_REMOVED lines=21> */
.L_x_24789:
[----:B------:R-:W2:Y:S02]  /*49b0*/  LDG.E.U8 R4, desc[UR36][R4.64] ;  /* 0x0000002404047981 */ /* 0x000ea4000c1e1100 */
[----:B--2---:R-:W-:Y:S01]  /*49c0*/  I2FP.F32.U32 R19, R4 ;  /* 0x0000000400137245 */ /* 0x004fe20000201000 */
[----:B------:R-:W-:Y:S06]  /*49d0*/  BRA `(.L_x_24791) ;  /* 0x0000000c00247947 */ /* 0x000fec0003800000 */
.L_x_24788:
        /* <DEDUP_REMOVED lines=9> */
.L_x_24793:
[----:B------:R-:W2:Y:S02]  /*4a70*/  LDG.E R4, desc[UR36][R4.64] ;  /* 0x0000002404047981 */ /* 0x000ea4000c1e1900 */
[----:B--2---:R-:W-:Y:S01]  /*4a80*/  I2FP.F32.S32 R19, R4 ;  /* 0x0000000400137245 */ /* 0x004fe20000201400 */
[----:B------:R-:W-:Y:S06]  /*4a90*/  BRA `(.L_x_24791) ;  /* 0x0000000800f47947 */ /* 0x000fec0003800000 */
.L_x_24792:
[----:B------:R-:W2:Y:S02]  /*4aa0*/  LDG.E.U16 R4, desc[UR36][R4.64] ;  /* 0x0000002404047981 */ /* 0x000ea4000c1e1500 */
[----:B--2---:R0:W1:Y:S01]  /*4ab0*/  I2F.S16 R19, R4 ;  /* 0x0000000400137306 */ /* 0x0040620000101400 */
[----:B------:R-:W-:Y:S05]  /*4ac0*/  BRA `(.L_x_24791) ;  /* 0x0000000800e87947 */ /* 0x000fea0003800000 */
.L_x_24787:
        /* <DEDUP_REMOVED lines=8> */
.L_x_24795:
[----:B------:R-:W2:Y:S02]  /*4b50*/  LDG.E.U16 R4, desc[UR36][R4.64] ;  /* 0x0000002404047981 */ /* 0x000ea4000c1e1500 */
[----:B--2---:R-:W-:Y:S01]  /*4b60*/  HADD2.F32 R19, -RZ, R4.H0_H0 ;  /* 0x20000004ff137230 */ /* 0x004fe20000004100 */
[----:B------:R-:W-:Y:S06]  /*4b70*/  BRA `(.L_x_24791) ;  /* 0x0000000800bc7947 */ /* 0x000fec0003800000 */
.L_x_24794:
        /* <DEDUP_REMOVED lines=8> */
.L_x_24797:
[----:B------:R-:W2:Y:S02]  /*4c00*/  LDG.E.U16 R4, desc[UR36][R4.64] ;  /* 0x0000002404047981 */ /* 0x000ea4000c1e1500 */
[----:B--2---:R-:W-:Y:S01]  /*4c10*/  HADD2.F32 R19, -RZ, R4.H0_H0 ;  /* 0x20000004ff137230 */ /* 0x004fe20000004100 */
[----:B------:R-:W-:Y:S06]  /*4c20*/  BRA `(.L_x_24791) ;  /* 0x0000000800907947 */ /* 0x000fec0003800000 */
.L_x_24796:
[----:B------:R-:W2:Y:S01]  /*4c30*/  LDG.E.64 R4, desc[UR36][R4.64] ;  /* 0x0000002404047981 */ /* 0x000ea2000c1e1b00 */
[----:B------:R-:W-:Y:S01]  /*4c40*/  UMOV UR4, 0xf0000000 ;  /* 0xf000000000047882 */ /* 0x000fe20000000000 */
[----:B------:R-:W-:Y:S01]  /*4c50*/  UMOV UR5, 0x380fffff ;  /* 0x380fffff00057882 */ /* 0x000fe20000000000 */
[----:B--2---:R-:W0:Y:S01]  /*4c60*/  F2F.F32.F64 R19, R4 ;  /* 0x0000000400137310 */ /* 0x004e220000301000 */
[----:B------:R-:W-:-:S14]  /*4c70*/  DSETP.GEU.AND P0, PT, |R4|, UR4, PT ;  /* 0x0000000404007e2a */ /* 0x000fdc000bf0e200 */
[----:B0-----:R-:W-:Y:S01]  /*4c80*/  @!P0 FMUL R19, R19, 1.175494350822287508e-38 ;  /* 0x0080000013138820 */ /* 0x001fe20000400000 */
[----:B------:R-:W-:Y:S06]  /*4c90*/  BRA `(.L_x_24791) ;  /* 0x0000000800747947 */ /* 0x000fec0003800000 */
.L_x_24786:
        /* <DEDUP_REMOVED lines=12> */
.L_x_24800:
[----:B------:R-:W2:Y:S01]  /*4d60*/  LDG.E.64 R4, desc[UR36][R4.64] ;  /* 0x0000002404047981 */ /* 0x000ea2000c1e1b00 */
[----:B------:R-:W-:Y:S01]  /*4d70*/  UMOV UR4, 0xf0000000 ;  /* 0xf000000000047882 */ /* 0x000fe20000000000 */
[----:B------:R-:W-:Y:S01]  /*4d80*/  UMOV UR5, 0x380fffff ;  /* 0x380fffff00057882 */ /* 0x000fe20000000000 */
[----:B--2---:R-:W0:Y:S01]  /*4d90*/  F2F.F32.F64 R19, R4 ;  /* 0x0000000400137310 */ /* 0x004e220000301000 */
[----:B------:R-:W-:-:S14]  /*4da0*/  DSETP.GEU.AND P0, PT, |R4|, UR4, PT ;  /* 0x0000000404007e2a */ /* 0x000fdc000bf0e200 */
[----:B0-----:R-:W-:Y:S01]  /*4db0*/  @!P0 FMUL R19, R19, 1.175494350822287508e-38 ;  /* 0x0080000013138820 */ /* 0x001fe20000400000 */
[----:B------:R-:W-:Y:S06]  /*4dc0*/  BRA `(.L_x_24791) ;  /* 0x0000000800287947 */ /* 0x000fec0003800000 */
.L_x_24799:
        /* <DEDUP_REMOVED lines=25> */
.L_x_24802:
        /* <DEDUP_REMOVED lines=12> */
.L_x_24801:
[----:B------:R-:W2:Y:S02]  /*5020*/  LDG.E.U16 R4, desc[UR36][R4.64] ;  /* 0x0000002404047981 */ /* 0x000ea4000c1e1500 */
[----:B--2---:R-:W-:Y:S01]  /*5030*/  IMAD.U32 R19, R4, 0x10000, RZ ;  /* 0x0001000004137824 */ /* 0x004fe200078e00ff */
[----:B------:R-:W-:Y:S06]  /*5040*/  BRA `(.L_x_24791) ;  /* 0x0000000400887947 */ /* 0x000fec0003800000 */
.L_x_24798:
        /* <DEDUP_REMOVED lines=11> */
.L_x_24805:
        /* <DEDUP_REMOVED lines=20> */
.L_x_24807:
[----:B------:R-:W-:Y:S05]  /*5240*/  BSYNC.RECONVERGENT B0 ;  /* 0x0000000000007941 */ /* 0x000fea0003800200 */
.L_x_24806:
[----:B------:R-:W-:Y:S01]  /*5250*/  IMAD.SHL.U32 R0, R0, 0x100000, RZ ;  /* 0x0010000000007824 */ /* 0x000fe200078e00ff */
[----:B------:R-:W-:-:S04]  /*5260*/  LEA R3, R3, 0x3b800000, 0x17 ;  /* 0x3b80000003037811 */ /* 0x000fc800078eb8ff */
[----:B------:R-:W-:Y:S01]  /*5270*/  LOP3.LUT R19, R3, R0, R19, 0xfe, !PT ;  /* 0x0000000003137212 */ /* 0x000fe200078efe13 */
[----:B------:R-:W-:Y:S06]  /*5280*/  BRA `(.L_x_24791) ;  /* 0x0000000000f87947 */ /* 0x000fec0003800000 */
.L_x_24804:
        /* <DEDUP_REMOVED lines=20> */
.L_x_24809:
[----:B------:R-:W-:Y:S05]  /*53d0*/  BSYNC.RECONVERGENT B0 ;  /* 0x0000000000007941 */ /* 0x000fea0003800200 */
.L_x_24808:
[----:B------:R-:W-:Y:S01]  /*53e0*/  IMAD.SHL.U32 R0, R0, 0x200000, RZ ;  /* 0x0020000000007824 */ /* 0x000fe200078e00ff */
[----:B------:R-:W-:-:S04]  /*53f0*/  LEA R3, R3, 0x37800000, 0x17 ;  /* 0x3780000003037811 */ /* 0x000fc800078eb8ff */
[----:B------:R-:W-:Y:S01]  /*5400*/  LOP3.LUT R19, R3, R0, R19, 0xfe, !PT ;  /* 0x0000000003137212 */ /* 0x000fe200078efe13 */
[----:B------:R-:W-:Y:S06]  /*5410*/  BRA `(.L_x_24791) ;  /* 0x0000000000947947 */ /* 0x000fec0003800000 */
.L_x_24803:
        /* <DEDUP_REMOVED lines=14> */
.L_x_24790:
        /* <DEDUP_REMOVED lines=16> */
.L_x_24812:
[----:B------:R-:W-:Y:S01]  /*5600*/  IMAD.MOV.U32 R19, RZ, RZ, RZ ;  /* 0x000000ffff137224 */ /* 0x000fe200078e00ff */
[----:B------:R-:W-:Y:S06]  /*5610*/  BRA `(.L_x_24791) ;  /* 0x0000000000147947 */ /* 0x000fec0003800000 */
.L_x_24811:
[----:B------:R-:W2:Y:S02]  /*5620*/  LDG.E.64 R4, desc[UR36][R4.64] ;  /* 0x0000002404047981 */ /* 0x000ea4000c1e1b00 */
[----:B--2---:R0:W1:Y:S01]  /*5630*/  I2F.U64 R19, R4 ;  /* 0x0000000400137312 */ /* 0x0040620000301000 */
[----:B------:R-:W-:Y:S05]  /*5640*/  BRA `(.L_x_24791) ;  /* 0x0000000000087947 */ /* 0x000fea0003800000 */
.L_x_24810:
[----:B------:R-:W2:Y:S02]  /*5650*/  LDG.E R4, desc[UR36][R4.64] ;  /* 0x0000002404047981 */ /* 0x000ea4000c1e1900 */
[----:B--2---:R-:W-:-:S07]  /*5660*/  I2FP.F32.U32 R19, R4 ;  /* 0x0000000400137245 */ /* 0x004fce0000201000 */
.L_x_24791:
[----:B------:R-:W-:Y:S05]  /*5670*/  BSYNC.RECONVERGENT B6 ;  /* 0x0000000000067941 */ /* 0x000fea0003800200 */
.L_x_24785:
        /* <DEDUP_REMOVED lines=20> */
.L_x_24817:
[----:B------:R-:W2:Y:S02]  /*57c0*/  LDG.E.U8 R4, desc[UR36][R4.64] ;  /* 0x0000002404047981 */ /* 0x000ea4000c1e1100 */
[----:B--2---:R-:W-:Y:S01]  /*57d0*/  I2FP.F32.U32 R23, R4 ;  /* 0x0000000400177245 */ /* 0x004fe20000201000 */
[----:B------:R-:W-:Y:S06]  /*57e0*/  BRA `(.L_x_24819) ;  /* 0x0000000c00247947 */ /* 0x000fec0003800000 */
.L_x_24816:
        /* <DEDUP_REMOVED lines=9> */
.L_x_24821:
[----:B------:R-:W2:Y:S02]  /*5880*/  LDG.E R4, desc[UR36][R4.64] ;  /* 0x0000002404047981 */ /* 0x000ea4000c1e1900 */
[----:B--2---:R-:W-:Y:S01]  /*5890*/  I2FP.F32.S32 R23, R4 ;  /* 0x0000000400177245 */ /* 0x004fe20000201400 */
[----:B------:R-:W-:Y:S06]  /*58a0*/  BRA `(.L_x_24819) ;  /* 0x0000000800f47947 */ /* 0x000fec0003800000 */
.L_x_24820:
[----:B------:R-:W2:Y:S02]  /*58b0*/  LDG.E.U16 R4, desc[UR36][R4.64] ;  /* 0x0000002404047981 */ /* 0x000ea4000c1e1500 */
[----:B--2---:R0:W2:Y:S01]  /*58c0*/  I2F.S16 R23, R4 ;  /* 0x0000000400177306 */ /* 0x0040a20000101400 */
[----:B------:R-:W-:Y:S05]  /*58d0*/  BRA `(.L_x_24819) ;  /* 0x0000000800e87947 */ /* 0x000fea0003800000 */
.L_x_24815:
        /* <DEDUP_REMOVED lines=8> */
.L_x_24823:
[----:B------:R-:W2:Y:S02]  /*5960*/  LDG.E.U16 R4, desc[UR36][R4.64] ;  /* 0x0000002404047981 */ /* 0x000ea4000c1e1500 */
[----:B--2---:R-:W-:Y:S01]  /*5970*/  HADD2.F32 R23, -RZ, R4.H0_H0 ;  /* 0x20000004ff177230 */ /* 0x004fe20000004100 */
[----:B------:R-:W-:Y:S06]  /*5980*/  BRA `(.L_x_24819) ;  /* 0x0000000800bc7947 */ /* 0x000fec0003800000 */
.L_x_24822:
        /* <DEDUP_REMOVED lines=8> */
.L_x_24825:
[----:B------:R-:W2:Y:S02]  /*5a10*/  LDG.E.U16 R4, desc[UR36][R4.64] ;  /* 0x0000002404047981 */ /* 0x000ea4000c1e1500 */
[----:B--2---:R-:W-:Y:S01]  /*5a20*/  HADD2.F32 R23, -RZ, R4.H0_H0 ;  /* 0x20000004ff177230 */ /* 0x004fe20000004100 */
[----:B------:R-:W-:Y:S06]  /*5a30*/  BRA `(.L_x_24819) ;  /* 0x0000000800907947 */ /* 0x000fec0003800000 */
.L_x_24824:
[----:B------:R-:W2:Y:S01]  /*5a40*/  LDG.E.64 R4, desc[UR36][R4.64] ;  /* 0x0000002404047981 */ /* 0x000ea2000c1e1b00 */
[----:B------:R-:W-:Y:S01]  /*5a50*/  UMOV UR4, 0xf0000000 ;  /* 0xf000000000047882 */ /* 0x000fe20000000000 */
[----:B------:R-:W-:Y:S01]  /*5a60*/  UMOV UR5, 0x380fffff ;  /* 0x380fffff00057882 */ /* 0x000fe20000000000 */
[----:B--2---:R-:W0:Y:S01]  /*5a70*/  F2F.F32.F64 R23, R4 ;  /* 0x0000000400177310 */ /* 0x004e220000301000 */
[----:B------:R-:W-:-:S14]  /*5a80*/  DSETP.GEU.AND P0, PT, |R4|, UR4, PT ;  /* 0x0000000404007e2a */ /* 0x000fdc000bf0e200 */
[----:B0-----:R-:W-:Y:S01]  /*5a90*/  @!P0 FMUL R23, R23, 1.175494350822287508e-38 ;  /* 0x0080000017178820 */ /* 0x001fe20000400000 */
[----:B------:R-:W-:Y:S06]  /*5aa0*/  BRA `(.L_x_24819) ;  /* 0x0000000800747947 */ /* 0x000fec0003800000 */
.L_x_24814:
        /* <DEDUP_REMOVED lines=12> */
.L_x_24828:
[----:B------:R-:W2:Y:S01]  /*5b70*/  LDG.E.64 R4, desc[UR36][R4.64] ;  /* 0x0000002404047981 */ /* 0x000ea2000c1e1b00 */
[----:B------:R-:W-:Y:S01]  /*5b80*/  UMOV UR4, 0xf0000000 ;  /* 0xf000000000047882 */ /* 0x000fe20000000000 */
[----:B------:R-:W-:Y:S01]  /*5b90*/  UMOV UR5, 0x380fffff ;  /* 0x380fffff00057882 */ /* 0x000fe20000000000 */
[----:B--2---:R-:W0:Y:S01]  /*5ba0*/  F2F.F32.F64 R23, R4 ;  /* 0x0000000400177310 */ /* 0x004e220000301000 */
[----:B------:R-:W-:-:S14]  /*5bb0*/  DSETP.GEU.AND P0, PT, |R4|, UR4, PT ;  /* 0x0000000404007e2a */ /* 0x000fdc000bf0e200 */
[----:B0-----:R-:W-:Y:S01]  /*5bc0*/  @!P0 FMUL R23, R23, 1.175494350822287508e-38 ;  /* 0x0080000017178820 */ /* 0x001fe20000400000 */
[----:B------:R-:W-:Y:S06]  /*5bd0*/  BRA `(.L_x_24819) ;  /* 0x0000000800287947 */ /* 0x000fec0003800000 */
.L_x_24827:
        /* <DEDUP_REMOVED lines=25> */
.L_x_24830:
        /* <DEDUP_REMOVED lines=12> */
.L_x_24829:
[----:B------:R-:W2:Y:S02]  /*5e30*/  LDG.E.U16 R4, desc[UR36][R4.64] ;  /* 0x0000002404047981 */ /* 0x000ea4000c1e1500 */
[----:B--2---:R-:W-:Y:S01]  /*5e40*/  IMAD.U32 R23, R4, 0x10000, RZ ;  /* 0x0001000004177824 */ /* 0x004fe200078e00ff */
[----:B------:R-:W-:Y:S06]  /*5e50*/  BRA `(.L_x_24819) ;  /* 0x0000000400887947 */ /* 0x000fec0003800000 */
.L_x_24826:
        /* <DEDUP_REMOVED lines=11> */
.L_x_24833:
        /* <DEDUP_REMOVED lines=20> */
.L_x_24835:
[----:B------:R-:W-:Y:S05]  /*6050*/  BSYNC.RECONVERGENT B0 ;  /* 0x0000000000007941 */ /* 0x000fea0003800200 */
.L_x_24834:
[----:B------:R-:W-:Y:S01]  /*6060*/  IMAD.SHL.U32 R0, R0, 0x100000, RZ ;  /* 0x0010000000007824 */ /* 0x000fe200078e00ff */
[----:B------:R-:W-:-:S04]  /*6070*/  LEA R3, R3, 0x3b800000, 0x17 ;  /* 0x3b80000003037811 */ /* 0x000fc800078eb8ff */
[----:B------:R-:W-:Y:S01]  /*6080*/  LOP3.LUT R23, R3, R0, R23, 0xfe, !PT ;  /* 0x0000000003177212 */ /* 0x000fe200078efe17 */
[----:B------:R-:W-:Y:S06]  /*6090*/  BRA `(.L_x_24819) ;  /* 0x0000000000f87947 */ /* 0x000fec0003800000 */
.L_x_24832:
        /* <DEDUP_REMOVED lines=20> */
.L_x_24837:
[----:B------:R-:W-:Y:S05]  /*61e0*/  BSYNC.RECONVERGENT B0 ;  /* 0x0000000000007941 */ /* 0x000fea0003800200 */
.L_x_24836:
[----:B------:R-:W-:Y:S01]  /*61f0*/  IMAD.SHL.U32 R0, R0, 0x200000, RZ ;  /* 0x0020000000007824 */ /* 0x000fe200078e00ff */
[----:B------:R-:W-:-:S04]  /*6200*/  LEA R3, R3, 0x37800000, 0x17 ;  /* 0x3780000003037811 */ /* 0x000fc800078eb8ff */
[----:B------:R-:W-:Y:S01]  /*6210*/  LOP3.LUT R23, R3, R0, R23, 0xfe, !PT ;  /* 0x0000000003177212 */ /* 0x000fe200078efe17 */
[----:B------:R-:W-:Y:S06]  /*6220*/  BRA `(.L_x_24819) ;  /* 0x0000000000947947 */ /* 0x000fec0003800000 */
.L_x_24831:
        /* <DEDUP_REMOVED lines=14> */
.L_x_24818:
        /* <DEDUP_REMOVED lines=16> */
.L_x_24840:
[----:B------:R-:W-:Y:S01]  /*6410*/  IMAD.MOV.U32 R23, RZ, RZ, RZ ;  /* 0x000000ffff177224 */ /* 0x000fe200078e00ff */
[----:B------:R-:W-:Y:S06]  /*6420*/  BRA `(.L_x_24819) ;  /* 0x0000000000147947 */ /* 0x000fec0003800000 */
.L_x_24839:
[----:B------:R-:W2:Y:S02]  /*6430*/  LDG.E.64 R4, desc[UR36][R4.64] ;  /* 0x0000002404047981 */ /* 0x000ea4000c1e1b00 */
[----:B--2---:R0:W2:Y:S01]  /*6440*/  I2F.U64 R23, R4 ;  /* 0x0000000400177312 */ /* 0x0040a20000301000 */
[----:B------:R-:W-:Y:S05]  /*6450*/  BRA `(.L_x_24819) ;  /* 0x0000000000087947 */ /* 0x000fea0003800000 */
.L_x_24838:
[----:B------:R-:W2:Y:S02]  /*6460*/  LDG.E R4, desc[UR36][R4.64] ;  /* 0x0000002404047981 */ /* 0x000ea4000c1e1900 */
[----:B--2---:R-:W-:-:S07]  /*6470*/  I2FP.F32.U32 R23, R4 ;  /* 0x0000000400177245 */ /* 0x004fce0000201000 */
.L_x_24819:
[----:B------:R-:W-:Y:S05]  /*6480*/  BSYNC.RECONVERGENT B6 ;  /* 0x0000000000067941 */ /* 0x000fea0003800200 */
.L_x_24813:
        /* <DEDUP_REMOVED lines=20> */
.L_x_24845:
[----:B------:R-:W2:Y:S02]  /*65d0*/  LDG.E.U8 R4, desc[UR36][R4.64] ;  /* 0x0000002404047981 */ /* 0x000ea4000c1e1100 */
[----:B--2---:R-:W-:Y:S01]  /*65e0*/  I2FP.F32.U32 R24, R4 ;  /* 0x0000000400187245 */ /* 0x004fe20000201000 */
[----:B------:R-:W-:Y:S06]  /*65f0*/  BRA `(.L_x_24847) ;  /* 0x0000000c00287947 */ /* 0x000fec0003800000 */
.L_x_24844:
        /* <DEDUP_REMOVED lines=9> */
.L_x_24849:
[----:B------:R-:W2:Y:S02]  /*6690*/  LDG.E R4, desc[UR36][R4.64] ;  /* 0x0000002404047981 */ /* 0x000ea4000c1e1900 */
[----:B--2---:R-:W-:Y:S01]  /*66a0*/  I2FP.F32.S32 R24, R4 ;  /* 0x0000000400187245 */ /* 0x004fe20000201400 */
[----:B------:R-:W-:Y:S06]  /*66b0*/  BRA `(.L_x_24847) ;  /* 0x0000000800f87947 */ /* 0x000fec0003800000 */
.L_x_24848:
[----:B------:R-:W2:Y:S02]  /*66c0*/  LDG.E.U16 R4, desc[UR36][R4.64] ;  /* 0x0000002404047981 */ /* 0x000ea4000c1e1500 */
[----:B--2---:R0:W1:Y:S01]  /*66d0*/  I2F.S16 R24, R4 ;  /* 0x0000000400187306 */ /* 0x0040620000101400 */
[----:B------:R-:W-:Y:S05]  /*66e0*/  BRA `(.L_x_24847) ;  /* 0x0000000800ec7947 */ /* 0x000fea0003800000 */
.L_x_24843:
        /* <DEDUP_REMOVED lines=8> */
.L_x_24851:
[----:B------:R-:W2:Y:S02]  /*6770*/  LDG.E.U16 R4, desc[UR36][R4.64] ;  /* 0x0000002404047981 */ /* 0x000ea4000c1e1500 */
[----:B--2---:R-:W-:Y:S01]  /*6780*/  HADD2.F32 R24, -RZ, R4.H0_H0 ;  /* 0x20000004ff187230 */ /* 0x004fe20000004100 */
[----:B------:R-:W-:Y:S06]  /*6790*/  BRA `(.L_x_24847) ;  /* 0x0000000800c07947 */ /* 0x000fec0003800000 */
.L_x_24850:
        /* <DEDUP_REMOVED lines=8> */
.L_x_24853:
[----:B------:R-:W2:Y:S02]  /*6820*/  LDG.E.U16 R4, desc[UR36][R4.64] ;  /* 0x0000002404047981 */ /* 0x000ea4000c1e1500 */
[----:B--2---:R-:W-:Y:S01]  /*6830*/  HADD2.F32 R24, -RZ, R4.H0_H0 ;  /* 0x20000004ff187230 */ /* 0x004fe20000004100 */
[----:B------:R-:W-:Y:S06]  /*6840*/  BRA `(.L_x_24847) ;  /* 0x0000000800947947 */ /* 0x000fec0003800000 */
.L_x_24852:
[----:B------:R-:W2:Y:S01]  /*6850*/  LDG.E.64 R4, desc[UR36][R4.64] ;  /* 0x0000002404047981 */ /* 0x000ea2000c1e1b00 */
[----:B------:R-:W-:Y:S01]  /*6860*/  UMOV UR4, 0xf0000000 ;  /* 0xf000000000047882 */ /* 0x000fe20000000000 */
[----:B------:R-:W-:Y:S01]  /*6870*/  UMOV UR5, 0x380fffff ;  /* 0x380fffff00057882 */ /* 0x000fe20000000000 */
[----:B--2---:R-:W0:Y:S01]  /*6880*/  F2F.F32.F64 R24, R4 ;  /* 0x0000000400187310 */ /* 0x004e220000301000 */
[----:B------:R-:W-:-:S14]  /*6890*/  DSETP.GEU.AND P0, PT, |R4|, UR4, PT ;  /* 0x0000000404007e2a */ /* 0x000fdc000bf0e200 */
[----:B0-----:R-:W-:Y:S01]  /*68a0*/  @!P0 FMUL R24, R24, 1.175494350822287508e-38 ;  /* 0x0080000018188820 */ /* 0x001fe20000400000 */
[----:B------:R-:W-:Y:S06]  /*68b0*/  BRA `(.L_x_24847) ;  /* 0x0000000800787947 */ /* 0x000fec0003800000 */
.L_x_24842:
        /* <DEDUP_REMOVED lines=12> */
.L_x_24856:
[----:B------:R-:W2:Y:S01]  /*6980*/  LDG.E.64 R4, desc[UR36][R4.64] ;  /* 0x0000002404047981 */ /* 0x000ea2000c1e1b00 */
[----:B------:R-:W-:Y:S01]  /*6990*/  UMOV UR4, 0xf0000000 ;  /* 0xf000000000047882 */ /* 0x000fe20000000000 */
[----:B------:R-:W-:Y:S01]  /*69a0*/  UMOV UR5, 0x380fffff ;  /* 0x380fffff00057882 */ /* 0x000fe20000000000 */
[----:B--2---:R-:W0:Y:S01]  /*69b0*/  F2F.F32.F64 R24, R4 ;  /* 0x0000000400187310 */ /* 0x004e220000301000 */
[----:B------:R-:W-:-:S14]  /*69c0*/  DSETP.GEU.AND P0, PT, |R4|, UR4, PT ;  /* 0x0000000404007e2a */ /* 0x000fdc000bf0e200 */
[----:B0-----:R-:W-:Y:S01]  /*69d0*/  @!P0 FMUL R24, R24, 1.175494350822287508e-38 ;  /* 0x0080000018188820 */ /* 0x001fe20000400000 */
[----:B------:R-:W-:Y:S06]  /*69e0*/  BRA `(.L_x_24847) ;  /* 0x00000008002c7947 */ /* 0x000fec0003800000 */
.L_x_24855:
        /* <DEDUP_REMOVED lines=25> */
.L_x_24858:
        /* <DEDUP_REMOVED lines=13> */
.L_x_24857:
[----:B------:R-:W2:Y:S02]  /*6c50*/  LDG.E.U16 R4, desc[UR36][R4.64] ;  /* 0x0000002404047981 */ /* 0x000ea4000c1e1500 */
[----:B--2---:R-:W-:Y:S01]  /*6c60*/  IMAD.U32 R24, R4, 0x10000, RZ ;  /* 0x0001000004187824 */ /* 0x004fe200078e00ff */
[----:B------:R-:W-:Y:S06]  /*6c70*/  BRA `(.L_x_24847) ;  /* 0x0000000400887947 */ /* 0x000fec0003800000 */
.L_x_24854:
        /* <DEDUP_REMOVED lines=11> */
.L_x_24861:
        /* <DEDUP_REMOVED lines=20> */
.L_x_24863:
[----:B------:R-:W-:Y:S05]  /*6e70*/  BSYNC.RECONVERGENT B0 ;  /* 0x0000000000007941 */ /* 0x000fea0003800200 */
.L_x_24862:
[----:B------:R-:W-:Y:S01]  /*6e80*/  IMAD.SHL.U32 R0, R0, 0x100000, RZ ;  /* 0x0010000000007824 */ /* 0x000fe200078e00ff */
[----:B------:R-:W-:-:S04]  /*6e90*/  LEA R3, R3, 0x3b800000, 0x17 ;  /* 0x3b80000003037811 */ /* 0x000fc800078eb8ff */
[----:B------:R-:W-:Y:S01]  /*6ea0*/  LOP3.LUT R24, R3, R0, R7, 0xfe, !PT ;  /* 0x0000000003187212 */ /* 0x000fe200078efe07 */
[----:B------:R-:W-:Y:S06]  /*6eb0*/  BRA `(.L_x_24847) ;  /* 0x0000000000f87947 */ /* 0x000fec0003800000 */
.L_x_24860:
        /* <DEDUP_REMOVED lines=20> */
.L_x_24865:
[----:B------:R-:W-:Y:S05]  /*7000*/  BSYNC.RECONVERGENT B0 ;  /* 0x0000000000007941 */ /* 0x000fea0003800200 */
.L_x_24864:
[----:B------:R-:W-:Y:S01]  /*7010*/  IMAD.SHL.U32 R0, R0, 0x200000, RZ ;  /* 0x0020000000007824 */ /* 0x000fe200078e00ff */
[----:B------:R-:W-:-:S04]  /*7020*/  LEA R3, R3, 0x37800000, 0x17 ;  /* 0x3780000003037811 */ /* 0x000fc800078eb8ff */
[----:B------:R-:W-:Y:S01]  /*7030*/  LOP3.LUT R24, R3, R0, R7, 0xfe, !PT ;  /* 0x0000000003187212 */ /* 0x000fe200078efe07 */
[----:B------:R-:W-:Y:S06]  /*7040*/  BRA `(.L_x_24847) ;  /* 0x0000000000947947 */ /* 0x000fec0003800000 */
.L_x_24859:
        /* <DEDUP_REMOVED lines=14> */
.L_x_24846:
        /* <DEDUP_REMOVED lines=16> */
.L_x_24868:
[----:B------:R-:W-:Y:S01]  /*7230*/  IMAD.MOV.U32 R24, RZ, RZ, RZ ;  /* 0x000000ffff187224 */ /* 0x000fe200078e00ff */
[----:B------:R-:W-:Y:S06]  /*7240*/  BRA `(.L_x_24847) ;  /* 0x0000000000147947 */ /* 0x000fec0003800000 */
.L_x_24867:
[----:B------:R-:W2:Y:S02]  /*7250*/  LDG.E.64 R4, desc[UR36][R4.64] ;  /* 0x0000002404047981 */ /* 0x000ea4000c1e1b00 */
[----:B--2---:R0:W1:Y:S01]  /*7260*/  I2F.U64 R24, R4 ;  /* 0x0000000400187312 */ /* 0x0040620000301000 */
[----:B------:R-:W-:Y:S05]  /*7270*/  BRA `(.L_x_24847) ;  /* 0x0000000000087947 */ /* 0x000fea0003800000 */
.L_x_24866:
[----:B------:R-:W2:Y:S02]  /*7280*/  LDG.E R4, desc[UR36][R4.64] ;  /* 0x0000002404047981 */ /* 0x000ea4000c1e1900 */
[----:B--2---:R-:W-:-:S07]  /*7290*/  I2FP.F32.U32 R24, R4 ;  /* 0x0000000400187245 */ /* 0x004fce0000201000 */
.L_x_24847:
[----:B------:R-:W-:Y:S05]  /*72a0*/  BSYNC.RECONVERGENT B6 ;  /* 0x0000000000067941 */ /* 0x000fea0003800200 */
.L_x_24841:
        /* <DEDUP_REMOVED lines=20> */
.L_x_24873:
[----:B------:R-:W2:Y:S02]  /*73f0*/  LDG.E.U8 R4, desc[UR36][R4.64] ;  /* 0x0000002404047981 */ /* 0x000ea4000c1e1100 */
[----:B--2---:R-:W-:Y:S01]  /*7400*/  I2FP.F32.U32 R26, R4 ;  /* 0x00000004001a7245 */ /* 0x004fe20000201000 */
[----:B------:R-:W-:Y:S06]  /*7410*/  BRA `(.L_x_24875) ;  /* 0x0000000c00287947 */ /* 0x000fec0003800000 */
.L_x_24872:
        /* <DEDUP_REMOVED lines=9> */
.L_x_24877:
[----:B------:R-:W2:Y:S02]  /*74b0*/  LDG.E R4, desc[UR36][R4.64] ;  /* 0x0000002404047981 */ /* 0x000ea4000c1e1900 */
[----:B--2---:R-:W-:Y:S01]  /*74c0*/  I2FP.F32.S32 R26, R4 ;  /* 0x00000004001a7245 */ /* 0x004fe20000201400 */
[----:B------:R-:W-:Y:S06]  /*74d0*/  BRA `(.L_x_24875) ;  /* 0x0000000800f87947 */ /* 0x000fec0003800000 */
.L_x_24876:
[----:B------:R-:W2:Y:S02]  /*74e0*/  LDG.E.U16 R4, desc[UR36][R4.64] ;  /* 0x0000002404047981 */ /* 0x000ea4000c1e1500 */
[----:B--2---:R0:W2:Y:S01]  /*74f0*/  I2F.S16 R26, R4 ;  /* 0x00000004001a7306 */ /* 0x0040a20000101400 */
[----:B------:R-:W-:Y:S05]  /*7500*/  BRA `(.L_x_24875) ;  /* 0x0000000800ec7947 */ /* 0x000fea0003800000 */
.L_x_24871:
        /* <DEDUP_REMOVED lines=8> */
.L_x_24879:
[----:B------:R-:W2:Y:S02]  /*7590*/  LDG.E.U16 R4, desc[UR36][R4.64] ;  /* 0x0000002404047981 */ /* 0x000ea4000c1e1500 */
[----:B--2---:R-:W-:Y:S01]  /*75a0*/  HADD2.F32 R26, -RZ, R4.H0_H0 ;  /* 0x20000004ff1a7230 */ /* 0x004fe20000004100 */
[----:B------:R-:W-:Y:S06]  /*75b0*/  BRA `(.L_x_24875) ;  /* 0x0000000800c07947 */ /* 0x000fec0003800000 */
.L_x_24878:
        /* <DEDUP_REMOVED lines=8> */
.L_x_24881:
[----:B------:R-:W2:Y:S02]  /*7640*/  LDG.E.U16 R4, desc[UR36][R4.64] ;  /* 0x0000002404047981 */ /* 0x000ea4000c1e1500 */
[----:B--2---:R-:W-:Y:S01]  /*7650*/  HADD2.F32 R26, -RZ, R4.H0_H0 ;  /* 0x20000004ff1a7230 */ /* 0x004fe20000004100 */
[----:B------:R-:W-:Y:S06]  /*7660*/  BRA `(.L_x_24875) ;  /* 0x0000000800947947 */ /* 0x000fec0003800000 */
.L_x_24880:
[----:B------:R-:W2:Y:S01]  /*7670*/  LDG.E.64 R4, desc[UR36][R4.64] ;  /* 0x0000002404047981 */ /* 0x000ea2000c1e1b00 */
[----:B------:R-:W-:Y:S01]  /*7680*/  UMOV UR4, 0xf0000000 ;  /* 0xf000000000047882 */ /* 0x000fe20000000000 */
[----:B------:R-:W-:Y:S01]  /*7690*/  UMOV UR5, 0x380fffff ;  /* 0x380fffff00057882 */ /* 0x000fe20000000000 */
[----:B--2---:R-:W0:Y:S01]  /*76a0*/  F2F.F32.F64 R26, R4 ;  /* 0x00000004001a7310 */ /* 0x004e220000301000 */
[----:B------:R-:W-:-:S14]  /*76b0*/  DSETP.GEU.AND P0, PT, |R4|, UR4, PT ;  /* 0x0000000404007e2a */ /* 0x000fdc000bf0e200 */
[----:B0-----:R-:W-:Y:S01]  /*76c0*/  @!P0 FMUL R26, R26, 1.175494350822287508e-38 ;  /* 0x008000001a1a8820 */ /* 0x001fe20000400000 */
[----:B------:R-:W-:Y:S06]  /*76d0*/  BRA `(.L_x_24875) ;  /* 0x0000000800787947 */ /* 0x000fec0003800000 */
.L_x_24870:
        /* <DEDUP_REMOVED lines=12> */
.L_x_24884:
[----:B------:R-:W2:Y:S01]  /*77a0*/  LDG.E.64 R4, desc[UR36][R4.64] ;  /* 0x0000002404047981 */ /* 0x000ea2000c1e1b00 */
[----:B------:R-:W-:Y:S01]  /*77b0*/  UMOV UR4, 0xf0000000 ;  /* 0xf000000000047882 */ /* 0x000fe20000000000 */
[----:B------:R-:W-:Y:S01]  /*77c0*/  UMOV UR5, 0x380fffff ;  /* 0x380fffff00057882 */ /* 0x000fe20000000000 */
[----:B--2---:R-:W0:Y:S01]  /*77d0*/  F2F.F32.F64 R26, R4 ;  /* 0x00000004001a7310 */ /* 0x004e220000301000 */
[----:B------:R-:W-:-:S14]  /*77e0*/  DSETP.GEU.AND P0, PT, |R4|, UR4, PT ;  /* 0x0000000404007e2a */ /* 0x000fdc000bf0e200 */
[----:B0-----:R-:W-:Y:S01]  /*77f0*/  @!P0 FMUL R26, R26, 1.175494350822287508e-38 ;  /* 0x008000001a1a8820 */ /* 0x001fe20000400000 */
[----:B------:R-:W-:Y:S06]  /*7800*/  BRA `(.L_x_24875) ;  /* 0x00000008002c7947 */ /* 0x000fec0003800000 */
.L_x_24883:
        /* <DEDUP_REMOVED lines=25> */
.L_x_24886:
        /* <DEDUP_REMOVED lines=13> */
.L_x_24885:
[----:B------:R-:W2:Y:S02]  /*7a70*/  LDG.E.U16 R4, desc[UR36][R4.64] ;  /* 0x0000002404047981 */ /* 0x000ea4000c1e1500 */
[----:B--2---:R-:W-:Y:S01]  /*7a80*/  IMAD.U32 R26, R4, 0x10000, RZ ;  /* 0x00010000041a7824 */ /* 0x004fe200078e00ff */
[----:B------:R-:W-:Y:S06]  /*7a90*/  BRA `(.L_x_24875) ;  /* 0x0000000400887947 */ /* 0x000fec0003800000 */
.L_x_24882:
        /* <DEDUP_REMOVED lines=11> */
.L_x_24889:
        /* <DEDUP_REMOVED lines=20> */
.L_x_24891:
[----:B------:R-:W-:Y:S05]  /*7c90*/  BSYNC.RECONVERGENT B0 ;  /* 0x0000000000007941 */ /* 0x000fea0003800200 */
.L_x_24890:
[----:B------:R-:W-:Y:S01]  /*7ca0*/  IMAD.SHL.U32 R0, R0, 0x100000, RZ ;  /* 0x0010000000007824 */ /* 0x000fe200078e00ff */
[----:B------:R-:W-:-:S04]  /*7cb0*/  LEA R3, R3, 0x3b800000, 0x17 ;  /* 0x3b80000003037811 */ /* 0x000fc800078eb8ff */
[----:B------:R-:W-:Y:S01]  /*7cc0*/  LOP3.LUT R26, R3, R0, R7, 0xfe, !PT ;  /* 0x00000000031a7212 */ /* 0x000fe200078efe07 */
[----:B------:R-:W-:Y:S06]  /*7cd0*/  BRA `(.L_x_24875) ;  /* 0x0000000000f87947 */ /* 0x000fec0003800000 */
.L_x_24888:
        /* <DEDUP_REMOVED lines=20> */
.L_x_24893:
[----:B------:R-:W-:Y:S05]  /*7e20*/  BSYNC.RECONVERGENT B0 ;  /* 0x0000000000007941 */ /* 0x000fea0003800200 */
.L_x_24892:
[----:B------:R-:W-:Y:S01]  /*7e30*/  IMAD.SHL.U32 R0, R0, 0x200000, RZ ;  /* 0x0020000000007824 */ /* 0x000fe200078e00ff */
[----:B------:R-:W-:-:S04]  /*7e40*/  LEA R3, R3, 0x37800000, 0x17 ;  /* 0x3780000003037811 */ /* 0x000fc800078eb8ff */
[----:B------:R-:W-:Y:S01]  /*7e50*/  LOP3.LUT R26, R3, R0, R7, 0xfe, !PT ;  /* 0x00000000031a7212 */ /* 0x000fe200078efe07 */
[----:B------:R-:W-:Y:S06]  /*7e60*/  BRA `(.L_x_24875) ;  /* 0x0000000000947947 */ /* 0x000fec0003800000 */
.L_x_24887:
        /* <DEDUP_REMOVED lines=14> */
.L_x_24874:
        /* <DEDUP_REMOVED lines=16> */
.L_x_24896:
[----:B------:R-:W-:Y:S01]  /*8050*/  IMAD.MOV.U32 R26, RZ, RZ, RZ ;  /* 0x000000ffff1a7224 */ /* 0x000fe200078e00ff */
[----:B------:R-:W-:Y:S06]  /*8060*/  BRA `(.L_x_24875) ;  /* 0x0000000000147947 */ /* 0x000fec0003800000 */
.L_x_24895:
[----:B------:R-:W2:Y:S02]  /*8070*/  LDG.E.64 R26, desc[UR36][R4.64] ;  /* 0x00000024041a7981 */ /* 0x000ea4000c1e1b00 */
[----:B--2---:R0:W2:Y:S01]  /*8080*/  I2F.U64 R26, R26 ;  /* 0x0000001a001a7312 */ /* 0x0040a20000301000 */
[----:B------:R-:W-:Y:S05]  /*8090*/  BRA `(.L_x_24875) ;  /* 0x0000000000087947 */ /* 0x000fea0003800000 */
.L_x_24894:
[----:B------:R-:W2:Y:S02]  /*80a0*/  LDG.E R4, desc[UR36][R4.64] ;  /* 0x0000002404047981 */ /* 0x000ea4000c1e1900 */
[----:B--2---:R-:W-:-:S07]  /*80b0*/  I2FP.F32.U32 R26, R4 ;  /* 0x00000004001a7245 */ /* 0x004fce0000201000 */
.L_x_24875:
[----:B------:R-:W-:Y:S05]  /*80c0*/  BSYNC.RECONVERGENT B6 ;  /* 0x0000000000067941 */ /* 0x000fea0003800200 */
.L_x_24869:
        /* <DEDUP_REMOVED lines=20> */
.L_x_24901:
[----:B------:R-:W2:Y:S02]  /*8210*/  LDG.E.U8 R4, desc[UR36][R4.64] ;  /* 0x0000002404047981 */ /* 0x000ea4000c1e1100 */
[----:B--2---:R-:W-:Y:S01]  /*8220*/  I2FP.F32.U32 R25, R4 ;  /* 0x0000000400197245 */ /* 0x004fe20000201000 */
[----:B------:R-:W-:Y:S06]  /*8230*/  BRA `(.L_x_24903) ;  /* 0x0000000c00247947 */ /* 0x000fec0003800000 */
.L_x_24900:
        /* <DEDUP_REMOVED lines=9> */
.L_x_24905:
[----:B------:R-:W2:Y:S02]  /*82d0*/  LDG.E R4, desc[UR36][R4.64] ;  /* 0x0000002404047981 */ /* 0x000ea4000c1e1900 */
[----:B--2---:R-:W-:Y:S01]  /*82e0*/  I2FP.F32.S32 R25, R4 ;  /* 0x0000000400197245 */ /* 0x004fe20000201400 */
[----:B------:R-:W-:Y:S06]  /*82f0*/  BRA `(.L_x_24903) ;  /* 0x0000000800f47947 */ /* 0x000fec0003800000 */
.L_x_24904:
[----:B------:R-:W2:Y:S02]  /*8300*/  LDG.E.U16 R4, desc[UR36][R4.64] ;  /* 0x0000002404047981 */ /* 0x000ea4000c1e1500 */
[----:B--2---:R0:W2:Y:S01]  /*8310*/  I2F.S16 R25, R4 ;  /* 0x0000000400197306 */ /* 0x0040a20000101400 */
[----:B------:R-:W-:Y:S05]  /*8320*/  BRA `(.L_x_24903) ;  /* 0x0000000800e87947 */ /* 0x000fea0003800000 */
.L_x_24899:
        /* <DEDUP_REMOVED lines=8> */
.L_x_24907:
[----:B------:R-:W2:Y:S02]  /*83b0*/  LDG.E.U16 R4, desc[UR36][R4.64] ;  /* 0x0000002404047981 */ /* 0x000ea4000c1e1500 */
[----:B--2---:R-:W-:Y:S01]  /*83c0*/  HADD2.F32 R25, -RZ, R4.H0_H0 ;  /* 0x20000004ff197230 */ /* 0x004fe20000004100 */
[----:B------:R-:W-:Y:S06]  /*83d0*/  BRA `(.L_x_24903) ;  /* 0x0000000800bc7947 */ /* 0x000fec0003800000 */
.L_x_24906:
        /* <DEDUP_REMOVED lines=8> */
.L_x_24909:
[----:B------:R-:W2:Y:S02]  /*8460*/  LDG.E.U16 R4, desc[UR36][R4.64] ;  /* 0x0000002404047981 */ /* 0x000ea4000c1e1500 */
[----:B--2---:R-:W-:Y:S01]  /*8470*/  HADD2.F32 R25, -RZ, R4.H0_H0 ;  /* 0x20000004ff197230 */ /* 0x004fe20000004100 */
[----:B------:R-:W-:Y:S06]  /*8480*/  BRA `(.L_x_24903) ;  /* 0x0000000800907947 */ /* 0x000fec0003800000 */
.L_x_24908:
[----:B------:R-:W2:Y:S01]  /*8490*/  LDG.E.64 R4, desc[UR36][R4.64] ;  /* 0x0000002404047981 */ /* 0x000ea2000c1e1b00 */
[----:B------:R-:W-:Y:S01]  /*84a0*/  UMOV UR4, 0xf0000000 ;  /* 0xf000000000047882 */ /* 0x000fe20000000000 */
[----:B------:R-:W-:Y:S01]  /*84b0*/  UMOV UR5, 0x380fffff ;  /* 0x380fffff00057882 */ /* 0x000fe20000000000 */
[----:B--2---:R-:W0:Y:S01]  /*84c0*/  F2F.F32.F64 R25, R4 ;  /* 0x0000000400197310 */ /* 0x004e220000301000 */
[----:B------:R-:W-:-:S14]  /*84d0*/  DSETP.GEU.AND P0, PT, |R4|, UR4, PT ;  /* 0x0000000404007e2a */ /* 0x000fdc000bf0e200 */
[----:B0-----:R-:W-:Y:S01]  /*84e0*/  @!P0 FMUL R25, R25, 1.175494350822287508e-38 ;  /* 0x0080000019198820 */ /* 0x001fe20000400000 */
[----:B------:R-:W-:Y:S06]  /*84f0*/  BRA `(.L_x_24903) ;  /* 0x0000000800747947 */ /* 0x000fec0003800000 */
.L_x_24898:
        /* <DEDUP_REMOVED lines=12> */
.L_x_24912:
[----:B------:R-:W2:Y:S01]  /*85c0*/  LDG.E.64 R4, desc[UR36][R4.64] ;  /* 0x0000002404047981 */ /* 0x000ea2000c1e1b00 */
[----:B------:R-:W-:Y:S01]  /*85d0*/  UMOV UR4, 0xf0000000 ;  /* 0xf000000000047882 */ /* 0x000fe20000000000 */
[----:B------:R-:W-:Y:S01]  /*85e0*/  UMOV UR5, 0x380fffff ;  /* 0x380fffff00057882 */ /* 0x000fe20000000000 */
[----:B--2---:R-:W0:Y:S01]  /*85f0*/  F2F.F32.F64 R25, R4 ;  /* 0x0000000400197310 */ /* 0x004e220000301000 */
[----:B------:R-:W-:-:S14]  /*8600*/  DSETP.GEU.AND P0, PT, |R4|, UR4, PT ;  /* 0x0000000404007e2a */ /* 0x000fdc000bf0e200 */
[----:B0-----:R-:W-:Y:S01]  /*8610*/  @!P0 FMUL R25, R25, 1.175494350822287508e-38 ;  /* 0x0080000019198820 */ /* 0x001fe20000400000 */
[----:B------:R-:W-:Y:S06]  /*8620*/  BRA `(.L_x_24903) ;  /* 0x0000000800287947 */ /* 0x000fec0003800000 */
.L_x_24911:
        /* <DEDUP_REMOVED lines=25> */
.L_x_24914:
        /* <DEDUP_REMOVED lines=12> */
.L_x_24913:
[----:B------:R-:W2:Y:S02]  /*8880*/  LDG.E.U16 R4, desc[UR36][R4.64] ;  /* 0x0000002404047981 */ /* 0x000ea4000c1e1500 */
[----:B--2---:R-:W-:Y:S01]  /*8890*/  IMAD.U32 R25, R4, 0x10000, RZ ;  /* 0x0001000004197824 */ /* 0x004fe200078e00ff */
[----:B------:R-:W-:Y:S06]  /*88a0*/  BRA `(.L_x_24903) ;  /* 0x0000000400887947 */ /* 0x000fec0003800000 */
.L_x_24910:
        /* <DEDUP_REMOVED lines=11> */
.L_x_24917:
        /* <DEDUP_REMOVED lines=20> */
.L_x_24919:
[----:B------:R-:W-:Y:S05]  /*8aa0*/  BSYNC.RECONVERGENT B0 ;  /* 0x0000000000007941 */ /* 0x000fea0003800200 */
.L_x_24918:
[----:B------:R-:W-:Y:S01]  /*8ab0*/  IMAD.SHL.U32 R0, R0, 0x100000, RZ ;  /* 0x0010000000007824 */ /* 0x000fe200078e00ff */
[----:B------:R-:W-:-:S04]  /*8ac0*/  LEA R3, R3, 0x3b800000, 0x17 ;  /* 0x3b80000003037811 */ /* 0x000fc800078eb8ff */
[----:B------:R-:W-:Y:S01]  /*8ad0*/  LOP3.LUT R25, R3, R0, R25, 0xfe, !PT ;  /* 0x0000000003197212 */ /* 0x000fe200078efe19 */
[----:B------:R-:W-:Y:S06]  /*8ae0*/  BRA `(.L_x_24903) ;  /* 0x0000000000f87947 */ /* 0x000fec0003800000 */
.L_x_24916:
        /* <DEDUP_REMOVED lines=20> */
.L_x_24921:
[----:B------:R-:W-:Y:S05]  /*8c30*/  BSYNC.RECONVERGENT B0 ;  /* 0x0000000000007941 */ /* 0x000fea0003800200 */
.L_x_24920:
[----:B------:R-:W-:Y:S01]  /*8c40*/  IMAD.SHL.U32 R0, R0, 0x200000, RZ ;  /* 0x0020000000007824 */ /* 0x000fe200078e00ff */
[----:B------:R-:W-:-:S04]  /*8c50*/  LEA R3, R3, 0x37800000, 0x17 ;  /* 0x3780000003037811 */ /* 0x000fc800078eb8ff */
[----:B------:R-:W-:Y:S01]  /*8c60*/  LOP3.LUT R25, R3, R0, R25, 0xfe, !PT ;  /* 0x0000000003197212 */ /* 0x000fe200078efe19 */
[----:B------:R-:W-:Y:S06]  /*8c70*/  BRA `(.L_x_24903) ;  /* 0x0000000000947947 */ /* 0x000fec0003800000 */
.L_x_24915:
        /* <DEDUP_REMOVED lines=14> */
.L_x_24902:
        /* <DEDUP_REMOVED lines=16> */
.L_x_24924:
[----:B------:R-:W-:Y:S01]  /*8e60*/  IMAD.MOV.U32 R25, RZ, RZ, RZ ;  /* 0x000000ffff197224 */ /* 0x000fe200078e00ff */
[----:B------:R-:W-:Y:S06]  /*8e70*/  BRA `(.L_x_24903) ;  /* 0x0000000000147947 */ /* 0x000fec0003800000 */
.L_x_24923:
[----:B------:R-:W2:Y:S02]  /*8e80*/  LDG.E.64 R4, desc[UR36][R4.64] ;  /* 0x0000002404047981 */ /* 0x000ea4000c1e1b00 */
[----:B--2---:R0:W2:Y:S01]  /*8e90*/  I2F.U64 R25, R4 ;  /* 0x0000000400197312 */ /* 0x0040a20000301000 */
[----:B------:R-:W-:Y:S05]  /*8ea0*/  BRA `(.L_x_24903) ;  /* 0x0000000000087947 */ /* 0x000fea0003800000 */
.L_x_24922:
[----:B------:R-:W2:Y:S02]  /*8eb0*/  LDG.E R4, desc[UR36][R4.64] ;  /* 0x0000002404047981 */ /* 0x000ea4000c1e1900 */
[----:B--2---:R-:W-:-:S07]  /*8ec0*/  I2FP.F32.U32 R25, R4 ;  /* 0x0000000400197245 */ /* 0x004fce0000201000 */
.L_x_24903:
[----:B------:R-:W-:Y:S05]  /*8ed0*/  BSYNC.RECONVERGENT B6 ;  /* 0x0000000000067941 */ /* 0x000fea0003800200 */
.L_x_24897:
[----:B------:R-:W-:-:S07]  /*8ee0*/  VIADD R33, R33, 0x80 ;  /* 0x0000008021217836 */ /* 0x000fce0000000000 */
.L_x_24784:
[----:B------:R-:W-:Y:S05]  /*8ef0*/  BSYNC.RECONVERGENT B7 ;  /* 0x0000000000077941 */ /* 0x000fea0003800200 */
.L_x_24783:
[----:B------:R-:W-:Y:S01]  /*8f00*/  ISETP.GE.AND P0, PT, R33, R34, PT ;  /* 0x000000222100720c */ /* 0x000fe20003f06270 */
[----:B------:R-:W-:Y:S01]  /*8f10*/  BSSY.RECONVERGENT B7, `(.L_x_24925) ;  /* 0x0000470000077945 */ /* 0x000fe20003800200 */
[----:B------:R-:W-:Y:S01]  /*8f20*/  IMAD.MOV.U32 R27, RZ, RZ, RZ ;  /* 0x000000ffff1b7224 */ /* 0x000fe200078e00ff */
[----:B------:R-:W-:Y:S01]  /*8f30*/  CS2R R28, SRZ ;  /* 0x00000000001c7805 */ /* 0x000fe2000001ff00 */
[----:B------:R-:W-:Y:S02]  /*8f40*/  IMAD.MOV.U32 R30, RZ, RZ, RZ ;  /* 0x000000ffff1e7224 */ /* 0x000fe400078e00ff */
[----:B------:R-:W-:-:S07]  /*8f50*/  IMAD.MOV.U32 R32, RZ, RZ, RZ ;  /* 0x000000ffff207224 */ /* 0x000fce00078e00ff */
        /* <DEDUP_REMOVED lines=22> */
.L_x_24931:
[----:B------:R-:W2:Y:S02]  /*90c0*/  LDG.E.U8 R4, desc[UR36][R4.64] ;  /* 0x0000002404047981 */ /* 0x000ea4000c1e1100 */
[----:B--2---:R-:W-:Y:S01]  /*90d0*/  I2FP.F32.U32 R27, R4 ;  /* 0x00000004001b7245 */ /* 0x004fe20000201000 */
[----:B------:R-:W-:Y:S06]  /*90e0*/  BRA `(.L_x_24933) ;  /* 0x0000000c00247947 */ /* 0x000fec0003800000 */
.L_x_24930:
        /* <DEDUP_REMOVED lines=9> */
.L_x_24935:
[----:B------:R-:W2:Y:S02]  /*9180*/  LDG.E R4, desc[UR36][R4.64] ;  /* 0x0000002404047981 */ /* 0x000ea4000c1e1900 */
[----:B--2---:R-:W-:Y:S01]  /*9190*/  I2FP.F32.S32 R27, R4 ;  /* 0x00000004001b7245 */ /* 0x004fe20000201400 */
[----:B------:R-:W-:Y:S06]  /*91a0*/  BRA `(.L_x_24933) ;  /* 0x0000000800f47947 */ /* 0x000fec0003800000 */
.L_x_24934:
[----:B------:R-:W2:Y:S02]  /*91b0*/  LDG.E.U16 R4, desc[UR36][R4.64] ;  /* 0x0000002404047981 */ /* 0x000ea4000c1e1500 */
[----:B--2---:R0:W1:Y:S01]  /*91c0*/  I2F.S16 R27, R4 ;  /* 0x00000004001b7306 */ /* 0x0040620000101400 */
[----:B------:R-:W-:Y:S05]  /*91d0*/  BRA `(.L_x_24933) ;  /* 0x0000000800e87947 */ /* 0x000fea0003800000 */
.L_x_24929:
        /* <DEDUP_REMOVED lines=8> */
.L_x_24937:
[----:B------:R-:W2:Y:S02]  /*9260*/  LDG.E.U16 R4, desc[UR36][R4.64] ;  /* 0x0000002404047981 */ /* 0x000ea4000c1e1500 */
[----:B--2---:R-:W-:Y:S01]  /*9270*/  HADD2.F32 R27, -RZ, R4.H0_H0 ;  /* 0x20000004ff1b7230 */ /* 0x004fe20000004100 */
[----:B------:R-:W-:Y:S06]  /*9280*/  BRA `(.L_x_24933) ;  /* 0x0000000800bc7947 */ /* 0x000fec0003800000 */
.L_x_24936:
        /* <DEDUP_REMOVED lines=8> */
.L_x_24939:
[----:B------:R-:W2:Y:S02]  /*9310*/  LDG.E.U16 R4, desc[UR36][R4.64] ;  /* 0x0000002404047981 */ /* 0x000ea4000c1e1500 */
[----:B--2---:R-:W-:Y:S01]  /*9320*/  HADD2.F32 R27, -RZ, R4.H0_H0 ;  /* 0x20000004ff1b7230 */ /* 0x004fe20000004100 */
[----:B------:R-:W-:Y:S06]  /*9330*/  BRA `(.L_x_24933) ;  /* 0x0000000800907947 */ /* 0x000fec0003800000 */
.L_x_24938:
[----:B------:R-:W2:Y:S01]  /*9340*/  LDG.E.64 R4, desc[UR36][R4.64] ;  /* 0x0000002404047981 */ /* 0x000ea2000c1e1b00 */
[----:B------:R-:W-:Y:S01]  /*9350*/  UMOV UR4, 0xf0000000 ;  /* 0xf000000000047882 */ /* 0x000fe20000000000 */
[----:B------:R-:W-:Y:S01]  /*9360*/  UMOV UR5, 0x380fffff ;  /* 0x380fffff00057882 */ /* 0x000fe20000000000 */
[----:B--2---:R-:W0:Y:S01]  /*9370*/  F2F.F32.F64 R27, R4 ;  /* 0x00000004001b7310 */ /* 0x004e220000301000 */
[----:B------:R-:W-:-:S14]  /*9380*/  DSETP.GEU.AND P0, PT, |R4|, UR4, PT ;  /* 0x0000000404007e2a */ /* 0x000fdc000bf0e200 */
[----:B0-----:R-:W-:Y:S01]  /*9390*/  @!P0 FMUL R27, R27, 1.175494350822287508e-38 ;  /* 0x008000001b1b8820 */ /* 0x001fe20000400000 */
[----:B------:R-:W-:Y:S06]  /*93a0*/  BRA `(.L_x_24933) ;  /* 0x0000000800747947 */ /* 0x000fec0003800000 */
.L_x_24928:
        /* <DEDUP_REMOVED lines=12> */
.L_x_24942:
[----:B------:R-:W2:Y:S01]  /*9470*/  LDG.E.64 R4, desc[UR36][R4.64] ;  /* 0x0000002404047981 */ /* 0x000ea2000c1e1b00 */
[----:B------:R-:W-:Y:S01]  /*9480*/  UMOV UR4, 0xf0000000 ;  /* 0xf000000000047882 */ /* 0x000fe20000000000 */
[----:B------:R-:W-:Y:S01]  /*9490*/  UMOV UR5, 0x380fffff ;  /* 0x380fffff00057882 */ /* 0x000fe20000000000 */
[----:B--2---:R-:W0:Y:S01]  /*94a0*/  F2F.F32.F64 R27, R4 ;  /* 0x00000004001b7310 */ /* 0x004e220000301000 */
[----:B------:R-:W-:-:S14]  /*94b0*/  DSETP.GEU.AND P0, PT, |R4|, UR4, PT ;  /* 0x0000000404007e2a */ /* 0x000fdc000bf0e200 */
[----:B0-----:R-:W-:Y:S01]  /*94c0*/  @!P0 FMUL R27, R27, 1.175494350822287508e-38 ;  /* 0x008000001b1b8820 */ /* 0x001fe20000400000 */
[----:B------:R-:W-:Y:S06]  /*94d0*/  BRA `(.L_x_24933) ;  /* 0x0000000800287947 */ /* 0x000fec0003800000 */
.L_x_24941:
        /* <DEDUP_REMOVED lines=25> */
.L_x_24944:
        /* <DEDUP_REMOVED lines=12> */
.L_x_24943:
[----:B------:R-:W2:Y:S02]  /*9730*/  LDG.E.U16 R4, desc[UR36][R4.64] ;  /* 0x0000002404047981 */ /* 0x000ea4000c1e1500 */
[----:B--2---:R-:W-:Y:S01]  /*9740*/  IMAD.U32 R27, R4, 0x10000, RZ ;  /* 0x00010000041b7824 */ /* 0x004fe200078e00ff */
[----:B------:R-:W-:Y:S06]  /*9750*/  BRA `(.L_x_24933) ;  /* 0x0000000400887947 */ /* 0x000fec0003800000 */
.L_x_24940:
        /* <DEDUP_REMOVED lines=11> */
.L_x_24947:
        /* <DEDUP_REMOVED lines=20> */
.L_x_24949:
[----:B------:R-:W-:Y:S05]  /*9950*/  BSYNC.RECONVERGENT B0 ;  /* 0x0000000000007941 */ /* 0x000fea0003800200 */
.L_x_24948:
[----:B------:R-:W-:Y:S01]  /*9960*/  IMAD.SHL.U32 R0, R0, 0x100000, RZ ;  /* 0x0010000000007824 */ /* 0x000fe200078e00ff */
[----:B------:R-:W-:-:S04]  /*9970*/  LEA R3, R3, 0x3b800000, 0x17 ;  /* 0x3b80000003037811 */ /* 0x000fc800078eb8ff */
[----:B------:R-:W-:Y:S01]  /*9980*/  LOP3.LUT R27, R3, R0, R27, 0xfe, !PT ;  /* 0x00000000031b7212 */ /* 0x000fe200078efe1b */
[----:B------:R-:W-:Y:S06]  /*9990*/  BRA `(.L_x_24933) ;  /* 0x0000000000f87947 */ /* 0x000fec0003800000 */
.L_x_24946:
        /* <DEDUP_REMOVED lines=20> */
.L_x_24951:
[----:B------:R-:W-:Y:S05]  /*9ae0*/  BSYNC.RECONVERGENT B0 ;  /* 0x0000000000007941 */ /* 0x000fea0003800200 */
.L_x_24950:
[----:B------:R-:W-:Y:S01]  /*9af0*/  IMAD.SHL.U32 R0, R0, 0x200000, RZ ;  /* 0x0020000000007824 */ /* 0x000fe200078e00ff */
[----:B------:R-:W-:-:S04]  /*9b00*/  LEA R3, R3, 0x37800000, 0x17 ;  /* 0x3780000003037811 */ /* 0x000fc800078eb8ff */
[----:B------:R-:W-:Y:S01]  /*9b10*/  LOP3.LUT R27, R3, R0, R27, 0xfe, !PT ;  /* 0x00000000031b7212 */ /* 0x000fe200078efe1b */
[----:B------:R-:W-:Y:S06]  /*9b20*/  BRA `(.L_x_24933) ;  /* 0x0000000000947947 */ /* 0x000fec0003800000 */
.L_x_24945:
        /* <DEDUP_REMOVED lines=14> */
.L_x_24932:
        /* <DEDUP_REMOVED lines=16> */
.L_x_24954:
[----:B------:R-:W-:Y:S01]  /*9d10*/  IMAD.MOV.U32 R27, RZ, RZ, RZ ;  /* 0x000000ffff1b7224 */ /* 0x000fe200078e00ff */
[----:B------:R-:W-:Y:S06]  /*9d20*/  BRA `(.L_x_24933) ;  /* 0x0000000000147947 */ /* 0x000fec0003800000 */
.L_x_24953:
[----:B------:R-:W2:Y:S02]  /*9d30*/  LDG.E.64 R4, desc[UR36][R4.64] ;  /* 0x0000002404047981 */ /* 0x000ea4000c1e1b00 */
[----:B--2---:R0:W1:Y:S01]  /*9d40*/  I2F.U64 R27, R4 ;  /* 0x00000004001b7312 */ /* 0x0040620000301000 */
[----:B------:R-:W-:Y:S05]  /*9d50*/  BRA `(.L_x_24933) ;  /* 0x0000000000087947 */ /* 0x000fea0003800000 */
.L_x_24952:
[----:B------:R-:W2:Y:S02]  /*9d60*/  LDG.E R4, desc[UR36][R4.64] ;  /* 0x0000002404047981 */ /* 0x000ea4000c1e1900 */
[----:B--2---:R-:W-:-:S07]  /*9d70*/  I2FP.F32.U32 R27, R4 ;  /* 0x00000004001b7245 */ /* 0x004fce0000201000 */
.L_x_24933:
[----:B------:R-:W-:Y:S05]  /*9d80*/  BSYNC.RECONVERGENT B6 ;  /* 0x0000000000067941 */ /* 0x000fea0003800200 */
.L_x_24927:
        /* <DEDUP_REMOVED lines=20> */
.L_x_24959:
[----:B------:R-:W2:Y:S02]  /*9ed0*/  LDG.E.U8 R4, desc[UR36][R4.64] ;  /* 0x0000002404047981 */ /* 0x000ea4000c1e1100 */
[----:B--2---:R-:W-:Y:S01]  /*9ee0*/  I2FP.F32.U32 R28, R4 ;  /* 0x00000004001c7245 */ /* 0x004fe20000201000 */
[----:B------:R-:W-:Y:S06]  /*9ef0*/  BRA `(.L_x_24961) ;  /* 0x0000000c00287947 */ /* 0x000fec0003800000 */
.L_x_24958:
        /* <DEDUP_REMOVED lines=9> */
.L_x_24963:
[----:B------:R-:W2:Y:S02]  /*9f90*/  LDG.E R4, desc[UR36][R4.64] ;  /* 0x0000002404047981 */ /* 0x000ea4000c1e1900 */
[----:B--2---:R-:W-:Y:S01]  /*9fa0*/  I2FP.F32.S32 R28, R4 ;  /* 0x00000004001c7245 */ /* 0x004fe20000201400 */
[----:B------:R-:W-:Y:S06]  /*9fb0*/  BRA `(.L_x_24961) ;  /* 0x0000000800f87947 */ /* 0x000fec0003800000 */
.L_x_24962:
[----:B------:R-:W2:Y:S02]  /*9fc0*/  LDG.E.U16 R4, desc[UR36][R4.64] ;  /* 0x0000002404047981 */ /* 0x000ea4000c1e1500 */
[----:B--2---:R0:W1:Y:S01]  /*9fd0*/  I2F.S16 R28, R4 ;  /* 0x00000004001c7306 */ /* 0x0040620000101400 */
[----:B------:R-:W-:Y:S05]  /*9fe0*/  BRA `(.L_x_24961) ;  /* 0x0000000800ec7947 */ /* 0x000fea0003800000 */
.L_x_24957:
        /* <DEDUP_REMOVED lines=8> */
.L_x_24965:
[----:B------:R-:W2:Y:S02]  /*a070*/  LDG.E.U16 R4, desc[UR36][R4.64] ;  /* 0x0000002404047981 */ /* 0x000ea4000c1e1500 */
[----:B--2---:R-:W-:Y:S01]  /*a080*/  HADD2.F32 R28, -RZ, R4.H0_H0 ;  /* 0x20000004ff1c7230 */ /* 0x004fe20000004100 */
[----:B------:R-:W-:Y:S06]  /*a090*/  BRA `(.L_x_24961) ;  /* 0x0000000800c07947 */ /* 0x000fec0003800000 */
.L_x_24964:
        /* <DEDUP_REMOVED lines=8> */
.L_x_24967:
[----:B------:R-:W2:Y:S02]  /*a120*/  LDG.E.U16 R4, desc[UR36][R4.64] ;  /* 0x0000002404047981 */ /* 0x000ea4000c1e1500 */
[----:B--2---:R-:W-:Y:S01]  /*a130*/  HADD2.F32 R28, -RZ, R4.H0_H0 ;  /* 0x20000004ff1c7230 */ /* 0x004fe20000004100 */
[----:B------:R-:W-:Y:S06]  /*a140*/  BRA `(.L_x_24961) ;  /* 0x0000000800947947 */ /* 0x000fec0003800000 */
.L_x_24966:
[----:B------:R-:W2:Y:S01]  /*a150*/  LDG.E.64 R4, desc[UR36][R4.64] ;  /* 0x0000002404047981 */ /* 0x000ea2000c1e1b00 */
[----:B------:R-:W-:Y:S01]  /*a160*/  UMOV UR4, 0xf0000000 ;  /* 0xf000000000047882 */ /* 0x000fe20000000000 */
[----:B------:R-:W-:Y:S01]  /*a170*/  UMOV UR5, 0x380fffff ;  /* 0x380fffff00057882 */ /* 0x000fe20000000000 */
[----:B--2---:R-:W0:Y:S01]  /*a180*/  F2F.F32.F64 R28, R4 ;  /* 0x00000004001c7310 */ /* 0x004e220000301000 */
[----:B------:R-:W-:-:S14]  /*a190*/  DSETP.GEU.AND P0, PT, |R4|, UR4, PT ;  /* 0x0000000404007e2a */ /* 0x000fdc000bf0e200 */
[----:B0-----:R-:W-:Y:S01]  /*a1a0*/  @!P0 FMUL R28, R28, 1.175494350822287508e-38 ;  /* 0x008000001c1c8820 */ /* 0x001fe20000400000 */
[----:B------:R-:W-:Y:S06]  /*a1b0*/  BRA `(.L_x_24961) ;  /* 0x0000000800787947 */ /* 0x000fec0003800000 */
.L_x_24956:
        /* <DEDUP_REMOVED lines=12> */
.L_x_24970:
[----:B------:R-:W2:Y:S01]  /*a280*/  LDG.E.64 R4, desc[UR36][R4.64] ;  /* 0x0000002404047981 */ /* 0x000ea2000c1e1b00 */
[----:B------:R-:W-:Y:S01]  /*a290*/  UMOV UR4, 0xf0000000 ;  /* 0xf000000000047882 */ /* 0x000fe20000000000 */
[----:B------:R-:W-:Y:S01]  /*a2a0*/  UMOV UR5, 0x380fffff ;  /* 0x380fffff00057882 */ /* 0x000fe20000000000 */
[----:B--2---:R-:W0:Y:S01]  /*a2b0*/  F2F.F32.F64 R28, R4 ;  /* 0x00000004001c7310 */ /* 0x004e220000301000 */
[----:B------:R-:W-:-:S14]  /*a2c0*/  DSETP.GEU.AND P0, PT, |R4|, UR4, PT ;  /* 0x0000000404007e2a */ /* 0x000fdc000bf0e200 */
[----:B0-----:R-:W-:Y:S01]  /*a2d0*/  @!P0 FMUL R28, R28, 1.175494350822287508e-38 ;  /* 0x008000001c1c8820 */ /* 0x001fe20000400000 */
[----:B------:R-:W-:Y:S06]  /*a2e0*/  BRA `(.L_x_24961) ;  /* 0x00000008002c7947 */ /* 0x000fec0003800000 */
.L_x_24969:
        /* <DEDUP_REMOVED lines=25> */
.L_x_24972:
        /* <DEDUP_REMOVED lines=13> */
.L_x_24971:
[----:B------:R-:W2:Y:S02]  /*a550*/  LDG.E.U16 R4, desc[UR36][R4.64] ;  /* 0x0000002404047981 */ /* 0x000ea4000c1e1500 */
[----:B--2---:R-:W-:Y:S01]  /*a560*/  IMAD.U32 R28, R4, 0x10000, RZ ;  /* 0x00010000041c7824 */ /* 0x004fe200078e00ff */
[----:B------:R-:W-:Y:S06]  /*a570*/  BRA `(.L_x_24961) ;  /* 0x0000000400887947 */ /* 0x000fec0003800000 */
.L_x_24968:
        /* <DEDUP_REMOVED lines=11> */
.L_x_24975:
        /* <DEDUP_REMOVED lines=20> */
.L_x_24977:
[----:B------:R-:W-:Y:S05]  /*a770*/  BSYNC.RECONVERGENT B0 ;  /* 0x0000000000007941 */ /* 0x000fea0003800200 */
.L_x_24976:
[----:B------:R-:W-:Y:S01]  /*a780*/  IMAD.SHL.U32 R0, R0, 0x100000, RZ ;  /* 0x0010000000007824 */ /* 0x000fe200078e00ff */
[----:B------:R-:W-:-:S04]  /*a790*/  LEA R3, R3, 0x3b800000, 0x17 ;  /* 0x3b80000003037811 */ /* 0x000fc800078eb8ff */
[----:B------:R-:W-:Y:S01]  /*a7a0*/  LOP3.LUT R28, R3, R0, R7, 0xfe, !PT ;  /* 0x00000000031c7212 */ /* 0x000fe200078efe07 */
[----:B------:R-:W-:Y:S06]  /*a7b0*/  BRA `(.L_x_24961) ;  /* 0x0000000000f87947 */ /* 0x000fec0003800000 */
.L_x_24974:
        /* <DEDUP_REMOVED lines=20> */
.L_x_24979:
[----:B------:R-:W-:Y:S05]  /*a900*/  BSYNC.RECONVERGENT B0 ;  /* 0x0000000000007941 */ /* 0x000fea0003800200 */
.L_x_24978:
[----:B------:R-:W-:Y:S01]  /*a910*/  IMAD.SHL.U32 R0, R0, 0x200000, RZ ;  /* 0x0020000000007824 */ /* 0x000fe200078e00ff */
[----:B------:R-:W-:-:S04]  /*a920*/  LEA R3, R3, 0x37800000, 0x17 ;  /* 0x3780000003037811 */ /* 0x000fc800078eb8ff */
[----:B------:R-:W-:Y:S01]  /*a930*/  LOP3.LUT R28, R3, R0, R7, 0xfe, !PT ;  /* 0x00000000031c7212 */ /* 0x000fe200078efe07 */
[----:B------:R-:W-:Y:S06]  /*a940*/  BRA `(.L_x_24961) ;  /* 0x0000000000947947 */ /* 0x000fec0003800000 */
.L_x_24973:
        /* <DEDUP_REMOVED lines=14> */
.L_x_24960:
        /* <DEDUP_REMOVED lines=16> */
.L_x_24982:
[----:B------:R-:W-:Y:S01]  /*ab30*/  IMAD.MOV.U32 R28, RZ, RZ, RZ ;  /* 0x000000ffff1c7224 */ /* 0x000fe200078e00ff */
[----:B------:R-:W-:Y:S06]  /*ab40*/  BRA `(.L_x_24961) ;  /* 0x0000000000147947 */ /* 0x000fec0003800000 */
.L_x_24981:
[----:B------:R-:W2:Y:S02]  /*ab50*/  LDG.E.64 R28, desc[UR36][R4.64] ;  /* 0x00000024041c7981 */ /* 0x000ea4000c1e1b00 */
[----:B--2---:R0:W1:Y:S01]  /*ab60*/  I2F.U64 R28, R28 ;  /* 0x0000001c001c7312 */ /* 0x0040620000301000 */
[----:B------:R-:W-:Y:S05]  /*ab70*/  BRA `(.L_x_24961) ;  /* 0x0000000000087947 */ /* 0x000fea0003800000 */
.L_x_24980:
[----:B------:R-:W2:Y:S02]  /*ab80*/  LDG.E R4, desc[UR36][R4.64] ;  /* 0x0000002404047981 */ /* 0x000ea4000c1e1900 */
[----:B--2---:R-:W-:-:S07]  /*ab90*/  I2FP.F32.U32 R28, R4 ;  /* 0x00000004001c7245 */ /* 0x004fce0000201000 */
.L_x_24961:
[----:B------:R-:W-:Y:S05]  /*aba0*/  BSYNC.RECONVERGENT B6 ;  /* 0x0000000000067941 */ /* 0x000fea0003800200 */
.L_x_24955:
        /* <DEDUP_REMOVED lines=20> */
.L_x_24987:
[----:B------:R-:W2:Y:S02]  /*acf0*/  LDG.E.U8 R4, desc[UR36][R4.64] ;  /* 0x0000002404047981 */ /* 0x000ea4000c1e1100 */
[----:B--2---:R-:W-:Y:S01]  /*ad00*/  I2FP.F32.U32 R29, R4 ;  /* 0x00000004001d7245 */ /* 0x004fe20000201000 */
[----:B------:R-:W-:Y:S06]  /*ad10*/  BRA `(.L_x_24989) ;  /* 0x0000000c00247947 */ /* 0x000fec0003800000 */
.L_x_24986:
        /* <DEDUP_REMOVED lines=9> */
.L_x_24991:
[----:B------:R-:W2:Y:S02]  /*adb0*/  LDG.E R4, desc[UR36][R4.64] ;  /* 0x0000002404047981 */ /* 0x000ea4000c1e1900 */
[----:B--2---:R-:W-:Y:S01]  /*adc0*/  I2FP.F32.S32 R29, R4 ;  /* 0x00000004001d7245 */ /* 0x004fe20000201400 */
[----:B------:R-:W-:Y:S06]  /*add0*/  BRA `(.L_x_24989) ;  /* 0x0000000800f47947 */ /* 0x000fec0003800000 */
.L_x_24990:
[----:B------:R-:W2:Y:S02]  /*ade0*/  LDG.E.U16 R4, desc[UR36][R4.64] ;  /* 0x0000002404047981 */ /* 0x000ea4000c1e1500 */
[----:B--2---:R0:W2:Y:S01]  /*adf0*/  I2F.S16 R29, R4 ;  /* 0x00000004001d7306 */ /* 0x0040a20000101400 */
[----:B------:R-:W-:Y:S05]  /*ae00*/  BRA `(.L_x_24989) ;  /* 0x0000000800e87947 */ /* 0x000fea0003800000 */
.L_x_24985:
        /* <DEDUP_REMOVED lines=8> */
.L_x_24993:
[----:B------:R-:W2:Y:S02]  /*ae90*/  LDG.E.U16 R4, desc[UR36][R4.64] ;  /* 0x0000002404047981 */ /* 0x000ea4000c1e1500 */
[----:B--2---:R-:W-:Y:S01]  /*aea0*/  HADD2.F32 R29, -RZ, R4.H0_H0 ;  /* 0x20000004ff1d7230 */ /* 0x004fe20000004100 */
[----:B------:R-:W-:Y:S06]  /*aeb0*/  BRA `(.L_x_24989) ;  /* 0x0000000800bc7947 */ /* 0x000fec0003800000 */
.L_x_24992:
        /* <DEDUP_REMOVED lines=8> */
.L_x_24995:
[----:B------:R-:W2:Y:S02]  /*af40*/  LDG.E.U16 R4, desc[UR36][R4.64] ;  /* 0x0000002404047981 */ /* 0x000ea4000c1e1500 */
[----:B--2---:R-:W-:Y:S01]  /*af50*/  HADD2.F32 R29, -RZ, R4.H0_H0 ;  /* 0x20000004ff1d7230 */ /* 0x004fe20000004100 */
[----:B------:R-:W-:Y:S06]  /*af60*/  BRA `(.L_x_24989) ;  /* 0x0000000800907947 */ /* 0x000fec0003800000 */
.L_x_24994:
[----:B------:R-:W2:Y:S01]  /*af70*/  LDG.E.64 R4, desc[UR36][R4.64] ;  /* 0x0000002404047981 */ /* 0x000ea2000c1e1b00 */
[----:B------:R-:W-:Y:S01]  /*af80*/  UMOV UR4, 0xf0000000 ;  /* 0xf000000000047882 */ /* 0x000fe20000000000 */
[----:B------:R-:W-:Y:S01]  /*af90*/  UMOV UR5, 0x380fffff ;  /* 0x380fffff00057882 */ /* 0x000fe20000000000 */
[----:B--2---:R-:W0:Y:S01]  /*afa0*/  F2F.F32.F64 R29, R4 ;  /* 0x00000004001d7310 */ /* 0x004e220000301000 */
[----:B------:R-:W-:-:S14]  /*afb0*/  DSETP.GEU.AND P0, PT, |R4|, UR4, PT ;  /* 0x0000000404007e2a */ /* 0x000fdc000bf0e200 */
[----:B0-----:R-:W-:Y:S01]  /*afc0*/  @!P0 FMUL R29, R29, 1.175494350822287508e-38 ;  /* 0x008000001d1d8820 */ /* 0x001fe20000400000 */
[----:B------:R-:W-:Y:S06]  /*afd0*/  BRA `(.L_x_24989) ;  /* 0x0000000800747947 */ /* 0x000fec0003800000 */
.L_x_24984:
        /* <DEDUP_REMOVED lines=12> */
.L_x_24998:
[----:B------:R-:W2:Y:S01]  /*b0a0*/  LDG.E.64 R4, desc[UR36][R4.64] ;  /* 0x0000002404047981 */ /* 0x000ea2000c1e1b00 */
[----:B------:R-:W-:Y:S01]  /*b0b0*/  UMOV UR4, 0xf0000000 ;  /* 0xf000000000047882 */ /* 0x000fe20000000000 */
[----:B------:R-:W-:Y:S01]  /*b0c0*/  UMOV UR5, 0x380fffff ;  /* 0x380fffff00057882 */ /* 0x000fe20000000000 */
[----:B--2---:R-:W0:Y:S01]  /*b0d0*/  F2F.F32.F64 R29, R4 ;  /* 0x00000004001d7310 */ /* 0x004e220000301000 */
[----:B------:R-:W-:-:S14]  /*b0e0*/  DSETP.GEU.AND P0, PT, |R4|, UR4, PT ;  /* 0x0000000404007e2a */ /* 0x000fdc000bf0e200 */
[----:B0-----:R-:W-:Y:S01]  /*b0f0*/  @!P0 FMUL R29, R29, 1.175494350822287508e-38 ;  /* 0x008000001d1d8820 */ /* 0x001fe20000400000 */
[----:B------:R-:W-:Y:S06]  /*b100*/  BRA `(.L_x_24989) ;  /* 0x0000000800287947 */ /* 0x000fec0003800000 */
.L_x_24997:
        /* <DEDUP_REMOVED lines=25> */
.L_x_25000:
        /* <DEDUP_REMOVED lines=12> */
.L_x_24999:
[----:B------:R-:W2:Y:S02]  /*b360*/  LDG.E.U16 R4, desc[UR36][R4.64] ;  /* 0x0000002404047981 */ /* 0x000ea4000c1e1500 */
[----:B--2---:R-:W-:Y:S01]  /*b370*/  IMAD.U32 R29, R4, 0x10000, RZ ;  /* 0x00010000041d7824 */ /* 0x004fe200078e00ff */
[----:B------:R-:W-:Y:S06]  /*b380*/  BRA `(.L_x_24989) ;  /* 0x0000000400887947 */ /* 0x000fec0003800000 */
.L_x_24996:
        /* <DEDUP_REMOVED lines=11> */
.L_x_25003:
        /* <DEDUP_REMOVED lines=20> */
.L_x_25005:
[----:B------:R-:W-:Y:S05]  /*b580*/  BSYNC.RECONVERGENT B0 ;  /* 0x0000000000007941 */ /* 0x000fea0003800200 */
.L_x_25004:
[----:B------:R-:W-:Y:S01]  /*b590*/  IMAD.SHL.U32 R0, R0, 0x100000, RZ ;  /* 0x0010000000007824 */ /* 0x000fe200078e00ff */
[----:B------:R-:W-:-:S04]  /*b5a0*/  LEA R3, R3, 0x3b800000, 0x17 ;  /* 0x3b80000003037811 */ /* 0x000fc800078eb8ff */
[----:B------:R-:W-:Y:S01]  /*b5b0*/  LOP3.LUT R29, R3, R0, R29, 0xfe, !PT ;  /* 0x00000000031d7212 */ /* 0x000fe200078efe1d */
[----:B------:R-:W-:Y:S06]  /*b5c0*/  BRA `(.L_x_24989) ;  /* 0x0000000000f87947 */ /* 0x000fec0003800000 */
.L_x_25002:
        /* <DEDUP_REMOVED lines=20> */
.L_x_25007:
[----:B------:R-:W-:Y:S05]  /*b710*/  BSYNC.RECONVERGENT B0 ;  /* 0x0000000000007941 */ /* 0x000fea0003800200 */
.L_x_25006:
[----:B------:R-:W-:Y:S01]  /*b720*/  IMAD.SHL.U32 R0, R0, 0x200000, RZ ;  /* 0x0020000000007824 */ /* 0x000fe200078e00ff */
[----:B------:R-:W-:-:S04]  /*b730*/  LEA R3, R3, 0x37800000, 0x17 ;  /* 0x3780000003037811 */ /* 0x000fc800078eb8ff */
[----:B------:R-:W-:Y:S01]  /*b740*/  LOP3.LUT R29, R3, R0, R29, 0xfe, !PT ;  /* 0x00000000031d7212 */ /* 0x000fe200078efe1d */
[----:B------:R-:W-:Y:S06]  /*b750*/  BRA `(.L_x_24989) ;  /* 0x0000000000947947 */ /* 0x000fec0003800000 */
.L_x_25001:
        /* <DEDUP_REMOVED lines=14> */
.L_x_24988:
        /* <DEDUP_REMOVED lines=16> */
.L_x_25010:
[----:B------:R-:W-:Y:S01]  /*b940*/  IMAD.MOV.U32 R29, RZ, RZ, RZ ;  /* 0x000000ffff1d7224 */ /* 0x000fe200078e00ff */
[----:B------:R-:W-:Y:S06]  /*b950*/  BRA `(.L_x_24989) ;  /* 0x0000000000147947 */ /* 0x000fec0003800000 */
.L_x_25009:
[----:B------:R-:W2:Y:S02]  /*b960*/  LDG.E.64 R4, desc[UR36][R4.64] ;  /* 0x0000002404047981 */ /* 0x000ea4000c1e1b00 */
[----:B--2---:R0:W2:Y:S01]  /*b970*/  I2F.U64 R29, R4 ;  /* 0x00000004001d7312 */ /* 0x0040a20000301000 */
[----:B------:R-:W-:Y:S05]  /*b980*/  BRA `(.L_x_24989) ;  /* 0x0000000000087947 */ /* 0x000fea0003800000 */
.L_x_25008:
[----:B------:R-:W2:Y:S02]  /*b990*/  LDG.E R4, desc[UR36][R4.64] ;  /* 0x0000002404047981 */ /* 0x000ea4000c1e1900 */
[----:B--2---:R-:W-:-:S07]  /*b9a0*/  I2FP.F32.U32 R29, R4 ;  /* 0x00000004001d7245 */ /* 0x004fce0000201000 */
.L_x_24989:
[----:B------:R-:W-:Y:S05]  /*b9b0*/  BSYNC.RECONVERGENT B6 ;  /* 0x0000000000067941 */ /* 0x000fea0003800200 */
.L_x_24983:
        /* <DEDUP_REMOVED lines=20> */
.L_x_25015:
[----:B------:R-:W2:Y:S02]  /*bb00*/  LDG.E.U8 R4, desc[UR36][R4.64] ;  /* 0x0000002404047981 */ /* 0x000ea4000c1e1100 */
[----:B--2---:R-:W-:Y:S01]  /*bb10*/  I2FP.F32.U32 R30, R4 ;  /* 0x00000004001e7245 */ /* 0x004fe20000201000 */
[----:B------:R-:W-:Y:S06]  /*bb20*/  BRA `(.L_x_25017) ;  /* 0x0000000c00287947 */ /* 0x000fec0003800000 */
.L_x_25014:
        /* <DEDUP_REMOVED lines=9> */
.L_x_25019:
[----:B------:R-:W2:Y:S02]  /*bbc0*/  LDG.E R4, desc[UR36][R4.64] ;  /* 0x0000002404047981 */ /* 0x000ea4000c1e1900 */
[----:B--2---:R-:W-:Y:S01]  /*bbd0*/  I2FP.F32.S32 R30, R4 ;  /* 0x00000004001e7245 */ /* 0x004fe20000201400 */
[----:B------:R-:W-:Y:S06]  /*bbe0*/  BRA `(.L_x_25017) ;  /* 0x0000000800f87947 */ /* 0x000fec0003800000 */
.L_x_25018:
[----:B------:R-:W2:Y:S02]  /*bbf0*/  LDG.E.U16 R4, desc[UR36][R4.64] ;  /* 0x0000002404047981 */ /* 0x000ea4000c1e1500 */
[----:B--2---:R2:W0:Y:S01]  /*bc00*/  I2F.S16 R30, R4 ;  /* 0x00000004001e7306 */ /* 0x0044220000101400 */
[----:B------:R-:W-:Y:S05]  /*bc10*/  BRA `(.L_x_25017) ;  /* 0x0000000800ec7947 */ /* 0x000fea0003800000 */
.L_x_25013:
        /* <DEDUP_REMOVED lines=8> */
.L_x_25021:
[----:B------:R-:W2:Y:S02]  /*bca0*/  LDG.E.U16 R4, desc[UR36][R4.64] ;  /* 0x0000002404047981 */ /* 0x000ea4000c1e1500 */
[----:B--2---:R-:W-:Y:S01]  /*bcb0*/  HADD2.F32 R30, -RZ, R4.H0_H0 ;  /* 0x20000004ff1e7230 */ /* 0x004fe20000004100 */
[----:B------:R-:W-:Y:S06]  /*bcc0*/  BRA `(.L_x_25017) ;  /* 0x0000000800c07947 */ /* 0x000fec0003800000 */
.L_x_25020:
        /* <DEDUP_REMOVED lines=8> */
.L_x_25023:
[----:B------:R-:W2:Y:S02]  /*bd50*/  LDG.E.U16 R4, desc[UR36][R4.64] ;  /* 0x0000002404047981 */ /* 0x000ea4000c1e1500 */
[----:B--2---:R-:W-:Y:S01]  /*bd60*/  HADD2.F32 R30, -RZ, R4.H0_H0 ;  /* 0x20000004ff1e7230 */ /* 0x004fe20000004100 */
[----:B------:R-:W-:Y:S06]  /*bd70*/  BRA `(.L_x_25017) ;  /* 0x0000000800947947 */ /* 0x000fec0003800000 */
.L_x_25022:
[----:B------:R-:W2:Y:S01]  /*bd80*/  LDG.E.64 R4, desc[UR36][R4.64] ;  /* 0x0000002404047981 */ /* 0x000ea2000c1e1b00 */
[----:B------:R-:W-:Y:S01]  /*bd90*/  UMOV UR4, 0xf0000000 ;  /* 0xf000000000047882 */ /* 0x000fe20000000000 */
[----:B------:R-:W-:Y:S01]  /*bda0*/  UMOV UR5, 0x380fffff ;  /* 0x380fffff00057882 */ /* 0x000fe20000000000 */
[----:B--2---:R-:W0:Y:S01]  /*bdb0*/  F2F.F32.F64 R30, R4 ;  /* 0x00000004001e7310 */ /* 0x004e220000301000 */
[----:B------:R-:W-:-:S14]  /*bdc0*/  DSETP.GEU.AND P0, PT, |R4|, UR4, PT ;  /* 0x0000000404007e2a */ /* 0x000fdc000bf0e200 */
[----:B0-----:R-:W-:Y:S01]  /*bdd0*/  @!P0 FMUL R30, R30, 1.175494350822287508e-38 ;  /* 0x008000001e1e8820 */ /* 0x001fe20000400000 */
[----:B------:R-:W-:Y:S06]  /*bde0*/  BRA `(.L_x_25017) ;  /* 0x0000000800787947 */ /* 0x000fec0003800000 */
.L_x_25012:
        /* <DEDUP_REMOVED lines=12> */
.L_x_25026:
[----:B------:R-:W2:Y:S01]  /*beb0*/  LDG.E.64 R4, desc[UR36][R4.64] ;  /* 0x0000002404047981 */ /* 0x000ea2000c1e1b00 */
[----:B------:R-:W-:Y:S01]  /*bec0*/  UMOV UR4, 0xf0000000 ;  /* 0xf000000000047882 */ /* 0x000fe20000000000 */
[----:B------:R-:W-:Y:S01]  /*bed0*/  UMOV UR5, 0x380fffff ;  /* 0x380fffff00057882 */ /* 0x000fe20000000000 */
[----:B--2---:R-:W0:Y:S01]  /*bee0*/  F2F.F32.F64 R30, R4 ;  /* 0x00000004001e7310 */ /* 0x004e220000301000 */
[----:B------:R-:W-:-:S14]  /*bef0*/  DSETP.GEU.AND P0, PT, |R4|, UR4, PT ;  /* 0x0000000404007e2a */ /* 0x000fdc000bf0e200 */
[----:B0-----:R-:W-:Y:S01]  /*bf00*/  @!P0 FMUL R30, R30, 1.175494350822287508e-38 ;  /* 0x008000001e1e8820 */ /* 0x001fe20000400000 */
[----:B------:R-:W-:Y:S06]  /*bf10*/  BRA `(.L_x_25017) ;  /* 0x00000008002c7947 */ /* 0x000fec0003800000 */
.L_x_25025:
        /* <DEDUP_REMOVED lines=25> */
.L_x_25028:
        /* <DEDUP_REMOVED lines=13> */
.L_x_25027:
[----:B------:R-:W2:Y:S02]  /*c180*/  LDG.E.U16 R4, desc[UR36][R4.64] ;  /* 0x0000002404047981 */ /* 0x000ea4000c1e1500 */
[----:B--2---:R-:W-:Y:S01]  /*c190*/  IMAD.U32 R30, R4, 0x10000, RZ ;  /* 0x00010000041e7824 */ /* 0x004fe200078e00ff */
[----:B------:R-:W-:Y:S06]  /*c1a0*/  BRA `(.L_x_25017) ;  /* 0x0000000400887947 */ /* 0x000fec0003800000 */
.L_x_25024:
        /* <DEDUP_REMOVED lines=11> */
.L_x_25031:
        /* <DEDUP_REMOVED lines=20> */
.L_x_25033:
[----:B------:R-:W-:Y:S05]  /*c3a0*/  BSYNC.RECONVERGENT B0 ;  /* 0x0000000000007941 */ /* 0x000fea0003800200 */
.L_x_25032:
[----:B------:R-:W-:Y:S01]  /*c3b0*/  IMAD.SHL.U32 R0, R0, 0x100000, RZ ;  /* 0x0010000000007824 */ /* 0x000fe200078e00ff */
[----:B------:R-:W-:-:S04]  /*c3c0*/  LEA R3, R3, 0x3b800000, 0x17 ;  /* 0x3b80000003037811 */ /* 0x000fc800078eb8ff */
[----:B------:R-:W-:Y:S01]  /*c3d0*/  LOP3.LUT R30, R3, R0, R7, 0xfe, !PT ;  /* 0x00000000031e7212 */ /* 0x000fe200078efe07 */
[----:B------:R-:W-:Y:S06]  /*c3e0*/  BRA `(.L_x_25017) ;  /* 0x0000000000f87947 */ /* 0x000fec0003800000 */
.L_x_25030:
        /* <DEDUP_REMOVED lines=20> */
.L_x_25035:
[----:B------:R-:W-:Y:S05]  /*c530*/  BSYNC.RECONVERGENT B0 ;  /* 0x0000000000007941 */ /* 0x000fea0003800200 */
.L_x_25034:
[----:B------:R-:W-:Y:S01]  /*c540*/  IMAD.SHL.U32 R0, R0, 0x200000, RZ ;  /* 0x0020000000007824 */ /* 0x000fe200078e00ff */
[----:B------:R-:W-:-:S04]  /*c550*/  LEA R3, R3, 0x37800000, 0x17 ;  /* 0x3780000003037811 */ /* 0x000fc800078eb8ff */
[----:B------:R-:W-:Y:S01]  /*c560*/  LOP3.LUT R30, R3, R0, R7, 0xfe, !PT ;  /* 0x00000000031e7212 */ /* 0x000fe200078efe07 */
[----:B------:R-:W-:Y:S06]  /*c570*/  BRA `(.L_x_25017) ;  /* 0x0000000000947947 */ /* 0x000fec0003800000 */
.L_x_25029:
        /* <DEDUP_REMOVED lines=14> */
.L_x_25016:
        /* <DEDUP_REMOVED lines=16> */
.L_x_25038:
[----:B------:R-:W-:Y:S01]  /*c760*/  IMAD.MOV.U32 R30, RZ, RZ, RZ ;  /* 0x000000ffff1e7224 */ /* 0x000fe200078e00ff */
[----:B------:R-:W-:Y:S06]  /*c770*/  BRA `(.L_x_25017) ;  /* 0x0000000000147947 */ /* 0x000fec0003800000 */
.L_x_25037:
[----:B------:R-:W2:Y:S02]  /*c780*/  LDG.E.64 R4, desc[UR36][R4.64] ;  /* 0x0000002404047981 */ /* 0x000ea4000c1e1b00 */
[----:B--2---:R0:W1:Y:S01]  /*c790*/  I2F.U64 R30, R4 ;  /* 0x00000004001e7312 */ /* 0x0040620000301000 */
[----:B------:R-:W-:Y:S05]  /*c7a0*/  BRA `(.L_x_25017) ;  /* 0x0000000000087947 */ /* 0x000fea0003800000 */
.L_x_25036:
[----:B------:R-:W2:Y:S02]  /*c7b0*/  LDG.E R4, desc[UR36][R4.64] ;  /* 0x0000002404047981 */ /* 0x000ea4000c1e1900 */
[----:B--2---:R-:W-:-:S07]  /*c7c0*/  I2FP.F32.U32 R30, R4 ;  /* 0x00000004001e7245 */ /* 0x004fce0000201000 */
.L_x_25017:
[----:B------:R-:W-:Y:S05]  /*c7d0*/  BSYNC.RECONVERGENT B6 ;  /* 0x0000000000067941 */ /* 0x000fea0003800200 */
.L_x_25011:
        /* <DEDUP_REMOVED lines=20> */
.L_x_25043:
[----:B------:R-:W2:Y:S02]  /*c920*/  LDG.E.U8 R4, desc[UR36][R4.64] ;  /* 0x0000002404047981 */ /* 0x000ea4000c1e1100 */
[----:B--2---:R-:W-:Y:S01]  /*c930*/  I2FP.F32.U32 R32, R4 ;  /* 0x0000000400207245 */ /* 0x004fe20000201000 */
[----:B------:R-:W-:Y:S06]  /*c940*/  BRA `(.L_x_25045) ;  /* 0x0000000c00287947 */ /* 0x000fec0003800000 */
.L_x_25042:
        /* <DEDUP_REMOVED lines=9> */
.L_x_25047:
[----:B------:R-:W2:Y:S02]  /*c9e0*/  LDG.E R4, desc[UR36][R4.64] ;  /* 0x0000002404047981 */ /* 0x000ea4000c1e1900 */
[----:B--2---:R-:W-:Y:S01]  /*c9f0*/  I2FP.F32.S32 R32, R4 ;  /* 0x0000000400207245 */ /* 0x004fe20000201400 */
[----:B------:R-:W-:Y:S06]  /*ca00*/  BRA `(.L_x_25045) ;  /* 0x0000000800f87947 */ /* 0x000fec0003800000 */
.L_x_25046:
[----:B------:R-:W2:Y:S02]  /*ca10*/  LDG.E.U16 R4, desc[UR36][R4.64] ;  /* 0x0000002404047981 */ /* 0x000ea4000c1e1500 */
[----:B--2---:R0:W2:Y:S01]  /*ca20*/  I2F.S16 R32, R4 ;  /* 0x0000000400207306 */ /* 0x0040a20000101400 */
[----:B------:R-:W-:Y:S05]  /*ca30*/  BRA `(.L_x_25045) ;  /* 0x0000000800ec7947 */ /* 0x000fea0003800000 */
.L_x_25041:
        /* <DEDUP_REMOVED lines=8> */
.L_x_25049:
[----:B------:R-:W2:Y:S02]  /*cac0*/  LDG.E.U16 R4, desc[UR36][R4.64] ;  /* 0x0000002404047981 */ /* 0x000ea4000c1e1500 */
[----:B--2---:R-:W-:Y:S01]  /*cad0*/  HADD2.F32 R32, -RZ, R4.H0_H0 ;  /* 0x20000004ff207230 */ /* 0x004fe20000004100 */
[----:B------:R-:W-:Y:S06]  /*cae0*/  BRA `(.L_x_25045) ;  /* 0x0000000800c07947 */ /* 0x000fec0003800000 */
.L_x_25048:
        /* <DEDUP_REMOVED lines=8> */
.L_x_25051:
[----:B------:R-:W2:Y:S02]  /*cb70*/  LDG.E.U16 R4, desc[UR36][R4.64] ;  /* 0x0000002404047981 */ /* 0x000ea4000c1e1500 */
[----:B--2---:R-:W-:Y:S01]  /*cb80*/  HADD2.F32 R32, -RZ, R4.H0_H0 ;  /* 0x20000004ff207230 */ /* 0x004fe20000004100 */
[----:B------:R-:W-:Y:S06]  /*cb90*/  BRA `(.L_x_25045) ;  /* 0x0000000800947947 */ /* 0x000fec0003800000 */
.L_x_25050:
[----:B------:R-:W2:Y:S01]  /*cba0*/  LDG.E.64 R4, desc[UR36][R4.64] ;  /* 0x0000002404047981 */ /* 0x000ea2000c1e1b00 */
[----:B------:R-:W-:Y:S01]  /*cbb0*/  UMOV UR4, 0xf0000000 ;  /* 0xf000000000047882 */ /* 0x000fe20000000000 */
[----:B------:R-:W-:Y:S01]  /*cbc0*/  UMOV UR5, 0x380fffff ;  /* 0x380fffff00057882 */ /* 0x000fe20000000000 */
[----:B--2---:R-:W0:Y:S01]  /*cbd0*/  F2F.F32.F64 R32, R4 ;  /* 0x0000000400207310 */ /* 0x004e220000301000 */
[----:B------:R-:W-:-:S14]  /*cbe0*/  DSETP.GEU.AND P0, PT, |R4|, UR4, PT ;  /* 0x0000000404007e2a */ /* 0x000fdc000bf0e200 */
[----:B0-----:R-:W-:Y:S01]  /*cbf0*/  @!P0 FMUL R32, R32, 1.175494350822287508e-38 ;  /* 0x0080000020208820 */ /* 0x001fe20000400000 */
[----:B------:R-:W-:Y:S06]  /*cc00*/  BRA `(.L_x_25045) ;  /* 0x0000000800787947 */ /* 0x000fec0003800000 */
.L_x_25040:
        /* <DEDUP_REMOVED lines=12> */
.L_x_25054:
[----:B------:R-:W2:Y:S01]  /*ccd0*/  LDG.E.64 R4, desc[UR36][R4.64] ;  /* 0x0000002404047981 */ /* 0x000ea2000c1e1b00 */
[----:B------:R-:W-:Y:S01]  /*cce0*/  UMOV UR4, 0xf0000000 ;  /* 0xf000000000047882 */ /* 0x000fe20000000000 */
[----:B------:R-:W-:Y:S01]  /*ccf0*/  UMOV UR5, 0x380fffff ;  /* 0x380fffff00057882 */ /* 0x000fe20000000000 */
[----:B--2---:R-:W0:Y:S01]  /*cd00*/  F2F.F32.F64 R32, R4 ;  /* 0x0000000400207310 */ /* 0x004e220000301000 */
[----:B------:R-:W-:-:S14]  /*cd10*/  DSETP.GEU.AND P0, PT, |R4|, UR4, PT ;  /* 0x0000000404007e2a */ /* 0x000fdc000bf0e200 */
[----:B0-----:R-:W-:Y:S01]  /*cd20*/  @!P0 FMUL R32, R32, 1.175494350822287508e-38 ;  /* 0x0080000020208820 */ /* 0x001fe20000400000 */
[----:B------:R-:W-:Y:S06]  /*cd30*/  BRA `(.L_x_25045) ;  /* 0x00000008002c7947 */ /* 0x000fec0003800000 */
.L_x_25053:
        /* <DEDUP_REMOVED lines=25> */
.L_x_25056:
        /* <DEDUP_REMOVED lines=13> */
.L_x_25055:
[----:B------:R-:W2:Y:S02]  /*cfa0*/  LDG.E.U16 R4, desc[UR36][R4.64] ;  /* 0x0000002404047981 */ /* 0x000ea4000c1e1500 */
[----:B--2---:R-:W-:Y:S01]  /*cfb0*/  IMAD.U32 R32, R4, 0x10000, RZ ;  /* 0x0001000004207824 */ /* 0x004fe200078e00ff */
[----:B------:R-:W-:Y:S06]  /*cfc0*/  BRA `(.L_x_25045) ;  /* 0x0000000400887947 */ /* 0x000fec0003800000 */
.L_x_25052:
        /* <DEDUP_REMOVED lines=11> */
.L_x_25059:
        /* <DEDUP_REMOVED lines=20> */
.L_x_25061:
[----:B------:R-:W-:Y:S05]  /*d1c0*/  BSYNC.RECONVERGENT B0 ;  /* 0x0000000000007941 */ /* 0x000fea0003800200 */
.L_x_25060:
[----:B------:R-:W-:Y:S01]  /*d1d0*/  IMAD.SHL.U32 R0, R0, 0x100000, RZ ;  /* 0x0010000000007824 */ /* 0x000fe200078e00ff */
[----:B------:R-:W-:-:S04]  /*d1e0*/  LEA R3, R3, 0x3b800000, 0x17 ;  /* 0x3b80000003037811 */ /* 0x000fc800078eb8ff */
[----:B------:R-:W-:Y:S01]  /*d1f0*/  LOP3.LUT R32, R3, R0, R7, 0xfe, !PT ;  /* 0x0000000003207212 */ /* 0x000fe200078efe07 */
[----:B------:R-:W-:Y:S06]  /*d200*/  BRA `(.L_x_25045) ;  /* 0x0000000000f87947 */ /* 0x000fec0003800000 */
.L_x_25058:
        /* <DEDUP_REMOVED lines=20> */
.L_x_25063:
[----:B------:R-:W-:Y:S05]  /*d350*/  BSYNC.RECONVERGENT B0 ;  /* 0x0000000000007941 */ /* 0x000fea0003800200 */
.L_x_25062:
[----:B------:R-:W-:Y:S01]  /*d360*/  IMAD.SHL.U32 R0, R0, 0x200000, RZ ;  /* 0x0020000000007824 */ /* 0x000fe200078e00ff */
[----:B------:R-:W-:-:S04]  /*d370*/  LEA R3, R3, 0x37800000, 0x17 ;  /* 0x3780000003037811 */ /* 0x000fc800078eb8ff */
[----:B------:R-:W-:Y:S01]  /*d380*/  LOP3.LUT R32, R3, R0, R7, 0xfe, !PT ;  /* 0x0000000003207212 */ /* 0x000fe200078efe07 */
[----:B------:R-:W-:Y:S06]  /*d390*/  BRA `(.L_x_25045) ;  /* 0x0000000000947947 */ /* 0x000fec0003800000 */
.L_x_25057:
        /* <DEDUP_REMOVED lines=14> */
.L_x_25044:
        /* <DEDUP_REMOVED lines=16> */
.L_x_25066:
[----:B------:R-:W-:Y:S01]  /*d580*/  IMAD.MOV.U32 R32, RZ, RZ, RZ ;  /* 0x000000ffff207224 */ /* 0x000fe200078e00ff */
[----:B------:R-:W-:Y:S06]  /*d590*/  BRA `(.L_x_25045) ;  /* 0x0000000000147947 */ /* 0x000fec0003800000 */
.L_x_25065:
[----:B------:R-:W2:Y:S02]  /*d5a0*/  LDG.E.64 R4, desc[UR36][R4.64] ;  /* 0x0000002404047981 */ /* 0x000ea4000c1e1b00 */
[----:B--2---:R0:W2:Y:S01]  /*d5b0*/  I2F.U64 R32, R4 ;  /* 0x0000000400207312 */ /* 0x0040a20000301000 */
[----:B------:R-:W-:Y:S05]  /*d5c0*/  BRA `(.L_x_25045) ;  /* 0x0000000000087947 */ /* 0x000fea0003800000 */
.L_x_25064:
[----:B------:R-:W2:Y:S02]  /*d5d0*/  LDG.E R4, desc[UR36][R4.64] ;  /* 0x0000002404047981 */ /* 0x000ea4000c1e1900 */
[----:B--2---:R-:W-:-:S07]  /*d5e0*/  I2FP.F32.U32 R32, R4 ;  /* 0x0000000400207245 */ /* 0x004fce0000201000 */
.L_x_25045:
[----:B------:R-:W-:Y:S05]  /*d5f0*/  BSYNC.RECONVERGENT B6 ;  /* 0x0000000000067941 */ /* 0x000fea0003800200 */
.L_x_25039:
[----:B------:R-:W-:-:S07]  /*d600*/  VIADD R33, R33, 0x80 ;  /* 0x0000008021217836 */ /* 0x000fce0000000000 */
.L_x_24926:
[----:B------:R-:W-:Y:S05]  /*d610*/  BSYNC.RECONVERGENT B7 ;  /* 0x0000000000077941 */ /* 0x000fea0003800200 */
.L_x_24925:
        /* <DEDUP_REMOVED lines=29> */
.L_x_25073:
[----:B------:R-:W2:Y:S02]  /*d7f0*/  LDG.E.U8 R4, desc[UR36][R4.64] ;  /* 0x0000002404047981 */ /* 0x000ea4000c1e1100 */
[----:B--2---:R-:W-:Y:S01]  /*d800*/  I2FP.F32.U32 R34, R4 ;  /* 0x0000000400227245 */ /* 0x004fe20000201000 */
[----:B------:R-:W-:Y:S06]  /*d810*/  BRA `(.L_x_25075) ;  /* 0x0000000c00287947 */ /* 0x000fec0003800000 */
.L_x_25072:
        /* <DEDUP_REMOVED lines=9> */
.L_x_25077:
[----:B------:R-:W2:Y:S02]  /*d8b0*/  LDG.E R4, desc[UR36][R4.64] ;  /* 0x0000002404047981 */ /* 0x000ea4000c1e1900 */
[----:B--2---:R-:W-:Y:S01]  /*d8c0*/  I2FP.F32.S32 R34, R4 ;  /* 0x0000000400227245 */ /* 0x004fe20000201400 */
[----:B------:R-:W-:Y:S06]  /*d8d0*/  BRA `(.L_x_25075) ;  /* 0x0000000800f87947 */ /* 0x000fec0003800000 */
.L_x_25076:
[----:B------:R-:W2:Y:S02]  /*d8e0*/  LDG.E.U16 R4, desc[UR36][R4.64] ;  /* 0x0000002404047981 */ /* 0x000ea4000c1e1500 */
[----:B--2---:R0:W1:Y:S01]  /*d8f0*/  I2F.S16 R34, R4 ;  /* 0x0000000400227306 */ /* 0x0040620000101400 */
[----:B------:R-:W-:Y:S05]  /*d900*/  BRA `(.L_x_25075) ;  /* 0x0000000800ec7947 */ /* 0x000fea0003800000 */
.L_x_25071:
        /* <DEDUP_REMOVED lines=8> */
.L_x_25079:
[----:B------:R-:W2:Y:S02]  /*d990*/  LDG.E.U16 R4, desc[UR36][R4.64] ;  /* 0x0000002404047981 */ /* 0x000ea4000c1e1500 */
[----:B--2---:R-:W-:Y:S01]  /*d9a0*/  HADD2.F32 R34, -RZ, R4.H0_H0 ;  /* 0x20000004ff227230 */ /* 0x004fe20000004100 */
[----:B------:R-:W-:Y:S06]  /*d9b0*/  BRA `(.L_x_25075) ;  /* 0x0000000800c07947 */ /* 0x000fec0003800000 */
.L_x_25078:
        /* <DEDUP_REMOVED lines=8> */
.L_x_25081:
[----:B------:R-:W2:Y:S02]  /*da40*/  LDG.E.U16 R4, desc[UR36][R4.64] ;  /* 0x0000002404047981 */ /* 0x000ea4000c1e1500 */
[----:B--2---:R-:W-:Y:S01]  /*da50*/  HADD2.F32 R34, -RZ, R4.H0_H0 ;  /* 0x20000004ff227230 */ /* 0x004fe20000004100 */
[----:B------:R-:W-:Y:S06]  /*da60*/  BRA `(.L_x_25075) ;  /* 0x0000000800947947 */ /* 0x000fec0003800000 */
.L_x_25080:
[----:B------:R-:W2:Y:S01]  /*da70*/  LDG.E.64 R4, desc[UR36][R4.64] ;  /* 0x0000002404047981 */ /* 0x000ea2000c1e1b00 */
[----:B------:R-:W-:Y:S01]  /*da80*/  UMOV UR4, 0xf0000000 ;  /* 0xf000000000047882 */ /* 0x000fe20000000000 */
[----:B------:R-:W-:Y:S01]  /*da90*/  UMOV UR5, 0x380fffff ;  /* 0x380fffff00057882 */ /* 0x000fe20000000000 */
[----:B--2---:R-:W0:Y:S01]  /*daa0*/  F2F.F32.F64 R34, R4 ;  /* 0x0000000400227310 */ /* 0x004e220000301000 */
[----:B------:R-:W-:-:S14]  /*dab0*/  DSETP.GEU.AND P0, PT, |R4|, UR4, PT ;  /* 0x0000000404007e2a */ /* 0x000fdc000bf0e200 */
[----:B0-----:R-:W-:Y:S01]  /*dac0*/  @!P0 FMUL R34, R34, 1.175494350822287508e-38 ;  /* 0x0080000022228820 */ /* 0x001fe20000400000 */
[----:B------:R-:W-:Y:S06]  /*dad0*/  BRA `(.L_x_25075) ;  /* 0x0000000800787947 */ /* 0x000fec0003800000 */
.L_x_25070:
        /* <DEDUP_REMOVED lines=12> */
.L_x_25084:
[----:B------:R-:W2:Y:S01]  /*dba0*/  LDG.E.64 R4, desc[UR36][R4.64] ;  /* 0x0000002404047981 */ /* 0x000ea2000c1e1b00 */
[----:B------:R-:W-:Y:S01]  /*dbb0*/  UMOV UR4, 0xf0000000 ;  /* 0xf000000000047882 */ /* 0x000fe20000000000 */
[----:B------:R-:W-:Y:S01]  /*dbc0*/  UMOV UR5, 0x380fffff ;  /* 0x380fffff00057882 */ /* 0x000fe20000000000 */
[----:B--2---:R-:W0:Y:S01]  /*dbd0*/  F2F.F32.F64 R34, R4 ;  /* 0x0000000400227310 */ /* 0x004e220000301000 */
[----:B------:R-:W-:-:S14]  /*dbe0*/  DSETP.GEU.AND P0, PT, |R4|, UR4, PT ;  /* 0x0000000404007e2a */ /* 0x000fdc000bf0e200 */
[----:B0-----:R-:W-:Y:S01]  /*dbf0*/  @!P0 FMUL R34, R34, 1.175494350822287508e-38 ;  /* 0x0080000022228820 */ /* 0x001fe20000400000 */
[----:B------:R-:W-:Y:S06]  /*dc00*/  BRA `(.L_x_25075) ;  /* 0x00000008002c7947 */ /* 0x000fec0003800000 */
.L_x_25083:
        /* <DEDUP_REMOVED lines=25> */
.L_x_25086:
        /* <DEDUP_REMOVED lines=13> */
.L_x_25085:
[----:B------:R-:W2:Y:S02]  /*de70*/  LDG.E.U16 R4, desc[UR36][R4.64] ;  /* 0x0000002404047981 */ /* 0x000ea4000c1e1500 */
[----:B--2---:R-:W-:Y:S01]  /*de80*/  IMAD.U32 R34, R4, 0x10000, RZ ;  /* 0x0001000004227824 */ /* 0x004fe200078e00ff */
[----:B------:R-:W-:Y:S06]  /*de90*/  BRA `(.L_x_25075) ;  /* 0x0000000400887947 */ /* 0x000fec0003800000 */
.L_x_25082:
        /* <DEDUP_REMOVED lines=11> */
.L_x_25089:
        /* <DEDUP_REMOVED lines=20> */
.L_x_25091:
[----:B------:R-:W-:Y:S05]  /*e090*/  BSYNC.RECONVERGENT B0 ;  /* 0x0000000000007941 */ /* 0x000fea0003800200 */
.L_x_25090:
[----:B------:R-:W-:Y:S01]  /*e0a0*/  IMAD.SHL.U32 R0, R0, 0x100000, RZ ;  /* 0x0010000000007824 */ /* 0x000fe200078e00ff */
[----:B------:R-:W-:-:S04]  /*e0b0*/  LEA R3, R3, 0x3b800000, 0x17 ;  /* 0x3b80000003037811 */ /* 0x000fc800078eb8ff */
[----:B------:R-:W-:Y:S01]  /*e0c0*/  LOP3.LUT R34, R3, R0, R7, 0xfe, !PT ;  /* 0x0000000003227212 */ /* 0x000fe200078efe07 */
[----:B------:R-:W-:Y:S06]  /*e0d0*/  BRA `(.L_x_25075) ;  /* 0x0000000000f87947 */ /* 0x000fec0003800000 */
.L_x_25088:
        /* <DEDUP_REMOVED lines=20> */
.L_x_25093:
[----:B------:R-:W-:Y:S05]  /*e220*/  BSYNC.RECONVERGENT B0 ;  /* 0x0000000000007941 */ /* 0x000fea0003800200 */
.L_x_25092:
[----:B------:R-:W-:Y:S01]  /*e230*/  IMAD.SHL.U32 R0, R0, 0x200000, RZ ;  /* 0x0020000000007824 */ /* 0x000fe200078e00ff */
[----:B------:R-:W-:-:S04]  /*e240*/  LEA R3, R3, 0x37800000, 0x17 ;  /* 0x3780000003037811 */ /* 0x000fc800078eb8ff */
[----:B------:R-:W-:Y:S01]  /*e250*/  LOP3.LUT R34, R3, R0, R7, 0xfe, !PT ;  /* 0x0000000003227212 */ /* 0x000fe200078efe07 */
[----:B------:R-:W-:Y:S06]  /*e260*/  BRA `(.L_x_25075) ;  /* 0x0000000000947947 */ /* 0x000fec0003800000 */
.L_x_25087:
        /* <DEDUP_REMOVED lines=14> */
.L_x_25074:
        /* <DEDUP_REMOVED lines=16> */
.L_x_25096:
[----:B------:R-:W-:Y:S01]  /*e450*/  IMAD.MOV.U32 R34, RZ, RZ, RZ ;  /* 0x000000ffff227224 */ /* 0x000fe200078e00ff */
[----:B------:R-:W-:Y:S06]  /*e460*/  BRA `(.L_x_25075) ;  /* 0x0000000000147947 */ /* 0x000fec0003800000 */
.L_x_25095:
[----:B------:R-:W2:Y:S02]  /*e470*/  LDG.E.64 R4, desc[UR36][R4.64] ;  /* 0x0000002404047981 */ /* 0x000ea4000c1e1b00 */
[----:B--2---:R0:W1:Y:S01]  /*e480*/  I2F.U64 R34, R4 ;  /* 0x0000000400227312 */ /* 0x0040620000301000 */
[----:B------:R-:W-:Y:S05]  /*e490*/  BRA `(.L_x_25075) ;  /* 0x0000000000087947 */ /* 0x000fea0003800000 */
.L_x_25094:
[----:B------:R-:W2:Y:S02]  /*e4a0*/  LDG.E R4, desc[UR36][R4.64] ;  /* 0x0000002404047981 */ /* 0x000ea4000c1e1900 */
[----:B--2---:R-:W-:-:S07]  /*e4b0*/  I2FP.F32.U32 R34, R4 ;  /* 0x0000000400227245 */ /* 0x004fce0000201000 */
.L_x_25075:
[----:B------:R-:W-:Y:S05]  /*e4c0*/  BSYNC.RECONVERGENT B6 ;  /* 0x0000000000067941 */ /* 0x000fea0003800200 */
.L_x_25069:
        /* <DEDUP_REMOVED lines=21> */
.L_x_25101:
[----:B------:R-:W2:Y:S02]  /*e620*/  LDG.E.U8 R4, desc[UR36][R4.64] ;  /* 0x0000002404047981 */ /* 0x000ea4000c1e1100 */
[----:B--2---:R-:W-:Y:S01]  /*e630*/  I2FP.F32.U32 R36, R4 ;  /* 0x0000000400247245 */ /* 0x004fe20000201000 */
[----:B------:R-:W-:Y:S06]  /*e640*/  BRA `(.L_x_25103) ;  /* 0x0000000c00287947 */ /* 0x000fec0003800000 */
.L_x_25100:
        /* <DEDUP_REMOVED lines=9> */
.L_x_25105:
[----:B------:R-:W2:Y:S02]  /*e6e0*/  LDG.E R4, desc[UR36][R4.64] ;  /* 0x0000002404047981 */ /* 0x000ea4000c1e1900 */
[----:B--2---:R-:W-:Y:S01]  /*e6f0*/  I2FP.F32.S32 R36, R4 ;  /* 0x0000000400247245 */ /* 0x004fe20000201400 */
[----:B------:R-:W-:Y:S06]  /*e700*/  BRA `(.L_x_25103) ;  /* 0x0000000800f87947 */ /* 0x000fec0003800000 */
.L_x_25104:
[----:B------:R-:W2:Y:S02]  /*e710*/  LDG.E.U16 R4, desc[UR36][R4.64] ;  /* 0x0000002404047981 */ /* 0x000ea4000c1e1500 */
[----:B--2---:R0:W2:Y:S01]  /*e720*/  I2F.S16 R36, R4 ;  /* 0x0000000400247306 */ /* 0x0040a20000101400 */
[----:B------:R-:W-:Y:S05]  /*e730*/  BRA `(.L_x_25103) ;  /* 0x0000000800ec7947 */ /* 0x000fea0003800000 */
.L_x_25099:
        /* <DEDUP_REMOVED lines=8> */
.L_x_25107:
[----:B------:R-:W2:Y:S02]  /*e7c0*/  LDG.E.U16 R4, desc[UR36][R4.64] ;  /* 0x0000002404047981 */ /* 0x000ea4000c1e1500 */
[----:B--2---:R-:W-:Y:S01]  /*e7d0*/  HADD2.F32 R36, -RZ, R4.H0_H0 ;  /* 0x20000004ff247230 */ /* 0x004fe20000004100 */
[----:B------:R-:W-:Y:S06]  /*e7e0*/  BRA `(.L_x_25103) ;  /* 0x0000000800c07947 */ /* 0x000fec0003800000 */
.L_x_25106:
        /* <DEDUP_REMOVED lines=8> */
.L_x_25109:
[----:B------:R-:W2:Y:S02]  /*e870*/  LDG.E.U16 R4, desc[UR36][R4.64] ;  /* 0x0000002404047981 */ /* 0x000ea4000c1e1500 */
[----:B--2---:R-:W-:Y:S01]  /*e880*/  HADD2.F32 R36, -RZ, R4.H0_H0 ;  /* 0x20000004ff247230 */ /* 0x004fe20000004100 */
[----:B------:R-:W-:Y:S06]  /*e890*/  BRA `(.L_x_25103) ;  /* 0x0000000800947947 */ /* 0x000fec0003800000 */
.L_x_25108:
[----:B------:R-:W2:Y:S01]  /*e8a0*/  LDG.E.64 R4, desc[UR36][R4.64] ;  /* 0x0000002404047981 */ /* 0x000ea2000c1e1b00 */
[----:B------:R-:W-:Y:S01]  /*e8b0*/  UMOV UR4, 0xf0000000 ;  /* 0xf000000000047882 */ /* 0x000fe20000000000 */
[----:B------:R-:W-:Y:S01]  /*e8c0*/  UMOV UR5, 0x380fffff ;  /* 0x380fffff00057882 */ /* 0x000fe20000000000 */
[----:B--2---:R-:W0:Y:S01]  /*e8d0*/  F2F.F32.F64 R36, R4 ;  /* 0x0000000400247310 */ /* 0x004e220000301000 */
[----:B------:R-:W-:-:S14]  /*e8e0*/  DSETP.GEU.AND P0, PT, |R4|, UR4, PT ;  /* 0x0000000404007e2a */ /* 0x000fdc000bf0e200 */
[----:B0-----:R-:W-:Y:S01]  /*e8f0*/  @!P0 FMUL R36, R36, 1.175494350822287508e-38 ;  /* 0x0080000024248820 */ /* 0x001fe20000400000 */
[----:B------:R-:W-:Y:S06]  /*e900*/  BRA `(.L_x_25103) ;  /* 0x0000000800787947 */ /* 0x000fec0003800000 */
.L_x_25098:
        /* <DEDUP_REMOVED lines=12> */
.L_x_25112:
[----:B------:R-:W2:Y:S01]  /*e9d0*/  LDG.E.64 R4, desc[UR36][R4.64] ;  /* 0x0000002404047981 */ /* 0x000ea2000c1e1b00 */
[----:B------:R-:W-:Y:S01]  /*e9e0*/  UMOV UR4, 0xf0000000 ;  /* 0xf000000000047882 */ /* 0x000fe20000000000 */
[----:B------:R-:W-:Y:S01]  /*e9f0*/  UMOV UR5, 0x380fffff ;  /* 0x380fffff00057882 */ /* 0x000fe20000000000 */
[----:B--2---:R-:W0:Y:S01]  /*ea00*/  F2F.F32.F64 R36, R4 ;  /* 0x0000000400247310 */ /* 0x004e220000301000 */
[----:B------:R-:W-:-:S14]  /*ea10*/  DSETP.GEU.AND P0, PT, |R4|, UR4, PT ;  /* 0x0000000404007e2a */ /* 0x000fdc000bf0e200 */
[----:B0-----:R-:W-:Y:S01]  /*ea20*/  @!P0 FMUL R36, R36, 1.175494350822287508e-38 ;  /* 0x0080000024248820 */ /* 0x001fe20000400000 */
[----:B------:R-:W-:Y:S06]  /*ea30*/  BRA `(.L_x_25103) ;  /* 0x00000008002c7947 */ /* 0x000fec0003800000 */
.L_x_25111:
        /* <DEDUP_REMOVED lines=25> */
.L_x_25114:
        /* <DEDUP_REMOVED lines=13> */
.L_x_25113:
[----:B------:R-:W2:Y:S02]  /*eca0*/  LDG.E.U16 R4, desc[UR36][R4.64] ;  /* 0x0000002404047981 */ /* 0x000ea4000c1e1500 */
[----:B--2---:R-:W-:Y:S01]  /*ecb0*/  IMAD.U32 R36, R4, 0x10000, RZ ;  /* 0x0001000004247824 */ /* 0x004fe200078e00ff */
[----:B------:R-:W-:Y:S06]  /*ecc0*/  BRA `(.L_x_25103) ;  /* 0x0000000400887947 */ /* 0x000fec0003800000 */
.L_x_25110:
        /* <DEDUP_REMOVED lines=11> */
.L_x_25117:
        /* <DEDUP_REMOVED lines=20> */
.L_x_25119:
[----:B------:R-:W-:Y:S05]  /*eec0*/  BSYNC.RECONVERGENT B0 ;  /* 0x0000000000007941 */ /* 0x000fea0003800200 */
.L_x_25118:
[----:B------:R-:W-:Y:S01]  /*eed0*/  IMAD.SHL.U32 R0, R0, 0x100000, RZ ;  /* 0x0010000000007824 */ /* 0x000fe200078e00ff */
[----:B------:R-:W-:-:S04]  /*eee0*/  LEA R3, R3, 0x3b800000, 0x17 ;  /* 0x3b80000003037811 */ /* 0x000fc800078eb8ff */
[----:B------:R-:W-:Y:S01]  /*eef0*/  LOP3.LUT R36, R3, R0, R7, 0xfe, !PT ;  /* 0x0000000003247212 */ /* 0x000fe200078efe07 */
[----:B------:R-:W-:Y:S06]  /*ef00*/  BRA `(.L_x_25103) ;  /* 0x0000000000f87947 */ /* 0x000fec0003800000 */
.L_x_25116:
        /* <DEDUP_REMOVED lines=20> */
.L_x_25121:
[----:B------:R-:W-:Y:S05]  /*f050*/  BSYNC.RECONVERGENT B0 ;  /* 0x0000000000007941 */ /* 0x000fea0003800200 */
.L_x_25120:
[----:B------:R-:W-:Y:S01]  /*f060*/  IMAD.SHL.U32 R0, R0, 0x200000, RZ ;  /* 0x0020000000007824 */ /* 0x000fe200078e00ff */
[----:B------:R-:W-:-:S04]  /*f070*/  LEA R3, R3, 0x37800000, 0x17 ;  /* 0x3780000003037811 */ /* 0x000fc800078eb8ff */
[----:B------:R-:W-:Y:S01]  /*f080*/  LOP3.LUT R36, R3, R0, R7, 0xfe, !PT ;  /* 0x0000000003247212 */ /* 0x000fe200078efe07 */
[----:B------:R-:W-:Y:S06]  /*f090*/  BRA `(.L_x_25103) ;  /* 0x0000000000947947 */ /* 0x000fec0003800000 */
.L_x_25115:
        /* <DEDUP_REMOVED lines=14> */
.L_x_25102:
        /* <DEDUP_REMOVED lines=16> */
.L_x_25124:
[----:B------:R-:W-:Y:S01]  /*f280*/  IMAD.MOV.U32 R36, RZ, RZ, RZ ;  /* 0x000000ffff247224 */ /* 0x000fe200078e00ff */
[----:B------:R-:W-:Y:S06]  /*f290*/  BRA `(.L_x_25103) ;  /* 0x0000000000147947 */ /* 0x000fec0003800000 */
.L_x_25123:
[----:B------:R-:W2:Y:S02]  /*f2a0*/  LDG.E.64 R4, desc[UR36][R4.64] ;  /* 0x0000002404047981 */ /* 0x000ea4000c1e1b00 */
[----:B--2---:R0:W2:Y:S01]  /*f2b0*/  I2F.U64 R36, R4 ;  /* 0x0000000400247312 */ /* 0x0040a20000301000 */
[----:B------:R-:W-:Y:S05]  /*f2c0*/  BRA `(.L_x_25103) ;  /* 0x0000000000087947 */ /* 0x000fea0003800000 */
.L_x_25122:
[----:B------:R-:W2:Y:S02]  /*f2d0*/  LDG.E R4, desc[UR36][R4.64] ;  /* 0x0000002404047981 */ /* 0x000ea4000c1e1900 */
[----:B--2---:R-:W-:-:S07]  /*f2e0*/  I2FP.F32.U32 R36, R4 ;  /* 0x0000000400247245 */ /* 0x004fce0000201000 */
.L_x_25103:
[----:B------:R-:W-:Y:S05]  /*f2f0*/  BSYNC.RECONVERGENT B6 ;  /* 0x0000000000067941 */ /* 0x000fea0003800200 */
.L_x_25097:
        /* <DEDUP_REMOVED lines=21> */
.L_x_25129:
[----:B------:R-:W2:Y:S02]  /*f450*/  LDG.E.U8 R4, desc[UR36][R4.64] ;  /* 0x0000002404047981 */ /* 0x000ea4000c1e1100 */
[----:B--2---:R-:W-:Y:S01]  /*f460*/  I2FP.F32.U32 R38, R4 ;  /* 0x0000000400267245 */ /* 0x004fe20000201000 */
[----:B------:R-:W-:Y:S06]  /*f470*/  BRA `(.L_x_25131) ;  /* 0x0000000c00287947 */ /* 0x000fec0003800000 */
.L_x_25128:
        /* <DEDUP_REMOVED lines=9> */
.L_x_25133:
[----:B------:R-:W2:Y:S02]  /*f510*/  LDG.E R4, desc[UR36][R4.64] ;  /* 0x0000002404047981 */ /* 0x000ea4000c1e1900 */
[----:B--2---:R-:W-:Y:S01]  /*f520*/  I2FP.F32.S32 R38, R4 ;  /* 0x0000000400267245 */ /* 0x004fe20000201400 */
[----:B------:R-:W-:Y:S06]  /*f530*/  BRA `(.L_x_25131) ;  /* 0x0000000800f87947 */ /* 0x000fec0003800000 */
.L_x_25132:
[----:B------:R-:W2:Y:S02]  /*f540*/  LDG.E.U16 R4, desc[UR36][R4.64] ;  /* 0x0000002404047981 */ /* 0x000ea4000c1e1500 */
[----:B--2---:R2:W0:Y:S01]  /*f550*/  I2F.S16 R38, R4 ;  /* 0x0000000400267306 */ /* 0x0044220000101400 */
[----:B------:R-:W-:Y:S05]  /*f560*/  BRA `(.L_x_25131) ;  /* 0x0000000800ec7947 */ /* 0x000fea0003800000 */
.L_x_25127:
        /* <DEDUP_REMOVED lines=8> */
.L_x_25135:
[----:B------:R-:W2:Y:S02]  /*f5f0*/  LDG.E.U16 R4, desc[UR36][R4.64] ;  /* 0x0000002404047981 */ /* 0x000ea4000c1e1500 */
[----:B--2---:R-:W-:Y:S01]  /*f600*/  HADD2.F32 R38, -RZ, R4.H0_H0 ;  /* 0x20000004ff267230 */ /* 0x004fe20000004100 */
[----:B------:R-:W-:Y:S06]  /*f610*/  BRA `(.L_x_25131) ;  /* 0x0000000800c07947 */ /* 0x000fec0003800000 */
.L_x_25134:
        /* <DEDUP_REMOVED lines=8> */
.L_x_25137:
[----:B------:R-:W2:Y:S02]  /*f6a0*/  LDG.E.U16 R4, desc[UR36][R4.64] ;  /* 0x0000002404047981 */ /* 0x000ea4000c1e1500 */
[----:B--2---:R-:W-:Y:S01]  /*f6b0*/  HADD2.F32 R38, -RZ, R4.H0_H0 ;  /* 0x20000004ff267230 */ /* 0x004fe20000004100 */
[----:B------:R-:W-:Y:S06]  /*f6c0*/  BRA `(.L_x_25131) ;  /* 0x0000000800947947 */ /* 0x000fec0003800000 */
.L_x_25136:
[----:B------:R-:W2:Y:S01]  /*f6d0*/  LDG.E.64 R4, desc[UR36][R4.64] ;  /* 0x0000002404047981 */ /* 0x000ea2000c1e1b00 */
[----:B------:R-:W-:Y:S01]  /*f6e0*/  UMOV UR4, 0xf0000000 ;  /* 0xf000000000047882 */ /* 0x000fe20000000000 */
[----:B------:R-:W-:Y:S01]  /*f6f0*/  UMOV UR5, 0x380fffff ;  /* 0x380fffff00057882 */ /* 0x000fe20000000000 */
[----:B--2---:R-:W0:Y:S01]  /*f700*/  F2F.F32.F64 R38, R4 ;  /* 0x0000000400267310 */ /* 0x004e220000301000 */
[----:B------:R-:W-:-:S14]  /*f710*/  DSETP.GEU.AND P0, PT, |R4|, UR4, PT ;  /* 0x0000000404007e2a */ /* 0x000fdc000bf0e200 */
[----:B0-----:R-:W-:Y:S01]  /*f720*/  @!P0 FMUL R38, R38, 1.175494350822287508e-38 ;  /* 0x0080000026268820 */ /* 0x001fe20000400000 */
[----:B------:R-:W-:Y:S06]  /*f730*/  BRA `(.L_x_25131) ;  /* 0x0000000800787947 */ /* 0x000fec0003800000 */
.L_x_25126:
        /* <DEDUP_REMOVED lines=12> */
.L_x_25140:
[----:B------:R-:W2:Y:S01]  /*f800*/  LDG.E.64 R4, desc[UR36][R4.64] ;  /* 0x0000002404047981 */ /* 0x000ea2000c1e1b00 */
[----:B------:R-:W-:Y:S01]  /*f810*/  UMOV UR4, 0xf0000000 ;  /* 0xf000000000047882 */ /* 0x000fe20000000000 */
[----:B------:R-:W-:Y:S01]  /*f820*/  UMOV UR5, 0x380fffff ;  /* 0x380fffff00057882 */ /* 0x000fe20000000000 */
[----:B--2---:R-:W0:Y:S01]  /*f830*/  F2F.F32.F64 R38, R4 ;  /* 0x0000000400267310 */ /* 0x004e220000301000 */
[----:B------:R-:W-:-:S14]  /*f840*/  DSETP.GEU.AND P0, PT, |R4|, UR4, PT ;  /* 0x0000000404007e2a */ /* 0x000fdc000bf0e200 */
[----:B0-----:R-:W-:Y:S01]  /*f850*/  @!P0 FMUL R38, R38, 1.175494350822287508e-38 ;  /* 0x0080000026268820 */ /* 0x001fe20000400000 */
[----:B------:R-:W-:Y:S06]  /*f860*/  BRA `(.L_x_25131) ;  /* 0x00000008002c7947 */ /* 0x000fec0003800000 */
.L_x_25139:
        /* <DEDUP_REMOVED lines=25> */
.L_x_25142:
        /* <DEDUP_REMOVED lines=13> */
.L_x_25141:
[----:B------:R-:W2:Y:S02]  /*fad0*/  LDG.E.U16 R4, desc[UR36][R4.64] ;  /* 0x0000002404047981 */ /* 0x000ea4000c1e1500 */
[----:B--2---:R-:W-:Y:S01]  /*fae0*/  IMAD.U32 R38, R4, 0x10000, RZ ;  /* 0x0001000004267824 */ /* 0x004fe200078e00ff */
[----:B------:R-:W-:Y:S06]  /*faf0*/  BRA `(.L_x_25131) ;  /* 0x0000000400887947 */ /* 0x000fec0003800000 */
.L_x_25138:
        /* <DEDUP_REMOVED lines=11> */
.L_x_25145:
        /* <DEDUP_REMOVED lines=20> */
.L_x_25147:
[----:B------:R-:W-:Y:S05]  /*fcf0*/  BSYNC.RECONVERGENT B0 ;  /* 0x0000000000007941 */ /* 0x000fea0003800200 */
.L_x_25146:
[----:B------:R-:W-:Y:S01]  /*fd00*/  IMAD.SHL.U32 R0, R0, 0x100000, RZ ;  /* 0x0010000000007824 */ /* 0x000fe200078e00ff */
[----:B------:R-:W-:-:S04]  /*fd10*/  LEA R3, R3, 0x3b800000, 0x17 ;  /* 0x3b80000003037811 */ /* 0x000fc800078eb8ff */
[----:B------:R-:W-:Y:S01]  /*fd20*/  LOP3.LUT R38, R3, R0, R7, 0xfe, !PT ;  /* 0x0000000003267212 */ /* 0x000fe200078efe07 */
[----:B------:R-:W-:Y:S06]  /*fd30*/  BRA `(.L_x_25131) ;  /* 0x0000000000f87947 */ /* 0x000fec0003800000 */
.L_x_25144:
        /* <DEDUP_REMOVED lines=20> */
.L_x_25149:
[----:B------:R-:W-:Y:S05]  /*fe80*/  BSYNC.RECONVERGENT B0 ;  /* 0x0000000000007941 */ /* 0x000fea0003800200 */
.L_x_25148:
[----:B------:R-:W-:Y:S01]  /*fe90*/  IMAD.SHL.U32 R0, R0, 0x200000, RZ ;  /* 0x0020000000007824 */ /* 0x000fe200078e00ff */
[----:B------:R-:W-:-:S04]  /*fea0*/  LEA R3, R3, 0x37800000, 0x17 ;  /* 0x3780000003037811 */ /* 0x000fc800078eb8ff */
[----:B------:R-:W-:Y:S01]  /*feb0*/  LOP3.LUT R38, R3, R0, R7, 0xfe, !PT ;  /* 0x0000000003267212 */ /* 0x000fe200078efe07 */
[----:B------:R-:W-:Y:S06]  /*fec0*/  BRA `(.L_x_25131) ;  /* 0x0000000000947947 */ /* 0x000fec0003800000 */
.L_x_25143:
        /* <DEDUP_REMOVED lines=14> */
.L_x_25130:
        /* <DEDUP_REMOVED lines=16> */
.L_x_25152:
[----:B------:R-:W-:Y:S01]  /*100b0*/  IMAD.MOV.U32 R38, RZ, RZ, RZ ;  /* 0x000000ffff267224 */ /* 0x000fe200078e00ff */
[----:B------:R-:W-:Y:S06]  /*100c0*/  BRA `(.L_x_25131) ;  /* 0x0000000000147947 */ /* 0x000fec0003800000 */
.L_x_25151:
[----:B------:R-:W2:Y:S02]  /*100d0*/  LDG.E.64 R4, desc[UR36][R4.64] ;  /* 0x0000002404047981 */ /* 0x000ea4000c1e1b00 */
[----:B--2---:R0:W1:Y:S01]  /*100e0*/  I2F.U64 R38, R4 ;  /* 0x0000000400267312 */ /* 0x0040620000301000 */
[----:B------:R-:W-:Y:S05]  /*100f0*/  BRA `(.L_x_25131) ;  /* 0x0000000000087947 */ /* 0x000fea0003800000 */
.L_x_25150:
[----:B------:R-:W2:Y:S02]  /*10100*/  LDG.E R4, desc[UR36][R4.64] ;  /* 0x0000002404047981 */ /* 0x000ea4000c1e1900 */
[----:B--2---:R-:W-:-:S07]  /*10110*/  I2FP.F32.U32 R38, R4 ;  /* 0x0000000400267245 */ /* 0x004fce0000201000 */
.L_x_25131:
[----:B------:R-:W-:Y:S05]  /*10120*/  BSYNC.RECONVERGENT B6 ;  /* 0x0000000000067941 */ /* 0x000fea0003800200 */
.L_x_25125:
        /* <DEDUP_REMOVED lines=20> */
[----:B--2---:R0:W2:Y:S01]  /*10270*/  I2F.S16 R39, R4 ;  /* 0x0000000400277306 */ /* 0x0040a20000101400 */
[----:B------:R-:W-:Y:S05]  /*10280*/  BRA `(.L_x_25159) ;  /* 0x0000000c00307947 */ /* 0x000fea0003800000 */
.L_x_25157:
[----:B------:R-:W2:Y:S02]  /*10290*/  LDG.E.U8 R4, desc[UR36][R4.64] ;  /* 0x0000002404047981 */ /* 0x000ea4000c1e1100 */
[----:B--2---:R-:W-:Y:S01]  /*102a0*/  I2FP.F32.U32 R39, R4 ;  /* 0x0000000400277245 */ /* 0x004fe20000201000 */
[----:B------:R-:W-:Y:S06]  /*102b0*/  BRA `(.L_x_25159) ;  /* 0x0000000c00247947 */ /* 0x000fec0003800000 */
.L_x_25156:
        /* <DEDUP_REMOVED lines=9> */
.L_x_25161:
[----:B------:R-:W2:Y:S02]  /*10350*/  LDG.E R4, desc[UR36][R4.64] ;  /* 0x0000002404047981 */ /* 0x000ea4000c1e1900 */
[----:B--2---:R-:W-:Y:S01]  /*10360*/  I2FP.F32.S32 R39, R4 ;  /* 0x0000000400277245 */ /* 0x004fe20000201400 */
[----:B------:R-:W-:Y:S06]  /*10370*/  BRA `(.L_x_25159) ;  /* 0x0000000800f47947 */ /* 0x000fec0003800000 */
.L_x_25160:
[----:B------:R-:W2:Y:S02]  /*10380*/  LDG.E.U16 R4, desc[UR36][R4.64] ;  /* 0x0000002404047981 */ /* 0x000ea4000c1e1500 */
[----:B--2---:R0:W2:Y:S01]  /*10390*/  I2F.S16 R39, R4 ;  /* 0x0000000400277306 */ /* 0x0040a20000101400 */
[----:B------:R-:W-:Y:S05]  /*103a0*/  BRA `(.L_x_25159) ;  /* 0x0000000800e87947 */ /* 0x000fea0003800000 */
.L_x_25155:
        /* <DEDUP_REMOVED lines=8> */
.L_x_25163:
[----:B------:R-:W2:Y:S02]  /*10430*/  LDG.E.U16 R4, desc[UR36][R4.64] ;  /* 0x0000002404047981 */ /* 0x000ea4000c1e1500 */
[----:B--2---:R-:W-:Y:S01]  /*10440*/  HADD2.F32 R39, -RZ, R4.H0_H0 ;  /* 0x20000004ff277230 */ /* 0x004fe20000004100 */
[----:B------:R-:W-:Y:S06]  /*10450*/  BRA `(.L_x_25159) ;  /* 0x0000000800bc7947 */ /* 0x000fec0003800000 */
.L_x_25162:
        /* <DEDUP_REMOVED lines=8> */
.L_x_25165:
[----:B------:R-:W2:Y:S02]  /*104e0*/  LDG.E.U16 R4, desc[UR36][R4.64] ;  /* 0x0000002404047981 */ /* 0x000ea4000c1e1500 */
[----:B--2---:R-:W-:Y:S01]  /*104f0*/  HADD2.F32 R39, -RZ, R4.H0_H0 ;  /* 0x20000004ff277230 */ /* 0x004fe20000004100 */
[----:B------:R-:W-:Y:S06]  /*10500*/  BRA `(.L_x_25159) ;  /* 0x0000000800907947 */ /* 0x000fec0003800000 */
.L_x_25164:
[----:B------:R-:W2:Y:S01]  /*10510*/  LDG.E.64 R4, desc[UR36][R4.64] ;  /* 0x0000002404047981 */ /* 0x000ea2000c1e1b00 */
[----:B------:R-:W-:Y:S01]  /*10520*/  UMOV UR4, 0xf0000000 ;  /* 0xf000000000047882 */ /* 0x000fe20000000000 */
[----:B------:R-:W-:Y:S01]  /*10530*/  UMOV UR5, 0x380fffff ;  /* 0x380fffff00057882 */ /* 0x000fe20000000000 */
[----:B--2---:R-:W0:Y:S01]  /*10540*/  F2F.F32.F64 R39, R4 ;  /* 0x0000000400277310 */ /* 0x004e220000301000 */
[----:B------:R-:W-:-:S14]  /*10550*/  DSETP.GEU.AND P0, PT, |R4|, UR4, PT ;  /* 0x0000000404007e2a */ /* 0x000fdc000bf0e200 */
[----:B0-----:R-:W-:Y:S01]  /*10560*/  @!P0 FMUL R39, R39, 1.175494350822287508e-38 ;  /* 0x0080000027278820 */ /* 0x001fe20000400000 */
[----:B------:R-:W-:Y:S06]  /*10570*/  BRA `(.L_x_25159) ;  /* 0x0000000800747947 */ /* 0x000fec0003800000 */
.L_x_25154:
        /* <DEDUP_REMOVED lines=12> */
.L_x_25168:
[----:B------:R-:W2:Y:S01]  /*10640*/  LDG.E.64 R4, desc[UR36][R4.64] ;  /* 0x0000002404047981 */ /* 0x000ea2000c1e1b00 */
[----:B------:R-:W-:Y:S01]  /*10650*/  UMOV UR4, 0xf0000000 ;  /* 0xf000000000047882 */ /* 0x000fe20000000000 */
[----:B------:R-:W-:Y:S01]  /*10660*/  UMOV UR5, 0x380fffff ;  /* 0x380fffff00057882 */ /* 0x000fe20000000000 */
[----:B--2---:R-:W0:Y:S01]  /*10670*/  F2F.F32.F64 R39, R4 ;  /* 0x0000000400277310 */ /* 0x004e220000301000 */
[----:B------:R-:W-:-:S14]  /*10680*/  DSETP.GEU.AND P0, PT, |R4|, UR4, PT ;  /* 0x0000000404007e2a */ /* 0x000fdc000bf0e200 */
[----:B0-----:R-:W-:Y:S01]  /*10690*/  @!P0 FMUL R39, R39, 1.175494350822287508e-38 ;  /* 0x0080000027278820 */ /* 0x001fe20000400000 */
[----:B------:R-:W-:Y:S06]  /*106a0*/  BRA `(.L_x_25159) ;  /* 0x0000000800287947 */ /* 0x000fec0003800000 */
.L_x_25167:
        /* <DEDUP_REMOVED lines=25> */
.L_x_25170:
        /* <DEDUP_REMOVED lines=12> */
.L_x_25169:
[----:B------:R-:W2:Y:S02]  /*10900*/  LDG.E.U16 R4, desc[UR36][R4.64] ;  /* 0x0000002404047981 */ /* 0x000ea4000c1e1500 */
[----:B--2---:R-:W-:Y:S01]  /*10910*/  IMAD.U32 R39, R4, 0x10000, RZ ;  /* 0x0001000004277824 */ /* 0x004fe200078e00ff */
[----:B------:R-:W-:Y:S06]  /*10920*/  BRA `(.L_x_25159) ;  /* 0x0000000400887947 */ /* 0x000fec0003800000 */
.L_x_25166:
        /* <DEDUP_REMOVED lines=11> */
.L_x_25173:
        /* <DEDUP_REMOVED lines=20> */
.L_x_25175:
[----:B------:R-:W-:Y:S05]  /*10b20*/  BSYNC.RECONVERGENT B0 ;  /* 0x0000000000007941 */ /* 0x000fea0003800200 */
.L_x_25174:
[----:B------:R-:W-:Y:S01]  /*10b30*/  IMAD.SHL.U32 R0, R0, 0x100000, RZ ;  /* 0x0010000000007824 */ /* 0x000fe200078e00ff */
[----:B------:R-:W-:-:S04]  /*10b40*/  LEA R3, R3, 0x3b800000, 0x17 ;  /* 0x3b80000003037811 */ /* 0x000fc800078eb8ff */
[----:B------:R-:W-:Y:S01]  /*10b50*/  LOP3.LUT R39, R3, R0, R39, 0xfe, !PT ;  /* 0x0000000003277212 */ /* 0x000fe200078efe27 */
[----:B------:R-:W-:Y:S06]  /*10b60*/  BRA `(.L_x_25159) ;  /* 0x0000000000f87947 */ /* 0x000fec0003800000 */
.L_x_25172:
        /* <DEDUP_REMOVED lines=20> */
.L_x_25177:
[----:B------:R-:W-:Y:S05]  /*10cb0*/  BSYNC.RECONVERGENT B0 ;  /* 0x0000000000007941 */ /* 0x000fea0003800200 */
.L_x_25176:
[----:B------:R-:W-:Y:S01]  /*10cc0*/  IMAD.SHL.U32 R0, R0, 0x200000, RZ ;  /* 0x0020000000007824 */ /* 0x000fe200078e00ff */
[----:B------:R-:W-:-:S04]  /*10cd0*/  LEA R3, R3, 0x37800000, 0x17 ;  /* 0x3780000003037811 */ /* 0x000fc800078eb8ff */
[----:B------:R-:W-:Y:S01]  /*10ce0*/  LOP3.LUT R39, R3, R0, R39, 0xfe, !PT ;  /* 0x0000000003277212 */ /* 0x000fe200078efe27 */
[----:B------:R-:W-:Y:S06]  /*10cf0*/  BRA `(.L_x_25159) ;  /* 0x0000000000947947 */ /* 0x000fec0003800000 */
.L_x_25171:
        /* <DEDUP_REMOVED lines=14> */
.L_x_25158:
        /* <DEDUP_REMOVED lines=16> */
.L_x_25180:
[----:B------:R-:W-:Y:S01]  /*10ee0*/  IMAD.MOV.U32 R39, RZ, RZ, RZ ;  /* 0x000000ffff277224 */ /* 0x000fe200078e00ff */
[----:B------:R-:W-:Y:S06]  /*10ef0*/  BRA `(.L_x_25159) ;  /* 0x0000000000147947 */ /* 0x000fec0003800000 */
.L_x_25179:
[----:B------:R-:W2:Y:S02]  /*10f00*/  LDG.E.64 R4, desc[UR36][R4.64] ;  /* 0x0000002404047981 */ /* 0x000ea4000c1e1b00 */
[----:B--2---:R0:W2:Y:S01]  /*10f10*/  I2F.U64 R39, R4 ;  /* 0x0000000400277312 */ /* 0x0040a20000301000 */
[----:B------:R-:W-:Y:S05]  /*10f20*/  BRA `(.L_x_25159) ;  /* 0x0000000000087947 */ /* 0x000fea0003800000 */
.L_x_25178:
[----:B------:R-:W2:Y:S02]  /*10f30*/  LDG.E R4, desc[UR36][R4.64] ;  /* 0x0000002404047981 */ /* 0x000ea4000c1e1900 */
[----:B--2---:R-:W-:-:S07]  /*10f40*/  I2FP.F32.U32 R39, R4 ;  /* 0x0000000400277245 */ /* 0x004fce0000201000 */
.L_x_25159:
[----:B------:R-:W-:Y:S05]  /*10f50*/  BSYNC.RECONVERGENT B6 ;  /* 0x0000000000067941 */ /* 0x000fea0003800200 */
.L_x_25153:
[----:B------:R-:W1:Y:S01]  /*10f60*/  LDCU.U8 UR6, c[0x0][0x3c0] ;  /* 0x00007800ff0677ac */ /* 0x000e620008000000 */
[----:B0-----:R-:W0:Y:S01]  /*10f70*/  LDC.64 R4, c[0x0][0x3b0] ;  /* 0x0000ec00ff047b82 */ /* 0x001e220000000a00 */
        /* <DEDUP_REMOVED lines=16> */
[----:B---3--:R0:W1:Y:S01]  /*11080*/  I2F.S16 R31, R4 ;  /* 0x00000004001f7306 */ /* 0x0080620000101400 */
[----:B------:R-:W-:Y:S05]  /*11090*/  BRA `(.L_x_25068) ;  /* 0x0000000c00247947 */ /* 0x000fea0003800000 */
.L_x_25184:
[----:B------:R-:W3:Y:S02]  /*110a0*/  LDG.E.U8 R4, desc[UR36][R4.64] ;  /* 0x0000002404047981 */ /* 0x000ee4000c1e1100 */
[----:B---3--:R-:W-:Y:S01]  /*110b0*/  I2FP.F32.U32 R31, R4 ;  /* 0x00000004001f7245 */ /* 0x008fe20000201000 */
[----:B------:R-:W-:Y:S06]  /*110c0*/  BRA `(.L_x_25068) ;  /* 0x0000000c00187947 */ /* 0x000fec0003800000 */
.L_x_25183:
        /* <DEDUP_REMOVED lines=9> */
.L_x_25187:
[----:B------:R-:W3:Y:S02]  /*11160*/  LDG.E R4, desc[UR36][R4.64] ;  /* 0x0000002404047981 */ /* 0x000ee4000c1e1900 */
[----:B---3--:R-:W-:Y:S01]  /*11170*/  I2FP.F32.S32 R31, R4 ;  /* 0x00000004001f7245 */ /* 0x008fe20000201400 */
[----:B------:R-:W-:Y:S06]  /*11180*/  BRA `(.L_x_25068) ;  /* 0x0000000800e87947 */ /* 0x000fec0003800000 */
.L_x_25186:
[----:B------:R-:W3:Y:S02]  /*11190*/  LDG.E.U16 R4, desc[UR36][R4.64] ;  /* 0x0000002404047981 */ /* 0x000ee4000c1e1500 */
[----:B---3--:R0:W1:Y:S01]  /*111a0*/  I2F.S16 R31, R4 ;  /* 0x00000004001f7306 */ /* 0x0080620000101400 */
[----:B------:R-:W-:Y:S05]  /*111b0*/  BRA `(.L_x_25068) ;  /* 0x0000000800dc7947 */ /* 0x000fea0003800000 */
.L_x_25182:
        /* <DEDUP_REMOVED lines=8> */
.L_x_25189:
[----:B------:R-:W3:Y:S02]  /*11240*/  LDG.E.U16 R4, desc[UR36][R4.64] ;  /* 0x0000002404047981 */ /* 0x000ee4000c1e1500 */
[----:B---3--:R-:W-:Y:S01]  /*11250*/  HADD2.F32 R31, -RZ, R4.H0_H0 ;  /* 0x20000004ff1f7230 */ /* 0x008fe20000004100 */
[----:B------:R-:W-:Y:S06]  /*11260*/  BRA `(.L_x_25068) ;  /* 0x0000000800b07947 */ /* 0x000fec0003800000 */
.L_x_25188:
        /* <DEDUP_REMOVED lines=8> */
.L_x_25191:
[----:B------:R-:W3:Y:S02]  /*112f0*/  LDG.E.U16 R4, desc[UR36][R4.64] ;  /* 0x0000002404047981 */ /* 0x000ee4000c1e1500 */
[----:B---3--:R-:W-:Y:S01]  /*11300*/  HADD2.F32 R31, -RZ, R4.H0_H0 ;  /* 0x20000004ff1f7230 */ /* 0x008fe20000004100 */
[----:B------:R-:W-:Y:S06]  /*11310*/  BRA `(.L_x_25068) ;  /* 0x0000000800847947 */ /* 0x000fec0003800000 */
.L_x_25190:
[----:B------:R-:W3:Y:S01]  /*11320*/  LDG.E.64 R4, desc[UR36][R4.64] ;  /* 0x0000002404047981 */ /* 0x000ee2000c1e1b00 */
[----:B------:R-:W-:Y:S01]  /*11330*/  UMOV UR4, 0xf0000000 ;  /* 0xf000000000047882 */ /* 0x000fe20000000000 */
[----:B------:R-:W-:Y:S01]  /*11340*/  UMOV UR5, 0x380fffff ;  /* 0x380fffff00057882 */ /* 0x000fe20000000000 */
[----:B---3--:R-:W0:Y:S01]  /*11350*/  F2F.F32.F64 R31, R4 ;  /* 0x00000004001f7310 */ /* 0x008e220000301000 */
[----:B------:R-:W-:-:S14]  /*11360*/  DSETP.GEU.AND P0, PT, |R4|, UR4, PT ;  /* 0x0000000404007e2a */ /* 0x000fdc000bf0e200 */
[----:B0-----:R-:W-:Y:S01]  /*11370*/  @!P0 FMUL R31, R31, 1.175494350822287508e-38 ;  /* 0x008000001f1f8820 */ /* 0x001fe20000400000 */
[----:B------:R-:W-:Y:S06]  /*11380*/  BRA `(.L_x_25068) ;  /* 0x0000000800687947 */ /* 0x000fec0003800000 */
.L_x_25181:
        /* <DEDUP_REMOVED lines=12> */
.L_x_25194:
[----:B------:R-:W3:Y:S01]  /*11450*/  LDG.E.64 R4, desc[UR36][R4.64] ;  /* 0x0000002404047981 */ /* 0x000ee2000c1e1b00 */
[----:B------:R-:W-:Y:S01]  /*11460*/  UMOV UR4, 0xf0000000 ;  /* 0xf000000000047882 */ /* 0x000fe20000000000 */
[----:B------:R-:W-:Y:S01]  /*11470*/  UMOV UR5, 0x380fffff ;  /* 0x380fffff00057882 */ /* 0x000fe20000000000 */
[----:B---3--:R-:W0:Y:S01]  /*11480*/  F2F.F32.F64 R31, R4 ;  /* 0x00000004001f7310 */ /* 0x008e220000301000 */
[----:B------:R-:W-:-:S14]  /*11490*/  DSETP.GEU.AND P0, PT, |R4|, UR4, PT ;  /* 0x0000000404007e2a */ /* 0x000fdc000bf0e200 */
[----:B0-----:R-:W-:Y:S01]  /*114a0*/  @!P0 FMUL R31, R31, 1.175494350822287508e-38 ;  /* 0x008000001f1f8820 */ /* 0x001fe20000400000 */
[----:B------:R-:W-:Y:S06]  /*114b0*/  BRA `(.L_x_25068) ;  /* 0x00000008001c7947 */ /* 0x000fec0003800000 */
.L_x_25193:
        /* <DEDUP_REMOVED lines=25> */
.L_x_25196:
        /* <DEDUP_REMOVED lines=12> */
.L_x_25195:
[----:B------:R-:W3:Y:S02]  /*11710*/  LDG.E.U16 R4, desc[UR36][R4.64] ;  /* 0x0000002404047981 */ /* 0x000ee4000c1e1500 */
[----:B---3--:R-:W-:Y:S01]  /*11720*/  IMAD.U32 R31, R4, 0x10000, RZ ;  /* 0x00010000041f7824 */ /* 0x008fe200078e00ff */
[----:B------:R-:W-:Y:S06]  /*11730*/  BRA `(.L_x_25068) ;  /* 0x00000004007c7947 */ /* 0x000fec0003800000 */
.L_x_25192:
        /* <DEDUP_REMOVED lines=11> */
.L_x_25199:
[----:B------:R-:W3:Y:S02]  /*117f0*/  LDG.E.U8 R4, desc[UR36][R4.64] ;  /* 0x0000002404047981 */ /* 0x000ee4000c1e1100 */
        /* <DEDUP_REMOVED lines=18> */
.L_x_25201:
[----:B------:R-:W-:Y:S05]  /*11920*/  BSYNC.RECONVERGENT B0 ;  /* 0x0000000000007941 */ /* 0x000fea0003800200 */
.L_x_25200:
[----:B------:R-:W-:Y:S01]  /*11930*/  IMAD.SHL.U32 R0, R0, 0x100000, RZ ;  /* 0x0010000000007824 */ /* 0x000fe200078e00ff */
[----:B------:R-:W-:-:S04]  /*11940*/  LEA R3, R3, 0x3b800000, 0x17 ;  /* 0x3b80000003037811 */ /* 0x000fc800078eb8ff */
[----:B------:R-:W-:Y:S01]  /*11950*/  LOP3.LUT R31, R3, R0, R31, 0xfe, !PT ;  /* 0x00000000031f7212 */ /* 0x000fe200078efe1f */
[----:B------:R-:W-:Y:S06]  /*11960*/  BRA `(.L_x_25068) ;  /* 0x0000000000f07947 */ /* 0x000fec0003800000 */
.L_x_25198:
        /* <DEDUP_REMOVED lines=19> */
.L_x_25203:
[----:B------:R-:W-:Y:S05]  /*11aa0*/  BSYNC.RECONVERGENT B0 ;  /* 0x0000000000007941 */ /* 0x000fea0003800200 */
.L_x_25202:
[----:B------:R-:W-:Y:S01]  /*11ab0*/  IMAD.SHL.U32 R0, R0, 0x200000, RZ ;  /* 0x0020000000007824 */ /* 0x000fe200078e00ff */
[----:B------:R-:W-:-:S04]  /*11ac0*/  LEA R3, R3, 0x37800000, 0x17 ;  /* 0x3780000003037811 */ /* 0x000fc800078eb8ff */
[----:B------:R-:W-:Y:S01]  /*11ad0*/  LOP3.LUT R31, R3, R0, R31, 0xfe, !PT ;  /* 0x00000000031f7212 */ /* 0x000fe200078efe1f */
[----:B------:R-:W-:Y:S06]  /*11ae0*/  BRA `(.L_x_25068) ;  /* 0x0000000000907947 */ /* 0x000fec0003800000 */
.L_x_25197:
        /* <DEDUP_REMOVED lines=14> */
.L_x_25185:
        /* <DEDUP_REMOVED lines=16> */
.L_x_25206:
[----:B------:R-:W-:Y:S05]  /*11cd0*/  BRA `(.L_x_25068) ;  /* 0x0000000000147947 */ /* 0x000fea0003800000 */
.L_x_25205:
[----:B------:R-:W3:Y:S02]  /*11ce0*/  LDG.E.64 R4, desc[UR36][R4.64] ;  /* 0x0000002404047981 */ /* 0x000ee4000c1e1b00 */
[----:B---3--:R0:W1:Y:S01]  /*11cf0*/  I2F.U64 R31, R4 ;  /* 0x00000004001f7312 */ /* 0x0080620000301000 */
[----:B------:R-:W-:Y:S05]  /*11d00*/  BRA `(.L_x_25068) ;  /* 0x0000000000087947 */ /* 0x000fea0003800000 */
.L_x_25204:
[----:B------:R-:W3:Y:S02]  /*11d10*/  LDG.E R4, desc[UR36][R4.64] ;  /* 0x0000002404047981 */ /* 0x000ee4000c1e1900 */
[----:B---3--:R-:W-:-:S07]  /*11d20*/  I2FP.F32.U32 R31, R4 ;  /* 0x00000004001f7245 */ /* 0x008fce0000201000 */
.L_x_25068:
[----:B------:R-:W-:Y:S05]  /*11d30*/  BSYNC.RECONVERGENT B7 ;  /* 0x0000000000077941 */ /* 0x000fea0003800200 */
.L_x_25067:
[----:B------:R-:W0:Y:S01]  /*11d40*/  LDC R3, c[0x0][0x380] ;  /* 0x0000e000ff037b82 */ /* 0x000e220000000800 */
[----:B-1-3-5:R-:W-:Y:S01]  /*11d50*/  FADD.FTZ R35, -R18, R35 ;  /* 0x0000002312237221 */ /* 0x02afe20000010100 */
[----:B------:R-:W-:Y:S01]  /*11d60*/  FADD.FTZ R26, -R26, R19 ;  /* 0x000000131a1a7221 */ /* 0x000fe20000010100 */
[----:B------:R-:W-:Y:S01]  /*11d70*/  FADD.FTZ R27, -R30, R27 ;  /* 0x0000001b1e1b7221 */ /* 0x000fe20000010100 */
[----:B--2---:R-:W-:Y:S01]  /*11d80*/  FADD.FTZ R39, -R39, R34 ;  /* 0x0000002227277221 */ /* 0x004fe20000010100 */
[----:B------:R-:W-:Y:S01]  /*11d90*/  FMUL.FTZ R16, R35, R16 ;  /* 0x0000001023107220 */ /* 0x000fe20000410000 */
[----:B------:R-:W-:Y:S01]  /*11da0*/  FMUL.FTZ R23, R26, R23 ;  /* 0x000000171a177220 */ /* 0x000fe20000410000 */
[----:B------:R-:W-:Y:S01]  /*11db0*/  FMUL.FTZ R28, R27, R28 ;  /* 0x0000001c1b1c7220 */ /* 0x000fe20000410000 */
[----:B------:R-:W1:Y:S01]  /*11dc0*/  LDC.U8 R33, c[0x0][0x3d8] ;  /* 0x0000f600ff217b82 */ /* 0x000e620000000000 */
[----:B------:R-:W-:Y:S01]  /*11dd0*/  FMUL.FTZ R39, R39, R36 ;  /* 0x0000002427277220 */ /* 0x000fe20000410000 */
[----:B------:R-:W-:Y:S04]  /*11de0*/  BSSY.RECONVERGENT B7, `(.L_x_25207) ;  /* 0x00002bd000077945 */ /* 0x000fe80003800200 */
[----:B------:R-:W-:Y:S01]  /*11df0*/  BSSY.RELIABLE B6, `(.L_x_25208) ;  /* 0x00001d7000067945 */ /* 0x000fe20003800100 */
[----:B----4-:R-:W-:Y:S01]  /*11e00*/  FFMA.FTZ R22, R16, R22, R17 ;  /* 0x0000001610167223 */ /* 0x010fe20000010011 */
[----:B------:R-:W-:Y:S01]  /*11e10*/  FFMA.FTZ R24, R23, R25, R24 ;  /* 0x0000001917187223 */ /* 0x000fe20000010018 */
[----:B------:R-:W-:Y:S01]  /*11e20*/  FFMA.FTZ R16, R28, R32, R29 ;  /* 0x000000201c107223 */ /* 0x000fe2000001001d */
[----:B------:R-:W-:Y:S01]  /*11e30*/  FFMA.FTZ R38, R39, R31, R38 ;  /* 0x0000001f27267223 */ /* 0x000fe20000010026 */
[----:B0-----:R-:W-:-:S05]  /*11e40*/  IMAD R18, R2, -0x200, R3 ;  /* 0xfffffe0002127824 */ /* 0x001fca00078e0203 */
[----:B------:R-:W-:-:S13]  /*11e50*/  ISETP.GE.AND P0, PT, R37, R18, PT ;  /* 0x000000122500720c */ /* 0x000fda0003f06270 */
[----:B-1----:R-:W-:Y:S05]  /*11e60*/  @P0 BRA `(.L_x_25209) ;  /* 0x0000001c00300947 */ /* 0x002fea0003800000 */
        /* <DEDUP_REMOVED lines=22> */
.L_x_25213:
[----:B------:R-:W0:Y:S02]  /*11fd0*/  F2I.S64.TRUNC R22, R22 ;  /* 0x0000001600167311 */ /* 0x000e24000020d900 */
[----:B0-----:R-:W-:-:S05]  /*11fe0*/  IMAD.MOV.U32 R3, RZ, RZ, R22 ;  /* 0x000000ffff037224 */ /* 0x001fca00078e0016 */
[----:B------:R3:W-:Y:S01]  /*11ff0*/  STG.E.U8 desc[UR36][R8.64], R3 ;  /* 0x0000000308007986 */ /* 0x0007e2000c101124 */
[----:B------:R-:W-:Y:S05]  /*12000*/  BRA `(.L_x_25215) ;  /* 0x0000000c002c7947 */ /* 0x000fea0003800000 */
.L_x_25212:
        /* <DEDUP_REMOVED lines=9> */
.L_x_25217:
[----:B------:R-:W0:Y:S02]  /*120a0*/  F2I.FTZ.TRUNC.NTZ R3, R22 ;  /* 0x0000001600037305 */ /* 0x000e24000021f100 */
[----:B0-----:R2:W-:Y:S01]  /*120b0*/  STG.E desc[UR36][R8.64], R3 ;  /* 0x0000000308007986 */ /* 0x0015e2000c101924 */
[----:B------:R-:W-:Y:S05]  /*120c0*/  BRA `(.L_x_25215) ;  /* 0x0000000800fc7947 */ /* 0x000fea0003800000 */
.L_x_25216:
[----:B------:R-:W0:Y:S02]  /*120d0*/  F2I.FTZ.TRUNC.NTZ R3, R22 ;  /* 0x0000001600037305 */ /* 0x000e24000021f100 */
[----:B0-----:R0:W-:Y:S01]  /*120e0*/  STG.E.U16 desc[UR36][R8.64], R3 ;  /* 0x0000000308007986 */ /* 0x0011e2000c101524 */
[----:B------:R-:W-:Y:S05]  /*120f0*/  BRA `(.L_x_25215) ;  /* 0x0000000800f07947 */ /* 0x000fea0003800000 */
.L_x_25211:
        /* <DEDUP_REMOVED lines=8> */
.L_x_25219:
[----:B------:R-:W-:-:S05]  /*12180*/  F2FP.F16.F32.PACK_AB R22, RZ, R22 ;  /* 0x00000016ff16723e */ /* 0x000fca00000000ff */
[----:B------:R0:W-:Y:S01]  /*12190*/  STG.E.U16 desc[UR36][R8.64], R22 ;  /* 0x0000001608007986 */ /* 0x0001e2000c101524 */
[----:B------:R-:W-:Y:S05]  /*121a0*/  BRA `(.L_x_25215) ;  /* 0x0000000800c47947 */ /* 0x000fea0003800000 */
.L_x_25218:
        /* <DEDUP_REMOVED lines=9> */
.L_x_25221:
[----:B------:R-:W-:-:S04]  /*12240*/  F2FP.F16.F32.PACK_AB R3, RZ, R22 ;  /* 0x00000016ff03723e */ /* 0x000fc800000000ff */
[----:B------:R-:W-:-:S05]  /*12250*/  PRMT R3, R3, 0x5410, RZ ;  /* 0x0000541003037816 */ /* 0x000fca00000000ff */
[----:B------:R0:W-:Y:S01]  /*12260*/  STG.E desc[UR36][R8.64], R3 ;  /* 0x0000000308007986 */ /* 0x0001e2000c101924 */
[----:B------:R-:W-:Y:S05]  /*12270*/  BRA `(.L_x_25215) ;  /* 0x0000000800907947 */ /* 0x000fea0003800000 */
.L_x_25220:
[----:B------:R-:W-:-:S06]  /*12280*/  FMUL.FTZ R4, R22, 1 ;  /* 0x3f80000016047820 */ /* 0x000fcc0000410000 */
[----:B------:R-:W0:Y:S02]  /*12290*/  F2F.F64.F32 R4, R4 ;  /* 0x0000000400047310 */ /* 0x000e240000201800 */
[----:B0-----:R0:W-:Y:S01]  /*122a0*/  STG.E.64 desc[UR36][R8.64], R4 ;  /* 0x0000000408007986 */ /* 0x0011e2000c101b24 */
[----:B------:R-:W-:Y:S05]  /*122b0*/  BRA `(.L_x_25215) ;  /* 0x0000000800807947 */ /* 0x000fea0003800000 */
.L_x_25210:
        /* <DEDUP_REMOVED lines=12> */
.L_x_25224:
[----:B------:R-:W-:Y:S01]  /*12380*/  FMUL.FTZ R4, R22, 1 ;  /* 0x3f80000016047820 */ /* 0x000fe20000410000 */
[----:B------:R-:W-:-:S05]  /*12390*/  CS2R R6, SRZ ;  /* 0x0000000000067805 */ /* 0x000fca000001ff00 */
[----:B------:R-:W0:Y:S02]  /*123a0*/  F2F.F64.F32 R4, R4 ;  /* 0x0000000400047310 */ /* 0x000e240000201800 */
[----:B0-----:R0:W-:Y:S01]  /*123b0*/  STG.E.128 desc[UR36][R8.64], R4 ;  /* 0x0000000408007986 */ /* 0x0011e2000c101d24 */
[----:B------:R-:W-:Y:S05]  /*123c0*/  BRA `(.L_x_25215) ;  /* 0x00000008003c7947 */ /* 0x000fea0003800000 */
.L_x_25223:
        /* <DEDUP_REMOVED lines=18> */
.L_x_25228:
[----:B------:R-:W-:Y:S05]  /*124f0*/  BSYNC.RECONVERGENT B0 ;  /* 0x0000000000007941 */ /* 0x000fea0003800200 */
.L_x_25227:
[----:B------:R-:W-:-:S05]  /*12500*/  LOP3.LUT R5, R0, 0x80, R5, 0xf8, !PT ;  /* 0x0000008000057812 */ /* 0x000fca00078ef805 */
[----:B------:R0:W-:Y:S01]  /*12510*/  STG.E.U8 desc[UR36][R8.64], R5 ;  /* 0x0000000508007986 */ /* 0x0001e2000c101124 */
[----:B------:R-:W-:Y:S05]  /*12520*/  BRA `(.L_x_25215) ;  /* 0x0000000400e47947 */ /* 0x000fea0003800000 */
.L_x_25226:
        /* <DEDUP_REMOVED lines=14> */
.L_x_25230:
[----:B------:R-:W-:Y:S05]  /*12610*/  BSYNC.RECONVERGENT B0 ;  /* 0x0000000000007941 */ /* 0x000fea0003800200 */
.L_x_25229:
[----:B------:R-:W-:-:S05]  /*12620*/  LOP3.LUT R3, R0, 0x80, R5, 0xf8, !PT ;  /* 0x0000008000037812 */ /* 0x000fca00078ef805 */
[----:B------:R0:W-:Y:S01]  /*12630*/  STG.E.U8 desc[UR36][R8.64], R3 ;  /* 0x0000000308007986 */ /* 0x0001e2000c101124 */
[----:B------:R-:W-:Y:S05]  /*12640*/  BRA `(.L_x_25215) ;  /* 0x00000004009c7947 */ /* 0x000fea0003800000 */
.L_x_25225:
[----:B------:R-:W-:-:S05]  /*12650*/  F2FP.BF16.F32.PACK_AB R22, RZ, R22 ;  /* 0x00000016ff16723e */ /* 0x000fca00000010ff */
[----:B------:R0:W-:Y:S01]  /*12660*/  STG.E.U16 desc[UR36][R8.64], R22 ;  /* 0x0000001608007986 */ /* 0x0001e2000c101524 */
[----:B------:R-:W-:Y:S05]  /*12670*/  BRA `(.L_x_25215) ;  /* 0x0000000400907947 */ /* 0x000fea0003800000 */
.L_x_25222:
        /* <DEDUP_REMOVED lines=11> */
.L_x_25233:
        /* <DEDUP_REMOVED lines=12> */
.L_x_25236:
[----:B------:R-:W-:-:S04]  /*127f0*/  SHF.R.U32.HI R0, RZ, 0x14, R22 ;  /* 0x00000014ff007819 */ /* 0x000fc80000011616 */
[----:B------:R-:W-:-:S04]  /*12800*/  LOP3.LUT R3, R0, 0x1, RZ, 0xc0, !PT ;  /* 0x0000000100037812 */ /* 0x000fc800078ec0ff */
[----:B------:R-:W-:-:S04]  /*12810*/  IADD3 R0, PT, PT, R22, 0x487ffff, R3 ;  /* 0x0487ffff16007810 */ /* 0x000fc80007ffe003 */
[----:B------:R-:W-:-:S04]  /*12820*/  SHF.R.U32.HI R0, RZ, 0x14, R0 ;  /* 0x00000014ff007819 */ /* 0x000fc80000011600 */
[----:B------:R-:W-:-:S07]  /*12830*/  LOP3.LUT R0, R0, 0xff, RZ, 0xc0, !PT ;  /* 0x000000ff00007812 */ /* 0x000fce00078ec0ff */
.L_x_25237:
[----:B------:R-:W-:-:S04]  /*12840*/  SHF.R.U32.HI R3, RZ, 0x18, R22 ;  /* 0x00000018ff037819 */ /* 0x000fc80000011616 */
[----:B------:R-:W-:-:S04]  /*12850*/  LOP3.LUT R0, R0, 0x80, R3, 0xf8, !PT ;  /* 0x0000008000007812 */ /* 0x000fc800078ef803 */
[----:B------:R-:W-:-:S07]  /*12860*/  PRMT R4, R0, 0x7610, R4 ;  /* 0x0000761000047816 */ /* 0x000fce0000000004 */
.L_x_25235:
[----:B------:R-:W-:Y:S05]  /*12870*/  BSYNC.RECONVERGENT B0 ;  /* 0x0000000000007941 */ /* 0x000fea0003800200 */
.L_x_25234:
[----:B------:R0:W-:Y:S01]  /*12880*/  STG.E.U8 desc[UR36][R8.64], R4 ;  /* 0x0000000408007986 */ /* 0x0001e2000c101124 */
[----:B------:R-:W-:Y:S05]  /*12890*/  BRA `(.L_x_25215) ;  /* 0x0000000400087947 */ /* 0x000fea0003800000 */
.L_x_25232:
        /* <DEDUP_REMOVED lines=12> */
.L_x_25240:
[----:B------:R-:W-:-:S04]  /*12960*/  SHF.R.U32.HI R0, RZ, 0x15, R22 ;  /* 0x00000015ff007819 */ /* 0x000fc80000011616 */
[----:B------:R-:W-:-:S04]  /*12970*/  LOP3.LUT R3, R0, 0x1, RZ, 0xc0, !PT ;  /* 0x0000000100037812 */ /* 0x000fc800078ec0ff */
[----:B------:R-:W-:-:S04]  /*12980*/  IADD3 R0, PT, PT, R22, 0x88fffff, R3 ;  /* 0x088fffff16007810 */ /* 0x000fc80007ffe003 */
[----:B------:R-:W-:-:S04]  /*12990*/  SHF.R.U32.HI R0, RZ, 0x15, R0 ;  /* 0x00000015ff007819 */ /* 0x000fc80000011600 */
[----:B------:R-:W-:-:S07]  /*129a0*/  LOP3.LUT R0, R0, 0xff, RZ, 0xc0, !PT ;  /* 0x000000ff00007812 */ /* 0x000fce00078ec0ff */
.L_x_25241:
[----:B------:R-:W-:-:S04]  /*129b0*/  SHF.R.U32.HI R3, RZ, 0x18, R22 ;  /* 0x00000018ff037819 */ /* 0x000fc80000011616 */
[----:B------:R-:W-:-:S04]  /*129c0*/  LOP3.LUT R0, R0, 0x80, R3, 0xf8, !PT ;  /* 0x0000008000007812 */ /* 0x000fc800078ef803 */
[----:B------:R-:W-:-:S07]  /*129d0*/  PRMT R4, R0, 0x7610, R4 ;  /* 0x0000761000047816 */ /* 0x000fce0000000004 */
.L_x_25239:
[----:B------:R-:W-:Y:S05]  /*129e0*/  BSYNC.RECONVERGENT B0 ;  /* 0x0000000000007941 */ /* 0x000fea0003800200 */
.L_x_25238:
[----:B------:R0:W-:Y:S01]  /*129f0*/  STG.E.U8 desc[UR36][R8.64], R4 ;  /* 0x0000000408007986 */ /* 0x0001e2000c101124 */
[----:B------:R-:W-:Y:S05]  /*12a00*/  BRA `(.L_x_25215) ;  /* 0x0000000000ac7947 */ /* 0x000fea0003800000 */
.L_x_25231:
[----:B------:R-:W-:-:S13]  /*12a10*/  ISETP.NE.AND P0, PT, R0, 0x1c, PT ;  /* 0x0000001c0000780c */ /* 0x000fda0003f05270 */
[----:B------:R-:W-:Y:S05]  /*12a20*/  @!P0 BRA `(.L_x_25242) ;  /* 0x00000000009c8947 */ /* 0x000fea0003800000 */
[----:B------:R-:W-:-:S13]  /*12a30*/  ISETP.NE.AND P0, PT, R0, 0x1d, PT ;  /* 0x0000001d0000780c */ /* 0x000fda0003f05270 */
[----:B------:R-:W-:Y:S05]  /*12a40*/  @!P0 BRA `(.L_x_25243) ;  /* 0x0000000000888947 */ /* 0x000fea0003800000 */
[----:B------:R-:W-:-:S13]  /*12a50*/  ISETP.NE.AND P0, PT, R0, 0x2c, PT ;  /* 0x0000002c0000780c */ /* 0x000fda0003f05270 */
[----:B------:R-:W-:Y:S05]  /*12a60*/  @!P0 BRA `(.L_x_25244) ;  /* 0x0000000000448947 */ /* 0x000fea0003800000 */
.L_x_25214:
        /* <DEDUP_REMOVED lines=16> */
.L_x_25245:
[----:B------:R-:W-:Y:S05]  /*12b70*/  BRA `(.L_x_25215) ;  /* 0x0000000000507947 */ /* 0x000fea0003800000 */
.L_x_25244:
        /* <DEDUP_REMOVED lines=15> */
.L_x_25243:
[----:B------:R-:W0:Y:S02]  /*12c70*/  F2I.U64.TRUNC R22, R22 ;  /* 0x0000001600167311 */ /* 0x000e24000020d800 */
[----:B0-----:R0:W-:Y:S01]  /*12c80*/  STG.E.64 desc[UR36][R8.64], R22 ;  /* 0x0000001608007986 */ /* 0x0011e2000c101b24 */
[----:B------:R-:W-:Y:S05]  /*12c90*/  BRA `(.L_x_25215) ;  /* 0x0000000000087947 */ /* 0x000fea0003800000 */
.L_x_25242:
[----:B------:R-:W0:Y:S02]  /*12ca0*/  F2I.FTZ.U32.TRUNC.NTZ R3, R22 ;  /* 0x0000001600037305 */ /* 0x000e24000021f000 */
[----:B0-----:R0:W-:Y:S02]  /*12cb0*/  STG.E desc[UR36][R8.64], R3 ;  /* 0x0000000308007986 */ /* 0x0011e4000c101924 */
.L_x_25215:
[----:B------:R-:W-:-:S13]  /*12cc0*/  ISETP.GE.AND P0, PT, R37, R18, PT ;  /* 0x000000122500720c */ /* 0x000fda0003f06270 */
[----:B------:R-:W-:Y:S05]  /*12cd0*/  @P0 BREAK.RELIABLE B6 ;  /* 0x0000000000060942 */ /* 0x000fea0003800100 */
[----:B------:R-:W-:Y:S05]  /*12ce0*/  @P0 BRA `(.L_x_25246) ;  /* 0x0000001c00300947 */ /* 0x000fea0003800000 */
[----:B------:R-:W2:Y:S01]  /*12cf0*/  LDCU UR4, c[0x0][0x3dc] ;  /* 0x00007b80ff0477ac */ /* 0x000ea20008000800 */
[----:B0-----:R-:W0:Y:S01]  /*12d00*/  LDC.64 R4, c[0x0][0x388] ;  /* 0x0000e200ff047b82 */ /* 0x001e220000000a00 */
[----:B------:R-:W-:Y:S01]  /*12d10*/  IMAD R0, R2, 0x200, R37 ;  /* 0x0000020002007824 */ /* 0x000fe200078e0225 */
[----:B------:R-:W-:-:S03]  /*12d20*/  PRMT R6, R33, 0x9910, RZ ;  /* 0x0000991021067816 */ /* 0x000fc600000000ff */
[----:B--234-:R-:W-:Y:S02]  /*12d30*/  IMAD R3, R0, UR4, RZ ;  /* 0x0000000400037c24 */ /* 0x01cfe4000f8e02ff */
        /* <DEDUP_REMOVED lines=16> */
.L_x_25250:
[----:B------:R-:W0:Y:S02]  /*12e40*/  F2I.S64.TRUNC R24, R24 ;  /* 0x0000001800187311 */ /* 0x000e24000020d900 */
[----:B0-----:R-:W-:-:S05]  /*12e50*/  IMAD.MOV.U32 R3, RZ, RZ, R24 ;  /* 0x000000ffff037224 */ /* 0x001fca00078e0018 */
[----:B------:R0:W-:Y:S01]  /*12e60*/  STG.E.U8 desc[UR36][R4.64], R3 ;  /* 0x0000000304007986 */ /* 0x0001e2000c101124 */
[----:B------:R-:W-:Y:S05]  /*12e70*/  BRA `(.L_x_25252) ;  /* 0x0000000c00287947 */ /* 0x000fea0003800000 */
.L_x_25249:
        /* <DEDUP_REMOVED lines=9> */
.L_x_25254:
[----:B------:R-:W0:Y:S02]  /*12f10*/  F2I.FTZ.TRUNC.NTZ R3, R24 ;  /* 0x0000001800037305 */ /* 0x000e24000021f100 */
[----:B0-----:R0:W-:Y:S01]  /*12f20*/  STG.E desc[UR36][R4.64], R3 ;  /* 0x0000000304007986 */ /* 0x0011e2000c101924 */
[----:B------:R-:W-:Y:S05]  /*12f30*/  BRA `(.L_x_25252) ;  /* 0x0000000800f87947 */ /* 0x000fea0003800000 */
.L_x_25253:
[----:B------:R-:W0:Y:S02]  /*12f40*/  F2I.FTZ.TRUNC.NTZ R3, R24 ;  /* 0x0000001800037305 */ /* 0x000e24000021f100 */
[----:B0-----:R0:W-:Y:S01]  /*12f50*/  STG.E.U16 desc[UR36][R4.64], R3 ;  /* 0x0000000304007986 */ /* 0x0011e2000c101524 */
[----:B------:R-:W-:Y:S05]  /*12f60*/  BRA `(.L_x_25252) ;  /* 0x0000000800ec7947 */ /* 0x000fea0003800000 */
.L_x_25248:
        /* <DEDUP_REMOVED lines=8> */
.L_x_25256:
[----:B------:R-:W-:-:S05]  /*12ff0*/  F2FP.F16.F32.PACK_AB R24, RZ, R24 ;  /* 0x00000018ff18723e */ /* 0x000fca00000000ff */
[----:B------:R0:W-:Y:S01]  /*13000*/  STG.E.U16 desc[UR36][R4.64], R24 ;  /* 0x0000001804007986 */ /* 0x0001e2000c101524 */
[----:B------:R-:W-:Y:S05]  /*13010*/  BRA `(.L_x_25252) ;  /* 0x0000000800c07947 */ /* 0x000fea0003800000 */
.L_x_25255:
        /* <DEDUP_REMOVED lines=9> */
.L_x_25258:
[----:B------:R-:W-:-:S04]  /*130b0*/  F2FP.F16.F32.PACK_AB R3, RZ, R24 ;  /* 0x00000018ff03723e */ /* 0x000fc800000000ff */
[----:B------:R-:W-:-:S05]  /*130c0*/  PRMT R3, R3, 0x5410, RZ ;  /* 0x0000541003037816 */ /* 0x000fca00000000ff */
[----:B------:R0:W-:Y:S01]  /*130d0*/  STG.E desc[UR36][R4.64], R3 ;  /* 0x0000000304007986 */ /* 0x0001e2000c101924 */
[----:B------:R-:W-:Y:S05]  /*130e0*/  BRA `(.L_x_25252) ;  /* 0x00000008008c7947 */ /* 0x000fea0003800000 */
.L_x_25257:
[----:B------:R-:W-:-:S06]  /*130f0*/  FMUL.FTZ R6, R24, 1 ;  /* 0x3f80000018067820 */ /* 0x000fcc0000410000 */
[----:B------:R-:W0:Y:S02]  /*13100*/  F2F.F64.F32 R6, R6 ;  /* 0x0000000600067310 */ /* 0x000e240000201800 */
[----:B0-----:R0:W-:Y:S01]  /*13110*/  STG.E.64 desc[UR36][R4.64], R6 ;  /* 0x0000000604007986 */ /* 0x0011e2000c101b24 */
[----:B------:R-:W-:Y:S05]  /*13120*/  BRA `(.L_x_25252) ;  /* 0x00000008007c7947 */ /* 0x000fea0003800000 */
.L_x_25247:
        /* <DEDUP_REMOVED lines=13> */
.L_x_25262:
        /* <DEDUP_REMOVED lines=16> */
.L_x_25265:
[----:B------:R-:W-:-:S04]  /*13300*/  SHF.R.U32.HI R24, RZ, 0x18, R24 ;  /* 0x00000018ff187819 */ /* 0x000fc80000011618 */
[----:B------:R-:W-:-:S04]  /*13310*/  LOP3.LUT R3, R3, 0x80, R24, 0xf8, !PT ;  /* 0x0000008003037812 */ /* 0x000fc800078ef818 */
[----:B------:R-:W-:-:S07]  /*13320*/  PRMT R0, R3, 0x7610, R0 ;  /* 0x0000761003007816 */ /* 0x000fce0000000000 */
.L_x_25264:
[----:B------:R-:W-:Y:S05]  /*13330*/  BSYNC.RECONVERGENT B0 ;  /* 0x0000000000007941 */ /* 0x000fea0003800200 */
.L_x_25263:
[----:B------:R0:W-:Y:S01]  /*13340*/  STG.E.U8 desc[UR36][R4.64], R0 ;  /* 0x0000000004007986 */ /* 0x0001e2000c101124 */
[----:B------:R-:W-:Y:S05]  /*13350*/  BRA `(.L_x_25252) ;  /* 0x0000000400f07947 */ /* 0x000fea0003800000 */
.L_x_25261:
        /* <DEDUP_REMOVED lines=16> */
.L_x_25268:
[----:B------:R-:W-:-:S04]  /*13460*/  SHF.R.U32.HI R24, RZ, 0x18, R24 ;  /* 0x00000018ff187819 */ /* 0x000fc80000011618 */
[----:B------:R-:W-:-:S04]  /*13470*/  LOP3.LUT R3, R3, 0x80, R24, 0xf8, !PT ;  /* 0x0000008003037812 */ /* 0x000fc800078ef818 */
[----:B------:R-:W-:-:S07]  /*13480*/  PRMT R0, R3, 0x7610, R0 ;  /* 0x0000761003007816 */ /* 0x000fce0000000000 */
.L_x_25267:
[----:B------:R-:W-:Y:S05]  /*13490*/  BSYNC.RECONVERGENT B0 ;  /* 0x0000000000007941 */ /* 0x000fea0003800200 */
.L_x_25266:
[----:B------:R0:W-:Y:S01]  /*134a0*/  STG.E.U8 desc[UR36][R4.64], R0 ;  /* 0x0000000004007986 */ /* 0x0001e2000c101124 */
[----:B------:R-:W-:Y:S05]  /*134b0*/  BRA `(.L_x_25252) ;  /* 0x0000000400987947 */ /* 0x000fea0003800000 */
.L_x_25260:
        /* <DEDUP_REMOVED lines=21> */
.L_x_25270:
[----:B------:R-:W0:Y:S02]  /*13610*/  F2I.U64.TRUNC R24, R24 ;  /* 0x0000001800187311 */ /* 0x000e24000020d800 */
[----:B0-----:R0:W-:Y:S01]  /*13620*/  STG.E.64 desc[UR36][R4.64], R24 ;  /* 0x0000001804007986 */ /* 0x0011e2000c101b24 */
[----:B------:R-:W-:Y:S05]  /*13630*/  BRA `(.L_x_25252) ;  /* 0x0000000400387947 */ /* 0x000fea0003800000 */
.L_x_25269:
[----:B------:R-:W0:Y:S02]  /*13640*/  F2I.FTZ.U32.TRUNC.NTZ R3, R24 ;  /* 0x0000001800037305 */ /* 0x000e24000021f000 */
[----:B0-----:R0:W-:Y:S01]  /*13650*/  STG.E desc[UR36][R4.64], R3 ;  /* 0x0000000304007986 */ /* 0x0011e2000c101924 */
[----:B------:R-:W-:Y:S05]  /*13660*/  BRA `(.L_x_25252) ;  /* 0x00000004002c7947 */ /* 0x000fea0003800000 */
.L_x_25259:
        /* <DEDUP_REMOVED lines=10> */
.L_x_25272:
[----:B-1----:R-:W-:Y:S01]  /*13710*/  FMUL.FTZ R8, R24, 1 ;  /* 0x3f80000018087820 */ /* 0x002fe20000410000 */
[----:B------:R-:W-:-:S05]  /*13720*/  CS2R R10, SRZ ;  /* 0x00000000000a7805 */ /* 0x000fca000001ff00 */
[----:B------:R-:W0:Y:S02]  /*13730*/  F2F.F64.F32 R8, R8 ;  /* 0x0000000800087310 */ /* 0x000e240000201800 */
[----:B0-----:R4:W-:Y:S01]  /*13740*/  STG.E.128 desc[UR36][R4.64], R8 ;  /* 0x0000000804007986 */ /* 0x0019e2000c101d24 */
[----:B------:R-:W-:Y:S05]  /*13750*/  BRA `(.L_x_25252) ;  /* 0x0000000000f07947 */ /* 0x000fea0003800000 */
.L_x_25271:
[----:B------:R-:W-:-:S13]  /*13760*/  ISETP.NE.AND P0, PT, R0, 0xf, PT ;  /* 0x0000000f0000780c */ /* 0x000fda0003f05270 */
[----:B------:R-:W-:Y:S05]  /*13770*/  @!P0 BRA `(.L_x_25273) ;  /* 0x0000000000e08947 */ /* 0x000fea0003800000 */
[----:B------:R-:W-:-:S13]  /*13780*/  ISETP.NE.AND P0, PT, R0, 0x17, PT ;  /* 0x000000170000780c */ /* 0x000fda0003f05270 */
[----:B------:R-:W-:Y:S05]  /*13790*/  @!P0 BRA `(.L_x_25274) ;  /* 0x00000000008c8947 */ /* 0x000fea0003800000 */
[----:B------:R-:W-:-:S13]  /*137a0*/  ISETP.NE.AND P0, PT, R0, 0x18, PT ;  /* 0x000000180000780c */ /* 0x000fda0003f05270 */
[----:B------:R-:W-:Y:S05]  /*137b0*/  @!P0 BRA `(.L_x_25275) ;  /* 0x0000000000448947 */ /* 0x000fea0003800000 */
.L_x_25251:
[----:B------:R-:W-:Y:S01]  /*137c0*/  MOV R14, 0x130 ;  /* 0x00000130000e7802 */ /* 0x000fe20000000f00 */
[----:B------:R-:W0:Y:S01]  /*137d0*/  LDCU.64 UR4, c[0x4][0x120] ;  /* 0x01002400ff0477ac */ /* 0x000e220008000a00 */
[----:B-1----:R-:W-:Y:S02]  /*137e0*/  IMAD.MOV.U32 R8, RZ, RZ, 0x65 ;  /* 0x00000065ff087424 */ /* 0x002fe400078e00ff */
        /* <DEDUP_REMOVED lines=13> */
.L_x_25276:
[----:B------:R-:W-:Y:S05]  /*138c0*/  BRA `(.L_x_25252) ;  /* 0x0000000000947947 */ /* 0x000fea0003800000 */
.L_x_25275:
        /* <DEDUP_REMOVED lines=12> */
.L_x_25278:
[----:B------:R-:W-:Y:S05]  /*13990*/  BSYNC.RECONVERGENT B0 ;  /* 0x0000000000007941 */ /* 0x000fea0003800200 */
.L_x_25277:
[----:B------:R-:W-:-:S05]  /*139a0*/  LOP3.LUT R3, R0, 0x80, R7, 0xf8, !PT ;  /* 0x0000008000037812 */ /* 0x000fca00078ef807 */
[----:B------:R2:W-:Y:S01]  /*139b0*/  STG.E.U8 desc[UR36][R4.64], R3 ;  /* 0x0000000304007986 */ /* 0x0005e2000c101124 */
[----:B------:R-:W-:Y:S05]  /*139c0*/  BRA `(.L_x_25252) ;  /* 0x0000000000547947 */ /* 0x000fea0003800000 */
.L_x_25274:
        /* <DEDUP_REMOVED lines=11> */
.L_x_25280:
[----:B------:R-:W-:Y:S01]  /*13a80*/  IMAD.MOV.U32 R0, RZ, RZ, 0x7f ;  /* 0x0000007fff007424 */ /* 0x000fe200078e00ff */
[----:B------:R-:W-:-:S04]  /*13a90*/  ISETP.GT.U32.AND P0, PT, R6, 0x7f800000, PT ;  /* 0x7f8000000600780c */ /* 0x000fc80003f04070 */
[----:B------:R-:W-:-:S09]  /*13aa0*/  SEL R0, R0, 0x7c, P0 ;  /* 0x0000007c00007807 */ /* 0x000fd20000000000 */
.L_x_25281:
[----:B------:R-:W-:Y:S05]  /*13ab0*/  BSYNC.RECONVERGENT B0 ;  /* 0x0000000000007941 */ /* 0x000fea0003800200 */
.L_x_25279:
[----:B------:R-:W-:-:S04]  /*13ac0*/  SHF.R.U32.HI R3, RZ, 0x18, R24 ;  /* 0x00000018ff037819 */ /* 0x000fc80000011618 */
[----:B------:R-:W-:-:S05]  /*13ad0*/  LOP3.LUT R3, R0, 0x80, R3, 0xf8, !PT ;  /* 0x0000008000037812 */ /* 0x000fca00078ef803 */
[----:B------:R3:W-:Y:S01]  /*13ae0*/  STG.E.U8 desc[UR36][R4.64], R3 ;  /* 0x0000000304007986 */ /* 0x0007e2000c101124 */
[----:B------:R-:W-:Y:S05]  /*13af0*/  BRA `(.L_x_25252) ;  /* 0x0000000000087947 */ /* 0x000fea0003800000 */
.L_x_25273:
[----:B------:R-:W-:-:S05]  /*13b00*/  F2FP.BF16.F32.PACK_AB R24, RZ, R24 ;  /* 0x00000018ff18723e */ /* 0x000fca00000010ff */
[----:B------:R0:W-:Y:S02]  /*13b10*/  STG.E.U16 desc[UR36][R4.64], R24 ;  /* 0x0000001804007986 */ /* 0x0001e4000c101524 */
.L_x_25252:
[----:B------:R-:W-:-:S07]  /*13b20*/  VIADD R37, R37, 0x80 ;  /* 0x0000008025257836 */ /* 0x000fce0000000000 */
.L_x_25209:
[----:B------:R-:W-:-:S13]  /*13b30*/  ISETP.GE.AND P0, PT, R37, R18, PT ;  /* 0x000000122500720c */ /* 0x000fda0003f06270 */
[----:B------:R-:W-:Y:S05]  /*13b40*/  @P0 BREAK.RELIABLE B6 ;  /* 0x0000000000060942 */ /* 0x000fea0003800100 */
[----:B------:R-:W-:Y:S05]  /*13b50*/  @P0 BRA `(.L_x_25246) ;  /* 0x0000000c00940947 */ /* 0x000fea0003800000 */
[----:B------:R-:W-:Y:S05]  /*13b60*/  BSYNC.RELIABLE B6 ;  /* 0x0000000000067941 */ /* 0x000fea0003800100 */
.L_x_25208:
[----:B------:R-:W5:Y:S01]  /*13b70*/  LDCU UR4, c[0x0][0x3dc] ;  /* 0x00007b80ff0477ac */ /* 0x000f620008000800 */
[----:B0-234-:R-:W0:Y:S01]  /*13b80*/  LDC.64 R4, c[0x0][0x388] ;  /* 0x0000e200ff047b82 */ /* 0x01de220000000a00 */
        /* <DEDUP_REMOVED lines=19> */
.L_x_25285:
[----:B------:R-:W0:Y:S02]  /*13cc0*/  F2I.S64.TRUNC R16, R16 ;  /* 0x0000001000107311 */ /* 0x000e24000020d900 */
[----:B0-----:R-:W-:-:S05]  /*13cd0*/  IMAD.MOV.U32 R3, RZ, RZ, R16 ;  /* 0x000000ffff037224 */ /* 0x001fca00078e0010 */
[----:B------:R0:W-:Y:S01]  /*13ce0*/  STG.E.U8 desc[UR36][R4.64], R3 ;  /* 0x0000000304007986 */ /* 0x0001e2000c101124 */
[----:B------:R-:W-:Y:S05]  /*13cf0*/  BRA `(.L_x_25287) ;  /* 0x0000000c00287947 */ /* 0x000fea0003800000 */
.L_x_25284:
        /* <DEDUP_REMOVED lines=9> */
.L_x_25289:
[----:B------:R-:W0:Y:S02]  /*13d90*/  F2I.FTZ.TRUNC.NTZ R3, R16 ;  /* 0x0000001000037305 */ /* 0x000e24000021f100 */
[----:B0-----:R4:W-:Y:S01]  /*13da0*/  STG.E desc[UR36][R4.64], R3 ;  /* 0x0000000304007986 */ /* 0x0019e2000c101924 */
[----:B------:R-:W-:Y:S05]  /*13db0*/  BRA `(.L_x_25287) ;  /* 0x0000000800f87947 */ /* 0x000fea0003800000 */
.L_x_25288:
[----:B------:R-:W0:Y:S02]  /*13dc0*/  F2I.FTZ.TRUNC.NTZ R3, R16 ;  /* 0x0000001000037305 */ /* 0x000e24000021f100 */
[----:B0-----:R3:W-:Y:S01]  /*13dd0*/  STG.E.U16 desc[UR36][R4.64], R3 ;  /* 0x0000000304007986 */ /* 0x0017e2000c101524 */
[----:B------:R-:W-:Y:S05]  /*13de0*/  BRA `(.L_x_25287) ;  /* 0x0000000800ec7947 */ /* 0x000fea0003800000 */
.L_x_25283:
        /* <DEDUP_REMOVED lines=8> */
.L_x_25291:
[----:B------:R-:W-:-:S05]  /*13e70*/  F2FP.F16.F32.PACK_AB R16, RZ, R16 ;  /* 0x00000010ff10723e */ /* 0x000fca00000000ff */
[----:B------:R0:W-:Y:S01]  /*13e80*/  STG.E.U16 desc[UR36][R4.64], R16 ;  /* 0x0000001004007986 */ /* 0x0001e2000c101524 */
[----:B------:R-:W-:Y:S05]  /*13e90*/  BRA `(.L_x_25287) ;  /* 0x0000000800c07947 */ /* 0x000fea0003800000 */
.L_x_25290:
        /* <DEDUP_REMOVED lines=9> */
.L_x_25293:
[----:B------:R-:W-:-:S04]  /*13f30*/  F2FP.F16.F32.PACK_AB R3, RZ, R16 ;  /* 0x00000010ff03723e */ /* 0x000fc800000000ff */
[----:B------:R-:W-:-:S05]  /*13f40*/  PRMT R3, R3, 0x5410, RZ ;  /* 0x0000541003037816 */ /* 0x000fca00000000ff */
[----:B------:R0:W-:Y:S01]  /*13f50*/  STG.E desc[UR36][R4.64], R3 ;  /* 0x0000000304007986 */ /* 0x0001e2000c101924 */
[----:B------:R-:W-:Y:S05]  /*13f60*/  BRA `(.L_x_25287) ;  /* 0x00000008008c7947 */ /* 0x000fea0003800000 */
.L_x_25292:
[----:B------:R-:W-:-:S06]  /*13f70*/  FMUL.FTZ R6, R16, 1 ;  /* 0x3f80000010067820 */ /* 0x000fcc0000410000 */
[----:B------:R-:W0:Y:S02]  /*13f80*/  F2F.F64.F32 R6, R6 ;  /* 0x0000000600067310 */ /* 0x000e240000201800 */
[----:B0-----:R0:W-:Y:S01]  /*13f90*/  STG.E.64 desc[UR36][R4.64], R6 ;  /* 0x0000000604007986 */ /* 0x0011e2000c101b24 */
[----:B------:R-:W-:Y:S05]  /*13fa0*/  BRA `(.L_x_25287) ;  /* 0x00000008007c7947 */ /* 0x000fea0003800000 */
.L_x_25282:
        /* <DEDUP_REMOVED lines=13> */
.L_x_25297:
        /* <DEDUP_REMOVED lines=16> */
.L_x_25300:
[----:B------:R-:W-:-:S04]  /*14180*/  SHF.R.U32.HI R16, RZ, 0x18, R16 ;  /* 0x00000018ff107819 */ /* 0x000fc80000011610 */
[----:B------:R-:W-:-:S04]  /*14190*/  LOP3.LUT R3, R3, 0x80, R16, 0xf8, !PT ;  /* 0x0000008003037812 */ /* 0x000fc800078ef810 */
[----:B------:R-:W-:-:S07]  /*141a0*/  PRMT R0, R3, 0x7610, R0 ;  /* 0x0000761003007816 */ /* 0x000fce0000000000 */
.L_x_25299:
[----:B------:R-:W-:Y:S05]  /*141b0*/  BSYNC.RECONVERGENT B0 ;  /* 0x0000000000007941 */ /* 0x000fea0003800200 */
.L_x_25298:
[----:B------:R0:W-:Y:S01]  /*141c0*/  STG.E.U8 desc[UR36][R4.64], R0 ;  /* 0x0000000004007986 */ /* 0x0001e2000c101124 */
[----:B------:R-:W-:Y:S05]  /*141d0*/  BRA `(.L_x_25287) ;  /* 0x0000000400f07947 */ /* 0x000fea0003800000 */
.L_x_25296:
        /* <DEDUP_REMOVED lines=16> */
.L_x_25303:
[----:B------:R-:W-:-:S04]  /*142e0*/  SHF.R.U32.HI R16, RZ, 0x18, R16 ;  /* 0x00000018ff107819 */ /* 0x000fc80000011610 */
[----:B------:R-:W-:-:S04]  /*142f0*/  LOP3.LUT R3, R3, 0x80, R16, 0xf8, !PT ;  /* 0x0000008003037812 */ /* 0x000fc800078ef810 */
[----:B------:R-:W-:-:S07]  /*14300*/  PRMT R0, R3, 0x7610, R0 ;  /* 0x0000761003007816 */ /* 0x000fce0000000000 */
.L_x_25302:
[----:B------:R-:W-:Y:S05]  /*14310*/  BSYNC.RECONVERGENT B0 ;  /* 0x0000000000007941 */ /* 0x000fea0003800200 */
.L_x_25301:
[----:B------:R0:W-:Y:S01]  /*14320*/  STG.E.U8 desc[UR36][R4.64], R0 ;  /* 0x0000000004007986 */ /* 0x0001e2000c101124 */
[----:B------:R-:W-:Y:S05]  /*14330*/  BRA `(.L_x_25287) ;  /* 0x0000000400987947 */ /* 0x000fea0003800000 */
.L_x_25295:
        /* <DEDUP_REMOVED lines=21> */
.L_x_25305:
[----:B------:R-:W0:Y:S02]  /*14490*/  F2I.U64.TRUNC R16, R16 ;  /* 0x0000001000107311 */ /* 0x000e24000020d800 */
[----:B0-----:R0:W-:Y:S01]  /*144a0*/  STG.E.64 desc[UR36][R4.64], R16 ;  /* 0x0000001004007986 */ /* 0x0011e2000c101b24 */
[----:B------:R-:W-:Y:S05]  /*144b0*/  BRA `(.L_x_25287) ;  /* 0x0000000400387947 */ /* 0x000fea0003800000 */
.L_x_25304:
[----:B------:R-:W0:Y:S02]  /*144c0*/  F2I.FTZ.U32.TRUNC.NTZ R3, R16 ;  /* 0x0000001000037305 */ /* 0x000e24000021f000 */
[----:B0-----:R0:W-:Y:S01]  /*144d0*/  STG.E desc[UR36][R4.64], R3 ;  /* 0x0000000304007986 */ /* 0x0011e2000c101924 */
[----:B------:R-:W-:Y:S05]  /*144e0*/  BRA `(.L_x_25287) ;  /* 0x00000004002c7947 */ /* 0x000fea0003800000 */
.L_x_25294:
        /* <DEDUP_REMOVED lines=10> */
.L_x_25307:
[----:B-1----:R-:W-:Y:S01]  /*14590*/  FMUL.FTZ R8, R16, 1 ;  /* 0x3f80000010087820 */ /* 0x002fe20000410000 */
[----:B------:R-:W-:-:S05]  /*145a0*/  CS2R R10, SRZ ;  /* 0x00000000000a7805 */ /* 0x000fca000001ff00 */
[----:B------:R-:W0:Y:S02]  /*145b0*/  F2F.F64.F32 R8, R8 ;  /* 0x0000000800087310 */ /* 0x000e240000201800 */
[----:B0-----:R0:W-:Y:S01]  /*145c0*/  STG.E.128 desc[UR36][R4.64], R8 ;  /* 0x0000000804007986 */ /* 0x0011e2000c101d24 */
[----:B------:R-:W-:Y:S05]  /*145d0*/  BRA `(.L_x_25287) ;  /* 0x0000000000f07947 */ /* 0x000fea0003800000 */
.L_x_25306:
[----:B------:R-:W-:-:S13]  /*145e0*/  ISETP.NE.AND P0, PT, R0, 0xf, PT ;  /* 0x0000000f0000780c */ /* 0x000fda0003f05270 */
[----:B------:R-:W-:Y:S05]  /*145f0*/  @!P0 BRA `(.L_x_25308) ;  /* 0x0000000000e08947 */ /* 0x000fea0003800000 */
[----:B------:R-:W-:-:S13]  /*14600*/  ISETP.NE.AND P0, PT, R0, 0x17, PT ;  /* 0x000000170000780c */ /* 0x000fda0003f05270 */
[----:B------:R-:W-:Y:S05]  /*14610*/  @!P0 BRA `(.L_x_25309) ;  /* 0x00000000008c8947 */ /* 0x000fea0003800000 */
[----:B------:R-:W-:-:S13]  /*14620*/  ISETP.NE.AND P0, PT, R0, 0x18, PT ;  /* 0x000000180000780c */ /* 0x000fda0003f05270 */
[----:B------:R-:W-:Y:S05]  /*14630*/  @!P0 BRA `(.L_x_25310) ;  /* 0x0000000000448947 */ /* 0x000fea0003800000 */
.L_x_25286:
[----:B------:R-:W-:Y:S01]  /*14640*/  MOV R0, 0x130 ;  /* 0x0000013000007802 */ /* 0x000fe20000000f00 */
[----:B------:R-:W0:Y:S01]  /*14650*/  LDCU.64 UR4, c[0x4][0x120] ;  /* 0x01002400ff0477ac */ /* 0x000e220008000a00 */
[----:B-1----:R-:W-:Y:S02]  /*14660*/  IMAD.MOV.U32 R8, RZ, RZ, 0x65 ;  /* 0x00000065ff087424 */ /* 0x002fe400078e00ff */
        /* <DEDUP_REMOVED lines=13> */
.L_x_25311:
[----:B------:R-:W-:Y:S05]  /*14740*/  BRA `(.L_x_25287) ;  /* 0x0000000000947947 */ /* 0x000fea0003800000 */
.L_x_25310:
        /* <DEDUP_REMOVED lines=12> */
.L_x_25313:
[----:B------:R-:W-:Y:S05]  /*14810*/  BSYNC.RECONVERGENT B0 ;  /* 0x0000000000007941 */ /* 0x000fea0003800200 */
.L_x_25312:
[----:B------:R-:W-:-:S05]  /*14820*/  LOP3.LUT R3, R0, 0x80, R7, 0xf8, !PT ;  /* 0x0000008000037812 */ /* 0x000fca00078ef807 */
[----:B------:R0:W-:Y:S01]  /*14830*/  STG.E.U8 desc[UR36][R4.64], R3 ;  /* 0x0000000304007986 */ /* 0x0001e2000c101124 */
[----:B------:R-:W-:Y:S05]  /*14840*/  BRA `(.L_x_25287) ;  /* 0x0000000000547947 */ /* 0x000fea0003800000 */
.L_x_25309:
        /* <DEDUP_REMOVED lines=11> */
.L_x_25315:
[----:B------:R-:W-:Y:S01]  /*14900*/  IMAD.MOV.U32 R0, RZ, RZ, 0x7f ;  /* 0x0000007fff007424 */ /* 0x000fe200078e00ff */
[----:B------:R-:W-:-:S04]  /*14910*/  ISETP.GT.U32.AND P0, PT, R6, 0x7f800000, PT ;  /* 0x7f8000000600780c */ /* 0x000fc80003f04070 */
[----:B------:R-:W-:-:S09]  /*14920*/  SEL R0, R0, 0x7c, P0 ;  /* 0x0000007c00007807 */ /* 0x000fd20000000000 */
.L_x_25316:
[----:B------:R-:W-:Y:S05]  /*14930*/  BSYNC.RECONVERGENT B0 ;  /* 0x0000000000007941 */ /* 0x000fea0003800200 */
.L_x_25314:
[----:B------:R-:W-:-:S04]  /*14940*/  SHF.R.U32.HI R3, RZ, 0x18, R16 ;  /* 0x00000018ff037819 */ /* 0x000fc80000011610 */
[----:B------:R-:W-:-:S05]  /*14950*/  LOP3.LUT R3, R0, 0x80, R3, 0xf8, !PT ;  /* 0x0000008000037812 */ /* 0x000fca00078ef803 */
[----:B------:R0:W-:Y:S01]  /*14960*/  STG.E.U8 desc[UR36][R4.64], R3 ;  /* 0x0000000304007986 */ /* 0x0001e2000c101124 */
[----:B------:R-:W-:Y:S05]  /*14970*/  BRA `(.L_x_25287) ;  /* 0x0000000000087947 */ /* 0x000fea0003800000 */
.L_x_25308:
[----:B------:R-:W-:-:S05]  /*14980*/  F2FP.BF16.F32.PACK_AB R16, RZ, R16 ;  /* 0x00000010ff10723e */ /* 0x000fca00000010ff */
[----:B------:R0:W-:Y:S02]  /*14990*/  STG.E.U16 desc[UR36][R4.64], R16 ;  /* 0x0000001004007986 */ /* 0x0001e4000c101524 */
.L_x_25287:
[----:B------:R-:W-:-:S07]  /*149a0*/  VIADD R37, R37, 0x80 ;  /* 0x0000008025257836 */ /* 0x000fce0000000000 */
.L_x_25246:
[----:B------:R-:W-:Y:S05]  /*149b0*/  BSYNC.RECONVERGENT B7 ;  /* 0x0000000000077941 */ /* 0x000fea0003800200 */
.L_x_25207:
        /* <DEDUP_REMOVED lines=22> */
.L_x_25320:
[----:B------:R-:W0:Y:S02]  /*14b20*/  F2I.S64.TRUNC R38, R38 ;  /* 0x0000002600267311 */ /* 0x000e24000020d900 */
[----:B0-----:R-:W-:-:S05]  /*14b30*/  IMAD.MOV.U32 R5, RZ, RZ, R38 ;  /* 0x000000ffff057224 */ /* 0x001fca00078e0026 */
[----:B------:R-:W-:Y:S01]  /*14b40*/  STG.E.U8 desc[UR36][R2.64], R5 ;  /* 0x0000000502007986 */ /* 0x000fe2000c101124 */
[----:B------:R-:W-:Y:S05]  /*14b50*/  EXIT ;  /* 0x000000000000794d */ /* 0x000fea0003800000 */
.L_x_25319:
        /* <DEDUP_REMOVED lines=9> */
.L_x_25323:
[----:B------:R-:W0:Y:S02]  /*14bf0*/  F2I.FTZ.TRUNC.NTZ R5, R38 ;  /* 0x0000002600057305 */ /* 0x000e24000021f100 */
[----:B0-----:R-:W-:Y:S01]  /*14c00*/  STG.E desc[UR36][R2.64], R5 ;  /* 0x0000000502007986 */ /* 0x001fe2000c101924 */
[----:B------:R-:W-:Y:S05]  /*14c10*/  EXIT ;  /* 0x000000000000794d */ /* 0x000fea0003800000 */
.L_x_25322:
[----:B------:R-:W0:Y:S02]  /*14c20*/  F2I.FTZ.TRUNC.NTZ R5, R38 ;  /* 0x0000002600057305 */ /* 0x000e24000021f100 */
[----:B0-----:R-:W-:Y:S01]  /*14c30*/  STG.E.U16 desc[UR36][R2.64], R5 ;  /* 0x0000000502007986 */ /* 0x001fe2000c101524 */
[----:B------:R-:W-:Y:S05]  /*14c40*/  EXIT ;  /* 0x000000000000794d */ /* 0x000fea0003800000 */
.L_x_25318:
        /* <DEDUP_REMOVED lines=8> */
.L_x_25325:
[----:B------:R-:W-:-:S05]  /*14cd0*/  F2FP.F16.F32.PACK_AB R38, RZ, R38 ;  /* 0x00000026ff26723e */ /* 0x000fca00000000ff */
[----:B------:R-:W-:Y:S01]  /*14ce0*/  STG.E.U16 desc[UR36][R2.64], R38 ;  /* 0x0000002602007986 */ /* 0x000fe2000c101524 */
[----:B------:R-:W-:Y:S05]  /*14cf0*/  EXIT ;  /* 0x000000000000794d */ /* 0x000fea0003800000 */
.L_x_25324:
        /* <DEDUP_REMOVED lines=9> */
.L_x_25327:
[----:B------:R-:W-:-:S04]  /*14d90*/  F2FP.F16.F32.PACK_AB R5, RZ, R38 ;  /* 0x00000026ff05723e */ /* 0x000fc800000000ff */
[----:B------:R-:W-:-:S05]  /*14da0*/  PRMT R5, R5, 0x5410, RZ ;  /* 0x0000541005057816 */ /* 0x000fca00000000ff */
[----:B------:R-:W-:Y:S01]  /*14db0*/  STG.E desc[UR36][R2.64], R5 ;  /* 0x0000000502007986 */ /* 0x000fe2000c101924 */
[----:B------:R-:W-:Y:S05]  /*14dc0*/  EXIT ;  /* 0x000000000000794d */ /* 0x000fea0003800000 */
.L_x_25326:
[----:B------:R-:W-:-:S06]  /*14dd0*/  FMUL.FTZ R4, R38, 1 ;  /* 0x3f80000026047820 */ /* 0x000fcc0000410000 */
[----:B------:R-:W0:Y:S02]  /*14de0*/  F2F.F64.F32 R4, R4 ;  /* 0x0000000400047310 */ /* 0x000e240000201800 */
[----:B0-----:R-:W-:Y:S01]  /*14df0*/  STG.E.64 desc[UR36][R2.64], R4 ;  /* 0x0000000402007986 */ /* 0x001fe2000c101b24 */
[----:B------:R-:W-:Y:S05]  /*14e00*/  EXIT ;  /* 0x000000000000794d */ /* 0x000fea0003800000 */
.L_x_25317:
        /* <DEDUP_REMOVED lines=13> */
.L_x_25331:
        /* <DEDUP_REMOVED lines=16> */
.L_x_25334:
[----:B------:R-:W-:-:S04]  /*14fe0*/  SHF.R.U32.HI R38, RZ, 0x18, R38 ;  /* 0x00000018ff267819 */ /* 0x000fc80000011626 */
[----:B------:R-:W-:-:S04]  /*14ff0*/  LOP3.LUT R5, R5, 0x80, R38, 0xf8, !PT ;  /* 0x0000008005057812 */ /* 0x000fc800078ef826 */
[----:B------:R-:W-:-:S07]  /*15000*/  PRMT R0, R5, 0x7610, R0 ;  /* 0x0000761005007816 */ /* 0x000fce0000000000 */
.L_x_25333:
[----:B------:R-:W-:Y:S05]  /*15010*/  BSYNC.RECONVERGENT B0 ;  /* 0x0000000000007941 */ /* 0x000fea0003800200 */
.L_x_25332:
[----:B------:R-:W-:Y:S01]  /*15020*/  STG.E.U8 desc[UR36][R2.64], R0 ;  /* 0x0000000002007986 */ /* 0x000fe2000c101124 */
[----:B------:R-:W-:Y:S05]  /*15030*/  EXIT ;  /* 0x000000000000794d */ /* 0x000fea0003800000 */
.L_x_25330:
        /* <DEDUP_REMOVED lines=16> */
.L_x_25337:
[----:B------:R-:W-:-:S04]  /*15140*/  SHF.R.U32.HI R38, RZ, 0x18, R38 ;  /* 0x00000018ff267819 */ /* 0x000fc80000011626 */
[----:B------:R-:W-:-:S04]  /*15150*/  LOP3.LUT R5, R5, 0x80, R38, 0xf8, !PT ;  /* 0x0000008005057812 */ /* 0x000fc800078ef826 */
[----:B------:R-:W-:-:S07]  /*15160*/  PRMT R0, R5, 0x7610, R0 ;  /* 0x0000761005007816 */ /* 0x000fce0000000000 */
.L_x_25336:
[----:B------:R-:W-:Y:S05]  /*15170*/  BSYNC.RECONVERGENT B0 ;  /* 0x0000000000007941 */ /* 0x000fea0003800200 */
.L_x_25335:
[----:B------:R-:W-:Y:S01]  /*15180*/  STG.E.U8 desc[UR36][R2.64], R0 ;  /* 0x0000000002007986 */ /* 0x000fe2000c101124 */
[----:B------:R-:W-:Y:S05]  /*15190*/  EXIT ;  /* 0x000000000000794d */ /* 0x000fea0003800000 */
.L_x_25329:
        /* <DEDUP_REMOVED lines=21> */
.L_x_25339:
[----:B------:R-:W0:Y:S02]  /*152f0*/  F2I.U64.TRUNC R38, R38 ;  /* 0x0000002600267311 */ /* 0x000e24000020d800 */
[----:B0-----:R-:W-:Y:S01]  /*15300*/  STG.E.64 desc[UR36][R2.64], R38 ;  /* 0x0000002602007986 */ /* 0x001fe2000c101b24 */
[----:B------:R-:W-:Y:S05]  /*15310*/  EXIT ;  /* 0x000000000000794d */ /* 0x000fea0003800000 */
.L_x_25338:
[----:B------:R-:W0:Y:S02]  /*15320*/  F2I.FTZ.U32.TRUNC.NTZ R5, R38 ;  /* 0x0000002600057305 */ /* 0x000e24000021f000 */
[----:B0-----:R-:W-:Y:S01]  /*15330*/  STG.E desc[UR36][R2.64], R5 ;  /* 0x0000000502007986 */ /* 0x001fe2000c101924 */
[----:B------:R-:W-:Y:S05]  /*15340*/  EXIT ;  /* 0x000000000000794d */ /* 0x000fea0003800000 */
.L_x_25328:
        /* <DEDUP_REMOVED lines=10> */
.L_x_25341:
[----:B------:R-:W-:Y:S01]  /*153f0*/  FMUL.FTZ R4, R38, 1 ;  /* 0x3f80000026047820 */ /* 0x000fe20000410000 */
[----:B------:R-:W-:-:S05]  /*15400*/  CS2R R6, SRZ ;  /* 0x0000000000067805 */ /* 0x000fca000001ff00 */
[----:B------:R-:W0:Y:S02]  /*15410*/  F2F.F64.F32 R4, R4 ;  /* 0x0000000400047310 */ /* 0x000e240000201800 */
[----:B0-----:R-:W-:Y:S01]  /*15420*/  STG.E.128 desc[UR36][R2.64], R4 ;  /* 0x0000000402007986 */ /* 0x001fe2000c101d24 */
[----:B------:R-:W-:Y:S05]  /*15430*/  EXIT ;  /* 0x000000000000794d */ /* 0x000fea0003800000 */
.L_x_25340:
[----:B------:R-:W-:-:S13]  /*15440*/  ISETP.NE.AND P0, PT, R0, 0xf, PT ;  /* 0x0000000f0000780c */ /* 0x000fda0003f05270 */
[----:B------:R-:W-:Y:S05]  /*15450*/  @!P0 BRA `(.L_x_25342) ;  /* 0x0000000000e08947 */ /* 0x000fea0003800000 */
[----:B------:R-:W-:-:S13]  /*15460*/  ISETP.NE.AND P0, PT, R0, 0x17, PT ;  /* 0x000000170000780c */ /* 0x000fda0003f05270 */
[----:B------:R-:W-:Y:S05]  /*15470*/  @!P0 BRA `(.L_x_25343) ;  /* 0x00000000008c8947 */ /* 0x000fea0003800000 */
[----:B------:R-:W-:-:S13]  /*15480*/  ISETP.NE.AND P0, PT, R0, 0x18, PT ;  /* 0x000000180000780c */ /* 0x000fda0003f05270 */
[----:B------:R-:W-:Y:S05]  /*15490*/  @!P0 BRA `(.L_x_25344) ;  /* 0x0000000000448947 */ /* 0x000fea0003800000 */
.L_x_25321:
        /* <DEDUP_REMOVED lines=16> */
.L_x_25345:
[----:B------:R-:W-:Y:S05]  /*155a0*/  EXIT ;  /* 0x000000000000794d */ /* 0x000fea0003800000 */
.L_x_25344:
        /* <DEDUP_REMOVED lines=12> */
.L_x_25347:
[----:B------:R-:W-:Y:S05]  /*15670*/  BSYNC.RECONVERGENT B0 ;  /* 0x0000000000007941 */ /* 0x000fea0003800200 */
.L_x_25346:
[----:B------:R-:W-:-:S05]  /*15680*/  LOP3.LUT R5, R0, 0x80, R7, 0xf8, !PT ;  /* 0x0000008000057812 */ /* 0x000fca00078ef807 */
[----:B------:R-:W-:Y:S01]  /*15690*/  STG.E.U8 desc[UR36][R2.64], R5 ;  /* 0x0000000502007986 */ /* 0x000fe2000c101124 */
[----:B------:R-:W-:Y:S05]  /*156a0*/  EXIT ;  /* 0x000000000000794d */ /* 0x000fea0003800000 */
.L_x_25343:
        /* <DEDUP_REMOVED lines=11> */
.L_x_25349:
[----:B------:R-:W-:Y:S01]  /*15760*/  IMAD.MOV.U32 R0, RZ, RZ, 0x7f ;  /* 0x0000007fff007424 */ /* 0x000fe200078e00ff */
[----:B------:R-:W-:-:S04]  /*15770*/  ISETP.GT.U32.AND P0, PT, R4, 0x7f800000, PT ;  /* 0x7f8000000400780c */ /* 0x000fc80003f04070 */
[----:B------:R-:W-:-:S09]  /*15780*/  SEL R0, R0, 0x7c, P0 ;  /* 0x0000007c00007807 */ /* 0x000fd20000000000 */
.L_x_25350:
[----:B------:R-:W-:Y:S05]  /*15790*/  BSYNC.RECONVERGENT B0 ;  /* 0x0000000000007941 */ /* 0x000fea0003800200 */
.L_x_25348:
[----:B------:R-:W-:-:S04]  /*157a0*/  SHF.R.U32.HI R5, RZ, 0x18, R38 ;  /* 0x00000018ff057819 */ /* 0x000fc80000011626 */
[----:B------:R-:W-:-:S05]  /*157b0*/  LOP3.LUT R5, R0, 0x80, R5, 0xf8, !PT ;  /* 0x0000008000057812 */ /* 0x000fca00078ef805 */
[----:B------:R-:W-:Y:S01]  /*157c0*/  STG.E.U8 desc[UR36][R2.64], R5 ;  /* 0x0000000502007986 */ /* 0x000fe2000c101124 */
[----:B------:R-:W-:Y:S05]  /*157d0*/  EXIT ;  /* 0x000000000000794d */ /* 0x000fea0003800000 */
.L_x_25342:
[----:B------:R-:W-:-:S05]  /*157e0*/  F2FP.BF16.F32.PACK_AB R38, RZ, R38 ;  /* 0x00000026ff26723e */ /* 0x000fca00000010ff */
[----:B------:R-:W-:Y:S01]  /*157f0*/  STG.E.U16 desc[UR36][R2.64], R38 ;  /* 0x0000002602007986 */ /* 0x000fe2000c101524 */
[----:B------:R-:W-:Y:S05]  /*15800*/  EXIT ;  /* 0x000000000000794d */ /* 0x000fea0003800000 */
.L_x_25351:
        /* <DEDUP_REMOVED lines=15> */
.L_x_27521:


//--------------------- .text._ZN2at6native18elementwise_kernelILi128ELi2EZNS0_22gpu_kernel_impl_nocastIZZZNS0_49_GLOBAL__N__b919a28f_16_Normalization_cu_5c38458722batch_norm_elementwiseERKNS_6TensorES6_RKSt8optionalIS4_ESA_S6_S6_ENKUlvE0_clEvENKUlvE0_clEvEUlfffffE_EEvRNS_18TensorIteratorBaseERKT_EUliE_EEviT1_ --------------------------
	.section	.text._ZN2at6native18elementwise_kernelILi128ELi2EZNS0_22gpu_kernel_impl_nocastIZZZNS0_49_GLOBAL__N__b919a28f_16_Normalization_cu_5c38458722batch_norm_elementwiseERKNS_6TensorES6_RKSt8optionalIS4_ESA_S6_S6_ENKUlvE0_clEvENKUlvE0_clEvEUlfffffE_EEvRNS_18TensorIteratorBaseERKT_EUliE_EEviT1_,"ax",@progbits
	.align	128
        .global         _ZN2at6native18elementwise_kernelILi128ELi2EZNS0_22gpu_kernel_impl_nocastIZZZNS0_49_GLOBAL__N__b919a28f_16_Normalization_cu_5c38458722batch_norm_elementwiseERKNS_6TensorES6_RKSt8optionalIS4_ESA_S6_S6_ENKUlvE0_clEvENKUlvE0_clEvEUlfffffE_EEvRNS_18TensorIteratorBaseERKT_EUliE_EEviT1_
        .type           _ZN2at6native18elementwise_kernelILi128ELi2EZNS0_22gpu_kernel_impl_nocastIZZZNS0_49_GLOBAL__N__b919a28f_16_Normalization_cu_5c38458722batch_norm_elementwiseERKNS_6TensorES6_RKSt8optionalIS4_ESA_S6_S6_ENKUlvE0_clEvENKUlvE0_clEvEUlfffffE_EEvRNS_18TensorIteratorBaseERKT_EUliE_EEviT1_,@function
        .size           _ZN2at6native18elementwise_kernelILi128ELi2EZNS0_22gpu_kernel_impl_nocastIZZZNS0_49_GLOBAL__N__b919a28f_16_Normalization_cu_5c38458722batch_norm_elementwiseERKNS_6TensorES6_RKSt8optionalIS4_ESA_S6_S6_ENKUlvE0_clEvENKUlvE0_clEvEUlfffffE_EEvRNS_18TensorIteratorBaseERKT_EUliE_EEviT1_,(.L_x_27522 - _ZN2at6native18elementwise_kernelILi128ELi2EZNS0_22gpu_kernel_impl_nocastIZZZNS0_49_GLOBAL__N__b919a28f_16_Normalization_cu_5c38458722batch_norm_elementwiseERKNS_6TensorES6_RKSt8optionalIS4_ESA_S6_S6_ENKUlvE0_clEvENKUlvE0_clEvEUlfffffE_EEvRNS_18TensorIteratorBaseERKT_EUliE_EEviT1_)
        .other          _ZN2at6native18elementwise_kernelILi128ELi2EZNS0_22gpu_kernel_impl_nocastIZZZNS0_49_GLOBAL__N__b919a28f_16_Normalization_cu_5c38458722batch_norm_elementwiseERKNS_6TensorES6_RKSt8optionalIS4_ESA_S6_S6_ENKUlvE0_clEvENKUlvE0_clEvEUlfffffE_EEvRNS_18TensorIteratorBaseERKT_EUliE_EEviT1_,@"STO_CUDA_ENTRY STV_DEFAULT"
_ZN2at6native18elementwise_kernelILi128ELi2EZNS0_22gpu_kernel_impl_nocastIZZZNS0_49_GLOBAL__N__b919a28f_16_Normalization_cu_5c38458722batch_norm_elementwiseERKNS_6TensorES6_RKSt8optionalIS4_ESA_S6_S6_ENKUlvE0_clEvENKUlvE0_clEvEUlfffffE_EEvRNS_18TensorIteratorBaseERKT_EUliE_EEviT1_:
.text._ZN2at6native18elementwise_kernelILi128ELi2EZNS0_22gpu_kernel_impl_nocastIZZZNS0_49_GLOBAL__N__b919a28f_16_Normalization_cu_5c38458722batch_norm_elementwiseERKNS_6TensorES6_RKSt8optionalIS4_ESA_S6_S6_ENKUlvE0_clEvENKUlvE0_clEvEUlfffffE_EEvRNS_18TensorIteratorBaseERKT_EUliE_EEviT1_:
        /* <DEDUP_REMOVED lines=15> */
[----:B------:R-:W2:Y:S08]  /*00f0*/  LDC.64 R4, c[0x0][0x720] ;  /* 0x0001c800ff047b82 */ /* 0x000eb00000000a00 */
[----:B------:R-:W3:Y:S01]  /*0100*/  LDC.64 R6, c[0x0][0x728] ;  /* 0x0001ca00ff067b82 */ /* 0x000ee20000000a00 */
[----:B0-----:R-:W4:Y:S07]  /*0110*/  LDG.E R2, desc[UR6][R2.64] ;  /* 0x0000000602027981 */ /* 0x001f2e000c1e1900 */
[----:B------:R-:W0:Y:S01]  /*0120*/  LDC.64 R10, c[0x0][0x738] ;  /* 0x0001ce00ff0a7b82 */ /* 0x000e220000000a00 */
[----:B-1----:R-:W4:Y:S04]  /*0130*/  LDG.E R9, desc[UR6][R8.64] ;  /* 0x0000000608097981 */ /* 0x002f28000c1e1900 */
[----:B--2---:R-:W2:Y:S04]  /*0140*/  LDG.E R4, desc[UR6][R4.64] ;  /* 0x0000000604047981 */ /* 0x004ea8000c1e1900 */
[----:B---3--:R-:W3:Y:S04]  /*0150*/  LDG.E R6, desc[UR6][R6.64] ;  /* 0x0000000606067981 */ /* 0x008ee8000c1e1900 */
[----:B0-----:R-:W3:Y:S01]  /*0160*/  LDG.E R11, desc[UR6][R10.64] ;  /* 0x000000060a0b7981 */ /* 0x001ee2000c1e1900 */
[----:B------:R-:W0:Y:S01]  /*0170*/  LDC.64 R12, c[0x0][0x710] ;  /* 0x0001c400ff0c7b82 */ /* 0x000e220000000a00 */
[----:B------:R-:W-:Y:S01]  /*0180*/  IADD3 R21, PT, PT, R21, 0x80, RZ ;  /* 0x0000008015157810 */ /* 0x000fe20007ffe0ff */
[----:B----4-:R-:W-:-:S04]  /*0190*/  FADD.FTZ R15, R2, -R9 ;  /* 0x80000009020f7221 */ /* 0x010fc80000010000 */
[----:B--2---:R-:W-:-:S04]  /*01a0*/  FMUL.FTZ R15, R4, R15 ;  /* 0x0000000f040f7220 */ /* 0x004fc80000410000 */
[----:B---3--:R-:W-:-:S05]  /*01b0*/  FFMA.FTZ R15, R11, R15, R6 ;  /* 0x0000000f0b0f7223 */ /* 0x008fca0000010006 */
[----:B0-----:R0:W-:Y:S02]  /*01c0*/  STG.E desc[UR6][R12.64], R15 ;  /* 0x0000000f0c007986 */ /* 0x0011e4000c101906 */
.L_x_25354:
[----:B------:R-:W-:Y:S05]  /*01d0*/  BSYNC.RECONVERGENT B0 ;  /* 0x0000000000007941 */ /* 0x000fea0003800200 */
.L_x_25353:
[----:B------:R-:W-:-:S13]  /*01e0*/  ISETP.GE.AND P0, PT, R21, UR4, PT ;  /* 0x0000000415007c0c */ /* 0x000fda000bf06270 */
[----:B------:R-:W-:Y:S05]  /*01f0*/  @P0 EXIT ;  /* 0x000000000000094d */ /* 0x000fea0003800000 */
[----:B------:R-:W1:Y:S08]  /*0200*/  LDC.64 R2, c[0x0][0x718] ;  /* 0x0001c600ff027b82 */ /* 0x000e700000000a00 */
[----:B------:R-:W2:Y:S08]  /*0210*/  LDC.64 R8, c[0x0][0x730] ;  /* 0x0001cc00ff087b82 */ /* 0x000eb00000000a00 */
[----:B------:R-:W3:Y:S08]  /*0220*/  LDC.64 R4, c[0x0][0x720] ;  /* 0x0001c800ff047b82 */ /* 0x000ef00000000a00 */
[----:B------:R-:W4:Y:S01]  /*0230*/  LDC.64 R6, c[0x0][0x728] ;  /* 0x0001ca00ff067b82 */ /* 0x000f220000000a00 */
[----:B-1----:R-:W5:Y:S07]  /*0240*/  LDG.E R2, desc[UR6][R2.64] ;  /* 0x0000000602027981 */ /* 0x002f6e000c1e1900 */
[----:B------:R-:W1:Y:S01]  /*0250*/  LDC.64 R10, c[0x0][0x738] ;  /* 0x0001ce00ff0a7b82 */ /* 0x000e620000000a00 */
[----:B--2---:R-:W5:Y:S04]  /*0260*/  LDG.E R9, desc[UR6][R8.64] ;  /* 0x0000000608097981 */ /* 0x004f68000c1e1900 */
[----:B---3--:R-:W2:Y:S04]  /*0270*/  LDG.E R4, desc[UR6][R4.64] ;  /* 0x0000000604047981 */ /* 0x008ea8000c1e1900 */
[----:B----4-:R-:W3:Y:S04]  /*0280*/  LDG.E R6, desc[UR6][R6.64] ;  /* 0x0000000606067981 */ /* 0x010ee8000c1e1900 */
[----:B-1----:R-:W3:Y:S01]  /*0290*/  LDG.E R11, desc[UR6][R10.64] ;  /* 0x000000060a0b7981 */ /* 0x002ee2000c1e1900 */
[----:B0-----:R-:W0:Y:S01]  /*02a0*/  LDC.64 R12, c[0x0][0x710] ;  /* 0x0001c400ff0c7b82 */ /* 0x001e220000000a00 */
[----:B-----5:R-:W-:-:S04]  /*02b0*/  FADD.FTZ R15, R2, -R9 ;  /* 0x80000009020f7221 */ /* 0x020fc80000010000 */
[----:B--2---:R-:W-:-:S04]  /*02c0*/  FMUL.FTZ R15, R4, R15 ;  /* 0x0000000f040f7220 */ /* 0x004fc80000410000 */
[----:B---3--:R-:W-:-:S05]  /*02d0*/  FFMA.FTZ R15, R11, R15, R6 ;  /* 0x0000000f0b0f7223 */ /* 0x008fca0000010006 */
[----:B0-----:R-:W-:Y:S01]  /*02e0*/  STG.E desc[UR6][R12.64], R15 ;  /* 0x0000000f0c007986 */ /* 0x001fe2000c101906 */
[----:B------:R-:W-:Y:S05]  /*02f0*/  EXIT ;  /* 0x000000000000794d */ /* 0x000fea0003800000 */
.L_x_25352:
        /* <DEDUP_REMOVED lines=431> */
.L_x_25357:
[----:B------:R-:W0:Y:S01]  /*1df0*/  LDCU.128 UR16, c[0x0][0x730] ;  /* 0x0000e600ff1077ac */ /* 0x000e220008000c00 */
[----:B------:R-:W1:Y:S01]  /*1e00*/  LDCU.128 UR8, c[0x0][0x710] ;  /* 0x0000e200ff0877ac */ /* 0x000e620008000c00 */
[----:B------:R-:W2:Y:S01]  /*1e10*/  LDCU.128 UR12, c[0x0][0x720] ;  /* 0x0000e400ff0c77ac */ /* 0x000ea20008000c00 */
[----:B0-----:R-:W-:Y:S02]  /*1e20*/  IADD3 R6, P3, PT, R17, UR16, RZ ;  /* 0x0000001011067c10 */ /* 0x001fe4000ff7e0ff */
[----:B-1----:R-:W-:Y:S02]  /*1e30*/  IADD3 R2, P0, PT, R14, UR10, RZ ;  /* 0x0000000a0e027c10 */ /* 0x002fe4000ff1e0ff */
[----:B------:R-:W-:Y:S02]  /*1e40*/  IADD3.X R7, PT, PT, RZ, UR17, RZ, P3, !PT ;  /* 0x00000011ff077c10 */ /* 0x000fe40009ffe4ff */
[----:B--2---:R-:W-:Y:S02]  /*1e50*/  IADD3 R4, P1, PT, R19, UR12, RZ ;  /* 0x0000000c13047c10 */ /* 0x004fe4000ff3e0ff */
[----:B------:R-:W-:-:S02]  /*1e60*/  IADD3.X R3, PT, PT, RZ, UR11, RZ, P0, !PT ;  /* 0x0000000bff037c10 */ /* 0x000fc400087fe4ff */
[----:B------:R-:W-:Y:S01]  /*1e70*/  IADD3 R16, P0, PT, R16, UR18, RZ ;  /* 0x0000001210107c10 */ /* 0x000fe2000ff1e0ff */
[----:B------:R-:W2:Y:S01]  /*1e80*/  LDG.E R7, desc[UR6][R6.64] ;  /* 0x0000000606077981 */ /* 0x000ea2000c1e1900 */
[----:B------:R-:W-:Y:S02]  /*1e90*/  IADD3 R18, P2, PT, R18, UR14, RZ ;  /* 0x0000000e12127c10 */ /* 0x000fe4000ff5e0ff */
[----:B------:R-:W-:Y:S01]  /*1ea0*/  IADD3.X R5, PT, PT, RZ, UR13, RZ, P1, !PT ;  /* 0x0000000dff057c10 */ /* 0x000fe20008ffe4ff */
[----:B------:R-:W2:Y:S01]  /*1eb0*/  LDG.E R2, desc[UR6][R2.64] ;  /* 0x0000000602027981 */ /* 0x000ea2000c1e1900 */
[----:B------:R-:W-:Y:S02]  /*1ec0*/  IADD3.X R17, PT, PT, RZ, UR19, RZ, P0, !PT ;  /* 0x00000013ff117c10 */ /* 0x000fe400087fe4ff */
[----:B------:R-:W-:Y:S01]  /*1ed0*/  IADD3.X R19, PT, PT, RZ, UR15, RZ, P2, !PT ;  /* 0x0000000fff137c10 */ /* 0x000fe200097fe4ff */
[----:B------:R-:W3:Y:S04]  /*1ee0*/  LDG.E R4, desc[UR6][R4.64] ;  /* 0x0000000604047981 */ /* 0x000ee8000c1e1900 */
[----:B------:R-:W4:Y:S04]  /*1ef0*/  LDG.E R18, desc[UR6][R18.64] ;  /* 0x0000000612127981 */ /* 0x000f28000c1e1900 */
[----:B------:R-:W4:Y:S01]  /*1f00*/  LDG.E R17, desc[UR6][R16.64] ;  /* 0x0000000610117981 */ /* 0x000f22000c1e1900 */
[----:B------:R-:W-:-:S02]  /*1f10*/  IADD3 R8, P0, PT, R15, UR8, RZ ;  /* 0x000000080f087c10 */ /* 0x000fc4000ff1e0ff */
[----:B------:R-:W-:Y:S01]  /*1f20*/  IADD3 R21, PT, PT, R21, 0x80, RZ ;  /* 0x0000008015157810 */ /* 0x000fe20007ffe0ff */
[----:B--2---:R-:W-:-:S04]  /*1f30*/  FADD.FTZ R9, R2, -R7 ;  /* 0x8000000702097221 */ /* 0x004fc80000010000 */
[----:B---3--:R-:W-:Y:S01]  /*1f40*/  FMUL.FTZ R10, R4, R9 ;  /* 0x00000009040a7220 */ /* 0x008fe20000410000 */
[----:B------:R-:W-:-:S03]  /*1f50*/  IADD3.X R9, PT, PT, RZ, UR9, RZ, P0, !PT ;  /* 0x00000009ff097c10 */ /* 0x000fc600087fe4ff */
[----:B----4-:R-:W-:-:S05]  /*1f60*/  FFMA.FTZ R3, R17, R10, R18 ;  /* 0x0000000a11037223 */ /* 0x010fca0000010012 */
[----:B------:R0:W-:Y:S02]  /*1f70*/  STG.E desc[UR6][R8.64], R3 ;  /* 0x0000000308007986 */ /* 0x0001e4000c101906 */
.L_x_25356:
[----:B------:R-:W-:Y:S05]  /*1f80*/  BSYNC.RECONVERGENT B0 ;  /* 0x0000000000007941 */ /* 0x000fea0003800200 */
.L_x_25355:
[----:B------:R-:W-:-:S13]  /*1f90*/  ISETP.GE.AND P0, PT, R21, UR4, PT ;  /* 0x0000000415007c0c */ /* 0x000fda000bf06270 */
[----:B------:R-:W-:Y:S05]  /*1fa0*/  @P0 EXIT ;  /* 0x000000000000094d */ /* 0x000fea0003800000 */
[----:B------:R-:W1:Y:S01]  /*1fb0*/  LDCU.64 UR4, c[0x0][0x390] ;  /* 0x00007200ff0477ac */ /* 0x000e620008000a00 */
[----:B------:R-:W-:Y:S01]  /*1fc0*/  HFMA2 R2, -RZ, RZ, 0, 0 ;  /* 0x00000000ff027431 */ /* 0x000fe200000001ff */
[----:B0-----:R-:W-:Y:S01]  /*1fd0*/  MOV R3, R21 ;  /* 0x0000001500037202 */ /* 0x001fe20000000f00 */
        /* <DEDUP_REMOVED lines=421> */
.L_x_25358:
        /* <DEDUP_REMOVED lines=18> */
[----:B------:R-:W-:-:S04]  /*3b50*/  IADD3 R2, P0, PT, R3, UR8, RZ ;  /* 0x0000000803027c10 */ /* 0x000fc8000ff1e0ff */
[----:B------:R-:W-:Y:S01]  /*3b60*/  IADD3.X R3, PT, PT, RZ, UR9, RZ, P0, !PT ;  /* 0x00000009ff037c10 */ /* 0x000fe200087fe4ff */
[----:B--2---:R-:W-:-:S04]  /*3b70*/  FADD.FTZ R15, R6, -R11 ;  /* 0x8000000b060f7221 */ /* 0x004fc80000010000 */
[----:B---3--:R-:W-:-:S04]  /*3b80*/  FMUL.FTZ R15, R8, R15 ;  /* 0x0000000f080f7220 */ /* 0x008fc80000410000 */
[----:B----4-:R-:W-:-:S05]  /*3b90*/  FFMA.FTZ R15, R13, R15, R4 ;  /* 0x0000000f0d0f7223 */ /* 0x010fca0000010004 */
[----:B------:R-:W-:Y:S01]  /*3ba0*/  STG.E desc[UR6][R2.64], R15 ;  /* 0x0000000f02007986 */ /* 0x000fe2000c101906 */
[----:B------:R-:W-:Y:S05]  /*3bb0*/  EXIT ;  /* 0x000000000000794d */ /* 0x000fea0003800000 */
.L_x_25359:
        /* <DEDUP_REMOVED lines=12> */
.L_x_27522:


//--------------------- .text._ZN2at6native27unrolled_elementwise_kernelIZZZNS0_49_GLOBAL__N__b919a28f_16_Normalization_cu_5c38458722batch_norm_elementwiseERKNS_6TensorES5_RKSt8optionalIS3_ES9_S5_S5_ENKUlvE0_clEvENKUlvE0_clEvEUlfffffE_St5arrayIPcLm6EELi4E23TrivialOffsetCalculatorILi5EjESG_ILi1EjENS0_6memory15LoadWithoutCastENSJ_16StoreWithoutCastEEEviT_T0_T2_T3_T4_T5_ --------------------------
	.section	.text._ZN2at6native27unrolled_elementwise_kernelIZZZNS0_49_GLOBAL__N__b919a28f_16_Normalization_cu_5c38458722batch_norm_elementwiseERKNS_6TensorES5_RKSt8optionalIS3_ES9_S5_S5_ENKUlvE0_clEvENKUlvE0_clEvEUlfffffE_St5arrayIPcLm6EELi4E23TrivialOffsetCalculatorILi5EjESG_ILi1EjENS0_6memory15LoadWithoutCastENSJ_16StoreWithoutCastEEEviT_T0_T2_T3_T4_T5_,"ax",@progbits
	.align	128
        .global         _ZN2at6native27unrolled_elementwise_kernelIZZZNS0_49_GLOBAL__N__b919a28f_16_Normalization_cu_5c38458722batch_norm_elementwiseERKNS_6TensorES5_RKSt8optionalIS3_ES9_S5_S5_ENKUlvE0_clEvENKUlvE0_clEvEUlfffffE_St5arrayIPcLm6EELi4E23TrivialOffsetCalculatorILi5EjESG_ILi1EjENS0_6memory15LoadWithoutCastENSJ_16StoreWithoutCastEEEviT_T0_T2_T3_T4_T5_
        .type           _ZN2at6native27unrolled_elementwise_kernelIZZZNS0_49_GLOBAL__N__b919a28f_16_Normalization_cu_5c38458722batch_norm_elementwiseERKNS_6TensorES5_RKSt8optionalIS3_ES9_S5_S5_ENKUlvE0_clEvENKUlvE0_clEvEUlfffffE_St5arrayIPcLm6EELi4E23TrivialOffsetCalculatorILi5EjESG_ILi1EjENS0_6memory15LoadWithoutCastENSJ_16StoreWithoutCastEEEviT_T0_T2_T3_T4_T5_,@function
        .size           _ZN2at6native27unrolled_elementwise_kernelIZZZNS0_49_GLOBAL__N__b919a28f_16_Normalization_cu_5c38458722batch_norm_elementwiseERKNS_6TensorES5_RKSt8optionalIS3_ES9_S5_S5_ENKUlvE0_clEvENKUlvE0_clEvEUlfffffE_St5arrayIPcLm6EELi4E23TrivialOffsetCalculatorILi5EjESG_ILi1EjENS0_6memory15LoadWithoutCastENSJ_16StoreWithoutCastEEEviT_T0_T2_T3_T4_T5_,(.L_x_27523 - _ZN2at6native27unrolled_elementwise_kernelIZZZNS0_49_GLOBAL__N__b919a28f_16_Normalization_cu_5c38458722batch_norm_elementwiseERKNS_6TensorES5_RKSt8optionalIS3_ES9_S5_S5_ENKUlvE0_clEvENKUlvE0_clEvEUlfffffE_St5arrayIPcLm6EELi4E23TrivialOffsetCalculatorILi5EjESG_ILi1EjENS0_6memory15LoadWithoutCastENSJ_16StoreWithoutCastEEEviT_T0_T2_T3_T4_T5_)
        .other          _ZN2at6native27unrolled_elementwise_kernelIZZZNS0_49_GLOBAL__N__b919a28f_16_Normalization_cu_5c38458722batch_norm_elementwiseERKNS_6TensorES5_RKSt8optionalIS3_ES9_S5_S5_ENKUlvE0_clEvENKUlvE0_clEvEUlfffffE_St5arrayIPcLm6EELi4E23TrivialOffsetCalculatorILi5EjESG_ILi1EjENS0_6memory15LoadWithoutCastENSJ_16StoreWithoutCastEEEviT_T0_T2_T3_T4_T5_,@"STO_CUDA_ENTRY STV_DEFAULT"
_ZN2at6native27unrolled_elementwise_kernelIZZZNS0_49_GLOBAL__N__b919a28f_16_Normalization_cu_5c38458722batch_norm_elementwiseERKNS_6TensorES5_RKSt8optionalIS3_ES9_S5_S5_ENKUlvE0_clEvENKUlvE0_clEvEUlfffffE_St5arrayIPcLm6EELi4E23TrivialOffsetCalculatorILi5EjESG_ILi1EjENS0_6memory15LoadWithoutCastENSJ_16StoreWithoutCastEEEviT_T0_T2_T3_T4_T5_:
.text._ZN2at6native27unrolled_elementwise_kernelIZZZNS0_49_GLOBAL__N__b919a28f_16_Normalization_cu_5c38458722batch_norm_elementwiseERKNS_6TensorES5_RKSt8optionalIS3_ES9_S5_S5_ENKUlvE0_clEvENKUlvE0_clEvEUlfffffE_St5arrayIPcLm6EELi4E23TrivialOffsetCalculatorILi5EjESG_ILi1EjENS0_6memory15LoadWithoutCastENSJ_16StoreWithoutCastEEEviT_T0_T2_T3_T4_T5_:
        /* <DEDUP_REMOVED lines=19> */
[----:B------:R-:W2:Y:S01]  /*0130*/  @!P1 LDC.64 R24, c[0x0][0x3b0] ;  /* 0x0000ec00ff189b82 */ /* 0x000ea20000000a00 */
[----:B---3--:R-:W-:-:S04]  /*0140*/  @!P1 IMAD.WIDE.U32 R26, R11, 0x4, R8 ;  /* 0x000000040b1a9825 */ /* 0x008fc800078e0008 */
[----:B------:R-:W-:Y:S02]  /*0150*/  HFMA2 R8, -RZ, RZ, 0, 0 ;  /* 0x00000000ff087431 */ /* 0x000fe400000001ff */
[C---:B----4-:R-:W-:Y:S01]  /*0160*/  @!P1 IMAD.WIDE.U32 R16, R11.reuse, 0x4, R16 ;  /* 0x000000040b109825 */ /* 0x050fe200078e0010 */
[----:B-1----:R1:W3:Y:S01]  /*0170*/  @!P1 LDG.E R18, desc[UR4][R26.64] ;  /* 0x000000041a129981 */ /* 0x0022e2000c1e1900 */
[----:B------:R-:W4:Y:S02]  /*0180*/  LDC.64 R28, c[0x0][0x3a0] ;  /* 0x0000e800ff1c7b82 */ /* 0x000f240000000a00 */
[C---:B-----5:R-:W-:Y:S01]  /*0190*/  @!P1 IMAD.WIDE.U32 R20, R11.reuse, 0x4, R20 ;  /* 0x000000040b149825 */ /* 0x060fe200078e0014 */
[----:B------:R5:W3:Y:S01]  /*01a0*/  @!P1 LDG.E R7, desc[UR4][R16.64] ;  /* 0x0000000410079981 */ /* 0x000ae2000c1e1900 */
[----:B------:R-:W-:Y:S02]  /*01b0*/  @!P0 LEA R9, R0, R23, 0x9 ;  /* 0x0000001700098211 */ /* 0x000fe400078e48ff */
[----:B------:R-:W-:Y:S01]  /*01c0*/  MOV R10, RZ ;  /* 0x000000ff000a7202 */ /* 0x000fe20000000f00 */
[----:B------:R5:W3:Y:S01]  /*01d0*/  @!P1 LDG.E R8, desc[UR4][R20.64] ;  /* 0x0000000414089981 */ /* 0x000ae2000c1e1900 */
[----:B-1----:R-:W1:Y:S01]  /*01e0*/  LDC.64 R26, c[0x0][0x3a8] ;  /* 0x0000ea00ff1a7b82 */ /* 0x002e620000000a00 */
[----:B0-----:R-:W-:-:S04]  /*01f0*/  @!P1 IMAD.WIDE.U32 R12, R11, 0x4, R12 ;  /* 0x000000040b0c9825 */ /* 0x001fc800078e000c */
[----:B--2---:R-:W-:Y:S01]  /*0200*/  @!P0 IMAD.WIDE.U32 R14, R9, 0x4, R14 ;  /* 0x00000004090e8825 */ /* 0x004fe200078e000e */
[----:B------:R0:W3:Y:S02]  /*0210*/  @!P1 LDG.E R10, desc[UR4][R12.64] ;  /* 0x000000040c0a9981 */ /* 0x0000e4000c1e1900 */
[----:B-----5:R-:W2:Y:S01]  /*0220*/  @!P0 LDC.64 R16, c[0x0][0x3b0] ;  /* 0x0000ec00ff108b82 */ /* 0x020ea20000000a00 */
[----:B------:R-:W-:Y:S01]  /*0230*/  CS2R R20, SRZ ;  /* 0x0000000000147805 */ /* 0x000fe2000001ff00 */
[----:B------:R-:W-:Y:S01]  /*0240*/  @!P1 IMAD.WIDE.U32 R24, R11, 0x4, R24 ;  /* 0x000000040b189825 */ /* 0x000fe200078e0018 */
[----:B------:R-:W-:-:S04]  /*0250*/  @!P0 IADD3 R23, PT, PT, R23, 0x80, RZ ;  /* 0x0000008017178810 */ /* 0x000fc80007ffe0ff */
[----:B------:R5:W3:Y:S01]  /*0260*/  @!P0 LDG.E R20, desc[UR4][R14.64] ;  /* 0x000000040e148981 */ /* 0x000ae2000c1e1900 */
[----:B0-----:R-:W-:Y:S01]  /*0270*/  CS2R R12, SRZ ;  /* 0x00000000000c7805 */ /* 0x001fe2000001ff00 */
[----:B------:R-:W-:-:S05]  /*0280*/  HFMA2 R11, -RZ, RZ, 0, 0 ;  /* 0x00000000ff0b7431 */ /* 0x000fca00000001ff */
[----:B------:R0:W3:Y:S01]  /*0290*/  @!P1 LDG.E R13, desc[UR4][R24.64] ;  /* 0x00000004180d9981 */ /* 0x0000e2000c1e1900 */
[----:B-----5:R-:W5:Y:S01]  /*02a0*/  LDC.64 R14, c[0x0][0x390] ;  /* 0x0000e400ff0e7b82 */ /* 0x020f620000000a00 */
[----:B------:R-:W-:Y:S01]  /*02b0*/  ISETP.GE.AND P1, PT, R23, R2, PT ;  /* 0x000000021700720c */ /* 0x000fe20003f26270 */
[----:B------:R-:W-:-:S04]  /*02c0*/  @!P0 IMAD.WIDE.U32 R4, R9, 0x4, R4 ;  /* 0x0000000409048825 */ /* 0x000fc800078e0004 */
[C---:B-1----:R-:W-:Y:S01]  /*02d0*/  @!P0 IMAD.WIDE.U32 R26, R9.reuse, 0x4, R26 ;  /* 0x00000004091a8825 */ /* 0x042fe200078e001a */
[----:B------:R1:W3:Y:S01]  /*02e0*/  @!P0 LDG.E R11, desc[UR4][R4.64] ;  /* 0x00000004040b8981 */ /* 0x0002e2000c1e1900 */
[----:B0-----:R-:W0:Y:S02]  /*02f0*/  LDC.64 R24, c[0x0][0x398] ;  /* 0x0000e600ff187b82 */ /* 0x001e240000000a00 */
[C---:B----4-:R-:W-:Y:S01]  /*0300*/  @!P0 IMAD.WIDE.U32 R28, R9.reuse, 0x4, R28 ;  /* 0x00000004091c8825 */ /* 0x050fe200078e001c */
[----:B------:R4:W3:Y:S03]  /*0310*/  @!P0 LDG.E R21, desc[UR4][R26.64] ;  /* 0x000000041a158981 */ /* 0x0008e6000c1e1900 */
[----:B--2---:R-:W-:Y:S01]  /*0320*/  @!P0 IMAD.WIDE.U32 R16, R9, 0x4, R16 ;  /* 0x0000000409108825 */ /* 0x004fe200078e0010 */
[----:B-1----:R-:W-:Y:S02]  /*0330*/  CS2R R4, SRZ ;  /* 0x0000000000047805 */ /* 0x002fe4000001ff00 */
[----:B------:R-:W-:-:S02]  /*0340*/  @!P1 LEA R9, R0, R23, 0x9 ;  /* 0x0000001700099211 */ /* 0x000fc400078e48ff */
[----:B------:R1:W2:Y:S01]  /*0350*/  @!P0 LDG.E R12, desc[UR4][R16.64] ;  /* 0x00000004100c8981 */ /* 0x0002a2000c1e1900 */
[----:B----4-:R-:W4:Y:S03]  /*0360*/  LDC.64 R26, c[0x0][0x3a8] ;  /* 0x0000ea00ff1a7b82 */ /* 0x010f260000000a00 */
[----:B------:R1:W2:Y:S01]  /*0370*/  @!P0 LDG.E R5, desc[UR4][R28.64] ;  /* 0x000000041c058981 */ /* 0x0002a2000c1e1900 */
[----:B-----5:R-:W-:-:S04]  /*0380*/  @!P1 IMAD.WIDE.U32 R14, R9, 0x4, R14 ;  /* 0x00000004090e9825 */ /* 0x020fc800078e000e */
[----:B-1----:R-:W1:Y:S01]  /*0390*/  @!P1 LDC.64 R16, c[0x0][0x3b0] ;  /* 0x0000ec00ff109b82 */ /* 0x002e620000000a00 */
[----:B------:R5:W2:Y:S07]  /*03a0*/  @!P1 LDG.E R19, desc[UR4][R14.64] ;  /* 0x000000040e139981 */ /* 0x000aae000c1e1900 */
[----:B------:R-:W1:Y:S01]  /*03b0*/  LDC.64 R28, c[0x0][0x3a0] ;  /* 0x0000e800ff1c7b82 */ /* 0x000e620000000a00 */
[----:B------:R-:W-:-:S07]  /*03c0*/  @!P1 IADD3 R23, PT, PT, R23, 0x80, RZ ;  /* 0x0000008017179810 */ /* 0x000fce0007ffe0ff */
[----:B-----5:R-:W5:Y:S01]  /*03d0*/  LDC.64 R14, c[0x0][0x390] ;  /* 0x0000e400ff0e7b82 */ /* 0x020f620000000a00 */
[----:B------:R-:W-:Y:S01]  /*03e0*/  ISETP.GE.AND P0, PT, R23, R2, PT ;  /* 0x000000021700720c */ /* 0x000fe20003f06270 */
[----:B----4-:R-:W-:Y:S01]  /*03f0*/  @!P1 IMAD.WIDE.U32 R26, R9, 0x4, R26 ;  /* 0x00000004091a9825 */ /* 0x010fe200078e001a */
[----:B------:R-:W-:-:S03]  /*0400*/  MOV R22, RZ ;  /* 0x000000ff00167202 */ /* 0x000fc60000000f00 */
[----:B0-----:R-:W-:-:S03]  /*0410*/  @!P1 IMAD.WIDE.U32 R24, R9, 0x4, R24 ;  /* 0x0000000409189825 */ /* 0x001fc600078e0018 */
[----:B------:R0:W4:Y:S01]  /*0420*/  @!P1 LDG.E R22, desc[UR4][R26.64] ;  /* 0x000000041a169981 */ /* 0x000122000c1e1900 */
[----:B-1----:R-:W-:-:S03]  /*0430*/  @!P1 IMAD.WIDE.U32 R16, R9, 0x4, R16 ;  /* 0x0000000409109825 */ /* 0x002fc600078e0010 */
[----:B------:R1:W4:Y:S01]  /*0440*/  @!P1 LDG.E R4, desc[UR4][R24.64] ;  /* 0x0000000418049981 */ /* 0x000322000c1e1900 */
[----:B------:R-:W-:-:S04]  /*0450*/  @!P1 IMAD.WIDE.U32 R28, R9, 0x4, R28 ;  /* 0x00000004091c9825 */ /* 0x000fc800078e001c */
[----:B------:R-:W-:Y:S01]  /*0460*/  HFMA2 R9, -RZ, RZ, 0, 0 ;  /* 0x00000000ff097431 */ /* 0x000fe200000001ff */
[----:B0-----:R-:W-:Y:S01]  /*0470*/  @!P0 LEA R27, R0, R23, 0x9 ;  /* 0x00000017001b8211 */ /* 0x001fe200078e48ff */
[----:B------:R0:W4:Y:S01]  /*0480*/  @!P1 LDG.E R6, desc[UR4][R28.64] ;  /* 0x000000041c069981 */ /* 0x000122000c1e1900 */
[----:B-1----:R-:W1:Y:S03]  /*0490*/  LDC.64 R24, c[0x0][0x3a8] ;  /* 0x0000ea00ff187b82 */ /* 0x002e660000000a00 */
[C---:B-----5:R-:W-:Y:S01]  /*04a0*/  @!P0 IMAD.WIDE.U32 R14, R27.reuse, 0x4, R14 ;  /* 0x000000041b0e8825 */ /* 0x060fe200078e000e */
[----:B------:R5:W4:Y:S04]  /*04b0*/  @!P1 LDG.E R9, desc[UR4][R16.64] ;  /* 0x0000000410099981 */ /* 0x000b28000c1e1900 */
[----:B0-----:R-:W0:Y:S01]  /*04c0*/  LDC.64 R28, c[0x0][0x398] ;  /* 0x0000e600ff1c7b82 */ /* 0x001e220000000a00 */
[----:B------:R5:W4:Y:S07]  /*04d0*/  @!P0 LDG.E R23, desc[UR4][R14.64] ;  /* 0x000000040e178981 */ /* 0x000b2e000c1e1900 */
[----:B-----5:R-:W5:Y:S08]  /*04e0*/  LDC.64 R16, c[0x0][0x3a0] ;  /* 0x0000e800ff107b82 */ /* 0x020f700000000a00 */
[----:B------:R-:W5:Y:S01]  /*04f0*/  @!P0 LDC.64 R14, c[0x0][0x3b0] ;  /* 0x0000ec00ff0e8b82 */ /* 0x000f620000000a00 */
[----:B-1----:R-:W-:-:S06]  /*0500*/  @!P0 IMAD.WIDE.U32 R24, R27, 0x4, R24 ;  /* 0x000000041b188825 */ /* 0x002fcc00078e0018 */
[----:B------:R-:W4:Y:S01]  /*0510*/  @!P0 LDG.E R24, desc[UR4][R24.64] ;  /* 0x0000000418188981 */ /* 0x000f22000c1e1900 */
[----:B0-----:R-:W-:-:S04]  /*0520*/  @!P0 IMAD.WIDE.U32 R28, R27, 0x4, R28 ;  /* 0x000000041b1c8825 */ /* 0x001fc800078e001c */
[C---:B-----5:R-:W-:Y:S01]  /*0530*/  @!P0 IMAD.WIDE.U32 R16, R27.reuse, 0x4, R16 ;  /* 0x000000041b108825 */ /* 0x060fe200078e0010 */
[----:B------:R-:W5:Y:S05]  /*0540*/  @!P0 LDG.E R25, desc[UR4][R28.64] ;  /* 0x000000041c198981 */ /* 0x000f6a000c1e1900 */
[----:B------:R-:W5:Y:S01]  /*0550*/  @!P0 LDG.E R16, desc[UR4][R16.64] ;  /* 0x0000000410108981 */ /* 0x000f62000c1e1900 */
[----:B------:R-:W-:-:S05]  /*0560*/  @!P0 IMAD.WIDE.U32 R14, R27, 0x4, R14 ;  /* 0x000000041b0e8825 */ /* 0x000fca00078e000e */
[----:B------:R-:W5:Y:S01]  /*0570*/  @!P0 LDG.E R27, desc[UR4][R14.64] ;  /* 0x000000040e1b8981 */ /* 0x000f62000c1e1900 */
[----:B------:R-:W-:Y:S01]  /*0580*/  ISETP.GE.AND P1, PT, R3, R2, PT ;  /* 0x000000020300720c */ /* 0x000fe20003f26270 */
[----:B------:R-:W-:Y:S04]  /*0590*/  BSSY.RECONVERGENT B0, `(.L_x_25360) ;  /* 0x0000024000007945 */ /* 0x000fe80003800200 */
[----:B------:R-:W-:Y:S01]  /*05a0*/  BSSY.RELIABLE B1, `(.L_x_25361) ;  /* 0x000001c000017945 */ /* 0x000fe20003800100 */
[----:B---3--:R-:W-:-:S04]  /*05b0*/  FADD.FTZ R7, -R10, R7 ;  /* 0x000000070a077221 */ /* 0x008fc80000010100 */
[----:B------:R-:W-:-:S04]  /*05c0*/  FMUL.FTZ R7, R7, R18 ;  /* 0x0000001207077220 */ /* 0x000fc80000410000 */
[----:B------:R-:W-:Y:S01]  /*05d0*/  FFMA.FTZ R13, R7, R13, R8 ;  /* 0x0000000d070d7223 */ /* 0x000fe20000010008 */
[----:B------:R-:W-:-:S04]  /*05e0*/  FADD.FTZ R20, -R21, R20 ;  /* 0x0000001415147221 */ /* 0x000fc80000010100 */
[----:B------:R-:W-:-:S04]  /*05f0*/  FMUL.FTZ R20, R20, R11 ;  /* 0x0000000b14147220 */ /* 0x000fc80000410000 */
[----:B--2---:R-:W-:Y:S01]  /*0600*/  FFMA.FTZ R5, R20, R12, R5 ;  /* 0x0000000c14057223 */ /* 0x004fe20000010005 */
[----:B----4-:R-:W-:-:S04]  /*0610*/  FADD.FTZ R19, -R22, R19 ;  /* 0x0000001316137221 */ /* 0x010fc80000010100 */
[----:B------:R-:W-:Y:S01]  /*0620*/  FMUL.FTZ R19, R19, R4 ;  /* 0x0000000413137220 */ /* 0x000fe20000410000 */
[----:B------:R-:W-:-:S03]  /*0630*/  MOV R4, RZ ;  /* 0x000000ff00047202 */ /* 0x000fc60000000f00 */
[----:B------:R-:W-:Y:S01]  /*0640*/  FFMA.FTZ R9, R19, R9, R6 ;  /* 0x0000000913097223 */ /* 0x000fe20000010006 */
[----:B------:R-:W-:-:S04]  /*0650*/  @!P0 FADD.FTZ R24, R23, -R24 ;  /* 0x8000001817188221 */ /* 0x000fc80000010000 */
[----:B-----5:R-:W-:-:S04]  /*0660*/  @!P0 FMUL.FTZ R24, R25, R24 ;  /* 0x0000001819188220 */ /* 0x020fc80000410000 */
[----:B------:R-:W-:Y:S01]  /*0670*/  @!P0 FFMA.FTZ R4, R27, R24, R16 ;  /* 0x000000181b048223 */ /* 0x000fe20000010010 */
        /* <DEDUP_REMOVED lines=14> */
.L_x_25362:
[----:B------:R-:W-:Y:S05]  /*0760*/  BSYNC.RELIABLE B1 ;  /* 0x0000000000017941 */ /* 0x000fea0003800100 */
.L_x_25361:
[----:B------:R-:W-:-:S13]  /*0770*/  ISETP.GE.AND P0, PT, R3, R2, PT ;  /* 0x000000020300720c */ /* 0x000fda0003f06270 */
[----:B0-----:R-:W0:Y:S01]  /*0780*/  @!P0 LDC.64 R6, c[0x0][0x388] ;  /* 0x0000e200ff068b82 */ /* 0x001e220000000a00 */
[----:B------:R-:W-:Y:S02]  /*0790*/  @!P0 LEA R5, R0, R3, 0x9 ;  /* 0x0000000300058211 */ /* 0x000fe400078e48ff */
[----:B------:R-:W-:-:S03]  /*07a0*/  @!P0 IADD3 R3, PT, PT, R3, 0x80, RZ ;  /* 0x0000008003038810 */ /* 0x000fc60007ffe0ff */
[----:B0-----:R-:W-:-:S05]  /*07b0*/  @!P0 IMAD.WIDE.U32 R6, R5, 0x4, R6 ;  /* 0x0000000405068825 */ /* 0x001fca00078e0006 */
[----:B------:R1:W-:Y:S02]  /*07c0*/  @!P0 STG.E desc[UR4][R6.64], R9 ;  /* 0x0000000906008986 */ /* 0x0003e4000c101904 */
.L_x_25363:
[----:B------:R-:W-:Y:S05]  /*07d0*/  BSYNC.RECONVERGENT B0 ;  /* 0x0000000000007941 */ /* 0x000fea0003800200 */
.L_x_25360:
        /* <DEDUP_REMOVED lines=8> */
.L_x_25364:
        /* <DEDUP_REMOVED lines=10> */
.L_x_27523:


//--------------------- .text._ZN2at6native29vectorized_elementwise_kernelILi2EZZZNS0_49_GLOBAL__N__b919a28f_16_Normalization_cu_5c38458722batch_norm_elementwiseERKNS_6TensorES5_RKSt8optionalIS3_ES9_S5_S5_ENKUlvE0_clEvENKUlvE0_clEvEUlfffffE_St5arrayIPcLm6EEEEviT0_T1_ --------------------------
	.section	.text._ZN2at6native29vectorized_elementwise_kernelILi2EZZZNS0_49_GLOBAL__N__b919a28f_16_Normalization_cu_5c38458722batch_norm_elementwiseERKNS_6TensorES5_RKSt8optionalIS3_ES9_S5_S5_ENKUlvE0_clEvENKUlvE0_clEvEUlfffffE_St5arrayIPcLm6EEEEviT0_T1_,"ax",@progbits
	.align	128
        .global         _ZN2at6native29vectorized_elementwise_kernelILi2EZZZNS0_49_GLOBAL__N__b919a28f_16_Normalization_cu_5c38458722batch_norm_elementwiseERKNS_6TensorES5_RKSt8optionalIS3_ES9_S5_S5_ENKUlvE0_clEvENKUlvE0_clEvEUlfffffE_St5arrayIPcLm6EEEEviT0_T1_
        .type           _ZN2at6native29vectorized_elementwise_kernelILi2EZZZNS0_49_GLOBAL__N__b919a28f_16_Normalization_cu_5c38458722batch_norm_elementwiseERKNS_6TensorES5_RKSt8optionalIS3_ES9_S5_S5_ENKUlvE0_clEvENKUlvE0_clEvEUlfffffE_St5arrayIPcLm6EEEEviT0_T1_,@function
        .size           _ZN2at6native29vectorized_elementwise_kernelILi2EZZZNS0_49_GLOBAL__N__b919a28f_16_Normalization_cu_5c38458722batch_norm_elementwiseERKNS_6TensorES5_RKSt8optionalIS3_ES9_S5_S5_ENKUlvE0_clEvENKUlvE0_clEvEUlfffffE_St5arrayIPcLm6EEEEviT0_T1_,(.L_x_27524 - _ZN2at6native29vectorized_elementwise_kernelILi2EZZZNS0_49_GLOBAL__N__b919a28f_16_Normalization_cu_5c38458722batch_norm_elementwiseERKNS_6TensorES5_RKSt8optionalIS3_ES9_S5_S5_ENKUlvE0_clEvENKUlvE0_clEvEUlfffffE_St5arrayIPcLm6EEEEviT0_T1_)
        .other          _ZN2at6native29vectorized_elementwise_kernelILi2EZZZNS0_49_GLOBAL__N__b919a28f_16_Normalization_cu_5c38458722batch_norm_elementwiseERKNS_6TensorES5_RKSt8optionalIS3_ES9_S5_S5_ENKUlvE0_clEvENKUlvE0_clEvEUlfffffE_St5arrayIPcLm6EEEEviT0_T1_,@"STO_CUDA_ENTRY STV_DEFAULT"
_ZN2at6native29vectorized_elementwise_kernelILi2EZZZNS0_49_GLOBAL__N__b919a28f_16_Normalization_cu_5c38458722batch_norm_elementwiseERKNS_6TensorES5_RKSt8optionalIS3_ES9_S5_S5_ENKUlvE0_clEvENKUlvE0_clEvEUlfffffE_St5arrayIPcLm6EEEEviT0_T1_:
.text._ZN2at6native29vectorized_elementwise_kernelILi2EZZZNS0_49_GLOBAL__N__b919a28f_16_Normalization_cu_5c38458722batch_norm_elementwiseERKNS_6TensorES5_RKSt8optionalIS3_ES9_S5_S5_ENKUlvE0_clEvENKUlvE0_clEvEUlfffffE_St5arrayIPcLm6EEEEviT0_T1_:
        /* <DEDUP_REMOVED lines=13> */
[----:B------:R-:W3:Y:S08]  /*00d0*/  LDC.64 R18, c[0x0][0x390] ;  /* 0x0000e400ff127b82 */ /* 0x000ef00000000a00 */
[----:B------:R-:W4:Y:S01]  /*00e0*/  LDC.64 R24, c[0x0][0x3a8] ;  /* 0x0000ea00ff187b82 */ /* 0x000f220000000a00 */
[----:B0-----:R-:W-:-:S02]  /*00f0*/  ISETP.GE.U32.AND P1, PT, R41, R2, PT ;  /* 0x000000022900720c */ /* 0x001fc40003f26070 */
[----:B------:R-:W-:Y:S02]  /*0100*/  CS2R R20, SRZ ;  /* 0x0000000000147805 */ /* 0x000fe4000001ff00 */
[----:B------:R-:W-:-:S03]  /*0110*/  MOV R3, R41 ;  /* 0x0000002900037202 */ /* 0x000fc60000000f00 */
[----:B------:R-:W0:Y:S08]  /*0120*/  LDC.64 R8, c[0x0][0x390] ;  /* 0x0000e400ff087b82 */ /* 0x000e300000000a00 */
[----:B------:R-:W5:Y:S01]  /*0130*/  LDC.64 R22, c[0x0][0x3a8] ;  /* 0x0000ea00ff167b82 */ /* 0x000f620000000a00 */
[----:B------:R-:W-:Y:S02]  /*0140*/  @!P1 IADD3 R41, PT, PT, R3, 0x80, RZ ;  /* 0x0000008003299810 */ /* 0x000fe40007ffe0ff */
[----:B------:R-:W-:-:S02]  /*0150*/  @!P1 IADD3 R17, PT, PT, R0, R3, RZ ;  /* 0x0000000300119210 */ /* 0x000fc40007ffe0ff */
[----:B------:R-:W-:Y:S02]  /*0160*/  ISETP.GE.U32.AND P2, PT, R41, R2, PT ;  /* 0x000000022900720c */ /* 0x000fe40003f46070 */
[----:B------:R-:W-:Y:S02]  /*0170*/  CS2R R10, SRZ ;  /* 0x00000000000a7805 */ /* 0x000fe4000001ff00 */
[----:B------:R-:W-:Y:S01]  /*0180*/  MOV R16, RZ ;  /* 0x000000ff00107202 */ /* 0x000fe20000000f00 */
[C---:B-1----:R-:W-:Y:S01]  /*0190*/  @!P1 IMAD.WIDE.U32 R4, R17.reuse, 0x4, R4 ;  /* 0x0000000411049825 */ /* 0x042fe200078e0004 */
[----:B------:R-:W1:Y:S03]  /*01a0*/  LDC.64 R34, c[0x0][0x398] ;  /* 0x0000e600ff227b82 */ /* 0x000e660000000a00 */
[----:B--2---:R-:W-:Y:S01]  /*01b0*/  @!P1 IMAD.WIDE.U32 R6, R17, 0x4, R6 ;  /* 0x0000000411069825 */ /* 0x004fe200078e0006 */
[----:B------:R2:W4:Y:S04]  /*01c0*/  @!P1 LDG.E R15, desc[UR4][R4.64] ;  /* 0x00000004040f9981 */ /* 0x000528000c1e1900 */
[----:B------:R-:W4:Y:S01]  /*01d0*/  @!P1 LDG.E R40, desc[UR4][R6.64] ;  /* 0x0000000406289981 */ /* 0x000f22000c1e1900 */
[----:B------:R-:W-:Y:S01]  /*01e0*/  @!P2 IADD3 R13, PT, PT, R0, R41, RZ ;  /* 0x00000029000da210 */ /* 0x000fe20007ffe0ff */
[----:B------:R-:W1:Y:S01]  /*01f0*/  LDC.64 R28, c[0x0][0x3a0] ;  /* 0x0000e800ff1c7b82 */ /* 0x000e620000000a00 */
[----:B------:R-:W-:-:S03]  /*0200*/  @!P2 IADD3 R41, PT, PT, R41, 0x80, RZ ;  /* 0x000000802929a810 */ /* 0x000fc60007ffe0ff */
[----:B0-----:R-:W-:Y:S01]  /*0210*/  @!P2 IMAD.WIDE.U32 R8, R13, 0x4, R8 ;  /* 0x000000040d08a825 */ /* 0x001fe200078e0008 */
[----:B------:R-:W-:-:S03]  /*0220*/  ISETP.GE.U32.AND P3, PT, R41, R2, PT ;  /* 0x000000022900720c */ /* 0x000fc60003f66070 */
[----:B-----5:R-:W-:Y:S01]  /*0230*/  @!P2 IMAD.WIDE.U32 R22, R13, 0x4, R22 ;  /* 0x000000040d16a825 */ /* 0x020fe200078e0016 */
[----:B------:R0:W5:Y:S03]  /*0240*/  @!P2 LDG.E R11, desc[UR4][R8.64] ;  /* 0x00000004080ba981 */ /* 0x000166000c1e1900 */
[----:B------:R-:W-:Y:S01]  /*0250*/  HFMA2 R12, -RZ, RZ, 0, 0 ;  /* 0x00000000ff0c7431 */ /* 0x000fe200000001ff */
[----:B------:R-:W-:Y:S02]  /*0260*/  CS2R R32, SRZ ;  /* 0x0000000000207805 */ /* 0x000fe4000001ff00 */
[----:B------:R-:W-:Y:S01]  /*0270*/  CS2R R36, SRZ ;  /* 0x0000000000247805 */ /* 0x000fe2000001ff00 */
[----:B------:R-:W5:Y:S01]  /*0280*/  @!P2 LDG.E R16, desc[UR4][R22.64] ;  /* 0x000000041610a981 */ /* 0x000f62000c1e1900 */
[----:B------:R-:W1:Y:S01]  /*0290*/  LDC.64 R30, c[0x0][0x390] ;  /* 0x0000e400ff1e7b82 */ /* 0x000e620000000a00 */
[----:B--2---:R-:W-:-:S07]  /*02a0*/  @!P3 IADD3 R5, PT, PT, R0, R41, RZ ;  /* 0x000000290005b210 */ /* 0x004fce0007ffe0ff */
[----:B0-----:R-:W0:Y:S01]  /*02b0*/  LDC.64 R8, c[0x0][0x3a0] ;  /* 0x0000e800ff087b82 */ /* 0x001e220000000a00 */
[----:B---3--:R-:W-:-:S04]  /*02c0*/  @!P3 IMAD.WIDE.U32 R6, R5, 0x4, R18 ;  /* 0x000000040506b825 */ /* 0x008fc800078e0012 */
[----:B----4-:R-:W-:Y:S01]  /*02d0*/  @!P3 IMAD.WIDE.U32 R26, R5, 0x4, R24 ;  /* 0x00000004051ab825 */ /* 0x010fe200078e0018 */
[----:B------:R2:W3:Y:S02]  /*02e0*/  @!P3 LDG.E R21, desc[UR4][R6.64] ;  /* 0x000000040615b981 */ /* 0x0004e4000c1e1900 */
[----:B------:R-:W4:Y:S02]  /*02f0*/  LDC.64 R18, c[0x0][0x398] ;  /* 0x0000e600ff127b82 */ /* 0x000f240000000a00 */
[----:B------:R1:W3:Y:S06]  /*0300*/  @!P3 LDG.E R14, desc[UR4][R26.64] ;  /* 0x000000041a0eb981 */ /* 0x0002ec000c1e1900 */
[----:B------:R-:W4:Y:S01]  /*0310*/  @!P1 LDC.64 R24, c[0x0][0x3b0] ;  /* 0x0000ec00ff189b82 */ /* 0x000f220000000a00 */
[----:B------:R-:W-:-:S07]  /*0320*/  @!P3 IADD3 R41, PT, PT, R41, 0x80, RZ ;  /* 0x000000802929b810 */ /* 0x000fce0007ffe0ff */
[----:B--2---:R-:W2:Y:S08]  /*0330*/  LDC.64 R6, c[0x0][0x398] ;  /* 0x0000e600ff067b82 */ /* 0x004eb00000000a00 */
[----:B------:R-:W2:Y:S01]  /*0340*/  LDC.64 R22, c[0x0][0x3a0] ;  /* 0x0000e800ff167b82 */ /* 0x000ea20000000a00 */
[----:B------:R-:W-:Y:S01]  /*0350*/  MOV R4, RZ ;  /* 0x000000ff00047202 */ /* 0x000fe20000000f00 */
[----:B0-----:R-:W-:Y:S01]  /*0360*/  @!P2 IMAD.WIDE.U32 R8, R13, 0x4, R8 ;  /* 0x000000040d08a825 */ /* 0x001fe200078e0008 */
[----:B------:R-:W-:-:S02]  /*0370*/  ISETP.GE.U32.AND P0, PT, R41, R2, PT ;  /* 0x000000022900720c */ /* 0x000fc40003f06070 */
[----:B------:R-:W-:Y:S01]  /*0380*/  CS2R R38, SRZ ;  /* 0x0000000000267805 */ /* 0x000fe2000001ff00 */
[C---:B-1----:R-:W-:Y:S01]  /*0390*/  @!P1 IMAD.WIDE.U32 R34, R17.reuse, 0x4, R34 ;  /* 0x0000000411229825 */ /* 0x042fe200078e0022 */
[----:B------:R-:W5:Y:S01]  /*03a0*/  @!P2 LDG.E R4, desc[UR4][R8.64] ;  /* 0x000000040804a981 */ /* 0x000f62000c1e1900 */
[----:B------:R-:W0:Y:S02]  /*03b0*/  @!P3 LDC.64 R26, c[0x0][0x3b0] ;  /* 0x0000ec00ff1abb82 */ /* 0x000e240000000a00 */
[----:B------:R-:W-:Y:S01]  /*03c0*/  @!P1 IMAD.WIDE.U32 R28, R17, 0x4, R28 ;  /* 0x00000004111c9825 */ /* 0x000fe200078e001c */
[----:B------:R1:W5:Y:S03]  /*03d0*/  @!P1 LDG.E R12, desc[UR4][R34.64] ;  /* 0x00000004220c9981 */ /* 0x000366000c1e1900 */
[----:B----4-:R-:W-:Y:S01]  /*03e0*/  @!P2 IMAD.WIDE.U32 R18, R13, 0x4, R18 ;  /* 0x000000040d12a825 */ /* 0x010fe200078e0012 */
[----:B------:R4:W5:Y:S01]  /*03f0*/  @!P1 LDG.E R32, desc[UR4][R28.64] ;  /* 0x000000041c209981 */ /* 0x000962000c1e1900 */
[----:B------:R-:W0:Y:S02]  /*0400*/  @!P2 LDC.64 R44, c[0x0][0x3b0] ;  /* 0x0000ec00ff2cab82 */ /* 0x000e240000000a00 */
[----:B------:R-:W-:Y:S01]  /*0410*/  @!P1 IMAD.WIDE.U32 R24, R17, 0x4, R24 ;  /* 0x0000000411189825 */ /* 0x000fe200078e0018 */
[----:B------:R2:W5:Y:S05]  /*0420*/  @!P2 LDG.E R36, desc[UR4][R18.64] ;  /* 0x000000041224a981 */ /* 0x00056a000c1e1900 */
[----:B------:R-:W0:Y:S01]  /*0430*/  LDC.64 R42, c[0x0][0x398] ;  /* 0x0000e600ff2a7b82 */ /* 0x000e220000000a00 */
[----:B------:R2:W5:Y:S01]  /*0440*/  @!P1 LDG.E R39, desc[UR4][R24.64] ;  /* 0x0000000418279981 */ /* 0x000562000c1e1900 */
[----:B-1----:R-:W-:-:S02]  /*0450*/  CS2R R34, SRZ ;  /* 0x0000000000227805 */ /* 0x002fc4000001ff00 */
[----:B----4-:R-:W-:-:S04]  /*0460*/  CS2R R28, SRZ ;  /* 0x00000000001c7805 */ /* 0x010fc8000001ff00 */
[----:B------:R-:W1:Y:S01]  /*0470*/  LDC.64 R8, c[0x0][0x3a8] ;  /* 0x0000ea00ff087b82 */ /* 0x000e620000000a00 */
[----:B--2---:R-:W-:-:S04]  /*0480*/  @!P3 IMAD.WIDE.U32 R6, R5, 0x4, R6 ;  /* 0x000000040506b825 */ /* 0x004fc800078e0006 */
[----:B------:R-:W-:Y:S01]  /*0490*/  @!P3 IMAD.WIDE.U32 R22, R5, 0x4, R22 ;  /* 0x000000040516b825 */ /* 0x000fe200078e0016 */
[----:B------:R2:W4:Y:S02]  /*04a0*/  @!P3 LDG.E R34, desc[UR4][R6.64] ;  /* 0x000000040622b981 */ /* 0x000524000c1e1900 */
[----:B------:R-:W1:Y:S02]  /*04b0*/  LDC.64 R18, c[0x0][0x3a0] ;  /* 0x0000e800ff127b82 */ /* 0x000e640000000a00 */
[----:B------:R0:W4:Y:S06]  /*04c0*/  @!P3 LDG.E R28, desc[UR4][R22.64] ;  /* 0x00000004161cb981 */ /* 0x00012c000c1e1900 */
[----:B------:R-:W1:Y:S01]  /*04d0*/  @!P0 LDC.64 R24, c[0x0][0x3b0] ;  /* 0x0000ec00ff188b82 */ /* 0x000e620000000a00 */
[----:B--2---:R-:W-:-:S02]  /*04e0*/  @!P0 IADD3 R7, PT, PT, R0, R41, RZ ;  /* 0x0000002900078210 */ /* 0x004fc40007ffe0ff */
[----:B------:R-:W-:-:S05]  /*04f0*/  @!P0 IADD3 R41, PT, PT, R41, 0x80, RZ ;  /* 0x0000008029298810 */ /* 0x000fca0007ffe0ff */
[----:B0-----:R-:W0:Y:S01]  /*0500*/  LDC.64 R22, c[0x0][0x398] ;  /* 0x0000e600ff167b82 */ /* 0x001e220000000a00 */
[----:B------:R-:W-:Y:S01]  /*0510*/  ISETP.GE.U32.AND P1, PT, R41, R2, PT ;  /* 0x000000022900720c */ /* 0x000fe20003f26070 */
[----:B------:R-:W-:-:S04]  /*0520*/  @!P3 IMAD.WIDE.U32 R26, R5, 0x4, R26 ;  /* 0x00000004051ab825 */ /* 0x000fc800078e001a */
[----:B------:R-:W-:Y:S02]  /*0530*/  HFMA2 R5, -RZ, RZ, 0, 0 ;  /* 0x00000000ff057431 */ /* 0x000fe400000001ff */
[----:B------:R-:W-:Y:S01]  /*0540*/  @!P0 IMAD.WIDE.U32 R30, R7, 0x4, R30 ;  /* 0x00000004071e8825 */ /* 0x000fe200078e001e */
[----:B------:R2:W4:Y:S03]  /*0550*/  @!P3 LDG.E R33, desc[UR4][R26.64] ;  /* 0x000000041a21b981 */ /* 0x000526000c1e1900 */
[----:B------:R-:W-:Y:S01]  /*0560*/  @!P2 IMAD.WIDE.U32 R44, R13, 0x4, R44 ;  /* 0x000000040d2ca825 */ /* 0x000fe200078e002c */
[----:B------:R2:W4:Y:S03]  /*0570*/  @!P0 LDG.E R35, desc[UR4][R30.64] ;  /* 0x000000041e238981 */ /* 0x000526000c1e1900 */
[C---:B------:R-:W-:Y:S01]  /*0580*/  @!P0 IMAD.WIDE.U32 R42, R7.reuse, 0x4, R42 ;  /* 0x00000004072a8825 */ /* 0x040fe200078e002a */
[----:B------:R2:W4:Y:S03]  /*0590*/  @!P2 LDG.E R37, desc[UR4][R44.64] ;  /* 0x000000042c25a981 */ /* 0x000526000c1e1900 */
[C---:B-1----:R-:W-:Y:S01]  /*05a0*/  @!P0 IMAD.WIDE.U32 R8, R7.reuse, 0x4, R8 ;  /* 0x0000000407088825 */ /* 0x042fe200078e0008 */
[----:B--2---:R-:W-:Y:S01]  /*05b0*/  CS2R R26, SRZ ;  /* 0x00000000001a7805 */ /* 0x004fe2000001ff00 */
[----:B------:R-:W2:Y:S01]  /*05c0*/  @!P0 LDG.E R5, desc[UR4][R42.64] ;  /* 0x000000042a058981 */ /* 0x000ea2000c1e1900 */
[----:B------:R-:W1:Y:S01]  /*05d0*/  LDC.64 R30, c[0x0][0x3a0] ;  /* 0x0000e800ff1e7b82 */ /* 0x000e620000000a00 */
[----:B------:R-:W-:-:S02]  /*05e0*/  @!P0 IMAD.WIDE.U32 R18, R7, 0x4, R18 ;  /* 0x0000000407128825 */ /* 0x000fc400078e0012 */
[----:B------:R0:W4:Y:S02]  /*05f0*/  @!P0 LDG.E R38, desc[UR4][R8.64] ;  /* 0x0000000408268981 */ /* 0x000124000c1e1900 */
[----:B------:R-:W-:Y:S01]  /*0600*/  @!P0 IMAD.WIDE.U32 R24, R7, 0x4, R24 ;  /* 0x0000000407188825 */ /* 0x000fe200078e0018 */
[----:B------:R-:W-:Y:S01]  /*0610*/  @!P1 IADD3 R7, PT, PT, R0, R41, RZ ;  /* 0x0000002900079210 */ /* 0x000fe20007ffe0ff */
[----:B------:R0:W2:Y:S01]  /*0620*/  @!P0 LDG.E R26, desc[UR4][R18.64] ;  /* 0x00000004121a8981 */ /* 0x0000a2000c1e1900 */
[----:B------:R-:W1:Y:S03]  /*0630*/  LDC.64 R44, c[0x0][0x390] ;  /* 0x0000e400ff2c7b82 */ /* 0x000e660000000a00 */
[----:B------:R0:W2:Y:S05]  /*0640*/  @!P0 LDG.E R29, desc[UR4][R24.64] ;  /* 0x00000004181d8981 */ /* 0x0000aa000c1e1900 */
[----:B0-----:R-:W0:Y:S01]  /*0650*/  LDC.64 R8, c[0x0][0x3a8] ;  /* 0x0000ea00ff087b82 */ /* 0x001e220000000a00 */
[----:B------:R-:W-:Y:S01]  /*0660*/  CS2R R18, SRZ ;  /* 0x0000000000127805 */ /* 0x000fe2000001ff00 */
[----:B------:R-:W-:-:S06]  /*0670*/  @!P1 IMAD.WIDE.U32 R22, R7, 0x4, R22 ;  /* 0x0000000407169825 */ /* 0x000fcc00078e0016 */
[----:B------:R-:W0:Y:S01]  /*0680*/  @!P1 LDC.64 R42, c[0x0][0x3b0] ;  /* 0x0000ec00ff2a9b82 */ /* 0x000e220000000a00 */
[----:B------:R-:W-:Y:S01]  /*0690*/  @!P1 IADD3 R41, PT, PT, R41, 0x80, RZ ;  /* 0x0000008029299810 */ /* 0x000fe20007ffe0ff */
[----:B------:R1:W2:Y:S06]  /*06a0*/  @!P1 LDG.E R19, desc[UR4][R22.64] ;  /* 0x0000000416139981 */ /* 0x0002ac000c1e1900 */
[----:B------:R-:W0:Y:S01]  /*06b0*/  LDC.64 R24, c[0x0][0x390] ;  /* 0x0000e400ff187b82 */ /* 0x000e220000000a00 */
[----:B------:R-:W-:Y:S01]  /*06c0*/  ISETP.GE.U32.AND P0, PT, R41, R2, PT ;  /* 0x000000022900720c */ /* 0x000fe20003f06070 */
[----:B------:R-:W-:-:S06]  /*06d0*/  HFMA2 R13, -RZ, RZ, 0, 0 ;  /* 0x00000000ff0d7431 */ /* 0x000fcc00000001ff */
[----:B-1----:R-:W1:Y:S01]  /*06e0*/  LDC.64 R22, c[0x0][0x3a0] ;  /* 0x0000e800ff167b82 */ /* 0x002e620000000a00 */
[----:B------:R-:W-:-:S04]  /*06f0*/  @!P1 IMAD.WIDE.U32 R30, R7, 0x4, R30 ;  /* 0x00000004071e9825 */ /* 0x000fc800078e001e */
[C---:B------:R-:W-:Y:S01]  /*0700*/  @!P1 IMAD.WIDE.U32 R44, R7.reuse, 0x4, R44 ;  /* 0x00000004072c9825 */ /* 0x040fe200078e002c */
[----:B------:R0:W2:Y:S03]  /*0710*/  @!P1 LDG.E R13, desc[UR4][R30.64] ;  /* 0x000000041e0d9981 */ /* 0x0000a6000c1e1900 */
[----:B0-----:R-:W-:-:S04]  /*0720*/  @!P1 IMAD.WIDE.U32 R8, R7, 0x4, R8 ;  /* 0x0000000407089825 */ /* 0x001fc800078e0008 */
[----:B------:R-:W-:Y:S01]  /*0730*/  @!P1 IMAD.WIDE.U32 R42, R7, 0x4, R42 ;  /* 0x00000004072a9825 */ /* 0x000fe200078e002a */
[----:B------:R-:W-:Y:S02]  /*0740*/  @!P0 IADD3 R7, PT, PT, R0, R41, RZ ;  /* 0x0000002900078210 */ /* 0x000fe40007ffe0ff */
[----:B------:R-:W-:Y:S02]  /*0750*/  CS2R R30, SRZ ;  /* 0x00000000001e7805 */ /* 0x000fe4000001ff00 */
[----:B------:R-:W-:Y:S01]  /*0760*/  MOV R6, RZ ;  /* 0x000000ff00067202 */ /* 0x000fe20000000f00 */
[----:B------:R0:W2:Y:S01]  /*0770*/  @!P1 LDG.E R20, desc[UR4][R42.64] ;  /* 0x000000042a149981 */ /* 0x0000a2000c1e1900 */
[----:B------:R-:W-:-:S03]  /*0780*/  @!P0 IMAD.WIDE.U32 R24, R7, 0x4, R24 ;  /* 0x0000000407188825 */ /* 0x000fc600078e0018 */
[----:B------:R0:W2:Y:S01]  /*0790*/  @!P1 LDG.E R31, desc[UR4][R8.64] ;  /* 0x00000004081f9981 */ /* 0x0000a2000c1e1900 */
[----:B-1----:R-:W-:-:S03]  /*07a0*/  @!P0 IMAD.WIDE.U32 R22, R7, 0x4, R22 ;  /* 0x0000000407168825 */ /* 0x002fc600078e0016 */
[----:B------:R1:W2:Y:S01]  /*07b0*/  @!P1 LDG.E R6, desc[UR4][R44.64] ;  /* 0x000000042c069981 */ /* 0x0002a2000c1e1900 */
[----:B0-----:R-:W0:Y:S03]  /*07c0*/  LDC.64 R42, c[0x0][0x3a8] ;  /* 0x0000ea00ff2a7b82 */ /* 0x001e260000000a00 */
[----:B------:R1:W2:Y:S01]  /*07d0*/  @!P0 LDG.E R27, desc[UR4][R24.64] ;  /* 0x00000004181b8981 */ /* 0x0002a2000c1e1900 */
[----:B------:R-:W-:-:S04]  /*07e0*/  CS2R R8, SRZ ;  /* 0x0000000000087805 */ /* 0x000fc8000001ff00 */
[----:B-1----:R-:W1:Y:S02]  /*07f0*/  LDC.64 R44, c[0x0][0x398] ;  /* 0x0000e600ff2c7b82 */ /* 0x002e640000000a00 */
[----:B------:R0:W2:Y:S06]  /*0800*/  @!P0 LDG.E R9, desc[UR4][R22.64] ;  /* 0x0000000416098981 */ /* 0x0000ac000c1e1900 */
[----:B------:R-:W1:Y:S01]  /*0810*/  @!P0 LDC.64 R24, c[0x0][0x3b0] ;  /* 0x0000ec00ff188b82 */ /* 0x000e620000000a00 */
[----:B------:R-:W-:-:S07]  /*0820*/  @!P0 IADD3 R41, PT, PT, R41, 0x80, RZ ;  /* 0x0000008029298810 */ /* 0x000fce0007ffe0ff */
[----:B0-----:R-:W0:Y:S01]  /*0830*/  LDC.64 R22, c[0x0][0x390] ;  /* 0x0000e400ff167b82 */ /* 0x001e220000000a00 */
[----:B------:R-:W-:Y:S01]  /*0840*/  ISETP.GE.U32.AND P1, PT, R41, R2, PT ;  /* 0x000000022900720c */ /* 0x000fe20003f26070 */
[----:B------:R-:W-:Y:S01]  /*0850*/  @!P0 IMAD.WIDE.U32 R42, R7, 0x4, R42 ;  /* 0x00000004072a8825 */ /* 0x000fe200078e002a */
[----:B------:R-:W-:-:S04]  /*0860*/  MOV R17, RZ ;  /* 0x000000ff00117202 */ /* 0x000fc80000000f00 */
[----:B------:R1:W2:Y:S02]  /*0870*/  @!P0 LDG.E R30, desc[UR4][R42.64] ;  /* 0x000000042a1e8981 */ /* 0x0002a4000c1e1900 */
[----:B-1----:R-:W-:-:S05]  /*0880*/  @!P0 IMAD.WIDE.U32 R44, R7, 0x4, R44 ;  /* 0x00000004072c8825 */ /* 0x002fca00078e002c */
[----:B------:R1:W2:Y:S01]  /*0890*/  @!P0 LDG.E R17, desc[UR4][R44.64] ;  /* 0x000000042c118981 */ /* 0x0002a2000c1e1900 */
[----:B------:R-:W-:Y:S01]  /*08a0*/  @!P0 IMAD.WIDE.U32 R24, R7, 0x4, R24 ;  /* 0x0000000407188825 */ /* 0x000fe200078e0018 */
[----:B------:R-:W-:-:S03]  /*08b0*/  @!P1 IADD3 R43, PT, PT, R0, R41, RZ ;  /* 0x00000029002b9210 */ /* 0x000fc60007ffe0ff */
[----:B------:R-:W-:Y:S01]  /*08c0*/  HFMA2 R7, -RZ, RZ, 0, 0 ;  /* 0x00000000ff077431 */ /* 0x000fe200000001ff */
[----:B------:R3:W2:Y:S01]  /*08d0*/  @!P0 LDG.E R18, desc[UR4][R24.64] ;  /* 0x0000000418128981 */ /* 0x0006a2000c1e1900 */
[----:B-1----:R-:W1:Y:S01]  /*08e0*/  LDC.64 R44, c[0x0][0x398] ;  /* 0x0000e600ff2c7b82 */ /* 0x002e620000000a00 */
[----:B0-----:R-:W-:-:S05]  /*08f0*/  @!P1 IMAD.WIDE.U32 R22, R43, 0x4, R22 ;  /* 0x000000042b169825 */ /* 0x001fca00078e0016 */
[----:B------:R0:W2:Y:S02]  /*0900*/  @!P1 LDG.E R7, desc[UR4][R22.64] ;  /* 0x0000000416079981 */ /* 0x0000a4000c1e1900 */
[----:B---3--:R-:W3:Y:S08]  /*0910*/  LDC.64 R24, c[0x0][0x3a0] ;  /* 0x0000e800ff187b82 */ /* 0x008ef00000000a00 */
[----:B0-----:R-:W0:Y:S01]  /*0920*/  LDC.64 R22, c[0x0][0x3a8] ;  /* 0x0000ea00ff167b82 */ /* 0x001e220000000a00 */
[----:B-1----:R-:W-:-:S05]  /*0930*/  @!P1 IMAD.WIDE.U32 R44, R43, 0x4, R44 ;  /* 0x000000042b2c9825 */ /* 0x002fca00078e002c */
[----:B------:R0:W2:Y:S02]  /*0940*/  @!P1 LDG.E R8, desc[UR4][R44.64] ;  /* 0x000000042c089981 */ /* 0x0000a4000c1e1900 */
[C---:B0-----:R-:W-:Y:S02]  /*0950*/  @!P1 IMAD.WIDE.U32 R44, R43.reuse, 0x4, R22 ;  /* 0x000000042b2c9825 */ /* 0x041fe400078e0016 */
[----:B------:R-:W0:Y:S02]  /*0960*/  @!P1 LDC.64 R22, c[0x0][0x3b0] ;  /* 0x0000ec00ff169b82 */ /* 0x000e240000000a00 */
[----:B---3--:R-:W-:Y:S01]  /*0970*/  @!P1 IMAD.WIDE.U32 R24, R43, 0x4, R24 ;  /* 0x000000042b189825 */ /* 0x008fe200078e0018 */
[----:B------:R-:W-:-:S03]  /*0980*/  @!P1 IADD3 R41, PT, PT, R41, 0x80, RZ ;  /* 0x0000008029299810 */ /* 0x000fc60007ffe0ff */
[----:B0-----:R-:W-:-:S04]  /*0990*/  @!P1 IMAD.WIDE.U32 R22, R43, 0x4, R22 ;  /* 0x000000042b169825 */ /* 0x001fc800078e0016 */
[----:B------:R-:W-:Y:S01]  /*09a0*/  HFMA2 R43, -RZ, RZ, 0, 0 ;  /* 0x00000000ff2b7431 */ /* 0x000fe200000001ff */
[----:B------:R-:W-:Y:S01]  /*09b0*/  ISETP.GE.U32.AND P0, PT, R41, R2, PT ;  /* 0x000000022900720c */ /* 0x000fe20003f06070 */
[----:B------:R0:W3:Y:S04]  /*09c0*/  @!P1 LDG.E R10, desc[UR4][R24.64] ;  /* 0x00000004180a9981 */ /* 0x0000e8000c1e1900 */
[----:B------:R1:W3:Y:S01]  /*09d0*/  @!P1 LDG.E R43, desc[UR4][R22.64] ;  /* 0x00000004162b9981 */ /* 0x0002e2000c1e1900 */
[----:B------:R-:W-:Y:S01]  /*09e0*/  MOV R42, RZ ;  /* 0x000000ff002a7202 */ /* 0x000fe20000000f00 */
[----:B0-----:R-:W0:Y:S05]  /*09f0*/  LDC.64 R24, c[0x0][0x3a8] ;  /* 0x0000ea00ff187b82 */ /* 0x001e2a0000000a00 */
[----:B------:R5:W3:Y:S03]  /*0a00*/  @!P1 LDG.E R42, desc[UR4][R44.64] ;  /* 0x000000042c2a9981 */ /* 0x000ae6000c1e1900 */
[----:B-1----:R-:W1:Y:S01]  /*0a10*/  LDC.64 R22, c[0x0][0x390] ;  /* 0x0000e400ff167b82 */ /* 0x002e620000000a00 */
[----:B------:R-:W-:Y:S01]  /*0a20*/  FADD.FTZ R15, -R40, R15 ;  /* 0x0000000f280f7221 */ /* 0x000fe20000010100 */
[----:B-----5:R-:W-:-:S05]  /*0a30*/  @!P0 IADD3 R45, PT, PT, R0, R41, RZ ;  /* 0x00000029002d8210 */ /* 0x020fca0007ffe0ff */
[C---:B-1----:R-:W-:Y:S02]  /*0a40*/  @!P0 IMAD.WIDE.U32 R40, R45.reuse, 0x4, R22 ;  /* 0x000000042d288825 */ /* 0x042fe400078e0016 */
[----:B------:R-:W1:Y:S02]  /*0a50*/  LDC.64 R22, c[0x0][0x3a0] ;  /* 0x0000e800ff167b82 */ /* 0x000e640000000a00 */
[----:B0-----:R-:W-:-:S04]  /*0a60*/  @!P0 IMAD.WIDE.U32 R24, R45, 0x4, R24 ;  /* 0x000000042d188825 */ /* 0x001fc800078e0018 */
[----:B------:R-:W-:Y:S01]  /*0a70*/  FADD.FTZ R21, -R14, R21 ;  /* 0x000000150e157221 */ /* 0x000fe20000010100 */
[----:B------:R-:W5:Y:S04]  /*0a80*/  @!P0 LDG.E R40, desc[UR4][R40.64] ;  /* 0x0000000428288981 */ /* 0x000f68000c1e1900 */
[----:B------:R0:W5:Y:S02]  /*0a90*/  @!P0 LDG.E R14, desc[UR4][R24.64] ;  /* 0x00000004180e8981 */ /* 0x000164000c1e1900 */
[----:B0-----:R-:W0:Y:S01]  /*0aa0*/  LDC.64 R24, c[0x0][0x398] ;  /* 0x0000e600ff187b82 */ /* 0x001e220000000a00 */
[----:B-1----:R-:W-:-:S05]  /*0ab0*/  @!P0 IMAD.WIDE.U32 R22, R45, 0x4, R22 ;  /* 0x000000042d168825 */ /* 0x002fca00078e0016 */
[----:B------:R1:W5:Y:S02]  /*0ac0*/  @!P0 LDG.E R41, desc[UR4][R22.64] ;  /* 0x0000000416298981 */ /* 0x000364000c1e1900 */
[----:B-1----:R-:W1:Y:S01]  /*0ad0*/  @!P0 LDC.64 R22, c[0x0][0x3b0] ;  /* 0x0000ec00ff168b82 */ /* 0x002e620000000a00 */
[----:B0-----:R-:W-:-:S04]  /*0ae0*/  @!P0 IMAD.WIDE.U32 R24, R45, 0x4, R24 ;  /* 0x000000042d188825 */ /* 0x001fc800078e0018 */
[----:B------:R-:W-:Y:S02]  /*0af0*/  FADD.FTZ R11, -R16, R11 ;  /* 0x0000000b100b7221 */ /* 0x000fe40000010100 */
[----:B------:R-:W5:Y:S01]  /*0b00*/  @!P0 LDG.E R16, desc[UR4][R24.64] ;  /* 0x0000000418108981 */ /* 0x000f62000c1e1900 */
[----:B-1----:R-:W-:-:S06]  /*0b10*/  @!P0 IMAD.WIDE.U32 R44, R45, 0x4, R22 ;  /* 0x000000042d2c8825 */ /* 0x002fcc00078e0016 */
[----:B------:R-:W5:Y:S01]  /*0b20*/  @!P0 LDG.E R44, desc[UR4][R44.64] ;  /* 0x000000042c2c8981 */ /* 0x000f62000c1e1900 */
[----:B------:R-:W-:Y:S01]  /*0b30*/  ISETP.GE.U32.AND P1, PT, R3, R2, PT ;  /* 0x000000020300720c */ /* 0x000fe20003f26070 */
[----:B----4-:R-:W-:-:S04]  /*0b40*/  FADD.FTZ R38, -R38, R35 ;  /* 0x0000002326267221 */ /* 0x010fc80000010100 */
[----:B--2---:R-:W-:Y:S01]  /*0b50*/  FMUL.FTZ R5, R38, R5 ;  /* 0x0000000526057220 */ /* 0x004fe20000410000 */
[----:B------:R-:W-:-:S03]  /*0b60*/  FMUL.FTZ R11, R11, R36 ;  /* 0x000000240b0b7220 */ /* 0x000fc60000410000 */
[----:B------:R-:W-:Y:S01]  /*0b70*/  FFMA.FTZ R26, R5, R29, R26 ;  /* 0x0000001d051a7223 */ /* 0x000fe2000001001a */
[----:B------:R-:W-:Y:S01]  /*0b80*/  FMUL.FTZ R15, R15, R12 ;  /* 0x0000000c0f0f7220 */ /* 0x000fe20000410000 */
[----:B------:R-:W-:Y:S01]  /*0b90*/  FMUL.FTZ R21, R21, R34 ;  /* 0x0000002215157220 */ /* 0x000fe20000410000 */
[----:B------:R-:W-:Y:S04]  /*0ba0*/  BSSY.RECONVERGENT B0, `(.L_x_25366) ;  /* 0x0000043000007945 */ /* 0x000fe80003800200 */
[----:B------:R-:W-:Y:S01]  /*0bb0*/  BSSY.RELIABLE B1, `(.L_x_25367) ;  /* 0x000003b000017945 */ /* 0x000fe20003800100 */
[----:B------:R-:W-:Y:S01]  /*0bc0*/  FFMA.FTZ R37, R11, R37, R4 ;  /* 0x000000250b257223 */ /* 0x000fe20000010004 */
[----:B------:R-:W-:Y:S01]  /*0bd0*/  MOV R4, RZ ;  /* 0x000000ff00047202 */ /* 0x000fe20000000f00 */
[----:B------:R-:W-:Y:S01]  /*0be0*/  FFMA.FTZ R32, R15, R39, R32 ;  /* 0x000000270f207223 */ /* 0x000fe20000010020 */
[----:B------:R-:W-:Y:S01]  /*0bf0*/  FFMA.FTZ R28, R21, R33, R28 ;  /* 0x00000021151c7223 */ /* 0x000fe2000001001c */
[----:B------:R-:W-:-:S04]  /*0c00*/  FADD.FTZ R6, -R31, R6 ;  /* 0x000000061f067221 */ /* 0x000fc80000010100 */
[----:B------:R-:W-:-:S04]  /*0c10*/  FMUL.FTZ R6, R6, R19 ;  /* 0x0000001306067220 */ /* 0x000fc80000410000 */
[----:B------:R-:W-:Y:S01]  /*0c20*/  FFMA.FTZ R13, R6, R20, R13 ;  /* 0x00000014060d7223 */ /* 0x000fe2000001000d */
[----:B------:R-:W-:-:S04]  /*0c30*/  FADD.FTZ R30, -R30, R27 ;  /* 0x0000001b1e1e7221 */ /* 0x000fc80000010100 */
[----:B------:R-:W-:-:S04]  /*0c40*/  FMUL.FTZ R30, R30, R17 ;  /* 0x000000111e1e7220 */ /* 0x000fc80000410000 */
[----:B------:R-:W-:Y:S01]  /*0c50*/  FFMA.FTZ R9, R30, R18, R9 ;  /* 0x000000121e097223 */ /* 0x000fe20000010009 */
[----:B---3--:R-:W-:-:S04]  /*0c60*/  FADD.FTZ R7, -R42, R7 ;  /* 0x000000072a077221 */ /* 0x008fc80000010100 */
[----:B------:R-:W-:-:S04]  /*0c70*/  FMUL.FTZ R7, R7, R8 ;  /* 0x0000000807077220 */ /* 0x000fc80000410000 */
[----:B------:R-:W-:Y:S01]  /*0c80*/  FFMA.FTZ R10, R7, R43, R10 ;  /* 0x0000002b070a7223 */ /* 0x000fe2000001000a */
[----:B-----5:R-:W-:-:S04]  /*0c90*/  @!P0 FADD.FTZ R5, R40, -R14 ;  /* 0x8000000e28058221 */ /* 0x020fc80000010000 */
[----:B------:R-:W-:-:S04]  /*0ca0*/  @!P0 FMUL.FTZ R5, R16, R5 ;  /* 0x0000000510058220 */ /* 0x000fc80000410000 */
[----:B------:R-:W-:Y:S01]  /*0cb0*/  @!P0 FFMA.FTZ R4, R44, R5, R41 ;  /* 0x000000052c048223 */ /* 0x000fe20000010029 */
        /* <DEDUP_REMOVED lines=13> */
.L_x_25368:
[----:B------:R-:W-:-:S13]  /*0d90*/  ISETP.GE.U32.AND P0, PT, R3, R2, PT ;  /* 0x000000020300720c */ /* 0x000fda0003f06070 */
[----:B------:R-:W-:Y:S05]  /*0da0*/  @P0 BRA `(.L_x_25370) ;  /* 0x0000000000300947 */ /* 0x000fea0003800000 */
[----:B0-----:R-:W0:Y:S01]  /*0db0*/  LDC.64 R6, c[0x0][0x388] ;  /* 0x0000e200ff067b82 */ /* 0x001e220000000a00 */
[----:B------:R-:W-:Y:S02]  /*0dc0*/  IADD3 R5, PT, PT, R0, R3, RZ ;  /* 0x0000000300057210 */ /* 0x000fe40007ffe0ff */
[----:B------:R-:W-:-:S03]  /*0dd0*/  IADD3 R3, PT, PT, R3, 0x80, RZ ;  /* 0x0000008003037810 */ /* 0x000fc60007ffe0ff */
[----:B0-----:R-:W-:-:S05]  /*0de0*/  IMAD.WIDE.U32 R6, R5, 0x4, R6 ;  /* 0x0000000405067825 */ /* 0x001fca00078e0006 */
[----:B------:R1:W-:Y:S02]  /*0df0*/  STG.E desc[UR4][R6.64], R28 ;  /* 0x0000001c06007986 */ /* 0x0003e4000c101904 */
.L_x_25369:
[----:B------:R-:W-:-:S13]  /*0e00*/  ISETP.GE.U32.AND P0, PT, R3, R2, PT ;  /* 0x000000020300720c */ /* 0x000fda0003f06070 */
[----:B------:R-:W-:Y:S05]  /*0e10*/  @P0 BRA `(.L_x_25371) ;  /* 0x0000000000300947 */ /* 0x000fea0003800000 */
[----:B01----:R-:W0:Y:S01]  /*0e20*/  LDC.64 R6, c[0x0][0x388] ;  /* 0x0000e200ff067b82 */ /* 0x003e220000000a00 */
[----:B------:R-:W-:Y:S02]  /*0e30*/  IADD3 R5, PT, PT, R0, R3, RZ ;  /* 0x0000000300057210 */ /* 0x000fe40007ffe0ff */
[----:B------:R-:W-:-:S03]  /*0e40*/  IADD3 R3, PT, PT, R3, 0x80, RZ ;  /* 0x0000008003037810 */ /* 0x000fc60007ffe0ff */
[----:B0-----:R-:W-:-:S05]  /*0e50*/  IMAD.WIDE.U32 R6, R5, 0x4, R6 ;  /* 0x0000000405067825 */ /* 0x001fca00078e0006 */
[----:B------:R1:W-:Y:S02]  /*0e60*/  STG.E desc[UR4][R6.64], R26 ;  /* 0x0000001a06007986 */ /* 0x0003e4000c101904 */
.L_x_25370:
[----:B------:R-:W-:-:S13]  /*0e70*/  ISETP.GE.U32.AND P0, PT, R3, R2, PT ;  /* 0x000000020300720c */ /* 0x000fda0003f06070 */
[----:B------:R-:W-:Y:S05]  /*0e80*/  @P0 BRA `(.L_x_25372) ;  /* 0x0000000000340947 */ /* 0x000fea0003800000 */
[----:B01----:R-:W0:Y:S01]  /*0e90*/  LDC.64 R6, c[0x0][0x388] ;  /* 0x0000e200ff067b82 */ /* 0x003e220000000a00 */
[----:B------:R-:W-:Y:S02]  /*0ea0*/  IADD3 R5, PT, PT, R0, R3, RZ ;  /* 0x0000000300057210 */ /* 0x000fe40007ffe0ff */
[----:B------:R-:W-:-:S03]  /*0eb0*/  IADD3 R3, PT, PT, R3, 0x80, RZ ;  /* 0x0000008003037810 */ /* 0x000fc60007ffe0ff */
[----:B0-----:R-:W-:-:S05]  /*0ec0*/  IMAD.WIDE.U32 R6, R5, 0x4, R6 ;  /* 0x0000000405067825 */ /* 0x001fca00078e0006 */
[----:B------:R2:W-:Y:S02]  /*0ed0*/  STG.E desc[UR4][R6.64], R13 ;  /* 0x0000000d06007986 */ /* 0x0005e4000c101904 */
.L_x_25371:
[----:B------:R-:W-:-:S13]  /*0ee0*/  ISETP.GE.U32.AND P0, PT, R3, R2, PT ;  /* 0x000000020300720c */ /* 0x000fda0003f06070 */
[----:B------:R-:W-:Y:S05]  /*0ef0*/  @P0 BREAK.RELIABLE B1 ;  /* 0x0000000000010942 */ /* 0x000fea0003800100 */
[----:B------:R-:W-:Y:S05]  /*0f00*/  @P0 BRA `(.L_x_25373) ;  /* 0x0000000000300947 */ /* 0x000fea0003800000 */
[----:B012---:R-:W0:Y:S01]  /*0f10*/  LDC.64 R6, c[0x0][0x388] ;  /* 0x0000e200ff067b82 */ /* 0x007e220000000a00 */
[----:B------:R-:W-:Y:S02]  /*0f20*/  IADD3 R5, PT, PT, R0, R3, RZ ;  /* 0x0000000300057210 */ /* 0x000fe40007ffe0ff */
[----:B------:R-:W-:-:S03]  /*0f30*/  IADD3 R3, PT, PT, R3, 0x80, RZ ;  /* 0x0000008003037810 */ /* 0x000fc60007ffe0ff */
[----:B0-----:R-:W-:-:S05]  /*0f40*/  IMAD.WIDE.U32 R6, R5, 0x4, R6 ;  /* 0x0000000405067825 */ /* 0x001fca00078e0006 */
[----:B------:R2:W-:Y:S02]  /*0f50*/  STG.E desc[UR4][R6.64], R9 ;  /* 0x0000000906007986 */ /* 0x0005e4000c101904 */
.L_x_25372:
[----:B------:R-:W-:Y:S05]  /*0f60*/  BSYNC.RELIABLE B1 ;  /* 0x0000000000017941 */ /* 0x000fea0003800100 */
.L_x_25367:
[----:B------:R-:W-:-:S13]  /*0f70*/  ISETP.GE.U32.AND P0, PT, R3, R2, PT ;  /* 0x000000020300720c */ /* 0x000fda0003f06070 */
[----:B012---:R-:W0:Y:S01]  /*0f80*/  @!P0 LDC.64 R6, c[0x0][0x388] ;  /* 0x0000e200ff068b82 */ /* 0x007e220000000a00 */
[----:B------:R-:W-:Y:S02]  /*0f90*/  @!P0 IADD3 R5, PT, PT, R0, R3, RZ ;  /* 0x0000000300058210 */ /* 0x000fe40007ffe0ff */
[----:B------:R-:W-:-:S03]  /*0fa0*/  @!P0 IADD3 R3, PT, PT, R3, 0x80, RZ ;  /* 0x0000008003038810 */ /* 0x000fc60007ffe0ff */
[----:B0-----:R-:W-:-:S05]  /*0fb0*/  @!P0 IMAD.WIDE.U32 R6, R5, 0x4, R6 ;  /* 0x0000000405068825 */ /* 0x001fca00078e0006 */
[----:B------:R3:W-:Y:S02]  /*0fc0*/  @!P0 STG.E desc[UR4][R6.64], R10 ;  /* 0x0000000a06008986 */ /* 0x0007e4000c101904 */
.L_x_25373:
[----:B------:R-:W-:Y:S05]  /*0fd0*/  BSYNC.RECONVERGENT B0 ;  /* 0x0000000000007941 */ /* 0x000fea0003800200 */
.L_x_25366:
[----:B------:R-:W-:Y:S05]  /*0fe0*/  WARPSYNC.ALL ;  /* 0x0000000000007948 */ /* 0x000fea0003800000 */
[----:B------:R-:W-:-:S13]  /*0ff0*/  ISETP.GE.U32.AND P0, PT, R3, R2, PT ;  /* 0x000000020300720c */ /* 0x000fda0003f06070 */
[----:B------:R-:W-:Y:S05]  /*1000*/  @P0 EXIT ;  /* 0x000000000000094d */ /* 0x000fea0003800000 */
[----:B0123--:R-:W0:Y:S01]  /*1010*/  LDC.64 R6, c[0x0][0x388] ;  /* 0x0000e200ff067b82 */ /* 0x00fe220000000a00 */
[----:B------:R-:W-:-:S05]  /*1020*/  IADD3 R3, PT, PT, R0, R3, RZ ;  /* 0x0000000300037210 */ /* 0x000fca0007ffe0ff */
[----:B0-----:R-:W-:-:S05]  /*1030*/  IMAD.WIDE.U32 R2, R3, 0x4, R6 ;  /* 0x0000000403027825 */ /* 0x001fca00078e0006 */
[----:B------:R-:W-:Y:S01]  /*1040*/  STG.E desc[UR4][R2.64], R4 ;  /* 0x0000000402007986 */ /* 0x000fe2000c101904 */
[----:B------:R-:W-:Y:S05]  /*1050*/  EXIT ;  /* 0x000000000000794d */ /* 0x000fea0003800000 */
.L_x_25365:
        /* <DEDUP_REMOVED lines=8> */
[C---:B--2---:R-:W-:Y:S01]  /*10e0*/  IMAD.WIDE.U32 R4, R0.reuse, 0x4, R4 ;  /* 0x0000000400047825 */ /* 0x044fe200078e0004 */
[----:B------:R-:W2:Y:S03]  /*10f0*/  LDG.E.64 R8, desc[UR4][R32.64] ;  /* 0x0000000420087981 */ /* 0x000ea6000c1e1b00 */
[----:B---3--:R-:W-:Y:S01]  /*1100*/  IMAD.WIDE.U32 R2, R0, 0x4, R10 ;  /* 0x0000000400027825 */ /* 0x008fe200078e000a */
[----:B------:R-:W3:Y:S03]  /*1110*/  LDG.E.64 R20, desc[UR4][R32.64+0x400] ;  /* 0x0004000420147981 */ /* 0x000ee6000c1e1b00 */
[----:B------:R-:W-:Y:S01]  /*1120*/  IMAD.WIDE.U32 R34, R42, 0x8, R4 ;  /* 0x000000082a227825 */ /* 0x000fe200078e0004 */
[----:B------:R-:W4:Y:S04]  /*1130*/  LDG.E.64 R12, desc[UR4][R32.64+0xc00] ;  /* 0x000c0004200c7981 */ /* 0x000f28000c1e1b00 */
[----:B------:R-:W2:Y:S01]  /*1140*/  LDG.E.64 R6, desc[UR4][R34.64] ;  /* 0x0000000422067981 */ /* 0x000ea2000c1e1b00 */
[----:B-1----:R-:W-:-:S03]  /*1150*/  IMAD.WIDE.U32 R36, R0, 0x4, R36 ;  /* 0x0000000400247825 */ /* 0x002fc600078e0024 */
[----:B------:R-:W3:Y:S01]  /*1160*/  LDG.E.64 R16, desc[UR4][R34.64+0x400] ;  /* 0x0004000422107981 */ /* 0x000ee2000c1e1b00 */
[----:B------:R-:W-:-:S03]  /*1170*/  IMAD.WIDE.U32 R40, R42, 0x8, R2 ;  /* 0x000000082a287825 */ /* 0x000fc600078e0002 */
[----:B------:R-:W5:Y:S01]  /*1180*/  LDG.E.64 R2, desc[UR4][R32.64+0x800] ;  /* 0x0008000420027981 */ /* 0x000f62000c1e1b00 */
[----:B0-----:R-:W-:-:S03]  /*1190*/  IMAD.WIDE.U32 R44, R0, 0x4, R44 ;  /* 0x00000004002c7825 */ /* 0x001fc600078e002c */
[----:B------:R-:W5:Y:S01]  /*11a0*/  LDG.E.64 R14, desc[UR4][R34.64+0x800] ;  /* 0x00080004220e7981 */ /* 0x000f62000c1e1b00 */
[----:B------:R-:W-:-:S03]  /*11b0*/  IMAD.WIDE.U32 R36, R42, 0x8, R36 ;  /* 0x000000082a247825 */ /* 0x000fc600078e0024 */
[----:B------:R-:W4:Y:S01]  /*11c0*/  LDG.E.64 R10, desc[UR4][R34.64+0xc00] ;  /* 0x000c0004220a7981 */ /* 0x000f22000c1e1b00 */
[----:B------:R-:W-:-:S03]  /*11d0*/  IMAD.WIDE.U32 R44, R42, 0x8, R44 ;  /* 0x000000082a2c7825 */ /* 0x000fc600078e002c */
[----:B------:R-:W4:Y:S04]  /*11e0*/  LDG.E.64 R4, desc[UR4][R40.64] ;  /* 0x0000000428047981 */ /* 0x000f28000c1e1b00 */
        /* <DEDUP_REMOVED lines=10> */
[----:B------:R-:W4:Y:S01]  /*1290*/  LDG.E.64 R40, desc[UR4][R44.64+0xc00] ;  /* 0x000c00042c287981 */ /* 0x000f22000c1e1b00 */
[----:B--2---:R-:W-:Y:S01]  /*12a0*/  FADD.FTZ R43, R8, -R6 ;  /* 0x80000006082b7221 */ /* 0x004fe20000010000 */
[----:B------:R-:W-:-:S02]  /*12b0*/  FADD.FTZ R8, R9, -R7 ;  /* 0x8000000709087221 */ /* 0x000fc40000010000 */
[----:B------:R-:W0:Y:S01]  /*12c0*/  LDC.64 R6, c[0x0][0x388] ;  /* 0x0000e200ff067b82 */ /* 0x000e220000000a00 */
[----:B---3--:R-:W-:Y:S01]  /*12d0*/  FADD.FTZ R9, R20, -R16 ;  /* 0x8000001014097221 */ /* 0x008fe20000010000 */
[----:B------:R-:W-:Y:S01]  /*12e0*/  FADD.FTZ R16, R21, -R17 ;  /* 0x8000001115107221 */ /* 0x000fe20000010000 */
[----:B-----5:R-:W-:Y:S01]  /*12f0*/  FADD.FTZ R17, R2, -R14 ;  /* 0x8000000e02117221 */ /* 0x020fe20000010000 */
[----:B------:R-:W-:Y:S01]  /*1300*/  FADD.FTZ R2, R3, -R15 ;  /* 0x8000000f03027221 */ /* 0x000fe20000010000 */
[----:B----4-:R-:W-:Y:S01]  /*1310*/  FADD.FTZ R3, R12, -R10 ;  /* 0x8000000a0c037221 */ /* 0x010fe20000010000 */
[----:B------:R-:W-:Y:S01]  /*1320*/  FADD.FTZ R10, R13, -R11 ;  /* 0x8000000b0d0a7221 */ /* 0x000fe20000010000 */
        /* <DEDUP_REMOVED lines=9> */
[----:B------:R-:W-:-:S04]  /*13c0*/  IMAD.WIDE.U32 R6, R42, 0x8, R6 ;  /* 0x000000082a067825 */ /* 0x000fc800078e0006 */
[----:B------:R-:W-:Y:S01]  /*13d0*/  FFMA.FTZ R26, R28, R43, R26 ;  /* 0x0000002b1c1a7223 */ /* 0x000fe2000001001a */
[----:B------:R-:W-:Y:S01]  /*13e0*/  FFMA.FTZ R27, R29, R8, R27 ;  /* 0x000000081d1b7223 */ /* 0x000fe2000001001b */
[----:B------:R-:W-:Y:S01]  /*13f0*/  FFMA.FTZ R30, R32, R9, R30 ;  /* 0x00000009201e7223 */ /* 0x000fe2000001001e */
[----:B------:R-:W-:-:S03]  /*1400*/  FFMA.FTZ R31, R33, R16, R31 ;  /* 0x00000010211f7223 */ /* 0x000fc6000001001f */
[----:B------:R-:W-:Y:S01]  /*1410*/  STG.E.64 desc[UR4][R6.64], R26 ;  /* 0x0000001a06007986 */ /* 0x000fe2000c101b04 */
[----:B------:R-:W-:Y:S01]  /*1420*/  FFMA.FTZ R34, R38, R17, R34 ;  /* 0x0000001126227223 */ /* 0x000fe20000010022 */
[----:B------:R-:W-:Y:S01]  /*1430*/  FFMA.FTZ R35, R39, R2, R35 ;  /* 0x0000000227237223 */ /* 0x000fe20000010023 */
[----:B------:R-:W-:Y:S01]  /*1440*/  FFMA.FTZ R36, R40, R3, R36 ;  /* 0x0000000328247223 */ /* 0x000fe20000010024 */
[----:B------:R-:W-:Y:S01]  /*1450*/  FFMA.FTZ R37, R41, R10, R37 ;  /* 0x0000000a29257223 */ /* 0x000fe20000010025 */
[----:B------:R-:W-:Y:S04]  /*1460*/  STG.E.64 desc[UR4][R6.64+0x400], R30 ;  /* 0x0004001e06007986 */ /* 0x000fe8000c101b04 */
[----:B------:R-:W-:Y:S04]  /*1470*/  STG.E.64 desc[UR4][R6.64+0x800], R34 ;  /* 0x0008002206007986 */ /* 0x000fe8000c101b04 */
[----:B------:R-:W-:Y:S01]  /*1480*/  STG.E.64 desc[UR4][R6.64+0xc00], R36 ;  /* 0x000c002406007986 */ /* 0x000fe2000c101b04 */
[----:B------:R-:W-:Y:S05]  /*1490*/  EXIT ;  /* 0x000000000000794d */ /* 0x000fea0003800000 */
.L_x_25374:
        /* <DEDUP_REMOVED lines=14> */
.L_x_27524:


//--------------------- .text._ZN2at6native29vectorized_elementwise_kernelILi4EZZZNS0_49_GLOBAL__N__b919a28f_16_Normalization_cu_5c38458722batch_norm_elementwiseERKNS_6TensorES5_RKSt8optionalIS3_ES9_S5_S5_ENKUlvE0_clEvENKUlvE0_clEvEUlfffffE_St5arrayIPcLm6EEEEviT0_T1_ --------------------------
	.section	.text._ZN2at6native29vectorized_elementwise_kernelILi4EZZZNS0_49_GLOBAL__N__b919a28f_16_Normalization_cu_5c38458722batch_norm_elementwiseERKNS_6TensorES5_RKSt8optionalIS3_ES9_S5_S5_ENKUlvE0_clEvENKUlvE0_clEvEUlfffffE_St5arrayIPcLm6EEEEviT0_T1_,"ax",@progbits
	.align	128
        .global         _ZN2at6native29vectorized_elementwise_kernelILi4EZZZNS0_49_GLOBAL__N__b919a28f_16_Normalization_cu_5c38458722batch_norm_elementwiseERKNS_6TensorES5_RKSt8optionalIS3_ES9_S5_S5_ENKUlvE0_clEvENKUlvE0_clEvEUlfffffE_St5arrayIPcLm6EEEEviT0_T1_
        .type           _ZN2at6native29vectorized_elementwise_kernelILi4EZZZNS0_49_GLOBAL__N__b919a28f_16_Normalization_cu_5c38458722batch_norm_elementwiseERKNS_6TensorES5_RKSt8optionalIS3_ES9_S5_S5_ENKUlvE0_clEvENKUlvE0_clEvEUlfffffE_St5arrayIPcLm6EEEEviT0_T1_,@function
        .size           _ZN2at6native29vectorized_elementwise_kernelILi4EZZZNS0_49_GLOBAL__N__b919a28f_16_Normalization_cu_5c38458722batch_norm_elementwiseERKNS_6TensorES5_RKSt8optionalIS3_ES9_S5_S5_ENKUlvE0_clEvENKUlvE0_clEvEUlfffffE_St5arrayIPcLm6EEEEviT0_T1_,(.L_x_27525 - _ZN2at6native29vectorized_elementwise_kernelILi4EZZZNS0_49_GLOBAL__N__b919a28f_16_Normalization_cu_5c38458722batch_norm_elementwiseERKNS_6TensorES5_RKSt8optionalIS3_ES9_S5_S5_ENKUlvE0_clEvENKUlvE0_clEvEUlfffffE_St5arrayIPcLm6EEEEviT0_T1_)
        .other          _ZN2at6native29vectorized_elementwise_kernelILi4EZZZNS0_49_GLOBAL__N__b919a28f_16_Normalization_cu_5c38458722batch_norm_elementwiseERKNS_6TensorES5_RKSt8optionalIS3_ES9_S5_S5_ENKUlvE0_clEvENKUlvE0_clEvEUlfffffE_St5arrayIPcLm6EEEEviT0_T1_,@"STO_CUDA_ENTRY STV_DEFAULT"
_ZN2at6native29vectorized_elementwise_kernelILi4EZZZNS0_49_GLOBAL__N__b919a28f_16_Normalization_cu_5c38458722batch_norm_elementwiseERKNS_6TensorES5_RKSt8optionalIS3_ES9_S5_S5_ENKUlvE0_clEvENKUlvE0_clEvEUlfffffE_St5arrayIPcLm6EEEEviT0_T1_:
.text._ZN2at6native29vectorized_elementwise_kernelILi4EZZZNS0_49_GLOBAL__N__b919a28f_16_Normalization_cu_5c38458722batch_norm_elementwiseERKNS_6TensorES5_RKSt8optionalIS3_ES9_S5_S5_ENKUlvE0_clEvENKUlvE0_clEvEUlfffffE_St5arrayIPcLm6EEEEviT0_T1_:
        /* <DEDUP_REMOVED lines=217> */
.L_x_25378:
[----:B------:R-:W-:-:S13]  /*0d90*/  ISETP.GE.U32.AND P0, PT, R3, R2, PT ;  /* 0x000000020300720c */ /* 0x000fda0003f06070 */
[----:B------:R-:W-:Y:S05]  /*0da0*/  @P0 BRA `(.L_x_25380) ;  /* 0x0000000000300947 */ /* 0x000fea0003800000 */
[----:B0-----:R-:W0:Y:S01]  /*0db0*/  LDC.64 R6, c[0x0][0x388] ;  /* 0x0000e200ff067b82 */ /* 0x001e220000000a00 */
[----:B------:R-:W-:Y:S02]  /*0dc0*/  IADD3 R5, PT, PT, R0, R3, RZ ;  /* 0x0000000300057210 */ /* 0x000fe40007ffe0ff */
[----:B------:R-:W-:-:S03]  /*0dd0*/  IADD3 R3, PT, PT, R3, 0x80, RZ ;  /* 0x0000008003037810 */ /* 0x000fc60007ffe0ff */
[----:B0-----:R-:W-:-:S05]  /*0de0*/  IMAD.WIDE.U32 R6, R5, 0x4, R6 ;  /* 0x0000000405067825 */ /* 0x001fca00078e0006 */
[----:B------:R1:W-:Y:S02]  /*0df0*/  STG.E desc[UR4][R6.64], R28 ;  /* 0x0000001c06007986 */ /* 0x0003e4000c101904 */
.L_x_25379:
[----:B------:R-:W-:-:S13]  /*0e00*/  ISETP.GE.U32.AND P0, PT, R3, R2, PT ;  /* 0x000000020300720c */ /* 0x000fda0003f06070 */
[----:B------:R-:W-:Y:S05]  /*0e10*/  @P0 BRA `(.L_x_25381) ;  /* 0x0000000000300947 */ /* 0x000fea0003800000 */
[----:B01----:R-:W0:Y:S01]  /*0e20*/  LDC.64 R6, c[0x0][0x388] ;  /* 0x0000e200ff067b82 */ /* 0x003e220000000a00 */
[----:B------:R-:W-:Y:S02]  /*0e30*/  IADD3 R5, PT, PT, R0, R3, RZ ;  /* 0x0000000300057210 */ /* 0x000fe40007ffe0ff */
[----:B------:R-:W-:-:S03]  /*0e40*/  IADD3 R3, PT, PT, R3, 0x80, RZ ;  /* 0x0000008003037810 */ /* 0x000fc60007ffe0ff */
[----:B0-----:R-:W-:-:S05]  /*0e50*/  IMAD.WIDE.U32 R6, R5, 0x4, R6 ;  /* 0x0000000405067825 */ /* 0x001fca00078e0006 */
[----:B------:R1:W-:Y:S02]  /*0e60*/  STG.E desc[UR4][R6.64], R26 ;  /* 0x0000001a06007986 */ /* 0x0003e4000c101904 */
.L_x_25380:
[----:B------:R-:W-:-:S13]  /*0e70*/  ISETP.GE.U32.AND P0, PT, R3, R2, PT ;  /* 0x000000020300720c */ /* 0x000fda0003f06070 */
[----:B------:R-:W-:Y:S05]  /*0e80*/  @P0 BRA `(.L_x_25382) ;  /* 0x0000000000340947 */ /* 0x000fea0003800000 */
[----:B01----:R-:W0:Y:S01]  /*0e90*/  LDC.64 R6, c[0x0][0x388] ;  /* 0x0000e200ff067b82 */ /* 0x003e220000000a00 */
[----:B------:R-:W-:Y:S02]  /*0ea0*/  IADD3 R5, PT, PT, R0, R3, RZ ;  /* 0x0000000300057210 */ /* 0x000fe40007ffe0ff */
[----:B------:R-:W-:-:S03]  /*0eb0*/  IADD3 R3, PT, PT, R3, 0x80, RZ ;  /* 0x0000008003037810 */ /* 0x000fc60007ffe0ff */
[----:B0-----:R-:W-:-:S05]  /*0ec0*/  IMAD.WIDE.U32 R6, R5, 0x4, R6 ;  /* 0x0000000405067825 */ /* 0x001fca00078e0006 */
[----:B------:R2:W-:Y:S02]  /*0ed0*/  STG.E desc[UR4][R6.64], R13 ;  /* 0x0000000d06007986 */ /* 0x0005e4000c101904 */
.L_x_25381:
        /* <DEDUP_REMOVED lines=8> */
.L_x_25382:
[----:B------:R-:W-:Y:S05]  /*0f60*/  BSYNC.RELIABLE B1 ;  /* 0x0000000000017941 */ /* 0x000fea0003800100 */
.L_x_25377:
[----:B------:R-:W-:-:S13]  /*0f70*/  ISETP.GE.U32.AND P0, PT, R3, R2, PT ;  /* 0x000000020300720c */ /* 0x000fda0003f06070 */
[----:B012---:R-:W0:Y:S01]  /*0f80*/  @!P0 LDC.64 R6, c[0x0][0x388] ;  /* 0x0000e200ff068b82 */ /* 0x007e220000000a00 */
[----:B------:R-:W-:Y:S02]  /*0f90*/  @!P0 IADD3 R5, PT, PT, R0, R3, RZ ;  /* 0x0000000300058210 */ /* 0x000fe40007ffe0ff */
[----:B------:R-:W-:-:S03]  /*0fa0*/  @!P0 IADD3 R3, PT, PT, R3, 0x80, RZ ;  /* 0x0000008003038810 */ /* 0x000fc60007ffe0ff */
[----:B0-----:R-:W-:-:S05]  /*0fb0*/  @!P0 IMAD.WIDE.U32 R6, R5, 0x4, R6 ;  /* 0x0000000405068825 */ /* 0x001fca00078e0006 */
[----:B------:R3:W-:Y:S02]  /*0fc0*/  @!P0 STG.E desc[UR4][R6.64], R10 ;  /* 0x0000000a06008986 */ /* 0x0007e4000c101904 */
.L_x_25383:
[----:B------:R-:W-:Y:S05]  /*0fd0*/  BSYNC.RECONVERGENT B0 ;  /* 0x0000000000007941 */ /* 0x000fea0003800200 */
.L_x_25376:
        /* <DEDUP_REMOVED lines=8> */
.L_x_25375:
        /* <DEDUP_REMOVED lines=10> */
[----:B------:R-:W-:-:S05]  /*1100*/  IMAD.WIDE.U32 R28, R2, 0x10, R28 ;  /* 0x00000010021c7825 */ /* 0x000fca00078e001c */
[----:B------:R-:W2:Y:S01]  /*1110*/  LDG.E.128 R8, desc[UR4][R28.64] ;  /* 0x000000041c087981 */ /* 0x000ea2000c1e1d00 */
[----:B---3--:R-:W-:-:S03]  /*1120*/  IMAD.WIDE.U32 R32, R0, 0x4, R32 ;  /* 0x0000000400207825 */ /* 0x008fc600078e0020 */
[----:B------:R-:W3:Y:S01]  /*1130*/  LDG.E.128 R24, desc[UR4][R24.64+0x800] ;  /* 0x0008000418187981 */ /* 0x000ee2000c1e1d00 */
[----:B-1----:R-:W-:-:S04]  /*1140*/  IMAD.WIDE.U32 R36, R0, 0x4, R36 ;  /* 0x0000000400247825 */ /* 0x002fc800078e0024 */
[----:B------:R-:W-:Y:S01]  /*1150*/  IMAD.WIDE.U32 R32, R2, 0x10, R32 ;  /* 0x0000001002207825 */ /* 0x000fe200078e0020 */
[----:B------:R-:W3:Y:S03]  /*1160*/  LDG.E.128 R28, desc[UR4][R28.64+0x800] ;  /* 0x000800041c1c7981 */ /* 0x000ee6000c1e1d00 */
[----:B0-----:R-:W-:Y:S01]  /*1170*/  IMAD.WIDE.U32 R44, R0, 0x4, R44 ;  /* 0x00000004002c7825 */ /* 0x001fe200078e002c */
[----:B------:R-:W4:Y:S03]  /*1180*/  LDG.E.128 R12, desc[UR4][R32.64] ;  /* 0x00000004200c7981 */ /* 0x000f26000c1e1d00 */
[----:B------:R-:W-:-:S04]  /*1190*/  IMAD.WIDE.U32 R36, R2, 0x10, R36 ;  /* 0x0000001002247825 */ /* 0x000fc800078e0024 */
[----:B------:R-:W-:Y:S01]  /*11a0*/  IMAD.WIDE.U32 R44, R2, 0x10, R44 ;  /* 0x00000010022c7825 */ /* 0x000fe200078e002c */
[----:B------:R-:W5:Y:S04]  /*11b0*/  LDG.E.128 R16, desc[UR4][R36.64] ;  /* 0x0000000424107981 */ /* 0x000f68000c1e1d00 */
[----:B------:R-:W5:Y:S04]  /*11c0*/  LDG.E.128 R20, desc[UR4][R44.64] ;  /* 0x000000042c147981 */ /* 0x000f68000c1e1d00 */
[----:B------:R-:W5:Y:S04]  /*11d0*/  LDG.E.128 R32, desc[UR4][R32.64+0x800] ;  /* 0x0008000420207981 */ /* 0x000f68000c1e1d00 */
[----:B------:R-:W5:Y:S04]  /*11e0*/  LDG.E.128 R36, desc[UR4][R36.64+0x800] ;  /* 0x0008000424247981 */ /* 0x000f68000c1e1d00 */
[----:B------:R-:W5:Y:S01]  /*11f0*/  LDG.E.128 R40, desc[UR4][R44.64+0x800] ;  /* 0x000800042c287981 */ /* 0x000f62000c1e1d00 */
[----:B--2---:R-:W-:Y:S01]  /*1200*/  FADD.FTZ R3, R4, -R8 ;  /* 0x8000000804037221 */ /* 0x004fe20000010000 */
[----:B------:R-:W-:-:S02]  /*1210*/  FADD.FTZ R8, R5, -R9 ;  /* 0x8000000905087221 */ /* 0x000fc40000010000 */
[----:B------:R-:W0:Y:S01]  /*1220*/  LDC.64 R4, c[0x0][0x388] ;  /* 0x0000e200ff047b82 */ /* 0x000e220000000a00 */
[----:B------:R-:W-:Y:S01]  /*1230*/  FADD.FTZ R9, R6, -R10 ;  /* 0x8000000a06097221 */ /* 0x000fe20000010000 */
[----:B------:R-:W-:Y:S01]  /*1240*/  FADD.FTZ R6, R7, -R11 ;  /* 0x8000000b07067221 */ /* 0x000fe20000010000 */
[----:B----4-:R-:W-:-:S03]  /*1250*/  FMUL.FTZ R3, R12, R3 ;  /* 0x000000030c037220 */ /* 0x010fc60000410000 */
[----:B------:R-:W-:Y:S01]  /*1260*/  FMUL.FTZ R6, R15, R6 ;  /* 0x000000060f067220 */ /* 0x000fe20000410000 */
[----:B---3--:R-:W-:Y:S01]  /*1270*/  FADD.FTZ R7, R26, -R30 ;  /* 0x8000001e1a077221 */ /* 0x008fe20000010000 */
[----:B------:R-:W-:Y:S01]  /*1280*/  FMUL.FTZ R8, R13, R8 ;  /* 0x000000080d087220 */ /* 0x000fe20000410000 */
[----:B------:R-:W-:Y:S01]  /*1290*/  FMUL.FTZ R9, R14, R9 ;  /* 0x000000090e097220 */ /* 0x000fe20000410000 */
[----:B-----5:R-:W-:Y:S01]  /*12a0*/  FFMA.FTZ R16, R20, R3, R16 ;  /* 0x0000000314107223 */ /* 0x020fe20000010010 */
[----:B------:R-:W-:Y:S01]  /*12b0*/  FFMA.FTZ R19, R23, R6, R19 ;  /* 0x0000000617137223 */ /* 0x000fe20000010013 */
[----:B0-----:R-:W-:-:S04]  /*12c0*/  IMAD.WIDE.U32 R4, R0, 0x4, R4 ;  /* 0x0000000400047825 */ /* 0x001fc800078e0004 */
[----:B------:R-:W-:Y:S01]  /*12d0*/  FADD.FTZ R3, R24, -R28 ;  /* 0x8000001c18037221 */ /* 0x000fe20000010000 */
[----:B------:R-:W-:Y:S01]  /*12e0*/  FADD.FTZ R6, R25, -R29 ;  /* 0x8000001d19067221 */ /* 0x000fe20000010000 */
[----:B------:R-:W-:Y:S01]  /*12f0*/  FADD.FTZ R0, R27, -R31 ;  /* 0x8000001f1b007221 */ /* 0x000fe20000010000 */
[----:B------:R-:W-:Y:S01]  /*1300*/  FMUL.FTZ R7, R34, R7 ;  /* 0x0000000722077220 */ /* 0x000fe20000410000 */
[----:B------:R-:W-:Y:S01]  /*1310*/  FMUL.FTZ R3, R32, R3 ;  /* 0x0000000320037220 */ /* 0x000fe20000410000 */
[----:B------:R-:W-:Y:S01]  /*1320*/  FMUL.FTZ R6, R33, R6 ;  /* 0x0000000621067220 */ /* 0x000fe20000410000 */
[----:B------:R-:W-:Y:S01]  /*1330*/  FMUL.FTZ R0, R35, R0 ;  /* 0x0000000023007220 */ /* 0x000fe20000410000 */
[----:B------:R-:W-:Y:S01]  /*1340*/  FFMA.FTZ R17, R21, R8, R17 ;  /* 0x0000000815117223 */ /* 0x000fe20000010011 */
[----:B------:R-:W-:Y:S01]  /*1350*/  FFMA.FTZ R18, R22, R9, R18 ;  /* 0x0000000916127223 */ /* 0x000fe20000010012 */
[----:B------:R-:W-:-:S04]  /*1360*/  IMAD.WIDE.U32 R4, R2, 0x10, R4 ;  /* 0x0000001002047825 */ /* 0x000fc800078e0004 */
[----:B------:R-:W-:Y:S01]  /*1370*/  FFMA.FTZ R36, R40, R3, R36 ;  /* 0x0000000328247223 */ /* 0x000fe20000010024 */
[----:B------:R-:W-:Y:S01]  /*1380*/  FFMA.FTZ R37, R41, R6, R37 ;  /* 0x0000000629257223 */ /* 0x000fe20000010025 */
[----:B------:R-:W-:Y:S01]  /*1390*/  FFMA.FTZ R38, R42, R7, R38 ;  /* 0x000000072a267223 */ /* 0x000fe20000010026 */
[----:B------:R-:W-:Y:S01]  /*13a0*/  FFMA.FTZ R39, R43, R0, R39 ;  /* 0x000000002b277223 */ /* 0x000fe20000010027 */
[----:B------:R-:W-:Y:S04]  /*13b0*/  STG.E.128 desc[UR4][R4.64], R16 ;  /* 0x0000001004007986 */ /* 0x000fe8000c101d04 */
[----:B------:R-:W-:Y:S01]  /*13c0*/  STG.E.128 desc[UR4][R4.64+0x800], R36 ;  /* 0x0008002404007986 */ /* 0x000fe2000c101d04 */
[----:B------:R-:W-:Y:S05]  /*13d0*/  EXIT ;  /* 0x000000000000794d */ /* 0x000fea0003800000 */
.L_x_25384:
        /* <DEDUP_REMOVED lines=10> */
.L_x_27525:


//--------------------- .text._ZN2at6native29vectorized_elementwise_kernelILi8EZZZNS0_49_GLOBAL__N__b919a28f_16_Normalization_cu_5c38458722batch_norm_elementwiseERKNS_6TensorES5_RKSt8optionalIS3_ES9_S5_S5_ENKUlvE0_clEvENKUlvE0_clEvEUlfffffE_St5arrayIPcLm6EEEEviT0_T1_ --------------------------
	.section	.text._ZN2at6native29vectorized_elementwise_kernelILi8EZZZNS0_49_GLOBAL__N__b919a28f_16_Normalization_cu_5c38458722batch_norm_elementwiseERKNS_6TensorES5_RKSt8optionalIS3_ES9_S5_S5_ENKUlvE0_clEvENKUlvE0_clEvEUlfffffE_St5arrayIPcLm6EEEEviT0_T1_,"ax",@progbits
	.align	128
        .global         _ZN2at6native29vectorized_elementwise_kernelILi8EZZZNS0_49_GLOBAL__N__b919a28f_16_Normalization_cu_5c38458722batch_norm_elementwiseERKNS_6TensorES5_RKSt8optionalIS3_ES9_S5_S5_ENKUlvE0_clEvENKUlvE0_clEvEUlfffffE_St5arrayIPcLm6EEEEviT0_T1_
        .type           _ZN2at6native29vectorized_elementwise_kernelILi8EZZZNS0_49_GLOBAL__N__b919a28f_16_Normalization_cu_5c38458722batch_norm_elementwiseERKNS_6TensorES5_RKSt8optionalIS3_ES9_S5_S5_ENKUlvE0_clEvENKUlvE0_clEvEUlfffffE_St5arrayIPcLm6EEEEviT0_T1_,@function
        .size           _ZN2at6native29vectorized_elementwise_kernelILi8EZZZNS0_49_GLOBAL__N__b919a28f_16_Normalization_cu_5c38458722batch_norm_elementwiseERKNS_6TensorES5_RKSt8optionalIS3_ES9_S5_S5_ENKUlvE0_clEvENKUlvE0_clEvEUlfffffE_St5arrayIPcLm6EEEEviT0_T1_,(.L_x_27526 - _ZN2at6native29vectorized_elementwise_kernelILi8EZZZNS0_49_GLOBAL__N__b919a28f_16_Normalization_cu_5c38458722batch_norm_elementwiseERKNS_6TensorES5_RKSt8optionalIS3_ES9_S5_S5_ENKUlvE0_clEvENKUlvE0_clEvEUlfffffE_St5arrayIPcLm6EEEEviT0_T1_)
        .other          _ZN2at6native29vectorized_elementwise_kernelILi8EZZZNS0_49_GLOBAL__N__b919a28f_16_Normalization_cu_5c38458722batch_norm_elementwiseERKNS_6TensorES5_RKSt8optionalIS3_ES9_S5_S5_ENKUlvE0_clEvENKUlvE0_clEvEUlfffffE_St5arrayIPcLm6EEEEviT0_T1_,@"STO_CUDA_ENTRY STV_DEFAULT"
_ZN2at6native29vectorized_elementwise_kernelILi8EZZZNS0_49_GLOBAL__N__b919a28f_16_Normalization_cu_5c38458722batch_norm_elementwiseERKNS_6TensorES5_RKSt8optionalIS3_ES9_S5_S5_ENKUlvE0_clEvENKUlvE0_clEvEUlfffffE_St5arrayIPcLm6EEEEviT0_T1_:
.text._ZN2at6native29vectorized_elementwise_kernelILi8EZZZNS0_49_GLOBAL__N__b919a28f_16_Normalization_cu_5c38458722batch_norm_elementwiseERKNS_6TensorES5_RKSt8optionalIS3_ES9_S5_S5_ENKUlvE0_clEvENKUlvE0_clEvEUlfffffE_St5arrayIPcLm6EEEEviT0_T1_:
        /* <DEDUP_REMOVED lines=217> */
.L_x_25388:
[----:B------:R-:W-:-:S13]  /*0d90*/  ISETP.GE.U32.AND P0, PT, R3, R2, PT ;  /* 0x000000020300720c */ /* 0x000fda0003f06070 */
[----:B------:R-:W-:Y:S05]  /*0da0*/  @P0 BRA `(.L_x_25390) ;  /* 0x0000000000300947 */ /* 0x000fea0003800000 */
[----:B0-----:R-:W0:Y:S01]  /*0db0*/  LDC.64 R6, c[0x0][0x388] ;  /* 0x0000e200ff067b82 */ /* 0x001e220000000a00 */
[----:B------:R-:W-:Y:S02]  /*0dc0*/  IADD3 R5, PT, PT, R0, R3, RZ ;  /* 0x0000000300057210 */ /* 0x000fe40007ffe0ff */
[----:B------:R-:W-:-:S03]  /*0dd0*/  IADD3 R3, PT, PT, R3, 0x80, RZ ;  /* 0x0000008003037810 */ /* 0x000fc60007ffe0ff */
[----:B0-----:R-:W-:-:S05]  /*0de0*/  IMAD.WIDE.U32 R6, R5, 0x4, R6 ;  /* 0x0000000405067825 */ /* 0x001fca00078e0006 */
[----:B------:R1:W-:Y:S02]  /*0df0*/  STG.E desc[UR4][R6.64], R28 ;  /* 0x0000001c06007986 */ /* 0x0003e4000c101904 */
.L_x_25389:
[----:B------:R-:W-:-:S13]  /*0e00*/  ISETP.GE.U32.AND P0, PT, R3, R2, PT ;  /* 0x000000020300720c */ /* 0x000fda0003f06070 */
[----:B------:R-:W-:Y:S05]  /*0e10*/  @P0 BRA `(.L_x_25391) ;  /* 0x0000000000300947 */ /* 0x000fea0003800000 */
[----:B01----:R-:W0:Y:S01]  /*0e20*/  LDC.64 R6, c[0x0][0x388] ;  /* 0x0000e200ff067b82 */ /* 0x003e220000000a00 */
[----:B------:R-:W-:Y:S02]  /*0e30*/  IADD3 R5, PT, PT, R0, R3, RZ ;  /* 0x0000000300057210 */ /* 0x000fe40007ffe0ff */
[----:B------:R-:W-:-:S03]  /*0e40*/  IADD3 R3, PT, PT, R3, 0x80, RZ ;  /* 0x0000008003037810 */ /* 0x000fc60007ffe0ff */
[----:B0-----:R-:W-:-:S05]  /*0e50*/  IMAD.WIDE.U32 R6, R5, 0x4, R6 ;  /* 0x0000000405067825 */ /* 0x001fca00078e0006 */
[----:B------:R1:W-:Y:S02]  /*0e60*/  STG.E desc[UR4][R6.64], R26 ;  /* 0x0000001a06007986 */ /* 0x0003e4000c101904 */
.L_x_25390:
[----:B------:R-:W-:-:S13]  /*0e70*/  ISETP.GE.U32.AND P0, PT, R3, R2, PT ;  /* 0x000000020300720c */ /* 0x000fda0003f06070 */
[----:B------:R-:W-:Y:S05]  /*0e80*/  @P0 BRA `(.L_x_25392) ;  /* 0x0000000000340947 */ /* 0x000fea0003800000 */
[----:B01----:R-:W0:Y:S01]  /*0e90*/  LDC.64 R6, c[0x0][0x388] ;  /* 0x0000e200ff067b82 */ /* 0x003e220000000a00 */
[----:B------:R-:W-:Y:S02]  /*0ea0*/  IADD3 R5, PT, PT, R0, R3, RZ ;  /* 0x0000000300057210 */ /* 0x000fe40007ffe0ff */
[----:B------:R-:W-:-:S03]  /*0eb0*/  IADD3 R3, PT, PT, R3, 0x80, RZ ;  /* 0x0000008003037810 */ /* 0x000fc60007ffe0ff */
[----:B0-----:R-:W-:-:S05]  /*0ec0*/  IMAD.WIDE.U32 R6, R5, 0x4, R6 ;  /* 0x0000000405067825 */ /* 0x001fca00078e0006 */
[----:B------:R2:W-:Y:S02]  /*0ed0*/  STG.E desc[UR4][R6.64], R13 ;  /* 0x0000000d06007986 */ /* 0x0005e4000c101904 */
.L_x_25391:
        /* <DEDUP_REMOVED lines=8> */
.L_x_25392:
[----:B------:R-:W-:Y:S05]  /*0f60*/  BSYNC.RELIABLE B1 ;  /* 0x0000000000017941 */ /* 0x000fea0003800100 */
.L_x_25387:
[----:B------:R-:W-:-:S13]  /*0f70*/  ISETP.GE.U32.AND P0, PT, R3, R2, PT ;  /* 0x000000020300720c */ /* 0x000fda0003f06070 */
[----:B012---:R-:W0:Y:S01]  /*0f80*/  @!P0 LDC.64 R6, c[0x0][0x388] ;  /* 0x0000e200ff068b82 */ /* 0x007e220000000a00 */
[----:B------:R-:W-:Y:S02]  /*0f90*/  @!P0 IADD3 R5, PT, PT, R0, R3, RZ ;  /* 0x0000000300058210 */ /* 0x000fe40007ffe0ff */
[----:B------:R-:W-:-:S03]  /*0fa0*/  @!P0 IADD3 R3, PT, PT, R3, 0x80, RZ ;  /* 0x0000008003038810 */ /* 0x000fc60007ffe0ff */
[----:B0-----:R-:W-:-:S05]  /*0fb0*/  @!P0 IMAD.WIDE.U32 R6, R5, 0x4, R6 ;  /* 0x0000000405068825 */ /* 0x001fca00078e0006 */
[----:B------:R3:W-:Y:S02]  /*0fc0*/  @!P0 STG.E desc[UR4][R6.64], R10 ;  /* 0x0000000a06008986 */ /* 0x0007e4000c101904 */
.L_x_25393:
[----:B------:R-:W-:Y:S05]  /*0fd0*/  BSYNC.RECONVERGENT B0 ;  /* 0x0000000000007941 */ /* 0x000fea0003800200 */
.L_x_25386:
        /* <DEDUP_REMOVED lines=8> */
.L_x_25385:
        /* <DEDUP_REMOVED lines=8> */
[----:B--2---:R-:W-:-:S04]  /*10e0*/  IMAD.WIDE.U32 R6, R0, 0x4, R6 ;  /* 0x0000000400067825 */ /* 0x004fc800078e0006 */
[----:B------:R-:W-:Y:S02]  /*10f0*/  IMAD.WIDE.U32 R12, R2, 0x20, R6 ;  /* 0x00000020020c7825 */ /* 0x000fe400078e0006 */
[----:B------:R-:W2:Y:S04]  /*1100*/  LDG.E.ENL2.256 R8, R4, desc[UR4][R4.64] ;  /* 0xfe0000040404797e */ /* 0x000ea80008121908 */
[----:B------:R-:W2:Y:S01]  /*1110*/  LDG.E.ENL2.256 R16, R12, desc[UR4][R12.64] ;  /* 0xfe0000040c0c797e */ /* 0x000ea20008121910 */
[----:B---3--:R-:W-:-:S04]  /*1120*/  IMAD.WIDE.U32 R20, R0, 0x4, R20 ;  /* 0x0000000400147825 */ /* 0x008fc800078e0014 */
[----:B-1----:R-:W-:-:S04]  /*1130*/  IMAD.WIDE.U32 R28, R0, 0x4, R28 ;  /* 0x00000004001c7825 */ /* 0x002fc800078e001c */
[----:B------:R-:W-:-:S04]  /*1140*/  IMAD.WIDE.U32 R20, R2, 0x20, R20 ;  /* 0x0000002002147825 */ /* 0x000fc800078e0014 */
[----:B0-----:R-:W-:Y:S02]  /*1150*/  IMAD.WIDE.U32 R30, R0, 0x4, R30 ;  /* 0x00000004001e7825 */ /* 0x001fe400078e001e */
[----:B------:R-:W3:Y:S02]  /*1160*/  LDG.E.ENL2.256 R24, R20, desc[UR4][R20.64] ;  /* 0xfe0000041414797e */ /* 0x000ee40008121918 */
[----:B------:R-:W-:-:S04]  /*1170*/  IMAD.WIDE.U32 R28, R2, 0x20, R28 ;  /* 0x00000020021c7825 */ /* 0x000fc800078e001c */
[----:B------:R-:W-:Y:S02]  /*1180*/  IMAD.WIDE.U32 R36, R2, 0x20, R30 ;  /* 0x0000002002247825 */ /* 0x000fe400078e001e */
[----:B------:R-:W4:Y:S04]  /*1190*/  LDG.E.ENL2.256 R32, R28, desc[UR4][R28.64] ;  /* 0xfe0000041c1c797e */ /* 0x000f280008121920 */
[----:B------:R-:W4:Y:S01]  /*11a0*/  LDG.E.ENL2.256 R40, R36, desc[UR4][R36.64] ;  /* 0xfe0000042424797e */ /* 0x000f220008121928 */
[----:B--2---:R-:W-:Y:S01]  /*11b0*/  FADD.FTZ R3, R4, -R12 ;  /* 0x8000000c04037221 */ /* 0x004fe20000010000 */
[----:B------:R-:W-:Y:S01]  /*11c0*/  FADD.FTZ R12, R5, -R13 ;  /* 0x8000000d050c7221 */ /* 0x000fe20000010000 */
[----:B------:R-:W-:Y:S01]  /*11d0*/  FADD.FTZ R13, R6, -R14 ;  /* 0x8000000e060d7221 */ /* 0x000fe20000010000 */
[----:B------:R-:W0:Y:S01]  /*11e0*/  LDC.64 R4, c[0x0][0x388] ;  /* 0x0000e200ff047b82 */ /* 0x000e220000000a00 */
[----:B------:R-:W-:Y:S01]  /*11f0*/  FADD.FTZ R6, R7, -R15 ;  /* 0x8000000f07067221 */ /* 0x000fe20000010000 */
[----:B------:R-:W-:Y:S01]  /*1200*/  FADD.FTZ R7, R8, -R16 ;  /* 0x8000001008077221 */ /* 0x000fe20000010000 */
[----:B------:R-:W-:Y:S01]  /*1210*/  FADD.FTZ R8, R9, -R17 ;  /* 0x8000001109087221 */ /* 0x000fe20000010000 */
[----:B------:R-:W-:Y:S01]  /*1220*/  FADD.FTZ R9, R10, -R18 ;  /* 0x800000120a097221 */ /* 0x000fe20000010000 */
[----:B------:R-:W-:Y:S01]  /*1230*/  FADD.FTZ R10, R11, -R19 ;  /* 0x800000130b0a7221 */ /* 0x000fe20000010000 */
        /* <DEDUP_REMOVED lines=9> */
[----:B----4-:R-:W-:Y:S01]  /*12d0*/  FFMA.FTZ R28, R36, R3, R28 ;  /* 0x00000003241c7223 */ /* 0x010fe2000001001c */
[----:B------:R-:W-:Y:S01]  /*12e0*/  FFMA.FTZ R29, R37, R12, R29 ;  /* 0x0000000c251d7223 */ /* 0x000fe2000001001d */
[----:B------:R-:W-:Y:S01]  /*12f0*/  FFMA.FTZ R30, R38, R13, R30 ;  /* 0x0000000d261e7223 */ /* 0x000fe2000001001e */
[----:B------:R-:W-:Y:S01]  /*1300*/  FFMA.FTZ R31, R39, R6, R31 ;  /* 0x00000006271f7223 */ /* 0x000fe2000001001f */
[----:B------:R-:W-:Y:S01]  /*1310*/  FFMA.FTZ R32, R40, R7, R32 ;  /* 0x0000000728207223 */ /* 0x000fe20000010020 */
[----:B------:R-:W-:Y:S01]  /*1320*/  FFMA.FTZ R33, R41, R8, R33 ;  /* 0x0000000829217223 */ /* 0x000fe20000010021 */
[----:B------:R-:W-:Y:S01]  /*1330*/  FFMA.FTZ R34, R42, R9, R34 ;  /* 0x000000092a227223 */ /* 0x000fe20000010022 */
[----:B------:R-:W-:Y:S01]  /*1340*/  FFMA.FTZ R35, R43, R10, R35 ;  /* 0x0000000a2b237223 */ /* 0x000fe20000010023 */
[----:B------:R-:W-:-:S05]  /*1350*/  IMAD.WIDE.U32 R4, R2, 0x20, R4 ;  /* 0x0000002002047825 */ /* 0x000fca00078e0004 */
[----:B------:R-:W-:Y:S01]  /*1360*/  STG.E.ENL2.256 desc[UR4][R4.64], R28, R32 ;  /* 0xf800001c0420797f */ /* 0x000fe2000f121804 */
[----:B------:R-:W-:Y:S05]  /*1370*/  EXIT ;  /* 0x000000000000794d */ /* 0x000fea0003800000 */
.L_x_25394:
        /* <DEDUP_REMOVED lines=16> */
.L_x_27526:


//--------------------- .text._ZN2at6native18elementwise_kernelILi128ELi4EZNS0_15gpu_kernel_implIZZZNS0_49_GLOBAL__N__b919a28f_16_Normalization_cu_5c38458722batch_norm_elementwiseERKNS_6TensorES6_RKSt8optionalIS4_ESA_S6_S6_ENKUlvE0_clEvENKUlvE_clEvEUldddddE_EEvRNS_18TensorIteratorBaseERKT_EUliE_EEviT1_ --------------------------
	.section	.text._ZN2at6native18elementwise_kernelILi128ELi4EZNS0_15gpu_kernel_implIZZZNS0_49_GLOBAL__N__b919a28f_16_Normalization_cu_5c38458722batch_norm_elementwiseERKNS_6TensorES6_RKSt8optionalIS4_ESA_S6_S6_ENKUlvE0_clEvENKUlvE_clEvEUldddddE_EEvRNS_18TensorIteratorBaseERKT_EUliE_EEviT1_,"ax",@progbits
	.align	128
        .global         _ZN2at6native18elementwise_kernelILi128ELi4EZNS0_15gpu_kernel_implIZZZNS0_49_GLOBAL__N__b919a28f_16_Normalization_cu_5c38458722batch_norm_elementwiseERKNS_6TensorES6_RKSt8optionalIS4_ESA_S6_S6_ENKUlvE0_clEvENKUlvE_clEvEUldddddE_EEvRNS_18TensorIteratorBaseERKT_EUliE_EEviT1_
        .type           _ZN2at6native18elementwise_kernelILi128ELi4EZNS0_15gpu_kernel_implIZZZNS0_49_GLOBAL__N__b919a28f_16_Normalization_cu_5c38458722batch_norm_elementwiseERKNS_6TensorES6_RKSt8optionalIS4_ESA_S6_S6_ENKUlvE0_clEvENKUlvE_clEvEUldddddE_EEvRNS_18TensorIteratorBaseERKT_EUliE_EEviT1_,@function
        .size           _ZN2at6native18elementwise_kernelILi128ELi4EZNS0_15gpu_kernel_implIZZZNS0_49_GLOBAL__N__b919a28f_16_Normalization_cu_5c38458722batch_norm_elementwiseERKNS_6TensorES6_RKSt8optionalIS4_ESA_S6_S6_ENKUlvE0_clEvENKUlvE_clEvEUldddddE_EEvRNS_18TensorIteratorBaseERKT_EUliE_EEviT1_,(.L_x_27527 - _ZN2at6native18elementwise_kernelILi128ELi4EZNS0_15gpu_kernel_implIZZZNS0_49_GLOBAL__N__b919a28f_16_Normalization_cu_5c38458722batch_norm_elementwiseERKNS_6TensorES6_RKSt8optionalIS4_ESA_S6_S6_ENKUlvE0_clEvENKUlvE_clEvEUldddddE_EEvRNS_18TensorIteratorBaseERKT_EUliE_EEviT1_)
        .other          _ZN2at6native18elementwise_kernelILi128ELi4EZNS0_15gpu_kernel_implIZZZNS0_49_GLOBAL__N__b919a28f_16_Normalization_cu_5c38458722batch_norm_elementwiseERKNS_6TensorES6_RKSt8optionalIS4_ESA_S6_S6_ENKUlvE0_clEvENKUlvE_clEvEUldddddE_EEvRNS_18TensorIteratorBaseERKT_EUliE_EEviT1_,@"STO_CUDA_ENTRY STV_DEFAULT"
_ZN2at6native18elementwise_kernelILi128ELi4EZNS0_15gpu_kernel_implIZZZNS0_49_GLOBAL__N__b919a28f_16_Normalization_cu_5c38458722batch_norm_elementwiseERKNS_6TensorES6_RKSt8optionalIS4_ESA_S6_S6_ENKUlvE0_clEvENKUlvE_clEvEUldddddE_EEvRNS_18TensorIteratorBaseERKT_EUliE_EEviT1_:
.text._ZN2at6native18elementwise_kernelILi128ELi4EZNS0_15gpu_kernel_implIZZZNS0_49_GLOBAL__N__b919a28f_16_Normalization_cu_5c38458722batch_norm_elementwiseERKNS_6TensorES6_RKSt8optionalIS4_ESA_S6_S6_ENKUlvE0_clEvENKUlvE_clEvEUldddddE_EEvRNS_18TensorIteratorBaseERKT_EUliE_EEviT1_:
        /* <DEDUP_REMOVED lines=452> */
.L_x_25397:
        /* <DEDUP_REMOVED lines=18> */
.L_x_25402:
[----:B------:R-:W2:Y:S02]  /*1d60*/  LDG.E.U8 R4, desc[UR36][R4.64] ;  /* 0x0000002404047981 */ /* 0x000ea4000c1e1100 */
[----:B--2---:R0:W1:Y:S01]  /*1d70*/  I2F.F64.U16 R24, R4 ;  /* 0x0000000400187312 */ /* 0x0040620000101800 */
[----:B------:R-:W-:Y:S05]  /*1d80*/  BRA `(.L_x_25404) ;  /* 0x0000000c00647947 */ /* 0x000fea0003800000 */
.L_x_25401:
        /* <DEDUP_REMOVED lines=9> */
.L_x_25406:
[----:B------:R-:W2:Y:S02]  /*1e20*/  LDG.E R4, desc[UR36][R4.64] ;  /* 0x0000002404047981 */ /* 0x000ea4000c1e1900 */
[----:B--2---:R0:W1:Y:S01]  /*1e30*/  I2F.F64 R24, R4 ;  /* 0x0000000400187312 */ /* 0x0040620000201c00 */
[----:B------:R-:W-:Y:S05]  /*1e40*/  BRA `(.L_x_25404) ;  /* 0x0000000c00347947 */ /* 0x000fea0003800000 */
.L_x_25405:
[----:B------:R-:W2:Y:S02]  /*1e50*/  LDG.E.U16 R4, desc[UR36][R4.64] ;  /* 0x0000002404047981 */ /* 0x000ea4000c1e1500 */
[----:B--2---:R0:W1:Y:S01]  /*1e60*/  I2F.F64.S16 R24, R4 ;  /* 0x0000000400187312 */ /* 0x0040620000101c00 */
[----:B------:R-:W-:Y:S05]  /*1e70*/  BRA `(.L_x_25404) ;  /* 0x0000000c00287947 */ /* 0x000fea0003800000 */
.L_x_25400:
        /* <DEDUP_REMOVED lines=10> */
.L_x_25408:
[----:B------:R-:W2:Y:S02]  /*1f20*/  LDG.E.U16 R0, desc[UR36][R4.64] ;  /* 0x0000002404007981 */ /* 0x000ea4000c1e1500 */
[----:B--2---:R-:W-:-:S05]  /*1f30*/  HADD2.F32 R0, -RZ, R0.H0_H0 ;  /* 0x20000000ff007230 */ /* 0x004fca0000004100 */
[----:B------:R-:W-:-:S04]  /*1f40*/  FMUL.FTZ R0, R0, 1 ;  /* 0x3f80000000007820 */ /* 0x000fc80000410000 */
[----:B------:R0:W1:Y:S01]  /*1f50*/  F2F.F64.F32 R24, R0 ;  /* 0x0000000000187310 */ /* 0x0000620000201800 */
[----:B------:R-:W-:Y:S05]  /*1f60*/  BRA `(.L_x_25404) ;  /* 0x0000000800ec7947 */ /* 0x000fea0003800000 */
.L_x_25407:
        /* <DEDUP_REMOVED lines=10> */
.L_x_25410:
[----:B------:R-:W2:Y:S02]  /*2010*/  LDG.E.U16 R4, desc[UR36][R4.64] ;  /* 0x0000002404047981 */ /* 0x000ea4000c1e1500 */
[----:B--2---:R-:W-:-:S05]  /*2020*/  HADD2.F32 R0, -RZ, R4.H0_H0 ;  /* 0x20000004ff007230 */ /* 0x004fca0000004100 */
[----:B------:R-:W-:-:S04]  /*2030*/  FMUL.FTZ R0, R0, 1 ;  /* 0x3f80000000007820 */ /* 0x000fc80000410000 */
[----:B------:R0:W1:Y:S01]  /*2040*/  F2F.F64.F32 R24, R0 ;  /* 0x0000000000187310 */ /* 0x0000620000201800 */
[----:B------:R-:W-:Y:S05]  /*2050*/  BRA `(.L_x_25404) ;  /* 0x0000000800b07947 */ /* 0x000fea0003800000 */
.L_x_25409:
[----:B------:R0:W5:Y:S01]  /*2060*/  LDG.E.64 R24, desc[UR36][R4.64] ;  /* 0x0000002404187981 */ /* 0x000162000c1e1b00 */
[----:B------:R-:W-:Y:S05]  /*2070*/  BRA `(.L_x_25404) ;  /* 0x0000000800a87947 */ /* 0x000fea0003800000 */
.L_x_25399:
        /* <DEDUP_REMOVED lines=13> */
.L_x_25413:
[----:B------:R0:W5:Y:S01]  /*2150*/  LDG.E.64 R24, desc[UR36][R4.64] ;  /* 0x0000002404187981 */ /* 0x000162000c1e1b00 */
[----:B------:R-:W-:Y:S05]  /*2160*/  BRA `(.L_x_25404) ;  /* 0x00000008006c7947 */ /* 0x000fea0003800000 */
.L_x_25412:
        /* <DEDUP_REMOVED lines=27> */
.L_x_25415:
        /* <DEDUP_REMOVED lines=13> */
[----:B------:R0:W1:Y:S01]  /*23f0*/  F2F.F64.F32 R24, R0 ;  /* 0x0000000000187310 */ /* 0x0000620000201800 */
[----:B------:R-:W-:Y:S05]  /*2400*/  BRA `(.L_x_25404) ;  /* 0x0000000400c47947 */ /* 0x000fea0003800000 */
.L_x_25414:
[----:B------:R-:W2:Y:S02]  /*2410*/  LDG.E.U16 R0, desc[UR36][R4.64] ;  /* 0x0000002404007981 */ /* 0x000ea4000c1e1500 */
[----:B--2---:R-:W-:-:S04]  /*2420*/  IMAD.U32 R0, R0, 0x10000, RZ ;  /* 0x0001000000007824 */ /* 0x004fc800078e00ff */
[----:B------:R-:W-:-:S04]  /*2430*/  FMUL.FTZ R0, R0, 1 ;  /* 0x3f80000000007820 */ /* 0x000fc80000410000 */
[----:B------:R0:W1:Y:S01]  /*2440*/  F2F.F64.F32 R24, R0 ;  /* 0x0000000000187310 */ /* 0x0000620000201800 */
[----:B------:R-:W-:Y:S05]  /*2450*/  BRA `(.L_x_25404) ;  /* 0x0000000400b07947 */ /* 0x000fea0003800000 */
.L_x_25411:
        /* <DEDUP_REMOVED lines=11> */
.L_x_25418:
        /* <DEDUP_REMOVED lines=21> */
.L_x_25420:
[----:B------:R-:W-:Y:S05]  /*2660*/  BSYNC.RECONVERGENT B0 ;  /* 0x0000000000007941 */ /* 0x000fea0003800200 */
.L_x_25419:
[----:B------:R-:W-:Y:S02]  /*2670*/  SHF.L.U32 R0, R0, 0x14, RZ ;  /* 0x0000001400007819 */ /* 0x000fe400000006ff */
[----:B------:R-:W-:-:S04]  /*2680*/  LEA R3, R3, 0x3b800000, 0x17 ;  /* 0x3b80000003037811 */ /* 0x000fc800078eb8ff */
[----:B------:R-:W-:-:S05]  /*2690*/  LOP3.LUT R0, R3, R0, R7, 0xfe, !PT ;  /* 0x0000000003007212 */ /* 0x000fca00078efe07 */
[----:B------:R-:W-:-:S04]  /*26a0*/  FMUL.FTZ R0, R0, 1 ;  /* 0x3f80000000007820 */ /* 0x000fc80000410000 */
[----:B------:R0:W1:Y:S01]  /*26b0*/  F2F.F64.F32 R24, R0 ;  /* 0x0000000000187310 */ /* 0x0000620000201800 */
[----:B------:R-:W-:Y:S05]  /*26c0*/  BRA `(.L_x_25404) ;  /* 0x0000000400147947 */ /* 0x000fea0003800000 */
.L_x_25417:
        /* <DEDUP_REMOVED lines=21> */
.L_x_25422:
[----:B------:R-:W-:Y:S05]  /*2820*/  BSYNC.RECONVERGENT B0 ;  /* 0x0000000000007941 */ /* 0x000fea0003800200 */
.L_x_25421:
[----:B------:R-:W-:Y:S01]  /*2830*/  IMAD.SHL.U32 R0, R0, 0x200000, RZ ;  /* 0x0020000000007824 */ /* 0x000fe200078e00ff */
[----:B------:R-:W-:-:S04]  /*2840*/  LEA R3, R3, 0x37800000, 0x17 ;  /* 0x3780000003037811 */ /* 0x000fc800078eb8ff */
[----:B------:R-:W-:-:S05]  /*2850*/  LOP3.LUT R0, R3, R0, R7, 0xfe, !PT ;  /* 0x0000000003007212 */ /* 0x000fca00078efe07 */
[----:B------:R-:W-:-:S04]  /*2860*/  FMUL.FTZ R0, R0, 1 ;  /* 0x3f80000000007820 */ /* 0x000fc80000410000 */
[----:B------:R0:W1:Y:S01]  /*2870*/  F2F.F64.F32 R24, R0 ;  /* 0x0000000000187310 */ /* 0x0000620000201800 */
[----:B------:R-:W-:Y:S05]  /*2880*/  BRA `(.L_x_25404) ;  /* 0x0000000000a47947 */ /* 0x000fea0003800000 */
.L_x_25416:
[----:B------:R-:W-:-:S09]  /*2890*/  UISETP.NE.AND UP0, UPT, UR4, 0x1c, UPT ;  /* 0x0000001c0400788c */ /* 0x000fd2000bf05270 */
[----:B------:R-:W-:Y:S05]  /*28a0*/  BRA.U !UP0, `(.L_x_25423) ;  /* 0x0000000108947547 */ /* 0x000fea000b800000 */
[----:B------:R-:W-:-:S09]  /*28b0*/  UISETP.NE.AND UP0, UPT, UR4, 0x1d, UPT ;  /* 0x0000001d0400788c */ /* 0x000fd2000bf05270 */
[----:B------:R-:W-:Y:S05]  /*28c0*/  BRA.U !UP0, `(.L_x_25424) ;  /* 0x0000000108807547 */ /* 0x000fea000b800000 */
[----:B------:R-:W-:-:S09]  /*28d0*/  UISETP.NE.AND UP0, UPT, UR4, 0x2c, UPT ;  /* 0x0000002c0400788c */ /* 0x000fd2000bf05270 */
[----:B------:R-:W-:Y:S05]  /*28e0*/  BRA.U !UP0, `(.L_x_25425) ;  /* 0x0000000108487547 */ /* 0x000fea000b800000 */
.L_x_25403:
        /* <DEDUP_REMOVED lines=16> */
.L_x_25426:
[----:B------:R-:W-:Y:S01]  /*29f0*/  CS2R R24, SRZ ;  /* 0x0000000000187805 */ /* 0x000fe2000001ff00 */
[----:B------:R-:W-:Y:S06]  /*2a00*/  BRA `(.L_x_25404) ;  /* 0x0000000000447947 */ /* 0x000fec0003800000 */
.L_x_25425:
        /* <DEDUP_REMOVED lines=12> */
.L_x_25424:
[----:B------:R-:W2:Y:S02]  /*2ad0*/  LDG.E.64 R24, desc[UR36][R4.64] ;  /* 0x0000002404187981 */ /* 0x000ea4000c1e1b00 */
[----:B--2---:R-:W4:Y:S01]  /*2ae0*/  I2F.F64.U64 R24, R24 ;  /* 0x0000001800187312 */ /* 0x004f220000301800 */
[----:B------:R-:W-:Y:S05]  /*2af0*/  BRA `(.L_x_25404) ;  /* 0x0000000000087947 */ /* 0x000fea0003800000 */
.L_x_25423:
[----:B------:R-:W2:Y:S02]  /*2b00*/  LDG.E R4, desc[UR36][R4.64] ;  /* 0x0000002404047981 */ /* 0x000ea4000c1e1900 */
[----:B--2---:R0:W1:Y:S02]  /*2b10*/  I2F.F64.U32 R24, R4 ;  /* 0x0000000400187312 */ /* 0x0040640000201800 */
.L_x_25404:
[----:B------:R-:W-:Y:S05]  /*2b20*/  BSYNC.RECONVERGENT B6 ;  /* 0x0000000000067941 */ /* 0x000fea0003800200 */
.L_x_25398:
[----:B------:R-:W2:Y:S01]  /*2b30*/  LDCU.64 UR6, c[0x0][0x720] ;  /* 0x0000e400ff0677ac */ /* 0x000ea20008000a00 */
[----:B------:R-:W-:Y:S01]  /*2b40*/  BSSY.RECONVERGENT B6, `(.L_x_25427) ;  /* 0x00000ed000067945 */ /* 0x000fe20003800200 */
        /* <DEDUP_REMOVED lines=16> */
.L_x_25431:
[----:B------:R-:W2:Y:S02]  /*2c50*/  LDG.E.U8 R18, desc[UR36][R18.64] ;  /* 0x0000002412127981 */ /* 0x000ea4000c1e1100 */
[----:B--2---:R2:W0:Y:S01]  /*2c60*/  I2F.F64.U16 R22, R18 ;  /* 0x0000001200167312 */ /* 0x0044220000101800 */
[----:B------:R-:W-:Y:S05]  /*2c70*/  BRA `(.L_x_25433) ;  /* 0x0000000c00647947 */ /* 0x000fea0003800000 */
.L_x_25430:
        /* <DEDUP_REMOVED lines=9> */
.L_x_25435:
[----:B------:R-:W2:Y:S02]  /*2d10*/  LDG.E R18, desc[UR36][R18.64] ;  /* 0x0000002412127981 */ /* 0x000ea4000c1e1900 */
[----:B--2---:R2:W0:Y:S01]  /*2d20*/  I2F.F64 R22, R18 ;  /* 0x0000001200167312 */ /* 0x0044220000201c00 */
[----:B------:R-:W-:Y:S05]  /*2d30*/  BRA `(.L_x_25433) ;  /* 0x0000000c00347947 */ /* 0x000fea0003800000 */
.L_x_25434:
[----:B------:R-:W2:Y:S02]  /*2d40*/  LDG.E.U16 R18, desc[UR36][R18.64] ;  /* 0x0000002412127981 */ /* 0x000ea4000c1e1500 */
[----:B--2---:R2:W0:Y:S01]  /*2d50*/  I2F.F64.S16 R22, R18 ;  /* 0x0000001200167312 */ /* 0x0044220000101c00 */
[----:B------:R-:W-:Y:S05]  /*2d60*/  BRA `(.L_x_25433) ;  /* 0x0000000c00287947 */ /* 0x000fea0003800000 */
.L_x_25429:
        /* <DEDUP_REMOVED lines=10> */
.L_x_25437:
[----:B0-----:R-:W2:Y:S02]  /*2e10*/  LDG.E.U16 R0, desc[UR36][R18.64] ;  /* 0x0000002412007981 */ /* 0x001ea4000c1e1500 */
[----:B--2---:R-:W-:-:S05]  /*2e20*/  HADD2.F32 R0, -RZ, R0.H0_H0 ;  /* 0x20000000ff007230 */ /* 0x004fca0000004100 */
[----:B------:R-:W-:-:S04]  /*2e30*/  FMUL.FTZ R0, R0, 1 ;  /* 0x3f80000000007820 */ /* 0x000fc80000410000 */
[----:B------:R0:W2:Y:S01]  /*2e40*/  F2F.F64.F32 R22, R0 ;  /* 0x0000000000167310 */ /* 0x0000a20000201800 */
[----:B------:R-:W-:Y:S05]  /*2e50*/  BRA `(.L_x_25433) ;  /* 0x0000000800ec7947 */ /* 0x000fea0003800000 */
.L_x_25436:
        /* <DEDUP_REMOVED lines=10> */
.L_x_25439:
[----:B------:R-:W0:Y:S02]  /*2f00*/  LDG.E.U16 R18, desc[UR36][R18.64] ;  /* 0x0000002412127981 */ /* 0x000e24000c1e1500 */
[----:B0-----:R-:W-:-:S05]  /*2f10*/  HADD2.F32 R0, -RZ, R18.H0_H0 ;  /* 0x20000012ff007230 */ /* 0x001fca0000004100 */
[----:B------:R-:W-:-:S04]  /*2f20*/  FMUL.FTZ R0, R0, 1 ;  /* 0x3f80000000007820 */ /* 0x000fc80000410000 */
[----:B------:R0:W2:Y:S01]  /*2f30*/  F2F.F64.F32 R22, R0 ;  /* 0x0000000000167310 */ /* 0x0000a20000201800 */
[----:B------:R-:W-:Y:S05]  /*2f40*/  BRA `(.L_x_25433) ;  /* 0x0000000800b07947 */ /* 0x000fea0003800000 */
.L_x_25438:
[----:B------:R2:W5:Y:S01]  /*2f50*/  LDG.E.64 R22, desc[UR36][R18.64] ;  /* 0x0000002412167981 */ /* 0x000562000c1e1b00 */
[----:B------:R-:W-:Y:S05]  /*2f60*/  BRA `(.L_x_25433) ;  /* 0x0000000800a87947 */ /* 0x000fea0003800000 */
.L_x_25428:
        /* <DEDUP_REMOVED lines=13> */
.L_x_25442:
[----:B------:R2:W5:Y:S01]  /*3040*/  LDG.E.64 R22, desc[UR36][R18.64] ;  /* 0x0000002412167981 */ /* 0x000562000c1e1b00 */
[----:B------:R-:W-:Y:S05]  /*3050*/  BRA `(.L_x_25433) ;  /* 0x00000008006c7947 */ /* 0x000fea0003800000 */
.L_x_25441:
[----:B------:R-:W-:-:S09]  /*3060*/  UISETP.NE.AND UP0, UPT, UR4, 0xf, UPT ;  /* 0x0000000f0400788c */ /* 0x000fd2000bf05270 */
[----:B------:R-:W-:Y:S05]  /*3070*/  BRA.U !UP0, `(.L_x_25443) ;  /* 0x0000000108a07547 */ /* 0x000fea000b800000 */
[----:B------:R-:W-:-:S09]  /*3080*/  UISETP.NE.AND UP0, UPT, UR4, 0x17, UPT ;  /* 0x000000170400788c */ /* 0x000fd2000bf05270 */
[----:B------:R-:W-:Y:S05]  /*3090*/  BRA.U !UP0, `(.L_x_25444) ;  /* 0x00000001085c7547 */ /* 0x000fea000b800000 */
[----:B------:R-:W-:-:S09]  /*30a0*/  UISETP.NE.AND UP0, UPT, UR4, 0x18, UPT ;  /* 0x000000180400788c */ /* 0x000fd2000bf05270 */
[----:B------:R-:W-:Y:S05]  /*30b0*/  BRA.U UP0, `(.L_x_25432) ;  /* 0x0000000500c87547 */ /* 0x000fea000b800000 */
[----:B0-----:R-:W2:Y:S01]  /*30c0*/  LDG.E.U8 R0, desc[UR36][R18.64] ;  /* 0x0000002412007981 */ /* 0x001ea2000c1e1100 */
        /* <DEDUP_REMOVED lines=20> */
.L_x_25444:
        /* <DEDUP_REMOVED lines=15> */
.L_x_25443:
[----:B0-----:R-:W2:Y:S02]  /*3300*/  LDG.E.U16 R0, desc[UR36][R18.64] ;  /* 0x0000002412007981 */ /* 0x001ea4000c1e1500 */
[----:B--2---:R-:W-:-:S04]  /*3310*/  IMAD.U32 R0, R0, 0x10000, RZ ;  /* 0x0001000000007824 */ /* 0x004fc800078e00ff */
[----:B------:R-:W-:-:S04]  /*3320*/  FMUL.FTZ R0, R0, 1 ;  /* 0x3f80000000007820 */ /* 0x000fc80000410000 */
[----:B------:R0:W2:Y:S01]  /*3330*/  F2F.F64.F32 R22, R0 ;  /* 0x0000000000167310 */ /* 0x0000a20000201800 */
[----:B------:R-:W-:Y:S05]  /*3340*/  BRA `(.L_x_25433) ;  /* 0x0000000400b07947 */ /* 0x000fea0003800000 */
.L_x_25440:
        /* <DEDUP_REMOVED lines=9> */
[----:B--2---:R2:W0:Y:S01]  /*33e0*/  I2F.F64.U16 R22, R18 ;  /* 0x0000001200167312 */ /* 0x0044220000101800 */
[----:B------:R-:W-:Y:S05]  /*33f0*/  BRA `(.L_x_25433) ;  /* 0x0000000400847947 */ /* 0x000fea0003800000 */
.L_x_25447:
        /* <DEDUP_REMOVED lines=8> */
[--C-:B0-----:R-:W-:Y:S01]  /*3480*/  SHF.R.U32.HI R0, RZ, 0x3, R18.reuse ;  /* 0x00000003ff007819 */ /* 0x101fe20000011612 */
        /* <DEDUP_REMOVED lines=12> */
.L_x_25449:
[----:B------:R-:W-:Y:S05]  /*3550*/  BSYNC.RECONVERGENT B0 ;  /* 0x0000000000007941 */ /* 0x000fea0003800200 */
.L_x_25448:
[----:B------:R-:W-:Y:S01]  /*3560*/  IMAD.SHL.U32 R0, R0, 0x100000, RZ ;  /* 0x0010000000007824 */ /* 0x000fe200078e00ff */
[----:B------:R-:W-:-:S04]  /*3570*/  LEA R3, R3, 0x3b800000, 0x17 ;  /* 0x3b80000003037811 */ /* 0x000fc800078eb8ff */
[----:B------:R-:W-:-:S05]  /*3580*/  LOP3.LUT R0, R3, R0, R7, 0xfe, !PT ;  /* 0x0000000003007212 */ /* 0x000fca00078efe07 */
[----:B------:R-:W-:-:S04]  /*3590*/  FMUL.FTZ R0, R0, 1 ;  /* 0x3f80000000007820 */ /* 0x000fc80000410000 */
[----:B------:R0:W2:Y:S01]  /*35a0*/  F2F.F64.F32 R22, R0 ;  /* 0x0000000000167310 */ /* 0x0000a20000201800 */
[----:B------:R-:W-:Y:S05]  /*35b0*/  BRA `(.L_x_25433) ;  /* 0x0000000400147947 */ /* 0x000fea0003800000 */
.L_x_25446:
        /* <DEDUP_REMOVED lines=21> */
.L_x_25451:
[----:B------:R-:W-:Y:S05]  /*3710*/  BSYNC.RECONVERGENT B0 ;  /* 0x0000000000007941 */ /* 0x000fea0003800200 */
.L_x_25450:
[----:B------:R-:W-:Y:S02]  /*3720*/  SHF.L.U32 R0, R0, 0x15, RZ ;  /* 0x0000001500007819 */ /* 0x000fe400000006ff */
[----:B------:R-:W-:-:S04]  /*3730*/  LEA R3, R3, 0x37800000, 0x17 ;  /* 0x3780000003037811 */ /* 0x000fc800078eb8ff */
[----:B------:R-:W-:-:S05]  /*3740*/  LOP3.LUT R0, R3, R0, R7, 0xfe, !PT ;  /* 0x0000000003007212 */ /* 0x000fca00078efe07 */
[----:B------:R-:W-:-:S04]  /*3750*/  FMUL.FTZ R0, R0, 1 ;  /* 0x3f80000000007820 */ /* 0x000fc80000410000 */
[----:B------:R0:W2:Y:S01]  /*3760*/  F2F.F64.F32 R22, R0 ;  /* 0x0000000000167310 */ /* 0x0000a20000201800 */
[----:B------:R-:W-:Y:S05]  /*3770*/  BRA `(.L_x_25433) ;  /* 0x0000000000a47947 */ /* 0x000fea0003800000 */
.L_x_25445:
[----:B------:R-:W-:-:S09]  /*3780*/  UISETP.NE.AND UP0, UPT, UR4, 0x1c, UPT ;  /* 0x0000001c0400788c */ /* 0x000fd2000bf05270 */
[----:B------:R-:W-:Y:S05]  /*3790*/  BRA.U !UP0, `(.L_x_25452) ;  /* 0x0000000108947547 */ /* 0x000fea000b800000 */
[----:B------:R-:W-:-:S09]  /*37a0*/  UISETP.NE.AND UP0, UPT, UR4, 0x1d, UPT ;  /* 0x0000001d0400788c */ /* 0x000fd2000bf05270 */
[----:B------:R-:W-:Y:S05]  /*37b0*/  BRA.U !UP0, `(.L_x_25453) ;  /* 0x0000000108807547 */ /* 0x000fea000b800000 */
[----:B------:R-:W-:-:S09]  /*37c0*/  UISETP.NE.AND UP0, UPT, UR4, 0x2c, UPT ;  /* 0x0000002c0400788c */ /* 0x000fd2000bf05270 */
[----:B------:R-:W-:Y:S05]  /*37d0*/  BRA.U !UP0, `(.L_x_25454) ;  /* 0x0000000108487547 */ /* 0x000fea000b800000 */
.L_x_25432:
[----:B------:R-:W-:Y:S01]  /*37e0*/  MOV R14, 0x130 ;  /* 0x00000130000e7802 */ /* 0x000fe20000000f00 */
        /* <DEDUP_REMOVED lines=15> */
.L_x_25455:
[----:B------:R-:W-:Y:S01]  /*38e0*/  CS2R R22, SRZ ;  /* 0x0000000000167805 */ /* 0x000fe2000001ff00 */
[----:B------:R-:W-:Y:S06]  /*38f0*/  BRA `(.L_x_25433) ;  /* 0x0000000000447947 */ /* 0x000fec0003800000 */
.L_x_25454:
        /* <DEDUP_REMOVED lines=12> */
.L_x_25453:
[----:B------:R-:W2:Y:S02]  /*39c0*/  LDG.E.64 R22, desc[UR36][R18.64] ;  /* 0x0000002412167981 */ /* 0x000ea4000c1e1b00 */
[----:B--2---:R-:W2:Y:S01]  /*39d0*/  I2F.F64.U64 R22, R22 ;  /* 0x0000001600167312 */ /* 0x004ea20000301800 */
[----:B------:R-:W-:Y:S05]  /*39e0*/  BRA `(.L_x_25433) ;  /* 0x0000000000087947 */ /* 0x000fea0003800000 */
.L_x_25452:
[----:B------:R-:W2:Y:S02]  /*39f0*/  LDG.E R18, desc[UR36][R18.64] ;  /* 0x0000002412127981 */ /* 0x000ea4000c1e1900 */
[----:B--2---:R2:W0:Y:S02]  /*3a00*/  I2F.F64.U32 R22, R18 ;  /* 0x0000001200167312 */ /* 0x0044240000201800 */
.L_x_25433:
[----:B------:R-:W-:Y:S05]  /*3a10*/  BSYNC.RECONVERGENT B6 ;  /* 0x0000000000067941 */ /* 0x000fea0003800200 */
.L_x_25427:
        /* <DEDUP_REMOVED lines=18> */
.L_x_25460:
[----:B------:R-:W2:Y:S02]  /*3b40*/  LDG.E.U8 R4, desc[UR36][R4.64] ;  /* 0x0000002404047981 */ /* 0x000ea4000c1e1100 */
[----:B--2---:R0:W2:Y:S01]  /*3b50*/  I2F.F64.U16 R18, R4 ;  /* 0x0000000400127312 */ /* 0x0040a20000101800 */
[----:B------:R-:W-:Y:S05]  /*3b60*/  BRA `(.L_x_25462) ;  /* 0x0000000c00647947 */ /* 0x000fea0003800000 */
.L_x_25459:
[----:B------:R-:W-:-:S09]  /*3b70*/  UISETP.NE.AND UP0, UPT, UR4, 0x2, UPT ;  /* 0x000000020400788c */ /* 0x000fd2000bf05270 */
[----:B------:R-:W-:Y:S05]  /*3b80*/  BRA.U !UP0, `(.L_x_25463) ;  /* 0x0000000108287547 */ /* 0x000fea000b800000 */
[----:B------:R-:W-:-:S09]  /*3b90*/  UISETP.NE.AND UP0, UPT, UR4, 0x3, UPT ;  /* 0x000000030400788c */ /* 0x000fd2000bf05270 */
[----:B------:R-:W-:Y:S05]  /*3ba0*/  BRA.U !UP0, `(.L_x_25464) ;  /* 0x0000000108147547 */ /* 0x000fea000b800000 */
[----:B------:R-:W-:-:S09]  /*3bb0*/  UISETP.NE.AND UP0, UPT, UR4, 0x4, UPT ;  /* 0x000000040400788c */ /* 0x000fd2000bf05270 */
[----:B------:R-:W-:Y:S05]  /*3bc0*/  BRA.U UP0, `(.L_x_25461) ;  /* 0x0000000900c07547 */ /* 0x000fea000b800000 */
[----:B--2---:R-:W2:Y:S02]  /*3bd0*/  LDG.E.64 R18, desc[UR36][R4.64] ;  /* 0x0000002404127981 */ /* 0x004ea4000c1e1b00 */
[----:B--2---:R-:W0:Y:S01]  /*3be0*/  I2F.F64.S64 R18, R18 ;  /* 0x0000001200127312 */ /* 0x004e220000301c00 */
[----:B------:R-:W-:Y:S05]  /*3bf0*/  BRA `(.L_x_25462) ;  /* 0x0000000c00407947 */ /* 0x000fea0003800000 */
.L_x_25464:
[----:B------:R-:W2:Y:S02]  /*3c00*/  LDG.E R4, desc[UR36][R4.64] ;  /* 0x0000002404047981 */ /* 0x000ea4000c1e1900 */
[----:B--2---:R0:W2:Y:S01]  /*3c10*/  I2F.F64 R18, R4 ;  /* 0x0000000400127312 */ /* 0x0040a20000201c00 */
[----:B------:R-:W-:Y:S05]  /*3c20*/  BRA `(.L_x_25462) ;  /* 0x0000000c00347947 */ /* 0x000fea0003800000 */
.L_x_25463:
[----:B------:R-:W2:Y:S02]  /*3c30*/  LDG.E.U16 R4, desc[UR36][R4.64] ;  /* 0x0000002404047981 */ /* 0x000ea4000c1e1500 */
[----:B--2---:R0:W2:Y:S01]  /*3c40*/  I2F.F64.S16 R18, R4 ;  /* 0x0000000400127312 */ /* 0x0040a20000101c00 */
[----:B------:R-:W-:Y:S05]  /*3c50*/  BRA `(.L_x_25462) ;  /* 0x0000000c00287947 */ /* 0x000fea0003800000 */
.L_x_25458:
[----:B------:R-:W-:-:S09]  /*3c60*/  UISETP.GT.AND UP0, UPT, UR4, 0x6, UPT ;  /* 0x000000060400788c */ /* 0x000fd2000bf04270 */
[----:B------:R-:W-:Y:S05]  /*3c70*/  BRA.U UP0, `(.L_x_25465) ;  /* 0x0000000100347547 */ /* 0x000fea000b800000 */
[----:B------:R-:W-:-:S09]  /*3c80*/  UISETP.NE.AND UP0, UPT, UR4, 0x5, UPT ;  /* 0x000000050400788c */ /* 0x000fd2000bf05270 */
[----:B------:R-:W-:Y:S05]  /*3c90*/  BRA.U !UP0, `(.L_x_25466) ;  /* 0x0000000108187547 */ /* 0x000fea000b800000 */
[----:B------:R-:W-:-:S09]  /*3ca0*/  UISETP.NE.AND UP0, UPT, UR4, 0x6, UPT ;  /* 0x000000060400788c */ /* 0x000fd2000bf05270 */
[----:B------:R-:W-:Y:S05]  /*3cb0*/  BRA.U UP0, `(.L_x_25461) ;  /* 0x0000000900847547 */ /* 0x000fea000b800000 */
[----:B--2---:R-:W2:Y:S02]  /*3cc0*/  LDG.E R18, desc[UR36][R4.64] ;  /* 0x0000002404127981 */ /* 0x004ea4000c1e1900 */
[----:B--2---:R-:W-:-:S06]  /*3cd0*/  FMUL.FTZ R18, R18, 1 ;  /* 0x3f80000012127820 */ /* 0x004fcc0000410000 */
[----:B------:R-:W0:Y:S01]  /*3ce0*/  F2F.F64.F32 R18, R18 ;  /* 0x0000001200127310 */ /* 0x000e220000201800 */
[----:B------:R-:W-:Y:S05]  /*3cf0*/  BRA `(.L_x_25462) ;  /* 0x0000000c00007947 */ /* 0x000fea0003800000 */
.L_x_25466:
[----:B------:R-:W2:Y:S02]  /*3d00*/  LDG.E.U16 R0, desc[UR36][R4.64] ;  /* 0x0000002404007981 */ /* 0x000ea4000c1e1500 */
[----:B--2---:R-:W-:-:S05]  /*3d10*/  HADD2.F32 R0, -RZ, R0.H0_H0 ;  /* 0x20000000ff007230 */ /* 0x004fca0000004100 */
[----:B------:R-:W-:-:S04]  /*3d20*/  FMUL.FTZ R0, R0, 1 ;  /* 0x3f80000000007820 */ /* 0x000fc80000410000 */
[----:B------:R0:W2:Y:S01]  /*3d30*/  F2F.F64.F32 R18, R0 ;  /* 0x0000000000127310 */ /* 0x0000a20000201800 */
[----:B------:R-:W-:Y:S05]  /*3d40*/  BRA `(.L_x_25462) ;  /* 0x0000000800ec7947 */ /* 0x000fea0003800000 */
.L_x_25465:
        /* <DEDUP_REMOVED lines=10> */
.L_x_25468:
[----:B------:R-:W2:Y:S02]  /*3df0*/  LDG.E.U16 R4, desc[UR36][R4.64] ;  /* 0x0000002404047981 */ /* 0x000ea4000c1e1500 */
[----:B--2---:R-:W-:-:S05]  /*3e00*/  HADD2.F32 R0, -RZ, R4.H0_H0 ;  /* 0x20000004ff007230 */ /* 0x004fca0000004100 */
[----:B------:R-:W-:-:S04]  /*3e10*/  FMUL.FTZ R0, R0, 1 ;  /* 0x3f80000000007820 */ /* 0x000fc80000410000 */
[----:B------:R0:W2:Y:S01]  /*3e20*/  F2F.F64.F32 R18, R0 ;  /* 0x0000000000127310 */ /* 0x0000a20000201800 */
[----:B------:R-:W-:Y:S05]  /*3e30*/  BRA `(.L_x_25462) ;  /* 0x0000000800b07947 */ /* 0x000fea0003800000 */
.L_x_25467:
[----:B--2---:R0:W5:Y:S01]  /*3e40*/  LDG.E.64 R18, desc[UR36][R4.64] ;  /* 0x0000002404127981 */ /* 0x004162000c1e1b00 */
[----:B------:R-:W-:Y:S05]  /*3e50*/  BRA `(.L_x_25462) ;  /* 0x0000000800a87947 */ /* 0x000fea0003800000 */
.L_x_25457:
        /* <DEDUP_REMOVED lines=9> */
[----:B--2---:R-:W-:Y:S01]  /*3ef0*/  IMAD.MOV.U32 R18, RZ, RZ, RZ ;  /* 0x000000ffff127224 */ /* 0x004fe200078e00ff */
[----:B---3--:R-:W-:-:S04]  /*3f00*/  ISETP.NE.AND P0, PT, R4, RZ, PT ;  /* 0x000000ff0400720c */ /* 0x008fc80003f05270 */
[----:B------:R-:W-:Y:S01]  /*3f10*/  FSEL R19, RZ, 1.875, !P0 ;  /* 0x3ff00000ff137808 */ /* 0x000fe20004000000 */
[----:B------:R-:W-:Y:S08]  /*3f20*/  BRA `(.L_x_25462) ;  /* 0x0000000800747947 */ /* 0x000ff00003800000 */
.L_x_25471:
[----:B--2---:R0:W5:Y:S01]  /*3f30*/  LDG.E.64 R18, desc[UR36][R4.64] ;  /* 0x0000002404127981 */ /* 0x004162000c1e1b00 */
[----:B------:R-:W-:Y:S05]  /*3f40*/  BRA `(.L_x_25462) ;  /* 0x00000008006c7947 */ /* 0x000fea0003800000 */
.L_x_25470:
        /* <DEDUP_REMOVED lines=27> */
.L_x_25473:
        /* <DEDUP_REMOVED lines=15> */
.L_x_25472:
[----:B------:R-:W2:Y:S02]  /*41f0*/  LDG.E.U16 R0, desc[UR36][R4.64] ;  /* 0x0000002404007981 */ /* 0x000ea4000c1e1500 */
[----:B--2---:R-:W-:-:S05]  /*4200*/  SHF.L.U32 R0, R0, 0x10, RZ ;  /* 0x0000001000007819 */ /* 0x004fca00000006ff */
[----:B------:R-:W-:-:S04]  /*4210*/  FMUL.FTZ R0, R0, 1 ;  /* 0x3f80000000007820 */ /* 0x000fc80000410000 */
[----:B------:R0:W2:Y:S01]  /*4220*/  F2F.F64.F32 R18, R0 ;  /* 0x0000000000127310 */ /* 0x0000a20000201800 */
[----:B------:R-:W-:Y:S05]  /*4230*/  BRA `(.L_x_25462) ;  /* 0x0000000400b07947 */ /* 0x000fea0003800000 */
.L_x_25469:
        /* <DEDUP_REMOVED lines=11> */
.L_x_25476:
[----:B------:R-:W3:Y:S01]  /*42f0*/  LDG.E.U8 R4, desc[UR36][R4.64] ;  /* 0x0000002404047981 */ /* 0x000ee2000c1e1100 */
[----:B--2---:R-:W-:Y:S02]  /*4300*/  CS2R R18, SRZ ;  /* 0x0000000000127805 */ /* 0x004fe4000001ff00 */
        /* <DEDUP_REMOVED lines=19> */
.L_x_25478:
[----:B------:R-:W-:Y:S05]  /*4440*/  BSYNC.RECONVERGENT B0 ;  /* 0x0000000000007941 */ /* 0x000fea0003800200 */
.L_x_25477:
[----:B------:R-:W-:Y:S01]  /*4450*/  IMAD.SHL.U32 R0, R0, 0x100000, RZ ;  /* 0x0010000000007824 */ /* 0x000fe200078e00ff */
[----:B------:R-:W-:-:S04]  /*4460*/  LEA R3, R3, 0x3b800000, 0x17 ;  /* 0x3b80000003037811 */ /* 0x000fc800078eb8ff */
[----:B------:R-:W-:-:S05]  /*4470*/  LOP3.LUT R0, R3, R0, R7, 0xfe, !PT ;  /* 0x0000000003007212 */ /* 0x000fca00078efe07 */
[----:B------:R-:W-:-:S04]  /*4480*/  FMUL.FTZ R0, R0, 1 ;  /* 0x3f80000000007820 */ /* 0x000fc80000410000 */
[----:B------:R0:W2:Y:S01]  /*4490*/  F2F.F64.F32 R18, R0 ;  /* 0x0000000000127310 */ /* 0x0000a20000201800 */
[----:B------:R-:W-:Y:S05]  /*44a0*/  BRA `(.L_x_25462) ;  /* 0x0000000400147947 */ /* 0x000fea0003800000 */
.L_x_25475:
[----:B------:R-:W3:Y:S01]  /*44b0*/  LDG.E.U8 R4, desc[UR36][R4.64] ;  /* 0x0000002404047981 */ /* 0x000ee2000c1e1100 */
[----:B--2---:R-:W-:Y:S02]  /*44c0*/  CS2R R18, SRZ ;  /* 0x0000000000127805 */ /* 0x004fe4000001ff00 */
        /* <DEDUP_REMOVED lines=19> */
.L_x_25480:
[----:B------:R-:W-:Y:S05]  /*4600*/  BSYNC.RECONVERGENT B0 ;  /* 0x0000000000007941 */ /* 0x000fea0003800200 */
.L_x_25479:
[----:B------:R-:W-:Y:S01]  /*4610*/  IMAD.SHL.U32 R0, R0, 0x200000, RZ ;  /* 0x0020000000007824 */ /* 0x000fe200078e00ff */
[----:B------:R-:W-:-:S04]  /*4620*/  LEA R3, R3, 0x37800000, 0x17 ;  /* 0x3780000003037811 */ /* 0x000fc800078eb8ff */
[----:B------:R-:W-:-:S05]  /*4630*/  LOP3.LUT R0, R3, R0, R7, 0xfe, !PT ;  /* 0x0000000003007212 */ /* 0x000fca00078efe07 */
[----:B------:R-:W-:-:S04]  /*4640*/  FMUL.FTZ R0, R0, 1 ;  /* 0x3f80000000007820 */ /* 0x000fc80000410000 */
[----:B------:R0:W2:Y:S01]  /*4650*/  F2F.F64.F32 R18, R0 ;  /* 0x0000000000127310 */ /* 0x0000a20000201800 */
[----:B------:R-:W-:Y:S05]  /*4660*/  BRA `(.L_x_25462) ;  /* 0x0000000000a47947 */ /* 0x000fea0003800000 */
.L_x_25474:
[----:B------:R-:W-:-:S09]  /*4670*/  UISETP.NE.AND UP0, UPT, UR4, 0x1c, UPT ;  /* 0x0000001c0400788c */ /* 0x000fd2000bf05270 */
[----:B------:R-:W-:Y:S05]  /*4680*/  BRA.U !UP0, `(.L_x_25481) ;  /* 0x0000000108947547 */ /* 0x000fea000b800000 */
[----:B------:R-:W-:-:S09]  /*4690*/  UISETP.NE.AND UP0, UPT, UR4, 0x1d, UPT ;  /* 0x0000001d0400788c */ /* 0x000fd2000bf05270 */
[----:B------:R-:W-:Y:S05]  /*46a0*/  BRA.U !UP0, `(.L_x_25482) ;  /* 0x0000000108807547 */ /* 0x000fea000b800000 */
[----:B------:R-:W-:-:S09]  /*46b0*/  UISETP.NE.AND UP0, UPT, UR4, 0x2c, UPT ;  /* 0x0000002c0400788c */ /* 0x000fd2000bf05270 */
[----:B------:R-:W-:Y:S05]  /*46c0*/  BRA.U !UP0, `(.L_x_25483) ;  /* 0x0000000108487547 */ /* 0x000fea000b800000 */
.L_x_25461:
        /* <DEDUP_REMOVED lines=16> */
.L_x_25484:
[----:B------:R-:W-:Y:S01]  /*47d0*/  CS2R R18, SRZ ;  /* 0x0000000000127805 */ /* 0x000fe2000001ff00 */
[----:B------:R-:W-:Y:S06]  /*47e0*/  BRA `(.L_x_25462) ;  /* 0x0000000000447947 */ /* 0x000fec0003800000 */
.L_x_25483:
[----:B------:R-:W3:Y:S01]  /*47f0*/  LDG.E.U8 R0, desc[UR36][R4.64] ;  /* 0x0000002404007981 */ /* 0x000ee2000c1e1100 */
[----:B--2---:R-:W-:Y:S01]  /*4800*/  IMAD.MOV.U32 R18, RZ, RZ, 0x0 ;  /* 0x00000000ff127424 */ /* 0x004fe200078e00ff */
[----:B------:R-:W-:Y:S02]  /*4810*/  MOV R19, 0x38000000 ;  /* 0x3800000000137802 */ /* 0x000fe40000000f00 */
[----:B---3--:R-:W-:-:S13]  /*4820*/  ISETP.NE.AND P0, PT, R0, RZ, PT ;  /* 0x000000ff0000720c */ /* 0x008fda0003f05270 */
        /* <DEDUP_REMOVED lines=8> */
.L_x_25482:
[----:B--2---:R-:W2:Y:S02]  /*48b0*/  LDG.E.64 R18, desc[UR36][R4.64] ;  /* 0x0000002404127981 */ /* 0x004ea4000c1e1b00 */
[----:B--2---:R-:W0:Y:S01]  /*48c0*/  I2F.F64.U64 R18, R18 ;  /* 0x0000001200127312 */ /* 0x004e220000301800 */
[----:B------:R-:W-:Y:S05]  /*48d0*/  BRA `(.L_x_25462) ;  /* 0x0000000000087947 */ /* 0x000fea0003800000 */
.L_x_25481:
[----:B------:R-:W2:Y:S02]  /*48e0*/  LDG.E R4, desc[UR36][R4.64] ;  /* 0x0000002404047981 */ /* 0x000ea4000c1e1900 */
[----:B--2---:R0:W2:Y:S02]  /*48f0*/  I2F.F64.U32 R18, R4 ;  /* 0x0000000400127312 */ /* 0x0040a40000201800 */
.L_x_25462:
[----:B------:R-:W-:Y:S05]  /*4900*/  BSYNC.RECONVERGENT B6 ;  /* 0x0000000000067941 */ /* 0x000fea0003800200 */
.L_x_25456:
        /* <DEDUP_REMOVED lines=18> */
.L_x_25489:
[----:B------:R-:W2:Y:S02]  /*4a30*/  LDG.E.U8 R4, desc[UR36][R4.64] ;  /* 0x0000002404047981 */ /* 0x000ea4000c1e1100 */
[----:B--2---:R0:W2:Y:S01]  /*4a40*/  I2F.F64.U16 R16, R4 ;  /* 0x0000000400107312 */ /* 0x0040a20000101800 */
[----:B------:R-:W-:Y:S05]  /*4a50*/  BRA `(.L_x_25491) ;  /* 0x0000000c00647947 */ /* 0x000fea0003800000 */
.L_x_25488:
        /* <DEDUP_REMOVED lines=9> */
.L_x_25493:
[----:B------:R-:W2:Y:S02]  /*4af0*/  LDG.E R4, desc[UR36][R4.64] ;  /* 0x0000002404047981 */ /* 0x000ea4000c1e1900 */
[----:B--2---:R0:W2:Y:S01]  /*4b00*/  I2F.F64 R16, R4 ;  /* 0x0000000400107312 */ /* 0x0040a20000201c00 */
[----:B------:R-:W-:Y:S05]  /*4b10*/  BRA `(.L_x_25491) ;  /* 0x0000000c00347947 */ /* 0x000fea0003800000 */
.L_x_25492:
[----:B------:R-:W2:Y:S02]  /*4b20*/  LDG.E.U16 R4, desc[UR36][R4.64] ;  /* 0x0000002404047981 */ /* 0x000ea4000c1e1500 */
[----:B--2---:R0:W2:Y:S01]  /*4b30*/  I2F.F64.S16 R16, R4 ;  /* 0x0000000400107312 */ /* 0x0040a20000101c00 */
[----:B------:R-:W-:Y:S05]  /*4b40*/  BRA `(.L_x_25491) ;  /* 0x0000000c00287947 */ /* 0x000fea0003800000 */
.L_x_25487:
        /* <DEDUP_REMOVED lines=10> */
.L_x_25495:
[----:B------:R-:W2:Y:S02]  /*4bf0*/  LDG.E.U16 R0, desc[UR36][R4.64] ;  /* 0x0000002404007981 */ /* 0x000ea4000c1e1500 */
[----:B--2---:R-:W-:-:S05]  /*4c00*/  HADD2.F32 R0, -RZ, R0.H0_H0 ;  /* 0x20000000ff007230 */ /* 0x004fca0000004100 */
[----:B------:R-:W-:-:S04]  /*4c10*/  FMUL.FTZ R0, R0, 1 ;  /* 0x3f80000000007820 */ /* 0x000fc80000410000 */
[----:B------:R0:W2:Y:S01]  /*4c20*/  F2F.F64.F32 R16, R0 ;  /* 0x0000000000107310 */ /* 0x0000a20000201800 */
[----:B------:R-:W-:Y:S05]  /*4c30*/  BRA `(.L_x_25491) ;  /* 0x0000000800ec7947 */ /* 0x000fea0003800000 */
.L_x_25494:
        /* <DEDUP_REMOVED lines=10> */
.L_x_25497:
[----:B------:R-:W2:Y:S02]  /*4ce0*/  LDG.E.U16 R4, desc[UR36][R4.64] ;  /* 0x0000002404047981 */ /* 0x000ea4000c1e1500 */
[----:B--2---:R-:W-:-:S05]  /*4cf0*/  HADD2.F32 R0, -RZ, R4.H0_H0 ;  /* 0x20000004ff007230 */ /* 0x004fca0000004100 */
[----:B------:R-:W-:-:S04]  /*4d00*/  FMUL.FTZ R0, R0, 1 ;  /* 0x3f80000000007820 */ /* 0x000fc80000410000 */
[----:B------:R0:W2:Y:S01]  /*4d10*/  F2F.F64.F32 R16, R0 ;  /* 0x0000000000107310 */ /* 0x0000a20000201800 */
[----:B------:R-:W-:Y:S05]  /*4d20*/  BRA `(.L_x_25491) ;  /* 0x0000000800b07947 */ /* 0x000fea0003800000 */
.L_x_25496:
[----:B------:R0:W5:Y:S01]  /*4d30*/  LDG.E.64 R16, desc[UR36][R4.64] ;  /* 0x0000002404107981 */ /* 0x000162000c1e1b00 */
[----:B------:R-:W-:Y:S05]  /*4d40*/  BRA `(.L_x_25491) ;  /* 0x0000000800a87947 */ /* 0x000fea0003800000 */
.L_x_25486:
        /* <DEDUP_REMOVED lines=13> */
.L_x_25500:
[----:B------:R0:W5:Y:S01]  /*4e20*/  LDG.E.64 R16, desc[UR36][R4.64] ;  /* 0x0000002404107981 */ /* 0x000162000c1e1b00 */
[----:B------:R-:W-:Y:S05]  /*4e30*/  BRA `(.L_x_25491) ;  /* 0x00000008006c7947 */ /* 0x000fea0003800000 */
.L_x_25499:
        /* <DEDUP_REMOVED lines=27> */
.L_x_25502:
        /* <DEDUP_REMOVED lines=15> */
.L_x_25501:
[----:B------:R-:W2:Y:S02]  /*50e0*/  LDG.E.U16 R0, desc[UR36][R4.64] ;  /* 0x0000002404007981 */ /* 0x000ea4000c1e1500 */
[----:B--2---:R-:W-:-:S04]  /*50f0*/  IMAD.U32 R0, R0, 0x10000, RZ ;  /* 0x0001000000007824 */ /* 0x004fc800078e00ff */
[----:B------:R-:W-:-:S04]  /*5100*/  FMUL.FTZ R0, R0, 1 ;  /* 0x3f80000000007820 */ /* 0x000fc80000410000 */
[----:B------:R0:W2:Y:S01]  /*5110*/  F2F.F64.F32 R16, R0 ;  /* 0x0000000000107310 */ /* 0x0000a20000201800 */
[----:B------:R-:W-:Y:S05]  /*5120*/  BRA `(.L_x_25491) ;  /* 0x0000000400b07947 */ /* 0x000fea0003800000 */
.L_x_25498:
        /* <DEDUP_REMOVED lines=11> */
.L_x_25505:
        /* <DEDUP_REMOVED lines=21> */
.L_x_25507:
[----:B------:R-:W-:Y:S05]  /*5330*/  BSYNC.RECONVERGENT B0 ;  /* 0x0000000000007941 */ /* 0x000fea0003800200 */
.L_x_25506:
[----:B------:R-:W-:Y:S02]  /*5340*/  SHF.L.U32 R0, R0, 0x14, RZ ;  /* 0x0000001400007819 */ /* 0x000fe400000006ff */
[----:B------:R-:W-:-:S04]  /*5350*/  LEA R3, R3, 0x3b800000, 0x17 ;  /* 0x3b80000003037811 */ /* 0x000fc800078eb8ff */
[----:B------:R-:W-:-:S05]  /*5360*/  LOP3.LUT R0, R3, R0, R7, 0xfe, !PT ;  /* 0x0000000003007212 */ /* 0x000fca00078efe07 */
[----:B------:R-:W-:-:S04]  /*5370*/  FMUL.FTZ R0, R0, 1 ;  /* 0x3f80000000007820 */ /* 0x000fc80000410000 */
[----:B------:R0:W2:Y:S01]  /*5380*/  F2F.F64.F32 R16, R0 ;  /* 0x0000000000107310 */ /* 0x0000a20000201800 */
[----:B------:R-:W-:Y:S05]  /*5390*/  BRA `(.L_x_25491) ;  /* 0x0000000400147947 */ /* 0x000fea0003800000 */
.L_x_25504:
        /* <DEDUP_REMOVED lines=21> */
.L_x_25509:
[----:B------:R-:W-:Y:S05]  /*54f0*/  BSYNC.RECONVERGENT B0 ;  /* 0x0000000000007941 */ /* 0x000fea0003800200 */
.L_x_25508:
[----:B------:R-:W-:Y:S01]  /*5500*/  IMAD.SHL.U32 R0, R0, 0x200000, RZ ;  /* 0x0020000000007824 */ /* 0x000fe200078e00ff */
[----:B------:R-:W-:-:S04]  /*5510*/  LEA R3, R3, 0x37800000, 0x17 ;  /* 0x3780000003037811 */ /* 0x000fc800078eb8ff */
[----:B------:R-:W-:-:S05]  /*5520*/  LOP3.LUT R0, R3, R0, R7, 0xfe, !PT ;  /* 0x0000000003007212 */ /* 0x000fca00078efe07 */
[----:B------:R-:W-:-:S04]  /*5530*/  FMUL.FTZ R0, R0, 1 ;  /* 0x3f80000000007820 */ /* 0x000fc80000410000 */
[----:B------:R0:W2:Y:S01]  /*5540*/  F2F.F64.F32 R16, R0 ;  /* 0x0000000000107310 */ /* 0x0000a20000201800 */
[----:B------:R-:W-:Y:S05]  /*5550*/  BRA `(.L_x_25491) ;  /* 0x0000000000a47947 */ /* 0x000fea0003800000 */
.L_x_25503:
[----:B------:R-:W-:-:S09]  /*5560*/  UISETP.NE.AND UP0, UPT, UR4, 0x1c, UPT ;  /* 0x0000001c0400788c */ /* 0x000fd2000bf05270 */
[----:B------:R-:W-:Y:S05]  /*5570*/  BRA.U !UP0, `(.L_x_25510) ;  /* 0x0000000108947547 */ /* 0x000fea000b800000 */
[----:B------:R-:W-:-:S09]  /*5580*/  UISETP.NE.AND UP0, UPT, UR4, 0x1d, UPT ;  /* 0x0000001d0400788c */ /* 0x000fd2000bf05270 */
[----:B------:R-:W-:Y:S05]  /*5590*/  BRA.U !UP0, `(.L_x_25511) ;  /* 0x0000000108807547 */ /* 0x000fea000b800000 */
[----:B------:R-:W-:-:S09]  /*55a0*/  UISETP.NE.AND UP0, UPT, UR4, 0x2c, UPT ;  /* 0x0000002c0400788c */ /* 0x000fd2000bf05270 */
[----:B------:R-:W-:Y:S05]  /*55b0*/  BRA.U !UP0, `(.L_x_25512) ;  /* 0x0000000108487547 */ /* 0x000fea000b800000 */
.L_x_25490:
        /* <DEDUP_REMOVED lines=16> */
.L_x_25513:
[----:B------:R-:W-:Y:S01]  /*56c0*/  CS2R R16, SRZ ;  /* 0x0000000000107805 */ /* 0x000fe2000001ff00 */
[----:B------:R-:W-:Y:S06]  /*56d0*/  BRA `(.L_x_25491) ;  /* 0x0000000000447947 */ /* 0x000fec0003800000 */
.L_x_25512:
        /* <DEDUP_REMOVED lines=12> */
.L_x_25511:
[----:B------:R-:W2:Y:S02]  /*57a0*/  LDG.E.64 R16, desc[UR36][R4.64] ;  /* 0x0000002404107981 */ /* 0x000ea4000c1e1b00 */
[----:B--2---:R-:W0:Y:S01]  /*57b0*/  I2F.F64.U64 R16, R16 ;  /* 0x0000001000107312 */ /* 0x004e220000301800 */
[----:B------:R-:W-:Y:S05]  /*57c0*/  BRA `(.L_x_25491) ;  /* 0x0000000000087947 */ /* 0x000fea0003800000 */
.L_x_25510:
[----:B------:R-:W2:Y:S02]  /*57d0*/  LDG.E R4, desc[UR36][R4.64] ;  /* 0x0000002404047981 */ /* 0x000ea4000c1e1900 */
[----:B--2---:R0:W2:Y:S02]  /*57e0*/  I2F.F64.U32 R16, R4 ;  /* 0x0000000400107312 */ /* 0x0040a40000201800 */
.L_x_25491:
[----:B------:R-:W-:Y:S05]  /*57f0*/  BSYNC.RECONVERGENT B6 ;  /* 0x0000000000067941 */ /* 0x000fea0003800200 */
.L_x_25485:
        /* <DEDUP_REMOVED lines=18> */
.L_x_25518:
[----:B0-----:R-:W2:Y:S02]  /*5920*/  LDG.E.U8 R4, desc[UR36][R6.64] ;  /* 0x0000002406047981 */ /* 0x001ea4000c1e1100 */
[----:B--2---:R-:W0:Y:S01]  /*5930*/  I2F.F64.U16 R4, R4 ;  /* 0x0000000400047312 */ /* 0x004e220000101800 */
[----:B------:R-:W-:Y:S05]  /*5940*/  BRA `(.L_x_25520) ;  /* 0x0000000c00647947 */ /* 0x000fea0003800000 */
.L_x_25517:
        /* <DEDUP_REMOVED lines=9> */
.L_x_25522:
[----:B0-----:R-:W2:Y:S02]  /*59e0*/  LDG.E R4, desc[UR36][R6.64] ;  /* 0x0000002406047981 */ /* 0x001ea4000c1e1900 */
[----:B--2---:R-:W0:Y:S01]  /*59f0*/  I2F.F64 R4, R4 ;  /* 0x0000000400047312 */ /* 0x004e220000201c00 */
[----:B------:R-:W-:Y:S05]  /*5a00*/  BRA `(.L_x_25520) ;  /* 0x0000000c00347947 */ /* 0x000fea0003800000 */
.L_x_25521:
[----:B0-----:R-:W2:Y:S02]  /*5a10*/  LDG.E.U16 R4, desc[UR36][R6.64] ;  /* 0x0000002406047981 */ /* 0x001ea4000c1e1500 */
[----:B--2---:R-:W0:Y:S01]  /*5a20*/  I2F.F64.S16 R4, R4 ;  /* 0x0000000400047312 */ /* 0x004e220000101c00 */
[----:B------:R-:W-:Y:S05]  /*5a30*/  BRA `(.L_x_25520) ;  /* 0x0000000c00287947 */ /* 0x000fea0003800000 */
.L_x_25516:
        /* <DEDUP_REMOVED lines=10> */
.L_x_25524:
[----:B0-2---:R-:W2:Y:S02]  /*5ae0*/  LDG.E.U16 R0, desc[UR36][R6.64] ;  /* 0x0000002406007981 */ /* 0x005ea4000c1e1500 */
[----:B--2---:R-:W-:-:S05]  /*5af0*/  HADD2.F32 R0, -RZ, R0.H0_H0 ;  /* 0x20000000ff007230 */ /* 0x004fca0000004100 */
[----:B------:R-:W-:-:S04]  /*5b00*/  FMUL.FTZ R0, R0, 1 ;  /* 0x3f80000000007820 */ /* 0x000fc80000410000 */
[----:B------:R0:W1:Y:S01]  /*5b10*/  F2F.F64.F32 R4, R0 ;  /* 0x0000000000047310 */ /* 0x0000620000201800 */
[----:B------:R-:W-:Y:S05]  /*5b20*/  BRA `(.L_x_25520) ;  /* 0x0000000800ec7947 */ /* 0x000fea0003800000 */
.L_x_25523:
        /* <DEDUP_REMOVED lines=10> */
.L_x_25526:
[----:B------:R-:W0:Y:S02]  /*5bd0*/  LDG.E.U16 R6, desc[UR36][R6.64] ;  /* 0x0000002406067981 */ /* 0x000e24000c1e1500 */
[----:B0-2---:R-:W-:-:S05]  /*5be0*/  HADD2.F32 R0, -RZ, R6.H0_H0 ;  /* 0x20000006ff007230 */ /* 0x005fca0000004100 */
[----:B------:R-:W-:-:S04]  /*5bf0*/  FMUL.FTZ R0, R0, 1 ;  /* 0x3f80000000007820 */ /* 0x000fc80000410000 */
[----:B------:R0:W1:Y:S01]  /*5c00*/  F2F.F64.F32 R4, R0 ;  /* 0x0000000000047310 */ /* 0x0000620000201800 */
[----:B------:R-:W-:Y:S05]  /*5c10*/  BRA `(.L_x_25520) ;  /* 0x0000000800b07947 */ /* 0x000fea0003800000 */
.L_x_25525:
[----:B0-----:R0:W5:Y:S01]  /*5c20*/  LDG.E.64 R4, desc[UR36][R6.64] ;  /* 0x0000002406047981 */ /* 0x001162000c1e1b00 */
[----:B------:R-:W-:Y:S05]  /*5c30*/  BRA `(.L_x_25520) ;  /* 0x0000000800a87947 */ /* 0x000fea0003800000 */
.L_x_25515:
        /* <DEDUP_REMOVED lines=13> */
.L_x_25529:
[----:B0-----:R0:W5:Y:S01]  /*5d10*/  LDG.E.64 R4, desc[UR36][R6.64] ;  /* 0x0000002406047981 */ /* 0x001162000c1e1b00 */
[----:B------:R-:W-:Y:S05]  /*5d20*/  BRA `(.L_x_25520) ;  /* 0x00000008006c7947 */ /* 0x000fea0003800000 */
.L_x_25528:
        /* <DEDUP_REMOVED lines=27> */
.L_x_25531:
        /* <DEDUP_REMOVED lines=15> */
.L_x_25530:
[----:B0-2---:R-:W2:Y:S02]  /*5fd0*/  LDG.E.U16 R0, desc[UR36][R6.64] ;  /* 0x0000002406007981 */ /* 0x005ea4000c1e1500 */
[----:B--2---:R-:W-:-:S04]  /*5fe0*/  IMAD.U32 R0, R0, 0x10000, RZ ;  /* 0x0001000000007824 */ /* 0x004fc800078e00ff */
[----:B------:R-:W-:-:S04]  /*5ff0*/  FMUL.FTZ R0, R0, 1 ;  /* 0x3f80000000007820 */ /* 0x000fc80000410000 */
[----:B------:R1:W0:Y:S01]  /*6000*/  F2F.F64.F32 R4, R0 ;  /* 0x0000000000047310 */ /* 0x0002220000201800 */
[----:B------:R-:W-:Y:S05]  /*6010*/  BRA `(.L_x_25520) ;  /* 0x0000000400b07947 */ /* 0x000fea0003800000 */
.L_x_25527:
        /* <DEDUP_REMOVED lines=11> */
.L_x_25534:
        /* <DEDUP_REMOVED lines=21> */
.L_x_25536:
[----:B------:R-:W-:Y:S05]  /*6220*/  BSYNC.RECONVERGENT B0 ;  /* 0x0000000000007941 */ /* 0x000fea0003800200 */
.L_x_25535:
[----:B------:R-:W-:Y:S01]  /*6230*/  IMAD.SHL.U32 R0, R0, 0x100000, RZ ;  /* 0x0010000000007824 */ /* 0x000fe200078e00ff */
[----:B------:R-:W-:-:S04]  /*6240*/  LEA R3, R3, 0x3b800000, 0x17 ;  /* 0x3b80000003037811 */ /* 0x000fc800078eb8ff */
[----:B------:R-:W-:-:S05]  /*6250*/  LOP3.LUT R0, R3, R0, R7, 0xfe, !PT ;  /* 0x0000000003007212 */ /* 0x000fca00078efe07 */
[----:B------:R-:W-:-:S04]  /*6260*/  FMUL.FTZ R0, R0, 1 ;  /* 0x3f80000000007820 */ /* 0x000fc80000410000 */
[----:B------:R0:W1:Y:S01]  /*6270*/  F2F.F64.F32 R4, R0 ;  /* 0x0000000000047310 */ /* 0x0000620000201800 */
[----:B------:R-:W-:Y:S05]  /*6280*/  BRA `(.L_x_25520) ;  /* 0x0000000400147947 */ /* 0x000fea0003800000 */
.L_x_25533:
        /* <DEDUP_REMOVED lines=21> */
.L_x_25538:
[----:B------:R-:W-:Y:S05]  /*63e0*/  BSYNC.RECONVERGENT B0 ;  /* 0x0000000000007941 */ /* 0x000fea0003800200 */
.L_x_25537:
[----:B------:R-:W-:Y:S02]  /*63f0*/  SHF.L.U32 R0, R0, 0x15, RZ ;  /* 0x0000001500007819 */ /* 0x000fe400000006ff */
[----:B------:R-:W-:-:S04]  /*6400*/  LEA R3, R3, 0x37800000, 0x17 ;  /* 0x3780000003037811 */ /* 0x000fc800078eb8ff */
[----:B------:R-:W-:-:S05]  /*6410*/  LOP3.LUT R0, R3, R0, R7, 0xfe, !PT ;  /* 0x0000000003007212 */ /* 0x000fca00078efe07 */
[----:B------:R-:W-:-:S04]  /*6420*/  FMUL.FTZ R0, R0, 1 ;  /* 0x3f80000000007820 */ /* 0x000fc80000410000 */
[----:B------:R0:W1:Y:S01]  /*6430*/  F2F.F64.F32 R4, R0 ;  /* 0x0000000000047310 */ /* 0x0000620000201800 */
[----:B------:R-:W-:Y:S05]  /*6440*/  BRA `(.L_x_25520) ;  /* 0x0000000000a47947 */ /* 0x000fea0003800000 */
.L_x_25532:
[----:B------:R-:W-:-:S09]  /*6450*/  UISETP.NE.AND UP0, UPT, UR4, 0x1c, UPT ;  /* 0x0000001c0400788c */ /* 0x000fd2000bf05270 */
[----:B------:R-:W-:Y:S05]  /*6460*/  BRA.U !UP0, `(.L_x_25539) ;  /* 0x0000000108947547 */ /* 0x000fea000b800000 */
[----:B------:R-:W-:-:S09]  /*6470*/  UISETP.NE.AND UP0, UPT, UR4, 0x1d, UPT ;  /* 0x0000001d0400788c */ /* 0x000fd2000bf05270 */
[----:B------:R-:W-:Y:S05]  /*6480*/  BRA.U !UP0, `(.L_x_25540) ;  /* 0x0000000108807547 */ /* 0x000fea000b800000 */
[----:B------:R-:W-:-:S09]  /*6490*/  UISETP.NE.AND UP0, UPT, UR4, 0x2c, UPT ;  /* 0x0000002c0400788c */ /* 0x000fd2000bf05270 */
[----:B------:R-:W-:Y:S05]  /*64a0*/  BRA.U !UP0, `(.L_x_25541) ;  /* 0x0000000108487547 */ /* 0x000fea000b800000 */
.L_x_25519:
        /* <DEDUP_REMOVED lines=16> */
.L_x_25542:
[----:B------:R-:W-:Y:S01]  /*65b0*/  CS2R R4, SRZ ;  /* 0x0000000000047805 */ /* 0x000fe2000001ff00 */
[----:B------:R-:W-:Y:S06]  /*65c0*/  BRA `(.L_x_25520) ;  /* 0x0000000000447947 */ /* 0x000fec0003800000 */
.L_x_25541:
        /* <DEDUP_REMOVED lines=12> */
.L_x_25540:
[----:B0-----:R-:W2:Y:S02]  /*6690*/  LDG.E.64 R4, desc[UR36][R6.64] ;  /* 0x0000002406047981 */ /* 0x001ea4000c1e1b00 */
[----:B--2---:R-:W0:Y:S01]  /*66a0*/  I2F.F64.U64 R4, R4 ;  /* 0x0000000400047312 */ /* 0x004e220000301800 */
[----:B------:R-:W-:Y:S05]  /*66b0*/  BRA `(.L_x_25520) ;  /* 0x0000000000087947 */ /* 0x000fea0003800000 */
.L_x_25539:
[----:B0-----:R-:W2:Y:S02]  /*66c0*/  LDG.E R4, desc[UR36][R6.64] ;  /* 0x0000002406047981 */ /* 0x001ea4000c1e1900 */
[----:B--2---:R-:W0:Y:S02]  /*66d0*/  I2F.F64.U32 R4, R4 ;  /* 0x0000000400047312 */ /* 0x004e240000201800 */
.L_x_25520:
[----:B------:R-:W-:Y:S05]  /*66e0*/  BSYNC.RECONVERGENT B6 ;  /* 0x0000000000067941 */ /* 0x000fea0003800200 */
.L_x_25514:
[----:B------:R-:W0:Y:S01]  /*66f0*/  LDCU.64 UR6, c[0x0][0x710] ;  /* 0x0000e200ff0677ac */ /* 0x000e220008000a00 */
[----:B--2345:R-:W-:Y:S01]  /*6700*/  DADD R16, -R16, R24 ;  /* 0x0000000010107229 */ /* 0x03cfe20000000118 */
[----:B------:R-:W-:-:S04]  /*6710*/  UPRMT UR4, UR40, 0x9910, URZ ;  /* 0x0000991028047896 */ /* 0x000fc800080000ff */
[----:B------:R-:W-:-:S03]  /*6720*/  UISETP.GT.AND UP0, UPT, UR4, 0x9, UPT ;  /* 0x000000090400788c */ /* 0x000fc6000bf04270 */
[----:B------:R-:W-:-:S08]  /*6730*/  DMUL R16, R16, R22 ;  /* 0x0000001610107228 */ /* 0x000fd00000000000 */
[----:B01----:R-:W-:Y:S01]  /*6740*/  DFMA R4, R16, R4, R18 ;  /* 0x000000041004722b */ /* 0x003fe20000000012 */
        /* <DEDUP_REMOVED lines=14> */
.L_x_25546:
[----:B------:R-:W0:Y:S02]  /*6830*/  F2I.S64.F64.TRUNC R4, R4 ;  /* 0x0000000400047311 */ /* 0x000e24000030d900 */
[----:B0-----:R-:W-:-:S05]  /*6840*/  IMAD.MOV.U32 R7, RZ, RZ, R4 ;  /* 0x000000ffff077224 */ /* 0x001fca00078e0004 */
[----:B------:R4:W-:Y:S01]  /*6850*/  STG.E.U8 desc[UR36][R2.64], R7 ;  /* 0x0000000702007986 */ /* 0x0009e2000c101124 */
[----:B------:R-:W-:Y:S05]  /*6860*/  BRA `(.L_x_25548) ;  /* 0x0000000c00e47947 */ /* 0x000fea0003800000 */
.L_x_25545:
        /* <DEDUP_REMOVED lines=9> */
.L_x_25550:
[----:B------:R-:W0:Y:S02]  /*6900*/  F2I.F64.TRUNC R5, R4 ;  /* 0x0000000400057311 */ /* 0x000e24000030d100 */
[----:B0-----:R2:W-:Y:S01]  /*6910*/  STG.E desc[UR36][R2.64], R5 ;  /* 0x0000000502007986 */ /* 0x0015e2000c101924 */
[----:B------:R-:W-:Y:S05]  /*6920*/  BRA `(.L_x_25548) ;  /* 0x0000000c00b47947 */ /* 0x000fea0003800000 */
.L_x_25549:
[----:B------:R-:W0:Y:S02]  /*6930*/  F2I.F64.TRUNC R5, R4 ;  /* 0x0000000400057311 */ /* 0x000e24000030d100 */
[----:B0-----:R0:W-:Y:S01]  /*6940*/  STG.E.U16 desc[UR36][R2.64], R5 ;  /* 0x0000000502007986 */ /* 0x0011e2000c101524 */
[----:B------:R-:W-:Y:S05]  /*6950*/  BRA `(.L_x_25548) ;  /* 0x0000000c00a87947 */ /* 0x000fea0003800000 */
.L_x_25544:
        /* <DEDUP_REMOVED lines=13> */
.L_x_25552:
        /* <DEDUP_REMOVED lines=8> */
.L_x_25551:
        /* <DEDUP_REMOVED lines=14> */
.L_x_25554:
        /* <DEDUP_REMOVED lines=9> */
.L_x_25553:
[----:B------:R0:W-:Y:S01]  /*6c20*/  STG.E.64 desc[UR36][R2.64], R4 ;  /* 0x0000000402007986 */ /* 0x0001e2000c101b24 */
[----:B------:R-:W-:Y:S05]  /*6c30*/  BRA `(.L_x_25548) ;  /* 0x0000000800f07947 */ /* 0x000fea0003800000 */
.L_x_25543:
        /* <DEDUP_REMOVED lines=12> */
.L_x_25557:
[----:B------:R-:W-:-:S05]  /*6d00*/  CS2R R6, SRZ ;  /* 0x0000000000067805 */ /* 0x000fca000001ff00 */
[----:B------:R0:W-:Y:S01]  /*6d10*/  STG.E.128 desc[UR36][R2.64], R4 ;  /* 0x0000000402007986 */ /* 0x0001e2000c101d24 */
[----:B------:R-:W-:Y:S05]  /*6d20*/  BRA `(.L_x_25548) ;  /* 0x0000000800b47947 */ /* 0x000fea0003800000 */
.L_x_25556:
        /* <DEDUP_REMOVED lines=23> */
.L_x_25561:
[----:B------:R-:W-:Y:S05]  /*6ea0*/  BSYNC.RECONVERGENT B0 ;  /* 0x0000000000007941 */ /* 0x000fea0003800200 */
.L_x_25560:
[----:B------:R-:W-:-:S05]  /*6eb0*/  LOP3.LUT R7, R0, 0x80, R7, 0xf8, !PT ;  /* 0x0000008000077812 */ /* 0x000fca00078ef807 */
[----:B------:R0:W-:Y:S01]  /*6ec0*/  STG.E.U8 desc[UR36][R2.64], R7 ;  /* 0x0000000702007986 */ /* 0x0001e2000c101124 */
[----:B------:R-:W-:Y:S05]  /*6ed0*/  BRA `(.L_x_25548) ;  /* 0x0000000800487947 */ /* 0x000fea0003800000 */
.L_x_25559:
        /* <DEDUP_REMOVED lines=19> */
.L_x_25563:
[----:B------:R-:W-:Y:S05]  /*7010*/  BSYNC.RECONVERGENT B0 ;  /* 0x0000000000007941 */ /* 0x000fea0003800200 */
.L_x_25562:
[----:B------:R-:W-:-:S05]  /*7020*/  LOP3.LUT R7, R0, 0x80, R7, 0xf8, !PT ;  /* 0x0000008000077812 */ /* 0x000fca00078ef807 */
[----:B------:R0:W-:Y:S01]  /*7030*/  STG.E.U8 desc[UR36][R2.64], R7 ;  /* 0x0000000702007986 */ /* 0x0001e2000c101124 */
[----:B------:R-:W-:Y:S05]  /*7040*/  BRA `(.L_x_25548) ;  /* 0x0000000400ec7947 */ /* 0x000fea0003800000 */
.L_x_25558:
        /* <DEDUP_REMOVED lines=8> */
.L_x_25555:
        /* <DEDUP_REMOVED lines=11> */
.L_x_25566:
        /* <DEDUP_REMOVED lines=17> */
.L_x_25569:
[----:B------:R-:W-:-:S04]  /*7290*/  SHF.R.U32.HI R0, RZ, 0x14, R7 ;  /* 0x00000014ff007819 */ /* 0x000fc80000011607 */
[----:B------:R-:W-:-:S04]  /*72a0*/  LOP3.LUT R0, R0, 0x1, RZ, 0xc0, !PT ;  /* 0x0000000100007812 */ /* 0x000fc800078ec0ff */
[----:B------:R-:W-:-:S04]  /*72b0*/  IADD3 R0, PT, PT, R7, 0x487ffff, R0 ;  /* 0x0487ffff07007810 */ /* 0x000fc80007ffe000 */
[----:B------:R-:W-:-:S04]  /*72c0*/  SHF.R.U32.HI R0, RZ, 0x14, R0 ;  /* 0x00000014ff007819 */ /* 0x000fc80000011600 */
[----:B------:R-:W-:-:S07]  /*72d0*/  LOP3.LUT R4, R0, 0xff, RZ, 0xc0, !PT ;  /* 0x000000ff00047812 */ /* 0x000fce00078ec0ff */
.L_x_25570:
[----:B------:R-:W-:-:S04]  /*72e0*/  SHF.R.U32.HI R5, RZ, 0x18, R7 ;  /* 0x00000018ff057819 */ /* 0x000fc80000011607 */
[----:B------:R-:W-:-:S04]  /*72f0*/  LOP3.LUT R4, R4, 0x80, R5, 0xf8, !PT ;  /* 0x0000008004047812 */ /* 0x000fc800078ef805 */
[----:B------:R-:W-:-:S07]  /*7300*/  PRMT R0, R4, 0x7610, R0 ;  /* 0x0000761004007816 */ /* 0x000fce0000000000 */
.L_x_25568:
[----:B------:R-:W-:Y:S05]  /*7310*/  BSYNC.RECONVERGENT B0 ;  /* 0x0000000000007941 */ /* 0x000fea0003800200 */
.L_x_25567:
[----:B------:R0:W-:Y:S01]  /*7320*/  STG.E.U8 desc[UR36][R2.64], R0 ;  /* 0x0000000002007986 */ /* 0x0001e2000c101124 */
[----:B------:R-:W-:Y:S05]  /*7330*/  BRA `(.L_x_25548) ;  /* 0x0000000400307947 */ /* 0x000fea0003800000 */
.L_x_25565:
        /* <DEDUP_REMOVED lines=17> */
.L_x_25573:
[----:B------:R-:W-:-:S04]  /*7450*/  SHF.R.U32.HI R0, RZ, 0x15, R7 ;  /* 0x00000015ff007819 */ /* 0x000fc80000011607 */
[----:B------:R-:W-:-:S04]  /*7460*/  LOP3.LUT R0, R0, 0x1, RZ, 0xc0, !PT ;  /* 0x0000000100007812 */ /* 0x000fc800078ec0ff */
[----:B------:R-:W-:-:S04]  /*7470*/  IADD3 R0, PT, PT, R7, 0x88fffff, R0 ;  /* 0x088fffff07007810 */ /* 0x000fc80007ffe000 */
[----:B------:R-:W-:-:S04]  /*7480*/  SHF.R.U32.HI R0, RZ, 0x15, R0 ;  /* 0x00000015ff007819 */ /* 0x000fc80000011600 */
[----:B------:R-:W-:-:S07]  /*7490*/  LOP3.LUT R4, R0, 0xff, RZ, 0xc0, !PT ;  /* 0x000000ff00047812 */ /* 0x000fce00078ec0ff */
.L_x_25574:
[----:B------:R-:W-:-:S04]  /*74a0*/  SHF.R.U32.HI R5, RZ, 0x18, R7 ;  /* 0x00000018ff057819 */ /* 0x000fc80000011607 */
[----:B------:R-:W-:-:S04]  /*74b0*/  LOP3.LUT R4, R4, 0x80, R5, 0xf8, !PT ;  /* 0x0000008004047812 */ /* 0x000fc800078ef805 */
[----:B------:R-:W-:-:S07]  /*74c0*/  PRMT R0, R4, 0x7610, R0 ;  /* 0x0000761004007816 */ /* 0x000fce0000000000 */
.L_x_25572:
[----:B------:R-:W-:Y:S05]  /*74d0*/  BSYNC.RECONVERGENT B0 ;  /* 0x0000000000007941 */ /* 0x000fea0003800200 */
.L_x_25571:
[----:B------:R0:W-:Y:S01]  /*74e0*/  STG.E.U8 desc[UR36][R2.64], R0 ;  /* 0x0000000002007986 */ /* 0x0001e2000c101124 */
[----:B------:R-:W-:Y:S05]  /*74f0*/  BRA `(.L_x_25548) ;  /* 0x0000000000c07947 */ /* 0x000fea0003800000 */
.L_x_25564:
[----:B------:R-:W-:-:S09]  /*7500*/  UISETP.NE.AND UP0, UPT, UR4, 0x1c, UPT ;  /* 0x0000001c0400788c */ /* 0x000fd2000bf05270 */
[----:B------:R-:W-:Y:S05]  /*7510*/  BRA.U !UP0, `(.L_x_25575) ;  /* 0x0000000108b07547 */ /* 0x000fea000b800000 */
[----:B------:R-:W-:-:S09]  /*7520*/  UISETP.NE.AND UP0, UPT, UR4, 0x1d, UPT ;  /* 0x0000001d0400788c */ /* 0x000fd2000bf05270 */
[----:B------:R-:W-:Y:S05]  /*7530*/  BRA.U !UP0, `(.L_x_25576) ;  /* 0x00000001089c7547 */ /* 0x000fea000b800000 */
[----:B------:R-:W-:-:S09]  /*7540*/  UISETP.NE.AND UP0, UPT, UR4, 0x2c, UPT ;  /* 0x0000002c0400788c */ /* 0x000fd2000bf05270 */
[----:B------:R-:W-:Y:S05]  /*7550*/  BRA.U !UP0, `(.L_x_25577) ;  /* 0x0000000108447547 */ /* 0x000fea000b800000 */
.L_x_25547:
        /* <DEDUP_REMOVED lines=16> */
.L_x_25578:
[----:B------:R-:W-:Y:S05]  /*7660*/  BRA `(.L_x_25548) ;  /* 0x0000000000647947 */ /* 0x000fea0003800000 */
.L_x_25577:
        /* <DEDUP_REMOVED lines=20> */
.L_x_25576:
[----:B------:R-:W0:Y:S02]  /*77b0*/  F2I.U64.F64.TRUNC R4, R4 ;  /* 0x0000000400047311 */ /* 0x000e24000030d800 */
[----:B0-----:R0:W-:Y:S01]  /*77c0*/  STG.E.64 desc[UR36][R2.64], R4 ;  /* 0x0000000402007986 */ /* 0x0011e2000c101b24 */
[----:B------:R-:W-:Y:S05]  /*77d0*/  BRA `(.L_x_25548) ;  /* 0x0000000000087947 */ /* 0x000fea0003800000 */
.L_x_25575:
[----:B------:R-:W0:Y:S02]  /*77e0*/  F2I.U32.F64.TRUNC R5, R4 ;  /* 0x0000000400057311 */ /* 0x000e24000030d000 */
[----:B0-----:R0:W-:Y:S02]  /*77f0*/  STG.E desc[UR36][R2.64], R5 ;  /* 0x0000000502007986 */ /* 0x0011e4000c101924 */
.L_x_25548:
[----:B------:R-:W-:-:S07]  /*7800*/  VIADD R27, R27, 0x80 ;  /* 0x000000801b1b7836 */ /* 0x000fce0000000000 */
.L_x_25396:
[----:B------:R-:W-:Y:S05]  /*7810*/  BSYNC.RECONVERGENT B7 ;  /* 0x0000000000077941 */ /* 0x000fea0003800200 */
.L_x_25395:
        /* <DEDUP_REMOVED lines=8> */
[----:B01234-:R-:W-:Y:S01]  /*78a0*/  MOV R2, RZ ;  /* 0x000000ff00027202 */ /* 0x01ffe20000000f00 */
        /* <DEDUP_REMOVED lines=426> */
.L_x_25581:
        /* <DEDUP_REMOVED lines=16> */
[----:B--2---:R2:W3:Y:S01]  /*9450*/  I2F.F64.S16 R24, R4 ;  /* 0x0000000400187312 */ /* 0x0044e20000101c00 */
[----:B------:R-:W-:Y:S05]  /*9460*/  BRA `(.L_x_25588) ;  /* 0x0000000c00707947 */ /* 0x000fea0003800000 */
.L_x_25586:
[----:B------:R-:W2:Y:S02]  /*9470*/  LDG.E.U8 R4, desc[UR36][R4.64] ;  /* 0x0000002404047981 */ /* 0x000ea4000c1e1100 */
[----:B--2---:R0:W1:Y:S01]  /*9480*/  I2F.F64.U16 R24, R4 ;  /* 0x0000000400187312 */ /* 0x0040620000101800 */
[----:B------:R-:W-:Y:S05]  /*9490*/  BRA `(.L_x_25588) ;  /* 0x0000000c00647947 */ /* 0x000fea0003800000 */
.L_x_25585:
        /* <DEDUP_REMOVED lines=9> */
.L_x_25590:
[----:B------:R-:W2:Y:S02]  /*9530*/  LDG.E R4, desc[UR36][R4.64] ;  /* 0x0000002404047981 */ /* 0x000ea4000c1e1900 */
[----:B--2---:R0:W1:Y:S01]  /*9540*/  I2F.F64 R24, R4 ;  /* 0x0000000400187312 */ /* 0x0040620000201c00 */
[----:B------:R-:W-:Y:S05]  /*9550*/  BRA `(.L_x_25588) ;  /* 0x0000000c00347947 */ /* 0x000fea0003800000 */
.L_x_25589:
[----:B------:R-:W2:Y:S02]  /*9560*/  LDG.E.U16 R4, desc[UR36][R4.64] ;  /* 0x0000002404047981 */ /* 0x000ea4000c1e1500 */
[----:B--2---:R4:W0:Y:S01]  /*9570*/  I2F.F64.S16 R24, R4 ;  /* 0x0000000400187312 */ /* 0x0048220000101c00 */
[----:B------:R-:W-:Y:S05]  /*9580*/  BRA `(.L_x_25588) ;  /* 0x0000000c00287947 */ /* 0x000fea0003800000 */
.L_x_25584:
        /* <DEDUP_REMOVED lines=10> */
.L_x_25592:
[----:B------:R-:W2:Y:S02]  /*9630*/  LDG.E.U16 R0, desc[UR36][R4.64] ;  /* 0x0000002404007981 */ /* 0x000ea4000c1e1500 */
[----:B--2---:R-:W-:-:S05]  /*9640*/  HADD2.F32 R0, -RZ, R0.H0_H0 ;  /* 0x20000000ff007230 */ /* 0x004fca0000004100 */
[----:B------:R-:W-:-:S04]  /*9650*/  FMUL.FTZ R0, R0, 1 ;  /* 0x3f80000000007820 */ /* 0x000fc80000410000 */
[----:B------:R0:W1:Y:S01]  /*9660*/  F2F.F64.F32 R24, R0 ;  /* 0x0000000000187310 */ /* 0x0000620000201800 */
[----:B------:R-:W-:Y:S05]  /*9670*/  BRA `(.L_x_25588) ;  /* 0x0000000800ec7947 */ /* 0x000fea0003800000 */
.L_x_25591:
        /* <DEDUP_REMOVED lines=10> */
.L_x_25594:
[----:B------:R-:W2:Y:S02]  /*9720*/  LDG.E.U16 R4, desc[UR36][R4.64] ;  /* 0x0000002404047981 */ /* 0x000ea4000c1e1500 */
[----:B--2---:R-:W-:-:S05]  /*9730*/  HADD2.F32 R0, -RZ, R4.H0_H0 ;  /* 0x20000004ff007230 */ /* 0x004fca0000004100 */
[----:B------:R-:W-:-:S04]  /*9740*/  FMUL.FTZ R0, R0, 1 ;  /* 0x3f80000000007820 */ /* 0x000fc80000410000 */
[----:B------:R0:W1:Y:S01]  /*9750*/  F2F.F64.F32 R24, R0 ;  /* 0x0000000000187310 */ /* 0x0000620000201800 */
[----:B------:R-:W-:Y:S05]  /*9760*/  BRA `(.L_x_25588) ;  /* 0x0000000800b07947 */ /* 0x000fea0003800000 */
.L_x_25593:
[----:B------:R0:W5:Y:S01]  /*9770*/  LDG.E.64 R24, desc[UR36][R4.64] ;  /* 0x0000002404187981 */ /* 0x000162000c1e1b00 */
[----:B------:R-:W-:Y:S05]  /*9780*/  BRA `(.L_x_25588) ;  /* 0x0000000800a87947 */ /* 0x000fea0003800000 */
.L_x_25583:
        /* <DEDUP_REMOVED lines=13> */
.L_x_25597:
[----:B------:R0:W5:Y:S01]  /*9860*/  LDG.E.64 R24, desc[UR36][R4.64] ;  /* 0x0000002404187981 */ /* 0x000162000c1e1b00 */
[----:B------:R-:W-:Y:S05]  /*9870*/  BRA `(.L_x_25588) ;  /* 0x00000008006c7947 */ /* 0x000fea0003800000 */
.L_x_25596:
        /* <DEDUP_REMOVED lines=27> */
.L_x_25599:
        /* <DEDUP_REMOVED lines=15> */
.L_x_25598:
[----:B------:R-:W2:Y:S02]  /*9b20*/  LDG.E.U16 R0, desc[UR36][R4.64] ;  /* 0x0000002404007981 */ /* 0x000ea4000c1e1500 */
[----:B--2---:R-:W-:-:S05]  /*9b30*/  SHF.L.U32 R0, R0, 0x10, RZ ;  /* 0x0000001000007819 */ /* 0x004fca00000006ff */
[----:B------:R-:W-:-:S04]  /*9b40*/  FMUL.FTZ R0, R0, 1 ;  /* 0x3f80000000007820 */ /* 0x000fc80000410000 */
[----:B------:R0:W1:Y:S01]  /*9b50*/  F2F.F64.F32 R24, R0 ;  /* 0x0000000000187310 */ /* 0x0000620000201800 */
[----:B------:R-:W-:Y:S05]  /*9b60*/  BRA `(.L_x_25588) ;  /* 0x0000000400b07947 */ /* 0x000fea0003800000 */
.L_x_25595:
        /* <DEDUP_REMOVED lines=11> */
.L_x_25602:
        /* <DEDUP_REMOVED lines=21> */
.L_x_25604:
[----:B------:R-:W-:Y:S05]  /*9d70*/  BSYNC.RECONVERGENT B0 ;  /* 0x0000000000007941 */ /* 0x000fea0003800200 */
.L_x_25603:
[----:B------:R-:W-:Y:S01]  /*9d80*/  IMAD.SHL.U32 R0, R0, 0x100000, RZ ;  /* 0x0010000000007824 */ /* 0x000fe200078e00ff */
[----:B------:R-:W-:-:S04]  /*9d90*/  LEA R3, R3, 0x3b800000, 0x17 ;  /* 0x3b80000003037811 */ /* 0x000fc800078eb8ff */
[----:B------:R-:W-:-:S05]  /*9da0*/  LOP3.LUT R0, R3, R0, R7, 0xfe, !PT ;  /* 0x0000000003007212 */ /* 0x000fca00078efe07 */
[----:B------:R-:W-:-:S04]  /*9db0*/  FMUL.FTZ R0, R0, 1 ;  /* 0x3f80000000007820 */ /* 0x000fc80000410000 */
[----:B------:R0:W1:Y:S01]  /*9dc0*/  F2F.F64.F32 R24, R0 ;  /* 0x0000000000187310 */ /* 0x0000620000201800 */
[----:B------:R-:W-:Y:S05]  /*9dd0*/  BRA `(.L_x_25588) ;  /* 0x0000000400147947 */ /* 0x000fea0003800000 */
.L_x_25601:
        /* <DEDUP_REMOVED lines=21> */
.L_x_25606:
[----:B------:R-:W-:Y:S05]  /*9f30*/  BSYNC.RECONVERGENT B0 ;  /* 0x0000000000007941 */ /* 0x000fea0003800200 */
.L_x_25605:
[----:B------:R-:W-:Y:S01]  /*9f40*/  IMAD.SHL.U32 R0, R0, 0x200000, RZ ;  /* 0x0020000000007824 */ /* 0x000fe200078e00ff */
[----:B------:R-:W-:-:S04]  /*9f50*/  LEA R3, R3, 0x37800000, 0x17 ;  /* 0x3780000003037811 */ /* 0x000fc800078eb8ff */
[----:B------:R-:W-:-:S05]  /*9f60*/  LOP3.LUT R0, R3, R0, R7, 0xfe, !PT ;  /* 0x0000000003007212 */ /* 0x000fca00078efe07 */
[----:B------:R-:W-:-:S04]  /*9f70*/  FMUL.FTZ R0, R0, 1 ;  /* 0x3f80000000007820 */ /* 0x000fc80000410000 */
[----:B------:R0:W1:Y:S01]  /*9f80*/  F2F.F64.F32 R24, R0 ;  /* 0x0000000000187310 */ /* 0x0000620000201800 */
[----:B------:R-:W-:Y:S05]  /*9f90*/  BRA `(.L_x_25588) ;  /* 0x0000000000a47947 */ /* 0x000fea0003800000 */
.L_x_25600:
        /* <DEDUP_REMOVED lines=18> */
.L_x_25587:
        /* <DEDUP_REMOVED lines=16> */
.L_x_25609:
[----:B------:R-:W-:Y:S01]  /*a1c0*/  CS2R R24, SRZ ;  /* 0x0000000000187805 */ /* 0x000fe2000001ff00 */
[----:B------:R-:W-:Y:S06]  /*a1d0*/  BRA `(.L_x_25588) ;  /* 0x0000000000147947 */ /* 0x000fec0003800000 */
.L_x_25608:
[----:B------:R-:W2:Y:S02]  /*a1e0*/  LDG.E.64 R24, desc[UR36][R4.64] ;  /* 0x0000002404187981 */ /* 0x000ea4000c1e1b00 */
[----:B--2---:R-:W0:Y:S01]  /*a1f0*/  I2F.F64.U64 R24, R24 ;  /* 0x0000001800187312 */ /* 0x004e220000301800 */
[----:B------:R-:W-:Y:S05]  /*a200*/  BRA `(.L_x_25588) ;  /* 0x0000000000087947 */ /* 0x000fea0003800000 */
.L_x_25607:
[----:B------:R-:W2:Y:S02]  /*a210*/  LDG.E R4, desc[UR36][R4.64] ;  /* 0x0000002404047981 */ /* 0x000ea4000c1e1900 */
[----:B--2---:R0:W1:Y:S02]  /*a220*/  I2F.F64.U32 R24, R4 ;  /* 0x0000000400187312 */ /* 0x0040640000201800 */
.L_x_25588:
[----:B------:R-:W-:Y:S05]  /*a230*/  BSYNC.RECONVERGENT B6 ;  /* 0x0000000000067941 */ /* 0x000fea0003800200 */
.L_x_25582:
        /* <DEDUP_REMOVED lines=18> */
.L_x_25614:
[----:B------:R-:W2:Y:S02]  /*a360*/  LDG.E.U8 R18, desc[UR36][R18.64] ;  /* 0x0000002412127981 */ /* 0x000ea4000c1e1100 */
[----:B--2---:R2:W0:Y:S01]  /*a370*/  I2F.F64.U16 R22, R18 ;  /* 0x0000001200167312 */ /* 0x0044220000101800 */
[----:B------:R-:W-:Y:S05]  /*a380*/  BRA `(.L_x_25616) ;  /* 0x0000000c00647947 */ /* 0x000fea0003800000 */
.L_x_25613:
        /* <DEDUP_REMOVED lines=9> */
.L_x_25618:
[----:B------:R-:W2:Y:S02]  /*a420*/  LDG.E R18, desc[UR36][R18.64] ;  /* 0x0000002412127981 */ /* 0x000ea4000c1e1900 */
[----:B--2---:R2:W0:Y:S01]  /*a430*/  I2F.F64 R22, R18 ;  /* 0x0000001200167312 */ /* 0x0044220000201c00 */
[----:B------:R-:W-:Y:S05]  /*a440*/  BRA `(.L_x_25616) ;  /* 0x0000000c00347947 */ /* 0x000fea0003800000 */
.L_x_25617:
[----:B------:R-:W2:Y:S02]  /*a450*/  LDG.E.U16 R18, desc[UR36][R18.64] ;  /* 0x0000002412127981 */ /* 0x000ea4000c1e1500 */
[----:B--2---:R2:W0:Y:S01]  /*a460*/  I2F.F64.S16 R22, R18 ;  /* 0x0000001200167312 */ /* 0x0044220000101c00 */
[----:B------:R-:W-:Y:S05]  /*a470*/  BRA `(.L_x_25616) ;  /* 0x0000000c00287947 */ /* 0x000fea0003800000 */
.L_x_25612:
        /* <DEDUP_REMOVED lines=10> */
.L_x_25620:
[----:B0-----:R-:W2:Y:S02]  /*a520*/  LDG.E.U16 R0, desc[UR36][R18.64] ;  /* 0x0000002412007981 */ /* 0x001ea4000c1e1500 */
[----:B--2---:R-:W-:-:S05]  /*a530*/  HADD2.F32 R0, -RZ, R0.H0_H0 ;  /* 0x20000000ff007230 */ /* 0x004fca0000004100 */
[----:B------:R-:W-:-:S04]  /*a540*/  FMUL.FTZ R0, R0, 1 ;  /* 0x3f80000000007820 */ /* 0x000fc80000410000 */
[----:B------:R0:W2:Y:S01]  /*a550*/  F2F.F64.F32 R22, R0 ;  /* 0x0000000000167310 */ /* 0x0000a20000201800 */
[----:B------:R-:W-:Y:S05]  /*a560*/  BRA `(.L_x_25616) ;  /* 0x0000000800ec7947 */ /* 0x000fea0003800000 */
.L_x_25619:
        /* <DEDUP_REMOVED lines=10> */
.L_x_25622:
[----:B------:R-:W0:Y:S02]  /*a610*/  LDG.E.U16 R18, desc[UR36][R18.64] ;  /* 0x0000002412127981 */ /* 0x000e24000c1e1500 */
[----:B0-----:R-:W-:-:S05]  /*a620*/  HADD2.F32 R0, -RZ, R18.H0_H0 ;  /* 0x20000012ff007230 */ /* 0x001fca0000004100 */
[----:B------:R-:W-:-:S04]  /*a630*/  FMUL.FTZ R0, R0, 1 ;  /* 0x3f80000000007820 */ /* 0x000fc80000410000 */
[----:B------:R0:W2:Y:S01]  /*a640*/  F2F.F64.F32 R22, R0 ;  /* 0x0000000000167310 */ /* 0x0000a20000201800 */
[----:B------:R-:W-:Y:S05]  /*a650*/  BRA `(.L_x_25616) ;  /* 0x0000000800b07947 */ /* 0x000fea0003800000 */
.L_x_25621:
[----:B------:R2:W5:Y:S01]  /*a660*/  LDG.E.64 R22, desc[UR36][R18.64] ;  /* 0x0000002412167981 */ /* 0x000562000c1e1b00 */
[----:B------:R-:W-:Y:S05]  /*a670*/  BRA `(.L_x_25616) ;  /* 0x0000000800a87947 */ /* 0x000fea0003800000 */
.L_x_25611:
        /* <DEDUP_REMOVED lines=13> */
.L_x_25625:
[----:B------:R2:W5:Y:S01]  /*a750*/  LDG.E.64 R22, desc[UR36][R18.64] ;  /* 0x0000002412167981 */ /* 0x000562000c1e1b00 */
[----:B------:R-:W-:Y:S05]  /*a760*/  BRA `(.L_x_25616) ;  /* 0x00000008006c7947 */ /* 0x000fea0003800000 */
.L_x_25624:
        /* <DEDUP_REMOVED lines=9> */
[C---:B------:R-:W-:Y:S02]  /*a800*/  LOP3.LUT R3, R0.reuse, 0x7f000000, RZ, 0xc0, !PT ;  /* 0x7f00000000037812 */ /* 0x040fe400078ec0ff */
[----:B------:R-:W-:Y:S02]  /*a810*/  LOP3.LUT P0, RZ, R0, 0x7f000000, RZ, 0xc0, !PT ;  /* 0x7f00000000ff7812 */ /* 0x000fe4000780c0ff */
[----:B----4-:R-:W0:Y:S02]  /*a820*/  FLO.U32 R4, R3 ;  /* 0x0000000300047300 */ /* 0x010e2400000e0000 */
        /* <DEDUP_REMOVED lines=15> */
.L_x_25627:
[----:B0---4-:R-:W2:Y:S02]  /*a920*/  LDG.E.U8 R4, desc[UR36][R18.64] ;  /* 0x0000002412047981 */ /* 0x011ea4000c1e1100 */
        /* <DEDUP_REMOVED lines=14> */
.L_x_25626:
[----:B0-----:R-:W2:Y:S02]  /*aa10*/  LDG.E.U16 R0, desc[UR36][R18.64] ;  /* 0x0000002412007981 */ /* 0x001ea4000c1e1500 */
[----:B--2---:R-:W-:-:S04]  /*aa20*/  IMAD.U32 R0, R0, 0x10000, RZ ;  /* 0x0001000000007824 */ /* 0x004fc800078e00ff */
[----:B------:R-:W-:-:S04]  /*aa30*/  FMUL.FTZ R0, R0, 1 ;  /* 0x3f80000000007820 */ /* 0x000fc80000410000 */
[----:B------:R0:W2:Y:S01]  /*aa40*/  F2F.F64.F32 R22, R0 ;  /* 0x0000000000167310 */ /* 0x0000a20000201800 */
[----:B------:R-:W-:Y:S05]  /*aa50*/  BRA `(.L_x_25616) ;  /* 0x0000000400b07947 */ /* 0x000fea0003800000 */
.L_x_25623:
        /* <DEDUP_REMOVED lines=11> */
.L_x_25630:
        /* <DEDUP_REMOVED lines=15> */
[----:B----4-:R-:W0:Y:S02]  /*ac00*/  FLO.U32 R4, R0 ;  /* 0x0000000000047300 */ /* 0x010e2400000e0000 */
[----:B0-----:R-:W-:-:S04]  /*ac10*/  IADD3 R4, PT, PT, -R4, 0x1f, RZ ;  /* 0x0000001f04047810 */ /* 0x001fc80007ffe1ff */
[----:B------:R-:W-:Y:S01]  /*ac20*/  IADD3 R3, PT, PT, R3, 0x1d, -R4 ;  /* 0x0000001d03037810 */ /* 0x000fe20007ffe804 */
[----:B------:R-:W-:-:S05]  /*ac30*/  VIADD R5, R4, 0xffffffe4 ;  /* 0xffffffe404057836 */ /* 0x000fca0000000000 */
[----:B------:R-:W-:-:S04]  /*ac40*/  SHF.L.U32 R5, R0, R5, RZ ;  /* 0x0000000500057219 */ /* 0x000fc800000006ff */
[----:B------:R-:W-:-:S07]  /*ac50*/  LOP3.LUT R0, R5, 0x7, RZ, 0xc0, !PT ;  /* 0x0000000705007812 */ /* 0x000fce00078ec0ff */
.L_x_25632:
[----:B------:R-:W-:Y:S05]  /*ac60*/  BSYNC.RECONVERGENT B0 ;  /* 0x0000000000007941 */ /* 0x000fea0003800200 */
.L_x_25631:
[----:B------:R-:W-:Y:S02]  /*ac70*/  SHF.L.U32 R0, R0, 0x14, RZ ;  /* 0x0000001400007819 */ /* 0x000fe400000006ff */
[----:B------:R-:W-:-:S04]  /*ac80*/  LEA R3, R3, 0x3b800000, 0x17 ;  /* 0x3b80000003037811 */ /* 0x000fc800078eb8ff */
[----:B------:R-:W-:-:S05]  /*ac90*/  LOP3.LUT R0, R3, R0, R7, 0xfe, !PT ;  /* 0x0000000003007212 */ /* 0x000fca00078efe07 */
[----:B------:R-:W-:-:S04]  /*aca0*/  FMUL.FTZ R0, R0, 1 ;  /* 0x3f80000000007820 */ /* 0x000fc80000410000 */
[----:B------:R0:W2:Y:S01]  /*acb0*/  F2F.F64.F32 R22, R0 ;  /* 0x0000000000167310 */ /* 0x0000a20000201800 */
[----:B------:R-:W-:Y:S05]  /*acc0*/  BRA `(.L_x_25616) ;  /* 0x0000000400147947 */ /* 0x000fea0003800000 */
.L_x_25629:
        /* <DEDUP_REMOVED lines=8> */
[--C-:B0-----:R-:W-:Y:S01]  /*ad50*/  SHF.R.U32.HI R0, RZ, 0x2, R18.reuse ;  /* 0x00000002ff007819 */ /* 0x101fe20000011612 */
[----:B------:R-:W-:Y:S03]  /*ad60*/  BSSY.RECONVERGENT B0, `(.L_x_25633) ;  /* 0x000000c000007945 */ /* 0x000fe60003800200 */
[----:B------:R-:W-:Y:S02]  /*ad70*/  LOP3.LUT P0, R3, R0, 0x1f, RZ, 0xc0, !PT ;  /* 0x0000001f00037812 */ /* 0x000fe4000780c0ff */
[----:B------:R-:W-:-:S04]  /*ad80*/  SHF.R.U32.HI R0, RZ, 0x7, R18 ;  /* 0x00000007ff007819 */ /* 0x000fc80000011612 */
[----:B------:R-:W-:Y:S02]  /*ad90*/  SHF.L.U32 R7, R0, 0x1f, RZ ;  /* 0x0000001f00077819 */ /* 0x000fe400000006ff */
        /* <DEDUP_REMOVED lines=8> */
.L_x_25634:
[----:B------:R-:W-:Y:S05]  /*ae20*/  BSYNC.RECONVERGENT B0 ;  /* 0x0000000000007941 */ /* 0x000fea0003800200 */
.L_x_25633:
[----:B------:R-:W-:Y:S01]  /*ae30*/  IMAD.SHL.U32 R0, R0, 0x200000, RZ ;  /* 0x0020000000007824 */ /* 0x000fe200078e00ff */
[----:B------:R-:W-:-:S04]  /*ae40*/  LEA R3, R3, 0x37800000, 0x17 ;  /* 0x3780000003037811 */ /* 0x000fc800078eb8ff */
[----:B------:R-:W-:-:S05]  /*ae50*/  LOP3.LUT R0, R3, R0, R7, 0xfe, !PT ;  /* 0x0000000003007212 */ /* 0x000fca00078efe07 */
[----:B------:R-:W-:-:S04]  /*ae60*/  FMUL.FTZ R0, R0, 1 ;  /* 0x3f80000000007820 */ /* 0x000fc80000410000 */
[----:B------:R0:W2:Y:S01]  /*ae70*/  F2F.F64.F32 R22, R0 ;  /* 0x0000000000167310 */ /* 0x0000a20000201800 */
[----:B------:R-:W-:Y:S05]  /*ae80*/  BRA `(.L_x_25616) ;  /* 0x0000000000a47947 */ /* 0x000fea0003800000 */
.L_x_25628:
[----:B------:R-:W-:-:S09]  /*ae90*/  UISETP.NE.AND UP0, UPT, UR4, 0x1c, UPT ;  /* 0x0000001c0400788c */ /* 0x000fd2000bf05270 */
[----:B------:R-:W-:Y:S05]  /*aea0*/  BRA.U !UP0, `(.L_x_25635) ;  /* 0x0000000108947547 */ /* 0x000fea000b800000 */
[----:B------:R-:W-:-:S09]  /*aeb0*/  UISETP.NE.AND UP0, UPT, UR4, 0x1d, UPT ;  /* 0x0000001d0400788c */ /* 0x000fd2000bf05270 */
[----:B------:R-:W-:Y:S05]  /*aec0*/  BRA.U !UP0, `(.L_x_25636) ;  /* 0x0000000108807547 */ /* 0x000fea000b800000 */
[----:B------:R-:W-:-:S09]  /*aed0*/  UISETP.NE.AND UP0, UPT, UR4, 0x2c, UPT ;  /* 0x0000002c0400788c */ /* 0x000fd2000bf05270 */
[----:B------:R-:W-:Y:S05]  /*aee0*/  BRA.U UP0, `(.L_x_25615) ;  /* 0x0000000100307547 */ /* 0x000fea000b800000 */
[----:B0-----:R-:W2:Y:S01]  /*aef0*/  LDG.E.U8 R0, desc[UR36][R18.64] ;  /* 0x0000002412007981 */ /* 0x001ea2000c1e1100 */
        /* <DEDUP_REMOVED lines=11> */
.L_x_25615:
        /* <DEDUP_REMOVED lines=8> */
[----:B0---4-:R-:W-:Y:S01]  /*b030*/  IMAD.U32 R4, RZ, RZ, UR4 ;  /* 0x00000004ff047e24 */ /* 0x011fe2000f8e00ff */
[----:B------:R-:W-:Y:S01]  /*b040*/  MOV R5, UR5 ;  /* 0x0000000500057c02 */ /* 0x000fe20008000f00 */
[----:B--2---:R-:W-:-:S02]  /*b050*/  IMAD.U32 R6, RZ, RZ, UR6 ;  /* 0x00000006ff067e24 */ /* 0x004fc4000f8e00ff */
[----:B------:R-:W-:Y:S01]  /*b060*/  IMAD.U32 R7, RZ, RZ, UR7 ;  /* 0x00000007ff077e24 */ /* 0x000fe2000f8e00ff */
[----:B---3--:R-:W-:Y:S01]  /*b070*/  MOV R10, UR8 ;  /* 0x00000008000a7c02 */ /* 0x008fe20008000f00 */
[----:B------:R-:W-:-:S07]  /*b080*/  IMAD.U32 R11, RZ, RZ, UR9 ;  /* 0x00000009ff0b7e24 */ /* 0x000fce000f8e00ff */
[----:B------:R-:W-:-:S07]  /*b090*/  LEPC R20, `(.L_x_25637) ;  /* 0x000000001014794e */ /* 0x000fce0000000000 */
[----:B-1---5:R-:W-:Y:S05]  /*b0a0*/  CALL.ABS.NOINC R14 ;  /* 0x000000000e007343 */ /* 0x022fea0003c00000 */
.L_x_25637:
[----:B------:R-:W-:Y:S01]  /*b0b0*/  CS2R R22, SRZ ;  /* 0x0000000000167805 */ /* 0x000fe2000001ff00 */
[----:B------:R-:W-:Y:S06]  /*b0c0*/  BRA `(.L_x_25616) ;  /* 0x0000000000147947 */ /* 0x000fec0003800000 */
.L_x_25636:
[----:B------:R-:W2:Y:S02]  /*b0d0*/  LDG.E.64 R22, desc[UR36][R18.64] ;  /* 0x0000002412167981 */ /* 0x000ea4000c1e1b00 */
[----:B--2---:R-:W2:Y:S01]  /*b0e0*/  I2F.F64.U64 R22, R22 ;  /* 0x0000001600167312 */ /* 0x004ea20000301800 */
[----:B------:R-:W-:Y:S05]  /*b0f0*/  BRA `(.L_x_25616) ;  /* 0x0000000000087947 */ /* 0x000fea0003800000 */
.L_x_25635:
[----:B------:R-:W2:Y:S02]  /*b100*/  LDG.E R18, desc[UR36][R18.64] ;  /* 0x0000002412127981 */ /* 0x000ea4000c1e1900 */
[----:B--2---:R2:W0:Y:S02]  /*b110*/  I2F.F64.U32 R22, R18 ;  /* 0x0000001200167312 */ /* 0x0044240000201800 */
.L_x_25616:
[----:B------:R-:W-:Y:S05]  /*b120*/  BSYNC.RECONVERGENT B6 ;  /* 0x0000000000067941 */ /* 0x000fea0003800200 */
.L_x_25610:
        /* <DEDUP_REMOVED lines=18> */
.L_x_25642:
[----:B------:R-:W2:Y:S02]  /*b250*/  LDG.E.U8 R4, desc[UR36][R4.64] ;  /* 0x0000002404047981 */ /* 0x000ea4000c1e1100 */
[----:B--2---:R0:W2:Y:S01]  /*b260*/  I2F.F64.U16 R18, R4 ;  /* 0x0000000400127312 */ /* 0x0040a20000101800 */
[----:B------:R-:W-:Y:S05]  /*b270*/  BRA `(.L_x_25644) ;  /* 0x0000000c00647947 */ /* 0x000fea0003800000 */
.L_x_25641:
        /* <DEDUP_REMOVED lines=9> */
.L_x_25646:
[----:B------:R-:W2:Y:S02]  /*b310*/  LDG.E R4, desc[UR36][R4.64] ;  /* 0x0000002404047981 */ /* 0x000ea4000c1e1900 */
[----:B--2---:R0:W2:Y:S01]  /*b320*/  I2F.F64 R18, R4 ;  /* 0x0000000400127312 */ /* 0x0040a20000201c00 */
[----:B------:R-:W-:Y:S05]  /*b330*/  BRA `(.L_x_25644) ;  /* 0x0000000c00347947 */ /* 0x000fea0003800000 */
.L_x_25645:
[----:B------:R-:W2:Y:S02]  /*b340*/  LDG.E.U16 R4, desc[UR36][R4.64] ;  /* 0x0000002404047981 */ /* 0x000ea4000c1e1500 */
[----:B--2---:R0:W2:Y:S01]  /*b350*/  I2F.F64.S16 R18, R4 ;  /* 0x0000000400127312 */ /* 0x0040a20000101c00 */
[----:B------:R-:W-:Y:S05]  /*b360*/  BRA `(.L_x_25644) ;  /* 0x0000000c00287947 */ /* 0x000fea0003800000 */
.L_x_25640:
        /* <DEDUP_REMOVED lines=10> */
.L_x_25648:
[----:B------:R-:W4:Y:S02]  /*b410*/  LDG.E.U16 R0, desc[UR36][R4.64] ;  /* 0x0000002404007981 */ /* 0x000f24000c1e1500 */
[----:B----4-:R-:W-:-:S05]  /*b420*/  HADD2.F32 R0, -RZ, R0.H0_H0 ;  /* 0x20000000ff007230 */ /* 0x010fca0000004100 */
[----:B------:R-:W-:-:S04]  /*b430*/  FMUL.FTZ R0, R0, 1 ;  /* 0x3f80000000007820 */ /* 0x000fc80000410000 */
[----:B--2---:R0:W2:Y:S01]  /*b440*/  F2F.F64.F32 R18, R0 ;  /* 0x0000000000127310 */ /* 0x0040a20000201800 */
[----:B------:R-:W-:Y:S05]  /*b450*/  BRA `(.L_x_25644) ;  /* 0x0000000800ec7947 */ /* 0x000fea0003800000 */
.L_x_25647:
        /* <DEDUP_REMOVED lines=10> */
.L_x_25650:
[----:B------:R-:W4:Y:S02]  /*b500*/  LDG.E.U16 R4, desc[UR36][R4.64] ;  /* 0x0000002404047981 */ /* 0x000f24000c1e1500 */
[----:B----4-:R-:W-:-:S05]  /*b510*/  HADD2.F32 R0, -RZ, R4.H0_H0 ;  /* 0x20000004ff007230 */ /* 0x010fca0000004100 */
[----:B------:R-:W-:-:S04]  /*b520*/  FMUL.FTZ R0, R0, 1 ;  /* 0x3f80000000007820 */ /* 0x000fc80000410000 */
[----:B--2---:R0:W2:Y:S01]  /*b530*/  F2F.F64.F32 R18, R0 ;  /* 0x0000000000127310 */ /* 0x0040a20000201800 */
[----:B------:R-:W-:Y:S05]  /*b540*/  BRA `(.L_x_25644) ;  /* 0x0000000800b07947 */ /* 0x000fea0003800000 */
.L_x_25649:
[----:B--2---:R0:W5:Y:S01]  /*b550*/  LDG.E.64 R18, desc[UR36][R4.64] ;  /* 0x0000002404127981 */ /* 0x004162000c1e1b00 */
[----:B------:R-:W-:Y:S05]  /*b560*/  BRA `(.L_x_25644) ;  /* 0x0000000800a87947 */ /* 0x000fea0003800000 */
.L_x_25639:
        /* <DEDUP_REMOVED lines=8> */
[----:B------:R-:W4:Y:S01]  /*b5f0*/  LDG.E.U8 R4, desc[UR36][R4.64] ;  /* 0x0000002404047981 */ /* 0x000f22000c1e1100 */
[----:B--2---:R-:W-:Y:S02]  /*b600*/  MOV R18, RZ ;  /* 0x000000ff00127202 */ /* 0x004fe40000000f00 */
[----:B----4-:R-:W-:-:S04]  /*b610*/  ISETP.NE.AND P0, PT, R4, RZ, PT ;  /* 0x000000ff0400720c */ /* 0x010fc80003f05270 */
[----:B------:R-:W-:Y:S01]  /*b620*/  FSEL R19, RZ, 1.875, !P0 ;  /* 0x3ff00000ff137808 */ /* 0x000fe20004000000 */
[----:B------:R-:W-:Y:S08]  /*b630*/  BRA `(.L_x_25644) ;  /* 0x0000000800747947 */ /* 0x000ff00003800000 */
.L_x_25653:
[----:B--2---:R0:W5:Y:S01]  /*b640*/  LDG.E.64 R18, desc[UR36][R4.64] ;  /* 0x0000002404127981 */ /* 0x004162000c1e1b00 */
[----:B------:R-:W-:Y:S05]  /*b650*/  BRA `(.L_x_25644) ;  /* 0x00000008006c7947 */ /* 0x000fea0003800000 */
.L_x_25652:
        /* <DEDUP_REMOVED lines=25> */
[----:B--2---:R0:W2:Y:S01]  /*b7f0*/  F2F.F64.F32 R18, R3 ;  /* 0x0000000300127310 */ /* 0x0040a20000201800 */
[----:B------:R-:W-:Y:S05]  /*b800*/  BRA `(.L_x_25644) ;  /* 0x0000000800007947 */ /* 0x000fea0003800000 */
.L_x_25655:
[----:B------:R-:W4:Y:S02]  /*b810*/  LDG.E.U8 R4, desc[UR36][R4.64] ;  /* 0x0000002404047981 */ /* 0x000f24000c1e1100 */
[C---:B----4-:R-:W-:Y:S01]  /*b820*/  IMAD.SHL.U32 R0, R4.reuse, 0x2000000, RZ ;  /* 0x0200000004007824 */ /* 0x050fe200078e00ff */
        /* <DEDUP_REMOVED lines=11> */
[----:B--2---:R0:W2:Y:S01]  /*b8e0*/  F2F.F64.F32 R18, R0 ;  /* 0x0000000000127310 */ /* 0x0040a20000201800 */
[----:B------:R-:W-:Y:S05]  /*b8f0*/  BRA `(.L_x_25644) ;  /* 0x0000000400c47947 */ /* 0x000fea0003800000 */
.L_x_25654:
[----:B------:R-:W4:Y:S02]  /*b900*/  LDG.E.U16 R0, desc[UR36][R4.64] ;  /* 0x0000002404007981 */ /* 0x000f24000c1e1500 */
[----:B----4-:R-:W-:-:S04]  /*b910*/  IMAD.U32 R0, R0, 0x10000, RZ ;  /* 0x0001000000007824 */ /* 0x010fc800078e00ff */
[----:B------:R-:W-:-:S04]  /*b920*/  FMUL.FTZ R0, R0, 1 ;  /* 0x3f80000000007820 */ /* 0x000fc80000410000 */
[----:B--2---:R0:W2:Y:S01]  /*b930*/  F2F.F64.F32 R18, R0 ;  /* 0x0000000000127310 */ /* 0x0040a20000201800 */
[----:B------:R-:W-:Y:S05]  /*b940*/  BRA `(.L_x_25644) ;  /* 0x0000000400b07947 */ /* 0x000fea0003800000 */
.L_x_25651:
        /* <DEDUP_REMOVED lines=11> */
.L_x_25658:
[----:B------:R-:W4:Y:S01]  /*ba00*/  LDG.E.U8 R4, desc[UR36][R4.64] ;  /* 0x0000002404047981 */ /* 0x000f22000c1e1100 */
[----:B--2---:R-:W-:Y:S02]  /*ba10*/  CS2R R18, SRZ ;  /* 0x0000000000127805 */ /* 0x004fe4000001ff00 */
[----:B----4-:R-:W-:-:S13]  /*ba20*/  ISETP.NE.AND P0, PT, R4, RZ, PT ;  /* 0x000000ff0400720c */ /* 0x010fda0003f05270 */
        /* <DEDUP_REMOVED lines=18> */
.L_x_25660:
[----:B------:R-:W-:Y:S05]  /*bb50*/  BSYNC.RECONVERGENT B0 ;  /* 0x0000000000007941 */ /* 0x000fea0003800200 */
.L_x_25659:
[----:B------:R-:W-:Y:S01]  /*bb60*/  IMAD.SHL.U32 R0, R0, 0x100000, RZ ;  /* 0x0010000000007824 */ /* 0x000fe200078e00ff */
[----:B------:R-:W-:-:S04]  /*bb70*/  LEA R3, R3, 0x3b800000, 0x17 ;  /* 0x3b80000003037811 */ /* 0x000fc800078eb8ff */
[----:B------:R-:W-:-:S05]  /*bb80*/  LOP3.LUT R0, R3, R0, R7, 0xfe, !PT ;  /* 0x0000000003007212 */ /* 0x000fca00078efe07 */
[----:B------:R-:W-:-:S04]  /*bb90*/  FMUL.FTZ R0, R0, 1 ;  /* 0x3f80000000007820 */ /* 0x000fc80000410000 */
[----:B------:R0:W2:Y:S01]  /*bba0*/  F2F.F64.F32 R18, R0 ;  /* 0x0000000000127310 */ /* 0x0000a20000201800 */
[----:B------:R-:W-:Y:S05]  /*bbb0*/  BRA `(.L_x_25644) ;  /* 0x0000000400147947 */ /* 0x000fea0003800000 */
.L_x_25657:
[----:B------:R-:W4:Y:S01]  /*bbc0*/  LDG.E.U8 R4, desc[UR36][R4.64] ;  /* 0x0000002404047981 */ /* 0x000f22000c1e1100 */
[----:B--2---:R-:W-:Y:S02]  /*bbd0*/  CS2R R18, SRZ ;  /* 0x0000000000127805 */ /* 0x004fe4000001ff00 */
[----:B----4-:R-:W-:-:S13]  /*bbe0*/  ISETP.NE.AND P0, PT, R4, RZ, PT ;  /* 0x000000ff0400720c */ /* 0x010fda0003f05270 */
        /* <DEDUP_REMOVED lines=18> */
.L_x_25662:
[----:B------:R-:W-:Y:S05]  /*bd10*/  BSYNC.RECONVERGENT B0 ;  /* 0x0000000000007941 */ /* 0x000fea0003800200 */
.L_x_25661:
[----:B------:R-:W-:Y:S02]  /*bd20*/  SHF.L.U32 R0, R0, 0x15, RZ ;  /* 0x0000001500007819 */ /* 0x000fe400000006ff */
[----:B------:R-:W-:-:S04]  /*bd30*/  LEA R3, R3, 0x37800000, 0x17 ;  /* 0x3780000003037811 */ /* 0x000fc800078eb8ff */
[----:B------:R-:W-:-:S05]  /*bd40*/  LOP3.LUT R0, R3, R0, R7, 0xfe, !PT ;  /* 0x0000000003007212 */ /* 0x000fca00078efe07 */
[----:B------:R-:W-:-:S04]  /*bd50*/  FMUL.FTZ R0, R0, 1 ;  /* 0x3f80000000007820 */ /* 0x000fc80000410000 */
[----:B------:R0:W2:Y:S01]  /*bd60*/  F2F.F64.F32 R18, R0 ;  /* 0x0000000000127310 */ /* 0x0000a20000201800 */
[----:B------:R-:W-:Y:S05]  /*bd70*/  BRA `(.L_x_25644) ;  /* 0x0000000000a47947 */ /* 0x000fea0003800000 */
.L_x_25656:
[----:B------:R-:W-:-:S09]  /*bd80*/  UISETP.NE.AND UP0, UPT, UR6, 0x1c, UPT ;  /* 0x0000001c0600788c */ /* 0x000fd2000bf05270 */
[----:B------:R-:W-:Y:S05]  /*bd90*/  BRA.U !UP0, `(.L_x_25663) ;  /* 0x0000000108947547 */ /* 0x000fea000b800000 */
[----:B------:R-:W-:-:S09]  /*bda0*/  UISETP.NE.AND UP0, UPT, UR6, 0x1d, UPT ;  /* 0x0000001d0600788c */ /* 0x000fd2000bf05270 */
[----:B------:R-:W-:Y:S05]  /*bdb0*/  BRA.U !UP0, `(.L_x_25664) ;  /* 0x0000000108807547 */ /* 0x000fea000b800000 */
[----:B------:R-:W-:-:S09]  /*bdc0*/  UISETP.NE.AND UP0, UPT, UR6, 0x2c, UPT ;  /* 0x0000002c0600788c */ /* 0x000fd2000bf05270 */
[----:B------:R-:W-:Y:S05]  /*bdd0*/  BRA.U UP0, `(.L_x_25643) ;  /* 0x0000000100307547 */ /* 0x000fea000b800000 */
[----:B------:R-:W4:Y:S01]  /*bde0*/  LDG.E.U8 R0, desc[UR36][R4.64] ;  /* 0x0000002404007981 */ /* 0x000f22000c1e1100 */
[----:B--2---:R-:W-:Y:S02]  /*bdf0*/  IMAD.MOV.U32 R18, RZ, RZ, 0x0 ;  /* 0x00000000ff127424 */ /* 0x004fe400078e00ff */
[----:B------:R-:W-:Y:S01]  /*be00*/  IMAD.MOV.U32 R19, RZ, RZ, 0x38000000 ;  /* 0x38000000ff137424 */ /* 0x000fe200078e00ff */
[----:B----4-:R-:W-:-:S13]  /*be10*/  ISETP.NE.AND P0, PT, R0, RZ, PT ;  /* 0x000000ff0000720c */ /* 0x010fda0003f05270 */
        /* <DEDUP_REMOVED lines=8> */
.L_x_25643:
        /* <DEDUP_REMOVED lines=16> */
.L_x_25665:
[----:B------:R-:W-:Y:S01]  /*bfa0*/  CS2R R18, SRZ ;  /* 0x0000000000127805 */ /* 0x000fe2000001ff00 */
[----:B------:R-:W-:Y:S06]  /*bfb0*/  BRA `(.L_x_25644) ;  /* 0x0000000000147947 */ /* 0x000fec0003800000 */
.L_x_25664:
[----:B--2---:R-:W2:Y:S02]  /*bfc0*/  LDG.E.64 R18, desc[UR36][R4.64] ;  /* 0x0000002404127981 */ /* 0x004ea4000c1e1b00 */
[----:B--2---:R-:W0:Y:S01]  /*bfd0*/  I2F.F64.U64 R18, R18 ;  /* 0x0000001200127312 */ /* 0x004e220000301800 */
[----:B------:R-:W-:Y:S05]  /*bfe0*/  BRA `(.L_x_25644) ;  /* 0x0000000000087947 */ /* 0x000fea0003800000 */
.L_x_25663:
[----:B------:R-:W2:Y:S02]  /*bff0*/  LDG.E R4, desc[UR36][R4.64] ;  /* 0x0000002404047981 */ /* 0x000ea4000c1e1900 */
[----:B--2---:R0:W2:Y:S02]  /*c000*/  I2F.F64.U32 R18, R4 ;  /* 0x0000000400127312 */ /* 0x0040a40000201800 */
.L_x_25644:
[----:B------:R-:W-:Y:S05]  /*c010*/  BSYNC.RECONVERGENT B6 ;  /* 0x0000000000067941 */ /* 0x000fea0003800200 */
.L_x_25638:
        /* <DEDUP_REMOVED lines=18> */
.L_x_25670:
[----:B------:R-:W2:Y:S02]  /*c140*/  LDG.E.U8 R4, desc[UR36][R4.64] ;  /* 0x0000002404047981 */ /* 0x000ea4000c1e1100 */
[----:B--2---:R0:W2:Y:S01]  /*c150*/  I2F.F64.U16 R16, R4 ;  /* 0x0000000400107312 */ /* 0x0040a20000101800 */
[----:B------:R-:W-:Y:S05]  /*c160*/  BRA `(.L_x_25672) ;  /* 0x0000000c00647947 */ /* 0x000fea0003800000 */
.L_x_25669:
        /* <DEDUP_REMOVED lines=9> */
.L_x_25674:
[----:B------:R-:W2:Y:S02]  /*c200*/  LDG.E R4, desc[UR36][R4.64] ;  /* 0x0000002404047981 */ /* 0x000ea4000c1e1900 */
[----:B--2---:R0:W2:Y:S01]  /*c210*/  I2F.F64 R16, R4 ;  /* 0x0000000400107312 */ /* 0x0040a20000201c00 */
[----:B------:R-:W-:Y:S05]  /*c220*/  BRA `(.L_x_25672) ;  /* 0x0000000c00347947 */ /* 0x000fea0003800000 */
.L_x_25673:
[----:B------:R-:W2:Y:S02]  /*c230*/  LDG.E.U16 R4, desc[UR36][R4.64] ;  /* 0x0000002404047981 */ /* 0x000ea4000c1e1500 */
[----:B--2---:R0:W2:Y:S01]  /*c240*/  I2F.F64.S16 R16, R4 ;  /* 0x0000000400107312 */ /* 0x0040a20000101c00 */
[----:B------:R-:W-:Y:S05]  /*c250*/  BRA `(.L_x_25672) ;  /* 0x0000000c00287947 */ /* 0x000fea0003800000 */
.L_x_25668:
        /* <DEDUP_REMOVED lines=10> */
.L_x_25676:
[----:B----4-:R-:W4:Y:S02]  /*c300*/  LDG.E.U16 R0, desc[UR36][R4.64] ;  /* 0x0000002404007981 */ /* 0x010f24000c1e1500 */
[----:B----4-:R-:W-:-:S05]  /*c310*/  HADD2.F32 R0, -RZ, R0.H0_H0 ;  /* 0x20000000ff007230 */ /* 0x010fca0000004100 */
[----:B------:R-:W-:-:S04]  /*c320*/  FMUL.FTZ R0, R0, 1 ;  /* 0x3f80000000007820 */ /* 0x000fc80000410000 */
[----:B------:R0:W4:Y:S01]  /*c330*/  F2F.F64.F32 R16, R0 ;  /* 0x0000000000107310 */ /* 0x0001220000201800 */
[----:B------:R-:W-:Y:S05]  /*c340*/  BRA `(.L_x_25672) ;  /* 0x0000000800ec7947 */ /* 0x000fea0003800000 */
.L_x_25675:
        /* <DEDUP_REMOVED lines=10> */
.L_x_25678:
[----:B------:R-:W4:Y:S02]  /*c3f0*/  LDG.E.U16 R4, desc[UR36][R4.64] ;  /* 0x0000002404047981 */ /* 0x000f24000c1e1500 */
[----:B----4-:R-:W-:-:S05]  /*c400*/  HADD2.F32 R0, -RZ, R4.H0_H0 ;  /* 0x20000004ff007230 */ /* 0x010fca0000004100 */
[----:B------:R-:W-:-:S04]  /*c410*/  FMUL.FTZ R0, R0, 1 ;  /* 0x3f80000000007820 */ /* 0x000fc80000410000 */
[----:B------:R0:W4:Y:S01]  /*c420*/  F2F.F64.F32 R16, R0 ;  /* 0x0000000000107310 */ /* 0x0001220000201800 */
[----:B------:R-:W-:Y:S05]  /*c430*/  BRA `(.L_x_25672) ;  /* 0x0000000800b07947 */ /* 0x000fea0003800000 */
.L_x_25677:
[----:B------:R0:W5:Y:S01]  /*c440*/  LDG.E.64 R16, desc[UR36][R4.64] ;  /* 0x0000002404107981 */ /* 0x000162000c1e1b00 */
[----:B------:R-:W-:Y:S05]  /*c450*/  BRA `(.L_x_25672) ;  /* 0x0000000800a87947 */ /* 0x000fea0003800000 */
.L_x_25667:
        /* <DEDUP_REMOVED lines=13> */
.L_x_25681:
[----:B------:R0:W5:Y:S01]  /*c530*/  LDG.E.64 R16, desc[UR36][R4.64] ;  /* 0x0000002404107981 */ /* 0x000162000c1e1b00 */
[----:B------:R-:W-:Y:S05]  /*c540*/  BRA `(.L_x_25672) ;  /* 0x00000008006c7947 */ /* 0x000fea0003800000 */
.L_x_25680:
        /* <DEDUP_REMOVED lines=27> */
.L_x_25683:
        /* <DEDUP_REMOVED lines=15> */
.L_x_25682:
[----:B----4-:R-:W4:Y:S02]  /*c7f0*/  LDG.E.U16 R0, desc[UR36][R4.64] ;  /* 0x0000002404007981 */ /* 0x010f24000c1e1500 */
[----:B----4-:R-:W-:-:S05]  /*c800*/  SHF.L.U32 R0, R0, 0x10, RZ ;  /* 0x0000001000007819 */ /* 0x010fca00000006ff */
[----:B------:R-:W-:-:S04]  /*c810*/  FMUL.FTZ R0, R0, 1 ;  /* 0x3f80000000007820 */ /* 0x000fc80000410000 */
[----:B------:R0:W4:Y:S01]  /*c820*/  F2F.F64.F32 R16, R0 ;  /* 0x0000000000107310 */ /* 0x0001220000201800 */
[----:B------:R-:W-:Y:S05]  /*c830*/  BRA `(.L_x_25672) ;  /* 0x0000000400b07947 */ /* 0x000fea0003800000 */
.L_x_25679:
        /* <DEDUP_REMOVED lines=11> */
.L_x_25686:
        /* <DEDUP_REMOVED lines=21> */
.L_x_25688:
[----:B------:R-:W-:Y:S05]  /*ca40*/  BSYNC.RECONVERGENT B0 ;  /* 0x0000000000007941 */ /* 0x000fea0003800200 */
.L_x_25687:
[----:B------:R-:W-:Y:S01]  /*ca50*/  IMAD.SHL.U32 R0, R0, 0x100000, RZ ;  /* 0x0010000000007824 */ /* 0x000fe200078e00ff */
[----:B------:R-:W-:-:S04]  /*ca60*/  LEA R3, R3, 0x3b800000, 0x17 ;  /* 0x3b80000003037811 */ /* 0x000fc800078eb8ff */
[----:B------:R-:W-:-:S05]  /*ca70*/  LOP3.LUT R0, R3, R0, R7, 0xfe, !PT ;  /* 0x0000000003007212 */ /* 0x000fca00078efe07 */
[----:B------:R-:W-:-:S04]  /*ca80*/  FMUL.FTZ R0, R0, 1 ;  /* 0x3f80000000007820 */ /* 0x000fc80000410000 */
[----:B------:R0:W2:Y:S01]  /*ca90*/  F2F.F64.F32 R16, R0 ;  /* 0x0000000000107310 */ /* 0x0000a20000201800 */
[----:B------:R-:W-:Y:S05]  /*caa0*/  BRA `(.L_x_25672) ;  /* 0x0000000400147947 */ /* 0x000fea0003800000 */
.L_x_25685:
        /* <DEDUP_REMOVED lines=21> */
.L_x_25690:
[----:B------:R-:W-:Y:S05]  /*cc00*/  BSYNC.RECONVERGENT B0 ;  /* 0x0000000000007941 */ /* 0x000fea0003800200 */
.L_x_25689:
[----:B------:R-:W-:Y:S01]  /*cc10*/  IMAD.SHL.U32 R0, R0, 0x200000, RZ ;  /* 0x0020000000007824 */ /* 0x000fe200078e00ff */
[----:B------:R-:W-:-:S04]  /*cc20*/  LEA R3, R3, 0x37800000, 0x17 ;  /* 0x3780000003037811 */ /* 0x000fc800078eb8ff */
[----:B------:R-:W-:-:S05]  /*cc30*/  LOP3.LUT R0, R3, R0, R7, 0xfe, !PT ;  /* 0x0000000003007212 */ /* 0x000fca00078efe07 */
[----:B------:R-:W-:-:S04]  /*cc40*/  FMUL.FTZ R0, R0, 1 ;  /* 0x3f80000000007820 */ /* 0x000fc80000410000 */
[----:B------:R0:W2:Y:S01]  /*cc50*/  F2F.F64.F32 R16, R0 ;  /* 0x0000000000107310 */ /* 0x0000a20000201800 */
[----:B------:R-:W-:Y:S05]  /*cc60*/  BRA `(.L_x_25672) ;  /* 0x0000000000a47947 */ /* 0x000fea0003800000 */
.L_x_25684:
        /* <DEDUP_REMOVED lines=18> */
.L_x_25671:
        /* <DEDUP_REMOVED lines=16> */
.L_x_25693:
[----:B------:R-:W-:Y:S01]  /*ce90*/  CS2R R16, SRZ ;  /* 0x0000000000107805 */ /* 0x000fe2000001ff00 */
[----:B------:R-:W-:Y:S06]  /*cea0*/  BRA `(.L_x_25672) ;  /* 0x0000000000147947 */ /* 0x000fec0003800000 */
.L_x_25692:
[----:B------:R-:W2:Y:S02]  /*ceb0*/  LDG.E.64 R16, desc[UR36][R4.64] ;  /* 0x0000002404107981 */ /* 0x000ea4000c1e1b00 */
[----:B--2---:R-:W0:Y:S01]  /*cec0*/  I2F.F64.U64 R16, R16 ;  /* 0x0000001000107312 */ /* 0x004e220000301800 */
[----:B------:R-:W-:Y:S05]  /*ced0*/  BRA `(.L_x_25672) ;  /* 0x0000000000087947 */ /* 0x000fea0003800000 */
.L_x_25691:
[----:B------:R-:W2:Y:S02]  /*cee0*/  LDG.E R4, desc[UR36][R4.64] ;  /* 0x0000002404047981 */ /* 0x000ea4000c1e1900 */
[----:B--2---:R0:W2:Y:S02]  /*cef0*/  I2F.F64.U32 R16, R4 ;  /* 0x0000000400107312 */ /* 0x0040a40000201800 */
.L_x_25672:
[----:B------:R-:W-:Y:S05]  /*cf00*/  BSYNC.RECONVERGENT B6 ;  /* 0x0000000000067941 */ /* 0x000fea0003800200 */
.L_x_25666:
        /* <DEDUP_REMOVED lines=18> */
.L_x_25698:
[----:B0-----:R-:W2:Y:S02]  /*d030*/  LDG.E.U8 R4, desc[UR36][R6.64] ;  /* 0x0000002406047981 */ /* 0x001ea4000c1e1100 */
[----:B--2---:R-:W0:Y:S01]  /*d040*/  I2F.F64.U16 R4, R4 ;  /* 0x0000000400047312 */ /* 0x004e220000101800 */
[----:B------:R-:W-:Y:S05]  /*d050*/  BRA `(.L_x_25700) ;  /* 0x0000000c00647947 */ /* 0x000fea0003800000 */
.L_x_25697:
        /* <DEDUP_REMOVED lines=9> */
.L_x_25702:
[----:B0-----:R-:W2:Y:S02]  /*d0f0*/  LDG.E R4, desc[UR36][R6.64] ;  /* 0x0000002406047981 */ /* 0x001ea4000c1e1900 */
[----:B--2---:R-:W0:Y:S01]  /*d100*/  I2F.F64 R4, R4 ;  /* 0x0000000400047312 */ /* 0x004e220000201c00 */
[----:B------:R-:W-:Y:S05]  /*d110*/  BRA `(.L_x_25700) ;  /* 0x0000000c00347947 */ /* 0x000fea0003800000 */
.L_x_25701:
[----:B0-----:R-:W2:Y:S02]  /*d120*/  LDG.E.U16 R4, desc[UR36][R6.64] ;  /* 0x0000002406047981 */ /* 0x001ea4000c1e1500 */
[----:B--2---:R-:W0:Y:S01]  /*d130*/  I2F.F64.S16 R4, R4 ;  /* 0x0000000400047312 */ /* 0x004e220000101c00 */
[----:B------:R-:W-:Y:S05]  /*d140*/  BRA `(.L_x_25700) ;  /* 0x0000000c00287947 */ /* 0x000fea0003800000 */
.L_x_25696:
        /* <DEDUP_REMOVED lines=10> */
.L_x_25704:
[----:B0---4-:R-:W4:Y:S02]  /*d1f0*/  LDG.E.U16 R0, desc[UR36][R6.64] ;  /* 0x0000002406007981 */ /* 0x011f24000c1e1500 */
[----:B----4-:R-:W-:-:S05]  /*d200*/  HADD2.F32 R0, -RZ, R0.H0_H0 ;  /* 0x20000000ff007230 */ /* 0x010fca0000004100 */
[----:B------:R-:W-:-:S04]  /*d210*/  FMUL.FTZ R0, R0, 1 ;  /* 0x3f80000000007820 */ /* 0x000fc80000410000 */
[----:B------:R0:W1:Y:S01]  /*d220*/  F2F.F64.F32 R4, R0 ;  /* 0x0000000000047310 */ /* 0x0000620000201800 */
[----:B------:R-:W-:Y:S05]  /*d230*/  BRA `(.L_x_25700) ;  /* 0x0000000800ec7947 */ /* 0x000fea0003800000 */
.L_x_25703:
        /* <DEDUP_REMOVED lines=10> */
.L_x_25706:
[----:B------:R-:W0:Y:S02]  /*d2e0*/  LDG.E.U16 R6, desc[UR36][R6.64] ;  /* 0x0000002406067981 */ /* 0x000e24000c1e1500 */
[----:B0---4-:R-:W-:-:S05]  /*d2f0*/  HADD2.F32 R0, -RZ, R6.H0_H0 ;  /* 0x20000006ff007230 */ /* 0x011fca0000004100 */
[----:B------:R-:W-:-:S04]  /*d300*/  FMUL.FTZ R0, R0, 1 ;  /* 0x3f80000000007820 */ /* 0x000fc80000410000 */
[----:B------:R0:W1:Y:S01]  /*d310*/  F2F.F64.F32 R4, R0 ;  /* 0x0000000000047310 */ /* 0x0000620000201800 */
[----:B------:R-:W-:Y:S05]  /*d320*/  BRA `(.L_x_25700) ;  /* 0x0000000800b07947 */ /* 0x000fea0003800000 */
.L_x_25705:
[----:B0-----:R0:W5:Y:S01]  /*d330*/  LDG.E.64 R4, desc[UR36][R6.64] ;  /* 0x0000002406047981 */ /* 0x001162000c1e1b00 */
[----:B------:R-:W-:Y:S05]  /*d340*/  BRA `(.L_x_25700) ;  /* 0x0000000800a87947 */ /* 0x000fea0003800000 */
.L_x_25695:
        /* <DEDUP_REMOVED lines=13> */
.L_x_25709:
[----:B0-----:R0:W5:Y:S01]  /*d420*/  LDG.E.64 R4, desc[UR36][R6.64] ;  /* 0x0000002406047981 */ /* 0x001162000c1e1b00 */
[----:B------:R-:W-:Y:S05]  /*d430*/  BRA `(.L_x_25700) ;  /* 0x00000008006c7947 */ /* 0x000fea0003800000 */
.L_x_25708:
        /* <DEDUP_REMOVED lines=27> */
.L_x_25711:
[----:B0-----:R-:W4:Y:S02]  /*d5f0*/  LDG.E.U8 R4, desc[UR36][R6.64] ;  /* 0x0000002406047981 */ /* 0x001f24000c1e1100 */
        /* <DEDUP_REMOVED lines=14> */
.L_x_25710:
[----:B0---4-:R-:W4:Y:S02]  /*d6e0*/  LDG.E.U16 R0, desc[UR36][R6.64] ;  /* 0x0000002406007981 */ /* 0x011f24000c1e1500 */
[----:B----4-:R-:W-:-:S04]  /*d6f0*/  IMAD.U32 R0, R0, 0x10000, RZ ;  /* 0x0001000000007824 */ /* 0x010fc800078e00ff */
[----:B------:R-:W-:-:S04]  /*d700*/  FMUL.FTZ R0, R0, 1 ;  /* 0x3f80000000007820 */ /* 0x000fc80000410000 */
[----:B------:R0:W1:Y:S01]  /*d710*/  F2F.F64.F32 R4, R0 ;  /* 0x0000000000047310 */ /* 0x0000620000201800 */
[----:B------:R-:W-:Y:S05]  /*d720*/  BRA `(.L_x_25700) ;  /* 0x0000000400b07947 */ /* 0x000fea0003800000 */
.L_x_25707:
        /* <DEDUP_REMOVED lines=11> */
.L_x_25714:
        /* <DEDUP_REMOVED lines=21> */
.L_x_25716:
[----:B------:R-:W-:Y:S05]  /*d930*/  BSYNC.RECONVERGENT B0 ;  /* 0x0000000000007941 */ /* 0x000fea0003800200 */
.L_x_25715:
[----:B------:R-:W-:Y:S02]  /*d940*/  SHF.L.U32 R0, R0, 0x14, RZ ;  /* 0x0000001400007819 */ /* 0x000fe400000006ff */
[----:B------:R-:W-:-:S04]  /*d950*/  LEA R3, R3, 0x3b800000, 0x17 ;  /* 0x3b80000003037811 */ /* 0x000fc800078eb8ff */
[----:B------:R-:W-:-:S05]  /*d960*/  LOP3.LUT R0, R3, R0, R7, 0xfe, !PT ;  /* 0x0000000003007212 */ /* 0x000fca00078efe07 */
[----:B------:R-:W-:-:S04]  /*d970*/  FMUL.FTZ R0, R0, 1 ;  /* 0x3f80000000007820 */ /* 0x000fc80000410000 */
[----:B------:R0:W1:Y:S01]  /*d980*/  F2F.F64.F32 R4, R0 ;  /* 0x0000000000047310 */ /* 0x0000620000201800 */
[----:B------:R-:W-:Y:S05]  /*d990*/  BRA `(.L_x_25700) ;  /* 0x0000000400147947 */ /* 0x000fea0003800000 */
.L_x_25713:
        /* <DEDUP_REMOVED lines=21> */
.L_x_25718:
[----:B------:R-:W-:Y:S05]  /*daf0*/  BSYNC.RECONVERGENT B0 ;  /* 0x0000000000007941 */ /* 0x000fea0003800200 */
.L_x_25717:
[----:B------:R-:W-:Y:S01]  /*db00*/  IMAD.SHL.U32 R0, R0, 0x200000, RZ ;  /* 0x0020000000007824 */ /* 0x000fe200078e00ff */
[----:B------:R-:W-:-:S04]  /*db10*/  LEA R3, R3, 0x37800000, 0x17 ;  /* 0x3780000003037811 */ /* 0x000fc800078eb8ff */
[----:B------:R-:W-:-:S05]  /*db20*/  LOP3.LUT R0, R3, R0, R7, 0xfe, !PT ;  /* 0x0000000003007212 */ /* 0x000fca00078efe07 */
[----:B------:R-:W-:-:S04]  /*db30*/  FMUL.FTZ R0, R0, 1 ;  /* 0x3f80000000007820 */ /* 0x000fc80000410000 */
[----:B------:R0:W1:Y:S01]  /*db40*/  F2F.F64.F32 R4, R0 ;  /* 0x0000000000047310 */ /* 0x0000620000201800 */
[----:B------:R-:W-:Y:S05]  /*db50*/  BRA `(.L_x_25700) ;  /* 0x0000000000a47947 */ /* 0x000fea0003800000 */
.L_x_25712:
        /* <DEDUP_REMOVED lines=18> */
.L_x_25699:
        /* <DEDUP_REMOVED lines=16> */
.L_x_25721:
[----:B------:R-:W-:Y:S01]  /*dd80*/  CS2R R4, SRZ ;  /* 0x0000000000047805 */ /* 0x000fe2000001ff00 */
[----:B------:R-:W-:Y:S06]  /*dd90*/  BRA `(.L_x_25700) ;  /* 0x0000000000147947 */ /* 0x000fec0003800000 */
.L_x_25720:
[----:B0-----:R-:W2:Y:S02]  /*dda0*/  LDG.E.64 R4, desc[UR36][R6.64] ;  /* 0x0000002406047981 */ /* 0x001ea4000c1e1b00 */
[----:B--2---:R-:W0:Y:S01]  /*ddb0*/  I2F.F64.U64 R4, R4 ;  /* 0x0000000400047312 */ /* 0x004e220000301800 */
[----:B------:R-:W-:Y:S05]  /*ddc0*/  BRA `(.L_x_25700) ;  /* 0x0000000000087947 */ /* 0x000fea0003800000 */
.L_x_25719:
[----:B0-----:R-:W2:Y:S02]  /*ddd0*/  LDG.E R4, desc[UR36][R6.64] ;  /* 0x0000002406047981 */ /* 0x001ea4000c1e1900 */
[----:B--2---:R-:W0:Y:S02]  /*dde0*/  I2F.F64.U32 R4, R4 ;  /* 0x0000000400047312 */ /* 0x004e240000201800 */
.L_x_25700:
[----:B------:R-:W-:Y:S05]  /*ddf0*/  BSYNC.RECONVERGENT B6 ;  /* 0x0000000000067941 */ /* 0x000fea0003800200 */
.L_x_25694:
[----:B------:R-:W0:Y:S01]  /*de00*/  LDCU.64 UR6, c[0x0][0x710] ;  /* 0x0000e200ff0677ac */ /* 0x000e220008000a00 */
[----:B--2345:R-:W-:Y:S01]  /*de10*/  DADD R16, -R16, R24 ;  /* 0x0000000010107229 */ /* 0x03cfe20000000118 */
[----:B------:R-:W-:-:S04]  /*de20*/  UPRMT UR4, UR40, 0x9910, URZ ;  /* 0x0000991028047896 */ /* 0x000fc800080000ff */
[----:B------:R-:W-:-:S03]  /*de30*/  UISETP.GT.AND UP0, UPT, UR4, 0x9, UPT ;  /* 0x000000090400788c */ /* 0x000fc6000bf04270 */
[----:B------:R-:W-:-:S08]  /*de40*/  DMUL R16, R16, R22 ;  /* 0x0000001610107228 */ /* 0x000fd00000000000 */
[----:B01----:R-:W-:Y:S01]  /*de50*/  DFMA R4, R16, R4, R18 ;  /* 0x000000041004722b */ /* 0x003fe20000000012 */
        /* <DEDUP_REMOVED lines=14> */
.L_x_25725:
[----:B------:R-:W0:Y:S02]  /*df40*/  F2I.S64.F64.TRUNC R4, R4 ;  /* 0x0000000400047311 */ /* 0x000e24000030d900 */
[----:B0-----:R-:W-:-:S05]  /*df50*/  MOV R7, R4 ;  /* 0x0000000400077202 */ /* 0x001fca0000000f00 */
[----:B------:R0:W-:Y:S01]  /*df60*/  STG.E.U8 desc[UR36][R2.64], R7 ;  /* 0x0000000702007986 */ /* 0x0001e2000c101124 */
[----:B------:R-:W-:Y:S05]  /*df70*/  BRA `(.L_x_25727) ;  /* 0x0000000c00e07947 */ /* 0x000fea0003800000 */
.L_x_25724:
        /* <DEDUP_REMOVED lines=9> */
.L_x_25729:
[----:B------:R-:W0:Y:S02]  /*e010*/  F2I.F64.TRUNC R5, R4 ;  /* 0x0000000400057311 */ /* 0x000e24000030d100 */
[----:B0-----:R0:W-:Y:S01]  /*e020*/  STG.E desc[UR36][R2.64], R5 ;  /* 0x0000000502007986 */ /* 0x0011e2000c101924 */
[----:B------:R-:W-:Y:S05]  /*e030*/  BRA `(.L_x_25727) ;  /* 0x0000000c00b07947 */ /* 0x000fea0003800000 */
.L_x_25728:
[----:B------:R-:W0:Y:S02]  /*e040*/  F2I.F64.TRUNC R5, R4 ;  /* 0x0000000400057311 */ /* 0x000e24000030d100 */
[----:B0-----:R0:W-:Y:S01]  /*e050*/  STG.E.U16 desc[UR36][R2.64], R5 ;  /* 0x0000000502007986 */ /* 0x0011e2000c101524 */
[----:B------:R-:W-:Y:S05]  /*e060*/  BRA `(.L_x_25727) ;  /* 0x0000000c00a47947 */ /* 0x000fea0003800000 */
.L_x_25723:
        /* <DEDUP_REMOVED lines=13> */
.L_x_25731:
        /* <DEDUP_REMOVED lines=8> */
.L_x_25730:
        /* <DEDUP_REMOVED lines=14> */
.L_x_25733:
        /* <DEDUP_REMOVED lines=9> */
.L_x_25732:
[----:B------:R0:W-:Y:S01]  /*e330*/  STG.E.64 desc[UR36][R2.64], R4 ;  /* 0x0000000402007986 */ /* 0x0001e2000c101b24 */
[----:B------:R-:W-:Y:S05]  /*e340*/  BRA `(.L_x_25727) ;  /* 0x0000000800ec7947 */ /* 0x000fea0003800000 */
.L_x_25722:
        /* <DEDUP_REMOVED lines=13> */
.L_x_25737:
        /* <DEDUP_REMOVED lines=22> */
.L_x_25740:
[----:B------:R-:W-:-:S04]  /*e580*/  SHF.R.U32.HI R5, RZ, 0x18, R7 ;  /* 0x00000018ff057819 */ /* 0x000fc80000011607 */
[----:B------:R-:W-:-:S07]  /*e590*/  LOP3.LUT R0, R0, 0x80, R5, 0xf8, !PT ;  /* 0x0000008000007812 */ /* 0x000fce00078ef805 */
.L_x_25739:
[----:B------:R-:W-:Y:S05]  /*e5a0*/  BSYNC.RECONVERGENT B0 ;  /* 0x0000000000007941 */ /* 0x000fea0003800200 */
.L_x_25738:
[----:B------:R0:W-:Y:S01]  /*e5b0*/  STG.E.U8 desc[UR36][R2.64], R0 ;  /* 0x0000000002007986 */ /* 0x0001e2000c101124 */
[----:B------:R-:W-:Y:S05]  /*e5c0*/  BRA `(.L_x_25727) ;  /* 0x00000008004c7947 */ /* 0x000fea0003800000 */
.L_x_25736:
        /* <DEDUP_REMOVED lines=22> */
.L_x_25743:
[----:B------:R-:W-:-:S04]  /*e730*/  SHF.R.U32.HI R5, RZ, 0x18, R7 ;  /* 0x00000018ff057819 */ /* 0x000fc80000011607 */
[----:B------:R-:W-:-:S07]  /*e740*/  LOP3.LUT R0, R0, 0x80, R5, 0xf8, !PT ;  /* 0x0000008000007812 */ /* 0x000fce00078ef805 */
.L_x_25742:
[----:B------:R-:W-:Y:S05]  /*e750*/  BSYNC.RECONVERGENT B0 ;  /* 0x0000000000007941 */ /* 0x000fea0003800200 */
.L_x_25741:
[----:B------:R0:W-:Y:S01]  /*e760*/  STG.E.U8 desc[UR36][R2.64], R0 ;  /* 0x0000000002007986 */ /* 0x0001e2000c101124 */
[----:B------:R-:W-:Y:S05]  /*e770*/  BRA `(.L_x_25727) ;  /* 0x0000000400e07947 */ /* 0x000fea0003800000 */
.L_x_25735:
        /* <DEDUP_REMOVED lines=26> */
.L_x_25745:
[----:B------:R-:W0:Y:S02]  /*e920*/  F2I.U64.F64.TRUNC R4, R4 ;  /* 0x0000000400047311 */ /* 0x000e24000030d800 */
[----:B0-----:R0:W-:Y:S01]  /*e930*/  STG.E.64 desc[UR36][R2.64], R4 ;  /* 0x0000000402007986 */ /* 0x0011e2000c101b24 */
[----:B------:R-:W-:Y:S05]  /*e940*/  BRA `(.L_x_25727) ;  /* 0x00000004006c7947 */ /* 0x000fea0003800000 */
.L_x_25744:
[----:B------:R-:W0:Y:S02]  /*e950*/  F2I.U32.F64.TRUNC R5, R4 ;  /* 0x0000000400057311 */ /* 0x000e24000030d000 */
[----:B0-----:R0:W-:Y:S01]  /*e960*/  STG.E desc[UR36][R2.64], R5 ;  /* 0x0000000502007986 */ /* 0x0011e2000c101924 */
[----:B------:R-:W-:Y:S05]  /*e970*/  BRA `(.L_x_25727) ;  /* 0x0000000400607947 */ /* 0x000fea0003800000 */
.L_x_25734:
        /* <DEDUP_REMOVED lines=10> */
.L_x_25747:
[----:B------:R-:W-:-:S05]  /*ea20*/  CS2R R6, SRZ ;  /* 0x0000000000067805 */ /* 0x000fca000001ff00 */
[----:B------:R1:W-:Y:S01]  /*ea30*/  STG.E.128 desc[UR36][R2.64], R4 ;  /* 0x0000000402007986 */ /* 0x0003e2000c101d24 */
[----:B------:R-:W-:Y:S05]  /*ea40*/  BRA `(.L_x_25727) ;  /* 0x00000004002c7947 */ /* 0x000fea0003800000 */
.L_x_25746:
[----:B------:R-:W-:-:S09]  /*ea50*/  UISETP.NE.AND UP0, UPT, UR4, 0xf, UPT ;  /* 0x0000000f0400788c */ /* 0x000fd2000bf05270 */
[----:B------:R-:W-:Y:S05]  /*ea60*/  BRA.U !UP0, `(.L_x_25748) ;  /* 0x0000000508087547 */ /* 0x000fea000b800000 */
[----:B------:R-:W-:-:S09]  /*ea70*/  UISETP.NE.AND UP0, UPT, UR4, 0x17, UPT ;  /* 0x000000170400788c */ /* 0x000fd2000bf05270 */
[----:B------:R-:W-:Y:S05]  /*ea80*/  BRA.U !UP0, `(.L_x_25749) ;  /* 0x0000000108a07547 */ /* 0x000fea000b800000 */
[----:B------:R-:W-:-:S09]  /*ea90*/  UISETP.NE.AND UP0, UPT, UR4, 0x18, UPT ;  /* 0x000000180400788c */ /* 0x000fd2000bf05270 */
[----:B------:R-:W-:Y:S05]  /*eaa0*/  BRA.U !UP0, `(.L_x_25750) ;  /* 0x0000000108447547 */ /* 0x000fea000b800000 */
.L_x_25726:
        /* <DEDUP_REMOVED lines=16> */
.L_x_25751:
[----:B------:R-:W-:Y:S05]  /*ebb0*/  BRA `(.L_x_25727) ;  /* 0x0000000000d07947 */ /* 0x000fea0003800000 */
.L_x_25750:
        /* <DEDUP_REMOVED lines=17> */
.L_x_25753:
[----:B------:R-:W-:Y:S05]  /*ecd0*/  BSYNC.RECONVERGENT B0 ;  /* 0x0000000000007941 */ /* 0x000fea0003800200 */
.L_x_25752:
[----:B------:R-:W-:-:S05]  /*ece0*/  LOP3.LUT R7, R0, 0x80, R7, 0xf8, !PT ;  /* 0x0000008000077812 */ /* 0x000fca00078ef807 */
[----:B------:R3:W-:Y:S01]  /*ecf0*/  STG.E.U8 desc[UR36][R2.64], R7 ;  /* 0x0000000702007986 */ /* 0x0007e2000c101124 */
[----:B------:R-:W-:Y:S05]  /*ed00*/  BRA `(.L_x_25727) ;  /* 0x00000000007c7947 */ /* 0x000fea0003800000 */
.L_x_25749:
        /* <DEDUP_REMOVED lines=16> */
.L_x_25755:
[----:B------:R-:W-:Y:S01]  /*ee10*/  IMAD.MOV.U32 R0, RZ, RZ, 0x7f ;  /* 0x0000007fff007424 */ /* 0x000fe200078e00ff */
[----:B------:R-:W-:-:S04]  /*ee20*/  ISETP.GT.U32.AND P0, PT, R6, 0x7f800000, PT ;  /* 0x7f8000000600780c */ /* 0x000fc80003f04070 */
[----:B------:R-:W-:-:S09]  /*ee30*/  SEL R0, R0, 0x7c, P0 ;  /* 0x0000007c00007807 */ /* 0x000fd20000000000 */
.L_x_25756:
[----:B------:R-:W-:Y:S05]  /*ee40*/  BSYNC.RECONVERGENT B0 ;  /* 0x0000000000007941 */ /* 0x000fea0003800200 */
.L_x_25754:
[----:B------:R-:W-:-:S04]  /*ee50*/  SHF.R.U32.HI R5, RZ, 0x18, R7 ;  /* 0x00000018ff057819 */ /* 0x000fc80000011607 */
[----:B------:R-:W-:-:S05]  /*ee60*/  LOP3.LUT R5, R0, 0x80, R5, 0xf8, !PT ;  /* 0x0000008000057812 */ /* 0x000fca00078ef805 */
[----:B------:R2:W-:Y:S01]  /*ee70*/  STG.E.U8 desc[UR36][R2.64], R5 ;  /* 0x0000000502007986 */ /* 0x0005e2000c101124 */
[----:B------:R-:W-:Y:S05]  /*ee80*/  BRA `(.L_x_25727) ;  /* 0x00000000001c7947 */ /* 0x000fea0003800000 */
.L_x_25748:
[----:B------:R-:W-:Y:S01]  /*ee90*/  UMOV UR4, 0xf0000000 ;  /* 0xf000000000047882 */ /* 0x000fe20000000000 */
[----:B------:R-:W-:Y:S01]  /*eea0*/  UMOV UR5, 0x380fffff ;  /* 0x380fffff00057882 */ /* 0x000fe20000000000 */
[----:B------:R-:W0:Y:S01]  /*eeb0*/  F2F.F32.F64 R0, R4 ;  /* 0x0000000400007310 */ /* 0x000e220000301000 */
[----:B------:R-:W-:-:S14]  /*eec0*/  DSETP.GEU.AND P0, PT, |R4|, UR4, PT ;  /* 0x0000000404007e2a */ /* 0x000fdc000bf0e200 */
[----:B0-----:R-:W-:-:S05]  /*eed0*/  @!P0 FMUL R0, R0, 1.175494350822287508e-38 ;  /* 0x0080000000008820 */ /* 0x001fca0000400000 */
[----:B------:R-:W-:-:S05]  /*eee0*/  F2FP.BF16.F32.PACK_AB R0, RZ, R0 ;  /* 0x00000000ff00723e */ /* 0x000fca00000010ff */
[----:B------:R4:W-:Y:S02]  /*eef0*/  STG.E.U16 desc[UR36][R2.64], R0 ;  /* 0x0000000002007986 */ /* 0x0009e4000c101524 */
.L_x_25727:
[----:B------:R-:W-:-:S07]  /*ef00*/  IADD3 R27, PT, PT, R27, 0x80, RZ ;  /* 0x000000801b1b7810 */ /* 0x000fce0007ffe0ff */
.L_x_25580:
[----:B------:R-:W-:Y:S05]  /*ef10*/  BSYNC.RECONVERGENT B7 ;  /* 0x0000000000077941 */ /* 0x000fea0003800200 */
.L_x_25579:
[----:B------:R-:W5:Y:S01]  /*ef20*/  LDCU UR4, c[0x0][0x380] ;  /* 0x00007000ff0477ac */ /* 0x000f620008000800 */
[----:B------:R-:W-:Y:S01]  /*ef30*/  BSSY.RECONVERGENT B7, `(.L_x_25757) ;  /* 0x000076e000077945 */ /* 0x000fe20003800200 */
[----:B-----5:R-:W-:-:S13]  /*ef40*/  ISETP.GE.AND P0, PT, R27, UR4, PT ;  /* 0x000000041b007c0c */ /* 0x020fda000bf06270 */
[----:B------:R-:W-:Y:S05]  /*ef50*/  @P0 BRA `(.L_x_25758) ;  /* 0x0000007400ac0947 */ /* 0x000fea0003800000 */
[----:B------:R-:W5:Y:S01]  /*ef60*/  LDCU UR4, c[0x0][0x388] ;  /* 0x00007100ff0477ac */ /* 0x000f620008000800 */
[----:B------:R-:W-:Y:S01]  /*ef70*/  IMAD.MOV.U32 R26, RZ, RZ, RZ ;  /* 0x000000ffff1a7224 */ /* 0x000fe200078e00ff */
[----:B------:R-:W-:Y:S01]  /*ef80*/  CS2R R16, SRZ ;  /* 0x0000000000107805 */ /* 0x000fe2000001ff00 */
[----:B------:R-:W-:Y:S01]  /*ef90*/  IMAD.MOV.U32 R18, RZ, RZ, RZ ;  /* 0x000000ffff127224 */ /* 0x000fe200078e00ff */
[----:B0---4-:R-:W-:Y:S01]  /*efa0*/  MOV R0, RZ ;  /* 0x000000ff00007202 */ /* 0x011fe20000000f00 */
[----:B-123--:R-:W-:Y:S01]  /*efb0*/  IMAD.MOV.U32 R2, RZ, RZ, RZ ;  /* 0x000000ffff027224 */ /* 0x00efe200078e00ff */
        /* <DEDUP_REMOVED lines=425> */
.L_x_25759:
        /* <DEDUP_REMOVED lines=18> */
.L_x_25764:
[----:B------:R-:W2:Y:S02]  /*10b70*/  LDG.E.U8 R4, desc[UR36][R4.64] ;  /* 0x0000002404047981 */ /* 0x000ea4000c1e1100 */
[----:B--2---:R0:W1:Y:S01]  /*10b80*/  I2F.F64.U16 R24, R4 ;  /* 0x0000000400187312 */ /* 0x0040620000101800 */
[----:B------:R-:W-:Y:S05]  /*10b90*/  BRA `(.L_x_25766) ;  /* 0x0000000c00647947 */ /* 0x000fea0003800000 */
.L_x_25763:
        /* <DEDUP_REMOVED lines=9> */
.L_x_25768:
[----:B------:R-:W2:Y:S02]  /*10c30*/  LDG.E R4, desc[UR36][R4.64] ;  /* 0x0000002404047981 */ /* 0x000ea4000c1e1900 */
[----:B--2---:R1:W2:Y:S01]  /*10c40*/  I2F.F64 R24, R4 ;  /* 0x0000000400187312 */ /* 0x0042a20000201c00 */
[----:B------:R-:W-:Y:S05]  /*10c50*/  BRA `(.L_x_25766) ;  /* 0x0000000c00347947 */ /* 0x000fea0003800000 */
.L_x_25767:
[----:B------:R-:W2:Y:S02]  /*10c60*/  LDG.E.U16 R4, desc[UR36][R4.64] ;  /* 0x0000002404047981 */ /* 0x000ea4000c1e1500 */
[----:B--2---:R3:W4:Y:S01]  /*10c70*/  I2F.F64.S16 R24, R4 ;  /* 0x0000000400187312 */ /* 0x0047220000101c00 */
[----:B------:R-:W-:Y:S05]  /*10c80*/  BRA `(.L_x_25766) ;  /* 0x0000000c00287947 */ /* 0x000fea0003800000 */
.L_x_25762:
        /* <DEDUP_REMOVED lines=10> */
.L_x_25770:
[----:B------:R-:W2:Y:S02]  /*10d30*/  LDG.E.U16 R0, desc[UR36][R4.64] ;  /* 0x0000002404007981 */ /* 0x000ea4000c1e1500 */
[----:B--2---:R-:W-:-:S05]  /*10d40*/  HADD2.F32 R0, -RZ, R0.H0_H0 ;  /* 0x20000000ff007230 */ /* 0x004fca0000004100 */
[----:B------:R-:W-:-:S04]  /*10d50*/  FMUL.FTZ R0, R0, 1 ;  /* 0x3f80000000007820 */ /* 0x000fc80000410000 */
[----:B------:R0:W1:Y:S01]  /*10d60*/  F2F.F64.F32 R24, R0 ;  /* 0x0000000000187310 */ /* 0x0000620000201800 */
[----:B------:R-:W-:Y:S05]  /*10d70*/  BRA `(.L_x_25766) ;  /* 0x0000000800ec7947 */ /* 0x000fea0003800000 */
.L_x_25769:
        /* <DEDUP_REMOVED lines=10> */
.L_x_25772:
[----:B------:R-:W2:Y:S02]  /*10e20*/  LDG.E.U16 R4, desc[UR36][R4.64] ;  /* 0x0000002404047981 */ /* 0x000ea4000c1e1500 */
[----:B--2---:R-:W-:-:S05]  /*10e30*/  HADD2.F32 R0, -RZ, R4.H0_H0 ;  /* 0x20000004ff007230 */ /* 0x004fca0000004100 */
[----:B------:R-:W-:-:S04]  /*10e40*/  FMUL.FTZ R0, R0, 1 ;  /* 0x3f80000000007820 */ /* 0x000fc80000410000 */
[----:B------:R0:W1:Y:S01]  /*10e50*/  F2F.F64.F32 R24, R0 ;  /* 0x0000000000187310 */ /* 0x0000620000201800 */
[----:B------:R-:W-:Y:S05]  /*10e60*/  BRA `(.L_x_25766) ;  /* 0x0000000800b07947 */ /* 0x000fea0003800000 */
.L_x_25771:
[----:B------:R0:W5:Y:S01]  /*10e70*/  LDG.E.64 R24, desc[UR36][R4.64] ;  /* 0x0000002404187981 */ /* 0x000162000c1e1b00 */
[----:B------:R-:W-:Y:S05]  /*10e80*/  BRA `(.L_x_25766) ;  /* 0x0000000800a87947 */ /* 0x000fea0003800000 */
.L_x_25761:
        /* <DEDUP_REMOVED lines=13> */
.L_x_25775:
[----:B------:R0:W5:Y:S01]  /*10f60*/  LDG.E.64 R24, desc[UR36][R4.64] ;  /* 0x0000002404187981 */ /* 0x000162000c1e1b00 */
[----:B------:R-:W-:Y:S05]  /*10f70*/  BRA `(.L_x_25766) ;  /* 0x00000008006c7947 */ /* 0x000fea0003800000 */
.L_x_25774:
        /* <DEDUP_REMOVED lines=27> */
.L_x_25777:
        /* <DEDUP_REMOVED lines=15> */
.L_x_25776:
[----:B------:R-:W2:Y:S02]  /*11220*/  LDG.E.U16 R0, desc[UR36][R4.64] ;  /* 0x0000002404007981 */ /* 0x000ea4000c1e1500 */
[----:B--2---:R-:W-:-:S04]  /*11230*/  IMAD.U32 R0, R0, 0x10000, RZ ;  /* 0x0001000000007824 */ /* 0x004fc800078e00ff */
[----:B------:R-:W-:-:S04]  /*11240*/  FMUL.FTZ R0, R0, 1 ;  /* 0x3f80000000007820 */ /* 0x000fc80000410000 */
[----:B------:R0:W1:Y:S01]  /*11250*/  F2F.F64.F32 R24, R0 ;  /* 0x0000000000187310 */ /* 0x0000620000201800 */
[----:B------:R-:W-:Y:S05]  /*11260*/  BRA `(.L_x_25766) ;  /* 0x0000000400b07947 */ /* 0x000fea0003800000 */
.L_x_25773:
        /* <DEDUP_REMOVED lines=11> */
.L_x_25780:
        /* <DEDUP_REMOVED lines=21> */
.L_x_25782:
[----:B------:R-:W-:Y:S05]  /*11470*/  BSYNC.RECONVERGENT B0 ;  /* 0x0000000000007941 */ /* 0x000fea0003800200 */
.L_x_25781:
[----:B------:R-:W-:Y:S02]  /*11480*/  SHF.L.U32 R0, R0, 0x14, RZ ;  /* 0x0000001400007819 */ /* 0x000fe400000006ff */
[----:B------:R-:W-:-:S04]  /*11490*/  LEA R3, R3, 0x3b800000, 0x17 ;  /* 0x3b80000003037811 */ /* 0x000fc800078eb8ff */
[----:B------:R-:W-:-:S05]  /*114a0*/  LOP3.LUT R0, R3, R0, R7, 0xfe, !PT ;  /* 0x0000000003007212 */ /* 0x000fca00078efe07 */
[----:B------:R-:W-:-:S04]  /*114b0*/  FMUL.FTZ R0, R0, 1 ;  /* 0x3f80000000007820 */ /* 0x000fc80000410000 */
[----:B------:R0:W1:Y:S01]  /*114c0*/  F2F.F64.F32 R24, R0 ;  /* 0x0000000000187310 */ /* 0x0000620000201800 */
[----:B------:R-:W-:Y:S05]  /*114d0*/  BRA `(.L_x_25766) ;  /* 0x0000000400147947 */ /* 0x000fea0003800000 */
.L_x_25779:
        /* <DEDUP_REMOVED lines=21> */
.L_x_25784:
[----:B------:R-:W-:Y:S05]  /*11630*/  BSYNC.RECONVERGENT B0 ;  /* 0x0000000000007941 */ /* 0x000fea0003800200 */
.L_x_25783:
[----:B------:R-:W-:Y:S01]  /*11640*/  IMAD.SHL.U32 R0, R0, 0x200000, RZ ;  /* 0x0020000000007824 */ /* 0x000fe200078e00ff */
[----:B------:R-:W-:-:S04]  /*11650*/  LEA R3, R3, 0x37800000, 0x17 ;  /* 0x3780000003037811 */ /* 0x000fc800078eb8ff */
[----:B------:R-:W-:-:S05]  /*11660*/  LOP3.LUT R0, R3, R0, R7, 0xfe, !PT ;  /* 0x0000000003007212 */ /* 0x000fca00078efe07 */
[----:B------:R-:W-:-:S04]  /*11670*/  FMUL.FTZ R0, R0, 1 ;  /* 0x3f80000000007820 */ /* 0x000fc80000410000 */
[----:B------:R0:W1:Y:S01]  /*11680*/  F2F.F64.F32 R24, R0 ;  /* 0x0000000000187310 */ /* 0x0000620000201800 */
[----:B------:R-:W-:Y:S05]  /*11690*/  BRA `(.L_x_25766) ;  /* 0x0000000000a47947 */ /* 0x000fea0003800000 */
.L_x_25778:
        /* <DEDUP_REMOVED lines=18> */
.L_x_25765:
        /* <DEDUP_REMOVED lines=16> */
.L_x_25787:
[----:B------:R-:W-:Y:S01]  /*118c0*/  CS2R R24, SRZ ;  /* 0x0000000000187805 */ /* 0x000fe2000001ff00 */
[----:B------:R-:W-:Y:S06]  /*118d0*/  BRA `(.L_x_25766) ;  /* 0x0000000000147947 */ /* 0x000fec0003800000 */
.L_x_25786:
[----:B------:R-:W2:Y:S02]  /*118e0*/  LDG.E.64 R24, desc[UR36][R4.64] ;  /* 0x0000002404187981 */ /* 0x000ea4000c1e1b00 */
[----:B--2---:R-:W0:Y:S01]  /*118f0*/  I2F.F64.U64 R24, R24 ;  /* 0x0000001800187312 */ /* 0x004e220000301800 */
[----:B------:R-:W-:Y:S05]  /*11900*/  BRA `(.L_x_25766) ;  /* 0x0000000000087947 */ /* 0x000fea0003800000 */
.L_x_25785:
[----:B------:R-:W2:Y:S02]  /*11910*/  LDG.E R4, desc[UR36][R4.64] ;  /* 0x0000002404047981 */ /* 0x000ea4000c1e1900 */
[----:B--2---:R0:W1:Y:S02]  /*11920*/  I2F.F64.U32 R24, R4 ;  /* 0x0000000400187312 */ /* 0x0040640000201800 */
.L_x_25766:
[----:B------:R-:W-:Y:S05]  /*11930*/  BSYNC.RECONVERGENT B6 ;  /* 0x0000000000067941 */ /* 0x000fea0003800200 */
.L_x_25760:
        /* <DEDUP_REMOVED lines=16> */
[----:B---3--:R3:W0:Y:S01]  /*11a40*/  I2F.F64.S16 R22, R18 ;  /* 0x0000001200167312 */ /* 0x0086220000101c00 */
[----:B------:R-:W-:Y:S05]  /*11a50*/  BRA `(.L_x_25794) ;  /* 0x0000000c00707947 */ /* 0x000fea0003800000 */
.L_x_25792:
[----:B------:R-:W3:Y:S02]  /*11a60*/  LDG.E.U8 R18, desc[UR36][R18.64] ;  /* 0x0000002412127981 */ /* 0x000ee4000c1e1100 */
[----:B---3--:R3:W0:Y:S01]  /*11a70*/  I2F.F64.U16 R22, R18 ;  /* 0x0000001200167312 */ /* 0x0086220000101800 */
[----:B------:R-:W-:Y:S05]  /*11a80*/  BRA `(.L_x_25794) ;  /* 0x0000000c00647947 */ /* 0x000fea0003800000 */
.L_x_25791:
[----:B------:R-:W-:-:S09]  /*11a90*/  UISETP.NE.AND UP0, UPT, UR4, 0x2, UPT ;  /* 0x000000020400788c */ /* 0x000fd2000bf05270 */
[----:B------:R-:W-:Y:S05]  /*11aa0*/  BRA.U !UP0, `(.L_x_25795) ;  /* 0x0000000108287547 */ /* 0x000fea000b800000 */
[----:B------:R-:W-:-:S09]  /*11ab0*/  UISETP.NE.AND UP0, UPT, UR4, 0x3, UPT ;  /* 0x000000030400788c */ /* 0x000fd2000bf05270 */
[----:B------:R-:W-:Y:S05]  /*11ac0*/  BRA.U !UP0, `(.L_x_25796) ;  /* 0x0000000108147547 */ /* 0x000fea000b800000 */
[----:B------:R-:W-:-:S09]  /*11ad0*/  UISETP.NE.AND UP0, UPT, UR4, 0x4, UPT ;  /* 0x000000040400788c */ /* 0x000fd2000bf05270 */
[----:B------:R-:W-:Y:S05]  /*11ae0*/  BRA.U UP0, `(.L_x_25793) ;  /* 0x0000000900f07547 */ /* 0x000fea000b800000 */
[----:B------:R-:W3:Y:S02]  /*11af0*/  LDG.E.64 R22, desc[UR36][R18.64] ;  /* 0x0000002412167981 */ /* 0x000ee4000c1e1b00 */
[----:B---3--:R-:W3:Y:S01]  /*11b00*/  I2F.F64.S64 R22, R22 ;  /* 0x0000001600167312 */ /* 0x008ee20000301c00 */
[----:B------:R-:W-:Y:S05]  /*11b10*/  BRA `(.L_x_25794) ;  /* 0x0000000c00407947 */ /* 0x000fea0003800000 */
.L_x_25796:
[----:B------:R-:W3:Y:S02]  /*11b20*/  LDG.E R18, desc[UR36][R18.64] ;  /* 0x0000002412127981 */ /* 0x000ee4000c1e1900 */
[----:B---3--:R3:W0:Y:S01]  /*11b30*/  I2F.F64 R22, R18 ;  /* 0x0000001200167312 */ /* 0x0086220000201c00 */
[----:B------:R-:W-:Y:S05]  /*11b40*/  BRA `(.L_x_25794) ;  /* 0x0000000c00347947 */ /* 0x000fea0003800000 */
.L_x_25795:
[----:B------:R-:W3:Y:S02]  /*11b50*/  LDG.E.U16 R18, desc[UR36][R18.64] ;  /* 0x0000002412127981 */ /* 0x000ee4000c1e1500 */
[----:B---3--:R3:W0:Y:S01]  /*11b60*/  I2F.F64.S16 R22, R18 ;  /* 0x0000001200167312 */ /* 0x0086220000101c00 */
[----:B------:R-:W-:Y:S05]  /*11b70*/  BRA `(.L_x_25794) ;  /* 0x0000000c00287947 */ /* 0x000fea0003800000 */
.L_x_25790:
        /* <DEDUP_REMOVED lines=10> */
.L_x_25798:
[----:B0-----:R-:W3:Y:S02]  /*11c20*/  LDG.E.U16 R0, desc[UR36][R18.64] ;  /* 0x0000002412007981 */ /* 0x001ee4000c1e1500 */
[----:B---3--:R-:W-:-:S05]  /*11c30*/  HADD2.F32 R0, -RZ, R0.H0_H0 ;  /* 0x20000000ff007230 */ /* 0x008fca0000004100 */
[----:B------:R-:W-:-:S04]  /*11c40*/  FMUL.FTZ R0, R0, 1 ;  /* 0x3f80000000007820 */ /* 0x000fc80000410000 */
[----:B------:R0:W3:Y:S01]  /*11c50*/  F2F.F64.F32 R22, R0 ;  /* 0x0000000000167310 */ /* 0x0000e20000201800 */
[----:B------:R-:W-:Y:S05]  /*11c60*/  BRA `(.L_x_25794) ;  /* 0x0000000800ec7947 */ /* 0x000fea0003800000 */
.L_x_25797:
        /* <DEDUP_REMOVED lines=10> */
.L_x_25800:
[----:B------:R-:W0:Y:S02]  /*11d10*/  LDG.E.U16 R18, desc[UR36][R18.64] ;  /* 0x0000002412127981 */ /* 0x000e24000c1e1500 */
[----:B0-----:R-:W-:-:S05]  /*11d20*/  HADD2.F32 R0, -RZ, R18.H0_H0 ;  /* 0x20000012ff007230 */ /* 0x001fca0000004100 */
[----:B------:R-:W-:-:S04]  /*11d30*/  FMUL.FTZ R0, R0, 1 ;  /* 0x3f80000000007820 */ /* 0x000fc80000410000 */
[----:B------:R0:W3:Y:S01]  /*11d40*/  F2F.F64.F32 R22, R0 ;  /* 0x0000000000167310 */ /* 0x0000e20000201800 */
[----:B------:R-:W-:Y:S05]  /*11d50*/  BRA `(.L_x_25794) ;  /* 0x0000000800b07947 */ /* 0x000fea0003800000 */
.L_x_25799:
[----:B------:R3:W5:Y:S01]  /*11d60*/  LDG.E.64 R22, desc[UR36][R18.64] ;  /* 0x0000002412167981 */ /* 0x000762000c1e1b00 */
[----:B------:R-:W-:Y:S05]  /*11d70*/  BRA `(.L_x_25794) ;  /* 0x0000000800a87947 */ /* 0x000fea0003800000 */
.L_x_25789:
        /* <DEDUP_REMOVED lines=13> */
.L_x_25803:
[----:B------:R3:W5:Y:S01]  /*11e50*/  LDG.E.64 R22, desc[UR36][R18.64] ;  /* 0x0000002412167981 */ /* 0x000762000c1e1b00 */
[----:B------:R-:W-:Y:S05]  /*11e60*/  BRA `(.L_x_25794) ;  /* 0x00000008006c7947 */ /* 0x000fea0003800000 */
.L_x_25802:
[----:B------:R-:W-:-:S09]  /*11e70*/  UISETP.NE.AND UP0, UPT, UR4, 0xf, UPT ;  /* 0x0000000f0400788c */ /* 0x000fd2000bf05270 */
[----:B------:R-:W-:Y:S05]  /*11e80*/  BRA.U !UP0, `(.L_x_25804) ;  /* 0x0000000108a07547 */ /* 0x000fea000b800000 */
[----:B------:R-:W-:-:S09]  /*11e90*/  UISETP.NE.AND UP0, UPT, UR4, 0x17, UPT ;  /* 0x000000170400788c */ /* 0x000fd2000bf05270 */
[----:B------:R-:W-:Y:S05]  /*11ea0*/  BRA.U !UP0, `(.L_x_25805) ;  /* 0x00000001085c7547 */ /* 0x000fea000b800000 */
[----:B------:R-:W-:-:S09]  /*11eb0*/  UISETP.NE.AND UP0, UPT, UR4, 0x18, UPT ;  /* 0x000000180400788c */ /* 0x000fd2000bf05270 */
[----:B------:R-:W-:Y:S05]  /*11ec0*/  BRA.U UP0, `(.L_x_25793) ;  /* 0x0000000500f87547 */ /* 0x000fea000b800000 */
[----:B0-----:R-:W3:Y:S01]  /*11ed0*/  LDG.E.U8 R0, desc[UR36][R18.64] ;  /* 0x0000002412007981 */ /* 0x001ee2000c1e1100 */
[----:B------:R-:W-:Y:S01]  /*11ee0*/  IMAD.MOV.U32 R5, RZ, RZ, 0x1f ;  /* 0x0000001fff057424 */ /* 0x000fe200078e00ff */
[----:B---3--:R-:W-:-:S04]  /*11ef0*/  SHF.L.U32 R0, R0, 0x18, RZ ;  /* 0x0000001800007819 */ /* 0x008fc800000006ff */
[C---:B------:R-:W-:Y:S02]  /*11f00*/  LOP3.LUT R3, R0.reuse, 0x7f000000, RZ, 0xc0, !PT ;  /* 0x7f00000000037812 */ /* 0x040fe400078ec0ff */
[----:B------:R-:W-:Y:S02]  /*11f10*/  LOP3.LUT P0, RZ, R0, 0x7f000000, RZ, 0xc0, !PT ;  /* 0x7f00000000ff7812 */ /* 0x000fe4000780c0ff */
[----:B-1----:R-:W0:Y:S02]  /*11f20*/  FLO.U32 R4, R3 ;  /* 0x0000000300047300 */ /* 0x002e2400000e0000 */
        /* <DEDUP_REMOVED lines=15> */
.L_x_25805:
[----:B01----:R-:W3:Y:S02]  /*12020*/  LDG.E.U8 R4, desc[UR36][R18.64] ;  /* 0x0000002412047981 */ /* 0x003ee4000c1e1100 */
[C---:B---3--:R-:W-:Y:S01]  /*12030*/  IMAD.SHL.U32 R0, R4.reuse, 0x2000000, RZ ;  /* 0x0200000004007824 */ /* 0x048fe200078e00ff */
        /* <DEDUP_REMOVED lines=11> */
[----:B------:R3:W0:Y:S01]  /*120f0*/  F2F.F64.F32 R22, R0 ;  /* 0x0000000000167310 */ /* 0x0006220000201800 */
[----:B------:R-:W-:Y:S05]  /*12100*/  BRA `(.L_x_25794) ;  /* 0x0000000400c47947 */ /* 0x000fea0003800000 */
.L_x_25804:
[----:B0-----:R-:W3:Y:S02]  /*12110*/  LDG.E.U16 R0, desc[UR36][R18.64] ;  /* 0x0000002412007981 */ /* 0x001ee4000c1e1500 */
[----:B---3--:R-:W-:-:S05]  /*12120*/  SHF.L.U32 R0, R0, 0x10, RZ ;  /* 0x0000001000007819 */ /* 0x008fca00000006ff */
[----:B------:R-:W-:-:S04]  /*12130*/  FMUL.FTZ R0, R0, 1 ;  /* 0x3f80000000007820 */ /* 0x000fc80000410000 */
[----:B------:R0:W3:Y:S01]  /*12140*/  F2F.F64.F32 R22, R0 ;  /* 0x0000000000167310 */ /* 0x0000e20000201800 */
[----:B------:R-:W-:Y:S05]  /*12150*/  BRA `(.L_x_25794) ;  /* 0x0000000400b07947 */ /* 0x000fea0003800000 */
.L_x_25801:
        /* <DEDUP_REMOVED lines=9> */
[----:B---3--:R3:W0:Y:S01]  /*121f0*/  I2F.F64.U16 R22, R18 ;  /* 0x0000001200167312 */ /* 0x0086220000101800 */
[----:B------:R-:W-:Y:S05]  /*12200*/  BRA `(.L_x_25794) ;  /* 0x0000000400847947 */ /* 0x000fea0003800000 */
.L_x_25808:
[----:B------:R-:W3:Y:S01]  /*12210*/  LDG.E.U8 R18, desc[UR36][R18.64] ;  /* 0x0000002412127981 */ /* 0x000ee2000c1e1100 */
[----:B------:R-:W-:Y:S02]  /*12220*/  CS2R R22, SRZ ;  /* 0x0000000000167805 */ /* 0x000fe4000001ff00 */
[----:B---3--:R-:W-:-:S13]  /*12230*/  ISETP.NE.AND P0, PT, R18, RZ, PT ;  /* 0x000000ff1200720c */ /* 0x008fda0003f05270 */
        /* <DEDUP_REMOVED lines=12> */
[----:B-1----:R-:W0:Y:S02]  /*12300*/  FLO.U32 R4, R0 ;  /* 0x0000000000047300 */ /* 0x002e2400000e0000 */
[----:B0-----:R-:W-:-:S04]  /*12310*/  IADD3 R4, PT, PT, -R4, 0x1f, RZ ;  /* 0x0000001f04047810 */ /* 0x001fc80007ffe1ff */
[----:B------:R-:W-:Y:S02]  /*12320*/  IADD3 R5, PT, PT, R4, -0x1c, RZ ;  /* 0xffffffe404057810 */ /* 0x000fe40007ffe0ff */
[----:B------:R-:W-:Y:S02]  /*12330*/  IADD3 R3, PT, PT, R3, 0x1d, -R4 ;  /* 0x0000001d03037810 */ /* 0x000fe40007ffe804 */
[----:B------:R-:W-:-:S04]  /*12340*/  SHF.L.U32 R5, R0, R5, RZ ;  /* 0x0000000500057219 */ /* 0x000fc800000006ff */
[----:B------:R-:W-:-:S07]  /*12350*/  LOP3.LUT R0, R5, 0x7, RZ, 0xc0, !PT ;  /* 0x0000000705007812 */ /* 0x000fce00078ec0ff */
.L_x_25810:
[----:B------:R-:W-:Y:S05]  /*12360*/  BSYNC.RECONVERGENT B0 ;  /* 0x0000000000007941 */ /* 0x000fea0003800200 */
.L_x_25809:
[----:B------:R-:W-:Y:S01]  /*12370*/  IMAD.SHL.U32 R0, R0, 0x100000, RZ ;  /* 0x0010000000007824 */ /* 0x000fe200078e00ff */
[----:B------:R-:W-:-:S04]  /*12380*/  LEA R3, R3, 0x3b800000, 0x17 ;  /* 0x3b80000003037811 */ /* 0x000fc800078eb8ff */
[----:B------:R-:W-:-:S05]  /*12390*/  LOP3.LUT R0, R3, R0, R7, 0xfe, !PT ;  /* 0x0000000003007212 */ /* 0x000fca00078efe07 */
[----:B------:R-:W-:-:S04]  /*123a0*/  FMUL.FTZ R0, R0, 1 ;  /* 0x3f80000000007820 */ /* 0x000fc80000410000 */
[----:B------:R0:W3:Y:S01]  /*123b0*/  F2F.F64.F32 R22, R0 ;  /* 0x0000000000167310 */ /* 0x0000e20000201800 */
[----:B------:R-:W-:Y:S05]  /*123c0*/  BRA `(.L_x_25794) ;  /* 0x0000000400147947 */ /* 0x000fea0003800000 */
.L_x_25807:
[----:B------:R-:W3:Y:S01]  /*123d0*/  LDG.E.U8 R18, desc[UR36][R18.64] ;  /* 0x0000002412127981 */ /* 0x000ee2000c1e1100 */
[----:B------:R-:W-:Y:S02]  /*123e0*/  CS2R R22, SRZ ;  /* 0x0000000000167805 */ /* 0x000fe4000001ff00 */
[----:B---3--:R-:W-:-:S13]  /*123f0*/  ISETP.NE.AND P0, PT, R18, RZ, PT ;  /* 0x000000ff1200720c */ /* 0x008fda0003f05270 */
        /* <DEDUP_REMOVED lines=12> */
[----:B-1----:R-:W0:Y:S02]  /*124c0*/  FLO.U32 R4, R0 ;  /* 0x0000000000047300 */ /* 0x002e2400000e0000 */
[----:B0-----:R-:W-:-:S04]  /*124d0*/  IADD3 R4, PT, PT, -R4, 0x1f, RZ ;  /* 0x0000001f04047810 */ /* 0x001fc80007ffe1ff */
[----:B------:R-:W-:Y:S01]  /*124e0*/  IADD3 R3, PT, PT, R3, 0x1e, -R4 ;  /* 0x0000001e03037810 */ /* 0x000fe20007ffe804 */
[----:B------:R-:W-:-:S05]  /*124f0*/  VIADD R5, R4, 0xffffffe3 ;  /* 0xffffffe304057836 */ /* 0x000fca0000000000 */
[----:B------:R-:W-:-:S04]  /*12500*/  SHF.L.U32 R5, R0, R5, RZ ;  /* 0x0000000500057219 */ /* 0x000fc800000006ff */
[----:B------:R-:W-:-:S07]  /*12510*/  LOP3.LUT R0, R5, 0x3, RZ, 0xc0, !PT ;  /* 0x0000000305007812 */ /* 0x000fce00078ec0ff */
.L_x_25812:
[----:B------:R-:W-:Y:S05]  /*12520*/  BSYNC.RECONVERGENT B0 ;  /* 0x0000000000007941 */ /* 0x000fea0003800200 */
.L_x_25811:
[----:B------:R-:W-:Y:S02]  /*12530*/  SHF.L.U32 R0, R0, 0x15, RZ ;  /* 0x0000001500007819 */ /* 0x000fe400000006ff */
[----:B------:R-:W-:-:S04]  /*12540*/  LEA R3, R3, 0x37800000, 0x17 ;  /* 0x3780000003037811 */ /* 0x000fc800078eb8ff */
[----:B------:R-:W-:-:S05]  /*12550*/  LOP3.LUT R0, R3, R0, R7, 0xfe, !PT ;  /* 0x0000000003007212 */ /* 0x000fca00078efe07 */
[----:B------:R-:W-:-:S04]  /*12560*/  FMUL.FTZ R0, R0, 1 ;  /* 0x3f80000000007820 */ /* 0x000fc80000410000 */
[----:B------:R0:W3:Y:S01]  /*12570*/  F2F.F64.F32 R22, R0 ;  /* 0x0000000000167310 */ /* 0x0000e20000201800 */
[----:B------:R-:W-:Y:S05]  /*12580*/  BRA `(.L_x_25794) ;  /* 0x0000000000a47947 */ /* 0x000fea0003800000 */
.L_x_25806:
        /* <DEDUP_REMOVED lines=18> */
.L_x_25793:
[----:B------:R-:W-:Y:S01]  /*126b0*/  MOV R14, 0x130 ;  /* 0x00000130000e7802 */ /* 0x000fe20000000f00 */
[----:B------:R-:W0:Y:S01]  /*126c0*/  LDCU.64 UR4, c[0x4][0x120] ;  /* 0x01002400ff0477ac */ /* 0x000e220008000a00 */
[----:B------:R-:W-:Y:S02]  /*126d0*/  HFMA2 R8, -RZ, RZ, 0, 4.64916229248046875e-06 ;  /* 0x0000004eff087431 */ /* 0x000fe400000001ff */
[----:B------:R-:W-:Y:S01]  /*126e0*/  IMAD.MOV.U32 R12, RZ, RZ, 0x1 ;  /* 0x00000001ff0c7424 */ /* 0x000fe200078e00ff */
[----:B------:R-:W-:Y:S01]  /*126f0*/  MOV R13, RZ ;  /* 0x000000ff000d7202 */ /* 0x000fe20000000f00 */
[----:B------:R-:W3:Y:S01]  /*12700*/  LDCU.64 UR6, c[0x4][0x128] ;  /* 0x01002500ff0677ac */ /* 0x000ee20008000a00 */
[----:B------:R-:W2:Y:S01]  /*12710*/  LDC.64 R14, c[0x4][R14] ;  /* 0x010000000e0e7b82 */ /* 0x000ea20000000a00 */
[----:B------:R-:W4:Y:S01]  /*12720*/  LDCU.64 UR8, c[0x4][URZ] ;  /* 0x01000000ff0877ac */ /* 0x000f220008000a00 */
[----:B01----:R-:W-:Y:S01]  /*12730*/  MOV R4, UR4 ;  /* 0x0000000400047c02 */ /* 0x003fe20008000f00 */
[----:B------:R-:W-:Y:S01]  /*12740*/  IMAD.U32 R5, RZ, RZ, UR5 ;  /* 0x00000005ff057e24 */ /* 0x000fe2000f8e00ff */
[----:B---3--:R-:W-:Y:S01]  /*12750*/  MOV R6, UR6 ;  /* 0x0000000600067c02 */ /* 0x008fe20008000f00 */
[----:B------:R-:W-:Y:S01]  /*12760*/  IMAD.U32 R7, RZ, RZ, UR7 ;  /* 0x00000007ff077e24 */ /* 0x000fe2000f8e00ff */
[----:B----4-:R-:W-:Y:S01]  /*12770*/  MOV R10, UR8 ;  /* 0x00000008000a7c02 */ /* 0x010fe20008000f00 */
[----:B------:R-:W-:-:S07]  /*12780*/  IMAD.U32 R11, RZ, RZ, UR9 ;  /* 0x00000009ff0b7e24 */ /* 0x000fce000f8e00ff */
[----:B------:R-:W-:-:S07]  /*12790*/  LEPC R20, `(.L_x_25815) ;  /* 0x000000001014794e */ /* 0x000fce0000000000 */
[----:B--2--5:R-:W-:Y:S05]  /*127a0*/  CALL.ABS.NOINC R14 ;  /* 0x000000000e007343 */ /* 0x024fea0003c00000 */
.L_x_25815:
[----:B------:R-:W-:Y:S01]  /*127b0*/  CS2R R22, SRZ ;  /* 0x0000000000167805 */ /* 0x000fe2000001ff00 */
[----:B------:R-:W-:Y:S06]  /*127c0*/  BRA `(.L_x_25794) ;  /* 0x0000000000147947 */ /* 0x000fec0003800000 */
.L_x_25814:
[----:B------:R-:W3:Y:S02]  /*127d0*/  LDG.E.64 R22, desc[UR36][R18.64] ;  /* 0x0000002412167981 */ /* 0x000ee4000c1e1b00 */
[----:B---3--:R-:W3:Y:S01]  /*127e0*/  I2F.F64.U64 R22, R22 ;  /* 0x0000001600167312 */ /* 0x008ee20000301800 */
[----:B------:R-:W-:Y:S05]  /*127f0*/  BRA `(.L_x_25794) ;  /* 0x0000000000087947 */ /* 0x000fea0003800000 */
.L_x_25813:
[----:B------:R-:W3:Y:S02]  /*12800*/  LDG.E R18, desc[UR36][R18.64] ;  /* 0x0000002412127981 */ /* 0x000ee4000c1e1900 */
[----:B---3--:R3:W0:Y:S02]  /*12810*/  I2F.F64.U32 R22, R18 ;  /* 0x0000001200167312 */ /* 0x0086240000201800 */
.L_x_25794:
[----:B------:R-:W-:Y:S05]  /*12820*/  BSYNC.RECONVERGENT B6 ;  /* 0x0000000000067941 */ /* 0x000fea0003800200 */
.L_x_25788:
[----:B------:R-:W0:Y:S01]  /*12830*/  LDCU.64 UR4, c[0x0][0x728] ;  /* 0x0000e500ff0477ac */ /* 0x000e220008000a00 */
[----:B------:R-:W-:Y:S01]  /*12840*/  BSSY.RECONVERGENT B6, `(.L_x_25816) ;  /* 0x00000ed000067945 */ /* 0x000fe20003800200 */
[----:B------:R-:W-:-:S04]  /*12850*/  ULOP3.LUT UR6, UR43, 0xff, URZ, 0xc0, !UPT ;  /* 0x000000ff2b067892 */ /* 0x000fc8000f8ec0ff */
        /* <DEDUP_REMOVED lines=15> */
.L_x_25820:
[----:B------:R-:W3:Y:S02]  /*12950*/  LDG.E.U8 R4, desc[UR36][R4.64] ;  /* 0x0000002404047981 */ /* 0x000ee4000c1e1100 */
[----:B---3--:R0:W1:Y:S01]  /*12960*/  I2F.F64.U16 R18, R4 ;  /* 0x0000000400127312 */ /* 0x0080620000101800 */
[----:B------:R-:W-:Y:S05]  /*12970*/  BRA `(.L_x_25822) ;  /* 0x0000000c00647947 */ /* 0x000fea0003800000 */
.L_x_25819:
[----:B------:R-:W-:-:S09]  /*12980*/  UISETP.NE.AND UP0, UPT, UR6, 0x2, UPT ;  /* 0x000000020600788c */ /* 0x000fd2000bf05270 */
[----:B------:R-:W-:Y:S05]  /*12990*/  BRA.U !UP0, `(.L_x_25823) ;  /* 0x0000000108287547 */ /* 0x000fea000b800000 */
[----:B------:R-:W-:-:S09]  /*129a0*/  UISETP.NE.AND UP0, UPT, UR6, 0x3, UPT ;  /* 0x000000030600788c */ /* 0x000fd2000bf05270 */
[----:B------:R-:W-:Y:S05]  /*129b0*/  BRA.U !UP0, `(.L_x_25824) ;  /* 0x0000000108147547 */ /* 0x000fea000b800000 */
[----:B------:R-:W-:-:S09]  /*129c0*/  UISETP.NE.AND UP0, UPT, UR6, 0x4, UPT ;  /* 0x000000040600788c */ /* 0x000fd2000bf05270 */
[----:B------:R-:W-:Y:S05]  /*129d0*/  BRA.U UP0, `(.L_x_25821) ;  /* 0x0000000900f07547 */ /* 0x000fea000b800000 */
[----:B---3--:R-:W3:Y:S02]  /*129e0*/  LDG.E.64 R18, desc[UR36][R4.64] ;  /* 0x0000002404127981 */ /* 0x008ee4000c1e1b00 */
[----:B---3--:R-:W0:Y:S01]  /*129f0*/  I2F.F64.S64 R18, R18 ;  /* 0x0000001200127312 */ /* 0x008e220000301c00 */
[----:B------:R-:W-:Y:S05]  /*12a00*/  BRA `(.L_x_25822) ;  /* 0x0000000c00407947 */ /* 0x000fea0003800000 */
.L_x_25824:
[----:B------:R-:W3:Y:S02]  /*12a10*/  LDG.E R4, desc[UR36][R4.64] ;  /* 0x0000002404047981 */ /* 0x000ee4000c1e1900 */
[----:B---3--:R0:W1:Y:S01]  /*12a20*/  I2F.F64 R18, R4 ;  /* 0x0000000400127312 */ /* 0x0080620000201c00 */
[----:B------:R-:W-:Y:S05]  /*12a30*/  BRA `(.L_x_25822) ;  /* 0x0000000c00347947 */ /* 0x000fea0003800000 */
.L_x_25823:
[----:B------:R-:W3:Y:S02]  /*12a40*/  LDG.E.U16 R4, desc[UR36][R4.64] ;  /* 0x0000002404047981 */ /* 0x000ee4000c1e1500 */
[----:B---3--:R0:W1:Y:S01]  /*12a50*/  I2F.F64.S16 R18, R4 ;  /* 0x0000000400127312 */ /* 0x0080620000101c00 */
[----:B------:R-:W-:Y:S05]  /*12a60*/  BRA `(.L_x_25822) ;  /* 0x0000000c00287947 */ /* 0x000fea0003800000 */
.L_x_25818:
[----:B------:R-:W-:-:S09]  /*12a70*/  UISETP.GT.AND UP0, UPT, UR6, 0x6, UPT ;  /* 0x000000060600788c */ /* 0x000fd2000bf04270 */
[----:B------:R-:W-:Y:S05]  /*12a80*/  BRA.U UP0, `(.L_x_25825) ;  /* 0x0000000100347547 */ /* 0x000fea000b800000 */
[----:B------:R-:W-:-:S09]  /*12a90*/  UISETP.NE.AND UP0, UPT, UR6, 0x5, UPT ;  /* 0x000000050600788c */ /* 0x000fd2000bf05270 */
[----:B------:R-:W-:Y:S05]  /*12aa0*/  BRA.U !UP0, `(.L_x_25826) ;  /* 0x0000000108187547 */ /* 0x000fea000b800000 */
[----:B------:R-:W-:-:S09]  /*12ab0*/  UISETP.NE.AND UP0, UPT, UR6, 0x6, UPT ;  /* 0x000000060600788c */ /* 0x000fd2000bf05270 */
[----:B------:R-:W-:Y:S05]  /*12ac0*/  BRA.U UP0, `(.L_x_25821) ;  /* 0x0000000900b47547 */ /* 0x000fea000b800000 */
[----:B---3--:R-:W3:Y:S02]  /*12ad0*/  LDG.E R18, desc[UR36][R4.64] ;  /* 0x0000002404127981 */ /* 0x008ee4000c1e1900 */
[----:B---3--:R-:W-:-:S06]  /*12ae0*/  FMUL.FTZ R18, R18, 1 ;  /* 0x3f80000012127820 */ /* 0x008fcc0000410000 */
[----:B------:R-:W0:Y:S01]  /*12af0*/  F2F.F64.F32 R18, R18 ;  /* 0x0000001200127310 */ /* 0x000e220000201800 */
[----:B------:R-:W-:Y:S05]  /*12b00*/  BRA `(.L_x_25822) ;  /* 0x0000000c00007947 */ /* 0x000fea0003800000 */
.L_x_25826:
[----:B---3--:R-:W3:Y:S02]  /*12b10*/  LDG.E.U16 R0, desc[UR36][R4.64] ;  /* 0x0000002404007981 */ /* 0x008ee4000c1e1500 */
[----:B---3--:R-:W-:-:S05]  /*12b20*/  HADD2.F32 R0, -RZ, R0.H0_H0 ;  /* 0x20000000ff007230 */ /* 0x008fca0000004100 */
[----:B------:R-:W-:-:S04]  /*12b30*/  FMUL.FTZ R0, R0, 1 ;  /* 0x3f80000000007820 */ /* 0x000fc80000410000 */
[----:B------:R0:W1:Y:S01]  /*12b40*/  F2F.F64.F32 R18, R0 ;  /* 0x0000000000127310 */ /* 0x0000620000201800 */
[----:B------:R-:W-:Y:S05]  /*12b50*/  BRA `(.L_x_25822) ;  /* 0x0000000800ec7947 */ /* 0x000fea0003800000 */
.L_x_25825:
        /* <DEDUP_REMOVED lines=10> */
.L_x_25828:
[----:B------:R-:W3:Y:S02]  /*12c00*/  LDG.E.U16 R4, desc[UR36][R4.64] ;  /* 0x0000002404047981 */ /* 0x000ee4000c1e1500 */
[----:B---3--:R-:W-:-:S05]  /*12c10*/  HADD2.F32 R0, -RZ, R4.H0_H0 ;  /* 0x20000004ff007230 */ /* 0x008fca0000004100 */
[----:B------:R-:W-:-:S04]  /*12c20*/  FMUL.FTZ R0, R0, 1 ;  /* 0x3f80000000007820 */ /* 0x000fc80000410000 */
[----:B------:R0:W1:Y:S01]  /*12c30*/  F2F.F64.F32 R18, R0 ;  /* 0x0000000000127310 */ /* 0x0000620000201800 */
[----:B------:R-:W-:Y:S05]  /*12c40*/  BRA `(.L_x_25822) ;  /* 0x0000000800b07947 */ /* 0x000fea0003800000 */
.L_x_25827:
[----:B---3--:R0:W5:Y:S01]  /*12c50*/  LDG.E.64 R18, desc[UR36][R4.64] ;  /* 0x0000002404127981 */ /* 0x008162000c1e1b00 */
[----:B------:R-:W-:Y:S05]  /*12c60*/  BRA `(.L_x_25822) ;  /* 0x0000000800a87947 */ /* 0x000fea0003800000 */
.L_x_25817:
        /* <DEDUP_REMOVED lines=9> */
[----:B---3--:R-:W-:Y:S01]  /*12d00*/  HFMA2 R18, -RZ, RZ, 0, 0 ;  /* 0x00000000ff127431 */ /* 0x008fe200000001ff */
[----:B--2---:R-:W-:-:S04]  /*12d10*/  ISETP.NE.AND P0, PT, R4, RZ, PT ;  /* 0x000000ff0400720c */ /* 0x004fc80003f05270 */
[----:B------:R-:W-:Y:S01]  /*12d20*/  FSEL R19, RZ, 1.875, !P0 ;  /* 0x3ff00000ff137808 */ /* 0x000fe20004000000 */
[----:B------:R-:W-:Y:S08]  /*12d30*/  BRA `(.L_x_25822) ;  /* 0x0000000800747947 */ /* 0x000ff00003800000 */
.L_x_25831:
[----:B---3--:R0:W5:Y:S01]  /*12d40*/  LDG.E.64 R18, desc[UR36][R4.64] ;  /* 0x0000002404127981 */ /* 0x008162000c1e1b00 */
[----:B------:R-:W-:Y:S05]  /*12d50*/  BRA `(.L_x_25822) ;  /* 0x00000008006c7947 */ /* 0x000fea0003800000 */
.L_x_25830:
[----:B------:R-:W-:-:S09]  /*12d60*/  UISETP.NE.AND UP0, UPT, UR6, 0xf, UPT ;  /* 0x0000000f0600788c */ /* 0x000fd2000bf05270 */
[----:B------:R-:W-:Y:S05]  /*12d70*/  BRA.U !UP0, `(.L_x_25832) ;  /* 0x0000000108a07547 */ /* 0x000fea000b800000 */
[----:B------:R-:W-:-:S09]  /*12d80*/  UISETP.NE.AND UP0, UPT, UR6, 0x17, UPT ;  /* 0x000000170600788c */ /* 0x000fd2000bf05270 */
[----:B------:R-:W-:Y:S05]  /*12d90*/  BRA.U !UP0, `(.L_x_25833) ;  /* 0x00000001085c7547 */ /* 0x000fea000b800000 */
[----:B------:R-:W-:-:S09]  /*12da0*/  UISETP.NE.AND UP0, UPT, UR6, 0x18, UPT ;  /* 0x000000180600788c */ /* 0x000fd2000bf05270 */
[----:B------:R-:W-:Y:S05]  /*12db0*/  BRA.U UP0, `(.L_x_25821) ;  /* 0x0000000500f87547 */ /* 0x000fea000b800000 */
[----:B---3--:R-:W3:Y:S01]  /*12dc0*/  LDG.E.U8 R0, desc[UR36][R4.64] ;  /* 0x0000002404007981 */ /* 0x008ee2000c1e1100 */
        /* <DEDUP_REMOVED lines=20> */
.L_x_25833:
[----:B------:R-:W3:Y:S02]  /*12f10*/  LDG.E.U8 R4, desc[UR36][R4.64] ;  /* 0x0000002404047981 */ /* 0x000ee4000c1e1100 */
[C---:B---3--:R-:W-:Y:S01]  /*12f20*/  SHF.L.U32 R0, R4.reuse, 0x19, RZ ;  /* 0x0000001904007819 */ /* 0x048fe200000006ff */
        /* <DEDUP_REMOVED lines=13> */
.L_x_25832:
[----:B---3--:R-:W3:Y:S02]  /*13000*/  LDG.E.U16 R0, desc[UR36][R4.64] ;  /* 0x0000002404007981 */ /* 0x008ee4000c1e1500 */
[----:B---3--:R-:W-:-:S04]  /*13010*/  IMAD.U32 R0, R0, 0x10000, RZ ;  /* 0x0001000000007824 */ /* 0x008fc800078e00ff */
[----:B------:R-:W-:-:S04]  /*13020*/  FMUL.FTZ R0, R0, 1 ;  /* 0x3f80000000007820 */ /* 0x000fc80000410000 */
[----:B------:R0:W1:Y:S01]  /*13030*/  F2F.F64.F32 R18, R0 ;  /* 0x0000000000127310 */ /* 0x0000620000201800 */
[----:B------:R-:W-:Y:S05]  /*13040*/  BRA `(.L_x_25822) ;  /* 0x0000000400b07947 */ /* 0x000fea0003800000 */
.L_x_25829:
        /* <DEDUP_REMOVED lines=11> */
.L_x_25836:
        /* <DEDUP_REMOVED lines=21> */
.L_x_25838:
[----:B------:R-:W-:Y:S05]  /*13250*/  BSYNC.RECONVERGENT B0 ;  /* 0x0000000000007941 */ /* 0x000fea0003800200 */
.L_x_25837:
[----:B------:R-:W-:Y:S02]  /*13260*/  SHF.L.U32 R0, R0, 0x14, RZ ;  /* 0x0000001400007819 */ /* 0x000fe400000006ff */
[----:B------:R-:W-:-:S04]  /*13270*/  LEA R3, R3, 0x3b800000, 0x17 ;  /* 0x3b80000003037811 */ /* 0x000fc800078eb8ff */
[----:B------:R-:W-:-:S05]  /*13280*/  LOP3.LUT R0, R3, R0, R7, 0xfe, !PT ;  /* 0x0000000003007212 */ /* 0x000fca00078efe07 */
[----:B------:R-:W-:-:S04]  /*13290*/  FMUL.FTZ R0, R0, 1 ;  /* 0x3f80000000007820 */ /* 0x000fc80000410000 */
[----:B------:R0:W1:Y:S01]  /*132a0*/  F2F.F64.F32 R18, R0 ;  /* 0x0000000000127310 */ /* 0x0000620000201800 */
[----:B------:R-:W-:Y:S05]  /*132b0*/  BRA `(.L_x_25822) ;  /* 0x0000000400147947 */ /* 0x000fea0003800000 */
.L_x_25835:
        /* <DEDUP_REMOVED lines=21> */
.L_x_25840:
[----:B------:R-:W-:Y:S05]  /*13410*/  BSYNC.RECONVERGENT B0 ;  /* 0x0000000000007941 */ /* 0x000fea0003800200 */
.L_x_25839:
[----:B------:R-:W-:Y:S01]  /*13420*/  IMAD.SHL.U32 R0, R0, 0x200000, RZ ;  /* 0x0020000000007824 */ /* 0x000fe200078e00ff */
[----:B------:R-:W-:-:S04]  /*13430*/  LEA R3, R3, 0x37800000, 0x17 ;  /* 0x3780000003037811 */ /* 0x000fc800078eb8ff */
[----:B------:R-:W-:-:S05]  /*13440*/  LOP3.LUT R0, R3, R0, R7, 0xfe, !PT ;  /* 0x0000000003007212 */ /* 0x000fca00078efe07 */
[----:B------:R-:W-:-:S04]  /*13450*/  FMUL.FTZ R0, R0, 1 ;  /* 0x3f80000000007820 */ /* 0x000fc80000410000 */
[----:B------:R0:W1:Y:S01]  /*13460*/  F2F.F64.F32 R18, R0 ;  /* 0x0000000000127310 */ /* 0x0000620000201800 */
[----:B------:R-:W-:Y:S05]  /*13470*/  BRA `(.L_x_25822) ;  /* 0x0000000000a47947 */ /* 0x000fea0003800000 */
.L_x_25834:
[----:B------:R-:W-:-:S09]  /*13480*/  UISETP.NE.AND UP0, UPT, UR6, 0x1c, UPT ;  /* 0x0000001c0600788c */ /* 0x000fd2000bf05270 */
[----:B------:R-:W-:Y:S05]  /*13490*/  BRA.U !UP0, `(.L_x_25841) ;  /* 0x0000000108947547 */ /* 0x000fea000b800000 */
[----:B------:R-:W-:-:S09]  /*134a0*/  UISETP.NE.AND UP0, UPT, UR6, 0x1d, UPT ;  /* 0x0000001d0600788c */ /* 0x000fd2000bf05270 */
[----:B------:R-:W-:Y:S05]  /*134b0*/  BRA.U !UP0, `(.L_x_25842) ;  /* 0x0000000108807547 */ /* 0x000fea000b800000 */
[----:B------:R-:W-:-:S09]  /*134c0*/  UISETP.NE.AND UP0, UPT, UR6, 0x2c, UPT ;  /* 0x0000002c0600788c */ /* 0x000fd2000bf05270 */
[----:B------:R-:W-:Y:S05]  /*134d0*/  BRA.U UP0, `(.L_x_25821) ;  /* 0x0000000100307547 */ /* 0x000fea000b800000 */
[----:B---3--:R-:W3:Y:S01]  /*134e0*/  LDG.E.U8 R0, desc[UR36][R4.64] ;  /* 0x0000002404007981 */ /* 0x008ee2000c1e1100 */
        /* <DEDUP_REMOVED lines=9> */
[----:B------:R1:W3:Y:S01]  /*13580*/  @P0 F2F.F64.F32 R18, R0 ;  /* 0x0000000000120310 */ /* 0x0002e20000201800 */
[----:B------:R-:W-:Y:S05]  /*13590*/  BRA `(.L_x_25822) ;  /* 0x00000000005c7947 */ /* 0x000fea0003800000 */
.L_x_25821:
        /* <DEDUP_REMOVED lines=16> */
.L_x_25843:
[----:B------:R-:W-:Y:S01]  /*136a0*/  CS2R R18, SRZ ;  /* 0x0000000000127805 */ /* 0x000fe2000001ff00 */
[----:B------:R-:W-:Y:S06]  /*136b0*/  BRA `(.L_x_25822) ;  /* 0x0000000000147947 */ /* 0x000fec0003800000 */
.L_x_25842:
[----:B---3--:R-:W3:Y:S02]  /*136c0*/  LDG.E.64 R18, desc[UR36][R4.64] ;  /* 0x0000002404127981 */ /* 0x008ee4000c1e1b00 */
[----:B---3--:R-:W0:Y:S01]  /*136d0*/  I2F.F64.U64 R18, R18 ;  /* 0x0000001200127312 */ /* 0x008e220000301800 */
[----:B------:R-:W-:Y:S05]  /*136e0*/  BRA `(.L_x_25822) ;  /* 0x0000000000087947 */ /* 0x000fea0003800000 */
.L_x_25841:
[----:B------:R-:W3:Y:S02]  /*136f0*/  LDG.E R4, desc[UR36][R4.64] ;  /* 0x0000002404047981 */ /* 0x000ee4000c1e1900 */
[----:B---3--:R0:W1:Y:S02]  /*13700*/  I2F.F64.U32 R18, R4 ;  /* 0x0000000400127312 */ /* 0x0080640000201800 */
.L_x_25822:
[----:B------:R-:W-:Y:S05]  /*13710*/  BSYNC.RECONVERGENT B6 ;  /* 0x0000000000067941 */ /* 0x000fea0003800200 */
.L_x_25816:
        /* <DEDUP_REMOVED lines=18> */
.L_x_25848:
[----:B------:R-:W2:Y:S02]  /*13840*/  LDG.E.U8 R4, desc[UR36][R4.64] ;  /* 0x0000002404047981 */ /* 0x000ea4000c1e1100 */
[----:B--2---:R0:W2:Y:S01]  /*13850*/  I2F.F64.U16 R16, R4 ;  /* 0x0000000400107312 */ /* 0x0040a20000101800 */
[----:B------:R-:W-:Y:S05]  /*13860*/  BRA `(.L_x_25850) ;  /* 0x0000000c00647947 */ /* 0x000fea0003800000 */
.L_x_25847:
        /* <DEDUP_REMOVED lines=9> */
.L_x_25852:
[----:B------:R-:W2:Y:S02]  /*13900*/  LDG.E R4, desc[UR36][R4.64] ;  /* 0x0000002404047981 */ /* 0x000ea4000c1e1900 */
[----:B--2---:R0:W2:Y:S01]  /*13910*/  I2F.F64 R16, R4 ;  /* 0x0000000400107312 */ /* 0x0040a20000201c00 */
[----:B------:R-:W-:Y:S05]  /*13920*/  BRA `(.L_x_25850) ;  /* 0x0000000c00347947 */ /* 0x000fea0003800000 */
.L_x_25851:
[----:B------:R-:W2:Y:S02]  /*13930*/  LDG.E.U16 R4, desc[UR36][R4.64] ;  /* 0x0000002404047981 */ /* 0x000ea4000c1e1500 */
[----:B--2---:R0:W2:Y:S01]  /*13940*/  I2F.F64.S16 R16, R4 ;  /* 0x0000000400107312 */ /* 0x0040a20000101c00 */
[----:B------:R-:W-:Y:S05]  /*13950*/  BRA `(.L_x_25850) ;  /* 0x0000000c00287947 */ /* 0x000fea0003800000 */
.L_x_25846:
        /* <DEDUP_REMOVED lines=10> */
.L_x_25854:
[----:B-1----:R-:W2:Y:S02]  /*13a00*/  LDG.E.U16 R0, desc[UR36][R4.64] ;  /* 0x0000002404007981 */ /* 0x002ea4000c1e1500 */
[----:B--2---:R-:W-:-:S05]  /*13a10*/  HADD2.F32 R0, -RZ, R0.H0_H0 ;  /* 0x20000000ff007230 */ /* 0x004fca0000004100 */
[----:B------:R-:W-:-:S04]  /*13a20*/  FMUL.FTZ R0, R0, 1 ;  /* 0x3f80000000007820 */ /* 0x000fc80000410000 */
[----:B------:R0:W1:Y:S01]  /*13a30*/  F2F.F64.F32 R16, R0 ;  /* 0x0000000000107310 */ /* 0x0000620000201800 */
[----:B------:R-:W-:Y:S05]  /*13a40*/  BRA `(.L_x_25850) ;  /* 0x0000000800ec7947 */ /* 0x000fea0003800000 */
.L_x_25853:
        /* <DEDUP_REMOVED lines=10> */
.L_x_25856:
[----:B------:R-:W1:Y:S02]  /*13af0*/  LDG.E.U16 R4, desc[UR36][R4.64] ;  /* 0x0000002404047981 */ /* 0x000e64000c1e1500 */
[----:B-1----:R-:W-:-:S05]  /*13b00*/  HADD2.F32 R0, -RZ, R4.H0_H0 ;  /* 0x20000004ff007230 */ /* 0x002fca0000004100 */
[----:B------:R-:W-:-:S04]  /*13b10*/  FMUL.FTZ R0, R0, 1 ;  /* 0x3f80000000007820 */ /* 0x000fc80000410000 */
[----:B------:R0:W1:Y:S01]  /*13b20*/  F2F.F64.F32 R16, R0 ;  /* 0x0000000000107310 */ /* 0x0000620000201800 */
[----:B------:R-:W-:Y:S05]  /*13b30*/  BRA `(.L_x_25850) ;  /* 0x0000000800b07947 */ /* 0x000fea0003800000 */
.L_x_25855:
[----:B------:R0:W5:Y:S01]  /*13b40*/  LDG.E.64 R16, desc[UR36][R4.64] ;  /* 0x0000002404107981 */ /* 0x000162000c1e1b00 */
[----:B------:R-:W-:Y:S05]  /*13b50*/  BRA `(.L_x_25850) ;  /* 0x0000000800a87947 */ /* 0x000fea0003800000 */
.L_x_25845:
        /* <DEDUP_REMOVED lines=13> */
.L_x_25859:
[----:B------:R0:W5:Y:S01]  /*13c30*/  LDG.E.64 R16, desc[UR36][R4.64] ;  /* 0x0000002404107981 */ /* 0x000162000c1e1b00 */
[----:B------:R-:W-:Y:S05]  /*13c40*/  BRA `(.L_x_25850) ;  /* 0x00000008006c7947 */ /* 0x000fea0003800000 */
.L_x_25858:
[----:B------:R-:W-:-:S09]  /*13c50*/  UISETP.NE.AND UP0, UPT, UR4, 0xf, UPT ;  /* 0x0000000f0400788c */ /* 0x000fd2000bf05270 */
[----:B------:R-:W-:Y:S05]  /*13c60*/  BRA.U !UP0, `(.L_x_25860) ;  /* 0x0000000108a07547 */ /* 0x000fea000b800000 */
[----:B------:R-:W-:-:S09]  /*13c70*/  UISETP.NE.AND UP0, UPT, UR4, 0x17, UPT ;  /* 0x000000170400788c */ /* 0x000fd2000bf05270 */
[----:B------:R-:W-:Y:S05]  /*13c80*/  BRA.U !UP0, `(.L_x_25861) ;  /* 0x00000001085c7547 */ /* 0x000fea000b800000 */
[----:B------:R-:W-:-:S09]  /*13c90*/  UISETP.NE.AND UP0, UPT, UR4, 0x18, UPT ;  /* 0x000000180400788c */ /* 0x000fd2000bf05270 */
[----:B------:R-:W-:Y:S05]  /*13ca0*/  BRA.U UP0, `(.L_x_25849) ;  /* 0x0000000500f87547 */ /* 0x000fea000b800000 */
[----:B-1----:R-:W2:Y:S01]  /*13cb0*/  LDG.E.U8 R0, desc[UR36][R4.64] ;  /* 0x0000002404007981 */ /* 0x002ea2000c1e1100 */
        /* <DEDUP_REMOVED lines=20> */
.L_x_25861:
[----:B------:R-:W1:Y:S02]  /*13e00*/  LDG.E.U8 R4, desc[UR36][R4.64] ;  /* 0x0000002404047981 */ /* 0x000e64000c1e1100 */
[C---:B-1----:R-:W-:Y:S01]  /*13e10*/  IMAD.SHL.U32 R0, R4.reuse, 0x2000000, RZ ;  /* 0x0200000004007824 */ /* 0x042fe200078e00ff */
        /* <DEDUP_REMOVED lines=13> */
.L_x_25860:
[----:B-1----:R-:W2:Y:S02]  /*13ef0*/  LDG.E.U16 R0, desc[UR36][R4.64] ;  /* 0x0000002404007981 */ /* 0x002ea4000c1e1500 */
[----:B--2---:R-:W-:-:S05]  /*13f00*/  SHF.L.U32 R0, R0, 0x10, RZ ;  /* 0x0000001000007819 */ /* 0x004fca00000006ff */
[----:B------:R-:W-:-:S04]  /*13f10*/  FMUL.FTZ R0, R0, 1 ;  /* 0x3f80000000007820 */ /* 0x000fc80000410000 */
[----:B------:R0:W1:Y:S01]  /*13f20*/  F2F.F64.F32 R16, R0 ;  /* 0x0000000000107310 */ /* 0x0000620000201800 */
[----:B------:R-:W-:Y:S05]  /*13f30*/  BRA `(.L_x_25850) ;  /* 0x0000000400b07947 */ /* 0x000fea0003800000 */
.L_x_25857:
        /* <DEDUP_REMOVED lines=11> */
.L_x_25864:
        /* <DEDUP_REMOVED lines=21> */
.L_x_25866:
[----:B------:R-:W-:Y:S05]  /*14140*/  BSYNC.RECONVERGENT B0 ;  /* 0x0000000000007941 */ /* 0x000fea0003800200 */
.L_x_25865:
[----:B------:R-:W-:Y:S01]  /*14150*/  IMAD.SHL.U32 R0, R0, 0x100000, RZ ;  /* 0x0010000000007824 */ /* 0x000fe200078e00ff */
[----:B------:R-:W-:-:S04]  /*14160*/  LEA R3, R3, 0x3b800000, 0x17 ;  /* 0x3b80000003037811 */ /* 0x000fc800078eb8ff */
[----:B------:R-:W-:-:S05]  /*14170*/  LOP3.LUT R0, R3, R0, R7, 0xfe, !PT ;  /* 0x0000000003007212 */ /* 0x000fca00078efe07 */
[----:B------:R-:W-:-:S04]  /*14180*/  FMUL.FTZ R0, R0, 1 ;  /* 0x3f80000000007820 */ /* 0x000fc80000410000 */
[----:B------:R0:W1:Y:S01]  /*14190*/  F2F.F64.F32 R16, R0 ;  /* 0x0000000000107310 */ /* 0x0000620000201800 */
[----:B------:R-:W-:Y:S05]  /*141a0*/  BRA `(.L_x_25850) ;  /* 0x0000000400147947 */ /* 0x000fea0003800000 */
.L_x_25863:
        /* <DEDUP_REMOVED lines=21> */
.L_x_25868:
[----:B------:R-:W-:Y:S05]  /*14300*/  BSYNC.RECONVERGENT B0 ;  /* 0x0000000000007941 */ /* 0x000fea0003800200 */
.L_x_25867:
[----:B------:R-:W-:Y:S02]  /*14310*/  SHF.L.U32 R0, R0, 0x15, RZ ;  /* 0x0000001500007819 */ /* 0x000fe400000006ff */
[----:B------:R-:W-:-:S04]  /*14320*/  LEA R3, R3, 0x37800000, 0x17 ;  /* 0x3780000003037811 */ /* 0x000fc800078eb8ff */
[----:B------:R-:W-:-:S05]  /*14330*/  LOP3.LUT R0, R3, R0, R7, 0xfe, !PT ;  /* 0x0000000003007212 */ /* 0x000fca00078efe07 */
[----:B------:R-:W-:-:S04]  /*14340*/  FMUL.FTZ R0, R0, 1 ;  /* 0x3f80000000007820 */ /* 0x000fc80000410000 */
[----:B------:R0:W1:Y:S01]  /*14350*/  F2F.F64.F32 R16, R0 ;  /* 0x0000000000107310 */ /* 0x0000620000201800 */
[----:B------:R-:W-:Y:S05]  /*14360*/  BRA `(.L_x_25850) ;  /* 0x0000000000a47947 */ /* 0x000fea0003800000 */
.L_x_25862:
[----:B------:R-:W-:-:S09]  /*14370*/  UISETP.NE.AND UP0, UPT, UR4, 0x1c, UPT ;  /* 0x0000001c0400788c */ /* 0x000fd2000bf05270 */
[----:B------:R-:W-:Y:S05]  /*14380*/  BRA.U !UP0, `(.L_x_25869) ;  /* 0x0000000108947547 */ /* 0x000fea000b800000 */
[----:B------:R-:W-:-:S09]  /*14390*/  UISETP.NE.AND UP0, UPT, UR4, 0x1d, UPT ;  /* 0x0000001d0400788c */ /* 0x000fd2000bf05270 */
[----:B------:R-:W-:Y:S05]  /*143a0*/  BRA.U !UP0, `(.L_x_25870) ;  /* 0x0000000108807547 */ /* 0x000fea000b800000 */
[----:B------:R-:W-:-:S09]  /*143b0*/  UISETP.NE.AND UP0, UPT, UR4, 0x2c, UPT ;  /* 0x0000002c0400788c */ /* 0x000fd2000bf05270 */
[----:B------:R-:W-:Y:S05]  /*143c0*/  BRA.U UP0, `(.L_x_25849) ;  /* 0x0000000100307547 */ /* 0x000fea000b800000 */
[----:B-1----:R-:W2:Y:S01]  /*143d0*/  LDG.E.U8 R0, desc[UR36][R4.64] ;  /* 0x0000002404007981 */ /* 0x002ea2000c1e1100 */
        /* <DEDUP_REMOVED lines=11> */
.L_x_25849:
        /* <DEDUP_REMOVED lines=16> */
.L_x_25871:
[----:B------:R-:W-:Y:S01]  /*14590*/  CS2R R16, SRZ ;  /* 0x0000000000107805 */ /* 0x000fe2000001ff00 */
[----:B------:R-:W-:Y:S06]  /*145a0*/  BRA `(.L_x_25850) ;  /* 0x0000000000147947 */ /* 0x000fec0003800000 */
.L_x_25870:
[----:B------:R-:W2:Y:S02]  /*145b0*/  LDG.E.64 R16, desc[UR36][R4.64] ;  /* 0x0000002404107981 */ /* 0x000ea4000c1e1b00 */
[----:B--2---:R-:W0:Y:S01]  /*145c0*/  I2F.F64.U64 R16, R16 ;  /* 0x0000001000107312 */ /* 0x004e220000301800 */
[----:B------:R-:W-:Y:S05]  /*145d0*/  BRA `(.L_x_25850) ;  /* 0x0000000000087947 */ /* 0x000fea0003800000 */
.L_x_25869:
[----:B------:R-:W2:Y:S02]  /*145e0*/  LDG.E R4, desc[UR36][R4.64] ;  /* 0x0000002404047981 */ /* 0x000ea4000c1e1900 */
[----:B--2---:R0:W2:Y:S02]  /*145f0*/  I2F.F64.U32 R16, R4 ;  /* 0x0000000400107312 */ /* 0x0040a40000201800 */
.L_x_25850:
[----:B------:R-:W-:Y:S05]  /*14600*/  BSYNC.RECONVERGENT B6 ;  /* 0x0000000000067941 */ /* 0x000fea0003800200 */
.L_x_25844:
        /* <DEDUP_REMOVED lines=18> */
.L_x_25876:
[----:B0-----:R-:W3:Y:S02]  /*14730*/  LDG.E.U8 R4, desc[UR36][R6.64] ;  /* 0x0000002406047981 */ /* 0x001ee4000c1e1100 */
[----:B---3--:R-:W0:Y:S01]  /*14740*/  I2F.F64.U16 R4, R4 ;  /* 0x0000000400047312 */ /* 0x008e220000101800 */
[----:B------:R-:W-:Y:S05]  /*14750*/  BRA `(.L_x_25878) ;  /* 0x0000000c00647947 */ /* 0x000fea0003800000 */
.L_x_25875:
        /* <DEDUP_REMOVED lines=9> */
.L_x_25880:
[----:B0-----:R-:W3:Y:S02]  /*147f0*/  LDG.E R4, desc[UR36][R6.64] ;  /* 0x0000002406047981 */ /* 0x001ee4000c1e1900 */
[----:B---3--:R-:W0:Y:S01]  /*14800*/  I2F.F64 R4, R4 ;  /* 0x0000000400047312 */ /* 0x008e220000201c00 */
[----:B------:R-:W-:Y:S05]  /*14810*/  BRA `(.L_x_25878) ;  /* 0x0000000c00347947 */ /* 0x000fea0003800000 */
.L_x_25879:
[----:B0-----:R-:W3:Y:S02]  /*14820*/  LDG.E.U16 R4, desc[UR36][R6.64] ;  /* 0x0000002406047981 */ /* 0x001ee4000c1e1500 */
[----:B---3--:R-:W0:Y:S01]  /*14830*/  I2F.F64.S16 R4, R4 ;  /* 0x0000000400047312 */ /* 0x008e220000101c00 */
[----:B------:R-:W-:Y:S05]  /*14840*/  BRA `(.L_x_25878) ;  /* 0x0000000c00287947 */ /* 0x000fea0003800000 */
.L_x_25874:
        /* <DEDUP_REMOVED lines=10> */
.L_x_25882:
[----:B01----:R-:W3:Y:S02]  /*148f0*/  LDG.E.U16 R0, desc[UR36][R6.64] ;  /* 0x0000002406007981 */ /* 0x003ee4000c1e1500 */
[----:B---3--:R-:W-:-:S05]  /*14900*/  HADD2.F32 R0, -RZ, R0.H0_H0 ;  /* 0x20000000ff007230 */ /* 0x008fca0000004100 */
[----:B------:R-:W-:-:S04]  /*14910*/  FMUL.FTZ R0, R0, 1 ;  /* 0x3f80000000007820 */ /* 0x000fc80000410000 */
[----:B------:R0:W1:Y:S01]  /*14920*/  F2F.F64.F32 R4, R0 ;  /* 0x0000000000047310 */ /* 0x0000620000201800 */
[----:B------:R-:W-:Y:S05]  /*14930*/  BRA `(.L_x_25878) ;  /* 0x0000000800ec7947 */ /* 0x000fea0003800000 */
.L_x_25881:
        /* <DEDUP_REMOVED lines=10> */
.L_x_25884:
[----:B------:R-:W0:Y:S02]  /*149e0*/  LDG.E.U16 R6, desc[UR36][R6.64] ;  /* 0x0000002406067981 */ /* 0x000e24000c1e1500 */
[----:B01----:R-:W-:-:S05]  /*149f0*/  HADD2.F32 R0, -RZ, R6.H0_H0 ;  /* 0x20000006ff007230 */ /* 0x003fca0000004100 */
[----:B------:R-:W-:-:S04]  /*14a00*/  FMUL.FTZ R0, R0, 1 ;  /* 0x3f80000000007820 */ /* 0x000fc80000410000 */
[----:B------:R0:W1:Y:S01]  /*14a10*/  F2F.F64.F32 R4, R0 ;  /* 0x0000000000047310 */ /* 0x0000620000201800 */
[----:B------:R-:W-:Y:S05]  /*14a20*/  BRA `(.L_x_25878) ;  /* 0x0000000800b07947 */ /* 0x000fea0003800000 */
.L_x_25883:
[----:B0-----:R0:W5:Y:S01]  /*14a30*/  LDG.E.64 R4, desc[UR36][R6.64] ;  /* 0x0000002406047981 */ /* 0x001162000c1e1b00 */
[----:B------:R-:W-:Y:S05]  /*14a40*/  BRA `(.L_x_25878) ;  /* 0x0000000800a87947 */ /* 0x000fea0003800000 */
.L_x_25873:
        /* <DEDUP_REMOVED lines=13> */
.L_x_25887:
[----:B0-----:R0:W5:Y:S01]  /*14b20*/  LDG.E.64 R4, desc[UR36][R6.64] ;  /* 0x0000002406047981 */ /* 0x001162000c1e1b00 */
[----:B------:R-:W-:Y:S05]  /*14b30*/  BRA `(.L_x_25878) ;  /* 0x00000008006c7947 */ /* 0x000fea0003800000 */
.L_x_25886:
        /* <DEDUP_REMOVED lines=27> */
.L_x_25889:
[----:B0-----:R-:W1:Y:S02]  /*14cf0*/  LDG.E.U8 R4, desc[UR36][R6.64] ;  /* 0x0000002406047981 */ /* 0x001e64000c1e1100 */
[C---:B-1----:R-:W-:Y:S01]  /*14d00*/  SHF.L.U32 R0, R4.reuse, 0x19, RZ ;  /* 0x0000001904007819 */ /* 0x042fe200000006ff */
        /* <DEDUP_REMOVED lines=13> */
.L_x_25888:
[----:B01----:R-:W3:Y:S02]  /*14de0*/  LDG.E.U16 R0, desc[UR36][R6.64] ;  /* 0x0000002406007981 */ /* 0x003ee4000c1e1500 */
[----:B---3--:R-:W-:-:S04]  /*14df0*/  IMAD.U32 R0, R0, 0x10000, RZ ;  /* 0x0001000000007824 */ /* 0x008fc800078e00ff */
[----:B------:R-:W-:-:S04]  /*14e00*/  FMUL.FTZ R0, R0, 1 ;  /* 0x3f80000000007820 */ /* 0x000fc80000410000 */
[----:B------:R3:W0:Y:S01]  /*14e10*/  F2F.F64.F32 R4, R0 ;  /* 0x0000000000047310 */ /* 0x0006220000201800 */
[----:B------:R-:W-:Y:S05]  /*14e20*/  BRA `(.L_x_25878) ;  /* 0x0000000400b07947 */ /* 0x000fea0003800000 */
.L_x_25885:
        /* <DEDUP_REMOVED lines=11> */
.L_x_25892:
        /* <DEDUP_REMOVED lines=21> */
.L_x_25894:
[----:B------:R-:W-:Y:S05]  /*15030*/  BSYNC.RECONVERGENT B0 ;  /* 0x0000000000007941 */ /* 0x000fea0003800200 */
.L_x_25893:
[----:B------:R-:W-:Y:S02]  /*15040*/  SHF.L.U32 R0, R0, 0x14, RZ ;  /* 0x0000001400007819 */ /* 0x000fe400000006ff */
[----:B------:R-:W-:-:S04]  /*15050*/  LEA R3, R3, 0x3b800000, 0x17 ;  /* 0x3b80000003037811 */ /* 0x000fc800078eb8ff */
[----:B------:R-:W-:-:S05]  /*15060*/  LOP3.LUT R0, R3, R0, R7, 0xfe, !PT ;  /* 0x0000000003007212 */ /* 0x000fca00078efe07 */
[----:B------:R-:W-:-:S04]  /*15070*/  FMUL.FTZ R0, R0, 1 ;  /* 0x3f80000000007820 */ /* 0x000fc80000410000 */
[----:B------:R0:W1:Y:S01]  /*15080*/  F2F.F64.F32 R4, R0 ;  /* 0x0000000000047310 */ /* 0x0000620000201800 */
[----:B------:R-:W-:Y:S05]  /*15090*/  BRA `(.L_x_25878) ;  /* 0x0000000400147947 */ /* 0x000fea0003800000 */
.L_x_25891:
        /* <DEDUP_REMOVED lines=21> */
.L_x_25896:
[----:B------:R-:W-:Y:S05]  /*151f0*/  BSYNC.RECONVERGENT B0 ;  /* 0x0000000000007941 */ /* 0x000fea0003800200 */
.L_x_25895:
[----:B------:R-:W-:Y:S01]  /*15200*/  IMAD.SHL.U32 R0, R0, 0x200000, RZ ;  /* 0x0020000000007824 */ /* 0x000fe200078e00ff */
[----:B------:R-:W-:-:S04]  /*15210*/  LEA R3, R3, 0x37800000, 0x17 ;  /* 0x3780000003037811 */ /* 0x000fc800078eb8ff */
[----:B------:R-:W-:-:S05]  /*15220*/  LOP3.LUT R0, R3, R0, R7, 0xfe, !PT ;  /* 0x0000000003007212 */ /* 0x000fca00078efe07 */
[----:B------:R-:W-:-:S04]  /*15230*/  FMUL.FTZ R0, R0, 1 ;  /* 0x3f80000000007820 */ /* 0x000fc80000410000 */
[----:B------:R0:W1:Y:S01]  /*15240*/  F2F.F64.F32 R4, R0 ;  /* 0x0000000000047310 */ /* 0x0000620000201800 */
[----:B------:R-:W-:Y:S05]  /*15250*/  BRA `(.L_x_25878) ;  /* 0x0000000000a47947 */ /* 0x000fea0003800000 */
.L_x_25890:
        /* <DEDUP_REMOVED lines=18> */
.L_x_25877:
        /* <DEDUP_REMOVED lines=16> */
.L_x_25899:
[----:B------:R-:W-:Y:S01]  /*15480*/  CS2R R4, SRZ ;  /* 0x0000000000047805 */ /* 0x000fe2000001ff00 */
[----:B------:R-:W-:Y:S06]  /*15490*/  BRA `(.L_x_25878) ;  /* 0x0000000000147947 */ /* 0x000fec0003800000 */
.L_x_25898:
[----:B0-----:R-:W3:Y:S02]  /*154a0*/  LDG.E.64 R4, desc[UR36][R6.64] ;  /* 0x0000002406047981 */ /* 0x001ee4000c1e1b00 */
[----:B---3--:R-:W0:Y:S01]  /*154b0*/  I2F.F64.U64 R4, R4 ;  /* 0x0000000400047312 */ /* 0x008e220000301800 */
[----:B------:R-:W-:Y:S05]  /*154c0*/  BRA `(.L_x_25878) ;  /* 0x0000000000087947 */ /* 0x000fea0003800000 */
.L_x_25897:
[----:B0-----:R-:W3:Y:S02]  /*154d0*/  LDG.E R4, desc[UR36][R6.64] ;  /* 0x0000002406047981 */ /* 0x001ee4000c1e1900 */
[----:B---3--:R-:W0:Y:S02]  /*154e0*/  I2F.F64.U32 R4, R4 ;  /* 0x0000000400047312 */ /* 0x008e240000201800 */
.L_x_25878:
[----:B------:R-:W-:Y:S05]  /*154f0*/  BSYNC.RECONVERGENT B6 ;  /* 0x0000000000067941 */ /* 0x000fea0003800200 */
.L_x_25872:
[----:B------:R-:W3:Y:S01]  /*15500*/  LDCU.64 UR6, c[0x0][0x710] ;  /* 0x0000e200ff0677ac */ /* 0x000ee20008000a00 */
[----:B-12-45:R-:W-:Y:S01]  /*15510*/  DADD R16, -R16, R24 ;  /* 0x0000000010107229 */ /* 0x036fe20000000118 */
[----:B------:R-:W-:-:S04]  /*15520*/  UPRMT UR4, UR40, 0x9910, URZ ;  /* 0x0000991028047896 */ /* 0x000fc800080000ff */
[----:B------:R-:W-:-:S03]  /*15530*/  UISETP.GT.AND UP0, UPT, UR4, 0x9, UPT ;  /* 0x000000090400788c */ /* 0x000fc6000bf04270 */
[----:B------:R-:W-:-:S08]  /*15540*/  DMUL R16, R16, R22 ;  /* 0x0000001610107228 */ /* 0x000fd00000000000 */
[----:B0-----:R-:W-:Y:S01]  /*15550*/  DFMA R4, R16, R4, R18 ;  /* 0x000000041004722b */ /* 0x001fe20000000012 */
[----:B---3--:R-:W-:-:S04]  /*15560*/  IADD3 R2, P0, PT, R2, UR6, RZ ;  /* 0x0000000602027c10 */ /* 0x008fc8000ff1e0ff */
        /* <DEDUP_REMOVED lines=13> */
.L_x_25903:
[----:B------:R-:W0:Y:S02]  /*15640*/  F2I.S64.F64.TRUNC R4, R4 ;  /* 0x0000000400047311 */ /* 0x000e24000030d900 */
[----:B0-----:R-:W-:-:S05]  /*15650*/  IMAD.MOV.U32 R7, RZ, RZ, R4 ;  /* 0x000000ffff077224 */ /* 0x001fca00078e0004 */
[----:B------:R3:W-:Y:S01]  /*15660*/  STG.E.U8 desc[UR36][R2.64], R7 ;  /* 0x0000000702007986 */ /* 0x0007e2000c101124 */
[----:B------:R-:W-:Y:S05]  /*15670*/  BRA `(.L_x_25905) ;  /* 0x0000000c00e07947 */ /* 0x000fea0003800000 */
.L_x_25902:
        /* <DEDUP_REMOVED lines=9> */
.L_x_25907:
[----:B------:R-:W0:Y:S02]  /*15710*/  F2I.F64.TRUNC R5, R4 ;  /* 0x0000000400057311 */ /* 0x000e24000030d100 */
[----:B0-----:R1:W-:Y:S01]  /*15720*/  STG.E desc[UR36][R2.64], R5 ;  /* 0x0000000502007986 */ /* 0x0013e2000c101924 */
[----:B------:R-:W-:Y:S05]  /*15730*/  BRA `(.L_x_25905) ;  /* 0x0000000c00b07947 */ /* 0x000fea0003800000 */
.L_x_25906:
[----:B------:R-:W0:Y:S02]  /*15740*/  F2I.F64.TRUNC R5, R4 ;  /* 0x0000000400057311 */ /* 0x000e24000030d100 */
[----:B0-----:R2:W-:Y:S01]  /*15750*/  STG.E.U16 desc[UR36][R2.64], R5 ;  /* 0x0000000502007986 */ /* 0x0015e2000c101524 */
[----:B------:R-:W-:Y:S05]  /*15760*/  BRA `(.L_x_25905) ;  /* 0x0000000c00a47947 */ /* 0x000fea0003800000 */
.L_x_25901:
        /* <DEDUP_REMOVED lines=13> */
.L_x_25909:
        /* <DEDUP_REMOVED lines=8> */
.L_x_25908:
        /* <DEDUP_REMOVED lines=14> */
.L_x_25911:
        /* <DEDUP_REMOVED lines=9> */
.L_x_25910:
[----:B------:R0:W-:Y:S01]  /*15a30*/  STG.E.64 desc[UR36][R2.64], R4 ;  /* 0x0000000402007986 */ /* 0x0001e2000c101b24 */
[----:B------:R-:W-:Y:S05]  /*15a40*/  BRA `(.L_x_25905) ;  /* 0x0000000800ec7947 */ /* 0x000fea0003800000 */
.L_x_25900:
        /* <DEDUP_REMOVED lines=13> */
.L_x_25915:
        /* <DEDUP_REMOVED lines=22> */
.L_x_25918:
[----:B------:R-:W-:-:S04]  /*15c80*/  SHF.R.U32.HI R5, RZ, 0x18, R7 ;  /* 0x00000018ff057819 */ /* 0x000fc80000011607 */
[----:B------:R-:W-:-:S07]  /*15c90*/  LOP3.LUT R0, R0, 0x80, R5, 0xf8, !PT ;  /* 0x0000008000007812 */ /* 0x000fce00078ef805 */
.L_x_25917:
[----:B------:R-:W-:Y:S05]  /*15ca0*/  BSYNC.RECONVERGENT B0 ;  /* 0x0000000000007941 */ /* 0x000fea0003800200 */
.L_x_25916:
[----:B------:R0:W-:Y:S01]  /*15cb0*/  STG.E.U8 desc[UR36][R2.64], R0 ;  /* 0x0000000002007986 */ /* 0x0001e2000c101124 */
[----:B------:R-:W-:Y:S05]  /*15cc0*/  BRA `(.L_x_25905) ;  /* 0x00000008004c7947 */ /* 0x000fea0003800000 */
.L_x_25914:
        /* <DEDUP_REMOVED lines=22> */
.L_x_25921:
[----:B------:R-:W-:-:S04]  /*15e30*/  SHF.R.U32.HI R5, RZ, 0x18, R7 ;  /* 0x00000018ff057819 */ /* 0x000fc80000011607 */
[----:B------:R-:W-:-:S07]  /*15e40*/  LOP3.LUT R0, R0, 0x80, R5, 0xf8, !PT ;  /* 0x0000008000007812 */ /* 0x000fce00078ef805 */
.L_x_25920:
[----:B------:R-:W-:Y:S05]  /*15e50*/  BSYNC.RECONVERGENT B0 ;  /* 0x0000000000007941 */ /* 0x000fea0003800200 */
.L_x_25919:
[----:B------:R0:W-:Y:S01]  /*15e60*/  STG.E.U8 desc[UR36][R2.64], R0 ;  /* 0x0000000002007986 */ /* 0x0001e2000c101124 */
[----:B------:R-:W-:Y:S05]  /*15e70*/  BRA `(.L_x_25905) ;  /* 0x0000000400e07947 */ /* 0x000fea0003800000 */
.L_x_25913:
        /* <DEDUP_REMOVED lines=26> */
.L_x_25923:
[----:B------:R-:W0:Y:S02]  /*16020*/  F2I.U64.F64.TRUNC R4, R4 ;  /* 0x0000000400047311 */ /* 0x000e24000030d800 */
[----:B0-----:R0:W-:Y:S01]  /*16030*/  STG.E.64 desc[UR36][R2.64], R4 ;  /* 0x0000000402007986 */ /* 0x0011e2000c101b24 */
[----:B------:R-:W-:Y:S05]  /*16040*/  BRA `(.L_x_25905) ;  /* 0x00000004006c7947 */ /* 0x000fea0003800000 */
.L_x_25922:
[----:B------:R-:W0:Y:S02]  /*16050*/  F2I.U32.F64.TRUNC R5, R4 ;  /* 0x0000000400057311 */ /* 0x000e24000030d000 */
[----:B0-----:R0:W-:Y:S01]  /*16060*/  STG.E desc[UR36][R2.64], R5 ;  /* 0x0000000502007986 */ /* 0x0011e2000c101924 */
[----:B------:R-:W-:Y:S05]  /*16070*/  BRA `(.L_x_25905) ;  /* 0x0000000400607947 */ /* 0x000fea0003800000 */
.L_x_25912:
        /* <DEDUP_REMOVED lines=10> */
.L_x_25925:
[----:B------:R-:W-:-:S05]  /*16120*/  CS2R R6, SRZ ;  /* 0x0000000000067805 */ /* 0x000fca000001ff00 */
[----:B------:R0:W-:Y:S01]  /*16130*/  STG.E.128 desc[UR36][R2.64], R4 ;  /* 0x0000000402007986 */ /* 0x0001e2000c101d24 */
[----:B------:R-:W-:Y:S05]  /*16140*/  BRA `(.L_x_25905) ;  /* 0x00000004002c7947 */ /* 0x000fea0003800000 */
.L_x_25924:
[----:B------:R-:W-:-:S09]  /*16150*/  UISETP.NE.AND UP0, UPT, UR4, 0xf, UPT ;  /* 0x0000000f0400788c */ /* 0x000fd2000bf05270 */
[----:B------:R-:W-:Y:S05]  /*16160*/  BRA.U !UP0, `(.L_x_25926) ;  /* 0x0000000508087547 */ /* 0x000fea000b800000 */
[----:B------:R-:W-:-:S09]  /*16170*/  UISETP.NE.AND UP0, UPT, UR4, 0x17, UPT ;  /* 0x000000170400788c */ /* 0x000fd2000bf05270 */
[----:B------:R-:W-:Y:S05]  /*16180*/  BRA.U !UP0, `(.L_x_25927) ;  /* 0x0000000108a07547 */ /* 0x000fea000b800000 */
[----:B------:R-:W-:-:S09]  /*16190*/  UISETP.NE.AND UP0, UPT, UR4, 0x18, UPT ;  /* 0x000000180400788c */ /* 0x000fd2000bf05270 */
[----:B------:R-:W-:Y:S05]  /*161a0*/  BRA.U !UP0, `(.L_x_25928) ;  /* 0x0000000108447547 */ /* 0x000fea000b800000 */
.L_x_25904:
        /* <DEDUP_REMOVED lines=16> */
.L_x_25929:
[----:B------:R-:W-:Y:S05]  /*162b0*/  BRA `(.L_x_25905) ;  /* 0x0000000000d07947 */ /* 0x000fea0003800000 */
.L_x_25928:
        /* <DEDUP_REMOVED lines=17> */
.L_x_25931:
[----:B------:R-:W-:Y:S05]  /*163d0*/  BSYNC.RECONVERGENT B0 ;  /* 0x0000000000007941 */ /* 0x000fea0003800200 */
.L_x_25930:
[----:B------:R-:W-:-:S05]  /*163e0*/  LOP3.LUT R7, R0, 0x80, R7, 0xf8, !PT ;  /* 0x0000008000077812 */ /* 0x000fca00078ef807 */
[----:B------:R0:W-:Y:S01]  /*163f0*/  STG.E.U8 desc[UR36][R2.64], R7 ;  /* 0x0000000702007986 */ /* 0x0001e2000c101124 */
[----:B------:R-:W-:Y:S05]  /*16400*/  BRA `(.L_x_25905) ;  /* 0x00000000007c7947 */ /* 0x000fea0003800000 */
.L_x_25927:
        /* <DEDUP_REMOVED lines=16> */
.L_x_25933:
[----:B------:R-:W-:Y:S01]  /*16510*/  IMAD.MOV.U32 R0, RZ, RZ, 0x7f ;  /* 0x0000007fff007424 */ /* 0x000fe200078e00ff */
[----:B------:R-:W-:-:S04]  /*16520*/  ISETP.GT.U32.AND P0, PT, R6, 0x7f800000, PT ;  /* 0x7f8000000600780c */ /* 0x000fc80003f04070 */
[----:B------:R-:W-:-:S09]  /*16530*/  SEL R0, R0, 0x7c, P0 ;  /* 0x0000007c00007807 */ /* 0x000fd20000000000 */
.L_x_25934:
[----:B------:R-:W-:Y:S05]  /*16540*/  BSYNC.RECONVERGENT B0 ;  /* 0x0000000000007941 */ /* 0x000fea0003800200 */
.L_x_25932:
[----:B------:R-:W-:-:S04]  /*16550*/  SHF.R.U32.HI R5, RZ, 0x18, R7 ;  /* 0x00000018ff057819 */ /* 0x000fc80000011607 */
[----:B------:R-:W-:-:S05]  /*16560*/  LOP3.LUT R5, R0, 0x80, R5, 0xf8, !PT ;  /* 0x0000008000057812 */ /* 0x000fca00078ef805 */
[----:B------:R0:W-:Y:S01]  /*16570*/  STG.E.U8 desc[UR36][R2.64], R5 ;  /* 0x0000000502007986 */ /* 0x0001e2000c101124 */
[----:B------:R-:W-:Y:S05]  /*16580*/  BRA `(.L_x_25905) ;  /* 0x00000000001c7947 */ /* 0x000fea0003800000 */
.L_x_25926:
[----:B------:R-:W-:Y:S01]  /*16590*/  UMOV UR4, 0xf0000000 ;  /* 0xf000000000047882 */ /* 0x000fe20000000000 */
[----:B------:R-:W-:Y:S01]  /*165a0*/  UMOV UR5, 0x380fffff ;  /* 0x380fffff00057882 */ /* 0x000fe20000000000 */
[----:B------:R-:W0:Y:S01]  /*165b0*/  F2F.F32.F64 R0, R4 ;  /* 0x0000000400007310 */ /* 0x000e220000301000 */
[----:B------:R-:W-:-:S14]  /*165c0*/  DSETP.GEU.AND P0, PT, |R4|, UR4, PT ;  /* 0x0000000404007e2a */ /* 0x000fdc000bf0e200 */
[----:B0-----:R-:W-:-:S05]  /*165d0*/  @!P0 FMUL R0, R0, 1.175494350822287508e-38 ;  /* 0x0080000000008820 */ /* 0x001fca0000400000 */
[----:B------:R-:W-:-:S05]  /*165e0*/  F2FP.BF16.F32.PACK_AB R0, RZ, R0 ;  /* 0x00000000ff00723e */ /* 0x000fca00000010ff */
[----:B------:R0:W-:Y:S02]  /*165f0*/  STG.E.U16 desc[UR36][R2.64], R0 ;  /* 0x0000000002007986 */ /* 0x0001e4000c101524 */
.L_x_25905:
[----:B------:R-:W-:-:S07]  /*16600*/  IADD3 R27, PT, PT, R27, 0x80, RZ ;  /* 0x000000801b1b7810 */ /* 0x000fce0007ffe0ff */
.L_x_25758:
[----:B------:R-:W-:Y:S05]  /*16610*/  BSYNC.RECONVERGENT B7 ;  /* 0x0000000000077941 */ /* 0x000fea0003800200 */
.L_x_25757:
[----:B------:R-:W5:Y:S02]  /*16620*/  LDCU UR4, c[0x0][0x380] ;  /* 0x00007000ff0477ac */ /* 0x000f640008000800 */
[----:B-----5:R-:W-:-:S13]  /*16630*/  ISETP.GE.AND P0, PT, R27, UR4, PT ;  /* 0x000000041b007c0c */ /* 0x020fda000bf06270 */
[----:B------:R-:W-:Y:S05]  /*16640*/  @P0 EXIT ;  /* 0x000000000000094d */ /* 0x000fea0003800000 */
[----:B------:R-:W5:Y:S01]  /*16650*/  LDCU UR4, c[0x0][0x388] ;  /* 0x00007100ff0477ac */ /* 0x000f620008000800 */
[----:B------:R-:W-:Y:S02]  /*16660*/  HFMA2 R16, -RZ, RZ, 0, 0 ;  /* 0x00000000ff107431 */ /* 0x000fe400000001ff */
[----:B01234-:R-:W-:Y:S01]  /*16670*/  IMAD.MOV.U32 R2, RZ, RZ, RZ ;  /* 0x000000ffff027224 */ /* 0x01ffe200078e00ff */
[----:B------:R-:W-:Y:S02]  /*16680*/  CS2R R18, SRZ ;  /* 0x0000000000127805 */ /* 0x000fe4000001ff00 */
        /* <DEDUP_REMOVED lines=427> */
.L_x_25935:
[----:B------:R-:W0:Y:S01]  /*18140*/  LDCU.128 UR8, c[0x0][0x710] ;  /* 0x0000e200ff0877ac */ /* 0x000e220008000c00 */
[----:B------:R-:W-:Y:S01]  /*18150*/  BSSY.RECONVERGENT B6, `(.L_x_25936) ;  /* 0x00000ef000067945 */ /* 0x000fe20003800200 */
[----:B------:R-:W-:-:S04]  /*18160*/  UPRMT UR4, UR42, 0x9910, URZ ;  /* 0x000099102a047896 */ /* 0x000fc800080000ff */
[----:B------:R-:W-:Y:S01]  /*18170*/  UISETP.GT.AND UP0, UPT, UR4, 0x9, UPT ;  /* 0x000000090400788c */ /* 0x000fe2000bf04270 */
[----:B0-----:R-:W-:Y:S02]  /*18180*/  IADD3 R16, P0, PT, R16, UR8, RZ ;  /* 0x0000000810107c10 */ /* 0x001fe4000ff1e0ff */
        /* <DEDUP_REMOVED lines=15> */
.L_x_25940:
[----:B------:R-:W2:Y:S02]  /*18280*/  LDG.E.U8 R4, desc[UR36][R4.64] ;  /* 0x0000002404047981 */ /* 0x000ea4000c1e1100 */
[----:B--2---:R0:W1:Y:S01]  /*18290*/  I2F.F64.U16 R26, R4 ;  /* 0x00000004001a7312 */ /* 0x0040620000101800 */
[----:B------:R-:W-:Y:S05]  /*182a0*/  BRA `(.L_x_25942) ;  /* 0x0000000c00647947 */ /* 0x000fea0003800000 */
.L_x_25939:
        /* <DEDUP_REMOVED lines=9> */
.L_x_25944:
[----:B------:R-:W2:Y:S02]  /*18340*/  LDG.E R4, desc[UR36][R4.64] ;  /* 0x0000002404047981 */ /* 0x000ea4000c1e1900 */
[----:B--2---:R0:W1:Y:S01]  /*18350*/  I2F.F64 R26, R4 ;  /* 0x00000004001a7312 */ /* 0x0040620000201c00 */
[----:B------:R-:W-:Y:S05]  /*18360*/  BRA `(.L_x_25942) ;  /* 0x0000000c00347947 */ /* 0x000fea0003800000 */
.L_x_25943:
[----:B------:R-:W2:Y:S02]  /*18370*/  LDG.E.U16 R4, desc[UR36][R4.64] ;  /* 0x0000002404047981 */ /* 0x000ea4000c1e1500 */
[----:B--2---:R4:W0:Y:S01]  /*18380*/  I2F.F64.S16 R26, R4 ;  /* 0x00000004001a7312 */ /* 0x0048220000101c00 */
[----:B------:R-:W-:Y:S05]  /*18390*/  BRA `(.L_x_25942) ;  /* 0x0000000c00287947 */ /* 0x000fea0003800000 */
.L_x_25938:
        /* <DEDUP_REMOVED lines=10> */
.L_x_25946:
[----:B------:R-:W2:Y:S02]  /*18440*/  LDG.E.U16 R0, desc[UR36][R4.64] ;  /* 0x0000002404007981 */ /* 0x000ea4000c1e1500 */
[----:B--2---:R-:W-:-:S05]  /*18450*/  HADD2.F32 R0, -RZ, R0.H0_H0 ;  /* 0x20000000ff007230 */ /* 0x004fca0000004100 */
[----:B------:R-:W-:-:S04]  /*18460*/  FMUL.FTZ R0, R0, 1 ;  /* 0x3f80000000007820 */ /* 0x000fc80000410000 */
[----:B------:R0:W1:Y:S01]  /*18470*/  F2F.F64.F32 R26, R0 ;  /* 0x00000000001a7310 */ /* 0x0000620000201800 */
[----:B------:R-:W-:Y:S05]  /*18480*/  BRA `(.L_x_25942) ;  /* 0x0000000800ec7947 */ /* 0x000fea0003800000 */
.L_x_25945:
        /* <DEDUP_REMOVED lines=10> */
.L_x_25948:
[----:B------:R-:W2:Y:S02]  /*18530*/  LDG.E.U16 R4, desc[UR36][R4.64] ;  /* 0x0000002404047981 */ /* 0x000ea4000c1e1500 */
[----:B--2---:R-:W-:-:S05]  /*18540*/  HADD2.F32 R0, -RZ, R4.H0_H0 ;  /* 0x20000004ff007230 */ /* 0x004fca0000004100 */
[----:B------:R-:W-:-:S04]  /*18550*/  FMUL.FTZ R0, R0, 1 ;  /* 0x3f80000000007820 */ /* 0x000fc80000410000 */
[----:B------:R0:W1:Y:S01]  /*18560*/  F2F.F64.F32 R26, R0 ;  /* 0x00000000001a7310 */ /* 0x0000620000201800 */
[----:B------:R-:W-:Y:S05]  /*18570*/  BRA `(.L_x_25942) ;  /* 0x0000000800b07947 */ /* 0x000fea0003800000 */
.L_x_25947:
[----:B------:R0:W5:Y:S01]  /*18580*/  LDG.E.64 R26, desc[UR36][R4.64] ;  /* 0x00000024041a7981 */ /* 0x000162000c1e1b00 */
[----:B------:R-:W-:Y:S05]  /*18590*/  BRA `(.L_x_25942) ;  /* 0x0000000800a87947 */ /* 0x000fea0003800000 */
.L_x_25937:
        /* <DEDUP_REMOVED lines=13> */
.L_x_25951:
[----:B------:R0:W5:Y:S01]  /*18670*/  LDG.E.64 R26, desc[UR36][R4.64] ;  /* 0x00000024041a7981 */ /* 0x000162000c1e1b00 */
[----:B------:R-:W-:Y:S05]  /*18680*/  BRA `(.L_x_25942) ;  /* 0x00000008006c7947 */ /* 0x000fea0003800000 */
.L_x_25950:
        /* <DEDUP_REMOVED lines=27> */
.L_x_25953:
        /* <DEDUP_REMOVED lines=15> */
.L_x_25952:
[----:B------:R-:W2:Y:S02]  /*18930*/  LDG.E.U16 R0, desc[UR36][R4.64] ;  /* 0x0000002404007981 */ /* 0x000ea4000c1e1500 */
[----:B--2---:R-:W-:-:S05]  /*18940*/  SHF.L.U32 R0, R0, 0x10, RZ ;  /* 0x0000001000007819 */ /* 0x004fca00000006ff */
[----:B------:R-:W-:-:S04]  /*18950*/  FMUL.FTZ R0, R0, 1 ;  /* 0x3f80000000007820 */ /* 0x000fc80000410000 */
[----:B------:R0:W1:Y:S01]  /*18960*/  F2F.F64.F32 R26, R0 ;  /* 0x00000000001a7310 */ /* 0x0000620000201800 */
[----:B------:R-:W-:Y:S05]  /*18970*/  BRA `(.L_x_25942) ;  /* 0x0000000400b07947 */ /* 0x000fea0003800000 */
.L_x_25949:
        /* <DEDUP_REMOVED lines=11> */
.L_x_25956:
        /* <DEDUP_REMOVED lines=21> */
.L_x_25958:
[----:B------:R-:W-:Y:S05]  /*18b80*/  BSYNC.RECONVERGENT B0 ;  /* 0x0000000000007941 */ /* 0x000fea0003800200 */
.L_x_25957:
[----:B------:R-:W-:Y:S01]  /*18b90*/  IMAD.SHL.U32 R0, R0, 0x100000, RZ ;  /* 0x0010000000007824 */ /* 0x000fe200078e00ff */
[----:B------:R-:W-:-:S04]  /*18ba0*/  LEA R3, R3, 0x3b800000, 0x17 ;  /* 0x3b80000003037811 */ /* 0x000fc800078eb8ff */
[----:B------:R-:W-:-:S05]  /*18bb0*/  LOP3.LUT R0, R3, R0, R7, 0xfe, !PT ;  /* 0x0000000003007212 */ /* 0x000fca00078efe07 */
[----:B------:R-:W-:-:S04]  /*18bc0*/  FMUL.FTZ R0, R0, 1 ;  /* 0x3f80000000007820 */ /* 0x000fc80000410000 */
[----:B------:R0:W1:Y:S01]  /*18bd0*/  F2F.F64.F32 R26, R0 ;  /* 0x00000000001a7310 */ /* 0x0000620000201800 */
[----:B------:R-:W-:Y:S05]  /*18be0*/  BRA `(.L_x_25942) ;  /* 0x0000000400147947 */ /* 0x000fea0003800000 */
.L_x_25955:
        /* <DEDUP_REMOVED lines=21> */
.L_x_25960:
[----:B------:R-:W-:Y:S05]  /*18d40*/  BSYNC.RECONVERGENT B0 ;  /* 0x0000000000007941 */ /* 0x000fea0003800200 */
.L_x_25959:
[----:B------:R-:W-:Y:S02]  /*18d50*/  SHF.L.U32 R0, R0, 0x15, RZ ;  /* 0x0000001500007819 */ /* 0x000fe400000006ff */
[----:B------:R-:W-:-:S04]  /*18d60*/  LEA R3, R3, 0x37800000, 0x17 ;  /* 0x3780000003037811 */ /* 0x000fc800078eb8ff */
[----:B------:R-:W-:-:S05]  /*18d70*/  LOP3.LUT R0, R3, R0, R7, 0xfe, !PT ;  /* 0x0000000003007212 */ /* 0x000fca00078efe07 */
[----:B------:R-:W-:-:S04]  /*18d80*/  FMUL.FTZ R0, R0, 1 ;  /* 0x3f80000000007820 */ /* 0x000fc80000410000 */
[----:B------:R0:W1:Y:S01]  /*18d90*/  F2F.F64.F32 R26, R0 ;  /* 0x00000000001a7310 */ /* 0x0000620000201800 */
[----:B------:R-:W-:Y:S05]  /*18da0*/  BRA `(.L_x_25942) ;  /* 0x0000000000a47947 */ /* 0x000fea0003800000 */
.L_x_25954:
        /* <DEDUP_REMOVED lines=18> */
.L_x_25941:
        /* <DEDUP_REMOVED lines=16> */
.L_x_25963:
[----:B------:R-:W-:Y:S01]  /*18fd0*/  CS2R R26, SRZ ;  /* 0x00000000001a7805 */ /* 0x000fe2000001ff00 */
[----:B------:R-:W-:Y:S06]  /*18fe0*/  BRA `(.L_x_25942) ;  /* 0x0000000000147947 */ /* 0x000fec0003800000 */
.L_x_25962:
[----:B------:R-:W2:Y:S02]  /*18ff0*/  LDG.E.64 R26, desc[UR36][R4.64] ;  /* 0x00000024041a7981 */ /* 0x000ea4000c1e1b00 */
[----:B--2---:R-:W0:Y:S01]  /*19000*/  I2F.F64.U64 R26, R26 ;  /* 0x0000001a001a7312 */ /* 0x004e220000301800 */
[----:B------:R-:W-:Y:S05]  /*19010*/  BRA `(.L_x_25942) ;  /* 0x0000000000087947 */ /* 0x000fea0003800000 */
.L_x_25961:
[----:B------:R-:W2:Y:S02]  /*19020*/  LDG.E R4, desc[UR36][R4.64] ;  /* 0x0000002404047981 */ /* 0x000ea4000c1e1900 */
[----:B--2---:R0:W1:Y:S02]  /*19030*/  I2F.F64.U32 R26, R4 ;  /* 0x00000004001a7312 */ /* 0x0040640000201800 */
.L_x_25942:
[----:B------:R-:W-:Y:S05]  /*19040*/  BSYNC.RECONVERGENT B6 ;  /* 0x0000000000067941 */ /* 0x000fea0003800200 */
.L_x_25936:
        /* <DEDUP_REMOVED lines=18> */
.L_x_25968:
[----:B------:R-:W2:Y:S02]  /*19170*/  LDG.E.U8 R22, desc[UR36][R22.64] ;  /* 0x0000002416167981 */ /* 0x000ea4000c1e1100 */
[----:B--2---:R2:W0:Y:S01]  /*19180*/  I2F.F64.U16 R24, R22 ;  /* 0x0000001600187312 */ /* 0x0044220000101800 */
[----:B------:R-:W-:Y:S05]  /*19190*/  BRA `(.L_x_25970) ;  /* 0x0000000c00647947 */ /* 0x000fea0003800000 */
.L_x_25967:
        /* <DEDUP_REMOVED lines=9> */
.L_x_25972:
[----:B------:R-:W2:Y:S02]  /*19230*/  LDG.E R22, desc[UR36][R22.64] ;  /* 0x0000002416167981 */ /* 0x000ea4000c1e1900 */
[----:B--2---:R2:W0:Y:S01]  /*19240*/  I2F.F64 R24, R22 ;  /* 0x0000001600187312 */ /* 0x0044220000201c00 */
[----:B------:R-:W-:Y:S05]  /*19250*/  BRA `(.L_x_25970) ;  /* 0x0000000c00347947 */ /* 0x000fea0003800000 */
.L_x_25971:
[----:B------:R-:W2:Y:S02]  /*19260*/  LDG.E.U16 R22, desc[UR36][R22.64] ;  /* 0x0000002416167981 */ /* 0x000ea4000c1e1500 */
[----:B--2---:R2:W0:Y:S01]  /*19270*/  I2F.F64.S16 R24, R22 ;  /* 0x0000001600187312 */ /* 0x0044220000101c00 */
[----:B------:R-:W-:Y:S05]  /*19280*/  BRA `(.L_x_25970) ;  /* 0x0000000c00287947 */ /* 0x000fea0003800000 */
.L_x_25966:
        /* <DEDUP_REMOVED lines=10> */
.L_x_25974:
[----:B0-----:R-:W2:Y:S02]  /*19330*/  LDG.E.U16 R0, desc[UR36][R22.64] ;  /* 0x0000002416007981 */ /* 0x001ea4000c1e1500 */
[----:B--2---:R-:W-:-:S05]  /*19340*/  HADD2.F32 R0, -RZ, R0.H0_H0 ;  /* 0x20000000ff007230 */ /* 0x004fca0000004100 */
[----:B------:R-:W-:-:S04]  /*19350*/  FMUL.FTZ R0, R0, 1 ;  /* 0x3f80000000007820 */ /* 0x000fc80000410000 */
[----:B------:R0:W2:Y:S01]  /*19360*/  F2F.F64.F32 R24, R0 ;  /* 0x0000000000187310 */ /* 0x0000a20000201800 */
[----:B------:R-:W-:Y:S05]  /*19370*/  BRA `(.L_x_25970) ;  /* 0x0000000800ec7947 */ /* 0x000fea0003800000 */
.L_x_25973:
        /* <DEDUP_REMOVED lines=10> */
.L_x_25976:
[----:B------:R-:W0:Y:S02]  /*19420*/  LDG.E.U16 R22, desc[UR36][R22.64] ;  /* 0x0000002416167981 */ /* 0x000e24000c1e1500 */
[----:B0-----:R-:W-:-:S05]  /*19430*/  HADD2.F32 R0, -RZ, R22.H0_H0 ;  /* 0x20000016ff007230 */ /* 0x001fca0000004100 */
[----:B------:R-:W-:-:S04]  /*19440*/  FMUL.FTZ R0, R0, 1 ;  /* 0x3f80000000007820 */ /* 0x000fc80000410000 */
[----:B------:R0:W2:Y:S01]  /*19450*/  F2F.F64.F32 R24, R0 ;  /* 0x0000000000187310 */ /* 0x0000a20000201800 */
[----:B------:R-:W-:Y:S05]  /*19460*/  BRA `(.L_x_25970) ;  /* 0x0000000800b07947 */ /* 0x000fea0003800000 */
.L_x_25975:
[----:B------:R2:W5:Y:S01]  /*19470*/  LDG.E.64 R24, desc[UR36][R22.64] ;  /* 0x0000002416187981 */ /* 0x000562000c1e1b00 */
[----:B------:R-:W-:Y:S05]  /*19480*/  BRA `(.L_x_25970) ;  /* 0x0000000800a87947 */ /* 0x000fea0003800000 */
.L_x_25965:
        /* <DEDUP_REMOVED lines=13> */
.L_x_25979:
[----:B------:R2:W5:Y:S01]  /*19560*/  LDG.E.64 R24, desc[UR36][R22.64] ;  /* 0x0000002416187981 */ /* 0x000562000c1e1b00 */
[----:B------:R-:W-:Y:S05]  /*19570*/  BRA `(.L_x_25970) ;  /* 0x00000008006c7947 */ /* 0x000fea0003800000 */
.L_x_25978:
        /* <DEDUP_REMOVED lines=11> */
[----:B----4-:R-:W0:Y:S02]  /*19630*/  FLO.U32 R4, R3 ;  /* 0x0000000300047300 */ /* 0x010e2400000e0000 */
        /* <DEDUP_REMOVED lines=15> */
.L_x_25981:
[----:B0---4-:R-:W2:Y:S02]  /*19730*/  LDG.E.U8 R4, desc[UR36][R22.64] ;  /* 0x0000002416047981 */ /* 0x011ea4000c1e1100 */
        /* <DEDUP_REMOVED lines=14> */
.L_x_25980:
[----:B0-----:R-:W2:Y:S02]  /*19820*/  LDG.E.U16 R0, desc[UR36][R22.64] ;  /* 0x0000002416007981 */ /* 0x001ea4000c1e1500 */
[----:B--2---:R-:W-:-:S04]  /*19830*/  IMAD.U32 R0, R0, 0x10000, RZ ;  /* 0x0001000000007824 */ /* 0x004fc800078e00ff */
[----:B------:R-:W-:-:S04]  /*19840*/  FMUL.FTZ R0, R0, 1 ;  /* 0x3f80000000007820 */ /* 0x000fc80000410000 */
[----:B------:R0:W2:Y:S01]  /*19850*/  F2F.F64.F32 R24, R0 ;  /* 0x0000000000187310 */ /* 0x0000a20000201800 */
[----:B------:R-:W-:Y:S05]  /*19860*/  BRA `(.L_x_25970) ;  /* 0x0000000400b07947 */ /* 0x000fea0003800000 */
.L_x_25977:
        /* <DEDUP_REMOVED lines=11> */
.L_x_25984:
        /* <DEDUP_REMOVED lines=21> */
.L_x_25986:
[----:B------:R-:W-:Y:S05]  /*19a70*/  BSYNC.RECONVERGENT B0 ;  /* 0x0000000000007941 */ /* 0x000fea0003800200 */
.L_x_25985:
[----:B------:R-:W-:Y:S02]  /*19a80*/  SHF.L.U32 R0, R0, 0x14, RZ ;  /* 0x0000001400007819 */ /* 0x000fe400000006ff */
[----:B------:R-:W-:-:S04]  /*19a90*/  LEA R3, R3, 0x3b800000, 0x17 ;  /* 0x3b80000003037811 */ /* 0x000fc800078eb8ff */
[----:B------:R-:W-:-:S05]  /*19aa0*/  LOP3.LUT R0, R3, R0, R7, 0xfe, !PT ;  /* 0x0000000003007212 */ /* 0x000fca00078efe07 */
[----:B------:R-:W-:-:S04]  /*19ab0*/  FMUL.FTZ R0, R0, 1 ;  /* 0x3f80000000007820 */ /* 0x000fc80000410000 */
[----:B------:R0:W2:Y:S01]  /*19ac0*/  F2F.F64.F32 R24, R0 ;  /* 0x0000000000187310 */ /* 0x0000a20000201800 */
[----:B------:R-:W-:Y:S05]  /*19ad0*/  BRA `(.L_x_25970) ;  /* 0x0000000400147947 */ /* 0x000fea0003800000 */
.L_x_25983:
        /* <DEDUP_REMOVED lines=17> */
[----:B------:R-:W-:Y:S02]  /*19bf0*/  IADD3 R5, PT, PT, R4, -0x1d, RZ ;  /* 0xffffffe304057810 */ /* 0x000fe40007ffe0ff */
[----:B------:R-:W-:Y:S02]  /*19c00*/  IADD3 R3, PT, PT, R3, 0x1e, -R4 ;  /* 0x0000001e03037810 */ /* 0x000fe40007ffe804 */
[----:B------:R-:W-:-:S04]  /*19c10*/  SHF.L.U32 R5, R0, R5, RZ ;  /* 0x0000000500057219 */ /* 0x000fc800000006ff */
[----:B------:R-:W-:-:S07]  /*19c20*/  LOP3.LUT R0, R5, 0x3, RZ, 0xc0, !PT ;  /* 0x0000000305007812 */ /* 0x000fce00078ec0ff */
.L_x_25988:
[----:B------:R-:W-:Y:S05]  /*19c30*/  BSYNC.RECONVERGENT B0 ;  /* 0x0000000000007941 */ /* 0x000fea0003800200 */
.L_x_25987:
[----:B------:R-:W-:Y:S01]  /*19c40*/  IMAD.SHL.U32 R0, R0, 0x200000, RZ ;  /* 0x0020000000007824 */ /* 0x000fe200078e00ff */
[----:B------:R-:W-:-:S04]  /*19c50*/  LEA R3, R3, 0x37800000, 0x17 ;  /* 0x3780000003037811 */ /* 0x000fc800078eb8ff */
[----:B------:R-:W-:-:S05]  /*19c60*/  LOP3.LUT R0, R3, R0, R7, 0xfe, !PT ;  /* 0x0000000003007212 */ /* 0x000fca00078efe07 */
[----:B------:R-:W-:-:S04]  /*19c70*/  FMUL.FTZ R0, R0, 1 ;  /* 0x3f80000000007820 */ /* 0x000fc80000410000 */
[----:B------:R0:W2:Y:S01]  /*19c80*/  F2F.F64.F32 R24, R0 ;  /* 0x0000000000187310 */ /* 0x0000a20000201800 */
[----:B------:R-:W-:Y:S05]  /*19c90*/  BRA `(.L_x_25970) ;  /* 0x0000000000a47947 */ /* 0x000fea0003800000 */
.L_x_25982:
        /* <DEDUP_REMOVED lines=18> */
.L_x_25969:
        /* <DEDUP_REMOVED lines=10> */
[----:B--2---:R-:W-:Y:S01]  /*19e60*/  IMAD.U32 R6, RZ, RZ, UR6 ;  /* 0x00000006ff067e24 */ /* 0x004fe2000f8e00ff */
[----:B------:R-:W-:Y:S01]  /*19e70*/  MOV R7, UR7 ;  /* 0x0000000700077c02 */ /* 0x000fe20008000f00 */
[----:B---3--:R-:W-:Y:S01]  /*19e80*/  IMAD.U32 R10, RZ, RZ, UR8 ;  /* 0x00000008ff0a7e24 */ /* 0x008fe2000f8e00ff */
[----:B------:R-:W-:-:S07]  /*19e90*/  MOV R11, UR9 ;  /* 0x00000009000b7c02 */ /* 0x000fce0008000f00 */
[----:B------:R-:W-:-:S07]  /*19ea0*/  LEPC R20, `(.L_x_25991) ;  /* 0x000000001014794e */ /* 0x000fce0000000000 */
[----:B-1---5:R-:W-:Y:S05]  /*19eb0*/  CALL.ABS.NOINC R14 ;  /* 0x000000000e007343 */ /* 0x022fea0003c00000 */
.L_x_25991:
[----:B------:R-:W-:Y:S01]  /*19ec0*/  CS2R R24, SRZ ;  /* 0x0000000000187805 */ /* 0x000fe2000001ff00 */
[----:B------:R-:W-:Y:S06]  /*19ed0*/  BRA `(.L_x_25970) ;  /* 0x0000000000147947 */ /* 0x000fec0003800000 */
.L_x_25990:
[----:B------:R-:W2:Y:S02]  /*19ee0*/  LDG.E.64 R24, desc[UR36][R22.64] ;  /* 0x0000002416187981 */ /* 0x000ea4000c1e1b00 */
[----:B--2---:R-:W2:Y:S01]  /*19ef0*/  I2F.F64.U64 R24, R24 ;  /* 0x0000001800187312 */ /* 0x004ea20000301800 */
[----:B------:R-:W-:Y:S05]  /*19f00*/  BRA `(.L_x_25970) ;  /* 0x0000000000087947 */ /* 0x000fea0003800000 */
.L_x_25989:
[----:B------:R-:W2:Y:S02]  /*19f10*/  LDG.E R22, desc[UR36][R22.64] ;  /* 0x0000002416167981 */ /* 0x000ea4000c1e1900 */
[----:B--2---:R2:W0:Y:S02]  /*19f20*/  I2F.F64.U32 R24, R22 ;  /* 0x0000001600187312 */ /* 0x0044240000201800 */
.L_x_25970:
[----:B------:R-:W-:Y:S05]  /*19f30*/  BSYNC.RECONVERGENT B6 ;  /* 0x0000000000067941 */ /* 0x000fea0003800200 */
.L_x_25964:
        /* <DEDUP_REMOVED lines=18> */
.L_x_25996:
[----:B------:R-:W2:Y:S02]  /*1a060*/  LDG.E.U8 R4, desc[UR36][R4.64] ;  /* 0x0000002404047981 */ /* 0x000ea4000c1e1100 */
[----:B--2---:R0:W2:Y:S01]  /*1a070*/  I2F.F64.U16 R22, R4 ;  /* 0x0000000400167312 */ /* 0x0040a20000101800 */
[----:B------:R-:W-:Y:S05]  /*1a080*/  BRA `(.L_x_25998) ;  /* 0x0000000c00647947 */ /* 0x000fea0003800000 */
.L_x_25995:
[----:B------:R-:W-:-:S09]  /*1a090*/  UISETP.NE.AND UP0, UPT, UR6, 0x2, UPT ;  /* 0x000000020600788c */ /* 0x000fd2000bf05270 */
[----:B------:R-:W-:Y:S05]  /*1a0a0*/  BRA.U !UP0, `(.L_x_25999) ;  /* 0x0000000108287547 */ /* 0x000fea000b800000 */
[----:B------:R-:W-:-:S09]  /*1a0b0*/  UISETP.NE.AND UP0, UPT, UR6, 0x3, UPT ;  /* 0x000000030600788c */ /* 0x000fd2000bf05270 */
[----:B------:R-:W-:Y:S05]  /*1a0c0*/  BRA.U !UP0, `(.L_x_26000) ;  /* 0x0000000108147547 */ /* 0x000fea000b800000 */
[----:B------:R-:W-:-:S09]  /*1a0d0*/  UISETP.NE.AND UP0, UPT, UR6, 0x4, UPT ;  /* 0x000000040600788c */ /* 0x000fd2000bf05270 */
[----:B------:R-:W-:Y:S05]  /*1a0e0*/  BRA.U UP0, `(.L_x_25997) ;  /* 0x0000000900f07547 */ /* 0x000fea000b800000 */
[----:B--2---:R-:W2:Y:S02]  /*1a0f0*/  LDG.E.64 R22, desc[UR36][R4.64] ;  /* 0x0000002404167981 */ /* 0x004ea4000c1e1b00 */
[----:B--2---:R-:W4:Y:S01]  /*1a100*/  I2F.F64.S64 R22, R22 ;  /* 0x0000001600167312 */ /* 0x004f220000301c00 */
[----:B------:R-:W-:Y:S05]  /*1a110*/  BRA `(.L_x_25998) ;  /* 0x0000000c00407947 */ /* 0x000fea0003800000 */
.L_x_26000:
[----:B------:R-:W2:Y:S02]  /*1a120*/  LDG.E R4, desc[UR36][R4.64] ;  /* 0x0000002404047981 */ /* 0x000ea4000c1e1900 */
[----:B--2---:R0:W2:Y:S01]  /*1a130*/  I2F.F64 R22, R4 ;  /* 0x0000000400167312 */ /* 0x0040a20000201c00 */
[----:B------:R-:W-:Y:S05]  /*1a140*/  BRA `(.L_x_25998) ;  /* 0x0000000c00347947 */ /* 0x000fea0003800000 */
.L_x_25999:
[----:B------:R-:W2:Y:S02]  /*1a150*/  LDG.E.U16 R4, desc[UR36][R4.64] ;  /* 0x0000002404047981 */ /* 0x000ea4000c1e1500 */
[----:B--2---:R0:W2:Y:S01]  /*1a160*/  I2F.F64.S16 R22, R4 ;  /* 0x0000000400167312 */ /* 0x0040a20000101c00 */
[----:B------:R-:W-:Y:S05]  /*1a170*/  BRA `(.L_x_25998) ;  /* 0x0000000c00287947 */ /* 0x000fea0003800000 */
.L_x_25994:
        /* <DEDUP_REMOVED lines=10> */
.L_x_26002:
[----:B------:R-:W4:Y:S02]  /*1a220*/  LDG.E.U16 R0, desc[UR36][R4.64] ;  /* 0x0000002404007981 */ /* 0x000f24000c1e1500 */
[----:B----4-:R-:W-:-:S05]  /*1a230*/  HADD2.F32 R0, -RZ, R0.H0_H0 ;  /* 0x20000000ff007230 */ /* 0x010fca0000004100 */
[----:B------:R-:W-:-:S04]  /*1a240*/  FMUL.FTZ R0, R0, 1 ;  /* 0x3f80000000007820 */ /* 0x000fc80000410000 */
[----:B--2---:R0:W2:Y:S01]  /*1a250*/  F2F.F64.F32 R22, R0 ;  /* 0x0000000000167310 */ /* 0x0040a20000201800 */
[----:B------:R-:W-:Y:S05]  /*1a260*/  BRA `(.L_x_25998) ;  /* 0x0000000800ec7947 */ /* 0x000fea0003800000 */
.L_x_26001:
        /* <DEDUP_REMOVED lines=10> */
.L_x_26004:
[----:B------:R-:W4:Y:S02]  /*1a310*/  LDG.E.U16 R4, desc[UR36][R4.64] ;  /* 0x0000002404047981 */ /* 0x000f24000c1e1500 */
[----:B----4-:R-:W-:-:S05]  /*1a320*/  HADD2.F32 R0, -RZ, R4.H0_H0 ;  /* 0x20000004ff007230 */ /* 0x010fca0000004100 */
[----:B------:R-:W-:-:S04]  /*1a330*/  FMUL.FTZ R0, R0, 1 ;  /* 0x3f80000000007820 */ /* 0x000fc80000410000 */
[----:B--2---:R0:W2:Y:S01]  /*1a340*/  F2F.F64.F32 R22, R0 ;  /* 0x0000000000167310 */ /* 0x0040a20000201800 */
[----:B------:R-:W-:Y:S05]  /*1a350*/  BRA `(.L_x_25998) ;  /* 0x0000000800b07947 */ /* 0x000fea0003800000 */
.L_x_26003:
[----:B--2---:R0:W5:Y:S01]  /*1a360*/  LDG.E.64 R22, desc[UR36][R4.64] ;  /* 0x0000002404167981 */ /* 0x004162000c1e1b00 */
[----:B------:R-:W-:Y:S05]  /*1a370*/  BRA `(.L_x_25998) ;  /* 0x0000000800a87947 */ /* 0x000fea0003800000 */
.L_x_25993:
        /* <DEDUP_REMOVED lines=9> */
[----:B--2---:R-:W-:Y:S01]  /*1a410*/  IMAD.MOV.U32 R22, RZ, RZ, RZ ;  /* 0x000000ffff167224 */ /* 0x004fe200078e00ff */
[----:B----4-:R-:W-:-:S04]  /*1a420*/  ISETP.NE.AND P0, PT, R4, RZ, PT ;  /* 0x000000ff0400720c */ /* 0x010fc80003f05270 */
[----:B------:R-:W-:Y:S01]  /*1a430*/  FSEL R23, RZ, 1.875, !P0 ;  /* 0x3ff00000ff177808 */ /* 0x000fe20004000000 */
[----:B------:R-:W-:Y:S08]  /*1a440*/  BRA `(.L_x_25998) ;  /* 0x0000000800747947 */ /* 0x000ff00003800000 */
.L_x_26007:
[----:B--2---:R0:W5:Y:S01]  /*1a450*/  LDG.E.64 R22, desc[UR36][R4.64] ;  /* 0x0000002404167981 */ /* 0x004162000c1e1b00 */
[----:B------:R-:W-:Y:S05]  /*1a460*/  BRA `(.L_x_25998) ;  /* 0x00000008006c7947 */ /* 0x000fea0003800000 */
.L_x_26006:
        /* <DEDUP_REMOVED lines=25> */
[----:B--2---:R0:W2:Y:S01]  /*1a600*/  F2F.F64.F32 R22, R3 ;  /* 0x0000000300167310 */ /* 0x0040a20000201800 */
[----:B------:R-:W-:Y:S05]  /*1a610*/  BRA `(.L_x_25998) ;  /* 0x0000000800007947 */ /* 0x000fea0003800000 */
.L_x_26009:
        /* <DEDUP_REMOVED lines=15> */
.L_x_26008:
[----:B------:R-:W4:Y:S02]  /*1a710*/  LDG.E.U16 R0, desc[UR36][R4.64] ;  /* 0x0000002404007981 */ /* 0x000f24000c1e1500 */
[----:B----4-:R-:W-:-:S05]  /*1a720*/  SHF.L.U32 R0, R0, 0x10, RZ ;  /* 0x0000001000007819 */ /* 0x010fca00000006ff */
[----:B------:R-:W-:-:S04]  /*1a730*/  FMUL.FTZ R0, R0, 1 ;  /* 0x3f80000000007820 */ /* 0x000fc80000410000 */
[----:B--2---:R0:W2:Y:S01]  /*1a740*/  F2F.F64.F32 R22, R0 ;  /* 0x0000000000167310 */ /* 0x0040a20000201800 */
[----:B------:R-:W-:Y:S05]  /*1a750*/  BRA `(.L_x_25998) ;  /* 0x0000000400b07947 */ /* 0x000fea0003800000 */
.L_x_26005:
        /* <DEDUP_REMOVED lines=11> */
.L_x_26012:
        /* <DEDUP_REMOVED lines=21> */
.L_x_26014:
[----:B------:R-:W-:Y:S05]  /*1a960*/  BSYNC.RECONVERGENT B0 ;  /* 0x0000000000007941 */ /* 0x000fea0003800200 */
.L_x_26013:
[----:B------:R-:W-:Y:S01]  /*1a970*/  IMAD.SHL.U32 R0, R0, 0x100000, RZ ;  /* 0x0010000000007824 */ /* 0x000fe200078e00ff */
[----:B------:R-:W-:-:S04]  /*1a980*/  LEA R3, R3, 0x3b800000, 0x17 ;  /* 0x3b80000003037811 */ /* 0x000fc800078eb8ff */
[----:B------:R-:W-:-:S05]  /*1a990*/  LOP3.LUT R0, R3, R0, R7, 0xfe, !PT ;  /* 0x0000000003007212 */ /* 0x000fca00078efe07 */
[----:B------:R-:W-:-:S04]  /*1a9a0*/  FMUL.FTZ R0, R0, 1 ;  /* 0x3f80000000007820 */ /* 0x000fc80000410000 */
[----:B------:R0:W2:Y:S01]  /*1a9b0*/  F2F.F64.F32 R22, R0 ;  /* 0x0000000000167310 */ /* 0x0000a20000201800 */
[----:B------:R-:W-:Y:S05]  /*1a9c0*/  BRA `(.L_x_25998) ;  /* 0x0000000400147947 */ /* 0x000fea0003800000 */
.L_x_26011:
        /* <DEDUP_REMOVED lines=21> */
.L_x_26016:
[----:B------:R-:W-:Y:S05]  /*1ab20*/  BSYNC.RECONVERGENT B0 ;  /* 0x0000000000007941 */ /* 0x000fea0003800200 */
.L_x_26015:
[----:B------:R-:W-:Y:S02]  /*1ab30*/  SHF.L.U32 R0, R0, 0x15, RZ ;  /* 0x0000001500007819 */ /* 0x000fe400000006ff */
[----:B------:R-:W-:-:S04]  /*1ab40*/  LEA R3, R3, 0x37800000, 0x17 ;  /* 0x3780000003037811 */ /* 0x000fc800078eb8ff */
[----:B------:R-:W-:-:S05]  /*1ab50*/  LOP3.LUT R0, R3, R0, R7, 0xfe, !PT ;  /* 0x0000000003007212 */ /* 0x000fca00078efe07 */
[----:B------:R-:W-:-:S04]  /*1ab60*/  FMUL.FTZ R0, R0, 1 ;  /* 0x3f80000000007820 */ /* 0x000fc80000410000 */
[----:B------:R0:W2:Y:S01]  /*1ab70*/  F2F.F64.F32 R22, R0 ;  /* 0x0000000000167310 */ /* 0x0000a20000201800 */
[----:B------:R-:W-:Y:S05]  /*1ab80*/  BRA `(.L_x_25998) ;  /* 0x0000000000a47947 */ /* 0x000fea0003800000 */
.L_x_26010:
[----:B------:R-:W-:-:S09]  /*1ab90*/  UISETP.NE.AND UP0, UPT, UR6, 0x1c, UPT ;  /* 0x0000001c0600788c */ /* 0x000fd2000bf05270 */
[----:B------:R-:W-:Y:S05]  /*1aba0*/  BRA.U !UP0, `(.L_x_26017) ;  /* 0x0000000108947547 */ /* 0x000fea000b800000 */
[----:B------:R-:W-:-:S09]  /*1abb0*/  UISETP.NE.AND UP0, UPT, UR6, 0x1d, UPT ;  /* 0x0000001d0600788c */ /* 0x000fd2000bf05270 */
[----:B------:R-:W-:Y:S05]  /*1abc0*/  BRA.U !UP0, `(.L_x_26018) ;  /* 0x0000000108807547 */ /* 0x000fea000b800000 */
[----:B------:R-:W-:-:S09]  /*1abd0*/  UISETP.NE.AND UP0, UPT, UR6, 0x2c, UPT ;  /* 0x0000002c0600788c */ /* 0x000fd2000bf05270 */
[----:B------:R-:W-:Y:S05]  /*1abe0*/  BRA.U UP0, `(.L_x_25997) ;  /* 0x0000000100307547 */ /* 0x000fea000b800000 */
[----:B------:R-:W4:Y:S01]  /*1abf0*/  LDG.E.U8 R0, desc[UR36][R4.64] ;  /* 0x0000002404007981 */ /* 0x000f22000c1e1100 */
[----:B--2---:R-:W-:Y:S02]  /*1ac00*/  HFMA2 R23, -RZ, RZ, 0.5, 0 ;  /* 0x38000000ff177431 */ /* 0x004fe400000001ff */
        /* <DEDUP_REMOVED lines=10> */
.L_x_25997:
[----:B------:R-:W-:Y:S01]  /*1acb0*/  MOV R14, 0x130 ;  /* 0x00000130000e7802 */ /* 0x000fe20000000f00 */
[----:B------:R-:W0:Y:S01]  /*1acc0*/  LDCU.64 UR4, c[0x4][0x120] ;  /* 0x01002400ff0477ac */ /* 0x000e220008000a00 */
[----:B------:R-:W-:Y:S02]  /*1acd0*/  HFMA2 R8, -RZ, RZ, 0, 4.64916229248046875e-06 ;  /* 0x0000004eff087431 */ /* 0x000fe400000001ff */
[----:B------:R-:W-:Y:S01]  /*1ace0*/  IMAD.MOV.U32 R12, RZ, RZ, 0x1 ;  /* 0x00000001ff0c7424 */ /* 0x000fe200078e00ff */
[----:B------:R-:W-:Y:S01]  /*1acf0*/  MOV R13, RZ ;  /* 0x000000ff000d7202 */ /* 0x000fe20000000f00 */
[----:B------:R-:W4:Y:S01]  /*1ad00*/  LDCU.64 UR6, c[0x4][0x128] ;  /* 0x01002500ff0677ac */ /* 0x000f220008000a00 */
[----:B------:R-:W1:Y:S01]  /*1ad10*/  LDC.64 R14, c[0x4][R14] ;  /* 0x010000000e0e7b82 */ /* 0x000e620000000a00 */
[----:B------:R-:W2:Y:S01]  /*1ad20*/  LDCU.64 UR8, c[0x4][URZ] ;  /* 0x01000000ff0877ac */ /* 0x000ea20008000a00 */
[----:B0-----:R-:W-:Y:S01]  /*1ad30*/  MOV R4, UR4 ;  /* 0x0000000400047c02 */ /* 0x001fe20008000f00 */
[----:B------:R-:W-:Y:S01]  /*1ad40*/  IMAD.U32 R5, RZ, RZ, UR5 ;  /* 0x00000005ff057e24 */ /* 0x000fe2000f8e00ff */
[----:B----4-:R-:W-:Y:S01]  /*1ad50*/  MOV R6, UR6 ;  /* 0x0000000600067c02 */ /* 0x010fe20008000f00 */
[----:B------:R-:W-:Y:S01]  /*1ad60*/  IMAD.U32 R7, RZ, RZ, UR7 ;  /* 0x00000007ff077e24 */ /* 0x000fe2000f8e00ff */
[----:B--2---:R-:W-:Y:S01]  /*1ad70*/  MOV R10, UR8 ;  /* 0x00000008000a7c02 */ /* 0x004fe20008000f00 */
[----:B------:R-:W-:-:S07]  /*1ad80*/  IMAD.U32 R11, RZ, RZ, UR9 ;  /* 0x00000009ff0b7e24 */ /* 0x000fce000f8e00ff */
[----:B------:R-:W-:-:S07]  /*1ad90*/  LEPC R20, `(.L_x_26019) ;  /* 0x000000001014794e */ /* 0x000fce0000000000 */
[----:B-1-3-5:R-:W-:Y:S05]  /*1ada0*/  CALL.ABS.NOINC R14 ;  /* 0x000000000e007343 */ /* 0x02afea0003c00000 */
.L_x_26019:
[----:B------:R-:W-:Y:S01]  /*1adb0*/  CS2R R22, SRZ ;  /* 0x0000000000167805 */ /* 0x000fe2000001ff00 */
[----:B------:R-:W-:Y:S06]  /*1adc0*/  BRA `(.L_x_25998) ;  /* 0x0000000000147947 */ /* 0x000fec0003800000 */
.L_x_26018:
[----:B--2---:R-:W2:Y:S02]  /*1add0*/  LDG.E.64 R22, desc[UR36][R4.64] ;  /* 0x0000002404167981 */ /* 0x004ea4000c1e1b00 */
[----:B--2---:R-:W0:Y:S01]  /*1ade0*/  I2F.F64.U64 R22, R22 ;  /* 0x0000001600167312 */ /* 0x004e220000301800 */
[----:B------:R-:W-:Y:S05]  /*1adf0*/  BRA `(.L_x_25998) ;  /* 0x0000000000087947 */ /* 0x000fea0003800000 */
.L_x_26017:
[----:B------:R-:W2:Y:S02]  /*1ae00*/  LDG.E R4, desc[UR36][R4.64] ;  /* 0x0000002404047981 */ /* 0x000ea4000c1e1900 */
[----:B--2---:R0:W2:Y:S02]  /*1ae10*/  I2F.F64.U32 R22, R4 ;  /* 0x0000000400167312 */ /* 0x0040a40000201800 */
.L_x_25998:
[----:B------:R-:W-:Y:S05]  /*1ae20*/  BSYNC.RECONVERGENT B6 ;  /* 0x0000000000067941 */ /* 0x000fea0003800200 */
.L_x_25992:
        /* <DEDUP_REMOVED lines=18> */
.L_x_26024:
[----:B------:R-:W2:Y:S02]  /*1af50*/  LDG.E.U8 R4, desc[UR36][R4.64] ;  /* 0x0000002404047981 */ /* 0x000ea4000c1e1100 */
[----:B--2---:R0:W2:Y:S01]  /*1af60*/  I2F.F64.U16 R18, R4 ;  /* 0x0000000400127312 */ /* 0x0040a20000101800 */
[----:B------:R-:W-:Y:S05]  /*1af70*/  BRA `(.L_x_26026) ;  /* 0x0000000c00647947 */ /* 0x000fea0003800000 */
.L_x_26023:
        /* <DEDUP_REMOVED lines=9> */
.L_x_26028:
[----:B------:R-:W2:Y:S02]  /*1b010*/  LDG.E R4, desc[UR36][R4.64] ;  /* 0x0000002404047981 */ /* 0x000ea4000c1e1900 */
[----:B--2---:R0:W2:Y:S01]  /*1b020*/  I2F.F64 R18, R4 ;  /* 0x0000000400127312 */ /* 0x0040a20000201c00 */
[----:B------:R-:W-:Y:S05]  /*1b030*/  BRA `(.L_x_26026) ;  /* 0x0000000c00347947 */ /* 0x000fea0003800000 */
.L_x_26027:
[----:B------:R-:W2:Y:S02]  /*1b040*/  LDG.E.U16 R4, desc[UR36][R4.64] ;  /* 0x0000002404047981 */ /* 0x000ea4000c1e1500 */
[----:B--2---:R0:W2:Y:S01]  /*1b050*/  I2F.F64.S16 R18, R4 ;  /* 0x0000000400127312 */ /* 0x0040a20000101c00 */
[----:B------:R-:W-:Y:S05]  /*1b060*/  BRA `(.L_x_26026) ;  /* 0x0000000c00287947 */ /* 0x000fea0003800000 */
.L_x_26022:
        /* <DEDUP_REMOVED lines=10> */
.L_x_26030:
[----:B------:R-:W2:Y:S02]  /*1b110*/  LDG.E.U16 R0, desc[UR36][R4.64] ;  /* 0x0000002404007981 */ /* 0x000ea4000c1e1500 */
[----:B--2---:R-:W-:-:S05]  /*1b120*/  HADD2.F32 R0, -RZ, R0.H0_H0 ;  /* 0x20000000ff007230 */ /* 0x004fca0000004100 */
[----:B------:R-:W-:-:S04]  /*1b130*/  FMUL.FTZ R0, R0, 1 ;  /* 0x3f80000000007820 */ /* 0x000fc80000410000 */
[----:B------:R0:W2:Y:S01]  /*1b140*/  F2F.F64.F32 R18, R0 ;  /* 0x0000000000127310 */ /* 0x0000a20000201800 */
[----:B------:R-:W-:Y:S05]  /*1b150*/  BRA `(.L_x_26026) ;  /* 0x0000000800ec7947 */ /* 0x000fea0003800000 */
.L_x_26029:
        /* <DEDUP_REMOVED lines=10> */
.L_x_26032:
[----:B------:R-:W2:Y:S02]  /*1b200*/  LDG.E.U16 R4, desc[UR36][R4.64] ;  /* 0x0000002404047981 */ /* 0x000ea4000c1e1500 */
[----:B--2---:R-:W-:-:S05]  /*1b210*/  HADD2.F32 R0, -RZ, R4.H0_H0 ;  /* 0x20000004ff007230 */ /* 0x004fca0000004100 */
[----:B------:R-:W-:-:S04]  /*1b220*/  FMUL.FTZ R0, R0, 1 ;  /* 0x3f80000000007820 */ /* 0x000fc80000410000 */
[----:B------:R0:W2:Y:S01]  /*1b230*/  F2F.F64.F32 R18, R0 ;  /* 0x0000000000127310 */ /* 0x0000a20000201800 */
[----:B------:R-:W-:Y:S05]  /*1b240*/  BRA `(.L_x_26026) ;  /* 0x0000000800b07947 */ /* 0x000fea0003800000 */
.L_x_26031:
[----:B------:R0:W5:Y:S01]  /*1b250*/  LDG.E.64 R18, desc[UR36][R4.64] ;  /* 0x0000002404127981 */ /* 0x000162000c1e1b00 */
[----:B------:R-:W-:Y:S05]  /*1b260*/  BRA `(.L_x_26026) ;  /* 0x0000000800a87947 */ /* 0x000fea0003800000 */
.L_x_26021:
        /* <DEDUP_REMOVED lines=13> */
.L_x_26035:
[----:B------:R0:W5:Y:S01]  /*1b340*/  LDG.E.64 R18, desc[UR36][R4.64] ;  /* 0x0000002404127981 */ /* 0x000162000c1e1b00 */
[----:B------:R-:W-:Y:S05]  /*1b350*/  BRA `(.L_x_26026) ;  /* 0x00000008006c7947 */ /* 0x000fea0003800000 */
.L_x_26034:
        /* <DEDUP_REMOVED lines=27> */
.L_x_26037:
        /* <DEDUP_REMOVED lines=15> */
.L_x_26036:
[----:B------:R-:W2:Y:S02]  /*1b600*/  LDG.E.U16 R0, desc[UR36][R4.64] ;  /* 0x0000002404007981 */ /* 0x000ea4000c1e1500 */
[----:B--2---:R-:W-:-:S04]  /*1b610*/  IMAD.U32 R0, R0, 0x10000, RZ ;  /* 0x0001000000007824 */ /* 0x004fc800078e00ff */
[----:B------:R-:W-:-:S04]  /*1b620*/  FMUL.FTZ R0, R0, 1 ;  /* 0x3f80000000007820 */ /* 0x000fc80000410000 */
[----:B------:R0:W2:Y:S01]  /*1b630*/  F2F.F64.F32 R18, R0 ;  /* 0x0000000000127310 */ /* 0x0000a20000201800 */
[----:B------:R-:W-:Y:S05]  /*1b640*/  BRA `(.L_x_26026) ;  /* 0x0000000400b07947 */ /* 0x000fea0003800000 */
.L_x_26033:
        /* <DEDUP_REMOVED lines=11> */
.L_x_26040:
        /* <DEDUP_REMOVED lines=21> */
.L_x_26042:
[----:B------:R-:W-:Y:S05]  /*1b850*/  BSYNC.RECONVERGENT B0 ;  /* 0x0000000000007941 */ /* 0x000fea0003800200 */
.L_x_26041:
[----:B------:R-:W-:Y:S02]  /*1b860*/  SHF.L.U32 R0, R0, 0x14, RZ ;  /* 0x0000001400007819 */ /* 0x000fe400000006ff */
[----:B------:R-:W-:-:S04]  /*1b870*/  LEA R3, R3, 0x3b800000, 0x17 ;  /* 0x3b80000003037811 */ /* 0x000fc800078eb8ff */
[----:B------:R-:W-:-:S05]  /*1b880*/  LOP3.LUT R0, R3, R0, R7, 0xfe, !PT ;  /* 0x0000000003007212 */ /* 0x000fca00078efe07 */
[----:B------:R-:W-:-:S04]  /*1b890*/  FMUL.FTZ R0, R0, 1 ;  /* 0x3f80000000007820 */ /* 0x000fc80000410000 */
[----:B------:R0:W2:Y:S01]  /*1b8a0*/  F2F.F64.F32 R18, R0 ;  /* 0x0000000000127310 */ /* 0x0000a20000201800 */
[----:B------:R-:W-:Y:S05]  /*1b8b0*/  BRA `(.L_x_26026) ;  /* 0x0000000400147947 */ /* 0x000fea0003800000 */
.L_x_26039:
        /* <DEDUP_REMOVED lines=21> */
.L_x_26044:
[----:B------:R-:W-:Y:S05]  /*1ba10*/  BSYNC.RECONVERGENT B0 ;  /* 0x0000000000007941 */ /* 0x000fea0003800200 */
.L_x_26043:
[----:B------:R-:W-:Y:S01]  /*1ba20*/  IMAD.SHL.U32 R0, R0, 0x200000, RZ ;  /* 0x0020000000007824 */ /* 0x000fe200078e00ff */
[----:B------:R-:W-:-:S04]  /*1ba30*/  LEA R3, R3, 0x37800000, 0x17 ;  /* 0x3780000003037811 */ /* 0x000fc800078eb8ff */
[----:B------:R-:W-:-:S05]  /*1ba40*/  LOP3.LUT R0, R3, R0, R7, 0xfe, !PT ;  /* 0x0000000003007212 */ /* 0x000fca00078efe07 */
[----:B------:R-:W-:-:S04]  /*1ba50*/  FMUL.FTZ R0, R0, 1 ;  /* 0x3f80000000007820 */ /* 0x000fc80000410000 */
[----:B------:R0:W2:Y:S01]  /*1ba60*/  F2F.F64.F32 R18, R0 ;  /* 0x0000000000127310 */ /* 0x0000a20000201800 */
[----:B------:R-:W-:Y:S05]  /*1ba70*/  BRA `(.L_x_26026) ;  /* 0x0000000000a47947 */ /* 0x000fea0003800000 */
.L_x_26038:
        /* <DEDUP_REMOVED lines=18> */
.L_x_26025:
        /* <DEDUP_REMOVED lines=16> */
.L_x_26047:
[----:B------:R-:W-:Y:S01]  /*1bca0*/  CS2R R18, SRZ ;  /* 0x0000000000127805 */ /* 0x000fe2000001ff00 */
[----:B------:R-:W-:Y:S06]  /*1bcb0*/  BRA `(.L_x_26026) ;  /* 0x0000000000147947 */ /* 0x000fec0003800000 */
.L_x_26046:
[----:B------:R-:W2:Y:S02]  /*1bcc0*/  LDG.E.64 R18, desc[UR36][R4.64] ;  /* 0x0000002404127981 */ /* 0x000ea4000c1e1b00 */
[----:B--2---:R-:W0:Y:S01]  /*1bcd0*/  I2F.F64.U64 R18, R18 ;  /* 0x0000001200127312 */ /* 0x004e220000301800 */
[----:B------:R-:W-:Y:S05]  /*1bce0*/  BRA `(.L_x_26026) ;  /* 0x0000000000087947 */ /* 0x000fea0003800000 */
.L_x_26045:
[----:B------:R-:W2:Y:S02]  /*1bcf0*/  LDG.E R4, desc[UR36][R4.64] ;  /* 0x0000002404047981 */ /* 0x000ea4000c1e1900 */
[----:B--2---:R0:W2:Y:S02]  /*1bd00*/  I2F.F64.U32 R18, R4 ;  /* 0x0000000400127312 */ /* 0x0040a40000201800 */
.L_x_26026:
[----:B------:R-:W-:Y:S05]  /*1bd10*/  BSYNC.RECONVERGENT B6 ;  /* 0x0000000000067941 */ /* 0x000fea0003800200 */
.L_x_26020:
        /* <DEDUP_REMOVED lines=18> */
.L_x_26052:
[----:B------:R-:W2:Y:S02]  /*1be40*/  LDG.E.U8 R2, desc[UR36][R2.64] ;  /* 0x0000002402027981 */ /* 0x000ea4000c1e1100 */
[----:B--2---:R0:W1:Y:S01]  /*1be50*/  I2F.F64.U16 R4, R2 ;  /* 0x0000000200047312 */ /* 0x0040620000101800 */
[----:B------:R-:W-:Y:S05]  /*1be60*/  BRA `(.L_x_26054) ;  /* 0x0000000c00607947 */ /* 0x000fea0003800000 */
.L_x_26051:
        /* <DEDUP_REMOVED lines=9> */
.L_x_26056:
[----:B------:R-:W2:Y:S02]  /*1bf00*/  LDG.E R2, desc[UR36][R2.64] ;  /* 0x0000002402027981 */ /* 0x000ea4000c1e1900 */
[----:B--2---:R0:W1:Y:S01]  /*1bf10*/  I2F.F64 R4, R2 ;  /* 0x0000000200047312 */ /* 0x0040620000201c00 */
[----:B------:R-:W-:Y:S05]  /*1bf20*/  BRA `(.L_x_26054) ;  /* 0x0000000c00307947 */ /* 0x000fea0003800000 */
.L_x_26055:
[----:B------:R-:W2:Y:S02]  /*1bf30*/  LDG.E.U16 R2, desc[UR36][R2.64] ;  /* 0x0000002402027981 */ /* 0x000ea4000c1e1500 */
[----:B--2---:R0:W1:Y:S01]  /*1bf40*/  I2F.F64.S16 R4, R2 ;  /* 0x0000000200047312 */ /* 0x0040620000101c00 */
[----:B------:R-:W-:Y:S05]  /*1bf50*/  BRA `(.L_x_26054) ;  /* 0x0000000c00247947 */ /* 0x000fea0003800000 */
.L_x_26050:
        /* <DEDUP_REMOVED lines=10> */
.L_x_26058:
[----:B------:R-:W2:Y:S02]  /*1c000*/  LDG.E.U16 R0, desc[UR36][R2.64] ;  /* 0x0000002402007981 */ /* 0x000ea4000c1e1500 */
[----:B--2---:R-:W-:-:S05]  /*1c010*/  HADD2.F32 R0, -RZ, R0.H0_H0 ;  /* 0x20000000ff007230 */ /* 0x004fca0000004100 */
[----:B------:R-:W-:-:S04]  /*1c020*/  FMUL.FTZ R0, R0, 1 ;  /* 0x3f80000000007820 */ /* 0x000fc80000410000 */
[----:B------:R0:W1:Y:S01]  /*1c030*/  F2F.F64.F32 R4, R0 ;  /* 0x0000000000047310 */ /* 0x0000620000201800 */
[----:B------:R-:W-:Y:S05]  /*1c040*/  BRA `(.L_x_26054) ;  /* 0x0000000800e87947 */ /* 0x000fea0003800000 */
.L_x_26057:
        /* <DEDUP_REMOVED lines=10> */
.L_x_26060:
[----:B------:R-:W2:Y:S02]  /*1c0f0*/  LDG.E.U16 R2, desc[UR36][R2.64] ;  /* 0x0000002402027981 */ /* 0x000ea4000c1e1500 */
[----:B--2---:R-:W-:-:S05]  /*1c100*/  HADD2.F32 R0, -RZ, R2.H0_H0 ;  /* 0x20000002ff007230 */ /* 0x004fca0000004100 */
[----:B------:R-:W-:-:S04]  /*1c110*/  FMUL.FTZ R0, R0, 1 ;  /* 0x3f80000000007820 */ /* 0x000fc80000410000 */
[----:B------:R0:W1:Y:S01]  /*1c120*/  F2F.F64.F32 R4, R0 ;  /* 0x0000000000047310 */ /* 0x0000620000201800 */
[----:B------:R-:W-:Y:S05]  /*1c130*/  BRA `(.L_x_26054) ;  /* 0x0000000800ac7947 */ /* 0x000fea0003800000 */
.L_x_26059:
[----:B------:R0:W5:Y:S01]  /*1c140*/  LDG.E.64 R4, desc[UR36][R2.64] ;  /* 0x0000002402047981 */ /* 0x000162000c1e1b00 */
[----:B------:R-:W-:Y:S05]  /*1c150*/  BRA `(.L_x_26054) ;  /* 0x0000000800a47947 */ /* 0x000fea0003800000 */
.L_x_26049:
        /* <DEDUP_REMOVED lines=13> */
.L_x_26063:
[----:B------:R0:W5:Y:S01]  /*1c230*/  LDG.E.64 R4, desc[UR36][R2.64] ;  /* 0x0000002402047981 */ /* 0x000162000c1e1b00 */
[----:B------:R-:W-:Y:S05]  /*1c240*/  BRA `(.L_x_26054) ;  /* 0x0000000800687947 */ /* 0x000fea0003800000 */
.L_x_26062:
        /* <DEDUP_REMOVED lines=27> */
.L_x_26065:
        /* <DEDUP_REMOVED lines=14> */
.L_x_26064:
[----:B------:R-:W2:Y:S02]  /*1c4e0*/  LDG.E.U16 R0, desc[UR36][R2.64] ;  /* 0x0000002402007981 */ /* 0x000ea4000c1e1500 */
[----:B--2---:R-:W-:-:S04]  /*1c4f0*/  IMAD.U32 R0, R0, 0x10000, RZ ;  /* 0x0001000000007824 */ /* 0x004fc800078e00ff */
[----:B------:R-:W-:-:S04]  /*1c500*/  FMUL.FTZ R0, R0, 1 ;  /* 0x3f80000000007820 */ /* 0x000fc80000410000 */
[----:B------:R0:W1:Y:S01]  /*1c510*/  F2F.F64.F32 R4, R0 ;  /* 0x0000000000047310 */ /* 0x0000620000201800 */
[----:B------:R-:W-:Y:S05]  /*1c520*/  BRA `(.L_x_26054) ;  /* 0x0000000400b07947 */ /* 0x000fea0003800000 */
.L_x_26061:
        /* <DEDUP_REMOVED lines=11> */
.L_x_26068:
        /* <DEDUP_REMOVED lines=21> */
.L_x_26070:
[----:B------:R-:W-:Y:S05]  /*1c730*/  BSYNC.RECONVERGENT B0 ;  /* 0x0000000000007941 */ /* 0x000fea0003800200 */
.L_x_26069:
[----:B------:R-:W-:Y:S02]  /*1c740*/  SHF.L.U32 R0, R0, 0x14, RZ ;  /* 0x0000001400007819 */ /* 0x000fe400000006ff */
[----:B------:R-:W-:-:S04]  /*1c750*/  LEA R2, R2, 0x3b800000, 0x17 ;  /* 0x3b80000002027811 */ /* 0x000fc800078eb8ff */
[----:B------:R-:W-:-:S05]  /*1c760*/  LOP3.LUT R0, R2, R0, R7, 0xfe, !PT ;  /* 0x0000000002007212 */ /* 0x000fca00078efe07 */
[----:B------:R-:W-:-:S04]  /*1c770*/  FMUL.FTZ R0, R0, 1 ;  /* 0x3f80000000007820 */ /* 0x000fc80000410000 */
[----:B------:R0:W1:Y:S01]  /*1c780*/  F2F.F64.F32 R4, R0 ;  /* 0x0000000000047310 */ /* 0x0000620000201800 */
[----:B------:R-:W-:Y:S05]  /*1c790*/  BRA `(.L_x_26054) ;  /* 0x0000000400147947 */ /* 0x000fea0003800000 */
.L_x_26067:
        /* <DEDUP_REMOVED lines=21> */
.L_x_26072:
[----:B------:R-:W-:Y:S05]  /*1c8f0*/  BSYNC.RECONVERGENT B0 ;  /* 0x0000000000007941 */ /* 0x000fea0003800200 */
.L_x_26071:
[----:B------:R-:W-:Y:S01]  /*1c900*/  IMAD.SHL.U32 R0, R0, 0x200000, RZ ;  /* 0x0020000000007824 */ /* 0x000fe200078e00ff */
[----:B------:R-:W-:-:S04]  /*1c910*/  LEA R2, R2, 0x37800000, 0x17 ;  /* 0x3780000002027811 */ /* 0x000fc800078eb8ff */
[----:B------:R-:W-:-:S05]  /*1c920*/  LOP3.LUT R0, R2, R0, R7, 0xfe, !PT ;  /* 0x0000000002007212 */ /* 0x000fca00078efe07 */
[----:B------:R-:W-:-:S04]  /*1c930*/  FMUL.FTZ R0, R0, 1 ;  /* 0x3f80000000007820 */ /* 0x000fc80000410000 */
[----:B------:R0:W1:Y:S01]  /*1c940*/  F2F.F64.F32 R4, R0 ;  /* 0x0000000000047310 */ /* 0x0000620000201800 */
[----:B------:R-:W-:Y:S05]  /*1c950*/  BRA `(.L_x_26054) ;  /* 0x0000000000a47947 */ /* 0x000fea0003800000 */
.L_x_26066:
        /* <DEDUP_REMOVED lines=18> */
.L_x_26053:
        /* <DEDUP_REMOVED lines=16> */
.L_x_26075:
[----:B------:R-:W-:Y:S01]  /*1cb80*/  CS2R R4, SRZ ;  /* 0x0000000000047805 */ /* 0x000fe2000001ff00 */
[----:B------:R-:W-:Y:S06]  /*1cb90*/  BRA `(.L_x_26054) ;  /* 0x0000000000147947 */ /* 0x000fec0003800000 */
.L_x_26074:
[----:B------:R-:W2:Y:S02]  /*1cba0*/  LDG.E.64 R4, desc[UR36][R2.64] ;  /* 0x0000002402047981 */ /* 0x000ea4000c1e1b00 */
[----:B--2---:R-:W0:Y:S01]  /*1cbb0*/  I2F.F64.U64 R4, R4 ;  /* 0x0000000400047312 */ /* 0x004e220000301800 */
[----:B------:R-:W-:Y:S05]  /*1cbc0*/  BRA `(.L_x_26054) ;  /* 0x0000000000087947 */ /* 0x000fea0003800000 */
.L_x_26073:
[----:B------:R-:W2:Y:S02]  /*1cbd0*/  LDG.E R2, desc[UR36][R2.64] ;  /* 0x0000002402027981 */ /* 0x000ea4000c1e1900 */
[----:B--2---:R0:W1:Y:S02]  /*1cbe0*/  I2F.F64.U32 R4, R2 ;  /* 0x0000000200047312 */ /* 0x0040640000201800 */
.L_x_26054:
[----:B------:R-:W-:Y:S05]  /*1cbf0*/  BSYNC.RECONVERGENT B6 ;  /* 0x0000000000067941 */ /* 0x000fea0003800200 */
.L_x_26048:
[----:B--23-5:R-:W-:Y:S01]  /*1cc00*/  DADD R18, -R18, R26 ;  /* 0x0000000012127229 */ /* 0x02cfe2000000011a */
[----:B------:R-:W-:-:S04]  /*1cc10*/  UPRMT UR4, UR40, 0x9910, URZ ;  /* 0x0000991028047896 */ /* 0x000fc800080000ff */
[----:B------:R-:W-:-:S03]  /*1cc20*/  UISETP.GT.AND UP0, UPT, UR4, 0x9, UPT ;  /* 0x000000090400788c */ /* 0x000fc6000bf04270 */
[----:B------:R-:W-:-:S08]  /*1cc30*/  DMUL R18, R18, R24 ;  /* 0x0000001812127228 */ /* 0x000fd00000000000 */
[----:B01--4-:R-:W-:Y:S01]  /*1cc40*/  DFMA R4, R18, R4, R22 ;  /* 0x000000041204722b */ /* 0x013fe20000000016 */
        /* <DEDUP_REMOVED lines=12> */
.L_x_26079:
[----:B------:R-:W0:Y:S02]  /*1cd10*/  F2I.S64.F64.TRUNC R4, R4 ;  /* 0x0000000400047311 */ /* 0x000e24000030d900 */
[----:B0-----:R-:W-:-:S05]  /*1cd20*/  MOV R3, R4 ;  /* 0x0000000400037202 */ /* 0x001fca0000000f00 */
[----:B------:R-:W-:Y:S01]  /*1cd30*/  STG.E.U8 desc[UR36][R16.64], R3 ;  /* 0x0000000310007986 */ /* 0x000fe2000c101124 */
[----:B------:R-:W-:Y:S05]  /*1cd40*/  EXIT ;  /* 0x000000000000794d */ /* 0x000fea0003800000 */
.L_x_26078:
        /* <DEDUP_REMOVED lines=9> */
.L_x_26082:
[----:B------:R-:W0:Y:S02]  /*1cde0*/  F2I.F64.TRUNC R5, R4 ;  /* 0x0000000400057311 */ /* 0x000e24000030d100 */
[----:B0-----:R-:W-:Y:S01]  /*1cdf0*/  STG.E desc[UR36][R16.64], R5 ;  /* 0x0000000510007986 */ /* 0x001fe2000c101924 */
[----:B------:R-:W-:Y:S05]  /*1ce00*/  EXIT ;  /* 0x000000000000794d */ /* 0x000fea0003800000 */
.L_x_26081:
[----:B------:R-:W0:Y:S02]  /*1ce10*/  F2I.F64.TRUNC R5, R4 ;  /* 0x0000000400057311 */ /* 0x000e24000030d100 */
[----:B0-----:R-:W-:Y:S01]  /*1ce20*/  STG.E.U16 desc[UR36][R16.64], R5 ;  /* 0x0000000510007986 */ /* 0x001fe2000c101524 */
[----:B------:R-:W-:Y:S05]  /*1ce30*/  EXIT ;  /* 0x000000000000794d */ /* 0x000fea0003800000 */
.L_x_26077:
        /* <DEDUP_REMOVED lines=13> */
.L_x_26084:
        /* <DEDUP_REMOVED lines=8> */
.L_x_26083:
        /* <DEDUP_REMOVED lines=14> */
.L_x_26086:
        /* <DEDUP_REMOVED lines=9> */
.L_x_26085:
[----:B------:R-:W-:Y:S01]  /*1d100*/  STG.E.64 desc[UR36][R16.64], R4 ;  /* 0x0000000410007986 */ /* 0x000fe2000c101b24 */
[----:B------:R-:W-:Y:S05]  /*1d110*/  EXIT ;  /* 0x000000000000794d */ /* 0x000fea0003800000 */
.L_x_26076:
        /* <DEDUP_REMOVED lines=13> */
.L_x_26090:
        /* <DEDUP_REMOVED lines=21> */
.L_x_26093:
[----:B------:R-:W-:-:S04]  /*1d340*/  SHF.R.U32.HI R3, RZ, 0x18, R3 ;  /* 0x00000018ff037819 */ /* 0x000fc80000011603 */
[----:B------:R-:W-:-:S04]  /*1d350*/  LOP3.LUT R0, R0, 0x80, R3, 0xf8, !PT ;  /* 0x0000008000007812 */ /* 0x000fc800078ef803 */
[----:B------:R-:W-:-:S07]  /*1d360*/  PRMT R8, R0, 0x7610, R8 ;  /* 0x0000761000087816 */ /* 0x000fce0000000008 */
.L_x_26092:
[----:B------:R-:W-:Y:S05]  /*1d370*/  BSYNC.RECONVERGENT B0 ;  /* 0x0000000000007941 */ /* 0x000fea0003800200 */
.L_x_26091:
[----:B------:R-:W-:Y:S01]  /*1d380*/  STG.E.U8 desc[UR36][R16.64], R8 ;  /* 0x0000000810007986 */ /* 0x000fe2000c101124 */
[----:B------:R-:W-:Y:S05]  /*1d390*/  EXIT ;  /* 0x000000000000794d */ /* 0x000fea0003800000 */
.L_x_26089:
        /* <DEDUP_REMOVED lines=21> */
.L_x_26096:
[----:B------:R-:W-:-:S04]  /*1d4f0*/  SHF.R.U32.HI R3, RZ, 0x18, R3 ;  /* 0x00000018ff037819 */ /* 0x000fc80000011603 */
[----:B------:R-:W-:-:S04]  /*1d500*/  LOP3.LUT R0, R0, 0x80, R3, 0xf8, !PT ;  /* 0x0000008000007812 */ /* 0x000fc800078ef803 */
[----:B------:R-:W-:-:S07]  /*1d510*/  PRMT R8, R0, 0x7610, R8 ;  /* 0x0000761000087816 */ /* 0x000fce0000000008 */
.L_x_26095:
[----:B------:R-:W-:Y:S05]  /*1d520*/  BSYNC.RECONVERGENT B0 ;  /* 0x0000000000007941 */ /* 0x000fea0003800200 */
.L_x_26094:
[----:B------:R-:W-:Y:S01]  /*1d530*/  STG.E.U8 desc[UR36][R16.64], R8 ;  /* 0x0000000810007986 */ /* 0x000fe2000c101124 */
[----:B------:R-:W-:Y:S05]  /*1d540*/  EXIT ;  /* 0x000000000000794d */ /* 0x000fea0003800000 */
.L_x_26088:
        /* <DEDUP_REMOVED lines=26> */
.L_x_26098:
[----:B------:R-:W0:Y:S02]  /*1d6f0*/  F2I.U64.F64.TRUNC R4, R4 ;  /* 0x0000000400047311 */ /* 0x000e24000030d800 */
[----:B0-----:R-:W-:Y:S01]  /*1d700*/  STG.E.64 desc[UR36][R16.64], R4 ;  /* 0x0000000410007986 */ /* 0x001fe2000c101b24 */
[----:B------:R-:W-:Y:S05]  /*1d710*/  EXIT ;  /* 0x000000000000794d */ /* 0x000fea0003800000 */
.L_x_26097:
[----:B------:R-:W0:Y:S02]  /*1d720*/  F2I.U32.F64.TRUNC R5, R4 ;  /* 0x0000000400057311 */ /* 0x000e24000030d000 */
[----:B0-----:R-:W-:Y:S01]  /*1d730*/  STG.E desc[UR36][R16.64], R5 ;  /* 0x0000000510007986 */ /* 0x001fe2000c101924 */
[----:B------:R-:W-:Y:S05]  /*1d740*/  EXIT ;  /* 0x000000000000794d */ /* 0x000fea0003800000 */
.L_x_26087:
        /* <DEDUP_REMOVED lines=10> */
.L_x_26100:
[----:B------:R-:W-:-:S05]  /*1d7f0*/  CS2R R6, SRZ ;  /* 0x0000000000067805 */ /* 0x000fca000001ff00 */
[----:B------:R-:W-:Y:S01]  /*1d800*/  STG.E.128 desc[UR36][R16.64], R4 ;  /* 0x0000000410007986 */ /* 0x000fe2000c101d24 */
[----:B------:R-:W-:Y:S05]  /*1d810*/  EXIT ;  /* 0x000000000000794d */ /* 0x000fea0003800000 */
.L_x_26099:
[----:B------:R-:W-:-:S09]  /*1d820*/  UISETP.NE.AND UP0, UPT, UR4, 0xf, UPT ;  /* 0x0000000f0400788c */ /* 0x000fd2000bf05270 */
[----:B------:R-:W-:Y:S05]  /*1d830*/  BRA.U !UP0, `(.L_x_26101) ;  /* 0x0000000508087547 */ /* 0x000fea000b800000 */
[----:B------:R-:W-:-:S09]  /*1d840*/  UISETP.NE.AND UP0, UPT, UR4, 0x17, UPT ;  /* 0x000000170400788c */ /* 0x000fd2000bf05270 */
[----:B------:R-:W-:Y:S05]  /*1d850*/  BRA.U !UP0, `(.L_x_26102) ;  /* 0x0000000108a07547 */ /* 0x000fea000b800000 */
[----:B------:R-:W-:-:S09]  /*1d860*/  UISETP.NE.AND UP0, UPT, UR4, 0x18, UPT ;  /* 0x000000180400788c */ /* 0x000fd2000bf05270 */
[----:B------:R-:W-:Y:S05]  /*1d870*/  BRA.U !UP0, `(.L_x_26103) ;  /* 0x0000000108447547 */ /* 0x000fea000b800000 */
.L_x_26080:
        /* <DEDUP_REMOVED lines=16> */
.L_x_26104:
[----:B------:R-:W-:Y:S05]  /*1d980*/  EXIT ;  /* 0x000000000000794d */ /* 0x000fea0003800000 */
.L_x_26103:
        /* <DEDUP_REMOVED lines=17> */
.L_x_26106:
[----:B------:R-:W-:Y:S05]  /*1daa0*/  BSYNC.RECONVERGENT B0 ;  /* 0x0000000000007941 */ /* 0x000fea0003800200 */
.L_x_26105:
[----:B------:R-:W-:-:S05]  /*1dab0*/  LOP3.LUT R3, R0, 0x80, R3, 0xf8, !PT ;  /* 0x0000008000037812 */ /* 0x000fca00078ef803 */
[----:B------:R-:W-:Y:S01]  /*1dac0*/  STG.E.U8 desc[UR36][R16.64], R3 ;  /* 0x0000000310007986 */ /* 0x000fe2000c101124 */
[----:B------:R-:W-:Y:S05]  /*1dad0*/  EXIT ;  /* 0x000000000000794d */ /* 0x000fea0003800000 */
.L_x_26102:
        /* <DEDUP_REMOVED lines=16> */
.L_x_26108:
[----:B------:R-:W-:Y:S02]  /*1dbe0*/  ISETP.GT.U32.AND P0, PT, R2, 0x7f800000, PT ;  /* 0x7f8000000200780c */ /* 0x000fe40003f04070 */
[----:B------:R-:W-:-:S04]  /*1dbf0*/  MOV R0, 0x7f ;  /* 0x0000007f00007802 */ /* 0x000fc80000000f00 */
[----:B------:R-:W-:-:S07]  /*1dc00*/  SEL R0, R0, 0x7c, P0 ;  /* 0x0000007c00007807 */ /* 0x000fce0000000000 */
.L_x_26109:
[----:B------:R-:W-:Y:S05]  /*1dc10*/  BSYNC.RECONVERGENT B0 ;  /* 0x0000000000007941 */ /* 0x000fea0003800200 */
.L_x_26107:
[----:B------:R-:W-:-:S04]  /*1dc20*/  SHF.R.U32.HI R3, RZ, 0x18, R3 ;  /* 0x00000018ff037819 */ /* 0x000fc80000011603 */
[----:B------:R-:W-:-:S05]  /*1dc30*/  LOP3.LUT R3, R0, 0x80, R3, 0xf8, !PT ;  /* 0x0000008000037812 */ /* 0x000fca00078ef803 */
[----:B------:R-:W-:Y:S01]  /*1dc40*/  STG.E.U8 desc[UR36][R16.64], R3 ;  /* 0x0000000310007986 */ /* 0x000fe2000c101124 */
[----:B------:R-:W-:Y:S05]  /*1dc50*/  EXIT ;  /* 0x000000000000794d */ /* 0x000fea0003800000 */
.L_x_26101:
        /* <DEDUP_REMOVED lines=8> */
.L_x_26110:
        /* <DEDUP_REMOVED lines=10> */
.L_x_27527:


//--------------------- .text._ZN2at6native27unrolled_elementwise_kernelIZZZNS0_49_GLOBAL__N__b919a28f_16_Normalization_cu_5c38458722batch_norm_elementwiseERKNS_6TensorES5_RKSt8optionalIS3_ES9_S5_S5_ENKUlvE0_clEvENKUlvE_clEvEUldddddE_St5arrayIPcLm6EELi4E23TrivialOffsetCalculatorILi5EjESG_ILi1EjENS0_6memory12LoadWithCastILi5EEENSJ_13StoreWithCastILi1EEEEEviT_T0_T2_T3_T4_T5_ --------------------------
	.section	.text._ZN2at6native27unrolled_elementwise_kernelIZZZNS0_49_GLOBAL__N__b919a28f_16_Normalization_cu_5c38458722batch_norm_elementwiseERKNS_6TensorES5_RKSt8optionalIS3_ES9_S5_S5_ENKUlvE0_clEvENKUlvE_clEvEUldddddE_St5arrayIPcLm6EELi4E23TrivialOffsetCalculatorILi5EjESG_ILi1EjENS0_6memory12LoadWithCastILi5EEENSJ_13StoreWithCastILi1EEEEEviT_T0_T2_T3_T4_T5_,"ax",@progbits
	.align	128
        .global         _ZN2at6native27unrolled_elementwise_kernelIZZZNS0_49_GLOBAL__N__b919a28f_16_Normalization_cu_5c38458722batch_norm_elementwiseERKNS_6TensorES5_RKSt8optionalIS3_ES9_S5_S5_ENKUlvE0_clEvENKUlvE_clEvEUldddddE_St5arrayIPcLm6EELi4E23TrivialOffsetCalculatorILi5EjESG_ILi1EjENS0_6memory12LoadWithCastILi5EEENSJ_13StoreWithCastILi1EEEEEviT_T0_T2_T3_T4_T5_
        .type           _ZN2at6native27unrolled_elementwise_kernelIZZZNS0_49_GLOBAL__N__b919a28f_16_Normalization_cu_5c38458722batch_norm_elementwiseERKNS_6TensorES5_RKSt8optionalIS3_ES9_S5_S5_ENKUlvE0_clEvENKUlvE_clEvEUldddddE_St5arrayIPcLm6EELi4E23TrivialOffsetCalculatorILi5EjESG_ILi1EjENS0_6memory12LoadWithCastILi5EEENSJ_13StoreWithCastILi1EEEEEviT_T0_T2_T3_T4_T5_,@function
        .size           _ZN2at6native27unrolled_elementwise_kernelIZZZNS0_49_GLOBAL__N__b919a28f_16_Normalization_cu_5c38458722batch_norm_elementwiseERKNS_6TensorES5_RKSt8optionalIS3_ES9_S5_S5_ENKUlvE0_clEvENKUlvE_clEvEUldddddE_St5arrayIPcLm6EELi4E23TrivialOffsetCalculatorILi5EjESG_ILi1EjENS0_6memory12LoadWithCastILi5EEENSJ_13StoreWithCastILi1EEEEEviT_T0_T2_T3_T4_T5_,(.L_x_27528 - _ZN2at6native27unrolled_elementwise_kernelIZZZNS0_49_GLOBAL__N__b919a28f_16_Normalization_cu_5c38458722batch_norm_elementwiseERKNS_6TensorES5_RKSt8optionalIS3_ES9_S5_S5_ENKUlvE0_clEvENKUlvE_clEvEUldddddE_St5arrayIPcLm6EELi4E23TrivialOffsetCalculatorILi5EjESG_ILi1EjENS0_6memory12LoadWithCastILi5EEENSJ_13StoreWithCastILi1EEEEEviT_T0_T2_T3_T4_T5_)
        .other          _ZN2at6native27unrolled_elementwise_kernelIZZZNS0_49_GLOBAL__N__b919a28f_16_Normalization_cu_5c38458722batch_norm_elementwiseERKNS_6TensorES5_RKSt8optionalIS3_ES9_S5_S5_ENKUlvE0_clEvENKUlvE_clEvEUldddddE_St5arrayIPcLm6EELi4E23TrivialOffsetCalculatorILi5EjESG_ILi1EjENS0_6memory12LoadWithCastILi5EEENSJ_13StoreWithCastILi1EEEEEviT_T0_T2_T3_T4_T5_,@"STO_CUDA_ENTRY STV_DEFAULT"
_ZN2at6native27unrolled_elementwise_kernelIZZZNS0_49_GLOBAL__N__b919a28f_16_Normalization_cu_5c38458722batch_norm_elementwiseERKNS_6TensorES5_RKSt8optionalIS3_ES9_S5_S5_ENKUlvE0_clEvENKUlvE_clEvEUldddddE_St5arrayIPcLm6EELi4E23TrivialOffsetCalculatorILi5EjESG_ILi1EjENS0_6memory12LoadWithCastILi5EEENSJ_13StoreWithCastILi1EEEEEviT_T0_T2_T3_T4_T5_:
.text._ZN2at6native27unrolled_elementwise_kernelIZZZNS0_49_GLOBAL__N__b919a28f_16_Normalization_cu_5c38458722batch_norm_elementwiseERKNS_6TensorES5_RKSt8optionalIS3_ES9_S5_S5_ENKUlvE0_clEvENKUlvE_clEvEUldddddE_St5arrayIPcLm6EELi4E23TrivialOffsetCalculatorILi5EjESG_ILi1EjENS0_6memory12LoadWithCastILi5EEENSJ_13StoreWithCastILi1EEEEEviT_T0_T2_T3_T4_T5_:
        /* <DEDUP_REMOVED lines=12> */
[----:B------:R-:W-:Y:S01]  /*00c0*/  CS2R R50, SRZ ;  /* 0x0000000000327805 */ /* 0x000fe2000001ff00 */
        /* <DEDUP_REMOVED lines=29> */
.L_x_26117:
[----:B------:R-:W2:Y:S02]  /*02a0*/  LDG.E.U8 R4, desc[UR36][R4.64] ;  /* 0x0000002404047981 */ /* 0x000ea4000c1e1100 */
[----:B--2---:R0:W1:Y:S01]  /*02b0*/  I2F.F64.U16 R60, R4 ;  /* 0x00000004003c7312 */ /* 0x0040620000101800 */
[----:B------:R-:W-:Y:S05]  /*02c0*/  BRA `(.L_x_26119) ;  /* 0x0000000c00647947 */ /* 0x000fea0003800000 */
.L_x_26116:
        /* <DEDUP_REMOVED lines=9> */
.L_x_26121:
[----:B------:R-:W2:Y:S02]  /*0360*/  LDG.E R4, desc[UR36][R4.64] ;  /* 0x0000002404047981 */ /* 0x000ea4000c1e1900 */
[----:B--2---:R1:W2:Y:S01]  /*0370*/  I2F.F64 R60, R4 ;  /* 0x00000004003c7312 */ /* 0x0042a20000201c00 */
[----:B------:R-:W-:Y:S05]  /*0380*/  BRA `(.L_x_26119) ;  /* 0x0000000c00347947 */ /* 0x000fea0003800000 */
.L_x_26120:
[----:B------:R-:W2:Y:S02]  /*0390*/  LDG.E.U16 R4, desc[UR36][R4.64] ;  /* 0x0000002404047981 */ /* 0x000ea4000c1e1500 */
[----:B--2---:R3:W4:Y:S01]  /*03a0*/  I2F.F64.S16 R60, R4 ;  /* 0x00000004003c7312 */ /* 0x0047220000101c00 */
[----:B------:R-:W-:Y:S05]  /*03b0*/  BRA `(.L_x_26119) ;  /* 0x0000000c00287947 */ /* 0x000fea0003800000 */
.L_x_26115:
        /* <DEDUP_REMOVED lines=10> */
.L_x_26123:
[----:B------:R-:W2:Y:S02]  /*0460*/  LDG.E.U16 R0, desc[UR36][R4.64] ;  /* 0x0000002404007981 */ /* 0x000ea4000c1e1500 */
[----:B--2---:R-:W-:-:S05]  /*0470*/  HADD2.F32 R0, -RZ, R0.H0_H0 ;  /* 0x20000000ff007230 */ /* 0x004fca0000004100 */
[----:B------:R-:W-:-:S04]  /*0480*/  FMUL.FTZ R0, R0, 1 ;  /* 0x3f80000000007820 */ /* 0x000fc80000410000 */
[----:B------:R0:W1:Y:S01]  /*0490*/  F2F.F64.F32 R60, R0 ;  /* 0x00000000003c7310 */ /* 0x0000620000201800 */
[----:B------:R-:W-:Y:S05]  /*04a0*/  BRA `(.L_x_26119) ;  /* 0x0000000800ec7947 */ /* 0x000fea0003800000 */
.L_x_26122:
        /* <DEDUP_REMOVED lines=10> */
.L_x_26125:
[----:B------:R-:W2:Y:S02]  /*0550*/  LDG.E.U16 R4, desc[UR36][R4.64] ;  /* 0x0000002404047981 */ /* 0x000ea4000c1e1500 */
[----:B--2---:R-:W-:-:S05]  /*0560*/  HADD2.F32 R0, -RZ, R4.H0_H0 ;  /* 0x20000004ff007230 */ /* 0x004fca0000004100 */
[----:B------:R-:W-:-:S04]  /*0570*/  FMUL.FTZ R0, R0, 1 ;  /* 0x3f80000000007820 */ /* 0x000fc80000410000 */
[----:B------:R0:W1:Y:S01]  /*0580*/  F2F.F64.F32 R60, R0 ;  /* 0x00000000003c7310 */ /* 0x0000620000201800 */
[----:B------:R-:W-:Y:S05]  /*0590*/  BRA `(.L_x_26119) ;  /* 0x0000000800b07947 */ /* 0x000fea0003800000 */
.L_x_26124:
[----:B------:R0:W5:Y:S01]  /*05a0*/  LDG.E.64 R60, desc[UR36][R4.64] ;  /* 0x00000024043c7981 */ /* 0x000162000c1e1b00 */
[----:B------:R-:W-:Y:S05]  /*05b0*/  BRA `(.L_x_26119) ;  /* 0x0000000800a87947 */ /* 0x000fea0003800000 */
.L_x_26114:
        /* <DEDUP_REMOVED lines=13> */
.L_x_26128:
[----:B------:R0:W5:Y:S01]  /*0690*/  LDG.E.64 R60, desc[UR36][R4.64] ;  /* 0x00000024043c7981 */ /* 0x000162000c1e1b00 */
[----:B------:R-:W-:Y:S05]  /*06a0*/  BRA `(.L_x_26119) ;  /* 0x00000008006c7947 */ /* 0x000fea0003800000 */
.L_x_26127:
        /* <DEDUP_REMOVED lines=27> */
.L_x_26130:
        /* <DEDUP_REMOVED lines=15> */
.L_x_26129:
[----:B------:R-:W2:Y:S02]  /*0950*/  LDG.E.U16 R0, desc[UR36][R4.64] ;  /* 0x0000002404007981 */ /* 0x000ea4000c1e1500 */
[----:B--2---:R-:W-:-:S04]  /*0960*/  IMAD.U32 R0, R0, 0x10000, RZ ;  /* 0x0001000000007824 */ /* 0x004fc800078e00ff */
[----:B------:R-:W-:-:S04]  /*0970*/  FMUL.FTZ R0, R0, 1 ;  /* 0x3f80000000007820 */ /* 0x000fc80000410000 */
[----:B------:R0:W1:Y:S01]  /*0980*/  F2F.F64.F32 R60, R0 ;  /* 0x00000000003c7310 */ /* 0x0000620000201800 */
[----:B------:R-:W-:Y:S05]  /*0990*/  BRA `(.L_x_26119) ;  /* 0x0000000400b07947 */ /* 0x000fea0003800000 */
.L_x_26126:
        /* <DEDUP_REMOVED lines=11> */
.L_x_26133:
        /* <DEDUP_REMOVED lines=21> */
.L_x_26135:
[----:B------:R-:W-:Y:S05]  /*0ba0*/  BSYNC.RECONVERGENT B0 ;  /* 0x0000000000007941 */ /* 0x000fea0003800200 */
.L_x_26134:
[----:B------:R-:W-:Y:S01]  /*0bb0*/  IMAD.SHL.U32 R0, R0, 0x100000, RZ ;  /* 0x0010000000007824 */ /* 0x000fe200078e00ff */
[----:B------:R-:W-:-:S04]  /*0bc0*/  LEA R3, R3, 0x3b800000, 0x17 ;  /* 0x3b80000003037811 */ /* 0x000fc800078eb8ff */
[----:B------:R-:W-:-:S05]  /*0bd0*/  LOP3.LUT R0, R3, R0, R7, 0xfe, !PT ;  /* 0x0000000003007212 */ /* 0x000fca00078efe07 */
[----:B------:R-:W-:-:S04]  /*0be0*/  FMUL.FTZ R0, R0, 1 ;  /* 0x3f80000000007820 */ /* 0x000fc80000410000 */
[----:B------:R0:W1:Y:S01]  /*0bf0*/  F2F.F64.F32 R60, R0 ;  /* 0x00000000003c7310 */ /* 0x0000620000201800 */
[----:B------:R-:W-:Y:S05]  /*0c00*/  BRA `(.L_x_26119) ;  /* 0x0000000400147947 */ /* 0x000fea0003800000 */
.L_x_26132:
        /* <DEDUP_REMOVED lines=21> */
.L_x_26137:
[----:B------:R-:W-:Y:S05]  /*0d60*/  BSYNC.RECONVERGENT B0 ;  /* 0x0000000000007941 */ /* 0x000fea0003800200 */
.L_x_26136:
[----:B------:R-:W-:Y:S01]  /*0d70*/  IMAD.SHL.U32 R0, R0, 0x200000, RZ ;  /* 0x0020000000007824 */ /* 0x000fe200078e00ff */
[----:B------:R-:W-:-:S04]  /*0d80*/  LEA R3, R3, 0x37800000, 0x17 ;  /* 0x3780000003037811 */ /* 0x000fc800078eb8ff */
[----:B------:R-:W-:-:S05]  /*0d90*/  LOP3.LUT R0, R3, R0, R7, 0xfe, !PT ;  /* 0x0000000003007212 */ /* 0x000fca00078efe07 */
[----:B------:R-:W-:-:S04]  /*0da0*/  FMUL.FTZ R0, R0, 1 ;  /* 0x3f80000000007820 */ /* 0x000fc80000410000 */
[----:B------:R0:W1:Y:S01]  /*0db0*/  F2F.F64.F32 R60, R0 ;  /* 0x00000000003c7310 */ /* 0x0000620000201800 */
[----:B------:R-:W-:Y:S05]  /*0dc0*/  BRA `(.L_x_26119) ;  /* 0x0000000000a47947 */ /* 0x000fea0003800000 */
.L_x_26131:
[----:B------:R-:W-:-:S09]  /*0dd0*/  UISETP.NE.AND UP0, UPT, UR4, 0x1c, UPT ;  /* 0x0000001c0400788c */ /* 0x000fd2000bf05270 */
[----:B------:R-:W-:Y:S05]  /*0de0*/  BRA.U !UP0, `(.L_x_26138) ;  /* 0x0000000108947547 */ /* 0x000fea000b800000 */
[----:B------:R-:W-:-:S09]  /*0df0*/  UISETP.NE.AND UP0, UPT, UR4, 0x1d, UPT ;  /* 0x0000001d0400788c */ /* 0x000fd2000bf05270 */
[----:B------:R-:W-:Y:S05]  /*0e00*/  BRA.U !UP0, `(.L_x_26139) ;  /* 0x0000000108807547 */ /* 0x000fea000b800000 */
[----:B------:R-:W-:-:S09]  /*0e10*/  UISETP.NE.AND UP0, UPT, UR4, 0x2c, UPT ;  /* 0x0000002c0400788c */ /* 0x000fd2000bf05270 */
[----:B------:R-:W-:Y:S05]  /*0e20*/  BRA.U !UP0, `(.L_x_26140) ;  /* 0x0000000108487547 */ /* 0x000fea000b800000 */
.L_x_26118:
        /* <DEDUP_REMOVED lines=16> */
.L_x_26141:
[----:B------:R-:W-:Y:S01]  /*0f30*/  CS2R R60, SRZ ;  /* 0x00000000003c7805 */ /* 0x000fe2000001ff00 */
[----:B------:R-:W-:Y:S06]  /*0f40*/  BRA `(.L_x_26119) ;  /* 0x0000000000447947 */ /* 0x000fec0003800000 */
.L_x_26140:
        /* <DEDUP_REMOVED lines=12> */
.L_x_26139:
[----:B------:R-:W2:Y:S02]  /*1010*/  LDG.E.64 R60, desc[UR36][R4.64] ;  /* 0x00000024043c7981 */ /* 0x000ea4000c1e1b00 */
[----:B--2---:R-:W0:Y:S01]  /*1020*/  I2F.F64.U64 R60, R60 ;  /* 0x0000003c003c7312 */ /* 0x004e220000301800 */
[----:B------:R-:W-:Y:S05]  /*1030*/  BRA `(.L_x_26119) ;  /* 0x0000000000087947 */ /* 0x000fea0003800000 */
.L_x_26138:
[----:B------:R-:W2:Y:S02]  /*1040*/  LDG.E R4, desc[UR36][R4.64] ;  /* 0x0000002404047981 */ /* 0x000ea4000c1e1900 */
[----:B--2---:R0:W1:Y:S02]  /*1050*/  I2F.F64.U32 R60, R4 ;  /* 0x00000004003c7312 */ /* 0x0040640000201800 */
.L_x_26119:
[----:B------:R-:W-:Y:S05]  /*1060*/  BSYNC.RECONVERGENT B6 ;  /* 0x0000000000067941 */ /* 0x000fea0003800200 */
.L_x_26113:
        /* <DEDUP_REMOVED lines=20> */
.L_x_26146:
[----:B------:R-:W3:Y:S02]  /*11b0*/  LDG.E.U8 R4, desc[UR36][R4.64] ;  /* 0x0000002404047981 */ /* 0x000ee4000c1e1100 */
[----:B---3--:R0:W1:Y:S01]  /*11c0*/  I2F.F64.U16 R56, R4 ;  /* 0x0000000400387312 */ /* 0x0080620000101800 */
[----:B------:R-:W-:Y:S05]  /*11d0*/  BRA `(.L_x_26148) ;  /* 0x0000000c00647947 */ /* 0x000fea0003800000 */
.L_x_26145:
        /* <DEDUP_REMOVED lines=9> */
.L_x_26150:
[----:B------:R-:W3:Y:S02]  /*1270*/  LDG.E R4, desc[UR36][R4.64] ;  /* 0x0000002404047981 */ /* 0x000ee4000c1e1900 */
[----:B---3--:R0:W1:Y:S01]  /*1280*/  I2F.F64 R56, R4 ;  /* 0x0000000400387312 */ /* 0x0080620000201c00 */
[----:B------:R-:W-:Y:S05]  /*1290*/  BRA `(.L_x_26148) ;  /* 0x0000000c00347947 */ /* 0x000fea0003800000 */
.L_x_26149:
[----:B------:R-:W3:Y:S02]  /*12a0*/  LDG.E.U16 R4, desc[UR36][R4.64] ;  /* 0x0000002404047981 */ /* 0x000ee4000c1e1500 */
[----:B---3--:R0:W1:Y:S01]  /*12b0*/  I2F.F64.S16 R56, R4 ;  /* 0x0000000400387312 */ /* 0x0080620000101c00 */
[----:B------:R-:W-:Y:S05]  /*12c0*/  BRA `(.L_x_26148) ;  /* 0x0000000c00287947 */ /* 0x000fea0003800000 */
.L_x_26144:
        /* <DEDUP_REMOVED lines=10> */
.L_x_26152:
[----:B------:R-:W3:Y:S02]  /*1370*/  LDG.E.U16 R0, desc[UR36][R4.64] ;  /* 0x0000002404007981 */ /* 0x000ee4000c1e1500 */
[----:B---3--:R-:W-:-:S05]  /*1380*/  HADD2.F32 R0, -RZ, R0.H0_H0 ;  /* 0x20000000ff007230 */ /* 0x008fca0000004100 */
[----:B------:R-:W-:-:S04]  /*1390*/  FMUL.FTZ R0, R0, 1 ;  /* 0x3f80000000007820 */ /* 0x000fc80000410000 */
[----:B------:R0:W1:Y:S01]  /*13a0*/  F2F.F64.F32 R56, R0 ;  /* 0x0000000000387310 */ /* 0x0000620000201800 */
[----:B------:R-:W-:Y:S05]  /*13b0*/  BRA `(.L_x_26148) ;  /* 0x0000000800ec7947 */ /* 0x000fea0003800000 */
.L_x_26151:
        /* <DEDUP_REMOVED lines=10> */
.L_x_26154:
[----:B------:R-:W3:Y:S02]  /*1460*/  LDG.E.U16 R4, desc[UR36][R4.64] ;  /* 0x0000002404047981 */ /* 0x000ee4000c1e1500 */
[----:B---3--:R-:W-:-:S05]  /*1470*/  HADD2.F32 R0, -RZ, R4.H0_H0 ;  /* 0x20000004ff007230 */ /* 0x008fca0000004100 */
[----:B------:R-:W-:-:S04]  /*1480*/  FMUL.FTZ R0, R0, 1 ;  /* 0x3f80000000007820 */ /* 0x000fc80000410000 */
[----:B------:R0:W1:Y:S01]  /*1490*/  F2F.F64.F32 R56, R0 ;  /* 0x0000000000387310 */ /* 0x0000620000201800 */
[----:B------:R-:W-:Y:S05]  /*14a0*/  BRA `(.L_x_26148) ;  /* 0x0000000800b07947 */ /* 0x000fea0003800000 */
.L_x_26153:
[----:B------:R0:W5:Y:S01]  /*14b0*/  LDG.E.64 R56, desc[UR36][R4.64] ;  /* 0x0000002404387981 */ /* 0x000162000c1e1b00 */
[----:B------:R-:W-:Y:S05]  /*14c0*/  BRA `(.L_x_26148) ;  /* 0x0000000800a87947 */ /* 0x000fea0003800000 */
.L_x_26143:
        /* <DEDUP_REMOVED lines=13> */
.L_x_26157:
[----:B------:R0:W5:Y:S01]  /*15a0*/  LDG.E.64 R56, desc[UR36][R4.64] ;  /* 0x0000002404387981 */ /* 0x000162000c1e1b00 */
[----:B------:R-:W-:Y:S05]  /*15b0*/  BRA `(.L_x_26148) ;  /* 0x00000008006c7947 */ /* 0x000fea0003800000 */
.L_x_26156:
        /* <DEDUP_REMOVED lines=27> */
.L_x_26159:
        /* <DEDUP_REMOVED lines=15> */
.L_x_26158:
[----:B------:R-:W3:Y:S02]  /*1860*/  LDG.E.U16 R0, desc[UR36][R4.64] ;  /* 0x0000002404007981 */ /* 0x000ee4000c1e1500 */
[----:B---3--:R-:W-:-:S04]  /*1870*/  IMAD.U32 R0, R0, 0x10000, RZ ;  /* 0x0001000000007824 */ /* 0x008fc800078e00ff */
[----:B------:R-:W-:-:S04]  /*1880*/  FMUL.FTZ R0, R0, 1 ;  /* 0x3f80000000007820 */ /* 0x000fc80000410000 */
[----:B------:R0:W1:Y:S01]  /*1890*/  F2F.F64.F32 R56, R0 ;  /* 0x0000000000387310 */ /* 0x0000620000201800 */
[----:B------:R-:W-:Y:S05]  /*18a0*/  BRA `(.L_x_26148) ;  /* 0x0000000400b07947 */ /* 0x000fea0003800000 */
.L_x_26155:
        /* <DEDUP_REMOVED lines=11> */
.L_x_26162:
        /* <DEDUP_REMOVED lines=21> */
.L_x_26164:
[----:B------:R-:W-:Y:S05]  /*1ab0*/  BSYNC.RECONVERGENT B0 ;  /* 0x0000000000007941 */ /* 0x000fea0003800200 */
.L_x_26163:
[----:B------:R-:W-:Y:S01]  /*1ac0*/  IMAD.SHL.U32 R0, R0, 0x100000, RZ ;  /* 0x0010000000007824 */ /* 0x000fe200078e00ff */
[----:B------:R-:W-:-:S04]  /*1ad0*/  LEA R3, R3, 0x3b800000, 0x17 ;  /* 0x3b80000003037811 */ /* 0x000fc800078eb8ff */
[----:B------:R-:W-:-:S05]  /*1ae0*/  LOP3.LUT R0, R3, R0, R7, 0xfe, !PT ;  /* 0x0000000003007212 */ /* 0x000fca00078efe07 */
[----:B------:R-:W-:-:S04]  /*1af0*/  FMUL.FTZ R0, R0, 1 ;  /* 0x3f80000000007820 */ /* 0x000fc80000410000 */
[----:B------:R0:W1:Y:S01]  /*1b00*/  F2F.F64.F32 R56, R0 ;  /* 0x0000000000387310 */ /* 0x0000620000201800 */
[----:B------:R-:W-:Y:S05]  /*1b10*/  BRA `(.L_x_26148) ;  /* 0x0000000400147947 */ /* 0x000fea0003800000 */
.L_x_26161:
        /* <DEDUP_REMOVED lines=21> */
.L_x_26166:
[----:B------:R-:W-:Y:S05]  /*1c70*/  BSYNC.RECONVERGENT B0 ;  /* 0x0000000000007941 */ /* 0x000fea0003800200 */
.L_x_26165:
[----:B------:R-:W-:Y:S01]  /*1c80*/  IMAD.SHL.U32 R0, R0, 0x200000, RZ ;  /* 0x0020000000007824 */ /* 0x000fe200078e00ff */
[----:B------:R-:W-:-:S04]  /*1c90*/  LEA R3, R3, 0x37800000, 0x17 ;  /* 0x3780000003037811 */ /* 0x000fc800078eb8ff */
[----:B------:R-:W-:-:S05]  /*1ca0*/  LOP3.LUT R0, R3, R0, R7, 0xfe, !PT ;  /* 0x0000000003007212 */ /* 0x000fca00078efe07 */
[----:B------:R-:W-:-:S04]  /*1cb0*/  FMUL.FTZ R0, R0, 1 ;  /* 0x3f80000000007820 */ /* 0x000fc80000410000 */
[----:B------:R0:W1:Y:S01]  /*1cc0*/  F2F.F64.F32 R56, R0 ;  /* 0x0000000000387310 */ /* 0x0000620000201800 */
[----:B------:R-:W-:Y:S05]  /*1cd0*/  BRA `(.L_x_26148) ;  /* 0x0000000000a47947 */ /* 0x000fea0003800000 */
.L_x_26160:
[----:B------:R-:W-:-:S09]  /*1ce0*/  UISETP.NE.AND UP0, UPT, UR4, 0x1c, UPT ;  /* 0x0000001c0400788c */ /* 0x000fd2000bf05270 */
[----:B------:R-:W-:Y:S05]  /*1cf0*/  BRA.U !UP0, `(.L_x_26167) ;  /* 0x0000000108947547 */ /* 0x000fea000b800000 */
[----:B------:R-:W-:-:S09]  /*1d00*/  UISETP.NE.AND UP0, UPT, UR4, 0x1d, UPT ;  /* 0x0000001d0400788c */ /* 0x000fd2000bf05270 */
[----:B------:R-:W-:Y:S05]  /*1d10*/  BRA.U !UP0, `(.L_x_26168) ;  /* 0x0000000108807547 */ /* 0x000fea000b800000 */
[----:B------:R-:W-:-:S09]  /*1d20*/  UISETP.NE.AND UP0, UPT, UR4, 0x2c, UPT ;  /* 0x0000002c0400788c */ /* 0x000fd2000bf05270 */
[----:B------:R-:W-:Y:S05]  /*1d30*/  BRA.U !UP0, `(.L_x_26169) ;  /* 0x0000000108487547 */ /* 0x000fea000b800000 */
.L_x_26147:
        /* <DEDUP_REMOVED lines=16> */
.L_x_26170:
[----:B------:R-:W-:Y:S01]  /*1e40*/  CS2R R56, SRZ ;  /* 0x0000000000387805 */ /* 0x000fe2000001ff00 */
[----:B------:R-:W-:Y:S06]  /*1e50*/  BRA `(.L_x_26148) ;  /* 0x0000000000447947 */ /* 0x000fec0003800000 */
.L_x_26169:
        /* <DEDUP_REMOVED lines=12> */
.L_x_26168:
[----:B------:R-:W3:Y:S02]  /*1f20*/  LDG.E.64 R56, desc[UR36][R4.64] ;  /* 0x0000002404387981 */ /* 0x000ee4000c1e1b00 */
[----:B---3--:R-:W0:Y:S01]  /*1f30*/  I2F.F64.U64 R56, R56 ;  /* 0x0000003800387312 */ /* 0x008e220000301800 */
[----:B------:R-:W-:Y:S05]  /*1f40*/  BRA `(.L_x_26148) ;  /* 0x0000000000087947 */ /* 0x000fea0003800000 */
.L_x_26167:
[----:B------:R-:W3:Y:S02]  /*1f50*/  LDG.E R4, desc[UR36][R4.64] ;  /* 0x0000002404047981 */ /* 0x000ee4000c1e1900 */
[----:B---3--:R0:W1:Y:S02]  /*1f60*/  I2F.F64.U32 R56, R4 ;  /* 0x0000000400387312 */ /* 0x0080640000201800 */
.L_x_26148:
[----:B------:R-:W-:Y:S05]  /*1f70*/  BSYNC.RECONVERGENT B6 ;  /* 0x0000000000067941 */ /* 0x000fea0003800200 */
.L_x_26142:
        /* <DEDUP_REMOVED lines=20> */
.L_x_26175:
[----:B------:R-:W2:Y:S02]  /*20c0*/  LDG.E.U8 R4, desc[UR36][R4.64] ;  /* 0x0000002404047981 */ /* 0x000ea4000c1e1100 */
[----:B--2---:R0:W2:Y:S01]  /*20d0*/  I2F.F64.U16 R54, R4 ;  /* 0x0000000400367312 */ /* 0x0040a20000101800 */
[----:B------:R-:W-:Y:S05]  /*20e0*/  BRA `(.L_x_26177) ;  /* 0x0000000c00647947 */ /* 0x000fea0003800000 */
.L_x_26174:
        /* <DEDUP_REMOVED lines=9> */
.L_x_26179:
[----:B------:R-:W2:Y:S02]  /*2180*/  LDG.E R4, desc[UR36][R4.64] ;  /* 0x0000002404047981 */ /* 0x000ea4000c1e1900 */
[----:B--2---:R0:W2:Y:S01]  /*2190*/  I2F.F64 R54, R4 ;  /* 0x0000000400367312 */ /* 0x0040a20000201c00 */
[----:B------:R-:W-:Y:S05]  /*21a0*/  BRA `(.L_x_26177) ;  /* 0x0000000c00347947 */ /* 0x000fea0003800000 */
.L_x_26178:
[----:B------:R-:W2:Y:S02]  /*21b0*/  LDG.E.U16 R4, desc[UR36][R4.64] ;  /* 0x0000002404047981 */ /* 0x000ea4000c1e1500 */
[----:B--2---:R0:W2:Y:S01]  /*21c0*/  I2F.F64.S16 R54, R4 ;  /* 0x0000000400367312 */ /* 0x0040a20000101c00 */
[----:B------:R-:W-:Y:S05]  /*21d0*/  BRA `(.L_x_26177) ;  /* 0x0000000c00287947 */ /* 0x000fea0003800000 */
.L_x_26173:
        /* <DEDUP_REMOVED lines=10> */
.L_x_26181:
[----:B---3--:R-:W2:Y:S02]  /*2280*/  LDG.E.U16 R0, desc[UR36][R4.64] ;  /* 0x0000002404007981 */ /* 0x008ea4000c1e1500 */
[----:B--2---:R-:W-:-:S05]  /*2290*/  HADD2.F32 R0, -RZ, R0.H0_H0 ;  /* 0x20000000ff007230 */ /* 0x004fca0000004100 */
[----:B------:R-:W-:-:S04]  /*22a0*/  FMUL.FTZ R0, R0, 1 ;  /* 0x3f80000000007820 */ /* 0x000fc80000410000 */
[----:B------:R0:W2:Y:S01]  /*22b0*/  F2F.F64.F32 R54, R0 ;  /* 0x0000000000367310 */ /* 0x0000a20000201800 */
[----:B------:R-:W-:Y:S05]  /*22c0*/  BRA `(.L_x_26177) ;  /* 0x0000000800ec7947 */ /* 0x000fea0003800000 */
.L_x_26180:
        /* <DEDUP_REMOVED lines=10> */
.L_x_26183:
[----:B------:R-:W3:Y:S02]  /*2370*/  LDG.E.U16 R4, desc[UR36][R4.64] ;  /* 0x0000002404047981 */ /* 0x000ee4000c1e1500 */
[----:B---3--:R-:W-:-:S05]  /*2380*/  HADD2.F32 R0, -RZ, R4.H0_H0 ;  /* 0x20000004ff007230 */ /* 0x008fca0000004100 */
[----:B------:R-:W-:-:S04]  /*2390*/  FMUL.FTZ R0, R0, 1 ;  /* 0x3f80000000007820 */ /* 0x000fc80000410000 */
[----:B------:R0:W2:Y:S01]  /*23a0*/  F2F.F64.F32 R54, R0 ;  /* 0x0000000000367310 */ /* 0x0000a20000201800 */
[----:B------:R-:W-:Y:S05]  /*23b0*/  BRA `(.L_x_26177) ;  /* 0x0000000800b07947 */ /* 0x000fea0003800000 */
.L_x_26182:
[----:B------:R0:W5:Y:S01]  /*23c0*/  LDG.E.64 R54, desc[UR36][R4.64] ;  /* 0x0000002404367981 */ /* 0x000162000c1e1b00 */
[----:B------:R-:W-:Y:S05]  /*23d0*/  BRA `(.L_x_26177) ;  /* 0x0000000800a87947 */ /* 0x000fea0003800000 */
.L_x_26172:
        /* <DEDUP_REMOVED lines=13> */
.L_x_26186:
[----:B------:R0:W5:Y:S01]  /*24b0*/  LDG.E.64 R54, desc[UR36][R4.64] ;  /* 0x0000002404367981 */ /* 0x000162000c1e1b00 */
[----:B------:R-:W-:Y:S05]  /*24c0*/  BRA `(.L_x_26177) ;  /* 0x00000008006c7947 */ /* 0x000fea0003800000 */
.L_x_26185:
        /* <DEDUP_REMOVED lines=27> */
.L_x_26188:
        /* <DEDUP_REMOVED lines=15> */
.L_x_26187:
[----:B---3--:R-:W2:Y:S02]  /*2770*/  LDG.E.U16 R0, desc[UR36][R4.64] ;  /* 0x0000002404007981 */ /* 0x008ea4000c1e1500 */
[----:B--2---:R-:W-:-:S04]  /*2780*/  IMAD.U32 R0, R0, 0x10000, RZ ;  /* 0x0001000000007824 */ /* 0x004fc800078e00ff */
[----:B------:R-:W-:-:S04]  /*2790*/  FMUL.FTZ R0, R0, 1 ;  /* 0x3f80000000007820 */ /* 0x000fc80000410000 */
[----:B------:R0:W2:Y:S01]  /*27a0*/  F2F.F64.F32 R54, R0 ;  /* 0x0000000000367310 */ /* 0x0000a20000201800 */
[----:B------:R-:W-:Y:S05]  /*27b0*/  BRA `(.L_x_26177) ;  /* 0x0000000400b07947 */ /* 0x000fea0003800000 */
.L_x_26184:
        /* <DEDUP_REMOVED lines=11> */
.L_x_26191:
        /* <DEDUP_REMOVED lines=21> */
.L_x_26193:
[----:B------:R-:W-:Y:S05]  /*29c0*/  BSYNC.RECONVERGENT B0 ;  /* 0x0000000000007941 */ /* 0x000fea0003800200 */
.L_x_26192:
[----:B------:R-:W-:Y:S01]  /*29d0*/  IMAD.SHL.U32 R0, R0, 0x100000, RZ ;  /* 0x0010000000007824 */ /* 0x000fe200078e00ff */
[----:B------:R-:W-:-:S04]  /*29e0*/  LEA R3, R3, 0x3b800000, 0x17 ;  /* 0x3b80000003037811 */ /* 0x000fc800078eb8ff */
[----:B------:R-:W-:-:S05]  /*29f0*/  LOP3.LUT R0, R3, R0, R7, 0xfe, !PT ;  /* 0x0000000003007212 */ /* 0x000fca00078efe07 */
[----:B------:R-:W-:-:S04]  /*2a00*/  FMUL.FTZ R0, R0, 1 ;  /* 0x3f80000000007820 */ /* 0x000fc80000410000 */
[----:B------:R0:W2:Y:S01]  /*2a10*/  F2F.F64.F32 R54, R0 ;  /* 0x0000000000367310 */ /* 0x0000a20000201800 */
[----:B------:R-:W-:Y:S05]  /*2a20*/  BRA `(.L_x_26177) ;  /* 0x0000000400147947 */ /* 0x000fea0003800000 */
.L_x_26190:
        /* <DEDUP_REMOVED lines=21> */
.L_x_26195:
[----:B------:R-:W-:Y:S05]  /*2b80*/  BSYNC.RECONVERGENT B0 ;  /* 0x0000000000007941 */ /* 0x000fea0003800200 */
.L_x_26194:
[----:B------:R-:W-:Y:S01]  /*2b90*/  IMAD.SHL.U32 R0, R0, 0x200000, RZ ;  /* 0x0020000000007824 */ /* 0x000fe200078e00ff */
[----:B------:R-:W-:-:S04]  /*2ba0*/  LEA R3, R3, 0x37800000, 0x17 ;  /* 0x3780000003037811 */ /* 0x000fc800078eb8ff */
[----:B------:R-:W-:-:S05]  /*2bb0*/  LOP3.LUT R0, R3, R0, R7, 0xfe, !PT ;  /* 0x0000000003007212 */ /* 0x000fca00078efe07 */
[----:B------:R-:W-:-:S04]  /*2bc0*/  FMUL.FTZ R0, R0, 1 ;  /* 0x3f80000000007820 */ /* 0x000fc80000410000 */
[----:B------:R0:W2:Y:S01]  /*2bd0*/  F2F.F64.F32 R54, R0 ;  /* 0x0000000000367310 */ /* 0x0000a20000201800 */
[----:B------:R-:W-:Y:S05]  /*2be0*/  BRA `(.L_x_26177) ;  /* 0x0000000000a47947 */ /* 0x000fea0003800000 */
.L_x_26189:
[----:B------:R-:W-:-:S09]  /*2bf0*/  UISETP.NE.AND UP0, UPT, UR4, 0x1c, UPT ;  /* 0x0000001c0400788c */ /* 0x000fd2000bf05270 */
[----:B------:R-:W-:Y:S05]  /*2c00*/  BRA.U !UP0, `(.L_x_26196) ;  /* 0x0000000108947547 */ /* 0x000fea000b800000 */
[----:B------:R-:W-:-:S09]  /*2c10*/  UISETP.NE.AND UP0, UPT, UR4, 0x1d, UPT ;  /* 0x0000001d0400788c */ /* 0x000fd2000bf05270 */
[----:B------:R-:W-:Y:S05]  /*2c20*/  BRA.U !UP0, `(.L_x_26197) ;  /* 0x0000000108807547 */ /* 0x000fea000b800000 */
[----:B------:R-:W-:-:S09]  /*2c30*/  UISETP.NE.AND UP0, UPT, UR4, 0x2c, UPT ;  /* 0x0000002c0400788c */ /* 0x000fd2000bf05270 */
[----:B------:R-:W-:Y:S05]  /*2c40*/  BRA.U !UP0, `(.L_x_26198) ;  /* 0x0000000108487547 */ /* 0x000fea000b800000 */
.L_x_26176:
        /* <DEDUP_REMOVED lines=16> */
.L_x_26199:
[----:B------:R-:W-:Y:S01]  /*2d50*/  CS2R R54, SRZ ;  /* 0x0000000000367805 */ /* 0x000fe2000001ff00 */
[----:B------:R-:W-:Y:S06]  /*2d60*/  BRA `(.L_x_26177) ;  /* 0x0000000000447947 */ /* 0x000fec0003800000 */
.L_x_26198:
        /* <DEDUP_REMOVED lines=12> */
.L_x_26197:
[----:B------:R-:W2:Y:S02]  /*2e30*/  LDG.E.64 R54, desc[UR36][R4.64] ;  /* 0x0000002404367981 */ /* 0x000ea4000c1e1b00 */
[----:B--2---:R-:W0:Y:S01]  /*2e40*/  I2F.F64.U64 R54, R54 ;  /* 0x0000003600367312 */ /* 0x004e220000301800 */
[----:B------:R-:W-:Y:S05]  /*2e50*/  BRA `(.L_x_26177) ;  /* 0x0000000000087947 */ /* 0x000fea0003800000 */
.L_x_26196:
[----:B------:R-:W2:Y:S02]  /*2e60*/  LDG.E R4, desc[UR36][R4.64] ;  /* 0x0000002404047981 */ /* 0x000ea4000c1e1900 */
[----:B--2---:R0:W2:Y:S02]  /*2e70*/  I2F.F64.U32 R54, R4 ;  /* 0x0000000400367312 */ /* 0x0040a40000201800 */
.L_x_26177:
[----:B------:R-:W-:Y:S05]  /*2e80*/  BSYNC.RECONVERGENT B6 ;  /* 0x0000000000067941 */ /* 0x000fea0003800200 */
.L_x_26171:
        /* <DEDUP_REMOVED lines=20> */
.L_x_26204:
[----:B------:R-:W2:Y:S02]  /*2fd0*/  LDG.E.U8 R4, desc[UR36][R4.64] ;  /* 0x0000002404047981 */ /* 0x000ea4000c1e1100 */
[----:B--2---:R0:W1:Y:S01]  /*2fe0*/  I2F.F64.U16 R52, R4 ;  /* 0x0000000400347312 */ /* 0x0040620000101800 */
[----:B------:R-:W-:Y:S05]  /*2ff0*/  BRA `(.L_x_26206) ;  /* 0x0000000c00647947 */ /* 0x000fea0003800000 */
.L_x_26203:
        /* <DEDUP_REMOVED lines=9> */
.L_x_26208:
[----:B------:R-:W2:Y:S02]  /*3090*/  LDG.E R4, desc[UR36][R4.64] ;  /* 0x0000002404047981 */ /* 0x000ea4000c1e1900 */
[----:B--2---:R0:W1:Y:S01]  /*30a0*/  I2F.F64 R52, R4 ;  /* 0x0000000400347312 */ /* 0x0040620000201c00 */
[----:B------:R-:W-:Y:S05]  /*30b0*/  BRA `(.L_x_26206) ;  /* 0x0000000c00347947 */ /* 0x000fea0003800000 */
.L_x_26207:
[----:B------:R-:W2:Y:S02]  /*30c0*/  LDG.E.U16 R4, desc[UR36][R4.64] ;  /* 0x0000002404047981 */ /* 0x000ea4000c1e1500 */
[----:B--2---:R0:W1:Y:S01]  /*30d0*/  I2F.F64.S16 R52, R4 ;  /* 0x0000000400347312 */ /* 0x0040620000101c00 */
[----:B------:R-:W-:Y:S05]  /*30e0*/  BRA `(.L_x_26206) ;  /* 0x0000000c00287947 */ /* 0x000fea0003800000 */
.L_x_26202:
        /* <DEDUP_REMOVED lines=10> */
.L_x_26210:
[----:B---3--:R-:W3:Y:S02]  /*3190*/  LDG.E.U16 R0, desc[UR36][R4.64] ;  /* 0x0000002404007981 */ /* 0x008ee4000c1e1500 */
[----:B---3--:R-:W-:-:S05]  /*31a0*/  HADD2.F32 R0, -RZ, R0.H0_H0 ;  /* 0x20000000ff007230 */ /* 0x008fca0000004100 */
[----:B------:R-:W-:-:S04]  /*31b0*/  FMUL.FTZ R0, R0, 1 ;  /* 0x3f80000000007820 */ /* 0x000fc80000410000 */
[----:B------:R0:W1:Y:S01]  /*31c0*/  F2F.F64.F32 R52, R0 ;  /* 0x0000000000347310 */ /* 0x0000620000201800 */
[----:B------:R-:W-:Y:S05]  /*31d0*/  BRA `(.L_x_26206) ;  /* 0x0000000800ec7947 */ /* 0x000fea0003800000 */
.L_x_26209:
        /* <DEDUP_REMOVED lines=10> */
.L_x_26212:
[----:B------:R-:W3:Y:S02]  /*3280*/  LDG.E.U16 R4, desc[UR36][R4.64] ;  /* 0x0000002404047981 */ /* 0x000ee4000c1e1500 */
[----:B---3--:R-:W-:-:S05]  /*3290*/  HADD2.F32 R0, -RZ, R4.H0_H0 ;  /* 0x20000004ff007230 */ /* 0x008fca0000004100 */
[----:B------:R-:W-:-:S04]  /*32a0*/  FMUL.FTZ R0, R0, 1 ;  /* 0x3f80000000007820 */ /* 0x000fc80000410000 */
[----:B------:R0:W1:Y:S01]  /*32b0*/  F2F.F64.F32 R52, R0 ;  /* 0x0000000000347310 */ /* 0x0000620000201800 */
[----:B------:R-:W-:Y:S05]  /*32c0*/  BRA `(.L_x_26206) ;  /* 0x0000000800b07947 */ /* 0x000fea0003800000 */
.L_x_26211:
[----:B------:R0:W5:Y:S01]  /*32d0*/  LDG.E.64 R52, desc[UR36][R4.64] ;  /* 0x0000002404347981 */ /* 0x000162000c1e1b00 */
[----:B------:R-:W-:Y:S05]  /*32e0*/  BRA `(.L_x_26206) ;  /* 0x0000000800a87947 */ /* 0x000fea0003800000 */
.L_x_26201:
        /* <DEDUP_REMOVED lines=13> */
.L_x_26215:
[----:B------:R0:W5:Y:S01]  /*33c0*/  LDG.E.64 R52, desc[UR36][R4.64] ;  /* 0x0000002404347981 */ /* 0x000162000c1e1b00 */
[----:B------:R-:W-:Y:S05]  /*33d0*/  BRA `(.L_x_26206) ;  /* 0x00000008006c7947 */ /* 0x000fea0003800000 */
.L_x_26214:
        /* <DEDUP_REMOVED lines=27> */
.L_x_26217:
        /* <DEDUP_REMOVED lines=15> */
.L_x_26216:
[----:B---3--:R-:W3:Y:S02]  /*3680*/  LDG.E.U16 R0, desc[UR36][R4.64] ;  /* 0x0000002404007981 */ /* 0x008ee4000c1e1500 */
[----:B---3--:R-:W-:-:S04]  /*3690*/  IMAD.U32 R0, R0, 0x10000, RZ ;  /* 0x0001000000007824 */ /* 0x008fc800078e00ff */
[----:B------:R-:W-:-:S04]  /*36a0*/  FMUL.FTZ R0, R0, 1 ;  /* 0x3f80000000007820 */ /* 0x000fc80000410000 */
[----:B------:R0:W1:Y:S01]  /*36b0*/  F2F.F64.F32 R52, R0 ;  /* 0x0000000000347310 */ /* 0x0000620000201800 */
[----:B------:R-:W-:Y:S05]  /*36c0*/  BRA `(.L_x_26206) ;  /* 0x0000000400b07947 */ /* 0x000fea0003800000 */
.L_x_26213:
        /* <DEDUP_REMOVED lines=11> */
.L_x_26220:
        /* <DEDUP_REMOVED lines=21> */
.L_x_26222:
[----:B------:R-:W-:Y:S05]  /*38d0*/  BSYNC.RECONVERGENT B0 ;  /* 0x0000000000007941 */ /* 0x000fea0003800200 */
.L_x_26221:
[----:B------:R-:W-:Y:S01]  /*38e0*/  IMAD.SHL.U32 R0, R0, 0x100000, RZ ;  /* 0x0010000000007824 */ /* 0x000fe200078e00ff */
[----:B------:R-:W-:-:S04]  /*38f0*/  LEA R3, R3, 0x3b800000, 0x17 ;  /* 0x3b80000003037811 */ /* 0x000fc800078eb8ff */
[----:B------:R-:W-:-:S05]  /*3900*/  LOP3.LUT R0, R3, R0, R7, 0xfe, !PT ;  /* 0x0000000003007212 */ /* 0x000fca00078efe07 */
[----:B------:R-:W-:-:S04]  /*3910*/  FMUL.FTZ R0, R0, 1 ;  /* 0x3f80000000007820 */ /* 0x000fc80000410000 */
[----:B------:R0:W1:Y:S01]  /*3920*/  F2F.F64.F32 R52, R0 ;  /* 0x0000000000347310 */ /* 0x0000620000201800 */
[----:B------:R-:W-:Y:S05]  /*3930*/  BRA `(.L_x_26206) ;  /* 0x0000000400147947 */ /* 0x000fea0003800000 */
.L_x_26219:
        /* <DEDUP_REMOVED lines=21> */
.L_x_26224:
[----:B------:R-:W-:Y:S05]  /*3a90*/  BSYNC.RECONVERGENT B0 ;  /* 0x0000000000007941 */ /* 0x000fea0003800200 */
.L_x_26223:
[----:B------:R-:W-:Y:S01]  /*3aa0*/  IMAD.SHL.U32 R0, R0, 0x200000, RZ ;  /* 0x0020000000007824 */ /* 0x000fe200078e00ff */
[----:B------:R-:W-:-:S04]  /*3ab0*/  LEA R3, R3, 0x37800000, 0x17 ;  /* 0x3780000003037811 */ /* 0x000fc800078eb8ff */
[----:B------:R-:W-:-:S05]  /*3ac0*/  LOP3.LUT R0, R3, R0, R7, 0xfe, !PT ;  /* 0x0000000003007212 */ /* 0x000fca00078efe07 */
[----:B------:R-:W-:-:S04]  /*3ad0*/  FMUL.FTZ R0, R0, 1 ;  /* 0x3f80000000007820 */ /* 0x000fc80000410000 */
[----:B------:R0:W1:Y:S01]  /*3ae0*/  F2F.F64.F32 R52, R0 ;  /* 0x0000000000347310 */ /* 0x0000620000201800 */
[----:B------:R-:W-:Y:S05]  /*3af0*/  BRA `(.L_x_26206) ;  /* 0x0000000000a47947 */ /* 0x000fea0003800000 */
.L_x_26218:
[----:B------:R-:W-:-:S09]  /*3b00*/  UISETP.NE.AND UP0, UPT, UR4, 0x1c, UPT ;  /* 0x0000001c0400788c */ /* 0x000fd2000bf05270 */
[----:B------:R-:W-:Y:S05]  /*3b10*/  BRA.U !UP0, `(.L_x_26225) ;  /* 0x0000000108947547 */ /* 0x000fea000b800000 */
[----:B------:R-:W-:-:S09]  /*3b20*/  UISETP.NE.AND UP0, UPT, UR4, 0x1d, UPT ;  /* 0x0000001d0400788c */ /* 0x000fd2000bf05270 */
[----:B------:R-:W-:Y:S05]  /*3b30*/  BRA.U !UP0, `(.L_x_26226) ;  /* 0x0000000108807547 */ /* 0x000fea000b800000 */
[----:B------:R-:W-:-:S09]  /*3b40*/  UISETP.NE.AND UP0, UPT, UR4, 0x2c, UPT ;  /* 0x0000002c0400788c */ /* 0x000fd2000bf05270 */
[----:B------:R-:W-:Y:S05]  /*3b50*/  BRA.U !UP0, `(.L_x_26227) ;  /* 0x0000000108487547 */ /* 0x000fea000b800000 */
.L_x_26205:
        /* <DEDUP_REMOVED lines=16> */
.L_x_26228:
[----:B------:R-:W-:Y:S01]  /*3c60*/  CS2R R52, SRZ ;  /* 0x0000000000347805 */ /* 0x000fe2000001ff00 */
[----:B------:R-:W-:Y:S06]  /*3c70*/  BRA `(.L_x_26206) ;  /* 0x0000000000447947 */ /* 0x000fec0003800000 */
.L_x_26227:
        /* <DEDUP_REMOVED lines=12> */
.L_x_26226:
[----:B------:R-:W2:Y:S02]  /*3d40*/  LDG.E.64 R52, desc[UR36][R4.64] ;  /* 0x0000002404347981 */ /* 0x000ea4000c1e1b00 */
[----:B--2---:R-:W0:Y:S01]  /*3d50*/  I2F.F64.U64 R52, R52 ;  /* 0x0000003400347312 */ /* 0x004e220000301800 */
[----:B------:R-:W-:Y:S05]  /*3d60*/  BRA `(.L_x_26206) ;  /* 0x0000000000087947 */ /* 0x000fea0003800000 */
.L_x_26225:
[----:B------:R-:W2:Y:S02]  /*3d70*/  LDG.E R4, desc[UR36][R4.64] ;  /* 0x0000002404047981 */ /* 0x000ea4000c1e1900 */
[----:B--2---:R0:W1:Y:S02]  /*3d80*/  I2F.F64.U32 R52, R4 ;  /* 0x0000000400347312 */ /* 0x0040640000201800 */
.L_x_26206:
[----:B------:R-:W-:Y:S05]  /*3d90*/  BSYNC.RECONVERGENT B6 ;  /* 0x0000000000067941 */ /* 0x000fea0003800200 */
.L_x_26200:
        /* <DEDUP_REMOVED lines=20> */
.L_x_26233:
[----:B------:R-:W2:Y:S02]  /*3ee0*/  LDG.E.U8 R4, desc[UR36][R4.64] ;  /* 0x0000002404047981 */ /* 0x000ea4000c1e1100 */
[----:B--2---:R0:W2:Y:S01]  /*3ef0*/  I2F.F64.U16 R50, R4 ;  /* 0x0000000400327312 */ /* 0x0040a20000101800 */
[----:B------:R-:W-:Y:S05]  /*3f00*/  BRA `(.L_x_26235) ;  /* 0x0000000c00647947 */ /* 0x000fea0003800000 */
.L_x_26232:
        /* <DEDUP_REMOVED lines=9> */
.L_x_26237:
[----:B------:R-:W2:Y:S02]  /*3fa0*/  LDG.E R4, desc[UR36][R4.64] ;  /* 0x0000002404047981 */ /* 0x000ea4000c1e1900 */
[----:B--2---:R0:W2:Y:S01]  /*3fb0*/  I2F.F64 R50, R4 ;  /* 0x0000000400327312 */ /* 0x0040a20000201c00 */
[----:B------:R-:W-:Y:S05]  /*3fc0*/  BRA `(.L_x_26235) ;  /* 0x0000000c00347947 */ /* 0x000fea0003800000 */
.L_x_26236:
[----:B------:R-:W2:Y:S02]  /*3fd0*/  LDG.E.U16 R4, desc[UR36][R4.64] ;  /* 0x0000002404047981 */ /* 0x000ea4000c1e1500 */
[----:B--2---:R0:W2:Y:S01]  /*3fe0*/  I2F.F64.S16 R50, R4 ;  /* 0x0000000400327312 */ /* 0x0040a20000101c00 */
[----:B------:R-:W-:Y:S05]  /*3ff0*/  BRA `(.L_x_26235) ;  /* 0x0000000c00287947 */ /* 0x000fea0003800000 */
.L_x_26231:
        /* <DEDUP_REMOVED lines=10> */
.L_x_26239:
[----:B---3--:R-:W2:Y:S02]  /*40a0*/  LDG.E.U16 R0, desc[UR36][R4.64] ;  /* 0x0000002404007981 */ /* 0x008ea4000c1e1500 */
[----:B--2---:R-:W-:-:S05]  /*40b0*/  HADD2.F32 R0, -RZ, R0.H0_H0 ;  /* 0x20000000ff007230 */ /* 0x004fca0000004100 */
[----:B------:R-:W-:-:S04]  /*40c0*/  FMUL.FTZ R0, R0, 1 ;  /* 0x3f80000000007820 */ /* 0x000fc80000410000 */
[----:B------:R0:W2:Y:S01]  /*40d0*/  F2F.F64.F32 R50, R0 ;  /* 0x0000000000327310 */ /* 0x0000a20000201800 */
[----:B------:R-:W-:Y:S05]  /*40e0*/  BRA `(.L_x_26235) ;  /* 0x0000000800ec7947 */ /* 0x000fea0003800000 */
.L_x_26238:
        /* <DEDUP_REMOVED lines=10> */
.L_x_26241:
[----:B------:R-:W3:Y:S02]  /*4190*/  LDG.E.U16 R4, desc[UR36][R4.64] ;  /* 0x0000002404047981 */ /* 0x000ee4000c1e1500 */
[----:B---3--:R-:W-:-:S05]  /*41a0*/  HADD2.F32 R0, -RZ, R4.H0_H0 ;  /* 0x20000004ff007230 */ /* 0x008fca0000004100 */
[----:B------:R-:W-:-:S04]  /*41b0*/  FMUL.FTZ R0, R0, 1 ;  /* 0x3f80000000007820 */ /* 0x000fc80000410000 */
[----:B------:R0:W2:Y:S01]  /*41c0*/  F2F.F64.F32 R50, R0 ;  /* 0x0000000000327310 */ /* 0x0000a20000201800 */
[----:B------:R-:W-:Y:S05]  /*41d0*/  BRA `(.L_x_26235) ;  /* 0x0000000800b07947 */ /* 0x000fea0003800000 */
.L_x_26240:
[----:B------:R0:W5:Y:S01]  /*41e0*/  LDG.E.64 R50, desc[UR36][R4.64] ;  /* 0x0000002404327981 */ /* 0x000162000c1e1b00 */
[----:B------:R-:W-:Y:S05]  /*41f0*/  BRA `(.L_x_26235) ;  /* 0x0000000800a87947 */ /* 0x000fea0003800000 */
.L_x_26230:
        /* <DEDUP_REMOVED lines=13> */
.L_x_26244:
[----:B------:R0:W5:Y:S01]  /*42d0*/  LDG.E.64 R50, desc[UR36][R4.64] ;  /* 0x0000002404327981 */ /* 0x000162000c1e1b00 */
[----:B------:R-:W-:Y:S05]  /*42e0*/  BRA `(.L_x_26235) ;  /* 0x00000008006c7947 */ /* 0x000fea0003800000 */
.L_x_26243:
        /* <DEDUP_REMOVED lines=27> */
.L_x_26246:
        /* <DEDUP_REMOVED lines=15> */
.L_x_26245:
[----:B---3--:R-:W2:Y:S02]  /*4590*/  LDG.E.U16 R0, desc[UR36][R4.64] ;  /* 0x0000002404007981 */ /* 0x008ea4000c1e1500 */
[----:B--2---:R-:W-:-:S04]  /*45a0*/  IMAD.U32 R0, R0, 0x10000, RZ ;  /* 0x0001000000007824 */ /* 0x004fc800078e00ff */
[----:B------:R-:W-:-:S04]  /*45b0*/  FMUL.FTZ R0, R0, 1 ;  /* 0x3f80000000007820 */ /* 0x000fc80000410000 */
[----:B------:R0:W2:Y:S01]  /*45c0*/  F2F.F64.F32 R50, R0 ;  /* 0x0000000000327310 */ /* 0x0000a20000201800 */
[----:B------:R-:W-:Y:S05]  /*45d0*/  BRA `(.L_x_26235) ;  /* 0x0000000400b07947 */ /* 0x000fea0003800000 */
.L_x_26242:
        /* <DEDUP_REMOVED lines=11> */
.L_x_26249:
        /* <DEDUP_REMOVED lines=21> */
.L_x_26251:
[----:B------:R-:W-:Y:S05]  /*47e0*/  BSYNC.RECONVERGENT B0 ;  /* 0x0000000000007941 */ /* 0x000fea0003800200 */
.L_x_26250:
[----:B------:R-:W-:Y:S01]  /*47f0*/  IMAD.SHL.U32 R0, R0, 0x100000, RZ ;  /* 0x0010000000007824 */ /* 0x000fe200078e00ff */
[----:B------:R-:W-:-:S04]  /*4800*/  LEA R3, R3, 0x3b800000, 0x17 ;  /* 0x3b80000003037811 */ /* 0x000fc800078eb8ff */
[----:B------:R-:W-:-:S05]  /*4810*/  LOP3.LUT R0, R3, R0, R7, 0xfe, !PT ;  /* 0x0000000003007212 */ /* 0x000fca00078efe07 */
[----:B------:R-:W-:-:S04]  /*4820*/  FMUL.FTZ R0, R0, 1 ;  /* 0x3f80000000007820 */ /* 0x000fc80000410000 */
[----:B------:R0:W2:Y:S01]  /*4830*/  F2F.F64.F32 R50, R0 ;  /* 0x0000000000327310 */ /* 0x0000a20000201800 */
[----:B------:R-:W-:Y:S05]  /*4840*/  BRA `(.L_x_26235) ;  /* 0x0000000400147947 */ /* 0x000fea0003800000 */
.L_x_26248:
        /* <DEDUP_REMOVED lines=21> */
.L_x_26253:
[----:B------:R-:W-:Y:S05]  /*49a0*/  BSYNC.RECONVERGENT B0 ;  /* 0x0000000000007941 */ /* 0x000fea0003800200 */
.L_x_26252:
[----:B------:R-:W-:Y:S01]  /*49b0*/  IMAD.SHL.U32 R0, R0, 0x200000, RZ ;  /* 0x0020000000007824 */ /* 0x000fe200078e00ff */
[----:B------:R-:W-:-:S04]  /*49c0*/  LEA R3, R3, 0x37800000, 0x17 ;  /* 0x3780000003037811 */ /* 0x000fc800078eb8ff */
[----:B------:R-:W-:-:S05]  /*49d0*/  LOP3.LUT R0, R3, R0, R7, 0xfe, !PT ;  /* 0x0000000003007212 */ /* 0x000fca00078efe07 */
[----:B------:R-:W-:-:S04]  /*49e0*/  FMUL.FTZ R0, R0, 1 ;  /* 0x3f80000000007820 */ /* 0x000fc80000410000 */
[----:B------:R0:W2:Y:S01]  /*49f0*/  F2F.F64.F32 R50, R0 ;  /* 0x0000000000327310 */ /* 0x0000a20000201800 */
[----:B------:R-:W-:Y:S05]  /*4a00*/  BRA `(.L_x_26235) ;  /* 0x0000000000a47947 */ /* 0x000fea0003800000 */
.L_x_26247:
[----:B------:R-:W-:-:S09]  /*4a10*/  UISETP.NE.AND UP0, UPT, UR4, 0x1c, UPT ;  /* 0x0000001c0400788c */ /* 0x000fd2000bf05270 */
[----:B------:R-:W-:Y:S05]  /*4a20*/  BRA.U !UP0, `(.L_x_26254) ;  /* 0x0000000108947547 */ /* 0x000fea000b800000 */
[----:B------:R-:W-:-:S09]  /*4a30*/  UISETP.NE.AND UP0, UPT, UR4, 0x1d, UPT ;  /* 0x0000001d0400788c */ /* 0x000fd2000bf05270 */
[----:B------:R-:W-:Y:S05]  /*4a40*/  BRA.U !UP0, `(.L_x_26255) ;  /* 0x0000000108807547 */ /* 0x000fea000b800000 */
[----:B------:R-:W-:-:S09]  /*4a50*/  UISETP.NE.AND UP0, UPT, UR4, 0x2c, UPT ;  /* 0x0000002c0400788c */ /* 0x000fd2000bf05270 */
[----:B------:R-:W-:Y:S05]  /*4a60*/  BRA.U !UP0, `(.L_x_26256) ;  /* 0x0000000108487547 */ /* 0x000fea000b800000 */
.L_x_26234:
        /* <DEDUP_REMOVED lines=16> */
.L_x_26257:
[----:B------:R-:W-:Y:S01]  /*4b70*/  CS2R R50, SRZ ;  /* 0x0000000000327805 */ /* 0x000fe2000001ff00 */
[----:B------:R-:W-:Y:S06]  /*4b80*/  BRA `(.L_x_26235) ;  /* 0x0000000000447947 */ /* 0x000fec0003800000 */
.L_x_26256:
        /* <DEDUP_REMOVED lines=12> */
.L_x_26255:
[----:B------:R-:W2:Y:S02]  /*4c50*/  LDG.E.64 R50, desc[UR36][R4.64] ;  /* 0x0000002404327981 */ /* 0x000ea4000c1e1b00 */
[----:B--2---:R-:W0:Y:S01]  /*4c60*/  I2F.F64.U64 R50, R50 ;  /* 0x0000003200327312 */ /* 0x004e220000301800 */
[----:B------:R-:W-:Y:S05]  /*4c70*/  BRA `(.L_x_26235) ;  /* 0x0000000000087947 */ /* 0x000fea0003800000 */
.L_x_26254:
[----:B------:R-:W2:Y:S02]  /*4c80*/  LDG.E R4, desc[UR36][R4.64] ;  /* 0x0000002404047981 */ /* 0x000ea4000c1e1900 */
[----:B--2---:R0:W2:Y:S02]  /*4c90*/  I2F.F64.U32 R50, R4 ;  /* 0x0000000400327312 */ /* 0x0040a40000201800 */
.L_x_26235:
[----:B------:R-:W-:Y:S05]  /*4ca0*/  BSYNC.RECONVERGENT B6 ;  /* 0x0000000000067941 */ /* 0x000fea0003800200 */
.L_x_26229:
[----:B------:R-:W-:-:S07]  /*4cb0*/  VIADD R59, R49, 0x80 ;  /* 0x00000080313b7836 */ /* 0x000fce0000000000 */
.L_x_26112:
[----:B------:R-:W-:Y:S05]  /*4cc0*/  BSYNC.RECONVERGENT B7 ;  /* 0x0000000000077941 */ /* 0x000fea0003800200 */
.L_x_26111:
[----:B------:R-:W-:Y:S01]  /*4cd0*/  ISETP.GE.AND P0, PT, R59, R2, PT ;  /* 0x000000023b00720c */ /* 0x000fe20003f06270 */
[----:B------:R-:W-:Y:S01]  /*4ce0*/  BSSY.RECONVERGENT B7, `(.L_x_26258) ;  /* 0x00004be000077945 */ /* 0x000fe20003800200 */
[----:B------:R-:W-:Y:S02]  /*4cf0*/  CS2R R46, SRZ ;  /* 0x00000000002e7805 */ /* 0x000fe4000001ff00 */
[----:B------:R-:W-:Y:S02]  /*4d00*/  CS2R R44, SRZ ;  /* 0x00000000002c7805 */ /* 0x000fe4000001ff00 */
[----:B------:R-:W-:Y:S02]  /*4d10*/  CS2R R16, SRZ ;  /* 0x0000000000107805 */ /* 0x000fe4000001ff00 */
[----:B------:R-:W-:Y:S02]  /*4d20*/  CS2R R18, SRZ ;  /* 0x0000000000127805 */ /* 0x000fe4000001ff00 */
[----:B------:R-:W-:-:S03]  /*4d30*/  CS2R R22, SRZ ;  /* 0x0000000000167805 */ /* 0x000fc6000001ff00 */
        /* <DEDUP_REMOVED lines=22> */
.L_x_26264:
[----:B------:R-:W2:Y:S02]  /*4ea0*/  LDG.E.U8 R4, desc[UR36][R4.64] ;  /* 0x0000002404047981 */ /* 0x000ea4000c1e1100 */
[----:B--2---:R0:W1:Y:S01]  /*4eb0*/  I2F.F64.U16 R46, R4 ;  /* 0x00000004002e7312 */ /* 0x0040620000101800 */
[----:B------:R-:W-:Y:S05]  /*4ec0*/  BRA `(.L_x_26266) ;  /* 0x0000000c00647947 */ /* 0x000fea0003800000 */
.L_x_26263:
        /* <DEDUP_REMOVED lines=9> */
.L_x_26268:
[----:B------:R-:W2:Y:S02]  /*4f60*/  LDG.E R4, desc[UR36][R4.64] ;  /* 0x0000002404047981 */ /* 0x000ea4000c1e1900 */
[----:B--2---:R0:W1:Y:S01]  /*4f70*/  I2F.F64 R46, R4 ;  /* 0x00000004002e7312 */ /* 0x0040620000201c00 */
[----:B------:R-:W-:Y:S05]  /*4f80*/  BRA `(.L_x_26266) ;  /* 0x0000000c00347947 */ /* 0x000fea0003800000 */
.L_x_26267:
[----:B------:R-:W2:Y:S02]  /*4f90*/  LDG.E.U16 R4, desc[UR36][R4.64] ;  /* 0x0000002404047981 */ /* 0x000ea4000c1e1500 */
[----:B--2---:R0:W1:Y:S01]  /*4fa0*/  I2F.F64.S16 R46, R4 ;  /* 0x00000004002e7312 */ /* 0x0040620000101c00 */
[----:B------:R-:W-:Y:S05]  /*4fb0*/  BRA `(.L_x_26266) ;  /* 0x0000000c00287947 */ /* 0x000fea0003800000 */
.L_x_26262:
        /* <DEDUP_REMOVED lines=10> */
.L_x_26270:
[----:B---3--:R-:W3:Y:S02]  /*5060*/  LDG.E.U16 R0, desc[UR36][R4.64] ;  /* 0x0000002404007981 */ /* 0x008ee4000c1e1500 */
[----:B---3--:R-:W-:-:S05]  /*5070*/  HADD2.F32 R0, -RZ, R0.H0_H0 ;  /* 0x20000000ff007230 */ /* 0x008fca0000004100 */
[----:B------:R-:W-:-:S04]  /*5080*/  FMUL.FTZ R0, R0, 1 ;  /* 0x3f80000000007820 */ /* 0x000fc80000410000 */
[----:B------:R0:W1:Y:S01]  /*5090*/  F2F.F64.F32 R46, R0 ;  /* 0x00000000002e7310 */ /* 0x0000620000201800 */
[----:B------:R-:W-:Y:S05]  /*50a0*/  BRA `(.L_x_26266) ;  /* 0x0000000800ec7947 */ /* 0x000fea0003800000 */
.L_x_26269:
        /* <DEDUP_REMOVED lines=10> */
.L_x_26272:
[----:B------:R-:W3:Y:S02]  /*5150*/  LDG.E.U16 R4, desc[UR36][R4.64] ;  /* 0x0000002404047981 */ /* 0x000ee4000c1e1500 */
[----:B---3--:R-:W-:-:S05]  /*5160*/  HADD2.F32 R0, -RZ, R4.H0_H0 ;  /* 0x20000004ff007230 */ /* 0x008fca0000004100 */
[----:B------:R-:W-:-:S04]  /*5170*/  FMUL.FTZ R0, R0, 1 ;  /* 0x3f80000000007820 */ /* 0x000fc80000410000 */
[----:B------:R0:W1:Y:S01]  /*5180*/  F2F.F64.F32 R46, R0 ;  /* 0x00000000002e7310 */ /* 0x0000620000201800 */
[----:B------:R-:W-:Y:S05]  /*5190*/  BRA `(.L_x_26266) ;  /* 0x0000000800b07947 */ /* 0x000fea0003800000 */
.L_x_26271:
[----:B------:R0:W5:Y:S01]  /*51a0*/  LDG.E.64 R46, desc[UR36][R4.64] ;  /* 0x00000024042e7981 */ /* 0x000162000c1e1b00 */
[----:B------:R-:W-:Y:S05]  /*51b0*/  BRA `(.L_x_26266) ;  /* 0x0000000800a87947 */ /* 0x000fea0003800000 */
.L_x_26261:
        /* <DEDUP_REMOVED lines=13> */
.L_x_26275:
[----:B------:R0:W5:Y:S01]  /*5290*/  LDG.E.64 R46, desc[UR36][R4.64] ;  /* 0x00000024042e7981 */ /* 0x000162000c1e1b00 */
[----:B------:R-:W-:Y:S05]  /*52a0*/  BRA `(.L_x_26266) ;  /* 0x00000008006c7947 */ /* 0x000fea0003800000 */
.L_x_26274:
        /* <DEDUP_REMOVED lines=27> */
.L_x_26277:
        /* <DEDUP_REMOVED lines=15> */
.L_x_26276:
[----:B---3--:R-:W3:Y:S02]  /*5550*/  LDG.E.U16 R0, desc[UR36][R4.64] ;  /* 0x0000002404007981 */ /* 0x008ee4000c1e1500 */
[----:B---3--:R-:W-:-:S04]  /*5560*/  IMAD.U32 R0, R0, 0x10000, RZ ;  /* 0x0001000000007824 */ /* 0x008fc800078e00ff */
[----:B------:R-:W-:-:S04]  /*5570*/  FMUL.FTZ R0, R0, 1 ;  /* 0x3f80000000007820 */ /* 0x000fc80000410000 */
[----:B------:R0:W1:Y:S01]  /*5580*/  F2F.F64.F32 R46, R0 ;  /* 0x00000000002e7310 */ /* 0x0000620000201800 */
[----:B------:R-:W-:Y:S05]  /*5590*/  BRA `(.L_x_26266) ;  /* 0x0000000400b07947 */ /* 0x000fea0003800000 */
.L_x_26273:
        /* <DEDUP_REMOVED lines=11> */
.L_x_26280:
        /* <DEDUP_REMOVED lines=21> */
.L_x_26282:
[----:B------:R-:W-:Y:S05]  /*57a0*/  BSYNC.RECONVERGENT B0 ;  /* 0x0000000000007941 */ /* 0x000fea0003800200 */
.L_x_26281:
[----:B------:R-:W-:Y:S01]  /*57b0*/  IMAD.SHL.U32 R0, R0, 0x100000, RZ ;  /* 0x0010000000007824 */ /* 0x000fe200078e00ff */
[----:B------:R-:W-:-:S04]  /*57c0*/  LEA R3, R3, 0x3b800000, 0x17 ;  /* 0x3b80000003037811 */ /* 0x000fc800078eb8ff */
[----:B------:R-:W-:-:S05]  /*57d0*/  LOP3.LUT R0, R3, R0, R7, 0xfe, !PT ;  /* 0x0000000003007212 */ /* 0x000fca00078efe07 */
[----:B------:R-:W-:-:S04]  /*57e0*/  FMUL.FTZ R0, R0, 1 ;  /* 0x3f80000000007820 */ /* 0x000fc80000410000 */
[----:B------:R0:W1:Y:S01]  /*57f0*/  F2F.F64.F32 R46, R0 ;  /* 0x00000000002e7310 */ /* 0x0000620000201800 */
[----:B------:R-:W-:Y:S05]  /*5800*/  BRA `(.L_x_26266) ;  /* 0x0000000400147947 */ /* 0x000fea0003800000 */
.L_x_26279:
        /* <DEDUP_REMOVED lines=21> */
.L_x_26284:
[----:B------:R-:W-:Y:S05]  /*5960*/  BSYNC.RECONVERGENT B0 ;  /* 0x0000000000007941 */ /* 0x000fea0003800200 */
.L_x_26283:
[----:B------:R-:W-:Y:S01]  /*5970*/  IMAD.SHL.U32 R0, R0, 0x200000, RZ ;  /* 0x0020000000007824 */ /* 0x000fe200078e00ff */
[----:B------:R-:W-:-:S04]  /*5980*/  LEA R3, R3, 0x37800000, 0x17 ;  /* 0x3780000003037811 */ /* 0x000fc800078eb8ff */
[----:B------:R-:W-:-:S05]  /*5990*/  LOP3.LUT R0, R3, R0, R7, 0xfe, !PT ;  /* 0x0000000003007212 */ /* 0x000fca00078efe07 */
[----:B------:R-:W-:-:S04]  /*59a0*/  FMUL.FTZ R0, R0, 1 ;  /* 0x3f80000000007820 */ /* 0x000fc80000410000 */
[----:B------:R0:W1:Y:S01]  /*59b0*/  F2F.F64.F32 R46, R0 ;  /* 0x00000000002e7310 */ /* 0x0000620000201800 */
[----:B------:R-:W-:Y:S05]  /*59c0*/  BRA `(.L_x_26266) ;  /* 0x0000000000a47947 */ /* 0x000fea0003800000 */
.L_x_26278:
        /* <DEDUP_REMOVED lines=18> */
.L_x_26265:
        /* <DEDUP_REMOVED lines=16> */
.L_x_26287:
[----:B------:R-:W-:Y:S01]  /*5bf0*/  CS2R R46, SRZ ;  /* 0x00000000002e7805 */ /* 0x000fe2000001ff00 */
[----:B------:R-:W-:Y:S06]  /*5c00*/  BRA `(.L_x_26266) ;  /* 0x0000000000147947 */ /* 0x000fec0003800000 */
.L_x_26286:
[----:B------:R-:W2:Y:S02]  /*5c10*/  LDG.E.64 R46, desc[UR36][R4.64] ;  /* 0x00000024042e7981 */ /* 0x000ea4000c1e1b00 */
[----:B--2---:R-:W0:Y:S01]  /*5c20*/  I2F.F64.U64 R46, R46 ;  /* 0x0000002e002e7312 */ /* 0x004e220000301800 */
[----:B------:R-:W-:Y:S05]  /*5c30*/  BRA `(.L_x_26266) ;  /* 0x0000000000087947 */ /* 0x000fea0003800000 */
.L_x_26285:
[----:B------:R-:W2:Y:S02]  /*5c40*/  LDG.E R4, desc[UR36][R4.64] ;  /* 0x0000002404047981 */ /* 0x000ea4000c1e1900 */
[----:B--2---:R0:W1:Y:S02]  /*5c50*/  I2F.F64.U32 R46, R4 ;  /* 0x00000004002e7312 */ /* 0x0040640000201800 */
.L_x_26266:
[----:B------:R-:W-:Y:S05]  /*5c60*/  BSYNC.RECONVERGENT B6 ;  /* 0x0000000000067941 */ /* 0x000fea0003800200 */
.L_x_26260:
        /* <DEDUP_REMOVED lines=20> */
.L_x_26292:
[----:B------:R-:W3:Y:S02]  /*5db0*/  LDG.E.U8 R4, desc[UR36][R4.64] ;  /* 0x0000002404047981 */ /* 0x000ee4000c1e1100 */
[----:B---3--:R0:W3:Y:S01]  /*5dc0*/  I2F.F64.U16 R44, R4 ;  /* 0x00000004002c7312 */ /* 0x0080e20000101800 */
[----:B------:R-:W-:Y:S05]  /*5dd0*/  BRA `(.L_x_26294) ;  /* 0x0000000c00647947 */ /* 0x000fea0003800000 */
.L_x_26291:
        /* <DEDUP_REMOVED lines=9> */
.L_x_26296:
[----:B------:R-:W3:Y:S02]  /*5e70*/  LDG.E R4, desc[UR36][R4.64] ;  /* 0x0000002404047981 */ /* 0x000ee4000c1e1900 */
[----:B---3--:R0:W3:Y:S01]  /*5e80*/  I2F.F64 R44, R4 ;  /* 0x00000004002c7312 */ /* 0x0080e20000201c00 */
[----:B------:R-:W-:Y:S05]  /*5e90*/  BRA `(.L_x_26294) ;  /* 0x0000000c00347947 */ /* 0x000fea0003800000 */
.L_x_26295:
[----:B------:R-:W3:Y:S02]  /*5ea0*/  LDG.E.U16 R4, desc[UR36][R4.64] ;  /* 0x0000002404047981 */ /* 0x000ee4000c1e1500 */
[----:B---3--:R0:W3:Y:S01]  /*5eb0*/  I2F.F64.S16 R44, R4 ;  /* 0x00000004002c7312 */ /* 0x0080e20000101c00 */
[----:B------:R-:W-:Y:S05]  /*5ec0*/  BRA `(.L_x_26294) ;  /* 0x0000000c00287947 */ /* 0x000fea0003800000 */
.L_x_26290:
        /* <DEDUP_REMOVED lines=10> */
.L_x_26298:
[----:B------:R-:W3:Y:S02]  /*5f70*/  LDG.E.U16 R0, desc[UR36][R4.64] ;  /* 0x0000002404007981 */ /* 0x000ee4000c1e1500 */
[----:B---3--:R-:W-:-:S05]  /*5f80*/  HADD2.F32 R0, -RZ, R0.H0_H0 ;  /* 0x20000000ff007230 */ /* 0x008fca0000004100 */
[----:B------:R-:W-:-:S04]  /*5f90*/  FMUL.FTZ R0, R0, 1 ;  /* 0x3f80000000007820 */ /* 0x000fc80000410000 */
[----:B------:R0:W3:Y:S01]  /*5fa0*/  F2F.F64.F32 R44, R0 ;  /* 0x00000000002c7310 */ /* 0x0000e20000201800 */
[----:B------:R-:W-:Y:S05]  /*5fb0*/  BRA `(.L_x_26294) ;  /* 0x0000000800ec7947 */ /* 0x000fea0003800000 */
.L_x_26297:
        /* <DEDUP_REMOVED lines=10> */
.L_x_26300:
[----:B------:R-:W3:Y:S02]  /*6060*/  LDG.E.U16 R4, desc[UR36][R4.64] ;  /* 0x0000002404047981 */ /* 0x000ee4000c1e1500 */
[----:B---3--:R-:W-:-:S05]  /*6070*/  HADD2.F32 R0, -RZ, R4.H0_H0 ;  /* 0x20000004ff007230 */ /* 0x008fca0000004100 */
[----:B------:R-:W-:-:S04]  /*6080*/  FMUL.FTZ R0, R0, 1 ;  /* 0x3f80000000007820 */ /* 0x000fc80000410000 */
[----:B------:R0:W3:Y:S01]  /*6090*/  F2F.F64.F32 R44, R0 ;  /* 0x00000000002c7310 */ /* 0x0000e20000201800 */
[----:B------:R-:W-:Y:S05]  /*60a0*/  BRA `(.L_x_26294) ;  /* 0x0000000800b07947 */ /* 0x000fea0003800000 */
.L_x_26299:
[----:B------:R0:W5:Y:S01]  /*60b0*/  LDG.E.64 R44, desc[UR36][R4.64] ;  /* 0x00000024042c7981 */ /* 0x000162000c1e1b00 */
[----:B------:R-:W-:Y:S05]  /*60c0*/  BRA `(.L_x_26294) ;  /* 0x0000000800a87947 */ /* 0x000fea0003800000 */
.L_x_26289:
        /* <DEDUP_REMOVED lines=13> */
.L_x_26303:
[----:B------:R0:W5:Y:S01]  /*61a0*/  LDG.E.64 R44, desc[UR36][R4.64] ;  /* 0x00000024042c7981 */ /* 0x000162000c1e1b00 */
[----:B------:R-:W-:Y:S05]  /*61b0*/  BRA `(.L_x_26294) ;  /* 0x00000008006c7947 */ /* 0x000fea0003800000 */
.L_x_26302:
        /* <DEDUP_REMOVED lines=27> */
.L_x_26305:
        /* <DEDUP_REMOVED lines=15> */
.L_x_26304:
[----:B------:R-:W3:Y:S02]  /*6460*/  LDG.E.U16 R0, desc[UR36][R4.64] ;  /* 0x0000002404007981 */ /* 0x000ee4000c1e1500 */
[----:B---3--:R-:W-:-:S04]  /*6470*/  IMAD.U32 R0, R0, 0x10000, RZ ;  /* 0x0001000000007824 */ /* 0x008fc800078e00ff */
[----:B------:R-:W-:-:S04]  /*6480*/  FMUL.FTZ R0, R0, 1 ;  /* 0x3f80000000007820 */ /* 0x000fc80000410000 */
[----:B------:R0:W3:Y:S01]  /*6490*/  F2F.F64.F32 R44, R0 ;  /* 0x00000000002c7310 */ /* 0x0000e20000201800 */
[----:B------:R-:W-:Y:S05]  /*64a0*/  BRA `(.L_x_26294) ;  /* 0x0000000400b07947 */ /* 0x000fea0003800000 */
.L_x_26301:
        /* <DEDUP_REMOVED lines=11> */
.L_x_26308:
        /* <DEDUP_REMOVED lines=21> */
.L_x_26310:
[----:B------:R-:W-:Y:S05]  /*66b0*/  BSYNC.RECONVERGENT B0 ;  /* 0x0000000000007941 */ /* 0x000fea0003800200 */
.L_x_26309:
[----:B------:R-:W-:Y:S01]  /*66c0*/  IMAD.SHL.U32 R0, R0, 0x100000, RZ ;  /* 0x0010000000007824 */ /* 0x000fe200078e00ff */
[----:B------:R-:W-:-:S04]  /*66d0*/  LEA R3, R3, 0x3b800000, 0x17 ;  /* 0x3b80000003037811 */ /* 0x000fc800078eb8ff */
[----:B------:R-:W-:-:S05]  /*66e0*/  LOP3.LUT R0, R3, R0, R7, 0xfe, !PT ;  /* 0x0000000003007212 */ /* 0x000fca00078efe07 */
[----:B------:R-:W-:-:S04]  /*66f0*/  FMUL.FTZ R0, R0, 1 ;  /* 0x3f80000000007820 */ /* 0x000fc80000410000 */
[----:B------:R0:W3:Y:S01]  /*6700*/  F2F.F64.F32 R44, R0 ;  /* 0x00000000002c7310 */ /* 0x0000e20000201800 */
[----:B------:R-:W-:Y:S05]  /*6710*/  BRA `(.L_x_26294) ;  /* 0x0000000400147947 */ /* 0x000fea0003800000 */
.L_x_26307:
        /* <DEDUP_REMOVED lines=21> */
.L_x_26312:
[----:B------:R-:W-:Y:S05]  /*6870*/  BSYNC.RECONVERGENT B0 ;  /* 0x0000000000007941 */ /* 0x000fea0003800200 */
.L_x_26311:
[----:B------:R-:W-:Y:S01]  /*6880*/  IMAD.SHL.U32 R0, R0, 0x200000, RZ ;  /* 0x0020000000007824 */ /* 0x000fe200078e00ff */
[----:B------:R-:W-:-:S04]  /*6890*/  LEA R3, R3, 0x37800000, 0x17 ;  /* 0x3780000003037811 */ /* 0x000fc800078eb8ff */
[----:B------:R-:W-:-:S05]  /*68a0*/  LOP3.LUT R0, R3, R0, R7, 0xfe, !PT ;  /* 0x0000000003007212 */ /* 0x000fca00078efe07 */
[----:B------:R-:W-:-:S04]  /*68b0*/  FMUL.FTZ R0, R0, 1 ;  /* 0x3f80000000007820 */ /* 0x000fc80000410000 */
[----:B------:R0:W3:Y:S01]  /*68c0*/  F2F.F64.F32 R44, R0 ;  /* 0x00000000002c7310 */ /* 0x0000e20000201800 */
[----:B------:R-:W-:Y:S05]  /*68d0*/  BRA `(.L_x_26294) ;  /* 0x0000000000a47947 */ /* 0x000fea0003800000 */
.L_x_26306:
        /* <DEDUP_REMOVED lines=18> */
.L_x_26293:
        /* <DEDUP_REMOVED lines=16> */
.L_x_26315:
[----:B------:R-:W-:Y:S01]  /*6b00*/  CS2R R44, SRZ ;  /* 0x00000000002c7805 */ /* 0x000fe2000001ff00 */
[----:B------:R-:W-:Y:S06]  /*6b10*/  BRA `(.L_x_26294) ;  /* 0x0000000000147947 */ /* 0x000fec0003800000 */
.L_x_26314:
[----:B------:R-:W3:Y:S02]  /*6b20*/  LDG.E.64 R44, desc[UR36][R4.64] ;  /* 0x00000024042c7981 */ /* 0x000ee4000c1e1b00 */
[----:B---3--:R-:W0:Y:S01]  /*6b30*/  I2F.F64.U64 R44, R44 ;  /* 0x0000002c002c7312 */ /* 0x008e220000301800 */
[----:B------:R-:W-:Y:S05]  /*6b40*/  BRA `(.L_x_26294) ;  /* 0x0000000000087947 */ /* 0x000fea0003800000 */
.L_x_26313:
[----:B------:R-:W3:Y:S02]  /*6b50*/  LDG.E R4, desc[UR36][R4.64] ;  /* 0x0000002404047981 */ /* 0x000ee4000c1e1900 */
[----:B---3--:R0:W3:Y:S02]  /*6b60*/  I2F.F64.U32 R44, R4 ;  /* 0x00000004002c7312 */ /* 0x0080e40000201800 */
.L_x_26294:
[----:B------:R-:W-:Y:S05]  /*6b70*/  BSYNC.RECONVERGENT B6 ;  /* 0x0000000000067941 */ /* 0x000fea0003800200 */
.L_x_26288:
        /* <DEDUP_REMOVED lines=20> */
.L_x_26320:
[----:B------:R-:W2:Y:S02]  /*6cc0*/  LDG.E.U8 R4, desc[UR36][R4.64] ;  /* 0x0000002404047981 */ /* 0x000ea4000c1e1100 */
[----:B--2---:R0:W1:Y:S01]  /*6cd0*/  I2F.F64.U16 R16, R4 ;  /* 0x0000000400107312 */ /* 0x0040620000101800 */
[----:B------:R-:W-:Y:S05]  /*6ce0*/  BRA `(.L_x_26322) ;  /* 0x0000000c00647947 */ /* 0x000fea0003800000 */
.L_x_26319:
        /* <DEDUP_REMOVED lines=9> */
.L_x_26324:
[----:B------:R-:W2:Y:S02]  /*6d80*/  LDG.E R4, desc[UR36][R4.64] ;  /* 0x0000002404047981 */ /* 0x000ea4000c1e1900 */
[----:B--2---:R0:W1:Y:S01]  /*6d90*/  I2F.F64 R16, R4 ;  /* 0x0000000400107312 */ /* 0x0040620000201c00 */
[----:B------:R-:W-:Y:S05]  /*6da0*/  BRA `(.L_x_26322) ;  /* 0x0000000c00347947 */ /* 0x000fea0003800000 */
.L_x_26323:
[----:B------:R-:W2:Y:S02]  /*6db0*/  LDG.E.U16 R4, desc[UR36][R4.64] ;  /* 0x0000002404047981 */ /* 0x000ea4000c1e1500 */
[----:B--2---:R0:W1:Y:S01]  /*6dc0*/  I2F.F64.S16 R16, R4 ;  /* 0x0000000400107312 */ /* 0x0040620000101c00 */
[----:B------:R-:W-:Y:S05]  /*6dd0*/  BRA `(.L_x_26322) ;  /* 0x0000000c00287947 */ /* 0x000fea0003800000 */
.L_x_26318:
        /* <DEDUP_REMOVED lines=10> */
.L_x_26326:
[----:B---3--:R-:W3:Y:S02]  /*6e80*/  LDG.E.U16 R0, desc[UR36][R4.64] ;  /* 0x0000002404007981 */ /* 0x008ee4000c1e1500 */
[----:B---3--:R-:W-:-:S05]  /*6e90*/  HADD2.F32 R0, -RZ, R0.H0_H0 ;  /* 0x20000000ff007230 */ /* 0x008fca0000004100 */
[----:B------:R-:W-:-:S04]  /*6ea0*/  FMUL.FTZ R0, R0, 1 ;  /* 0x3f80000000007820 */ /* 0x000fc80000410000 */
[----:B------:R0:W1:Y:S01]  /*6eb0*/  F2F.F64.F32 R16, R0 ;  /* 0x0000000000107310 */ /* 0x0000620000201800 */
[----:B------:R-:W-:Y:S05]  /*6ec0*/  BRA `(.L_x_26322) ;  /* 0x0000000800ec7947 */ /* 0x000fea0003800000 */
.L_x_26325:
        /* <DEDUP_REMOVED lines=10> */
.L_x_26328:
[----:B------:R-:W3:Y:S02]  /*6f70*/  LDG.E.U16 R4, desc[UR36][R4.64] ;  /* 0x0000002404047981 */ /* 0x000ee4000c1e1500 */
[----:B---3--:R-:W-:-:S05]  /*6f80*/  HADD2.F32 R0, -RZ, R4.H0_H0 ;  /* 0x20000004ff007230 */ /* 0x008fca0000004100 */
[----:B------:R-:W-:-:S04]  /*6f90*/  FMUL.FTZ R0, R0, 1 ;  /* 0x3f80000000007820 */ /* 0x000fc80000410000 */
[----:B------:R0:W1:Y:S01]  /*6fa0*/  F2F.F64.F32 R16, R0 ;  /* 0x0000000000107310 */ /* 0x0000620000201800 */
[----:B------:R-:W-:Y:S05]  /*6fb0*/  BRA `(.L_x_26322) ;  /* 0x0000000800b07947 */ /* 0x000fea0003800000 */
.L_x_26327:
[----:B------:R0:W5:Y:S01]  /*6fc0*/  LDG.E.64 R16, desc[UR36][R4.64] ;  /* 0x0000002404107981 */ /* 0x000162000c1e1b00 */
[----:B------:R-:W-:Y:S05]  /*6fd0*/  BRA `(.L_x_26322) ;  /* 0x0000000800a87947 */ /* 0x000fea0003800000 */
.L_x_26317:
        /* <DEDUP_REMOVED lines=13> */
.L_x_26331:
[----:B------:R0:W5:Y:S01]  /*70b0*/  LDG.E.64 R16, desc[UR36][R4.64] ;  /* 0x0000002404107981 */ /* 0x000162000c1e1b00 */
[----:B------:R-:W-:Y:S05]  /*70c0*/  BRA `(.L_x_26322) ;  /* 0x00000008006c7947 */ /* 0x000fea0003800000 */
.L_x_26330:
        /* <DEDUP_REMOVED lines=27> */
.L_x_26333:
        /* <DEDUP_REMOVED lines=15> */
.L_x_26332:
[----:B---3--:R-:W3:Y:S02]  /*7370*/  LDG.E.U16 R0, desc[UR36][R4.64] ;  /* 0x0000002404007981 */ /* 0x008ee4000c1e1500 */
[----:B---3--:R-:W-:-:S04]  /*7380*/  IMAD.U32 R0, R0, 0x10000, RZ ;  /* 0x0001000000007824 */ /* 0x008fc800078e00ff */
[----:B------:R-:W-:-:S04]  /*7390*/  FMUL.FTZ R0, R0, 1 ;  /* 0x3f80000000007820 */ /* 0x000fc80000410000 */
[----:B------:R0:W1:Y:S01]  /*73a0*/  F2F.F64.F32 R16, R0 ;  /* 0x0000000000107310 */ /* 0x0000620000201800 */
[----:B------:R-:W-:Y:S05]  /*73b0*/  BRA `(.L_x_26322) ;  /* 0x0000000400b07947 */ /* 0x000fea0003800000 */
.L_x_26329:
        /* <DEDUP_REMOVED lines=11> */
.L_x_26336:
        /* <DEDUP_REMOVED lines=21> */
.L_x_26338:
[----:B------:R-:W-:Y:S05]  /*75c0*/  BSYNC.RECONVERGENT B0 ;  /* 0x0000000000007941 */ /* 0x000fea0003800200 */
.L_x_26337:
[----:B------:R-:W-:Y:S01]  /*75d0*/  IMAD.SHL.U32 R0, R0, 0x100000, RZ ;  /* 0x0010000000007824 */ /* 0x000fe200078e00ff */
[----:B------:R-:W-:-:S04]  /*75e0*/  LEA R3, R3, 0x3b800000, 0x17 ;  /* 0x3b80000003037811 */ /* 0x000fc800078eb8ff */
[----:B------:R-:W-:-:S05]  /*75f0*/  LOP3.LUT R0, R3, R0, R7, 0xfe, !PT ;  /* 0x0000000003007212 */ /* 0x000fca00078efe07 */
[----:B------:R-:W-:-:S04]  /*7600*/  FMUL.FTZ R0, R0, 1 ;  /* 0x3f80000000007820 */ /* 0x000fc80000410000 */
[----:B------:R0:W1:Y:S01]  /*7610*/  F2F.F64.F32 R16, R0 ;  /* 0x0000000000107310 */ /* 0x0000620000201800 */
[----:B------:R-:W-:Y:S05]  /*7620*/  BRA `(.L_x_26322) ;  /* 0x0000000400147947 */ /* 0x000fea0003800000 */
.L_x_26335:
        /* <DEDUP_REMOVED lines=21> */
.L_x_26340:
[----:B------:R-:W-:Y:S05]  /*7780*/  BSYNC.RECONVERGENT B0 ;  /* 0x0000000000007941 */ /* 0x000fea0003800200 */
.L_x_26339:
[----:B------:R-:W-:Y:S01]  /*7790*/  IMAD.SHL.U32 R0, R0, 0x200000, RZ ;  /* 0x0020000000007824 */ /* 0x000fe200078e00ff */
[----:B------:R-:W-:-:S04]  /*77a0*/  LEA R3, R3, 0x37800000, 0x17 ;  /* 0x3780000003037811 */ /* 0x000fc800078eb8ff */
[----:B------:R-:W-:-:S05]  /*77b0*/  LOP3.LUT R0, R3, R0, R7, 0xfe, !PT ;  /* 0x0000000003007212 */ /* 0x000fca00078efe07 */
[----:B------:R-:W-:-:S04]  /*77c0*/  FMUL.FTZ R0, R0, 1 ;  /* 0x3f80000000007820 */ /* 0x000fc80000410000 */
[----:B------:R0:W1:Y:S01]  /*77d0*/  F2F.F64.F32 R16, R0 ;  /* 0x0000000000107310 */ /* 0x0000620000201800 */
[----:B------:R-:W-:Y:S05]  /*77e0*/  BRA `(.L_x_26322) ;  /* 0x0000000000a47947 */ /* 0x000fea0003800000 */
.L_x_26334:
        /* <DEDUP_REMOVED lines=18> */
.L_x_26321:
        /* <DEDUP_REMOVED lines=16> */
.L_x_26343:
[----:B------:R-:W-:Y:S01]  /*7a10*/  CS2R R16, SRZ ;  /* 0x0000000000107805 */ /* 0x000fe2000001ff00 */
[----:B------:R-:W-:Y:S06]  /*7a20*/  BRA `(.L_x_26322) ;  /* 0x0000000000147947 */ /* 0x000fec0003800000 */
.L_x_26342:
[----:B------:R-:W2:Y:S02]  /*7a30*/  LDG.E.64 R16, desc[UR36][R4.64] ;  /* 0x0000002404107981 */ /* 0x000ea4000c1e1b00 */
[----:B--2---:R-:W0:Y:S01]  /*7a40*/  I2F.F64.U64 R16, R16 ;  /* 0x0000001000107312 */ /* 0x004e220000301800 */
[----:B------:R-:W-:Y:S05]  /*7a50*/  BRA `(.L_x_26322) ;  /* 0x0000000000087947 */ /* 0x000fea0003800000 */
.L_x_26341:
[----:B------:R-:W2:Y:S02]  /*7a60*/  LDG.E R4, desc[UR36][R4.64] ;  /* 0x0000002404047981 */ /* 0x000ea4000c1e1900 */
[----:B--2---:R0:W1:Y:S02]  /*7a70*/  I2F.F64.U32 R16, R4 ;  /* 0x0000000400107312 */ /* 0x0040640000201800 */
.L_x_26322:
[----:B------:R-:W-:Y:S05]  /*7a80*/  BSYNC.RECONVERGENT B6 ;  /* 0x0000000000067941 */ /* 0x000fea0003800200 */
.L_x_26316:
        /* <DEDUP_REMOVED lines=20> */
.L_x_26348:
[----:B------:R-:W3:Y:S02]  /*7bd0*/  LDG.E.U8 R4, desc[UR36][R4.64] ;  /* 0x0000002404047981 */ /* 0x000ee4000c1e1100 */
[----:B---3--:R0:W3:Y:S01]  /*7be0*/  I2F.F64.U16 R18, R4 ;  /* 0x0000000400127312 */ /* 0x0080e20000101800 */
[----:B------:R-:W-:Y:S05]  /*7bf0*/  BRA `(.L_x_26350) ;  /* 0x0000000c00647947 */ /* 0x000fea0003800000 */
.L_x_26347:
        /* <DEDUP_REMOVED lines=9> */
.L_x_26352:
[----:B------:R-:W3:Y:S02]  /*7c90*/  LDG.E R4, desc[UR36][R4.64] ;  /* 0x0000002404047981 */ /* 0x000ee4000c1e1900 */
[----:B---3--:R0:W3:Y:S01]  /*7ca0*/  I2F.F64 R18, R4 ;  /* 0x0000000400127312 */ /* 0x0080e20000201c00 */
[----:B------:R-:W-:Y:S05]  /*7cb0*/  BRA `(.L_x_26350) ;  /* 0x0000000c00347947 */ /* 0x000fea0003800000 */
.L_x_26351:
[----:B------:R-:W3:Y:S02]  /*7cc0*/  LDG.E.U16 R4, desc[UR36][R4.64] ;  /* 0x0000002404047981 */ /* 0x000ee4000c1e1500 */
[----:B---3--:R0:W3:Y:S01]  /*7cd0*/  I2F.F64.S16 R18, R4 ;  /* 0x0000000400127312 */ /* 0x0080e20000101c00 */
[----:B------:R-:W-:Y:S05]  /*7ce0*/  BRA `(.L_x_26350) ;  /* 0x0000000c00287947 */ /* 0x000fea0003800000 */
.L_x_26346:
        /* <DEDUP_REMOVED lines=10> */
.L_x_26354:
[----:B------:R-:W3:Y:S02]  /*7d90*/  LDG.E.U16 R0, desc[UR36][R4.64] ;  /* 0x0000002404007981 */ /* 0x000ee4000c1e1500 */
[----:B---3--:R-:W-:-:S05]  /*7da0*/  HADD2.F32 R0, -RZ, R0.H0_H0 ;  /* 0x20000000ff007230 */ /* 0x008fca0000004100 */
[----:B------:R-:W-:-:S04]  /*7db0*/  FMUL.FTZ R0, R0, 1 ;  /* 0x3f80000000007820 */ /* 0x000fc80000410000 */
[----:B------:R0:W3:Y:S01]  /*7dc0*/  F2F.F64.F32 R18, R0 ;  /* 0x0000000000127310 */ /* 0x0000e20000201800 */
[----:B------:R-:W-:Y:S05]  /*7dd0*/  BRA `(.L_x_26350) ;  /* 0x0000000800ec7947 */ /* 0x000fea0003800000 */
.L_x_26353:
        /* <DEDUP_REMOVED lines=10> */
.L_x_26356:
[----:B------:R-:W3:Y:S02]  /*7e80*/  LDG.E.U16 R4, desc[UR36][R4.64] ;  /* 0x0000002404047981 */ /* 0x000ee4000c1e1500 */
[----:B---3--:R-:W-:-:S05]  /*7e90*/  HADD2.F32 R0, -RZ, R4.H0_H0 ;  /* 0x20000004ff007230 */ /* 0x008fca0000004100 */
[----:B------:R-:W-:-:S04]  /*7ea0*/  FMUL.FTZ R0, R0, 1 ;  /* 0x3f80000000007820 */ /* 0x000fc80000410000 */
[----:B------:R0:W3:Y:S01]  /*7eb0*/  F2F.F64.F32 R18, R0 ;  /* 0x0000000000127310 */ /* 0x0000e20000201800 */
[----:B------:R-:W-:Y:S05]  /*7ec0*/  BRA `(.L_x_26350) ;  /* 0x0000000800b07947 */ /* 0x000fea0003800000 */
.L_x_26355:
[----:B------:R0:W5:Y:S01]  /*7ed0*/  LDG.E.64 R18, desc[UR36][R4.64] ;  /* 0x0000002404127981 */ /* 0x000162000c1e1b00 */
[----:B------:R-:W-:Y:S05]  /*7ee0*/  BRA `(.L_x_26350) ;  /* 0x0000000800a87947 */ /* 0x000fea0003800000 */
.L_x_26345:
        /* <DEDUP_REMOVED lines=13> */
.L_x_26359:
[----:B------:R0:W5:Y:S01]  /*7fc0*/  LDG.E.64 R18, desc[UR36][R4.64] ;  /* 0x0000002404127981 */ /* 0x000162000c1e1b00 */
[----:B------:R-:W-:Y:S05]  /*7fd0*/  BRA `(.L_x_26350) ;  /* 0x00000008006c7947 */ /* 0x000fea0003800000 */
.L_x_26358:
        /* <DEDUP_REMOVED lines=27> */
.L_x_26361:
        /* <DEDUP_REMOVED lines=15> */
.L_x_26360:
[----:B------:R-:W3:Y:S02]  /*8280*/  LDG.E.U16 R0, desc[UR36][R4.64] ;  /* 0x0000002404007981 */ /* 0x000ee4000c1e1500 */
[----:B---3--:R-:W-:-:S04]  /*8290*/  IMAD.U32 R0, R0, 0x10000, RZ ;  /* 0x0001000000007824 */ /* 0x008fc800078e00ff */
[----:B------:R-:W-:-:S04]  /*82a0*/  FMUL.FTZ R0, R0, 1 ;  /* 0x3f80000000007820 */ /* 0x000fc80000410000 */
[----:B------:R0:W3:Y:S01]  /*82b0*/  F2F.F64.F32 R18, R0 ;  /* 0x0000000000127310 */ /* 0x0000e20000201800 */
[----:B------:R-:W-:Y:S05]  /*82c0*/  BRA `(.L_x_26350) ;  /* 0x0000000400b07947 */ /* 0x000fea0003800000 */
.L_x_26357:
        /* <DEDUP_REMOVED lines=11> */
.L_x_26364:
        /* <DEDUP_REMOVED lines=21> */
.L_x_26366:
[----:B------:R-:W-:Y:S05]  /*84d0*/  BSYNC.RECONVERGENT B0 ;  /* 0x0000000000007941 */ /* 0x000fea0003800200 */
.L_x_26365:
[----:B------:R-:W-:Y:S01]  /*84e0*/  IMAD.SHL.U32 R0, R0, 0x100000, RZ ;  /* 0x0010000000007824 */ /* 0x000fe200078e00ff */
[----:B------:R-:W-:-:S04]  /*84f0*/  LEA R3, R3, 0x3b800000, 0x17 ;  /* 0x3b80000003037811 */ /* 0x000fc800078eb8ff */
[----:B------:R-:W-:-:S05]  /*8500*/  LOP3.LUT R0, R3, R0, R7, 0xfe, !PT ;  /* 0x0000000003007212 */ /* 0x000fca00078efe07 */
[----:B------:R-:W-:-:S04]  /*8510*/  FMUL.FTZ R0, R0, 1 ;  /* 0x3f80000000007820 */ /* 0x000fc80000410000 */
[----:B------:R0:W3:Y:S01]  /*8520*/  F2F.F64.F32 R18, R0 ;  /* 0x0000000000127310 */ /* 0x0000e20000201800 */
[----:B------:R-:W-:Y:S05]  /*8530*/  BRA `(.L_x_26350) ;  /* 0x0000000400147947 */ /* 0x000fea0003800000 */
.L_x_26363:
        /* <DEDUP_REMOVED lines=21> */
.L_x_26368:
[----:B------:R-:W-:Y:S05]  /*8690*/  BSYNC.RECONVERGENT B0 ;  /* 0x0000000000007941 */ /* 0x000fea0003800200 */
.L_x_26367:
[----:B------:R-:W-:Y:S01]  /*86a0*/  IMAD.SHL.U32 R0, R0, 0x200000, RZ ;  /* 0x0020000000007824 */ /* 0x000fe200078e00ff */
[----:B------:R-:W-:-:S04]  /*86b0*/  LEA R3, R3, 0x37800000, 0x17 ;  /* 0x3780000003037811 */ /* 0x000fc800078eb8ff */
[----:B------:R-:W-:-:S05]  /*86c0*/  LOP3.LUT R0, R3, R0, R7, 0xfe, !PT ;  /* 0x0000000003007212 */ /* 0x000fca00078efe07 */
[----:B------:R-:W-:-:S04]  /*86d0*/  FMUL.FTZ R0, R0, 1 ;  /* 0x3f80000000007820 */ /* 0x000fc80000410000 */
[----:B------:R0:W3:Y:S01]  /*86e0*/  F2F.F64.F32 R18, R0 ;  /* 0x0000000000127310 */ /* 0x0000e20000201800 */
[----:B------:R-:W-:Y:S05]  /*86f0*/  BRA `(.L_x_26350) ;  /* 0x0000000000a47947 */ /* 0x000fea0003800000 */
.L_x_26362:
        /* <DEDUP_REMOVED lines=18> */
.L_x_26349:
        /* <DEDUP_REMOVED lines=16> */
.L_x_26371:
[----:B------:R-:W-:Y:S01]  /*8920*/  CS2R R18, SRZ ;  /* 0x0000000000127805 */ /* 0x000fe2000001ff00 */
[----:B------:R-:W-:Y:S06]  /*8930*/  BRA `(.L_x_26350) ;  /* 0x0000000000147947 */ /* 0x000fec0003800000 */
.L_x_26370:
[----:B------:R-:W3:Y:S02]  /*8940*/  LDG.E.64 R18, desc[UR36][R4.64] ;  /* 0x0000002404127981 */ /* 0x000ee4000c1e1b00 */
[----:B---3--:R-:W0:Y:S01]  /*8950*/  I2F.F64.U64 R18, R18 ;  /* 0x0000001200127312 */ /* 0x008e220000301800 */
[----:B------:R-:W-:Y:S05]  /*8960*/  BRA `(.L_x_26350) ;  /* 0x0000000000087947 */ /* 0x000fea0003800000 */
.L_x_26369:
[----:B------:R-:W3:Y:S02]  /*8970*/  LDG.E R4, desc[UR36][R4.64] ;  /* 0x0000002404047981 */ /* 0x000ee4000c1e1900 */
[----:B---3--:R0:W3:Y:S02]  /*8980*/  I2F.F64.U32 R18, R4 ;  /* 0x0000000400127312 */ /* 0x0080e40000201800 */
.L_x_26350:
[----:B------:R-:W-:Y:S05]  /*8990*/  BSYNC.RECONVERGENT B6 ;  /* 0x0000000000067941 */ /* 0x000fea0003800200 */
.L_x_26344:
        /* <DEDUP_REMOVED lines=20> */
.L_x_26376:
[----:B------:R-:W2:Y:S02]  /*8ae0*/  LDG.E.U8 R4, desc[UR36][R4.64] ;  /* 0x0000002404047981 */ /* 0x000ea4000c1e1100 */
[----:B--2---:R0:W1:Y:S01]  /*8af0*/  I2F.F64.U16 R22, R4 ;  /* 0x0000000400167312 */ /* 0x0040620000101800 */
[----:B------:R-:W-:Y:S05]  /*8b00*/  BRA `(.L_x_26378) ;  /* 0x0000000c00647947 */ /* 0x000fea0003800000 */
.L_x_26375:
        /* <DEDUP_REMOVED lines=9> */
.L_x_26380:
[----:B------:R-:W2:Y:S02]  /*8ba0*/  LDG.E R4, desc[UR36][R4.64] ;  /* 0x0000002404047981 */ /* 0x000ea4000c1e1900 */
[----:B--2---:R0:W1:Y:S01]  /*8bb0*/  I2F.F64 R22, R4 ;  /* 0x0000000400167312 */ /* 0x0040620000201c00 */
[----:B------:R-:W-:Y:S05]  /*8bc0*/  BRA `(.L_x_26378) ;  /* 0x0000000c00347947 */ /* 0x000fea0003800000 */
.L_x_26379:
[----:B------:R-:W2:Y:S02]  /*8bd0*/  LDG.E.U16 R4, desc[UR36][R4.64] ;  /* 0x0000002404047981 */ /* 0x000ea4000c1e1500 */
[----:B--2---:R0:W1:Y:S01]  /*8be0*/  I2F.F64.S16 R22, R4 ;  /* 0x0000000400167312 */ /* 0x0040620000101c00 */
[----:B------:R-:W-:Y:S05]  /*8bf0*/  BRA `(.L_x_26378) ;  /* 0x0000000c00287947 */ /* 0x000fea0003800000 */
.L_x_26374:
        /* <DEDUP_REMOVED lines=10> */
.L_x_26382:
[----:B------:R-:W2:Y:S02]  /*8ca0*/  LDG.E.U16 R0, desc[UR36][R4.64] ;  /* 0x0000002404007981 */ /* 0x000ea4000c1e1500 */
[----:B--2---:R-:W-:-:S05]  /*8cb0*/  HADD2.F32 R0, -RZ, R0.H0_H0 ;  /* 0x20000000ff007230 */ /* 0x004fca0000004100 */
[----:B------:R-:W-:-:S04]  /*8cc0*/  FMUL.FTZ R0, R0, 1 ;  /* 0x3f80000000007820 */ /* 0x000fc80000410000 */
[----:B------:R0:W1:Y:S01]  /*8cd0*/  F2F.F64.F32 R22, R0 ;  /* 0x0000000000167310 */ /* 0x0000620000201800 */
[----:B------:R-:W-:Y:S05]  /*8ce0*/  BRA `(.L_x_26378) ;  /* 0x0000000800ec7947 */ /* 0x000fea0003800000 */
.L_x_26381:
        /* <DEDUP_REMOVED lines=10> */
.L_x_26384:
[----:B------:R-:W2:Y:S02]  /*8d90*/  LDG.E.U16 R4, desc[UR36][R4.64] ;  /* 0x0000002404047981 */ /* 0x000ea4000c1e1500 */
[----:B--2---:R-:W-:-:S05]  /*8da0*/  HADD2.F32 R0, -RZ, R4.H0_H0 ;  /* 0x20000004ff007230 */ /* 0x004fca0000004100 */
[----:B------:R-:W-:-:S04]  /*8db0*/  FMUL.FTZ R0, R0, 1 ;  /* 0x3f80000000007820 */ /* 0x000fc80000410000 */
[----:B------:R0:W1:Y:S01]  /*8dc0*/  F2F.F64.F32 R22, R0 ;  /* 0x0000000000167310 */ /* 0x0000620000201800 */
[----:B------:R-:W-:Y:S05]  /*8dd0*/  BRA `(.L_x_26378) ;  /* 0x0000000800b07947 */ /* 0x000fea0003800000 */
.L_x_26383:
[----:B------:R0:W5:Y:S01]  /*8de0*/  LDG.E.64 R22, desc[UR36][R4.64] ;  /* 0x0000002404167981 */ /* 0x000162000c1e1b00 */
[----:B------:R-:W-:Y:S05]  /*8df0*/  BRA `(.L_x_26378) ;  /* 0x0000000800a87947 */ /* 0x000fea0003800000 */
.L_x_26373:
        /* <DEDUP_REMOVED lines=13> */
.L_x_26387:
[----:B------:R0:W5:Y:S01]  /*8ed0*/  LDG.E.64 R22, desc[UR36][R4.64] ;  /* 0x0000002404167981 */ /* 0x000162000c1e1b00 */
[----:B------:R-:W-:Y:S05]  /*8ee0*/  BRA `(.L_x_26378) ;  /* 0x00000008006c7947 */ /* 0x000fea0003800000 */
.L_x_26386:
        /* <DEDUP_REMOVED lines=27> */
.L_x_26389:
        /* <DEDUP_REMOVED lines=15> */
.L_x_26388:
[----:B------:R-:W2:Y:S02]  /*9190*/  LDG.E.U16 R0, desc[UR36][R4.64] ;  /* 0x0000002404007981 */ /* 0x000ea4000c1e1500 */
[----:B--2---:R-:W-:-:S04]  /*91a0*/  IMAD.U32 R0, R0, 0x10000, RZ ;  /* 0x0001000000007824 */ /* 0x004fc800078e00ff */
[----:B------:R-:W-:-:S04]  /*91b0*/  FMUL.FTZ R0, R0, 1 ;  /* 0x3f80000000007820 */ /* 0x000fc80000410000 */
[----:B------:R0:W1:Y:S01]  /*91c0*/  F2F.F64.F32 R22, R0 ;  /* 0x0000000000167310 */ /* 0x0000620000201800 */
[----:B------:R-:W-:Y:S05]  /*91d0*/  BRA `(.L_x_26378) ;  /* 0x0000000400b07947 */ /* 0x000fea0003800000 */
.L_x_26385:
        /* <DEDUP_REMOVED lines=11> */
.L_x_26392:
        /* <DEDUP_REMOVED lines=21> */
.L_x_26394:
[----:B------:R-:W-:Y:S05]  /*93e0*/  BSYNC.RECONVERGENT B0 ;  /* 0x0000000000007941 */ /* 0x000fea0003800200 */
.L_x_26393:
[----:B------:R-:W-:Y:S01]  /*93f0*/  IMAD.SHL.U32 R0, R0, 0x100000, RZ ;  /* 0x0010000000007824 */ /* 0x000fe200078e00ff */
[----:B------:R-:W-:-:S04]  /*9400*/  LEA R3, R3, 0x3b800000, 0x17 ;  /* 0x3b80000003037811 */ /* 0x000fc800078eb8ff */
[----:B------:R-:W-:-:S05]  /*9410*/  LOP3.LUT R0, R3, R0, R7, 0xfe, !PT ;  /* 0x0000000003007212 */ /* 0x000fca00078efe07 */
[----:B------:R-:W-:-:S04]  /*9420*/  FMUL.FTZ R0, R0, 1 ;  /* 0x3f80000000007820 */ /* 0x000fc80000410000 */
[----:B------:R0:W1:Y:S01]  /*9430*/  F2F.F64.F32 R22, R0 ;  /* 0x0000000000167310 */ /* 0x0000620000201800 */
[----:B------:R-:W-:Y:S05]  /*9440*/  BRA `(.L_x_26378) ;  /* 0x0000000400147947 */ /* 0x000fea0003800000 */
.L_x_26391:
        /* <DEDUP_REMOVED lines=21> */
.L_x_26396:
[----:B------:R-:W-:Y:S05]  /*95a0*/  BSYNC.RECONVERGENT B0 ;  /* 0x0000000000007941 */ /* 0x000fea0003800200 */
.L_x_26395:
[----:B------:R-:W-:Y:S01]  /*95b0*/  IMAD.SHL.U32 R0, R0, 0x200000, RZ ;  /* 0x0020000000007824 */ /* 0x000fe200078e00ff */
[----:B------:R-:W-:-:S04]  /*95c0*/  LEA R3, R3, 0x37800000, 0x17 ;  /* 0x3780000003037811 */ /* 0x000fc800078eb8ff */
[----:B------:R-:W-:-:S05]  /*95d0*/  LOP3.LUT R0, R3, R0, R7, 0xfe, !PT ;  /* 0x0000000003007212 */ /* 0x000fca00078efe07 */
[----:B------:R-:W-:-:S04]  /*95e0*/  FMUL.FTZ R0, R0, 1 ;  /* 0x3f80000000007820 */ /* 0x000fc80000410000 */
[----:B------:R0:W1:Y:S01]  /*95f0*/  F2F.F64.F32 R22, R0 ;  /* 0x0000000000167310 */ /* 0x0000620000201800 */
[----:B------:R-:W-:Y:S05]  /*9600*/  BRA `(.L_x_26378) ;  /* 0x0000000000a47947 */ /* 0x000fea0003800000 */
.L_x_26390:
        /* <DEDUP_REMOVED lines=18> */
.L_x_26377:
        /* <DEDUP_REMOVED lines=16> */
.L_x_26399:
[----:B------:R-:W-:Y:S01]  /*9830*/  CS2R R22, SRZ ;  /* 0x0000000000167805 */ /* 0x000fe2000001ff00 */
[----:B------:R-:W-:Y:S06]  /*9840*/  BRA `(.L_x_26378) ;  /* 0x0000000000147947 */ /* 0x000fec0003800000 */
.L_x_26398:
[----:B------:R-:W2:Y:S02]  /*9850*/  LDG.E.64 R22, desc[UR36][R4.64] ;  /* 0x0000002404167981 */ /* 0x000ea4000c1e1b00 */
[----:B--2---:R-:W0:Y:S01]  /*9860*/  I2F.F64.U64 R22, R22 ;  /* 0x0000001600167312 */ /* 0x004e220000301800 */
[----:B------:R-:W-:Y:S05]  /*9870*/  BRA `(.L_x_26378) ;  /* 0x0000000000087947 */ /* 0x000fea0003800000 */
.L_x_26397:
[----:B------:R-:W2:Y:S02]  /*9880*/  LDG.E R4, desc[UR36][R4.64] ;  /* 0x0000002404047981 */ /* 0x000ea4000c1e1900 */
[----:B--2---:R0:W1:Y:S02]  /*9890*/  I2F.F64.U32 R22, R4 ;  /* 0x0000000400167312 */ /* 0x0040640000201800 */
.L_x_26378:
[----:B------:R-:W-:Y:S05]  /*98a0*/  BSYNC.RECONVERGENT B6 ;  /* 0x0000000000067941 */ /* 0x000fea0003800200 */
.L_x_26372:
[----:B------:R-:W-:-:S07]  /*98b0*/  VIADD R59, R59, 0x80 ;  /* 0x000000803b3b7836 */ /* 0x000fce0000000000 */
.L_x_26259:
[----:B------:R-:W-:Y:S05]  /*98c0*/  BSYNC.RECONVERGENT B7 ;  /* 0x0000000000077941 */ /* 0x000fea0003800200 */
.L_x_26258:
        /* <DEDUP_REMOVED lines=29> */
.L_x_26406:
[----:B------:R-:W2:Y:S02]  /*9aa0*/  LDG.E.U8 R4, desc[UR36][R4.64] ;  /* 0x0000002404047981 */ /* 0x000ea4000c1e1100 */
[----:B--2---:R0:W1:Y:S01]  /*9ab0*/  I2F.F64.U16 R24, R4 ;  /* 0x0000000400187312 */ /* 0x0040620000101800 */
[----:B------:R-:W-:Y:S05]  /*9ac0*/  BRA `(.L_x_26408) ;  /* 0x0000000c00647947 */ /* 0x000fea0003800000 */
.L_x_26405:
        /* <DEDUP_REMOVED lines=9> */
.L_x_26410:
[----:B------:R-:W2:Y:S02]  /*9b60*/  LDG.E R4, desc[UR36][R4.64] ;  /* 0x0000002404047981 */ /* 0x000ea4000c1e1900 */
[----:B--2---:R0:W1:Y:S01]  /*9b70*/  I2F.F64 R24, R4 ;  /* 0x0000000400187312 */ /* 0x0040620000201c00 */
[----:B------:R-:W-:Y:S05]  /*9b80*/  BRA `(.L_x_26408) ;  /* 0x0000000c00347947 */ /* 0x000fea0003800000 */
.L_x_26409:
[----:B------:R-:W2:Y:S02]  /*9b90*/  LDG.E.U16 R4, desc[UR36][R4.64] ;  /* 0x0000002404047981 */ /* 0x000ea4000c1e1500 */
[----:B--2---:R0:W1:Y:S01]  /*9ba0*/  I2F.F64.S16 R24, R4 ;  /* 0x0000000400187312 */ /* 0x0040620000101c00 */
[----:B------:R-:W-:Y:S05]  /*9bb0*/  BRA `(.L_x_26408) ;  /* 0x0000000c00287947 */ /* 0x000fea0003800000 */
.L_x_26404:
        /* <DEDUP_REMOVED lines=10> */
.L_x_26412:
[----:B--23--:R-:W2:Y:S02]  /*9c60*/  LDG.E.U16 R0, desc[UR36][R4.64] ;  /* 0x0000002404007981 */ /* 0x00cea4000c1e1500 */
[----:B--2---:R-:W-:-:S05]  /*9c70*/  HADD2.F32 R0, -RZ, R0.H0_H0 ;  /* 0x20000000ff007230 */ /* 0x004fca0000004100 */
[----:B------:R-:W-:-:S04]  /*9c80*/  FMUL.FTZ R0, R0, 1 ;  /* 0x3f80000000007820 */ /* 0x000fc80000410000 */
[----:B------:R1:W2:Y:S01]  /*9c90*/  F2F.F64.F32 R24, R0 ;  /* 0x0000000000187310 */ /* 0x0002a20000201800 */
[----:B------:R-:W-:Y:S05]  /*9ca0*/  BRA `(.L_x_26408) ;  /* 0x0000000800ec7947 */ /* 0x000fea0003800000 */
.L_x_26411:
        /* <DEDUP_REMOVED lines=10> */
.L_x_26414:
[----:B------:R-:W2:Y:S02]  /*9d50*/  LDG.E.U16 R4, desc[UR36][R4.64] ;  /* 0x0000002404047981 */ /* 0x000ea4000c1e1500 */
[----:B--23--:R-:W-:-:S05]  /*9d60*/  HADD2.F32 R0, -RZ, R4.H0_H0 ;  /* 0x20000004ff007230 */ /* 0x00cfca0000004100 */
[----:B------:R-:W-:-:S04]  /*9d70*/  FMUL.FTZ R0, R0, 1 ;  /* 0x3f80000000007820 */ /* 0x000fc80000410000 */
[----:B------:R0:W1:Y:S01]  /*9d80*/  F2F.F64.F32 R24, R0 ;  /* 0x0000000000187310 */ /* 0x0000620000201800 */
[----:B------:R-:W-:Y:S05]  /*9d90*/  BRA `(.L_x_26408) ;  /* 0x0000000800b07947 */ /* 0x000fea0003800000 */
.L_x_26413:
[----:B------:R0:W5:Y:S01]  /*9da0*/  LDG.E.64 R24, desc[UR36][R4.64] ;  /* 0x0000002404187981 */ /* 0x000162000c1e1b00 */
[----:B------:R-:W-:Y:S05]  /*9db0*/  BRA `(.L_x_26408) ;  /* 0x0000000800a87947 */ /* 0x000fea0003800000 */
.L_x_26403:
        /* <DEDUP_REMOVED lines=13> */
.L_x_26417:
[----:B------:R0:W5:Y:S01]  /*9e90*/  LDG.E.64 R24, desc[UR36][R4.64] ;  /* 0x0000002404187981 */ /* 0x000162000c1e1b00 */
[----:B------:R-:W-:Y:S05]  /*9ea0*/  BRA `(.L_x_26408) ;  /* 0x00000008006c7947 */ /* 0x000fea0003800000 */
.L_x_26416:
        /* <DEDUP_REMOVED lines=27> */
.L_x_26419:
        /* <DEDUP_REMOVED lines=15> */
.L_x_26418:
[----:B--23--:R-:W2:Y:S02]  /*a150*/  LDG.E.U16 R0, desc[UR36][R4.64] ;  /* 0x0000002404007981 */ /* 0x00cea4000c1e1500 */
[----:B--2---:R-:W-:-:S04]  /*a160*/  IMAD.U32 R0, R0, 0x10000, RZ ;  /* 0x0001000000007824 */ /* 0x004fc800078e00ff */
[----:B------:R-:W-:-:S04]  /*a170*/  FMUL.FTZ R0, R0, 1 ;  /* 0x3f80000000007820 */ /* 0x000fc80000410000 */
[----:B------:R0:W1:Y:S01]  /*a180*/  F2F.F64.F32 R24, R0 ;  /* 0x0000000000187310 */ /* 0x0000620000201800 */
[----:B------:R-:W-:Y:S05]  /*a190*/  BRA `(.L_x_26408) ;  /* 0x0000000400b07947 */ /* 0x000fea0003800000 */
.L_x_26415:
        /* <DEDUP_REMOVED lines=11> */
.L_x_26422:
        /* <DEDUP_REMOVED lines=21> */
.L_x_26424:
[----:B------:R-:W-:Y:S05]  /*a3a0*/  BSYNC.RECONVERGENT B0 ;  /* 0x0000000000007941 */ /* 0x000fea0003800200 */
.L_x_26423:
[----:B------:R-:W-:Y:S01]  /*a3b0*/  IMAD.SHL.U32 R0, R0, 0x100000, RZ ;  /* 0x0010000000007824 */ /* 0x000fe200078e00ff */
[----:B------:R-:W-:-:S04]  /*a3c0*/  LEA R3, R3, 0x3b800000, 0x17 ;  /* 0x3b80000003037811 */ /* 0x000fc800078eb8ff */
[----:B------:R-:W-:-:S05]  /*a3d0*/  LOP3.LUT R0, R3, R0, R7, 0xfe, !PT ;  /* 0x0000000003007212 */ /* 0x000fca00078efe07 */
[----:B------:R-:W-:-:S04]  /*a3e0*/  FMUL.FTZ R0, R0, 1 ;  /* 0x3f80000000007820 */ /* 0x000fc80000410000 */
[----:B------:R0:W1:Y:S01]  /*a3f0*/  F2F.F64.F32 R24, R0 ;  /* 0x0000000000187310 */ /* 0x0000620000201800 */
[----:B------:R-:W-:Y:S05]  /*a400*/  BRA `(.L_x_26408) ;  /* 0x0000000400147947 */ /* 0x000fea0003800000 */
.L_x_26421:
        /* <DEDUP_REMOVED lines=21> */
.L_x_26426:
[----:B------:R-:W-:Y:S05]  /*a560*/  BSYNC.RECONVERGENT B0 ;  /* 0x0000000000007941 */ /* 0x000fea0003800200 */
.L_x_26425:
[----:B------:R-:W-:Y:S01]  /*a570*/  IMAD.SHL.U32 R0, R0, 0x200000, RZ ;  /* 0x0020000000007824 */ /* 0x000fe200078e00ff */
[----:B------:R-:W-:-:S04]  /*a580*/  LEA R3, R3, 0x37800000, 0x17 ;  /* 0x3780000003037811 */ /* 0x000fc800078eb8ff */
[----:B------:R-:W-:-:S05]  /*a590*/  LOP3.LUT R0, R3, R0, R7, 0xfe, !PT ;  /* 0x0000000003007212 */ /* 0x000fca00078efe07 */
[----:B------:R-:W-:-:S04]  /*a5a0*/  FMUL.FTZ R0, R0, 1 ;  /* 0x3f80000000007820 */ /* 0x000fc80000410000 */
[----:B------:R0:W1:Y:S01]  /*a5b0*/  F2F.F64.F32 R24, R0 ;  /* 0x0000000000187310 */ /* 0x0000620000201800 */
[----:B------:R-:W-:Y:S05]  /*a5c0*/  BRA `(.L_x_26408) ;  /* 0x0000000000a47947 */ /* 0x000fea0003800000 */
.L_x_26420:
        /* <DEDUP_REMOVED lines=18> */
.L_x_26407:
        /* <DEDUP_REMOVED lines=16> */
.L_x_26429:
[----:B------:R-:W-:Y:S01]  /*a7f0*/  CS2R R24, SRZ ;  /* 0x0000000000187805 */ /* 0x000fe2000001ff00 */
[----:B------:R-:W-:Y:S06]  /*a800*/  BRA `(.L_x_26408) ;  /* 0x0000000000147947 */ /* 0x000fec0003800000 */
.L_x_26428:
[----:B------:R-:W2:Y:S02]  /*a810*/  LDG.E.64 R24, desc[UR36][R4.64] ;  /* 0x0000002404187981 */ /* 0x000ea4000c1e1b00 */
[----:B--2---:R-:W0:Y:S01]  /*a820*/  I2F.F64.U64 R24, R24 ;  /* 0x0000001800187312 */ /* 0x004e220000301800 */
[----:B------:R-:W-:Y:S05]  /*a830*/  BRA `(.L_x_26408) ;  /* 0x0000000000087947 */ /* 0x000fea0003800000 */
.L_x_26427:
[----:B------:R-:W2:Y:S02]  /*a840*/  LDG.E R4, desc[UR36][R4.64] ;  /* 0x0000002404047981 */ /* 0x000ea4000c1e1900 */
[----:B--2---:R0:W1:Y:S02]  /*a850*/  I2F.F64.U32 R24, R4 ;  /* 0x0000000400187312 */ /* 0x0040640000201800 */
.L_x_26408:
[----:B------:R-:W-:Y:S05]  /*a860*/  BSYNC.RECONVERGENT B6 ;  /* 0x0000000000067941 */ /* 0x000fea0003800200 */
.L_x_26402:
        /* <DEDUP_REMOVED lines=20> */
.L_x_26434:
[----:B------:R-:W3:Y:S02]  /*a9b0*/  LDG.E.U8 R4, desc[UR36][R4.64] ;  /* 0x0000002404047981 */ /* 0x000ee4000c1e1100 */
[----:B---3--:R0:W3:Y:S01]  /*a9c0*/  I2F.F64.U16 R26, R4 ;  /* 0x00000004001a7312 */ /* 0x0080e20000101800 */
[----:B------:R-:W-:Y:S05]  /*a9d0*/  BRA `(.L_x_26436) ;  /* 0x0000000c00647947 */ /* 0x000fea0003800000 */
.L_x_26433:
        /* <DEDUP_REMOVED lines=9> */
.L_x_26438:
[----:B------:R-:W3:Y:S02]  /*aa70*/  LDG.E R4, desc[UR36][R4.64] ;  /* 0x0000002404047981 */ /* 0x000ee4000c1e1900 */
[----:B---3--:R0:W3:Y:S01]  /*aa80*/  I2F.F64 R26, R4 ;  /* 0x00000004001a7312 */ /* 0x0080e20000201c00 */
[----:B------:R-:W-:Y:S05]  /*aa90*/  BRA `(.L_x_26436) ;  /* 0x0000000c00347947 */ /* 0x000fea0003800000 */
.L_x_26437:
[----:B------:R-:W3:Y:S02]  /*aaa0*/  LDG.E.U16 R4, desc[UR36][R4.64] ;  /* 0x0000002404047981 */ /* 0x000ee4000c1e1500 */
[----:B---3--:R0:W3:Y:S01]  /*aab0*/  I2F.F64.S16 R26, R4 ;  /* 0x00000004001a7312 */ /* 0x0080e20000101c00 */
[----:B------:R-:W-:Y:S05]  /*aac0*/  BRA `(.L_x_26436) ;  /* 0x0000000c00287947 */ /* 0x000fea0003800000 */
.L_x_26432:
        /* <DEDUP_REMOVED lines=10> */
.L_x_26440:
[----:B-12---:R-:W2:Y:S02]  /*ab70*/  LDG.E.U16 R0, desc[UR36][R4.64] ;  /* 0x0000002404007981 */ /* 0x006ea4000c1e1500 */
[----:B--2---:R-:W-:-:S05]  /*ab80*/  HADD2.F32 R0, -RZ, R0.H0_H0 ;  /* 0x20000000ff007230 */ /* 0x004fca0000004100 */
[----:B------:R-:W-:-:S04]  /*ab90*/  FMUL.FTZ R0, R0, 1 ;  /* 0x3f80000000007820 */ /* 0x000fc80000410000 */
[----:B------:R0:W1:Y:S01]  /*aba0*/  F2F.F64.F32 R26, R0 ;  /* 0x00000000001a7310 */ /* 0x0000620000201800 */
[----:B------:R-:W-:Y:S05]  /*abb0*/  BRA `(.L_x_26436) ;  /* 0x0000000800ec7947 */ /* 0x000fea0003800000 */
.L_x_26439:
        /* <DEDUP_REMOVED lines=10> */
.L_x_26442:
[----:B------:R-:W1:Y:S02]  /*ac60*/  LDG.E.U16 R4, desc[UR36][R4.64] ;  /* 0x0000002404047981 */ /* 0x000e64000c1e1500 */
[----:B-12---:R-:W-:-:S05]  /*ac70*/  HADD2.F32 R0, -RZ, R4.H0_H0 ;  /* 0x20000004ff007230 */ /* 0x006fca0000004100 */
[----:B------:R-:W-:-:S04]  /*ac80*/  FMUL.FTZ R0, R0, 1 ;  /* 0x3f80000000007820 */ /* 0x000fc80000410000 */
[----:B------:R0:W1:Y:S01]  /*ac90*/  F2F.F64.F32 R26, R0 ;  /* 0x00000000001a7310 */ /* 0x0000620000201800 */
[----:B------:R-:W-:Y:S05]  /*aca0*/  BRA `(.L_x_26436) ;  /* 0x0000000800b07947 */ /* 0x000fea0003800000 */
.L_x_26441:
[----:B------:R0:W5:Y:S01]  /*acb0*/  LDG.E.64 R26, desc[UR36][R4.64] ;  /* 0x00000024041a7981 */ /* 0x000162000c1e1b00 */
[----:B------:R-:W-:Y:S05]  /*acc0*/  BRA `(.L_x_26436) ;  /* 0x0000000800a87947 */ /* 0x000fea0003800000 */
.L_x_26431:
        /* <DEDUP_REMOVED lines=13> */
.L_x_26445:
[----:B------:R0:W5:Y:S01]  /*ada0*/  LDG.E.64 R26, desc[UR36][R4.64] ;  /* 0x00000024041a7981 */ /* 0x000162000c1e1b00 */
[----:B------:R-:W-:Y:S05]  /*adb0*/  BRA `(.L_x_26436) ;  /* 0x00000008006c7947 */ /* 0x000fea0003800000 */
.L_x_26444:
[----:B------:R-:W-:-:S09]  /*adc0*/  UISETP.NE.AND UP0, UPT, UR4, 0xf, UPT ;  /* 0x0000000f0400788c */ /* 0x000fd2000bf05270 */
[----:B------:R-:W-:Y:S05]  /*add0*/  BRA.U !UP0, `(.L_x_26446) ;  /* 0x0000000108a07547 */ /* 0x000fea000b800000 */
[----:B------:R-:W-:-:S09]  /*ade0*/  UISETP.NE.AND UP0, UPT, UR4, 0x17, UPT ;  /* 0x000000170400788c */ /* 0x000fd2000bf05270 */
[----:B------:R-:W-:Y:S05]  /*adf0*/  BRA.U !UP0, `(.L_x_26447) ;  /* 0x00000001085c7547 */ /* 0x000fea000b800000 */
[----:B------:R-:W-:-:S09]  /*ae00*/  UISETP.NE.AND UP0, UPT, UR4, 0x18, UPT ;  /* 0x000000180400788c */ /* 0x000fd2000bf05270 */
[----:B------:R-:W-:Y:S05]  /*ae10*/  BRA.U UP0, `(.L_x_26435) ;  /* 0x0000000500f87547 */ /* 0x000fea000b800000 */
[----:B-12---:R-:W2:Y:S01]  /*ae20*/  LDG.E.U8 R0, desc[UR36][R4.64] ;  /* 0x0000002404007981 */ /* 0x006ea2000c1e1100 */
        /* <DEDUP_REMOVED lines=20> */
.L_x_26447:
[----:B------:R-:W1:Y:S02]  /*af70*/  LDG.E.U8 R4, desc[UR36][R4.64] ;  /* 0x0000002404047981 */ /* 0x000e64000c1e1100 */
[C---:B-12---:R-:W-:Y:S02]  /*af80*/  IMAD.SHL.U32 R0, R4.reuse, 0x2000000, RZ ;  /* 0x0200000004007824 */ /* 0x046fe400078e00ff */
        /* <DEDUP_REMOVED lines=13> */
.L_x_26446:
[----:B-12---:R-:W2:Y:S02]  /*b060*/  LDG.E.U16 R0, desc[UR36][R4.64] ;  /* 0x0000002404007981 */ /* 0x006ea4000c1e1500 */
[----:B--2---:R-:W-:-:S04]  /*b070*/  IMAD.U32 R0, R0, 0x10000, RZ ;  /* 0x0001000000007824 */ /* 0x004fc800078e00ff */
[----:B------:R-:W-:-:S04]  /*b080*/  FMUL.FTZ R0, R0, 1 ;  /* 0x3f80000000007820 */ /* 0x000fc80000410000 */
[----:B------:R0:W1:Y:S01]  /*b090*/  F2F.F64.F32 R26, R0 ;  /* 0x00000000001a7310 */ /* 0x0000620000201800 */
[----:B------:R-:W-:Y:S05]  /*b0a0*/  BRA `(.L_x_26436) ;  /* 0x0000000400b07947 */ /* 0x000fea0003800000 */
.L_x_26443:
        /* <DEDUP_REMOVED lines=11> */
.L_x_26450:
        /* <DEDUP_REMOVED lines=21> */
.L_x_26452:
[----:B------:R-:W-:Y:S05]  /*b2b0*/  BSYNC.RECONVERGENT B0 ;  /* 0x0000000000007941 */ /* 0x000fea0003800200 */
.L_x_26451:
[----:B------:R-:W-:Y:S01]  /*b2c0*/  IMAD.SHL.U32 R0, R0, 0x100000, RZ ;  /* 0x0010000000007824 */ /* 0x000fe200078e00ff */
[----:B------:R-:W-:-:S04]  /*b2d0*/  LEA R3, R3, 0x3b800000, 0x17 ;  /* 0x3b80000003037811 */ /* 0x000fc800078eb8ff */
[----:B------:R-:W-:-:S05]  /*b2e0*/  LOP3.LUT R0, R3, R0, R7, 0xfe, !PT ;  /* 0x0000000003007212 */ /* 0x000fca00078efe07 */
[----:B------:R-:W-:-:S04]  /*b2f0*/  FMUL.FTZ R0, R0, 1 ;  /* 0x3f80000000007820 */ /* 0x000fc80000410000 */
[----:B------:R0:W1:Y:S01]  /*b300*/  F2F.F64.F32 R26, R0 ;  /* 0x00000000001a7310 */ /* 0x0000620000201800 */
[----:B------:R-:W-:Y:S05]  /*b310*/  BRA `(.L_x_26436) ;  /* 0x0000000400147947 */ /* 0x000fea0003800000 */
.L_x_26449:
        /* <DEDUP_REMOVED lines=21> */
.L_x_26454:
[----:B------:R-:W-:Y:S05]  /*b470*/  BSYNC.RECONVERGENT B0 ;  /* 0x0000000000007941 */ /* 0x000fea0003800200 */
.L_x_26453:
[----:B------:R-:W-:Y:S01]  /*b480*/  IMAD.SHL.U32 R0, R0, 0x200000, RZ ;  /* 0x0020000000007824 */ /* 0x000fe200078e00ff */
[----:B------:R-:W-:-:S04]  /*b490*/  LEA R3, R3, 0x37800000, 0x17 ;  /* 0x3780000003037811 */ /* 0x000fc800078eb8ff */
[----:B------:R-:W-:-:S05]  /*b4a0*/  LOP3.LUT R0, R3, R0, R7, 0xfe, !PT ;  /* 0x0000000003007212 */ /* 0x000fca00078efe07 */
[----:B------:R-:W-:-:S04]  /*b4b0*/  FMUL.FTZ R0, R0, 1 ;  /* 0x3f80000000007820 */ /* 0x000fc80000410000 */
[----:B------:R0:W1:Y:S01]  /*b4c0*/  F2F.F64.F32 R26, R0 ;  /* 0x00000000001a7310 */ /* 0x0000620000201800 */
[----:B------:R-:W-:Y:S05]  /*b4d0*/  BRA `(.L_x_26436) ;  /* 0x0000000000a47947 */ /* 0x000fea0003800000 */
.L_x_26448:
        /* <DEDUP_REMOVED lines=18> */
.L_x_26435:
[----:B-12---:R-:W-:Y:S01]  /*b600*/  MOV R0, 0x130 ;  /* 0x0000013000007802 */ /* 0x006fe20000000f00 */
        /* <DEDUP_REMOVED lines=15> */
.L_x_26457:
[----:B------:R-:W-:Y:S01]  /*b700*/  CS2R R26, SRZ ;  /* 0x00000000001a7805 */ /* 0x000fe2000001ff00 */
[----:B------:R-:W-:Y:S06]  /*b710*/  BRA `(.L_x_26436) ;  /* 0x0000000000147947 */ /* 0x000fec0003800000 */
.L_x_26456:
[----:B------:R-:W3:Y:S02]  /*b720*/  LDG.E.64 R26, desc[UR36][R4.64] ;  /* 0x00000024041a7981 */ /* 0x000ee4000c1e1b00 */
[----:B---3--:R-:W0:Y:S01]  /*b730*/  I2F.F64.U64 R26, R26 ;  /* 0x0000001a001a7312 */ /* 0x008e220000301800 */
[----:B------:R-:W-:Y:S05]  /*b740*/  BRA `(.L_x_26436) ;  /* 0x0000000000087947 */ /* 0x000fea0003800000 */
.L_x_26455:
[----:B------:R-:W3:Y:S02]  /*b750*/  LDG.E R4, desc[UR36][R4.64] ;  /* 0x0000002404047981 */ /* 0x000ee4000c1e1900 */
[----:B---3--:R0:W3:Y:S02]  /*b760*/  I2F.F64.U32 R26, R4 ;  /* 0x00000004001a7312 */ /* 0x0080e40000201800 */
.L_x_26436:
[----:B------:R-:W-:Y:S05]  /*b770*/  BSYNC.RECONVERGENT B6 ;  /* 0x0000000000067941 */ /* 0x000fea0003800200 */
.L_x_26430:
        /* <DEDUP_REMOVED lines=20> */
.L_x_26462:
[----:B------:R-:W2:Y:S02]  /*b8c0*/  LDG.E.U8 R4, desc[UR36][R4.64] ;  /* 0x0000002404047981 */ /* 0x000ea4000c1e1100 */
[----:B--2---:R0:W2:Y:S01]  /*b8d0*/  I2F.F64.U16 R28, R4 ;  /* 0x00000004001c7312 */ /* 0x0040a20000101800 */
[----:B------:R-:W-:Y:S05]  /*b8e0*/  BRA `(.L_x_26464) ;  /* 0x0000000c00647947 */ /* 0x000fea0003800000 */
.L_x_26461:
        /* <DEDUP_REMOVED lines=9> */
.L_x_26466:
[----:B------:R-:W2:Y:S02]  /*b980*/  LDG.E R4, desc[UR36][R4.64] ;  /* 0x0000002404047981 */ /* 0x000ea4000c1e1900 */
[----:B--2---:R0:W2:Y:S01]  /*b990*/  I2F.F64 R28, R4 ;  /* 0x00000004001c7312 */ /* 0x0040a20000201c00 */
[----:B------:R-:W-:Y:S05]  /*b9a0*/  BRA `(.L_x_26464) ;  /* 0x0000000c00347947 */ /* 0x000fea0003800000 */
.L_x_26465:
[----:B------:R-:W2:Y:S02]  /*b9b0*/  LDG.E.U16 R4, desc[UR36][R4.64] ;  /* 0x0000002404047981 */ /* 0x000ea4000c1e1500 */
[----:B--2---:R0:W2:Y:S01]  /*b9c0*/  I2F.F64.S16 R28, R4 ;  /* 0x00000004001c7312 */ /* 0x0040a20000101c00 */
[----:B------:R-:W-:Y:S05]  /*b9d0*/  BRA `(.L_x_26464) ;  /* 0x0000000c00287947 */ /* 0x000fea0003800000 */
.L_x_26460:
        /* <DEDUP_REMOVED lines=10> */
.L_x_26468:
[----:B-1----:R-:W2:Y:S02]  /*ba80*/  LDG.E.U16 R0, desc[UR36][R4.64] ;  /* 0x0000002404007981 */ /* 0x002ea4000c1e1500 */
[----:B--2---:R-:W-:-:S05]  /*ba90*/  HADD2.F32 R0, -RZ, R0.H0_H0 ;  /* 0x20000000ff007230 */ /* 0x004fca0000004100 */
[----:B------:R-:W-:-:S04]  /*baa0*/  FMUL.FTZ R0, R0, 1 ;  /* 0x3f80000000007820 */ /* 0x000fc80000410000 */
[----:B------:R0:W1:Y:S01]  /*bab0*/  F2F.F64.F32 R28, R0 ;  /* 0x00000000001c7310 */ /* 0x0000620000201800 */
[----:B------:R-:W-:Y:S05]  /*bac0*/  BRA `(.L_x_26464) ;  /* 0x0000000800ec7947 */ /* 0x000fea0003800000 */
.L_x_26467:
        /* <DEDUP_REMOVED lines=10> */
.L_x_26470:
[----:B------:R-:W1:Y:S02]  /*bb70*/  LDG.E.U16 R4, desc[UR36][R4.64] ;  /* 0x0000002404047981 */ /* 0x000e64000c1e1500 */
[----:B-1----:R-:W-:-:S05]  /*bb80*/  HADD2.F32 R0, -RZ, R4.H0_H0 ;  /* 0x20000004ff007230 */ /* 0x002fca0000004100 */
[----:B------:R-:W-:-:S04]  /*bb90*/  FMUL.FTZ R0, R0, 1 ;  /* 0x3f80000000007820 */ /* 0x000fc80000410000 */
[----:B------:R0:W1:Y:S01]  /*bba0*/  F2F.F64.F32 R28, R0 ;  /* 0x00000000001c7310 */ /* 0x0000620000201800 */
[----:B------:R-:W-:Y:S05]  /*bbb0*/  BRA `(.L_x_26464) ;  /* 0x0000000800b07947 */ /* 0x000fea0003800000 */
.L_x_26469:
[----:B------:R0:W5:Y:S01]  /*bbc0*/  LDG.E.64 R28, desc[UR36][R4.64] ;  /* 0x00000024041c7981 */ /* 0x000162000c1e1b00 */
[----:B------:R-:W-:Y:S05]  /*bbd0*/  BRA `(.L_x_26464) ;  /* 0x0000000800a87947 */ /* 0x000fea0003800000 */
.L_x_26459:
        /* <DEDUP_REMOVED lines=13> */
.L_x_26473:
[----:B------:R0:W5:Y:S01]  /*bcb0*/  LDG.E.64 R28, desc[UR36][R4.64] ;  /* 0x00000024041c7981 */ /* 0x000162000c1e1b00 */
[----:B------:R-:W-:Y:S05]  /*bcc0*/  BRA `(.L_x_26464) ;  /* 0x00000008006c7947 */ /* 0x000fea0003800000 */
.L_x_26472:
[----:B------:R-:W-:-:S09]  /*bcd0*/  UISETP.NE.AND UP0, UPT, UR4, 0xf, UPT ;  /* 0x0000000f0400788c */ /* 0x000fd2000bf05270 */
[----:B------:R-:W-:Y:S05]  /*bce0*/  BRA.U !UP0, `(.L_x_26474) ;  /* 0x0000000108a07547 */ /* 0x000fea000b800000 */
[----:B------:R-:W-:-:S09]  /*bcf0*/  UISETP.NE.AND UP0, UPT, UR4, 0x17, UPT ;  /* 0x000000170400788c */ /* 0x000fd2000bf05270 */
[----:B------:R-:W-:Y:S05]  /*bd00*/  BRA.U !UP0, `(.L_x_26475) ;  /* 0x00000001085c7547 */ /* 0x000fea000b800000 */
[----:B------:R-:W-:-:S09]  /*bd10*/  UISETP.NE.AND UP0, UPT, UR4, 0x18, UPT ;  /* 0x000000180400788c */ /* 0x000fd2000bf05270 */
[----:B------:R-:W-:Y:S05]  /*bd20*/  BRA.U UP0, `(.L_x_26463) ;  /* 0x0000000500f87547 */ /* 0x000fea000b800000 */
[----:B-1----:R-:W2:Y:S01]  /*bd30*/  LDG.E.U8 R0, desc[UR36][R4.64] ;  /* 0x0000002404007981 */ /* 0x002ea2000c1e1100 */
        /* <DEDUP_REMOVED lines=20> */
.L_x_26475:
[----:B------:R-:W1:Y:S02]  /*be80*/  LDG.E.U8 R4, desc[UR36][R4.64] ;  /* 0x0000002404047981 */ /* 0x000e64000c1e1100 */
[C---:B-1----:R-:W-:Y:S02]  /*be90*/  IMAD.SHL.U32 R0, R4.reuse, 0x2000000, RZ ;  /* 0x0200000004007824 */ /* 0x042fe400078e00ff */
        /* <DEDUP_REMOVED lines=13> */
.L_x_26474:
[----:B-1----:R-:W2:Y:S02]  /*bf70*/  LDG.E.U16 R0, desc[UR36][R4.64] ;  /* 0x0000002404007981 */ /* 0x002ea4000c1e1500 */
[----:B--2---:R-:W-:-:S04]  /*bf80*/  IMAD.U32 R0, R0, 0x10000, RZ ;  /* 0x0001000000007824 */ /* 0x004fc800078e00ff */
[----:B------:R-:W-:-:S04]  /*bf90*/  FMUL.FTZ R0, R0, 1 ;  /* 0x3f80000000007820 */ /* 0x000fc80000410000 */
[----:B------:R0:W1:Y:S01]  /*bfa0*/  F2F.F64.F32 R28, R0 ;  /* 0x00000000001c7310 */ /* 0x0000620000201800 */
[----:B------:R-:W-:Y:S05]  /*bfb0*/  BRA `(.L_x_26464) ;  /* 0x0000000400b07947 */ /* 0x000fea0003800000 */
.L_x_26471:
        /* <DEDUP_REMOVED lines=11> */
.L_x_26478:
        /* <DEDUP_REMOVED lines=21> */
.L_x_26480:
[----:B------:R-:W-:Y:S05]  /*c1c0*/  BSYNC.RECONVERGENT B0 ;  /* 0x0000000000007941 */ /* 0x000fea0003800200 */
.L_x_26479:
[----:B------:R-:W-:Y:S01]  /*c1d0*/  IMAD.SHL.U32 R0, R0, 0x100000, RZ ;  /* 0x0010000000007824 */ /* 0x000fe200078e00ff */
[----:B------:R-:W-:-:S04]  /*c1e0*/  LEA R3, R3, 0x3b800000, 0x17 ;  /* 0x3b80000003037811 */ /* 0x000fc800078eb8ff */
[----:B------:R-:W-:-:S05]  /*c1f0*/  LOP3.LUT R0, R3, R0, R7, 0xfe, !PT ;  /* 0x0000000003007212 */ /* 0x000fca00078efe07 */
[----:B------:R-:W-:-:S04]  /*c200*/  FMUL.FTZ R0, R0, 1 ;  /* 0x3f80000000007820 */ /* 0x000fc80000410000 */
[----:B------:R0:W1:Y:S01]  /*c210*/  F2F.F64.F32 R28, R0 ;  /* 0x00000000001c7310 */ /* 0x0000620000201800 */
[----:B------:R-:W-:Y:S05]  /*c220*/  BRA `(.L_x_26464) ;  /* 0x0000000400147947 */ /* 0x000fea0003800000 */
.L_x_26477:
        /* <DEDUP_REMOVED lines=21> */
.L_x_26482:
[----:B------:R-:W-:Y:S05]  /*c380*/  BSYNC.RECONVERGENT B0 ;  /* 0x0000000000007941 */ /* 0x000fea0003800200 */
.L_x_26481:
[----:B------:R-:W-:Y:S01]  /*c390*/  IMAD.SHL.U32 R0, R0, 0x200000, RZ ;  /* 0x0020000000007824 */ /* 0x000fe200078e00ff */
[----:B------:R-:W-:-:S04]  /*c3a0*/  LEA R3, R3, 0x37800000, 0x17 ;  /* 0x3780000003037811 */ /* 0x000fc800078eb8ff */
[----:B------:R-:W-:-:S05]  /*c3b0*/  LOP3.LUT R0, R3, R0, R7, 0xfe, !PT ;  /* 0x0000000003007212 */ /* 0x000fca00078efe07 */
[----:B------:R-:W-:-:S04]  /*c3c0*/  FMUL.FTZ R0, R0, 1 ;  /* 0x3f80000000007820 */ /* 0x000fc80000410000 */
[----:B------:R0:W1:Y:S01]  /*c3d0*/  F2F.F64.F32 R28, R0 ;  /* 0x00000000001c7310 */ /* 0x0000620000201800 */
[----:B------:R-:W-:Y:S05]  /*c3e0*/  BRA `(.L_x_26464) ;  /* 0x0000000000a47947 */ /* 0x000fea0003800000 */
.L_x_26476:
        /* <DEDUP_REMOVED lines=18> */
.L_x_26463:
[----:B-1----:R-:W-:Y:S01]  /*c510*/  MOV R0, 0x130 ;  /* 0x0000013000007802 */ /* 0x002fe20000000f00 */
        /* <DEDUP_REMOVED lines=15> */
.L_x_26485:
[----:B------:R-:W-:Y:S01]  /*c610*/  CS2R R28, SRZ ;  /* 0x00000000001c7805 */ /* 0x000fe2000001ff00 */
[----:B------:R-:W-:Y:S06]  /*c620*/  BRA `(.L_x_26464) ;  /* 0x0000000000147947 */ /* 0x000fec0003800000 */
.L_x_26484:
[----:B------:R-:W2:Y:S02]  /*c630*/  LDG.E.64 R28, desc[UR36][R4.64] ;  /* 0x00000024041c7981 */ /* 0x000ea4000c1e1b00 */
[----:B--2---:R-:W0:Y:S01]  /*c640*/  I2F.F64.U64 R28, R28 ;  /* 0x0000001c001c7312 */ /* 0x004e220000301800 */
[----:B------:R-:W-:Y:S05]  /*c650*/  BRA `(.L_x_26464) ;  /* 0x0000000000087947 */ /* 0x000fea0003800000 */
.L_x_26483:
[----:B------:R-:W2:Y:S02]  /*c660*/  LDG.E R4, desc[UR36][R4.64] ;  /* 0x0000002404047981 */ /* 0x000ea4000c1e1900 */
[----:B--2---:R0:W2:Y:S02]  /*c670*/  I2F.F64.U32 R28, R4 ;  /* 0x00000004001c7312 */ /* 0x0040a40000201800 */
.L_x_26464:
[----:B------:R-:W-:Y:S05]  /*c680*/  BSYNC.RECONVERGENT B6 ;  /* 0x0000000000067941 */ /* 0x000fea0003800200 */
.L_x_26458:
        /* <DEDUP_REMOVED lines=20> */
.L_x_26490:
[----:B------:R-:W3:Y:S02]  /*c7d0*/  LDG.E.U8 R4, desc[UR36][R4.64] ;  /* 0x0000002404047981 */ /* 0x000ee4000c1e1100 */
[----:B---3--:R0:W3:Y:S01]  /*c7e0*/  I2F.F64.U16 R30, R4 ;  /* 0x00000004001e7312 */ /* 0x0080e20000101800 */
[----:B------:R-:W-:Y:S05]  /*c7f0*/  BRA `(.L_x_26492) ;  /* 0x0000000c00647947 */ /* 0x000fea0003800000 */
.L_x_26489:
        /* <DEDUP_REMOVED lines=9> */
.L_x_26494:
[----:B------:R-:W3:Y:S02]  /*c890*/  LDG.E R4, desc[UR36][R4.64] ;  /* 0x0000002404047981 */ /* 0x000ee4000c1e1900 */
[----:B---3--:R0:W3:Y:S01]  /*c8a0*/  I2F.F64 R30, R4 ;  /* 0x00000004001e7312 */ /* 0x0080e20000201c00 */
[----:B------:R-:W-:Y:S05]  /*c8b0*/  BRA `(.L_x_26492) ;  /* 0x0000000c00347947 */ /* 0x000fea0003800000 */
.L_x_26493:
[----:B------:R-:W3:Y:S02]  /*c8c0*/  LDG.E.U16 R4, desc[UR36][R4.64] ;  /* 0x0000002404047981 */ /* 0x000ee4000c1e1500 */
[----:B---3--:R0:W3:Y:S01]  /*c8d0*/  I2F.F64.S16 R30, R4 ;  /* 0x00000004001e7312 */ /* 0x0080e20000101c00 */
[----:B------:R-:W-:Y:S05]  /*c8e0*/  BRA `(.L_x_26492) ;  /* 0x0000000c00287947 */ /* 0x000fea0003800000 */
.L_x_26488:
        /* <DEDUP_REMOVED lines=10> */
.L_x_26496:
[----:B-12---:R-:W2:Y:S02]  /*c990*/  LDG.E.U16 R0, desc[UR36][R4.64] ;  /* 0x0000002404007981 */ /* 0x006ea4000c1e1500 */
[----:B--2---:R-:W-:-:S05]  /*c9a0*/  HADD2.F32 R0, -RZ, R0.H0_H0 ;  /* 0x20000000ff007230 */ /* 0x004fca0000004100 */
[----:B------:R-:W-:-:S04]  /*c9b0*/  FMUL.FTZ R0, R0, 1 ;  /* 0x3f80000000007820 */ /* 0x000fc80000410000 */
[----:B------:R0:W1:Y:S01]  /*c9c0*/  F2F.F64.F32 R30, R0 ;  /* 0x00000000001e7310 */ /* 0x0000620000201800 */
[----:B------:R-:W-:Y:S05]  /*c9d0*/  BRA `(.L_x_26492) ;  /* 0x0000000800ec7947 */ /* 0x000fea0003800000 */
.L_x_26495:
        /* <DEDUP_REMOVED lines=10> */
.L_x_26498:
[----:B------:R-:W1:Y:S02]  /*ca80*/  LDG.E.U16 R4, desc[UR36][R4.64] ;  /* 0x0000002404047981 */ /* 0x000e64000c1e1500 */
[----:B-12---:R-:W-:-:S05]  /*ca90*/  HADD2.F32 R0, -RZ, R4.H0_H0 ;  /* 0x20000004ff007230 */ /* 0x006fca0000004100 */
[----:B------:R-:W-:-:S04]  /*caa0*/  FMUL.FTZ R0, R0, 1 ;  /* 0x3f80000000007820 */ /* 0x000fc80000410000 */
[----:B------:R0:W1:Y:S01]  /*cab0*/  F2F.F64.F32 R30, R0 ;  /* 0x00000000001e7310 */ /* 0x0000620000201800 */
[----:B------:R-:W-:Y:S05]  /*cac0*/  BRA `(.L_x_26492) ;  /* 0x0000000800b07947 */ /* 0x000fea0003800000 */
.L_x_26497:
[----:B------:R0:W5:Y:S01]  /*cad0*/  LDG.E.64 R30, desc[UR36][R4.64] ;  /* 0x00000024041e7981 */ /* 0x000162000c1e1b00 */
[----:B------:R-:W-:Y:S05]  /*cae0*/  BRA `(.L_x_26492) ;  /* 0x0000000800a87947 */ /* 0x000fea0003800000 */
.L_x_26487:
        /* <DEDUP_REMOVED lines=13> */
.L_x_26501:
[----:B------:R0:W5:Y:S01]  /*cbc0*/  LDG.E.64 R30, desc[UR36][R4.64] ;  /* 0x00000024041e7981 */ /* 0x000162000c1e1b00 */
[----:B------:R-:W-:Y:S05]  /*cbd0*/  BRA `(.L_x_26492) ;  /* 0x00000008006c7947 */ /* 0x000fea0003800000 */
.L_x_26500:
        /* <DEDUP_REMOVED lines=27> */
.L_x_26503:
        /* <DEDUP_REMOVED lines=15> */
.L_x_26502:
[----:B-12---:R-:W2:Y:S02]  /*ce80*/  LDG.E.U16 R0, desc[UR36][R4.64] ;  /* 0x0000002404007981 */ /* 0x006ea4000c1e1500 */
[----:B--2---:R-:W-:-:S04]  /*ce90*/  IMAD.U32 R0, R0, 0x10000, RZ ;  /* 0x0001000000007824 */ /* 0x004fc800078e00ff */
[----:B------:R-:W-:-:S04]  /*cea0*/  FMUL.FTZ R0, R0, 1 ;  /* 0x3f80000000007820 */ /* 0x000fc80000410000 */
[----:B------:R0:W1:Y:S01]  /*ceb0*/  F2F.F64.F32 R30, R0 ;  /* 0x00000000001e7310 */ /* 0x0000620000201800 */
[----:B------:R-:W-:Y:S05]  /*cec0*/  BRA `(.L_x_26492) ;  /* 0x0000000400b07947 */ /* 0x000fea0003800000 */
.L_x_26499:
        /* <DEDUP_REMOVED lines=11> */
.L_x_26506:
        /* <DEDUP_REMOVED lines=21> */
.L_x_26508:
[----:B------:R-:W-:Y:S05]  /*d0d0*/  BSYNC.RECONVERGENT B0 ;  /* 0x0000000000007941 */ /* 0x000fea0003800200 */
.L_x_26507:
[----:B------:R-:W-:Y:S01]  /*d0e0*/  IMAD.SHL.U32 R0, R0, 0x100000, RZ ;  /* 0x0010000000007824 */ /* 0x000fe200078e00ff */
[----:B------:R-:W-:-:S04]  /*d0f0*/  LEA R3, R3, 0x3b800000, 0x17 ;  /* 0x3b80000003037811 */ /* 0x000fc800078eb8ff */
[----:B------:R-:W-:-:S05]  /*d100*/  LOP3.LUT R0, R3, R0, R7, 0xfe, !PT ;  /* 0x0000000003007212 */ /* 0x000fca00078efe07 */
[----:B------:R-:W-:-:S04]  /*d110*/  FMUL.FTZ R0, R0, 1 ;  /* 0x3f80000000007820 */ /* 0x000fc80000410000 */
[----:B------:R0:W1:Y:S01]  /*d120*/  F2F.F64.F32 R30, R0 ;  /* 0x00000000001e7310 */ /* 0x0000620000201800 */
[----:B------:R-:W-:Y:S05]  /*d130*/  BRA `(.L_x_26492) ;  /* 0x0000000400147947 */ /* 0x000fea0003800000 */
.L_x_26505:
        /* <DEDUP_REMOVED lines=21> */
.L_x_26510:
[----:B------:R-:W-:Y:S05]  /*d290*/  BSYNC.RECONVERGENT B0 ;  /* 0x0000000000007941 */ /* 0x000fea0003800200 */
.L_x_26509:
[----:B------:R-:W-:Y:S01]  /*d2a0*/  IMAD.SHL.U32 R0, R0, 0x200000, RZ ;  /* 0x0020000000007824 */ /* 0x000fe200078e00ff */
[----:B------:R-:W-:-:S04]  /*d2b0*/  LEA R3, R3, 0x37800000, 0x17 ;  /* 0x3780000003037811 */ /* 0x000fc800078eb8ff */
[----:B------:R-:W-:-:S05]  /*d2c0*/  LOP3.LUT R0, R3, R0, R7, 0xfe, !PT ;  /* 0x0000000003007212 */ /* 0x000fca00078efe07 */
[----:B------:R-:W-:-:S04]  /*d2d0*/  FMUL.FTZ R0, R0, 1 ;  /* 0x3f80000000007820 */ /* 0x000fc80000410000 */
[----:B------:R0:W1:Y:S01]  /*d2e0*/  F2F.F64.F32 R30, R0 ;  /* 0x00000000001e7310 */ /* 0x0000620000201800 */
[----:B------:R-:W-:Y:S05]  /*d2f0*/  BRA `(.L_x_26492) ;  /* 0x0000000000a47947 */ /* 0x000fea0003800000 */
.L_x_26504:
        /* <DEDUP_REMOVED lines=18> */
.L_x_26491:
        /* <DEDUP_REMOVED lines=16> */
.L_x_26513:
[----:B------:R-:W-:Y:S01]  /*d520*/  CS2R R30, SRZ ;  /* 0x00000000001e7805 */ /* 0x000fe2000001ff00 */
[----:B------:R-:W-:Y:S06]  /*d530*/  BRA `(.L_x_26492) ;  /* 0x0000000000147947 */ /* 0x000fec0003800000 */
.L_x_26512:
[----:B------:R-:W3:Y:S02]  /*d540*/  LDG.E.64 R30, desc[UR36][R4.64] ;  /* 0x00000024041e7981 */ /* 0x000ee4000c1e1b00 */
[----:B---3--:R-:W0:Y:S01]  /*d550*/  I2F.F64.U64 R30, R30 ;  /* 0x0000001e001e7312 */ /* 0x008e220000301800 */
[----:B------:R-:W-:Y:S05]  /*d560*/  BRA `(.L_x_26492) ;  /* 0x0000000000087947 */ /* 0x000fea0003800000 */
.L_x_26511:
[----:B------:R-:W3:Y:S02]  /*d570*/  LDG.E R4, desc[UR36][R4.64] ;  /* 0x0000002404047981 */ /* 0x000ee4000c1e1900 */
[----:B---3--:R0:W3:Y:S02]  /*d580*/  I2F.F64.U32 R30, R4 ;  /* 0x00000004001e7312 */ /* 0x0080e40000201800 */
.L_x_26492:
[----:B------:R-:W-:Y:S05]  /*d590*/  BSYNC.RECONVERGENT B6 ;  /* 0x0000000000067941 */ /* 0x000fea0003800200 */
.L_x_26486:
        /* <DEDUP_REMOVED lines=20> */
.L_x_26518:
[----:B------:R-:W2:Y:S02]  /*d6e0*/  LDG.E.U8 R4, desc[UR36][R4.64] ;  /* 0x0000002404047981 */ /* 0x000ea4000c1e1100 */
[----:B--2---:R0:W2:Y:S01]  /*d6f0*/  I2F.F64.U16 R32, R4 ;  /* 0x0000000400207312 */ /* 0x0040a20000101800 */
[----:B------:R-:W-:Y:S05]  /*d700*/  BRA `(.L_x_26520) ;  /* 0x0000000c00647947 */ /* 0x000fea0003800000 */
.L_x_26517:
        /* <DEDUP_REMOVED lines=9> */
.L_x_26522:
[----:B------:R-:W2:Y:S02]  /*d7a0*/  LDG.E R4, desc[UR36][R4.64] ;  /* 0x0000002404047981 */ /* 0x000ea4000c1e1900 */
[----:B--2---:R0:W2:Y:S01]  /*d7b0*/  I2F.F64 R32, R4 ;  /* 0x0000000400207312 */ /* 0x0040a20000201c00 */
[----:B------:R-:W-:Y:S05]  /*d7c0*/  BRA `(.L_x_26520) ;  /* 0x0000000c00347947 */ /* 0x000fea0003800000 */
.L_x_26521:
[----:B------:R-:W2:Y:S02]  /*d7d0*/  LDG.E.U16 R4, desc[UR36][R4.64] ;  /* 0x0000002404047981 */ /* 0x000ea4000c1e1500 */
[----:B--2---:R0:W2:Y:S01]  /*d7e0*/  I2F.F64.S16 R32, R4 ;  /* 0x0000000400207312 */ /* 0x0040a20000101c00 */
[----:B------:R-:W-:Y:S05]  /*d7f0*/  BRA `(.L_x_26520) ;  /* 0x0000000c00287947 */ /* 0x000fea0003800000 */
.L_x_26516:
        /* <DEDUP_REMOVED lines=10> */
.L_x_26524:
[----:B-1----:R-:W2:Y:S02]  /*d8a0*/  LDG.E.U16 R0, desc[UR36][R4.64] ;  /* 0x0000002404007981 */ /* 0x002ea4000c1e1500 */
[----:B--2---:R-:W-:-:S05]  /*d8b0*/  HADD2.F32 R0, -RZ, R0.H0_H0 ;  /* 0x20000000ff007230 */ /* 0x004fca0000004100 */
[----:B------:R-:W-:-:S04]  /*d8c0*/  FMUL.FTZ R0, R0, 1 ;  /* 0x3f80000000007820 */ /* 0x000fc80000410000 */
[----:B------:R0:W1:Y:S01]  /*d8d0*/  F2F.F64.F32 R32, R0 ;  /* 0x0000000000207310 */ /* 0x0000620000201800 */
[----:B------:R-:W-:Y:S05]  /*d8e0*/  BRA `(.L_x_26520) ;  /* 0x0000000800ec7947 */ /* 0x000fea0003800000 */
.L_x_26523:
        /* <DEDUP_REMOVED lines=10> */
.L_x_26526:
[----:B------:R-:W1:Y:S02]  /*d990*/  LDG.E.U16 R4, desc[UR36][R4.64] ;  /* 0x0000002404047981 */ /* 0x000e64000c1e1500 */
[----:B-1----:R-:W-:-:S05]  /*d9a0*/  HADD2.F32 R0, -RZ, R4.H0_H0 ;  /* 0x20000004ff007230 */ /* 0x002fca0000004100 */
[----:B------:R-:W-:-:S04]  /*d9b0*/  FMUL.FTZ R0, R0, 1 ;  /* 0x3f80000000007820 */ /* 0x000fc80000410000 */
[----:B------:R0:W1:Y:S01]  /*d9c0*/  F2F.F64.F32 R32, R0 ;  /* 0x0000000000207310 */ /* 0x0000620000201800 */
[----:B------:R-:W-:Y:S05]  /*d9d0*/  BRA `(.L_x_26520) ;  /* 0x0000000800b07947 */ /* 0x000fea0003800000 */
.L_x_26525:
[----:B------:R0:W5:Y:S01]  /*d9e0*/  LDG.E.64 R32, desc[UR36][R4.64] ;  /* 0x0000002404207981 */ /* 0x000162000c1e1b00 */
[----:B------:R-:W-:Y:S05]  /*d9f0*/  BRA `(.L_x_26520) ;  /* 0x0000000800a87947 */ /* 0x000fea0003800000 */
.L_x_26515:
        /* <DEDUP_REMOVED lines=13> */
.L_x_26529:
[----:B------:R0:W5:Y:S01]  /*dad0*/  LDG.E.64 R32, desc[UR36][R4.64] ;  /* 0x0000002404207981 */ /* 0x000162000c1e1b00 */
[----:B------:R-:W-:Y:S05]  /*dae0*/  BRA `(.L_x_26520) ;  /* 0x00000008006c7947 */ /* 0x000fea0003800000 */
.L_x_26528:
        /* <DEDUP_REMOVED lines=27> */
.L_x_26531:
        /* <DEDUP_REMOVED lines=15> */
.L_x_26530:
[----:B-1----:R-:W2:Y:S02]  /*dd90*/  LDG.E.U16 R0, desc[UR36][R4.64] ;  /* 0x0000002404007981 */ /* 0x002ea4000c1e1500 */
[----:B--2---:R-:W-:-:S04]  /*dda0*/  IMAD.U32 R0, R0, 0x10000, RZ ;  /* 0x0001000000007824 */ /* 0x004fc800078e00ff */
[----:B------:R-:W-:-:S04]  /*ddb0*/  FMUL.FTZ R0, R0, 1 ;  /* 0x3f80000000007820 */ /* 0x000fc80000410000 */
[----:B------:R0:W1:Y:S01]  /*ddc0*/  F2F.F64.F32 R32, R0 ;  /* 0x0000000000207310 */ /* 0x0000620000201800 */
[----:B------:R-:W-:Y:S05]  /*ddd0*/  BRA `(.L_x_26520) ;  /* 0x0000000400b07947 */ /* 0x000fea0003800000 */
.L_x_26527:
        /* <DEDUP_REMOVED lines=11> */
.L_x_26534:
        /* <DEDUP_REMOVED lines=21> */
.L_x_26536:
[----:B------:R-:W-:Y:S05]  /*dfe0*/  BSYNC.RECONVERGENT B0 ;  /* 0x0000000000007941 */ /* 0x000fea0003800200 */
.L_x_26535:
[----:B------:R-:W-:Y:S01]  /*dff0*/  IMAD.SHL.U32 R0, R0, 0x100000, RZ ;  /* 0x0010000000007824 */ /* 0x000fe200078e00ff */
[----:B------:R-:W-:-:S04]  /*e000*/  LEA R3, R3, 0x3b800000, 0x17 ;  /* 0x3b80000003037811 */ /* 0x000fc800078eb8ff */
[----:B------:R-:W-:-:S05]  /*e010*/  LOP3.LUT R0, R3, R0, R7, 0xfe, !PT ;  /* 0x0000000003007212 */ /* 0x000fca00078efe07 */
[----:B------:R-:W-:-:S04]  /*e020*/  FMUL.FTZ R0, R0, 1 ;  /* 0x3f80000000007820 */ /* 0x000fc80000410000 */
[----:B------:R0:W1:Y:S01]  /*e030*/  F2F.F64.F32 R32, R0 ;  /* 0x0000000000207310 */ /* 0x0000620000201800 */
[----:B------:R-:W-:Y:S05]  /*e040*/  BRA `(.L_x_26520) ;  /* 0x0000000400147947 */ /* 0x000fea0003800000 */
.L_x_26533:
        /* <DEDUP_REMOVED lines=21> */
.L_x_26538:
[----:B------:R-:W-:Y:S05]  /*e1a0*/  BSYNC.RECONVERGENT B0 ;  /* 0x0000000000007941 */ /* 0x000fea0003800200 */
.L_x_26537:
[----:B------:R-:W-:Y:S01]  /*e1b0*/  IMAD.SHL.U32 R0, R0, 0x200000, RZ ;  /* 0x0020000000007824 */ /* 0x000fe200078e00ff */
[----:B------:R-:W-:-:S04]  /*e1c0*/  LEA R3, R3, 0x37800000, 0x17 ;  /* 0x3780000003037811 */ /* 0x000fc800078eb8ff */
[----:B------:R-:W-:-:S05]  /*e1d0*/  LOP3.LUT R0, R3, R0, R7, 0xfe, !PT ;  /* 0x0000000003007212 */ /* 0x000fca00078efe07 */
[----:B------:R-:W-:-:S04]  /*e1e0*/  FMUL.FTZ R0, R0, 1 ;  /* 0x3f80000000007820 */ /* 0x000fc80000410000 */
[----:B------:R0:W1:Y:S01]  /*e1f0*/  F2F.F64.F32 R32, R0 ;  /* 0x0000000000207310 */ /* 0x0000620000201800 */
[----:B------:R-:W-:Y:S05]  /*e200*/  BRA `(.L_x_26520) ;  /* 0x0000000000a47947 */ /* 0x000fea0003800000 */
.L_x_26532:
        /* <DEDUP_REMOVED lines=18> */
.L_x_26519:
        /* <DEDUP_REMOVED lines=16> */
.L_x_26541:
[----:B------:R-:W-:Y:S01]  /*e430*/  CS2R R32, SRZ ;  /* 0x0000000000207805 */ /* 0x000fe2000001ff00 */
[----:B------:R-:W-:Y:S06]  /*e440*/  BRA `(.L_x_26520) ;  /* 0x0000000000147947 */ /* 0x000fec0003800000 */
.L_x_26540:
[----:B------:R-:W2:Y:S02]  /*e450*/  LDG.E.64 R32, desc[UR36][R4.64] ;  /* 0x0000002404207981 */ /* 0x000ea4000c1e1b00 */
[----:B--2---:R-:W0:Y:S01]  /*e460*/  I2F.F64.U64 R32, R32 ;  /* 0x0000002000207312 */ /* 0x004e220000301800 */
[----:B------:R-:W-:Y:S05]  /*e470*/  BRA `(.L_x_26520) ;  /* 0x0000000000087947 */ /* 0x000fea0003800000 */
.L_x_26539:
[----:B------:R-:W2:Y:S02]  /*e480*/  LDG.E R4, desc[UR36][R4.64] ;  /* 0x0000002404047981 */ /* 0x000ea4000c1e1900 */
[----:B--2---:R0:W2:Y:S02]  /*e490*/  I2F.F64.U32 R32, R4 ;  /* 0x0000000400207312 */ /* 0x0040a40000201800 */
.L_x_26520:
[----:B------:R-:W-:Y:S05]  /*e4a0*/  BSYNC.RECONVERGENT B6 ;  /* 0x0000000000067941 */ /* 0x000fea0003800200 */
.L_x_26514:
[----:B------:R-:W-:-:S07]  /*e4b0*/  VIADD R59, R59, 0x80 ;  /* 0x000000803b3b7836 */ /* 0x000fce0000000000 */
.L_x_26401:
[----:B------:R-:W-:Y:S05]  /*e4c0*/  BSYNC.RECONVERGENT B7 ;  /* 0x0000000000077941 */ /* 0x000fea0003800200 */
.L_x_26400:
        /* <DEDUP_REMOVED lines=29> */
.L_x_26548:
[----:B------:R-:W2:Y:S02]  /*e6a0*/  LDG.E.U8 R4, desc[UR36][R4.64] ;  /* 0x0000002404047981 */ /* 0x000ea4000c1e1100 */
[----:B--2---:R0:W1:Y:S01]  /*e6b0*/  I2F.F64.U16 R36, R4 ;  /* 0x0000000400247312 */ /* 0x0040620000101800 */
[----:B------:R-:W-:Y:S05]  /*e6c0*/  BRA `(.L_x_26550) ;  /* 0x0000000c00647947 */ /* 0x000fea0003800000 */
.L_x_26547:
        /* <DEDUP_REMOVED lines=9> */
.L_x_26552:
[----:B------:R-:W2:Y:S02]  /*e760*/  LDG.E R4, desc[UR36][R4.64] ;  /* 0x0000002404047981 */ /* 0x000ea4000c1e1900 */
[----:B--2---:R0:W1:Y:S01]  /*e770*/  I2F.F64 R36, R4 ;  /* 0x0000000400247312 */ /* 0x0040620000201c00 */
[----:B------:R-:W-:Y:S05]  /*e780*/  BRA `(.L_x_26550) ;  /* 0x0000000c00347947 */ /* 0x000fea0003800000 */
.L_x_26551:
[----:B------:R-:W2:Y:S02]  /*e790*/  LDG.E.U16 R4, desc[UR36][R4.64] ;  /* 0x0000002404047981 */ /* 0x000ea4000c1e1500 */
[----:B--2---:R0:W1:Y:S01]  /*e7a0*/  I2F.F64.S16 R36, R4 ;  /* 0x0000000400247312 */ /* 0x0040620000101c00 */
[----:B------:R-:W-:Y:S05]  /*e7b0*/  BRA `(.L_x_26550) ;  /* 0x0000000c00287947 */ /* 0x000fea0003800000 */
.L_x_26546:
        /* <DEDUP_REMOVED lines=10> */
.L_x_26554:
[----:B--23--:R-:W2:Y:S02]  /*e860*/  LDG.E.U16 R0, desc[UR36][R4.64] ;  /* 0x0000002404007981 */ /* 0x00cea4000c1e1500 */
[----:B--2---:R-:W-:-:S05]  /*e870*/  HADD2.F32 R0, -RZ, R0.H0_H0 ;  /* 0x20000000ff007230 */ /* 0x004fca0000004100 */
[----:B------:R-:W-:-:S04]  /*e880*/  FMUL.FTZ R0, R0, 1 ;  /* 0x3f80000000007820 */ /* 0x000fc80000410000 */
[----:B------:R0:W1:Y:S01]  /*e890*/  F2F.F64.F32 R36, R0 ;  /* 0x0000000000247310 */ /* 0x0000620000201800 */
[----:B------:R-:W-:Y:S05]  /*e8a0*/  BRA `(.L_x_26550) ;  /* 0x0000000800ec7947 */ /* 0x000fea0003800000 */
.L_x_26553:
        /* <DEDUP_REMOVED lines=10> */
.L_x_26556:
[----:B------:R-:W2:Y:S02]  /*e950*/  LDG.E.U16 R4, desc[UR36][R4.64] ;  /* 0x0000002404047981 */ /* 0x000ea4000c1e1500 */
[----:B--23--:R-:W-:-:S05]  /*e960*/  HADD2.F32 R0, -RZ, R4.H0_H0 ;  /* 0x20000004ff007230 */ /* 0x00cfca0000004100 */
[----:B------:R-:W-:-:S04]  /*e970*/  FMUL.FTZ R0, R0, 1 ;  /* 0x3f80000000007820 */ /* 0x000fc80000410000 */
[----:B------:R0:W1:Y:S01]  /*e980*/  F2F.F64.F32 R36, R0 ;  /* 0x0000000000247310 */ /* 0x0000620000201800 */
[----:B------:R-:W-:Y:S05]  /*e990*/  BRA `(.L_x_26550) ;  /* 0x0000000800b07947 */ /* 0x000fea0003800000 */
.L_x_26555:
[----:B------:R0:W5:Y:S01]  /*e9a0*/  LDG.E.64 R36, desc[UR36][R4.64] ;  /* 0x0000002404247981 */ /* 0x000162000c1e1b00 */
[----:B------:R-:W-:Y:S05]  /*e9b0*/  BRA `(.L_x_26550) ;  /* 0x0000000800a87947 */ /* 0x000fea0003800000 */
.L_x_26545:
        /* <DEDUP_REMOVED lines=13> */
.L_x_26559:
[----:B------:R0:W5:Y:S01]  /*ea90*/  LDG.E.64 R36, desc[UR36][R4.64] ;  /* 0x0000002404247981 */ /* 0x000162000c1e1b00 */
[----:B------:R-:W-:Y:S05]  /*eaa0*/  BRA `(.L_x_26550) ;  /* 0x00000008006c7947 */ /* 0x000fea0003800000 */
.L_x_26558:
        /* <DEDUP_REMOVED lines=27> */
.L_x_26561:
        /* <DEDUP_REMOVED lines=15> */
.L_x_26560:
[----:B--23--:R-:W2:Y:S02]  /*ed50*/  LDG.E.U16 R0, desc[UR36][R4.64] ;  /* 0x0000002404007981 */ /* 0x00cea4000c1e1500 */
[----:B--2---:R-:W-:-:S04]  /*ed60*/  IMAD.U32 R0, R0, 0x10000, RZ ;  /* 0x0001000000007824 */ /* 0x004fc800078e00ff */
[----:B------:R-:W-:-:S04]  /*ed70*/  FMUL.FTZ R0, R0, 1 ;  /* 0x3f80000000007820 */ /* 0x000fc80000410000 */
[----:B------:R0:W1:Y:S01]  /*ed80*/  F2F.F64.F32 R36, R0 ;  /* 0x0000000000247310 */ /* 0x0000620000201800 */
[----:B------:R-:W-:Y:S05]  /*ed90*/  BRA `(.L_x_26550) ;  /* 0x0000000400b07947 */ /* 0x000fea0003800000 */
.L_x_26557:
        /* <DEDUP_REMOVED lines=11> */
.L_x_26564:
        /* <DEDUP_REMOVED lines=21> */
.L_x_26566:
[----:B------:R-:W-:Y:S05]  /*efa0*/  BSYNC.RECONVERGENT B0 ;  /* 0x0000000000007941 */ /* 0x000fea0003800200 */
.L_x_26565:
[----:B------:R-:W-:Y:S01]  /*efb0*/  IMAD.SHL.U32 R0, R0, 0x100000, RZ ;  /* 0x0010000000007824 */ /* 0x000fe200078e00ff */
[----:B------:R-:W-:-:S04]  /*efc0*/  LEA R3, R3, 0x3b800000, 0x17 ;  /* 0x3b80000003037811 */ /* 0x000fc800078eb8ff */
[----:B------:R-:W-:-:S05]  /*efd0*/  LOP3.LUT R0, R3, R0, R7, 0xfe, !PT ;  /* 0x0000000003007212 */ /* 0x000fca00078efe07 */
[----:B------:R-:W-:-:S04]  /*efe0*/  FMUL.FTZ R0, R0, 1 ;  /* 0x3f80000000007820 */ /* 0x000fc80000410000 */
[----:B------:R0:W1:Y:S01]  /*eff0*/  F2F.F64.F32 R36, R0 ;  /* 0x0000000000247310 */ /* 0x0000620000201800 */
[----:B------:R-:W-:Y:S05]  /*f000*/  BRA `(.L_x_26550) ;  /* 0x0000000400147947 */ /* 0x000fea0003800000 */
.L_x_26563:
        /* <DEDUP_REMOVED lines=21> */
.L_x_26568:
[----:B------:R-:W-:Y:S05]  /*f160*/  BSYNC.RECONVERGENT B0 ;  /* 0x0000000000007941 */ /* 0x000fea0003800200 */
.L_x_26567:
[----:B------:R-:W-:Y:S01]  /*f170*/  IMAD.SHL.U32 R0, R0, 0x200000, RZ ;  /* 0x0020000000007824 */ /* 0x000fe200078e00ff */
[----:B------:R-:W-:-:S04]  /*f180*/  LEA R3, R3, 0x37800000, 0x17 ;  /* 0x3780000003037811 */ /* 0x000fc800078eb8ff */
[----:B------:R-:W-:-:S05]  /*f190*/  LOP3.LUT R0, R3, R0, R7, 0xfe, !PT ;  /* 0x0000000003007212 */ /* 0x000fca00078efe07 */
[----:B------:R-:W-:-:S04]  /*f1a0*/  FMUL.FTZ R0, R0, 1 ;  /* 0x3f80000000007820 */ /* 0x000fc80000410000 */
[----:B------:R0:W1:Y:S01]  /*f1b0*/  F2F.F64.F32 R36, R0 ;  /* 0x0000000000247310 */ /* 0x0000620000201800 */
[----:B------:R-:W-:Y:S05]  /*f1c0*/  BRA `(.L_x_26550) ;  /* 0x0000000000a47947 */ /* 0x000fea0003800000 */
.L_x_26562:
        /* <DEDUP_REMOVED lines=18> */
.L_x_26549:
        /* <DEDUP_REMOVED lines=16> */
.L_x_26571:
[----:B------:R-:W-:Y:S01]  /*f3f0*/  CS2R R36, SRZ ;  /* 0x0000000000247805 */ /* 0x000fe2000001ff00 */
[----:B------:R-:W-:Y:S06]  /*f400*/  BRA `(.L_x_26550) ;  /* 0x0000000000147947 */ /* 0x000fec0003800000 */
.L_x_26570:
[----:B------:R-:W2:Y:S02]  /*f410*/  LDG.E.64 R36, desc[UR36][R4.64] ;  /* 0x0000002404247981 */ /* 0x000ea4000c1e1b00 */
[----:B--2---:R-:W0:Y:S01]  /*f420*/  I2F.F64.U64 R36, R36 ;  /* 0x0000002400247312 */ /* 0x004e220000301800 */
[----:B------:R-:W-:Y:S05]  /*f430*/  BRA `(.L_x_26550) ;  /* 0x0000000000087947 */ /* 0x000fea0003800000 */
.L_x_26569:
[----:B------:R-:W2:Y:S02]  /*f440*/  LDG.E R4, desc[UR36][R4.64] ;  /* 0x0000002404047981 */ /* 0x000ea4000c1e1900 */
[----:B--2---:R0:W1:Y:S02]  /*f450*/  I2F.F64.U32 R36, R4 ;  /* 0x0000000400247312 */ /* 0x0040640000201800 */
.L_x_26550:
[----:B------:R-:W-:Y:S05]  /*f460*/  BSYNC.RECONVERGENT B6 ;  /* 0x0000000000067941 */ /* 0x000fea0003800200 */
.L_x_26544:
        /* <DEDUP_REMOVED lines=20> */
.L_x_26576:
[----:B------:R-:W2:Y:S02]  /*f5b0*/  LDG.E.U8 R4, desc[UR36][R4.64] ;  /* 0x0000002404047981 */ /* 0x000ea4000c1e1100 */
[----:B--2---:R0:W2:Y:S01]  /*f5c0*/  I2F.F64.U16 R38, R4 ;  /* 0x0000000400267312 */ /* 0x0040a20000101800 */
[----:B------:R-:W-:Y:S05]  /*f5d0*/  BRA `(.L_x_26578) ;  /* 0x0000000c00647947 */ /* 0x000fea0003800000 */
.L_x_26575:
        /* <DEDUP_REMOVED lines=9> */
.L_x_26580:
[----:B------:R-:W2:Y:S02]  /*f670*/  LDG.E R4, desc[UR36][R4.64] ;  /* 0x0000002404047981 */ /* 0x000ea4000c1e1900 */
[----:B--2---:R0:W2:Y:S01]  /*f680*/  I2F.F64 R38, R4 ;  /* 0x0000000400267312 */ /* 0x0040a20000201c00 */
[----:B------:R-:W-:Y:S05]  /*f690*/  BRA `(.L_x_26578) ;  /* 0x0000000c00347947 */ /* 0x000fea0003800000 */
.L_x_26579:
[----:B------:R-:W2:Y:S02]  /*f6a0*/  LDG.E.U16 R4, desc[UR36][R4.64] ;  /* 0x0000002404047981 */ /* 0x000ea4000c1e1500 */
[----:B--2---:R0:W2:Y:S01]  /*f6b0*/  I2F.F64.S16 R38, R4 ;  /* 0x0000000400267312 */ /* 0x0040a20000101c00 */
[----:B------:R-:W-:Y:S05]  /*f6c0*/  BRA `(.L_x_26578) ;  /* 0x0000000c00287947 */ /* 0x000fea0003800000 */
.L_x_26574:
        /* <DEDUP_REMOVED lines=10> */
.L_x_26582:
[----:B---3--:R-:W2:Y:S02]  /*f770*/  LDG.E.U16 R0, desc[UR36][R4.64] ;  /* 0x0000002404007981 */ /* 0x008ea4000c1e1500 */
[----:B--2---:R-:W-:-:S05]  /*f780*/  HADD2.F32 R0, -RZ, R0.H0_H0 ;  /* 0x20000000ff007230 */ /* 0x004fca0000004100 */
[----:B------:R-:W-:-:S04]  /*f790*/  FMUL.FTZ R0, R0, 1 ;  /* 0x3f80000000007820 */ /* 0x000fc80000410000 */
[----:B------:R0:W2:Y:S01]  /*f7a0*/  F2F.F64.F32 R38, R0 ;  /* 0x0000000000267310 */ /* 0x0000a20000201800 */
[----:B------:R-:W-:Y:S05]  /*f7b0*/  BRA `(.L_x_26578) ;  /* 0x0000000800ec7947 */ /* 0x000fea0003800000 */
.L_x_26581:
        /* <DEDUP_REMOVED lines=10> */
.L_x_26584:
[----:B------:R-:W3:Y:S02]  /*f860*/  LDG.E.U16 R4, desc[UR36][R4.64] ;  /* 0x0000002404047981 */ /* 0x000ee4000c1e1500 */
[----:B---3--:R-:W-:-:S05]  /*f870*/  HADD2.F32 R0, -RZ, R4.H0_H0 ;  /* 0x20000004ff007230 */ /* 0x008fca0000004100 */
[----:B------:R-:W-:-:S04]  /*f880*/  FMUL.FTZ R0, R0, 1 ;  /* 0x3f80000000007820 */ /* 0x000fc80000410000 */
[----:B------:R0:W2:Y:S01]  /*f890*/  F2F.F64.F32 R38, R0 ;  /* 0x0000000000267310 */ /* 0x0000a20000201800 */
[----:B------:R-:W-:Y:S05]  /*f8a0*/  BRA `(.L_x_26578) ;  /* 0x0000000800b07947 */ /* 0x000fea0003800000 */
.L_x_26583:
[----:B------:R0:W5:Y:S01]  /*f8b0*/  LDG.E.64 R38, desc[UR36][R4.64] ;  /* 0x0000002404267981 */ /* 0x000162000c1e1b00 */
[----:B------:R-:W-:Y:S05]  /*f8c0*/  BRA `(.L_x_26578) ;  /* 0x0000000800a87947 */ /* 0x000fea0003800000 */
.L_x_26573:
        /* <DEDUP_REMOVED lines=13> */
.L_x_26587:
[----:B------:R0:W5:Y:S01]  /*f9a0*/  LDG.E.64 R38, desc[UR36][R4.64] ;  /* 0x0000002404267981 */ /* 0x000162000c1e1b00 */
[----:B------:R-:W-:Y:S05]  /*f9b0*/  BRA `(.L_x_26578) ;  /* 0x00000008006c7947 */ /* 0x000fea0003800000 */
.L_x_26586:
        /* <DEDUP_REMOVED lines=27> */
.L_x_26589:
        /* <DEDUP_REMOVED lines=15> */
.L_x_26588:
[----:B---3--:R-:W2:Y:S02]  /*fc60*/  LDG.E.U16 R0, desc[UR36][R4.64] ;  /* 0x0000002404007981 */ /* 0x008ea4000c1e1500 */
[----:B--2---:R-:W-:-:S04]  /*fc70*/  IMAD.U32 R0, R0, 0x10000, RZ ;  /* 0x0001000000007824 */ /* 0x004fc800078e00ff */
[----:B------:R-:W-:-:S04]  /*fc80*/  FMUL.FTZ R0, R0, 1 ;  /* 0x3f80000000007820 */ /* 0x000fc80000410000 */
[----:B------:R0:W2:Y:S01]  /*fc90*/  F2F.F64.F32 R38, R0 ;  /* 0x0000000000267310 */ /* 0x0000a20000201800 */
[----:B------:R-:W-:Y:S05]  /*fca0*/  BRA `(.L_x_26578) ;  /* 0x0000000400b07947 */ /* 0x000fea0003800000 */
.L_x_26585:
        /* <DEDUP_REMOVED lines=11> */
.L_x_26592:
        /* <DEDUP_REMOVED lines=21> */
.L_x_26594:
[----:B------:R-:W-:Y:S05]  /*feb0*/  BSYNC.RECONVERGENT B0 ;  /* 0x0000000000007941 */ /* 0x000fea0003800200 */
.L_x_26593:
[----:B------:R-:W-:Y:S01]  /*fec0*/  IMAD.SHL.U32 R0, R0, 0x100000, RZ ;  /* 0x0010000000007824 */ /* 0x000fe200078e00ff */
[----:B------:R-:W-:-:S04]  /*fed0*/  LEA R3, R3, 0x3b800000, 0x17 ;  /* 0x3b80000003037811 */ /* 0x000fc800078eb8ff */
[----:B------:R-:W-:-:S05]  /*fee0*/  LOP3.LUT R0, R3, R0, R7, 0xfe, !PT ;  /* 0x0000000003007212 */ /* 0x000fca00078efe07 */
[----:B------:R-:W-:-:S04]  /*fef0*/  FMUL.FTZ R0, R0, 1 ;  /* 0x3f80000000007820 */ /* 0x000fc80000410000 */
[----:B------:R0:W2:Y:S01]  /*ff00*/  F2F.F64.F32 R38, R0 ;  /* 0x0000000000267310 */ /* 0x0000a20000201800 */
[----:B------:R-:W-:Y:S05]  /*ff10*/  BRA `(.L_x_26578) ;  /* 0x0000000400147947 */ /* 0x000fea0003800000 */
.L_x_26591:
        /* <DEDUP_REMOVED lines=21> */
.L_x_26596:
[----:B------:R-:W-:Y:S05]  /*10070*/  BSYNC.RECONVERGENT B0 ;  /* 0x0000000000007941 */ /* 0x000fea0003800200 */
.L_x_26595:
[----:B------:R-:W-:Y:S01]  /*10080*/  IMAD.SHL.U32 R0, R0, 0x200000, RZ ;  /* 0x0020000000007824 */ /* 0x000fe200078e00ff */
[----:B------:R-:W-:-:S04]  /*10090*/  LEA R3, R3, 0x37800000, 0x17 ;  /* 0x3780000003037811 */ /* 0x000fc800078eb8ff */
[----:B------:R-:W-:-:S05]  /*100a0*/  LOP3.LUT R0, R3, R0, R7, 0xfe, !PT ;  /* 0x0000000003007212 */ /* 0x000fca00078efe07 */
[----:B------:R-:W-:-:S04]  /*100b0*/  FMUL.FTZ R0, R0, 1 ;  /* 0x3f80000000007820 */ /* 0x000fc80000410000 */
[----:B------:R0:W2:Y:S01]  /*100c0*/  F2F.F64.F32 R38, R0 ;  /* 0x0000000000267310 */ /* 0x0000a20000201800 */
[----:B------:R-:W-:Y:S05]  /*100d0*/  BRA `(.L_x_26578) ;  /* 0x0000000000a47947 */ /* 0x000fea0003800000 */
.L_x_26590:
        /* <DEDUP_REMOVED lines=18> */
.L_x_26577:
        /* <DEDUP_REMOVED lines=16> */
.L_x_26599:
[----:B------:R-:W-:Y:S01]  /*10300*/  CS2R R38, SRZ ;  /* 0x0000000000267805 */ /* 0x000fe2000001ff00 */
[----:B------:R-:W-:Y:S06]  /*10310*/  BRA `(.L_x_26578) ;  /* 0x0000000000147947 */ /* 0x000fec0003800000 */
.L_x_26598:
[----:B------:R-:W2:Y:S02]  /*10320*/  LDG.E.64 R38, desc[UR36][R4.64] ;  /* 0x0000002404267981 */ /* 0x000ea4000c1e1b00 */
[----:B--2---:R-:W0:Y:S01]  /*10330*/  I2F.F64.U64 R38, R38 ;  /* 0x0000002600267312 */ /* 0x004e220000301800 */
[----:B------:R-:W-:Y:S05]  /*10340*/  BRA `(.L_x_26578) ;  /* 0x0000000000087947 */ /* 0x000fea0003800000 */
.L_x_26597:
[----:B------:R-:W2:Y:S02]  /*10350*/  LDG.E R4, desc[UR36][R4.64] ;  /* 0x0000002404047981 */ /* 0x000ea4000c1e1900 */
[----:B--2---:R0:W2:Y:S02]  /*10360*/  I2F.F64.U32 R38, R4 ;  /* 0x0000000400267312 */ /* 0x0040a40000201800 */
.L_x_26578:
[----:B------:R-:W-:Y:S05]  /*10370*/  BSYNC.RECONVERGENT B6 ;  /* 0x0000000000067941 */ /* 0x000fea0003800200 */
.L_x_26572:
        /* <DEDUP_REMOVED lines=20> */
.L_x_26604:
[----:B------:R-:W2:Y:S02]  /*104c0*/  LDG.E.U8 R4, desc[UR36][R4.64] ;  /* 0x0000002404047981 */ /* 0x000ea4000c1e1100 */
[----:B--2---:R2:W0:Y:S01]  /*104d0*/  I2F.F64.U16 R40, R4 ;  /* 0x0000000400287312 */ /* 0x0044220000101800 */
[----:B------:R-:W-:Y:S05]  /*104e0*/  BRA `(.L_x_26606) ;  /* 0x0000000c00647947 */ /* 0x000fea0003800000 */
.L_x_26603:
        /* <DEDUP_REMOVED lines=9> */
.L_x_26608:
[----:B------:R-:W2:Y:S02]  /*10580*/  LDG.E R4, desc[UR36][R4.64] ;  /* 0x0000002404047981 */ /* 0x000ea4000c1e1900 */
[----:B--2---:R0:W1:Y:S01]  /*10590*/  I2F.F64 R40, R4 ;  /* 0x0000000400287312 */ /* 0x0040620000201c00 */
[----:B------:R-:W-:Y:S05]  /*105a0*/  BRA `(.L_x_26606) ;  /* 0x0000000c00347947 */ /* 0x000fea0003800000 */
.L_x_26607:
[----:B------:R-:W2:Y:S02]  /*105b0*/  LDG.E.U16 R4, desc[UR36][R4.64] ;  /* 0x0000002404047981 */ /* 0x000ea4000c1e1500 */
[----:B--2---:R0:W1:Y:S01]  /*105c0*/  I2F.F64.S16 R40, R4 ;  /* 0x0000000400287312 */ /* 0x0040620000101c00 */
[----:B------:R-:W-:Y:S05]  /*105d0*/  BRA `(.L_x_26606) ;  /* 0x0000000c00287947 */ /* 0x000fea0003800000 */
.L_x_26602:
        /* <DEDUP_REMOVED lines=10> */
.L_x_26610:
[----:B--23--:R-:W2:Y:S02]  /*10680*/  LDG.E.U16 R0, desc[UR36][R4.64] ;  /* 0x0000002404007981 */ /* 0x00cea4000c1e1500 */
[----:B--2---:R-:W-:-:S05]  /*10690*/  HADD2.F32 R0, -RZ, R0.H0_H0 ;  /* 0x20000000ff007230 */ /* 0x004fca0000004100 */
[----:B------:R-:W-:-:S04]  /*106a0*/  FMUL.FTZ R0, R0, 1 ;  /* 0x3f80000000007820 */ /* 0x000fc80000410000 */
[----:B------:R0:W1:Y:S01]  /*106b0*/  F2F.F64.F32 R40, R0 ;  /* 0x0000000000287310 */ /* 0x0000620000201800 */
[----:B------:R-:W-:Y:S05]  /*106c0*/  BRA `(.L_x_26606) ;  /* 0x0000000800ec7947 */ /* 0x000fea0003800000 */
.L_x_26609:
        /* <DEDUP_REMOVED lines=10> */
.L_x_26612:
[----:B------:R-:W2:Y:S02]  /*10770*/  LDG.E.U16 R4, desc[UR36][R4.64] ;  /* 0x0000002404047981 */ /* 0x000ea4000c1e1500 */
[----:B--23--:R-:W-:-:S05]  /*10780*/  HADD2.F32 R0, -RZ, R4.H0_H0 ;  /* 0x20000004ff007230 */ /* 0x00cfca0000004100 */
[----:B------:R-:W-:-:S04]  /*10790*/  FMUL.FTZ R0, R0, 1 ;  /* 0x3f80000000007820 */ /* 0x000fc80000410000 */
[----:B------:R0:W1:Y:S01]  /*107a0*/  F2F.F64.F32 R40, R0 ;  /* 0x0000000000287310 */ /* 0x0000620000201800 */
[----:B------:R-:W-:Y:S05]  /*107b0*/  BRA `(.L_x_26606) ;  /* 0x0000000800b07947 */ /* 0x000fea0003800000 */
.L_x_26611:
[----:B------:R0:W5:Y:S01]  /*107c0*/  LDG.E.64 R40, desc[UR36][R4.64] ;  /* 0x0000002404287981 */ /* 0x000162000c1e1b00 */
[----:B------:R-:W-:Y:S05]  /*107d0*/  BRA `(.L_x_26606) ;  /* 0x0000000800a87947 */ /* 0x000fea0003800000 */
.L_x_26601:
        /* <DEDUP_REMOVED lines=13> */
.L_x_26615:
[----:B------:R0:W5:Y:S01]  /*108b0*/  LDG.E.64 R40, desc[UR36][R4.64] ;  /* 0x0000002404287981 */ /* 0x000162000c1e1b00 */
[----:B------:R-:W-:Y:S05]  /*108c0*/  BRA `(.L_x_26606) ;  /* 0x00000008006c7947 */ /* 0x000fea0003800000 */
.L_x_26614:
        /* <DEDUP_REMOVED lines=27> */
.L_x_26617:
        /* <DEDUP_REMOVED lines=15> */
.L_x_26616:
[----:B--23--:R-:W2:Y:S02]  /*10b70*/  LDG.E.U16 R0, desc[UR36][R4.64] ;  /* 0x0000002404007981 */ /* 0x00cea4000c1e1500 */
[----:B--2---:R-:W-:-:S04]  /*10b80*/  IMAD.U32 R0, R0, 0x10000, RZ ;  /* 0x0001000000007824 */ /* 0x004fc800078e00ff */
[----:B------:R-:W-:-:S04]  /*10b90*/  FMUL.FTZ R0, R0, 1 ;  /* 0x3f80000000007820 */ /* 0x000fc80000410000 */
[----:B------:R0:W1:Y:S01]  /*10ba0*/  F2F.F64.F32 R40, R0 ;  /* 0x0000000000287310 */ /* 0x0000620000201800 */
[----:B------:R-:W-:Y:S05]  /*10bb0*/  BRA `(.L_x_26606) ;  /* 0x0000000400b07947 */ /* 0x000fea0003800000 */
.L_x_26613:
        /* <DEDUP_REMOVED lines=11> */
.L_x_26620:
        /* <DEDUP_REMOVED lines=21> */
.L_x_26622:
[----:B------:R-:W-:Y:S05]  /*10dc0*/  BSYNC.RECONVERGENT B0 ;  /* 0x0000000000007941 */ /* 0x000fea0003800200 */
.L_x_26621:
[----:B------:R-:W-:Y:S01]  /*10dd0*/  IMAD.SHL.U32 R0, R0, 0x100000, RZ ;  /* 0x0010000000007824 */ /* 0x000fe200078e00ff */
[----:B------:R-:W-:-:S04]  /*10de0*/  LEA R3, R3, 0x3b800000, 0x17 ;  /* 0x3b80000003037811 */ /* 0x000fc800078eb8ff */
[----:B------:R-:W-:-:S05]  /*10df0*/  LOP3.LUT R0, R3, R0, R7, 0xfe, !PT ;  /* 0x0000000003007212 */ /* 0x000fca00078efe07 */
[----:B------:R-:W-:-:S04]  /*10e00*/  FMUL.FTZ R0, R0, 1 ;  /* 0x3f80000000007820 */ /* 0x000fc80000410000 */
[----:B------:R0:W1:Y:S01]  /*10e10*/  F2F.F64.F32 R40, R0 ;  /* 0x0000000000287310 */ /* 0x0000620000201800 */
[----:B------:R-:W-:Y:S05]  /*10e20*/  BRA `(.L_x_26606) ;  /* 0x0000000400147947 */ /* 0x000fea0003800000 */
.L_x_26619:
        /* <DEDUP_REMOVED lines=21> */
.L_x_26624:
[----:B------:R-:W-:Y:S05]  /*10f80*/  BSYNC.RECONVERGENT B0 ;  /* 0x0000000000007941 */ /* 0x000fea0003800200 */
.L_x_26623:
[----:B------:R-:W-:Y:S01]  /*10f90*/  IMAD.SHL.U32 R0, R0, 0x200000, RZ ;  /* 0x0020000000007824 */ /* 0x000fe200078e00ff */
[----:B------:R-:W-:-:S04]  /*10fa0*/  LEA R3, R3, 0x37800000, 0x17 ;  /* 0x3780000003037811 */ /* 0x000fc800078eb8ff */
[----:B------:R-:W-:-:S05]  /*10fb0*/  LOP3.LUT R0, R3, R0, R7, 0xfe, !PT ;  /* 0x0000000003007212 */ /* 0x000fca00078efe07 */
[----:B------:R-:W-:-:S04]  /*10fc0*/  FMUL.FTZ R0, R0, 1 ;  /* 0x3f80000000007820 */ /* 0x000fc80000410000 */
[----:B------:R0:W1:Y:S01]  /*10fd0*/  F2F.F64.F32 R40, R0 ;  /* 0x0000000000287310 */ /* 0x0000620000201800 */
[----:B------:R-:W-:Y:S05]  /*10fe0*/  BRA `(.L_x_26606) ;  /* 0x0000000000a47947 */ /* 0x000fea0003800000 */
.L_x_26618:
        /* <DEDUP_REMOVED lines=18> */
.L_x_26605:
        /* <DEDUP_REMOVED lines=16> */
.L_x_26627:
[----:B------:R-:W-:Y:S01]  /*11210*/  CS2R R40, SRZ ;  /* 0x0000000000287805 */ /* 0x000fe2000001ff00 */
[----:B------:R-:W-:Y:S06]  /*11220*/  BRA `(.L_x_26606) ;  /* 0x0000000000147947 */ /* 0x000fec0003800000 */
.L_x_26626:
[----:B------:R-:W2:Y:S02]  /*11230*/  LDG.E.64 R40, desc[UR36][R4.64] ;  /* 0x0000002404287981 */ /* 0x000ea4000c1e1b00 */
[----:B--2---:R-:W0:Y:S01]  /*11240*/  I2F.F64.U64 R40, R40 ;  /* 0x0000002800287312 */ /* 0x004e220000301800 */
[----:B------:R-:W-:Y:S05]  /*11250*/  BRA `(.L_x_26606) ;  /* 0x0000000000087947 */ /* 0x000fea0003800000 */
.L_x_26625:
[----:B------:R-:W2:Y:S02]  /*11260*/  LDG.E R4, desc[UR36][R4.64] ;  /* 0x0000002404047981 */ /* 0x000ea4000c1e1900 */
[----:B--2---:R0:W1:Y:S02]  /*11270*/  I2F.F64.U32 R40, R4 ;  /* 0x0000000400287312 */ /* 0x0040640000201800 */
.L_x_26606:
[----:B------:R-:W-:Y:S05]  /*11280*/  BSYNC.RECONVERGENT B6 ;  /* 0x0000000000067941 */ /* 0x000fea0003800200 */
.L_x_26600:
        /* <DEDUP_REMOVED lines=20> */
.L_x_26632:
[----:B------:R-:W2:Y:S02]  /*113d0*/  LDG.E.U8 R4, desc[UR36][R4.64] ;  /* 0x0000002404047981 */ /* 0x000ea4000c1e1100 */
[----:B--2---:R0:W2:Y:S01]  /*113e0*/  I2F.F64.U16 R42, R4 ;  /* 0x00000004002a7312 */ /* 0x0040a20000101800 */
[----:B------:R-:W-:Y:S05]  /*113f0*/  BRA `(.L_x_26634) ;  /* 0x0000000c00647947 */ /* 0x000fea0003800000 */
.L_x_26631:
        /* <DEDUP_REMOVED lines=9> */
.L_x_26636:
[----:B------:R-:W2:Y:S02]  /*11490*/  LDG.E R4, desc[UR36][R4.64] ;  /* 0x0000002404047981 */ /* 0x000ea4000c1e1900 */
[----:B--2---:R0:W2:Y:S01]  /*114a0*/  I2F.F64 R42, R4 ;  /* 0x00000004002a7312 */ /* 0x0040a20000201c00 */
[----:B------:R-:W-:Y:S05]  /*114b0*/  BRA `(.L_x_26634) ;  /* 0x0000000c00347947 */ /* 0x000fea0003800000 */
.L_x_26635:
[----:B------:R-:W2:Y:S02]  /*114c0*/  LDG.E.U16 R4, desc[UR36][R4.64] ;  /* 0x0000002404047981 */ /* 0x000ea4000c1e1500 */
[----:B--2---:R0:W2:Y:S01]  /*114d0*/  I2F.F64.S16 R42, R4 ;  /* 0x00000004002a7312 */ /* 0x0040a20000101c00 */
[----:B------:R-:W-:Y:S05]  /*114e0*/  BRA `(.L_x_26634) ;  /* 0x0000000c00287947 */ /* 0x000fea0003800000 */
.L_x_26630:
        /* <DEDUP_REMOVED lines=10> */
.L_x_26638:
[----:B---3--:R-:W2:Y:S02]  /*11590*/  LDG.E.U16 R0, desc[UR36][R4.64] ;  /* 0x0000002404007981 */ /* 0x008ea4000c1e1500 */
[----:B--2---:R-:W-:-:S05]  /*115a0*/  HADD2.F32 R0, -RZ, R0.H0_H0 ;  /* 0x20000000ff007230 */ /* 0x004fca0000004100 */
[----:B------:R-:W-:-:S04]  /*115b0*/  FMUL.FTZ R0, R0, 1 ;  /* 0x3f80000000007820 */ /* 0x000fc80000410000 */
[----:B------:R0:W2:Y:S01]  /*115c0*/  F2F.F64.F32 R42, R0 ;  /* 0x00000000002a7310 */ /* 0x0000a20000201800 */
[----:B------:R-:W-:Y:S05]  /*115d0*/  BRA `(.L_x_26634) ;  /* 0x0000000800ec7947 */ /* 0x000fea0003800000 */
.L_x_26637:
        /* <DEDUP_REMOVED lines=10> */
.L_x_26640:
[----:B------:R-:W3:Y:S02]  /*11680*/  LDG.E.U16 R4, desc[UR36][R4.64] ;  /* 0x0000002404047981 */ /* 0x000ee4000c1e1500 */
[----:B---3--:R-:W-:-:S05]  /*11690*/  HADD2.F32 R0, -RZ, R4.H0_H0 ;  /* 0x20000004ff007230 */ /* 0x008fca0000004100 */
[----:B------:R-:W-:-:S04]  /*116a0*/  FMUL.FTZ R0, R0, 1 ;  /* 0x3f80000000007820 */ /* 0x000fc80000410000 */
[----:B------:R0:W2:Y:S01]  /*116b0*/  F2F.F64.F32 R42, R0 ;  /* 0x00000000002a7310 */ /* 0x0000a20000201800 */
[----:B------:R-:W-:Y:S05]  /*116c0*/  BRA `(.L_x_26634) ;  /* 0x0000000800b07947 */ /* 0x000fea0003800000 */
.L_x_26639:
[----:B------:R0:W5:Y:S01]  /*116d0*/  LDG.E.64 R42, desc[UR36][R4.64] ;  /* 0x00000024042a7981 */ /* 0x000162000c1e1b00 */
[----:B------:R-:W-:Y:S05]  /*116e0*/  BRA `(.L_x_26634) ;  /* 0x0000000800a87947 */ /* 0x000fea0003800000 */
.L_x_26629:
        /* <DEDUP_REMOVED lines=13> */
.L_x_26643:
[----:B------:R0:W5:Y:S01]  /*117c0*/  LDG.E.64 R42, desc[UR36][R4.64] ;  /* 0x00000024042a7981 */ /* 0x000162000c1e1b00 */
[----:B------:R-:W-:Y:S05]  /*117d0*/  BRA `(.L_x_26634) ;  /* 0x00000008006c7947 */ /* 0x000fea0003800000 */
.L_x_26642:
        /* <DEDUP_REMOVED lines=27> */
.L_x_26645:
        /* <DEDUP_REMOVED lines=15> */
.L_x_26644:
[----:B---3--:R-:W2:Y:S02]  /*11a80*/  LDG.E.U16 R0, desc[UR36][R4.64] ;  /* 0x0000002404007981 */ /* 0x008ea4000c1e1500 */
[----:B--2---:R-:W-:-:S04]  /*11a90*/  IMAD.U32 R0, R0, 0x10000, RZ ;  /* 0x0001000000007824 */ /* 0x004fc800078e00ff */
[----:B------:R-:W-:-:S04]  /*11aa0*/  FMUL.FTZ R0, R0, 1 ;  /* 0x3f80000000007820 */ /* 0x000fc80000410000 */
[----:B------:R2:W0:Y:S01]  /*11ab0*/  F2F.F64.F32 R42, R0 ;  /* 0x00000000002a7310 */ /* 0x0004220000201800 */
[----:B------:R-:W-:Y:S05]  /*11ac0*/  BRA `(.L_x_26634) ;  /* 0x0000000400b07947 */ /* 0x000fea0003800000 */
.L_x_26641:
        /* <DEDUP_REMOVED lines=11> */
.L_x_26648:
        /* <DEDUP_REMOVED lines=21> */
.L_x_26650:
[----:B------:R-:W-:Y:S05]  /*11cd0*/  BSYNC.RECONVERGENT B0 ;  /* 0x0000000000007941 */ /* 0x000fea0003800200 */
.L_x_26649:
[----:B------:R-:W-:Y:S01]  /*11ce0*/  IMAD.SHL.U32 R0, R0, 0x100000, RZ ;  /* 0x0010000000007824 */ /* 0x000fe200078e00ff */
[----:B------:R-:W-:-:S04]  /*11cf0*/  LEA R3, R3, 0x3b800000, 0x17 ;  /* 0x3b80000003037811 */ /* 0x000fc800078eb8ff */
[----:B------:R-:W-:-:S05]  /*11d00*/  LOP3.LUT R0, R3, R0, R7, 0xfe, !PT ;  /* 0x0000000003007212 */ /* 0x000fca00078efe07 */
[----:B------:R-:W-:-:S04]  /*11d10*/  FMUL.FTZ R0, R0, 1 ;  /* 0x3f80000000007820 */ /* 0x000fc80000410000 */
[----:B------:R0:W2:Y:S01]  /*11d20*/  F2F.F64.F32 R42, R0 ;  /* 0x00000000002a7310 */ /* 0x0000a20000201800 */
[----:B------:R-:W-:Y:S05]  /*11d30*/  BRA `(.L_x_26634) ;  /* 0x0000000400147947 */ /* 0x000fea0003800000 */
.L_x_26647:
        /* <DEDUP_REMOVED lines=21> */
.L_x_26652:
[----:B------:R-:W-:Y:S05]  /*11e90*/  BSYNC.RECONVERGENT B0 ;  /* 0x0000000000007941 */ /* 0x000fea0003800200 */
.L_x_26651:
[----:B------:R-:W-:Y:S01]  /*11ea0*/  IMAD.SHL.U32 R0, R0, 0x200000, RZ ;  /* 0x0020000000007824 */ /* 0x000fe200078e00ff */
[----:B------:R-:W-:-:S04]  /*11eb0*/  LEA R3, R3, 0x37800000, 0x17 ;  /* 0x3780000003037811 */ /* 0x000fc800078eb8ff */
[----:B------:R-:W-:-:S05]  /*11ec0*/  LOP3.LUT R0, R3, R0, R7, 0xfe, !PT ;  /* 0x0000000003007212 */ /* 0x000fca00078efe07 */
[----:B------:R-:W-:-:S04]  /*11ed0*/  FMUL.FTZ R0, R0, 1 ;  /* 0x3f80000000007820 */ /* 0x000fc80000410000 */
[----:B------:R0:W2:Y:S01]  /*11ee0*/  F2F.F64.F32 R42, R0 ;  /* 0x00000000002a7310 */ /* 0x0000a20000201800 */
[----:B------:R-:W-:Y:S05]  /*11ef0*/  BRA `(.L_x_26634) ;  /* 0x0000000000a47947 */ /* 0x000fea0003800000 */
.L_x_26646:
        /* <DEDUP_REMOVED lines=18> */
.L_x_26633:
        /* <DEDUP_REMOVED lines=16> */
.L_x_26655:
[----:B------:R-:W-:Y:S01]  /*12120*/  CS2R R42, SRZ ;  /* 0x00000000002a7805 */ /* 0x000fe2000001ff00 */
[----:B------:R-:W-:Y:S06]  /*12130*/  BRA `(.L_x_26634) ;  /* 0x0000000000147947 */ /* 0x000fec0003800000 */
.L_x_26654:
[----:B------:R-:W2:Y:S02]  /*12140*/  LDG.E.64 R42, desc[UR36][R4.64] ;  /* 0x00000024042a7981 */ /* 0x000ea4000c1e1b00 */
[----:B--2---:R-:W0:Y:S01]  /*12150*/  I2F.F64.U64 R42, R42 ;  /* 0x0000002a002a7312 */ /* 0x004e220000301800 */
[----:B------:R-:W-:Y:S05]  /*12160*/  BRA `(.L_x_26634) ;  /* 0x0000000000087947 */ /* 0x000fea0003800000 */
.L_x_26653:
[----:B------:R-:W2:Y:S02]  /*12170*/  LDG.E R4, desc[UR36][R4.64] ;  /* 0x0000002404047981 */ /* 0x000ea4000c1e1900 */
[----:B--2---:R0:W2:Y:S02]  /*12180*/  I2F.F64.U32 R42, R4 ;  /* 0x00000004002a7312 */ /* 0x0040a40000201800 */
.L_x_26634:
[----:B------:R-:W-:Y:S05]  /*12190*/  BSYNC.RECONVERGENT B6 ;  /* 0x0000000000067941 */ /* 0x000fea0003800200 */
.L_x_26628:
        /* <DEDUP_REMOVED lines=19> */
.L_x_26659:
[----:B------:R-:W2:Y:S02]  /*122d0*/  LDG.E.U8 R4, desc[UR36][R4.64] ;  /* 0x0000002404047981 */ /* 0x000ea4000c1e1100 */
[----:B--2---:R0:W1:Y:S01]  /*122e0*/  I2F.F64.U16 R34, R4 ;  /* 0x0000000400227312 */ /* 0x0040620000101800 */
[----:B------:R-:W-:Y:S05]  /*122f0*/  BRA `(.L_x_26543) ;  /* 0x0000000c00587947 */ /* 0x000fea0003800000 */
.L_x_26658:
        /* <DEDUP_REMOVED lines=9> */
.L_x_26662:
[----:B------:R-:W2:Y:S02]  /*12390*/  LDG.E R4, desc[UR36][R4.64] ;  /* 0x0000002404047981 */ /* 0x000ea4000c1e1900 */
[----:B--2---:R0:W1:Y:S01]  /*123a0*/  I2F.F64 R34, R4 ;  /* 0x0000000400227312 */ /* 0x0040620000201c00 */
[----:B------:R-:W-:Y:S05]  /*123b0*/  BRA `(.L_x_26543) ;  /* 0x0000000c00287947 */ /* 0x000fea0003800000 */
.L_x_26661:
[----:B------:R-:W2:Y:S02]  /*123c0*/  LDG.E.U16 R4, desc[UR36][R4.64] ;  /* 0x0000002404047981 */ /* 0x000ea4000c1e1500 */
[----:B--2---:R0:W1:Y:S01]  /*123d0*/  I2F.F64.S16 R34, R4 ;  /* 0x0000000400227312 */ /* 0x0040620000101c00 */
[----:B------:R-:W-:Y:S05]  /*123e0*/  BRA `(.L_x_26543) ;  /* 0x0000000c001c7947 */ /* 0x000fea0003800000 */
.L_x_26657:
        /* <DEDUP_REMOVED lines=10> */
.L_x_26664:
[----:B--23--:R-:W2:Y:S02]  /*12490*/  LDG.E.U16 R0, desc[UR36][R4.64] ;  /* 0x0000002404007981 */ /* 0x00cea4000c1e1500 */
[----:B--2---:R-:W-:-:S05]  /*124a0*/  HADD2.F32 R0, -RZ, R0.H0_H0 ;  /* 0x20000000ff007230 */ /* 0x004fca0000004100 */
[----:B------:R-:W-:-:S04]  /*124b0*/  FMUL.FTZ R0, R0, 1 ;  /* 0x3f80000000007820 */ /* 0x000fc80000410000 */
[----:B------:R0:W1:Y:S01]  /*124c0*/  F2F.F64.F32 R34, R0 ;  /* 0x0000000000227310 */ /* 0x0000620000201800 */
[----:B------:R-:W-:Y:S05]  /*124d0*/  BRA `(.L_x_26543) ;  /* 0x0000000800e07947 */ /* 0x000fea0003800000 */
.L_x_26663:
        /* <DEDUP_REMOVED lines=10> */
.L_x_26666:
[----:B------:R-:W2:Y:S02]  /*12580*/  LDG.E.U16 R4, desc[UR36][R4.64] ;  /* 0x0000002404047981 */ /* 0x000ea4000c1e1500 */
[----:B--23--:R-:W-:-:S05]  /*12590*/  HADD2.F32 R0, -RZ, R4.H0_H0 ;  /* 0x20000004ff007230 */ /* 0x00cfca0000004100 */
[----:B------:R-:W-:-:S04]  /*125a0*/  FMUL.FTZ R0, R0, 1 ;  /* 0x3f80000000007820 */ /* 0x000fc80000410000 */
[----:B------:R0:W1:Y:S01]  /*125b0*/  F2F.F64.F32 R34, R0 ;  /* 0x0000000000227310 */ /* 0x0000620000201800 */
[----:B------:R-:W-:Y:S05]  /*125c0*/  BRA `(.L_x_26543) ;  /* 0x0000000800a47947 */ /* 0x000fea0003800000 */
.L_x_26665:
[----:B------:R0:W5:Y:S01]  /*125d0*/  LDG.E.64 R34, desc[UR36][R4.64] ;  /* 0x0000002404227981 */ /* 0x000162000c1e1b00 */
[----:B------:R-:W-:Y:S05]  /*125e0*/  BRA `(.L_x_26543) ;  /* 0x00000008009c7947 */ /* 0x000fea0003800000 */
.L_x_26656:
        /* <DEDUP_REMOVED lines=13> */
.L_x_26669:
[----:B------:R0:W5:Y:S01]  /*126c0*/  LDG.E.64 R34, desc[UR36][R4.64] ;  /* 0x0000002404227981 */ /* 0x000162000c1e1b00 */
[----:B------:R-:W-:Y:S05]  /*126d0*/  BRA `(.L_x_26543) ;  /* 0x0000000800607947 */ /* 0x000fea0003800000 */
.L_x_26668:
        /* <DEDUP_REMOVED lines=27> */
.L_x_26671:
        /* <DEDUP_REMOVED lines=15> */
.L_x_26670:
[----:B--23--:R-:W2:Y:S02]  /*12980*/  LDG.E.U16 R0, desc[UR36][R4.64] ;  /* 0x0000002404007981 */ /* 0x00cea4000c1e1500 */
[----:B--2---:R-:W-:-:S04]  /*12990*/  IMAD.U32 R0, R0, 0x10000, RZ ;  /* 0x0001000000007824 */ /* 0x004fc800078e00ff */
[----:B------:R-:W-:-:S04]  /*129a0*/  FMUL.FTZ R0, R0, 1 ;  /* 0x3f80000000007820 */ /* 0x000fc80000410000 */
[----:B------:R0:W1:Y:S01]  /*129b0*/  F2F.F64.F32 R34, R0 ;  /* 0x0000000000227310 */ /* 0x0000620000201800 */
[----:B------:R-:W-:Y:S05]  /*129c0*/  BRA `(.L_x_26543) ;  /* 0x0000000400a47947 */ /* 0x000fea0003800000 */
.L_x_26667:
        /* <DEDUP_REMOVED lines=11> */
.L_x_26674:
[----:B------:R-:W2:Y:S02]  /*12a80*/  LDG.E.U8 R4, desc[UR36][R4.64] ;  /* 0x0000002404047981 */ /* 0x000ea4000c1e1100 */
        /* <DEDUP_REMOVED lines=19> */
.L_x_26676:
[----:B------:R-:W-:Y:S05]  /*12bc0*/  BSYNC.RECONVERGENT B0 ;  /* 0x0000000000007941 */ /* 0x000fea0003800200 */
.L_x_26675:
[----:B------:R-:W-:Y:S01]  /*12bd0*/  IMAD.SHL.U32 R0, R0, 0x100000, RZ ;  /* 0x0010000000007824 */ /* 0x000fe200078e00ff */
[----:B------:R-:W-:-:S04]  /*12be0*/  LEA R3, R3, 0x3b800000, 0x17 ;  /* 0x3b80000003037811 */ /* 0x000fc800078eb8ff */
[----:B------:R-:W-:-:S05]  /*12bf0*/  LOP3.LUT R0, R3, R0, R7, 0xfe, !PT ;  /* 0x0000000003007212 */ /* 0x000fca00078efe07 */
[----:B------:R-:W-:-:S04]  /*12c00*/  FMUL.FTZ R0, R0, 1 ;  /* 0x3f80000000007820 */ /* 0x000fc80000410000 */
[----:B------:R0:W1:Y:S01]  /*12c10*/  F2F.F64.F32 R34, R0 ;  /* 0x0000000000227310 */ /* 0x0000620000201800 */
[----:B------:R-:W-:Y:S05]  /*12c20*/  BRA `(.L_x_26543) ;  /* 0x00000004000c7947 */ /* 0x000fea0003800000 */
.L_x_26673:
        /* <DEDUP_REMOVED lines=20> */
.L_x_26678:
[----:B------:R-:W-:Y:S05]  /*12d70*/  BSYNC.RECONVERGENT B0 ;  /* 0x0000000000007941 */ /* 0x000fea0003800200 */
.L_x_26677:
[----:B------:R-:W-:Y:S01]  /*12d80*/  IMAD.SHL.U32 R0, R0, 0x200000, RZ ;  /* 0x0020000000007824 */ /* 0x000fe200078e00ff */
[----:B------:R-:W-:-:S04]  /*12d90*/  LEA R3, R3, 0x37800000, 0x17 ;  /* 0x3780000003037811 */ /* 0x000fc800078eb8ff */
[----:B------:R-:W-:-:S05]  /*12da0*/  LOP3.LUT R0, R3, R0, R7, 0xfe, !PT ;  /* 0x0000000003007212 */ /* 0x000fca00078efe07 */
[----:B------:R-:W-:-:S04]  /*12db0*/  FMUL.FTZ R0, R0, 1 ;  /* 0x3f80000000007820 */ /* 0x000fc80000410000 */
[----:B------:R0:W1:Y:S01]  /*12dc0*/  F2F.F64.F32 R34, R0 ;  /* 0x0000000000227310 */ /* 0x0000620000201800 */
[----:B------:R-:W-:Y:S05]  /*12dd0*/  BRA `(.L_x_26543) ;  /* 0x0000000000a07947 */ /* 0x000fea0003800000 */
.L_x_26672:
        /* <DEDUP_REMOVED lines=18> */
.L_x_26660:
        /* <DEDUP_REMOVED lines=16> */
.L_x_26681:
[----:B------:R-:W-:Y:S05]  /*13000*/  BRA `(.L_x_26543) ;  /* 0x0000000000147947 */ /* 0x000fea0003800000 */
.L_x_26680:
[----:B------:R-:W2:Y:S02]  /*13010*/  LDG.E.64 R34, desc[UR36][R4.64] ;  /* 0x0000002404227981 */ /* 0x000ea4000c1e1b00 */
[----:B--2---:R-:W0:Y:S01]  /*13020*/  I2F.F64.U64 R34, R34 ;  /* 0x0000002200227312 */ /* 0x004e220000301800 */
[----:B------:R-:W-:Y:S05]  /*13030*/  BRA `(.L_x_26543) ;  /* 0x0000000000087947 */ /* 0x000fea0003800000 */
.L_x_26679:
[----:B------:R-:W2:Y:S02]  /*13040*/  LDG.E R4, desc[UR36][R4.64] ;  /* 0x0000002404047981 */ /* 0x000ea4000c1e1900 */
[----:B--2---:R0:W1:Y:S02]  /*13050*/  I2F.F64.U32 R34, R4 ;  /* 0x0000000400227312 */ /* 0x0040640000201800 */
.L_x_26543:
[----:B------:R-:W-:Y:S05]  /*13060*/  BSYNC.RECONVERGENT B7 ;  /* 0x0000000000077941 */ /* 0x000fea0003800200 */
.L_x_26542:
[----:B-1-3-5:R-:W-:Y:S01]  /*13070*/  DADD R30, -R30, R24 ;  /* 0x000000001e1e7229 */ /* 0x02afe20000000118 */
[----:B------:R-:W-:Y:S01]  /*13080*/  ISETP.GE.AND P0, PT, R49, R2, PT ;  /* 0x000000023100720c */ /* 0x000fe20003f06270 */
[----:B------:R-:W1:Y:S01]  /*13090*/  LDC.U8 R24, c[0x0][0x3d8] ;  /* 0x0000f600ff187b82 */ /* 0x000e620000000000 */
[----:B----4-:R-:W-:Y:S01]  /*130a0*/  DADD R52, -R52, R60 ;  /* 0x0000000034347229 */ /* 0x010fe2000000013c */
[----:B------:R-:W-:Y:S01]  /*130b0*/  BSSY.RECONVERGENT B7, `(.L_x_26682) ;  /* 0x0000349000077945 */ /* 0x000fe20003800200 */
[----:B------:R-:W-:-:S03]  /*130c0*/  DADD R18, -R18, R46 ;  /* 0x0000000012127229 */ /* 0x000fc6000000012e */
[----:B------:R-:W-:Y:S01]  /*130d0*/  BSSY.RELIABLE B6, `(.L_x_26683) ;  /* 0x0000234000067945 */ /* 0x000fe20003800100 */
[----:B--2---:R-:W-:Y:S02]  /*130e0*/  DADD R36, -R42, R36 ;  /* 0x000000002a247229 */ /* 0x004fe40000000124 */
[----:B------:R-:W-:Y:S02]  /*130f0*/  DMUL R30, R30, R26 ;  /* 0x0000001a1e1e7228 */ /* 0x000fe40000000000 */
[----:B0-----:R-:W-:Y:S02]  /*13100*/  DMUL R4, R52, R56 ;  /* 0x0000003834047228 */ /* 0x001fe40000000000 */
[----:B------:R-:W-:Y:S02]  /*13110*/  DMUL R18, R18, R44 ;  /* 0x0000002c12127228 */ /* 0x000fe40000000000 */
[----:B------:R-:W-:Y:S02]  /*13120*/  DMUL R36, R36, R38 ;  /* 0x0000002624247228 */ /* 0x000fe40000000000 */
[----:B------:R-:W-:-:S02]  /*13130*/  DFMA R28, R30, R32, R28 ;  /* 0x000000201e1c722b */ /* 0x000fc4000000001c */
[----:B------:R-:W-:Y:S02]  /*13140*/  DFMA R4, R4, R50, R54 ;  /* 0x000000320404722b */ /* 0x000fe40000000036 */
[----:B------:R-:W-:Y:S02]  /*13150*/  DFMA R16, R18, R22, R16 ;  /* 0x000000161210722b */ /* 0x000fe40000000010 */
[----:B------:R-:W-:Y:S01]  /*13160*/  DFMA R40, R36, R34, R40 ;  /* 0x000000222428722b */ /* 0x000fe20000000028 */
[----:B------:R-:W-:Y:S10]  /*13170*/  @P0 BRA `(.L_x_26684) ;  /* 0x0000002000980947 */ /* 0x000ff40003800000 */
[----:B------:R-:W0:Y:S01]  /*13180*/  LDCU UR4, c[0x0][0x3dc] ;  /* 0x00007b80ff0477ac */ /* 0x000e220008000800 */
[----:B------:R-:W2:Y:S01]  /*13190*/  LDC.64 R8, c[0x0][0x388] ;  /* 0x0000e200ff087b82 */ /* 0x000ea20000000a00 */
[----:B------:R-:W-:Y:S01]  /*131a0*/  IMAD R0, R48, 0x200, R49 ;  /* 0x0000020030007824 */ /* 0x000fe200078e0231 */
[----:B-1----:R-:W-:Y:S01]  /*131b0*/  PRMT R6, R24, 0x9910, RZ ;  /* 0x0000991018067816 */ /* 0x002fe200000000ff */
[----:B------:R-:W-:Y:S02]  /*131c0*/  VIADD R49, R49, 0x80 ;  /* 0x0000008031317836 */ /* 0x000fe40000000000 */
[----:B0-----:R-:W-:Y:S02]  /*131d0*/  IMAD R3, R0, UR4, RZ ;  /* 0x0000000400037c24 */ /* 0x001fe4000f8e02ff */
        /* <DEDUP_REMOVED lines=16> */
.L_x_26688:
[----:B------:R-:W0:Y:S02]  /*132e0*/  F2I.S64.F64.TRUNC R4, R4 ;  /* 0x0000000400047311 */ /* 0x000e24000030d900 */
[----:B0-----:R-:W-:-:S05]  /*132f0*/  IMAD.MOV.U32 R3, RZ, RZ, R4 ;  /* 0x000000ffff037224 */ /* 0x001fca00078e0004 */
[----:B------:R3:W-:Y:S01]  /*13300*/  STG.E.U8 desc[UR36][R8.64], R3 ;  /* 0x0000000308007986 */ /* 0x0007e2000c101124 */
[----:B------:R-:W-:Y:S05]  /*13310*/  BRA `(.L_x_26690) ;  /* 0x0000000c00dc7947 */ /* 0x000fea0003800000 */
.L_x_26687:
        /* <DEDUP_REMOVED lines=9> */
.L_x_26692:
[----:B------:R-:W0:Y:S02]  /*133b0*/  F2I.F64.TRUNC R5, R4 ;  /* 0x0000000400057311 */ /* 0x000e24000030d100 */
[----:B0-----:R2:W-:Y:S01]  /*133c0*/  STG.E desc[UR36][R8.64], R5 ;  /* 0x0000000508007986 */ /* 0x0015e2000c101924 */
[----:B------:R-:W-:Y:S05]  /*133d0*/  BRA `(.L_x_26690) ;  /* 0x0000000c00ac7947 */ /* 0x000fea0003800000 */
.L_x_26691:
[----:B------:R-:W0:Y:S02]  /*133e0*/  F2I.F64.TRUNC R5, R4 ;  /* 0x0000000400057311 */ /* 0x000e24000030d100 */
[----:B0-----:R0:W-:Y:S01]  /*133f0*/  STG.E.U16 desc[UR36][R8.64], R5 ;  /* 0x0000000508007986 */ /* 0x0011e2000c101524 */
[----:B------:R-:W-:Y:S05]  /*13400*/  BRA `(.L_x_26690) ;  /* 0x0000000c00a07947 */ /* 0x000fea0003800000 */
.L_x_26686:
        /* <DEDUP_REMOVED lines=13> */
.L_x_26694:
        /* <DEDUP_REMOVED lines=8> */
.L_x_26693:
        /* <DEDUP_REMOVED lines=14> */
.L_x_26696:
        /* <DEDUP_REMOVED lines=9> */
.L_x_26695:
[----:B------:R0:W-:Y:S01]  /*136d0*/  STG.E.64 desc[UR36][R8.64], R4 ;  /* 0x0000000408007986 */ /* 0x0001e2000c101b24 */
[----:B------:R-:W-:Y:S05]  /*136e0*/  BRA `(.L_x_26690) ;  /* 0x0000000800e87947 */ /* 0x000fea0003800000 */
.L_x_26685:
        /* <DEDUP_REMOVED lines=12> */
.L_x_26699:
[----:B------:R-:W-:-:S05]  /*137b0*/  CS2R R6, SRZ ;  /* 0x0000000000067805 */ /* 0x000fca000001ff00 */
[----:B------:R0:W-:Y:S01]  /*137c0*/  STG.E.128 desc[UR36][R8.64], R4 ;  /* 0x0000000408007986 */ /* 0x0001e2000c101d24 */
[----:B------:R-:W-:Y:S05]  /*137d0*/  BRA `(.L_x_26690) ;  /* 0x0000000800ac7947 */ /* 0x000fea0003800000 */
.L_x_26698:
        /* <DEDUP_REMOVED lines=23> */
.L_x_26703:
[----:B------:R-:W-:Y:S05]  /*13950*/  BSYNC.RECONVERGENT B0 ;  /* 0x0000000000007941 */ /* 0x000fea0003800200 */
.L_x_26702:
[----:B------:R-:W-:-:S05]  /*13960*/  LOP3.LUT R7, R0, 0x80, R7, 0xf8, !PT ;  /* 0x0000008000077812 */ /* 0x000fca00078ef807 */
[----:B------:R0:W-:Y:S01]  /*13970*/  STG.E.U8 desc[UR36][R8.64], R7 ;  /* 0x0000000708007986 */ /* 0x0001e2000c101124 */
[----:B------:R-:W-:Y:S05]  /*13980*/  BRA `(.L_x_26690) ;  /* 0x0000000800407947 */ /* 0x000fea0003800000 */
.L_x_26701:
        /* <DEDUP_REMOVED lines=19> */
.L_x_26705:
[----:B------:R-:W-:Y:S05]  /*13ac0*/  BSYNC.RECONVERGENT B0 ;  /* 0x0000000000007941 */ /* 0x000fea0003800200 */
.L_x_26704:
[----:B------:R-:W-:-:S05]  /*13ad0*/  LOP3.LUT R7, R0, 0x80, R7, 0xf8, !PT ;  /* 0x0000008000077812 */ /* 0x000fca00078ef807 */
[----:B------:R0:W-:Y:S01]  /*13ae0*/  STG.E.U8 desc[UR36][R8.64], R7 ;  /* 0x0000000708007986 */ /* 0x0001e2000c101124 */
[----:B------:R-:W-:Y:S05]  /*13af0*/  BRA `(.L_x_26690) ;  /* 0x0000000400e47947 */ /* 0x000fea0003800000 */
.L_x_26700:
        /* <DEDUP_REMOVED lines=8> */
.L_x_26697:
        /* <DEDUP_REMOVED lines=11> */
.L_x_26708:
        /* <DEDUP_REMOVED lines=17> */
.L_x_26711:
[----:B------:R-:W-:-:S04]  /*13d40*/  SHF.R.U32.HI R0, RZ, 0x14, R7 ;  /* 0x00000014ff007819 */ /* 0x000fc80000011607 */
[----:B------:R-:W-:-:S04]  /*13d50*/  LOP3.LUT R0, R0, 0x1, RZ, 0xc0, !PT ;  /* 0x0000000100007812 */ /* 0x000fc800078ec0ff */
[----:B------:R-:W-:-:S04]  /*13d60*/  IADD3 R0, PT, PT, R7, 0x487ffff, R0 ;  /* 0x0487ffff07007810 */ /* 0x000fc80007ffe000 */
[----:B------:R-:W-:-:S04]  /*13d70*/  SHF.R.U32.HI R0, RZ, 0x14, R0 ;  /* 0x00000014ff007819 */ /* 0x000fc80000011600 */
[----:B------:R-:W-:-:S07]  /*13d80*/  LOP3.LUT R3, R0, 0xff, RZ, 0xc0, !PT ;  /* 0x000000ff00037812 */ /* 0x000fce00078ec0ff */
.L_x_26712:
[----:B------:R-:W-:-:S04]  /*13d90*/  SHF.R.U32.HI R0, RZ, 0x18, R7 ;  /* 0x00000018ff007819 */ /* 0x000fc80000011607 */
[----:B------:R-:W-:-:S07]  /*13da0*/  LOP3.LUT R0, R3, 0x80, R0, 0xf8, !PT ;  /* 0x0000008003007812 */ /* 0x000fce00078ef800 */
.L_x_26710:
[----:B------:R-:W-:Y:S05]  /*13db0*/  BSYNC.RECONVERGENT B0 ;  /* 0x0000000000007941 */ /* 0x000fea0003800200 */
.L_x_26709:
[----:B------:R0:W-:Y:S01]  /*13dc0*/  STG.E.U8 desc[UR36][R8.64], R0 ;  /* 0x0000000008007986 */ /* 0x0001e2000c101124 */
[----:B------:R-:W-:Y:S05]  /*13dd0*/  BRA `(.L_x_26690) ;  /* 0x00000004002c7947 */ /* 0x000fea0003800000 */
.L_x_26707:
        /* <DEDUP_REMOVED lines=17> */
.L_x_26715:
[----:B------:R-:W-:-:S04]  /*13ef0*/  SHF.R.U32.HI R0, RZ, 0x15, R7 ;  /* 0x00000015ff007819 */ /* 0x000fc80000011607 */
[----:B------:R-:W-:-:S04]  /*13f00*/  LOP3.LUT R0, R0, 0x1, RZ, 0xc0, !PT ;  /* 0x0000000100007812 */ /* 0x000fc800078ec0ff */
[----:B------:R-:W-:-:S04]  /*13f10*/  IADD3 R0, PT, PT, R7, 0x88fffff, R0 ;  /* 0x088fffff07007810 */ /* 0x000fc80007ffe000 */
[----:B------:R-:W-:-:S04]  /*13f20*/  SHF.R.U32.HI R0, RZ, 0x15, R0 ;  /* 0x00000015ff007819 */ /* 0x000fc80000011600 */
[----:B------:R-:W-:-:S07]  /*13f30*/  LOP3.LUT R3, R0, 0xff, RZ, 0xc0, !PT ;  /* 0x000000ff00037812 */ /* 0x000fce00078ec0ff */
.L_x_26716:
[----:B------:R-:W-:-:S04]  /*13f40*/  SHF.R.U32.HI R0, RZ, 0x18, R7 ;  /* 0x00000018ff007819 */ /* 0x000fc80000011607 */
[----:B------:R-:W-:-:S07]  /*13f50*/  LOP3.LUT R0, R3, 0x80, R0, 0xf8, !PT ;  /* 0x0000008003007812 */ /* 0x000fce00078ef800 */
.L_x_26714:
[----:B------:R-:W-:Y:S05]  /*13f60*/  BSYNC.RECONVERGENT B0 ;  /* 0x0000000000007941 */ /* 0x000fea0003800200 */
.L_x_26713:
[----:B------:R0:W-:Y:S01]  /*13f70*/  STG.E.U8 desc[UR36][R8.64], R0 ;  /* 0x0000000008007986 */ /* 0x0001e2000c101124 */
[----:B------:R-:W-:Y:S05]  /*13f80*/  BRA `(.L_x_26690) ;  /* 0x0000000000c07947 */ /* 0x000fea0003800000 */
.L_x_26706:
[----:B------:R-:W-:-:S13]  /*13f90*/  ISETP.NE.AND P0, PT, R0, 0x1c, PT ;  /* 0x0000001c0000780c */ /* 0x000fda0003f05270 */
[----:B------:R-:W-:Y:S05]  /*13fa0*/  @!P0 BRA `(.L_x_26717) ;  /* 0x0000000000b08947 */ /* 0x000fea0003800000 */
[----:B------:R-:W-:-:S13]  /*13fb0*/  ISETP.NE.AND P0, PT, R0, 0x1d, PT ;  /* 0x0000001d0000780c */ /* 0x000fda0003f05270 */
[----:B------:R-:W-:Y:S05]  /*13fc0*/  @!P0 BRA `(.L_x_26718) ;  /* 0x00000000009c8947 */ /* 0x000fea0003800000 */
[----:B------:R-:W-:-:S13]  /*13fd0*/  ISETP.NE.AND P0, PT, R0, 0x2c, PT ;  /* 0x0000002c0000780c */ /* 0x000fda0003f05270 */
[----:B------:R-:W-:Y:S05]  /*13fe0*/  @!P0 BRA `(.L_x_26719) ;  /* 0x0000000000448947 */ /* 0x000fea0003800000 */
.L_x_26689:
        /* <DEDUP_REMOVED lines=16> */
.L_x_26720:
[----:B------:R-:W-:Y:S05]  /*140f0*/  BRA `(.L_x_26690) ;  /* 0x0000000000647947 */ /* 0x000fea0003800000 */
.L_x_26719:
        /* <DEDUP_REMOVED lines=20> */
.L_x_26718:
[----:B------:R-:W0:Y:S02]  /*14240*/  F2I.U64.F64.TRUNC R4, R4 ;  /* 0x0000000400047311 */ /* 0x000e24000030d800 */
[----:B0-----:R0:W-:Y:S01]  /*14250*/  STG.E.64 desc[UR36][R8.64], R4 ;  /* 0x0000000408007986 */ /* 0x0011e2000c101b24 */
[----:B------:R-:W-:Y:S05]  /*14260*/  BRA `(.L_x_26690) ;  /* 0x0000000000087947 */ /* 0x000fea0003800000 */
.L_x_26717:
[----:B------:R-:W0:Y:S02]  /*14270*/  F2I.U32.F64.TRUNC R5, R4 ;  /* 0x0000000400057311 */ /* 0x000e24000030d000 */
[----:B0-----:R0:W-:Y:S02]  /*14280*/  STG.E desc[UR36][R8.64], R5 ;  /* 0x0000000508007986 */ /* 0x0011e4000c101924 */
.L_x_26690:
[----:B------:R-:W-:-:S13]  /*14290*/  ISETP.GE.AND P0, PT, R49, R2, PT ;  /* 0x000000023100720c */ /* 0x000fda0003f06270 */
[----:B------:R-:W-:Y:S05]  /*142a0*/  @P0 BREAK.RELIABLE B6 ;  /* 0x0000000000060942 */ /* 0x000fea0003800100 */
[----:B------:R-:W-:Y:S05]  /*142b0*/  @P0 BRA `(.L_x_26721) ;  /* 0x0000002000a00947 */ /* 0x000fea0003800000 */
[----:B------:R-:W3:Y:S01]  /*142c0*/  LDCU UR4, c[0x0][0x3dc] ;  /* 0x00007b80ff0477ac */ /* 0x000ee20008000800 */
[----:B012-4-:R-:W0:Y:S01]  /*142d0*/  LDC.64 R4, c[0x0][0x388] ;  /* 0x0000e200ff047b82 */ /* 0x017e220000000a00 */
        /* <DEDUP_REMOVED lines=19> */
.L_x_26725:
[----:B------:R-:W0:Y:S02]  /*14410*/  F2I.S64.F64.TRUNC R16, R16 ;  /* 0x0000001000107311 */ /* 0x000e24000030d900 */
[----:B0-----:R-:W-:-:S05]  /*14420*/  IMAD.MOV.U32 R3, RZ, RZ, R16 ;  /* 0x000000ffff037224 */ /* 0x001fca00078e0010 */
[----:B------:R0:W-:Y:S01]  /*14430*/  STG.E.U8 desc[UR36][R4.64], R3 ;  /* 0x0000000304007986 */ /* 0x0001e2000c101124 */
[----:B------:R-:W-:Y:S05]  /*14440*/  BRA `(.L_x_26727) ;  /* 0x0000000c00e07947 */ /* 0x000fea0003800000 */
.L_x_26724:
        /* <DEDUP_REMOVED lines=9> */
.L_x_26729:
[----:B------:R-:W0:Y:S02]  /*144e0*/  F2I.F64.TRUNC R17, R16 ;  /* 0x0000001000117311 */ /* 0x000e24000030d100 */
[----:B0-----:R0:W-:Y:S01]  /*144f0*/  STG.E desc[UR36][R4.64], R17 ;  /* 0x0000001104007986 */ /* 0x0011e2000c101924 */
[----:B------:R-:W-:Y:S05]  /*14500*/  BRA `(.L_x_26727) ;  /* 0x0000000c00b07947 */ /* 0x000fea0003800000 */
.L_x_26728:
[----:B------:R-:W0:Y:S02]  /*14510*/  F2I.F64.TRUNC R17, R16 ;  /* 0x0000001000117311 */ /* 0x000e24000030d100 */
[----:B0-----:R0:W-:Y:S01]  /*14520*/  STG.E.U16 desc[UR36][R4.64], R17 ;  /* 0x0000001104007986 */ /* 0x0011e2000c101524 */
[----:B------:R-:W-:Y:S05]  /*14530*/  BRA `(.L_x_26727) ;  /* 0x0000000c00a47947 */ /* 0x000fea0003800000 */
.L_x_26723:
        /* <DEDUP_REMOVED lines=13> */
.L_x_26731:
        /* <DEDUP_REMOVED lines=8> */
.L_x_26730:
        /* <DEDUP_REMOVED lines=14> */
.L_x_26733:
        /* <DEDUP_REMOVED lines=9> */
.L_x_26732:
[----:B------:R0:W-:Y:S01]  /*14800*/  STG.E.64 desc[UR36][R4.64], R16 ;  /* 0x0000001004007986 */ /* 0x0001e2000c101b24 */
[----:B------:R-:W-:Y:S05]  /*14810*/  BRA `(.L_x_26727) ;  /* 0x0000000800ec7947 */ /* 0x000fea0003800000 */
.L_x_26722:
        /* <DEDUP_REMOVED lines=13> */
.L_x_26737:
        /* <DEDUP_REMOVED lines=22> */
.L_x_26740:
[----:B------:R-:W-:-:S04]  /*14a50*/  SHF.R.U32.HI R3, RZ, 0x18, R7 ;  /* 0x00000018ff037819 */ /* 0x000fc80000011607 */
[----:B------:R-:W-:-:S07]  /*14a60*/  LOP3.LUT R0, R0, 0x80, R3, 0xf8, !PT ;  /* 0x0000008000007812 */ /* 0x000fce00078ef803 */
.L_x_26739:
[----:B------:R-:W-:Y:S05]  /*14a70*/  BSYNC.RECONVERGENT B0 ;  /* 0x0000000000007941 */ /* 0x000fea0003800200 */
.L_x_26738:
[----:B------:R0:W-:Y:S01]  /*14a80*/  STG.E.U8 desc[UR36][R4.64], R0 ;  /* 0x0000000004007986 */ /* 0x0001e2000c101124 */
[----:B------:R-:W-:Y:S05]  /*14a90*/  BRA `(.L_x_26727) ;  /* 0x00000008004c7947 */ /* 0x000fea0003800000 */
.L_x_26736:
        /* <DEDUP_REMOVED lines=22> */
.L_x_26743:
[----:B------:R-:W-:-:S04]  /*14c00*/  SHF.R.U32.HI R3, RZ, 0x18, R7 ;  /* 0x00000018ff037819 */ /* 0x000fc80000011607 */
[----:B------:R-:W-:-:S07]  /*14c10*/  LOP3.LUT R0, R0, 0x80, R3, 0xf8, !PT ;  /* 0x0000008000007812 */ /* 0x000fce00078ef803 */
.L_x_26742:
[----:B------:R-:W-:Y:S05]  /*14c20*/  BSYNC.RECONVERGENT B0 ;  /* 0x0000000000007941 */ /* 0x000fea0003800200 */
.L_x_26741:
[----:B------:R0:W-:Y:S01]  /*14c30*/  STG.E.U8 desc[UR36][R4.64], R0 ;  /* 0x0000000004007986 */ /* 0x0001e2000c101124 */
[----:B------:R-:W-:Y:S05]  /*14c40*/  BRA `(.L_x_26727) ;  /* 0x0000000400e07947 */ /* 0x000fea0003800000 */
.L_x_26735:
        /* <DEDUP_REMOVED lines=26> */
.L_x_26745:
[----:B------:R-:W0:Y:S02]  /*14df0*/  F2I.U64.F64.TRUNC R16, R16 ;  /* 0x0000001000107311 */ /* 0x000e24000030d800 */
[----:B0-----:R0:W-:Y:S01]  /*14e00*/  STG.E.64 desc[UR36][R4.64], R16 ;  /* 0x0000001004007986 */ /* 0x0011e2000c101b24 */
[----:B------:R-:W-:Y:S05]  /*14e10*/  BRA `(.L_x_26727) ;  /* 0x00000004006c7947 */ /* 0x000fea0003800000 */
.L_x_26744:
[----:B------:R-:W0:Y:S02]  /*14e20*/  F2I.U32.F64.TRUNC R17, R16 ;  /* 0x0000001000117311 */ /* 0x000e24000030d000 */
[----:B0-----:R0:W-:Y:S01]  /*14e30*/  STG.E desc[UR36][R4.64], R17 ;  /* 0x0000001104007986 */ /* 0x0011e2000c101924 */
[----:B------:R-:W-:Y:S05]  /*14e40*/  BRA `(.L_x_26727) ;  /* 0x0000000400607947 */ /* 0x000fea0003800000 */
.L_x_26734:
        /* <DEDUP_REMOVED lines=10> */
.L_x_26747:
[----:B------:R-:W-:-:S05]  /*14ef0*/  CS2R R18, SRZ ;  /* 0x0000000000127805 */ /* 0x000fca000001ff00 */
[----:B------:R4:W-:Y:S01]  /*14f00*/  STG.E.128 desc[UR36][R4.64], R16 ;  /* 0x0000001004007986 */ /* 0x0009e2000c101d24 */
[----:B------:R-:W-:Y:S05]  /*14f10*/  BRA `(.L_x_26727) ;  /* 0x00000004002c7947 */ /* 0x000fea0003800000 */
.L_x_26746:
[----:B------:R-:W-:-:S13]  /*14f20*/  ISETP.NE.AND P0, PT, R0, 0xf, PT ;  /* 0x0000000f0000780c */ /* 0x000fda0003f05270 */
[----:B------:R-:W-:Y:S05]  /*14f30*/  @!P0 BRA `(.L_x_26748) ;  /* 0x0000000400088947 */ /* 0x000fea0003800000 */
[----:B------:R-:W-:-:S13]  /*14f40*/  ISETP.NE.AND P0, PT, R0, 0x17, PT ;  /* 0x000000170000780c */ /* 0x000fda0003f05270 */
[----:B------:R-:W-:Y:S05]  /*14f50*/  @!P0 BRA `(.L_x_26749) ;  /* 0x0000000000a08947 */ /* 0x000fea0003800000 */
[----:B------:R-:W-:-:S13]  /*14f60*/  ISETP.NE.AND P0, PT, R0, 0x18, PT ;  /* 0x000000180000780c */ /* 0x000fda0003f05270 */
[----:B------:R-:W-:Y:S05]  /*14f70*/  @!P0 BRA `(.L_x_26750) ;  /* 0x0000000000448947 */ /* 0x000fea0003800000 */
.L_x_26726:
        /* <DEDUP_REMOVED lines=16> */
.L_x_26751:
[----:B------:R-:W-:Y:S05]  /*15080*/  BRA `(.L_x_26727) ;  /* 0x0000000000d07947 */ /* 0x000fea0003800000 */
.L_x_26750:
        /* <DEDUP_REMOVED lines=17> */
.L_x_26753:
[----:B------:R-:W-:Y:S05]  /*151a0*/  BSYNC.RECONVERGENT B0 ;  /* 0x0000000000007941 */ /* 0x000fea0003800200 */
.L_x_26752:
[----:B------:R-:W-:-:S05]  /*151b0*/  LOP3.LUT R3, R0, 0x80, R3, 0xf8, !PT ;  /* 0x0000008000037812 */ /* 0x000fca00078ef803 */
[----:B------:R2:W-:Y:S01]  /*151c0*/  STG.E.U8 desc[UR36][R4.64], R3 ;  /* 0x0000000304007986 */ /* 0x0005e2000c101124 */
[----:B------:R-:W-:Y:S05]  /*151d0*/  BRA `(.L_x_26727) ;  /* 0x00000000007c7947 */ /* 0x000fea0003800000 */
.L_x_26749:
        /* <DEDUP_REMOVED lines=16> */
.L_x_26755:
[----:B------:R-:W-:Y:S01]  /*152e0*/  IMAD.MOV.U32 R0, RZ, RZ, 0x7f ;  /* 0x0000007fff007424 */ /* 0x000fe200078e00ff */
[----:B------:R-:W-:-:S04]  /*152f0*/  ISETP.GT.U32.AND P0, PT, R3, 0x7f800000, PT ;  /* 0x7f8000000300780c */ /* 0x000fc80003f04070 */
[----:B------:R-:W-:-:S09]  /*15300*/  SEL R0, R0, 0x7c, P0 ;  /* 0x0000007c00007807 */ /* 0x000fd20000000000 */
.L_x_26756:
[----:B------:R-:W-:Y:S05]  /*15310*/  BSYNC.RECONVERGENT B0 ;  /* 0x0000000000007941 */ /* 0x000fea0003800200 */
.L_x_26754:
[----:B------:R-:W-:-:S04]  /*15320*/  SHF.R.U32.HI R3, RZ, 0x18, R7 ;  /* 0x00000018ff037819 */ /* 0x000fc80000011607 */
[----:B------:R-:W-:-:S05]  /*15330*/  LOP3.LUT R3, R0, 0x80, R3, 0xf8, !PT ;  /* 0x0000008000037812 */ /* 0x000fca00078ef803 */
[----:B------:R1:W-:Y:S01]  /*15340*/  STG.E.U8 desc[UR36][R4.64], R3 ;  /* 0x0000000304007986 */ /* 0x0003e2000c101124 */
[----:B------:R-:W-:Y:S05]  /*15350*/  BRA `(.L_x_26727) ;  /* 0x00000000001c7947 */ /* 0x000fea0003800000 */
.L_x_26748:
[----:B------:R-:W-:Y:S01]  /*15360*/  UMOV UR4, 0xf0000000 ;  /* 0xf000000000047882 */ /* 0x000fe20000000000 */
[----:B------:R-:W-:Y:S01]  /*15370*/  UMOV UR5, 0x380fffff ;  /* 0x380fffff00057882 */ /* 0x000fe20000000000 */
[----:B------:R-:W0:Y:S01]  /*15380*/  F2F.F32.F64 R0, R16 ;  /* 0x0000001000007310 */ /* 0x000e220000301000 */
[----:B------:R-:W-:-:S14]  /*15390*/  DSETP.GEU.AND P0, PT, |R16|, UR4, PT ;  /* 0x0000000410007e2a */ /* 0x000fdc000bf0e200 */
[----:B0-----:R-:W-:-:S05]  /*153a0*/  @!P0 FMUL R0, R0, 1.175494350822287508e-38 ;  /* 0x0080000000008820 */ /* 0x001fca0000400000 */
[----:B------:R-:W-:-:S05]  /*153b0*/  F2FP.BF16.F32.PACK_AB R0, RZ, R0 ;  /* 0x00000000ff00723e */ /* 0x000fca00000010ff */
[----:B------:R0:W-:Y:S02]  /*153c0*/  STG.E.U16 desc[UR36][R4.64], R0 ;  /* 0x0000000004007986 */ /* 0x0001e4000c101524 */
.L_x_26727:
[----:B------:R-:W-:-:S07]  /*153d0*/  VIADD R49, R49, 0x80 ;  /* 0x0000008031317836 */ /* 0x000fce0000000000 */
.L_x_26684:
[----:B------:R-:W-:-:S13]  /*153e0*/  ISETP.GE.AND P0, PT, R49, R2, PT ;  /* 0x000000023100720c */ /* 0x000fda0003f06270 */
[----:B------:R-:W-:Y:S05]  /*153f0*/  @P0 BREAK.RELIABLE B6 ;  /* 0x0000000000060942 */ /* 0x000fea0003800100 */
[----:B------:R-:W-:Y:S05]  /*15400*/  @P0 BRA `(.L_x_26721) ;  /* 0x00000010004c0947 */ /* 0x000fea0003800000 */
[----:B------:R-:W-:Y:S05]  /*15410*/  BSYNC.RELIABLE B6 ;  /* 0x0000000000067941 */ /* 0x000fea0003800100 */
.L_x_26683:
        /* <DEDUP_REMOVED lines=21> */
.L_x_26760:
[----:B------:R-:W0:Y:S02]  /*15570*/  F2I.S64.F64.TRUNC R28, R28 ;  /* 0x0000001c001c7311 */ /* 0x000e24000030d900 */
[----:B0-----:R-:W-:-:S05]  /*15580*/  IMAD.MOV.U32 R3, RZ, RZ, R28 ;  /* 0x000000ffff037224 */ /* 0x001fca00078e001c */
[----:B------:R4:W-:Y:S01]  /*15590*/  STG.E.U8 desc[UR36][R4.64], R3 ;  /* 0x0000000304007986 */ /* 0x0009e2000c101124 */
[----:B------:R-:W-:Y:S05]  /*155a0*/  BRA `(.L_x_26762) ;  /* 0x0000000c00e07947 */ /* 0x000fea0003800000 */
.L_x_26759:
        /* <DEDUP_REMOVED lines=9> */
.L_x_26764:
[----:B------:R-:W0:Y:S02]  /*15640*/  F2I.F64.TRUNC R29, R28 ;  /* 0x0000001c001d7311 */ /* 0x000e24000030d100 */
[----:B0-----:R2:W-:Y:S01]  /*15650*/  STG.E desc[UR36][R4.64], R29 ;  /* 0x0000001d04007986 */ /* 0x0015e2000c101924 */
[----:B------:R-:W-:Y:S05]  /*15660*/  BRA `(.L_x_26762) ;  /* 0x0000000c00b07947 */ /* 0x000fea0003800000 */
.L_x_26763:
[----:B------:R-:W0:Y:S02]  /*15670*/  F2I.F64.TRUNC R29, R28 ;  /* 0x0000001c001d7311 */ /* 0x000e24000030d100 */
[----:B0-----:R0:W-:Y:S01]  /*15680*/  STG.E.U16 desc[UR36][R4.64], R29 ;  /* 0x0000001d04007986 */ /* 0x0011e2000c101524 */
[----:B------:R-:W-:Y:S05]  /*15690*/  BRA `(.L_x_26762) ;  /* 0x0000000c00a47947 */ /* 0x000fea0003800000 */
.L_x_26758:
        /* <DEDUP_REMOVED lines=13> */
.L_x_26766:
        /* <DEDUP_REMOVED lines=8> */
.L_x_26765:
        /* <DEDUP_REMOVED lines=14> */
.L_x_26768:
        /* <DEDUP_REMOVED lines=9> */
.L_x_26767:
[----:B------:R0:W-:Y:S01]  /*15960*/  STG.E.64 desc[UR36][R4.64], R28 ;  /* 0x0000001c04007986 */ /* 0x0001e2000c101b24 */
[----:B------:R-:W-:Y:S05]  /*15970*/  BRA `(.L_x_26762) ;  /* 0x0000000800ec7947 */ /* 0x000fea0003800000 */
.L_x_26757:
        /* <DEDUP_REMOVED lines=13> */
.L_x_26772:
        /* <DEDUP_REMOVED lines=22> */
.L_x_26775:
[----:B------:R-:W-:-:S04]  /*15bb0*/  SHF.R.U32.HI R3, RZ, 0x18, R7 ;  /* 0x00000018ff037819 */ /* 0x000fc80000011607 */
[----:B------:R-:W-:-:S07]  /*15bc0*/  LOP3.LUT R0, R0, 0x80, R3, 0xf8, !PT ;  /* 0x0000008000007812 */ /* 0x000fce00078ef803 */
.L_x_26774:
[----:B------:R-:W-:Y:S05]  /*15bd0*/  BSYNC.RECONVERGENT B0 ;  /* 0x0000000000007941 */ /* 0x000fea0003800200 */
.L_x_26773:
[----:B------:R0:W-:Y:S01]  /*15be0*/  STG.E.U8 desc[UR36][R4.64], R0 ;  /* 0x0000000004007986 */ /* 0x0001e2000c101124 */
[----:B------:R-:W-:Y:S05]  /*15bf0*/  BRA `(.L_x_26762) ;  /* 0x00000008004c7947 */ /* 0x000fea0003800000 */
.L_x_26771:
        /* <DEDUP_REMOVED lines=22> */
.L_x_26778:
[----:B------:R-:W-:-:S04]  /*15d60*/  SHF.R.U32.HI R3, RZ, 0x18, R7 ;  /* 0x00000018ff037819 */ /* 0x000fc80000011607 */
[----:B------:R-:W-:-:S07]  /*15d70*/  LOP3.LUT R0, R0, 0x80, R3, 0xf8, !PT ;  /* 0x0000008000007812 */ /* 0x000fce00078ef803 */
.L_x_26777:
[----:B------:R-:W-:Y:S05]  /*15d80*/  BSYNC.RECONVERGENT B0 ;  /* 0x0000000000007941 */ /* 0x000fea0003800200 */
.L_x_26776:
[----:B------:R0:W-:Y:S01]  /*15d90*/  STG.E.U8 desc[UR36][R4.64], R0 ;  /* 0x0000000004007986 */ /* 0x0001e2000c101124 */
[----:B------:R-:W-:Y:S05]  /*15da0*/  BRA `(.L_x_26762) ;  /* 0x0000000400e07947 */ /* 0x000fea0003800000 */
.L_x_26770:
        /* <DEDUP_REMOVED lines=26> */
.L_x_26780:
[----:B------:R-:W0:Y:S02]  /*15f50*/  F2I.U64.F64.TRUNC R28, R28 ;  /* 0x0000001c001c7311 */ /* 0x000e24000030d800 */
[----:B0-----:R0:W-:Y:S01]  /*15f60*/  STG.E.64 desc[UR36][R4.64], R28 ;  /* 0x0000001c04007986 */ /* 0x0011e2000c101b24 */
[----:B------:R-:W-:Y:S05]  /*15f70*/  BRA `(.L_x_26762) ;  /* 0x00000004006c7947 */ /* 0x000fea0003800000 */
.L_x_26779:
[----:B------:R-:W0:Y:S02]  /*15f80*/  F2I.U32.F64.TRUNC R29, R28 ;  /* 0x0000001c001d7311 */ /* 0x000e24000030d000 */
[----:B0-----:R0:W-:Y:S01]  /*15f90*/  STG.E desc[UR36][R4.64], R29 ;  /* 0x0000001d04007986 */ /* 0x0011e2000c101924 */
[----:B------:R-:W-:Y:S05]  /*15fa0*/  BRA `(.L_x_26762) ;  /* 0x0000000400607947 */ /* 0x000fea0003800000 */
.L_x_26769:
        /* <DEDUP_REMOVED lines=10> */
.L_x_26782:
[----:B------:R-:W-:-:S05]  /*16050*/  CS2R R30, SRZ ;  /* 0x00000000001e7805 */ /* 0x000fca000001ff00 */
[----:B------:R0:W-:Y:S01]  /*16060*/  STG.E.128 desc[UR36][R4.64], R28 ;  /* 0x0000001c04007986 */ /* 0x0001e2000c101d24 */
[----:B------:R-:W-:Y:S05]  /*16070*/  BRA `(.L_x_26762) ;  /* 0x00000004002c7947 */ /* 0x000fea0003800000 */
.L_x_26781:
[----:B------:R-:W-:-:S13]  /*16080*/  ISETP.NE.AND P0, PT, R0, 0xf, PT ;  /* 0x0000000f0000780c */ /* 0x000fda0003f05270 */
[----:B------:R-:W-:Y:S05]  /*16090*/  @!P0 BRA `(.L_x_26783) ;  /* 0x0000000400088947 */ /* 0x000fea0003800000 */
[----:B------:R-:W-:-:S13]  /*160a0*/  ISETP.NE.AND P0, PT, R0, 0x17, PT ;  /* 0x000000170000780c */ /* 0x000fda0003f05270 */
[----:B------:R-:W-:Y:S05]  /*160b0*/  @!P0 BRA `(.L_x_26784) ;  /* 0x0000000000a08947 */ /* 0x000fea0003800000 */
[----:B------:R-:W-:-:S13]  /*160c0*/  ISETP.NE.AND P0, PT, R0, 0x18, PT ;  /* 0x000000180000780c */ /* 0x000fda0003f05270 */
[----:B------:R-:W-:Y:S05]  /*160d0*/  @!P0 BRA `(.L_x_26785) ;  /* 0x0000000000448947 */ /* 0x000fea0003800000 */
.L_x_26761:
        /* <DEDUP_REMOVED lines=16> */
.L_x_26786:
[----:B------:R-:W-:Y:S05]  /*161e0*/  BRA `(.L_x_26762) ;  /* 0x0000000000d07947 */ /* 0x000fea0003800000 */
.L_x_26785:
        /* <DEDUP_REMOVED lines=17> */
.L_x_26788:
[----:B------:R-:W-:Y:S05]  /*16300*/  BSYNC.RECONVERGENT B0 ;  /* 0x0000000000007941 */ /* 0x000fea0003800200 */
.L_x_26787:
[----:B------:R-:W-:-:S05]  /*16310*/  LOP3.LUT R3, R0, 0x80, R3, 0xf8, !PT ;  /* 0x0000008000037812 */ /* 0x000fca00078ef803 */
[----:B------:R0:W-:Y:S01]  /*16320*/  STG.E.U8 desc[UR36][R4.64], R3 ;  /* 0x0000000304007986 */ /* 0x0001e2000c101124 */
[----:B------:R-:W-:Y:S05]  /*16330*/  BRA `(.L_x_26762) ;  /* 0x00000000007c7947 */ /* 0x000fea0003800000 */
.L_x_26784:
        /* <DEDUP_REMOVED lines=16> */
.L_x_26790:
[----:B------:R-:W-:Y:S01]  /*16440*/  IMAD.MOV.U32 R0, RZ, RZ, 0x7f ;  /* 0x0000007fff007424 */ /* 0x000fe200078e00ff */
[----:B------:R-:W-:-:S04]  /*16450*/  ISETP.GT.U32.AND P0, PT, R3, 0x7f800000, PT ;  /* 0x7f8000000300780c */ /* 0x000fc80003f04070 */
[----:B------:R-:W-:-:S09]  /*16460*/  SEL R0, R0, 0x7c, P0 ;  /* 0x0000007c00007807 */ /* 0x000fd20000000000 */
.L_x_26791:
[----:B------:R-:W-:Y:S05]  /*16470*/  BSYNC.RECONVERGENT B0 ;  /* 0x0000000000007941 */ /* 0x000fea0003800200 */
.L_x_26789:
[----:B------:R-:W-:-:S04]  /*16480*/  SHF.R.U32.HI R3, RZ, 0x18, R7 ;  /* 0x00000018ff037819 */ /* 0x000fc80000011607 */
[----:B------:R-:W-:-:S05]  /*16490*/  LOP3.LUT R3, R0, 0x80, R3, 0xf8, !PT ;  /* 0x0000008000037812 */ /* 0x000fca00078ef803 */
[----:B------:R0:W-:Y:S01]  /*164a0*/  STG.E.U8 desc[UR36][R4.64], R3 ;  /* 0x0000000304007986 */ /* 0x0001e2000c101124 */
[----:B------:R-:W-:Y:S05]  /*164b0*/  BRA `(.L_x_26762) ;  /* 0x00000000001c7947 */ /* 0x000fea0003800000 */
.L_x_26783:
[----:B------:R-:W-:Y:S01]  /*164c0*/  UMOV UR4, 0xf0000000 ;  /* 0xf000000000047882 */ /* 0x000fe20000000000 */
[----:B------:R-:W-:Y:S01]  /*164d0*/  UMOV UR5, 0x380fffff ;  /* 0x380fffff00057882 */ /* 0x000fe20000000000 */
[----:B------:R-:W0:Y:S01]  /*164e0*/  F2F.F32.F64 R0, R28 ;  /* 0x0000001c00007310 */ /* 0x000e220000301000 */
[----:B------:R-:W-:-:S14]  /*164f0*/  DSETP.GEU.AND P0, PT, |R28|, UR4, PT ;  /* 0x000000041c007e2a */ /* 0x000fdc000bf0e200 */
[----:B0-----:R-:W-:-:S05]  /*16500*/  @!P0 FMUL R0, R0, 1.175494350822287508e-38 ;  /* 0x0080000000008820 */ /* 0x001fca0000400000 */
[----:B------:R-:W-:-:S05]  /*16510*/  F2FP.BF16.F32.PACK_AB R0, RZ, R0 ;  /* 0x00000000ff00723e */ /* 0x000fca00000010ff */
[----:B------:R0:W-:Y:S02]  /*16520*/  STG.E.U16 desc[UR36][R4.64], R0 ;  /* 0x0000000004007986 */ /* 0x0001e4000c101524 */
.L_x_26762:
[----:B------:R-:W-:-:S07]  /*16530*/  VIADD R49, R49, 0x80 ;  /* 0x0000008031317836 */ /* 0x000fce0000000000 */
.L_x_26721:
[----:B------:R-:W-:Y:S05]  /*16540*/  BSYNC.RECONVERGENT B7 ;  /* 0x0000000000077941 */ /* 0x000fea0003800200 */
.L_x_26682:
        /* <DEDUP_REMOVED lines=22> */
.L_x_26795:
[----:B------:R-:W0:Y:S02]  /*166b0*/  F2I.S64.F64.TRUNC R40, R40 ;  /* 0x0000002800287311 */ /* 0x000e24000030d900 */
[----:B0-----:R-:W-:-:S05]  /*166c0*/  IMAD.MOV.U32 R5, RZ, RZ, R40 ;  /* 0x000000ffff057224 */ /* 0x001fca00078e0028 */
[----:B------:R-:W-:Y:S01]  /*166d0*/  STG.E.U8 desc[UR36][R2.64], R5 ;  /* 0x0000000502007986 */ /* 0x000fe2000c101124 */
[----:B------:R-:W-:Y:S05]  /*166e0*/  EXIT ;  /* 0x000000000000794d */ /* 0x000fea0003800000 */
.L_x_26794:
        /* <DEDUP_REMOVED lines=9> */
.L_x_26798:
[----:B------:R-:W0:Y:S02]  /*16780*/  F2I.F64.TRUNC R41, R40 ;  /* 0x0000002800297311 */ /* 0x000e24000030d100 */
[----:B0-----:R-:W-:Y:S01]  /*16790*/  STG.E desc[UR36][R2.64], R41 ;  /* 0x0000002902007986 */ /* 0x001fe2000c101924 */
[----:B------:R-:W-:Y:S05]  /*167a0*/  EXIT ;  /* 0x000000000000794d */ /* 0x000fea0003800000 */
.L_x_26797:
[----:B------:R-:W0:Y:S02]  /*167b0*/  F2I.F64.TRUNC R41, R40 ;  /* 0x0000002800297311 */ /* 0x000e24000030d100 */
[----:B0-----:R-:W-:Y:S01]  /*167c0*/  STG.E.U16 desc[UR36][R2.64], R41 ;  /* 0x0000002902007986 */ /* 0x001fe2000c101524 */
[----:B------:R-:W-:Y:S05]  /*167d0*/  EXIT ;  /* 0x000000000000794d */ /* 0x000fea0003800000 */
.L_x_26793:
        /* <DEDUP_REMOVED lines=13> */
.L_x_26800:
        /* <DEDUP_REMOVED lines=8> */
.L_x_26799:
        /* <DEDUP_REMOVED lines=14> */
.L_x_26802:
        /* <DEDUP_REMOVED lines=9> */
.L_x_26801:
[----:B------:R-:W-:Y:S01]  /*16aa0*/  STG.E.64 desc[UR36][R2.64], R40 ;  /* 0x0000002802007986 */ /* 0x000fe2000c101b24 */
[----:B------:R-:W-:Y:S05]  /*16ab0*/  EXIT ;  /* 0x000000000000794d */ /* 0x000fea0003800000 */
.L_x_26792:
        /* <DEDUP_REMOVED lines=13> */
.L_x_26806:
        /* <DEDUP_REMOVED lines=22> */
.L_x_26809:
[----:B------:R-:W-:-:S04]  /*16cf0*/  SHF.R.U32.HI R5, RZ, 0x18, R5 ;  /* 0x00000018ff057819 */ /* 0x000fc80000011605 */
[----:B------:R-:W-:-:S07]  /*16d00*/  LOP3.LUT R0, R0, 0x80, R5, 0xf8, !PT ;  /* 0x0000008000007812 */ /* 0x000fce00078ef805 */
.L_x_26808:
[----:B------:R-:W-:Y:S05]  /*16d10*/  BSYNC.RECONVERGENT B0 ;  /* 0x0000000000007941 */ /* 0x000fea0003800200 */
.L_x_26807:
[----:B------:R-:W-:Y:S01]  /*16d20*/  STG.E.U8 desc[UR36][R2.64], R0 ;  /* 0x0000000002007986 */ /* 0x000fe2000c101124 */
[----:B------:R-:W-:Y:S05]  /*16d30*/  EXIT ;  /* 0x000000000000794d */ /* 0x000fea0003800000 */
.L_x_26805:
        /* <DEDUP_REMOVED lines=22> */
.L_x_26812:
[----:B------:R-:W-:-:S04]  /*16ea0*/  SHF.R.U32.HI R5, RZ, 0x18, R5 ;  /* 0x00000018ff057819 */ /* 0x000fc80000011605 */
[----:B------:R-:W-:-:S07]  /*16eb0*/  LOP3.LUT R0, R0, 0x80, R5, 0xf8, !PT ;  /* 0x0000008000007812 */ /* 0x000fce00078ef805 */
.L_x_26811:
[----:B------:R-:W-:Y:S05]  /*16ec0*/  BSYNC.RECONVERGENT B0 ;  /* 0x0000000000007941 */ /* 0x000fea0003800200 */
.L_x_26810:
[----:B------:R-:W-:Y:S01]  /*16ed0*/  STG.E.U8 desc[UR36][R2.64], R0 ;  /* 0x0000000002007986 */ /* 0x000fe2000c101124 */
[----:B------:R-:W-:Y:S05]  /*16ee0*/  EXIT ;  /* 0x000000000000794d */ /* 0x000fea0003800000 */
.L_x_26804:
        /* <DEDUP_REMOVED lines=26> */
.L_x_26814:
[----:B------:R-:W0:Y:S02]  /*17090*/  F2I.U64.F64.TRUNC R40, R40 ;  /* 0x0000002800287311 */ /* 0x000e24000030d800 */
[----:B0-----:R-:W-:Y:S01]  /*170a0*/  STG.E.64 desc[UR36][R2.64], R40 ;  /* 0x0000002802007986 */ /* 0x001fe2000c101b24 */
[----:B------:R-:W-:Y:S05]  /*170b0*/  EXIT ;  /* 0x000000000000794d */ /* 0x000fea0003800000 */
.L_x_26813:
[----:B------:R-:W0:Y:S02]  /*170c0*/  F2I.U32.F64.TRUNC R41, R40 ;  /* 0x0000002800297311 */ /* 0x000e24000030d000 */
[----:B0-----:R-:W-:Y:S01]  /*170d0*/  STG.E desc[UR36][R2.64], R41 ;  /* 0x0000002902007986 */ /* 0x001fe2000c101924 */
[----:B------:R-:W-:Y:S05]  /*170e0*/  EXIT ;  /* 0x000000000000794d */ /* 0x000fea0003800000 */
.L_x_26803:
        /* <DEDUP_REMOVED lines=10> */
.L_x_26816:
[----:B------:R-:W-:-:S05]  /*17190*/  CS2R R42, SRZ ;  /* 0x00000000002a7805 */ /* 0x000fca000001ff00 */
[----:B------:R-:W-:Y:S01]  /*171a0*/  STG.E.128 desc[UR36][R2.64], R40 ;  /* 0x0000002802007986 */ /* 0x000fe2000c101d24 */
[----:B------:R-:W-:Y:S05]  /*171b0*/  EXIT ;  /* 0x000000000000794d */ /* 0x000fea0003800000 */
.L_x_26815:
[----:B------:R-:W-:-:S13]  /*171c0*/  ISETP.NE.AND P0, PT, R0, 0xf, PT ;  /* 0x0000000f0000780c */ /* 0x000fda0003f05270 */
[----:B------:R-:W-:Y:S05]  /*171d0*/  @!P0 BRA `(.L_x_26817) ;  /* 0x0000000400088947 */ /* 0x000fea0003800000 */
[----:B------:R-:W-:-:S13]  /*171e0*/  ISETP.NE.AND P0, PT, R0, 0x17, PT ;  /* 0x000000170000780c */ /* 0x000fda0003f05270 */
[----:B------:R-:W-:Y:S05]  /*171f0*/  @!P0 BRA `(.L_x_26818) ;  /* 0x0000000000a08947 */ /* 0x000fea0003800000 */
[----:B------:R-:W-:-:S13]  /*17200*/  ISETP.NE.AND P0, PT, R0, 0x18, PT ;  /* 0x000000180000780c */ /* 0x000fda0003f05270 */
[----:B------:R-:W-:Y:S05]  /*17210*/  @!P0 BRA `(.L_x_26819) ;  /* 0x0000000000448947 */ /* 0x000fea0003800000 */
.L_x_26796:
        /* <DEDUP_REMOVED lines=16> */
.L_x_26820:
[----:B------:R-:W-:Y:S05]  /*17320*/  EXIT ;  /* 0x000000000000794d */ /* 0x000fea0003800000 */
.L_x_26819:
        /* <DEDUP_REMOVED lines=17> */
.L_x_26822:
[----:B------:R-:W-:Y:S05]  /*17440*/  BSYNC.RECONVERGENT B0 ;  /* 0x0000000000007941 */ /* 0x000fea0003800200 */
.L_x_26821:
[----:B------:R-:W-:-:S05]  /*17450*/  LOP3.LUT R5, R0, 0x80, R5, 0xf8, !PT ;  /* 0x0000008000057812 */ /* 0x000fca00078ef805 */
[----:B------:R-:W-:Y:S01]  /*17460*/  STG.E.U8 desc[UR36][R2.64], R5 ;  /* 0x0000000502007986 */ /* 0x000fe2000c101124 */
[----:B------:R-:W-:Y:S05]  /*17470*/  EXIT ;  /* 0x000000000000794d */ /* 0x000fea0003800000 */
.L_x_26818:
        /* <DEDUP_REMOVED lines=16> */
.L_x_26824:
[----:B------:R-:W-:Y:S01]  /*17580*/  IMAD.MOV.U32 R0, RZ, RZ, 0x7f ;  /* 0x0000007fff007424 */ /* 0x000fe200078e00ff */
[----:B------:R-:W-:-:S04]  /*17590*/  ISETP.GT.U32.AND P0, PT, R4, 0x7f800000, PT ;  /* 0x7f8000000400780c */ /* 0x000fc80003f04070 */
[----:B------:R-:W-:-:S09]  /*175a0*/  SEL R0, R0, 0x7c, P0 ;  /* 0x0000007c00007807 */ /* 0x000fd20000000000 */
.L_x_26825:
[----:B------:R-:W-:Y:S05]  /*175b0*/  BSYNC.RECONVERGENT B0 ;  /* 0x0000000000007941 */ /* 0x000fea0003800200 */
.L_x_26823:
[----:B------:R-:W-:-:S04]  /*175c0*/  SHF.R.U32.HI R5, RZ, 0x18, R5 ;  /* 0x00000018ff057819 */ /* 0x000fc80000011605 */
[----:B------:R-:W-:-:S05]  /*175d0*/  LOP3.LUT R5, R0, 0x80, R5, 0xf8, !PT ;  /* 0x0000008000057812 */ /* 0x000fca00078ef805 */
[----:B------:R-:W-:Y:S01]  /*175e0*/  STG.E.U8 desc[UR36][R2.64], R5 ;  /* 0x0000000502007986 */ /* 0x000fe2000c101124 */
[----:B------:R-:W-:Y:S05]  /*175f0*/  EXIT ;  /* 0x000000000000794d */ /* 0x000fea0003800000 */
.L_x_26817:
        /* <DEDUP_REMOVED lines=8> */
.L_x_26826:
        /* <DEDUP_REMOVED lines=16> */
.L_x_27528:


//--------------------- .text._ZN2at6native18elementwise_kernelILi128ELi2EZNS0_22gpu_kernel_impl_nocastIZZZNS0_49_GLOBAL__N__b919a28f_16_Normalization_cu_5c38458722batch_norm_elementwiseERKNS_6TensorES6_RKSt8optionalIS4_ESA_S6_S6_ENKUlvE0_clEvENKUlvE_clEvEUldddddE_EEvRNS_18TensorIteratorBaseERKT_EUliE_EEviT1_ --------------------------
	.section	.text._ZN2at6native18elementwise_kernelILi128ELi2EZNS0_22gpu_kernel_impl_nocastIZZZNS0_49_GLOBAL__N__b919a28f_16_Normalization_cu_5c38458722batch_norm_elementwiseERKNS_6TensorES6_RKSt8optionalIS4_ESA_S6_S6_ENKUlvE0_clEvENKUlvE_clEvEUldddddE_EEvRNS_18TensorIteratorBaseERKT_EUliE_EEviT1_,"ax",@progbits
	.align	128
        .global         _ZN2at6native18elementwise_kernelILi128ELi2EZNS0_22gpu_kernel_impl_nocastIZZZNS0_49_GLOBAL__N__b919a28f_16_Normalization_cu_5c38458722batch_norm_elementwiseERKNS_6TensorES6_RKSt8optionalIS4_ESA_S6_S6_ENKUlvE0_clEvENKUlvE_clEvEUldddddE_EEvRNS_18TensorIteratorBaseERKT_EUliE_EEviT1_
        .type           _ZN2at6native18elementwise_kernelILi128ELi2EZNS0_22gpu_kernel_impl_nocastIZZZNS0_49_GLOBAL__N__b919a28f_16_Normalization_cu_5c38458722batch_norm_elementwiseERKNS_6TensorES6_RKSt8optionalIS4_ESA_S6_S6_ENKUlvE0_clEvENKUlvE_clEvEUldddddE_EEvRNS_18TensorIteratorBaseERKT_EUliE_EEviT1_,@function
        .size           _ZN2at6native18elementwise_kernelILi128ELi2EZNS0_22gpu_kernel_impl_nocastIZZZNS0_49_GLOBAL__N__b919a28f_16_Normalization_cu_5c38458722batch_norm_elementwiseERKNS_6TensorES6_RKSt8optionalIS4_ESA_S6_S6_ENKUlvE0_clEvENKUlvE_clEvEUldddddE_EEvRNS_18TensorIteratorBaseERKT_EUliE_EEviT1_,(.L_x_27529 - _ZN2at6native18elementwise_kernelILi128ELi2EZNS0_22gpu_kernel_impl_nocastIZZZNS0_49_GLOBAL__N__b919a28f_16_Normalization_cu_5c38458722batch_norm_elementwiseERKNS_6TensorES6_RKSt8optionalIS4_ESA_S6_S6_ENKUlvE0_clEvENKUlvE_clEvEUldddddE_EEvRNS_18TensorIteratorBaseERKT_EUliE_EEviT1_)
        .other          _ZN2at6native18elementwise_kernelILi128ELi2EZNS0_22gpu_kernel_impl_nocastIZZZNS0_49_GLOBAL__N__b919a28f_16_Normalization_cu_5c38458722batch_norm_elementwiseERKNS_6TensorES6_RKSt8optionalIS4_ESA_S6_S6_ENKUlvE0_clEvENKUlvE_clEvEUldddddE_EEvRNS_18TensorIteratorBaseERKT_EUliE_EEviT1_,@"STO_CUDA_ENTRY STV_DEFAULT"
_ZN2at6native18elementwise_kernelILi128ELi2EZNS0_22gpu_kernel_impl_nocastIZZZNS0_49_GLOBAL__N__b919a28f_16_Normalization_cu_5c38458722batch_norm_elementwiseERKNS_6TensorES6_RKSt8optionalIS4_ESA_S6_S6_ENKUlvE0_clEvENKUlvE_clEvEUldddddE_EEvRNS_18TensorIteratorBaseERKT_EUliE_EEviT1_:
.text._ZN2at6native18elementwise_kernelILi128ELi2EZNS0_22gpu_kernel_impl_nocastIZZZNS0_49_GLOBAL__N__b919a28f_16_Normalization_cu_5c38458722batch_norm_elementwiseERKNS_6TensorES6_RKSt8optionalIS4_ESA_S6_S6_ENKUlvE0_clEvENKUlvE_clEvEUldddddE_EEvRNS_18TensorIteratorBaseERKT_EUliE_EEviT1_:
        /* <DEDUP_REMOVED lines=17> */
[----:B0-----:R-:W4:Y:S07]  /*0110*/  LDG.E.64 R2, desc[UR6][R2.64] ;  /* 0x0000000602027981 */ /* 0x001f2e000c1e1b00 */
[----:B------:R-:W0:Y:S01]  /*0120*/  LDC.64 R10, c[0x0][0x738] ;  /* 0x0001ce00ff0a7b82 */ /* 0x000e220000000a00 */
[----:B-1----:R-:W4:Y:S04]  /*0130*/  LDG.E.64 R8, desc[UR6][R8.64] ;  /* 0x0000000608087981 */ /* 0x002f28000c1e1b00 */
[----:B--2---:R-:W2:Y:S04]  /*0140*/  LDG.E.64 R4, desc[UR6][R4.64] ;  /* 0x0000000604047981 */ /* 0x004ea8000c1e1b00 */
[----:B---3--:R-:W3:Y:S04]  /*0150*/  LDG.E.64 R6, desc[UR6][R6.64] ;  /* 0x0000000606067981 */ /* 0x008ee8000c1e1b00 */
[----:B0-----:R-:W3:Y:S01]  /*0160*/  LDG.E.64 R10, desc[UR6][R10.64] ;  /* 0x000000060a0a7981 */ /* 0x001ee2000c1e1b00 */
[----:B------:R-:W0:Y:S01]  /*0170*/  LDC.64 R14, c[0x0][0x710] ;  /* 0x0001c400ff0e7b82 */ /* 0x000e220000000a00 */
[----:B------:R-:W-:Y:S01]  /*0180*/  IADD3 R19, PT, PT, R19, 0x80, RZ ;  /* 0x0000008013137810 */ /* 0x000fe20007ffe0ff */
[----:B----4-:R-:W-:-:S08]  /*0190*/  DADD R12, R2, -R8 ;  /* 0x00000000020c7229 */ /* 0x010fd00000000808 */
[----:B--2---:R-:W-:-:S08]  /*01a0*/  DMUL R12, R4, R12 ;  /* 0x0000000c040c7228 */ /* 0x004fd00000000000 */
[----:B---3--:R-:W-:-:S07]  /*01b0*/  DFMA R12, R10, R12, R6 ;  /* 0x0000000c0a0c722b */ /* 0x008fce0000000006 */
[----:B0-----:R0:W-:Y:S04]  /*01c0*/  STG.E.64 desc[UR6][R14.64], R12 ;  /* 0x0000000c0e007986 */ /* 0x0011e8000c101b06 */
.L_x_26829:
[----:B------:R-:W-:Y:S05]  /*01d0*/  BSYNC.RECONVERGENT B0 ;  /* 0x0000000000007941 */ /* 0x000fea0003800200 */
.L_x_26828:
[----:B------:R-:W-:-:S13]  /*01e0*/  ISETP.GE.AND P0, PT, R19, UR4, PT ;  /* 0x0000000413007c0c */ /* 0x000fda000bf06270 */
[----:B------:R-:W-:Y:S05]  /*01f0*/  @P0 EXIT ;  /* 0x000000000000094d */ /* 0x000fea0003800000 */
[----:B0-----:R-:W0:Y:S08]  /*0200*/  LDC.64 R12, c[0x0][0x718] ;  /* 0x0001c600ff0c7b82 */ /* 0x001e300000000a00 */
        /* <DEDUP_REMOVED lines=10> */
[----:B----4-:R-:W-:-:S08]  /*02b0*/  DADD R2, R2, -R8 ;  /* 0x0000000002027229 */ /* 0x010fd00000000808 */
[----:B--2---:R-:W-:-:S08]  /*02c0*/  DMUL R2, R4, R2 ;  /* 0x0000000204027228 */ /* 0x004fd00000000000 */
[----:B---3--:R-:W-:-:S07]  /*02d0*/  DFMA R2, R10, R2, R6 ;  /* 0x000000020a02722b */ /* 0x008fce0000000006 */
[----:B0-----:R-:W-:Y:S01]  /*02e0*/  STG.E.64 desc[UR6][R14.64], R2 ;  /* 0x000000020e007986 */ /* 0x001fe2000c101b06 */
[----:B------:R-:W-:Y:S05]  /*02f0*/  EXIT ;  /* 0x000000000000794d */ /* 0x000fea0003800000 */
.L_x_26827:
        /* <DEDUP_REMOVED lines=9> */
[----:B------:R-:W-:Y:S01]  /*0390*/  ISETP.NE.AND P0, PT, R17, RZ, PT ;  /* 0x000000ff1100720c */ /* 0x000fe20003f05270 */
[----:B------:R-:W1:Y:S01]  /*03a0*/  LDCU UR5, c[0x0][0x38c] ;  /* 0x00007180ff0577ac */ /* 0x000e620008000800 */
        /* <DEDUP_REMOVED lines=419> */
.L_x_26832:
[----:B------:R-:W0:Y:S01]  /*1de0*/  LDCU.128 UR16, c[0x0][0x730] ;  /* 0x0000e600ff1077ac */ /* 0x000e220008000c00 */
[----:B------:R-:W1:Y:S01]  /*1df0*/  LDCU.128 UR8, c[0x0][0x710] ;  /* 0x0000e200ff0877ac */ /* 0x000e620008000c00 */
[----:B------:R-:W2:Y:S01]  /*1e00*/  LDCU.128 UR12, c[0x0][0x720] ;  /* 0x0000e400ff0c77ac */ /* 0x000ea20008000c00 */
[----:B0-----:R-:W-:Y:S02]  /*1e10*/  IADD3 R8, P1, PT, R21, UR16, RZ ;  /* 0x0000001015087c10 */ /* 0x001fe4000ff3e0ff */
[----:B-1----:R-:W-:Y:S02]  /*1e20*/  IADD3 R12, P0, PT, R18, UR10, RZ ;  /* 0x0000000a120c7c10 */ /* 0x002fe4000ff1e0ff */
[----:B------:R-:W-:Y:S02]  /*1e30*/  IADD3.X R9, PT, PT, RZ, UR17, RZ, P1, !PT ;  /* 0x00000011ff097c10 */ /* 0x000fe40008ffe4ff */
[----:B------:R-:W-:Y:S02]  /*1e40*/  IADD3.X R13, PT, PT, RZ, UR11, RZ, P0, !PT ;  /* 0x0000000bff0d7c10 */ /* 0x000fe400087fe4ff */
[----:B--2---:R-:W-:-:S02]  /*1e50*/  IADD3 R4, P1, PT, R23, UR12, RZ ;  /* 0x0000000c17047c10 */ /* 0x004fc4000ff3e0ff */
[----:B------:R-:W2:Y:S02]  /*1e60*/  LDG.E.64 R8, desc[UR6][R8.64] ;  /* 0x0000000608087981 */ /* 0x000ea4000c1e1b00 */
[----:B------:R-:W-:Y:S02]  /*1e70*/  IADD3.X R5, PT, PT, RZ, UR13, RZ, P1, !PT ;  /* 0x0000000dff057c10 */ /* 0x000fe40008ffe4ff */
[----:B------:R-:W2:Y:S01]  /*1e80*/  LDG.E.64 R2, desc[UR6][R12.64] ;  /* 0x000000060c027981 */ /* 0x000ea2000c1e1b00 */
[----:B------:R-:W-:Y:S02]  /*1e90*/  IADD3 R6, P0, PT, R16, UR14, RZ ;  /* 0x0000000e10067c10 */ /* 0x000fe4000ff1e0ff */
[----:B------:R-:W-:Y:S01]  /*1ea0*/  IADD3 R10, P1, PT, R14, UR18, RZ ;  /* 0x000000120e0a7c10 */ /* 0x000fe2000ff3e0ff */
[----:B------:R-:W3:Y:S01]  /*1eb0*/  LDG.E.64 R4, desc[UR6][R4.64] ;  /* 0x0000000604047981 */ /* 0x000ee2000c1e1b00 */
[----:B------:R-:W-:Y:S02]  /*1ec0*/  IADD3.X R7, PT, PT, RZ, UR15, RZ, P0, !PT ;  /* 0x0000000fff077c10 */ /* 0x000fe400087fe4ff */
[----:B------:R-:W-:-:S04]  /*1ed0*/  IADD3.X R11, PT, PT, RZ, UR19, RZ, P1, !PT ;  /* 0x00000013ff0b7c10 */ /* 0x000fc80008ffe4ff */
[----:B------:R-:W4:Y:S04]  /*1ee0*/  LDG.E.64 R6, desc[UR6][R6.64] ;  /* 0x0000000606067981 */ /* 0x000f28000c1e1b00 */
[----:B------:R-:W4:Y:S01]  /*1ef0*/  LDG.E.64 R10, desc[UR6][R10.64] ;  /* 0x000000060a0a7981 */ /* 0x000f22000c1e1b00 */
[----:B------:R-:W-:Y:S01]  /*1f00*/  IADD3 R19, PT, PT, R19, 0x80, RZ ;  /* 0x0000008013137810 */ /* 0x000fe20007ffe0ff */
[----:B--2---:R-:W-:Y:S01]  /*1f10*/  DADD R2, R2, -R8 ;  /* 0x0000000002027229 */ /* 0x004fe20000000808 */
[----:B------:R-:W-:-:S07]  /*1f20*/  IADD3 R8, P0, PT, R15, UR8, RZ ;  /* 0x000000080f087c10 */ /* 0x000fce000ff1e0ff */
[----:B---3--:R-:W-:Y:S01]  /*1f30*/  DMUL R2, R4, R2 ;  /* 0x0000000204027228 */ /* 0x008fe20000000000 */
[----:B------:R-:W-:-:S07]  /*1f40*/  IADD3.X R9, PT, PT, RZ, UR9, RZ, P0, !PT ;  /* 0x00000009ff097c10 */ /* 0x000fce00087fe4ff */
[----:B----4-:R-:W-:-:S07]  /*1f50*/  DFMA R2, R10, R2, R6 ;  /* 0x000000020a02722b */ /* 0x010fce0000000006 */
[----:B------:R0:W-:Y:S04]  /*1f60*/  STG.E.64 desc[UR6][R8.64], R2 ;  /* 0x0000000208007986 */ /* 0x0001e8000c101b06 */
.L_x_26831:
[----:B------:R-:W-:Y:S05]  /*1f70*/  BSYNC.RECONVERGENT B0 ;  /* 0x0000000000007941 */ /* 0x000fea0003800200 */
.L_x_26830:
[----:B------:R-:W-:-:S13]  /*1f80*/  ISETP.GE.AND P0, PT, R19, UR4, PT ;  /* 0x0000000413007c0c */ /* 0x000fda000bf06270 */
[----:B------:R-:W-:Y:S05]  /*1f90*/  @P0 EXIT ;  /* 0x000000000000094d */ /* 0x000fea0003800000 */
        /* <DEDUP_REMOVED lines=423> */
.L_x_26833:
        /* <DEDUP_REMOVED lines=8> */
[----:B------:R-:W2:Y:S04]  /*3a90*/  LDG.E.64 R10, desc[UR6][R10.64] ;  /* 0x000000060a0a7981 */ /* 0x000ea8000c1e1b00 */
[----:B------:R-:W2:Y:S01]  /*3aa0*/  LDG.E.64 R6, desc[UR6][R14.64] ;  /* 0x000000060e067981 */ /* 0x000ea2000c1e1b00 */
[----:B------:R-:W-:Y:S02]  /*3ab0*/  IADD3.X R17, PT, PT, RZ, UR13, RZ, P1, !PT ;  /* 0x0000000dff117c10 */ /* 0x000fe40008ffe4ff */
[----:B------:R-:W-:Y:S02]  /*3ac0*/  IADD3 R8, P0, PT, R4, UR14, RZ ;  /* 0x0000000e04087c10 */ /* 0x000fe4000ff1e0ff */
[----:B------:R-:W-:Y:S01]  /*3ad0*/  IADD3 R12, P1, PT, R2, UR18, RZ ;  /* 0x00000012020c7c10 */ /* 0x000fe2000ff3e0ff */
[----:B------:R-:W3:Y:S01]  /*3ae0*/  LDG.E.64 R4, desc[UR6][R16.64] ;  /* 0x0000000610047981 */ /* 0x000ee2000c1e1b00 */
[----:B------:R-:W-:-:S02]  /*3af0*/  IADD3.X R9, PT, PT, RZ, UR15, RZ, P0, !PT ;  /* 0x0000000fff097c10 */ /* 0x000fc400087fe4ff */
[----:B------:R-:W-:-:S04]  /*3b00*/  IADD3.X R13, PT, PT, RZ, UR19, RZ, P1, !PT ;  /* 0x00000013ff0d7c10 */ /* 0x000fc80008ffe4ff */
[----:B------:R-:W4:Y:S04]  /*3b10*/  LDG.E.64 R8, desc[UR6][R8.64] ;  /* 0x0000000608087981 */ /* 0x000f28000c1e1b00 */
[----:B------:R-:W4:Y:S01]  /*3b20*/  LDG.E.64 R12, desc[UR6][R12.64] ;  /* 0x000000060c0c7981 */ /* 0x000f22000c1e1b00 */
[----:B------:R-:W-:-:S04]  /*3b30*/  IADD3 R2, P0, PT, R3, UR8, RZ ;  /* 0x0000000803027c10 */ /* 0x000fc8000ff1e0ff */
[----:B------:R-:W-:Y:S01]  /*3b40*/  IADD3.X R3, PT, PT, RZ, UR9, RZ, P0, !PT ;  /* 0x00000009ff037c10 */ /* 0x000fe200087fe4ff */
[----:B--2---:R-:W-:-:S08]  /*3b50*/  DADD R6, R6, -R10 ;  /* 0x0000000006067229 */ /* 0x004fd0000000080a */
[----:B---3--:R-:W-:-:S08]  /*3b60*/  DMUL R4, R4, R6 ;  /* 0x0000000604047228 */ /* 0x008fd00000000000 */
[----:B----4-:R-:W-:-:S07]  /*3b70*/  DFMA R4, R12, R4, R8 ;  /* 0x000000040c04722b */ /* 0x010fce0000000008 */
[----:B------:R-:W-:Y:S01]  /*3b80*/  STG.E.64 desc[UR6][R2.64], R4 ;  /* 0x0000000402007986 */ /* 0x000fe2000c101b06 */
[----:B------:R-:W-:Y:S05]  /*3b90*/  EXIT ;  /* 0x000000000000794d */ /* 0x000fea0003800000 */
.L_x_26834:
        /* <DEDUP_REMOVED lines=14> */
.L_x_27529:


//--------------------- .text._ZN2at6native27unrolled_elementwise_kernelIZZZNS0_49_GLOBAL__N__b919a28f_16_Normalization_cu_5c38458722batch_norm_elementwiseERKNS_6TensorES5_RKSt8optionalIS3_ES9_S5_S5_ENKUlvE0_clEvENKUlvE_clEvEUldddddE_St5arrayIPcLm6EELi4E23TrivialOffsetCalculatorILi5EjESG_ILi1EjENS0_6memory15LoadWithoutCastENSJ_16StoreWithoutCastEEEviT_T0_T2_T3_T4_T5_ --------------------------
	.section	.text._ZN2at6native27unrolled_elementwise_kernelIZZZNS0_49_GLOBAL__N__b919a28f_16_Normalization_cu_5c38458722batch_norm_elementwiseERKNS_6TensorES5_RKSt8optionalIS3_ES9_S5_S5_ENKUlvE0_clEvENKUlvE_clEvEUldddddE_St5arrayIPcLm6EELi4E23TrivialOffsetCalculatorILi5EjESG_ILi1EjENS0_6memory15LoadWithoutCastENSJ_16StoreWithoutCastEEEviT_T0_T2_T3_T4_T5_,"ax",@progbits
	.align	128
        .global         _ZN2at6native27unrolled_elementwise_kernelIZZZNS0_49_GLOBAL__N__b919a28f_16_Normalization_cu_5c38458722batch_norm_elementwiseERKNS_6TensorES5_RKSt8optionalIS3_ES9_S5_S5_ENKUlvE0_clEvENKUlvE_clEvEUldddddE_St5arrayIPcLm6EELi4E23TrivialOffsetCalculatorILi5EjESG_ILi1EjENS0_6memory15LoadWithoutCastENSJ_16StoreWithoutCastEEEviT_T0_T2_T3_T4_T5_
        .type           _ZN2at6native27unrolled_elementwise_kernelIZZZNS0_49_GLOBAL__N__b919a28f_16_Normalization_cu_5c38458722batch_norm_elementwiseERKNS_6TensorES5_RKSt8optionalIS3_ES9_S5_S5_ENKUlvE0_clEvENKUlvE_clEvEUldddddE_St5arrayIPcLm6EELi4E23TrivialOffsetCalculatorILi5EjESG_ILi1EjENS0_6memory15LoadWithoutCastENSJ_16StoreWithoutCastEEEviT_T0_T2_T3_T4_T5_,@function
        .size           _ZN2at6native27unrolled_elementwise_kernelIZZZNS0_49_GLOBAL__N__b919a28f_16_Normalization_cu_5c38458722batch_norm_elementwiseERKNS_6TensorES5_RKSt8optionalIS3_ES9_S5_S5_ENKUlvE0_clEvENKUlvE_clEvEUldddddE_St5arrayIPcLm6EELi4E23TrivialOffsetCalculatorILi5EjESG_ILi1EjENS0_6memory15LoadWithoutCastENSJ_16StoreWithoutCastEEEviT_T0_T2_T3_T4_T5_,(.L_x_27530 - _ZN2at6native27unrolled_elementwise_kernelIZZZNS0_49_GLOBAL__N__b919a28f_16_Normalization_cu_5c38458722batch_norm_elementwiseERKNS_6TensorES5_RKSt8optionalIS3_ES9_S5_S5_ENKUlvE0_clEvENKUlvE_clEvEUldddddE_St5arrayIPcLm6EELi4E23TrivialOffsetCalculatorILi5EjESG_ILi1EjENS0_6memory15LoadWithoutCastENSJ_16StoreWithoutCastEEEviT_T0_T2_T3_T4_T5_)
        .other          _ZN2at6native27unrolled_elementwise_kernelIZZZNS0_49_GLOBAL__N__b919a28f_16_Normalization_cu_5c38458722batch_norm_elementwiseERKNS_6TensorES5_RKSt8optionalIS3_ES9_S5_S5_ENKUlvE0_clEvENKUlvE_clEvEUldddddE_St5arrayIPcLm6EELi4E23TrivialOffsetCalculatorILi5EjESG_ILi1EjENS0_6memory15LoadWithoutCastENSJ_16StoreWithoutCastEEEviT_T0_T2_T3_T4_T5_,@"STO_CUDA_ENTRY STV_DEFAULT"
_ZN2at6native27unrolled_elementwise_kernelIZZZNS0_49_GLOBAL__N__b919a28f_16_Normalization_cu_5c38458722batch_norm_elementwiseERKNS_6TensorES5_RKSt8optionalIS3_ES9_S5_S5_ENKUlvE0_clEvENKUlvE_clEvEUldddddE_St5arrayIPcLm6EELi4E23TrivialOffsetCalculatorILi5EjESG_ILi1EjENS0_6memory15LoadWithoutCastENSJ_16StoreWithoutCastEEEviT_T0_T2_T3_T4_T5_:
.text._ZN2at6native27unrolled_elementwise_kernelIZZZNS0_49_GLOBAL__N__b919a28f_16_Normalization_cu_5c38458722batch_norm_elementwiseERKNS_6TensorES5_RKSt8optionalIS3_ES9_S5_S5_ENKUlvE0_clEvENKUlvE_clEvEUldddddE_St5arrayIPcLm6EELi4E23TrivialOffsetCalculatorILi5EjESG_ILi1EjENS0_6memory15LoadWithoutCastENSJ_16StoreWithoutCastEEEviT_T0_T2_T3_T4_T5_:
        /* <DEDUP_REMOVED lines=13> */
[----:B------:R-:W-:Y:S02]  /*00d0*/  ISETP.GE.AND P0, PT, R0, R5, PT ;  /* 0x000000050000720c */ /* 0x000fe40003f06270 */
[----:B------:R-:W-:-:S03]  /*00e0*/  CS2R R20, SRZ ;  /* 0x0000000000147805 */ /* 0x000fc6000001ff00 */
[----:B------:R-:W2:Y:S08]  /*00f0*/  LDC.64 R28, c[0x0][0x390] ;  /* 0x0000e400ff1c7b82 */ /* 0x000eb00000000a00 */
[----:B------:R-:W2:Y:S01]  /*0100*/  LDC.64 R24, c[0x0][0x3a8] ;  /* 0x0000ea00ff187b82 */ /* 0x000ea20000000a00 */
[----:B------:R-:W-:-:S05]  /*0110*/  @!P0 LEA R17, R3, R2, 0x9 ;  /* 0x0000000203118211 */ /* 0x000fca00078e48ff */
[C---:B---3--:R-:W-:Y:S02]  /*0120*/  @!P0 IMAD.WIDE.U32 R10, R17.reuse, 0x8, R10 ;  /* 0x00000008110a8825 */ /* 0x048fe400078e000a */
[----:B------:R-:W3:Y:S02]  /*0130*/  @!P0 LDC.64 R14, c[0x0][0x3b0] ;  /* 0x0000ec00ff0e8b82 */ /* 0x000ee40000000a00 */
[C---:B----4-:R-:W-:Y:S01]  /*0140*/  @!P0 IMAD.WIDE.U32 R12, R17.reuse, 0x8, R12 ;  /* 0x00000008110c8825 */ /* 0x050fe200078e000c */
[----:B-1----:R3:W4:Y:S04]  /*0150*/  @!P0 LDG.E.64 R8, desc[UR4][R10.64] ;  /* 0x000000040a088981 */ /* 0x002728000c1e1b00 */
[----:B------:R1:W4:Y:S01]  /*0160*/  @!P0 LDG.E.64 R18, desc[UR4][R12.64] ;  /* 0x000000040c128981 */ /* 0x000322000c1e1b00 */
[C---:B-----5:R-:W-:Y:S01]  /*0170*/  @!P0 IMAD.WIDE.U32 R6, R17.reuse, 0x8, R6 ;  /* 0x0000000811068825 */ /* 0x060fe200078e0006 */
[----:B------:R-:W5:Y:S03]  /*0180*/  LDC.64 R26, c[0x0][0x398] ;  /* 0x0000e600ff1a7b82 */ /* 0x000f660000000a00 */
[C---:B0-----:R-:W-:Y:S01]  /*0190*/  @!P0 IMAD.WIDE.U32 R22, R17.reuse, 0x8, R22 ;  /* 0x0000000811168825 */ /* 0x041fe200078e0016 */
[----:B------:R0:W4:Y:S03]  /*01a0*/  @!P0 LDG.E.64 R20, desc[UR4][R6.64] ;  /* 0x0000000406148981 */ /* 0x000126000c1e1b00 */
[----:B---3--:R-:W-:Y:S01]  /*01b0*/  @!P0 IMAD.WIDE.U32 R10, R17, 0x8, R14 ;  /* 0x00000008110a8825 */ /* 0x008fe200078e000e */
[----:B------:R-:W-:-:S02]  /*01c0*/  CS2R R14, SRZ ;  /* 0x00000000000e7805 */ /* 0x000fc4000001ff00 */
[----:B------:R-:W-:-:S04]  /*01d0*/  CS2R R16, SRZ ;  /* 0x0000000000107805 */ /* 0x000fc8000001ff00 */
[----:B------:R3:W4:Y:S04]  /*01e0*/  @!P0 LDG.E.64 R14, desc[UR4][R22.64] ;  /* 0x00000004160e8981 */ /* 0x000728000c1e1b00 */
[----:B------:R2:W4:Y:S01]  /*01f0*/  @!P0 LDG.E.64 R16, desc[UR4][R10.64] ;  /* 0x000000040a108981 */ /* 0x000522000c1e1b00 */
[----:B------:R-:W-:Y:S01]  /*0200*/  @!P0 VIADD R0, R2, 0x80 ;  /* 0x0000008002008836 */ /* 0x000fe20000000000 */
[----:B-1----:R-:W-:Y:S02]  /*0210*/  CS2R R12, SRZ ;  /* 0x00000000000c7805 */ /* 0x002fe4000001ff00 */
[----:B0-----:R-:W-:Y:S02]  /*0220*/  CS2R R6, SRZ ;  /* 0x0000000000067805 */ /* 0x001fe4000001ff00 */
[----:B------:R-:W-:Y:S01]  /*0230*/  ISETP.GE.AND P1, PT, R0, R5, PT ;  /* 0x000000050000720c */ /* 0x000fe20003f26270 */
[----:B---3--:R-:W0:Y:S08]  /*0240*/  LDC.64 R22, c[0x0][0x390] ;  /* 0x0000e400ff167b82 */ /* 0x008e300000000a00 */
[----:B--2---:R-:W1:Y:S04]  /*0250*/  LDC.64 R10, c[0x0][0x3a8] ;  /* 0x0000ea00ff0a7b82 */ /* 0x004e680000000a00 */
[----:B------:R-:W-:-:S05]  /*0260*/  @!P1 LEA R4, R3, R0, 0x9 ;  /* 0x0000000003049211 */ /* 0x000fca00078e48ff */
[----:B------:R-:W-:-:S04]  /*0270*/  @!P1 IMAD.WIDE.U32 R28, R4, 0x8, R28 ;  /* 0x00000008041c9825 */ /* 0x000fc800078e001c */
[----:B------:R-:W-:Y:S01]  /*0280*/  @!P1 IMAD.WIDE.U32 R24, R4, 0x8, R24 ;  /* 0x0000000804189825 */ /* 0x000fe200078e0018 */
[----:B------:R2:W3:Y:S04]  /*0290*/  @!P1 LDG.E.64 R12, desc[UR4][R28.64] ;  /* 0x000000041c0c9981 */ /* 0x0004e8000c1e1b00 */
[----:B------:R2:W3:Y:S01]  /*02a0*/  @!P1 LDG.E.64 R6, desc[UR4][R24.64] ;  /* 0x0000000418069981 */ /* 0x0004e2000c1e1b00 */
[----:B------:R-:W-:Y:S02]  /*02b0*/  @!P1 VIADD R0, R0, 0x80 ;  /* 0x0000008000009836 */ /* 0x000fe40000000000 */
[----:B-----5:R-:W-:-:S03]  /*02c0*/  @!P1 IMAD.WIDE.U32 R26, R4, 0x8, R26 ;  /* 0x00000008041a9825 */ /* 0x020fc600078e001a */
[----:B------:R-:W-:Y:S02]  /*02d0*/  ISETP.GE.AND P2, PT, R0, R5, PT ;  /* 0x000000050000720c */ /* 0x000fe40003f46270 */
[----:B--2---:R-:W-:Y:S02]  /*02e0*/  CS2R R28, SRZ ;  /* 0x00000000001c7805 */ /* 0x004fe4000001ff00 */
[----:B------:R-:W-:Y:S01]  /*02f0*/  CS2R R24, SRZ ;  /* 0x0000000000187805 */ /* 0x000fe2000001ff00 */
[----:B----4-:R-:W-:Y:S01]  /*0300*/  DADD R18, -R18, R8 ;  /* 0x0000000012127229 */ /* 0x010fe20000000108 */
[----:B------:R-:W-:-:S06]  /*0310*/  CS2R R8, SRZ ;  /* 0x0000000000087805 */ /* 0x000fcc000001ff00 */
[----:B------:R2:W4:Y:S01]  /*0320*/  @!P1 LDG.E.64 R8, desc[UR4][R26.64] ;  /* 0x000000041a089981 */ /* 0x000522000c1e1b00 */
[----:B------:R-:W-:Y:S01]  /*0330*/  DMUL R18, R18, R20 ;  /* 0x0000001412127228 */ /* 0x000fe20000000000 */
[----:B------:R-:W5:Y:S01]  /*0340*/  LDC.64 R20, c[0x0][0x398] ;  /* 0x0000e600ff147b82 */ /* 0x000f620000000a00 */
[----:B--2---:R-:W-:Y:S01]  /*0350*/  @!P2 LEA R27, R3, R0, 0x9 ;  /* 0x00000000031ba211 */ /* 0x004fe200078e48ff */
[----:B------:R-:W-:-:S04]  /*0360*/  @!P2 VIADD R0, R0, 0x80 ;  /* 0x000000800000a836 */ /* 0x000fc80000000000 */
[C---:B0-----:R-:W-:Y:S01]  /*0370*/  @!P2 IMAD.WIDE.U32 R22, R27.reuse, 0x8, R22 ;  /* 0x000000081b16a825 */ /* 0x041fe200078e0016 */
[----:B------:R-:W-:Y:S01]  /*0380*/  DFMA R18, R18, R16, R14 ;  /* 0x000000101212722b */ /* 0x000fe2000000000e */
[----:B------:R-:W-:Y:S01]  /*0390*/  ISETP.GE.AND P0, PT, R0, R5, PT ;  /* 0x000000050000720c */ /* 0x000fe20003f06270 */
[----:B------:R-:W0:Y:S01]  /*03a0*/  LDC.64 R16, c[0x0][0x3a8] ;  /* 0x0000ea00ff107b82 */ /* 0x000e220000000a00 */
[C---:B-1----:R-:W-:Y:S01]  /*03b0*/  @!P2 IMAD.WIDE.U32 R10, R27.reuse, 0x8, R10 ;  /* 0x000000081b0aa825 */ /* 0x042fe200078e000a */
[----:B------:R1:W2:Y:S04]  /*03c0*/  @!P2 LDG.E.64 R24, desc[UR4][R22.64] ;  /* 0x000000041618a981 */ /* 0x0002a8000c1e1b00 */
[----:B------:R0:W2:Y:S01]  /*03d0*/  @!P2 LDG.E.64 R28, desc[UR4][R10.64] ;  /* 0x000000040a1ca981 */ /* 0x0000a2000c1e1b00 */
[----:B-----5:R-:W-:Y:S01]  /*03e0*/  @!P2 IMAD.WIDE.U32 R20, R27, 0x8, R20 ;  /* 0x000000081b14a825 */ /* 0x020fe200078e0014 */
[----:B------:R-:W5:Y:S01]  /*03f0*/  LDC.64 R14, c[0x0][0x390] ;  /* 0x0000e400ff0e7b82 */ /* 0x000f620000000a00 */
[----:B-1----:R-:W-:-:S03]  /*0400*/  CS2R R22, SRZ ;  /* 0x0000000000167805 */ /* 0x002fc6000001ff00 */
[----:B------:R-:W-:-:S03]  /*0410*/  @!P0 LEA R0, R3, R0, 0x9 ;  /* 0x0000000003008211 */ /* 0x000fc600078e48ff */
[----:B------:R-:W2:Y:S02]  /*0420*/  @!P2 LDG.E.64 R22, desc[UR4][R20.64] ;  /* 0x000000041416a981 */ /* 0x000ea4000c1e1b00 */
[----:B0-----:R-:W-:-:S06]  /*0430*/  @!P0 IMAD.WIDE.U32 R10, R0, 0x8, R16 ;  /* 0x00000008000a8825 */ /* 0x001fcc00078e0010 */
[----:B------:R-:W2:Y:S01]  /*0440*/  @!P0 LDG.E.64 R10, desc[UR4][R10.64] ;  /* 0x000000040a0a8981 */ /* 0x000ea2000c1e1b00 */
[----:B-----5:R-:W-:-:S05]  /*0450*/  @!P0 IMAD.WIDE.U32 R14, R0, 0x8, R14 ;  /* 0x00000008000e8825 */ /* 0x020fca00078e000e */
[----:B------:R0:W5:Y:S01]  /*0460*/  @!P0 LDG.E.64 R16, desc[UR4][R14.64] ;  /* 0x000000040e108981 */ /* 0x000162000c1e1b00 */
[----:B---3--:R-:W-:Y:S01]  /*0470*/  DADD R12, -R6, R12 ;  /* 0x00000000060c7229 */ /* 0x008fe2000000010c */
[----:B------:R-:W1:Y:S08]  /*0480*/  @!P1 LDC.64 R6, c[0x0][0x3b0] ;  /* 0x0000ec00ff069b82 */ /* 0x000e700000000a00 */
[----:B0-----:R-:W0:Y:S01]  /*0490*/  LDC.64 R14, c[0x0][0x3a0] ;  /* 0x0000e800ff0e7b82 */ /* 0x001e220000000a00 */
[----:B-1----:R-:W-:Y:S01]  /*04a0*/  @!P1 IMAD.WIDE.U32 R6, R4, 0x8, R6 ;  /* 0x0000000804069825 */ /* 0x002fe200078e0006 */
[----:B------:R-:W-:Y:S01]  /*04b0*/  CS2R R20, SRZ ;  /* 0x0000000000147805 */ /* 0x000fe2000001ff00 */
[----:B----4-:R-:W-:-:S02]  /*04c0*/  DMUL R8, R12, R8 ;  /* 0x000000080c087228 */ /* 0x010fc40000000000 */
[----:B0-----:R-:W-:Y:S01]  /*04d0*/  @!P1 IMAD.WIDE.U32 R12, R4, 0x8, R14 ;  /* 0x00000008040c9825 */ /* 0x001fe200078e000e */
[----:B------:R-:W-:-:S04]  /*04e0*/  CS2R R14, SRZ ;  /* 0x00000000000e7805 */ /* 0x000fc8000001ff00 */
[----:B------:R0:W3:Y:S04]  /*04f0*/  @!P1 LDG.E.64 R20, desc[UR4][R12.64] ;  /* 0x000000040c149981 */ /* 0x0000e8000c1e1b00 */
[----:B------:R1:W3:Y:S01]  /*0500*/  @!P1 LDG.E.64 R14, desc[UR4][R6.64] ;  /* 0x00000004060e9981 */ /* 0x0002e2000c1e1b00 */
[----:B0-----:R-:W0:Y:S08]  /*0510*/  LDC.64 R12, c[0x0][0x398] ;  /* 0x0000e600ff0c7b82 */ /* 0x001e300000000a00 */
[----:B-1----:R-:W1:Y:S01]  /*0520*/  LDC.64 R6, c[0x0][0x3a0] ;  /* 0x0000e800ff067b82 */ /* 0x002e620000000a00 */
[----:B--2---:R-:W-:-:S07]  /*0530*/  DADD R28, -R28, R24 ;  /* 0x000000001c1c7229 */ /* 0x004fce0000000118 */
[----:B------:R-:W2:Y:S01]  /*0540*/  @!P2 LDC.64 R24, c[0x0][0x3b0] ;  /* 0x0000ec00ff18ab82 */ /* 0x000ea20000000a00 */
[----:B------:R-:W-:Y:S01]  /*0550*/  DMUL R22, R28, R22 ;  /* 0x000000161c167228 */ /* 0x000fe20000000000 */
[----:B------:R-:W-:Y:S01]  /*0560*/  CS2R R28, SRZ ;  /* 0x00000000001c7805 */ /* 0x000fe2000001ff00 */
[----:B-1----:R-:W-:-:S05]  /*0570*/  @!P2 IMAD.WIDE.U32 R6, R27, 0x8, R6 ;  /* 0x000000081b06a825 */ /* 0x002fca00078e0006 */
[----:B------:R5:W4:Y:S02]  /*0580*/  @!P2 LDG.E.64 R28, desc[UR4][R6.64] ;  /* 0x00000004061ca981 */ /* 0x000b24000c1e1b00 */
[----:B-----5:R-:W-:Y:S01]  /*0590*/  @!P0 DADD R6, R16, -R10 ;  /* 0x0000000010068229 */ /* 0x020fe2000000080a */
[----:B------:R-:W1:Y:S08]  /*05a0*/  LDC.64 R10, c[0x0][0x3a0] ;  /* 0x0000e800ff0a7b82 */ /* 0x000e700000000a00 */
[----:B------:R-:W5:Y:S01]  /*05b0*/  @!P0 LDC.64 R16, c[0x0][0x3b0] ;  /* 0x0000ec00ff108b82 */ /* 0x000f620000000a00 */
[----:B0-----:R-:W-:-:S04]  /*05c0*/  @!P0 IMAD.WIDE.U32 R12, R0, 0x8, R12 ;  /* 0x00000008000c8825 */ /* 0x001fc800078e000c */
[----:B--2---:R-:W-:Y:S02]  /*05d0*/  @!P2 IMAD.WIDE.U32 R24, R27, 0x8, R24 ;  /* 0x000000081b18a825 */ /* 0x004fe400078e0018 */
[----:B------:R-:W2:Y:S01]  /*05e0*/  @!P0 LDG.E.64 R12, desc[UR4][R12.64] ;  /* 0x000000040c0c8981 */ /* 0x000ea2000c1e1b00 */
[----:B------:R-:W-:-:S06]  /*05f0*/  CS2R R26, SRZ ;  /* 0x00000000001a7805 */ /* 0x000fcc000001ff00 */
[----:B------:R-:W4:Y:S01]  /*0600*/  @!P2 LDG.E.64 R26, desc[UR4][R24.64] ;  /* 0x00000004181aa981 */ /* 0x000f22000c1e1b00 */
[----:B-1----:R-:W-:-:S06]  /*0610*/  @!P0 IMAD.WIDE.U32 R10, R0, 0x8, R10 ;  /* 0x00000008000a8825 */ /* 0x002fcc00078e000a */
[----:B------:R-:W4:Y:S01]  /*0620*/  @!P0 LDG.E.64 R10, desc[UR4][R10.64] ;  /* 0x000000040a0a8981 */ /* 0x000f22000c1e1b00 */
[----:B-----5:R-:W-:-:S06]  /*0630*/  @!P0 IMAD.WIDE.U32 R16, R0, 0x8, R16 ;  /* 0x0000000800108825 */ /* 0x020fcc00078e0010 */
[----:B------:R-:W5:Y:S01]  /*0640*/  @!P0 LDG.E.64 R16, desc[UR4][R16.64] ;  /* 0x0000000410108981 */ /* 0x000f62000c1e1b00 */
[----:B------:R-:W-:Y:S01]  /*0650*/  ISETP.GE.AND P1, PT, R2, R5, PT ;  /* 0x000000050200720c */ /* 0x000fe20003f26270 */
[----:B------:R-:W-:Y:S04]  /*0660*/  BSSY.RECONVERGENT B0, `(.L_x_26835) ;  /* 0x000001c000007945 */ /* 0x000fe80003800200 */
[----:B------:R-:W-:Y:S01]  /*0670*/  BSSY.RELIABLE B1, `(.L_x_26836) ;  /* 0x0000014000017945 */ /* 0x000fe20003800100 */
[----:B---3--:R-:W-:Y:S01]  /*0680*/  DFMA R14, R8, R14, R20 ;  /* 0x0000000e080e722b */ /* 0x008fe20000000014 */
[----:B------:R-:W-:Y:S01]  /*0690*/  CS2R R8, SRZ ;  /* 0x0000000000087805 */ /* 0x000fe2000001ff00 */
[----:B--2---:R-:W-:Y:S02]  /*06a0*/  @!P0 DMUL R6, R12, R6 ;  /* 0x000000060c068228 */ /* 0x004fe40000000000 */
[----:B----4-:R-:W-:-:S06]  /*06b0*/  DFMA R22, R22, R26, R28 ;  /* 0x0000001a1616722b */ /* 0x010fcc000000001c */
[----:B-----5:R-:W-:Y:S01]  /*06c0*/  @!P0 DFMA R8, R16, R6, R10 ;  /* 0x000000061008822b */ /* 0x020fe2000000000a */
        /* <DEDUP_REMOVED lines=14> */
.L_x_26837:
[----:B------:R-:W-:Y:S05]  /*07b0*/  BSYNC.RELIABLE B1 ;  /* 0x0000000000017941 */ /* 0x000fea0003800100 */
.L_x_26836:
[----:B------:R-:W-:-:S13]  /*07c0*/  ISETP.GE.AND P0, PT, R2, R5, PT ;  /* 0x000000050200720c */ /* 0x000fda0003f06270 */
[----:B0-----:R-:W0:Y:S01]  /*07d0*/  @!P0 LDC.64 R6, c[0x0][0x388] ;  /* 0x0000e200ff068b82 */ /* 0x001e220000000a00 */
[----:B------:R-:W-:Y:S01]  /*07e0*/  @!P0 IMAD R11, R3, 0x200, R2 ;  /* 0x00000200030b8824 */ /* 0x000fe200078e0202 */
[----:B------:R-:W-:-:S03]  /*07f0*/  @!P0 IADD3 R2, PT, PT, R2, 0x80, RZ ;  /* 0x0000008002028810 */ /* 0x000fc60007ffe0ff */
[----:B0-----:R-:W-:-:S05]  /*0800*/  @!P0 IMAD.WIDE.U32 R6, R11, 0x8, R6 ;  /* 0x000000080b068825 */ /* 0x001fca00078e0006 */
[----:B------:R1:W-:Y:S02]  /*0810*/  @!P0 STG.E.64 desc[UR4][R6.64], R22 ;  /* 0x0000001606008986 */ /* 0x0003e4000c101b04 */
.L_x_26838:
[----:B------:R-:W-:Y:S05]  /*0820*/  BSYNC.RECONVERGENT B0 ;  /* 0x0000000000007941 */ /* 0x000fea0003800200 */
.L_x_26835:
[----:B------:R-:W-:Y:S05]  /*0830*/  WARPSYNC.ALL ;  /* 0x0000000000007948 */ /* 0x000fea0003800000 */
[----:B------:R-:W-:-:S13]  /*0840*/  ISETP.GE.AND P0, PT, R2, R5, PT ;  /* 0x000000050200720c */ /* 0x000fda0003f06270 */
[----:B------:R-:W-:Y:S05]  /*0850*/  @P0 EXIT ;  /* 0x000000000000094d */ /* 0x000fea0003800000 */
[----:B------:R-:W2:Y:S01]  /*0860*/  LDC.64 R4, c[0x0][0x388] ;  /* 0x0000e200ff047b82 */ /* 0x000ea20000000a00 */
[----:B------:R-:W-:-:S04]  /*0870*/  IMAD R3, R3, 0x200, R2 ;  /* 0x0000020003037824 */ /* 0x000fc800078e0202 */
[----:B--2---:R-:W-:-:S05]  /*0880*/  IMAD.WIDE.U32 R2, R3, 0x8, R4 ;  /* 0x0000000803027825 */ /* 0x004fca00078e0004 */
[----:B------:R-:W-:Y:S01]  /*0890*/  STG.E.64 desc[UR4][R2.64], R8 ;  /* 0x0000000802007986 */ /* 0x000fe2000c101b04 */
[----:B------:R-:W-:Y:S05]  /*08a0*/  EXIT ;  /* 0x000000000000794d */ /* 0x000fea0003800000 */
.L_x_26839:
        /* <DEDUP_REMOVED lines=13> */
.L_x_27530:


//--------------------- .text._ZN2at6native29vectorized_elementwise_kernelILi2EZZZNS0_49_GLOBAL__N__b919a28f_16_Normalization_cu_5c38458722batch_norm_elementwiseERKNS_6TensorES5_RKSt8optionalIS3_ES9_S5_S5_ENKUlvE0_clEvENKUlvE_clEvEUldddddE_St5arrayIPcLm6EEEEviT0_T1_ --------------------------
	.section	.text._ZN2at6native29vectorized_elementwise_kernelILi2EZZZNS0_49_GLOBAL__N__b919a28f_16_Normalization_cu_5c38458722batch_norm_elementwiseERKNS_6TensorES5_RKSt8optionalIS3_ES9_S5_S5_ENKUlvE0_clEvENKUlvE_clEvEUldddddE_St5arrayIPcLm6EEEEviT0_T1_,"ax",@progbits
	.align	128
        .global         _ZN2at6native29vectorized_elementwise_kernelILi2EZZZNS0_49_GLOBAL__N__b919a28f_16_Normalization_cu_5c38458722batch_norm_elementwiseERKNS_6TensorES5_RKSt8optionalIS3_ES9_S5_S5_ENKUlvE0_clEvENKUlvE_clEvEUldddddE_St5arrayIPcLm6EEEEviT0_T1_
        .type           _ZN2at6native29vectorized_elementwise_kernelILi2EZZZNS0_49_GLOBAL__N__b919a28f_16_Normalization_cu_5c38458722batch_norm_elementwiseERKNS_6TensorES5_RKSt8optionalIS3_ES9_S5_S5_ENKUlvE0_clEvENKUlvE_clEvEUldddddE_St5arrayIPcLm6EEEEviT0_T1_,@function
        .size           _ZN2at6native29vectorized_elementwise_kernelILi2EZZZNS0_49_GLOBAL__N__b919a28f_16_Normalization_cu_5c38458722batch_norm_elementwiseERKNS_6TensorES5_RKSt8optionalIS3_ES9_S5_S5_ENKUlvE0_clEvENKUlvE_clEvEUldddddE_St5arrayIPcLm6EEEEviT0_T1_,(.L_x_27531 - _ZN2at6native29vectorized_elementwise_kernelILi2EZZZNS0_49_GLOBAL__N__b919a28f_16_Normalization_cu_5c38458722batch_norm_elementwiseERKNS_6TensorES5_RKSt8optionalIS3_ES9_S5_S5_ENKUlvE0_clEvENKUlvE_clEvEUldddddE_St5arrayIPcLm6EEEEviT0_T1_)
        .other          _ZN2at6native29vectorized_elementwise_kernelILi2EZZZNS0_49_GLOBAL__N__b919a28f_16_Normalization_cu_5c38458722batch_norm_elementwiseERKNS_6TensorES5_RKSt8optionalIS3_ES9_S5_S5_ENKUlvE0_clEvENKUlvE_clEvEUldddddE_St5arrayIPcLm6EEEEviT0_T1_,@"STO_CUDA_ENTRY STV_DEFAULT"
_ZN2at6native29vectorized_elementwise_kernelILi2EZZZNS0_49_GLOBAL__N__b919a28f_16_Normalization_cu_5c38458722batch_norm_elementwiseERKNS_6TensorES5_RKSt8optionalIS3_ES9_S5_S5_ENKUlvE0_clEvENKUlvE_clEvEUldddddE_St5arrayIPcLm6EEEEviT0_T1_:
.text._ZN2at6native29vectorized_elementwise_kernelILi2EZZZNS0_49_GLOBAL__N__b919a28f_16_Normalization_cu_5c38458722batch_norm_elementwiseERKNS_6TensorES5_RKSt8optionalIS3_ES9_S5_S5_ENKUlvE0_clEvENKUlvE_clEvEUldddddE_St5arrayIPcLm6EEEEviT0_T1_:
        /* <DEDUP_REMOVED lines=18> */
[----:B------:R-:W-:Y:S01]  /*0120*/  @!P0 IMAD R75, R0, 0x400, R77 ;  /* 0x00000400004b8824 */ /* 0x000fe200078e024d */
[----:B------:R-:W-:-:S06]  /*0130*/  @!P0 IADD3 R77, PT, PT, R77, 0x80, RZ ;  /* 0x000000804d4d8810 */ /* 0x000fcc0007ffe0ff */
[----:B------:R-:W5:Y:S01]  /*0140*/  LDC.64 R28, c[0x0][0x3a0] ;  /* 0x0000e800ff1c7b82 */ /* 0x000f620000000a00 */
[----:B------:R-:W-:-:S07]  /*0150*/  ISETP.GE.U32.AND P1, PT, R77, R72, PT ;  /* 0x000000484d00720c */ /* 0x000fce0003f26070 */
[----:B------:R-:W5:Y:S06]  /*0160*/  LDC.64 R30, c[0x0][0x3a8] ;  /* 0x0000ea00ff1e7b82 */ /* 0x000f6c0000000a00 */
[----:B------:R-:W-:Y:S01]  /*0170*/  @!P1 IMAD R33, R0, 0x400, R77 ;  /* 0x0000040000219824 */ /* 0x000fe200078e024d */
[----:B------:R-:W-:Y:S01]  /*0180*/  @!P1 IADD3 R77, PT, PT, R77, 0x80, RZ ;  /* 0x000000804d4d9810 */ /* 0x000fe20007ffe0ff */
[----:B------:R-:W0:Y:S02]  /*0190*/  @!P1 LDC.64 R22, c[0x0][0x3b0] ;  /* 0x0000ec00ff169b82 */ /* 0x000e240000000a00 */
[----:B-1----:R-:W-:Y:S01]  /*01a0*/  @!P1 IMAD.WIDE.U32 R10, R33, 0x8, R6 ;  /* 0x00000008210a9825 */ /* 0x002fe200078e0006 */
[----:B------:R-:W-:-:S03]  /*01b0*/  ISETP.GE.U32.AND P3, PT, R77, R72, PT ;  /* 0x000000484d00720c */ /* 0x000fc60003f66070 */
[C---:B--2---:R-:W-:Y:S01]  /*01c0*/  @!P1 IMAD.WIDE.U32 R12, R33.reuse, 0x8, R8 ;  /* 0x00000008210c9825 */ /* 0x044fe200078e0008 */
[----:B------:R1:W2:Y:S01]  /*01d0*/  @!P1 LDG.E.64 R2, desc[UR4][R10.64] ;  /* 0x000000040a029981 */ /* 0x0002a2000c1e1b00 */
[----:B------:R-:W5:Y:S02]  /*01e0*/  LDC.64 R40, c[0x0][0x398] ;  /* 0x0000e600ff287b82 */ /* 0x000f640000000a00 */
[----:B---3--:R-:W-:-:S04]  /*01f0*/  @!P1 IMAD.WIDE.U32 R18, R33, 0x8, R14 ;  /* 0x0000000821129825 */ /* 0x008fc800078e000e */
[----:B----4-:R-:W-:Y:S02]  /*0200*/  @!P1 IMAD.WIDE.U32 R20, R33, 0x8, R16 ;  /* 0x0000000821149825 */ /* 0x010fe400078e0010 */
[----:B------:R-:W3:Y:S02]  /*0210*/  LDC.64 R42, c[0x0][0x3a0] ;  /* 0x0000e800ff2a7b82 */ /* 0x000ee40000000a00 */
[----:B------:R-:W-:Y:S01]  /*0220*/  @!P3 IMAD R35, R0, 0x400, R77 ;  /* 0x000004000023b824 */ /* 0x000fe200078e024d */
[----:B------:R-:W-:Y:S01]  /*0230*/  @!P3 IADD3 R77, PT, PT, R77, 0x80, RZ ;  /* 0x000000804d4db810 */ /* 0x000fe20007ffe0ff */
[----:B0-----:R-:W-:Y:S01]  /*0240*/  @!P1 IMAD.WIDE.U32 R22, R33, 0x8, R22 ;  /* 0x0000000821169825 */ /* 0x001fe200078e0016 */
[----:B------:R-:W-:-:S03]  /*0250*/  CS2R R6, SRZ ;  /* 0x0000000000067805 */ /* 0x000fc6000001ff00 */
[----:B------:R-:W0:Y:S01]  /*0260*/  @!P3 LDC.64 R32, c[0x0][0x3b0] ;  /* 0x0000ec00ff20bb82 */ /* 0x000e220000000a00 */
[----:B------:R-:W-:Y:S02]  /*0270*/  ISETP.GE.U32.AND P2, PT, R77, R72, PT ;  /* 0x000000484d00720c */ /* 0x000fe40003f46070 */
[----:B------:R-:W-:Y:S02]  /*0280*/  CS2R R8, SRZ ;  /* 0x0000000000087805 */ /* 0x000fe4000001ff00 */
[----:B-1----:R-:W-:Y:S01]  /*0290*/  CS2R R10, SRZ ;  /* 0x00000000000a7805 */ /* 0x002fe2000001ff00 */
[----:B------:R1:W4:Y:S01]  /*02a0*/  @!P1 LDG.E.64 R4, desc[UR4][R12.64] ;  /* 0x000000040c049981 */ /* 0x000322000c1e1b00 */
[----:B------:R-:W-:-:S03]  /*02b0*/  @!P3 IMAD.WIDE.U32 R24, R35, 0x8, R24 ;  /* 0x000000082318b825 */ /* 0x000fc600078e0018 */
[----:B------:R3:W4:Y:S01]  /*02c0*/  @!P1 LDG.E.64 R6, desc[UR4][R18.64] ;  /* 0x0000000412069981 */ /* 0x000722000c1e1b00 */
[----:B-----5:R-:W-:Y:S01]  /*02d0*/  @!P3 IMAD.WIDE.U32 R26, R35, 0x8, R26 ;  /* 0x00000008231ab825 */ /* 0x020fe200078e001a */
[----:B------:R-:W5:Y:S02]  /*02e0*/  LDC.64 R50, c[0x0][0x3a8] ;  /* 0x0000ea00ff327b82 */ /* 0x000f640000000a00 */
[----:B------:R3:W2:Y:S01]  /*02f0*/  @!P1 LDG.E.64 R8, desc[UR4][R20.64] ;  /* 0x0000000414089981 */ /* 0x0006a2000c1e1b00 */
[----:B------:R-:W-:Y:S01]  /*0300*/  @!P2 IMAD R57, R0, 0x400, R77 ;  /* 0x000004000039a824 */ /* 0x000fe200078e024d */
[----:B------:R-:W-:Y:S02]  /*0310*/  @!P2 IADD3 R77, PT, PT, R77, 0x80, RZ ;  /* 0x000000804d4da810 */ /* 0x000fe40007ffe0ff */
[----:B------:R-:W4:Y:S01]  /*0320*/  @!P1 LDG.E.64 R10, desc[UR4][R22.64] ;  /* 0x00000004160a9981 */ /* 0x000f22000c1e1b00 */
[----:B------:R-:W-:Y:S01]  /*0330*/  @!P3 IMAD.WIDE.U32 R28, R35, 0x8, R28 ;  /* 0x00000008231cb825 */ /* 0x000fe200078e001c */
[----:B------:R-:W5:Y:S01]  /*0340*/  LDC.64 R36, c[0x0][0x390] ;  /* 0x0000e400ff247b82 */ /* 0x000f620000000a00 */
[----:B------:R-:W-:-:S02]  /*0350*/  ISETP.GE.U32.AND P1, PT, R77, R72, PT ;  /* 0x000000484d00720c */ /* 0x000fc40003f26070 */
[----:B-1----:R-:W-:Y:S01]  /*0360*/  CS2R R12, SRZ ;  /* 0x00000000000c7805 */ /* 0x002fe2000001ff00 */
[----:B------:R-:W-:-:S04]  /*0370*/  @!P3 IMAD.WIDE.U32 R30, R35, 0x8, R30 ;  /* 0x00000008231eb825 */ /* 0x000fc800078e001e */
[----:B0-----:R-:W-:Y:S01]  /*0380*/  @!P3 IMAD.WIDE.U32 R32, R35, 0x8, R32 ;  /* 0x000000082320b825 */ /* 0x001fe200078e0020 */
[----:B------:R-:W0:Y:S01]  /*0390*/  @!P2 LDC.64 R52, c[0x0][0x3b0] ;  /* 0x0000ec00ff34ab82 */ /* 0x000e220000000a00 */
[----:B------:R-:W-:Y:S02]  /*03a0*/  CS2R R14, SRZ ;  /* 0x00000000000e7805 */ /* 0x000fe4000001ff00 */
[----:B------:R-:W-:Y:S02]  /*03b0*/  CS2R R16, SRZ ;  /* 0x0000000000107805 */ /* 0x000fe4000001ff00 */
[----:B---3--:R-:W-:Y:S02]  /*03c0*/  CS2R R18, SRZ ;  /* 0x0000000000127805 */ /* 0x008fe4000001ff00 */
[----:B------:R-:W-:Y:S01]  /*03d0*/  CS2R R20, SRZ ;  /* 0x0000000000147805 */ /* 0x000fe2000001ff00 */
[----:B------:R-:W3:Y:S01]  /*03e0*/  @!P3 LDG.E.64 R12, desc[UR4][R24.64] ;  /* 0x00000004180cb981 */ /* 0x000ee2000c1e1b00 */
[----:B------:R-:W1:Y:S01]  /*03f0*/  LDC.64 R34, c[0x0][0x390] ;  /* 0x0000e400ff227b82 */ /* 0x000e620000000a00 */
[----:B------:R-:W-:Y:S01]  /*0400*/  @!P1 IMAD R69, R0, 0x400, R77 ;  /* 0x0000040000459824 */ /* 0x000fe200078e024d */
[----:B------:R-:W-:Y:S01]  /*0410*/  @!P1 IADD3 R77, PT, PT, R77, 0x80, RZ ;  /* 0x000000804d4d9810 */ /* 0x000fe20007ffe0ff */
[----:B------:R-:W3:Y:S04]  /*0420*/  @!P3 LDG.E.64 R14, desc[UR4][R26.64] ;  /* 0x000000041a0eb981 */ /* 0x000ee8000c1e1b00 */
[----:B------:R5:W3:Y:S01]  /*0430*/  @!P3 LDG.E.64 R16, desc[UR4][R28.64] ;  /* 0x000000041c10b981 */ /* 0x000ae2000c1e1b00 */
[----:B------:R-:W0:Y:S03]  /*0440*/  LDC.64 R38, c[0x0][0x398] ;  /* 0x0000e600ff267b82 */ /* 0x000e260000000a00 */
[----:B------:R-:W3:Y:S04]  /*0450*/  @!P3 LDG.E.64 R18, desc[UR4][R30.64] ;  /* 0x000000041e12b981 */ /* 0x000ee8000c1e1b00 */
[----:B------:R5:W3:Y:S01]  /*0460*/  @!P3 LDG.E.64 R20, desc[UR4][R32.64] ;  /* 0x000000042014b981 */ /* 0x000ae2000c1e1b00 */
[----:B------:R-:W-:Y:S01]  /*0470*/  ISETP.GE.U32.AND P3, PT, R77, R72, PT ;  /* 0x000000484d00720c */ /* 0x000fe20003f66070 */
[----:B------:R-:W0:Y:S01]  /*0480*/  LDC.64 R44, c[0x0][0x3a8] ;  /* 0x0000ea00ff2c7b82 */ /* 0x000e220000000a00 */
[----:B------:R-:W-:Y:S01]  /*0490*/  @!P2 IMAD.WIDE.U32 R46, R57, 0x8, R40 ;  /* 0x00000008392ea825 */ /* 0x000fe200078e0028 */
[----:B-----5:R-:W-:-:S03]  /*04a0*/  CS2R R28, SRZ ;  /* 0x00000000001c7805 */ /* 0x020fc6000001ff00 */
[----:B------:R-:W-:-:S03]  /*04b0*/  @!P2 IMAD.WIDE.U32 R48, R57, 0x8, R42 ;  /* 0x000000083930a825 */ /* 0x000fc600078e002a */
[----:B------:R-:W5:Y:S01]  /*04c0*/  LDC.64 R40, c[0x0][0x3a0] ;  /* 0x0000e800ff287b82 */ /* 0x000f620000000a00 */
[----:B------:R-:W-:Y:S01]  /*04d0*/  CS2R R32, SRZ ;  /* 0x0000000000207805 */ /* 0x000fe2000001ff00 */
[----:B------:R-:W-:-:S04]  /*04e0*/  @!P2 IMAD.WIDE.U32 R54, R57, 0x8, R50 ;  /* 0x000000083936a825 */ /* 0x000fc800078e0032 */
[----:B-1----:R-:W-:Y:S01]  /*04f0*/  @!P1 IMAD.WIDE.U32 R60, R69, 0x8, R34 ;  /* 0x00000008453c9825 */ /* 0x002fe200078e0022 */
[----:B------:R-:W-:Y:S01]  /*0500*/  CS2R R22, SRZ ;  /* 0x0000000000167805 */ /* 0x000fe2000001ff00 */
[----:B------:R-:W1:Y:S01]  /*0510*/  @!P1 LDC.64 R42, c[0x0][0x3b0] ;  /* 0x0000ec00ff2a9b82 */ /* 0x000e620000000a00 */
[----:B------:R-:W-:Y:S02]  /*0520*/  CS2R R24, SRZ ;  /* 0x0000000000187805 */ /* 0x000fe4000001ff00 */
[----:B------:R-:W-:Y:S01]  /*0530*/  CS2R R26, SRZ ;  /* 0x00000000001a7805 */ /* 0x000fe2000001ff00 */
[C---:B------:R-:W-:Y:S01]  /*0540*/  @!P2 IMAD.WIDE.U32 R36, R57.reuse, 0x8, R36 ;  /* 0x000000083924a825 */ /* 0x040fe200078e0024 */
[----:B------:R-:W-:Y:S01]  /*0550*/  CS2R R30, SRZ ;  /* 0x00000000001e7805 */ /* 0x000fe2000001ff00 */
[----:B------:R5:W3:Y:S02]  /*0560*/  @!P2 LDG.E.64 R28, desc[UR4][R54.64] ;  /* 0x00000004361ca981 */ /* 0x000ae4000c1e1b00 */
[----:B0-----:R-:W-:Y:S01]  /*0570*/  @!P2 IMAD.WIDE.U32 R56, R57, 0x8, R52 ;  /* 0x000000083938a825 */ /* 0x001fe200078e0034 */
[----:B------:R-:W0:Y:S01]  /*0580*/  LDC.64 R58, c[0x0][0x3a0] ;  /* 0x0000e800ff3a7b82 */ /* 0x000e220000000a00 */
[----:B------:R5:W3:Y:S04]  /*0590*/  @!P1 LDG.E.64 R32, desc[UR4][R60.64] ;  /* 0x000000043c209981 */ /* 0x000ae8000c1e1b00 */
[----:B------:R-:W3:Y:S03]  /*05a0*/  @!P2 LDG.E.64 R22, desc[UR4][R36.64] ;  /* 0x000000042416a981 */ /* 0x000ee6000c1e1b00 */
[----:B-----5:R-:W5:Y:S01]  /*05b0*/  LDC.64 R54, c[0x0][0x390] ;  /* 0x0000e400ff367b82 */ /* 0x020f620000000a00 */
[----:B------:R1:W3:Y:S01]  /*05c0*/  @!P2 LDG.E.64 R24, desc[UR4][R46.64] ;  /* 0x000000042e18a981 */ /* 0x0002e2000c1e1b00 */
[----:B------:R-:W-:Y:S01]  /*05d0*/  @!P3 LEA R61, R0, R77, 0xa ;  /* 0x0000004d003db211 */ /* 0x000fe200078e50ff */
[----:B------:R-:W-:-:S02]  /*05e0*/  @!P3 VIADD R77, R77, 0x80 ;  /* 0x000000804d4db836 */ /* 0x000fc40000000000 */
[----:B------:R-:W3:Y:S03]  /*05f0*/  @!P2 LDG.E.64 R26, desc[UR4][R48.64] ;  /* 0x00000004301aa981 */ /* 0x000ee6000c1e1b00 */
[----:B------:R-:W5:Y:S01]  /*0600*/  LDC.64 R62, c[0x0][0x398] ;  /* 0x0000e600ff3e7b82 */ /* 0x000f620000000a00 */
[----:B------:R-:W3:Y:S01]  /*0610*/  @!P2 LDG.E.64 R30, desc[UR4][R56.64] ;  /* 0x00000004381ea981 */ /* 0x000ee2000c1e1b00 */
[----:B------:R-:W-:Y:S01]  /*0620*/  ISETP.GE.U32.AND P2, PT, R77, R72, PT ;  /* 0x000000484d00720c */ /* 0x000fe20003f46070 */
[----:B------:R-:W-:Y:S01]  /*0630*/  @!P1 IMAD.WIDE.U32 R66, R69, 0x8, R38 ;  /* 0x0000000845429825 */ /* 0x000fe200078e0026 */
[----:B------:R-:W-:-:S03]  /*0640*/  CS2R R38, SRZ ;  /* 0x0000000000267805 */ /* 0x000fc6000001ff00 */
[C---:B------:R-:W-:Y:S01]  /*0650*/  @!P1 IMAD.WIDE.U32 R64, R69.reuse, 0x8, R44 ;  /* 0x0000000845409825 */ /* 0x040fe200078e002c */
[----:B-1----:R-:W1:Y:S01]  /*0660*/  LDC.64 R46, c[0x0][0x390] ;  /* 0x0000e400ff2e7b82 */ /* 0x002e620000000a00 */
[----:B------:R-:W-:Y:S02]  /*0670*/  CS2R R36, SRZ ;  /* 0x0000000000247805 */ /* 0x000fe4000001ff00 */
[C---:B------:R-:W-:Y:S01]  /*0680*/  @!P1 IMAD.WIDE.U32 R70, R69.reuse, 0x8, R40 ;  /* 0x0000000845469825 */ /* 0x040fe200078e0028 */
[----:B------:R-:W-:Y:S01]  /*0690*/  CS2R R40, SRZ ;  /* 0x0000000000287805 */ /* 0x000fe2000001ff00 */
[----:B------:R0:W3:Y:S03]  /*06a0*/  @!P1 LDG.E.64 R38, desc[UR4][R64.64] ;  /* 0x0000000440269981 */ /* 0x0000e6000c1e1b00 */
[----:B------:R-:W1:Y:S01]  /*06b0*/  LDC.64 R52, c[0x0][0x398] ;  /* 0x0000e600ff347b82 */ /* 0x000e620000000a00 */
[----:B------:R-:W-:Y:S01]  /*06c0*/  @!P1 IMAD.WIDE.U32 R68, R69, 0x8, R42 ;  /* 0x0000000845449825 */ /* 0x000fe200078e002a */
[----:B------:R0:W3:Y:S04]  /*06d0*/  @!P1 LDG.E.64 R36, desc[UR4][R70.64] ;  /* 0x0000000446249981 */ /* 0x0000e8000c1e1b00 */
[----:B------:R5:W3:Y:S02]  /*06e0*/  @!P1 LDG.E.64 R40, desc[UR4][R68.64] ;  /* 0x0000000444289981 */ /* 0x000ae4000c1e1b00 */
[----:B------:R-:W1:Y:S01]  /*06f0*/  LDC.64 R50, c[0x0][0x3a8] ;  /* 0x0000ea00ff327b82 */ /* 0x000e620000000a00 */
[----:B0-----:R-:W-:-:S07]  /*0700*/  @!P2 LEA R65, R0, R77, 0xa ;  /* 0x0000004d0041a211 */ /* 0x001fce00078e50ff */
[----:B------:R-:W0:Y:S01]  /*0710*/  @!P3 LDC.64 R48, c[0x0][0x3b0] ;  /* 0x0000ec00ff30bb82 */ /* 0x000e220000000a00 */
[----:B------:R-:W-:-:S04]  /*0720*/  @!P3 IMAD.WIDE.U32 R70, R61, 0x8, R58 ;  /* 0x000000083d46b825 */ /* 0x000fc800078e003a */
[C---:B-----5:R-:W-:Y:S01]  /*0730*/  @!P2 IMAD.WIDE.U32 R68, R65.reuse, 0x8, R54 ;  /* 0x000000084144a825 */ /* 0x060fe200078e0036 */
[----:B------:R-:W-:Y:S02]  /*0740*/  CS2R R54, SRZ ;  /* 0x0000000000367805 */ /* 0x000fe4000001ff00 */
[----:B------:R-:W5:Y:S01]  /*0750*/  LDC.64 R58, c[0x0][0x3a8] ;  /* 0x0000ea00ff3a7b82 */ /* 0x000f620000000a00 */
[----:B------:R-:W-:Y:S01]  /*0760*/  @!P2 IMAD.WIDE.U32 R62, R65, 0x8, R62 ;  /* 0x00000008413ea825 */ /* 0x000fe200078e003e */
[----:B------:R-:W-:-:S04]  /*0770*/  CS2R R34, SRZ ;  /* 0x0000000000227805 */ /* 0x000fc8000001ff00 */
[----:B------:R1:W3:Y:S01]  /*0780*/  @!P2 LDG.E.64 R54, desc[UR4][R62.64] ;  /* 0x000000043e36a981 */ /* 0x0002e2000c1e1b00 */
[----:B------:R-:W-:Y:S01]  /*0790*/  CS2R R42, SRZ ;  /* 0x00000000002a7805 */ /* 0x000fe2000001ff00 */
[C---:B-1----:R-:W-:Y:S02]  /*07a0*/  @!P3 IMAD.WIDE.U32 R56, R61.reuse, 0x8, R46 ;  /* 0x000000083d38b825 */ /* 0x042fe400078e002e */
[----:B------:R1:W3:Y:S02]  /*07b0*/  @!P1 LDG.E.64 R34, desc[UR4][R66.64] ;  /* 0x0000000442229981 */ /* 0x0002e4000c1e1b00 */
[C---:B------:R-:W-:Y:S02]  /*07c0*/  @!P3 IMAD.WIDE.U32 R52, R61.reuse, 0x8, R52 ;  /* 0x000000083d34b825 */ /* 0x040fe400078e0034 */
[----:B------:R0:W3:Y:S01]  /*07d0*/  @!P3 LDG.E.64 R42, desc[UR4][R56.64] ;  /* 0x00000004382ab981 */ /* 0x0000e2000c1e1b00 */
[----:B------:R-:W5:Y:S01]  /*07e0*/  LDC.64 R62, c[0x0][0x3a8] ;  /* 0x0000ea00ff3e7b82 */ /* 0x000f620000000a00 */
[----:B-1----:R-:W-:-:S04]  /*07f0*/  @!P3 IMAD.WIDE.U32 R66, R61, 0x8, R50 ;  /* 0x000000083d42b825 */ /* 0x002fc800078e0032 */
[----:B0-----:R-:W-:Y:S01]  /*0800*/  @!P3 IMAD.WIDE.U32 R60, R61, 0x8, R48 ;  /* 0x000000083d3cb825 */ /* 0x001fe200078e0030 */
[----:B------:R-:W-:Y:S02]  /*0810*/  CS2R R48, SRZ ;  /* 0x0000000000307805 */ /* 0x000fe4000001ff00 */
[----:B------:R-:W0:Y:S01]  /*0820*/  LDC.64 R56, c[0x0][0x3a0] ;  /* 0x0000e800ff387b82 */ /* 0x000e220000000a00 */
[----:B------:R-:W-:-:S03]  /*0830*/  CS2R R50, SRZ ;  /* 0x0000000000327805 */ /* 0x000fc6000001ff00 */
[----:B------:R5:W3:Y:S04]  /*0840*/  @!P3 LDG.E.64 R48, desc[UR4][R66.64] ;  /* 0x000000044230b981 */ /* 0x000ae8000c1e1b00 */
[----:B------:R1:W3:Y:S01]  /*0850*/  @!P3 LDG.E.64 R50, desc[UR4][R60.64] ;  /* 0x000000043c32b981 */ /* 0x0002e2000c1e1b00 */
[----:B-----5:R-:W-:Y:S01]  /*0860*/  @!P2 IMAD.WIDE.U32 R66, R65, 0x8, R58 ;  /* 0x000000084142a825 */ /* 0x020fe200078e003a */
[----:B------:R-:W-:Y:S01]  /*0870*/  CS2R R58, SRZ ;  /* 0x00000000003a7805 */ /* 0x000fe2000001ff00 */
[----:B-1----:R-:W1:Y:S05]  /*0880*/  LDC.64 R60, c[0x0][0x390] ;  /* 0x0000e400ff3c7b82 */ /* 0x002e6a0000000a00 */
[----:B------:R5:W3:Y:S01]  /*0890*/  @!P2 LDG.E.64 R58, desc[UR4][R66.64] ;  /* 0x00000004423aa981 */ /* 0x000ae2000c1e1b00 */
[----:B------:R-:W-:-:S06]  /*08a0*/  CS2R R46, SRZ ;  /* 0x00000000002e7805 */ /* 0x000fcc000001ff00 */
[----:B------:R0:W3:Y:S01]  /*08b0*/  @!P3 LDG.E.64 R46, desc[UR4][R70.64] ;  /* 0x00000004462eb981 */ /* 0x0000e2000c1e1b00 */
[----:B-----5:R-:W-:Y:S01]  /*08c0*/  @!P0 IMAD.WIDE.U32 R66, R75, 0x8, R62 ;  /* 0x000000084b428825 */ /* 0x020fe200078e003e */
[----:B------:R-:W-:-:S06]  /*08d0*/  CS2R R62, SRZ ;  /* 0x00000000003e7805 */ /* 0x000fcc000001ff00 */
[----:B------:R5:W3:Y:S01]  /*08e0*/  @!P0 LDG.E.64 R62, desc[UR4][R66.64] ;  /* 0x00000004423e8981 */ /* 0x000ae2000c1e1b00 */
[----:B0-----:R-:W-:Y:S01]  /*08f0*/  @!P2 IMAD.WIDE.U32 R70, R65, 0x8, R56 ;  /* 0x000000084146a825 */ /* 0x001fe200078e0038 */
[----:B------:R-:W-:-:S06]  /*0900*/  CS2R R56, SRZ ;  /* 0x0000000000387805 */ /* 0x000fcc000001ff00 */
[----:B------:R1:W3:Y:S01]  /*0910*/  @!P2 LDG.E.64 R56, desc[UR4][R70.64] ;  /* 0x000000044638a981 */ /* 0x0002e2000c1e1b00 */
[----:B-----5:R-:W0:Y:S01]  /*0920*/  LDC.64 R66, c[0x0][0x398] ;  /* 0x0000e600ff427b82 */ /* 0x020e220000000a00 */
[----:B-1----:R-:W-:Y:S01]  /*0930*/  @!P0 IMAD.WIDE.U32 R70, R75, 0x8, R60 ;  /* 0x000000084b468825 */ /* 0x002fe200078e003c */
[----:B------:R-:W-:-:S06]  /*0940*/  CS2R R60, SRZ ;  /* 0x00000000003c7805 */ /* 0x000fcc000001ff00 */
[----:B------:R1:W5:Y:S01]  /*0950*/  @!P0 LDG.E.64 R60, desc[UR4][R70.64] ;  /* 0x00000004463c8981 */ /* 0x000362000c1e1b00 */
[----:B0-----:R-:W-:Y:S01]  /*0960*/  @!P0 IMAD.WIDE.U32 R66, R75, 0x8, R66 ;  /* 0x000000084b428825 */ /* 0x001fe200078e0042 */
[----:B-1----:R-:W-:-:S06]  /*0970*/  CS2R R70, SRZ ;  /* 0x0000000000467805 */ /* 0x002fcc000001ff00 */
[----:B------:R-:W5:Y:S01]  /*0980*/  @!P0 LDG.E.64 R70, desc[UR4][R66.64] ;  /* 0x0000000442468981 */ /* 0x000f62000c1e1b00 */
[----:B------:R-:W-:-:S06]  /*0990*/  CS2R R44, SRZ ;  /* 0x00000000002c7805 */ /* 0x000fcc000001ff00 */
[----:B------:R0:W5:Y:S02]  /*09a0*/  @!P3 LDG.E.64 R44, desc[UR4][R52.64] ;  /* 0x00000004342cb981 */ /* 0x000164000c1e1b00 */
[----:B0-----:R-:W-:-:S06]  /*09b0*/  CS2R R52, SRZ ;  /* 0x0000000000347805 */ /* 0x001fcc000001ff00 */
[----:B------:R0:W5:Y:S02]  /*09c0*/  @!P2 LDG.E.64 R52, desc[UR4][R68.64] ;  /* 0x000000044434a981 */ /* 0x000164000c1e1b00 */
[----:B0-----:R-:W0:Y:S01]  /*09d0*/  @!P2 LDC.64 R68, c[0x0][0x3b0] ;  /* 0x0000ec00ff44ab82 */ /* 0x001e220000000a00 */
[----:B------:R-:W-:-:S04]  /*09e0*/  @!P2 IADD3 R77, PT, PT, R77, 0x80, RZ ;  /* 0x000000804d4da810 */ /* 0x000fc80007ffe0ff */
[----:B------:R-:W-:Y:S01]  /*09f0*/  ISETP.GE.U32.AND P1, PT, R77, R72, PT ;  /* 0x000000484d00720c */ /* 0x000fe20003f26070 */
[----:B--2---:R-:W-:Y:S02]  /*0a00*/  DADD R2, -R8, R2 ;  /* 0x0000000008027229 */ /* 0x004fe40000000102 */
[----:B------:R-:W1:Y:S06]  /*0a10*/  LDC.64 R8, c[0x0][0x3a0] ;  /* 0x0000e800ff087b82 */ /* 0x000e6c0000000a00 */
[----:B----4-:R-:W-:Y:S02]  /*0a20*/  DMUL R2, R2, R4 ;  /* 0x0000000402027228 */ /* 0x010fe40000000000 */
[----:B------:R-:W2:Y:S01]  /*0a30*/  LDC.64 R4, c[0x0][0x390] ;  /* 0x0000e400ff047b82 */ /* 0x000ea20000000a00 */
[----:B---3--:R-:W-:-:S07]  /*0a40*/  DADD R12, -R18, R12 ;  /* 0x00000000120c7229 */ /* 0x008fce000000010c */
[----:B------:R-:W3:Y:S01]  /*0a50*/  @!P0 LDC.64 R18, c[0x0][0x3b0] ;  /* 0x0000ec00ff128b82 */ /* 0x000ee20000000a00 */
[----:B------:R-:W-:-:S07]  /*0a60*/  DMUL R12, R12, R14 ;  /* 0x0000000e0c0c7228 */ /* 0x000fce0000000000 */
[----:B------:R-:W4:Y:S01]  /*0a70*/  LDC.64 R14, c[0x0][0x3a8] ;  /* 0x0000ea00ff0e7b82 */ /* 0x000f220000000a00 */
[----:B-1----:R-:W-:Y:S01]  /*0a80*/  @!P0 IMAD.WIDE.U32 R66, R75, 0x8, R8 ;  /* 0x000000084b428825 */ /* 0x002fe200078e0008 */
[----:B------:R-:W-:-:S03]  /*0a90*/  CS2R R8, SRZ ;  /* 0x0000000000087805 */ /* 0x000fc6000001ff00 */
[----:B0-----:R-:W-:Y:S01]  /*0aa0*/  @!P2 IMAD.WIDE.U32 R68, R65, 0x8, R68 ;  /* 0x000000084144a825 */ /* 0x001fe200078e0044 */
[----:B------:R-:W-:Y:S02]  /*0ab0*/  CS2R R64, SRZ ;  /* 0x0000000000407805 */ /* 0x000fe4000001ff00 */
[----:B------:R0:W4:Y:S04]  /*0ac0*/  @!P0 LDG.E.64 R8, desc[UR4][R66.64] ;  /* 0x0000000442088981 */ /* 0x000128000c1e1b00 */
[----:B------:R1:W4:Y:S01]  /*0ad0*/  @!P2 LDG.E.64 R64, desc[UR4][R68.64] ;  /* 0x000000044440a981 */ /* 0x000322000c1e1b00 */
[----:B---3--:R-:W-:Y:S02]  /*0ae0*/  @!P0 IMAD.WIDE.U32 R74, R75, 0x8, R18 ;  /* 0x000000084b4a8825 */ /* 0x008fe400078e0012 */
[----:B------:R-:W3:Y:S08]  /*0af0*/  LDC.64 R18, c[0x0][0x398] ;  /* 0x0000e600ff127b82 */ /* 0x000ef00000000a00 */
[----:B0-----:R-:W0:Y:S08]  /*0b00*/  LDC.64 R66, c[0x0][0x3a0] ;  /* 0x0000e800ff427b82 */ /* 0x001e300000000a00 */
[----:B-1----:R-:W1:Y:S01]  /*0b10*/  @!P1 LDC.64 R68, c[0x0][0x3b0] ;  /* 0x0000ec00ff449b82 */ /* 0x002e620000000a00 */
[----:B-----5:R-:W-:Y:S01]  /*0b20*/  DADD R60, -R62, R60 ;  /* 0x000000003e3c7229 */ /* 0x020fe2000000013c */
[----:B------:R-:W-:-:S06]  /*0b30*/  CS2R R62, SRZ ;  /* 0x00000000003e7805 */ /* 0x000fcc000001ff00 */
[----:B------:R-:W5:Y:S01]  /*0b40*/  @!P0 LDG.E.64 R62, desc[UR4][R74.64] ;  /* 0x000000044a3e8981 */ /* 0x000f62000c1e1b00 */
[----:B------:R-:W-:Y:S01]  /*0b50*/  DMUL R60, R60, R70 ;  /* 0x000000463c3c7228 */ /* 0x000fe20000000000 */
[----:B------:R-:W-:-:S04]  /*0b60*/  @!P1 IMAD R71, R0, 0x400, R77 ;  /* 0x0000040000479824 */ /* 0x000fc800078e024d */
[----:B--2---:R-:W-:-:S04]  /*0b70*/  @!P1 IMAD.WIDE.U32 R4, R71, 0x8, R4 ;  /* 0x0000000847049825 */ /* 0x004fc800078e0004 */
[C---:B----4-:R-:W-:Y:S02]  /*0b80*/  @!P1 IMAD.WIDE.U32 R14, R71.reuse, 0x8, R14 ;  /* 0x00000008470e9825 */ /* 0x050fe400078e000e */
[----:B------:R-:W2:Y:S02]  /*0b90*/  @!P1 LDG.E.64 R4, desc[UR4][R4.64] ;  /* 0x0000000404049981 */ /* 0x000ea4000c1e1b00 */
[C---:B---3--:R-:W-:Y:S02]  /*0ba0*/  @!P1 IMAD.WIDE.U32 R18, R71.reuse, 0x8, R18 ;  /* 0x0000000847129825 */ /* 0x048fe400078e0012 */
[----:B------:R-:W2:Y:S02]  /*0bb0*/  @!P1 LDG.E.64 R14, desc[UR4][R14.64] ;  /* 0x000000040e0e9981 */ /* 0x000ea4000c1e1b00 */
[C---:B0-----:R-:W-:Y:S02]  /*0bc0*/  @!P1 IMAD.WIDE.U32 R66, R71.reuse, 0x8, R66 ;  /* 0x0000000847429825 */ /* 0x041fe400078e0042 */
[----:B------:R-:W3:Y:S02]  /*0bd0*/  @!P1 LDG.E.64 R18, desc[UR4][R18.64] ;  /* 0x0000000412129981 */ /* 0x000ee4000c1e1b00 */
[----:B-1----:R-:W-:-:S02]  /*0be0*/  @!P1 IMAD.WIDE.U32 R68, R71, 0x8, R68 ;  /* 0x0000000847449825 */ /* 0x002fc400078e0044 */
[----:B------:R-:W4:Y:S04]  /*0bf0*/  @!P1 LDG.E.64 R66, desc[UR4][R66.64] ;  /* 0x0000000442429981 */ /* 0x000f28000c1e1b00 */
[----:B------:R-:W4:Y:S01]  /*0c00*/  @!P1 LDG.E.64 R68, desc[UR4][R68.64] ;  /* 0x0000000444449981 */ /* 0x000f22000c1e1b00 */
[----:B------:R-:W-:Y:S01]  /*0c10*/  DADD R28, -R28, R22 ;  /* 0x000000001c1c7229 */ /* 0x000fe20000000116 */
[----:B------:R-:W0:Y:S01]  /*0c20*/  @!P0 LDC.64 R22, c[0x0][0x388] ;  /* 0x0000e200ff168b82 */ /* 0x000e220000000a00 */
[----:B------:R-:W-:Y:S01]  /*0c30*/  DFMA R2, R2, R10, R6 ;  /* 0x0000000a0202722b */ /* 0x000fe20000000006 */
[----:B------:R-:W-:Y:S02]  /*0c40*/  @!P0 LEA R7, R0, R73, 0xa ;  /* 0x0000004900078211 */ /* 0x000fe400078e50ff */
[----:B------:R-:W-:Y:S01]  /*0c50*/  IADD3 R6, PT, PT, R73, 0x80, RZ ;  /* 0x0000008049067810 */ /* 0x000fe20007ffe0ff */
[----:B------:R-:W-:-:S02]  /*0c60*/  DADD R32, -R38, R32 ;  /* 0x0000000026207229 */ /* 0x000fc40000000120 */
[----:B------:R-:W-:Y:S02]  /*0c70*/  DADD R42, -R48, R42 ;  /* 0x00000000302a7229 */ /* 0x000fe4000000012a */
[----:B------:R-:W-:Y:S01]  /*0c80*/  @!P0 IMAD.MOV.U32 R73, RZ, RZ, R6 ;  /* 0x000000ffff498224 */ /* 0x000fe200078e0006 */
[----:B------:R-:W-:Y:S02]  /*0c90*/  DADD R52, -R58, R52 ;  /* 0x000000003a347229 */ /* 0x000fe40000000134 */
[----:B------:R-:W-:Y:S01]  /*0ca0*/  DMUL R24, R28, R24 ;  /* 0x000000181c187228 */ /* 0x000fe20000000000 */
[----:B0-----:R-:W-:Y:S01]  /*0cb0*/  @!P0 IMAD.WIDE.U32 R22, R7, 0x8, R22 ;  /* 0x0000000807168825 */ /* 0x001fe200078e0016 */
[----:B------:R-:W-:Y:S02]  /*0cc0*/  DMUL R32, R32, R34 ;  /* 0x0000002220207228 */ /* 0x000fe40000000000 */
[----:B------:R-:W-:Y:S02]  /*0cd0*/  DMUL R42, R42, R44 ;  /* 0x0000002c2a2a7228 */ /* 0x000fe40000000000 */
[----:B------:R-:W-:Y:S01]  /*0ce0*/  DMUL R52, R52, R54 ;  /* 0x0000003634347228 */ /* 0x000fe20000000000 */
[----:B------:R-:W-:Y:S04]  /*0cf0*/  BSSY.RECONVERGENT B0, `(.L_x_26841) ;  /* 0x0000038000007945 */ /* 0x000fe80003800200 */
[----:B------:R-:W-:Y:S01]  /*0d00*/  BSSY.RELIABLE B1, `(.L_x_26842) ;  /* 0x0000030000017945 */ /* 0x000fe20003800100 */
[----:B------:R-:W-:-:S02]  /*0d10*/  DFMA R12, R12, R20, R16 ;  /* 0x000000140c0c722b */ /* 0x000fc40000000010 */
[----:B------:R-:W-:Y:S02]  /*0d20*/  DFMA R26, R24, R30, R26 ;  /* 0x0000001e181a722b */ /* 0x000fe4000000001a */
[----:B------:R-:W-:Y:S02]  /*0d30*/  DFMA R32, R32, R40, R36 ;  /* 0x000000282020722b */ /* 0x000fe40000000024 */
[----:B------:R-:W-:Y:S02]  /*0d40*/  DFMA R42, R42, R50, R46 ;  /* 0x000000322a2a722b */ /* 0x000fe4000000002e */
[----:B------:R-:W-:Y:S02]  /*0d50*/  DFMA R52, R52, R64, R56 ;  /* 0x000000403434722b */ /* 0x000fe40000000038 */
[----:B-----5:R-:W-:-:S07]  /*0d60*/  DFMA R8, R60, R62, R8 ;  /* 0x0000003e3c08722b */ /* 0x020fce0000000008 */
[----:B------:R0:W-:Y:S01]  /*0d70*/  @!P0 STG.E.64 desc[UR4][R22.64], R8 ;  /* 0x0000000816008986 */ /* 0x0001e2000c101b04 */
[----:B------:R-:W-:Y:S01]  /*0d80*/  ISETP.GE.U32.AND P0, PT, R73, R72, PT ;  /* 0x000000484900720c */ /* 0x000fe20003f06070 */
[----:B--2---:R-:W-:-:S08]  /*0d90*/  @!P1 DADD R4, R4, -R14 ;  /* 0x0000000004049229 */ /* 0x004fd0000000080e */
[----:B---3--:R-:W-:Y:S01]  /*0da0*/  @!P1 DMUL R18, R18, R4 ;  /* 0x0000000412129228 */ /* 0x008fe20000000000 */
[----:B------:R-:W-:-:S07]  /*0db0*/  CS2R R4, SRZ ;  /* 0x0000000000047805 */ /* 0x000fce000001ff00 */
[----:B----4-:R-:W-:Y:S01]  /*0dc0*/  @!P1 DFMA R4, R68, R18, R66 ;  /* 0x000000124404922b */ /* 0x010fe20000000042 */
[----:B0-----:R-:W-:Y:S10]  /*0dd0*/  @P0 BRA `(.L_x_26843) ;  /* 0x0000000000300947 */ /* 0x001ff40003800000 */
[----:B------:R-:W0:Y:S01]  /*0de0*/  LDC.64 R6, c[0x0][0x388] ;  /* 0x0000e200ff067b82 */ /* 0x000e220000000a00 */
[----:B------:R-:W-:Y:S02]  /*0df0*/  LEA R9, R0, R73, 0xa ;  /* 0x0000004900097211 */ /* 0x000fe400078e50ff */
        /* <DEDUP_REMOVED lines=10> */
.L_x_26843:
[----:B------:R-:W-:-:S13]  /*0ea0*/  ISETP.GE.U32.AND P0, PT, R73, R72, PT ;  /* 0x000000484900720c */ /* 0x000fda0003f06070 */
[----:B------:R-:W-:Y:S05]  /*0eb0*/  @P0 BRA `(.L_x_26845) ;  /* 0x0000000000300947 */ /* 0x000fea0003800000 */
[----:B0-----:R-:W0:Y:S01]  /*0ec0*/  LDC.64 R2, c[0x0][0x388] ;  /* 0x0000e200ff027b82 */ /* 0x001e220000000a00 */
[----:B------:R-:W-:Y:S01]  /*0ed0*/  LEA R7, R0, R73, 0xa ;  /* 0x0000004900077211 */ /* 0x000fe200078e50ff */
[----:B------:R-:W-:-:S04]  /*0ee0*/  VIADD R73, R73, 0x80 ;  /* 0x0000008049497836 */ /* 0x000fc80000000000 */
[----:B0-----:R-:W-:-:S05]  /*0ef0*/  IMAD.WIDE.U32 R2, R7, 0x8, R2 ;  /* 0x0000000807027825 */ /* 0x001fca00078e0002 */
[----:B------:R1:W-:Y:S02]  /*0f00*/  STG.E.64 desc[UR4][R2.64], R26 ;  /* 0x0000001a02007986 */ /* 0x0003e4000c101b04 */
.L_x_26844:
[----:B------:R-:W-:-:S13]  /*0f10*/  ISETP.GE.U32.AND P0, PT, R73, R72, PT ;  /* 0x000000484900720c */ /* 0x000fda0003f06070 */
[----:B------:R-:W-:Y:S05]  /*0f20*/  @P0 BRA `(.L_x_26846) ;  /* 0x0000000000340947 */ /* 0x000fea0003800000 */
[----:B01----:R-:W0:Y:S01]  /*0f30*/  LDC.64 R2, c[0x0][0x388] ;  /* 0x0000e200ff027b82 */ /* 0x003e220000000a00 */
[----:B------:R-:W-:Y:S02]  /*0f40*/  LEA R7, R0, R73, 0xa ;  /* 0x0000004900077211 */ /* 0x000fe400078e50ff */
[----:B------:R-:W-:-:S03]  /*0f50*/  IADD3 R73, PT, PT, R73, 0x80, RZ ;  /* 0x0000008049497810 */ /* 0x000fc60007ffe0ff */
[----:B0-----:R-:W-:-:S05]  /*0f60*/  IMAD.WIDE.U32 R2, R7, 0x8, R2 ;  /* 0x0000000807027825 */ /* 0x001fca00078e0002 */
[----:B------:R1:W-:Y:S02]  /*0f70*/  STG.E.64 desc[UR4][R2.64], R32 ;  /* 0x0000002002007986 */ /* 0x0003e4000c101b04 */
.L_x_26845:
        /* <DEDUP_REMOVED lines=8> */
.L_x_26846:
[----:B------:R-:W-:Y:S05]  /*1000*/  BSYNC.RELIABLE B1 ;  /* 0x0000000000017941 */ /* 0x000fea0003800100 */
.L_x_26842:
[----:B------:R-:W-:-:S13]  /*1010*/  ISETP.GE.U32.AND P0, PT, R73, R72, PT ;  /* 0x000000484900720c */ /* 0x000fda0003f06070 */
[----:B012---:R-:W0:Y:S01]  /*1020*/  @!P0 LDC.64 R2, c[0x0][0x388] ;  /* 0x0000e200ff028b82 */ /* 0x007e220000000a00 */
[----:B------:R-:W-:Y:S01]  /*1030*/  @!P0 LEA R7, R0, R73, 0xa ;  /* 0x0000004900078211 */ /* 0x000fe200078e50ff */
[----:B------:R-:W-:-:S04]  /*1040*/  @!P0 VIADD R73, R73, 0x80 ;  /* 0x0000008049498836 */ /* 0x000fc80000000000 */
[----:B0-----:R-:W-:-:S05]  /*1050*/  @!P0 IMAD.WIDE.U32 R2, R7, 0x8, R2 ;  /* 0x0000000807028825 */ /* 0x001fca00078e0002 */
[----:B------:R2:W-:Y:S02]  /*1060*/  @!P0 STG.E.64 desc[UR4][R2.64], R52 ;  /* 0x0000003402008986 */ /* 0x0005e4000c101b04 */
.L_x_26847:
[----:B------:R-:W-:Y:S05]  /*1070*/  BSYNC.RECONVERGENT B0 ;  /* 0x0000000000007941 */ /* 0x000fea0003800200 */
.L_x_26841:
        /* <DEDUP_REMOVED lines=8> */
.L_x_26840:
[----:B------:R-:W0:Y:S01]  /*1100*/  S2R R33, SR_TID.X ;  /* 0x0000000000217919 */ /* 0x000e220000002100 */
[----:B------:R-:W1:Y:S01]  /*1110*/  LDC.64 R2, c[0x0][0x390] ;  /* 0x0000e400ff027b82 */ /* 0x000e620000000a00 */
[----:B------:R-:W-:-:S07]  /*1120*/  SHF.L.U32 R0, R0, 0xa, RZ ;  /* 0x0000000a00007819 */ /* 0x000fce00000006ff */
[----:B------:R-:W2:Y:S08]  /*1130*/  LDC.64 R4, c[0x0][0x3a8] ;  /* 0x0000ea00ff047b82 */ /* 0x000eb00000000a00 */
[----:B------:R-:W3:Y:S01]  /*1140*/  LDC.64 R12, c[0x0][0x398] ;  /* 0x0000e600ff0c7b82 */ /* 0x000ee20000000a00 */
[----:B-1----:R-:W-:-:S07]  /*1150*/  IMAD.WIDE.U32 R2, R0, 0x8, R2 ;  /* 0x0000000800027825 */ /* 0x002fce00078e0002 */
[----:B------:R-:W1:Y:S01]  /*1160*/  LDC.64 R76, c[0x0][0x3a0] ;  /* 0x0000e800ff4c7b82 */ /* 0x000e620000000a00 */
[----:B0-----:R-:W-:-:S07]  /*1170*/  IMAD.WIDE.U32 R40, R33, 0x10, R2 ;  /* 0x0000001021287825 */ /* 0x001fce00078e0002 */
[----:B------:R-:W0:Y:S01]  /*1180*/  LDC.64 R74, c[0x0][0x3b0] ;  /* 0x0000ec00ff4a7b82 */ /* 0x000e220000000a00 */
[----:B--2---:R-:W-:Y:S01]  /*1190*/  IMAD.WIDE.U32 R4, R0, 0x8, R4 ;  /* 0x0000000800047825 */ /* 0x004fe200078e0004 */
[----:B------:R-:W2:Y:S04]  /*11a0*/  LDG.E.128 R20, desc[UR4][R40.64] ;  /* 0x0000000428147981 */ /* 0x000ea8000c1e1d00 */
[----:B------:R-:W4:Y:S01]  /*11b0*/  LDG.E.128 R44, desc[UR4][R40.64+0x800] ;  /* 0x00080004282c7981 */ /* 0x000f22000c1e1d00 */
[----:B------:R-:W-:-:S03]  /*11c0*/  IMAD.WIDE.U32 R52, R33, 0x10, R4 ;  /* 0x0000001021347825 */ /* 0x000fc600078e0004 */
[----:B------:R-:W5:Y:S04]  /*11d0*/  LDG.E.128 R4, desc[UR4][R40.64+0x1000] ;  /* 0x0010000428047981 */ /* 0x000f68000c1e1d00 */
[----:B------:R-:W2:Y:S04]  /*11e0*/  LDG.E.128 R8, desc[UR4][R52.64] ;  /* 0x0000000434087981 */ /* 0x000ea8000c1e1d00 */
[----:B------:R-:W4:Y:S04]  /*11f0*/  LDG.E.128 R48, desc[UR4][R52.64+0x800] ;  /* 0x0008000434307981 */ /* 0x000f28000c1e1d00 */
[----:B------:R-:W5:Y:S01]  /*1200*/  LDG.E.128 R24, desc[UR4][R52.64+0x1000] ;  /* 0x0010000434187981 */ /* 0x000f62000c1e1d00 */
[----:B---3--:R-:W-:-:S03]  /*1210*/  IMAD.WIDE.U32 R12, R0, 0x8, R12 ;  /* 0x00000008000c7825 */ /* 0x008fc600078e000c */
[----:B------:R-:W3:Y:S01]  /*1220*/  LDG.E.128 R16, desc[UR4][R40.64+0x1800] ;  /* 0x0018000428107981 */ /* 0x000ee2000c1e1d00 */
[----:B-1----:R-:W-:-:S04]  /*1230*/  IMAD.WIDE.U32 R76, R0, 0x8, R76 ;  /* 0x00000008004c7825 */ /* 0x002fc800078e004c */
[C---:B------:R-:W-:Y:S02]  /*1240*/  IMAD.WIDE.U32 R64, R33.reuse, 0x10, R12 ;  /* 0x0000001021407825 */ /* 0x040fe400078e000c */
[----:B------:R-:W3:Y:S02]  /*1250*/  LDG.E.128 R12, desc[UR4][R52.64+0x1800] ;  /* 0x00180004340c7981 */ /* 0x000ee4000c1e1d00 */
[----:B0-----:R-:W-:Y:S02]  /*1260*/  IMAD.WIDE.U32 R74, R0, 0x8, R74 ;  /* 0x00000008004a7825 */ /* 0x001fe400078e004a */
[----:B------:R-:W3:Y:S02]  /*1270*/  LDG.E.128 R28, desc[UR4][R64.64+0x800] ;  /* 0x00080004401c7981 */ /* 0x000ee4000c1e1d00 */
[----:B------:R-:W-:-:S04]  /*1280*/  IMAD.WIDE.U32 R76, R33, 0x10, R76 ;  /* 0x00000010214c7825 */ /* 0x000fc800078e004c */
[----:B------:R-:W-:Y:S01]  /*1290*/  IMAD.WIDE.U32 R74, R33, 0x10, R74 ;  /* 0x00000010214a7825 */ /* 0x000fe200078e004a */
[----:B------:R-:W3:Y:S04]  /*12a0*/  LDG.E.128 R36, desc[UR4][R76.64] ;  /* 0x000000044c247981 */ /* 0x000ee8000c1e1d00 */
[----:B------:R-:W3:Y:S04]  /*12b0*/  LDG.E.128 R32, desc[UR4][R64.64+0x1800] ;  /* 0x0018000440207981 */ /* 0x000ee8000c1e1d00 */
[----:B------:R-:W3:Y:S04]  /*12c0*/  LDG.E.128 R40, desc[UR4][R74.64] ;  /* 0x000000044a287981 */ /* 0x000ee8000c1e1d00 */
[----:B------:R-:W3:Y:S04]  /*12d0*/  LDG.E.128 R52, desc[UR4][R76.64+0x1000] ;  /* 0x001000044c347981 */ /* 0x000ee8000c1e1d00 */
[----:B------:R-:W3:Y:S04]  /*12e0*/  LDG.E.128 R56, desc[UR4][R74.64+0x1000] ;  /* 0x001000044a387981 */ /* 0x000ee8000c1e1d00 */
[----:B------:R-:W3:Y:S01]  /*12f0*/  LDG.E.128 R60, desc[UR4][R76.64+0x1800] ;  /* 0x001800044c3c7981 */ /* 0x000ee2000c1e1d00 */
[----:B--2---:R-:W-:-:S02]  /*1300*/  DADD R2, R20, -R8 ;  /* 0x0000000014027229 */ /* 0x004fc40000000808 */
[----:B------:R-:W-:Y:S01]  /*1310*/  DADD R72, R22, -R10 ;  /* 0x0000000016487229 */ /* 0x000fe2000000080a */
[----:B------:R-:W2:Y:S04]  /*1320*/  LDG.E.128 R8, desc[UR4][R64.64] ;  /* 0x0000000440087981 */ /* 0x000ea8000c1e1d00 */
[----:B------:R-:W2:Y:S01]  /*1330*/  LDG.E.128 R20, desc[UR4][R64.64+0x1000] ;  /* 0x0010000440147981 */ /* 0x000ea2000c1e1d00 */
[----:B----4-:R-:W-:Y:S02]  /*1340*/  DADD R70, R44, -R48 ;  /* 0x000000002c467229 */ /* 0x010fe40000000830 */
[----:B------:R-:W-:Y:S01]  /*1350*/  DADD R68, R46, -R50 ;  /* 0x000000002e447229 */ /* 0x000fe20000000832 */
[----:B------:R-:W4:Y:S04]  /*1360*/  LDG.E.128 R44, desc[UR4][R76.64+0x800] ;  /* 0x000800044c2c7981 */ /* 0x000f28000c1e1d00 */
[----:B------:R-:W4:Y:S04]  /*1370*/  LDG.E.128 R48, desc[UR4][R74.64+0x800] ;  /* 0x000800044a307981 */ /* 0x000f28000c1e1d00 */
[----:B------:R-:W4:Y:S01]  /*1380*/  LDG.E.128 R64, desc[UR4][R74.64+0x1800] ;  /* 0x001800044a407981 */ /* 0x000f22000c1e1d00 */
[----:B-----5:R-:W-:-:S02]  /*1390*/  DADD R4, R4, -R24 ;  /* 0x0000000004047229 */ /* 0x020fc40000000818 */
[----:B------:R-:W-:Y:S01]  /*13a0*/  DADD R26, R6, -R26 ;  /* 0x00000000061a7229 */ /* 0x000fe2000000081a */
[----:B------:R-:W0:Y:S01]  /*13b0*/  S2R R24, SR_TID.X ;  /* 0x0000000000187919 */ /* 0x000e220000002100 */
[----:B------:R-:W1:Y:S01]  /*13c0*/  LDC.64 R6, c[0x0][0x388] ;  /* 0x0000e200ff067b82 */ /* 0x000e620000000a00 */
[----:B---3--:R-:W-:Y:S02]  /*13d0*/  DADD R12, R16, -R12 ;  /* 0x00000000100c7229 */ /* 0x008fe4000000080c */
[----:B------:R-:W-:Y:S02]  /*13e0*/  DADD R14, R18, -R14 ;  /* 0x00000000120e7229 */ /* 0x000fe4000000080e */
[----:B------:R-:W-:Y:S02]  /*13f0*/  DMUL R28, R28, R70 ;  /* 0x000000461c1c7228 */ /* 0x000fe40000000000 */
[----:B------:R-:W-:Y:S02]  /*1400*/  DMUL R30, R30, R68 ;  /* 0x000000441e1e7228 */ /* 0x000fe40000000000 */
[----:B------:R-:W-:-:S02]  /*1410*/  DMUL R12, R32, R12 ;  /* 0x0000000c200c7228 */ /* 0x000fc40000000000 */
[----:B------:R-:W-:Y:S01]  /*1420*/  DMUL R14, R34, R14 ;  /* 0x0000000e220e7228 */ /* 0x000fe20000000000 */
[----:B-1----:R-:W-:-:S04]  /*1430*/  IMAD.WIDE.U32 R6, R0, 0x8, R6 ;  /* 0x0000000800067825 */ /* 0x002fc800078e0006 */
[----:B0-----:R-:W-:Y:S01]  /*1440*/  IMAD.WIDE.U32 R6, R24, 0x10, R6 ;  /* 0x0000001018067825 */ /* 0x001fe200078e0006 */
[----:B--2---:R-:W-:Y:S02]  /*1450*/  DMUL R2, R8, R2 ;  /* 0x0000000208027228 */ /* 0x004fe40000000000 */
[----:B------:R-:W-:Y:S02]  /*1460*/  DMUL R10, R10, R72 ;  /* 0x000000480a0a7228 */ /* 0x000fe40000000000 */
[----:B------:R-:W-:Y:S02]  /*1470*/  DMUL R4, R20, R4 ;  /* 0x0000000414047228 */ /* 0x000fe40000000000 */
[----:B------:R-:W-:Y:S02]  /*1480*/  DMUL R22, R22, R26 ;  /* 0x0000001a16167228 */ /* 0x000fe40000000000 */
[----:B------:R-:W-:Y:S02]  /*1490*/  DFMA R36, R40, R2, R36 ;  /* 0x000000022824722b */ /* 0x000fe40000000024 */
[----:B------:R-:W-:-:S02]  /*14a0*/  DFMA R38, R42, R10, R38 ;  /* 0x0000000a2a26722b */ /* 0x000fc40000000026 */
[----:B------:R-:W-:Y:S02]  /*14b0*/  DFMA R52, R56, R4, R52 ;  /* 0x000000043834722b */ /* 0x000fe40000000034 */
[----:B----4-:R-:W-:Y:S02]  /*14c0*/  DFMA R28, R48, R28, R44 ;  /* 0x0000001c301c722b */ /* 0x010fe4000000002c */
[----:B------:R-:W-:Y:S02]  /*14d0*/  DFMA R30, R50, R30, R46 ;  /* 0x0000001e321e722b */ /* 0x000fe4000000002e */
[----:B------:R-:W-:Y:S02]  /*14e0*/  DFMA R54, R58, R22, R54 ;  /* 0x000000163a36722b */ /* 0x000fe40000000036 */
[----:B------:R-:W-:Y:S02]  /*14f0*/  DFMA R60, R64, R12, R60 ;  /* 0x0000000c403c722b */ /* 0x000fe4000000003c */
[----:B------:R-:W-:Y:S01]  /*1500*/  DFMA R62, R66, R14, R62 ;  /* 0x0000000e423e722b */ /* 0x000fe2000000003e */
[----:B------:R-:W-:Y:S04]  /*1510*/  STG.E.128 desc[UR4][R6.64], R36 ;  /* 0x0000002406007986 */ /* 0x000fe8000c101d04 */
[----:B------:R-:W-:Y:S04]  /*1520*/  STG.E.128 desc[UR4][R6.64+0x800], R28 ;  /* 0x0008001c06007986 */ /* 0x000fe8000c101d04 */
[----:B------:R-:W-:Y:S04]  /*1530*/  STG.E.128 desc[UR4][R6.64+0x1000], R52 ;  /* 0x0010003406007986 */ /* 0x000fe8000c101d04 */
[----:B------:R-:W-:Y:S01]  /*1540*/  STG.E.128 desc[UR4][R6.64+0x1800], R60 ;  /* 0x0018003c06007986 */ /* 0x000fe2000c101d04 */
[----:B------:R-:W-:Y:S05]  /*1550*/  EXIT ;  /* 0x000000000000794d */ /* 0x000fea0003800000 */
.L_x_26848:
        /* <DEDUP_REMOVED lines=10> */
.L_x_27531:


//--------------------- .text._ZN2at6native29vectorized_elementwise_kernelILi4EZZZNS0_49_GLOBAL__N__b919a28f_16_Normalization_cu_5c38458722batch_norm_elementwiseERKNS_6TensorES5_RKSt8optionalIS3_ES9_S5_S5_ENKUlvE0_clEvENKUlvE_clEvEUldddddE_St5arrayIPcLm6EEEEviT0_T1_ --------------------------
	.section	.text._ZN2at6native29vectorized_elementwise_kernelILi4EZZZNS0_49_GLOBAL__N__b919a28f_16_Normalization_cu_5c38458722batch_norm_elementwiseERKNS_6TensorES5_RKSt8optionalIS3_ES9_S5_S5_ENKUlvE0_clEvENKUlvE_clEvEUldddddE_St5arrayIPcLm6EEEEviT0_T1_,"ax",@progbits
	.align	128
        .global         _ZN2at6native29vectorized_elementwise_kernelILi4EZZZNS0_49_GLOBAL__N__b919a28f_16_Normalization_cu_5c38458722batch_norm_elementwiseERKNS_6TensorES5_RKSt8optionalIS3_ES9_S5_S5_ENKUlvE0_clEvENKUlvE_clEvEUldddddE_St5arrayIPcLm6EEEEviT0_T1_
        .type           _ZN2at6native29vectorized_elementwise_kernelILi4EZZZNS0_49_GLOBAL__N__b919a28f_16_Normalization_cu_5c38458722batch_norm_elementwiseERKNS_6TensorES5_RKSt8optionalIS3_ES9_S5_S5_ENKUlvE0_clEvENKUlvE_clEvEUldddddE_St5arrayIPcLm6EEEEviT0_T1_,@function
        .size           _ZN2at6native29vectorized_elementwise_kernelILi4EZZZNS0_49_GLOBAL__N__b919a28f_16_Normalization_cu_5c38458722batch_norm_elementwiseERKNS_6TensorES5_RKSt8optionalIS3_ES9_S5_S5_ENKUlvE0_clEvENKUlvE_clEvEUldddddE_St5arrayIPcLm6EEEEviT0_T1_,(.L_x_27532 - _ZN2at6native29vectorized_elementwise_kernelILi4EZZZNS0_49_GLOBAL__N__b919a28f_16_Normalization_cu_5c38458722batch_norm_elementwiseERKNS_6TensorES5_RKSt8optionalIS3_ES9_S5_S5_ENKUlvE0_clEvENKUlvE_clEvEUldddddE_St5arrayIPcLm6EEEEviT0_T1_)
        .other          _ZN2at6native29vectorized_elementwise_kernelILi4EZZZNS0_49_GLOBAL__N__b919a28f_16_Normalization_cu_5c38458722batch_norm_elementwiseERKNS_6TensorES5_RKSt8optionalIS3_ES9_S5_S5_ENKUlvE0_clEvENKUlvE_clEvEUldddddE_St5arrayIPcLm6EEEEviT0_T1_,@"STO_CUDA_ENTRY STV_DEFAULT"
_ZN2at6native29vectorized_elementwise_kernelILi4EZZZNS0_49_GLOBAL__N__b919a28f_16_Normalization_cu_5c38458722batch_norm_elementwiseERKNS_6TensorES5_RKSt8optionalIS3_ES9_S5_S5_ENKUlvE0_clEvENKUlvE_clEvEUldddddE_St5arrayIPcLm6EEEEviT0_T1_:
.text._ZN2at6native29vectorized_elementwise_kernelILi4EZZZNS0_49_GLOBAL__N__b919a28f_16_Normalization_cu_5c38458722batch_norm_elementwiseERKNS_6TensorES5_RKSt8optionalIS3_ES9_S5_S5_ENKUlvE0_clEvENKUlvE_clEvEUldddddE_St5arrayIPcLm6EEEEviT0_T1_:
        /* <DEDUP_REMOVED lines=234> */
.L_x_26852:
[----:B------:R-:W-:-:S13]  /*0ea0*/  ISETP.GE.U32.AND P0, PT, R73, R72, PT ;  /* 0x000000484900720c */ /* 0x000fda0003f06070 */
[----:B------:R-:W-:Y:S05]  /*0eb0*/  @P0 BRA `(.L_x_26854) ;  /* 0x0000000000300947 */ /* 0x000fea0003800000 */
[----:B0-----:R-:W0:Y:S01]  /*0ec0*/  LDC.64 R2, c[0x0][0x388] ;  /* 0x0000e200ff027b82 */ /* 0x001e220000000a00 */
[----:B------:R-:W-:Y:S01]  /*0ed0*/  LEA R7, R0, R73, 0xa ;  /* 0x0000004900077211 */ /* 0x000fe200078e50ff */
[----:B------:R-:W-:-:S04]  /*0ee0*/  VIADD R73, R73, 0x80 ;  /* 0x0000008049497836 */ /* 0x000fc80000000000 */
[----:B0-----:R-:W-:-:S05]  /*0ef0*/  IMAD.WIDE.U32 R2, R7, 0x8, R2 ;  /* 0x0000000807027825 */ /* 0x001fca00078e0002 */
[----:B------:R1:W-:Y:S02]  /*0f00*/  STG.E.64 desc[UR4][R2.64], R26 ;  /* 0x0000001a02007986 */ /* 0x0003e4000c101b04 */
.L_x_26853:
[----:B------:R-:W-:-:S13]  /*0f10*/  ISETP.GE.U32.AND P0, PT, R73, R72, PT ;  /* 0x000000484900720c */ /* 0x000fda0003f06070 */
[----:B------:R-:W-:Y:S05]  /*0f20*/  @P0 BRA `(.L_x_26855) ;  /* 0x0000000000340947 */ /* 0x000fea0003800000 */
[----:B01----:R-:W0:Y:S01]  /*0f30*/  LDC.64 R2, c[0x0][0x388] ;  /* 0x0000e200ff027b82 */ /* 0x003e220000000a00 */
[----:B------:R-:W-:Y:S02]  /*0f40*/  LEA R7, R0, R73, 0xa ;  /* 0x0000004900077211 */ /* 0x000fe400078e50ff */
[----:B------:R-:W-:-:S03]  /*0f50*/  IADD3 R73, PT, PT, R73, 0x80, RZ ;  /* 0x0000008049497810 */ /* 0x000fc60007ffe0ff */
[----:B0-----:R-:W-:-:S05]  /*0f60*/  IMAD.WIDE.U32 R2, R7, 0x8, R2 ;  /* 0x0000000807027825 */ /* 0x001fca00078e0002 */
[----:B------:R1:W-:Y:S02]  /*0f70*/  STG.E.64 desc[UR4][R2.64], R32 ;  /* 0x0000002002007986 */ /* 0x0003e4000c101b04 */
.L_x_26854:
        /* <DEDUP_REMOVED lines=8> */
.L_x_26855:
[----:B------:R-:W-:Y:S05]  /*1000*/  BSYNC.RELIABLE B1 ;  /* 0x0000000000017941 */ /* 0x000fea0003800100 */
.L_x_26851:
[----:B------:R-:W-:-:S13]  /*1010*/  ISETP.GE.U32.AND P0, PT, R73, R72, PT ;  /* 0x000000484900720c */ /* 0x000fda0003f06070 */
[----:B012---:R-:W0:Y:S01]  /*1020*/  @!P0 LDC.64 R2, c[0x0][0x388] ;  /* 0x0000e200ff028b82 */ /* 0x007e220000000a00 */
[----:B------:R-:W-:Y:S01]  /*1030*/  @!P0 LEA R7, R0, R73, 0xa ;  /* 0x0000004900078211 */ /* 0x000fe200078e50ff */
[----:B------:R-:W-:-:S04]  /*1040*/  @!P0 VIADD R73, R73, 0x80 ;  /* 0x0000008049498836 */ /* 0x000fc80000000000 */
[----:B0-----:R-:W-:-:S05]  /*1050*/  @!P0 IMAD.WIDE.U32 R2, R7, 0x8, R2 ;  /* 0x0000000807028825 */ /* 0x001fca00078e0002 */
[----:B------:R2:W-:Y:S02]  /*1060*/  @!P0 STG.E.64 desc[UR4][R2.64], R52 ;  /* 0x0000003402008986 */ /* 0x0005e4000c101b04 */
.L_x_26856:
[----:B------:R-:W-:Y:S05]  /*1070*/  BSYNC.RECONVERGENT B0 ;  /* 0x0000000000007941 */ /* 0x000fea0003800200 */
.L_x_26850:
        /* <DEDUP_REMOVED lines=8> */
.L_x_26849:
        /* <DEDUP_REMOVED lines=10> */
[----:B------:R-:W2:Y:S04]  /*11a0*/  LDG.E.ENL2.256 R52, R64, desc[UR4][R8.64] ;  /* 0xfe0000040840797e */ /* 0x000ea80008121934 */
[----:B------:R-:W4:Y:S01]  /*11b0*/  LDG.E.ENL2.256 R28, R20, desc[UR4][R8.64+0x1000] ;  /* 0xfe0080040814797e */ /* 0x000f22000812191c */
[----:B------:R-:W-:-:S05]  /*11c0*/  IMAD.WIDE.U32 R36, R11, 0x20, R4 ;  /* 0x000000200b247825 */ /* 0x000fca00078e0004 */
[----:B------:R-:W2:Y:S04]  /*11d0*/  LDG.E.ENL2.256 R56, R60, desc[UR4][R36.64] ;  /* 0xfe000004243c797e */ /* 0x000ea80008121938 */
[----:B------:R-:W4:Y:S01]  /*11e0*/  LDG.E.ENL2.256 R24, R32, desc[UR4][R36.64+0x1000] ;  /* 0xfe0080042420797e */ /* 0x000f220008121918 */
[----:B0-----:R-:W-:-:S04]  /*11f0*/  IMAD.WIDE.U32 R2, R0, 0x8, R2 ;  /* 0x0000000800027825 */ /* 0x001fc800078e0002 */
[----:B------:R-:W-:-:S04]  /*1200*/  IMAD.WIDE.U32 R44, R11, 0x20, R2 ;  /* 0x000000200b2c7825 */ /* 0x000fc800078e0002 */
[C---:B---3--:R-:W-:Y:S01]  /*1210*/  IMAD.WIDE.U32 R76, R0.reuse, 0x8, R76 ;  /* 0x00000008004c7825 */ /* 0x048fe200078e004c */
[----:B------:R-:W3:Y:S03]  /*1220*/  LDG.E.ENL2.256 R4, R12, desc[UR4][R44.64] ;  /* 0xfe0000042c0c797e */ /* 0x000ee60008121904 */
[----:B-1----:R-:W-:-:S04]  /*1230*/  IMAD.WIDE.U32 R70, R0, 0x8, R70 ;  /* 0x0000000800467825 */ /* 0x002fc800078e0046 */
[C---:B------:R-:W-:Y:S01]  /*1240*/  IMAD.WIDE.U32 R76, R11.reuse, 0x20, R76 ;  /* 0x000000200b4c7825 */ /* 0x040fe200078e004c */
[----:B------:R-:W5:Y:S03]  /*1250*/  LDG.E.ENL2.256 R44, R48, desc[UR4][R44.64+0x1000] ;  /* 0xfe0080042c30797e */ /* 0x000f66000812192c */
[----:B------:R-:W-:Y:S02]  /*1260*/  IMAD.WIDE.U32 R70, R11, 0x20, R70 ;  /* 0x000000200b467825 */ /* 0x000fe400078e0046 */
[----:B------:R-:W5:Y:S04]  /*1270*/  LDG.E.ENL2.256 R8, R16, desc[UR4][R76.64] ;  /* 0xfe0000044c10797e */ /* 0x000f680008121908 */
[----:B------:R-:W5:Y:S01]  /*1280*/  LDG.E.ENL2.256 R36, R40, desc[UR4][R70.64] ;  /* 0xfe0000044628797e */ /* 0x000f620008121924 */
[----:B--2---:R-:W-:-:S02]  /*1290*/  DADD R2, R64, -R60 ;  /* 0x0000000040027229 */ /* 0x004fc4000000083c */
[----:B------:R-:W-:Y:S02]  /*12a0*/  DADD R68, R66, -R62 ;  /* 0x0000000042447229 */ /* 0x000fe4000000083e */
[----:B------:R-:W-:Y:S01]  /*12b0*/  DADD R72, R52, -R56 ;  /* 0x0000000034487229 */ /* 0x000fe20000000838 */
[----:B------:R-:W2:Y:S01]  /*12c0*/  LDG.E.ENL2.256 R64, R60, desc[UR4][R70.64+0x1000] ;  /* 0xfe008004463c797e */ /* 0x000ea20008121940 */
[----:B------:R-:W-:-:S03]  /*12d0*/  DADD R74, R54, -R58 ;  /* 0x00000000364a7229 */ /* 0x000fc6000000083a */
[----:B------:R-:W2:Y:S01]  /*12e0*/  LDG.E.ENL2.256 R56, R52, desc[UR4][R76.64+0x1000] ;  /* 0xfe0080044c34797e */ /* 0x000ea20008121938 */
[----:B----4-:R-:W-:Y:S02]  /*12f0*/  DADD R20, R20, -R32 ;  /* 0x0000000014147229 */ /* 0x010fe40000000820 */
[----:B------:R-:W-:Y:S01]  /*1300*/  DADD R34, R22, -R34 ;  /* 0x0000000016227229 */ /* 0x000fe20000000822 */
[----:B------:R-:W0:Y:S01]  /*1310*/  S2R R32, SR_TID.X ;  /* 0x0000000000207919 */ /* 0x000e220000002100 */
[----:B------:R-:W1:Y:S01]  /*1320*/  LDC.64 R22, c[0x0][0x388] ;  /* 0x0000e200ff167b82 */ /* 0x000e620000000a00 */
[----:B------:R-:W-:Y:S02]  /*1330*/  DADD R24, R28, -R24 ;  /* 0x000000001c187229 */ /* 0x000fe40000000818 */
[----:B------:R-:W-:Y:S02]  /*1340*/  DADD R26, R30, -R26 ;  /* 0x000000001e1a7229 */ /* 0x000fe4000000081a */
[----:B---3--:R-:W-:-:S02]  /*1350*/  DMUL R2, R12, R2 ;  /* 0x000000020c027228 */ /* 0x008fc40000000000 */
[----:B------:R-:W-:Y:S02]  /*1360*/  DMUL R14, R14, R68 ;  /* 0x000000440e0e7228 */ /* 0x000fe40000000000 */
[----:B------:R-:W-:Y:S02]  /*1370*/  DMUL R4, R4, R72 ;  /* 0x0000004804047228 */ /* 0x000fe40000000000 */
[----:B------:R-:W-:Y:S02]  /*1380*/  DMUL R6, R6, R74 ;  /* 0x0000004a06067228 */ /* 0x000fe40000000000 */
[----:B-----5:R-:W-:Y:S02]  /*1390*/  DMUL R20, R48, R20 ;  /* 0x0000001430147228 */ /* 0x020fe40000000000 */
[----:B------:R-:W-:Y:S02]  /*13a0*/  DMUL R34, R50, R34 ;  /* 0x0000002232227228 */ /* 0x000fe40000000000 */
[----:B------:R-:W-:-:S02]  /*13b0*/  DMUL R24, R44, R24 ;  /* 0x000000182c187228 */ /* 0x000fc40000000000 */
[----:B------:R-:W-:Y:S01]  /*13c0*/  DMUL R26, R46, R26 ;  /* 0x0000001a2e1a7228 */ /* 0x000fe20000000000 */
[----:B-1----:R-:W-:Y:S01]  /*13d0*/  IMAD.WIDE.U32 R22, R0, 0x8, R22 ;  /* 0x0000000800167825 */ /* 0x002fe200078e0016 */
[----:B------:R-:W-:Y:S02]  /*13e0*/  DFMA R16, R40, R2, R16 ;  /* 0x000000022810722b */ /* 0x000fe40000000010 */
[----:B------:R-:W-:Y:S02]  /*13f0*/  DFMA R18, R42, R14, R18 ;  /* 0x0000000e2a12722b */ /* 0x000fe40000000012 */
[----:B------:R-:W-:Y:S02]  /*1400*/  DFMA R8, R36, R4, R8 ;  /* 0x000000042408722b */ /* 0x000fe40000000008 */
[----:B------:R-:W-:Y:S01]  /*1410*/  DFMA R10, R38, R6, R10 ;  /* 0x00000006260a722b */ /* 0x000fe2000000000a */
[----:B0-----:R-:W-:-:S06]  /*1420*/  IMAD.WIDE.U32 R22, R32, 0x20, R22 ;  /* 0x0000002020167825 */ /* 0x001fcc00078e0016 */
[----:B------:R-:W-:Y:S01]  /*1430*/  STG.E.ENL2.256 desc[UR4][R22.64], R16, R8 ;  /* 0xf80000101608797f */ /* 0x000fe2000f121804 */
[----:B--2---:R-:W-:Y:S02]  /*1440*/  DFMA R52, R60, R20, R52 ;  /* 0x000000143c34722b */ /* 0x004fe40000000034 */
[----:B------:R-:W-:Y:S02]  /*1450*/  DFMA R54, R62, R34, R54 ;  /* 0x000000223e36722b */ /* 0x000fe40000000036 */
[----:B------:R-:W-:Y:S02]  /*1460*/  DFMA R56, R64, R24, R56 ;  /* 0x000000184038722b */ /* 0x000fe40000000038 */
[----:B------:R-:W-:-:S07]  /*1470*/  DFMA R58, R66, R26, R58 ;  /* 0x0000001a423a722b */ /* 0x000fce000000003a */
[----:B------:R-:W-:Y:S01]  /*1480*/  STG.E.ENL2.256 desc[UR4][R22.64+0x1000], R52, R56 ;  /* 0xf80080341638797f */ /* 0x000fe2000f121804 */
[----:B------:R-:W-:Y:S05]  /*1490*/  EXIT ;  /* 0x000000000000794d */ /* 0x000fea0003800000 */
.L_x_26857:
        /* <DEDUP_REMOVED lines=14> */
.L_x_27532:


//--------------------- .text._ZN2at6native29vectorized_elementwise_kernelILi8EZZZNS0_49_GLOBAL__N__b919a28f_16_Normalization_cu_5c38458722batch_norm_elementwiseERKNS_6TensorES5_RKSt8optionalIS3_ES9_S5_S5_ENKUlvE0_clEvENKUlvE_clEvEUldddddE_St5arrayIPcLm6EEEEviT0_T1_ --------------------------
	.section	.text._ZN2at6native29vectorized_elementwise_kernelILi8EZZZNS0_49_GLOBAL__N__b919a28f_16_Normalization_cu_5c38458722batch_norm_elementwiseERKNS_6TensorES5_RKSt8optionalIS3_ES9_S5_S5_ENKUlvE0_clEvENKUlvE_clEvEUldddddE_St5arrayIPcLm6EEEEviT0_T1_,"ax",@progbits
	.align	128
        .global         _ZN2at6native29vectorized_elementwise_kernelILi8EZZZNS0_49_GLOBAL__N__b919a28f_16_Normalization_cu_5c38458722batch_norm_elementwiseERKNS_6TensorES5_RKSt8optionalIS3_ES9_S5_S5_ENKUlvE0_clEvENKUlvE_clEvEUldddddE_St5arrayIPcLm6EEEEviT0_T1_
        .type           _ZN2at6native29vectorized_elementwise_kernelILi8EZZZNS0_49_GLOBAL__N__b919a28f_16_Normalization_cu_5c38458722batch_norm_elementwiseERKNS_6TensorES5_RKSt8optionalIS3_ES9_S5_S5_ENKUlvE0_clEvENKUlvE_clEvEUldddddE_St5arrayIPcLm6EEEEviT0_T1_,@function
        .size           _ZN2at6native29vectorized_elementwise_kernelILi8EZZZNS0_49_GLOBAL__N__b919a28f_16_Normalization_cu_5c38458722batch_norm_elementwiseERKNS_6TensorES5_RKSt8optionalIS3_ES9_S5_S5_ENKUlvE0_clEvENKUlvE_clEvEUldddddE_St5arrayIPcLm6EEEEviT0_T1_,(.L_x_27533 - _ZN2at6native29vectorized_elementwise_kernelILi8EZZZNS0_49_GLOBAL__N__b919a28f_16_Normalization_cu_5c38458722batch_norm_elementwiseERKNS_6TensorES5_RKSt8optionalIS3_ES9_S5_S5_ENKUlvE0_clEvENKUlvE_clEvEUldddddE_St5arrayIPcLm6EEEEviT0_T1_)
        .other          _ZN2at6native29vectorized_elementwise_kernelILi8EZZZNS0_49_GLOBAL__N__b919a28f_16_Normalization_cu_5c38458722batch_norm_elementwiseERKNS_6TensorES5_RKSt8optionalIS3_ES9_S5_S5_ENKUlvE0_clEvENKUlvE_clEvEUldddddE_St5arrayIPcLm6EEEEviT0_T1_,@"STO_CUDA_ENTRY STV_DEFAULT"
_ZN2at6native29vectorized_elementwise_kernelILi8EZZZNS0_49_GLOBAL__N__b919a28f_16_Normalization_cu_5c38458722batch_norm_elementwiseERKNS_6TensorES5_RKSt8optionalIS3_ES9_S5_S5_ENKUlvE0_clEvENKUlvE_clEvEUldddddE_St5arrayIPcLm6EEEEviT0_T1_:
.text._ZN2at6native29vectorized_elementwise_kernelILi8EZZZNS0_49_GLOBAL__N__b919a28f_16_Normalization_cu_5c38458722batch_norm_elementwiseERKNS_6TensorES5_RKSt8optionalIS3_ES9_S5_S5_ENKUlvE0_clEvENKUlvE_clEvEUldddddE_St5arrayIPcLm6EEEEviT0_T1_:
        /* <DEDUP_REMOVED lines=234> */
.L_x_26861:
[----:B------:R-:W-:-:S13]  /*0ea0*/  ISETP.GE.U32.AND P0, PT, R73, R72, PT ;  /* 0x000000484900720c */ /* 0x000fda0003f06070 */
[----:B------:R-:W-:Y:S05]  /*0eb0*/  @P0 BRA `(.L_x_26863) ;  /* 0x0000000000300947 */ /* 0x000fea0003800000 */
[----:B0-----:R-:W0:Y:S01]  /*0ec0*/  LDC.64 R2, c[0x0][0x388] ;  /* 0x0000e200ff027b82 */ /* 0x001e220000000a00 */
[----:B------:R-:W-:Y:S01]  /*0ed0*/  LEA R7, R0, R73, 0xa ;  /* 0x0000004900077211 */ /* 0x000fe200078e50ff */
[----:B------:R-:W-:-:S04]  /*0ee0*/  VIADD R73, R73, 0x80 ;  /* 0x0000008049497836 */ /* 0x000fc80000000000 */
[----:B0-----:R-:W-:-:S05]  /*0ef0*/  IMAD.WIDE.U32 R2, R7, 0x8, R2 ;  /* 0x0000000807027825 */ /* 0x001fca00078e0002 */
[----:B------:R1:W-:Y:S02]  /*0f00*/  STG.E.64 desc[UR4][R2.64], R26 ;  /* 0x0000001a02007986 */ /* 0x0003e4000c101b04 */
.L_x_26862:
[----:B------:R-:W-:-:S13]  /*0f10*/  ISETP.GE.U32.AND P0, PT, R73, R72, PT ;  /* 0x000000484900720c */ /* 0x000fda0003f06070 */
[----:B------:R-:W-:Y:S05]  /*0f20*/  @P0 BRA `(.L_x_26864) ;  /* 0x0000000000340947 */ /* 0x000fea0003800000 */
[----:B01----:R-:W0:Y:S01]  /*0f30*/  LDC.64 R2, c[0x0][0x388] ;  /* 0x0000e200ff027b82 */ /* 0x003e220000000a00 */
[----:B------:R-:W-:Y:S02]  /*0f40*/  LEA R7, R0, R73, 0xa ;  /* 0x0000004900077211 */ /* 0x000fe400078e50ff */
[----:B------:R-:W-:-:S03]  /*0f50*/  IADD3 R73, PT, PT, R73, 0x80, RZ ;  /* 0x0000008049497810 */ /* 0x000fc60007ffe0ff */
[----:B0-----:R-:W-:-:S05]  /*0f60*/  IMAD.WIDE.U32 R2, R7, 0x8, R2 ;  /* 0x0000000807027825 */ /* 0x001fca00078e0002 */
[----:B------:R1:W-:Y:S02]  /*0f70*/  STG.E.64 desc[UR4][R2.64], R32 ;  /* 0x0000002002007986 */ /* 0x0003e4000c101b04 */
.L_x_26863:
        /* <DEDUP_REMOVED lines=8> */
.L_x_26864:
[----:B------:R-:W-:Y:S05]  /*1000*/  BSYNC.RELIABLE B1 ;  /* 0x0000000000017941 */ /* 0x000fea0003800100 */
.L_x_26860:
[----:B------:R-:W-:-:S13]  /*1010*/  ISETP.GE.U32.AND P0, PT, R73, R72, PT ;  /* 0x000000484900720c */ /* 0x000fda0003f06070 */
[----:B012---:R-:W0:Y:S01]  /*1020*/  @!P0 LDC.64 R2, c[0x0][0x388] ;  /* 0x0000e200ff028b82 */ /* 0x007e220000000a00 */
[----:B------:R-:W-:Y:S01]  /*1030*/  @!P0 LEA R7, R0, R73, 0xa ;  /* 0x0000004900078211 */ /* 0x000fe200078e50ff */
[----:B------:R-:W-:-:S04]  /*1040*/  @!P0 VIADD R73, R73, 0x80 ;  /* 0x0000008049498836 */ /* 0x000fc80000000000 */
[----:B0-----:R-:W-:-:S05]  /*1050*/  @!P0 IMAD.WIDE.U32 R2, R7, 0x8, R2 ;  /* 0x0000000807028825 */ /* 0x001fca00078e0002 */
[----:B------:R2:W-:Y:S02]  /*1060*/  @!P0 STG.E.64 desc[UR4][R2.64], R52 ;  /* 0x0000003402008986 */ /* 0x0005e4000c101b04 */
.L_x_26865:
[----:B------:R-:W-:Y:S05]  /*1070*/  BSYNC.RECONVERGENT B0 ;  /* 0x0000000000007941 */ /* 0x000fea0003800200 */
.L_x_26859:
        /* <DEDUP_REMOVED lines=8> */
.L_x_26858:
        /* <DEDUP_REMOVED lines=58> */
.L_x_26866:
        /* <DEDUP_REMOVED lines=14> */
.L_x_27533:


//--------------------- .text._ZN2at6native33batch_norm_transform_input_kernelIN3c104HalfES3_fLb1EiEEvNS_27GenericPackedTensorAccessorIKT_Lm3ENS_17RestrictPtrTraitsET3_EENS4_IS5_Lm3ES7_S8_EENS4_INSt11conditionalIXT2_ET1_T0_E4typeELm1ES7_S8_EESG_NS4_IKSD_Lm1ES7_S8_EESI_SC_ --------------------------
	.section	.text._ZN2at6native33batch_norm_transform_input_kernelIN3c104HalfES3_fLb1EiEEvNS_27GenericPackedTensorAccessorIKT_Lm3ENS_17RestrictPtrTraitsET3_EENS4_IS5_Lm3ES7_S8_EENS4_INSt11conditionalIXT2_ET1_T0_E4typeELm1ES7_S8_EESG_NS4_IKSD_Lm1ES7_S8_EESI_SC_,"ax",@progbits
	.align	128
        .global         _ZN2at6native33batch_norm_transform_input_kernelIN3c104HalfES3_fLb1EiEEvNS_27GenericPackedTensorAccessorIKT_Lm3ENS_17RestrictPtrTraitsET3_EENS4_IS5_Lm3ES7_S8_EENS4_INSt11conditionalIXT2_ET1_T0_E4typeELm1ES7_S8_EESG_NS4_IKSD_Lm1ES7_S8_EESI_SC_
        .type           _ZN2at6native33batch_norm_transform_input_kernelIN3c104HalfES3_fLb1EiEEvNS_27GenericPackedTensorAccessorIKT_Lm3ENS_17RestrictPtrTraitsET3_EENS4_IS5_Lm3ES7_S8_EENS4_INSt11conditionalIXT2_ET1_T0_E4typeELm1ES7_S8_EESG_NS4_IKSD_Lm1ES7_S8_EESI_SC_,@function
        .size           _ZN2at6native33batch_norm_transform_input_kernelIN3c104HalfES3_fLb1EiEEvNS_27GenericPackedTensorAccessorIKT_Lm3ENS_17RestrictPtrTraitsET3_EENS4_IS5_Lm3ES7_S8_EENS4_INSt11conditionalIXT2_ET1_T0_E4typeELm1ES7_S8_EESG_NS4_IKSD_Lm1ES7_S8_EESI_SC_,(.L_x_27534 - _ZN2at6native33batch_norm_transform_input_kernelIN3c104HalfES3_fLb1EiEEvNS_27GenericPackedTensorAccessorIKT_Lm3ENS_17RestrictPtrTraitsET3_EENS4_IS5_Lm3ES7_S8_EENS4_INSt11conditionalIXT2_ET1_T0_E4typeELm1ES7_S8_EESG_NS4_IKSD_Lm1ES7_S8_EESI_SC_)
        .other          _ZN2at6native33batch_norm_transform_input_kernelIN3c104HalfES3_fLb1EiEEvNS_27GenericPackedTensorAccessorIKT_Lm3ENS_17RestrictPtrTraitsET3_EENS4_IS5_Lm3ES7_S8_EENS4_INSt11conditionalIXT2_ET1_T0_E4typeELm1ES7_S8_EESG_NS4_IKSD_Lm1ES7_S8_EESI_SC_,@"STO_CUDA_ENTRY STV_DEFAULT"
_ZN2at6native33batch_norm_transform_input_kernelIN3c104HalfES3_fLb1EiEEvNS_27GenericPackedTensorAccessorIKT_Lm3ENS_17RestrictPtrTraitsET3_EENS4_IS5_Lm3ES7_S8_EENS4_INSt11conditionalIXT2_ET1_T0_E4typeELm1ES7_S8_EESG_NS4_IKSD_Lm1ES7_S8_EESI_SC_:
.text._ZN2at6native33batch_norm_transform_input_kernelIN3c104HalfES3_fLb1EiEEvNS_27GenericPackedTensorAccessorIKT_Lm3ENS_17RestrictPtrTraitsET3_EENS4_IS5_Lm3ES7_S8_EENS4_INSt11conditionalIXT2_ET1_T0_E4typeELm1ES7_S8_EESG_NS4_IKSD_Lm1ES7_S8_EESI_SC_:
[----:B------:R-:W-:Y:S08]  /*0000*/  LDC R1, c[0x0][0x37c] ;  /* 0x0000df00ff017b82 */ /* 0x000ff00000000800 */
[----:B------:R-:W0:Y:S08]  /*0010*/  S2UR UR6, SR_CTAID.X ;  /* 0x00000000000679c3 */ /* 0x000e300000002500 */
[----:B------:R-:W0:Y:S02]  /*0020*/  LDC R0, c[0x0][0x38c] ;  /* 0x0000e300ff007b82 */ /* 0x000e240000000800 */
[----:B0-----:R-:W-:-:S13]  /*0030*/  ISETP.LE.AND P0, PT, R0, UR6, PT ;  /* 0x0000000600007c0c */ /* 0x001fda000bf03270 */
[----:B------:R-:W-:Y:S05]  /*0040*/  @P0 EXIT ;  /* 0x000000000000094d */ /* 0x000fea0003800000 */
[----:B------:R-:W0:Y:S01]  /*0050*/  LDC R0, c[0x0][0x3e8] ;  /* 0x0000fa00ff007b82 */ /* 0x000e220000000800 */
[----:B------:R-:W1:Y:S01]  /*0060*/  S2R R10, SR_TID.Y ;  /* 0x00000000000a7919 */ /* 0x000e620000002200 */
[----:B------:R-:W1:Y:S01]  /*0070*/  LDCU UR4, c[0x0][0x364] ;  /* 0x00006c80ff0477ac */ /* 0x000e620008000800 */
[----:B------:R-:W1:Y:S01]  /*0080*/  S2R R11, SR_CTAID.Y ;  /* 0x00000000000b7919 */ /* 0x000e620000002600 */
[----:B------:R-:W2:Y:S04]  /*0090*/  LDCU.64 UR8, c[0x0][0x358] ;  /* 0x00006b00ff0877ac */ /* 0x000ea80008000a00 */
[----:B------:R-:W3:Y:S01]  /*00a0*/  LDC R2, c[0x0][0x3f8] ;  /* 0x0000fe00ff027b82 */ /* 0x000ee20000000800 */
[----:B------:R-:W4:Y:S07]  /*00b0*/  LDCU UR5, c[0x0][0x388] ;  /* 0x00007100ff0577ac */ /* 0x000f2e0008000800 */
[----:B------:R-:W2:Y:S01]  /*00c0*/  LDC R12, c[0x0][0x3cc] ;  /* 0x0000f300ff0c7b82 */ /* 0x000ea20000000800 */
[----:B0-----:R-:W-:-:S07]  /*00d0*/  ISETP.GE.AND P0, PT, R0, 0x1, PT ;  /* 0x000000010000780c */ /* 0x001fce0003f06270 */
[----:B------:R-:W0:Y:S01]  /*00e0*/  LDC R15, c[0x0][0x3dc] ;  /* 0x0000f700ff0f7b82 */ /* 0x000e220000000800 */
[----:B---3--:R-:W-:-:S07]  /*00f0*/  ISETP.GE.AND P1, PT, R2, 0x1, PT ;  /* 0x000000010200780c */ /* 0x008fce0003f26270 */
[----:B------:R-:W3:Y:S01]  /*0100*/  LDC.64 R4, c[0x0][0x3c0] ;  /* 0x0000f000ff047b82 */ /* 0x000ee20000000a00 */
[----:B-1----:R-:W-:-:S07]  /*0110*/  IMAD R10, R11, UR4, R10 ;  /* 0x000000040b0a7c24 */ /* 0x002fce000f8e020a */
[----:B------:R-:W1:Y:S01]  /*0120*/  @P0 LDC R0, c[0x0][0x3ec] ;  /* 0x0000fb00ff000b82 */ /* 0x000e620000000800 */
[----:B----4-:R-:W-:-:S07]  /*0130*/  ISETP.GE.AND P2, PT, R10, UR5, PT ;  /* 0x000000050a007c0c */ /* 0x010fce000bf46270 */
[----:B------:R-:W4:Y:S01]  /*0140*/  @P1 LDC R13, c[0x0][0x3fc] ;  /* 0x0000ff00ff0d1b82 */ /* 0x000f220000000800 */
[----:B0-----:R-:W-:-:S07]  /*0150*/  IMAD R15, R15, UR6, RZ ;  /* 0x000000060f0f7c24 */ /* 0x001fce000f8e02ff */
[----:B------:R-:W0:Y:S08]  /*0160*/  @P0 LDC.64 R6, c[0x0][0x3e0] ;  /* 0x0000f800ff060b82 */ /* 0x000e300000000a00 */
[----:B------:R-:W3:Y:S01]  /*0170*/  @P1 LDC.64 R8, c[0x0][0x3f0] ;  /* 0x0000fc00ff081b82 */ /* 0x000ee20000000a00 */
[----:B-1----:R-:W-:Y:S02]  /*0180*/  @P0 IMAD R11, R0, UR6, RZ ;  /* 0x00000006000b0c24 */ /* 0x002fe4000f8e02ff */
[----:B----4-:R-:W-:-:S05]  /*0190*/  @P1 IMAD R13, R13, UR6, RZ ;  /* 0x000000060d0d1c24 */ /* 0x010fca000f8e02ff */
[----:B------:R-:W1:Y:S01]  /*01a0*/  LDC.64 R2, c[0x0][0x3d0] ;  /* 0x0000f400ff027b82 */ /* 0x000e620000000a00 */
[----:B0-----:R-:W-:-:S05]  /*01b0*/  @P0 IMAD.WIDE R6, R11, 0x2, R6 ;  /* 0x000000020b060825 */ /* 0x001fca00078e0206 */
[----:B--2---:R0:W5:Y:S01]  /*01c0*/  @P0 LDG.E.U16 R11, desc[UR8][R6.64] ;  /* 0x00000008060b0981 */ /* 0x004162000c1e1500 */
[----:B---3--:R-:W-:-:S04]  /*01d0*/  @P1 IMAD.WIDE R8, R13, 0x2, R8 ;  /* 0x000000020d081825 */ /* 0x008fc800078e0208 */
[----:B------:R-:W-:Y:S02]  /*01e0*/  IMAD R13, R12, UR6, RZ ;  /* 0x000000060c0d7c24 */ /* 0x000fe4000f8e02ff */
[----:B------:R0:W5:Y:S02]  /*01f0*/  @P1 LDG.E.U16 R12, desc[UR8][R8.64] ;  /* 0x00000008080c1981 */ /* 0x000164000c1e1500 */
[----:B------:R-:W-:-:S04]  /*0200*/  IMAD.WIDE R4, R13, 0x4, R4 ;  /* 0x000000040d047825 */ /* 0x000fc800078e0204 */
[----:B-1----:R-:W-:Y:S01]  /*0210*/  IMAD.WIDE R2, R15, 0x4, R2 ;  /* 0x000000040f027825 */ /* 0x002fe200078e0202 */
[----:B------:R-:W-:Y:S06]  /*0220*/  @P2 EXIT ;  /* 0x000000000000294d */ /* 0x000fec0003800000 */
[----:B------:R1:W5:Y:S01]  /*0230*/  LDG.E R0, desc[UR8][R4.64] ;  /* 0x0000000804007981 */ /* 0x000362000c1e1900 */
[----:B------:R-:W2:Y:S03]  /*0240*/  LDC R13, c[0x0][0x3b8] ;  /* 0x0000ee00ff0d7b82 */ /* 0x000ea60000000800 */
[----:B0-----:R1:W5:Y:S01]  /*0250*/  LDG.E R6, desc[UR8][R2.64] ;  /* 0x0000000802067981 */ /* 0x001362000c1e1900 */
[----:B------:R-:W0:Y:S01]  /*0260*/  LDCU UR7, c[0x0][0x360] ;  /* 0x00006c00ff0777ac */ /* 0x000e220008000800 */
[----:B------:R-:W-:Y:S02]  /*0270*/  HFMA2 R9, -RZ, RZ, 0, 0 ;  /* 0x00000000ff097431 */ /* 0x000fe400000001ff */
[----:B------:R-:W-:Y:S01]  /*0280*/  IMAD.MOV.U32 R8, RZ, RZ, 0x3f800000 ;  /* 0x3f800000ff087424 */ /* 0x000fe200078e00ff */
[----:B------:R-:W3:Y:S01]  /*0290*/  S2R R7, SR_TID.X ;  /* 0x0000000000077919 */ /* 0x000ee20000002100 */
[----:B------:R-:W4:Y:S01]  /*02a0*/  LDC R14, c[0x0][0x398] ;  /* 0x0000e600ff0e7b82 */ /* 0x000f220000000800 */
[----:B------:R-:W1:Y:S01]  /*02b0*/  LDCU UR5, c[0x0][0x374] ;  /* 0x00006e80ff0577ac */ /* 0x000e620008000800 */
[----:B-----5:R-:W-:-:S02]  /*02c0*/  @P0 HADD2.F32 R8, -RZ, R11.H0_H0 ;  /* 0x2000000bff080230 */ /* 0x020fc40000004100 */
[----:B------:R-:W-:Y:S01]  /*02d0*/  @P1 HADD2.F32 R9, -RZ, R12.H0_H0 ;  /* 0x2000000cff091230 */ /* 0x000fe20000004100 */
[----:B------:R-:W0:Y:S01]  /*02e0*/  LDCU UR10, c[0x0][0x39c] ;  /* 0x00007380ff0a77ac */ /* 0x000e220008000800 */
[----:B------:R-:W0:Y:S01]  /*02f0*/  LDCU UR11, c[0x0][0x3bc] ;  /* 0x00007780ff0b77ac */ /* 0x000e220008000800 */
[----:B------:R-:W0:Y:S01]  /*0300*/  LDCU.64 UR12, c[0x0][0x380] ;  /* 0x00007000ff0c77ac */ /* 0x000e220008000a00 */
[----:B--2---:R-:W-:Y:S01]  /*0310*/  IMAD R11, R13, UR6, RZ ;  /* 0x000000060d0b7c24 */ /* 0x004fe2000f8e02ff */
[----:B------:R-:W2:Y:S01]  /*0320*/  LDCU.64 UR14, c[0x0][0x3a0] ;  /* 0x00007400ff0e77ac */ /* 0x000ea20008000a00 */
[----:B-1----:R-:W-:Y:S01]  /*0330*/  UIMAD UR4, UR4, UR5, URZ ;  /* 0x00000005040472a4 */ /* 0x002fe2000f8e02ff */
[----:B0--34-:R-:W-:-:S11]  /*0340*/  IMAD R12, R14, UR6, RZ ;  /* 0x000000060e0c7c24 */ /* 0x019fd6000f8e02ff */
.L_x_26870:
[----:B0-----:R-:W0:Y:S01]  /*0350*/  LDC R14, c[0x0][0x390] ;  /* 0x0000e400ff0e7b82 */ /* 0x001e220000000800 */
        /* <DEDUP_REMOVED lines=14> */
.L_x_26869:
[----:B------:R-:W-:-:S05]  /*0440*/  IMAD R2, R17, UR10, RZ ;  /* 0x0000000a11027c24 */ /* 0x000fca000f8e02ff */
[----:B0-----:R-:W-:-:S04]  /*0450*/  IADD3 R3, P0, PT, R2, R13, RZ ;  /* 0x0000000d02037210 */ /* 0x001fc80007f1e0ff */
[----:B------:R-:W-:Y:S02]  /*0460*/  LEA.HI.X.SX32 R4, R2, R16, 0x1, P0 ;  /* 0x0000001002047211 */ /* 0x000fe400000f0eff */
[----:B------:R-:W-:-:S04]  /*0470*/  LEA R2, P0, R3, UR12, 0x1 ;  /* 0x0000000c03027c11 */ /* 0x000fc8000f8008ff */
[----:B------:R-:W-:-:S05]  /*0480*/  LEA.HI.X R3, R3, UR13, R4, 0x1, P0 ;  /* 0x0000000d03037c11 */ /* 0x000fca00080f0c04 */
[----:B------:R-:W3:Y:S01]  /*0490*/  LDG.E.U16 R2, desc[UR8][R2.64] ;  /* 0x0000000802027981 */ /* 0x000ee2000c1e1500 */
[C---:B------:R-:W-:Y:S01]  /*04a0*/  IMAD R4, R17.reuse, UR11, RZ ;  /* 0x0000000b11047c24 */ /* 0x040fe2000f8e02ff */
[----:B------:R-:W-:-:S04]  /*04b0*/  IADD3 R17, PT, PT, R17, UR7, RZ ;  /* 0x0000000711117c10 */ /* 0x000fc8000fffe0ff */
[----:B------:R-:W-:-:S04]  /*04c0*/  IADD3 R19, P0, PT, R4, R15, RZ ;  /* 0x0000000f04137210 */ /* 0x000fc80007f1e0ff */
[----:B------:R-:W-:Y:S02]  /*04d0*/  LEA.HI.X.SX32 R20, R4, R18, 0x1, P0 ;  /* 0x0000001204147211 */ /* 0x000fe400000f0eff */
[----:B--2---:R-:W-:Y:S01]  /*04e0*/  LEA R4, P0, R19, UR14, 0x1 ;  /* 0x0000000e13047c11 */ /* 0x004fe2000f8008ff */
[----:B---3--:R-:W-:-:S05]  /*04f0*/  HADD2.F32 R5, -RZ, R2.H0_H0 ;  /* 0x20000002ff057230 */ /* 0x008fca0000004100 */
[----:B------:R-:W-:-:S04]  /*0500*/  FADD.FTZ R5, -R0, R5 ;  /* 0x0000000500057221 */ /* 0x000fc80000010100 */
[----:B------:R-:W-:-:S04]  /*0510*/  FMUL.FTZ R5, R5, R8 ;  /* 0x0000000805057220 */ /* 0x000fc80000410000 */
[----:B------:R-:W-:-:S05]  /*0520*/  FFMA.FTZ R5, R6, R5, R9 ;  /* 0x0000000506057223 */ /* 0x000fca0000010009 */
[----:B------:R-:W-:Y:S02]  /*0530*/  F2FP.F16.F32.PACK_AB R3, RZ, R5 ;  /* 0x00000005ff03723e */ /* 0x000fe400000000ff */
[----:B------:R-:W-:Y:S02]  /*0540*/  LEA.HI.X R5, R19, UR15, R20, 0x1, P0 ;  /* 0x0000000f13057c11 */ /* 0x000fe400080f0c14 */
[----:B------:R-:W-:-:S03]  /*0550*/  ISETP.GE.AND P0, PT, R17, R14, PT ;  /* 0x0000000e1100720c */ /* 0x000fc60003f06270 */
[----:B------:R0:W-:Y:S10]  /*0560*/  STG.E.U16 desc[UR8][R4.64], R3 ;  /* 0x0000000304007986 */ /* 0x0001f4000c101508 */
[----:B------:R-:W-:Y:S05]  /*0570*/  @!P0 BRA `(.L_x_26869) ;  /* 0xfffffffc00b08947 */ /* 0x000fea000383ffff */
.L_x_26868:
[----:B--2---:R-:W-:Y:S05]  /*0580*/  BSYNC.RECONVERGENT B0 ;  /* 0x0000000000007941 */ /* 0x004fea0003800200 */
.L_x_26867:
[----:B------:R-:W1:Y:S01]  /*0590*/  LDCU UR5, c[0x0][0x388] ;  /* 0x00007100ff0577ac */ /* 0x000e620008000800 */
[----:B------:R-:W-:-:S05]  /*05a0*/  VIADD R10, R10, UR4 ;  /* 0x000000040a0a7c36 */ /* 0x000fca0008000000 */
[----:B-1----:R-:W-:-:S13]  /*05b0*/  ISETP.GE.AND P0, PT, R10, UR5, PT ;  /* 0x000000050a007c0c */ /* 0x002fda000bf06270 */
[----:B------:R-:W-:Y:S05]  /*05c0*/  @!P0 BRA `(.L_x_26870) ;  /* 0xfffffffc00608947 */ /* 0x000fea000383ffff */
[----:B------:R-:W-:Y:S05]  /*05d0*/  EXIT ;  /* 0x000000000000794d */ /* 0x000fea0003800000 */
.L_x_26871:
        /* <DEDUP_REMOVED lines=10> */
.L_x_27534:


//--------------------- .text._ZN2at6native33batch_norm_transform_input_kernelIN3c104HalfEffLb1EiEEvNS_27GenericPackedTensorAccessorIKT_Lm3ENS_17RestrictPtrTraitsET3_EENS4_IS5_Lm3ES7_S8_EENS4_INSt11conditionalIXT2_ET1_T0_E4typeELm1ES7_S8_EESG_NS4_IKSD_Lm1ES7_S8_EESI_SC_ --------------------------
	.section	.text._ZN2at6native33batch_norm_transform_input_kernelIN3c104HalfEffLb1EiEEvNS_27GenericPackedTensorAccessorIKT_Lm3ENS_17RestrictPtrTraitsET3_EENS4_IS5_Lm3ES7_S8_EENS4_INSt11conditionalIXT2_ET1_T0_E4typeELm1ES7_S8_EESG_NS4_IKSD_Lm1ES7_S8_EESI_SC_,"ax",@progbits
	.align	128
        .global         _ZN2at6native33batch_norm_transform_input_kernelIN3c104HalfEffLb1EiEEvNS_27GenericPackedTensorAccessorIKT_Lm3ENS_17RestrictPtrTraitsET3_EENS4_IS5_Lm3ES7_S8_EENS4_INSt11conditionalIXT2_ET1_T0_E4typeELm1ES7_S8_EESG_NS4_IKSD_Lm1ES7_S8_EESI_SC_
        .type           _ZN2at6native33batch_norm_transform_input_kernelIN3c104HalfEffLb1EiEEvNS_27GenericPackedTensorAccessorIKT_Lm3ENS_17RestrictPtrTraitsET3_EENS4_IS5_Lm3ES7_S8_EENS4_INSt11conditionalIXT2_ET1_T0_E4typeELm1ES7_S8_EESG_NS4_IKSD_Lm1ES7_S8_EESI_SC_,@function
        .size           _ZN2at6native33batch_norm_transform_input_kernelIN3c104HalfEffLb1EiEEvNS_27GenericPackedTensorAccessorIKT_Lm3ENS_17RestrictPtrTraitsET3_EENS4_IS5_Lm3ES7_S8_EENS4_INSt11conditionalIXT2_ET1_T0_E4typeELm1ES7_S8_EESG_NS4_IKSD_Lm1ES7_S8_EESI_SC_,(.L_x_27535 - _ZN2at6native33batch_norm_transform_input_kernelIN3c104HalfEffLb1EiEEvNS_27GenericPackedTensorAccessorIKT_Lm3ENS_17RestrictPtrTraitsET3_EENS4_IS5_Lm3ES7_S8_EENS4_INSt11conditionalIXT2_ET1_T0_E4typeELm1ES7_S8_EESG_NS4_IKSD_Lm1ES7_S8_EESI_SC_)
        .other          _ZN2at6native33batch_norm_transform_input_kernelIN3c104HalfEffLb1EiEEvNS_27GenericPackedTensorAccessorIKT_Lm3ENS_17RestrictPtrTraitsET3_EENS4_IS5_Lm3ES7_S8_EENS4_INSt11conditionalIXT2_ET1_T0_E4typeELm1ES7_S8_EESG_NS4_IKSD_Lm1ES7_S8_EESI_SC_,@"STO_CUDA_ENTRY STV_DEFAULT"
_ZN2at6native33batch_norm_transform_input_kernelIN3c104HalfEffLb1EiEEvNS_27GenericPackedTensorAccessorIKT_Lm3ENS_17RestrictPtrTraitsET3_EENS4_IS5_Lm3ES7_S8_EENS4_INSt11conditionalIXT2_ET1_T0_E4typeELm1ES7_S8_EESG_NS4_IKSD_Lm1ES7_S8_EESI_SC_:
.text._ZN2at6native33batch_norm_transform_input_kernelIN3c104HalfEffLb1EiEEvNS_27GenericPackedTensorAccessorIKT_Lm3ENS_17RestrictPtrTraitsET3_EENS4_IS5_Lm3ES7_S8_EENS4_INSt11conditionalIXT2_ET1_T0_E4typeELm1ES7_S8_EESG_NS4_IKSD_Lm1ES7_S8_EESI_SC_:
[----:B------:R-:W-:Y:S08]  /*0000*/  LDC R1, c[0x0][0x37c] ;  /* 0x0000df00ff017b82 */ /* 0x000ff00000000800 */
[----:B------:R-:W0:Y:S08]  /*0010*/  S2UR UR6, SR_CTAID.X ;  /* 0x00000000000679c3 */ /* 0x000e300000002500 */
[----:B------:R-:W0:Y:S02]  /*0020*/  LDC R0, c[0x0][0x38c] ;  /* 0x0000e300ff007b82 */ /* 0x000e240000000800 */
[----:B0-----:R-:W-:-:S13]  /*0030*/  ISETP.LE.AND P0, PT, R0, UR6, PT ;  /* 0x0000000600007c0c */ /* 0x001fda000bf03270 */
[----:B------:R-:W-:Y:S05]  /*0040*/  @P0 EXIT ;  /* 0x000000000000094d */ /* 0x000fea0003800000 */
[----:B------:R-:W0:Y:S01]  /*0050*/  LDC R0, c[0x0][0x3e8] ;  /* 0x0000fa00ff007b82 */ /* 0x000e220000000800 */
[----:B------:R-:W1:Y:S01]  /*0060*/  LDCU.64 UR8, c[0x0][0x358] ;  /* 0x00006b00ff0877ac */ /* 0x000e620008000a00 */
[----:B------:R-:W-:Y:S01]  /*0070*/  IMAD.MOV.U32 R6, RZ, RZ, 0x3f800000 ;  /* 0x3f800000ff067424 */ /* 0x000fe200078e00ff */
[----:B------:R-:W2:Y:S01]  /*0080*/  S2R R10, SR_TID.Y ;  /* 0x00000000000a7919 */ /* 0x000ea20000002200 */
[----:B------:R-:W2:Y:S01]  /*0090*/  LDCU UR4, c[0x0][0x364] ;  /* 0x00006c80ff0477ac */ /* 0x000ea20008000800 */
[----:B------:R-:W2:Y:S03]  /*00a0*/  S2R R15, SR_CTAID.Y ;  /* 0x00000000000f7919 */ /* 0x000ea60000002600 */
[----:B------:R-:W3:Y:S01]  /*00b0*/  LDC R2, c[0x0][0x3f8] ;  /* 0x0000fe00ff027b82 */ /* 0x000ee20000000800 */
[----:B------:R-:W4:Y:S07]  /*00c0*/  LDCU UR5, c[0x0][0x388] ;  /* 0x00007100ff0577ac */ /* 0x000f2e0008000800 */
[----:B------:R-:W1:Y:S01]  /*00d0*/  LDC R14, c[0x0][0x3cc] ;  /* 0x0000f300ff0e7b82 */ /* 0x000e620000000800 */
[----:B0-----:R-:W-:Y:S01]  /*00e0*/  ISETP.GE.AND P0, PT, R0, 0x1, PT ;  /* 0x000000010000780c */ /* 0x001fe20003f06270 */
[----:B------:R-:W-:-:S06]  /*00f0*/  IMAD.MOV.U32 R0, RZ, RZ, RZ ;  /* 0x000000ffff007224 */ /* 0x000fcc00078e00ff */
[----:B------:R-:W0:Y:S01]  /*0100*/  LDC R16, c[0x0][0x3dc] ;  /* 0x0000f700ff107b82 */ /* 0x000e220000000800 */
[----:B---3--:R-:W-:-:S07]  /*0110*/  ISETP.GE.AND P1, PT, R2, 0x1, PT ;  /* 0x000000010200780c */ /* 0x008fce0003f26270 */
[----:B------:R-:W3:Y:S01]  /*0120*/  LDC.64 R4, c[0x0][0x3c0] ;  /* 0x0000f000ff047b82 */ /* 0x000ee20000000a00 */
[----:B--2---:R-:W-:-:S07]  /*0130*/  IMAD R10, R15, UR4, R10 ;  /* 0x000000040f0a7c24 */ /* 0x004fce000f8e020a */
[----:B------:R-:W2:Y:S01]  /*0140*/  @P0 LDC R7, c[0x0][0x3ec] ;  /* 0x0000fb00ff070b82 */ /* 0x000ea20000000800 */
[----:B----4-:R-:W-:-:S07]  /*0150*/  ISETP.GE.AND P2, PT, R10, UR5, PT ;  /* 0x000000050a007c0c */ /* 0x010fce000bf46270 */
[----:B------:R-:W4:Y:S08]  /*0160*/  @P1 LDC R11, c[0x0][0x3fc] ;  /* 0x0000ff00ff0b1b82 */ /* 0x000f300000000800 */
[----:B------:R-:W1:Y:S08]  /*0170*/  @P0 LDC.64 R8, c[0x0][0x3e0] ;  /* 0x0000f800ff080b82 */ /* 0x000e700000000a00 */
[----:B------:R-:W0:Y:S01]  /*0180*/  @P1 LDC.64 R12, c[0x0][0x3f0] ;  /* 0x0000fc00ff0c1b82 */ /* 0x000e220000000a00 */
[----:B--2---:R-:W-:-:S02]  /*0190*/  @P0 IMAD R7, R7, UR6, RZ ;  /* 0x0000000607070c24 */ /* 0x004fc4000f8e02ff */
[----:B----4-:R-:W-:-:S05]  /*01a0*/  @P1 IMAD R11, R11, UR6, RZ ;  /* 0x000000060b0b1c24 */ /* 0x010fca000f8e02ff */
[----:B------:R-:W2:Y:S01]  /*01b0*/  LDC.64 R2, c[0x0][0x3d0] ;  /* 0x0000f400ff027b82 */ /* 0x000ea20000000a00 */
[----:B-1----:R-:W-:-:S04]  /*01c0*/  @P0 IMAD.WIDE R8, R7, 0x4, R8 ;  /* 0x0000000407080825 */ /* 0x002fc800078e0208 */
[----:B------:R-:W-:Y:S01]  /*01d0*/  IMAD R7, R14, UR6, RZ ;  /* 0x000000060e077c24 */ /* 0x000fe2000f8e02ff */
[----:B------:R1:W5:Y:S01]  /*01e0*/  @P0 LDG.E R6, desc[UR8][R8.64] ;  /* 0x0000000808060981 */ /* 0x000362000c1e1900 */
[----:B0-----:R-:W-:-:S04]  /*01f0*/  @P1 IMAD.WIDE R12, R11, 0x4, R12 ;  /* 0x000000040b0c1825 */ /* 0x001fc800078e020c */
[----:B------:R-:W-:Y:S01]  /*0200*/  IMAD R11, R16, UR6, RZ ;  /* 0x00000006100b7c24 */ /* 0x000fe2000f8e02ff */
[----:B------:R1:W5:Y:S01]  /*0210*/  @P1 LDG.E R0, desc[UR8][R12.64] ;  /* 0x000000080c001981 */ /* 0x000362000c1e1900 */
[----:B---3--:R-:W-:-:S04]  /*0220*/  IMAD.WIDE R4, R7, 0x4, R4 ;  /* 0x0000000407047825 */ /* 0x008fc800078e0204 */
[----:B--2---:R-:W-:Y:S01]  /*0230*/  IMAD.WIDE R2, R11, 0x4, R2 ;  /* 0x000000040b027825 */ /* 0x004fe200078e0202 */
[----:B-1----:R-:W-:Y:S06]  /*0240*/  @P2 EXIT ;  /* 0x000000000000294d */ /* 0x002fec0003800000 */
[----:B------:R0:W5:Y:S01]  /*0250*/  LDG.E R7, desc[UR8][R4.64] ;  /* 0x0000000804077981 */ /* 0x000162000c1e1900 */
[----:B------:R-:W1:Y:S03]  /*0260*/  LDC R11, c[0x0][0x3b8] ;  /* 0x0000ee00ff0b7b82 */ /* 0x000e660000000800 */
[----:B------:R0:W5:Y:S01]  /*0270*/  LDG.E R9, desc[UR8][R2.64] ;  /* 0x0000000802097981 */ /* 0x000162000c1e1900 */
[----:B------:R-:W2:Y:S01]  /*0280*/  LDCU UR7, c[0x0][0x360] ;  /* 0x00006c00ff0777ac */ /* 0x000ea20008000800 */
[----:B------:R-:W3:Y:S03]  /*0290*/  S2R R8, SR_TID.X ;  /* 0x0000000000087919 */ /* 0x000ee60000002100 */
[----:B------:R-:W4:Y:S01]  /*02a0*/  LDC R12, c[0x0][0x398] ;  /* 0x0000e600ff0c7b82 */ /* 0x000f220000000800 */
[----:B------:R-:W0:Y:S01]  /*02b0*/  LDCU UR5, c[0x0][0x374] ;  /* 0x00006e80ff0577ac */ /* 0x000e220008000800 */
[----:B------:R-:W0:Y:S01]  /*02c0*/  LDCU UR10, c[0x0][0x39c] ;  /* 0x00007380ff0a77ac */ /* 0x000e220008000800 */
[----:B------:R-:W0:Y:S01]  /*02d0*/  LDCU UR11, c[0x0][0x3bc] ;  /* 0x00007780ff0b77ac */ /* 0x000e220008000800 */
[----:B------:R-:W0:Y:S01]  /*02e0*/  LDCU.64 UR12, c[0x0][0x380] ;  /* 0x00007000ff0c77ac */ /* 0x000e220008000a00 */
[----:B-1----:R-:W-:Y:S01]  /*02f0*/  IMAD R11, R11, UR6, RZ ;  /* 0x000000060b0b7c24 */ /* 0x002fe2000f8e02ff */
[----:B------:R-:W1:Y:S01]  /*0300*/  LDCU.64 UR14, c[0x0][0x3a0] ;  /* 0x00007400ff0e77ac */ /* 0x000e620008000a00 */
[----:B0-----:R-:W-:Y:S01]  /*0310*/  UIMAD UR4, UR4, UR5, URZ ;  /* 0x00000005040472a4 */ /* 0x001fe2000f8e02ff */
[----:B--234-:R-:W-:-:S11]  /*0320*/  IMAD R12, R12, UR6, RZ ;  /* 0x000000060c0c7c24 */ /* 0x01cfd6000f8e02ff */
.L_x_26875:
[----:B0-----:R-:W0:Y:S01]  /*0330*/  LDC R13, c[0x0][0x390] ;  /* 0x0000e400ff0d7b82 */ /* 0x001e220000000800 */
[----:B------:R-:W-:Y:S01]  /*0340*/  BSSY.RECONVERGENT B0, `(.L_x_26872) ;  /* 0x0000022000007945 */ /* 0x000fe20003800200 */
[----:B0-----:R-:W-:-:S13]  /*0350*/  ISETP.GE.AND P0, PT, R8, R13, PT ;  /* 0x0000000d0800720c */ /* 0x001fda0003f06270 */
[----:B------:R-:W-:Y:S05]  /*0360*/  @P0 BRA `(.L_x_26873) ;  /* 0x00000000007c0947 */ /* 0x000fea0003800000 */
[----:B------:R-:W0:Y:S01]  /*0370*/  LDCU UR5, c[0x0][0x394] ;  /* 0x00007280ff0577ac */ /* 0x000e220008000800 */
[----:B------:R-:W-:Y:S01]  /*0380*/  MOV R16, R8 ;  /* 0x0000000800107202 */ /* 0x000fe20000000f00 */
[----:B------:R-:W2:Y:S01]  /*0390*/  LDCU UR6, c[0x0][0x3b4] ;  /* 0x00007680ff0677ac */ /* 0x000ea20008000800 */
[C---:B0-----:R-:W-:Y:S02]  /*03a0*/  IMAD R3, R10.reuse, UR5, RZ ;  /* 0x000000050a037c24 */ /* 0x041fe4000f8e02ff */
[----:B--2---:R-:W-:-:S03]  /*03b0*/  IMAD R2, R10, UR6, RZ ;  /* 0x000000060a027c24 */ /* 0x004fc6000f8e02ff */
[C---:B------:R-:W-:Y:S02]  /*03c0*/  IADD3 R14, P0, PT, R12.reuse, R3, RZ ;  /* 0x000000030c0e7210 */ /* 0x040fe40007f1e0ff */
[----:B------:R-:W-:Y:S02]  /*03d0*/  SHF.R.S32.HI R17, RZ, 0x1f, R3 ;  /* 0x0000001fff117819 */ /* 0x000fe40000011403 */
[C---:B------:R-:W-:Y:S02]  /*03e0*/  IADD3 R15, P1, PT, R11.reuse, R2, RZ ;  /* 0x000000020b0f7210 */ /* 0x040fe40007f3e0ff */
[----:B------:R-:W-:Y:S02]  /*03f0*/  SHF.R.S32.HI R18, RZ, 0x1f, R2 ;  /* 0x0000001fff127819 */ /* 0x000fe40000011402 */
[----:B------:R-:W-:Y:S02]  /*0400*/  LEA.HI.X.SX32 R17, R12, R17, 0x1, P0 ;  /* 0x000000110c117211 */ /* 0x000fe400000f0eff */
[----:B------:R-:W-:-:S07]  /*0410*/  LEA.HI.X.SX32 R18, R11, R18, 0x1, P1 ;  /* 0x000000120b127211 */ /* 0x000fce00008f0eff */
.L_x_26874:
[----:B------:R-:W-:-:S05]  /*0420*/  IMAD R2, R16, UR10, RZ ;  /* 0x0000000a10027c24 */ /* 0x000fca000f8e02ff */
[----:B0-----:R-:W-:-:S04]  /*0430*/  IADD3 R3, P0, PT, R2, R14, RZ ;  /* 0x0000000e02037210 */ /* 0x001fc80007f1e0ff */
[----:B------:R-:W-:Y:S02]  /*0440*/  LEA.HI.X.SX32 R4, R2, R17, 0x1, P0 ;  /* 0x0000001102047211 */ /* 0x000fe400000f0eff */
[----:B------:R-:W-:-:S04]  /*0450*/  LEA R2, P0, R3, UR12, 0x1 ;  /* 0x0000000c03027c11 */ /* 0x000fc8000f8008ff */
[----:B------:R-:W-:-:S05]  /*0460*/  LEA.HI.X R3, R3, UR13, R4, 0x1, P0 ;  /* 0x0000000d03037c11 */ /* 0x000fca00080f0c04 */
[----:B------:R-:W2:Y:S02]  /*0470*/  LDG.E.U16 R2, desc[UR8][R2.64] ;  /* 0x0000000802027981 */ /* 0x000ea4000c1e1500 */
[----:B--2---:R-:W-:-:S05]  /*0480*/  HADD2.F32 R4, -RZ, R2.H0_H0 ;  /* 0x20000002ff047230 */ /* 0x004fca0000004100 */
[----:B-----5:R-:W-:Y:S01]  /*0490*/  FADD.FTZ R5, -R7, R4 ;  /* 0x0000000407057221 */ /* 0x020fe20000010100 */
[C---:B------:R-:W-:Y:S02]  /*04a0*/  IMAD R4, R16.reuse, UR11, RZ ;  /* 0x0000000b10047c24 */ /* 0x040fe4000f8e02ff */
[----:B------:R-:W-:Y:S02]  /*04b0*/  VIADD R16, R16, UR7 ;  /* 0x0000000710107c36 */ /* 0x000fe40008000000 */
[----:B------:R-:W-:Y:S01]  /*04c0*/  FMUL.FTZ R5, R5, R6 ;  /* 0x0000000605057220 */ /* 0x000fe20000410000 */
[----:B------:R-:W-:-:S03]  /*04d0*/  IADD3 R19, P0, PT, R4, R15, RZ ;  /* 0x0000000f04137210 */ /* 0x000fc60007f1e0ff */
[----:B------:R-:W-:Y:S01]  /*04e0*/  FFMA.FTZ R5, R9, R5, R0 ;  /* 0x0000000509057223 */ /* 0x000fe20000010000 */
[----:B------:R-:W-:Y:S02]  /*04f0*/  LEA.HI.X.SX32 R20, R4, R18, 0x1, P0 ;  /* 0x0000001204147211 */ /* 0x000fe400000f0eff */
[C---:B-1----:R-:W-:Y:S02]  /*0500*/  LEA R4, P0, R19.reuse, UR14, 0x1 ;  /* 0x0000000e13047c11 */ /* 0x042fe4000f8008ff */
[----:B------:R-:W-:Y:S02]  /*0510*/  F2FP.F16.F32.PACK_AB R3, RZ, R5 ;  /* 0x00000005ff03723e */ /* 0x000fe400000000ff */
[----:B------:R-:W-:Y:S02]  /*0520*/  LEA.HI.X R5, R19, UR15, R20, 0x1, P0 ;  /* 0x0000000f13057c11 */ /* 0x000fe400080f0c14 */
[----:B------:R-:W-:-:S03]  /*0530*/  ISETP.GE.AND P0, PT, R16, R13, PT ;  /* 0x0000000d1000720c */ /* 0x000fc60003f06270 */
[----:B------:R0:W-:Y:S10]  /*0540*/  STG.E.U16 desc[UR8][R4.64], R3 ;  /* 0x0000000304007986 */ /* 0x0001f4000c101508 */
[----:B------:R-:W-:Y:S05]  /*0550*/  @!P0 BRA `(.L_x_26874) ;  /* 0xfffffffc00b08947 */ /* 0x000fea000383ffff */
.L_x_26873:
[----:B-1----:R-:W-:Y:S05]  /*0560*/  BSYNC.RECONVERGENT B0 ;  /* 0x0000000000007941 */ /* 0x002fea0003800200 */
.L_x_26872:
[----:B------:R-:W1:Y:S01]  /*0570*/  LDCU UR5, c[0x0][0x388] ;  /* 0x00007100ff0577ac */ /* 0x000e620008000800 */
[----:B------:R-:W-:-:S04]  /*0580*/  IADD3 R10, PT, PT, R10, UR4, RZ ;  /* 0x000000040a0a7c10 */ /* 0x000fc8000fffe0ff */
[----:B-1----:R-:W-:-:S13]  /*0590*/  ISETP.GE.AND P0, PT, R10, UR5, PT ;  /* 0x000000050a007c0c */ /* 0x002fda000bf06270 */
[----:B------:R-:W-:Y:S05]  /*05a0*/  @!P0 BRA `(.L_x_26875) ;  /* 0xfffffffc00608947 */ /* 0x000fea000383ffff */
[----:B------:R-:W-:Y:S05]  /*05b0*/  EXIT ;  /* 0x000000000000794d */ /* 0x000fea0003800000 */
.L_x_26876:
        /* <DEDUP_REMOVED lines=12> */
.L_x_27535:


//--------------------- .text._ZN2at6native33batch_norm_transform_input_kernelIN3c108BFloat16ES3_fLb1EiEEvNS_27GenericPackedTensorAccessorIKT_Lm3ENS_17RestrictPtrTraitsET3_EENS4_IS5_Lm3ES7_S8_EENS4_INSt11conditionalIXT2_ET1_T0_E4typeELm1ES7_S8_EESG_NS4_IKSD_Lm1ES7_S8_EESI_SC_ --------------------------
	.section	.text._ZN2at6native33batch_norm_transform_input_kernelIN3c108BFloat16ES3_fLb1EiEEvNS_27GenericPackedTensorAccessorIKT_Lm3ENS_17RestrictPtrTraitsET3_EENS4_IS5_Lm3ES7_S8_EENS4_INSt11conditionalIXT2_ET1_T0_E4typeELm1ES7_S8_EESG_NS4_IKSD_Lm1ES7_S8_EESI_SC_,"ax",@progbits
	.align	128
        .global         _ZN2at6native33batch_norm_transform_input_kernelIN3c108BFloat16ES3_fLb1EiEEvNS_27GenericPackedTensorAccessorIKT_Lm3ENS_17RestrictPtrTraitsET3_EENS4_IS5_Lm3ES7_S8_EENS4_INSt11conditionalIXT2_ET1_T0_E4typeELm1ES7_S8_EESG_NS4_IKSD_Lm1ES7_S8_EESI_SC_
        .type           _ZN2at6native33batch_norm_transform_input_kernelIN3c108BFloat16ES3_fLb1EiEEvNS_27GenericPackedTensorAccessorIKT_Lm3ENS_17RestrictPtrTraitsET3_EENS4_IS5_Lm3ES7_S8_EENS4_INSt11conditionalIXT2_ET1_T0_E4typeELm1ES7_S8_EESG_NS4_IKSD_Lm1ES7_S8_EESI_SC_,@function
        .size           _ZN2at6native33batch_norm_transform_input_kernelIN3c108BFloat16ES3_fLb1EiEEvNS_27GenericPackedTensorAccessorIKT_Lm3ENS_17RestrictPtrTraitsET3_EENS4_IS5_Lm3ES7_S8_EENS4_INSt11conditionalIXT2_ET1_T0_E4typeELm1ES7_S8_EESG_NS4_IKSD_Lm1ES7_S8_EESI_SC_,(.L_x_27536 - _ZN2at6native33batch_norm_transform_input_kernelIN3c108BFloat16ES3_fLb1EiEEvNS_27GenericPackedTensorAccessorIKT_Lm3ENS_17RestrictPtrTraitsET3_EENS4_IS5_Lm3ES7_S8_EENS4_INSt11conditionalIXT2_ET1_T0_E4typeELm1ES7_S8_EESG_NS4_IKSD_Lm1ES7_S8_EESI_SC_)
        .other          _ZN2at6native33batch_norm_transform_input_kernelIN3c108BFloat16ES3_fLb1EiEEvNS_27GenericPackedTensorAccessorIKT_Lm3ENS_17RestrictPtrTraitsET3_EENS4_IS5_Lm3ES7_S8_EENS4_INSt11conditionalIXT2_ET1_T0_E4typeELm1ES7_S8_EESG_NS4_IKSD_Lm1ES7_S8_EESI_SC_,@"STO_CUDA_ENTRY STV_DEFAULT"
_ZN2at6native33batch_norm_transform_input_kernelIN3c108BFloat16ES3_fLb1EiEEvNS_27GenericPackedTensorAccessorIKT_Lm3ENS_17RestrictPtrTraitsET3_EENS4_IS5_Lm3ES7_S8_EENS4_INSt11conditionalIXT2_ET1_T0_E4typeELm1ES7_S8_EESG_NS4_IKSD_Lm1ES7_S8_EESI_SC_:
.text._ZN2at6native33batch_norm_transform_input_kernelIN3c108BFloat16ES3_fLb1EiEEvNS_27GenericPackedTensorAccessorIKT_Lm3ENS_17RestrictPtrTraitsET3_EENS4_IS5_Lm3ES7_S8_EENS4_INSt11conditionalIXT2_ET1_T0_E4typeELm1ES7_S8_EESG_NS4_IKSD_Lm1ES7_S8_EESI_SC_:
        /* <DEDUP_REMOVED lines=39> */
[----:B------:R-:W-:Y:S01]  /*0270*/  IMAD.MOV.U32 R8, RZ, RZ, 0x3f800000 ;  /* 0x3f800000ff087424 */ /* 0x000fe200078e00ff */
[----:B-----5:R-:W-:Y:S01]  /*0280*/  @P0 SHF.L.U32 R8, R11, 0x10, RZ ;  /* 0x000000100b080819 */ /* 0x020fe200000006ff */
[----:B------:R-:W3:Y:S01]  /*0290*/  S2R R7, SR_TID.X ;  /* 0x0000000000077919 */ /* 0x000ee20000002100 */
[----:B------:R-:W4:Y:S01]  /*02a0*/  LDC R14, c[0x0][0x398] ;  /* 0x0000e600ff0e7b82 */ /* 0x000f220000000800 */
[----:B------:R-:W1:Y:S01]  /*02b0*/  LDCU UR5, c[0x0][0x374] ;  /* 0x00006e80ff0577ac */ /* 0x000e620008000800 */
[----:B------:R-:W-:-:S02]  /*02c0*/  IMAD.MOV.U32 R9, RZ, RZ, RZ ;  /* 0x000000ffff097224 */ /* 0x000fc400078e00ff */
[----:B------:R-:W-:Y:S01]  /*02d0*/  @P1 IMAD.U32 R9, R12, 0x10000, RZ ;  /* 0x000100000c091824 */ /* 0x000fe200078e00ff */
[----:B------:R-:W0:Y:S01]  /*02e0*/  LDCU UR10, c[0x0][0x39c] ;  /* 0x00007380ff0a77ac */ /* 0x000e220008000800 */
[----:B------:R-:W0:Y:S01]  /*02f0*/  LDCU UR11, c[0x0][0x3bc] ;  /* 0x00007780ff0b77ac */ /* 0x000e220008000800 */
[----:B------:R-:W0:Y:S01]  /*0300*/  LDCU.64 UR12, c[0x0][0x380] ;  /* 0x00007000ff0c77ac */ /* 0x000e220008000a00 */
[----:B--2---:R-:W-:Y:S01]  /*0310*/  IMAD R11, R13, UR6, RZ ;  /* 0x000000060d0b7c24 */ /* 0x004fe2000f8e02ff */
[----:B------:R-:W2:Y:S01]  /*0320*/  LDCU.64 UR14, c[0x0][0x3a0] ;  /* 0x00007400ff0e77ac */ /* 0x000ea20008000a00 */
[----:B-1----:R-:W-:Y:S01]  /*0330*/  UIMAD UR4, UR4, UR5, URZ ;  /* 0x00000005040472a4 */ /* 0x002fe2000f8e02ff */
[----:B0--34-:R-:W-:-:S11]  /*0340*/  IMAD R12, R14, UR6, RZ ;  /* 0x000000060e0c7c24 */ /* 0x019fd6000f8e02ff */
.L_x_26880:
        /* <DEDUP_REMOVED lines=15> */
.L_x_26879:
[----:B------:R-:W-:-:S05]  /*0440*/  IMAD R2, R17, UR10, RZ ;  /* 0x0000000a11027c24 */ /* 0x000fca000f8e02ff */
[----:B0-----:R-:W-:-:S04]  /*0450*/  IADD3 R3, P0, PT, R2, R13, RZ ;  /* 0x0000000d02037210 */ /* 0x001fc80007f1e0ff */
[----:B------:R-:W-:Y:S02]  /*0460*/  LEA.HI.X.SX32 R4, R2, R16, 0x1, P0 ;  /* 0x0000001002047211 */ /* 0x000fe400000f0eff */
[----:B------:R-:W-:-:S04]  /*0470*/  LEA R2, P0, R3, UR12, 0x1 ;  /* 0x0000000c03027c11 */ /* 0x000fc8000f8008ff */
[----:B------:R-:W-:-:S05]  /*0480*/  LEA.HI.X R3, R3, UR13, R4, 0x1, P0 ;  /* 0x0000000d03037c11 */ /* 0x000fca00080f0c04 */
[----:B------:R-:W3:Y:S01]  /*0490*/  LDG.E.U16 R2, desc[UR8][R2.64] ;  /* 0x0000000802027981 */ /* 0x000ee2000c1e1500 */
[C---:B------:R-:W-:Y:S02]  /*04a0*/  IMAD R4, R17.reuse, UR11, RZ ;  /* 0x0000000b11047c24 */ /* 0x040fe4000f8e02ff */
[----:B------:R-:W-:-:S03]  /*04b0*/  VIADD R17, R17, UR7 ;  /* 0x0000000711117c36 */ /* 0x000fc60008000000 */
[----:B------:R-:W-:-:S04]  /*04c0*/  IADD3 R19, P0, PT, R4, R15, RZ ;  /* 0x0000000f04137210 */ /* 0x000fc80007f1e0ff */
[----:B------:R-:W-:Y:S02]  /*04d0*/  LEA.HI.X.SX32 R20, R4, R18, 0x1, P0 ;  /* 0x0000001204147211 */ /* 0x000fe400000f0eff */
[----:B--2---:R-:W-:Y:S02]  /*04e0*/  LEA R4, P0, R19, UR14, 0x1 ;  /* 0x0000000e13047c11 */ /* 0x004fe4000f8008ff */
[----:B---3--:R-:W-:-:S05]  /*04f0*/  SHF.L.U32 R5, R2, 0x10, RZ ;  /* 0x0000001002057819 */ /* 0x008fca00000006ff */
[----:B------:R-:W-:-:S04]  /*0500*/  FADD.FTZ R5, -R0, R5 ;  /* 0x0000000500057221 */ /* 0x000fc80000010100 */
[----:B------:R-:W-:-:S04]  /*0510*/  FMUL.FTZ R5, R5, R8 ;  /* 0x0000000805057220 */ /* 0x000fc80000410000 */
[----:B------:R-:W-:-:S05]  /*0520*/  FFMA.FTZ R5, R6, R5, R9 ;  /* 0x0000000506057223 */ /* 0x000fca0000010009 */
[----:B------:R-:W-:Y:S02]  /*0530*/  F2FP.BF16.F32.PACK_AB R3, RZ, R5 ;  /* 0x00000005ff03723e */ /* 0x000fe400000010ff */
[----:B------:R-:W-:Y:S02]  /*0540*/  LEA.HI.X R5, R19, UR15, R20, 0x1, P0 ;  /* 0x0000000f13057c11 */ /* 0x000fe400080f0c14 */
[----:B------:R-:W-:-:S03]  /*0550*/  ISETP.GE.AND P0, PT, R17, R14, PT ;  /* 0x0000000e1100720c */ /* 0x000fc60003f06270 */
[----:B------:R0:W-:Y:S10]  /*0560*/  STG.E.U16 desc[UR8][R4.64], R3 ;  /* 0x0000000304007986 */ /* 0x0001f4000c101508 */
[----:B------:R-:W-:Y:S05]  /*0570*/  @!P0 BRA `(.L_x_26879) ;  /* 0xfffffffc00b08947 */ /* 0x000fea000383ffff */
.L_x_26878:
[----:B--2---:R-:W-:Y:S05]  /*0580*/  BSYNC.RECONVERGENT B0 ;  /* 0x0000000000007941 */ /* 0x004fea0003800200 */
.L_x_26877:
[----:B------:R-:W1:Y:S01]  /*0590*/  LDCU UR5, c[0x0][0x388] ;  /* 0x00007100ff0577ac */ /* 0x000e620008000800 */
[----:B------:R-:W-:-:S04]  /*05a0*/  IADD3 R10, PT, PT, R10, UR4, RZ ;  /* 0x000000040a0a7c10 */ /* 0x000fc8000fffe0ff */
[----:B-1----:R-:W-:-:S13]  /*05b0*/  ISETP.GE.AND P0, PT, R10, UR5, PT ;  /* 0x000000050a007c0c */ /* 0x002fda000bf06270 */
[----:B------:R-:W-:Y:S05]  /*05c0*/  @!P0 BRA `(.L_x_26880) ;  /* 0xfffffffc00608947 */ /* 0x000fea000383ffff */
[----:B------:R-:W-:Y:S05]  /*05d0*/  EXIT ;  /* 0x000000000000794d */ /* 0x000fea0003800000 */
.L_x_26881:
        /* <DEDUP_REMOVED lines=10> */
.L_x_27536:


//--------------------- .text._ZN2at6native33batch_norm_transform_input_kernelIN3c108BFloat16EffLb1EiEEvNS_27GenericPackedTensorAccessorIKT_Lm3ENS_17RestrictPtrTraitsET3_EENS4_IS5_Lm3ES7_S8_EENS4_INSt11conditionalIXT2_ET1_T0_E4typeELm1ES7_S8_EESG_NS4_IKSD_Lm1ES7_S8_EESI_SC_ --------------------------
	.section	.text._ZN2at6native33batch_norm_transform_input_kernelIN3c108BFloat16EffLb1EiEEvNS_27GenericPackedTensorAccessorIKT_Lm3ENS_17RestrictPtrTraitsET3_EENS4_IS5_Lm3ES7_S8_EENS4_INSt11conditionalIXT2_ET1_T0_E4typeELm1ES7_S8_EESG_NS4_IKSD_Lm1ES7_S8_EESI_SC_,"ax",@progbits
	.align	128
        .global         _ZN2at6native33batch_norm_transform_input_kernelIN3c108BFloat16EffLb1EiEEvNS_27GenericPackedTensorAccessorIKT_Lm3ENS_17RestrictPtrTraitsET3_EENS4_IS5_Lm3ES7_S8_EENS4_INSt11conditionalIXT2_ET1_T0_E4typeELm1ES7_S8_EESG_NS4_IKSD_Lm1ES7_S8_EESI_SC_
        .type           _ZN2at6native33batch_norm_transform_input_kernelIN3c108BFloat16EffLb1EiEEvNS_27GenericPackedTensorAccessorIKT_Lm3ENS_17RestrictPtrTraitsET3_EENS4_IS5_Lm3ES7_S8_EENS4_INSt11conditionalIXT2_ET1_T0_E4typeELm1ES7_S8_EESG_NS4_IKSD_Lm1ES7_S8_EESI_SC_,@function
        .size           _ZN2at6native33batch_norm_transform_input_kernelIN3c108BFloat16EffLb1EiEEvNS_27GenericPackedTensorAccessorIKT_Lm3ENS_17RestrictPtrTraitsET3_EENS4_IS5_Lm3ES7_S8_EENS4_INSt11conditionalIXT2_ET1_T0_E4typeELm1ES7_S8_EESG_NS4_IKSD_Lm1ES7_S8_EESI_SC_,(.L_x_27537 - _ZN2at6native33batch_norm_transform_input_kernelIN3c108BFloat16EffLb1EiEEvNS_27GenericPackedTensorAccessorIKT_Lm3ENS_17RestrictPtrTraitsET3_EENS4_IS5_Lm3ES7_S8_EENS4_INSt11conditionalIXT2_ET1_T0_E4typeELm1ES7_S8_EESG_NS4_IKSD_Lm1ES7_S8_EESI_SC_)
        .other          _ZN2at6native33batch_norm_transform_input_kernelIN3c108BFloat16EffLb1EiEEvNS_27GenericPackedTensorAccessorIKT_Lm3ENS_17RestrictPtrTraitsET3_EENS4_IS5_Lm3ES7_S8_EENS4_INSt11conditionalIXT2_ET1_T0_E4typeELm1ES7_S8_EESG_NS4_IKSD_Lm1ES7_S8_EESI_SC_,@"STO_CUDA_ENTRY STV_DEFAULT"
_ZN2at6native33batch_norm_transform_input_kernelIN3c108BFloat16EffLb1EiEEvNS_27GenericPackedTensorAccessorIKT_Lm3ENS_17RestrictPtrTraitsET3_EENS4_IS5_Lm3ES7_S8_EENS4_INSt11conditionalIXT2_ET1_T0_E4typeELm1ES7_S8_EESG_NS4_IKSD_Lm1ES7_S8_EESI_SC_:
.text._ZN2at6native33batch_norm_transform_input_kernelIN3c108BFloat16EffLb1EiEEvNS_27GenericPackedTensorAccessorIKT_Lm3ENS_17RestrictPtrTraitsET3_EENS4_IS5_Lm3ES7_S8_EENS4_INSt11conditionalIXT2_ET1_T0_E4typeELm1ES7_S8_EESG_NS4_IKSD_Lm1ES7_S8_EESI_SC_:
        /* <DEDUP_REMOVED lines=51> */
.L_x_26885:
[----:B0-----:R-:W0:Y:S01]  /*0330*/  LDC R13, c[0x0][0x390] ;  /* 0x0000e400ff0d7b82 */ /* 0x001e220000000800 */
[----:B------:R-:W-:Y:S01]  /*0340*/  BSSY.RECONVERGENT B0, `(.L_x_26882) ;  /* 0x0000022000007945 */ /* 0x000fe20003800200 */
[----:B0-----:R-:W-:-:S13]  /*0350*/  ISETP.GE.AND P0, PT, R8, R13, PT ;  /* 0x0000000d0800720c */ /* 0x001fda0003f06270 */
[----:B------:R-:W-:Y:S05]  /*0360*/  @P0 BRA `(.L_x_26883) ;  /* 0x00000000007c0947 */ /* 0x000fea0003800000 */
[----:B------:R-:W0:Y:S01]  /*0370*/  LDCU UR5, c[0x0][0x394] ;  /* 0x00007280ff0577ac */ /* 0x000e220008000800 */
[----:B------:R-:W-:Y:S01]  /*0380*/  IMAD.MOV.U32 R16, RZ, RZ, R8 ;  /* 0x000000ffff107224 */ /* 0x000fe200078e0008 */
        /* <DEDUP_REMOVED lines=9> */
.L_x_26884:
[----:B------:R-:W-:-:S05]  /*0420*/  IMAD R2, R16, UR10, RZ ;  /* 0x0000000a10027c24 */ /* 0x000fca000f8e02ff */
[----:B0-----:R-:W-:-:S04]  /*0430*/  IADD3 R3, P0, PT, R2, R14, RZ ;  /* 0x0000000e02037210 */ /* 0x001fc80007f1e0ff */
[----:B------:R-:W-:Y:S02]  /*0440*/  LEA.HI.X.SX32 R4, R2, R17, 0x1, P0 ;  /* 0x0000001102047211 */ /* 0x000fe400000f0eff */
[----:B------:R-:W-:-:S04]  /*0450*/  LEA R2, P0, R3, UR12, 0x1 ;  /* 0x0000000c03027c11 */ /* 0x000fc8000f8008ff */
[----:B------:R-:W-:-:S05]  /*0460*/  LEA.HI.X R3, R3, UR13, R4, 0x1, P0 ;  /* 0x0000000d03037c11 */ /* 0x000fca00080f0c04 */
[----:B------:R-:W2:Y:S02]  /*0470*/  LDG.E.U16 R2, desc[UR8][R2.64] ;  /* 0x0000000802027981 */ /* 0x000ea4000c1e1500 */
[----:B--2---:R-:W-:-:S05]  /*0480*/  SHF.L.U32 R4, R2, 0x10, RZ ;  /* 0x0000001002047819 */ /* 0x004fca00000006ff */
        /* <DEDUP_REMOVED lines=8> */
[----:B------:R-:W-:Y:S02]  /*0510*/  F2FP.BF16.F32.PACK_AB R3, RZ, R5 ;  /* 0x00000005ff03723e */ /* 0x000fe400000010ff */
[----:B------:R-:W-:Y:S02]  /*0520*/  LEA.HI.X R5, R19, UR15, R20, 0x1, P0 ;  /* 0x0000000f13057c11 */ /* 0x000fe400080f0c14 */
[----:B------:R-:W-:-:S03]  /*0530*/  ISETP.GE.AND P0, PT, R16, R13, PT ;  /* 0x0000000d1000720c */ /* 0x000fc60003f06270 */
[----:B------:R0:W-:Y:S10]  /*0540*/  STG.E.U16 desc[UR8][R4.64], R3 ;  /* 0x0000000304007986 */ /* 0x0001f4000c101508 */
[----:B------:R-:W-:Y:S05]  /*0550*/  @!P0 BRA `(.L_x_26884) ;  /* 0xfffffffc00b08947 */ /* 0x000fea000383ffff */
.L_x_26883:
[----:B-1----:R-:W-:Y:S05]  /*0560*/  BSYNC.RECONVERGENT B0 ;  /* 0x0000000000007941 */ /* 0x002fea0003800200 */
.L_x_26882:
[----:B------:R-:W1:Y:S01]  /*0570*/  LDCU UR5, c[0x0][0x388] ;  /* 0x00007100ff0577ac */ /* 0x000e620008000800 */
[----:B------:R-:W-:-:S04]  /*0580*/  IADD3 R10, PT, PT, R10, UR4, RZ ;  /* 0x000000040a0a7c10 */ /* 0x000fc8000fffe0ff */
[----:B-1----:R-:W-:-:S13]  /*0590*/  ISETP.GE.AND P0, PT, R10, UR5, PT ;  /* 0x000000050a007c0c */ /* 0x002fda000bf06270 */
[----:B------:R-:W-:Y:S05]  /*05a0*/  @!P0 BRA `(.L_x_26885) ;  /* 0xfffffffc00608947 */ /* 0x000fea000383ffff */
[----:B------:R-:W-:Y:S05]  /*05b0*/  EXIT ;  /* 0x000000000000794d */ /* 0x000fea0003800000 */
.L_x_26886:
        /* <DEDUP_REMOVED lines=12> */
.L_x_27537:


//--------------------- .text._ZN2at6native33batch_norm_transform_input_kernelIfffLb1EiEEvNS_27GenericPackedTensorAccessorIKT_Lm3ENS_17RestrictPtrTraitsET3_EENS2_IS3_Lm3ES5_S6_EENS2_INSt11conditionalIXT2_ET1_T0_E4typeELm1ES5_S6_EESE_NS2_IKSB_Lm1ES5_S6_EESG_SA_ --------------------------
	.section	.text._ZN2at6native33batch_norm_transform_input_kernelIfffLb1EiEEvNS_27GenericPackedTensorAccessorIKT_Lm3ENS_17RestrictPtrTraitsET3_EENS2_IS3_Lm3ES5_S6_EENS2_INSt11conditionalIXT2_ET1_T0_E4typeELm1ES5_S6_EESE_NS2_IKSB_Lm1ES5_S6_EESG_SA_,"ax",@progbits
	.align	128
        .global         _ZN2at6native33batch_norm_transform_input_kernelIfffLb1EiEEvNS_27GenericPackedTensorAccessorIKT_Lm3ENS_17RestrictPtrTraitsET3_EENS2_IS3_Lm3ES5_S6_EENS2_INSt11conditionalIXT2_ET1_T0_E4typeELm1ES5_S6_EESE_NS2_IKSB_Lm1ES5_S6_EESG_SA_
        .type           _ZN2at6native33batch_norm_transform_input_kernelIfffLb1EiEEvNS_27GenericPackedTensorAccessorIKT_Lm3ENS_17RestrictPtrTraitsET3_EENS2_IS3_Lm3ES5_S6_EENS2_INSt11conditionalIXT2_ET1_T0_E4typeELm1ES5_S6_EESE_NS2_IKSB_Lm1ES5_S6_EESG_SA_,@function
        .size           _ZN2at6native33batch_norm_transform_input_kernelIfffLb1EiEEvNS_27GenericPackedTensorAccessorIKT_Lm3ENS_17RestrictPtrTraitsET3_EENS2_IS3_Lm3ES5_S6_EENS2_INSt11conditionalIXT2_ET1_T0_E4typeELm1ES5_S6_EESE_NS2_IKSB_Lm1ES5_S6_EESG_SA_,(.L_x_27538 - _ZN2at6native33batch_norm_transform_input_kernelIfffLb1EiEEvNS_27GenericPackedTensorAccessorIKT_Lm3ENS_17RestrictPtrTraitsET3_EENS2_IS3_Lm3ES5_S6_EENS2_INSt11conditionalIXT2_ET1_T0_E4typeELm1ES5_S6_EESE_NS2_IKSB_Lm1ES5_S6_EESG_SA_)
        .other          _ZN2at6native33batch_norm_transform_input_kernelIfffLb1EiEEvNS_27GenericPackedTensorAccessorIKT_Lm3ENS_17RestrictPtrTraitsET3_EENS2_IS3_Lm3ES5_S6_EENS2_INSt11conditionalIXT2_ET1_T0_E4typeELm1ES5_S6_EESE_NS2_IKSB_Lm1ES5_S6_EESG_SA_,@"STO_CUDA_ENTRY STV_DEFAULT"
_ZN2at6native33batch_norm_transform_input_kernelIfffLb1EiEEvNS_27GenericPackedTensorAccessorIKT_Lm3ENS_17RestrictPtrTraitsET3_EENS2_IS3_Lm3ES5_S6_EENS2_INSt11conditionalIXT2_ET1_T0_E4typeELm1ES5_S6_EESE_NS2_IKSB_Lm1ES5_S6_EESG_SA_:
.text._ZN2at6native33batch_norm_transform_input_kernelIfffLb1EiEEvNS_27GenericPackedTensorAccessorIKT_Lm3ENS_17RestrictPtrTraitsET3_EENS2_IS3_Lm3ES5_S6_EENS2_INSt11conditionalIXT2_ET1_T0_E4typeELm1ES5_S6_EESE_NS2_IKSB_Lm1ES5_S6_EESG_SA_:
[----:B------:R-:W-:Y:S08]  /*0000*/  LDC R1, c[0x0][0x37c] ;  /* 0x0000df00ff017b82 */ /* 0x000ff00000000800 */
[----:B------:R-:W0:Y:S08]  /*0010*/  S2UR UR6, SR_CTAID.X ;  /* 0x00000000000679c3 */ /* 0x000e300000002500 */
[----:B------:R-:W0:Y:S02]  /*0020*/  LDC R0, c[0x0][0x38c] ;  /* 0x0000e300ff007b82 */ /* 0x000e240000000800 */
[----:B0-----:R-:W-:-:S13]  /*0030*/  ISETP.LE.AND P0, PT, R0, UR6, PT ;  /* 0x0000000600007c0c */ /* 0x001fda000bf03270 */
[----:B------:R-:W-:Y:S05]  /*0040*/  @P0 EXIT ;  /* 0x000000000000094d */ /* 0x000fea0003800000 */
[----:B------:R-:W0:Y:S01]  /*0050*/  LDC R0, c[0x0][0x3e8] ;  /* 0x0000fa00ff007b82 */ /* 0x000e220000000800 */
[----:B------:R-:W1:Y:S01]  /*0060*/  LDCU.64 UR8, c[0x0][0x358] ;  /* 0x00006b00ff0877ac */ /* 0x000e620008000a00 */
[----:B------:R-:W2:Y:S01]  /*0070*/  S2R R8, SR_TID.Y ;  /* 0x0000000000087919 */ /* 0x000ea20000002200 */
[----:B------:R-:W2:Y:S01]  /*0080*/  LDCU UR4, c[0x0][0x364] ;  /* 0x00006c80ff0477ac */ /* 0x000ea20008000800 */
[----:B------:R-:W2:Y:S04]  /*0090*/  S2R R15, SR_CTAID.Y ;  /* 0x00000000000f7919 */ /* 0x000ea80000002600 */
[----:B------:R-:W3:Y:S01]  /*00a0*/  LDC R2, c[0x0][0x3f8] ;  /* 0x0000fe00ff027b82 */ /* 0x000ee20000000800 */
[----:B------:R-:W4:Y:S07]  /*00b0*/  LDCU UR5, c[0x0][0x388] ;  /* 0x00007100ff0577ac */ /* 0x000f2e0008000800 */
[----:B------:R-:W1:Y:S01]  /*00c0*/  LDC R14, c[0x0][0x3cc] ;  /* 0x0000f300ff0e7b82 */ /* 0x000e620000000800 */
[----:B0-----:R-:W-:Y:S01]  /*00d0*/  ISETP.GE.AND P0, PT, R0, 0x1, PT ;  /* 0x000000010000780c */ /* 0x001fe20003f06270 */
[----:B------:R-:W-:-:S06]  /*00e0*/  IMAD.MOV.U32 R0, RZ, RZ, RZ ;  /* 0x000000ffff007224 */ /* 0x000fcc00078e00ff */
[----:B------:R-:W0:Y:S01]  /*00f0*/  LDC R16, c[0x0][0x3dc] ;  /* 0x0000f700ff107b82 */ /* 0x000e220000000800 */
[----:B---3--:R-:W-:Y:S01]  /*0100*/  ISETP.GE.AND P1, PT, R2, 0x1, PT ;  /* 0x000000010200780c */ /* 0x008fe20003f26270 */
[----:B------:R-:W-:-:S06]  /*0110*/  IMAD.MOV.U32 R2, RZ, RZ, 0x3f800000 ;  /* 0x3f800000ff027424 */ /* 0x000fcc00078e00ff */
[----:B------:R-:W3:Y:S01]  /*0120*/  LDC.64 R6, c[0x0][0x3c0] ;  /* 0x0000f000ff067b82 */ /* 0x000ee20000000a00 */
[----:B--2---:R-:W-:Y:S02]  /*0130*/  IMAD R8, R15, UR4, R8 ;  /* 0x000000040f087c24 */ /* 0x004fe4000f8e0208 */
[----:B-1----:R-:W-:-:S05]  /*0140*/  IMAD R15, R14, UR6, RZ ;  /* 0x000000060e0f7c24 */ /* 0x002fca000f8e02ff */
[----:B------:R-:W1:Y:S01]  /*0150*/  @P0 LDC R3, c[0x0][0x3ec] ;  /* 0x0000fb00ff030b82 */ /* 0x000e620000000800 */
[----:B----4-:R-:W-:-:S07]  /*0160*/  ISETP.GE.AND P2, PT, R8, UR5, PT ;  /* 0x0000000508007c0c */ /* 0x010fce000bf46270 */
[----:B------:R-:W2:Y:S08]  /*0170*/  @P1 LDC R9, c[0x0][0x3fc] ;  /* 0x0000ff00ff091b82 */ /* 0x000eb00000000800 */
[----:B------:R-:W4:Y:S08]  /*0180*/  @P0 LDC.64 R10, c[0x0][0x3e0] ;  /* 0x0000f800ff0a0b82 */ /* 0x000f300000000a00 */
[----:B------:R-:W3:Y:S01]  /*0190*/  @P1 LDC.64 R12, c[0x0][0x3f0] ;  /* 0x0000fc00ff0c1b82 */ /* 0x000ee20000000a00 */
[----:B-1----:R-:W-:-:S02]  /*01a0*/  @P0 IMAD R3, R3, UR6, RZ ;  /* 0x0000000603030c24 */ /* 0x002fc4000f8e02ff */
[----:B--2---:R-:W-:-:S05]  /*01b0*/  @P1 IMAD R9, R9, UR6, RZ ;  /* 0x0000000609091c24 */ /* 0x004fca000f8e02ff */
[----:B------:R-:W1:Y:S01]  /*01c0*/  LDC.64 R4, c[0x0][0x3d0] ;  /* 0x0000f400ff047b82 */ /* 0x000e620000000a00 */
[----:B----4-:R-:W-:-:S04]  /*01d0*/  @P0 IMAD.WIDE R10, R3, 0x4, R10 ;  /* 0x00000004030a0825 */ /* 0x010fc800078e020a */
[----:B0-----:R-:W-:Y:S01]  /*01e0*/  IMAD R3, R16, UR6, RZ ;  /* 0x0000000610037c24 */ /* 0x001fe2000f8e02ff */
[----:B------:R0:W5:Y:S01]  /*01f0*/  @P0 LDG.E R2, desc[UR8][R10.64] ;  /* 0x000000080a020981 */ /* 0x000162000c1e1900 */
[----:B---3--:R-:W-:-:S05]  /*0200*/  @P1 IMAD.WIDE R12, R9, 0x4, R12 ;  /* 0x00000004090c1825 */ /* 0x008fca00078e020c */
[----:B------:R0:W5:Y:S01]  /*0210*/  @P1 LDG.E R0, desc[UR8][R12.64] ;  /* 0x000000080c001981 */ /* 0x000162000c1e1900 */
[----:B------:R-:W-:-:S04]  /*0220*/  IMAD.WIDE R14, R15, 0x4, R6 ;  /* 0x000000040f0e7825 */ /* 0x000fc800078e0206 */
[----:B-1----:R-:W-:Y:S01]  /*0230*/  IMAD.WIDE R4, R3, 0x4, R4 ;  /* 0x0000000403047825 */ /* 0x002fe200078e0204 */
[----:B0-----:R-:W-:Y:S06]  /*0240*/  @P2 EXIT ;  /* 0x000000000000294d */ /* 0x001fec0003800000 */
        /* <DEDUP_REMOVED lines=14> */
.L_x_26890:
        /* <DEDUP_REMOVED lines=15> */
.L_x_26889:
[----:B0-----:R-:W-:-:S05]  /*0420*/  IMAD R5, R16, UR10, RZ ;  /* 0x0000000a10057c24 */ /* 0x001fca000f8e02ff */
[----:B------:R-:W-:-:S04]  /*0430*/  IADD3 R4, P0, PT, R5, R12, RZ ;  /* 0x0000000c05047210 */ /* 0x000fc80007f1e0ff */
[----:B------:R-:W-:Y:S02]  /*0440*/  LEA.HI.X.SX32 R5, R5, R20, 0x1, P0 ;  /* 0x0000001405057211 */ /* 0x000fe400000f0eff */
[----:B------:R-:W-:-:S04]  /*0450*/  LEA R14, P0, R4, UR12, 0x2 ;  /* 0x0000000c040e7c11 */ /* 0x000fc8000f8010ff */
[----:B------:R-:W-:-:S05]  /*0460*/  LEA.HI.X R15, R4, UR13, R5, 0x2, P0 ;  /* 0x0000000d040f7c11 */ /* 0x000fca00080f1405 */
[----:B------:R-:W2:Y:S01]  /*0470*/  LDG.E R14, desc[UR8][R14.64] ;  /* 0x000000080e0e7981 */ /* 0x000ea2000c1e1900 */
[C---:B------:R-:W-:Y:S02]  /*0480*/  IMAD R4, R16.reuse, UR11, RZ ;  /* 0x0000000b10047c24 */ /* 0x040fe4000f8e02ff */
[----:B------:R-:W-:-:S03]  /*0490*/  VIADD R16, R16, UR7 ;  /* 0x0000000710107c36 */ /* 0x000fc60008000000 */
[----:B------:R-:W-:-:S04]  /*04a0*/  IADD3 R18, P0, PT, R4, R13, RZ ;  /* 0x0000000d04127210 */ /* 0x000fc80007f1e0ff */
[----:B------:R-:W-:Y:S02]  /*04b0*/  LEA.HI.X.SX32 R19, R4, R21, 0x1, P0 ;  /* 0x0000001504137211 */ /* 0x000fe400000f0eff */
[----:B-1----:R-:W-:Y:S01]  /*04c0*/  LEA R4, P0, R18, UR14, 0x2 ;  /* 0x0000000e12047c11 */ /* 0x002fe2000f8010ff */
[----:B--2--5:R-:W-:-:S04]  /*04d0*/  FADD.FTZ R5, -R3, R14 ;  /* 0x0000000e03057221 */ /* 0x024fc80000010100 */
[----:B------:R-:W-:Y:S01]  /*04e0*/  FMUL.FTZ R17, R5, R2 ;  /* 0x0000000205117220 */ /* 0x000fe20000410000 */
[----:B------:R-:W-:Y:S02]  /*04f0*/  LEA.HI.X R5, R18, UR15, R19, 0x2, P0 ;  /* 0x0000000f12057c11 */ /* 0x000fe400080f1413 */
[----:B------:R-:W-:Y:S01]  /*0500*/  ISETP.GE.AND P0, PT, R16, R11, PT ;  /* 0x0000000b1000720c */ /* 0x000fe20003f06270 */
[----:B------:R-:W-:-:S05]  /*0510*/  FFMA.FTZ R17, R7, R17, R0 ;  /* 0x0000001107117223 */ /* 0x000fca0000010000 */
[----:B------:R0:W-:Y:S07]  /*0520*/  STG.E desc[UR8][R4.64], R17 ;  /* 0x0000001104007986 */ /* 0x0001ee000c101908 */
[----:B------:R-:W-:Y:S05]  /*0530*/  @!P0 BRA `(.L_x_26889) ;  /* 0xfffffffc00b88947 */ /* 0x000fea000383ffff */
.L_x_26888:
[----:B-1----:R-:W-:Y:S05]  /*0540*/  BSYNC.RECONVERGENT B0 ;  /* 0x0000000000007941 */ /* 0x002fea0003800200 */
.L_x_26887:
[----:B------:R-:W1:Y:S01]  /*0550*/  LDCU UR5, c[0x0][0x388] ;  /* 0x00007100ff0577ac */ /* 0x000e620008000800 */
[----:B------:R-:W-:-:S04]  /*0560*/  IADD3 R8, PT, PT, R8, UR4, RZ ;  /* 0x0000000408087c10 */ /* 0x000fc8000fffe0ff */
[----:B-1----:R-:W-:-:S13]  /*0570*/  ISETP.GE.AND P0, PT, R8, UR5, PT ;  /* 0x0000000508007c0c */ /* 0x002fda000bf06270 */
[----:B------:R-:W-:Y:S05]  /*0580*/  @!P0 BRA `(.L_x_26890) ;  /* 0xfffffffc00688947 */ /* 0x000fea000383ffff */
[----:B------:R-:W-:Y:S05]  /*0590*/  EXIT ;  /* 0x000000000000794d */ /* 0x000fea0003800000 */
.L_x_26891:
        /* <DEDUP_REMOVED lines=14> */
.L_x_27538:


//--------------------- .text._ZN2at6native33batch_norm_transform_input_kernelIdddLb1EiEEvNS_27GenericPackedTensorAccessorIKT_Lm3ENS_17RestrictPtrTraitsET3_EENS2_IS3_Lm3ES5_S6_EENS2_INSt11conditionalIXT2_ET1_T0_E4typeELm1ES5_S6_EESE_NS2_IKSB_Lm1ES5_S6_EESG_SA_ --------------------------
	.section	.text._ZN2at6native33batch_norm_transform_input_kernelIdddLb1EiEEvNS_27GenericPackedTensorAccessorIKT_Lm3ENS_17RestrictPtrTraitsET3_EENS2_IS3_Lm3ES5_S6_EENS2_INSt11conditionalIXT2_ET1_T0_E4typeELm1ES5_S6_EESE_NS2_IKSB_Lm1ES5_S6_EESG_SA_,"ax",@progbits
	.align	128
        .global         _ZN2at6native33batch_norm_transform_input_kernelIdddLb1EiEEvNS_27GenericPackedTensorAccessorIKT_Lm3ENS_17RestrictPtrTraitsET3_EENS2_IS3_Lm3ES5_S6_EENS2_INSt11conditionalIXT2_ET1_T0_E4typeELm1ES5_S6_EESE_NS2_IKSB_Lm1ES5_S6_EESG_SA_
        .type           _ZN2at6native33batch_norm_transform_input_kernelIdddLb1EiEEvNS_27GenericPackedTensorAccessorIKT_Lm3ENS_17RestrictPtrTraitsET3_EENS2_IS3_Lm3ES5_S6_EENS2_INSt11conditionalIXT2_ET1_T0_E4typeELm1ES5_S6_EESE_NS2_IKSB_Lm1ES5_S6_EESG_SA_,@function
        .size           _ZN2at6native33batch_norm_transform_input_kernelIdddLb1EiEEvNS_27GenericPackedTensorAccessorIKT_Lm3ENS_17RestrictPtrTraitsET3_EENS2_IS3_Lm3ES5_S6_EENS2_INSt11conditionalIXT2_ET1_T0_E4typeELm1ES5_S6_EESE_NS2_IKSB_Lm1ES5_S6_EESG_SA_,(.L_x_27539 - _ZN2at6native33batch_norm_transform_input_kernelIdddLb1EiEEvNS_27GenericPackedTensorAccessorIKT_Lm3ENS_17RestrictPtrTraitsET3_EENS2_IS3_Lm3ES5_S6_EENS2_INSt11conditionalIXT2_ET1_T0_E4typeELm1ES5_S6_EESE_NS2_IKSB_Lm1ES5_S6_EESG_SA_)
        .other          _ZN2at6native33batch_norm_transform_input_kernelIdddLb1EiEEvNS_27GenericPackedTensorAccessorIKT_Lm3ENS_17RestrictPtrTraitsET3_EENS2_IS3_Lm3ES5_S6_EENS2_INSt11conditionalIXT2_ET1_T0_E4typeELm1ES5_S6_EESE_NS2_IKSB_Lm1ES5_S6_EESG_SA_,@"STO_CUDA_ENTRY STV_DEFAULT"
_ZN2at6native33batch_norm_transform_input_kernelIdddLb1EiEEvNS_27GenericPackedTensorAccessorIKT_Lm3ENS_17RestrictPtrTraitsET3_EENS2_IS3_Lm3ES5_S6_EENS2_INSt11conditionalIXT2_ET1_T0_E4typeELm1ES5_S6_EESE_NS2_IKSB_Lm1ES5_S6_EESG_SA_:
.text._ZN2at6native33batch_norm_transform_input_kernelIdddLb1EiEEvNS_27GenericPackedTensorAccessorIKT_Lm3ENS_17RestrictPtrTraitsET3_EENS2_IS3_Lm3ES5_S6_EENS2_INSt11conditionalIXT2_ET1_T0_E4typeELm1ES5_S6_EESE_NS2_IKSB_Lm1ES5_S6_EESG_SA_:
[----:B------:R-:W-:Y:S08]  /*0000*/  LDC R1, c[0x0][0x37c] ;  /* 0x0000df00ff017b82 */ /* 0x000ff00000000800 */
[----:B------:R-:W0:Y:S08]  /*0010*/  S2UR UR6, SR_CTAID.X ;  /* 0x00000000000679c3 */ /* 0x000e300000002500 */
[----:B------:R-:W0:Y:S02]  /*0020*/  LDC R0, c[0x0][0x38c] ;  /* 0x0000e300ff007b82 */ /* 0x000e240000000800 */
[----:B0-----:R-:W-:-:S13]  /*0030*/  ISETP.LE.AND P0, PT, R0, UR6, PT ;  /* 0x0000000600007c0c */ /* 0x001fda000bf03270 */
[----:B------:R-:W-:Y:S05]  /*0040*/  @P0 EXIT ;  /* 0x000000000000094d */ /* 0x000fea0003800000 */
[----:B------:R-:W0:Y:S01]  /*0050*/  LDC R2, c[0x0][0x3f8] ;  /* 0x0000fe00ff027b82 */ /* 0x000e220000000800 */
[----:B------:R-:W1:Y:S01]  /*0060*/  S2R R15, SR_CTAID.Y ;  /* 0x00000000000f7919 */ /* 0x000e620000002600 */
[----:B------:R-:W1:Y:S01]  /*0070*/  LDCU UR4, c[0x0][0x364] ;  /* 0x00006c80ff0477ac */ /* 0x000e620008000800 */
[----:B------:R-:W-:Y:S01]  /*0080*/  IMAD.MOV.U32 R12, RZ, RZ, 0x0 ;  /* 0x00000000ff0c7424 */ /* 0x000fe200078e00ff */
[----:B------:R-:W2:Y:S04]  /*0090*/  LDCU.64 UR8, c[0x0][0x358] ;  /* 0x00006b00ff0877ac */ /* 0x000ea80008000a00 */
[----:B------:R-:W3:Y:S01]  /*00a0*/  LDC R0, c[0x0][0x3e8] ;  /* 0x0000fa00ff007b82 */ /* 0x000ee20000000800 */
[----:B------:R-:W4:Y:S07]  /*00b0*/  LDCU UR5, c[0x0][0x388] ;  /* 0x00007100ff0577ac */ /* 0x000f2e0008000800 */
[----:B------:R-:W2:Y:S01]  /*00c0*/  LDC R17, c[0x0][0x3dc] ;  /* 0x0000f700ff117b82 */ /* 0x000ea20000000800 */
[----:B0-----:R-:W-:-:S07]  /*00d0*/  ISETP.GE.AND P1, PT, R2, 0x1, PT ;  /* 0x000000010200780c */ /* 0x001fce0003f26270 */
[----:B------:R-:W0:Y:S01]  /*00e0*/  LDC.64 R6, c[0x0][0x3c0] ;  /* 0x0000f000ff067b82 */ /* 0x000e220000000a00 */
[----:B------:R-:W1:Y:S01]  /*00f0*/  S2R R2, SR_TID.Y ;  /* 0x0000000000027919 */ /* 0x000e620000002200 */
[----:B---3--:R-:W-:-:S06]  /*0100*/  ISETP.GE.AND P0, PT, R0, 0x1, PT ;  /* 0x000000010000780c */ /* 0x008fcc0003f06270 */
[----:B------:R-:W3:Y:S01]  /*0110*/  LDC.64 R4, c[0x0][0x3d0] ;  /* 0x0000f400ff047b82 */ /* 0x000ee20000000a00 */
[----:B--2---:R-:W-:-:S07]  /*0120*/  IMAD R17, R17, UR6, RZ ;  /* 0x0000000611117c24 */ /* 0x004fce000f8e02ff */
[----:B------:R-:W2:Y:S08]  /*0130*/  @P1 LDC R13, c[0x0][0x3fc] ;  /* 0x0000ff00ff0d1b82 */ /* 0x000eb00000000800 */
[----:B------:R-:W0:Y:S08]  /*0140*/  @P0 LDC R3, c[0x0][0x3ec] ;  /* 0x0000fb00ff030b82 */ /* 0x000e300000000800 */
[----:B------:R-:W3:Y:S01]  /*0150*/  @P1 LDC.64 R10, c[0x0][0x3f0] ;  /* 0x0000fc00ff0a1b82 */ /* 0x000ee20000000a00 */
[----:B-1----:R-:W-:Y:S01]  /*0160*/  IMAD R2, R15, UR4, R2 ;  /* 0x000000040f027c24 */ /* 0x002fe2000f8e0202 */
[----:B------:R-:W-:-:S04]  /*0170*/  CS2R R14, SRZ ;  /* 0x00000000000e7805 */ /* 0x000fc8000001ff00 */
[----:B----4-:R-:W-:Y:S02]  /*0180*/  ISETP.GE.AND P2, PT, R2, UR5, PT ;  /* 0x0000000502007c0c */ /* 0x010fe4000bf46270 */
[----:B------:R-:W1:Y:S01]  /*0190*/  @P0 LDC.64 R8, c[0x0][0x3e0] ;  /* 0x0000f800ff080b82 */ /* 0x000e620000000a00 */
[----:B--2---:R-:W-:Y:S02]  /*01a0*/  @P1 IMAD R13, R13, UR6, RZ ;  /* 0x000000060d0d1c24 */ /* 0x004fe4000f8e02ff */
[----:B0-----:R-:W-:-:S05]  /*01b0*/  @P0 IMAD R3, R3, UR6, RZ ;  /* 0x0000000603030c24 */ /* 0x001fca000f8e02ff */
[----:B------:R-:W0:Y:S01]  /*01c0*/  LDC R0, c[0x0][0x3cc] ;  /* 0x0000f300ff007b82 */ /* 0x000e220000000800 */
[----:B---3--:R-:W-:-:S04]  /*01d0*/  @P1 IMAD.WIDE R10, R13, 0x8, R10 ;  /* 0x000000080d0a1825 */ /* 0x008fc800078e020a */
[----:B------:R-:W-:Y:S01]  /*01e0*/  IMAD.MOV.U32 R13, RZ, RZ, 0x3ff00000 ;  /* 0x3ff00000ff0d7424 */ /* 0x000fe200078e00ff */
[----:B------:R2:W5:Y:S01]  /*01f0*/  @P1 LDG.E.64 R14, desc[UR8][R10.64] ;  /* 0x000000080a0e1981 */ /* 0x000562000c1e1b00 */
[----:B-1----:R-:W-:-:S05]  /*0200*/  @P0 IMAD.WIDE R8, R3, 0x8, R8 ;  /* 0x0000000803080825 */ /* 0x002fca00078e0208 */
[----:B------:R2:W5:Y:S01]  /*0210*/  @P0 LDG.E.64 R12, desc[UR8][R8.64] ;  /* 0x00000008080c0981 */ /* 0x000562000c1e1b00 */
[----:B0-----:R-:W-:Y:S02]  /*0220*/  IMAD R3, R0, UR6, RZ ;  /* 0x0000000600037c24 */ /* 0x001fe4000f8e02ff */
[----:B------:R-:W-:-:S04]  /*0230*/  IMAD.WIDE R4, R17, 0x8, R4 ;  /* 0x0000000811047825 */ /* 0x000fc800078e0204 */
[----:B------:R-:W-:Y:S01]  /*0240*/  IMAD.WIDE R6, R3, 0x8, R6 ;  /* 0x0000000803067825 */ /* 0x000fe200078e0206 */
[----:B--2---:R-:W-:Y:S06]  /*0250*/  @P2 EXIT ;  /* 0x000000000000294d */ /* 0x004fec0003800000 */
[----:B------:R-:W5:Y:S01]  /*0260*/  LDG.E.64 R16, desc[UR8][R6.64] ;  /* 0x0000000806107981 */ /* 0x000f62000c1e1b00 */
[----:B------:R-:W0:Y:S01]  /*0270*/  LDC R3, c[0x0][0x3b8] ;  /* 0x0000ee00ff037b82 */ /* 0x000e220000000800 */
[----:B------:R-:W1:Y:S01]  /*0280*/  LDCU UR7, c[0x0][0x360] ;  /* 0x00006c00ff0777ac */ /* 0x000e620008000800 */
[----:B------:R-:W2:Y:S01]  /*0290*/  S2R R0, SR_TID.X ;  /* 0x0000000000007919 */ /* 0x000ea20000002100 */
[----:B------:R3:W5:Y:S05]  /*02a0*/  LDG.E.64 R18, desc[UR8][R4.64] ;  /* 0x0000000804127981 */ /* 0x00076a000c1e1b00 */
[----:B------:R-:W3:Y:S01]  /*02b0*/  LDC R8, c[0x0][0x398] ;  /* 0x0000e600ff087b82 */ /* 0x000ee20000000800 */
[----:B------:R-:W4:Y:S01]  /*02c0*/  LDCU UR5, c[0x0][0x374] ;  /* 0x00006e80ff0577ac */ /* 0x000f220008000800 */
[----:B------:R-:W0:Y:S01]  /*02d0*/  LDCU UR10, c[0x0][0x39c] ;  /* 0x00007380ff0a77ac */ /* 0x000e220008000800 */
[----:B------:R-:W0:Y:S01]  /*02e0*/  LDCU UR11, c[0x0][0x3bc] ;  /* 0x00007780ff0b77ac */ /* 0x000e220008000800 */
[----:B------:R-:W0:Y:S02]  /*02f0*/  LDCU.64 UR12, c[0x0][0x380] ;  /* 0x00007000ff0c77ac */ /* 0x000e240008000a00 */
[----:B0-----:R-:W-:Y:S01]  /*0300*/  IMAD R3, R3, UR6, RZ ;  /* 0x0000000603037c24 */ /* 0x001fe2000f8e02ff */
[----:B------:R-:W0:Y:S01]  /*0310*/  LDCU.64 UR14, c[0x0][0x3a0] ;  /* 0x00007400ff0e77ac */ /* 0x000e220008000a00 */
[----:B----4-:R-:W-:Y:S01]  /*0320*/  UIMAD UR4, UR4, UR5, URZ ;  /* 0x00000005040472a4 */ /* 0x010fe2000f8e02ff */
[----:B-123--:R-:W-:-:S11]  /*0330*/  IMAD R4, R8, UR6, RZ ;  /* 0x0000000608047c24 */ /* 0x00efd6000f8e02ff */
.L_x_26895:
[----:B-1----:R-:W1:Y:S01]  /*0340*/  LDC R5, c[0x0][0x390] ;  /* 0x0000e400ff057b82 */ /* 0x002e620000000800 */
[----:B------:R-:W-:Y:S01]  /*0350*/  BSSY.RECONVERGENT B0, `(.L_x_26892) ;  /* 0x0000020000007945 */ /* 0x000fe20003800200 */
[----:B-1----:R-:W-:-:S13]  /*0360*/  ISETP.GE.AND P0, PT, R0, R5, PT ;  /* 0x000000050000720c */ /* 0x002fda0003f06270 */
[----:B------:R-:W-:Y:S05]  /*0370*/  @P0 BRA `(.L_x_26893) ;  /* 0x0000000000740947 */ /* 0x000fea0003800000 */
[----:B------:R-:W1:Y:S01]  /*0380*/  LDCU UR5, c[0x0][0x394] ;  /* 0x00007280ff0577ac */ /* 0x000e620008000800 */
[----:B------:R-:W-:Y:S01]  /*0390*/  IMAD.MOV.U32 R24, RZ, RZ, R0 ;  /* 0x000000ffff187224 */ /* 0x000fe200078e0000 */
[----:B------:R-:W2:Y:S01]  /*03a0*/  LDCU UR6, c[0x0][0x3b4] ;  /* 0x00007680ff0677ac */ /* 0x000ea20008000800 */
[C---:B-1----:R-:W-:Y:S02]  /*03b0*/  IMAD R9, R2.reuse, UR5, RZ ;  /* 0x0000000502097c24 */ /* 0x042fe4000f8e02ff */
[----:B--2---:R-:W-:-:S03]  /*03c0*/  IMAD R8, R2, UR6, RZ ;  /* 0x0000000602087c24 */ /* 0x004fc6000f8e02ff */
[C---:B------:R-:W-:Y:S02]  /*03d0*/  IADD3 R6, P0, PT, R4.reuse, R9, RZ ;  /* 0x0000000904067210 */ /* 0x040fe40007f1e0ff */
[----:B------:R-:W-:Y:S02]  /*03e0*/  SHF.R.S32.HI R9, RZ, 0x1f, R9 ;  /* 0x0000001fff097819 */ /* 0x000fe40000011409 */
[C---:B------:R-:W-:Y:S02]  /*03f0*/  IADD3 R7, P1, PT, R3.reuse, R8, RZ ;  /* 0x0000000803077210 */ /* 0x040fe40007f3e0ff */
[----:B------:R-:W-:Y:S02]  /*0400*/  SHF.R.S32.HI R8, RZ, 0x1f, R8 ;  /* 0x0000001fff087819 */ /* 0x000fe40000011408 */
[----:B------:R-:W-:Y:S02]  /*0410*/  LEA.HI.X.SX32 R9, R4, R9, 0x1, P0 ;  /* 0x0000000904097211 */ /* 0x000fe400000f0eff */
[----:B------:R-:W-:-:S07]  /*0420*/  LEA.HI.X.SX32 R8, R3, R8, 0x1, P1 ;  /* 0x0000000803087211 */ /* 0x000fce00008f0eff */
.L_x_26894:
        /* <DEDUP_REMOVED lines=10> */
[----:B0-----:R-:W-:-:S04]  /*04d0*/  LEA R10, P0, R11, UR14, 0x3 ;  /* 0x0000000e0b0a7c11 */ /* 0x001fc8000f8018ff */
[----:B------:R-:W-:Y:S02]  /*04e0*/  LEA.HI.X R11, R11, UR15, R26, 0x3, P0 ;  /* 0x0000000f0b0b7c11 */ /* 0x000fe400080f1c1a */
[----:B------:R-:W-:Y:S01]  /*04f0*/  ISETP.GE.AND P0, PT, R24, R5, PT ;  /* 0x000000051800720c */ /* 0x000fe20003f06270 */
[----:B--2--5:R-:W-:-:S08]  /*0500*/  DADD R20, -R16, R20 ;  /* 0x0000000010147229 */ /* 0x024fd00000000114 */
[----:B------:R-:W-:-:S08]  /*0510*/  DMUL R20, R20, R12 ;  /* 0x0000000c14147228 */ /* 0x000fd00000000000 */
[----:B------:R-:W-:-:S07]  /*0520*/  DFMA R20, R18, R20, R14 ;  /* 0x000000141214722b */ /* 0x000fce000000000e */
[----:B------:R1:W-:Y:S01]  /*0530*/  STG.E.64 desc[UR8][R10.64], R20 ;  /* 0x000000140a007986 */ /* 0x0003e2000c101b08 */
[----:B------:R-:W-:Y:S05]  /*0540*/  @!P0 BRA `(.L_x_26894) ;  /* 0xfffffffc00b88947 */ /* 0x000fea000383ffff */
.L_x_26893:
[----:B0-----:R-:W-:Y:S05]  /*0550*/  BSYNC.RECONVERGENT B0 ;  /* 0x0000000000007941 */ /* 0x001fea0003800200 */
.L_x_26892:
[----:B------:R-:W0:Y:S01]  /*0560*/  LDCU UR5, c[0x0][0x388] ;  /* 0x00007100ff0577ac */ /* 0x000e220008000800 */
[----:B------:R-:W-:-:S05]  /*0570*/  VIADD R2, R2, UR4 ;  /* 0x0000000402027c36 */ /* 0x000fca0008000000 */
[----:B0-----:R-:W-:-:S13]  /*0580*/  ISETP.GE.AND P0, PT, R2, UR5, PT ;  /* 0x0000000502007c0c */ /* 0x001fda000bf06270 */
[----:B------:R-:W-:Y:S05]  /*0590*/  @!P0 BRA `(.L_x_26895) ;  /* 0xfffffffc00688947 */ /* 0x000fea000383ffff */
[----:B------:R-:W-:Y:S05]  /*05a0*/  EXIT ;  /* 0x000000000000794d */ /* 0x000fea0003800000 */
.L_x_26896:
        /* <DEDUP_REMOVED lines=13> */
.L_x_27539:


//--------------------- .text._ZN2at6native46batch_norm_backward_elemt_channels_last_kernelILi4EN3c108BFloat16EfS3_EEvPKT0_S6_PKT1_S9_PKT2_S9_S9_PS4_S7_ii --------------------------
	.section	.text._ZN2at6native46batch_norm_backward_elemt_channels_last_kernelILi4EN3c108BFloat16EfS3_EEvPKT0_S6_PKT1_S9_PKT2_S9_S9_PS4_S7_ii,"ax",@progbits
	.align	128
        .global         _ZN2at6native46batch_norm_backward_elemt_channels_last_kernelILi4EN3c108BFloat16EfS3_EEvPKT0_S6_PKT1_S9_PKT2_S9_S9_PS4_S7_ii
        .type           _ZN2at6native46batch_norm_backward_elemt_channels_last_kernelILi4EN3c108BFloat16EfS3_EEvPKT0_S6_PKT1_S9_PKT2_S9_S9_PS4_S7_ii,@function
        .size           _ZN2at6native46batch_norm_backward_elemt_channels_last_kernelILi4EN3c108BFloat16EfS3_EEvPKT0_S6_PKT1_S9_PKT2_S9_S9_PS4_S7_ii,(.L_x_27540 - _ZN2at6native46batch_norm_backward_elemt_channels_last_kernelILi4EN3c108BFloat16EfS3_EEvPKT0_S6_PKT1_S9_PKT2_S9_S9_PS4_S7_ii)
        .other          _ZN2at6native46batch_norm_backward_elemt_channels_last_kernelILi4EN3c108BFloat16EfS3_EEvPKT0_S6_PKT1_S9_PKT2_S9_S9_PS4_S7_ii,@"STO_CUDA_ENTRY STV_DEFAULT"
_ZN2at6native46batch_norm_backward_elemt_channels_last_kernelILi4EN3c108BFloat16EfS3_EEvPKT0_S6_PKT1_S9_PKT2_S9_S9_PS4_S7_ii:
.text._ZN2at6native46batch_norm_backward_elemt_channels_last_kernelILi4EN3c108BFloat16EfS3_EEvPKT0_S6_PKT1_S9_PKT2_S9_S9_PS4_S7_ii:
[----:B------:R-:W-:Y:S01]  /*0000*/  LDC R1, c[0x0][0x37c] ;  /* 0x0000df00ff017b82 */ /* 0x000fe20000000800 */
[----:B------:R-:W0:Y:S01]  /*0010*/  S2R R6, SR_CTAID.Y ;  /* 0x0000000000067919 */ /* 0x000e220000002600 */
[----:B------:R-:W0:Y:S06]  /*0020*/  LDCU UR8, c[0x0][0x364] ;  /* 0x00006c80ff0877ac */ /* 0x000e2c0008000800 */
[----:B------:R-:W1:Y:S01]  /*0030*/  LDC R11, c[0x0][0x374] ;  /* 0x0000dd00ff0b7b82 */ /* 0x000e620000000800 */
[----:B------:R-:W0:Y:S01]  /*0040*/  S2R R9, SR_TID.Y ;  /* 0x0000000000097919 */ /* 0x000e220000002200 */
[----:B------:R-:W2:Y:S01]  /*0050*/  LDCU UR4, c[0x0][0x3c4] ;  /* 0x00007880ff0477ac */ /* 0x000ea20008000800 */
[----:B------:R-:W3:Y:S01]  /*0060*/  S2R R0, SR_TID.X ;  /* 0x0000000000007919 */ /* 0x000ee20000002100 */
[----:B------:R-:W4:Y:S04]  /*0070*/  LDCU UR9, c[0x0][0x3c8] ;  /* 0x00007900ff0977ac */ /* 0x000f280008000800 */
[----:B------:R-:W3:Y:S08]  /*0080*/  S2UR UR5, SR_CTAID.X ;  /* 0x00000000000579c3 */ /* 0x000ef00000002500 */
[----:B------:R-:W3:Y:S01]  /*0090*/  LDC R15, c[0x0][0x360] ;  /* 0x0000d800ff0f7b82 */ /* 0x000ee20000000800 */
[----:B0-----:R-:W-:-:S05]  /*00a0*/  IMAD R26, R6, UR8, R9 ;  /* 0x00000008061a7c24 */ /* 0x001fca000f8e0209 */
[----:B--2---:R-:W-:Y:S01]  /*00b0*/  ISETP.GE.AND P0, PT, R26, UR4, PT ;  /* 0x000000041a007c0c */ /* 0x004fe2000bf06270 */
[----:B---3--:R-:W-:-:S05]  /*00c0*/  IMAD R15, R15, UR5, R0 ;  /* 0x000000050f0f7c24 */ /* 0x008fca000f8e0200 */
[----:B----4-:R-:W-:-:S13]  /*00d0*/  ISETP.GE.OR P0, PT, R15, UR9, P0 ;  /* 0x000000090f007c0c */ /* 0x010fda0008706670 */
[----:B-1----:R-:W-:Y:S05]  /*00e0*/  @P0 EXIT ;  /* 0x000000000000094d */ /* 0x002fea0003800000 */
[----:B------:R-:W0:Y:S01]  /*00f0*/  LDCU.64 UR6, c[0x0][0x3a0] ;  /* 0x00007400ff0677ac */ /* 0x000e220008000a00 */
[----:B------:R-:W1:Y:S08]  /*0100*/  LDC.64 R18, c[0x0][0x398] ;  /* 0x0000e600ff127b82 */ /* 0x000e700000000a00 */
[----:B------:R-:W2:Y:S08]  /*0110*/  LDC.64 R22, c[0x0][0x3b0] ;  /* 0x0000ec00ff167b82 */ /* 0x000eb00000000a00 */
[----:B------:R-:W3:Y:S01]  /*0120*/  LDC.64 R2, c[0x0][0x3a8] ;  /* 0x0000ea00ff027b82 */ /* 0x000ee20000000a00 */
[----:B0-----:R-:W-:-:S07]  /*0130*/  ISETP.NE.U32.AND P0, PT, RZ, UR6, PT ;  /* 0x00000006ff007c0c */ /* 0x001fce000bf05070 */
[----:B------:R-:W0:Y:S01]  /*0140*/  LDC.64 R4, c[0x0][0x390] ;  /* 0x0000e400ff047b82 */ /* 0x000e220000000a00 */
[----:B------:R-:W-:Y:S01]  /*0150*/  ISETP.NE.AND.EX P0, PT, RZ, UR7, PT, P0 ;  /* 0x00000007ff007c0c */ /* 0x000fe2000bf05300 */
[----:B------:R-:W4:Y:S01]  /*0160*/  LDCU.64 UR6, c[0x0][0x358] ;  /* 0x00006b00ff0677ac */ /* 0x000f220008000a00 */
[C---:B-1----:R-:W-:Y:S01]  /*0170*/  IMAD.WIDE R18, R15.reuse, 0x4, R18 ;  /* 0x000000040f127825 */ /* 0x042fe200078e0212 */
[----:B------:R-:W-:Y:S01]  /*0180*/  UIADD3 UR5, UPT, UPT, UR4, -0x1, URZ ;  /* 0xffffffff04057890 */ /* 0x000fe2000fffe0ff */
[----:B------:R-:W1:Y:S09]  /*0190*/  LDCU UR10, c[0x0][0x3c0] ;  /* 0x00007800ff0a77ac */ /* 0x000e720008000800 */
[----:B------:R-:W3:Y:S01]  /*01a0*/  @P0 LDC.64 R20, c[0x0][0x3a0] ;  /* 0x0000e800ff140b82 */ /* 0x000ee20000000a00 */
[C---:B--2---:R-:W-:Y:S01]  /*01b0*/  IMAD.WIDE R22, R15.reuse, 0x4, R22 ;  /* 0x000000040f167825 */ /* 0x044fe200078e0216 */
[----:B----4-:R2:W4:Y:S04]  /*01c0*/  LDG.E.CONSTANT R8, desc[UR6][R18.64] ;  /* 0x0000000612087981 */ /* 0x010528000c1e9900 */
[----:B------:R-:W4:Y:S01]  /*01d0*/  LDG.E.CONSTANT R10, desc[UR6][R22.64] ;  /* 0x00000006160a7981 */ /* 0x000f22000c1e9900 */
[----:B---3--:R-:W-:-:S05]  /*01e0*/  @P0 IMAD.WIDE R20, R15, 0x2, R20 ;  /* 0x000000020f140825 */ /* 0x008fca00078e0214 */
[----:B------:R-:W3:Y:S01]  /*01f0*/  @P0 LDG.E.U16.CONSTANT R7, desc[UR6][R20.64] ;  /* 0x0000000614070981 */ /* 0x000ee2000c1e9500 */
[----:B------:R-:W-:-:S05]  /*0200*/  IMAD.WIDE R16, R15, 0x4, R2 ;  /* 0x000000040f107825 */ /* 0x000fca00078e0202 */
[----:B------:R-:W5:Y:S01]  /*0210*/  LDG.E.CONSTANT R2, desc[UR6][R16.64] ;  /* 0x0000000610027981 */ /* 0x000f62000c1e9900 */
[----:B------:R-:W-:-:S05]  /*0220*/  IMAD R3, R11, UR8, RZ ;  /* 0x000000080b037c24 */ /* 0x000fca000f8e02ff */
[----:B------:R-:W-:-:S04]  /*0230*/  SHF.L.U32 R14, R3, 0x2, RZ ;  /* 0x00000002030e7819 */ /* 0x000fc800000006ff */
[----:B------:R-:W2:Y:S08]  /*0240*/  I2F.U32.RP R24, R14 ;  /* 0x0000000e00187306 */ /* 0x000eb00000209000 */
[----:B--2---:R-:W2:Y:S01]  /*0250*/  MUFU.RCP R24, R24 ;  /* 0x0000001800187308 */ /* 0x004ea20000001000 */
[----:B0-----:R-:W-:-:S04]  /*0260*/  IMAD.WIDE R12, R15, 0x4, R4 ;  /* 0x000000040f0c7825 */ /* 0x001fc800078e0204 */
[----:B------:R-:W-:Y:S01]  /*0270*/  HFMA2 R4, -RZ, RZ, 0, 0 ;  /* 0x00000000ff047431 */ /* 0x000fe200000001ff */
[----:B------:R-:W-:Y:S01]  /*0280*/  IADD3 R19, PT, PT, RZ, -R14, RZ ;  /* 0x8000000eff137210 */ /* 0x000fe20007ffe0ff */
[----:B------:R0:W5:Y:S01]  /*0290*/  LDG.E.CONSTANT R0, desc[UR6][R12.64] ;  /* 0x000000060c007981 */ /* 0x000162000c1e9900 */
[----:B--2---:R-:W-:-:S06]  /*02a0*/  IADD3 R5, PT, PT, R24, 0xffffffe, RZ ;  /* 0x0ffffffe18057810 */ /* 0x004fcc0007ffe0ff */
[----:B------:R-:W2:Y:S02]  /*02b0*/  F2I.FTZ.U32.TRUNC.NTZ R5, R5 ;  /* 0x0000000500057305 */ /* 0x000ea4000021f000 */
[----:B--2---:R-:W-:-:S04]  /*02c0*/  IMAD R19, R19, R5, RZ ;  /* 0x0000000513137224 */ /* 0x004fc800078e02ff */
[----:B------:R-:W-:-:S06]  /*02d0*/  IMAD.HI.U32 R4, R5, R19, R4 ;  /* 0x0000001305047227 */ /* 0x000fcc00078e0004 */
[----:B------:R-:W-:-:S05]  /*02e0*/  IMAD.HI.U32 R4, R4, UR5, RZ ;  /* 0x0000000504047c27 */ /* 0x000fca000f8e00ff */
[----:B0-----:R-:W-:-:S05]  /*02f0*/  IADD3 R13, PT, PT, -R4, RZ, RZ ;  /* 0x000000ff040d7210 */ /* 0x001fca0007ffe1ff */
[----:B------:R-:W-:-:S05]  /*0300*/  IMAD R13, R14, R13, UR5 ;  /* 0x000000050e0d7e24 */ /* 0x000fca000f8e020d */
[----:B------:R-:W-:Y:S02]  /*0310*/  ISETP.GE.U32.AND P2, PT, R13, R14, PT ;  /* 0x0000000e0d00720c */ /* 0x000fe40003f46070 */
[----:B------:R-:W-:Y:S02]  /*0320*/  MOV R5, 0x3f800000 ;  /* 0x3f80000000057802 */ /* 0x000fe40000000f00 */
[----:B------:R-:W-:-:S09]  /*0330*/  ISETP.NE.U32.AND P1, PT, R14, RZ, PT ;  /* 0x000000ff0e00720c */ /* 0x000fd20003f25070 */
[----:B------:R-:W-:-:S04]  /*0340*/  @P2 IADD3 R13, PT, PT, -R14, R13, RZ ;  /* 0x0000000d0e0d2210 */ /* 0x000fc80007ffe1ff */
[----:B------:R-:W-:Y:S02]  /*0350*/  ISETP.GE.U32.AND P3, PT, R13, R14, PT ;  /* 0x0000000e0d00720c */ /* 0x000fe40003f66070 */
[----:B------:R-:W-:Y:S01]  /*0360*/  @P2 IADD3 R4, PT, PT, R4, 0x1, RZ ;  /* 0x0000000104042810 */ /* 0x000fe20007ffe0ff */
[----:B------:R-:W-:-:S10]  /*0370*/  IMAD R22, R26, UR9, R15 ;  /* 0x000000091a167c24 */ /* 0x000fd4000f8e020f */
[----:B------:R-:W-:Y:S02]  /*0380*/  @P3 IADD3 R4, PT, PT, R4, 0x1, RZ ;  /* 0x0000000104043810 */ /* 0x000fe40007ffe0ff */
[----:B------:R-:W-:Y:S02]  /*0390*/  @!P1 LOP3.LUT R4, RZ, R14, RZ, 0x33, !PT ;  /* 0x0000000eff049212 */ /* 0x000fe400078e33ff */
[----:B---3--:R-:W-:Y:S02]  /*03a0*/  @P0 SHF.L.U32 R5, R7, 0x10, RZ ;  /* 0x0000001007050819 */ /* 0x008fe400000006ff */
[----:B------:R-:W-:Y:S01]  /*03b0*/  ISETP.GT.U32.AND P0, PT, R14, UR5, PT ;  /* 0x000000050e007c0c */ /* 0x000fe2000bf04070 */
[----:B----4-:R-:W-:-:S04]  /*03c0*/  FMUL.FTZ R7, R8, R8 ;  /* 0x0000000808077220 */ /* 0x010fc80000410000 */
[----:B------:R-:W-:Y:S01]  /*03d0*/  FMUL.FTZ R10, R7, R10 ;  /* 0x0000000a070a7220 */ /* 0x000fe20000410000 */
[----:B------:R-:W-:-:S03]  /*03e0*/  FMUL.FTZ R5, R8, R5 ;  /* 0x0000000508057220 */ /* 0x000fc60000410000 */
[----:B-1----:R-:W-:Y:S01]  /*03f0*/  FMUL.FTZ R8, R10, UR10 ;  /* 0x0000000a0a087c20 */ /* 0x002fe20008410000 */
[----:B------:R-:W-:-:S03]  /*0400*/  IMAD R7, R3, UR9, RZ ;  /* 0x0000000903077c24 */ /* 0x000fc6000f8e02ff */
[----:B------:R-:W-:Y:S05]  /*0410*/  @P0 BRA `(.L_x_26897) ;  /* 0x0000000c00180947 */ /* 0x000fea0003800000 */
[C-C-:B------:R-:W-:Y:S01]  /*0420*/  IMAD R12, R11.reuse, 0x3, R6.reuse ;  /* 0x000000030b0c7824 */ /* 0x140fe200078e0206 */
[CC--:B------:R-:W-:Y:S01]  /*0430*/  LEA R10, R11.reuse, R6.reuse, 0x1 ;  /* 0x000000060b0a7211 */ /* 0x0c0fe200078e08ff */
[C-C-:B------:R-:W-:Y:S01]  /*0440*/  IMAD R16, R11.reuse, 0x5, R6.reuse ;  /* 0x000000050b107824 */ /* 0x140fe200078e0206 */
[CC--:B------:R-:W-:Y:S01]  /*0450*/  LEA R14, R11.reuse, R6.reuse, 0x2 ;  /* 0x000000060b0e7211 */ /* 0x0c0fe200078e10ff */
[C-C-:B------:R-:W-:Y:S01]  /*0460*/  IMAD R18, R11.reuse, 0x6, R6.reuse ;  /* 0x000000060b127824 */ /* 0x140fe200078e0206 */
[C---:B------:R-:W-:Y:S01]  /*0470*/  IADD3 R28, PT, PT, R11.reuse, R6, RZ ;  /* 0x000000060b1c7210 */ /* 0x040fe20007ffe0ff */
[----:B------:R-:W-:Y:S01]  /*0480*/  IMAD R20, R11, 0x7, R6 ;  /* 0x000000070b147824 */ /* 0x000fe200078e0206 */
[----:B------:R-:W-:Y:S01]  /*0490*/  IADD3 R6, PT, PT, R4, 0x1, RZ ;  /* 0x0000000104067810 */ /* 0x000fe20007ffe0ff */
[--C-:B------:R-:W-:Y:S01]  /*04a0*/  IMAD R12, R12, UR8, R9.reuse ;  /* 0x000000080c0c7c24 */ /* 0x100fe2000f8e0209 */
[----:B------:R-:W0:Y:S01]  /*04b0*/  LDCU UR4, c[0x0][0x3c4] ;  /* 0x00007880ff0477ac */ /* 0x000e220008000800 */
[--C-:B------:R-:W-:Y:S01]  /*04c0*/  IMAD R18, R18, UR8, R9.reuse ;  /* 0x0000000812127c24 */ /* 0x100fe2000f8e0209 */
[----:B------:R-:W-:Y:S01]  /*04d0*/  LOP3.LUT R21, R6, 0xfffffffe, RZ, 0xc0, !PT ;  /* 0xfffffffe06157812 */ /* 0x000fe200078ec0ff */
[----:B------:R-:W-:-:S02]  /*04e0*/  IMAD R10, R10, UR8, R9 ;  /* 0x000000080a0a7c24 */ /* 0x000fc4000f8e0209 */
[--C-:B------:R-:W-:Y:S01]  /*04f0*/  IMAD R14, R14, UR8, R9.reuse ;  /* 0x000000080e0e7c24 */ /* 0x100fe2000f8e0209 */
[----:B------:R-:W-:Y:S01]  /*0500*/  IADD3 R21, PT, PT, -R21, RZ, RZ ;  /* 0x000000ff15157210 */ /* 0x000fe20007ffe1ff */
[--C-:B------:R-:W-:Y:S02]  /*0510*/  IMAD R16, R16, UR8, R9.reuse ;  /* 0x0000000810107c24 */ /* 0x100fe4000f8e0209 */
[--C-:B------:R-:W-:Y:S02]  /*0520*/  IMAD R24, R20, UR8, R9.reuse ;  /* 0x0000000814187c24 */ /* 0x100fe4000f8e0209 */
[----:B------:R-:W-:Y:S02]  /*0530*/  IMAD R28, R28, UR8, R9 ;  /* 0x000000081c1c7c24 */ /* 0x000fe4000f8e0209 */
[--C-:B------:R-:W-:Y:S02]  /*0540*/  IMAD R9, R12, UR9, R15.reuse ;  /* 0x000000090c097c24 */ /* 0x100fe4000f8e020f */
[--C-:B------:R-:W-:Y:S01]  /*0550*/  IMAD R12, R18, UR9, R15.reuse ;  /* 0x00000009120c7c24 */ /* 0x100fe2000f8e020f */
[----:B------:R-:W-:Y:S01]  /*0560*/  MOV R18, R26 ;  /* 0x0000001a00127202 */ /* 0x000fe20000000f00 */
[----:B------:R-:W-:-:S02]  /*0570*/  IMAD R19, R10, UR9, R15 ;  /* 0x000000090a137c24 */ /* 0x000fc4000f8e020f */
[--C-:B------:R-:W-:Y:S02]  /*0580*/  IMAD R20, R14, UR9, R15.reuse ;  /* 0x000000090e147c24 */ /* 0x100fe4000f8e020f */
[--C-:B------:R-:W-:Y:S02]  /*0590*/  IMAD R11, R16, UR9, R15.reuse ;  /* 0x00000009100b7c24 */ /* 0x100fe4000f8e020f */
[--C-:B------:R-:W-:Y:S02]  /*05a0*/  IMAD R13, R24, UR9, R15.reuse ;  /* 0x00000009180d7c24 */ /* 0x100fe4000f8e020f */
[----:B0-----:R-:W-:-:S07]  /*05b0*/  IMAD R6, R28, UR9, R15 ;  /* 0x000000091c067c24 */ /* 0x001fce000f8e020f */
.L_x_26898:
[----:B------:R-:W0:Y:S01]  /*05c0*/  LDC.64 R24, c[0x0][0x380] ;  /* 0x0000e000ff187b82 */ /* 0x000e220000000a00 */
[----:B------:R-:W-:-:S07]  /*05d0*/  ISETP.GE.AND P0, PT, R18, UR4, PT ;  /* 0x0000000412007c0c */ /* 0x000fce000bf06270 */
[----:B------:R-:W1:Y:S01]  /*05e0*/  LDC.64 R14, c[0x0][0x388] ;  /* 0x0000e200ff0e7b82 */ /* 0x000e620000000a00 */
[----:B------:R-:W-:-:S07]  /*05f0*/  IADD3 R10, PT, PT, R18, R3, RZ ;  /* 0x00000003120a7210 */ /* 0x000fce0007ffe0ff */
[----:B------:R-:W2:Y:S01]  /*0600*/  LDC.64 R16, c[0x0][0x380] ;  /* 0x0000e000ff107b82 */ /* 0x000ea20000000a00 */
[----:B------:R-:W-:Y:S01]  /*0610*/  ISETP.GE.AND P1, PT, R10, UR4, PT ;  /* 0x000000040a007c0c */ /* 0x000fe2000bf26270 */
[----:B0-----:R-:W-:-:S06]  /*0620*/  @!P0 IMAD.WIDE R24, R22, 0x2, R24 ;  /* 0x0000000216188825 */ /* 0x001fcc00078e0218 */
[----:B------:R-:W0:Y:S01]  /*0630*/  @!P0 LDC R26, c[0x0][0x3c0] ;  /* 0x0000f000ff1a8b82 */ /* 0x000e220000000800 */
[----:B------:R-:W3:Y:S01]  /*0640*/  @!P0 LDG.E.U16.CONSTANT R24, desc[UR6][R24.64] ;  /* 0x0000000618188981 */ /* 0x000ee2000c1e9500 */
[----:B-1----:R-:W-:-:S05]  /*0650*/  @!P0 IMAD.WIDE R14, R22, 0x2, R14 ;  /* 0x00000002160e8825 */ /* 0x002fca00078e020e */
[----:B------:R1:W4:Y:S02]  /*0660*/  @!P0 LDG.E.U16.CONSTANT R23, desc[UR6][R14.64] ;  /* 0x000000060e178981 */ /* 0x000324000c1e9500 */
[----:B-1----:R-:W1:Y:S01]  /*0670*/  LDC.64 R14, c[0x0][0x388] ;  /* 0x0000e200ff0e7b82 */ /* 0x002e620000000a00 */
[----:B--2---:R-:W-:-:S06]  /*0680*/  @!P1 IMAD.WIDE R16, R6, 0x2, R16 ;  /* 0x0000000206109825 */ /* 0x004fcc00078e0210 */
[----:B------:R-:W2:Y:S01]  /*0690*/  @!P1 LDG.E.U16.CONSTANT R16, desc[UR6][R16.64] ;  /* 0x0000000610109981 */ /* 0x000ea2000c1e9500 */
[----:B-1----:R-:W-:-:S05]  /*06a0*/  @!P1 IMAD.WIDE R14, R6, 0x2, R14 ;  /* 0x00000002060e9825 */ /* 0x002fca00078e020e */
[----:B------:R1:W2:Y:S02]  /*06b0*/  @!P1 LDG.E.U16.CONSTANT R25, desc[UR6][R14.64] ;  /* 0x000000060e199981 */ /* 0x0002a4000c1e9500 */
[----:B-1----:R-:W1:Y:S01]  /*06c0*/  @!P0 LDC.64 R14, c[0x0][0x3b8] ;  /* 0x0000ee00ff0e8b82 */ /* 0x002e620000000a00 */
[----:B------:R-:W-:Y:S01]  /*06d0*/  IADD3 R10, PT, PT, R10, R3, RZ ;  /* 0x000000030a0a7210 */ /* 0x000fe20007ffe0ff */
[----:B-1----:R-:W-:Y:S01]  /*06e0*/  @!P0 IMAD.WIDE R14, R22, 0x2, R14 ;  /* 0x00000002160e8825 */ /* 0x002fe200078e020e */
[----:B---3--:R-:W-:Y:S02]  /*06f0*/  @!P0 SHF.L.U32 R27, R24, 0x10, RZ ;  /* 0x00000010181b8819 */ /* 0x008fe400000006ff */
[----:B----4-:R-:W-:-:S03]  /*0700*/  @!P0 SHF.L.U32 R29, R23, 0x10, RZ ;  /* 0x00000010171d8819 */ /* 0x010fc600000006ff */
[----:B------:R-:W1:Y:S01]  /*0710*/  @!P1 LDC R23, c[0x0][0x3c0] ;  /* 0x0000f000ff179b82 */ /* 0x000e620000000800 */
[----:B0----5:R-:W-:Y:S01]  /*0720*/  @!P0 FFMA.FTZ R27, -R2, R26, R27 ;  /* 0x0000001a021b8223 */ /* 0x021fe2000001011b */
[----:B------:R-:W-:-:S04]  /*0730*/  @!P0 FADD.FTZ R29, -R0, R29 ;  /* 0x0000001d001d8221 */ /* 0x000fc80000010100 */
[----:B------:R-:W-:-:S04]  /*0740*/  @!P0 FFMA.FTZ R24, -R8, R29, R27 ;  /* 0x0000001d08188223 */ /* 0x000fc8000001011b */
[----:B------:R-:W-:-:S05]  /*0750*/  @!P0 FMUL.FTZ R24, R5, R24 ;  /* 0x0000001805188220 */ /* 0x000fca0000410000 */
[----:B------:R-:W-:Y:S02]  /*0760*/  @!P0 F2FP.BF16.F32.PACK_AB R24, RZ, R24 ;  /* 0x00000018ff18823e */ /* 0x000fe400000010ff */
[----:B--2---:R-:W-:Y:S02]  /*0770*/  @!P1 SHF.L.U32 R17, R16, 0x10, RZ ;  /* 0x0000001010119819 */ /* 0x004fe400000006ff */
[----:B------:R-:W-:-:S03]  /*0780*/  PRMT R27, R24, 0x7610, R27 ;  /* 0x00007610181b7816 */ /* 0x000fc6000000001b */
[----:B-1----:R-:W-:Y:S02]  /*0790*/  @!P1 FFMA.FTZ R23, -R2, R23, R17 ;  /* 0x0000001702179223 */ /* 0x002fe40000010111 */
[----:B------:R0:W-:Y:S01]  /*07a0*/  @!P0 STG.E.U16 desc[UR6][R14.64], R27 ;  /* 0x0000001b0e008986 */ /* 0x0001e2000c101506 */
[----:B------:R-:W1:Y:S01]  /*07b0*/  LDC.64 R16, c[0x0][0x380] ;  /* 0x0000e000ff107b82 */ /* 0x000e620000000a00 */
[----:B------:R-:W-:-:S07]  /*07c0*/  ISETP.GE.AND P0, PT, R10, UR4, PT ;  /* 0x000000040a007c0c */ /* 0x000fce000bf06270 */
[----:B0-----:R-:W0:Y:S01]  /*07d0*/  @!P1 LDC.64 R14, c[0x0][0x3b8] ;  /* 0x0000ee00ff0e9b82 */ /* 0x001e220000000a00 */
[----:B------:R-:W-:-:S05]  /*07e0*/  @!P1 SHF.L.U32 R25, R25, 0x10, RZ ;  /* 0x0000001019199819 */ /* 0x000fca00000006ff */
[----:B------:R-:W-:Y:S02]  /*07f0*/  @!P1 FADD.FTZ R25, -R0, R25 ;  /* 0x0000001900199221 */ /* 0x000fe40000010100 */
[----:B------:R-:W2:Y:S02]  /*0800*/  LDC.64 R26, c[0x0][0x388] ;  /* 0x0000e200ff1a7b82 */ /* 0x000ea40000000a00 */
[----:B------:R-:W-:-:S04]  /*0810*/  @!P1 FFMA.FTZ R24, -R8, R25, R23 ;  /* 0x0000001908189223 */ /* 0x000fc80000010117 */
[----:B------:R-:W-:Y:S01]  /*0820*/  @!P1 FMUL.FTZ R23, R5, R24 ;  /* 0x0000001805179220 */ /* 0x000fe20000410000 */
[----:B-1----:R-:W-:-:S04]  /*0830*/  @!P0 IMAD.WIDE R16, R19, 0x2, R16 ;  /* 0x0000000213108825 */ /* 0x002fc800078e0210 */
[----:B------:R-:W-:Y:S01]  /*0840*/  @!P1 F2FP.BF16.F32.PACK_AB R23, RZ, R23 ;  /* 0x00000017ff17923e */ /* 0x000fe200000010ff */
[----:B------:R1:W3:Y:S03]  /*0850*/  @!P0 LDG.E.U16.CONSTANT R25, desc[UR6][R16.64] ;  /* 0x0000000610198981 */ /* 0x0002e6000c1e9500 */
[----:B------:R-:W-:Y:S01]  /*0860*/  PRMT R28, R23, 0x7610, R28 ;  /* 0x00007610171c7816 */ /* 0x000fe2000000001c */
[----:B0-----:R-:W-:Y:S01]  /*0870*/  @!P1 IMAD.WIDE R14, R6, 0x2, R14 ;  /* 0x00000002060e9825 */ /* 0x001fe200078e020e */
[----:B------:R-:W-:-:S04]  /*0880*/  IADD3 R24, PT, PT, R10, R3, RZ ;  /* 0x000000030a187210 */ /* 0x000fc80007ffe0ff */
[----:B------:R0:W-:Y:S01]  /*0890*/  @!P1 STG.E.U16 desc[UR6][R14.64], R28 ;  /* 0x0000001c0e009986 */ /* 0x0001e2000c101506 */
[----:B-1----:R-:W1:Y:S01]  /*08a0*/  LDC.64 R16, c[0x0][0x380] ;  /* 0x0000e000ff107b82 */ /* 0x002e620000000a00 */
[----:B------:R-:W-:-:S07]  /*08b0*/  IADD3 R10, PT, PT, R24, R3, RZ ;  /* 0x00000003180a7210 */ /* 0x000fce0007ffe0ff */
[----:B0-----:R-:W0:Y:S01]  /*08c0*/  LDC.64 R14, c[0x0][0x380] ;  /* 0x0000e000ff0e7b82 */ /* 0x001e220000000a00 */
[----:B------:R-:W-:Y:S02]  /*08d0*/  ISETP.GE.AND P1, PT, R24, UR4, PT ;  /* 0x0000000418007c0c */ /* 0x000fe4000bf26270 */
[----:B------:R-:W-:Y:S01]  /*08e0*/  ISETP.GE.AND P2, PT, R10, UR4, PT ;  /* 0x000000040a007c0c */ /* 0x000fe2000bf46270 */
[----:B--2---:R-:W-:-:S04]  /*08f0*/  @!P0 IMAD.WIDE R26, R19, 0x2, R26 ;  /* 0x00000002131a8825 */ /* 0x004fc800078e021a */
[----:B------:R-:W2:Y:S02]  /*0900*/  @!P0 LDC R28, c[0x0][0x3c0] ;  /* 0x0000f000ff1c8b82 */ /* 0x000ea40000000800 */
[----:B------:R-:W4:Y:S04]  /*0910*/  @!P0 LDG.E.U16.CONSTANT R26, desc[UR6][R26.64] ;  /* 0x000000061a1a8981 */ /* 0x000f28000c1e9500 */
[----:B-1----:R-:W-:-:S05]  /*0920*/  @!P1 IMAD.WIDE R16, R9, 0x2, R16 ;  /* 0x0000000209109825 */ /* 0x002fca00078e0210 */
[----:B------:R1:W4:Y:S01]  /*0930*/  @!P1 LDG.E.U16.CONSTANT R23, desc[UR6][R16.64] ;  /* 0x0000000610179981 */ /* 0x000322000c1e9500 */
[----:B0-----:R-:W-:Y:S01]  /*0940*/  @!P2 IMAD.WIDE R14, R20, 0x2, R14 ;  /* 0x00000002140ea825 */ /* 0x001fe200078e020e */
[----:B-1----:R-:W0:Y:S04]  /*0950*/  LDC.64 R16, c[0x0][0x388] ;  /* 0x0000e200ff107b82 */ /* 0x002e280000000a00 */
[----:B------:R1:W4:Y:S04]  /*0960*/  @!P2 LDG.E.U16.CONSTANT R24, desc[UR6][R14.64] ;  /* 0x000000060e18a981 */ /* 0x000328000c1e9500 */
[----:B-1----:R-:W1:Y:S01]  /*0970*/  LDC.64 R14, c[0x0][0x388] ;  /* 0x0000e200ff0e7b82 */ /* 0x002e620000000a00 */
[----:B0-----:R-:W-:-:S06]  /*0980*/  @!P1 IMAD.WIDE R16, R9, 0x2, R16 ;  /* 0x0000000209109825 */ /* 0x001fcc00078e0210 */
[----:B------:R-:W4:Y:S01]  /*0990*/  @!P1 LDG.E.U16.CONSTANT R16, desc[UR6][R16.64] ;  /* 0x0000000610109981 */ /* 0x000f22000c1e9500 */
[----:B-1----:R-:W-:-:S05]  /*09a0*/  @!P2 IMAD.WIDE R14, R20, 0x2, R14 ;  /* 0x00000002140ea825 */ /* 0x002fca00078e020e */
[----:B------:R0:W4:Y:S02]  /*09b0*/  @!P2 LDG.E.U16.CONSTANT R17, desc[UR6][R14.64] ;  /* 0x000000060e11a981 */ /* 0x000124000c1e9500 */
[----:B0-----:R-:W0:Y:S01]  /*09c0*/  @!P0 LDC.64 R14, c[0x0][0x3b8] ;  /* 0x0000ee00ff0e8b82 */ /* 0x001e220000000a00 */
[----:B------:R-:W-:Y:S01]  /*09d0*/  IADD3 R10, PT, PT, R10, R3, RZ ;  /* 0x000000030a0a7210 */ /* 0x000fe20007ffe0ff */
[----:B0-----:R-:W-:Y:S01]  /*09e0*/  @!P0 IMAD.WIDE R14, R19, 0x2, R14 ;  /* 0x00000002130e8825 */ /* 0x001fe200078e020e */
[----:B---3--:R-:W-:-:S05]  /*09f0*/  @!P0 SHF.L.U32 R25, R25, 0x10, RZ ;  /* 0x0000001019198819 */ /* 0x008fca00000006ff */
[----:B--2---:R-:W-:Y:S01]  /*0a00*/  @!P0 FFMA.FTZ R25, -R2, R28, R25 ;  /* 0x0000001c02198223 */ /* 0x004fe20000010119 */
[----:B----4-:R-:W-:-:S05]  /*0a10*/  @!P0 SHF.L.U32 R27, R26, 0x10, RZ ;  /* 0x000000101a1b8819 */ /* 0x010fca00000006ff */
[----:B------:R-:W-:-:S04]  /*0a20*/  @!P0 FADD.FTZ R27, -R0, R27 ;  /* 0x0000001b001b8221 */ /* 0x000fc80000010100 */
[----:B------:R-:W-:Y:S02]  /*0a30*/  @!P0 FFMA.FTZ R26, -R8, R27, R25 ;  /* 0x0000001b081a8223 */ /* 0x000fe40000010119 */
[----:B------:R-:W0:Y:S02]  /*0a40*/  @!P1 LDC R27, c[0x0][0x3c0] ;  /* 0x0000f000ff1b9b82 */ /* 0x000e240000000800 */
[----:B------:R-:W-:-:S05]  /*0a50*/  @!P0 FMUL.FTZ R26, R5, R26 ;  /* 0x0000001a051a8220 */ /* 0x000fca0000410000 */
[----:B------:R-:W-:Y:S01]  /*0a60*/  @!P0 F2FP.BF16.F32.PACK_AB R26, RZ, R26 ;  /* 0x0000001aff1a823e */ /* 0x000fe200000010ff */
[----:B------:R-:W1:Y:S04]  /*0a70*/  @!P2 LDC R25, c[0x0][0x3c0] ;  /* 0x0000f000ff19ab82 */ /* 0x000e680000000800 */
[----:B------:R2:W-:Y:S01]  /*0a80*/  @!P0 STG.E.U16 desc[UR6][R14.64], R26 ;  /* 0x0000001a0e008986 */ /* 0x0005e2000c101506 */
[----:B------:R-:W-:-:S03]  /*0a90*/  ISETP.GE.AND P0, PT, R10, UR4, PT ;  /* 0x000000040a007c0c */ /* 0x000fc6000bf06270 */
[----:B--2---:R-:W2:Y:S01]  /*0aa0*/  LDC.64 R14, c[0x0][0x380] ;  /* 0x0000e000ff0e7b82 */ /* 0x004ea20000000a00 */
[----:B------:R-:W-:Y:S02]  /*0ab0*/  @!P1 SHF.L.U32 R23, R23, 0x10, RZ ;  /* 0x0000001017179819 */ /* 0x000fe400000006ff */
[----:B------:R-:W-:-:S03]  /*0ac0*/  @!P2 SHF.L.U32 R24, R24, 0x10, RZ ;  /* 0x000000101818a819 */ /* 0x000fc600000006ff */
[C---:B0-----:R-:W-:Y:S02]  /*0ad0*/  @!P1 FFMA.FTZ R23, -R2.reuse, R27, R23 ;  /* 0x0000001b02179223 */ /* 0x041fe40000010117 */
[----:B-1----:R-:W-:Y:S01]  /*0ae0*/  @!P2 FFMA.FTZ R25, -R2, R25, R24 ;  /* 0x000000190219a223 */ /* 0x002fe20000010118 */
[----:B------:R-:W0:Y:S01]  /*0af0*/  LDC.64 R26, c[0x0][0x388] ;  /* 0x0000e200ff1a7b82 */ /* 0x000e220000000a00 */
[----:B------:R-:W-:-:S05]  /*0b00*/  @!P1 SHF.L.U32 R29, R16, 0x10, RZ ;  /* 0x00000010101d9819 */ /* 0x000fca00000006ff */
[----:B------:R-:W-:Y:S01]  /*0b10*/  @!P1 FADD.FTZ R29, -R0, R29 ;  /* 0x0000001d001d9221 */ /* 0x000fe20000010100 */
[----:B------:R-:W-:-:S03]  /*0b20*/  @!P2 SHF.L.U32 R17, R17, 0x10, RZ ;  /* 0x000000101111a819 */ /* 0x000fc600000006ff */
[----:B------:R-:W-:Y:S02]  /*0b30*/  @!P1 FFMA.FTZ R16, -R8, R29, R23 ;  /* 0x0000001d08109223 */ /* 0x000fe40000010117 */
[----:B------:R-:W-:Y:S01]  /*0b40*/  @!P2 FADD.FTZ R24, -R0, R17 ;  /* 0x000000110018a221 */ /* 0x000fe20000010100 */
[----:B--2---:R-:W-:-:S04]  /*0b50*/  @!P0 IMAD.WIDE R14, R11, 0x2, R14 ;  /* 0x000000020b0e8825 */ /* 0x004fc800078e020e */
[----:B------:R-:W-:Y:S01]  /*0b60*/  @!P2 FFMA.FTZ R24, -R8, R24, R25 ;  /* 0x000000180818a223 */ /* 0x000fe20000010119 */
[C---:B------:R-:W-:Y:S02]  /*0b70*/  @!P1 FMUL.FTZ R23, R5.reuse, R16 ;  /* 0x0000001005179220 */ /* 0x040fe40000410000 */
[----:B------:R-:W1:Y:S01]  /*0b80*/  @!P1 LDC.64 R16, c[0x0][0x3b8] ;  /* 0x0000ee00ff109b82 */ /* 0x000e620000000a00 */
[----:B------:R-:W-:Y:S02]  /*0b90*/  @!P2 FMUL.FTZ R25, R5, R24 ;  /* 0x000000180519a220 */ /* 0x000fe40000410000 */
[----:B------:R2:W3:Y:S05]  /*0ba0*/  @!P0 LDG.E.U16.CONSTANT R24, desc[UR6][R14.64] ;  /* 0x000000060e188981 */ /* 0x0004ea000c1e9500 */
[----:B--2---:R-:W2:Y:S01]  /*0bb0*/  @!P2 LDC.64 R14, c[0x0][0x3b8] ;  /* 0x0000ee00ff0eab82 */ /* 0x004ea20000000a00 */
[----:B0-----:R-:W-:Y:S01]  /*0bc0*/  @!P0 IMAD.WIDE R26, R11, 0x2, R26 ;  /* 0x000000020b1a8825 */ /* 0x001fe200078e021a */
[----:B------:R-:W-:-:S02]  /*0bd0*/  @!P2 F2FP.BF16.F32.PACK_AB R25, RZ, R25 ;  /* 0x00000019ff19a23e */ /* 0x000fc400000010ff */
[----:B------:R-:W-:-:S03]  /*0be0*/  @!P1 F2FP.BF16.F32.PACK_AB R23, RZ, R23 ;  /* 0x00000017ff17923e */ /* 0x000fc600000010ff */
[----:B------:R0:W4:Y:S01]  /*0bf0*/  @!P0 LDG.E.U16.CONSTANT R26, desc[UR6][R26.64] ;  /* 0x000000061a1a8981 */ /* 0x000122000c1e9500 */
[----:B-1----:R-:W-:Y:S01]  /*0c00*/  @!P1 IMAD.WIDE R16, R9, 0x2, R16 ;  /* 0x0000000209109825 */ /* 0x002fe200078e0210 */
[----:B0-----:R-:W-:-:S04]  /*0c10*/  PRMT R27, R25, 0x7610, R27 ;  /* 0x00007610191b7816 */ /* 0x001fc8000000001b */
[----:B------:R0:W-:Y:S01]  /*0c20*/  @!P1 STG.E.U16 desc[UR6][R16.64], R23 ;  /* 0x0000001710009986 */ /* 0x0001e2000c101506 */
[----:B--2---:R-:W-:Y:S01]  /*0c30*/  @!P2 IMAD.WIDE R14, R20, 0x2, R14 ;  /* 0x00000002140ea825 */ /* 0x004fe200078e020e */
[----:B------:R-:W-:-:S04]  /*0c40*/  IADD3 R28, PT, PT, R10, R3, RZ ;  /* 0x000000030a1c7210 */ /* 0x000fc80007ffe0ff */
[----:B------:R1:W-:Y:S01]  /*0c50*/  @!P2 STG.E.U16 desc[UR6][R14.64], R27 ;  /* 0x0000001b0e00a986 */ /* 0x0003e2000c101506 */
[----:B0-----:R-:W0:Y:S01]  /*0c60*/  LDC.64 R16, c[0x0][0x380] ;  /* 0x0000e000ff107b82 */ /* 0x001e220000000a00 */
[----:B------:R-:W-:-:S07]  /*0c70*/  IADD3 R10, PT, PT, R28, R3, RZ ;  /* 0x000000031c0a7210 */ /* 0x000fce0007ffe0ff */
[----:B-1----:R-:W1:Y:S01]  /*0c80*/  LDC.64 R14, c[0x0][0x380] ;  /* 0x0000e000ff0e7b82 */ /* 0x002e620000000a00 */
[----:B------:R-:W-:Y:S02]  /*0c90*/  ISETP.GE.AND P1, PT, R28, UR4, PT ;  /* 0x000000041c007c0c */ /* 0x000fe4000bf26270 */
[----:B------:R-:W-:-:S05]  /*0ca0*/  ISETP.GE.AND P2, PT, R10, UR4, PT ;  /* 0x000000040a007c0c */ /* 0x000fca000bf46270 */
[----:B------:R-:W2:Y:S06]  /*0cb0*/  @!P0 LDC R28, c[0x0][0x3c0] ;  /* 0x0000f000ff1c8b82 */ /* 0x000eac0000000800 */
[----:B0-----:R-:W-:-:S05]  /*0cc0*/  @!P1 IMAD.WIDE R16, R12, 0x2, R16 ;  /* 0x000000020c109825 */ /* 0x001fca00078e0210 */
[----:B------:R0:W4:Y:S01]  /*0cd0*/  @!P1 LDG.E.U16.CONSTANT R25, desc[UR6][R16.64] ;  /* 0x0000000610199981 */ /* 0x000122000c1e9500 */
[----:B-1----:R-:W-:Y:S01]  /*0ce0*/  @!P2 IMAD.WIDE R14, R13, 0x2, R14 ;  /* 0x000000020d0ea825 */ /* 0x002fe200078e020e */
[----:B0-----:R-:W0:Y:S04]  /*0cf0*/  LDC.64 R16, c[0x0][0x388] ;  /* 0x0000e200ff107b82 */ /* 0x001e280000000a00 */
[----:B------:R1:W4:Y:S04]  /*0d00*/  @!P2 LDG.E.U16.CONSTANT R23, desc[UR6][R14.64] ;  /* 0x000000060e17a981 */ /* 0x000328000c1e9500 */
[----:B-1----:R-:W1:Y:S01]  /*0d10*/  LDC.64 R14, c[0x0][0x388] ;  /* 0x0000e200ff0e7b82 */ /* 0x002e620000000a00 */
[----:B0-----:R-:W-:-:S06]  /*0d20*/  @!P1 IMAD.WIDE R16, R12, 0x2, R16 ;  /* 0x000000020c109825 */ /* 0x001fcc00078e0210 */
[----:B------:R-:W4:Y:S01]  /*0d30*/  @!P1 LDG.E.U16.CONSTANT R16, desc[UR6][R16.64] ;  /* 0x0000000610109981 */ /* 0x000f22000c1e9500 */
[----:B-1----:R-:W-:-:S05]  /*0d40*/  @!P2 IMAD.WIDE R14, R13, 0x2, R14 ;  /* 0x000000020d0ea825 */ /* 0x002fca00078e020e */
[----:B------:R0:W4:Y:S02]  /*0d50*/  @!P2 LDG.E.U16.CONSTANT R17, desc[UR6][R14.64] ;  /* 0x000000060e11a981 */ /* 0x000124000c1e9500 */
[----:B0-----:R-:W0:Y:S02]  /*0d60*/  @!P0 LDC.64 R14, c[0x0][0x3b8] ;  /* 0x0000ee00ff0e8b82 */ /* 0x001e240000000a00 */
[----:B0-----:R-:W-:Y:S01]  /*0d70*/  @!P0 IMAD.WIDE R14, R11, 0x2, R14 ;  /* 0x000000020b0e8825 */ /* 0x001fe200078e020e */
[----:B------:R-:W-:Y:S02]  /*0d80*/  IADD3 R21, PT, PT, R21, 0x2, RZ ;  /* 0x0000000215157810 */ /* 0x000fe40007ffe0ff */
[----:B------:R-:W-:-:S04]  /*0d90*/  IADD3 R22, PT, PT, R7, R22, R7 ;  /* 0x0000001607167210 */ /* 0x000fc80007ffe007 */
[----:B------:R-:W-:-:S04]  /*0da0*/  IADD3 R22, PT, PT, R7, R22, R7 ;  /* 0x0000001607167210 */ /* 0x000fc80007ffe007 */
[C-C-:B------:R-:W-:Y:S02]  /*0db0*/  IADD3 R22, PT, PT, R7.reuse, R22, R7.reuse ;  /* 0x0000001607167210 */ /* 0x140fe40007ffe007 */
[C---:B------:R-:W-:Y:S02]  /*0dc0*/  LEA R6, R7.reuse, R6, 0x3 ;  /* 0x0000000607067211 */ /* 0x040fe400078e18ff */
[C---:B------:R-:W-:Y:S02]  /*0dd0*/  IADD3 R22, PT, PT, R7.reuse, R22, R7 ;  /* 0x0000001607167210 */ /* 0x040fe40007ffe007 */
[C---:B------:R-:W-:Y:S02]  /*0de0*/  LEA R19, R7.reuse, R19, 0x3 ;  /* 0x0000001307137211 */ /* 0x040fe400078e18ff */
[C---:B------:R-:W-:Y:S02]  /*0df0*/  LEA R9, R7.reuse, R9, 0x3 ;  /* 0x0000000907097211 */ /* 0x040fe400078e18ff */
[----:B------:R-:W-:-:S02]  /*0e00*/  LEA R20, R7, R20, 0x3 ;  /* 0x0000001407147211 */ /* 0x000fc400078e18ff */
[----:B------:R-:W-:Y:S02]  /*0e10*/  LEA R11, R7, R11, 0x3 ;  /* 0x0000000b070b7211 */ /* 0x000fe400078e18ff */
[----:B---3--:R-:W-:-:S05]  /*0e20*/  @!P0 SHF.L.U32 R27, R24, 0x10, RZ ;  /* 0x00000010181b8819 */ /* 0x008fca00000006ff */
[----:B--2---:R-:W-:Y:S01]  /*0e30*/  @!P0 FFMA.FTZ R27, -R2, R28, R27 ;  /* 0x0000001c021b8223 */ /* 0x004fe2000001011b */
[----:B----4-:R-:W-:-:S05]  /*0e40*/  @!P0 SHF.L.U32 R29, R26, 0x10, RZ ;  /* 0x000000101a1d8819 */ /* 0x010fca00000006ff */
[----:B------:R-:W-:-:S04]  /*0e50*/  @!P0 FADD.FTZ R29, -R0, R29 ;  /* 0x0000001d001d8221 */ /* 0x000fc80000010100 */
[----:B------:R-:W-:Y:S02]  /*0e60*/  @!P0 FFMA.FTZ R24, -R8, R29, R27 ;  /* 0x0000001d08188223 */ /* 0x000fe4000001011b */
[----:B------:R-:W0:Y:S02]  /*0e70*/  @!P1 LDC R27, c[0x0][0x3c0] ;  /* 0x0000f000ff1b9b82 */ /* 0x000e240000000800 */
[----:B------:R-:W-:-:S05]  /*0e80*/  @!P0 FMUL.FTZ R24, R5, R24 ;  /* 0x0000001805188220 */ /* 0x000fca0000410000 */
[----:B------:R-:W-:-:S04]  /*0e90*/  @!P0 F2FP.BF16.F32.PACK_AB R24, RZ, R24 ;  /* 0x00000018ff18823e */ /* 0x000fc800000010ff */
[----:B------:R-:W-:Y:S02]  /*0ea0*/  PRMT R26, R24, 0x7610, R26 ;  /* 0x00007610181a7816 */ /* 0x000fe4000000001a */
[----:B------:R-:W1:Y:S03]  /*0eb0*/  @!P2 LDC R24, c[0x0][0x3c0] ;  /* 0x0000f000ff18ab82 */ /* 0x000e660000000800 */
[----:B------:R2:W-:Y:S05]  /*0ec0*/  @!P0 STG.E.U16 desc[UR6][R14.64], R26 ;  /* 0x0000001a0e008986 */ /* 0x0005ea000c101506 */
[----:B--2---:R-:W2:Y:S01]  /*0ed0*/  @!P2 LDC.64 R14, c[0x0][0x3b8] ;  /* 0x0000ee00ff0eab82 */ /* 0x004ea20000000a00 */
[----:B------:R-:W-:-:S05]  /*0ee0*/  @!P1 SHF.L.U32 R25, R25, 0x10, RZ ;  /* 0x0000001019199819 */ /* 0x000fca00000006ff */
[----:B0-----:R-:W-:Y:S01]  /*0ef0*/  @!P1 FFMA.FTZ R27, -R2, R27, R25 ;  /* 0x0000001b021b9223 */ /* 0x001fe20000010119 */
[----:B------:R-:W-:-:S05]  /*0f00*/  @!P2 SHF.L.U32 R23, R23, 0x10, RZ ;  /* 0x000000101717a819 */ /* 0x000fca00000006ff */
[----:B-1----:R-:W-:Y:S02]  /*0f10*/  @!P2 FFMA.FTZ R23, -R2, R24, R23 ;  /* 0x000000180217a223 */ /* 0x002fe40000010117 */
[----:B------:R-:W0:Y:S01]  /*0f20*/  @!P1 LDC.64 R24, c[0x0][0x3b8] ;  /* 0x0000ee00ff189b82 */ /* 0x000e220000000a00 */
[----:B--2---:R-:W-:Y:S01]  /*0f30*/  @!P2 IMAD.WIDE R14, R13, 0x2, R14 ;  /* 0x000000020d0ea825 */ /* 0x004fe200078e020e */
[----:B------:R-:W-:Y:S02]  /*0f40*/  @!P1 SHF.L.U32 R29, R16, 0x10, RZ ;  /* 0x00000010101d9819 */ /* 0x000fe400000006ff */
[----:B------:R-:W-:-:S03]  /*0f50*/  @!P2 SHF.L.U32 R17, R17, 0x10, RZ ;  /* 0x000000101111a819 */ /* 0x000fc600000006ff */
[C---:B------:R-:W-:Y:S02]  /*0f60*/  @!P1 FADD.FTZ R29, -R0.reuse, R29 ;  /* 0x0000001d001d9221 */ /* 0x040fe40000010100 */
[----:B------:R-:W-:Y:S02]  /*0f70*/  @!P2 FADD.FTZ R26, -R0, R17 ;  /* 0x00000011001aa221 */ /* 0x000fe40000010100 */
[C---:B------:R-:W-:Y:S02]  /*0f80*/  @!P1 FFMA.FTZ R16, -R8.reuse, R29, R27 ;  /* 0x0000001d08109223 */ /* 0x040fe4000001011b */
[----:B------:R-:W-:Y:S02]  /*0f90*/  @!P2 FFMA.FTZ R26, -R8, R26, R23 ;  /* 0x0000001a081aa223 */ /* 0x000fe40000010117 */
[C---:B------:R-:W-:Y:S02]  /*0fa0*/  @!P1 FMUL.FTZ R16, R5.reuse, R16 ;  /* 0x0000001005109220 */ /* 0x040fe40000410000 */
[----:B------:R-:W-:Y:S01]  /*0fb0*/  @!P2 FMUL.FTZ R26, R5, R26 ;  /* 0x0000001a051aa220 */ /* 0x000fe20000410000 */
[----:B0-----:R-:W-:-:S02]  /*0fc0*/  @!P1 IMAD.WIDE R24, R12, 0x2, R24 ;  /* 0x000000020c189825 */ /* 0x001fc400078e0218 */
[----:B------:R-:W-:Y:S02]  /*0fd0*/  @!P1 F2FP.BF16.F32.PACK_AB R16, RZ, R16 ;  /* 0x00000010ff10923e */ /* 0x000fe400000010ff */
[----:B------:R-:W-:-:S04]  /*0fe0*/  @!P2 F2FP.BF16.F32.PACK_AB R26, RZ, R26 ;  /* 0x0000001aff1aa23e */ /* 0x000fc800000010ff */
[----:B------:R-:W-:Y:S01]  /*0ff0*/  PRMT R17, R26, 0x7610, R17 ;  /* 0x000076101a117816 */ /* 0x000fe20000000011 */
[----:B------:R0:W-:Y:S04]  /*1000*/  @!P1 STG.E.U16 desc[UR6][R24.64], R16 ;  /* 0x0000001018009986 */ /* 0x0001e8000c101506 */
[----:B------:R0:W-:Y:S01]  /*1010*/  @!P2 STG.E.U16 desc[UR6][R14.64], R17 ;  /* 0x000000110e00a986 */ /* 0x0001e2000c101506 */
[----:B------:R-:W-:Y:S02]  /*1020*/  ISETP.NE.AND P0, PT, R21, RZ, PT ;  /* 0x000000ff1500720c */ /* 0x000fe40003f05270 */
[----:B------:R-:W-:Y:S02]  /*1030*/  LEA R26, R3, R18, 0x3 ;  /* 0x00000012031a7211 */ /* 0x000fe400078e18ff */
[----:B------:R-:W-:-:S02]  /*1040*/  IADD3 R18, PT, PT, R10, R3, RZ ;  /* 0x000000030a127210 */ /* 0x000fc40007ffe0ff */
[C---:B------:R-:W-:Y:S02]  /*1050*/  LEA R12, R7.reuse, R12, 0x3 ;  /* 0x0000000c070c7211 */ /* 0x040fe400078e18ff */
[----:B------:R-:W-:-:S05]  /*1060*/  LEA R13, R7, R13, 0x3 ;  /* 0x0000000d070d7211 */ /* 0x000fca00078e18ff */
[----:B0-----:R-:W-:Y:S05]  /*1070*/  @P0 BRA `(.L_x_26898) ;  /* 0xfffffff400500947 */ /* 0x001fea000383ffff */
.L_x_26897:
[----:B------:R-:W-:-:S04]  /*1080*/  LOP3.LUT R4, R4, 0x1, RZ, 0xc0, !PT ;  /* 0x0000000104047812 */ /* 0x000fc800078ec0ff */
[----:B------:R-:W-:-:S13]  /*1090*/  ISETP.NE.U32.AND P0, PT, R4, 0x1, PT ;  /* 0x000000010400780c */ /* 0x000fda0003f05070 */
[----:B------:R-:W-:Y:S05]  /*10a0*/  @!P0 EXIT ;  /* 0x000000000000894d */ /* 0x000fea0003800000 */
[----:B------:R-:W0:Y:S01]  /*10b0*/  LDC.64 R18, c[0x0][0x388] ;  /* 0x0000e200ff127b82 */ /* 0x000e220000000a00 */
[C---:B------:R-:W-:Y:S02]  /*10c0*/  ISETP.GE.AND P0, PT, R26.reuse, UR4, PT ;  /* 0x000000041a007c0c */ /* 0x040fe4000bf06270 */
[-C--:B------:R-:W-:Y:S02]  /*10d0*/  IADD3 R26, PT, PT, R26, R3.reuse, RZ ;  /* 0x000000031a1a7210 */ /* 0x080fe40007ffe0ff */
[----:B------:R-:W-:Y:S02]  /*10e0*/  IADD3 R20, PT, PT, R7, R22, RZ ;  /* 0x0000001607147210 */ /* 0x000fe40007ffe0ff */
[C---:B------:R-:W-:Y:S01]  /*10f0*/  IADD3 R6, PT, PT, R26.reuse, R3, RZ ;  /* 0x000000031a067210 */ /* 0x040fe20007ffe0ff */
[----:B------:R-:W1:Y:S01]  /*1100*/  LDC.64 R24, c[0x0][0x380] ;  /* 0x0000e000ff187b82 */ /* 0x000e620000000a00 */
[----:B------:R-:W-:Y:S02]  /*1110*/  ISETP.GE.AND P1, PT, R26, UR4, PT ;  /* 0x000000041a007c0c */ /* 0x000fe4000bf26270 */
[----:B------:R-:W-:-:S05]  /*1120*/  ISETP.GE.AND P2, PT, R6, UR4, PT ;  /* 0x0000000406007c0c */ /* 0x000fca000bf46270 */
[----:B------:R-:W2:Y:S08]  /*1130*/  LDC.64 R10, c[0x0][0x388] ;  /* 0x0000e200ff0a7b82 */ /* 0x000eb00000000a00 */
[----:B------:R-:W3:Y:S08]  /*1140*/  LDC.64 R16, c[0x0][0x380] ;  /* 0x0000e000ff107b82 */ /* 0x000ef00000000a00 */
[----:B------:R-:W4:Y:S08]  /*1150*/  LDC.64 R12, c[0x0][0x380] ;  /* 0x0000e000ff0c7b82 */ /* 0x000f300000000a00 */
[----:B------:R-:W4:Y:S01]  /*1160*/  LDC.64 R14, c[0x0][0x388] ;  /* 0x0000e200ff0e7b82 */ /* 0x000f220000000a00 */
[----:B------:R-:W-:Y:S01]  /*1170*/  IADD3 R4, PT, PT, R7, R20, RZ ;  /* 0x0000001407047210 */ /* 0x000fe20007ffe0ff */
[----:B0-----:R-:W-:-:S04]  /*1180*/  @!P0 IMAD.WIDE R18, R22, 0x2, R18 ;  /* 0x0000000216128825 */ /* 0x001fc800078e0212 */
[----:B-1----:R-:W-:Y:S02]  /*1190*/  @!P0 IMAD.WIDE R24, R22, 0x2, R24 ;  /* 0x0000000216188825 */ /* 0x002fe400078e0218 */
[----:B------:R-:W4:Y:S01]  /*11a0*/  @!P0 LDG.E.U16.CONSTANT R18, desc[UR6][R18.64] ;  /* 0x0000000612128981 */ /* 0x000f22000c1e9500 */
[----:B------:R-:W0:Y:S01]  /*11b0*/  @!P0 LDC R28, c[0x0][0x3c0] ;  /* 0x0000f000ff1c8b82 */ /* 0x000e220000000800 */
[C---:B--2---:R-:W-:Y:S02]  /*11c0*/  @!P1 IMAD.WIDE R10, R20.reuse, 0x2, R10 ;  /* 0x00000002140a9825 */ /* 0x044fe400078e020a */
[----:B------:R1:W2:Y:S02]  /*11d0*/  @!P0 LDG.E.U16.CONSTANT R9, desc[UR6][R24.64] ;  /* 0x0000000618098981 */ /* 0x0002a4000c1e9500 */
[----:B---3--:R-:W-:Y:S02]  /*11e0*/  @!P1 IMAD.WIDE R16, R20, 0x2, R16 ;  /* 0x0000000214109825 */ /* 0x008fe400078e0210 */
[----:B------:R-:W3:Y:S01]  /*11f0*/  @!P1 LDG.E.U16.CONSTANT R10, desc[UR6][R10.64] ;  /* 0x000000060a0a9981 */ /* 0x000ee2000c1e9500 */
[----:B------:R-:W0:Y:S01]  /*1200*/  @!P1 LDC R29, c[0x0][0x3c0] ;  /* 0x0000f000ff1d9b82 */ /* 0x000e220000000800 */
[----:B----4-:R-:W-:-:S02]  /*1210*/  @!P2 IMAD.WIDE R12, R4, 0x2, R12 ;  /* 0x00000002040ca825 */ /* 0x010fc400078e020c */
[----:B------:R4:W3:Y:S02]  /*1220*/  @!P1 LDG.E.U16.CONSTANT R21, desc[UR6][R16.64] ;  /* 0x0000000610159981 */ /* 0x0008e4000c1e9500 */
[----:B------:R-:W-:Y:S02]  /*1230*/  @!P2 IMAD.WIDE R14, R4, 0x2, R14 ;  /* 0x00000002040ea825 */ /* 0x000fe400078e020e */
[----:B------:R3:W3:Y:S01]  /*1240*/  @!P2 LDG.E.U16.CONSTANT R12, desc[UR6][R12.64] ;  /* 0x000000060c0ca981 */ /* 0x0006e2000c1e9500 */
[----:B------:R-:W0:Y:S03]  /*1250*/  @!P2 LDC R23, c[0x0][0x3c0] ;  /* 0x0000f000ff17ab82 */ /* 0x000e260000000800 */
[----:B------:R-:W3:Y:S05]  /*1260*/  @!P2 LDG.E.U16.CONSTANT R14, desc[UR6][R14.64] ;  /* 0x000000060e0ea981 */ /* 0x000eea000c1e9500 */
[----:B-1----:R-:W1:Y:S08]  /*1270*/  @!P0 LDC.64 R24, c[0x0][0x3b8] ;  /* 0x0000ee00ff188b82 */ /* 0x002e700000000a00 */
[----:B------:R-:W0:Y:S08]  /*1280*/  @!P1 LDC.64 R26, c[0x0][0x3b8] ;  /* 0x0000ee00ff1a9b82 */ /* 0x000e300000000a00 */
[----:B----4-:R-:W4:Y:S01]  /*1290*/  @!P2 LDC.64 R16, c[0x0][0x3b8] ;  /* 0x0000ee00ff10ab82 */ /* 0x010f220000000a00 */
[----:B------:R-:W-:-:S04]  /*12a0*/  IADD3 R3, PT, PT, R6, R3, RZ ;  /* 0x0000000306037210 */ /* 0x000fc80007ffe0ff */
[----:B------:R-:W-:Y:S01]  /*12b0*/  ISETP.GE.AND P3, PT, R3, UR4, PT ;  /* 0x0000000403007c0c */ /* 0x000fe2000bf66270 */
[----:B-1----:R-:W-:-:S04]  /*12c0*/  @!P0 IMAD.WIDE R24, R22, 0x2, R24 ;  /* 0x0000000216188825 */ /* 0x002fc800078e0218 */
[----:B0-----:R-:W-:-:S04]  /*12d0*/  @!P1 IMAD.WIDE R26, R20, 0x2, R26 ;  /* 0x00000002141a9825 */ /* 0x001fc800078e021a */
[----:B----4-:R-:W-:Y:S01]  /*12e0*/  @!P2 IMAD.WIDE R16, R4, 0x2, R16 ;  /* 0x000000020410a825 */ /* 0x010fe200078e0210 */
[----:B------:R-:W-:Y:S02]  /*12f0*/  @!P0 SHF.L.U32 R11, R18, 0x10, RZ ;  /* 0x00000010120b8819 */ /* 0x000fe400000006ff */
[----:B--2---:R-:W-:Y:S02]  /*1300*/  @!P0 SHF.L.U32 R9, R9, 0x10, RZ ;  /* 0x0000001009098819 */ /* 0x004fe400000006ff */
[----:B---3--:R-:W-:Y:S02]  /*1310*/  @!P1 SHF.L.U32 R13, R10, 0x10, RZ ;  /* 0x000000100a0d9819 */ /* 0x008fe400000006ff */
[----:B------:R-:W-:Y:S01]  /*1320*/  @!P1 SHF.L.U32 R21, R21, 0x10, RZ ;  /* 0x0000001015159819 */ /* 0x000fe200000006ff */
[----:B-----5:R-:W-:Y:S01]  /*1330*/  @!P0 FFMA.FTZ R9, -R2, R28, R9 ;  /* 0x0000001c02098223 */ /* 0x020fe20000010109 */
[----:B------:R-:W-:Y:S01]  /*1340*/  @!P0 FADD.FTZ R11, -R0, R11 ;  /* 0x0000000b000b8221 */ /* 0x000fe20000010100 */
[----:B------:R-:W-:-:S02]  /*1350*/  @!P2 SHF.L.U32 R10, R12, 0x10, RZ ;  /* 0x000000100c0aa819 */ /* 0x000fc400000006ff */
[----:B------:R-:W-:Y:S01]  /*1360*/  @!P1 FFMA.FTZ R21, -R2, R29, R21 ;  /* 0x0000001d02159223 */ /* 0x000fe20000010115 */
[----:B------:R-:W-:Y:S01]  /*1370*/  @!P2 SHF.L.U32 R15, R14, 0x10, RZ ;  /* 0x000000100e0fa819 */ /* 0x000fe200000006ff */
[----:B------:R-:W-:Y:S01]  /*1380*/  @!P1 FADD.FTZ R12, -R0, R13 ;  /* 0x0000000d000c9221 */ /* 0x000fe20000010100 */
[----:B------:R-:W-:Y:S01]  /*1390*/  @!P2 FFMA.FTZ R23, -R2, R23, R10 ;  /* 0x000000170217a223 */ /* 0x000fe2000001010a */
[----:B------:R-:W-:Y:S02]  /*13a0*/  @!P0 FFMA.FTZ R10, -R8, R11, R9 ;  /* 0x0000000b080a8223 */ /* 0x000fe40000010109 */
[----:B------:R-:W-:Y:S01]  /*13b0*/  @!P2 FADD.FTZ R14, -R0, R15 ;  /* 0x0000000f000ea221 */ /* 0x000fe20000010100 */
[C---:B------:R-:W-:Y:S01]  /*13c0*/  @!P1 FFMA.FTZ R12, -R8.reuse, R12, R21 ;  /* 0x0000000c080c9223 */ /* 0x040fe20000010115 */
[C---:B------:R-:W-:Y:S02]  /*13d0*/  @!P0 FMUL.FTZ R10, R5.reuse, R10 ;  /* 0x0000000a050a8220 */ /* 0x040fe40000410000 */
[----:B------:R-:W-:Y:S01]  /*13e0*/  @!P2 FFMA.FTZ R14, -R8, R14, R23 ;  /* 0x0000000e080ea223 */ /* 0x000fe20000010117 */
[----:B------:R-:W-:-:S03]  /*13f0*/  @!P1 FMUL.FTZ R12, R5, R12 ;  /* 0x0000000c050c9220 */ /* 0x000fc60000410000 */
[----:B------:R-:W-:Y:S01]  /*1400*/  @!P2 FMUL.FTZ R14, R5, R14 ;  /* 0x0000000e050ea220 */ /* 0x000fe20000410000 */
[----:B------:R-:W-:Y:S02]  /*1410*/  @!P0 F2FP.BF16.F32.PACK_AB R10, RZ, R10 ;  /* 0x0000000aff0a823e */ /* 0x000fe400000010ff */
[----:B------:R-:W-:Y:S02]  /*1420*/  @!P1 F2FP.BF16.F32.PACK_AB R12, RZ, R12 ;  /* 0x0000000cff0c923e */ /* 0x000fe400000010ff */
[----:B------:R-:W-:Y:S01]  /*1430*/  @!P2 F2FP.BF16.F32.PACK_AB R14, RZ, R14 ;  /* 0x0000000eff0ea23e */ /* 0x000fe200000010ff */
[----:B------:R0:W-:Y:S04]  /*1440*/  @!P0 STG.E.U16 desc[UR6][R24.64], R10 ;  /* 0x0000000a18008986 */ /* 0x0001e8000c101506 */
[----:B------:R0:W-:Y:S04]  /*1450*/  @!P1 STG.E.U16 desc[UR6][R26.64], R12 ;  /* 0x0000000c1a009986 */ /* 0x0001e8000c101506 */
[----:B------:R0:W-:Y:S01]  /*1460*/  @!P2 STG.E.U16 desc[UR6][R16.64], R14 ;  /* 0x0000000e1000a986 */ /* 0x0001e2000c101506 */
[----:B------:R-:W-:Y:S05]  /*1470*/  @P3 EXIT ;  /* 0x000000000000394d */ /* 0x000fea0003800000 */
[----:B0-----:R-:W0:Y:S01]  /*1480*/  LDC.64 R10, c[0x0][0x380] ;  /* 0x0000e000ff0a7b82 */ /* 0x001e220000000a00 */
[----:B------:R-:W-:Y:S01]  /*1490*/  IADD3 R15, PT, PT, R7, R4, RZ ;  /* 0x00000004070f7210 */ /* 0x000fe20007ffe0ff */
[----:B------:R-:W1:Y:S06]  /*14a0*/  LDCU UR4, c[0x0][0x3c0] ;  /* 0x00007800ff0477ac */ /* 0x000e6c0008000800 */
[----:B------:R-:W2:Y:S08]  /*14b0*/  LDC.64 R12, c[0x0][0x388] ;  /* 0x0000e200ff0c7b82 */ /* 0x000eb00000000a00 */
[----:B------:R-:W3:Y:S01]  /*14c0*/  LDC.64 R6, c[0x0][0x3b8] ;  /* 0x0000ee00ff067b82 */ /* 0x000ee20000000a00 */
[----:B0-----:R-:W-:-:S06]  /*14d0*/  IMAD.WIDE R10, R15, 0x2, R10 ;  /* 0x000000020f0a7825 */ /* 0x001fcc00078e020a */
[----:B------:R-:W4:Y:S01]  /*14e0*/  LDG.E.U16.CONSTANT R10, desc[UR6][R10.64] ;  /* 0x000000060a0a7981 */ /* 0x000f22000c1e9500 */
[----:B--2---:R-:W-:-:S06]  /*14f0*/  IMAD.WIDE R12, R15, 0x2, R12 ;  /* 0x000000020f0c7825 */ /* 0x004fcc00078e020c */
[----:B------:R-:W2:Y:S01]  /*1500*/  LDG.E.U16.CONSTANT R12, desc[UR6][R12.64] ;  /* 0x000000060c0c7981 */ /* 0x000ea2000c1e9500 */
[----:B---3--:R-:W-:Y:S01]  /*1510*/  IMAD.WIDE R6, R15, 0x2, R6 ;  /* 0x000000020f067825 */ /* 0x008fe200078e0206 */
[----:B----4-:R-:W-:Y:S02]  /*1520*/  SHF.L.U32 R3, R10, 0x10, RZ ;  /* 0x000000100a037819 */ /* 0x010fe400000006ff */
[----:B--2---:R-:W-:-:S03]  /*1530*/  SHF.L.U32 R9, R12, 0x10, RZ ;  /* 0x000000100c097819 */ /* 0x004fc600000006ff */
[----:B-1----:R-:W-:Y:S02]  /*1540*/  FFMA.FTZ R3, -R2, UR4, R3 ;  /* 0x0000000402037c23 */ /* 0x002fe40008010103 */
[----:B------:R-:W-:-:S04]  /*1550*/  FADD.FTZ R9, -R0, R9 ;  /* 0x0000000900097221 */ /* 0x000fc80000010100 */
[----:B------:R-:W-:-:S04]  /*1560*/  FFMA.FTZ R8, -R8, R9, R3 ;  /* 0x0000000908087223 */ /* 0x000fc80000010103 */
[----:B------:R-:W-:-:S05]  /*1570*/  FMUL.FTZ R8, R5, R8 ;  /* 0x0000000805087220 */ /* 0x000fca0000410000 */
[----:B------:R-:W-:-:S05]  /*1580*/  F2FP.BF16.F32.PACK_AB R8, RZ, R8 ;  /* 0x00000008ff08723e */ /* 0x000fca00000010ff */
[----:B------:R-:W-:Y:S01]  /*1590*/  STG.E.U16 desc[UR6][R6.64], R8 ;  /* 0x0000000806007986 */ /* 0x000fe2000c101506 */
[----:B------:R-:W-:Y:S05]  /*15a0*/  EXIT ;  /* 0x000000000000794d */ /* 0x000fea0003800000 */
.L_x_26899:
        /* <DEDUP_REMOVED lines=13> */
.L_x_27540:


//--------------------- .text._ZN2at6native46batch_norm_backward_elemt_channels_last_kernelILi4EN3c108BFloat16EffEEvPKT0_S6_PKT1_S9_PKT2_S9_S9_PS4_S7_ii --------------------------
	.section	.text._ZN2at6native46batch_norm_backward_elemt_channels_last_kernelILi4EN3c108BFloat16EffEEvPKT0_S6_PKT1_S9_PKT2_S9_S9_PS4_S7_ii,"ax",@progbits
	.align	128
        .global         _ZN2at6native46batch_norm_backward_elemt_channels_last_kernelILi4EN3c108BFloat16EffEEvPKT0_S6_PKT1_S9_PKT2_S9_S9_PS4_S7_ii
        .type           _ZN2at6native46batch_norm_backward_elemt_channels_last_kernelILi4EN3c108BFloat16EffEEvPKT0_S6_PKT1_S9_PKT2_S9_S9_PS4_S7_ii,@function
        .size           _ZN2at6native46batch_norm_backward_elemt_channels_last_kernelILi4EN3c108BFloat16EffEEvPKT0_S6_PKT1_S9_PKT2_S9_S9_PS4_S7_ii,(.L_x_27541 - _ZN2at6native46batch_norm_backward_elemt_channels_last_kernelILi4EN3c108BFloat16EffEEvPKT0_S6_PKT1_S9_PKT2_S9_S9_PS4_S7_ii)
        .other          _ZN2at6native46batch_norm_backward_elemt_channels_last_kernelILi4EN3c108BFloat16EffEEvPKT0_S6_PKT1_S9_PKT2_S9_S9_PS4_S7_ii,@"STO_CUDA_ENTRY STV_DEFAULT"
_ZN2at6native46batch_norm_backward_elemt_channels_last_kernelILi4EN3c108BFloat16EffEEvPKT0_S6_PKT1_S9_PKT2_S9_S9_PS4_S7_ii:
.text._ZN2at6native46batch_norm_backward_elemt_channels_last_kernelILi4EN3c108BFloat16EffEEvPKT0_S6_PKT1_S9_PKT2_S9_S9_PS4_S7_ii:
        /* <DEDUP_REMOVED lines=19> */
[----:B0-----:R-:W-:Y:S01]  /*0130*/  ISETP.NE.U32.AND P0, PT, RZ, UR6, PT ;  /* 0x00000006ff007c0c */ /* 0x001fe2000bf05070 */
[----:B------:R-:W-:-:S06]  /*0140*/  HFMA2 R8, -RZ, RZ, 1.875, 0 ;  /* 0x3f800000ff087431 */ /* 0x000fcc00000001ff */
[----:B------:R-:W0:Y:S01]  /*0150*/  LDC.64 R4, c[0x0][0x390] ;  /* 0x0000e400ff047b82 */ /* 0x000e220000000a00 */
[----:B------:R-:W-:Y:S01]  /*0160*/  ISETP.NE.AND.EX P0, PT, RZ, UR7, PT, P0 ;  /* 0x00000007ff007c0c */ /* 0x000fe2000bf05300 */
[----:B------:R-:W4:Y:S01]  /*0170*/  LDCU.64 UR6, c[0x0][0x358] ;  /* 0x00006b00ff0677ac */ /* 0x000f220008000a00 */
[C---:B-1----:R-:W-:Y:S01]  /*0180*/  IMAD.WIDE R18, R15.reuse, 0x4, R18 ;  /* 0x000000040f127825 */ /* 0x042fe200078e0212 */
[----:B------:R-:W-:Y:S01]  /*0190*/  UIADD3 UR5, UPT, UPT, UR4, -0x1, URZ ;  /* 0xffffffff04057890 */ /* 0x000fe2000fffe0ff */
[----:B------:R-:W1:Y:S09]  /*01a0*/  LDCU UR10, c[0x0][0x3c0] ;  /* 0x00007800ff0a77ac */ /* 0x000e720008000800 */
[----:B------:R-:W1:Y:S01]  /*01b0*/  @P0 LDC.64 R20, c[0x0][0x3a0] ;  /* 0x0000e800ff140b82 */ /* 0x000e620000000a00 */
[C---:B--2---:R-:W-:Y:S01]  /*01c0*/  IMAD.WIDE R22, R15.reuse, 0x4, R22 ;  /* 0x000000040f167825 */ /* 0x044fe200078e0216 */
[----:B----4-:R2:W4:Y:S04]  /*01d0*/  LDG.E.CONSTANT R7, desc[UR6][R18.64] ;  /* 0x0000000612077981 */ /* 0x010528000c1e9900 */
[----:B------:R-:W4:Y:S01]  /*01e0*/  LDG.E.CONSTANT R10, desc[UR6][R22.64] ;  /* 0x00000006160a7981 */ /* 0x000f22000c1e9900 */
[----:B---3--:R-:W-:-:S05]  /*01f0*/  IMAD.WIDE R16, R15, 0x4, R2 ;  /* 0x000000040f107825 */ /* 0x008fca00078e0202 */
[----:B------:R-:W5:Y:S01]  /*0200*/  LDG.E.CONSTANT R2, desc[UR6][R16.64] ;  /* 0x0000000610027981 */ /* 0x000f62000c1e9900 */
[----:B-1----:R-:W-:-:S05]  /*0210*/  @P0 IMAD.WIDE R20, R15, 0x4, R20 ;  /* 0x000000040f140825 */ /* 0x002fca00078e0214 */
[----:B------:R-:W3:Y:S01]  /*0220*/  @P0 LDG.E.CONSTANT R8, desc[UR6][R20.64] ;  /* 0x0000000614080981 */ /* 0x000ee2000c1e9900 */
[----:B------:R-:W-:-:S05]  /*0230*/  IMAD R3, R11, UR8, RZ ;  /* 0x000000080b037c24 */ /* 0x000fca000f8e02ff */
[----:B------:R-:W-:-:S04]  /*0240*/  SHF.L.U32 R14, R3, 0x2, RZ ;  /* 0x00000002030e7819 */ /* 0x000fc800000006ff */
[----:B--2---:R-:W1:Y:S08]  /*0250*/  I2F.U32.RP R18, R14 ;  /* 0x0000000e00127306 */ /* 0x004e700000209000 */
[----:B-1----:R-:W1:Y:S01]  /*0260*/  MUFU.RCP R18, R18 ;  /* 0x0000001200127308 */ /* 0x002e620000001000 */
[----:B0-----:R-:W-:Y:S01]  /*0270*/  IMAD.WIDE R12, R15, 0x4, R4 ;  /* 0x000000040f0c7825 */ /* 0x001fe200078e0204 */
[----:B-1----:R-:W-:-:S04]  /*0280*/  IADD3 R5, PT, PT, R18, 0xffffffe, RZ ;  /* 0x0ffffffe12057810 */ /* 0x002fc80007ffe0ff */
[----:B------:R0:W5:Y:S02]  /*0290*/  LDG.E.CONSTANT R0, desc[UR6][R12.64] ;  /* 0x000000060c007981 */ /* 0x000164000c1e9900 */
[----:B------:R-:W1:Y:S01]  /*02a0*/  F2I.FTZ.U32.TRUNC.NTZ R5, R5 ;  /* 0x0000000500057305 */ /* 0x000e62000021f000 */
[----:B------:R-:W-:Y:S02]  /*02b0*/  IADD3 R19, PT, PT, RZ, -R14, RZ ;  /* 0x8000000eff137210 */ /* 0x000fe40007ffe0ff */
[----:B------:R-:W-:-:S03]  /*02c0*/  MOV R4, RZ ;  /* 0x000000ff00047202 */ /* 0x000fc60000000f00 */
[----:B-1----:R-:W-:-:S04]  /*02d0*/  IMAD R19, R19, R5, RZ ;  /* 0x0000000513137224 */ /* 0x002fc800078e02ff */
[----:B------:R-:W-:-:S06]  /*02e0*/  IMAD.HI.U32 R4, R5, R19, R4 ;  /* 0x0000001305047227 */ /* 0x000fcc00078e0004 */
[----:B------:R-:W-:-:S05]  /*02f0*/  IMAD.HI.U32 R4, R4, UR5, RZ ;  /* 0x0000000504047c27 */ /* 0x000fca000f8e00ff */
[----:B0-----:R-:W-:-:S05]  /*0300*/  IADD3 R13, PT, PT, -R4, RZ, RZ ;  /* 0x000000ff040d7210 */ /* 0x001fca0007ffe1ff */
[----:B------:R-:W-:-:S05]  /*0310*/  IMAD R13, R14, R13, UR5 ;  /* 0x000000050e0d7e24 */ /* 0x000fca000f8e020d */
[----:B------:R-:W-:Y:S02]  /*0320*/  ISETP.GE.U32.AND P0, PT, R13, R14, PT ;  /* 0x0000000e0d00720c */ /* 0x000fe40003f06070 */
[----:B------:R-:W-:-:S11]  /*0330*/  ISETP.NE.U32.AND P2, PT, R14, RZ, PT ;  /* 0x000000ff0e00720c */ /* 0x000fd60003f45070 */
[----:B------:R-:W-:Y:S02]  /*0340*/  @P0 IADD3 R13, PT, PT, -R14, R13, RZ ;  /* 0x0000000d0e0d0210 */ /* 0x000fe40007ffe1ff */
[----:B------:R-:W-:Y:S02]  /*0350*/  @P0 IADD3 R4, PT, PT, R4, 0x1, RZ ;  /* 0x0000000104040810 */ /* 0x000fe40007ffe0ff */
[----:B------:R-:W-:Y:S02]  /*0360*/  ISETP.GT.U32.AND P0, PT, R14, UR5, PT ;  /* 0x000000050e007c0c */ /* 0x000fe4000bf04070 */
[----:B------:R-:W-:Y:S01]  /*0370*/  ISETP.GE.U32.AND P1, PT, R13, R14, PT ;  /* 0x0000000e0d00720c */ /* 0x000fe20003f26070 */
[----:B------:R-:W-:-:S12]  /*0380*/  IMAD R22, R26, UR9, R15 ;  /* 0x000000091a167c24 */ /* 0x000fd8000f8e020f */
[----:B------:R-:W-:Y:S02]  /*0390*/  @P1 IADD3 R4, PT, PT, R4, 0x1, RZ ;  /* 0x0000000104041810 */ /* 0x000fe40007ffe0ff */
[----:B------:R-:W-:Y:S01]  /*03a0*/  @!P2 LOP3.LUT R4, RZ, R14, RZ, 0x33, !PT ;  /* 0x0000000eff04a212 */ /* 0x000fe200078e33ff */
[----:B----4-:R-:W-:-:S04]  /*03b0*/  FMUL.FTZ R5, R7, R7 ;  /* 0x0000000707057220 */ /* 0x010fc80000410000 */
[----:B------:R-:W-:Y:S01]  /*03c0*/  FMUL.FTZ R10, R5, R10 ;  /* 0x0000000a050a7220 */ /* 0x000fe20000410000 */
[----:B---3--:R-:W-:-:S03]  /*03d0*/  FMUL.FTZ R5, R7, R8 ;  /* 0x0000000807057220 */ /* 0x008fc60000410000 */
[----:B------:R-:W-:Y:S01]  /*03e0*/  FMUL.FTZ R8, R10, UR10 ;  /* 0x0000000a0a087c20 */ /* 0x000fe20008410000 */
[----:B------:R-:W-:Y:S01]  /*03f0*/  IMAD R7, R3, UR9, RZ ;  /* 0x0000000903077c24 */ /* 0x000fe2000f8e02ff */
[----:B------:R-:W-:Y:S06]  /*0400*/  @P0 BRA `(.L_x_26900) ;  /* 0x0000000c00180947 */ /* 0x000fec0003800000 */
        /* <DEDUP_REMOVED lines=26> */
.L_x_26901:
        /* <DEDUP_REMOVED lines=172> */
.L_x_26900:
        /* <DEDUP_REMOVED lines=83> */
.L_x_26902:
        /* <DEDUP_REMOVED lines=14> */
.L_x_27541:


//--------------------- .text._ZN2at6native46batch_norm_backward_elemt_channels_last_kernelILi4EN3c104HalfEfS3_EEvPKT0_S6_PKT1_S9_PKT2_S9_S9_PS4_S7_ii --------------------------
	.section	.text._ZN2at6native46batch_norm_backward_elemt_channels_last_kernelILi4EN3c104HalfEfS3_EEvPKT0_S6_PKT1_S9_PKT2_S9_S9_PS4_S7_ii,"ax",@progbits
	.align	128
        .global         _ZN2at6native46batch_norm_backward_elemt_channels_last_kernelILi4EN3c104HalfEfS3_EEvPKT0_S6_PKT1_S9_PKT2_S9_S9_PS4_S7_ii
        .type           _ZN2at6native46batch_norm_backward_elemt_channels_last_kernelILi4EN3c104HalfEfS3_EEvPKT0_S6_PKT1_S9_PKT2_S9_S9_PS4_S7_ii,@function
        .size           _ZN2at6native46batch_norm_backward_elemt_channels_last_kernelILi4EN3c104HalfEfS3_EEvPKT0_S6_PKT1_S9_PKT2_S9_S9_PS4_S7_ii,(.L_x_27542 - _ZN2at6native46batch_norm_backward_elemt_channels_last_kernelILi4EN3c104HalfEfS3_EEvPKT0_S6_PKT1_S9_PKT2_S9_S9_PS4_S7_ii)
        .other          _ZN2at6native46batch_norm_backward_elemt_channels_last_kernelILi4EN3c104HalfEfS3_EEvPKT0_S6_PKT1_S9_PKT2_S9_S9_PS4_S7_ii,@"STO_CUDA_ENTRY STV_DEFAULT"
_ZN2at6native46batch_norm_backward_elemt_channels_last_kernelILi4EN3c104HalfEfS3_EEvPKT0_S6_PKT1_S9_PKT2_S9_S9_PS4_S7_ii:
.text._ZN2at6native46batch_norm_backward_elemt_channels_last_kernelILi4EN3c104HalfEfS3_EEvPKT0_S6_PKT1_S9_PKT2_S9_S9_PS4_S7_ii:
        /* <DEDUP_REMOVED lines=57> */
[----:B------:R-:W-:Y:S01]  /*0390*/  @!P1 LOP3.LUT R4, RZ, R14, RZ, 0x33, !PT ;  /* 0x0000000eff049212 */ /* 0x000fe200078e33ff */
[----:B---3--:R-:W-:Y:S01]  /*03a0*/  @P0 HADD2.F32 R5, -RZ, R7.H0_H0 ;  /* 0x20000007ff050230 */ /* 0x008fe20000004100 */
        /* <DEDUP_REMOVED lines=33> */
.L_x_26904:
        /* <DEDUP_REMOVED lines=18> */
[----:B-1----:R-:W-:-:S04]  /*06e0*/  @!P0 IMAD.WIDE R14, R22, 0x2, R14 ;  /* 0x00000002160e8825 */ /* 0x002fc800078e020e */
[----:B---3--:R-:W-:Y:S02]  /*06f0*/  @!P0 HADD2.F32 R27, -RZ, R24.H0_H0 ;  /* 0x20000018ff1b8230 */ /* 0x008fe40000004100 */
[----:B----4-:R-:W-:Y:S02]  /*0700*/  @!P0 HADD2.F32 R29, -RZ, R23.H0_H0 ;  /* 0x20000017ff1d8230 */ /* 0x010fe40000004100 */
[----:B------:R-:W1:Y:S01]  /*0710*/  @!P1 LDC R23, c[0x0][0x3c0] ;  /* 0x0000f000ff179b82 */ /* 0x000e620000000800 */
[----:B0----5:R-:W-:Y:S02]  /*0720*/  @!P0 FFMA.FTZ R27, -R2, R26, R27 ;  /* 0x0000001a021b8223 */ /* 0x021fe4000001011b */
[----:B------:R-:W-:-:S04]  /*0730*/  @!P0 FADD.FTZ R29, -R0, R29 ;  /* 0x0000001d001d8221 */ /* 0x000fc80000010100 */
[----:B------:R-:W-:-:S04]  /*0740*/  @!P0 FFMA.FTZ R24, -R8, R29, R27 ;  /* 0x0000001d08188223 */ /* 0x000fc8000001011b */
[----:B------:R-:W-:-:S05]  /*0750*/  @!P0 FMUL.FTZ R24, R5, R24 ;  /* 0x0000001805188220 */ /* 0x000fca0000410000 */
[----:B------:R-:W-:Y:S01]  /*0760*/  @!P0 F2FP.F16.F32.PACK_AB R24, RZ, R24 ;  /* 0x00000018ff18823e */ /* 0x000fe200000000ff */
[----:B--2---:R-:W-:-:S03]  /*0770*/  @!P1 HADD2.F32 R17, -RZ, R16.H0_H0 ;  /* 0x20000010ff119230 */ /* 0x004fc60000004100 */
[----:B------:R-:W-:Y:S02]  /*0780*/  PRMT R27, R24, 0x7610, R27 ;  /* 0x00007610181b7816 */ /* 0x000fe4000000001b */
[----:B-1----:R-:W-:-:S03]  /*0790*/  @!P1 FFMA.FTZ R23, -R2, R23, R17 ;  /* 0x0000001702179223 */ /* 0x002fc60000010111 */
[----:B------:R0:W-:Y:S01]  /*07a0*/  @!P0 STG.E.U16 desc[UR6][R14.64], R27 ;  /* 0x0000001b0e008986 */ /* 0x0001e2000c101506 */
[----:B------:R-:W1:Y:S01]  /*07b0*/  LDC.64 R16, c[0x0][0x380] ;  /* 0x0000e000ff107b82 */ /* 0x000e620000000a00 */
[----:B------:R-:W-:-:S07]  /*07c0*/  ISETP.GE.AND P0, PT, R10, UR4, PT ;  /* 0x000000040a007c0c */ /* 0x000fce000bf06270 */
[----:B0-----:R-:W0:Y:S01]  /*07d0*/  @!P1 LDC.64 R14, c[0x0][0x3b8] ;  /* 0x0000ee00ff0e9b82 */ /* 0x001e220000000a00 */
[----:B------:R-:W-:-:S05]  /*07e0*/  @!P1 HADD2.F32 R25, -RZ, R25.H0_H0 ;  /* 0x20000019ff199230 */ /* 0x000fca0000004100 */
[----:B------:R-:W-:Y:S02]  /*07f0*/  @!P1 FADD.FTZ R25, -R0, R25 ;  /* 0x0000001900199221 */ /* 0x000fe40000010100 */
[----:B------:R-:W2:Y:S02]  /*0800*/  LDC.64 R26, c[0x0][0x388] ;  /* 0x0000e200ff1a7b82 */ /* 0x000ea40000000a00 */
[----:B------:R-:W-:-:S04]  /*0810*/  @!P1 FFMA.FTZ R24, -R8, R25, R23 ;  /* 0x0000001908189223 */ /* 0x000fc80000010117 */
[----:B------:R-:W-:Y:S01]  /*0820*/  @!P1 FMUL.FTZ R23, R5, R24 ;  /* 0x0000001805179220 */ /* 0x000fe20000410000 */
[----:B-1----:R-:W-:-:S04]  /*0830*/  @!P0 IMAD.WIDE R16, R19, 0x2, R16 ;  /* 0x0000000213108825 */ /* 0x002fc800078e0210 */
[----:B------:R-:W-:Y:S01]  /*0840*/  @!P1 F2FP.F16.F32.PACK_AB R23, RZ, R23 ;  /* 0x00000017ff17923e */ /* 0x000fe200000000ff */
        /* <DEDUP_REMOVED lines=25> */
[----:B0-----:R-:W-:-:S04]  /*09e0*/  @!P0 IMAD.WIDE R14, R19, 0x2, R14 ;  /* 0x00000002130e8825 */ /* 0x001fc800078e020e */
[----:B---3--:R-:W-:-:S05]  /*09f0*/  @!P0 HADD2.F32 R25, -RZ, R25.H0_H0 ;  /* 0x20000019ff198230 */ /* 0x008fca0000004100 */
[----:B--2---:R-:W-:Y:S01]  /*0a00*/  @!P0 FFMA.FTZ R25, -R2, R28, R25 ;  /* 0x0000001c02198223 */ /* 0x004fe20000010119 */
[----:B----4-:R-:W-:-:S05]  /*0a10*/  @!P0 HADD2.F32 R27, -RZ, R26.H0_H0 ;  /* 0x2000001aff1b8230 */ /* 0x010fca0000004100 */
[----:B------:R-:W-:-:S04]  /*0a20*/  @!P0 FADD.FTZ R27, -R0, R27 ;  /* 0x0000001b001b8221 */ /* 0x000fc80000010100 */
[----:B------:R-:W-:Y:S02]  /*0a30*/  @!P0 FFMA.FTZ R26, -R8, R27, R25 ;  /* 0x0000001b081a8223 */ /* 0x000fe40000010119 */
[----:B------:R-:W0:Y:S02]  /*0a40*/  @!P1 LDC R27, c[0x0][0x3c0] ;  /* 0x0000f000ff1b9b82 */ /* 0x000e240000000800 */
[----:B------:R-:W-:-:S05]  /*0a50*/  @!P0 FMUL.FTZ R26, R5, R26 ;  /* 0x0000001a051a8220 */ /* 0x000fca0000410000 */
[----:B------:R-:W-:Y:S01]  /*0a60*/  @!P0 F2FP.F16.F32.PACK_AB R26, RZ, R26 ;  /* 0x0000001aff1a823e */ /* 0x000fe200000000ff */
[----:B------:R-:W1:Y:S04]  /*0a70*/  @!P2 LDC R25, c[0x0][0x3c0] ;  /* 0x0000f000ff19ab82 */ /* 0x000e680000000800 */
[----:B------:R2:W-:Y:S01]  /*0a80*/  @!P0 STG.E.U16 desc[UR6][R14.64], R26 ;  /* 0x0000001a0e008986 */ /* 0x0005e2000c101506 */
[----:B------:R-:W-:-:S03]  /*0a90*/  ISETP.GE.AND P0, PT, R10, UR4, PT ;  /* 0x000000040a007c0c */ /* 0x000fc6000bf06270 */
[----:B--2---:R-:W2:Y:S01]  /*0aa0*/  LDC.64 R14, c[0x0][0x380] ;  /* 0x0000e000ff0e7b82 */ /* 0x004ea20000000a00 */
[----:B------:R-:W-:Y:S02]  /*0ab0*/  @!P1 HADD2.F32 R23, -RZ, R23.H0_H0 ;  /* 0x20000017ff179230 */ /* 0x000fe40000004100 */
[----:B------:R-:W-:-:S03]  /*0ac0*/  @!P2 HADD2.F32 R24, -RZ, R24.H0_H0 ;  /* 0x20000018ff18a230 */ /* 0x000fc60000004100 */
[C---:B0-----:R-:W-:Y:S02]  /*0ad0*/  @!P1 FFMA.FTZ R23, -R2.reuse, R27, R23 ;  /* 0x0000001b02179223 */ /* 0x041fe40000010117 */
[----:B-1----:R-:W-:Y:S01]  /*0ae0*/  @!P2 FFMA.FTZ R25, -R2, R25, R24 ;  /* 0x000000190219a223 */ /* 0x002fe20000010118 */
[----:B------:R-:W0:Y:S01]  /*0af0*/  LDC.64 R26, c[0x0][0x388] ;  /* 0x0000e200ff1a7b82 */ /* 0x000e220000000a00 */
[----:B------:R-:W-:-:S05]  /*0b00*/  @!P1 HADD2.F32 R29, -RZ, R16.H0_H0 ;  /* 0x20000010ff1d9230 */ /* 0x000fca0000004100 */
[----:B------:R-:W-:Y:S01]  /*0b10*/  @!P1 FADD.FTZ R29, -R0, R29 ;  /* 0x0000001d001d9221 */ /* 0x000fe20000010100 */
[----:B------:R-:W-:-:S03]  /*0b20*/  @!P2 HADD2.F32 R17, -RZ, R17.H0_H0 ;  /* 0x20000011ff11a230 */ /* 0x000fc60000004100 */
        /* <DEDUP_REMOVED lines=10> */
[----:B------:R-:W-:-:S02]  /*0bd0*/  @!P2 F2FP.F16.F32.PACK_AB R25, RZ, R25 ;  /* 0x00000019ff19a23e */ /* 0x000fc400000000ff */
[----:B------:R-:W-:-:S03]  /*0be0*/  @!P1 F2FP.F16.F32.PACK_AB R23, RZ, R23 ;  /* 0x00000017ff17923e */ /* 0x000fc600000000ff */
        /* <DEDUP_REMOVED lines=34> */
[----:B------:R-:W-:Y:S01]  /*0e10*/  LEA R11, R7, R11, 0x3 ;  /* 0x0000000b070b7211 */ /* 0x000fe200078e18ff */
[----:B---3--:R-:W-:-:S05]  /*0e20*/  @!P0 HADD2.F32 R27, -RZ, R24.H0_H0 ;  /* 0x20000018ff1b8230 */ /* 0x008fca0000004100 */
[----:B--2---:R-:W-:Y:S01]  /*0e30*/  @!P0 FFMA.FTZ R27, -R2, R28, R27 ;  /* 0x0000001c021b8223 */ /* 0x004fe2000001011b */
[----:B----4-:R-:W-:-:S05]  /*0e40*/  @!P0 HADD2.F32 R29, -RZ, R26.H0_H0 ;  /* 0x2000001aff1d8230 */ /* 0x010fca0000004100 */
[----:B------:R-:W-:-:S04]  /*0e50*/  @!P0 FADD.FTZ R29, -R0, R29 ;  /* 0x0000001d001d8221 */ /* 0x000fc80000010100 */
[----:B------:R-:W-:Y:S02]  /*0e60*/  @!P0 FFMA.FTZ R24, -R8, R29, R27 ;  /* 0x0000001d08188223 */ /* 0x000fe4000001011b */
[----:B------:R-:W0:Y:S02]  /*0e70*/  @!P1 LDC R27, c[0x0][0x3c0] ;  /* 0x0000f000ff1b9b82 */ /* 0x000e240000000800 */
[----:B------:R-:W-:-:S05]  /*0e80*/  @!P0 FMUL.FTZ R24, R5, R24 ;  /* 0x0000001805188220 */ /* 0x000fca0000410000 */
[----:B------:R-:W-:-:S04]  /*0e90*/  @!P0 F2FP.F16.F32.PACK_AB R24, RZ, R24 ;  /* 0x00000018ff18823e */ /* 0x000fc800000000ff */
[----:B------:R-:W-:Y:S02]  /*0ea0*/  PRMT R26, R24, 0x7610, R26 ;  /* 0x00007610181a7816 */ /* 0x000fe4000000001a */
[----:B------:R-:W1:Y:S03]  /*0eb0*/  @!P2 LDC R24, c[0x0][0x3c0] ;  /* 0x0000f000ff18ab82 */ /* 0x000e660000000800 */
[----:B------:R2:W-:Y:S05]  /*0ec0*/  @!P0 STG.E.U16 desc[UR6][R14.64], R26 ;  /* 0x0000001a0e008986 */ /* 0x0005ea000c101506 */
[----:B--2---:R-:W2:Y:S01]  /*0ed0*/  @!P2 LDC.64 R14, c[0x0][0x3b8] ;  /* 0x0000ee00ff0eab82 */ /* 0x004ea20000000a00 */
[----:B------:R-:W-:-:S05]  /*0ee0*/  @!P1 HADD2.F32 R25, -RZ, R25.H0_H0 ;  /* 0x20000019ff199230 */ /* 0x000fca0000004100 */
[----:B0-----:R-:W-:Y:S01]  /*0ef0*/  @!P1 FFMA.FTZ R27, -R2, R27, R25 ;  /* 0x0000001b021b9223 */ /* 0x001fe20000010119 */
[----:B------:R-:W-:-:S05]  /*0f00*/  @!P2 HADD2.F32 R23, -RZ, R23.H0_H0 ;  /* 0x20000017ff17a230 */ /* 0x000fca0000004100 */
[----:B-1----:R-:W-:Y:S02]  /*0f10*/  @!P2 FFMA.FTZ R23, -R2, R24, R23 ;  /* 0x000000180217a223 */ /* 0x002fe40000010117 */
[----:B------:R-:W0:Y:S01]  /*0f20*/  @!P1 LDC.64 R24, c[0x0][0x3b8] ;  /* 0x0000ee00ff189b82 */ /* 0x000e220000000a00 */
[----:B--2---:R-:W-:-:S04]  /*0f30*/  @!P2 IMAD.WIDE R14, R13, 0x2, R14 ;  /* 0x000000020d0ea825 */ /* 0x004fc800078e020e */
[----:B------:R-:W-:Y:S02]  /*0f40*/  @!P1 HADD2.F32 R29, -RZ, R16.H0_H0 ;  /* 0x20000010ff1d9230 */ /* 0x000fe40000004100 */
[----:B------:R-:W-:-:S03]  /*0f50*/  @!P2 HADD2.F32 R17, -RZ, R17.H0_H0 ;  /* 0x20000011ff11a230 */ /* 0x000fc60000004100 */
[C---:B------:R-:W-:Y:S02]  /*0f60*/  @!P1 FADD.FTZ R29, -R0.reuse, R29 ;  /* 0x0000001d001d9221 */ /* 0x040fe40000010100 */
[----:B------:R-:W-:Y:S02]  /*0f70*/  @!P2 FADD.FTZ R26, -R0, R17 ;  /* 0x00000011001aa221 */ /* 0x000fe40000010100 */
[C---:B------:R-:W-:Y:S02]  /*0f80*/  @!P1 FFMA.FTZ R16, -R8.reuse, R29, R27 ;  /* 0x0000001d08109223 */ /* 0x040fe4000001011b */
[----:B------:R-:W-:Y:S02]  /*0f90*/  @!P2 FFMA.FTZ R26, -R8, R26, R23 ;  /* 0x0000001a081aa223 */ /* 0x000fe40000010117 */
[C---:B------:R-:W-:Y:S02]  /*0fa0*/  @!P1 FMUL.FTZ R16, R5.reuse, R16 ;  /* 0x0000001005109220 */ /* 0x040fe40000410000 */
[----:B------:R-:W-:Y:S01]  /*0fb0*/  @!P2 FMUL.FTZ R26, R5, R26 ;  /* 0x0000001a051aa220 */ /* 0x000fe20000410000 */
[----:B0-----:R-:W-:-:S02]  /*0fc0*/  @!P1 IMAD.WIDE R24, R12, 0x2, R24 ;  /* 0x000000020c189825 */ /* 0x001fc400078e0218 */
[----:B------:R-:W-:Y:S02]  /*0fd0*/  @!P1 F2FP.F16.F32.PACK_AB R16, RZ, R16 ;  /* 0x00000010ff10923e */ /* 0x000fe400000000ff */
[----:B------:R-:W-:-:S04]  /*0fe0*/  @!P2 F2FP.F16.F32.PACK_AB R26, RZ, R26 ;  /* 0x0000001aff1aa23e */ /* 0x000fc800000000ff */
        /* <DEDUP_REMOVED lines=9> */
.L_x_26903:
        /* <DEDUP_REMOVED lines=38> */
[----:B----4-:R-:W-:-:S04]  /*12e0*/  @!P2 IMAD.WIDE R16, R4, 0x2, R16 ;  /* 0x000000020410a825 */ /* 0x010fc800078e0210 */
[----:B------:R-:W-:Y:S02]  /*12f0*/  @!P0 HADD2.F32 R11, -RZ, R18.H0_H0 ;  /* 0x20000012ff0b8230 */ /* 0x000fe40000004100 */
[----:B--2---:R-:W-:Y:S02]  /*1300*/  @!P0 HADD2.F32 R9, -RZ, R9.H0_H0 ;  /* 0x20000009ff098230 */ /* 0x004fe40000004100 */
[----:B---3--:R-:W-:Y:S02]  /*1310*/  @!P1 HADD2.F32 R13, -RZ, R10.H0_H0 ;  /* 0x2000000aff0d9230 */ /* 0x008fe40000004100 */
[----:B------:R-:W-:Y:S02]  /*1320*/  @!P1 HADD2.F32 R21, -RZ, R21.H0_H0 ;  /* 0x20000015ff159230 */ /* 0x000fe40000004100 */
[----:B-----5:R-:W-:Y:S01]  /*1330*/  @!P0 FFMA.FTZ R9, -R2, R28, R9 ;  /* 0x0000001c02098223 */ /* 0x020fe20000010109 */
[----:B------:R-:W-:Y:S01]  /*1340*/  @!P0 FADD.FTZ R11, -R0, R11 ;  /* 0x0000000b000b8221 */ /* 0x000fe20000010100 */
[----:B------:R-:W-:-:S02]  /*1350*/  @!P2 HADD2.F32 R10, -RZ, R12.H0_H0 ;  /* 0x2000000cff0aa230 */ /* 0x000fc40000004100 */
[----:B------:R-:W-:Y:S01]  /*1360*/  @!P1 FFMA.FTZ R21, -R2, R29, R21 ;  /* 0x0000001d02159223 */ /* 0x000fe20000010115 */
[----:B------:R-:W-:Y:S02]  /*1370*/  @!P2 HADD2.F32 R15, -RZ, R14.H0_H0 ;  /* 0x2000000eff0fa230 */ /* 0x000fe40000004100 */
[----:B------:R-:W-:Y:S01]  /*1380*/  @!P1 FADD.FTZ R12, -R0, R13 ;  /* 0x0000000d000c9221 */ /* 0x000fe20000010100 */
[----:B------:R-:W-:Y:S01]  /*1390*/  @!P2 FFMA.FTZ R23, -R2, R23, R10 ;  /* 0x000000170217a223 */ /* 0x000fe2000001010a */
[----:B------:R-:W-:Y:S01]  /*13a0*/  @!P0 FFMA.FTZ R10, -R8, R11, R9 ;  /* 0x0000000b080a8223 */ /* 0x000fe20000010109 */
[----:B------:R-:W-:Y:S01]  /*13b0*/  @!P2 FADD.FTZ R14, -R0, R15 ;  /* 0x0000000f000ea221 */ /* 0x000fe20000010100 */
[C---:B------:R-:W-:Y:S02]  /*13c0*/  @!P1 FFMA.FTZ R12, -R8.reuse, R12, R21 ;  /* 0x0000000c080c9223 */ /* 0x040fe40000010115 */
[C---:B------:R-:W-:Y:S01]  /*13d0*/  @!P0 FMUL.FTZ R10, R5.reuse, R10 ;  /* 0x0000000a050a8220 */ /* 0x040fe20000410000 */
[----:B------:R-:W-:Y:S01]  /*13e0*/  @!P2 FFMA.FTZ R14, -R8, R14, R23 ;  /* 0x0000000e080ea223 */ /* 0x000fe20000010117 */
[----:B------:R-:W-:-:S03]  /*13f0*/  @!P1 FMUL.FTZ R12, R5, R12 ;  /* 0x0000000c050c9220 */ /* 0x000fc60000410000 */
[----:B------:R-:W-:Y:S01]  /*1400*/  @!P2 FMUL.FTZ R14, R5, R14 ;  /* 0x0000000e050ea220 */ /* 0x000fe20000410000 */
[----:B------:R-:W-:Y:S02]  /*1410*/  @!P0 F2FP.F16.F32.PACK_AB R10, RZ, R10 ;  /* 0x0000000aff0a823e */ /* 0x000fe400000000ff */
[----:B------:R-:W-:Y:S02]  /*1420*/  @!P1 F2FP.F16.F32.PACK_AB R12, RZ, R12 ;  /* 0x0000000cff0c923e */ /* 0x000fe400000000ff */
[----:B------:R-:W-:Y:S01]  /*1430*/  @!P2 F2FP.F16.F32.PACK_AB R14, RZ, R14 ;  /* 0x0000000eff0ea23e */ /* 0x000fe200000000ff */
        /* <DEDUP_REMOVED lines=13> */
[----:B---3--:R-:W-:-:S04]  /*1510*/  IMAD.WIDE R6, R15, 0x2, R6 ;  /* 0x000000020f067825 */ /* 0x008fc800078e0206 */
[----:B----4-:R-:W-:Y:S02]  /*1520*/  HADD2.F32 R3, -RZ, R10.H0_H0 ;  /* 0x2000000aff037230 */ /* 0x010fe40000004100 */
[----:B--2---:R-:W-:-:S03]  /*1530*/  HADD2.F32 R9, -RZ, R12.H0_H0 ;  /* 0x2000000cff097230 */ /* 0x004fc60000004100 */
[----:B-1----:R-:W-:Y:S02]  /*1540*/  FFMA.FTZ R3, -R2, UR4, R3 ;  /* 0x0000000402037c23 */ /* 0x002fe40008010103 */
[----:B------:R-:W-:-:S04]  /*1550*/  FADD.FTZ R9, -R0, R9 ;  /* 0x0000000900097221 */ /* 0x000fc80000010100 */
[----:B------:R-:W-:-:S04]  /*1560*/  FFMA.FTZ R8, -R8, R9, R3 ;  /* 0x0000000908087223 */ /* 0x000fc80000010103 */
[----:B------:R-:W-:-:S05]  /*1570*/  FMUL.FTZ R8, R5, R8 ;  /* 0x0000000805087220 */ /* 0x000fca0000410000 */
[----:B------:R-:W-:-:S05]  /*1580*/  F2FP.F16.F32.PACK_AB R8, RZ, R8 ;  /* 0x00000008ff08723e */ /* 0x000fca00000000ff */
[----:B------:R-:W-:Y:S01]  /*1590*/  STG.E.U16 desc[UR6][R6.64], R8 ;  /* 0x0000000806007986 */ /* 0x000fe2000c101506 */
[----:B------:R-:W-:Y:S05]  /*15a0*/  EXIT ;  /* 0x000000000000794d */ /* 0x000fea0003800000 */
.L_x_26905:
        /* <DEDUP_REMOVED lines=13> */
.L_x_27542:


//--------------------- .text._ZN2at6native46batch_norm_backward_elemt_channels_last_kernelILi4EN3c104HalfEffEEvPKT0_S6_PKT1_S9_PKT2_S9_S9_PS4_S7_ii --------------------------
	.section	.text._ZN2at6native46batch_norm_backward_elemt_channels_last_kernelILi4EN3c104HalfEffEEvPKT0_S6_PKT1_S9_PKT2_S9_S9_PS4_S7_ii,"ax",@progbits
	.align	128
        .global         _ZN2at6native46batch_norm_backward_elemt_channels_last_kernelILi4EN3c104HalfEffEEvPKT0_S6_PKT1_S9_PKT2_S9_S9_PS4_S7_ii
        .type           _ZN2at6native46batch_norm_backward_elemt_channels_last_kernelILi4EN3c104HalfEffEEvPKT0_S6_PKT1_S9_PKT2_S9_S9_PS4_S7_ii,@function
        .size           _ZN2at6native46batch_norm_backward_elemt_channels_last_kernelILi4EN3c104HalfEffEEvPKT0_S6_PKT1_S9_PKT2_S9_S9_PS4_S7_ii,(.L_x_27543 - _ZN2at6native46batch_norm_backward_elemt_channels_last_kernelILi4EN3c104HalfEffEEvPKT0_S6_PKT1_S9_PKT2_S9_S9_PS4_S7_ii)
        .other          _ZN2at6native46batch_norm_backward_elemt_channels_last_kernelILi4EN3c104HalfEffEEvPKT0_S6_PKT1_S9_PKT2_S9_S9_PS4_S7_ii,@"STO_CUDA_ENTRY STV_DEFAULT"
_ZN2at6native46batch_norm_backward_elemt_channels_last_kernelILi4EN3c104HalfEffEEvPKT0_S6_PKT1_S9_PKT2_S9_S9_PS4_S7_ii:
.text._ZN2at6native46batch_norm_backward_elemt_channels_last_kernelILi4EN3c104HalfEffEEvPKT0_S6_PKT1_S9_PKT2_S9_S9_PS4_S7_ii:
        /* <DEDUP_REMOVED lines=91> */
.L_x_26907:
        /* <DEDUP_REMOVED lines=172> */
.L_x_26906:
        /* <DEDUP_REMOVED lines=83> */
.L_x_26908:
        /* <DEDUP_REMOVED lines=14> */
.L_x_27543:


//--------------------- .text._ZN2at6native46batch_norm_backward_elemt_channels_last_kernelILi4EfffEEvPKT0_S4_PKT1_S7_PKT2_S7_S7_PS2_S5_ii --------------------------
	.section	.text._ZN2at6native46batch_norm_backward_elemt_channels_last_kernelILi4EfffEEvPKT0_S4_PKT1_S7_PKT2_S7_S7_PS2_S5_ii,"ax",@progbits
	.align	128
        .global         _ZN2at6native46batch_norm_backward_elemt_channels_last_kernelILi4EfffEEvPKT0_S4_PKT1_S7_PKT2_S7_S7_PS2_S5_ii
        .type           _ZN2at6native46batch_norm_backward_elemt_channels_last_kernelILi4EfffEEvPKT0_S4_PKT1_S7_PKT2_S7_S7_PS2_S5_ii,@function
        .size           _ZN2at6native46batch_norm_backward_elemt_channels_last_kernelILi4EfffEEvPKT0_S4_PKT1_S7_PKT2_S7_S7_PS2_S5_ii,(.L_x_27544 - _ZN2at6native46batch_norm_backward_elemt_channels_last_kernelILi4EfffEEvPKT0_S4_PKT1_S7_PKT2_S7_S7_PS2_S5_ii)
        .other          _ZN2at6native46batch_norm_backward_elemt_channels_last_kernelILi4EfffEEvPKT0_S4_PKT1_S7_PKT2_S7_S7_PS2_S5_ii,@"STO_CUDA_ENTRY STV_DEFAULT"
_ZN2at6native46batch_norm_backward_elemt_channels_last_kernelILi4EfffEEvPKT0_S4_PKT1_S7_PKT2_S7_S7_PS2_S5_ii:
.text._ZN2at6native46batch_norm_backward_elemt_channels_last_kernelILi4EfffEEvPKT0_S4_PKT1_S7_PKT2_S7_S7_PS2_S5_ii:
        /* <DEDUP_REMOVED lines=91> */
.L_x_26910:
[----:B0-----:R-:W0:Y:S01]  /*05b0*/  LDC.64 R24, c[0x0][0x388] ;  /* 0x0000e200ff187b82 */ /* 0x001e220000000a00 */
[----:B------:R-:W-:-:S07]  /*05c0*/  ISETP.GE.AND P1, PT, R18, UR4, PT ;  /* 0x0000000412007c0c */ /* 0x000fce000bf26270 */
[----:B------:R-:W1:Y:S01]  /*05d0*/  LDC.64 R26, c[0x0][0x380] ;  /* 0x0000e000ff1a7b82 */ /* 0x000e620000000a00 */
[----:B------:R-:W-:-:S07]  /*05e0*/  IADD3 R23, PT, PT, R18, R3, RZ ;  /* 0x0000000312177210 */ /* 0x000fce0007ffe0ff */
[----:B------:R-:W2:Y:S01]  /*05f0*/  LDC.64 R14, c[0x0][0x388] ;  /* 0x0000e200ff0e7b82 */ /* 0x000ea20000000a00 */
[----:B0-----:R-:W-:-:S07]  /*0600*/  @!P1 IMAD.WIDE R24, R22, 0x4, R24 ;  /* 0x0000000416189825 */ /* 0x001fce00078e0218 */
[----:B------:R-:W0:Y:S01]  /*0610*/  LDC.64 R16, c[0x0][0x380] ;  /* 0x0000e000ff107b82 */ /* 0x000e220000000a00 */
[----:B------:R-:W3:Y:S01]  /*0620*/  @!P1 LDG.E.CONSTANT R24, desc[UR6][R24.64] ;  /* 0x0000000618189981 */ /* 0x000ee2000c1e9900 */
[----:B-1----:R-:W-:-:S06]  /*0630*/  @!P1 IMAD.WIDE R26, R22, 0x4, R26 ;  /* 0x00000004161a9825 */ /* 0x002fcc00078e021a */
[----:B------:R-:W1:Y:S01]  /*0640*/  @!P1 LDC R29, c[0x0][0x3c0] ;  /* 0x0000f000ff1d9b82 */ /* 0x000e620000000800 */
[----:B------:R-:W1:Y:S01]  /*0650*/  @!P1 LDG.E.CONSTANT R26, desc[UR6][R26.64] ;  /* 0x000000061a1a9981 */ /* 0x000e62000c1e9900 */
[----:B------:R-:W-:-:S13]  /*0660*/  ISETP.GE.AND P2, PT, R23, UR4, PT ;  /* 0x0000000417007c0c */ /* 0x000fda000bf46270 */
[----:B--2---:R-:W-:-:S04]  /*0670*/  @!P2 IMAD.WIDE R14, R6, 0x4, R14 ;  /* 0x00000004060ea825 */ /* 0x004fc800078e020e */
[----:B0-----:R-:W-:Y:S01]  /*0680*/  @!P2 IMAD.WIDE R16, R6, 0x4, R16 ;  /* 0x000000040610a825 */ /* 0x001fe200078e0210 */
[----:B------:R0:W2:Y:S04]  /*0690*/  @!P2 LDG.E.CONSTANT R10, desc[UR6][R14.64] ;  /* 0x000000060e0aa981 */ /* 0x0000a8000c1e9900 */
[----:B------:R4:W2:Y:S01]  /*06a0*/  @!P2 LDG.E.CONSTANT R25, desc[UR6][R16.64] ;  /* 0x000000061019a981 */ /* 0x0008a2000c1e9900 */
[----:B0-----:R-:W0:Y:S01]  /*06b0*/  LDC.64 R14, c[0x0][0x380] ;  /* 0x0000e000ff0e7b82 */ /* 0x001e220000000a00 */
[----:B------:R-:W-:-:S04]  /*06c0*/  IADD3 R23, PT, PT, R23, R3, RZ ;  /* 0x0000000317177210 */ /* 0x000fc80007ffe0ff */
[----:B------:R-:W-:-:S03]  /*06d0*/  ISETP.GE.AND P0, PT, R23, UR4, PT ;  /* 0x0000000417007c0c */ /* 0x000fc6000bf06270 */
[----:B----4-:R-:W4:Y:S10]  /*06e0*/  LDC.64 R16, c[0x0][0x388] ;  /* 0x0000e200ff107b82 */ /* 0x010f340000000a00 */
[----:B0-----:R-:W-:Y:S01]  /*06f0*/  @!P0 IMAD.WIDE R14, R19, 0x4, R14 ;  /* 0x00000004130e8825 */ /* 0x001fe200078e020e */
[----:B------:R-:W-:-:S03]  /*0700*/  IADD3 R23, PT, PT, R23, R3, RZ ;  /* 0x0000000317177210 */ /* 0x000fc60007ffe0ff */
[----:B----4-:R-:W-:-:S04]  /*0710*/  @!P0 IMAD.WIDE R16, R19, 0x4, R16 ;  /* 0x0000000413108825 */ /* 0x010fc800078e0210 */
[----:B---3-5:R-:W-:Y:S01]  /*0720*/  @!P1 FADD.FTZ R24, -R0, R24 ;  /* 0x0000001800189221 */ /* 0x028fe20000010100 */
[----:B-1----:R-:W-:Y:S02]  /*0730*/  @!P1 FFMA.FTZ R27, -R2, R29, R26 ;  /* 0x0000001d021b9223 */ /* 0x002fe4000001011a */
[----:B------:R0:W3:Y:S02]  /*0740*/  @!P0 LDG.E.CONSTANT R26, desc[UR6][R16.64] ;  /* 0x00000006101a8981 */ /* 0x0000e4000c1e9900 */
[----:B------:R-:W-:Y:S02]  /*0750*/  @!P1 FFMA.FTZ R27, -R8, R24, R27 ;  /* 0x00000018081b9223 */ /* 0x000fe4000001011b */
[----:B------:R1:W4:Y:S01]  /*0760*/  @!P0 LDG.E.CONSTANT R24, desc[UR6][R14.64] ;  /* 0x000000060e188981 */ /* 0x000322000c1e9900 */
[----:B0-----:R-:W0:Y:S08]  /*0770*/  LDC.64 R16, c[0x0][0x388] ;  /* 0x0000e200ff107b82 */ /* 0x001e300000000a00 */
[----:B-1----:R-:W1:Y:S01]  /*0780*/  @!P1 LDC.64 R14, c[0x0][0x3b8] ;  /* 0x0000ee00ff0e9b82 */ /* 0x002e620000000a00 */
[----:B------:R-:W-:-:S07]  /*0790*/  @!P1 FMUL.FTZ R29, R5, R27 ;  /* 0x0000001b051d9220 */ /* 0x000fce0000410000 */
[----:B------:R-:W0:Y:S01]  /*07a0*/  @!P2 LDC R27, c[0x0][0x3c0] ;  /* 0x0000f000ff1bab82 */ /* 0x000e220000000800 */
[----:B-1----:R-:W-:-:S05]  /*07b0*/  @!P1 IMAD.WIDE R14, R22, 0x4, R14 ;  /* 0x00000004160e9825 */ /* 0x002fca00078e020e */
[----:B------:R1:W-:Y:S01]  /*07c0*/  @!P1 STG.E desc[UR6][R14.64], R29 ;  /* 0x0000001d0e009986 */ /* 0x0003e2000c101906 */
[----:B------:R-:W-:Y:S01]  /*07d0*/  ISETP.GE.AND P1, PT, R23, UR4, PT ;  /* 0x0000000417007c0c */ /* 0x000fe2000bf26270 */
[----:B-1----:R-:W1:Y:S01]  /*07e0*/  LDC.64 R14, c[0x0][0x380] ;  /* 0x0000e000ff0e7b82 */ /* 0x002e620000000a00 */
[----:B--2---:R-:W-:Y:S01]  /*07f0*/  @!P2 FADD.FTZ R10, -R0, R10 ;  /* 0x0000000a000aa221 */ /* 0x004fe20000010100 */
[----:B0-----:R-:W-:-:S04]  /*0800*/  @!P2 FFMA.FTZ R25, -R2, R27, R25 ;  /* 0x0000001b0219a223 */ /* 0x001fc80000010119 */
[----:B------:R-:W-:Y:S02]  /*0810*/  @!P2 FFMA.FTZ R27, -R8, R10, R25 ;  /* 0x0000000a081ba223 */ /* 0x000fe40000010119 */
[----:B------:R-:W4:Y:S04]  /*0820*/  @!P0 LDC R29, c[0x0][0x3c0] ;  /* 0x0000f000ff1d8b82 */ /* 0x000f280000000800 */
[----:B-1----:R-:W-:-:S05]  /*0830*/  @!P1 IMAD.WIDE R14, R9, 0x4, R14 ;  /* 0x00000004090e9825 */ /* 0x002fca00078e020e */
[----:B------:R0:W2:Y:S02]  /*0840*/  @!P1 LDG.E.CONSTANT R10, desc[UR6][R14.64] ;  /* 0x000000060e0a9981 */ /* 0x0000a4000c1e9900 */
[----:B0-----:R-:W0:Y:S01]  /*0850*/  @!P2 LDC.64 R14, c[0x0][0x3b8] ;  /* 0x0000ee00ff0eab82 */ /* 0x001e220000000a00 */
[----:B------:R-:W-:-:S04]  /*0860*/  @!P1 IMAD.WIDE R16, R9, 0x4, R16 ;  /* 0x0000000409109825 */ /* 0x000fc800078e0210 */
[----:B------:R-:W-:Y:S01]  /*0870*/  @!P2 FMUL.FTZ R27, R5, R27 ;  /* 0x0000001b051ba220 */ /* 0x000fe20000410000 */
[----:B------:R1:W2:Y:S01]  /*0880*/  @!P1 LDG.E.CONSTANT R25, desc[UR6][R16.64] ;  /* 0x0000000610199981 */ /* 0x0002a2000c1e9900 */
[----:B------:R-:W-:Y:S01]  /*0890*/  IADD3 R23, PT, PT, R23, R3, RZ ;  /* 0x0000000317177210 */ /* 0x000fe20007ffe0ff */
[----:B-1----:R-:W1:Y:S01]  /*08a0*/  LDC.64 R16, c[0x0][0x380] ;  /* 0x0000e000ff107b82 */ /* 0x002e620000000a00 */
[----:B0-----:R-:W-:-:S05]  /*08b0*/  @!P2 IMAD.WIDE R14, R6, 0x4, R14 ;  /* 0x00000004060ea825 */ /* 0x001fca00078e020e */
[----:B------:R0:W-:Y:S01]  /*08c0*/  @!P2 STG.E desc[UR6][R14.64], R27 ;  /* 0x0000001b0e00a986 */ /* 0x0001e2000c101906 */
[----:B------:R-:W-:Y:S01]  /*08d0*/  ISETP.GE.AND P2, PT, R23, UR4, PT ;  /* 0x0000000417007c0c */ /* 0x000fe2000bf46270 */
[----:B0-----:R-:W0:-:S12]  /*08e0*/  LDC.64 R14, c[0x0][0x388] ;  /* 0x0000e200ff0e7b82 */ /* 0x001e180000000a00 */
[----:B-1----:R-:W-:-:S06]  /*08f0*/  @!P2 IMAD.WIDE R16, R20, 0x4, R16 ;  /* 0x000000041410a825 */ /* 0x002fcc00078e0210 */
[----:B------:R-:W2:Y:S01]  /*0900*/  @!P2 LDG.E.CONSTANT R16, desc[UR6][R16.64] ;  /* 0x000000061010a981 */ /* 0x000ea2000c1e9900 */
[----:B0-----:R-:W-:-:S05]  /*0910*/  @!P2 IMAD.WIDE R14, R20, 0x4, R14 ;  /* 0x00000004140ea825 */ /* 0x001fca00078e020e */
[----:B------:R0:W2:Y:S02]  /*0920*/  @!P2 LDG.E.CONSTANT R17, desc[UR6][R14.64] ;  /* 0x000000060e11a981 */ /* 0x0000a4000c1e9900 */
[----:B0-----:R-:W0:Y:S02]  /*0930*/  @!P0 LDC.64 R14, c[0x0][0x3b8] ;  /* 0x0000ee00ff0e8b82 */ /* 0x001e240000000a00 */
[----:B0-----:R-:W-:Y:S01]  /*0940*/  @!P0 IMAD.WIDE R14, R19, 0x4, R14 ;  /* 0x00000004130e8825 */ /* 0x001fe200078e020e */
[----:B------:R-:W-:-:S03]  /*0950*/  IADD3 R23, PT, PT, R23, R3, RZ ;  /* 0x0000000317177210 */ /* 0x000fc60007ffe0ff */
[----:B---3--:R-:W-:Y:S01]  /*0960*/  @!P0 FADD.FTZ R26, -R0, R26 ;  /* 0x0000001a001a8221 */ /* 0x008fe20000010100 */
[----:B----4-:R-:W-:-:S04]  /*0970*/  @!P0 FFMA.FTZ R29, -R2, R29, R24 ;  /* 0x0000001d021d8223 */ /* 0x010fc80000010118 */
[----:B------:R-:W-:Y:S02]  /*0980*/  @!P0 FFMA.FTZ R26, -R8, R26, R29 ;  /* 0x0000001a081a8223 */ /* 0x000fe4000001011d */
[----:B------:R-:W2:Y:S02]  /*0990*/  @!P1 LDC R29, c[0x0][0x3c0] ;  /* 0x0000f000ff1d9b82 */ /* 0x000ea40000000800 */
[----:B------:R-:W-:-:S05]  /*09a0*/  @!P0 FMUL.FTZ R27, R5, R26 ;  /* 0x0000001a051b8220 */ /* 0x000fca0000410000 */
[----:B------:R0:W-:Y:S02]  /*09b0*/  @!P0 STG.E desc[UR6][R14.64], R27 ;  /* 0x0000001b0e008986 */ /* 0x0001e4000c101906 */
[----:B0-----:R-:W0:Y:S01]  /*09c0*/  @!P1 LDC.64 R14, c[0x0][0x3b8] ;  /* 0x0000ee00ff0e9b82 */ /* 0x001e220000000a00 */
[----:B------:R-:W-:Y:S01]  /*09d0*/  ISETP.GE.AND P0, PT, R23, UR4, PT ;  /* 0x0000000417007c0c */ /* 0x000fe2000bf06270 */
[----:B0-----:R-:W-:-:S04]  /*09e0*/  @!P1 IMAD.WIDE R14, R9, 0x4, R14 ;  /* 0x00000004090e9825 */ /* 0x001fc800078e020e */
[----:B--2---:R-:W-:Y:S01]  /*09f0*/  @!P1 FFMA.FTZ R29, -R2, R29, R10 ;  /* 0x0000001d021d9223 */ /* 0x004fe2000001010a */
[----:B------:R-:W-:-:S04]  /*0a00*/  @!P1 FADD.FTZ R25, -R0, R25 ;  /* 0x0000001900199221 */ /* 0x000fc80000010100 */
[----:B------:R-:W-:Y:S02]  /*0a10*/  @!P1 FFMA.FTZ R10, -R8, R25, R29 ;  /* 0x00000019080a9223 */ /* 0x000fe4000001011d */
[----:B------:R-:W0:Y:S02]  /*0a20*/  LDC.64 R24, c[0x0][0x380] ;  /* 0x0000e000ff187b82 */ /* 0x000e240000000a00 */
[----:B------:R-:W-:-:S05]  /*0a30*/  @!P1 FMUL.FTZ R27, R5, R10 ;  /* 0x0000000a051b9220 */ /* 0x000fca0000410000 */
[----:B------:R1:W-:Y:S01]  /*0a40*/  @!P1 STG.E desc[UR6][R14.64], R27 ;  /* 0x0000001b0e009986 */ /* 0x0003e2000c101906 */
[----:B------:R-:W2:Y:S08]  /*0a50*/  @!P2 LDC R10, c[0x0][0x3c0] ;  /* 0x0000f000ff0aab82 */ /* 0x000eb00000000800 */
[----:B------:R-:W3:Y:S08]  /*0a60*/  @!P2 LDC.64 R28, c[0x0][0x3b8] ;  /* 0x0000ee00ff1cab82 */ /* 0x000ef00000000a00 */
[----:B-1----:R-:W1:Y:S01]  /*0a70*/  LDC.64 R14, c[0x0][0x388] ;  /* 0x0000e200ff0e7b82 */ /* 0x002e620000000a00 */
[----:B------:R-:W-:Y:S01]  /*0a80*/  IADD3 R23, PT, PT, R23, R3, RZ ;  /* 0x0000000317177210 */ /* 0x000fe20007ffe0ff */
[----:B--2---:R-:W-:Y:S01]  /*0a90*/  @!P2 FFMA.FTZ R10, -R2, R10, R16 ;  /* 0x0000000a020aa223 */ /* 0x004fe20000010110 */
[----:B-1----:R-:W-:-:S05]  /*0aa0*/  @!P0 IMAD.WIDE R14, R11, 0x4, R14 ;  /* 0x000000040b0e8825 */ /* 0x002fca00078e020e */
[----:B------:R1:W2:Y:S01]  /*0ab0*/  @!P0 LDG.E.CONSTANT R26, desc[UR6][R14.64] ;  /* 0x000000060e1a8981 */ /* 0x0002a2000c1e9900 */
[----:B------:R-:W-:-:S04]  /*0ac0*/  @!P2 FADD.FTZ R17, -R0, R17 ;  /* 0x000000110011a221 */ /* 0x000fc80000010100 */
[----:B------:R-:W-:Y:S01]  /*0ad0*/  @!P2 FFMA.FTZ R10, -R8, R17, R10 ;  /* 0x00000011080aa223 */ /* 0x000fe2000001010a */
[----:B-1----:R-:W1:Y:S01]  /*0ae0*/  LDC.64 R14, c[0x0][0x380] ;  /* 0x0000e000ff0e7b82 */ /* 0x002e620000000a00 */
[----:B0-----:R-:W-:-:S07]  /*0af0*/  @!P0 IMAD.WIDE R24, R11, 0x4, R24 ;  /* 0x000000040b188825 */ /* 0x001fce00078e0218 */
[----:B------:R-:W0:Y:S01]  /*0b00*/  LDC.64 R16, c[0x0][0x380] ;  /* 0x0000e000ff107b82 */ /* 0x000e220000000a00 */
[----:B---3--:R-:W-:-:S04]  /*0b10*/  @!P2 IMAD.WIDE R28, R20, 0x4, R28 ;  /* 0x00000004141ca825 */ /* 0x008fc800078e021c */
[----:B------:R-:W-:Y:S01]  /*0b20*/  @!P2 FMUL.FTZ R27, R5, R10 ;  /* 0x0000000a051ba220 */ /* 0x000fe20000410000 */
[C---:B------:R-:W-:Y:S01]  /*0b30*/  IADD3 R10, PT, PT, R23.reuse, R3, RZ ;  /* 0x00000003170a7210 */ /* 0x040fe20007ffe0ff */
[----:B------:R-:W3:Y:S01]  /*0b40*/  @!P0 LDG.E.CONSTANT R24, desc[UR6][R24.64] ;  /* 0x0000000618188981 */ /* 0x000ee2000c1e9900 */
[----:B------:R-:W-:-:S03]  /*0b50*/  ISETP.GE.AND P1, PT, R23, UR4, PT ;  /* 0x0000000417007c0c */ /* 0x000fc6000bf26270 */
[----:B------:R4:W-:Y:S01]  /*0b60*/  @!P2 STG.E desc[UR6][R28.64], R27 ;  /* 0x0000001b1c00a986 */ /* 0x0009e2000c101906 */
[----:B------:R-:W-:Y:S01]  /*0b70*/  ISETP.GE.AND P2, PT, R10, UR4, PT ;  /* 0x000000040a007c0c */ /* 0x000fe2000bf46270 */
[----:B----4-:R-:W3:-:S12]  /*0b80*/  @!P0 LDC R27, c[0x0][0x3c0] ;  /* 0x0000f000ff1b8b82 */ /* 0x010ed80000000800 */
[----:B-1----:R-:W-:-:S04]  /*0b90*/  @!P2 IMAD.WIDE R14, R13, 0x4, R14 ;  /* 0x000000040d0ea825 */ /* 0x002fc800078e020e */
[----:B0-----:R-:W-:Y:S01]  /*0ba0*/  @!P1 IMAD.WIDE R16, R12, 0x4, R16 ;  /* 0x000000040c109825 */ /* 0x001fe200078e0210 */
[----:B------:R0:W4:Y:S04]  /*0bb0*/  @!P2 LDG.E.CONSTANT R23, desc[UR6][R14.64] ;  /* 0x000000060e17a981 */ /* 0x000128000c1e9900 */
[----:B------:R1:W4:Y:S01]  /*0bc0*/  @!P1 LDG.E.CONSTANT R25, desc[UR6][R16.64] ;  /* 0x0000000610199981 */ /* 0x000322000c1e9900 */
[----:B0-----:R-:W0:Y:S08]  /*0bd0*/  LDC.64 R14, c[0x0][0x388] ;  /* 0x0000e200ff0e7b82 */ /* 0x001e300000000a00 */
[----:B-1----:R-:W1:Y:S01]  /*0be0*/  LDC.64 R16, c[0x0][0x388] ;  /* 0x0000e200ff107b82 */ /* 0x002e620000000a00 */
[----:B0-----:R-:W-:-:S04]  /*0bf0*/  @!P2 IMAD.WIDE R14, R13, 0x4, R14 ;  /* 0x000000040d0ea825 */ /* 0x001fc800078e020e */
[----:B-1----:R-:W-:-:S06]  /*0c00*/  @!P1 IMAD.WIDE R16, R12, 0x4, R16 ;  /* 0x000000040c109825 */ /* 0x002fcc00078e0210 */
[----:B------:R-:W4:Y:S04]  /*0c10*/  @!P1 LDG.E.CONSTANT R16, desc[UR6][R16.64] ;  /* 0x0000000610109981 */ /* 0x000f28000c1e9900 */
[----:B------:R0:W4:Y:S02]  /*0c20*/  @!P2 LDG.E.CONSTANT R17, desc[UR6][R14.64] ;  /* 0x000000060e11a981 */ /* 0x000124000c1e9900 */
        /* <DEDUP_REMOVED lines=12> */
[----:B--2---:R-:W-:Y:S01]  /*0cf0*/  @!P0 FADD.FTZ R26, -R0, R26 ;  /* 0x0000001a001a8221 */ /* 0x004fe20000010100 */
[----:B---3--:R-:W-:Y:S02]  /*0d00*/  @!P0 FFMA.FTZ R27, -R2, R27, R24 ;  /* 0x0000001b021b8223 */ /* 0x008fe40000010118 */
[----:B------:R-:W4:Y:S02]  /*0d10*/  @!P2 LDC R24, c[0x0][0x3c0] ;  /* 0x0000f000ff18ab82 */ /* 0x000f240000000800 */
[----:B------:R-:W-:-:S06]  /*0d20*/  @!P0 FFMA.FTZ R26, -R8, R26, R27 ;  /* 0x0000001a081a8223 */ /* 0x000fcc000001011b */
[----:B------:R-:W0:Y:S01]  /*0d30*/  @!P1 LDC R27, c[0x0][0x3c0] ;  /* 0x0000f000ff1b9b82 */ /* 0x000e220000000800 */
[----:B------:R-:W-:-:S05]  /*0d40*/  @!P0 FMUL.FTZ R29, R5, R26 ;  /* 0x0000001a051d8220 */ /* 0x000fca0000410000 */
[----:B------:R1:W-:Y:S01]  /*0d50*/  @!P0 STG.E desc[UR6][R14.64], R29 ;  /* 0x0000001d0e008986 */ /* 0x0003e2000c101906 */
[C---:B----4-:R-:W-:Y:S01]  /*0d60*/  @!P2 FFMA.FTZ R23, -R2.reuse, R24, R23 ;  /* 0x000000180217a223 */ /* 0x050fe20000010117 */
[----:B-1----:R-:W1:Y:S01]  /*0d70*/  @!P2 LDC.64 R14, c[0x0][0x3b8] ;  /* 0x0000ee00ff0eab82 */ /* 0x002e620000000a00 */
[----:B0-----:R-:W-:-:S07]  /*0d80*/  @!P1 FFMA.FTZ R27, -R2, R27, R25 ;  /* 0x0000001b021b9223 */ /* 0x001fce0000010119 */
[----:B------:R-:W0:Y:S01]  /*0d90*/  @!P1 LDC.64 R24, c[0x0][0x3b8] ;  /* 0x0000ee00ff189b82 */ /* 0x000e220000000a00 */
[----:B------:R-:W-:Y:S01]  /*0da0*/  ISETP.NE.AND P0, PT, R21, RZ, PT ;  /* 0x000000ff1500720c */ /* 0x000fe20003f05270 */
[----:B-1----:R-:W-:-:S04]  /*0db0*/  @!P2 IMAD.WIDE R14, R13, 0x4, R14 ;  /* 0x000000040d0ea825 */ /* 0x002fc800078e020e */
[----:B0-----:R-:W-:-:S04]  /*0dc0*/  @!P1 IMAD.WIDE R24, R12, 0x4, R24 ;  /* 0x000000040c189825 */ /* 0x001fc800078e0218 */
[----:B------:R-:W-:-:S04]  /*0dd0*/  @!P1 FADD.FTZ R16, -R0, R16 ;  /* 0x0000001000109221 */ /* 0x000fc80000010100 */
[----:B------:R-:W-:Y:S01]  /*0de0*/  @!P1 FFMA.FTZ R16, -R8, R16, R27 ;  /* 0x0000001008109223 */ /* 0x000fe2000001011b */
[----:B------:R-:W-:-:S03]  /*0df0*/  @!P2 FADD.FTZ R26, -R0, R17 ;  /* 0x00000011001aa221 */ /* 0x000fc60000010100 */
[----:B------:R-:W-:Y:S01]  /*0e00*/  @!P1 FMUL.FTZ R17, R5, R16 ;  /* 0x0000001005119220 */ /* 0x000fe20000410000 */
[----:B------:R-:W-:-:S04]  /*0e10*/  @!P2 FFMA.FTZ R26, -R8, R26, R23 ;  /* 0x0000001a081aa223 */ /* 0x000fc80000010117 */
[----:B------:R-:W-:Y:S01]  /*0e20*/  @!P2 FMUL.FTZ R23, R5, R26 ;  /* 0x0000001a0517a220 */ /* 0x000fe20000410000 */
[----:B------:R0:W-:Y:S04]  /*0e30*/  @!P1 STG.E desc[UR6][R24.64], R17 ;  /* 0x0000001118009986 */ /* 0x0001e8000c101906 */
[----:B------:R0:W-:Y:S01]  /*0e40*/  @!P2 STG.E desc[UR6][R14.64], R23 ;  /* 0x000000170e00a986 */ /* 0x0001e2000c101906 */
[----:B------:R-:W-:Y:S02]  /*0e50*/  LEA R16, R3, R18, 0x3 ;  /* 0x0000001203107211 */ /* 0x000fe400078e18ff */
[----:B------:R-:W-:Y:S02]  /*0e60*/  IADD3 R18, PT, PT, R10, R3, RZ ;  /* 0x000000030a127210 */ /* 0x000fe40007ffe0ff */
[----:B------:R-:W-:-:S02]  /*0e70*/  LEA R12, R7, R12, 0x3 ;  /* 0x0000000c070c7211 */ /* 0x000fc400078e18ff */
[----:B------:R-:W-:Y:S01]  /*0e80*/  LEA R13, R7, R13, 0x3 ;  /* 0x0000000d070d7211 */ /* 0x000fe200078e18ff */
[----:B------:R-:W-:Y:S06]  /*0e90*/  @P0 BRA `(.L_x_26910) ;  /* 0xfffffff400c40947 */ /* 0x000fec000383ffff */
[----:B0-----:R-:W-:-:S07]  /*0ea0*/  MOV R24, R16 ;  /* 0x0000001000187202 */ /* 0x001fce0000000f00 */
.L_x_26909:
        /* <DEDUP_REMOVED lines=10> */
[----:B------:R-:W-:-:S02]  /*0f50*/  ISETP.GE.AND P2, PT, R6, UR4, PT ;  /* 0x0000000406007c0c */ /* 0x000fc4000bf46270 */
[----:B------:R-:W-:-:S03]  /*0f60*/  IADD3 R4, PT, PT, R7, R9, RZ ;  /* 0x0000000907047210 */ /* 0x000fc60007ffe0ff */
[----:B------:R-:W2:Y:S08]  /*0f70*/  LDC.64 R16, c[0x0][0x388] ;  /* 0x0000e200ff107b82 */ /* 0x000eb00000000a00 */
[----:B------:R-:W3:Y:S01]  /*0f80*/  LDC.64 R14, c[0x0][0x380] ;  /* 0x0000e000ff0e7b82 */ /* 0x000ee20000000a00 */
[----:B0-----:R-:W-:-:S06]  /*0f90*/  @!P0 IMAD.WIDE R18, R22, 0x4, R18 ;  /* 0x0000000416128825 */ /* 0x001fcc00078e0212 */
[----:B------:R-:W4:Y:S01]  /*0fa0*/  @!P0 LDG.E.CONSTANT R18, desc[UR6][R18.64] ;  /* 0x0000000612128981 */ /* 0x000f22000c1e9900 */
[----:B------:R-:W0:Y:S01]  /*0fb0*/  LDC.64 R12, c[0x0][0x380] ;  /* 0x0000e000ff0c7b82 */ /* 0x000e220000000a00 */
[----:B-1----:R-:W-:-:S06]  /*0fc0*/  @!P0 IMAD.WIDE R20, R22, 0x4, R20 ;  /* 0x0000000416148825 */ /* 0x002fcc00078e0214 */
[----:B------:R-:W4:Y:S01]  /*0fd0*/  @!P0 LDG.E.CONSTANT R20, desc[UR6][R20.64] ;  /* 0x0000000614148981 */ /* 0x000f22000c1e9900 */
[----:B------:R-:W1:Y:S01]  /*0fe0*/  LDC.64 R10, c[0x0][0x388] ;  /* 0x0000e200ff0a7b82 */ /* 0x000e620000000a00 */
[----:B--2---:R-:W-:-:S06]  /*0ff0*/  @!P1 IMAD.WIDE R16, R9, 0x4, R16 ;  /* 0x0000000409109825 */ /* 0x004fcc00078e0210 */
[----:B------:R-:W2:Y:S01]  /*1000*/  @!P1 LDG.E.CONSTANT R17, desc[UR6][R16.64] ;  /* 0x0000000610119981 */ /* 0x000ea2000c1e9900 */
[----:B---3--:R-:W-:Y:S01]  /*1010*/  @!P1 IMAD.WIDE R14, R9, 0x4, R14 ;  /* 0x00000004090e9825 */ /* 0x008fe200078e020e */
[----:B------:R-:W4:Y:S04]  /*1020*/  @!P0 LDC R29, c[0x0][0x3c0] ;  /* 0x0000f000ff1d8b82 */ /* 0x000f280000000800 */
[----:B------:R3:W2:Y:S01]  /*1030*/  @!P1 LDG.E.CONSTANT R23, desc[UR6][R14.64] ;  /* 0x000000060e179981 */ /* 0x0006a2000c1e9900 */
[----:B0-----:R-:W-:-:S03]  /*1040*/  @!P2 IMAD.WIDE R12, R4, 0x4, R12 ;  /* 0x00000004040ca825 */ /* 0x001fc600078e020c */
[----:B------:R-:W0:Y:S02]  /*1050*/  @!P1 LDC R26, c[0x0][0x3c0] ;  /* 0x0000f000ff1a9b82 */ /* 0x000e240000000800 */
[----:B------:R-:W2:Y:S01]  /*1060*/  @!P2 LDG.E.CONSTANT R25, desc[UR6][R12.64] ;  /* 0x000000060c19a981 */ /* 0x000ea2000c1e9900 */
[----:B-1----:R-:W-:-:S05]  /*1070*/  @!P2 IMAD.WIDE R10, R4, 0x4, R10 ;  /* 0x00000004040aa825 */ /* 0x002fca00078e020a */
[----:B------:R-:W1:Y:S01]  /*1080*/  @!P2 LDC R24, c[0x0][0x3c0] ;  /* 0x0000f000ff18ab82 */ /* 0x000e620000000800 */
[----:B------:R3:W2:Y:S07]  /*1090*/  @!P2 LDG.E.CONSTANT R27, desc[UR6][R10.64] ;  /* 0x000000060a1ba981 */ /* 0x0006ae000c1e9900 */
[----:B---3--:R-:W3:Y:S08]  /*10a0*/  @!P0 LDC.64 R14, c[0x0][0x3b8] ;  /* 0x0000ee00ff0e8b82 */ /* 0x008ef00000000a00 */
[----:B------:R-:W0:Y:S08]  /*10b0*/  @!P1 LDC.64 R10, c[0x0][0x3b8] ;  /* 0x0000ee00ff0a9b82 */ /* 0x000e300000000a00 */
[----:B------:R-:W1:Y:S01]  /*10c0*/  @!P2 LDC.64 R12, c[0x0][0x3b8] ;  /* 0x0000ee00ff0cab82 */ /* 0x000e620000000a00 */
[----:B------:R-:W-:-:S04]  /*10d0*/  IADD3 R19, PT, PT, R6, R3, RZ ;  /* 0x0000000306137210 */ /* 0x000fc80007ffe0ff */
[----:B------:R-:W-:Y:S01]  /*10e0*/  ISETP.GE.AND P3, PT, R19, UR4, PT ;  /* 0x0000000413007c0c */ /* 0x000fe2000bf66270 */
[----:B---3--:R-:W-:-:S04]  /*10f0*/  @!P0 IMAD.WIDE R14, R22, 0x4, R14 ;  /* 0x00000004160e8825 */ /* 0x008fc800078e020e */
[----:B0-----:R-:W-:-:S04]  /*1100*/  @!P1 IMAD.WIDE R10, R9, 0x4, R10 ;  /* 0x00000004090a9825 */ /* 0x001fc800078e020a */
[----:B-1----:R-:W-:-:S04]  /*1110*/  @!P2 IMAD.WIDE R12, R4, 0x4, R12 ;  /* 0x00000004040ca825 */ /* 0x002fc800078e020c */
[----:B----45:R-:W-:Y:S01]  /*1120*/  @!P0 FFMA.FTZ R3, -R2, R29, R18 ;  /* 0x0000001d02038223 */ /* 0x030fe20000010112 */
[----:B------:R-:W-:-:S04]  /*1130*/  @!P0 FADD.FTZ R6, -R0, R20 ;  /* 0x0000001400068221 */ /* 0x000fc80000010100 */
[----:B------:R-:W-:Y:S01]  /*1140*/  @!P0 FFMA.FTZ R6, -R8, R6, R3 ;  /* 0x0000000608068223 */ /* 0x000fe20000010103 */
[----:B--2---:R-:W-:Y:S01]  /*1150*/  @!P1 FADD.FTZ R17, -R0, R17 ;  /* 0x0000001100119221 */ /* 0x004fe20000010100 */
[----:B------:R-:W-:Y:S02]  /*1160*/  @!P1 FFMA.FTZ R23, -R2, R26, R23 ;  /* 0x0000001a02179223 */ /* 0x000fe40000010117 */
[----:B------:R-:W-:Y:S02]  /*1170*/  @!P0 FMUL.FTZ R3, R5, R6 ;  /* 0x0000000605038220 */ /* 0x000fe40000410000 */
[----:B------:R-:W-:Y:S01]  /*1180*/  @!P1 FFMA.FTZ R16, -R8, R17, R23 ;  /* 0x0000001108109223 */ /* 0x000fe20000010117 */
[----:B------:R-:W-:-:S03]  /*1190*/  @!P2 FFMA.FTZ R25, -R2, R24, R25 ;  /* 0x000000180219a223 */ /* 0x000fc60000010119 */
[----:B------:R-:W-:Y:S01]  /*11a0*/  @!P1 FMUL.FTZ R9, R5, R16 ;  /* 0x0000001005099220 */ /* 0x000fe20000410000 */
[----:B------:R-:W-:-:S04]  /*11b0*/  @!P2 FADD.FTZ R18, -R0, R27 ;  /* 0x0000001b0012a221 */ /* 0x000fc80000010100 */
[----:B------:R-:W-:Y:S01]  /*11c0*/  @!P2 FFMA.FTZ R18, -R8, R18, R25 ;  /* 0x000000120812a223 */ /* 0x000fe20000010119 */
[----:B------:R0:W-:Y:S03]  /*11d0*/  @!P0 STG.E desc[UR6][R14.64], R3 ;  /* 0x000000030e008986 */ /* 0x0001e6000c101906 */
[----:B------:R-:W-:Y:S01]  /*11e0*/  @!P2 FMUL.FTZ R17, R5, R18 ;  /* 0x000000120511a220 */ /* 0x000fe20000410000 */
[----:B------:R0:W-:Y:S04]  /*11f0*/  @!P1 STG.E desc[UR6][R10.64], R9 ;  /* 0x000000090a009986 */ /* 0x0001e8000c101906 */
[----:B------:R0:W-:Y:S01]  /*1200*/  @!P2 STG.E desc[UR6][R12.64], R17 ;  /* 0x000000110c00a986 */ /* 0x0001e2000c101906 */
[----:B------:R-:W-:Y:S05]  /*1210*/  @P3 EXIT ;  /* 0x000000000000394d */ /* 0x000fea0003800000 */
[----:B0-----:R-:W0:Y:S01]  /*1220*/  LDC.64 R10, c[0x0][0x380] ;  /* 0x0000e000ff0a7b82 */ /* 0x001e220000000a00 */
[----:B------:R-:W-:Y:S01]  /*1230*/  IADD3 R9, PT, PT, R7, R4, RZ ;  /* 0x0000000407097210 */ /* 0x000fe20007ffe0ff */
[----:B------:R-:W1:Y:S06]  /*1240*/  LDCU UR4, c[0x0][0x3c0] ;  /* 0x00007800ff0477ac */ /* 0x000e6c0008000800 */
[----:B------:R-:W2:Y:S01]  /*1250*/  LDC.64 R12, c[0x0][0x388] ;  /* 0x0000e200ff0c7b82 */ /* 0x000ea20000000a00 */
[----:B0-----:R-:W-:-:S06]  /*1260*/  IMAD.WIDE R6, R9, 0x4, R10 ;  /* 0x0000000409067825 */ /* 0x001fcc00078e020a */
[----:B------:R-:W1:Y:S01]  /*1270*/  LDG.E.CONSTANT R7, desc[UR6][R6.64] ;  /* 0x0000000606077981 */ /* 0x000e62000c1e9900 */
[----:B--2---:R-:W-:Y:S02]  /*1280*/  IMAD.WIDE R10, R9, 0x4, R12 ;  /* 0x00000004090a7825 */ /* 0x004fe400078e020c */
[----:B------:R-:W0:Y:S04]  /*1290*/  LDC.64 R12, c[0x0][0x3b8] ;  /* 0x0000ee00ff0c7b82 */ /* 0x000e280000000a00 */
[----:B------:R-:W2:Y:S01]  /*12a0*/  LDG.E.CONSTANT R11, desc[UR6][R10.64] ;  /* 0x000000060a0b7981 */ /* 0x000ea2000c1e9900 */
[----:B-1----:R-:W-:Y:S01]  /*12b0*/  FFMA.FTZ R3, -R2, UR4, R7 ;  /* 0x0000000402037c23 */ /* 0x002fe20008010107 */
[----:B--2---:R-:W-:-:S04]  /*12c0*/  FADD.FTZ R0, -R0, R11 ;  /* 0x0000000b00007221 */ /* 0x004fc80000010100 */
[----:B------:R-:W-:Y:S01]  /*12d0*/  FFMA.FTZ R0, -R8, R0, R3 ;  /* 0x0000000008007223 */ /* 0x000fe20000010103 */
[----:B0-----:R-:W-:-:S04]  /*12e0*/  IMAD.WIDE R2, R9, 0x4, R12 ;  /* 0x0000000409027825 */ /* 0x001fc800078e020c */
[----:B------:R-:W-:-:S05]  /*12f0*/  FMUL.FTZ R5, R5, R0 ;  /* 0x0000000005057220 */ /* 0x000fca0000410000 */
[----:B------:R-:W-:Y:S01]  /*1300*/  STG.E desc[UR6][R2.64], R5 ;  /* 0x0000000502007986 */ /* 0x000fe2000c101906 */
[----:B------:R-:W-:Y:S05]  /*1310*/  EXIT ;  /* 0x000000000000794d */ /* 0x000fea0003800000 */
.L_x_26911:
        /* <DEDUP_REMOVED lines=14> */
.L_x_27544:


//--------------------- .text._ZN2at6native46batch_norm_backward_elemt_channels_last_kernelILi4EdddEEvPKT0_S4_PKT1_S7_PKT2_S7_S7_PS2_S5_ii --------------------------
	.section	.text._ZN2at6native46batch_norm_backward_elemt_channels_last_kernelILi4EdddEEvPKT0_S4_PKT1_S7_PKT2_S7_S7_PS2_S5_ii,"ax",@progbits
	.align	128
        .global         _ZN2at6native46batch_norm_backward_elemt_channels_last_kernelILi4EdddEEvPKT0_S4_PKT1_S7_PKT2_S7_S7_PS2_S5_ii
        .type           _ZN2at6native46batch_norm_backward_elemt_channels_last_kernelILi4EdddEEvPKT0_S4_PKT1_S7_PKT2_S7_S7_PS2_S5_ii,@function
        .size           _ZN2at6native46batch_norm_backward_elemt_channels_last_kernelILi4EdddEEvPKT0_S4_PKT1_S7_PKT2_S7_S7_PS2_S5_ii,(.L_x_27545 - _ZN2at6native46batch_norm_backward_elemt_channels_last_kernelILi4EdddEEvPKT0_S4_PKT1_S7_PKT2_S7_S7_PS2_S5_ii)
        .other          _ZN2at6native46batch_norm_backward_elemt_channels_last_kernelILi4EdddEEvPKT0_S4_PKT1_S7_PKT2_S7_S7_PS2_S5_ii,@"STO_CUDA_ENTRY STV_DEFAULT"
_ZN2at6native46batch_norm_backward_elemt_channels_last_kernelILi4EdddEEvPKT0_S4_PKT1_S7_PKT2_S7_S7_PS2_S5_ii:
.text._ZN2at6native46batch_norm_backward_elemt_channels_last_kernelILi4EdddEEvPKT0_S4_PKT1_S7_PKT2_S7_S7_PS2_S5_ii:
[----:B------:R-:W-:Y:S01]  /*0000*/  LDC R1, c[0x0][0x37c] ;  /* 0x0000df00ff017b82 */ /* 0x000fe20000000800 */
[----:B------:R-:W0:Y:S01]  /*0010*/  S2R R6, SR_CTAID.Y ;  /* 0x0000000000067919 */ /* 0x000e220000002600 */
[----:B------:R-:W0:Y:S06]  /*0020*/  LDCU UR7, c[0x0][0x364] ;  /* 0x00006c80ff0777ac */ /* 0x000e2c0008000800 */
[----:B------:R-:W1:Y:S01]  /*0030*/  LDC R9, c[0x0][0x374] ;  /* 0x0000dd00ff097b82 */ /* 0x000e620000000800 */
[----:B------:R-:W0:Y:S01]  /*0040*/  S2R R7, SR_TID.Y ;  /* 0x0000000000077919 */ /* 0x000e220000002200 */
[----:B------:R-:W2:Y:S01]  /*0050*/  LDCU.64 UR4, c[0x0][0x3c8] ;  /* 0x00007900ff0477ac */ /* 0x000ea20008000a00 */
[----:B------:R-:W3:Y:S05]  /*0060*/  S2R R0, SR_TID.X ;  /* 0x0000000000007919 */ /* 0x000eea0000002100 */
[----:B------:R-:W3:Y:S08]  /*0070*/  S2UR UR6, SR_CTAID.X ;  /* 0x00000000000679c3 */ /* 0x000ef00000002500 */
[----:B------:R-:W3:Y:S01]  /*0080*/  LDC R3, c[0x0][0x360] ;  /* 0x0000d800ff037b82 */ /* 0x000ee20000000800 */
[----:B0-----:R-:W-:-:S05]  /*0090*/  IMAD R27, R6, UR7, R7 ;  /* 0x00000007061b7c24 */ /* 0x001fca000f8e0207 */
[----:B--2---:R-:W-:Y:S01]  /*00a0*/  ISETP.GE.AND P0, PT, R27, UR4, PT ;  /* 0x000000041b007c0c */ /* 0x004fe2000bf06270 */
[----:B---3--:R-:W-:-:S05]  /*00b0*/  IMAD R3, R3, UR6, R0 ;  /* 0x0000000603037c24 */ /* 0x008fca000f8e0200 */
[----:B------:R-:W-:-:S13]  /*00c0*/  ISETP.GE.OR P0, PT, R3, UR5, P0 ;  /* 0x0000000503007c0c */ /* 0x000fda0008706670 */
        /* <DEDUP_REMOVED lines=9> */
[----:B-1----:R-:W-:-:S04]  /*0160*/  IMAD.WIDE R16, R3, 0x8, R16 ;  /* 0x0000000803107825 */ /* 0x002fc800078e0210 */
[----:B------:R-:W-:Y:S01]  /*0170*/  HFMA2 R4, -RZ, RZ, 0, 0 ;  /* 0x00000000ff047431 */ /* 0x000fe200000001ff */
[----:B------:R-:W-:Y:S01]  /*0180*/  MOV R5, 0x3ff00000 ;  /* 0x3ff0000000057802 */ /* 0x000fe20000000f00 */
[----:B------:R-:W-:Y:S01]  /*0190*/  IMAD R0, R9, UR7, RZ ;  /* 0x0000000709007c24 */ /* 0x000fe2000f8e02ff */
[----:B------:R-:W-:Y:S01]  /*01a0*/  UIADD3 UR6, UPT, UPT, UR4, -0x1, URZ ;  /* 0xffffffff04067890 */ /* 0x000fe2000fffe0ff */
[----:B------:R-:W1:Y:S03]  /*01b0*/  LDCU.64 UR10, c[0x0][0x3c0] ;  /* 0x00007800ff0a77ac */ /* 0x000e660008000a00 */
[----:B------:R-:W1:Y:S01]  /*01c0*/  @P0 LDC.64 R22, c[0x0][0x3a0] ;  /* 0x0000e800ff160b82 */ /* 0x000e620000000a00 */
[C---:B--2---:R-:W-:Y:S01]  /*01d0*/  IMAD.WIDE R10, R3.reuse, 0x8, R10 ;  /* 0x00000008030a7825 */ /* 0x044fe200078e020a */
[----:B----4-:R-:W2:Y:S05]  /*01e0*/  LDG.E.64.CONSTANT R16, desc[UR8][R16.64] ;  /* 0x0000000810107981 */ /* 0x010eaa000c1e9b00 */
[----:B------:R-:W4:Y:S01]  /*01f0*/  LDG.E.64.CONSTANT R10, desc[UR8][R10.64] ;  /* 0x000000080a0a7981 */ /* 0x000f22000c1e9b00 */
[----:B---3--:R-:W-:-:S04]  /*0200*/  IMAD.WIDE R20, R3, 0x8, R14 ;  /* 0x0000000803147825 */ /* 0x008fc800078e020e */
[C---:B0-----:R-:W-:Y:S01]  /*0210*/  IMAD.WIDE R14, R3.reuse, 0x8, R12 ;  /* 0x00000008030e7825 */ /* 0x041fe200078e020c */
[----:B------:R-:W-:Y:S01]  /*0220*/  SHF.L.U32 R8, R0, 0x2, RZ ;  /* 0x0000000200087819 */ /* 0x000fe200000006ff */
[----:B------:R-:W5:Y:S04]  /*0230*/  LDG.E.64.CONSTANT R12, desc[UR8][R20.64] ;  /* 0x00000008140c7981 */ /* 0x000f68000c1e9b00 */
[----:B------:R-:W5:Y:S01]  /*0240*/  LDG.E.64.CONSTANT R14, desc[UR8][R14.64] ;  /* 0x000000080e0e7981 */ /* 0x000f62000c1e9b00 */
[----:B-1----:R-:W-:-:S05]  /*0250*/  @P0 IMAD.WIDE R22, R3, 0x8, R22 ;  /* 0x0000000803160825 */ /* 0x002fca00078e0216 */
[----:B------:R0:W3:Y:S01]  /*0260*/  @P0 LDG.E.64.CONSTANT R4, desc[UR8][R22.64] ;  /* 0x0000000816040981 */ /* 0x0000e2000c1e9b00 */
[----:B------:R-:W1:Y:S08]  /*0270*/  I2F.U32.RP R24, R8 ;  /* 0x0000000800187306 */ /* 0x000e700000209000 */
[----:B-1----:R-:W1:Y:S01]  /*0280*/  MUFU.RCP R24, R24 ;  /* 0x0000001800187308 */ /* 0x002e620000001000 */
[----:B0-----:R-:W-:-:S02]  /*0290*/  IADD3 R23, PT, PT, RZ, -R8, RZ ;  /* 0x80000008ff177210 */ /* 0x001fc40007ffe0ff */
[----:B-1----:R-:W-:-:S05]  /*02a0*/  IADD3 R18, PT, PT, R24, 0xffffffe, RZ ;  /* 0x0ffffffe18127810 */ /* 0x002fca0007ffe0ff */
[----:B------:R0:W1:Y:S02]  /*02b0*/  F2I.FTZ.U32.TRUNC.NTZ R19, R18 ;  /* 0x0000001200137305 */ /* 0x000064000021f000 */
[----:B0-----:R-:W-:Y:S02]  /*02c0*/  HFMA2 R18, -RZ, RZ, 0, 0 ;  /* 0x00000000ff127431 */ /* 0x001fe400000001ff */
[----:B-1----:R-:W-:-:S04]  /*02d0*/  IMAD R23, R23, R19, RZ ;  /* 0x0000001317177224 */ /* 0x002fc800078e02ff */
[----:B------:R-:W-:-:S06]  /*02e0*/  IMAD.HI.U32 R2, R19, R23, R18 ;  /* 0x0000001713027227 */ /* 0x000fcc00078e0012 */
[----:B------:R-:W-:-:S05]  /*02f0*/  IMAD.HI.U32 R2, R2, UR6, RZ ;  /* 0x0000000602027c27 */ /* 0x000fca000f8e00ff */
[----:B------:R-:W-:-:S05]  /*0300*/  IADD3 R21, PT, PT, -R2, RZ, RZ ;  /* 0x000000ff02157210 */ /* 0x000fca0007ffe1ff */
[----:B------:R-:W-:-:S05]  /*0310*/  IMAD R21, R8, R21, UR6 ;  /* 0x0000000608157e24 */ /* 0x000fca000f8e0215 */
[----:B------:R-:W-:Y:S02]  /*0320*/  ISETP.GE.U32.AND P0, PT, R21, R8, PT ;  /* 0x000000081500720c */ /* 0x000fe40003f06070 */
[----:B------:R-:W-:-:S11]  /*0330*/  ISETP.NE.U32.AND P2, PT, R8, RZ, PT ;  /* 0x000000ff0800720c */ /* 0x000fd60003f45070 */
[----:B------:R-:W-:Y:S02]  /*0340*/  @P0 IADD3 R21, PT, PT, -R8, R21, RZ ;  /* 0x0000001508150210 */ /* 0x000fe40007ffe1ff */
[----:B------:R-:W-:Y:S02]  /*0350*/  @P0 IADD3 R2, PT, PT, R2, 0x1, RZ ;  /* 0x0000000102020810 */ /* 0x000fe40007ffe0ff */
[----:B------:R-:W-:Y:S02]  /*0360*/  ISETP.GT.U32.AND P0, PT, R8, UR6, PT ;  /* 0x0000000608007c0c */ /* 0x000fe4000bf04070 */
[----:B------:R-:W-:Y:S02]  /*0370*/  ISETP.GE.U32.AND P1, PT, R21, R8, PT ;  /* 0x000000081500720c */ /* 0x000fe40003f26070 */
[----:B------:R-:W-:-:S11]  /*0380*/  MOV R20, R27 ;  /* 0x0000001b00147202 */ /* 0x000fd60000000f00 */
[----:B------:R-:W-:Y:S02]  /*0390*/  @P1 IADD3 R2, PT, PT, R2, 0x1, RZ ;  /* 0x0000000102021810 */ /* 0x000fe40007ffe0ff */
[----:B------:R-:W-:Y:S01]  /*03a0*/  @!P2 LOP3.LUT R2, RZ, R8, RZ, 0x33, !PT ;  /* 0x00000008ff02a212 */ /* 0x000fe200078e33ff */
[----:B--2---:R-:W-:-:S08]  /*03b0*/  DMUL R18, R16, R16 ;  /* 0x0000001010127228 */ /* 0x004fd00000000000 */
[----:B----4-:R-:W-:-:S08]  /*03c0*/  DMUL R10, R18, R10 ;  /* 0x0000000a120a7228 */ /* 0x010fd00000000000 */
[----:B------:R-:W-:Y:S01]  /*03d0*/  DMUL R18, R10, UR10 ;  /* 0x0000000a0a127c28 */ /* 0x000fe20008000000 */
[----:B------:R-:W-:Y:S01]  /*03e0*/  IMAD R10, R20, UR5, R3 ;  /* 0x00000005140a7c24 */ /* 0x000fe2000f8e0203 */
[----:B---3--:R-:W-:Y:S01]  /*03f0*/  DMUL R16, R16, R4 ;  /* 0x0000000410107228 */ /* 0x008fe20000000000 */
[----:B------:R-:W-:Y:S01]  /*0400*/  IMAD R4, R0, UR5, RZ ;  /* 0x0000000500047c24 */ /* 0x000fe2000f8e02ff */
[----:B------:R-:W-:Y:S09]  /*0410*/  @P0 BRA `(.L_x_26912) ;  /* 0x0000000800a40947 */ /* 0x000ff20003800000 */
[C-C-:B------:R-:W-:Y:S01]  /*0420*/  IMAD R20, R9.reuse, 0x3, R6.reuse ;  /* 0x0000000309147824 */ /* 0x140fe200078e0206 */
[CC--:B------:R-:W-:Y:S01]  /*0430*/  LEA R22, R9.reuse, R6.reuse, 0x2 ;  /* 0x0000000609167211 */ /* 0x0c0fe200078e10ff */
[C-C-:B------:R-:W-:Y:S01]  /*0440*/  IMAD R24, R9.reuse, 0x5, R6.reuse ;  /* 0x0000000509187824 */ /* 0x140fe200078e0206 */
[CC--:B------:R-:W-:Y:S01]  /*0450*/  LEA R26, R9.reuse, R6.reuse, 0x1 ;  /* 0x00000006091a7211 */ /* 0x0c0fe200078e08ff */
[C-C-:B------:R-:W-:Y:S01]  /*0460*/  IMAD R28, R9.reuse, 0x6, R6.reuse ;  /* 0x00000006091c7824 */ /* 0x140fe200078e0206 */
[----:B------:R-:W-:Y:S01]  /*0470*/  IADD3 R5, PT, PT, R2, 0x1, RZ ;  /* 0x0000000102057810 */ /* 0x000fe20007ffe0ff */
[C---:B------:R-:W-:Y:S01]  /*0480*/  IMAD R8, R9.reuse, 0x7, R6 ;  /* 0x0000000709087824 */ /* 0x040fe200078e0206 */
[----:B------:R-:W-:Y:S01]  /*0490*/  IADD3 R9, PT, PT, R9, R6, RZ ;  /* 0x0000000609097210 */ /* 0x000fe20007ffe0ff */
[--C-:B------:R-:W-:Y:S01]  /*04a0*/  IMAD R6, R20, UR7, R7.reuse ;  /* 0x0000000714067c24 */ /* 0x100fe2000f8e0207 */
[----:B------:R-:W-:Y:S01]  /*04b0*/  LOP3.LUT R5, R5, 0xfffffffe, RZ, 0xc0, !PT ;  /* 0xfffffffe05057812 */ /* 0x000fe200078ec0ff */
[--C-:B------:R-:W-:Y:S01]  /*04c0*/  IMAD R20, R22, UR7, R7.reuse ;  /* 0x0000000716147c24 */ /* 0x100fe2000f8e0207 */
[----:B------:R-:W0:Y:S01]  /*04d0*/  LDCU UR4, c[0x0][0x3c8] ;  /* 0x00007900ff0477ac */ /* 0x000e220008000800 */
[----:B------:R-:W-:-:S02]  /*04e0*/  IMAD R22, R24, UR7, R7 ;  /* 0x0000000718167c24 */ /* 0x000fc4000f8e0207 */
[--C-:B------:R-:W-:Y:S02]  /*04f0*/  IMAD R26, R26, UR7, R7.reuse ;  /* 0x000000071a1a7c24 */ /* 0x100fe4000f8e0207 */
[--C-:B------:R-:W-:Y:S02]  /*0500*/  IMAD R24, R28, UR7, R7.reuse ;  /* 0x000000071c187c24 */ /* 0x100fe4000f8e0207 */
[--C-:B------:R-:W-:Y:S02]  /*0510*/  IMAD R8, R8, UR7, R7.reuse ;  /* 0x0000000708087c24 */ /* 0x100fe4000f8e0207 */
[----:B------:R-:W-:Y:S02]  /*0520*/  IMAD R28, R9, UR7, R7 ;  /* 0x00000007091c7c24 */ /* 0x000fe4000f8e0207 */
[--C-:B------:R-:W-:Y:S02]  /*0530*/  IMAD R29, R26, UR5, R3.reuse ;  /* 0x000000051a1d7c24 */ /* 0x100fe4000f8e0203 */
[----:B------:R-:W-:-:S02]  /*0540*/  IMAD R6, R6, UR5, R3 ;  /* 0x0000000506067c24 */ /* 0x000fc4000f8e0203 */
[--C-:B------:R-:W-:Y:S02]  /*0550*/  IMAD R7, R20, UR5, R3.reuse ;  /* 0x0000000514077c24 */ /* 0x100fe4000f8e0203 */
[--C-:B------:R-:W-:Y:S02]  /*0560*/  IMAD R9, R22, UR5, R3.reuse ;  /* 0x0000000516097c24 */ /* 0x100fe4000f8e0203 */
[--C-:B------:R-:W-:Y:S02]  /*0570*/  IMAD R11, R24, UR5, R3.reuse ;  /* 0x00000005180b7c24 */ /* 0x100fe4000f8e0203 */
[--C-:B------:R-:W-:Y:S01]  /*0580*/  IMAD R25, R8, UR5, R3.reuse ;  /* 0x0000000508197c24 */ /* 0x100fe2000f8e0203 */
[----:B------:R-:W-:Y:S01]  /*0590*/  IADD3 R8, PT, PT, -R5, RZ, RZ ;  /* 0x000000ff05087210 */ /* 0x000fe20007ffe1ff */
[----:B0-----:R-:W-:-:S07]  /*05a0*/  IMAD R3, R28, UR5, R3 ;  /* 0x000000051c037c24 */ /* 0x001fce000f8e0203 */
.L_x_26913:
[----:B------:R-:W0:Y:S01]  /*05b0*/  LDC.64 R20, c[0x0][0x380] ;  /* 0x0000e000ff147b82 */ /* 0x000e220000000a00 */
[----:B------:R-:W-:-:S13]  /*05c0*/  ISETP.GE.AND P0, PT, R27, UR4, PT ;  /* 0x000000041b007c0c */ /* 0x000fda000bf06270 */
[----:B0-----:R-:W-:-:S05]  /*05d0*/  @!P0 IMAD.WIDE R22, R10, 0x8, R20 ;  /* 0x000000080a168825 */ /* 0x001fca00078e0214 */
[----:B------:R0:W2:Y:S02]  /*05e0*/  @!P0 LDG.E.64.CONSTANT R20, desc[UR8][R22.64] ;  /* 0x0000000816148981 */ /* 0x0000a4000c1e9b00 */
[----:B0-----:R-:W2:Y:S02]  /*05f0*/  @!P0 LDC.64 R22, c[0x0][0x3c0] ;  /* 0x0000f000ff168b82 */ /* 0x001ea40000000a00 */
[----:B--2--5:R-:W-:-:S06]  /*0600*/  @!P0 DFMA R22, -R14, R22, R20 ;  /* 0x000000160e16822b */ /* 0x024fcc0000000114 */
[----:B------:R-:W0:Y:S02]  /*0610*/  LDC.64 R20, c[0x0][0x388] ;  /* 0x0000e200ff147b82 */ /* 0x000e240000000a00 */
[----:B0-----:R-:W-:-:S06]  /*0620*/  @!P0 IMAD.WIDE R20, R10, 0x8, R20 ;  /* 0x000000080a148825 */ /* 0x001fcc00078e0214 */
[----:B------:R-:W2:Y:S01]  /*0630*/  @!P0 LDG.E.64.CONSTANT R20, desc[UR8][R20.64] ;  /* 0x0000000814148981 */ /* 0x000ea2000c1e9b00 */
[----:B------:R-:W-:Y:S01]  /*0640*/  IADD3 R5, PT, PT, R27, R0, RZ ;  /* 0x000000001b057210 */ /* 0x000fe20007ffe0ff */
[----:B--2---:R-:W-:-:S08]  /*0650*/  @!P0 DADD R20, -R12, R20 ;  /* 0x000000000c148229 */ /* 0x004fd00000000114 */
[----:B------:R-:W-:Y:S02]  /*0660*/  @!P0 DFMA R22, -R18, R20, R22 ;  /* 0x000000141216822b */ /* 0x000fe40000000116 */
[----:B------:R-:W0:Y:S06]  /*0670*/  @!P0 LDC.64 R20, c[0x0][0x3b8] ;  /* 0x0000ee00ff148b82 */ /* 0x000e2c0000000a00 */
[----:B------:R-:W-:Y:S01]  /*0680*/  @!P0 DMUL R22, R16, R22 ;  /* 0x0000001610168228 */ /* 0x000fe20000000000 */
[----:B0-----:R-:W-:-:S06]  /*0690*/  @!P0 IMAD.WIDE R20, R10, 0x8, R20 ;  /* 0x000000080a148825 */ /* 0x001fcc00078e0214 */
[----:B------:R0:W-:Y:S01]  /*06a0*/  @!P0 STG.E.64 desc[UR8][R20.64], R22 ;  /* 0x0000001614008986 */ /* 0x0001e2000c101b08 */
[----:B------:R-:W-:Y:S02]  /*06b0*/  ISETP.GE.AND P0, PT, R5, UR4, PT ;  /* 0x0000000405007c0c */ /* 0x000fe4000bf06270 */
[----:B0-----:R-:W0:Y:S11]  /*06c0*/  LDC.64 R22, c[0x0][0x380] ;  /* 0x0000e000ff167b82 */ /* 0x001e360000000a00 */
[----:B0-----:R-:W-:-:S05]  /*06d0*/  @!P0 IMAD.WIDE R22, R3, 0x8, R22 ;  /* 0x0000000803168825 */ /* 0x001fca00078e0216 */
[----:B------:R0:W2:Y:S02]  /*06e0*/  @!P0 LDG.E.64.CONSTANT R20, desc[UR8][R22.64] ;  /* 0x0000000816148981 */ /* 0x0000a4000c1e9b00 */
[----:B0-----:R-:W2:Y:S02]  /*06f0*/  @!P0 LDC.64 R22, c[0x0][0x3c0] ;  /* 0x0000f000ff168b82 */ /* 0x001ea40000000a00 */
[----:B--2---:R-:W-:-:S06]  /*0700*/  @!P0 DFMA R22, -R14, R22, R20 ;  /* 0x000000160e16822b */ /* 0x004fcc0000000114 */
[----:B------:R-:W0:Y:S02]  /*0710*/  LDC.64 R20, c[0x0][0x388] ;  /* 0x0000e200ff147b82 */ /* 0x000e240000000a00 */
[----:B0-----:R-:W-:-:S06]  /*0720*/  @!P0 IMAD.WIDE R20, R3, 0x8, R20 ;  /* 0x0000000803148825 */ /* 0x001fcc00078e0214 */
[----:B------:R-:W2:Y:S01]  /*0730*/  @!P0 LDG.E.64.CONSTANT R20, desc[UR8][R20.64] ;  /* 0x0000000814148981 */ /* 0x000ea2000c1e9b00 */
[----:B------:R-:W-:Y:S01]  /*0740*/  IADD3 R5, PT, PT, R0, R0, R27 ;  /* 0x0000000000057210 */ /* 0x000fe20007ffe01b */
[----:B--2---:R-:W-:-:S08]  /*0750*/  @!P0 DADD R20, -R12, R20 ;  /* 0x000000000c148229 */ /* 0x004fd00000000114 */
[----:B------:R-:W-:Y:S02]  /*0760*/  @!P0 DFMA R22, -R18, R20, R22 ;  /* 0x000000141216822b */ /* 0x000fe40000000116 */
[----:B------:R-:W0:Y:S06]  /*0770*/  @!P0 LDC.64 R20, c[0x0][0x3b8] ;  /* 0x0000ee00ff148b82 */ /* 0x000e2c0000000a00 */
[----:B------:R-:W-:Y:S01]  /*0780*/  @!P0 DMUL R22, R16, R22 ;  /* 0x0000001610168228 */ /* 0x000fe20000000000 */
[----:B0-----:R-:W-:-:S06]  /*0790*/  @!P0 IMAD.WIDE R20, R3, 0x8, R20 ;  /* 0x0000000803148825 */ /* 0x001fcc00078e0214 */
[----:B------:R0:W-:Y:S01]  /*07a0*/  @!P0 STG.E.64 desc[UR8][R20.64], R22 ;  /* 0x0000001614008986 */ /* 0x0001e2000c101b08 */
[----:B------:R-:W-:Y:S01]  /*07b0*/  ISETP.GE.AND P0, PT, R5, UR4, PT ;  /* 0x0000000405007c0c */ /* 0x000fe2000bf06270 */
[----:B0-----:R-:W0:-:S12]  /*07c0*/  LDC.64 R20, c[0x0][0x380] ;  /* 0x0000e000ff147b82 */ /* 0x001e180000000a00 */
[----:B0-----:R-:W-:-:S05]  /*07d0*/  @!P0 IMAD.WIDE R22, R29, 0x8, R20 ;  /* 0x000000081d168825 */ /* 0x001fca00078e0214 */
[----:B------:R0:W2:Y:S02]  /*07e0*/  @!P0 LDG.E.64.CONSTANT R20, desc[UR8][R22.64] ;  /* 0x0000000816148981 */ /* 0x0000a4000c1e9b00 */
[----:B0-----:R-:W2:Y:S02]  /*07f0*/  @!P0 LDC.64 R22, c[0x0][0x3c0] ;  /* 0x0000f000ff168b82 */ /* 0x001ea40000000a00 */
[----:B--2---:R-:W-:-:S06]  /*0800*/  @!P0 DFMA R22, -R14, R22, R20 ;  /* 0x000000160e16822b */ /* 0x004fcc0000000114 */
        /* <DEDUP_REMOVED lines=83> */
[----:B------:R-:W-:Y:S02]  /*0d40*/  IADD3 R8, PT, PT, R8, 0x2, RZ ;  /* 0x0000000208087810 */ /* 0x000fe40007ffe0ff */
[--C-:B------:R-:W-:Y:S02]  /*0d50*/  IADD3 R10, PT, PT, R4, R10, R4.reuse ;  /* 0x0000000a040a7210 */ /* 0x100fe40007ffe004 */
[----:B------:R-:W-:Y:S02]  /*0d60*/  LEA R24, R0, R27, 0x3 ;  /* 0x0000001b00187211 */ /* 0x000fe400078e18ff */
[C-C-:B------:R-:W-:Y:S02]  /*0d70*/  IADD3 R10, PT, PT, R4.reuse, R10, R4.reuse ;  /* 0x0000000a040a7210 */ /* 0x140fe40007ffe004 */
[C---:B------:R-:W-:Y:S02]  /*0d80*/  LEA R3, R4.reuse, R3, 0x3 ;  /* 0x0000000304037211 */ /* 0x040fe400078e18ff */
[----:B------:R-:W-:-:S02]  /*0d90*/  IADD3 R10, PT, PT, R4, R10, R4 ;  /* 0x0000000a040a7210 */ /* 0x000fc40007ffe004 */
[C---:B------:R-:W-:Y:S02]  /*0da0*/  LEA R29, R4.reuse, R29, 0x3 ;  /* 0x0000001d041d7211 */ /* 0x040fe400078e18ff */
[C---:B------:R-:W-:Y:S02]  /*0db0*/  IADD3 R10, PT, PT, R4.reuse, R10, R4 ;  /* 0x0000000a040a7210 */ /* 0x040fe40007ffe004 */
[----:B------:R-:W-:Y:S02]  /*0dc0*/  IADD3 R27, PT, PT, R5, R0, RZ ;  /* 0x00000000051b7210 */ /* 0x000fe40007ffe0ff */
[C---:B------:R-:W-:Y:S02]  /*0dd0*/  LEA R6, R4.reuse, R6, 0x3 ;  /* 0x0000000604067211 */ /* 0x040fe400078e18ff */
[C---:B------:R-:W-:Y:S02]  /*0de0*/  LEA R7, R4.reuse, R7, 0x3 ;  /* 0x0000000704077211 */ /* 0x040fe400078e18ff */
[----:B------:R-:W-:-:S02]  /*0df0*/  LEA R9, R4, R9, 0x3 ;  /* 0x0000000904097211 */ /* 0x000fc400078e18ff */
[----:B------:R-:W-:Y:S01]  /*0e00*/  LEA R11, R4, R11, 0x3 ;  /* 0x0000000b040b7211 */ /* 0x000fe200078e18ff */
[----:B--2---:R-:W-:-:S08]  /*0e10*/  @!P0 DADD R20, -R12, R20 ;  /* 0x000000000c148229 */ /* 0x004fd00000000114 */
[----:B------:R-:W-:Y:S01]  /*0e20*/  @!P0 DFMA R20, -R18, R20, R22 ;  /* 0x000000141214822b */ /* 0x000fe20000000116 */
[----:B------:R-:W0:Y:S07]  /*0e30*/  @!P0 LDC.64 R22, c[0x0][0x3b8] ;  /* 0x0000ee00ff168b82 */ /* 0x000e2e0000000a00 */
[----:B------:R-:W-:Y:S01]  /*0e40*/  @!P0 DMUL R20, R16, R20 ;  /* 0x0000001410148228 */ /* 0x000fe20000000000 */
[----:B0-----:R-:W-:Y:S01]  /*0e50*/  @!P0 IMAD.WIDE R22, R25, 0x8, R22 ;  /* 0x0000000819168825 */ /* 0x001fe200078e0216 */
[----:B------:R-:W-:-:S05]  /*0e60*/  LEA R25, R4, R25, 0x3 ;  /* 0x0000001904197211 */ /* 0x000fca00078e18ff */
[----:B------:R0:W-:Y:S01]  /*0e70*/  @!P0 STG.E.64 desc[UR8][R22.64], R20 ;  /* 0x0000001416008986 */ /* 0x0001e2000c101b08 */
[----:B------:R-:W-:-:S13]  /*0e80*/  ISETP.NE.AND P0, PT, R8, RZ, PT ;  /* 0x000000ff0800720c */ /* 0x000fda0003f05270 */
[----:B0-----:R-:W-:Y:S05]  /*0e90*/  @P0 BRA `(.L_x_26913) ;  /* 0xfffffff400c40947 */ /* 0x001fea000383ffff */
[----:B------:R-:W-:-:S07]  /*0ea0*/  MOV R20, R24 ;  /* 0x0000001800147202 */ /* 0x000fce0000000f00 */
.L_x_26912:
[----:B------:R-:W-:-:S04]  /*0eb0*/  LOP3.LUT R2, R2, 0x1, RZ, 0xc0, !PT ;  /* 0x0000000102027812 */ /* 0x000fc800078ec0ff */
[----:B------:R-:W-:-:S13]  /*0ec0*/  ISETP.NE.U32.AND P0, PT, R2, 0x1, PT ;  /* 0x000000010200780c */ /* 0x000fda0003f05070 */
[----:B------:R-:W-:Y:S05]  /*0ed0*/  @!P0 EXIT ;  /* 0x000000000000894d */ /* 0x000fea0003800000 */
[----:B------:R-:W0:Y:S01]  /*0ee0*/  LDC.64 R26, c[0x0][0x380] ;  /* 0x0000e000ff1a7b82 */ /* 0x000e220000000a00 */
[CC--:B------:R-:W-:Y:S02]  /*0ef0*/  IADD3 R3, PT, PT, R20.reuse, R0.reuse, RZ ;  /* 0x0000000014037210 */ /* 0x0c0fe40007ffe0ff */
[----:B------:R-:W-:Y:S02]  /*0f00*/  ISETP.GE.AND P0, PT, R20, UR4, PT ;  /* 0x0000000414007c0c */ /* 0x000fe4000bf06270 */
[C---:B------:R-:W-:Y:S02]  /*0f10*/  IADD3 R5, PT, PT, R3.reuse, R0, RZ ;  /* 0x0000000003057210 */ /* 0x040fe40007ffe0ff */
[----:B------:R-:W-:Y:S01]  /*0f20*/  ISETP.GE.AND P1, PT, R3, UR4, PT ;  /* 0x0000000403007c0c */ /* 0x000fe2000bf26270 */
[----:B------:R-:W1:Y:S01]  /*0f30*/  LDC.64 R24, c[0x0][0x380] ;  /* 0x0000e000ff187b82 */ /* 0x000e620000000a00 */
[----:B------:R-:W-:Y:S02]  /*0f40*/  ISETP.GE.AND P2, PT, R5, UR4, PT ;  /* 0x0000000405007c0c */ /* 0x000fe4000bf46270 */
[----:B------:R-:W-:-:S04]  /*0f50*/  IADD3 R11, PT, PT, R4, R10, RZ ;  /* 0x0000000a040b7210 */ /* 0x000fc80007ffe0ff */
[----:B------:R-:W-:Y:S01]  /*0f60*/  IADD3 R3, PT, PT, R4, R11, RZ ;  /* 0x0000000b04037210 */ /* 0x000fe20007ffe0ff */
[----:B------:R-:W2:Y:S01]  /*0f70*/  LDC.64 R28, c[0x0][0x380] ;  /* 0x0000e000ff1c7b82 */ /* 0x000ea20000000a00 */
[----:B0-----:R-:W-:-:S07]  /*0f80*/  @!P0 IMAD.WIDE R26, R10, 0x8, R26 ;  /* 0x000000080a1a8825 */ /* 0x001fce00078e021a */
[----:B------:R-:W0:Y:S01]  /*0f90*/  @!P0 LDC.64 R8, c[0x0][0x3c0] ;  /* 0x0000f000ff088b82 */ /* 0x000e220000000a00 */
[----:B------:R-:W0:Y:S01]  /*0fa0*/  @!P0 LDG.E.64.CONSTANT R26, desc[UR8][R26.64] ;  /* 0x000000081a1a8981 */ /* 0x000e22000c1e9b00 */
[----:B-1----:R-:W-:-:S06]  /*0fb0*/  @!P1 IMAD.WIDE R24, R11, 0x8, R24 ;  /* 0x000000080b189825 */ /* 0x002fcc00078e0218 */
[----:B------:R-:W1:Y:S01]  /*0fc0*/  @!P1 LDC.64 R6, c[0x0][0x3c0] ;  /* 0x0000f000ff069b82 */ /* 0x000e620000000a00 */
[----:B------:R-:W1:Y:S01]  /*0fd0*/  @!P1 LDG.E.64.CONSTANT R24, desc[UR8][R24.64] ;  /* 0x0000000818189981 */ /* 0x000e62000c1e9b00 */
[----:B--2---:R-:W-:-:S06]  /*0fe0*/  @!P2 IMAD.WIDE R28, R3, 0x8, R28 ;  /* 0x00000008031ca825 */ /* 0x004fcc00078e021c */
[----:B------:R-:W2:Y:S01]  /*0ff0*/  @!P2 LDC.64 R22, c[0x0][0x3c0] ;  /* 0x0000f000ff16ab82 */ /* 0x000ea20000000a00 */
[----:B------:R-:W2:Y:S01]  /*1000*/  @!P2 LDG.E.64.CONSTANT R20, desc[UR8][R28.64] ;  /* 0x000000081c14a981 */ /* 0x000ea2000c1e9b00 */
[----:B0----5:R-:W-:-:S06]  /*1010*/  @!P0 DFMA R8, -R14, R8, R26 ;  /* 0x000000080e08822b */ /* 0x021fcc000000011a */
[----:B------:R-:W0:Y:S01]  /*1020*/  LDC.64 R26, c[0x0][0x388] ;  /* 0x0000e200ff1a7b82 */ /* 0x000e220000000a00 */
[----:B-1----:R-:W-:-:S07]  /*1030*/  @!P1 DFMA R6, -R14, R6, R24 ;  /* 0x000000060e06922b */ /* 0x002fce0000000118 */
[----:B------:R-:W1:Y:S01]  /*1040*/  LDC.64 R24, c[0x0][0x388] ;  /* 0x0000e200ff187b82 */ /* 0x000e620000000a00 */
[----:B--2---:R-:W-:-:S07]  /*1050*/  @!P2 DFMA R20, -R14, R22, R20 ;  /* 0x000000160e14a22b */ /* 0x004fce0000000114 */
[----:B------:R-:W2:Y:S01]  /*1060*/  LDC.64 R22, c[0x0][0x388] ;  /* 0x0000e200ff167b82 */ /* 0x000ea20000000a00 */
[----:B0-----:R-:W-:-:S06]  /*1070*/  @!P0 IMAD.WIDE R26, R10, 0x8, R26 ;  /* 0x000000080a1a8825 */ /* 0x001fcc00078e021a */
[----:B------:R-:W3:Y:S01]  /*1080*/  @!P0 LDG.E.64.CONSTANT R26, desc[UR8][R26.64] ;  /* 0x000000081a1a8981 */ /* 0x000ee2000c1e9b00 */
[----:B-1----:R-:W-:-:S06]  /*1090*/  @!P1 IMAD.WIDE R24, R11, 0x8, R24 ;  /* 0x000000080b189825 */ /* 0x002fcc00078e0218 */
[----:B------:R-:W4:Y:S01]  /*10a0*/  @!P1 LDG.E.64.CONSTANT R24, desc[UR8][R24.64] ;  /* 0x0000000818189981 */ /* 0x000f22000c1e9b00 */
[----:B--2---:R-:W-:-:S06]  /*10b0*/  @!P2 IMAD.WIDE R22, R3, 0x8, R22 ;  /* 0x000000080316a825 */ /* 0x004fcc00078e0216 */
[----:B------:R-:W2:Y:S01]  /*10c0*/  @!P2 LDG.E.64.CONSTANT R22, desc[UR8][R22.64] ;  /* 0x000000081616a981 */ /* 0x000ea2000c1e9b00 */
[----:B------:R-:W-:-:S04]  /*10d0*/  IADD3 R0, PT, PT, R5, R0, RZ ;  /* 0x0000000005007210 */ /* 0x000fc80007ffe0ff */
[----:B------:R-:W-:Y:S01]  /*10e0*/  ISETP.GE.AND P3, PT, R0, UR4, PT ;  /* 0x0000000400007c0c */ /* 0x000fe2000bf66270 */
[C---:B---3--:R-:W-:Y:S02]  /*10f0*/  @!P0 DADD R28, -R12.reuse, R26 ;  /* 0x000000000c1c8229 */ /* 0x048fe4000000011a */
[C---:B----4-:R-:W-:Y:S02]  /*1100*/  @!P1 DADD R24, -R12.reuse, R24 ;  /* 0x000000000c189229 */ /* 0x050fe40000000118 */
[----:B--2---:R-:W-:-:S04]  /*1110*/  @!P2 DADD R22, -R12, R22 ;  /* 0x000000000c16a229 */ /* 0x004fc80000000116 */
[C---:B------:R-:W-:Y:S02]  /*1120*/  @!P0 DFMA R8, -R18.reuse, R28, R8 ;  /* 0x0000001c1208822b */ /* 0x040fe40000000108 */
[C---:B------:R-:W-:Y:S01]  /*1130*/  @!P1 DFMA R28, -R18.reuse, R24, R6 ;  /* 0x00000018121c922b */ /* 0x040fe20000000106 */
[----:B------:R-:W0:Y:S01]  /*1140*/  @!P0 LDC.64 R6, c[0x0][0x3b8] ;  /* 0x0000ee00ff068b82 */ /* 0x000e220000000a00 */
[----:B------:R-:W-:-:S07]  /*1150*/  @!P2 DFMA R24, -R18, R22, R20 ;  /* 0x000000161218a22b */ /* 0x000fce0000000114 */
[----:B------:R-:W1:Y:S08]  /*1160*/  @!P1 LDC.64 R22, c[0x0][0x3b8] ;  /* 0x0000ee00ff169b82 */ /* 0x000e700000000a00 */
[----:B------:R-:W2:Y:S01]  /*1170*/  @!P2 LDC.64 R20, c[0x0][0x3b8] ;  /* 0x0000ee00ff14ab82 */ /* 0x000ea20000000a00 */
[C---:B------:R-:W-:Y:S02]  /*1180*/  @!P0 DMUL R8, R16.reuse, R8 ;  /* 0x0000000810088228 */ /* 0x040fe40000000000 */
[----:B------:R-:W-:-:S02]  /*1190*/  @!P1 DMUL R28, R16, R28 ;  /* 0x0000001c101c9228 */ /* 0x000fc40000000000 */
[----:B------:R-:W-:Y:S01]  /*11a0*/  @!P2 DMUL R24, R16, R24 ;  /* 0x000000181018a228 */ /* 0x000fe20000000000 */
[----:B0-----:R-:W-:-:S04]  /*11b0*/  @!P0 IMAD.WIDE R6, R10, 0x8, R6 ;  /* 0x000000080a068825 */ /* 0x001fc800078e0206 */
[----:B-1----:R-:W-:Y:S01]  /*11c0*/  @!P1 IMAD.WIDE R22, R11, 0x8, R22 ;  /* 0x000000080b169825 */ /* 0x002fe200078e0216 */
[----:B------:R0:W-:Y:S03]  /*11d0*/  @!P0 STG.E.64 desc[UR8][R6.64], R8 ;  /* 0x0000000806008986 */ /* 0x0001e6000c101b08 */
[----:B--2---:R-:W-:Y:S01]  /*11e0*/  @!P2 IMAD.WIDE R20, R3, 0x8, R20 ;  /* 0x000000080314a825 */ /* 0x004fe200078e0214 */
[----:B------:R0:W-:Y:S04]  /*11f0*/  @!P1 STG.E.64 desc[UR8][R22.64], R28 ;  /* 0x0000001c16009986 */ /* 0x0001e8000c101b08 */
[----:B------:R0:W-:Y:S01]  /*1200*/  @!P2 STG.E.64 desc[UR8][R20.64], R24 ;  /* 0x000000181400a986 */ /* 0x0001e2000c101b08 */
[----:B------:R-:W-:Y:S05]  /*1210*/  @P3 EXIT ;  /* 0x000000000000394d */ /* 0x000fea0003800000 */
[----:B0-----:R-:W0:Y:S01]  /*1220*/  LDC.64 R6, c[0x0][0x380] ;  /* 0x0000e000ff067b82 */ /* 0x001e220000000a00 */
[----:B------:R-:W-:Y:S01]  /*1230*/  IADD3 R3, PT, PT, R4, R3, RZ ;  /* 0x0000000304037210 */ /* 0x000fe20007ffe0ff */
[----:B------:R-:W1:Y:S06]  /*1240*/  LDCU.64 UR4, c[0x0][0x3c0] ;  /* 0x00007800ff0477ac */ /* 0x000e6c0008000a00 */
[----:B------:R-:W2:Y:S01]  /*1250*/  LDC.64 R8, c[0x0][0x388] ;  /* 0x0000e200ff087b82 */ /* 0x000ea20000000a00 */
[----:B0-----:R-:W-:-:S06]  /*1260*/  IMAD.WIDE R4, R3, 0x8, R6 ;  /* 0x0000000803047825 */ /* 0x001fcc00078e0206 */
[----:B------:R-:W1:Y:S01]  /*1270*/  LDG.E.64.CONSTANT R4, desc[UR8][R4.64] ;  /* 0x0000000804047981 */ /* 0x000e62000c1e9b00 */
[C---:B--2---:R-:W-:Y:S02]  /*1280*/  IMAD.WIDE R6, R3.reuse, 0x8, R8 ;  /* 0x0000000803067825 */ /* 0x044fe400078e0208 */
[----:B------:R-:W0:Y:S04]  /*1290*/  LDC.64 R8, c[0x0][0x3b8] ;  /* 0x0000ee00ff087b82 */ /* 0x000e280000000a00 */
[----:B------:R-:W2:Y:S01]  /*12a0*/  LDG.E.64.CONSTANT R6, desc[UR8][R6.64] ;  /* 0x0000000806067981 */ /* 0x000ea2000c1e9b00 */
[----:B0-----:R-:W-:Y:S01]  /*12b0*/  IMAD.WIDE R2, R3, 0x8, R8 ;  /* 0x0000000803027825 */ /* 0x001fe200078e0208 */
[----:B-1----:R-:W-:Y:S02]  /*12c0*/  DFMA R14, -R14, UR4, R4 ;  /* 0x000000040e0e7c2b */ /* 0x002fe40008000104 */
[----:B--2---:R-:W-:-:S08]  /*12d0*/  DADD R12, -R12, R6 ;  /* 0x000000000c0c7229 */ /* 0x004fd00000000106 */
[----:B------:R-:W-:-:S08]  /*12e0*/  DFMA R12, -R18, R12, R14 ;  /* 0x0000000c120c722b */ /* 0x000fd0000000010e */
[----:B------:R-:W-:-:S07]  /*12f0*/  DMUL R12, R16, R12 ;  /* 0x0000000c100c7228 */ /* 0x000fce0000000000 */
[----:B------:R-:W-:Y:S01]  /*1300*/  STG.E.64 desc[UR8][R2.64], R12 ;  /* 0x0000000c02007986 */ /* 0x000fe2000c101b08 */
[----:B------:R-:W-:Y:S05]  /*1310*/  EXIT ;  /* 0x000000000000794d */ /* 0x000fea0003800000 */
.L_x_26914:
        /* <DEDUP_REMOVED lines=14> */
.L_x_27545:


//--------------------- .text._ZN2at6native46batch_norm_backward_elemt_channels_last_kernelILi4EN3c108BFloat16EfS3_EEvPKT0_S6_PKT1_S9_PKT2_S9_S9_PKiPS4_lii --------------------------
	.section	.text._ZN2at6native46batch_norm_backward_elemt_channels_last_kernelILi4EN3c108BFloat16EfS3_EEvPKT0_S6_PKT1_S9_PKT2_S9_S9_PKiPS4_lii,"ax",@progbits
	.align	128
        .global         _ZN2at6native46batch_norm_backward_elemt_channels_last_kernelILi4EN3c108BFloat16EfS3_EEvPKT0_S6_PKT1_S9_PKT2_S9_S9_PKiPS4_lii
        .type           _ZN2at6native46batch_norm_backward_elemt_channels_last_kernelILi4EN3c108BFloat16EfS3_EEvPKT0_S6_PKT1_S9_PKT2_S9_S9_PKiPS4_lii,@function
        .size           _ZN2at6native46batch_norm_backward_elemt_channels_last_kernelILi4EN3c108BFloat16EfS3_EEvPKT0_S6_PKT1_S9_PKT2_S9_S9_PKiPS4_lii,(.L_x_27546 - _ZN2at6native46batch_norm_backward_elemt_channels_last_kernelILi4EN3c108BFloat16EfS3_EEvPKT0_S6_PKT1_S9_PKT2_S9_S9_PKiPS4_lii)
        .other          _ZN2at6native46batch_norm_backward_elemt_channels_last_kernelILi4EN3c108BFloat16EfS3_EEvPKT0_S6_PKT1_S9_PKT2_S9_S9_PKiPS4_lii,@"STO_CUDA_ENTRY STV_DEFAULT"
_ZN2at6native46batch_norm_backward_elemt_channels_last_kernelILi4EN3c108BFloat16EfS3_EEvPKT0_S6_PKT1_S9_PKT2_S9_S9_PKiPS4_lii:
.text._ZN2at6native46batch_norm_backward_elemt_channels_last_kernelILi4EN3c108BFloat16EfS3_EEvPKT0_S6_PKT1_S9_PKT2_S9_S9_PKiPS4_lii:
[----:B------:R-:W-:Y:S01]  /*0000*/  LDC R1, c[0x0][0x37c] ;  /* 0x0000df00ff017b82 */ /* 0x000fe20000000800 */
[----:B------:R-:W0:Y:S01]  /*0010*/  LDCU.64 UR8, c[0x0][0x3c8] ;  /* 0x00007900ff0877ac */ /* 0x000e220008000a00 */
[----:B------:R-:W-:Y:S01]  /*0020*/  HFMA2 R4, -RZ, RZ, 0, 0 ;  /* 0x00000000ff047431 */ /* 0x000fe200000001ff */
[----:B------:R-:W1:Y:S01]  /*0030*/  LDCU.64 UR18, c[0x0][0x358] ;  /* 0x00006b00ff1277ac */ /* 0x000e620008000a00 */
[----:B0-----:R-:W-:-:S04]  /*0040*/  UISETP.GE.U32.AND UP0, UPT, UR8, 0x1, UPT ;  /* 0x000000010800788c */ /* 0x001fc8000bf06070 */
[----:B------:R-:W-:-:S09]  /*0050*/  UISETP.GE.AND.EX UP0, UPT, UR9, URZ, UPT, UP0 ;  /* 0x000000ff0900728c */ /* 0x000fd2000bf06300 */
[----:B-1----:R-:W-:Y:S05]  /*0060*/  BRA.U !UP0, `(.L_x_26915) ;  /* 0x0000000d08cc7547 */ /* 0x002fea000b800000 */
[----:B------:R-:W-:Y:S01]  /*0070*/  UISETP.GE.U32.AND UP0, UPT, UR8, 0x10, UPT ;  /* 0x000000100800788c */ /* 0x000fe2000bf06070 */
[----:B------:R-:W-:Y:S01]  /*0080*/  IMAD.MOV.U32 R0, RZ, RZ, RZ ;  /* 0x000000ffff007224 */ /* 0x000fe200078e00ff */
[----:B------:R-:W-:Y:S01]  /*0090*/  ULOP3.LUT UR10, UR8, 0xf, URZ, 0xc0, !UPT ;  /* 0x0000000f080a7892 */ /* 0x000fe2000f8ec0ff */
[----:B------:R-:W-:Y:S01]  /*00a0*/  MOV R3, RZ ;  /* 0x000000ff00037202 */ /* 0x000fe20000000f00 */
[----:B------:R-:W-:Y:S02]  /*00b0*/  UISETP.GE.U32.AND.EX UP0, UPT, UR9, URZ, UPT, UP0 ;  /* 0x000000ff0900728c */ /* 0x000fe4000bf06100 */
[----:B------:R-:W-:Y:S01]  /*00c0*/  UISETP.NE.U32.AND UP1, UPT, UR10, URZ, UPT ;  /* 0x000000ff0a00728c */ /* 0x000fe2000bf25070 */
[----:B------:R-:W-:Y:S01]  /*00d0*/  UMOV UR4, URZ ;  /* 0x000000ff00047c82 */ /* 0x000fe20008000000 */
[----:B------:R-:W-:Y:S02]  /*00e0*/  UMOV UR6, URZ ;  /* 0x000000ff00067c82 */ /* 0x000fe40008000000 */
[----:B------:R-:W-:-:S03]  /*00f0*/  UISETP.NE.AND.EX UP1, UPT, URZ, URZ, UPT, UP1 ;  /* 0x000000ffff00728c */ /* 0x000fc6000bf25310 */
[----:B------:R-:W-:Y:S08]  /*0100*/  BRA.U !UP0, `(.L_x_26916) ;  /* 0x0000000508087547 */ /* 0x000ff0000b800000 */
[----:B------:R-:W0:Y:S01]  /*0110*/  LDCU.64 UR6, c[0x0][0x3b8] ;  /* 0x00007700ff0677ac */ /* 0x000e220008000a00 */
[----:B------:R-:W-:Y:S01]  /*0120*/  IMAD.MOV.U32 R0, RZ, RZ, RZ ;  /* 0x000000ffff007224 */ /* 0x000fe200078e00ff */
[----:B------:R-:W-:Y:S01]  /*0130*/  MOV R3, RZ ;  /* 0x000000ff00037202 */ /* 0x000fe20000000f00 */
[----:B------:R-:W-:Y:S02]  /*0140*/  ULOP3.LUT UR4, UR8, 0xfffffff0, URZ, 0xc0, !UPT ;  /* 0xfffffff008047892 */ /* 0x000fe4000f8ec0ff */
[----:B0-----:R-:W-:Y:S02]  /*0150*/  UIADD3 UR5, UP0, UPT, UR6, 0x20, URZ ;  /* 0x0000002006057890 */ /* 0x001fe4000ff1e0ff */
[----:B------:R-:W-:Y:S02]  /*0160*/  ULOP3.LUT UR6, UR9, 0x7fffffff, URZ, 0xc0, !UPT ;  /* 0x7fffffff09067892 */ /* 0x000fe4000f8ec0ff */
[----:B------:R-:W-:Y:S02]  /*0170*/  UIADD3.X UR7, UPT, UPT, URZ, UR7, URZ, UP0, !UPT ;  /* 0x00000007ff077290 */ /* 0x000fe400087fe4ff */
[----:B------:R-:W-:Y:S01]  /*0180*/  IMAD.U32 R4, RZ, RZ, UR5 ;  /* 0x00000005ff047e24 */ /* 0x000fe2000f8e00ff */
[----:B------:R-:W-:-:S03]  /*0190*/  UMOV UR5, UR4 ;  /* 0x0000000400057c82 */ /* 0x000fc60008000000 */
[----:B------:R-:W-:Y:S01]  /*01a0*/  MOV R5, UR7 ;  /* 0x0000000700057c02 */ /* 0x000fe20008000f00 */
[----:B------:R-:W-:-:S06]  /*01b0*/  UMOV UR7, UR6 ;  /* 0x0000000600077c82 */ /* 0x000fcc0008000000 */
.L_x_26917:
        /* <DEDUP_REMOVED lines=16> */
[----:B------:R-:W-:-:S04]  /*02c0*/  UIADD3 UR5, UP0, UPT, UR5, -0x10, URZ ;  /* 0xfffffff005057890 */ /* 0x000fc8000ff1e0ff */
[----:B------:R-:W-:Y:S02]  /*02d0*/  UIADD3.X UR7, UPT, UPT, UR7, -0x1, URZ, UP0, !UPT ;  /* 0xffffffff07077890 */ /* 0x000fe400087fe4ff */
[----:B------:R-:W-:Y:S01]  /*02e0*/  UISETP.NE.U32.AND UP0, UPT, UR5, URZ, UPT ;  /* 0x000000ff0500728c */ /* 0x000fe2000bf05070 */
[----:B0-----:R-:W-:-:S03]  /*02f0*/  IADD3 R4, P2, PT, R4, 0x40, RZ ;  /* 0x0000004004047810 */ /* 0x001fc60007f5e0ff */
[----:B------:R-:W-:Y:S02]  /*0300*/  UISETP.NE.AND.EX UP0, UPT, UR7, URZ, UPT, UP0 ;  /* 0x000000ff0700728c */ /* 0x000fe4000bf05300 */
[----:B------:R-:W-:Y:S01]  /*0310*/  IMAD.X R5, RZ, RZ, R5, P2 ;  /* 0x000000ffff057224 */ /* 0x000fe200010e0605 */
        /* <DEDUP_REMOVED lines=29> */
[--C-:B------:R-:W-:Y:S02]  /*04f0*/  IADD3 R0, P0, P1, R7, R0, R2.reuse ;  /* 0x0000000007007210 */ /* 0x100fe4000791e002 */
[----:B------:R-:W-:-:S04]  /*0500*/  SHF.R.S32.HI R2, RZ, 0x1f, R2 ;  /* 0x0000001fff027819 */ /* 0x000fc80000011402 */
[----:B------:R-:W-:Y:S01]  /*0510*/  IADD3.X R3, PT, PT, R3, R6, R2, P0, P1 ;  /* 0x0000000603037210 */ /* 0x000fe200007e2402 */
[----:B------:R-:W-:Y:S06]  /*0520*/  BRA.U UP0, `(.L_x_26917) ;  /* 0xfffffffd00247547 */ /* 0x000fec000b83ffff */
.L_x_26916:
[----:B------:R-:W-:Y:S05]  /*0530*/  BRA.U !UP1, `(.L_x_26918) ;  /* 0x0000000909907547 */ /* 0x000fea000b800000 */
[----:B------:R-:W-:Y:S02]  /*0540*/  UISETP.GE.U32.AND UP1, UPT, UR10, 0x8, UPT ;  /* 0x000000080a00788c */ /* 0x000fe4000bf26070 */
[----:B------:R-:W-:Y:S02]  /*0550*/  ULOP3.LUT UR26, UR8, 0x7, URZ, 0xc0, !UPT ;  /* 0x00000007081a7892 */ /* 0x000fe4000f8ec0ff */
[----:B------:R-:W-:Y:S02]  /*0560*/  UISETP.GE.U32.AND.EX UP1, UPT, URZ, URZ, UPT, UP1 ;  /* 0x000000ffff00728c */ /* 0x000fe4000bf26110 */
[----:B------:R-:W-:-:S04]  /*0570*/  UISETP.NE.U32.AND UP0, UPT, UR26, URZ, UPT ;  /* 0x000000ff1a00728c */ /* 0x000fc8000bf05070 */
[----:B------:R-:W-:-:S03]  /*0580*/  UISETP.NE.AND.EX UP0, UPT, URZ, URZ, UPT, UP0 ;  /* 0x000000ffff00728c */ /* 0x000fc6000bf05300 */
[----:B------:R-:W-:Y:S08]  /*0590*/  BRA.U !UP1, `(.L_x_26919) ;  /* 0x0000000509647547 */ /* 0x000ff0000b800000 */
[----:B------:R-:W0:Y:S01]  /*05a0*/  LDCU.64 UR10, c[0x0][0x3b8] ;  /* 0x00007700ff0a77ac */ /* 0x000e220008000a00 */
[----:B------:R-:W-:Y:S02]  /*05b0*/  USHF.L.U32 UR5, UR4, 0x2, URZ ;  /* 0x0000000204057899 */ /* 0x000fe400080006ff */
[----:B------:R-:W-:Y:S02]  /*05c0*/  USHF.L.U64.HI UR6, UR4, 0x2, UR6 ;  /* 0x0000000204067899 */ /* 0x000fe40008010206 */
[----:B------:R-:W-:Y:S02]  /*05d0*/  UIADD3 UR22, UP1, UPT, UR5, 0x4, URZ ;  /* 0x0000000405167890 */ /* 0x000fe4000ff3e0ff */
[----:B------:R-:W-:Y:S02]  /*05e0*/  UIADD3 UR20, UP2, UPT, UR5, 0x8, URZ ;  /* 0x0000000805147890 */ /* 0x000fe4000ff5e0ff */
[----:B------:R-:W-:Y:S02]  /*05f0*/  UIADD3 UR16, UP3, UPT, UR5, 0xc, URZ ;  /* 0x0000000c05107890 */ /* 0x000fe4000ff7e0ff */
[----:B------:R-:W-:-:S02]  /*0600*/  UIADD3 UR14, UP4, UPT, UR5, 0x10, URZ ;  /* 0x00000010050e7890 */ /* 0x000fc4000ff9e0ff */
[----:B------:R-:W-:Y:S02]  /*0610*/  UIADD3 UR12, UP5, UPT, UR5, 0x14, URZ ;  /* 0x00000014050c7890 */ /* 0x000fe4000ffbe0ff */
[----:B0-----:R-:W-:Y:S02]  /*0620*/  UIADD3 UR24, UP6, UPT, UR5, UR10, URZ ;  /* 0x0000000a05187290 */ /* 0x001fe4000ffde0ff */
[----:B------:R-:W-:Y:S02]  /*0630*/  UIADD3.X UR23, UPT, UPT, URZ, UR6, URZ, UP1, !UPT ;  /* 0x00000006ff177290 */ /* 0x000fe40008ffe4ff */
[----:B------:R-:W-:Y:S02]  /*0640*/  UIADD3.X UR25, UPT, UPT, UR6, UR11, URZ, UP6, !UPT ;  /* 0x0000000b06197290 */ /* 0x000fe4000b7fe4ff */
[----:B------:R-:W-:Y:S01]  /*0650*/  UIADD3 UR7, UP6, UPT, UR5, 0x18, URZ ;  /* 0x0000001805077890 */ /* 0x000fe2000ffde0ff */
[----:B------:R-:W-:Y:S01]  /*0660*/  MOV R4, UR24 ;  /* 0x0000001800047c02 */ /* 0x000fe20008000f00 */
[----:B------:R-:W-:-:S02]  /*0670*/  UIADD3 UR5, UP1, UPT, UR5, 0x1c, URZ ;  /* 0x0000001c05057890 */ /* 0x000fc4000ff3e0ff */
[----:B------:R-:W-:Y:S01]  /*0680*/  ULOP3.LUT UR22, UR22, 0xfffffffc, URZ, 0xc0, !UPT ;  /* 0xfffffffc16167892 */ /* 0x000fe2000f8ec0ff */
[----:B------:R-:W-:Y:S01]  /*0690*/  IMAD.U32 R5, RZ, RZ, UR25 ;  /* 0x00000019ff057e24 */ /* 0x000fe2000f8e00ff */
[----:B------:R-:W-:Y:S02]  /*06a0*/  UIADD3.X UR21, UPT, UPT, URZ, UR6, URZ, UP2, !UPT ;  /* 0x00000006ff157290 */ /* 0x000fe400097fe4ff */
[----:B------:R-:W-:Y:S02]  /*06b0*/  UIADD3.X UR17, UPT, UPT, URZ, UR6, URZ, UP3, !UPT ;  /* 0x00000006ff117290 */ /* 0x000fe40009ffe4ff */
[----:B------:R-:W-:Y:S01]  /*06c0*/  UIADD3.X UR15, UPT, UPT, URZ, UR6, URZ, UP4, !UPT ;  /* 0x00000006ff0f7290 */ /* 0x000fe2000a7fe4ff */
[----:B------:R0:W2:Y:S01]  /*06d0*/  LDG.E.CONSTANT R13, desc[UR18][R4.64] ;  /* 0x00000012040d7981 */ /* 0x0000a2000c1e9900 */
[----:B------:R-:W-:Y:S02]  /*06e0*/  UIADD3.X UR13, UPT, UPT, URZ, UR6, URZ, UP5, !UPT ;  /* 0x00000006ff0d7290 */ /* 0x000fe4000affe4ff */
[----:B------:R-:W-:-:S02]  /*06f0*/  UIADD3.X UR9, UPT, UPT, URZ, UR6, URZ, UP6, !UPT ;  /* 0x00000006ff097290 */ /* 0x000fc4000b7fe4ff */
[----:B------:R-:W-:Y:S02]  /*0700*/  UIADD3.X UR6, UPT, UPT, URZ, UR6, URZ, UP1, !UPT ;  /* 0x00000006ff067290 */ /* 0x000fe40008ffe4ff */
[----:B------:R-:W-:Y:S02]  /*0710*/  ULOP3.LUT UR23, UR23, 0x3, URZ, 0xc0, !UPT ;  /* 0x0000000317177892 */ /* 0x000fe4000f8ec0ff */
[----:B------:R-:W-:Y:S02]  /*0720*/  UIADD3 UR22, UP1, UPT, UR22, UR10, URZ ;  /* 0x0000000a16167290 */ /* 0x000fe4000ff3e0ff */
[----:B------:R-:W-:Y:S02]  /*0730*/  ULOP3.LUT UR20, UR20, 0xfffffffc, URZ, 0xc0, !UPT ;  /* 0xfffffffc14147892 */ /* 0x000fe4000f8ec0ff */
[----:B------:R-:W-:Y:S02]  /*0740*/  ULOP3.LUT UR16, UR16, 0xfffffffc, URZ, 0xc0, !UPT ;  /* 0xfffffffc10107892 */ /* 0x000fe4000f8ec0ff */
[----:B------:R-:W-:Y:S01]  /*0750*/  UIADD3.X UR23, UPT, UPT, UR23, UR11, URZ, UP1, !UPT ;  /* 0x0000000b17177290 */ /* 0x000fe20008ffe4ff */
[----:B------:R-:W-:Y:S01]  /*0760*/  MOV R6, UR22 ;  /* 0x0000001600067c02 */ /* 0x000fe20008000f00 */
[----:B------:R-:W-:-:S02]  /*0770*/  ULOP3.LUT UR21, UR21, 0x3, URZ, 0xc0, !UPT ;  /* 0x0000000315157892 */ /* 0x000fc4000f8ec0ff */
[----:B------:R-:W-:Y:S02]  /*0780*/  UIADD3 UR20, UP2, UPT, UR20, UR10, URZ ;  /* 0x0000000a14147290 */ /* 0x000fe4000ff5e0ff */
[----:B------:R-:W-:Y:S01]  /*0790*/  ULOP3.LUT UR17, UR17, 0x3, URZ, 0xc0, !UPT ;  /* 0x0000000311117892 */ /* 0x000fe2000f8ec0ff */
[----:B------:R-:W-:Y:S01]  /*07a0*/  IMAD.U32 R7, RZ, RZ, UR23 ;  /* 0x00000017ff077e24 */ /* 0x000fe2000f8e00ff */
[----:B------:R-:W-:Y:S02]  /*07b0*/  UIADD3 UR16, UP3, UPT, UR16, UR10, URZ ;  /* 0x0000000a10107290 */ /* 0x000fe4000ff7e0ff */
[----:B------:R-:W-:Y:S02]  /*07c0*/  ULOP3.LUT UR12, UR12, 0xfffffffc, URZ, 0xc0, !UPT ;  /* 0xfffffffc0c0c7892 */ /* 0x000fe4000f8ec0ff */
[----:B------:R-:W-:Y:S01]  /*07d0*/  ULOP3.LUT UR14, UR14, 0xfffffffc, URZ, 0xc0, !UPT ;  /* 0xfffffffc0e0e7892 */ /* 0x000fe2000f8ec0ff */
[----:B------:R1:W2:Y:S01]  /*07e0*/  LDG.E.CONSTANT R2, desc[UR18][R6.64] ;  /* 0x0000001206027981 */ /* 0x0002a2000c1e9900 */
[----:B------:R-:W-:-:S02]  /*07f0*/  UIADD3.X UR21, UPT, UPT, UR21, UR11, URZ, UP2, !UPT ;  /* 0x0000000b15157290 */ /* 0x000fc400097fe4ff */
[----:B------:R-:W-:Y:S02]  /*0800*/  UIADD3.X UR17, UPT, UPT, UR17, UR11, URZ, UP3, !UPT ;  /* 0x0000000b11117290 */ /* 0x000fe40009ffe4ff */
[----:B------:R-:W-:Y:S02]  /*0810*/  ULOP3.LUT UR13, UR13, 0x3, URZ, 0xc0, !UPT ;  /* 0x000000030d0d7892 */ /* 0x000fe4000f8ec0ff */
[----:B------:R-:W-:Y:S02]  /*0820*/  UIADD3 UR12, UP1, UPT, UR12, UR10, URZ ;  /* 0x0000000a0c0c7290 */ /* 0x000fe4000ff3e0ff */
[----:B------:R-:W-:Y:S02]  /*0830*/  ULOP3.LUT UR7, UR7, 0xfffffffc, URZ, 0xc0, !UPT ;  /* 0xfffffffc07077892 */ /* 0x000fe4000f8ec0ff */
[----:B------:R-:W-:Y:S02]  /*0840*/  ULOP3.LUT UR15, UR15, 0x3, URZ, 0xc0, !UPT ;  /* 0x000000030f0f7892 */ /* 0x000fe4000f8ec0ff */
[----:B------:R-:W-:-:S02]  /*0850*/  UIADD3 UR14, UP4, UPT, UR14, UR10, URZ ;  /* 0x0000000a0e0e7290 */ /* 0x000fc4000ff9e0ff */
[----:B------:R-:W-:Y:S01]  /*0860*/  ULOP3.LUT UR5, UR5, 0xfffffffc, URZ, 0xc0, !UPT ;  /* 0xfffffffc05057892 */ /* 0x000fe2000f8ec0ff */
[----:B------:R-:W-:Y:S01]  /*0870*/  MOV R8, UR20 ;  /* 0x0000001400087c02 */ /* 0x000fe20008000f00 */
[----:B------:R-:W-:Y:S01]  /*0880*/  UIADD3.X UR13, UPT, UPT, UR13, UR11, URZ, UP1, !UPT ;  /* 0x0000000b0d0d7290 */ /* 0x000fe20008ffe4ff */
[----:B------:R-:W-:Y:S01]  /*0890*/  IMAD.U32 R9, RZ, RZ, UR21 ;  /* 0x00000015ff097e24 */ /* 0x000fe2000f8e00ff */
[----:B------:R-:W-:Y:S01]  /*08a0*/  ULOP3.LUT UR9, UR9, 0x3, URZ, 0xc0, !UPT ;  /* 0x0000000309097892 */ /* 0x000fe2000f8ec0ff */
[----:B------:R-:W-:Y:S01]  /*08b0*/  MOV R10, UR16 ;  /* 0x00000010000a7c02 */ /* 0x000fe20008000f00 */
[----:B------:R-:W-:Y:S01]  /*08c0*/  UIADD3 UR7, UP2, UPT, UR7, UR10, URZ ;  /* 0x0000000a07077290 */ /* 0x000fe2000ff5e0ff */
[----:B------:R-:W-:Y:S01]  /*08d0*/  IMAD.U32 R11, RZ, RZ, UR17 ;  /* 0x00000011ff0b7e24 */ /* 0x000fe2000f8e00ff */
[----:B------:R-:W-:Y:S01]  /*08e0*/  UIADD3.X UR15, UPT, UPT, UR15, UR11, URZ, UP4, !UPT ;  /* 0x0000000b0f0f7290 */ /* 0x000fe2000a7fe4ff */
[----:B------:R3:W4:Y:S01]  /*08f0*/  LDG.E.CONSTANT R12, desc[UR18][R8.64] ;  /* 0x00000012080c7981 */ /* 0x000722000c1e9900 */
[----:B------:R-:W-:-:S02]  /*0900*/  ULOP3.LUT UR6, UR6, 0x3, URZ, 0xc0, !UPT ;  /* 0x0000000306067892 */ /* 0x000fc4000f8ec0ff */
[----:B------:R-:W-:Y:S01]  /*0910*/  UIADD3 UR10, UP1, UPT, UR5, UR10, URZ ;  /* 0x0000000a050a7290 */ /* 0x000fe2000ff3e0ff */
[----:B------:R5:W4:Y:S01]  /*0920*/  LDG.E.CONSTANT R15, desc[UR18][R10.64] ;  /* 0x000000120a0f7981 */ /* 0x000b22000c1e9900 */
[----:B------:R-:W-:Y:S01]  /*0930*/  UIADD3.X UR5, UPT, UPT, UR9, UR11, URZ, UP2, !UPT ;  /* 0x0000000b09057290 */ /* 0x000fe200097fe4ff */
[----:B0-----:R-:W-:Y:S01]  /*0940*/  MOV R4, UR14 ;  /* 0x0000000e00047c02 */ /* 0x001fe20008000f00 */
[----:B-1----:R-:W-:Y:S01]  /*0950*/  IMAD.U32 R7, RZ, RZ, UR13 ;  /* 0x0000000dff077e24 */ /* 0x002fe2000f8e00ff */
[----:B------:R-:W-:Y:S01]  /*0960*/  UIADD3.X UR11, UPT, UPT, UR6, UR11, URZ, UP1, !UPT ;  /* 0x0000000b060b7290 */ /* 0x000fe20008ffe4ff */
[----:B------:R-:W-:Y:S01]  /*0970*/  IMAD.U32 R5, RZ, RZ, UR15 ;  /* 0x0000000fff057e24 */ /* 0x000fe2000f8e00ff */
[----:B------:R-:W-:Y:S01]  /*0980*/  MOV R6, UR12 ;  /* 0x0000000c00067c02 */ /* 0x000fe20008000f00 */
[----:B---3--:R-:W-:Y:S01]  /*0990*/  IMAD.U32 R9, RZ, RZ, UR5 ;  /* 0x00000005ff097e24 */ /* 0x008fe2000f8e00ff */
[----:B------:R-:W-:Y:S02]  /*09a0*/  MOV R8, UR7 ;  /* 0x0000000700087c02 */ /* 0x000fe40008000f00 */
[----:B------:R-:W3:Y:S01]  /*09b0*/  LDG.E.CONSTANT R4, desc[UR18][R4.64] ;  /* 0x0000001204047981 */ /* 0x000ee2000c1e9900 */
[----:B-----5:R-:W-:Y:S01]  /*09c0*/  IMAD.U32 R11, RZ, RZ, UR11 ;  /* 0x0000000bff0b7e24 */ /* 0x020fe2000f8e00ff */
[----:B------:R-:W-:-:S02]  /*09d0*/  MOV R10, UR10 ;  /* 0x0000000a000a7c02 */ /* 0x000fc40008000f00 */
[----:B------:R-:W3:Y:S04]  /*09e0*/  LDG.E.CONSTANT R7, desc[UR18][R6.64] ;  /* 0x0000001206077981 */ /* 0x000ee8000c1e9900 */
[----:B------:R-:W5:Y:S04]  /*09f0*/  LDG.E.CONSTANT R8, desc[UR18][R8.64] ;  /* 0x0000001208087981 */ /* 0x000f68000c1e9900 */
[----:B------:R-:W5:Y:S01]  /*0a00*/  LDG.E.CONSTANT R11, desc[UR18][R10.64] ;  /* 0x000000120a0b7981 */ /* 0x000f62000c1e9900 */
[----:B------:R-:W-:Y:S01]  /*0a10*/  UIADD3 UR4, UPT, UPT, UR4, 0x8, URZ ;  /* 0x0000000804047890 */ /* 0x000fe2000fffe0ff */
[----:B------:R-:W-:Y:S01]  /*0a20*/  UMOV UR6, URZ ;  /* 0x000000ff00067c82 */ /* 0x000fe20008000000 */
[----:B--2---:R-:W-:-:S02]  /*0a30*/  IADD3 R14, P0, P1, R2, R0, R13 ;  /* 0x00000000020e7210 */ /* 0x004fc4000791e00d */
[----:B------:R-:W-:Y:S02]  /*0a40*/  SHF.R.S32.HI R0, RZ, 0x1f, R13 ;  /* 0x0000001fff007819 */ /* 0x000fe4000001140d */
[----:B------:R-:W-:-:S04]  /*0a50*/  SHF.R.S32.HI R2, RZ, 0x1f, R2 ;  /* 0x0000001fff027819 */ /* 0x000fc80000011402 */
[----:B------:R-:W-:Y:S02]  /*0a60*/  IADD3.X R2, PT, PT, R2, R3, R0, P0, P1 ;  /* 0x0000000302027210 */ /* 0x000fe400007e2400 */
[--C-:B----4-:R-:W-:Y:S02]  /*0a70*/  IADD3 R0, P0, P1, R15, R14, R12.reuse ;  /* 0x0000000e0f007210 */ /* 0x110fe4000791e00c */
[----:B------:R-:W-:Y:S02]  /*0a80*/  SHF.R.S32.HI R12, RZ, 0x1f, R12 ;  /* 0x0000001fff0c7819 */ /* 0x000fe4000001140c */
[----:B------:R-:W-:-:S04]  /*0a90*/  SHF.R.S32.HI R15, RZ, 0x1f, R15 ;  /* 0x0000001fff0f7819 */ /* 0x000fc8000001140f */
[----:B------:R-:W-:Y:S02]  /*0aa0*/  IADD3.X R12, PT, PT, R15, R2, R12, P0, P1 ;  /* 0x000000020f0c7210 */ /* 0x000fe400007e240c */
[--C-:B---3--:R-:W-:Y:S02]  /*0ab0*/  IADD3 R0, P0, P1, R7, R0, R4.reuse ;  /* 0x0000000007007210 */ /* 0x108fe4000791e004 */
[----:B------:R-:W-:Y:S02]  /*0ac0*/  SHF.R.S32.HI R4, RZ, 0x1f, R4 ;  /* 0x0000001fff047819 */ /* 0x000fe40000011404 */
[----:B------:R-:W-:Y:S02]  /*0ad0*/  SHF.R.S32.HI R7, RZ, 0x1f, R7 ;  /* 0x0000001fff077819 */ /* 0x000fe40000011407 */
[----:B-----5:R-:W-:Y:S02]  /*0ae0*/  SHF.R.S32.HI R3, RZ, 0x1f, R8 ;  /* 0x0000001fff037819 */ /* 0x020fe40000011408 */
[----:B------:R-:W-:-:S02]  /*0af0*/  IADD3.X R4, PT, PT, R7, R12, R4, P0, P1 ;  /* 0x0000000c07047210 */ /* 0x000fc400007e2404 */
[----:B------:R-:W-:Y:S02]  /*0b00*/  IADD3 R0, P0, P1, R11, R0, R8 ;  /* 0x000000000b007210 */ /* 0x000fe4000791e008 */
[----:B------:R-:W-:-:S04]  /*0b10*/  SHF.R.S32.HI R2, RZ, 0x1f, R11 ;  /* 0x0000001fff027819 */ /* 0x000fc8000001140b */
[----:B------:R-:W-:-:S07]  /*0b20*/  IADD3.X R3, PT, PT, R2, R4, R3, P0, P1 ;  /* 0x0000000402037210 */ /* 0x000fce00007e2403 */
.L_x_26919:
[----:B------:R-:W-:Y:S05]  /*0b30*/  BRA.U !UP0, `(.L_x_26918) ;  /* 0x0000000508107547 */ /* 0x000fea000b800000 */
[----:B------:R-:W-:Y:S02]  /*0b40*/  UISETP.GE.U32.AND UP1, UPT, UR26, 0x4, UPT ;  /* 0x000000041a00788c */ /* 0x000fe4000bf26070 */
[----:B------:R-:W-:Y:S02]  /*0b50*/  ULOP3.LUT UR8, UR8, 0x3, URZ, 0xc0, !UPT ;  /* 0x0000000308087892 */ /* 0x000fe4000f8ec0ff */
[----:B------:R-:W-:Y:S02]  /*0b60*/  UISETP.GE.U32.AND.EX UP1, UPT, URZ, URZ, UPT, UP1 ;  /* 0x000000ffff00728c */ /* 0x000fe4000bf26110 */
[----:B------:R-:W-:Y:S01]  /*0b70*/  UISETP.NE.U32.AND UP0, UPT, UR8, URZ, UPT ;  /* 0x000000ff0800728c */ /* 0x000fe2000bf05070 */
[----:B------:R-:W-:Y:S01]  /*0b80*/  UMOV UR5, URZ ;  /* 0x000000ff00057c82 */ /* 0x000fe20008000000 */
[----:B------:R-:W0:Y:S02]  /*0b90*/  LDCU.64 UR20, c[0x0][0x3b8] ;  /* 0x00007700ff1477ac */ /* 0x000e240008000a00 */
[----:B------:R-:W-:-:S03]  /*0ba0*/  UISETP.NE.AND.EX UP0, UPT, UR5, URZ, UPT, UP0 ;  /* 0x000000ff0500728c */ /* 0x000fc6000bf05300 */
[----:B------:R-:W-:Y:S08]  /*0bb0*/  BRA.U !UP1, `(.L_x_26920) ;  /* 0x0000000109b47547 */ /* 0x000ff0000b800000 */
[----:B------:R-:W1:Y:S01]  /*0bc0*/  LDCU.64 UR10, c[0x0][0x3b8] ;  /* 0x00007700ff0a77ac */ /* 0x000e620008000a00 */
[----:B------:R-:W-:Y:S02]  /*0bd0*/  USHF.L.U32 UR7, UR4, 0x2, URZ ;  /* 0x0000000204077899 */ /* 0x000fe400080006ff */
[----:B------:R-:W-:Y:S02]  /*0be0*/  USHF.L.U64.HI UR6, UR4, 0x2, UR6 ;  /* 0x0000000204067899 */ /* 0x000fe40008010206 */
[----:B------:R-:W-:Y:S02]  /*0bf0*/  UIADD3 UR9, UP2, UPT, UR7, 0x4, URZ ;  /* 0x0000000407097890 */ /* 0x000fe4000ff5e0ff */
[----:B------:R-:W-:Y:S02]  /*0c00*/  UIADD3 UR12, UP3, UPT, UR7, 0x8, URZ ;  /* 0x00000008070c7890 */ /* 0x000fe4000ff7e0ff */
[----:B------:R-:W-:Y:S02]  /*0c10*/  UIADD3 UR14, UP4, UPT, UR7, 0xc, URZ ;  /* 0x0000000c070e7890 */ /* 0x000fe4000ff9e0ff */
[----:B------:R-:W-:-:S02]  /*0c20*/  ULOP3.LUT UR9, UR9, 0xfffffffc, URZ, 0xc0, !UPT ;  /* 0xfffffffc09097892 */ /* 0x000fc4000f8ec0ff */
[----:B------:R-:W-:Y:S02]  /*0c30*/  UIADD3.X UR13, UPT, UPT, URZ, UR6, URZ, UP3, !UPT ;  /* 0x00000006ff0d7290 */ /* 0x000fe40009ffe4ff */
[----:B-1----:R-:W-:Y:S02]  /*0c40*/  UIADD3 UR15, UP1, UPT, UR7, UR10, URZ ;  /* 0x0000000a070f7290 */ /* 0x002fe4000ff3e0ff */
[----:B------:R-:W-:Y:S02]  /*0c50*/  UIADD3.X UR7, UPT, UPT, URZ, UR6, URZ, UP2, !UPT ;  /* 0x00000006ff077290 */ /* 0x000fe400097fe4ff */
[----:B------:R-:W-:Y:S02]  /*0c60*/  UIADD3.X UR16, UPT, UPT, UR6, UR11, URZ, UP1, !UPT ;  /* 0x0000000b06107290 */ /* 0x000fe40008ffe4ff */
[----:B------:R-:W-:Y:S01]  /*0c70*/  ULOP3.LUT UR7, UR7, 0x3, URZ, 0xc0, !UPT ;  /* 0x0000000307077892 */ /* 0x000fe2000f8ec0ff */
[----:B------:R-:W-:Y:S01]  /*0c80*/  MOV R4, UR15 ;  /* 0x0000000f00047c02 */ /* 0x000fe20008000f00 */
[----:B------:R-:W-:-:S02]  /*0c90*/  UIADD3 UR9, UP1, UPT, UR9, UR10, URZ ;  /* 0x0000000a09097290 */ /* 0x000fc4000ff3e0ff */
[----:B------:R-:W-:Y:S01]  /*0ca0*/  ULOP3.LUT UR12, UR12, 0xfffffffc, URZ, 0xc0, !UPT ;  /* 0xfffffffc0c0c7892 */ /* 0x000fe2000f8ec0ff */
[----:B------:R-:W-:Y:S01]  /*0cb0*/  IMAD.U32 R5, RZ, RZ, UR16 ;  /* 0x00000010ff057e24 */ /* 0x000fe2000f8e00ff */
[----:B------:R-:W-:Y:S02]  /*0cc0*/  UIADD3.X UR6, UPT, UPT, URZ, UR6, URZ, UP4, !UPT ;  /* 0x00000006ff067290 */ /* 0x000fe4000a7fe4ff */
[----:B------:R-:W-:Y:S01]  /*0cd0*/  ULOP3.LUT UR14, UR14, 0xfffffffc, URZ, 0xc0, !UPT ;  /* 0xfffffffc0e0e7892 */ /* 0x000fe2000f8ec0ff */
[----:B------:R-:W-:Y:S01]  /*0ce0*/  MOV R6, UR9 ;  /* 0x0000000900067c02 */ /* 0x000fe20008000f00 */
[----:B------:R-:W-:Y:S01]  /*0cf0*/  UIADD3.X UR7, UPT, UPT, UR7, UR11, URZ, UP1, !UPT ;  /* 0x0000000b07077290 */ /* 0x000fe20008ffe4ff */
[----:B------:R-:W2:Y:S01]  /*0d00*/  LDG.E.CONSTANT R5, desc[UR18][R4.64] ;  /* 0x0000001204057981 */ /* 0x000ea2000c1e9900 */
[----:B------:R-:W-:Y:S02]  /*0d10*/  ULOP3.LUT UR13, UR13, 0x3, URZ, 0xc0, !UPT ;  /* 0x000000030d0d7892 */ /* 0x000fe4000f8ec0ff */
[----:B------:R-:W-:-:S02]  /*0d20*/  UIADD3 UR12, UP2, UPT, UR12, UR10, URZ ;  /* 0x0000000a0c0c7290 */ /* 0x000fc4000ff5e0ff */
[----:B------:R-:W-:Y:S01]  /*0d30*/  ULOP3.LUT UR6, UR6, 0x3, URZ, 0xc0, !UPT ;  /* 0x0000000306067892 */ /* 0x000fe2000f8ec0ff */
[----:B------:R-:W-:Y:S01]  /*0d40*/  IMAD.U32 R7, RZ, RZ, UR7 ;  /* 0x00000007ff077e24 */ /* 0x000fe2000f8e00ff */
[----:B------:R-:W-:Y:S02]  /*0d50*/  UIADD3 UR14, UP1, UPT, UR14, UR10, URZ ;  /* 0x0000000a0e0e7290 */ /* 0x000fe4000ff3e0ff */
[----:B------:R-:W-:Y:S02]  /*0d60*/  UIADD3.X UR13, UPT, UPT, UR13, UR11, URZ, UP2, !UPT ;  /* 0x0000000b0d0d7290 */ /* 0x000fe400097fe4ff */
[----:B------:R-:W-:Y:S01]  /*0d70*/  UIADD3.X UR6, UPT, UPT, UR6, UR11, URZ, UP1, !UPT ;  /* 0x0000000b06067290 */ /* 0x000fe20008ffe4ff */
[----:B------:R-:W2:Y:S01]  /*0d80*/  LDG.E.CONSTANT R6, desc[UR18][R6.64] ;  /* 0x0000001206067981 */ /* 0x000ea2000c1e9900 */
[----:B------:R-:W-:Y:S02]  /*0d90*/  MOV R10, UR14 ;  /* 0x0000000e000a7c02 */ /* 0x000fe40008000f00 */
[----:B------:R-:W-:Y:S01]  /*0da0*/  IMAD.U32 R9, RZ, RZ, UR13 ;  /* 0x0000000dff097e24 */ /* 0x000fe2000f8e00ff */
[----:B------:R-:W-:Y:S01]  /*0db0*/  MOV R8, UR12 ;  /* 0x0000000c00087c02 */ /* 0x000fe20008000f00 */
[----:B------:R-:W-:-:S04]  /*0dc0*/  IMAD.U32 R11, RZ, RZ, UR6 ;  /* 0x00000006ff0b7e24 */ /* 0x000fc8000f8e00ff */
[----:B------:R-:W3:Y:S04]  /*0dd0*/  LDG.E.CONSTANT R9, desc[UR18][R8.64] ;  /* 0x0000001208097981 */ /* 0x000ee8000c1e9900 */
[----:B------:R-:W4:Y:S01]  /*0de0*/  LDG.E.CONSTANT R10, desc[UR18][R10.64] ;  /* 0x000000120a0a7981 */ /* 0x000f22000c1e9900 */
[----:B------:R-:W-:Y:S01]  /*0df0*/  UIADD3 UR4, UPT, UPT, UR4, 0x4, URZ ;  /* 0x0000000404047890 */ /* 0x000fe2000fffe0ff */
[----:B------:R-:W-:Y:S01]  /*0e00*/  UMOV UR6, URZ ;  /* 0x000000ff00067c82 */ /* 0x000fe20008000000 */
[--C-:B--2---:R-:W-:Y:S02]  /*0e10*/  IADD3 R12, P0, P1, R6, R0, R5.reuse ;  /* 0x00000000060c7210 */ /* 0x104fe4000791e005 */
[----:B------:R-:W-:Y:S02]  /*0e20*/  SHF.R.S32.HI R0, RZ, 0x1f, R5 ;  /* 0x0000001fff007819 */ /* 0x000fe40000011405 */
[----:B------:R-:W-:-:S04]  /*0e30*/  SHF.R.S32.HI R2, RZ, 0x1f, R6 ;  /* 0x0000001fff027819 */ /* 0x000fc80000011406 */
[----:B------:R-:W-:Y:S02]  /*0e40*/  IADD3.X R2, PT, PT, R2, R3, R0, P0, P1 ;  /* 0x0000000302027210 */ /* 0x000fe400007e2400 */
[--C-:B---3--:R-:W-:Y:S02]  /*0e50*/  SHF.R.S32.HI R3, RZ, 0x1f, R9.reuse ;  /* 0x0000001fff037819 */ /* 0x108fe40000011409 */
[----:B----4-:R-:W-:Y:S02]  /*0e60*/  IADD3 R0, P0, P1, R10, R12, R9 ;  /* 0x0000000c0a007210 */ /* 0x010fe4000791e009 */
[----:B------:R-:W-:-:S04]  /*0e70*/  SHF.R.S32.HI R4, RZ, 0x1f, R10 ;  /* 0x0000001fff047819 */ /* 0x000fc8000001140a */
[----:B------:R-:W-:-:S07]  /*0e80*/  IADD3.X R3, PT, PT, R4, R2, R3, P0, P1 ;  /* 0x0000000204037210 */ /* 0x000fce00007e2403 */
.L_x_26920:
[----:B------:R-:W-:Y:S05]  /*0e90*/  BRA.U !UP0, `(.L_x_26918) ;  /* 0x0000000108387547 */ /* 0x000fea000b800000 */
.L_x_26921:
[----:B0-----:R-:W-:-:S04]  /*0ea0*/  ULEA UR7, UP0, UR4, UR20, 0x2 ;  /* 0x0000001404077291 */ /* 0x001fc8000f8010ff */
[----:B------:R-:W-:Y:S02]  /*0eb0*/  ULEA.HI.X UR6, UR4, UR21, UR6, 0x2, UP0 ;  /* 0x0000001504067291 */ /* 0x000fe400080f1406 */
[----:B------:R-:W-:-:S04]  /*0ec0*/  MOV R4, UR7 ;  /* 0x0000000700047c02 */ /* 0x000fc80008000f00 */
[----:B------:R-:W-:-:S05]  /*0ed0*/  IMAD.U32 R5, RZ, RZ, UR6 ;  /* 0x00000006ff057e24 */ /* 0x000fca000f8e00ff */
[----:B------:R-:W2:Y:S01]  /*0ee0*/  LDG.E.CONSTANT R4, desc[UR18][R4.64] ;  /* 0x0000001204047981 */ /* 0x000ea2000c1e9900 */
[----:B------:R-:W-:Y:S02]  /*0ef0*/  UIADD3 UR8, UP0, UPT, UR8, -0x1, URZ ;  /* 0xffffffff08087890 */ /* 0x000fe4000ff1e0ff */
[----:B------:R-:W-:Y:S02]  /*0f00*/  UIADD3 UR4, UPT, UPT, UR4, 0x1, URZ ;  /* 0x0000000104047890 */ /* 0x000fe4000fffe0ff */
[----:B------:R-:W-:Y:S02]  /*0f10*/  UIADD3.X UR5, UPT, UPT, UR5, -0x1, URZ, UP0, !UPT ;  /* 0xffffffff05057890 */ /* 0x000fe400087fe4ff */
[----:B------:R-:W-:Y:S01]  /*0f20*/  UISETP.NE.U32.AND UP0, UPT, UR8, URZ, UPT ;  /* 0x000000ff0800728c */ /* 0x000fe2000bf05070 */
[----:B------:R-:W-:-:S03]  /*0f30*/  UMOV UR6, URZ ;  /* 0x000000ff00067c82 */ /* 0x000fc60008000000 */
[----:B------:R-:W-:Y:S01]  /*0f40*/  UISETP.NE.AND.EX UP0, UPT, UR5, URZ, UPT, UP0 ;  /* 0x000000ff0500728c */ /* 0x000fe2000bf05300 */
[----:B--2---:R-:W-:-:S04]  /*0f50*/  IADD3 R0, P0, PT, R4, R0, RZ ;  /* 0x0000000004007210 */ /* 0x004fc80007f1e0ff */
[----:B------:R-:W-:-:S04]  /*0f60*/  LEA.HI.X.SX32 R3, R4, R3, 0x1, P0 ;  /* 0x0000000304037211 */ /* 0x000fc800000f0eff */
[----:B------:R-:W-:Y:S05]  /*0f70*/  BRA.U UP0, `(.L_x_26921) ;  /* 0xfffffffd00c87547 */ /* 0x000fea000b83ffff */
.L_x_26918:
[----:B------:R-:W-:-:S04]  /*0f80*/  MOV R2, R0 ;  /* 0x0000000000027202 */ /* 0x000fc80000000f00 */
[----:B------:R1:W2:Y:S03]  /*0f90*/  I2F.S64 R4, R2 ;  /* 0x0000000200047312 */ /* 0x0002a60000301400 */
.L_x_26915:
[----:B------:R-:W3:Y:S01]  /*0fa0*/  S2R R7, SR_CTAID.Y ;  /* 0x0000000000077919 */ /* 0x000ee20000002600 */
[----:B------:R-:W3:Y:S01]  /*0fb0*/  LDCU UR7, c[0x0][0x364] ;  /* 0x00006c80ff0777ac */ /* 0x000ee20008000800 */
[----:B------:R-:W4:Y:S01]  /*0fc0*/  LDC R14, c[0x0][0x374] ;  /* 0x0000dd00ff0e7b82 */ /* 0x000f220000000800 */
[----:B------:R-:W3:Y:S01]  /*0fd0*/  S2R R12, SR_TID.Y ;  /* 0x00000000000c7919 */ /* 0x000ee20000002200 */
[----:B------:R-:W5:Y:S01]  /*0fe0*/  LDCU.64 UR4, c[0x0][0x3d0] ;  /* 0x00007a00ff0477ac */ /* 0x000f620008000a00 */
[----:B-1----:R-:W1:Y:S05]  /*0ff0*/  S2R R3, SR_TID.X ;  /* 0x0000000000037919 */ /* 0x002e6a0000002100 */
[----:B------:R-:W1:Y:S08]  /*1000*/  S2UR UR6, SR_CTAID.X ;  /* 0x00000000000679c3 */ /* 0x000e700000002500 */
[----:B------:R-:W1:Y:S01]  /*1010*/  LDC R10, c[0x0][0x360] ;  /* 0x0000d800ff0a7b82 */ /* 0x000e620000000800 */
[----:B---3--:R-:W-:-:S05]  /*1020*/  IMAD R23, R7, UR7, R12 ;  /* 0x0000000707177c24 */ /* 0x008fca000f8e020c */
[----:B-----5:R-:W-:Y:S01]  /*1030*/  ISETP.GE.AND P0, PT, R23, UR4, PT ;  /* 0x0000000417007c0c */ /* 0x020fe2000bf06270 */
[----:B-1----:R-:W-:-:S05]  /*1040*/  IMAD R10, R10, UR6, R3 ;  /* 0x000000060a0a7c24 */ /* 0x002fca000f8e0203 */
[----:B------:R-:W-:-:S13]  /*1050*/  ISETP.GE.OR P0, PT, R10, UR5, P0 ;  /* 0x000000050a007c0c */ /* 0x000fda0008706670 */
[----:B0---4-:R-:W-:Y:S05]  /*1060*/  @P0 EXIT ;  /* 0x000000000000094d */ /* 0x011fea0003800000 */
[----:B------:R-:W0:Y:S01]  /*1070*/  LDCU.64 UR8, c[0x0][0x3a0] ;  /* 0x00007400ff0877ac */ /* 0x000e220008000a00 */
[----:B------:R-:W1:Y:S08]  /*1080*/  LDC.64 R16, c[0x0][0x398] ;  /* 0x0000e600ff107b82 */ /* 0x000e700000000a00 */
[----:B------:R-:W3:Y:S08]  /*1090*/  LDC.64 R26, c[0x0][0x3b0] ;  /* 0x0000ec00ff1a7b82 */ /* 0x000ef00000000a00 */
[----:B------:R-:W4:Y:S01]  /*10a0*/  LDC.64 R8, c[0x0][0x3a8] ;  /* 0x0000ea00ff087b82 */ /* 0x000f220000000a00 */
[----:B0-----:R-:W-:-:S04]  /*10b0*/  ISETP.NE.U32.AND P0, PT, RZ, UR8, PT ;  /* 0x00000008ff007c0c */ /* 0x001fc8000bf05070 */
[----:B------:R-:W-:Y:S01]  /*10c0*/  ISETP.NE.AND.EX P0, PT, RZ, UR9, PT, P0 ;  /* 0x00000009ff007c0c */ /* 0x000fe2000bf05300 */
[C---:B-1----:R-:W-:Y:S02]  /*10d0*/  IMAD.WIDE R16, R10.reuse, 0x4, R16 ;  /* 0x000000040a107825 */ /* 0x042fe400078e0210 */
[----:B------:R-:W0:Y:S03]  /*10e0*/  LDC.64 R2, c[0x0][0x390] ;  /* 0x0000e400ff027b82 */ /* 0x000e260000000a00 */
[----:B------:R1:W2:Y:S01]  /*10f0*/  LDG.E.CONSTANT R5, desc[UR18][R16.64] ;  /* 0x0000001210057981 */ /* 0x0002a2000c1e9900 */
[----:B---3--:R-:W-:-:S06]  /*1100*/  IMAD.WIDE R26, R10, 0x4, R26 ;  /* 0x000000040a1a7825 */ /* 0x008fcc00078e021a */
[----:B------:R-:W3:Y:S01]  /*1110*/  @P0 LDC.64 R24, c[0x0][0x3a0] ;  /* 0x0000e800ff180b82 */ /* 0x000ee20000000a00 */
[----:B------:R-:W2:Y:S01]  /*1120*/  LDG.E.CONSTANT R11, desc[UR18][R26.64] ;  /* 0x000000121a0b7981 */ /* 0x000ea2000c1e9900 */
[----:B----4-:R-:W-:-:S05]  /*1130*/  IMAD.WIDE R20, R10, 0x4, R8 ;  /* 0x000000040a147825 */ /* 0x010fca00078e0208 */
[----:B------:R-:W4:Y:S01]  /*1140*/  LDG.E.CONSTANT R8, desc[UR18][R20.64] ;  /* 0x0000001214087981 */ /* 0x000f22000c1e9900 */
[----:B---3--:R-:W-:-:S05]  /*1150*/  @P0 IMAD.WIDE R24, R10, 0x2, R24 ;  /* 0x000000020a180825 */ /* 0x008fca00078e0218 */
[----:B------:R-:W3:Y:S01]  /*1160*/  @P0 LDG.E.U16.CONSTANT R6, desc[UR18][R24.64] ;  /* 0x0000001218060981 */ /* 0x000ee2000c1e9500 */
[----:B0-----:R-:W-:-:S04]  /*1170*/  IMAD.WIDE R18, R10, 0x4, R2 ;  /* 0x000000040a127825 */ /* 0x001fc800078e0202 */
[----:B------:R-:W-:Y:S01]  /*1180*/  IMAD R2, R14, UR7, RZ ;  /* 0x000000070e027c24 */ /* 0x000fe2000f8e02ff */
[----:B------:R-:W-:Y:S01]  /*1190*/  UIADD3 UR6, UPT, UPT, UR4, -0x1, URZ ;  /* 0xffffffff04067890 */ /* 0x000fe2000fffe0ff */
[----:B------:R0:W5:Y:S02]  /*11a0*/  LDG.E.CONSTANT R0, desc[UR18][R18.64] ;  /* 0x0000001212007981 */ /* 0x000164000c1e9900 */
[----:B------:R-:W-:-:S04]  /*11b0*/  IMAD.SHL.U32 R9, R2, 0x4, RZ ;  /* 0x0000000402097824 */ /* 0x000fc800078e00ff */
[----:B------:R-:W1:Y:S08]  /*11c0*/  I2F.U32.RP R13, R9 ;  /* 0x00000009000d7306 */ /* 0x000e700000209000 */
[----:B-1----:R-:W1:Y:S01]  /*11d0*/  MUFU.RCP R13, R13 ;  /* 0x0000000d000d7308 */ /* 0x002e620000001000 */
[----:B------:R-:W-:Y:S01]  /*11e0*/  IMAD.MOV R3, RZ, RZ, -R9 ;  /* 0x000000ffff037224 */ /* 0x000fe200078e0a09 */
[----:B-1----:R-:W-:-:S06]  /*11f0*/  IADD3 R16, PT, PT, R13, 0xffffffe, RZ ;  /* 0x0ffffffe0d107810 */ /* 0x002fcc0007ffe0ff */
[----:B------:R1:W0:Y:S02]  /*1200*/  F2I.FTZ.U32.TRUNC.NTZ R17, R16 ;  /* 0x0000001000117305 */ /* 0x000224000021f000 */
[----:B-1----:R-:W-:Y:S02]  /*1210*/  HFMA2 R16, -RZ, RZ, 0, 0 ;  /* 0x00000000ff107431 */ /* 0x002fe400000001ff */
[----:B0-----:R-:W-:-:S04]  /*1220*/  IMAD R3, R3, R17, RZ ;  /* 0x0000001103037224 */ /* 0x001fc800078e02ff */
[----:B------:R-:W-:-:S06]  /*1230*/  IMAD.HI.U32 R3, R17, R3, R16 ;  /* 0x0000000311037227 */ /* 0x000fcc00078e0010 */
[----:B------:R-:W-:-:S04]  /*1240*/  IMAD.HI.U32 R3, R3, UR6, RZ ;  /* 0x0000000603037c27 */ /* 0x000fc8000f8e00ff */
[----:B------:R-:W-:-:S04]  /*1250*/  IMAD.MOV R18, RZ, RZ, -R3 ;  /* 0x000000ffff127224 */ /* 0x000fc800078e0a03 */
[----:B------:R-:W-:-:S05]  /*1260*/  IMAD R18, R9, R18, UR6 ;  /* 0x0000000609127e24 */ /* 0x000fca000f8e0212 */
[----:B------:R-:W-:Y:S01]  /*1270*/  ISETP.GE.U32.AND P2, PT, R18, R9, PT ;  /* 0x000000091200720c */ /* 0x000fe20003f46070 */
[----:B--2---:R-:W4:Y:S01]  /*1280*/  MUFU.RCP R13, R4 ;  /* 0x00000004000d7308 */ /* 0x004f220000001000 */
[----:B------:R-:W-:Y:S01]  /*1290*/  IMAD.MOV.U32 R16, RZ, RZ, 0x3f800000 ;  /* 0x3f800000ff107424 */ /* 0x000fe200078e00ff */
[----:B------:R-:W-:-:S10]  /*12a0*/  ISETP.NE.U32.AND P1, PT, R9, RZ, PT ;  /* 0x000000ff0900720c */ /* 0x000fd40003f25070 */
[----:B------:R-:W-:-:S04]  /*12b0*/  @P2 IADD3 R18, PT, PT, -R9, R18, RZ ;  /* 0x0000001209122210 */ /* 0x000fc80007ffe1ff */
[----:B------:R-:W-:Y:S02]  /*12c0*/  ISETP.GE.U32.AND P3, PT, R18, R9, PT ;  /* 0x000000091200720c */ /* 0x000fe40003f66070 */
[----:B------:R-:W-:Y:S01]  /*12d0*/  @P2 IADD3 R3, PT, PT, R3, 0x1, RZ ;  /* 0x0000000103032810 */ /* 0x000fe20007ffe0ff */
[----:B------:R-:W-:-:S10]  /*12e0*/  IMAD R22, R23, UR5, R10 ;  /* 0x0000000517167c24 */ /* 0x000fd4000f8e020a */
[----:B------:R-:W-:Y:S02]  /*12f0*/  @P3 IADD3 R3, PT, PT, R3, 0x1, RZ ;  /* 0x0000000103033810 */ /* 0x000fe40007ffe0ff */
[----:B------:R-:W-:Y:S01]  /*1300*/  @!P1 LOP3.LUT R3, RZ, R9, RZ, 0x33, !PT ;  /* 0x00000009ff039212 */ /* 0x000fe200078e33ff */
[----:B------:R-:W-:-:S04]  /*1310*/  FMUL.FTZ R18, R5, R5 ;  /* 0x0000000505127220 */ /* 0x000fc80000410000 */
[----:B------:R-:W-:Y:S01]  /*1320*/  FMUL.FTZ R11, R18, R11 ;  /* 0x0000000b120b7220 */ /* 0x000fe20000410000 */
[----:B---3--:R-:W-:Y:S01]  /*1330*/  @P0 IMAD.U32 R16, R6, 0x10000, RZ ;  /* 0x0001000006100824 */ /* 0x008fe200078e00ff */
[----:B------:R-:W-:Y:S01]  /*1340*/  ISETP.GT.U32.AND P0, PT, R9, UR6, PT ;  /* 0x0000000609007c0c */ /* 0x000fe2000bf04070 */
[----:B----4-:R-:W-:Y:S01]  /*1350*/  FMUL.FTZ R6, R13, R8 ;  /* 0x000000080d067220 */ /* 0x010fe20000410000 */
[----:B------:R-:W-:Y:S02]  /*1360*/  IMAD R8, R2, UR5, RZ ;  /* 0x0000000502087c24 */ /* 0x000fe4000f8e02ff */
[----:B------:R-:W-:Y:S01]  /*1370*/  FMUL.FTZ R4, R5, R16 ;  /* 0x0000001005047220 */ /* 0x000fe20000410000 */
[----:B------:R-:W-:-:S08]  /*1380*/  FMUL.FTZ R5, R13, R11 ;  /* 0x0000000b0d057220 */ /* 0x000fd00000410000 */
[----:B------:R-:W-:Y:S05]  /*1390*/  @P0 BRA `(.L_x_26922) ;  /* 0x0000000c00040947 */ /* 0x000fea0003800000 */
[C---:B------:R-:W-:Y:S01]  /*13a0*/  LEA R13, R14.reuse, R7, 0x2 ;  /* 0x000000070e0d7211 */ /* 0x040fe200078e10ff */
[C-C-:B------:R-:W-:Y:S01]  /*13b0*/  IMAD R9, R14.reuse, 0x2, R7.reuse ;  /* 0x000000020e097824 */ /* 0x140fe200078e0207 */
[----:B------:R-:W0:Y:S01]  /*13c0*/  LDCU UR4, c[0x0][0x3d0] ;  /* 0x00007a00ff0477ac */ /* 0x000e220008000800 */
[C-C-:B------:R-:W-:Y:S02]  /*13d0*/  IMAD R11, R14.reuse, 0x3, R7.reuse ;  /* 0x000000030e0b7824 */ /* 0x140fe400078e0207 */
[C-C-:B------:R-:W-:Y:S02]  /*13e0*/  IMAD R15, R14.reuse, 0x5, R7.reuse ;  /* 0x000000050e0f7824 */ /* 0x140fe400078e0207 */
[C-C-:B------:R-:W-:Y:S02]  /*13f0*/  IMAD R17, R14.reuse, 0x6, R7.reuse ;  /* 0x000000060e117824 */ /* 0x140fe400078e0207 */
[C-C-:B------:R-:W-:Y:S02]  /*1400*/  IMAD R19, R14.reuse, 0x7, R7.reuse ;  /* 0x000000070e137824 */ /* 0x140fe400078e0207 */
[----:B------:R-:W-:Y:S01]  /*1410*/  IMAD.IADD R25, R14, 0x1, R7 ;  /* 0x000000010e197824 */ /* 0x000fe200078e0207 */
[----:B------:R-:W-:Y:S01]  /*1420*/  IADD3 R7, PT, PT, R3, 0x1, RZ ;  /* 0x0000000103077810 */ /* 0x000fe20007ffe0ff */
[----:B------:R-:W-:-:S02]  /*1430*/  IMAD R9, R9, UR7, R12 ;  /* 0x0000000709097c24 */ /* 0x000fc4000f8e020c */
[--C-:B------:R-:W-:Y:S01]  /*1440*/  IMAD R13, R13, UR7, R12.reuse ;  /* 0x000000070d0d7c24 */ /* 0x100fe2000f8e020c */
[----:B------:R-:W-:Y:S01]  /*1450*/  LOP3.LUT R14, R7, 0xfffffffe, RZ, 0xc0, !PT ;  /* 0xfffffffe070e7812 */ /* 0x000fe200078ec0ff */
[--C-:B------:R-:W-:Y:S02]  /*1460*/  IMAD R11, R11, UR7, R12.reuse ;  /* 0x000000070b0b7c24 */ /* 0x100fe4000f8e020c */
[--C-:B------:R-:W-:Y:S02]  /*1470*/  IMAD R21, R19, UR7, R12.reuse ;  /* 0x0000000713157c24 */ /* 0x100fe4000f8e020c */
[--C-:B------:R-:W-:Y:S02]  /*1480*/  IMAD R15, R15, UR7, R12.reuse ;  /* 0x000000070f0f7c24 */ /* 0x100fe4000f8e020c */
[--C-:B------:R-:W-:Y:S02]  /*1490*/  IMAD R17, R17, UR7, R12.reuse ;  /* 0x0000000711117c24 */ /* 0x100fe4000f8e020c */
[----:B------:R-:W-:-:S02]  /*14a0*/  IMAD R25, R25, UR7, R12 ;  /* 0x0000000719197c24 */ /* 0x000fc4000f8e020c */
[--C-:B------:R-:W-:Y:S02]  /*14b0*/  IMAD R19, R9, UR5, R10.reuse ;  /* 0x0000000509137c24 */ /* 0x100fe4000f8e020a */
[--C-:B------:R-:W-:Y:S02]  /*14c0*/  IMAD R20, R13, UR5, R10.reuse ;  /* 0x000000050d147c24 */ /* 0x100fe4000f8e020a */
[--C-:B------:R-:W-:Y:S02]  /*14d0*/  IMAD R9, R11, UR5, R10.reuse ;  /* 0x000000050b097c24 */ /* 0x100fe4000f8e020a */
[--C-:B------:R-:W-:Y:S01]  /*14e0*/  IMAD R13, R21, UR5, R10.reuse ;  /* 0x00000005150d7c24 */ /* 0x100fe2000f8e020a */
[----:B------:R-:W-:Y:S01]  /*14f0*/  IADD3 R21, PT, PT, -R14, RZ, RZ ;  /* 0x000000ff0e157210 */ /* 0x000fe20007ffe1ff */
[--C-:B------:R-:W-:Y:S02]  /*1500*/  IMAD R11, R15, UR5, R10.reuse ;  /* 0x000000050f0b7c24 */ /* 0x100fe4000f8e020a */
[----:B------:R-:W-:-:S02]  /*1510*/  IMAD R12, R17, UR5, R10 ;  /* 0x00000005110c7c24 */ /* 0x000fc4000f8e020a */
[----:B------:R-:W-:Y:S02]  /*1520*/  IMAD R7, R25, UR5, R10 ;  /* 0x0000000519077c24 */ /* 0x000fe4000f8e020a */
[----:B0-----:R-:W-:-:S07]  /*1530*/  IMAD.MOV.U32 R18, RZ, RZ, R23 ;  /* 0x000000ffff127224 */ /* 0x001fce00078e0017 */
.L_x_26923:
[----:B------:R-:W0:Y:S01]  /*1540*/  LDC.64 R24, c[0x0][0x380] ;  /* 0x0000e000ff187b82 */ /* 0x000e220000000a00 */
[----:B------:R-:W-:-:S07]  /*1550*/  ISETP.GE.AND P0, PT, R18, UR4, PT ;  /* 0x0000000412007c0c */ /* 0x000fce000bf06270 */
[----:B------:R-:W1:Y:S08]  /*1560*/  LDC.64 R14, c[0x0][0x388] ;  /* 0x0000e200ff0e7b82 */ /* 0x000e700000000a00 */
[----:B------:R-:W2:Y:S01]  /*1570*/  LDC.64 R16, c[0x0][0x380] ;  /* 0x0000e000ff107b82 */ /* 0x000ea20000000a00 */
[----:B0-----:R-:W-:-:S06]  /*1580*/  @!P0 IMAD.WIDE R24, R22, 0x2, R24 ;  /* 0x0000000216188825 */ /* 0x001fcc00078e0218 */
[----:B------:R-:W3:Y:S01]  /*1590*/  @!P0 LDG.E.U16.CONSTANT R24, desc[UR18][R24.64] ;  /* 0x0000001218188981 */ /* 0x000ee2000c1e9500 */
[----:B-1----:R-:W-:-:S05]  /*15a0*/  @!P0 IMAD.WIDE R14, R22, 0x2, R14 ;  /* 0x00000002160e8825 */ /* 0x002fca00078e020e */
[----:B------:R0:W4:Y:S01]  /*15b0*/  @!P0 LDG.E.U16.CONSTANT R23, desc[UR18][R14.64] ;  /* 0x000000120e178981 */ /* 0x000122000c1e9500 */
[----:B------:R-:W-:-:S05]  /*15c0*/  IMAD.IADD R10, R18, 0x1, R2 ;  /* 0x00000001120a7824 */ /* 0x000fca00078e0202 */
[----:B------:R-:W-:Y:S01]  /*15d0*/  ISETP.GE.AND P1, PT, R10, UR4, PT ;  /* 0x000000040a007c0c */ /* 0x000fe2000bf26270 */
[----:B0-----:R-:W0:-:S12]  /*15e0*/  LDC.64 R14, c[0x0][0x388] ;  /* 0x0000e200ff0e7b82 */ /* 0x001e180000000a00 */
[----:B--2---:R-:W-:-:S05]  /*15f0*/  @!P1 IMAD.WIDE R16, R7, 0x2, R16 ;  /* 0x0000000207109825 */ /* 0x004fca00078e0210 */
[----:B------:R1:W2:Y:S01]  /*1600*/  @!P1 LDG.E.U16.CONSTANT R26, desc[UR18][R16.64] ;  /* 0x00000012101a9981 */ /* 0x0002a2000c1e9500 */
[----:B0-----:R-:W-:Y:S01]  /*1610*/  @!P1 IMAD.WIDE R14, R7, 0x2, R14 ;  /* 0x00000002070e9825 */ /* 0x001fe200078e020e */
[----:B-1----:R-:W0:Y:S04]  /*1620*/  LDC.64 R16, c[0x0][0x380] ;  /* 0x0000e000ff107b82 */ /* 0x002e280000000a00 */
[----:B------:R1:W2:Y:S04]  /*1630*/  @!P1 LDG.E.U16.CONSTANT R27, desc[UR18][R14.64] ;  /* 0x000000120e1b9981 */ /* 0x0002a8000c1e9500 */
[----:B-1----:R-:W1:Y:S02]  /*1640*/  @!P0 LDC.64 R14, c[0x0][0x3c0] ;  /* 0x0000f000ff0e8b82 */ /* 0x002e640000000a00 */
[----:B-1----:R-:W-:Y:S01]  /*1650*/  @!P0 IMAD.WIDE R14, R22, 0x2, R14 ;  /* 0x00000002160e8825 */ /* 0x002fe200078e020e */
[----:B---3--:R-:W-:-:S03]  /*1660*/  @!P0 SHF.L.U32 R29, R24, 0x10, RZ ;  /* 0x00000010181d8819 */ /* 0x008fc600000006ff */
[----:B----4-:R-:W-:Y:S02]  /*1670*/  @!P0 IMAD.U32 R23, R23, 0x10000, RZ ;  /* 0x0001000017178824 */ /* 0x010fe400078e00ff */
[----:B------:R-:W-:Y:S02]  /*1680*/  @!P0 FADD.FTZ R24, -R6, R29 ;  /* 0x0000001d06188221 */ /* 0x000fe40000010100 */
[----:B------:R-:W1:Y:S01]  /*1690*/  LDC.64 R28, c[0x0][0x388] ;  /* 0x0000e200ff1c7b82 */ /* 0x000e620000000a00 */
[----:B-----5:R-:W-:-:S04]  /*16a0*/  @!P0 FADD.FTZ R23, -R0, R23 ;  /* 0x0000001700178221 */ /* 0x020fc80000010100 */
[----:B------:R-:W-:-:S04]  /*16b0*/  @!P0 FFMA.FTZ R23, -R5, R23, R24 ;  /* 0x0000001705178223 */ /* 0x000fc80000010118 */
[----:B------:R-:W-:-:S05]  /*16c0*/  @!P0 FMUL.FTZ R23, R4, R23 ;  /* 0x0000001704178220 */ /* 0x000fca0000410000 */
[----:B------:R-:W-:-:S04]  /*16d0*/  @!P0 F2FP.BF16.F32.PACK_AB R23, RZ, R23 ;  /* 0x00000017ff17823e */ /* 0x000fc800000010ff */
[----:B------:R-:W-:Y:S02]  /*16e0*/  PRMT R24, R23, 0x7610, R24 ;  /* 0x0000761017187816 */ /* 0x000fe40000000018 */
[----:B------:R-:W-:-:S03]  /*16f0*/  IADD3 R23, PT, PT, R10, R2, RZ ;  /* 0x000000020a177210 */ /* 0x000fc60007ffe0ff */
[----:B------:R3:W-:Y:S01]  /*1700*/  @!P0 STG.E.U16 desc[UR18][R14.64], R24 ;  /* 0x000000180e008986 */ /* 0x0007e2000c101512 */
[C---:B------:R-:W-:Y:S01]  /*1710*/  ISETP.GE.AND P0, PT, R23.reuse, UR4, PT ;  /* 0x0000000417007c0c */ /* 0x040fe2000bf06270 */
[----:B------:R-:W-:Y:S01]  /*1720*/  IMAD.IADD R23, R23, 0x1, R2 ;  /* 0x0000000117177824 */ /* 0x000fe200078e0202 */
[----:B---3--:R-:W3:Y:S04]  /*1730*/  LDC.64 R14, c[0x0][0x380] ;  /* 0x0000e000ff0e7b82 */ /* 0x008ee80000000a00 */
[----:B------:R-:W-:-:S07]  /*1740*/  ISETP.GE.AND P2, PT, R23, UR4, PT ;  /* 0x0000000417007c0c */ /* 0x000fce000bf46270 */
[----:B0-----:R-:W-:-:S04]  /*1750*/  @!P0 IMAD.WIDE R16, R19, 0x2, R16 ;  /* 0x0000000213108825 */ /* 0x001fc800078e0210 */
[----:B--2---:R-:W-:Y:S01]  /*1760*/  @!P1 IMAD.U32 R25, R26, 0x10000, RZ ;  /* 0x000100001a199824 */ /* 0x004fe200078e00ff */
[----:B------:R0:W2:Y:S03]  /*1770*/  @!P0 LDG.E.U16.CONSTANT R24, desc[UR18][R16.64] ;  /* 0x0000001210188981 */ /* 0x0000a6000c1e9500 */
[----:B------:R-:W-:Y:S01]  /*1780*/  @!P1 FADD.FTZ R10, -R6, R25 ;  /* 0x00000019060a9221 */ /* 0x000fe20000010100 */
[----:B0-----:R-:W0:Y:S01]  /*1790*/  LDC.64 R16, c[0x0][0x388] ;  /* 0x0000e200ff107b82 */ /* 0x001e220000000a00 */
[----:B---3--:R-:W-:Y:S01]  /*17a0*/  @!P2 IMAD.WIDE R14, R9, 0x2, R14 ;  /* 0x00000002090ea825 */ /* 0x008fe200078e020e */
[----:B------:R-:W-:-:S04]  /*17b0*/  @!P1 SHF.L.U32 R27, R27, 0x10, RZ ;  /* 0x000000101b1b9819 */ /* 0x000fc800000006ff */
[----:B------:R3:W4:Y:S01]  /*17c0*/  @!P2 LDG.E.U16.CONSTANT R25, desc[UR18][R14.64] ;  /* 0x000000120e19a981 */ /* 0x000722000c1e9500 */
[----:B------:R-:W-:Y:S01]  /*17d0*/  @!P1 FADD.FTZ R27, -R0, R27 ;  /* 0x0000001b001b9221 */ /* 0x000fe20000010100 */
[----:B---3--:R-:W3:Y:S03]  /*17e0*/  @!P1 LDC.64 R14, c[0x0][0x3c0] ;  /* 0x0000f000ff0e9b82 */ /* 0x008ee60000000a00 */
[----:B------:R-:W-:Y:S01]  /*17f0*/  @!P1 FFMA.FTZ R27, -R5, R27, R10 ;  /* 0x0000001b051b9223 */ /* 0x000fe2000001010a */
[----:B0-----:R-:W-:-:S04]  /*1800*/  @!P2 IMAD.WIDE R16, R9, 0x2, R16 ;  /* 0x000000020910a825 */ /* 0x001fc800078e0210 */
[----:B------:R-:W-:Y:S01]  /*1810*/  @!P1 FMUL.FTZ R27, R4, R27 ;  /* 0x0000001b041b9220 */ /* 0x000fe20000410000 */
[----:B-1----:R-:W-:Y:S01]  /*1820*/  @!P0 IMAD.WIDE R28, R19, 0x2, R28 ;  /* 0x00000002131c8825 */ /* 0x002fe200078e021c */
[----:B------:R0:W4:Y:S03]  /*1830*/  @!P2 LDG.E.U16.CONSTANT R26, desc[UR18][R16.64] ;  /* 0x00000012101aa981 */ /* 0x000126000c1e9500 */
[----:B------:R-:W-:Y:S01]  /*1840*/  @!P1 F2FP.BF16.F32.PACK_AB R27, RZ, R27 ;  /* 0x0000001bff1b923e */ /* 0x000fe200000010ff */
[----:B------:R-:W4:Y:S03]  /*1850*/  @!P0 LDG.E.U16.CONSTANT R10, desc[UR18][R28.64] ;  /* 0x000000121c0a8981 */ /* 0x000f26000c1e9500 */
[----:B0-----:R-:W-:Y:S01]  /*1860*/  PRMT R17, R27, 0x7610, R17 ;  /* 0x000076101b117816 */ /* 0x001fe20000000011 */
[----:B---3--:R-:W-:-:S05]  /*1870*/  @!P1 IMAD.WIDE R14, R7, 0x2, R14 ;  /* 0x00000002070e9825 */ /* 0x008fca00078e020e */
[----:B------:R0:W-:Y:S01]  /*1880*/  @!P1 STG.E.U16 desc[UR18][R14.64], R17 ;  /* 0x000000110e009986 */ /* 0x0001e2000c101512 */
[----:B------:R-:W-:Y:S01]  /*1890*/  IADD3 R23, PT, PT, R23, R2, RZ ;  /* 0x0000000217177210 */ /* 0x000fe20007ffe0ff */
[----:B0-----:R-:W0:Y:S08]  /*18a0*/  LDC.64 R16, c[0x0][0x380] ;  /* 0x0000e000ff107b82 */ /* 0x001e300000000a00 */
[----:B------:R-:W1:Y:S01]  /*18b0*/  LDC.64 R14, c[0x0][0x388] ;  /* 0x0000e200ff0e7b82 */ /* 0x000e620000000a00 */
[----:B------:R-:W-:-:S13]  /*18c0*/  ISETP.GE.AND P1, PT, R23, UR4, PT ;  /* 0x0000000417007c0c */ /* 0x000fda000bf26270 */
[----:B0-----:R-:W-:-:S05]  /*18d0*/  @!P1 IMAD.WIDE R16, R20, 0x2, R16 ;  /* 0x0000000214109825 */ /* 0x001fca00078e0210 */
[----:B------:R0:W3:Y:S01]  /*18e0*/  @!P1 LDG.E.U16.CONSTANT R27, desc[UR18][R16.64] ;  /* 0x00000012101b9981 */ /* 0x0000e2000c1e9500 */
[----:B-1----:R-:W-:-:S05]  /*18f0*/  @!P1 IMAD.WIDE R14, R20, 0x2, R14 ;  /* 0x00000002140e9825 */ /* 0x002fca00078e020e */
[----:B------:R1:W3:Y:S01]  /*1900*/  @!P1 LDG.E.U16.CONSTANT R28, desc[UR18][R14.64] ;  /* 0x000000120e1c9981 */ /* 0x0002e2000c1e9500 */
[----:B0-----:R-:W0:Y:S02]  /*1910*/  @!P0 LDC.64 R16, c[0x0][0x3c0] ;  /* 0x0000f000ff108b82 */ /* 0x001e240000000a00 */
[----:B0-----:R-:W-:-:S04]  /*1920*/  @!P0 IMAD.WIDE R16, R19, 0x2, R16 ;  /* 0x0000000213108825 */ /* 0x001fc800078e0210 */
[----:B--2---:R-:W-:Y:S01]  /*1930*/  @!P0 IMAD.U32 R29, R24, 0x10000, RZ ;  /* 0x00010000181d8824 */ /* 0x004fe200078e00ff */
[----:B----4-:R-:W-:Y:S01]  /*1940*/  @!P2 SHF.L.U32 R25, R25, 0x10, RZ ;  /* 0x000000101919a819 */ /* 0x010fe200000006ff */
[----:B-1----:R-:W-:Y:S01]  /*1950*/  @!P2 IMAD.U32 R15, R26, 0x10000, RZ ;  /* 0x000100001a0fa824 */ /* 0x002fe200078e00ff */
[----:B------:R-:W-:Y:S01]  /*1960*/  @!P0 SHF.L.U32 R24, R10, 0x10, RZ ;  /* 0x000000100a188819 */ /* 0x000fe200000006ff */
[----:B------:R-:W-:Y:S02]  /*1970*/  @!P0 FADD.FTZ R10, -R6, R29 ;  /* 0x0000001d060a8221 */ /* 0x000fe40000010100 */
[C---:B------:R-:W-:Y:S02]  /*1980*/  @!P2 FADD.FTZ R29, -R0.reuse, R15 ;  /* 0x0000000f001da221 */ /* 0x040fe40000010100 */
[----:B------:R-:W0:Y:S01]  /*1990*/  @!P2 LDC.64 R14, c[0x0][0x3c0] ;  /* 0x0000f000ff0eab82 */ /* 0x000e220000000a00 */
[----:B------:R-:W-:Y:S01]  /*19a0*/  @!P0 FADD.FTZ R24, -R0, R24 ;  /* 0x0000001800188221 */ /* 0x000fe20000010100 */
[----:B------:R-:W-:-:S03]  /*19b0*/  @!P2 FADD.FTZ R26, -R6, R25 ;  /* 0x00000019061aa221 */ /* 0x000fc60000010100 */
[C---:B------:R-:W-:Y:S01]  /*19c0*/  @!P0 FFMA.FTZ R25, -R5.reuse, R24, R10 ;  /* 0x0000001805198223 */ /* 0x040fe2000001010a */
[----:B------:R-:W-:-:S03]  /*19d0*/  @!P2 FFMA.FTZ R29, -R5, R29, R26 ;  /* 0x0000001d051da223 */ /* 0x000fc6000001011a */
[C---:B------:R-:W-:Y:S01]  /*19e0*/  @!P0 FMUL.FTZ R25, R4.reuse, R25 ;  /* 0x0000001904198220 */ /* 0x040fe20000410000 */
[----:B------:R-:W-:-:S04]  /*19f0*/  @!P2 FMUL.FTZ R10, R4, R29 ;  /* 0x0000001d040aa220 */ /* 0x000fc80000410000 */
[----:B------:R-:W-:-:S04]  /*1a00*/  @!P0 F2FP.BF16.F32.PACK_AB R25, RZ, R25 ;  /* 0x00000019ff19823e */ /* 0x000fc800000010ff */
[----:B------:R-:W-:Y:S02]  /*1a10*/  PRMT R24, R25, 0x7610, R24 ;  /* 0x0000761019187816 */ /* 0x000fe40000000018 */
[----:B------:R-:W-:-:S03]  /*1a20*/  @!P2 F2FP.BF16.F32.PACK_AB R10, RZ, R10 ;  /* 0x0000000aff0aa23e */ /* 0x000fc600000010ff */
[----:B------:R1:W-:Y:S01]  /*1a30*/  @!P0 STG.E.U16 desc[UR18][R16.64], R24 ;  /* 0x0000001810008986 */ /* 0x0003e2000c101512 */
[----:B0-----:R-:W-:Y:S01]  /*1a40*/  @!P2 IMAD.WIDE R14, R9, 0x2, R14 ;  /* 0x00000002090ea825 */ /* 0x001fe200078e020e */
[----:B------:R-:W-:Y:S01]  /*1a50*/  PRMT R29, R10, 0x7610, R29 ;  /* 0x000076100a1d7816 */ /* 0x000fe2000000001d */
[----:B-1----:R-:W0:Y:S04]  /*1a60*/  @!P1 LDC.64 R16, c[0x0][0x3c0] ;  /* 0x0000f000ff109b82 */ /* 0x002e280000000a00 */
[----:B------:R1:W-:Y:S04]  /*1a70*/  @!P2 STG.E.U16 desc[UR18][R14.64], R29 ;  /* 0x0000001d0e00a986 */ /* 0x0003e8000c101512 */
[----:B-1----:R-:W1:Y:S01]  /*1a80*/  LDC.64 R14, c[0x0][0x380] ;  /* 0x0000e000ff0e7b82 */ /* 0x002e620000000a00 */
[----:B---3--:R-:W-:-:S02]  /*1a90*/  @!P1 SHF.L.U32 R27, R27, 0x10, RZ ;  /* 0x000000101b1b9819 */ /* 0x008fc400000006ff */
[----:B------:R-:W-:-:S03]  /*1aa0*/  @!P1 SHF.L.U32 R25, R28, 0x10, RZ ;  /* 0x000000101c199819 */ /* 0x000fc600000006ff */
[----:B------:R-:W-:Y:S01]  /*1ab0*/  @!P1 FADD.FTZ R10, -R6, R27 ;  /* 0x0000001b060a9221 */ /* 0x000fe20000010100 */
[----:B0-----:R-:W-:Y:S01]  /*1ac0*/  @!P1 IMAD.WIDE R16, R20, 0x2, R16 ;  /* 0x0000000214109825 */ /* 0x001fe200078e0210 */
[----:B------:R-:W0:Y:S03]  /*1ad0*/  LDC.64 R26, c[0x0][0x388] ;  /* 0x0000e200ff1a7b82 */ /* 0x000e260000000a00 */
[----:B------:R-:W-:-:S04]  /*1ae0*/  @!P1 FADD.FTZ R25, -R0, R25 ;  /* 0x0000001900199221 */ /* 0x000fc80000010100 */
[----:B------:R-:W-:Y:S01]  /*1af0*/  @!P1 FFMA.FTZ R25, -R5, R25, R10 ;  /* 0x0000001905199223 */ /* 0x000fe2000001010a */
[----:B------:R-:W-:-:S03]  /*1b00*/  IMAD.IADD R10, R23, 0x1, R2 ;  /* 0x00000001170a7824 */ /* 0x000fc600078e0202 */
[----:B------:R-:W-:Y:S02]  /*1b10*/  @!P1 FMUL.FTZ R25, R4, R25 ;  /* 0x0000001904199220 */ /* 0x000fe40000410000 */
[----:B------:R-:W-:-:S03]  /*1b20*/  ISETP.GE.AND P0, PT, R10, UR4, PT ;  /* 0x000000040a007c0c */ /* 0x000fc6000bf06270 */
[----:B------:R-:W-:-:S04]  /*1b30*/  @!P1 F2FP.BF16.F32.PACK_AB R25, RZ, R25 ;  /* 0x00000019ff19923e */ /* 0x000fc800000010ff */
[----:B------:R-:W-:-:S05]  /*1b40*/  PRMT R23, R25, 0x7610, R23 ;  /* 0x0000761019177816 */ /* 0x000fca0000000017 */
[----:B------:R2:W-:Y:S01]  /*1b50*/  @!P1 STG.E.U16 desc[UR18][R16.64], R23 ;  /* 0x0000001710009986 */ /* 0x0005e2000c101512 */
[C---:B-1----:R-:W-:Y:S02]  /*1b60*/  @!P0 IMAD.WIDE R24, R11.reuse, 0x2, R14 ;  /* 0x000000020b188825 */ /* 0x042fe400078e020e */
[----:B------:R-:W1:Y:S01]  /*1b70*/  LDC.64 R14, c[0x0][0x388] ;  /* 0x0000e200ff0e7b82 */ /* 0x000e620000000a00 */
[-C--:B------:R-:W-:Y:S01]  /*1b80*/  IADD3 R10, PT, PT, R10, R2.reuse, RZ ;  /* 0x000000020a0a7210 */ /* 0x080fe20007ffe0ff */
[----:B0-----:R-:W-:Y:S02]  /*1b90*/  @!P0 IMAD.WIDE R26, R11, 0x2, R26 ;  /* 0x000000020b1a8825 */ /* 0x001fe400078e021a */
[----:B------:R-:W3:Y:S04]  /*1ba0*/  @!P0 LDG.E.U16.CONSTANT R25, desc[UR18][R24.64] ;  /* 0x0000001218198981 */ /* 0x000ee8000c1e9500 */
[----:B--2---:R-:W0:Y:S01]  /*1bb0*/  LDC.64 R16, c[0x0][0x380] ;  /* 0x0000e000ff107b82 */ /* 0x004e220000000a00 */
[C---:B------:R-:W-:Y:S01]  /*1bc0*/  ISETP.GE.AND P1, PT, R10.reuse, UR4, PT ;  /* 0x000000040a007c0c */ /* 0x040fe2000bf26270 */
[----:B------:R-:W2:Y:S01]  /*1bd0*/  @!P0 LDG.E.U16.CONSTANT R26, desc[UR18][R26.64] ;  /* 0x000000121a1a8981 */ /* 0x000ea2000c1e9500 */
[----:B------:R-:W-:-:S11]  /*1be0*/  IADD3 R10, PT, PT, R10, R2, RZ ;  /* 0x000000020a0a7210 */ /* 0x000fd60007ffe0ff */
[----:B-1----:R-:W-:-:S05]  /*1bf0*/  @!P1 IMAD.WIDE R14, R12, 0x2, R14 ;  /* 0x000000020c0e9825 */ /* 0x002fca00078e020e */
[----:B------:R1:W4:Y:S01]  /*1c00*/  @!P1 LDG.E.U16.CONSTANT R23, desc[UR18][R14.64] ;  /* 0x000000120e179981 */ /* 0x000322000c1e9500 */
[----:B0-----:R-:W-:-:S05]  /*1c10*/  @!P1 IMAD.WIDE R16, R12, 0x2, R16 ;  /* 0x000000020c109825 */ /* 0x001fca00078e0210 */
[----:B------:R0:W4:Y:S01]  /*1c20*/  @!P1 LDG.E.U16.CONSTANT R24, desc[UR18][R16.64] ;  /* 0x0000001210189981 */ /* 0x000122000c1e9500 */
[----:B-1----:R-:W1:Y:S08]  /*1c30*/  LDC.64 R14, c[0x0][0x388] ;  /* 0x0000e200ff0e7b82 */ /* 0x002e700000000a00 */
[----:B0-----:R-:W0:Y:S01]  /*1c40*/  LDC.64 R16, c[0x0][0x380] ;  /* 0x0000e000ff107b82 */ /* 0x001e220000000a00 */
[----:B------:R-:W-:-:S13]  /*1c50*/  ISETP.GE.AND P2, PT, R10, UR4, PT ;  /* 0x000000040a007c0c */ /* 0x000fda000bf46270 */
[----:B-1----:R-:W-:-:S04]  /*1c60*/  @!P2 IMAD.WIDE R14, R13, 0x2, R14 ;  /* 0x000000020d0ea825 */ /* 0x002fc800078e020e */
[----:B0-----:R-:W-:-:S06]  /*1c70*/  @!P2 IMAD.WIDE R16, R13, 0x2, R16 ;  /* 0x000000020d10a825 */ /* 0x001fcc00078e0210 */
[----:B------:R-:W4:Y:S04]  /*1c80*/  @!P2 LDG.E.U16.CONSTANT R16, desc[UR18][R16.64] ;  /* 0x000000121010a981 */ /* 0x000f28000c1e9500 */
[----:B------:R0:W4:Y:S02]  /*1c90*/  @!P2 LDG.E.U16.CONSTANT R17, desc[UR18][R14.64] ;  /* 0x000000120e11a981 */ /* 0x000124000c1e9500 */
[----:B0-----:R-:W0:Y:S02]  /*1ca0*/  @!P0 LDC.64 R14, c[0x0][0x3c0] ;  /* 0x0000f000ff0e8b82 */ /* 0x001e240000000a00 */
[----:B0-----:R-:W-:-:S04]  /*1cb0*/  @!P0 IMAD.WIDE R14, R11, 0x2, R14 ;  /* 0x000000020b0e8825 */ /* 0x001fc800078e020e */
[----:B------:R-:W-:Y:S01]  /*1cc0*/  VIADD R21, R21, 0x2 ;  /* 0x0000000215157836 */ /* 0x000fe20000000000 */
[C---:B------:R-:W-:Y:S01]  /*1cd0*/  LEA R7, R8.reuse, R7, 0x3 ;  /* 0x0000000708077211 */ /* 0x040fe200078e18ff */
[C---:B------:R-:W-:Y:S01]  /*1ce0*/  IMAD R19, R8.reuse, 0x8, R19 ;  /* 0x0000000808137824 */ /* 0x040fe200078e0213 */
[C---:B------:R-:W-:Y:S01]  /*1cf0*/  LEA R9, R8.reuse, R9, 0x3 ;  /* 0x0000000908097211 */ /* 0x040fe200078e18ff */
[C---:B------:R-:W-:Y:S01]  /*1d00*/  IMAD R20, R8.reuse, 0x8, R20 ;  /* 0x0000000808147824 */ /* 0x040fe200078e0214 */
[----:B------:R-:W-:Y:S01]  /*1d10*/  LEA R11, R8, R11, 0x3 ;  /* 0x0000000b080b7211 */ /* 0x000fe200078e18ff */
[----:B---3--:R-:W-:Y:S01]  /*1d20*/  @!P0 IMAD.U32 R25, R25, 0x10000, RZ ;  /* 0x0001000019198824 */ /* 0x008fe200078e00ff */
[----:B--2---:R-:W-:-:S03]  /*1d30*/  @!P0 SHF.L.U32 R27, R26, 0x10, RZ ;  /* 0x000000101a1b8819 */ /* 0x004fc600000006ff */
[----:B------:R-:W-:Y:S02]  /*1d40*/  @!P0 FADD.FTZ R26, -R6, R25 ;  /* 0x00000019061a8221 */ /* 0x000fe40000010100 */
[----:B------:R-:W-:-:S04]  /*1d50*/  @!P0 FADD.FTZ R27, -R0, R27 ;  /* 0x0000001b001b8221 */ /* 0x000fc80000010100 */
[----:B------:R-:W-:-:S04]  /*1d60*/  @!P0 FFMA.FTZ R27, -R5, R27, R26 ;  /* 0x0000001b051b8223 */ /* 0x000fc8000001011a */
[----:B------:R-:W-:-:S05]  /*1d70*/  @!P0 FMUL.FTZ R27, R4, R27 ;  /* 0x0000001b041b8220 */ /* 0x000fca0000410000 */
[----:B------:R-:W-:-:S04]  /*1d80*/  @!P0 F2FP.BF16.F32.PACK_AB R27, RZ, R27 ;  /* 0x0000001bff1b823e */ /* 0x000fc800000010ff */
[----:B------:R-:W-:Y:S01]  /*1d90*/  PRMT R25, R27, 0x7610, R25 ;  /* 0x000076101b197816 */ /* 0x000fe20000000019 */
[----:B----4-:R-:W-:-:S04]  /*1da0*/  @!P1 IMAD.U32 R23, R23, 0x10000, RZ ;  /* 0x0001000017179824 */ /* 0x010fc800078e00ff */
[----:B------:R0:W-:Y:S01]  /*1db0*/  @!P0 STG.E.U16 desc[UR18][R14.64], R25 ;  /* 0x000000190e008986 */ /* 0x0001e2000c101512 */
[----:B------:R-:W-:Y:S01]  /*1dc0*/  @!P1 SHF.L.U32 R27, R24, 0x10, RZ ;  /* 0x00000010181b9819 */ /* 0x000fe200000006ff */
[----:B------:R-:W-:Y:S01]  /*1dd0*/  @!P1 FADD.FTZ R23, -R0, R23 ;  /* 0x0000001700179221 */ /* 0x000fe20000010100 */
[----:B0-----:R-:W0:Y:S08]  /*1de0*/  @!P1 LDC.64 R14, c[0x0][0x3c0] ;  /* 0x0000f000ff0e9b82 */ /* 0x001e300000000a00 */
[----:B------:R-:W1:Y:S01]  /*1df0*/  @!P2 LDC.64 R24, c[0x0][0x3c0] ;  /* 0x0000f000ff18ab82 */ /* 0x000e620000000a00 */
[----:B------:R-:W-:Y:S01]  /*1e00*/  @!P2 SHF.L.U32 R29, R16, 0x10, RZ ;  /* 0x00000010101da819 */ /* 0x000fe200000006ff */
[----:B------:R-:W-:-:S04]  /*1e10*/  @!P1 FADD.FTZ R16, -R6, R27 ;  /* 0x0000001b06109221 */ /* 0x000fc80000010100 */
[----:B------:R-:W-:Y:S01]  /*1e20*/  @!P2 FADD.FTZ R26, -R6, R29 ;  /* 0x0000001d061aa221 */ /* 0x000fe20000010100 */
[----:B------:R-:W-:Y:S01]  /*1e30*/  @!P2 SHF.L.U32 R17, R17, 0x10, RZ ;  /* 0x000000101111a819 */ /* 0x000fe200000006ff */
[----:B------:R-:W-:-:S04]  /*1e40*/  @!P1 FFMA.FTZ R23, -R5, R23, R16 ;  /* 0x0000001705179223 */ /* 0x000fc80000010110 */
[----:B------:R-:W-:Y:S01]  /*1e50*/  @!P2 FADD.FTZ R17, -R0, R17 ;  /* 0x000000110011a221 */ /* 0x000fe20000010100 */
[----:B------:R-:W-:-:S03]  /*1e60*/  @!P1 FMUL.FTZ R23, R4, R23 ;  /* 0x0000001704179220 */ /* 0x000fc60000410000 */
[----:B------:R-:W-:-:S04]  /*1e70*/  @!P2 FFMA.FTZ R17, -R5, R17, R26 ;  /* 0x000000110511a223 */ /* 0x000fc8000001011a */
[----:B------:R-:W-:Y:S01]  /*1e80*/  @!P2 FMUL.FTZ R17, R4, R17 ;  /* 0x000000110411a220 */ /* 0x000fe20000410000 */
[----:B------:R-:W-:Y:S01]  /*1e90*/  @!P1 F2FP.BF16.F32.PACK_AB R23, RZ, R23 ;  /* 0x00000017ff17923e */ /* 0x000fe200000010ff */
[----:B0-----:R-:W-:-:S03]  /*1ea0*/  @!P1 IMAD.WIDE R14, R12, 0x2, R14 ;  /* 0x000000020c0e9825 */ /* 0x001fc600078e020e */
[----:B------:R-:W-:Y:S01]  /*1eb0*/  @!P2 F2FP.BF16.F32.PACK_AB R17, RZ, R17 ;  /* 0x00000011ff11a23e */ /* 0x000fe200000010ff */
[----:B-1----:R-:W-:Y:S01]  /*1ec0*/  @!P2 IMAD.WIDE R24, R13, 0x2, R24 ;  /* 0x000000020d18a825 */ /* 0x002fe200078e0218 */
[----:B------:R-:W-:Y:S02]  /*1ed0*/  PRMT R16, R23, 0x7610, R16 ;  /* 0x0000761017107816 */ /* 0x000fe40000000010 */
[----:B------:R-:W-:-:S03]  /*1ee0*/  PRMT R26, R17, 0x7610, R26 ;  /* 0x00007610111a7816 */ /* 0x000fc6000000001a */
[----:B------:R0:W-:Y:S04]  /*1ef0*/  @!P1 STG.E.U16 desc[UR18][R14.64], R16 ;  /* 0x000000100e009986 */ /* 0x0001e8000c101512 */
[----:B------:R0:W-:Y:S01]  /*1f00*/  @!P2 STG.E.U16 desc[UR18][R24.64], R26 ;  /* 0x0000001a1800a986 */ /* 0x0001e2000c101512 */
[----:B------:R-:W-:Y:S02]  /*1f10*/  ISETP.NE.AND P0, PT, R21, RZ, PT ;  /* 0x000000ff1500720c */ /* 0x000fe40003f05270 */
[----:B------:R-:W-:-:S04]  /*1f20*/  IADD3 R17, PT, PT, R8, R22, R8 ;  /* 0x0000001608117210 */ /* 0x000fc80007ffe008 */
[----:B------:R-:W-:-:S04]  /*1f30*/  IADD3 R17, PT, PT, R8, R17, R8 ;  /* 0x0000001108117210 */ /* 0x000fc80007ffe008 */
[C-C-:B------:R-:W-:Y:S01]  /*1f40*/  IADD3 R17, PT, PT, R8.reuse, R17, R8.reuse ;  /* 0x0000001108117210 */ /* 0x140fe20007ffe008 */
[----:B------:R-:W-:Y:S01]  /*1f50*/  IMAD R13, R8, 0x8, R13 ;  /* 0x00000008080d7824 */ /* 0x000fe200078e020d */
[----:B------:R-:W-:Y:S02]  /*1f60*/  LEA R23, R2, R18, 0x3 ;  /* 0x0000001202177211 */ /* 0x000fe400078e18ff */
[----:B------:R-:W-:Y:S02]  /*1f70*/  IADD3 R22, PT, PT, R8, R17, R8 ;  /* 0x0000001108167210 */ /* 0x000fe40007ffe008 */
[----:B------:R-:W-:Y:S02]  /*1f80*/  IADD3 R18, PT, PT, R10, R2, RZ ;  /* 0x000000020a127210 */ /* 0x000fe40007ffe0ff */
[----:B------:R-:W-:Y:S01]  /*1f90*/  LEA R12, R8, R12, 0x3 ;  /* 0x0000000c080c7211 */ /* 0x000fe200078e18ff */
[----:B0-----:R-:W-:Y:S06]  /*1fa0*/  @P0 BRA `(.L_x_26923) ;  /* 0xfffffff400640947 */ /* 0x001fec000383ffff */
.L_x_26922:
[----:B------:R-:W-:-:S04]  /*1fb0*/  LOP3.LUT R3, R3, 0x1, RZ, 0xc0, !PT ;  /* 0x0000000103037812 */ /* 0x000fc800078ec0ff */
[----:B------:R-:W-:-:S13]  /*1fc0*/  ISETP.NE.U32.AND P0, PT, R3, 0x1, PT ;  /* 0x000000010300780c */ /* 0x000fda0003f05070 */
[----:B------:R-:W-:Y:S05]  /*1fd0*/  @!P0 EXIT ;  /* 0x000000000000894d */ /* 0x000fea0003800000 */
[----:B------:R-:W0:Y:S01]  /*1fe0*/  LDC.64 R20, c[0x0][0x380] ;  /* 0x0000e000ff147b82 */ /* 0x000e220000000a00 */
[C---:B------:R-:W-:Y:S01]  /*1ff0*/  ISETP.GE.AND P0, PT, R23.reuse, UR4, PT ;  /* 0x0000000417007c0c */ /* 0x040fe2000bf06270 */
[----:B------:R-:W-:Y:S01]  /*2000*/  IMAD.IADD R7, R8, 0x1, R22 ;  /* 0x0000000108077824 */ /* 0x000fe200078e0216 */
[----:B------:R-:W-:-:S04]  /*2010*/  IADD3 R23, PT, PT, R23, R2, RZ ;  /* 0x0000000217177210 */ /* 0x000fc80007ffe0ff */
[C---:B------:R-:W-:Y:S01]  /*2020*/  IADD3 R3, PT, PT, R23.reuse, R2, RZ ;  /* 0x0000000217037210 */ /* 0x040fe20007ffe0ff */
[----:B------:R-:W1:Y:S01]  /*2030*/  LDC.64 R18, c[0x0][0x388] ;  /* 0x0000e200ff127b82 */ /* 0x000e620000000a00 */
[----:B------:R-:W-:Y:S02]  /*2040*/  ISETP.GE.AND P1, PT, R23, UR4, PT ;  /* 0x0000000417007c0c */ /* 0x000fe4000bf26270 */
[----:B------:R-:W-:Y:S02]  /*2050*/  ISETP.GE.AND P2, PT, R3, UR4, PT ;  /* 0x0000000403007c0c */ /* 0x000fe4000bf46270 */
[----:B------:R-:W-:-:S03]  /*2060*/  IADD3 R9, PT, PT, R8, R7, RZ ;  /* 0x0000000708097210 */ /* 0x000fc60007ffe0ff */
[----:B------:R-:W2:Y:S08]  /*2070*/  LDC.64 R10, c[0x0][0x380] ;  /* 0x0000e000ff0a7b82 */ /* 0x000eb00000000a00 */
[----:B------:R-:W3:Y:S01]  /*2080*/  LDC.64 R14, c[0x0][0x388] ;  /* 0x0000e200ff0e7b82 */ /* 0x000ee20000000a00 */
[----:B0-----:R-:W-:-:S06]  /*2090*/  @!P0 IMAD.WIDE R20, R22, 0x2, R20 ;  /* 0x0000000216148825 */ /* 0x001fcc00078e0214 */
[----:B------:R-:W4:Y:S01]  /*20a0*/  @!P0 LDG.E.U16.CONSTANT R20, desc[UR18][R20.64] ;  /* 0x0000001214148981 */ /* 0x000f22000c1e9500 */
[----:B------:R-:W0:Y:S01]  /*20b0*/  LDC.64 R12, c[0x0][0x388] ;  /* 0x0000e200ff0c7b82 */ /* 0x000e220000000a00 */
[----:B-1----:R-:W-:-:S06]  /*20c0*/  @!P0 IMAD.WIDE R18, R22, 0x2, R18 ;  /* 0x0000000216128825 */ /* 0x002fcc00078e0212 */
[----:B------:R-:W4:Y:S01]  /*20d0*/  @!P0 LDG.E.U16.CONSTANT R18, desc[UR18][R18.64] ;  /* 0x0000001212128981 */ /* 0x000f22000c1e9500 */
[----:B------:R-:W1:Y:S01]  /*20e0*/  LDC.64 R16, c[0x0][0x380] ;  /* 0x0000e000ff107b82 */ /* 0x000e620000000a00 */
[----:B--2---:R-:W-:-:S06]  /*20f0*/  @!P1 IMAD.WIDE R10, R7, 0x2, R10 ;  /* 0x00000002070a9825 */ /* 0x004fcc00078e020a */
[----:B------:R-:W2:Y:S01]  /*2100*/  @!P1 LDG.E.U16.CONSTANT R10, desc[UR18][R10.64] ;  /* 0x000000120a0a9981 */ /* 0x000ea2000c1e9500 */
[----:B---3--:R-:W-:Y:S01]  /*2110*/  @!P1 IMAD.WIDE R14, R7, 0x2, R14 ;  /* 0x00000002070e9825 */ /* 0x008fe200078e020e */
[----:B------:R-:W3:Y:S05]  /*2120*/  @!P0 LDC.64 R24, c[0x0][0x3c0] ;  /* 0x0000f000ff188b82 */ /* 0x000eea0000000a00 */
[----:B------:R-:W2:Y:S01]  /*2130*/  @!P1 LDG.E.U16.CONSTANT R14, desc[UR18][R14.64] ;  /* 0x000000120e0e9981 */ /* 0x000ea2000c1e9500 */
[C---:B0-----:R-:W-:Y:S02]  /*2140*/  @!P2 IMAD.WIDE R12, R9.reuse, 0x2, R12 ;  /* 0x00000002090ca825 */ /* 0x041fe400078e020c */
[----:B------:R-:W0:Y:S04]  /*2150*/  @!P1 LDC.64 R26, c[0x0][0x3c0] ;  /* 0x0000f000ff1a9b82 */ /* 0x000e280000000a00 */
[----:B------:R-:W2:Y:S01]  /*2160*/  @!P2 LDG.E.U16.CONSTANT R12, desc[UR18][R12.64] ;  /* 0x000000120c0ca981 */ /* 0x000ea2000c1e9500 */
[----:B-1----:R-:W-:-:S06]  /*2170*/  @!P2 IMAD.WIDE R16, R9, 0x2, R16 ;  /* 0x000000020910a825 */ /* 0x002fcc00078e0210 */
[----:B------:R1:W2:Y:S01]  /*2180*/  @!P2 LDG.E.U16.CONSTANT R16, desc[UR18][R16.64] ;  /* 0x000000121010a981 */ /* 0x0002a2000c1e9500 */
[----:B------:R-:W-:-:S04]  /*2190*/  IADD3 R2, PT, PT, R3, R2, RZ ;  /* 0x0000000203027210 */ /* 0x000fc80007ffe0ff */
[----:B------:R-:W-:Y:S01]  /*21a0*/  ISETP.GE.AND P3, PT, R2, UR4, PT ;  /* 0x0000000402007c0c */ /* 0x000fe2000bf66270 */
[----:B---3--:R-:W-:-:S04]  /*21b0*/  @!P0 IMAD.WIDE R24, R22, 0x2, R24 ;  /* 0x0000000216188825 */ /* 0x008fc800078e0218 */
[----:B0-----:R-:W-:Y:S01]  /*21c0*/  @!P1 IMAD.WIDE R26, R7, 0x2, R26 ;  /* 0x00000002071a9825 */ /* 0x001fe200078e021a */
[----:B----4-:R-:W-:Y:S02]  /*21d0*/  @!P0 SHF.L.U32 R23, R20, 0x10, RZ ;  /* 0x0000001014178819 */ /* 0x010fe400000006ff */
[----:B------:R-:W0:Y:S01]  /*21e0*/  @!P2 LDC.64 R20, c[0x0][0x3c0] ;  /* 0x0000f000ff14ab82 */ /* 0x000e220000000a00 */
[----:B------:R-:W-:Y:S02]  /*21f0*/  @!P0 IMAD.U32 R19, R18, 0x10000, RZ ;  /* 0x0001000012138824 */ /* 0x000fe400078e00ff */
[----:B------:R-:W-:Y:S02]  /*2200*/  @!P0 FADD.FTZ R18, -R6, R23 ;  /* 0x0000001706128221 */ /* 0x000fe40000010100 */
[----:B-----5:R-:W-:Y:S01]  /*2210*/  @!P0 FADD.FTZ R19, -R0, R19 ;  /* 0x0000001300138221 */ /* 0x020fe20000010100 */
[----:B--2---:R-:W-:Y:S02]  /*2220*/  @!P1 SHF.L.U32 R23, R10, 0x10, RZ ;  /* 0x000000100a179819 */ /* 0x004fe400000006ff */
[----:B------:R-:W-:-:S03]  /*2230*/  @!P1 SHF.L.U32 R11, R14, 0x10, RZ ;  /* 0x000000100e0b9819 */ /* 0x000fc600000006ff */
[----:B------:R-:W-:Y:S01]  /*2240*/  @!P1 FADD.FTZ R10, -R6, R23 ;  /* 0x00000017060a9221 */ /* 0x000fe20000010100 */
[----:B-1----:R-:W-:Y:S01]  /*2250*/  @!P2 SHF.L.U32 R17, R12, 0x10, RZ ;  /* 0x000000100c11a819 */ /* 0x002fe200000006ff */
[----:B------:R-:W-:Y:S01]  /*2260*/  @!P1 FADD.FTZ R11, -R0, R11 ;  /* 0x0000000b000b9221 */ /* 0x000fe20000010100 */
[C---:B------:R-:W-:Y:S01]  /*2270*/  @!P0 FFMA.FTZ R19, -R5.reuse, R19, R18 ;  /* 0x0000001305138223 */ /* 0x040fe20000010112 */
[----:B------:R-:W-:Y:S02]  /*2280*/  @!P2 IMAD.U32 R15, R16, 0x10000, RZ ;  /* 0x00010000100fa824 */ /* 0x000fe400078e00ff */
[----:B------:R-:W-:Y:S02]  /*2290*/  @!P2 FADD.FTZ R17, -R0, R17 ;  /* 0x000000110011a221 */ /* 0x000fe40000010100 */
[----:B------:R-:W-:Y:S01]  /*22a0*/  @!P2 FADD.FTZ R12, -R6, R15 ;  /* 0x0000000f060ca221 */ /* 0x000fe20000010100 */
[----:B------:R-:W-:Y:S01]  /*22b0*/  @!P1 FFMA.FTZ R11, -R5, R11, R10 ;  /* 0x0000000b050b9223 */ /* 0x000fe2000001010a */
[----:B------:R-:W-:-:S02]  /*22c0*/  @!P0 FMUL.FTZ R19, R4, R19 ;  /* 0x0000001304138220 */ /* 0x000fc40000410000 */
[----:B------:R-:W-:Y:S01]  /*22d0*/  @!P2 FFMA.FTZ R17, -R5, R17, R12 ;  /* 0x000000110511a223 */ /* 0x000fe2000001010c */
[----:B------:R-:W-:-:S03]  /*22e0*/  @!P1 FMUL.FTZ R11, R4, R11 ;  /* 0x0000000b040b9220 */ /* 0x000fc60000410000 */
[----:B------:R-:W-:Y:S01]  /*22f0*/  @!P2 FMUL.FTZ R17, R4, R17 ;  /* 0x000000110411a220 */ /* 0x000fe20000410000 */
[----:B------:R-:W-:Y:S01]  /*2300*/  @!P0 F2FP.BF16.F32.PACK_AB R19, RZ, R19 ;  /* 0x00000013ff13823e */ /* 0x000fe200000010ff */
[----:B0-----:R-:W-:Y:S01]  /*2310*/  @!P2 IMAD.WIDE R20, R9, 0x2, R20 ;  /* 0x000000020914a825 */ /* 0x001fe200078e0214 */
[----:B------:R-:W-:Y:S02]  /*2320*/  @!P1 F2FP.BF16.F32.PACK_AB R11, RZ, R11 ;  /* 0x0000000bff0b923e */ /* 0x000fe400000010ff */
[----:B------:R-:W-:Y:S01]  /*2330*/  @!P2 F2FP.BF16.F32.PACK_AB R17, RZ, R17 ;  /* 0x00000011ff11a23e */ /* 0x000fe200000010ff */
[----:B------:R0:W-:Y:S04]  /*2340*/  @!P0 STG.E.U16 desc[UR18][R24.64], R19 ;  /* 0x0000001318008986 */ /* 0x0001e8000c101512 */
[----:B------:R0:W-:Y:S04]  /*2350*/  @!P1 STG.E.U16 desc[UR18][R26.64], R11 ;  /* 0x0000000b1a009986 */ /* 0x0001e8000c101512 */
[----:B------:R0:W-:Y:S01]  /*2360*/  @!P2 STG.E.U16 desc[UR18][R20.64], R17 ;  /* 0x000000111400a986 */ /* 0x0001e2000c101512 */
[----:B------:R-:W-:Y:S05]  /*2370*/  @P3 EXIT ;  /* 0x000000000000394d */ /* 0x000fea0003800000 */
[----:B------:R-:W1:Y:S01]  /*2380*/  LDC.64 R2, c[0x0][0x380] ;  /* 0x0000e000ff027b82 */ /* 0x000e620000000a00 */
[----:B------:R-:W-:-:S07]  /*2390*/  IMAD.IADD R15, R8, 0x1, R9 ;  /* 0x00000001080f7824 */ /* 0x000fce00078e0209 */
[----:B0-----:R-:W0:Y:S01]  /*23a0*/  LDC.64 R10, c[0x0][0x388] ;  /* 0x0000e200ff0a7b82 */ /* 0x001e220000000a00 */
[----:B-1----:R-:W-:-:S07]  /*23b0*/  IMAD.WIDE R8, R15, 0x2, R2 ;  /* 0x000000020f087825 */ /* 0x002fce00078e0202 */
[----:B------:R-:W1:Y:S01]  /*23c0*/  LDC.64 R2, c[0x0][0x3c0] ;  /* 0x0000f000ff027b82 */ /* 0x000e620000000a00 */
[----:B------:R-:W2:Y:S01]  /*23d0*/  LDG.E.U16.CONSTANT R8, desc[UR18][R8.64] ;  /* 0x0000001208087981 */ /* 0x000ea2000c1e9500 */
[----:B0-----:R-:W-:-:S06]  /*23e0*/  IMAD.WIDE R10, R15, 0x2, R10 ;  /* 0x000000020f0a7825 */ /* 0x001fcc00078e020a */
[----:B------:R-:W3:Y:S01]  /*23f0*/  LDG.E.U16.CONSTANT R10, desc[UR18][R10.64] ;  /* 0x000000120a0a7981 */ /* 0x000ee2000c1e9500 */
[----:B-1----:R-:W-:Y:S01]  /*2400*/  IMAD.WIDE R2, R15, 0x2, R2 ;  /* 0x000000020f027825 */ /* 0x002fe200078e0202 */
[----:B--2---:R-:W-:Y:S02]  /*2410*/  SHF.L.U32 R7, R8, 0x10, RZ ;  /* 0x0000001008077819 */ /* 0x004fe400000006ff */
[----:B---3--:R-:W-:-:S03]  /*2420*/  SHF.L.U32 R13, R10, 0x10, RZ ;  /* 0x000000100a0d7819 */ /* 0x008fc600000006ff */
[----:B------:R-:W-:Y:S02]  /*2430*/  FADD.FTZ R6, -R6, R7 ;  /* 0x0000000706067221 */ /* 0x000fe40000010100 */
[----:B------:R-:W-:-:S04]  /*2440*/  FADD.FTZ R13, -R0, R13 ;  /* 0x0000000d000d7221 */ /* 0x000fc80000010100 */
[----:B------:R-:W-:-:S04]  /*2450*/  FFMA.FTZ R13, -R5, R13, R6 ;  /* 0x0000000d050d7223 */ /* 0x000fc80000010106 */
[----:B------:R-:W-:-:S05]  /*2460*/  FMUL.FTZ R13, R4, R13 ;  /* 0x0000000d040d7220 */ /* 0x000fca0000410000 */
[----:B------:R-:W-:-:S05]  /*2470*/  F2FP.BF16.F32.PACK_AB R13, RZ, R13 ;  /* 0x0000000dff0d723e */ /* 0x000fca00000010ff */
[----:B------:R-:W-:Y:S01]  /*2480*/  STG.E.U16 desc[UR18][R2.64], R13 ;  /* 0x0000000d02007986 */ /* 0x000fe2000c101512 */
[----:B------:R-:W-:Y:S05]  /*2490*/  EXIT ;  /* 0x000000000000794d */ /* 0x000fea0003800000 */
.L_x_26924:
        /* <DEDUP_REMOVED lines=14> */
.L_x_27546:


//--------------------- .text._ZN2at6native46batch_norm_backward_elemt_channels_last_kernelILi4EN3c104HalfEfS3_EEvPKT0_S6_PKT1_S9_PKT2_S9_S9_PKiPS4_lii --------------------------
	.section	.text._ZN2at6native46batch_norm_backward_elemt_channels_last_kernelILi4EN3c104HalfEfS3_EEvPKT0_S6_PKT1_S9_PKT2_S9_S9_PKiPS4_lii,"ax",@progbits
	.align	128
        .global         _ZN2at6native46batch_norm_backward_elemt_channels_last_kernelILi4EN3c104HalfEfS3_EEvPKT0_S6_PKT1_S9_PKT2_S9_S9_PKiPS4_lii
        .type           _ZN2at6native46batch_norm_backward_elemt_channels_last_kernelILi4EN3c104HalfEfS3_EEvPKT0_S6_PKT1_S9_PKT2_S9_S9_PKiPS4_lii,@function
        .size           _ZN2at6native46batch_norm_backward_elemt_channels_last_kernelILi4EN3c104HalfEfS3_EEvPKT0_S6_PKT1_S9_PKT2_S9_S9_PKiPS4_lii,(.L_x_27547 - _ZN2at6native46batch_norm_backward_elemt_channels_last_kernelILi4EN3c104HalfEfS3_EEvPKT0_S6_PKT1_S9_PKT2_S9_S9_PKiPS4_lii)
        .other          _ZN2at6native46batch_norm_backward_elemt_channels_last_kernelILi4EN3c104HalfEfS3_EEvPKT0_S6_PKT1_S9_PKT2_S9_S9_PKiPS4_lii,@"STO_CUDA_ENTRY STV_DEFAULT"
_ZN2at6native46batch_norm_backward_elemt_channels_last_kernelILi4EN3c104HalfEfS3_EEvPKT0_S6_PKT1_S9_PKT2_S9_S9_PKiPS4_lii:
.text._ZN2at6native46batch_norm_backward_elemt_channels_last_kernelILi4EN3c104HalfEfS3_EEvPKT0_S6_PKT1_S9_PKT2_S9_S9_PKiPS4_lii:
        /* <DEDUP_REMOVED lines=8> */
[----:B------:R-:W-:Y:S01]  /*0080*/  MOV R0, RZ ;  /* 0x000000ff00007202 */ /* 0x000fe20000000f00 */
        /* <DEDUP_REMOVED lines=15> */
[----:B------:R-:W-:Y:S01]  /*0180*/  MOV R4, UR5 ;  /* 0x0000000500047c02 */ /* 0x000fe20008000f00 */
[----:B------:R-:W-:-:S03]  /*0190*/  UMOV UR5, UR4 ;  /* 0x0000000400057c82 */ /* 0x000fc60008000000 */
[----:B------:R-:W-:Y:S01]  /*01a0*/  MOV R5, UR7 ;  /* 0x0000000700057c02 */ /* 0x000fe20008000f00 */
[----:B------:R-:W-:-:S06]  /*01b0*/  UMOV UR7, UR6 ;  /* 0x0000000600077c82 */ /* 0x000fcc0008000000 */
.L_x_26927:
        /* <DEDUP_REMOVED lines=55> */
.L_x_26926:
        /* <DEDUP_REMOVED lines=22> */
[----:B------:R-:W-:Y:S01]  /*0690*/  MOV R5, UR25 ;  /* 0x0000001900057c02 */ /* 0x000fe20008000f00 */
        /* <DEDUP_REMOVED lines=31> */
[----:B------:R-:W-:Y:S01]  /*0890*/  MOV R9, UR21 ;  /* 0x0000001500097c02 */ /* 0x000fe20008000f00 */
        /* <DEDUP_REMOVED lines=13> */
[----:B------:R-:W-:Y:S02]  /*0970*/  MOV R5, UR15 ;  /* 0x0000000f00057c02 */ /* 0x000fe40008000f00 */
[----:B------:R-:W-:Y:S02]  /*0980*/  MOV R6, UR12 ;  /* 0x0000000c00067c02 */ /* 0x000fe40008000f00 */
[----:B---3--:R-:W-:Y:S01]  /*0990*/  MOV R8, UR7 ;  /* 0x0000000700087c02 */ /* 0x008fe20008000f00 */
[----:B------:R-:W3:Y:S01]  /*09a0*/  LDG.E.CONSTANT R4, desc[UR18][R4.64] ;  /* 0x0000001204047981 */ /* 0x000ee2000c1e9900 */
[----:B-----5:R-:W-:Y:S01]  /*09b0*/  IMAD.U32 R11, RZ, RZ, UR11 ;  /* 0x0000000bff0b7e24 */ /* 0x020fe2000f8e00ff */
[----:B------:R-:W-:-:S02]  /*09c0*/  MOV R9, UR5 ;  /* 0x0000000500097c02 */ /* 0x000fc40008000f00 */
[----:B------:R-:W3:Y:S01]  /*09d0*/  LDG.E.CONSTANT R7, desc[UR18][R6.64] ;  /* 0x0000001206077981 */ /* 0x000ee2000c1e9900 */
[----:B------:R-:W-:-:S03]  /*09e0*/  MOV R10, UR10 ;  /* 0x0000000a000a7c02 */ /* 0x000fc60008000f00 */
[----:B------:R-:W5:Y:S04]  /*09f0*/  LDG.E.CONSTANT R8, desc[UR18][R8.64] ;  /* 0x0000001208087981 */ /* 0x000f68000c1e9900 */
[----:B------:R-:W5:Y:S01]  /*0a00*/  LDG.E.CONSTANT R11, desc[UR18][R10.64] ;  /* 0x000000120a0b7981 */ /* 0x000f62000c1e9900 */
[----:B------:R-:W-:Y:S01]  /*0a10*/  UIADD3 UR4, UPT, UPT, UR4, 0x8, URZ ;  /* 0x0000000804047890 */ /* 0x000fe2000fffe0ff */
[----:B------:R-:W-:Y:S01]  /*0a20*/  UMOV UR6, URZ ;  /* 0x000000ff00067c82 */ /* 0x000fe20008000000 */
[--C-:B--2---:R-:W-:Y:S02]  /*0a30*/  IADD3 R14, P0, P1, R2, R0, R13.reuse ;  /* 0x00000000020e7210 */ /* 0x104fe4000791e00d */
        /* <DEDUP_REMOVED lines=15> */
.L_x_26929:
        /* <DEDUP_REMOVED lines=24> */
[----:B------:R-:W-:Y:S01]  /*0cb0*/  MOV R5, UR16 ;  /* 0x0000001000057c02 */ /* 0x000fe20008000f00 */
        /* <DEDUP_REMOVED lines=14> */
[----:B------:R-:W-:-:S02]  /*0da0*/  MOV R9, UR13 ;  /* 0x0000000d00097c02 */ /* 0x000fc40008000f00 */
        /* <DEDUP_REMOVED lines=14> */
.L_x_26930:
[----:B------:R-:W-:Y:S05]  /*0e90*/  BRA.U !UP0, `(.L_x_26928) ;  /* 0x0000000108387547 */ /* 0x000fea000b800000 */
.L_x_26931:
[----:B0-----:R-:W-:-:S04]  /*0ea0*/  ULEA UR7, UP0, UR4, UR20, 0x2 ;  /* 0x0000001404077291 */ /* 0x001fc8000f8010ff */
[----:B------:R-:W-:Y:S02]  /*0eb0*/  ULEA.HI.X UR6, UR4, UR21, UR6, 0x2, UP0 ;  /* 0x0000001504067291 */ /* 0x000fe400080f1406 */
[----:B------:R-:W-:-:S04]  /*0ec0*/  MOV R4, UR7 ;  /* 0x0000000700047c02 */ /* 0x000fc80008000f00 */
[----:B------:R-:W-:-:S05]  /*0ed0*/  MOV R5, UR6 ;  /* 0x0000000600057c02 */ /* 0x000fca0008000f00 */
        /* <DEDUP_REMOVED lines=10> */
.L_x_26928:
[----:B------:R-:W-:-:S04]  /*0f80*/  MOV R2, R0 ;  /* 0x0000000000027202 */ /* 0x000fc80000000f00 */
[----:B------:R1:W2:Y:S03]  /*0f90*/  I2F.S64 R4, R2 ;  /* 0x0000000200047312 */ /* 0x0002a60000301400 */
.L_x_26925:
        /* <DEDUP_REMOVED lines=36> */
[----:B------:R-:W-:Y:S02]  /*11e0*/  IADD3 R3, PT, PT, RZ, -R9, RZ ;  /* 0x80000009ff037210 */ /* 0x000fe40007ffe0ff */
[----:B-1----:R-:W-:-:S05]  /*11f0*/  IADD3 R16, PT, PT, R13, 0xffffffe, RZ ;  /* 0x0ffffffe0d107810 */ /* 0x002fca0007ffe0ff */
        /* <DEDUP_REMOVED lines=9> */
[----:B------:R-:W-:Y:S02]  /*1290*/  MOV R16, 0x3f800000 ;  /* 0x3f80000000107802 */ /* 0x000fe40000000f00 */
[----:B------:R-:W-:-:S09]  /*12a0*/  ISETP.NE.U32.AND P1, PT, R9, RZ, PT ;  /* 0x000000ff0900720c */ /* 0x000fd20003f25070 */
[----:B------:R-:W-:-:S04]  /*12b0*/  @P2 IADD3 R18, PT, PT, -R9, R18, RZ ;  /* 0x0000001209122210 */ /* 0x000fc80007ffe1ff */
[----:B------:R-:W-:Y:S02]  /*12c0*/  ISETP.GE.U32.AND P3, PT, R18, R9, PT ;  /* 0x000000091200720c */ /* 0x000fe40003f66070 */
[----:B------:R-:W-:Y:S01]  /*12d0*/  @P2 IADD3 R3, PT, PT, R3, 0x1, RZ ;  /* 0x0000000103032810 */ /* 0x000fe20007ffe0ff */
[----:B------:R-:W-:-:S10]  /*12e0*/  IMAD R22, R23, UR5, R10 ;  /* 0x0000000517167c24 */ /* 0x000fd4000f8e020a */
[----:B------:R-:W-:Y:S01]  /*12f0*/  @P3 VIADD R3, R3, 0x1 ;  /* 0x0000000103033836 */ /* 0x000fe20000000000 */
[----:B------:R-:W-:Y:S01]  /*1300*/  @!P1 LOP3.LUT R3, RZ, R9, RZ, 0x33, !PT ;  /* 0x00000009ff039212 */ /* 0x000fe200078e33ff */
[----:B------:R-:W-:-:S04]  /*1310*/  FMUL.FTZ R18, R5, R5 ;  /* 0x0000000505127220 */ /* 0x000fc80000410000 */
[----:B------:R-:W-:Y:S01]  /*1320*/  FMUL.FTZ R11, R18, R11 ;  /* 0x0000000b120b7220 */ /* 0x000fe20000410000 */
[----:B---3--:R-:W-:Y:S01]  /*1330*/  @P0 HADD2.F32 R16, -RZ, R6.H0_H0 ;  /* 0x20000006ff100230 */ /* 0x008fe20000004100 */
[----:B------:R-:W-:Y:S01]  /*1340*/  ISETP.GT.U32.AND P0, PT, R9, UR6, PT ;  /* 0x0000000609007c0c */ /* 0x000fe2000bf04070 */
[----:B----4-:R-:W-:Y:S01]  /*1350*/  FMUL.FTZ R6, R13, R8 ;  /* 0x000000080d067220 */ /* 0x010fe20000410000 */
[----:B------:R-:W-:Y:S02]  /*1360*/  IMAD R8, R2, UR5, RZ ;  /* 0x0000000502087c24 */ /* 0x000fe4000f8e02ff */
[----:B------:R-:W-:Y:S01]  /*1370*/  FMUL.FTZ R4, R5, R16 ;  /* 0x0000001005047220 */ /* 0x000fe20000410000 */
[----:B------:R-:W-:-:S08]  /*1380*/  FMUL.FTZ R5, R13, R11 ;  /* 0x0000000b0d057220 */ /* 0x000fd00000410000 */
[----:B------:R-:W-:Y:S05]  /*1390*/  @P0 BRA `(.L_x_26932) ;  /* 0x0000000c00040947 */ /* 0x000fea0003800000 */
[CC--:B------:R-:W-:Y:S01]  /*13a0*/  LEA R9, R14.reuse, R7.reuse, 0x1 ;  /* 0x000000070e097211 */ /* 0x0c0fe200078e08ff */
[C-C-:B------:R-:W-:Y:S01]  /*13b0*/  IMAD R11, R14.reuse, 0x3, R7.reuse ;  /* 0x000000030e0b7824 */ /* 0x140fe200078e0207 */
[CC--:B------:R-:W-:Y:S01]  /*13c0*/  LEA R13, R14.reuse, R7.reuse, 0x2 ;  /* 0x000000070e0d7211 */ /* 0x0c0fe200078e10ff */
[C-C-:B------:R-:W-:Y:S01]  /*13d0*/  IMAD R15, R14.reuse, 0x5, R7.reuse ;  /* 0x000000050e0f7824 */ /* 0x140fe200078e0207 */
[C---:B------:R-:W-:Y:S01]  /*13e0*/  IADD3 R25, PT, PT, R14.reuse, R7, RZ ;  /* 0x000000070e197210 */ /* 0x040fe20007ffe0ff */
[C-C-:B------:R-:W-:Y:S01]  /*13f0*/  IMAD R17, R14.reuse, 0x6, R7.reuse ;  /* 0x000000060e117824 */ /* 0x140fe200078e0207 */
[----:B------:R-:W-:Y:S01]  /*1400*/  MOV R18, R23 ;  /* 0x0000001700127202 */ /* 0x000fe20000000f00 */
[----:B------:R-:W-:Y:S01]  /*1410*/  IMAD R19, R14, 0x7, R7 ;  /* 0x000000070e137824 */ /* 0x000fe200078e0207 */
[----:B------:R-:W0:Y:S01]  /*1420*/  LDCU UR4, c[0x0][0x3d0] ;  /* 0x00007a00ff0477ac */ /* 0x000e220008000800 */
[----:B------:R-:W-:Y:S02]  /*1430*/  VIADD R7, R3, 0x1 ;  /* 0x0000000103077836 */ /* 0x000fe40000000000 */
        /* <DEDUP_REMOVED lines=15> */
[----:B0-----:R-:W-:-:S07]  /*1530*/  IMAD R7, R25, UR5, R10 ;  /* 0x0000000519077c24 */ /* 0x001fce000f8e020a */
.L_x_26933:
        /* <DEDUP_REMOVED lines=8> */
[----:B------:R-:W-:-:S04]  /*15c0*/  IADD3 R10, PT, PT, R18, R2, RZ ;  /* 0x00000002120a7210 */ /* 0x000fc80007ffe0ff */
[----:B------:R-:W-:Y:S01]  /*15d0*/  ISETP.GE.AND P1, PT, R10, UR4, PT ;  /* 0x000000040a007c0c */ /* 0x000fe2000bf26270 */
[----:B0-----:R-:W0:-:S12]  /*15e0*/  LDC.64 R14, c[0x0][0x388] ;  /* 0x0000e200ff0e7b82 */ /* 0x001e180000000a00 */
[----:B--2---:R-:W-:-:S05]  /*15f0*/  @!P1 IMAD.WIDE R16, R7, 0x2, R16 ;  /* 0x0000000207109825 */ /* 0x004fca00078e0210 */
[----:B------:R1:W2:Y:S02]  /*1600*/  @!P1 LDG.E.U16.CONSTANT R26, desc[UR18][R16.64] ;  /* 0x00000012101a9981 */ /* 0x0002a4000c1e9500 */
[----:B-1----:R-:W1:Y:S01]  /*1610*/  LDC.64 R16, c[0x0][0x380] ;  /* 0x0000e000ff107b82 */ /* 0x002e620000000a00 */
[----:B0-----:R-:W-:-:S05]  /*1620*/  @!P1 IMAD.WIDE R14, R7, 0x2, R14 ;  /* 0x00000002070e9825 */ /* 0x001fca00078e020e */
[----:B------:R0:W2:Y:S02]  /*1630*/  @!P1 LDG.E.U16.CONSTANT R27, desc[UR18][R14.64] ;  /* 0x000000120e1b9981 */ /* 0x0000a4000c1e9500 */
[----:B0-----:R-:W0:Y:S02]  /*1640*/  @!P0 LDC.64 R14, c[0x0][0x3c0] ;  /* 0x0000f000ff0e8b82 */ /* 0x001e240000000a00 */
[----:B0-----:R-:W-:-:S04]  /*1650*/  @!P0 IMAD.WIDE R14, R22, 0x2, R14 ;  /* 0x00000002160e8825 */ /* 0x001fc800078e020e */
[----:B---3--:R-:W-:Y:S02]  /*1660*/  @!P0 HADD2.F32 R29, -RZ, R24.H0_H0 ;  /* 0x20000018ff1d8230 */ /* 0x008fe40000004100 */
[----:B----4-:R-:W-:-:S03]  /*1670*/  @!P0 HADD2.F32 R23, -RZ, R23.H0_H0 ;  /* 0x20000017ff178230 */ /* 0x010fc60000004100 */
[----:B------:R-:W-:Y:S02]  /*1680*/  @!P0 FADD.FTZ R24, -R6, R29 ;  /* 0x0000001d06188221 */ /* 0x000fe40000010100 */
[----:B------:R-:W0:Y:S01]  /*1690*/  LDC.64 R28, c[0x0][0x388] ;  /* 0x0000e200ff1c7b82 */ /* 0x000e220000000a00 */
[----:B-----5:R-:W-:-:S04]  /*16a0*/  @!P0 FADD.FTZ R23, -R0, R23 ;  /* 0x0000001700178221 */ /* 0x020fc80000010100 */
[----:B------:R-:W-:-:S04]  /*16b0*/  @!P0 FFMA.FTZ R23, -R5, R23, R24 ;  /* 0x0000001705178223 */ /* 0x000fc80000010118 */
[----:B------:R-:W-:-:S05]  /*16c0*/  @!P0 FMUL.FTZ R23, R4, R23 ;  /* 0x0000001704178220 */ /* 0x000fca0000410000 */
[----:B------:R-:W-:-:S04]  /*16d0*/  @!P0 F2FP.F16.F32.PACK_AB R23, RZ, R23 ;  /* 0x00000017ff17823e */ /* 0x000fc800000000ff */
[----:B------:R-:W-:Y:S01]  /*16e0*/  PRMT R24, R23, 0x7610, R24 ;  /* 0x0000761017187816 */ /* 0x000fe20000000018 */
[----:B------:R-:W-:-:S04]  /*16f0*/  IMAD.IADD R23, R10, 0x1, R2 ;  /* 0x000000010a177824 */ /* 0x000fc800078e0202 */
[----:B------:R3:W-:Y:S01]  /*1700*/  @!P0 STG.E.U16 desc[UR18][R14.64], R24 ;  /* 0x000000180e008986 */ /* 0x0007e2000c101512 */
[C---:B------:R-:W-:Y:S02]  /*1710*/  ISETP.GE.AND P0, PT, R23.reuse, UR4, PT ;  /* 0x0000000417007c0c */ /* 0x040fe4000bf06270 */
[----:B------:R-:W-:Y:S01]  /*1720*/  IADD3 R23, PT, PT, R23, R2, RZ ;  /* 0x0000000217177210 */ /* 0x000fe20007ffe0ff */
[----:B---3--:R-:W3:Y:S03]  /*1730*/  LDC.64 R14, c[0x0][0x380] ;  /* 0x0000e000ff0e7b82 */ /* 0x008ee60000000a00 */
[----:B------:R-:W-:-:S07]  /*1740*/  ISETP.GE.AND P2, PT, R23, UR4, PT ;  /* 0x0000000417007c0c */ /* 0x000fce000bf46270 */
[----:B-1----:R-:W-:-:S04]  /*1750*/  @!P0 IMAD.WIDE R16, R19, 0x2, R16 ;  /* 0x0000000213108825 */ /* 0x002fc800078e0210 */
[----:B--2---:R-:W-:Y:S01]  /*1760*/  @!P1 HADD2.F32 R25, -RZ, R26.H0_H0 ;  /* 0x2000001aff199230 */ /* 0x004fe20000004100 */
[----:B------:R1:W2:Y:S04]  /*1770*/  @!P0 LDG.E.U16.CONSTANT R24, desc[UR18][R16.64] ;  /* 0x0000001210188981 */ /* 0x0002a8000c1e9500 */
[----:B------:R-:W-:Y:S01]  /*1780*/  @!P1 FADD.FTZ R10, -R6, R25 ;  /* 0x00000019060a9221 */ /* 0x000fe20000010100 */
[----:B-1----:R-:W1:Y:S01]  /*1790*/  LDC.64 R16, c[0x0][0x388] ;  /* 0x0000e200ff107b82 */ /* 0x002e620000000a00 */
[----:B---3--:R-:W-:-:S05]  /*17a0*/  @!P2 IMAD.WIDE R14, R9, 0x2, R14 ;  /* 0x00000002090ea825 */ /* 0x008fca00078e020e */
[----:B------:R3:W4:Y:S01]  /*17b0*/  @!P2 LDG.E.U16.CONSTANT R25, desc[UR18][R14.64] ;  /* 0x000000120e19a981 */ /* 0x000722000c1e9500 */
[----:B------:R-:W-:Y:S01]  /*17c0*/  @!P1 HADD2.F32 R27, -RZ, R27.H0_H0 ;  /* 0x2000001bff1b9230 */ /* 0x000fe20000004100 */
[----:B---3--:R-:W3:Y:S04]  /*17d0*/  @!P1 LDC.64 R14, c[0x0][0x3c0] ;  /* 0x0000f000ff0e9b82 */ /* 0x008ee80000000a00 */
[----:B------:R-:W-:-:S04]  /*17e0*/  @!P1 FADD.FTZ R27, -R0, R27 ;  /* 0x0000001b001b9221 */ /* 0x000fc80000010100 */
[----:B------:R-:W-:Y:S01]  /*17f0*/  @!P1 FFMA.FTZ R27, -R5, R27, R10 ;  /* 0x0000001b051b9223 */ /* 0x000fe2000001010a */
[----:B-1----:R-:W-:-:S04]  /*1800*/  @!P2 IMAD.WIDE R16, R9, 0x2, R16 ;  /* 0x000000020910a825 */ /* 0x002fc800078e0210 */
[----:B------:R-:W-:Y:S01]  /*1810*/  @!P1 FMUL.FTZ R27, R4, R27 ;  /* 0x0000001b041b9220 */ /* 0x000fe20000410000 */
[----:B0-----:R-:W-:Y:S01]  /*1820*/  @!P0 IMAD.WIDE R28, R19, 0x2, R28 ;  /* 0x00000002131c8825 */ /* 0x001fe200078e021c */
[----:B------:R0:W4:Y:S03]  /*1830*/  @!P2 LDG.E.U16.CONSTANT R26, desc[UR18][R16.64] ;  /* 0x00000012101aa981 */ /* 0x000126000c1e9500 */
[----:B------:R-:W-:Y:S01]  /*1840*/  @!P1 F2FP.F16.F32.PACK_AB R27, RZ, R27 ;  /* 0x0000001bff1b923e */ /* 0x000fe200000000ff */
        /* <DEDUP_REMOVED lines=14> */
[----:B--2---:R-:W-:Y:S02]  /*1930*/  @!P0 HADD2.F32 R29, -RZ, R24.H0_H0 ;  /* 0x20000018ff1d8230 */ /* 0x004fe40000004100 */
[----:B----4-:R-:W-:Y:S02]  /*1940*/  @!P2 HADD2.F32 R25, -RZ, R25.H0_H0 ;  /* 0x20000019ff19a230 */ /* 0x010fe40000004100 */
[----:B-1----:R-:W-:Y:S02]  /*1950*/  @!P2 HADD2.F32 R15, -RZ, R26.H0_H0 ;  /* 0x2000001aff0fa230 */ /* 0x002fe40000004100 */
[----:B------:R-:W-:Y:S02]  /*1960*/  @!P0 HADD2.F32 R24, -RZ, R10.H0_H0 ;  /* 0x2000000aff188230 */ /* 0x000fe40000004100 */
[----:B------:R-:W-:Y:S01]  /*1970*/  @!P0 FADD.FTZ R10, -R6, R29 ;  /* 0x0000001d060a8221 */ /* 0x000fe20000010100 */
        /* <DEDUP_REMOVED lines=8> */
[----:B------:R-:W-:-:S04]  /*1a00*/  @!P0 F2FP.F16.F32.PACK_AB R25, RZ, R25 ;  /* 0x00000019ff19823e */ /* 0x000fc800000000ff */
[----:B------:R-:W-:Y:S02]  /*1a10*/  PRMT R24, R25, 0x7610, R24 ;  /* 0x0000761019187816 */ /* 0x000fe40000000018 */
[----:B------:R-:W-:-:S03]  /*1a20*/  @!P2 F2FP.F16.F32.PACK_AB R10, RZ, R10 ;  /* 0x0000000aff0aa23e */ /* 0x000fc600000000ff */
[----:B------:R1:W-:Y:S01]  /*1a30*/  @!P0 STG.E.U16 desc[UR18][R16.64], R24 ;  /* 0x0000001810008986 */ /* 0x0003e2000c101512 */
[----:B0-----:R-:W-:Y:S01]  /*1a40*/  @!P2 IMAD.WIDE R14, R9, 0x2, R14 ;  /* 0x00000002090ea825 */ /* 0x001fe200078e020e */
[----:B------:R-:W-:Y:S01]  /*1a50*/  PRMT R29, R10, 0x7610, R29 ;  /* 0x000076100a1d7816 */ /* 0x000fe2000000001d */
[----:B-1----:R-:W0:Y:S04]  /*1a60*/  @!P1 LDC.64 R16, c[0x0][0x3c0] ;  /* 0x0000f000ff109b82 */ /* 0x002e280000000a00 */
[----:B------:R1:W-:Y:S04]  /*1a70*/  @!P2 STG.E.U16 desc[UR18][R14.64], R29 ;  /* 0x0000001d0e00a986 */ /* 0x0003e8000c101512 */
[----:B-1----:R-:W1:Y:S01]  /*1a80*/  LDC.64 R14, c[0x0][0x380] ;  /* 0x0000e000ff0e7b82 */ /* 0x002e620000000a00 */
[----:B---3--:R-:W-:-:S02]  /*1a90*/  @!P1 HADD2.F32 R27, -RZ, R27.H0_H0 ;  /* 0x2000001bff1b9230 */ /* 0x008fc40000004100 */
[----:B------:R-:W-:-:S03]  /*1aa0*/  @!P1 HADD2.F32 R25, -RZ, R28.H0_H0 ;  /* 0x2000001cff199230 */ /* 0x000fc60000004100 */
[----:B------:R-:W-:Y:S01]  /*1ab0*/  @!P1 FADD.FTZ R10, -R6, R27 ;  /* 0x0000001b060a9221 */ /* 0x000fe20000010100 */
[----:B0-----:R-:W-:Y:S01]  /*1ac0*/  @!P1 IMAD.WIDE R16, R20, 0x2, R16 ;  /* 0x0000000214109825 */ /* 0x001fe200078e0210 */
[----:B------:R-:W0:Y:S03]  /*1ad0*/  LDC.64 R26, c[0x0][0x388] ;  /* 0x0000e200ff1a7b82 */ /* 0x000e260000000a00 */
[----:B------:R-:W-:-:S04]  /*1ae0*/  @!P1 FADD.FTZ R25, -R0, R25 ;  /* 0x0000001900199221 */ /* 0x000fc80000010100 */
[----:B------:R-:W-:Y:S01]  /*1af0*/  @!P1 FFMA.FTZ R25, -R5, R25, R10 ;  /* 0x0000001905199223 */ /* 0x000fe2000001010a */
[----:B------:R-:W-:-:S03]  /*1b00*/  IADD3 R10, PT, PT, R23, R2, RZ ;  /* 0x00000002170a7210 */ /* 0x000fc60007ffe0ff */
[----:B------:R-:W-:Y:S01]  /*1b10*/  @!P1 FMUL.FTZ R25, R4, R25 ;  /* 0x0000001904199220 */ /* 0x000fe20000410000 */
[----:B------:R-:W-:-:S04]  /*1b20*/  ISETP.GE.AND P0, PT, R10, UR4, PT ;  /* 0x000000040a007c0c */ /* 0x000fc8000bf06270 */
[----:B------:R-:W-:-:S04]  /*1b30*/  @!P1 F2FP.F16.F32.PACK_AB R25, RZ, R25 ;  /* 0x00000019ff19923e */ /* 0x000fc800000000ff */
[----:B------:R-:W-:-:S05]  /*1b40*/  PRMT R23, R25, 0x7610, R23 ;  /* 0x0000761019177816 */ /* 0x000fca0000000017 */
[----:B------:R2:W-:Y:S01]  /*1b50*/  @!P1 STG.E.U16 desc[UR18][R16.64], R23 ;  /* 0x0000001710009986 */ /* 0x0005e2000c101512 */
[C---:B-1----:R-:W-:Y:S02]  /*1b60*/  @!P0 IMAD.WIDE R24, R11.reuse, 0x2, R14 ;  /* 0x000000020b188825 */ /* 0x042fe400078e020e */
[----:B------:R-:W1:Y:S02]  /*1b70*/  LDC.64 R14, c[0x0][0x388] ;  /* 0x0000e200ff0e7b82 */ /* 0x000e640000000a00 */
[----:B------:R-:W-:Y:S02]  /*1b80*/  IMAD.IADD R10, R10, 0x1, R2 ;  /* 0x000000010a0a7824 */ /* 0x000fe400078e0202 */
[----:B0-----:R-:W-:Y:S01]  /*1b90*/  @!P0 IMAD.WIDE R26, R11, 0x2, R26 ;  /* 0x000000020b1a8825 */ /* 0x001fe200078e021a */
[----:B------:R-:W3:Y:S03]  /*1ba0*/  @!P0 LDG.E.U16.CONSTANT R25, desc[UR18][R24.64] ;  /* 0x0000001218198981 */ /* 0x000ee6000c1e9500 */
        /* <DEDUP_REMOVED lines=16> */
[----:B0-----:R-:W-:Y:S01]  /*1cb0*/  @!P0 IMAD.WIDE R14, R11, 0x2, R14 ;  /* 0x000000020b0e8825 */ /* 0x001fe200078e020e */
[----:B------:R-:W-:Y:S02]  /*1cc0*/  IADD3 R21, PT, PT, R21, 0x2, RZ ;  /* 0x0000000215157810 */ /* 0x000fe40007ffe0ff */
[C---:B------:R-:W-:Y:S01]  /*1cd0*/  LEA R19, R8.reuse, R19, 0x3 ;  /* 0x0000001308137211 */ /* 0x040fe200078e18ff */
[C---:B------:R-:W-:Y:S01]  /*1ce0*/  IMAD R7, R8.reuse, 0x8, R7 ;  /* 0x0000000808077824 */ /* 0x040fe200078e0207 */
[C---:B------:R-:W-:Y:S01]  /*1cf0*/  LEA R9, R8.reuse, R9, 0x3 ;  /* 0x0000000908097211 */ /* 0x040fe200078e18ff */
[C---:B------:R-:W-:Y:S01]  /*1d00*/  IMAD R20, R8.reuse, 0x8, R20 ;  /* 0x0000000808147824 */ /* 0x040fe200078e0214 */
[----:B------:R-:W-:Y:S01]  /*1d10*/  LEA R11, R8, R11, 0x3 ;  /* 0x0000000b080b7211 */ /* 0x000fe200078e18ff */
[----:B---3--:R-:W-:-:S02]  /*1d20*/  @!P0 HADD2.F32 R25, -RZ, R25.H0_H0 ;  /* 0x20000019ff198230 */ /* 0x008fc40000004100 */
[----:B--2---:R-:W-:-:S03]  /*1d30*/  @!P0 HADD2.F32 R27, -RZ, R26.H0_H0 ;  /* 0x2000001aff1b8230 */ /* 0x004fc60000004100 */
[----:B------:R-:W-:Y:S02]  /*1d40*/  @!P0 FADD.FTZ R26, -R6, R25 ;  /* 0x00000019061a8221 */ /* 0x000fe40000010100 */
[----:B------:R-:W-:-:S04]  /*1d50*/  @!P0 FADD.FTZ R27, -R0, R27 ;  /* 0x0000001b001b8221 */ /* 0x000fc80000010100 */
[----:B------:R-:W-:-:S04]  /*1d60*/  @!P0 FFMA.FTZ R27, -R5, R27, R26 ;  /* 0x0000001b051b8223 */ /* 0x000fc8000001011a */
[----:B------:R-:W-:-:S05]  /*1d70*/  @!P0 FMUL.FTZ R27, R4, R27 ;  /* 0x0000001b041b8220 */ /* 0x000fca0000410000 */
[----:B------:R-:W-:-:S04]  /*1d80*/  @!P0 F2FP.F16.F32.PACK_AB R27, RZ, R27 ;  /* 0x0000001bff1b823e */ /* 0x000fc800000000ff */
[----:B------:R-:W-:Y:S01]  /*1d90*/  PRMT R25, R27, 0x7610, R25 ;  /* 0x000076101b197816 */ /* 0x000fe20000000019 */
[----:B----4-:R-:W-:-:S04]  /*1da0*/  @!P1 HADD2.F32 R23, -RZ, R23.H0_H0 ;  /* 0x20000017ff179230 */ /* 0x010fc80000004100 */
[----:B------:R0:W-:Y:S01]  /*1db0*/  @!P0 STG.E.U16 desc[UR18][R14.64], R25 ;  /* 0x000000190e008986 */ /* 0x0001e2000c101512 */
[----:B------:R-:W-:Y:S02]  /*1dc0*/  @!P1 HADD2.F32 R27, -RZ, R24.H0_H0 ;  /* 0x20000018ff1b9230 */ /* 0x000fe40000004100 */
[----:B------:R-:W-:Y:S01]  /*1dd0*/  @!P1 FADD.FTZ R23, -R0, R23 ;  /* 0x0000001700179221 */ /* 0x000fe20000010100 */
[----:B0-----:R-:W0:Y:S08]  /*1de0*/  @!P1 LDC.64 R14, c[0x0][0x3c0] ;  /* 0x0000f000ff0e9b82 */ /* 0x001e300000000a00 */
[----:B------:R-:W1:Y:S01]  /*1df0*/  @!P2 LDC.64 R24, c[0x0][0x3c0] ;  /* 0x0000f000ff18ab82 */ /* 0x000e620000000a00 */
[----:B------:R-:W-:-:S02]  /*1e00*/  @!P2 HADD2.F32 R29, -RZ, R16.H0_H0 ;  /* 0x20000010ff1da230 */ /* 0x000fc40000004100 */
[----:B------:R-:W-:-:S03]  /*1e10*/  @!P1 FADD.FTZ R16, -R6, R27 ;  /* 0x0000001b06109221 */ /* 0x000fc60000010100 */
[----:B------:R-:W-:Y:S01]  /*1e20*/  @!P2 FADD.FTZ R26, -R6, R29 ;  /* 0x0000001d061aa221 */ /* 0x000fe20000010100 */
[----:B------:R-:W-:Y:S02]  /*1e30*/  @!P2 HADD2.F32 R17, -RZ, R17.H0_H0 ;  /* 0x20000011ff11a230 */ /* 0x000fe40000004100 */
[----:B------:R-:W-:-:S03]  /*1e40*/  @!P1 FFMA.FTZ R23, -R5, R23, R16 ;  /* 0x0000001705179223 */ /* 0x000fc60000010110 */
[----:B------:R-:W-:Y:S01]  /*1e50*/  @!P2 FADD.FTZ R17, -R0, R17 ;  /* 0x000000110011a221 */ /* 0x000fe20000010100 */
[----:B------:R-:W-:-:S03]  /*1e60*/  @!P1 FMUL.FTZ R23, R4, R23 ;  /* 0x0000001704179220 */ /* 0x000fc60000410000 */
[----:B------:R-:W-:-:S04]  /*1e70*/  @!P2 FFMA.FTZ R17, -R5, R17, R26 ;  /* 0x000000110511a223 */ /* 0x000fc8000001011a */
[----:B------:R-:W-:Y:S01]  /*1e80*/  @!P2 FMUL.FTZ R17, R4, R17 ;  /* 0x000000110411a220 */ /* 0x000fe20000410000 */
[----:B------:R-:W-:Y:S01]  /*1e90*/  @!P1 F2FP.F16.F32.PACK_AB R23, RZ, R23 ;  /* 0x00000017ff17923e */ /* 0x000fe200000000ff */
[----:B0-----:R-:W-:-:S03]  /*1ea0*/  @!P1 IMAD.WIDE R14, R12, 0x2, R14 ;  /* 0x000000020c0e9825 */ /* 0x001fc600078e020e */
[----:B------:R-:W-:Y:S01]  /*1eb0*/  @!P2 F2FP.F16.F32.PACK_AB R17, RZ, R17 ;  /* 0x00000011ff11a23e */ /* 0x000fe200000000ff */
        /* <DEDUP_REMOVED lines=8> */
[--C-:B------:R-:W-:Y:S02]  /*1f40*/  IADD3 R17, PT, PT, R8, R17, R8.reuse ;  /* 0x0000001108117210 */ /* 0x100fe40007ffe008 */
[----:B------:R-:W-:Y:S02]  /*1f50*/  LEA R23, R2, R18, 0x3 ;  /* 0x0000001202177211 */ /* 0x000fe400078e18ff */
[----:B------:R-:W-:Y:S02]  /*1f60*/  IADD3 R22, PT, PT, R8, R17, R8 ;  /* 0x0000001108167210 */ /* 0x000fe40007ffe008 */
[----:B------:R-:W-:Y:S02]  /*1f70*/  IADD3 R18, PT, PT, R10, R2, RZ ;  /* 0x000000020a127210 */ /* 0x000fe40007ffe0ff */
[C---:B------:R-:W-:Y:S02]  /*1f80*/  LEA R12, R8.reuse, R12, 0x3 ;  /* 0x0000000c080c7211 */ /* 0x040fe400078e18ff */
[----:B------:R-:W-:Y:S01]  /*1f90*/  LEA R13, R8, R13, 0x3 ;  /* 0x0000000d080d7211 */ /* 0x000fe200078e18ff */
[----:B0-----:R-:W-:Y:S06]  /*1fa0*/  @P0 BRA `(.L_x_26933) ;  /* 0xfffffff400640947 */ /* 0x001fec000383ffff */
.L_x_26932:
[----:B------:R-:W-:-:S04]  /*1fb0*/  LOP3.LUT R3, R3, 0x1, RZ, 0xc0, !PT ;  /* 0x0000000103037812 */ /* 0x000fc800078ec0ff */
[----:B------:R-:W-:-:S13]  /*1fc0*/  ISETP.NE.U32.AND P0, PT, R3, 0x1, PT ;  /* 0x000000010300780c */ /* 0x000fda0003f05070 */
[----:B------:R-:W-:Y:S05]  /*1fd0*/  @!P0 EXIT ;  /* 0x000000000000894d */ /* 0x000fea0003800000 */
[----:B------:R-:W0:Y:S01]  /*1fe0*/  LDC.64 R20, c[0x0][0x380] ;  /* 0x0000e000ff147b82 */ /* 0x000e220000000a00 */
[C---:B------:R-:W-:Y:S02]  /*1ff0*/  ISETP.GE.AND P0, PT, R23.reuse, UR4, PT ;  /* 0x0000000417007c0c */ /* 0x040fe4000bf06270 */
[----:B------:R-:W-:Y:S02]  /*2000*/  IADD3 R23, PT, PT, R23, R2, RZ ;  /* 0x0000000217177210 */ /* 0x000fe40007ffe0ff */
[C---:B------:R-:W-:Y:S02]  /*2010*/  IADD3 R7, PT, PT, R8.reuse, R22, RZ ;  /* 0x0000001608077210 */ /* 0x040fe40007ffe0ff */
[C---:B------:R-:W-:Y:S01]  /*2020*/  ISETP.GE.AND P1, PT, R23.reuse, UR4, PT ;  /* 0x0000000417007c0c */ /* 0x040fe2000bf26270 */
[----:B------:R-:W1:Y:S01]  /*2030*/  LDC.64 R18, c[0x0][0x388] ;  /* 0x0000e200ff127b82 */ /* 0x000e620000000a00 */
[----:B------:R-:W-:Y:S01]  /*2040*/  IMAD.IADD R3, R23, 0x1, R2 ;  /* 0x0000000117037824 */ /* 0x000fe200078e0202 */
[----:B------:R-:W-:-:S04]  /*2050*/  IADD3 R9, PT, PT, R8, R7, RZ ;  /* 0x0000000708097210 */ /* 0x000fc80007ffe0ff */
[----:B------:R-:W-:Y:S02]  /*2060*/  ISETP.GE.AND P2, PT, R3, UR4, PT ;  /* 0x0000000403007c0c */ /* 0x000fe4000bf46270 */
        /* <DEDUP_REMOVED lines=17> */
[----:B------:R-:W2:Y:S01]  /*2180*/  @!P2 LDG.E.U16.CONSTANT R12, desc[UR18][R12.64] ;  /* 0x000000120c0ca981 */ /* 0x000ea2000c1e9500 */
[----:B------:R-:W-:-:S04]  /*2190*/  IADD3 R2, PT, PT, R3, R2, RZ ;  /* 0x0000000203027210 */ /* 0x000fc80007ffe0ff */
[----:B------:R-:W-:Y:S01]  /*21a0*/  ISETP.GE.AND P3, PT, R2, UR4, PT ;  /* 0x0000000402007c0c */ /* 0x000fe2000bf66270 */
[----:B---3--:R-:W-:-:S04]  /*21b0*/  @!P0 IMAD.WIDE R24, R22, 0x2, R24 ;  /* 0x0000000216188825 */ /* 0x008fc800078e0218 */
[----:B0-----:R-:W-:-:S04]  /*21c0*/  @!P1 IMAD.WIDE R26, R7, 0x2, R26 ;  /* 0x00000002071a9825 */ /* 0x001fc800078e021a */
[----:B----4-:R-:W-:Y:S02]  /*21d0*/  @!P0 HADD2.F32 R23, -RZ, R20.H0_H0 ;  /* 0x20000014ff178230 */ /* 0x010fe40000004100 */
[----:B------:R-:W0:Y:S01]  /*21e0*/  @!P2 LDC.64 R20, c[0x0][0x3c0] ;  /* 0x0000f000ff14ab82 */ /* 0x000e220000000a00 */
[----:B------:R-:W-:Y:S02]  /*21f0*/  @!P0 HADD2.F32 R19, -RZ, R18.H0_H0 ;  /* 0x20000012ff138230 */ /* 0x000fe40000004100 */
[----:B------:R-:W-:Y:S01]  /*2200*/  @!P0 FADD.FTZ R18, -R6, R23 ;  /* 0x0000001706128221 */ /* 0x000fe20000010100 */
[----:B--2---:R-:W-:Y:S02]  /*2210*/  @!P1 HADD2.F32 R23, -RZ, R10.H0_H0 ;  /* 0x2000000aff179230 */ /* 0x004fe40000004100 */
[----:B-----5:R-:W-:Y:S01]  /*2220*/  @!P0 FADD.FTZ R19, -R0, R19 ;  /* 0x0000001300138221 */ /* 0x020fe20000010100 */
[----:B------:R-:W-:Y:S02]  /*2230*/  @!P1 HADD2.F32 R11, -RZ, R14.H0_H0 ;  /* 0x2000000eff0b9230 */ /* 0x000fe40000004100 */
[----:B------:R-:W-:Y:S01]  /*2240*/  @!P1 FADD.FTZ R10, -R6, R23 ;  /* 0x00000017060a9221 */ /* 0x000fe20000010100 */
[----:B------:R-:W-:-:S02]  /*2250*/  @!P2 HADD2.F32 R15, -RZ, R16.H0_H0 ;  /* 0x20000010ff0fa230 */ /* 0x000fc40000004100 */
[----:B------:R-:W-:Y:S01]  /*2260*/  @!P1 FADD.FTZ R11, -R0, R11 ;  /* 0x0000000b000b9221 */ /* 0x000fe20000010100 */
[----:B------:R-:W-:Y:S02]  /*2270*/  @!P2 HADD2.F32 R17, -RZ, R12.H0_H0 ;  /* 0x2000000cff11a230 */ /* 0x000fe40000004100 */
[----:B------:R-:W-:Y:S01]  /*2280*/  @!P2 FADD.FTZ R12, -R6, R15 ;  /* 0x0000000f060ca221 */ /* 0x000fe20000010100 */
[C---:B------:R-:W-:Y:S02]  /*2290*/  @!P0 FFMA.FTZ R19, -R5.reuse, R19, R18 ;  /* 0x0000001305138223 */ /* 0x040fe40000010112 */
[----:B------:R-:W-:Y:S01]  /*22a0*/  @!P2 FADD.FTZ R17, -R0, R17 ;  /* 0x000000110011a221 */ /* 0x000fe20000010100 */
[C---:B------:R-:W-:Y:S01]  /*22b0*/  @!P1 FFMA.FTZ R11, -R5.reuse, R11, R10 ;  /* 0x0000000b050b9223 */ /* 0x040fe2000001010a */
[C---:B------:R-:W-:Y:S02]  /*22c0*/  @!P0 FMUL.FTZ R19, R4.reuse, R19 ;  /* 0x0000001304138220 */ /* 0x040fe40000410000 */
[----:B------:R-:W-:Y:S01]  /*22d0*/  @!P2 FFMA.FTZ R17, -R5, R17, R12 ;  /* 0x000000110511a223 */ /* 0x000fe2000001010c */
[----:B------:R-:W-:-:S03]  /*22e0*/  @!P1 FMUL.FTZ R11, R4, R11 ;  /* 0x0000000b040b9220 */ /* 0x000fc60000410000 */
[----:B------:R-:W-:Y:S01]  /*22f0*/  @!P2 FMUL.FTZ R17, R4, R17 ;  /* 0x000000110411a220 */ /* 0x000fe20000410000 */
[----:B------:R-:W-:Y:S01]  /*2300*/  @!P0 F2FP.F16.F32.PACK_AB R19, RZ, R19 ;  /* 0x00000013ff13823e */ /* 0x000fe200000000ff */
[----:B0-----:R-:W-:Y:S01]  /*2310*/  @!P2 IMAD.WIDE R20, R9, 0x2, R20 ;  /* 0x000000020914a825 */ /* 0x001fe200078e0214 */
[----:B------:R-:W-:Y:S02]  /*2320*/  @!P1 F2FP.F16.F32.PACK_AB R11, RZ, R11 ;  /* 0x0000000bff0b923e */ /* 0x000fe400000000ff */
[----:B------:R-:W-:Y:S01]  /*2330*/  @!P2 F2FP.F16.F32.PACK_AB R17, RZ, R17 ;  /* 0x00000011ff11a23e */ /* 0x000fe200000000ff */
[----:B------:R0:W-:Y:S04]  /*2340*/  @!P0 STG.E.U16 desc[UR18][R24.64], R19 ;  /* 0x0000001318008986 */ /* 0x0001e8000c101512 */
[----:B------:R0:W-:Y:S04]  /*2350*/  @!P1 STG.E.U16 desc[UR18][R26.64], R11 ;  /* 0x0000000b1a009986 */ /* 0x0001e8000c101512 */
[----:B------:R0:W-:Y:S01]  /*2360*/  @!P2 STG.E.U16 desc[UR18][R20.64], R17 ;  /* 0x000000111400a986 */ /* 0x0001e2000c101512 */
[----:B------:R-:W-:Y:S05]  /*2370*/  @P3 EXIT ;  /* 0x000000000000394d */ /* 0x000fea0003800000 */
[----:B------:R-:W1:Y:S01]  /*2380*/  LDC.64 R2, c[0x0][0x380] ;  /* 0x0000e000ff027b82 */ /* 0x000e620000000a00 */
[----:B------:R-:W-:-:S07]  /*2390*/  IADD3 R15, PT, PT, R8, R9, RZ ;  /* 0x00000009080f7210 */ /* 0x000fce0007ffe0ff */
[----:B0-----:R-:W0:Y:S01]  /*23a0*/  LDC.64 R10, c[0x0][0x388] ;  /* 0x0000e200ff0a7b82 */ /* 0x001e220000000a00 */
[----:B-1----:R-:W-:-:S07]  /*23b0*/  IMAD.WIDE R8, R15, 0x2, R2 ;  /* 0x000000020f087825 */ /* 0x002fce00078e0202 */
[----:B------:R-:W1:Y:S01]  /*23c0*/  LDC.64 R2, c[0x0][0x3c0] ;  /* 0x0000f000ff027b82 */ /* 0x000e620000000a00 */
[----:B------:R-:W2:Y:S01]  /*23d0*/  LDG.E.U16.CONSTANT R8, desc[UR18][R8.64] ;  /* 0x0000001208087981 */ /* 0x000ea2000c1e9500 */
[----:B0-----:R-:W-:-:S06]  /*23e0*/  IMAD.WIDE R10, R15, 0x2, R10 ;  /* 0x000000020f0a7825 */ /* 0x001fcc00078e020a */
[----:B------:R-:W3:Y:S01]  /*23f0*/  LDG.E.U16.CONSTANT R10, desc[UR18][R10.64] ;  /* 0x000000120a0a7981 */ /* 0x000ee2000c1e9500 */
[----:B-1----:R-:W-:-:S04]  /*2400*/  IMAD.WIDE R2, R15, 0x2, R2 ;  /* 0x000000020f027825 */ /* 0x002fc800078e0202 */
[----:B--2---:R-:W-:Y:S02]  /*2410*/  HADD2.F32 R7, -RZ, R8.H0_H0 ;  /* 0x20000008ff077230 */ /* 0x004fe40000004100 */
[----:B---3--:R-:W-:-:S03]  /*2420*/  HADD2.F32 R13, -RZ, R10.H0_H0 ;  /* 0x2000000aff0d7230 */ /* 0x008fc60000004100 */
[----:B------:R-:W-:Y:S02]  /*2430*/  FADD.FTZ R6, -R6, R7 ;  /* 0x0000000706067221 */ /* 0x000fe40000010100 */
[----:B------:R-:W-:-:S04]  /*2440*/  FADD.FTZ R13, -R0, R13 ;  /* 0x0000000d000d7221 */ /* 0x000fc80000010100 */
[----:B------:R-:W-:-:S04]  /*2450*/  FFMA.FTZ R13, -R5, R13, R6 ;  /* 0x0000000d050d7223 */ /* 0x000fc80000010106 */
[----:B------:R-:W-:-:S05]  /*2460*/  FMUL.FTZ R13, R4, R13 ;  /* 0x0000000d040d7220 */ /* 0x000fca0000410000 */
[----:B------:R-:W-:-:S05]  /*2470*/  F2FP.F16.F32.PACK_AB R13, RZ, R13 ;  /* 0x0000000dff0d723e */ /* 0x000fca00000000ff */
[----:B------:R-:W-:Y:S01]  /*2480*/  STG.E.U16 desc[UR18][R2.64], R13 ;  /* 0x0000000d02007986 */ /* 0x000fe2000c101512 */
[----:B------:R-:W-:Y:S05]  /*2490*/  EXIT ;  /* 0x000000000000794d */ /* 0x000fea0003800000 */
.L_x_26934:
        /* <DEDUP_REMOVED lines=14> */
.L_x_27547:


//--------------------- .text._ZN2at6native46batch_norm_backward_elemt_channels_last_kernelILi4EN3c108BFloat16EffEEvPKT0_S6_PKT1_S9_PKT2_S9_S9_PKiPS4_lii --------------------------
	.section	.text._ZN2at6native46batch_norm_backward_elemt_channels_last_kernelILi4EN3c108BFloat16EffEEvPKT0_S6_PKT1_S9_PKT2_S9_S9_PKiPS4_lii,"ax",@progbits
	.align	128
        .global         _ZN2at6native46batch_norm_backward_elemt_channels_last_kernelILi4EN3c108BFloat16EffEEvPKT0_S6_PKT1_S9_PKT2_S9_S9_PKiPS4_lii
        .type           _ZN2at6native46batch_norm_backward_elemt_channels_last_kernelILi4EN3c108BFloat16EffEEvPKT0_S6_PKT1_S9_PKT2_S9_S9_PKiPS4_lii,@function
        .size           _ZN2at6native46batch_norm_backward_elemt_channels_last_kernelILi4EN3c108BFloat16EffEEvPKT0_S6_PKT1_S9_PKT2_S9_S9_PKiPS4_lii,(.L_x_27548 - _ZN2at6native46batch_norm_backward_elemt_channels_last_kernelILi4EN3c108BFloat16EffEEvPKT0_S6_PKT1_S9_PKT2_S9_S9_PKiPS4_lii)
        .other          _ZN2at6native46batch_norm_backward_elemt_channels_last_kernelILi4EN3c108BFloat16EffEEvPKT0_S6_PKT1_S9_PKT2_S9_S9_PKiPS4_lii,@"STO_CUDA_ENTRY STV_DEFAULT"
_ZN2at6native46batch_norm_backward_elemt_channels_last_kernelILi4EN3c108BFloat16EffEEvPKT0_S6_PKT1_S9_PKT2_S9_S9_PKiPS4_lii:
.text._ZN2at6native46batch_norm_backward_elemt_channels_last_kernelILi4EN3c108BFloat16EffEEvPKT0_S6_PKT1_S9_PKT2_S9_S9_PKiPS4_lii:
        /* <DEDUP_REMOVED lines=28> */
.L_x_26937:
        /* <DEDUP_REMOVED lines=55> */
.L_x_26936:
        /* <DEDUP_REMOVED lines=96> */
.L_x_26939:
        /* <DEDUP_REMOVED lines=54> */
.L_x_26940:
[----:B------:R-:W-:Y:S05]  /*0e90*/  BRA.U !UP0, `(.L_x_26938) ;  /* 0x0000000108387547 */ /* 0x000fea000b800000 */
.L_x_26941:
        /* <DEDUP_REMOVED lines=14> */
.L_x_26938:
[----:B------:R-:W-:-:S04]  /*0f80*/  MOV R2, R0 ;  /* 0x0000000000027202 */ /* 0x000fc80000000f00 */
[----:B------:R1:W2:Y:S03]  /*0f90*/  I2F.S64 R6, R2 ;  /* 0x0000000200067312 */ /* 0x0002a60000301400 */
.L_x_26935:
        /* <DEDUP_REMOVED lines=24> */
[----:B------:R-:W-:Y:S01]  /*1120*/  IMAD.MOV.U32 R9, RZ, RZ, 0x3f800000 ;  /* 0x3f800000ff097424 */ /* 0x000fe200078e00ff */
[----:B------:R-:W2:Y:S01]  /*1130*/  LDG.E.CONSTANT R11, desc[UR18][R26.64] ;  /* 0x000000121a0b7981 */ /* 0x000ea2000c1e9900 */
[----:B----4-:R-:W-:-:S05]  /*1140*/  IMAD.WIDE R18, R10, 0x4, R4 ;  /* 0x000000040a127825 */ /* 0x010fca00078e0204 */
[----:B------:R-:W4:Y:S01]  /*1150*/  LDG.E.CONSTANT R13, desc[UR18][R18.64] ;  /* 0x00000012120d7981 */ /* 0x000f22000c1e9900 */
[----:B---3--:R-:W-:-:S05]  /*1160*/  @P0 IMAD.WIDE R24, R10, 0x4, R16 ;  /* 0x000000040a180825 */ /* 0x008fca00078e0210 */
[----:B------:R-:W3:Y:S01]  /*1170*/  @P0 LDG.E.CONSTANT R9, desc[UR18][R24.64] ;  /* 0x0000001218090981 */ /* 0x000ee2000c1e9900 */
[----:B0-----:R-:W-:-:S04]  /*1180*/  IMAD.WIDE R16, R10, 0x4, R2 ;  /* 0x000000040a107825 */ /* 0x001fc800078e0202 */
[----:B------:R-:W-:Y:S01]  /*1190*/  IMAD R2, R14, UR7, RZ ;  /* 0x000000070e027c24 */ /* 0x000fe2000f8e02ff */
[----:B------:R-:W-:Y:S01]  /*11a0*/  UIADD3 UR6, UPT, UPT, UR4, -0x1, URZ ;  /* 0xffffffff04067890 */ /* 0x000fe2000fffe0ff */
[----:B------:R0:W5:Y:S03]  /*11b0*/  LDG.E.CONSTANT R0, desc[UR18][R16.64] ;  /* 0x0000001210007981 */ /* 0x000166000c1e9900 */
[----:B------:R-:W-:-:S04]  /*11c0*/  SHF.L.U32 R15, R2, 0x2, RZ ;  /* 0x00000002020f7819 */ /* 0x000fc800000006ff */
[----:B-1----:R-:W1:Y:S08]  /*11d0*/  I2F.U32.RP R20, R15 ;  /* 0x0000000f00147306 */ /* 0x002e700000209000 */
[----:B-1----:R-:W1:Y:S01]  /*11e0*/  MUFU.RCP R20, R20 ;  /* 0x0000001400147308 */ /* 0x002e620000001000 */
[----:B------:R-:W-:Y:S01]  /*11f0*/  IADD3 R3, PT, PT, RZ, -R15, RZ ;  /* 0x8000000fff037210 */ /* 0x000fe20007ffe0ff */
[----:B-1----:R-:W-:-:S06]  /*1200*/  VIADD R4, R20, 0xffffffe ;  /* 0x0ffffffe14047836 */ /* 0x002fcc0000000000 */
[----:B------:R1:W0:Y:S02]  /*1210*/  F2I.FTZ.U32.TRUNC.NTZ R5, R4 ;  /* 0x0000000400057305 */ /* 0x000224000021f000 */
[----:B-1----:R-:W-:Y:S02]  /*1220*/  IMAD.MOV.U32 R4, RZ, RZ, RZ ;  /* 0x000000ffff047224 */ /* 0x002fe400078e00ff */
[----:B0-----:R-:W-:-:S04]  /*1230*/  IMAD R3, R3, R5, RZ ;  /* 0x0000000503037224 */ /* 0x001fc800078e02ff */
[----:B------:R-:W-:-:S06]  /*1240*/  IMAD.HI.U32 R3, R5, R3, R4 ;  /* 0x0000000305037227 */ /* 0x000fcc00078e0004 */
[----:B------:R-:W-:-:S05]  /*1250*/  IMAD.HI.U32 R3, R3, UR6, RZ ;  /* 0x0000000603037c27 */ /* 0x000fca000f8e00ff */
[----:B------:R-:W-:-:S05]  /*1260*/  IADD3 R16, PT, PT, -R3, RZ, RZ ;  /* 0x000000ff03107210 */ /* 0x000fca0007ffe1ff */
[----:B------:R-:W-:-:S05]  /*1270*/  IMAD R16, R15, R16, UR6 ;  /* 0x000000060f107e24 */ /* 0x000fca000f8e0210 */
[----:B------:R-:W-:Y:S01]  /*1280*/  ISETP.GE.U32.AND P0, PT, R16, R15, PT ;  /* 0x0000000f1000720c */ /* 0x000fe20003f06070 */
[----:B--2---:R-:W0:Y:S01]  /*1290*/  MUFU.RCP R6, R6 ;  /* 0x0000000600067308 */ /* 0x004e220000001000 */
[----:B------:R-:W-:-:S11]  /*12a0*/  ISETP.NE.U32.AND P2, PT, R15, RZ, PT ;  /* 0x000000ff0f00720c */ /* 0x000fd60003f45070 */
[----:B------:R-:W-:Y:S01]  /*12b0*/  @P0 IMAD.IADD R16, R16, 0x1, -R15 ;  /* 0x0000000110100824 */ /* 0x000fe200078e0a0f */
[----:B------:R-:W-:Y:S02]  /*12c0*/  @P0 IADD3 R3, PT, PT, R3, 0x1, RZ ;  /* 0x0000000103030810 */ /* 0x000fe40007ffe0ff */
[----:B------:R-:W-:Y:S02]  /*12d0*/  ISETP.GT.U32.AND P0, PT, R15, UR6, PT ;  /* 0x000000060f007c0c */ /* 0x000fe4000bf04070 */
[----:B------:R-:W-:Y:S01]  /*12e0*/  ISETP.GE.U32.AND P1, PT, R16, R15, PT ;  /* 0x0000000f1000720c */ /* 0x000fe20003f26070 */
[----:B------:R-:W-:-:S12]  /*12f0*/  IMAD R22, R23, UR5, R10 ;  /* 0x0000000517167c24 */ /* 0x000fd8000f8e020a */
[----:B------:R-:W-:Y:S01]  /*1300*/  @P1 VIADD R3, R3, 0x1 ;  /* 0x0000000103031836 */ /* 0x000fe20000000000 */
[----:B------:R-:W-:Y:S01]  /*1310*/  @!P2 LOP3.LUT R3, RZ, R15, RZ, 0x33, !PT ;  /* 0x0000000fff03a212 */ /* 0x000fe200078e33ff */
[----:B------:R-:W-:-:S04]  /*1320*/  FMUL.FTZ R4, R8, R8 ;  /* 0x0000000808047220 */ /* 0x000fc80000410000 */
[----:B------:R-:W-:-:S04]  /*1330*/  FMUL.FTZ R5, R4, R11 ;  /* 0x0000000b04057220 */ /* 0x000fc80000410000 */
[C---:B0-----:R-:W-:Y:S01]  /*1340*/  FMUL.FTZ R5, R6.reuse, R5 ;  /* 0x0000000506057220 */ /* 0x041fe20000410000 */
[----:B----4-:R-:W-:Y:S01]  /*1350*/  FMUL.FTZ R6, R6, R13 ;  /* 0x0000000d06067220 */ /* 0x010fe20000410000 */
[----:B---3--:R-:W-:Y:S01]  /*1360*/  FMUL.FTZ R4, R8, R9 ;  /* 0x0000000908047220 */ /* 0x008fe20000410000 */
[----:B------:R-:W-:Y:S01]  /*1370*/  IMAD R8, R2, UR5, RZ ;  /* 0x0000000502087c24 */ /* 0x000fe2000f8e02ff */
[----:B------:R-:W-:Y:S06]  /*1380*/  @P0 BRA `(.L_x_26942) ;  /* 0x0000000c00040947 */ /* 0x000fec0003800000 */
[CC--:B------:R-:W-:Y:S01]  /*1390*/  LEA R9, R14.reuse, R7.reuse, 0x1 ;  /* 0x000000070e097211 */ /* 0x0c0fe200078e08ff */
[C-C-:B------:R-:W-:Y:S01]  /*13a0*/  IMAD R11, R14.reuse, 0x3, R7.reuse ;  /* 0x000000030e0b7824 */ /* 0x140fe200078e0207 */
[C---:B------:R-:W-:Y:S01]  /*13b0*/  IADD3 R25, PT, PT, R14.reuse, R7, RZ ;  /* 0x000000070e197210 */ /* 0x040fe20007ffe0ff */
[C-C-:B------:R-:W-:Y:S01]  /*13c0*/  IMAD R13, R14.reuse, 0x4, R7.reuse ;  /* 0x000000040e0d7824 */ /* 0x140fe200078e0207 */
[----:B------:R-:W-:Y:S01]  /*13d0*/  MOV R18, R23 ;  /* 0x0000001700127202 */ /* 0x000fe20000000f00 */
[C-C-:B------:R-:W-:Y:S01]  /*13e0*/  IMAD R15, R14.reuse, 0x5, R7.reuse ;  /* 0x000000050e0f7824 */ /* 0x140fe200078e0207 */
[----:B------:R-:W0:Y:S01]  /*13f0*/  LDCU UR4, c[0x0][0x3d0] ;  /* 0x00007a00ff0477ac */ /* 0x000e220008000800 */
[C-C-:B------:R-:W-:Y:S02]  /*1400*/  IMAD R17, R14.reuse, 0x6, R7.reuse ;  /* 0x000000060e117824 */ /* 0x140fe400078e0207 */
[----:B------:R-:W-:Y:S02]  /*1410*/  IMAD R19, R14, 0x7, R7 ;  /* 0x000000070e137824 */ /* 0x000fe400078e0207 */
[----:B------:R-:W-:-:S02]  /*1420*/  VIADD R7, R3, 0x1 ;  /* 0x0000000103077836 */ /* 0x000fc40000000000 */
[--C-:B------:R-:W-:Y:S02]  /*1430*/  IMAD R9, R9, UR7, R12.reuse ;  /* 0x0000000709097c24 */ /* 0x100fe4000f8e020c */
[--C-:B------:R-:W-:Y:S01]  /*1440*/  IMAD R13, R13, UR7, R12.reuse ;  /* 0x000000070d0d7c24 */ /* 0x100fe2000f8e020c */
[----:B------:R-:W-:Y:S01]  /*1450*/  LOP3.LUT R14, R7, 0xfffffffe, RZ, 0xc0, !PT ;  /* 0xfffffffe070e7812 */ /* 0x000fe200078ec0ff */
[--C-:B------:R-:W-:Y:S02]  /*1460*/  IMAD R11, R11, UR7, R12.reuse ;  /* 0x000000070b0b7c24 */ /* 0x100fe4000f8e020c */
[--C-:B------:R-:W-:Y:S02]  /*1470*/  IMAD R21, R19, UR7, R12.reuse ;  /* 0x0000000713157c24 */ /* 0x100fe4000f8e020c */
[--C-:B------:R-:W-:Y:S02]  /*1480*/  IMAD R15, R15, UR7, R12.reuse ;  /* 0x000000070f0f7c24 */ /* 0x100fe4000f8e020c */
[----:B------:R-:W-:-:S02]  /*1490*/  IMAD R17, R17, UR7, R12 ;  /* 0x0000000711117c24 */ /* 0x000fc4000f8e020c */
[----:B------:R-:W-:Y:S02]  /*14a0*/  IMAD R25, R25, UR7, R12 ;  /* 0x0000000719197c24 */ /* 0x000fe4000f8e020c */
[--C-:B------:R-:W-:Y:S02]  /*14b0*/  IMAD R19, R9, UR5, R10.reuse ;  /* 0x0000000509137c24 */ /* 0x100fe4000f8e020a */
[--C-:B------:R-:W-:Y:S02]  /*14c0*/  IMAD R20, R13, UR5, R10.reuse ;  /* 0x000000050d147c24 */ /* 0x100fe4000f8e020a */
[--C-:B------:R-:W-:Y:S02]  /*14d0*/  IMAD R9, R11, UR5, R10.reuse ;  /* 0x000000050b097c24 */ /* 0x100fe4000f8e020a */
[--C-:B------:R-:W-:Y:S02]  /*14e0*/  IMAD R13, R21, UR5, R10.reuse ;  /* 0x00000005150d7c24 */ /* 0x100fe4000f8e020a */
[----:B------:R-:W-:-:S02]  /*14f0*/  IMAD R11, R15, UR5, R10 ;  /* 0x000000050f0b7c24 */ /* 0x000fc4000f8e020a */
[--C-:B------:R-:W-:Y:S02]  /*1500*/  IMAD R12, R17, UR5, R10.reuse ;  /* 0x00000005110c7c24 */ /* 0x100fe4000f8e020a */
[----:B------:R-:W-:Y:S02]  /*1510*/  IMAD R7, R25, UR5, R10 ;  /* 0x0000000519077c24 */ /* 0x000fe4000f8e020a */
[----:B0-----:R-:W-:-:S07]  /*1520*/  IMAD.MOV R21, RZ, RZ, -R14 ;  /* 0x000000ffff157224 */ /* 0x001fce00078e0a0e */
.L_x_26943:
        /* <DEDUP_REMOVED lines=18> */
[----:B---3--:R-:W-:Y:S01]  /*1650*/  @!P0 IMAD.U32 R29, R24, 0x10000, RZ ;  /* 0x00010000181d8824 */ /* 0x008fe200078e00ff */
[----:B----4-:R-:W-:-:S03]  /*1660*/  @!P0 SHF.L.U32 R23, R23, 0x10, RZ ;  /* 0x0000001017178819 */ /* 0x010fc600000006ff */
[----:B------:R-:W-:Y:S02]  /*1670*/  @!P0 FADD.FTZ R24, -R6, R29 ;  /* 0x0000001d06188221 */ /* 0x000fe40000010100 */
[----:B------:R-:W0:Y:S01]  /*1680*/  LDC.64 R28, c[0x0][0x388] ;  /* 0x0000e200ff1c7b82 */ /* 0x000e220000000a00 */
[----:B-----5:R-:W-:-:S04]  /*1690*/  @!P0 FADD.FTZ R23, -R0, R23 ;  /* 0x0000001700178221 */ /* 0x020fc80000010100 */
[----:B------:R-:W-:-:S04]  /*16a0*/  @!P0 FFMA.FTZ R23, -R5, R23, R24 ;  /* 0x0000001705178223 */ /* 0x000fc80000010118 */
[----:B------:R-:W-:-:S05]  /*16b0*/  @!P0 FMUL.FTZ R23, R4, R23 ;  /* 0x0000001704178220 */ /* 0x000fca0000410000 */
[----:B------:R-:W-:-:S04]  /*16c0*/  @!P0 F2FP.BF16.F32.PACK_AB R23, RZ, R23 ;  /* 0x00000017ff17823e */ /* 0x000fc800000010ff */
[----:B------:R-:W-:Y:S01]  /*16d0*/  PRMT R24, R23, 0x7610, R24 ;  /* 0x0000761017187816 */ /* 0x000fe20000000018 */
[----:B------:R-:W-:-:S04]  /*16e0*/  IMAD.IADD R23, R10, 0x1, R2 ;  /* 0x000000010a177824 */ /* 0x000fc800078e0202 */
[----:B------:R3:W-:Y:S01]  /*16f0*/  @!P0 STG.E.U16 desc[UR18][R14.64], R24 ;  /* 0x000000180e008986 */ /* 0x0007e2000c101512 */
[C---:B------:R-:W-:Y:S02]  /*1700*/  ISETP.GE.AND P0, PT, R23.reuse, UR4, PT ;  /* 0x0000000417007c0c */ /* 0x040fe4000bf06270 */
[----:B------:R-:W-:Y:S01]  /*1710*/  IADD3 R23, PT, PT, R23, R2, RZ ;  /* 0x0000000217177210 */ /* 0x000fe20007ffe0ff */
[----:B---3--:R-:W3:Y:S03]  /*1720*/  LDC.64 R14, c[0x0][0x380] ;  /* 0x0000e000ff0e7b82 */ /* 0x008ee60000000a00 */
[----:B------:R-:W-:-:S07]  /*1730*/  ISETP.GE.AND P2, PT, R23, UR4, PT ;  /* 0x0000000417007c0c */ /* 0x000fce000bf46270 */
[----:B-1----:R-:W-:Y:S01]  /*1740*/  @!P0 IMAD.WIDE R16, R19, 0x2, R16 ;  /* 0x0000000213108825 */ /* 0x002fe200078e0210 */
[----:B--2---:R-:W-:-:S04]  /*1750*/  @!P1 SHF.L.U32 R25, R26, 0x10, RZ ;  /* 0x000000101a199819 */ /* 0x004fc800000006ff */
[----:B------:R1:W2:Y:S01]  /*1760*/  @!P0 LDG.E.U16.CONSTANT R24, desc[UR18][R16.64] ;  /* 0x0000001210188981 */ /* 0x0002a2000c1e9500 */
[----:B------:R-:W-:Y:S01]  /*1770*/  @!P1 FADD.FTZ R10, -R6, R25 ;  /* 0x00000019060a9221 */ /* 0x000fe20000010100 */
[----:B-1----:R-:W1:Y:S01]  /*1780*/  LDC.64 R16, c[0x0][0x388] ;  /* 0x0000e200ff107b82 */ /* 0x002e620000000a00 */
[----:B---3--:R-:W-:-:S05]  /*1790*/  @!P2 IMAD.WIDE R14, R9, 0x2, R14 ;  /* 0x00000002090ea825 */ /* 0x008fca00078e020e */
[----:B------:R3:W4:Y:S01]  /*17a0*/  @!P2 LDG.E.U16.CONSTANT R25, desc[UR18][R14.64] ;  /* 0x000000120e19a981 */ /* 0x000722000c1e9500 */
[----:B------:R-:W-:Y:S01]  /*17b0*/  @!P1 IMAD.U32 R27, R27, 0x10000, RZ ;  /* 0x000100001b1b9824 */ /* 0x000fe200078e00ff */
[----:B---3--:R-:W3:Y:S03]  /*17c0*/  @!P1 LDC.64 R14, c[0x0][0x3c0] ;  /* 0x0000f000ff0e9b82 */ /* 0x008ee60000000a00 */
[----:B------:R-:W-:-:S04]  /*17d0*/  @!P1 FADD.FTZ R27, -R0, R27 ;  /* 0x0000001b001b9221 */ /* 0x000fc80000010100 */
[----:B------:R-:W-:Y:S01]  /*17e0*/  @!P1 FFMA.FTZ R27, -R5, R27, R10 ;  /* 0x0000001b051b9223 */ /* 0x000fe2000001010a */
[----:B-1----:R-:W-:-:S04]  /*17f0*/  @!P2 IMAD.WIDE R16, R9, 0x2, R16 ;  /* 0x000000020910a825 */ /* 0x002fc800078e0210 */
[----:B------:R-:W-:Y:S01]  /*1800*/  @!P1 FMUL.FTZ R27, R4, R27 ;  /* 0x0000001b041b9220 */ /* 0x000fe20000410000 */
[----:B------:R1:W4:Y:S04]  /*1810*/  @!P2 LDG.E.U16.CONSTANT R26, desc[UR18][R16.64] ;  /* 0x00000012101aa981 */ /* 0x000328000c1e9500 */
[----:B------:R-:W-:Y:S01]  /*1820*/  @!P1 F2FP.BF16.F32.PACK_AB R27, RZ, R27 ;  /* 0x0000001bff1b923e */ /* 0x000fe200000010ff */
[----:B0-----:R-:W-:-:S05]  /*1830*/  @!P0 IMAD.WIDE R28, R19, 0x2, R28 ;  /* 0x00000002131c8825 */ /* 0x001fca00078e021c */
[----:B------:R-:W4:Y:S01]  /*1840*/  @!P0 LDG.E.U16.CONSTANT R10, desc[UR18][R28.64] ;  /* 0x000000121c0a8981 */ /* 0x000f22000c1e9500 */
[----:B-1----:R-:W-:Y:S01]  /*1850*/  PRMT R17, R27, 0x7610, R17 ;  /* 0x000076101b117816 */ /* 0x002fe20000000011 */
[----:B---3--:R-:W-:-:S05]  /*1860*/  @!P1 IMAD.WIDE R14, R7, 0x2, R14 ;  /* 0x00000002070e9825 */ /* 0x008fca00078e020e */
[----:B------:R0:W-:Y:S01]  /*1870*/  @!P1 STG.E.U16 desc[UR18][R14.64], R17 ;  /* 0x000000110e009986 */ /* 0x0001e2000c101512 */
[----:B------:R-:W-:Y:S01]  /*1880*/  IMAD.IADD R23, R23, 0x1, R2 ;  /* 0x0000000117177824 */ /* 0x000fe200078e0202 */
        /* <DEDUP_REMOVED lines=8> */
[----:B0-----:R-:W-:Y:S01]  /*1910*/  @!P0 IMAD.WIDE R16, R19, 0x2, R16 ;  /* 0x0000000213108825 */ /* 0x001fe200078e0210 */
[----:B--2---:R-:W-:Y:S02]  /*1920*/  @!P0 SHF.L.U32 R29, R24, 0x10, RZ ;  /* 0x00000010181d8819 */ /* 0x004fe400000006ff */
[----:B----4-:R-:W-:Y:S01]  /*1930*/  @!P2 SHF.L.U32 R25, R25, 0x10, RZ ;  /* 0x000000101919a819 */ /* 0x010fe200000006ff */
[----:B-1----:R-:W-:-:S04]  /*1940*/  @!P2 IMAD.U32 R15, R26, 0x10000, RZ ;  /* 0x000100001a0fa824 */ /* 0x002fc800078e00ff */
[----:B------:R-:W-:Y:S01]  /*1950*/  @!P2 FADD.FTZ R26, -R6, R25 ;  /* 0x00000019061aa221 */ /* 0x000fe20000010100 */
[----:B------:R-:W-:Y:S02]  /*1960*/  @!P0 IMAD.U32 R24, R10, 0x10000, RZ ;  /* 0x000100000a188824 */ /* 0x000fe400078e00ff */
[----:B------:R-:W-:Y:S01]  /*1970*/  @!P0 FADD.FTZ R10, -R6, R29 ;  /* 0x0000001d060a8221 */ /* 0x000fe20000010100 */
[C---:B------:R-:W-:Y:S01]  /*1980*/  @!P2 FADD.FTZ R29, -R0.reuse, R15 ;  /* 0x0000000f001da221 */ /* 0x040fe20000010100 */
[----:B------:R-:W-:Y:S01]  /*1990*/  @!P0 FADD.FTZ R24, -R0, R24 ;  /* 0x0000001800188221 */ /* 0x000fe20000010100 */
[----:B------:R-:W0:Y:S03]  /*19a0*/  @!P2 LDC.64 R14, c[0x0][0x3c0] ;  /* 0x0000f000ff0eab82 */ /* 0x000e260000000a00 */
        /* <DEDUP_REMOVED lines=8> */
[----:B------:R-:W-:Y:S01]  /*1a30*/  PRMT R29, R10, 0x7610, R29 ;  /* 0x000076100a1d7816 */ /* 0x000fe2000000001d */
[----:B0-----:R-:W-:Y:S01]  /*1a40*/  @!P2 IMAD.WIDE R14, R9, 0x2, R14 ;  /* 0x00000002090ea825 */ /* 0x001fe200078e020e */
[----:B-1----:R-:W0:Y:S04]  /*1a50*/  @!P1 LDC.64 R16, c[0x0][0x3c0] ;  /* 0x0000f000ff109b82 */ /* 0x002e280000000a00 */
[----:B------:R1:W-:Y:S01]  /*1a60*/  @!P2 STG.E.U16 desc[UR18][R14.64], R29 ;  /* 0x0000001d0e00a986 */ /* 0x0003e2000c101512 */
[----:B---3--:R-:W-:-:S03]  /*1a70*/  @!P1 SHF.L.U32 R27, R27, 0x10, RZ ;  /* 0x000000101b1b9819 */ /* 0x008fc600000006ff */
[----:B-1----:R-:W1:Y:S01]  /*1a80*/  LDC.64 R14, c[0x0][0x380] ;  /* 0x0000e000ff0e7b82 */ /* 0x002e620000000a00 */
[----:B------:R-:W-:Y:S01]  /*1a90*/  @!P1 SHF.L.U32 R25, R28, 0x10, RZ ;  /* 0x000000101c199819 */ /* 0x000fe200000006ff */
[----:B------:R-:W-:-:S06]  /*1aa0*/  @!P1 FADD.FTZ R10, -R6, R27 ;  /* 0x0000001b060a9221 */ /* 0x000fcc0000010100 */
[----:B------:R-:W2:Y:S01]  /*1ab0*/  LDC.64 R26, c[0x0][0x388] ;  /* 0x0000e200ff1a7b82 */ /* 0x000ea20000000a00 */
[----:B------:R-:W-:-:S04]  /*1ac0*/  @!P1 FADD.FTZ R25, -R0, R25 ;  /* 0x0000001900199221 */ /* 0x000fc80000010100 */
[----:B------:R-:W-:Y:S01]  /*1ad0*/  @!P1 FFMA.FTZ R25, -R5, R25, R10 ;  /* 0x0000001905199223 */ /* 0x000fe2000001010a */
[----:B------:R-:W-:-:S03]  /*1ae0*/  IMAD.IADD R10, R23, 0x1, R2 ;  /* 0x00000001170a7824 */ /* 0x000fc600078e0202 */
[----:B------:R-:W-:Y:S02]  /*1af0*/  @!P1 FMUL.FTZ R25, R4, R25 ;  /* 0x0000001904199220 */ /* 0x000fe40000410000 */
[----:B------:R-:W-:-:S03]  /*1b00*/  ISETP.GE.AND P0, PT, R10, UR4, PT ;  /* 0x000000040a007c0c */ /* 0x000fc6000bf06270 */
[----:B------:R-:W-:Y:S01]  /*1b10*/  @!P1 F2FP.BF16.F32.PACK_AB R25, RZ, R25 ;  /* 0x00000019ff19923e */ /* 0x000fe200000010ff */
[----:B0-----:R-:W-:-:S03]  /*1b20*/  @!P1 IMAD.WIDE R16, R20, 0x2, R16 ;  /* 0x0000000214109825 */ /* 0x001fc600078e0210 */
[----:B------:R-:W-:-:S05]  /*1b30*/  PRMT R23, R25, 0x7610, R23 ;  /* 0x0000761019177816 */ /* 0x000fca0000000017 */
[----:B------:R0:W-:Y:S01]  /*1b40*/  @!P1 STG.E.U16 desc[UR18][R16.64], R23 ;  /* 0x0000001710009986 */ /* 0x0001e2000c101512 */
[C---:B-1----:R-:W-:Y:S02]  /*1b50*/  @!P0 IMAD.WIDE R24, R11.reuse, 0x2, R14 ;  /* 0x000000020b188825 */ /* 0x042fe400078e020e */
[----:B------:R-:W1:Y:S01]  /*1b60*/  LDC.64 R14, c[0x0][0x388] ;  /* 0x0000e200ff0e7b82 */ /* 0x000e620000000a00 */
[-C--:B------:R-:W-:Y:S01]  /*1b70*/  IADD3 R10, PT, PT, R10, R2.reuse, RZ ;  /* 0x000000020a0a7210 */ /* 0x080fe20007ffe0ff */
[----:B--2---:R-:W-:Y:S02]  /*1b80*/  @!P0 IMAD.WIDE R26, R11, 0x2, R26 ;  /* 0x000000020b1a8825 */ /* 0x004fe400078e021a */
[----:B------:R-:W2:Y:S04]  /*1b90*/  @!P0 LDG.E.U16.CONSTANT R25, desc[UR18][R24.64] ;  /* 0x0000001218198981 */ /* 0x000ea8000c1e9500 */
[----:B0-----:R-:W0:Y:S01]  /*1ba0*/  LDC.64 R16, c[0x0][0x380] ;  /* 0x0000e000ff107b82 */ /* 0x001e220000000a00 */
[C---:B------:R-:W-:Y:S01]  /*1bb0*/  ISETP.GE.AND P1, PT, R10.reuse, UR4, PT ;  /* 0x000000040a007c0c */ /* 0x040fe2000bf26270 */
[----:B------:R-:W3:Y:S01]  /*1bc0*/  @!P0 LDG.E.U16.CONSTANT R26, desc[UR18][R26.64] ;  /* 0x000000121a1a8981 */ /* 0x000ee2000c1e9500 */
        /* <DEDUP_REMOVED lines=20> */
[----:B--2---:R-:W-:Y:S01]  /*1d10*/  @!P0 IMAD.U32 R25, R25, 0x10000, RZ ;  /* 0x0001000019198824 */ /* 0x004fe200078e00ff */
[----:B---3--:R-:W-:-:S03]  /*1d20*/  @!P0 SHF.L.U32 R27, R26, 0x10, RZ ;  /* 0x000000101a1b8819 */ /* 0x008fc600000006ff */
        /* <DEDUP_REMOVED lines=39> */
.L_x_26942:
        /* <DEDUP_REMOVED lines=79> */
.L_x_26944:
        /* <DEDUP_REMOVED lines=15> */
.L_x_27548:


//--------------------- .text._ZN2at6native46batch_norm_backward_elemt_channels_last_kernelILi4EN3c104HalfEffEEvPKT0_S6_PKT1_S9_PKT2_S9_S9_PKiPS4_lii --------------------------
	.section	.text._ZN2at6native46batch_norm_backward_elemt_channels_last_kernelILi4EN3c104HalfEffEEvPKT0_S6_PKT1_S9_PKT2_S9_S9_PKiPS4_lii,"ax",@progbits
	.align	128
        .global         _ZN2at6native46batch_norm_backward_elemt_channels_last_kernelILi4EN3c104HalfEffEEvPKT0_S6_PKT1_S9_PKT2_S9_S9_PKiPS4_lii
        .type           _ZN2at6native46batch_norm_backward_elemt_channels_last_kernelILi4EN3c104HalfEffEEvPKT0_S6_PKT1_S9_PKT2_S9_S9_PKiPS4_lii,@function
        .size           _ZN2at6native46batch_norm_backward_elemt_channels_last_kernelILi4EN3c104HalfEffEEvPKT0_S6_PKT1_S9_PKT2_S9_S9_PKiPS4_lii,(.L_x_27549 - _ZN2at6native46batch_norm_backward_elemt_channels_last_kernelILi4EN3c104HalfEffEEvPKT0_S6_PKT1_S9_PKT2_S9_S9_PKiPS4_lii)
        .other          _ZN2at6native46batch_norm_backward_elemt_channels_last_kernelILi4EN3c104HalfEffEEvPKT0_S6_PKT1_S9_PKT2_S9_S9_PKiPS4_lii,@"STO_CUDA_ENTRY STV_DEFAULT"
_ZN2at6native46batch_norm_backward_elemt_channels_last_kernelILi4EN3c104HalfEffEEvPKT0_S6_PKT1_S9_PKT2_S9_S9_PKiPS4_lii:
.text._ZN2at6native46batch_norm_backward_elemt_channels_last_kernelILi4EN3c104HalfEffEEvPKT0_S6_PKT1_S9_PKT2_S9_S9_PKiPS4_lii:
        /* <DEDUP_REMOVED lines=26> */
[----:B------:R-:W-:Y:S01]  /*01a0*/  IMAD.U32 R5, RZ, RZ, UR7 ;  /* 0x00000007ff057e24 */ /* 0x000fe2000f8e00ff */
[----:B------:R-:W-:-:S06]  /*01b0*/  UMOV UR7, UR6 ;  /* 0x0000000600077c82 */ /* 0x000fcc0008000000 */
.L_x_26947:
        /* <DEDUP_REMOVED lines=20> */
[----:B------:R-:W-:Y:S01]  /*0300*/  UISETP.NE.AND.EX UP0, UPT, UR7, URZ, UPT, UP0 ;  /* 0x000000ff0700728c */ /* 0x000fe2000bf05300 */
[----:B------:R-:W-:Y:S02]  /*0310*/  IADD3.X R5, PT, PT, RZ, R5, RZ, P2, !PT ;  /* 0x00000005ff057210 */ /* 0x000fe400017fe4ff */
        /* <DEDUP_REMOVED lines=33> */
.L_x_26946:
        /* <DEDUP_REMOVED lines=39> */
[----:B------:R-:W-:Y:S01]  /*07a0*/  MOV R7, UR23 ;  /* 0x0000001700077c02 */ /* 0x000fe20008000f00 */
        /* <DEDUP_REMOVED lines=18> */
[----:B------:R-:W-:Y:S01]  /*08d0*/  MOV R11, UR17 ;  /* 0x00000011000b7c02 */ /* 0x000fe20008000f00 */
[----:B------:R-:W-:Y:S01]  /*08e0*/  UIADD3.X UR15, UPT, UPT, UR15, UR11, URZ, UP4, !UPT ;  /* 0x0000000b0f0f7290 */ /* 0x000fe2000a7fe4ff */
[----:B------:R3:W4:Y:S01]  /*08f0*/  LDG.E.CONSTANT R12, desc[UR18][R8.64] ;  /* 0x00000012080c7981 */ /* 0x000722000c1e9900 */
[----:B------:R-:W-:-:S02]  /*0900*/  ULOP3.LUT UR6, UR6, 0x3, URZ, 0xc0, !UPT ;  /* 0x0000000306067892 */ /* 0x000fc4000f8ec0ff */
[----:B------:R-:W-:Y:S01]  /*0910*/  UIADD3 UR10, UP1, UPT, UR5, UR10, URZ ;  /* 0x0000000a050a7290 */ /* 0x000fe2000ff3e0ff */
[----:B------:R5:W4:Y:S01]  /*0920*/  LDG.E.CONSTANT R15, desc[UR18][R10.64] ;  /* 0x000000120a0f7981 */ /* 0x000b22000c1e9900 */
[----:B------:R-:W-:Y:S01]  /*0930*/  UIADD3.X UR5, UPT, UPT, UR9, UR11, URZ, UP2, !UPT ;  /* 0x0000000b09057290 */ /* 0x000fe200097fe4ff */
[----:B0-----:R-:W-:Y:S01]  /*0940*/  MOV R4, UR14 ;  /* 0x0000000e00047c02 */ /* 0x001fe20008000f00 */
[----:B------:R-:W-:Y:S01]  /*0950*/  UIADD3.X UR11, UPT, UPT, UR6, UR11, URZ, UP1, !UPT ;  /* 0x0000000b060b7290 */ /* 0x000fe20008ffe4ff */
[----:B-1----:R-:W-:Y:S01]  /*0960*/  MOV R7, UR13 ;  /* 0x0000000d00077c02 */ /* 0x002fe20008000f00 */
[----:B------:R-:W-:Y:S01]  /*0970*/  IMAD.U32 R5, RZ, RZ, UR15 ;  /* 0x0000000fff057e24 */ /* 0x000fe2000f8e00ff */
[----:B------:R-:W-:Y:S01]  /*0980*/  MOV R6, UR12 ;  /* 0x0000000c00067c02 */ /* 0x000fe20008000f00 */
[----:B---3--:R-:W-:Y:S01]  /*0990*/  IMAD.U32 R9, RZ, RZ, UR5 ;  /* 0x00000005ff097e24 */ /* 0x008fe2000f8e00ff */
[----:B------:R-:W-:Y:S02]  /*09a0*/  MOV R8, UR7 ;  /* 0x0000000700087c02 */ /* 0x000fe40008000f00 */
[----:B------:R-:W3:Y:S01]  /*09b0*/  LDG.E.CONSTANT R4, desc[UR18][R4.64] ;  /* 0x0000001204047981 */ /* 0x000ee2000c1e9900 */
[----:B-----5:R-:W-:-:S02]  /*09c0*/  MOV R11, UR11 ;  /* 0x0000000b000b7c02 */ /* 0x020fc40008000f00 */
[----:B------:R-:W-:Y:S01]  /*09d0*/  MOV R10, UR10 ;  /* 0x0000000a000a7c02 */ /* 0x000fe20008000f00 */
        /* <DEDUP_REMOVED lines=21> */
.L_x_26949:
        /* <DEDUP_REMOVED lines=33> */
[----:B------:R-:W-:Y:S01]  /*0d40*/  MOV R7, UR7 ;  /* 0x0000000700077c02 */ /* 0x000fe20008000f00 */
[----:B------:R-:W-:Y:S02]  /*0d50*/  UIADD3 UR14, UP1, UPT, UR14, UR10, URZ ;  /* 0x0000000a0e0e7290 */ /* 0x000fe4000ff3e0ff */
[----:B------:R-:W-:Y:S02]  /*0d60*/  UIADD3.X UR13, UPT, UPT, UR13, UR11, URZ, UP2, !UPT ;  /* 0x0000000b0d0d7290 */ /* 0x000fe400097fe4ff */
[----:B------:R-:W-:Y:S01]  /*0d70*/  UIADD3.X UR6, UPT, UPT, UR6, UR11, URZ, UP1, !UPT ;  /* 0x0000000b06067290 */ /* 0x000fe20008ffe4ff */
[----:B------:R-:W2:Y:S01]  /*0d80*/  LDG.E.CONSTANT R6, desc[UR18][R6.64] ;  /* 0x0000001206067981 */ /* 0x000ea2000c1e9900 */
[----:B------:R-:W-:Y:S02]  /*0d90*/  MOV R10, UR14 ;  /* 0x0000000e000a7c02 */ /* 0x000fe40008000f00 */
[----:B------:R-:W-:Y:S01]  /*0da0*/  IMAD.U32 R9, RZ, RZ, UR13 ;  /* 0x0000000dff097e24 */ /* 0x000fe2000f8e00ff */
[----:B------:R-:W-:-:S02]  /*0db0*/  MOV R8, UR12 ;  /* 0x0000000c00087c02 */ /* 0x000fc40008000f00 */
[----:B------:R-:W-:-:S03]  /*0dc0*/  MOV R11, UR6 ;  /* 0x00000006000b7c02 */ /* 0x000fc60008000f00 */
        /* <DEDUP_REMOVED lines=12> */
.L_x_26950:
[----:B------:R-:W-:Y:S05]  /*0e90*/  BRA.U !UP0, `(.L_x_26948) ;  /* 0x0000000108387547 */ /* 0x000fea000b800000 */
.L_x_26951:
        /* <DEDUP_REMOVED lines=14> */
.L_x_26948:
[----:B------:R-:W-:-:S04]  /*0f80*/  MOV R2, R0 ;  /* 0x0000000000027202 */ /* 0x000fc80000000f00 */
[----:B------:R1:W2:Y:S03]  /*0f90*/  I2F.S64 R6, R2 ;  /* 0x0000000200067312 */ /* 0x0002a60000301400 */
.L_x_26945:
        /* <DEDUP_REMOVED lines=19> */
[----:B-1----:R-:W-:-:S04]  /*10d0*/  IMAD.WIDE R20, R10, 0x4, R20 ;  /* 0x000000040a147825 */ /* 0x002fc800078e0214 */
[----:B------:R-:W-:Y:S01]  /*10e0*/  HFMA2 R9, -RZ, RZ, 1.875, 0 ;  /* 0x3f800000ff097431 */ /* 0x000fe200000001ff */
[----:B------:R-:W0:Y:S01]  /*10f0*/  LDC.64 R2, c[0x0][0x390] ;  /* 0x0000e400ff027b82 */ /* 0x000e220000000a00 */
[----:B------:R1:W2:Y:S01]  /*1100*/  LDG.E.CONSTANT R8, desc[UR18][R20.64] ;  /* 0x0000001214087981 */ /* 0x0002a2000c1e9900 */
[----:B---3--:R-:W-:-:S06]  /*1110*/  IMAD.WIDE R26, R10, 0x4, R26 ;  /* 0x000000040a1a7825 */ /* 0x008fcc00078e021a */
[----:B------:R-:W3:Y:S01]  /*1120*/  @P0 LDC.64 R16, c[0x0][0x3a0] ;  /* 0x0000e800ff100b82 */ /* 0x000ee20000000a00 */
        /* <DEDUP_REMOVED lines=15> */
[----:B-1----:R-:W-:Y:S01]  /*1220*/  MOV R4, RZ ;  /* 0x000000ff00047202 */ /* 0x002fe20000000f00 */
        /* <DEDUP_REMOVED lines=13> */
[----:B------:R-:W-:Y:S02]  /*1300*/  @P1 IADD3 R3, PT, PT, R3, 0x1, RZ ;  /* 0x0000000103031810 */ /* 0x000fe40007ffe0ff */
        /* <DEDUP_REMOVED lines=16> */
[----:B------:R-:W-:Y:S01]  /*1410*/  IMAD R19, R14, 0x7, R7 ;  /* 0x000000070e137824 */ /* 0x000fe200078e0207 */
        /* <DEDUP_REMOVED lines=12> */
[--C-:B------:R-:W-:Y:S02]  /*14e0*/  IMAD R13, R21, UR5, R10.reuse ;  /* 0x00000005150d7c24 */ /* 0x100fe4000f8e020a */
[--C-:B------:R-:W-:Y:S02]  /*14f0*/  IMAD R11, R15, UR5, R10.reuse ;  /* 0x000000050f0b7c24 */ /* 0x100fe4000f8e020a */
[----:B------:R-:W-:-:S02]  /*1500*/  IMAD R12, R17, UR5, R10 ;  /* 0x00000005110c7c24 */ /* 0x000fc4000f8e020a */
[----:B------:R-:W-:Y:S02]  /*1510*/  IMAD R7, R25, UR5, R10 ;  /* 0x0000000519077c24 */ /* 0x000fe4000f8e020a */
[----:B0-----:R-:W-:-:S07]  /*1520*/  IMAD.MOV R21, RZ, RZ, -R14 ;  /* 0x000000ffff157224 */ /* 0x001fce00078e0a0e */
.L_x_26953:
        /* <DEDUP_REMOVED lines=26> */
[----:B------:R-:W-:Y:S02]  /*16d0*/  PRMT R24, R23, 0x7610, R24 ;  /* 0x0000761017187816 */ /* 0x000fe40000000018 */
[----:B------:R-:W-:-:S03]  /*16e0*/  IADD3 R23, PT, PT, R10, R2, RZ ;  /* 0x000000020a177210 */ /* 0x000fc60007ffe0ff */
        /* <DEDUP_REMOVED lines=95> */
[C---:B------:R-:W-:Y:S02]  /*1ce0*/  LEA R19, R8.reuse, R19, 0x3 ;  /* 0x0000001308137211 */ /* 0x040fe400078e18ff */
[C---:B------:R-:W-:Y:S02]  /*1cf0*/  LEA R20, R8.reuse, R20, 0x3 ;  /* 0x0000001408147211 */ /* 0x040fe400078e18ff */
[----:B------:R-:W-:Y:S01]  /*1d00*/  LEA R11, R8, R11, 0x3 ;  /* 0x0000000b080b7211 */ /* 0x000fe200078e18ff */
[----:B---3--:R-:W-:Y:S02]  /*1d10*/  @!P0 HADD2.F32 R25, -RZ, R25.H0_H0 ;  /* 0x20000019ff198230 */ /* 0x008fe40000004100 */
        /* <DEDUP_REMOVED lines=33> */
[C---:B------:R-:W-:Y:S01]  /*1f30*/  IADD3 R17, PT, PT, R8.reuse, R17, R8 ;  /* 0x0000001108117210 */ /* 0x040fe20007ffe008 */
[----:B------:R-:W-:Y:S01]  /*1f40*/  IMAD R12, R8, 0x8, R12 ;  /* 0x00000008080c7824 */ /* 0x000fe200078e020c */
[----:B------:R-:W-:Y:S02]  /*1f50*/  LEA R23, R2, R18, 0x3 ;  /* 0x0000001202177211 */ /* 0x000fe400078e18ff */
[----:B------:R-:W-:Y:S02]  /*1f60*/  IADD3 R22, PT, PT, R8, R17, R8 ;  /* 0x0000001108167210 */ /* 0x000fe40007ffe008 */
[----:B------:R-:W-:Y:S02]  /*1f70*/  IADD3 R18, PT, PT, R10, R2, RZ ;  /* 0x000000020a127210 */ /* 0x000fe40007ffe0ff */
[----:B------:R-:W-:Y:S01]  /*1f80*/  LEA R13, R8, R13, 0x3 ;  /* 0x0000000d080d7211 */ /* 0x000fe200078e18ff */
[----:B0-----:R-:W-:Y:S06]  /*1f90*/  @P0 BRA `(.L_x_26953) ;  /* 0xfffffff400640947 */ /* 0x001fec000383ffff */
.L_x_26952:
        /* <DEDUP_REMOVED lines=79> */
.L_x_26954:
        /* <DEDUP_REMOVED lines=15> */
.L_x_27549:


//--------------------- .text._ZN2at6native46batch_norm_backward_elemt_channels_last_kernelILi4EfffEEvPKT0_S4_PKT1_S7_PKT2_S7_S7_PKiPS2_lii --------------------------
	.section	.text._ZN2at6native46batch_norm_backward_elemt_channels_last_kernelILi4EfffEEvPKT0_S4_PKT1_S7_PKT2_S7_S7_PKiPS2_lii,"ax",@progbits
	.align	128
        .global         _ZN2at6native46batch_norm_backward_elemt_channels_last_kernelILi4EfffEEvPKT0_S4_PKT1_S7_PKT2_S7_S7_PKiPS2_lii
        .type           _ZN2at6native46batch_norm_backward_elemt_channels_last_kernelILi4EfffEEvPKT0_S4_PKT1_S7_PKT2_S7_S7_PKiPS2_lii,@function
        .size           _ZN2at6native46batch_norm_backward_elemt_channels_last_kernelILi4EfffEEvPKT0_S4_PKT1_S7_PKT2_S7_S7_PKiPS2_lii,(.L_x_27550 - _ZN2at6native46batch_norm_backward_elemt_channels_last_kernelILi4EfffEEvPKT0_S4_PKT1_S7_PKT2_S7_S7_PKiPS2_lii)
        .other          _ZN2at6native46batch_norm_backward_elemt_channels_last_kernelILi4EfffEEvPKT0_S4_PKT1_S7_PKT2_S7_S7_PKiPS2_lii,@"STO_CUDA_ENTRY STV_DEFAULT"
_ZN2at6native46batch_norm_backward_elemt_channels_last_kernelILi4EfffEEvPKT0_S4_PKT1_S7_PKT2_S7_S7_PKiPS2_lii:
.text._ZN2at6native46batch_norm_backward_elemt_channels_last_kernelILi4EfffEEvPKT0_S4_PKT1_S7_PKT2_S7_S7_PKiPS2_lii:
        /* <DEDUP_REMOVED lines=10> */
[----:B------:R-:W-:Y:S01]  /*00a0*/  IMAD.MOV.U32 R3, RZ, RZ, RZ ;  /* 0x000000ffff037224 */ /* 0x000fe200078e00ff */
[----:B------:R-:W-:Y:S02]  /*00b0*/  UISETP.GE.U32.AND.EX UP0, UPT, UR9, URZ, UPT, UP0 ;  /* 0x000000ff0900728c */ /* 0x000fe4000bf06100 */
[----:B------:R-:W-:Y:S01]  /*00c0*/  UISETP.NE.U32.AND UP1, UPT, UR10, URZ, UPT ;  /* 0x000000ff0a00728c */ /* 0x000fe2000bf25070 */
[----:B------:R-:W-:Y:S01]  /*00d0*/  UMOV UR4, URZ ;  /* 0x000000ff00047c82 */ /* 0x000fe20008000000 */
[----:B------:R-:W-:Y:S02]  /*00e0*/  UMOV UR6, URZ ;  /* 0x000000ff00067c82 */ /* 0x000fe40008000000 */
[----:B------:R-:W-:-:S03]  /*00f0*/  UISETP.NE.AND.EX UP1, UPT, URZ, URZ, UPT, UP1 ;  /* 0x000000ffff00728c */ /* 0x000fc6000bf25310 */
[----:B------:R-:W-:Y:S08]  /*0100*/  BRA.U !UP0, `(.L_x_26956) ;  /* 0x0000000508087547 */ /* 0x000ff0000b800000 */
[----:B------:R-:W0:Y:S01]  /*0110*/  LDCU.64 UR6, c[0x0][0x3b8] ;  /* 0x00007700ff0677ac */ /* 0x000e220008000a00 */
[----:B------:R-:W-:Y:S01]  /*0120*/  HFMA2 R3, -RZ, RZ, 0, 0 ;  /* 0x00000000ff037431 */ /* 0x000fe200000001ff */
        /* <DEDUP_REMOVED lines=9> */
.L_x_26957:
        /* <DEDUP_REMOVED lines=55> */
.L_x_26956:
        /* <DEDUP_REMOVED lines=19> */
[----:B------:R-:W-:Y:S01]  /*0660*/  IMAD.U32 R4, RZ, RZ, UR24 ;  /* 0x00000018ff047e24 */ /* 0x000fe2000f8e00ff */
        /* <DEDUP_REMOVED lines=36> */
[----:B------:R-:W-:Y:S01]  /*08b0*/  IMAD.U32 R10, RZ, RZ, UR16 ;  /* 0x00000010ff0a7e24 */ /* 0x000fe2000f8e00ff */
        /* <DEDUP_REMOVED lines=39> */
.L_x_26959:
        /* <DEDUP_REMOVED lines=27> */
[----:B------:R-:W-:Y:S01]  /*0ce0*/  IMAD.U32 R6, RZ, RZ, UR9 ;  /* 0x00000009ff067e24 */ /* 0x000fe2000f8e00ff */
        /* <DEDUP_REMOVED lines=10> */
[----:B------:R-:W-:Y:S01]  /*0d90*/  IMAD.U32 R10, RZ, RZ, UR14 ;  /* 0x0000000eff0a7e24 */ /* 0x000fe2000f8e00ff */
[----:B------:R-:W-:Y:S02]  /*0da0*/  MOV R8, UR12 ;  /* 0x0000000c00087c02 */ /* 0x000fe40008000f00 */
[----:B------:R-:W-:-:S02]  /*0db0*/  MOV R9, UR13 ;  /* 0x0000000d00097c02 */ /* 0x000fc40008000f00 */
[----:B------:R-:W-:-:S04]  /*0dc0*/  MOV R11, UR6 ;  /* 0x00000006000b7c02 */ /* 0x000fc80008000f00 */
        /* <DEDUP_REMOVED lines=12> */
.L_x_26960:
[----:B------:R-:W-:Y:S05]  /*0e90*/  BRA.U !UP0, `(.L_x_26958) ;  /* 0x0000000108387547 */ /* 0x000fea000b800000 */
.L_x_26961:
        /* <DEDUP_REMOVED lines=14> */
.L_x_26958:
[----:B------:R-:W-:-:S04]  /*0f80*/  IMAD.MOV.U32 R2, RZ, RZ, R0 ;  /* 0x000000ffff027224 */ /* 0x000fc800078e0000 */
[----:B------:R1:W2:Y:S03]  /*0f90*/  I2F.S64 R6, R2 ;  /* 0x0000000200067312 */ /* 0x0002a60000301400 */
.L_x_26955:
        /* <DEDUP_REMOVED lines=37> */
[----:B------:R-:W-:Y:S01]  /*11f0*/  IMAD.MOV R3, RZ, RZ, -R15 ;  /* 0x000000ffff037224 */ /* 0x000fe200078e0a0f */
[----:B-1----:R-:W-:-:S06]  /*1200*/  IADD3 R4, PT, PT, R20, 0xffffffe, RZ ;  /* 0x0ffffffe14047810 */ /* 0x002fcc0007ffe0ff */
        /* <DEDUP_REMOVED lines=10> */
[----:B------:R-:W-:Y:S01]  /*12b0*/  @P0 IADD3 R16, PT, PT, -R15, R16, RZ ;  /* 0x000000100f100210 */ /* 0x000fe20007ffe1ff */
[----:B------:R-:W-:Y:S01]  /*12c0*/  @P0 VIADD R3, R3, 0x1 ;  /* 0x0000000103030836 */ /* 0x000fe20000000000 */
        /* <DEDUP_REMOVED lines=14> */
[C---:B------:R-:W-:Y:S01]  /*13b0*/  LEA R13, R14.reuse, R7, 0x2 ;  /* 0x000000070e0d7211 */ /* 0x040fe200078e10ff */
[C-C-:B------:R-:W-:Y:S01]  /*13c0*/  IMAD R15, R14.reuse, 0x5, R7.reuse ;  /* 0x000000050e0f7824 */ /* 0x140fe200078e0207 */
[----:B------:R-:W-:Y:S01]  /*13d0*/  MOV R18, R25 ;  /* 0x0000001900127202 */ /* 0x000fe20000000f00 */
[C-C-:B------:R-:W-:Y:S01]  /*13e0*/  IMAD R17, R14.reuse, 0x6, R7.reuse ;  /* 0x000000060e117824 */ /* 0x140fe200078e0207 */
[----:B------:R-:W0:Y:S01]  /*13f0*/  LDCU UR4, c[0x0][0x3d0] ;  /* 0x00007a00ff0477ac */ /* 0x000e220008000800 */
        /* <DEDUP_REMOVED lines=19> */
.L_x_26963:
[----:B------:R-:W0:Y:S01]  /*1530*/  LDC.64 R24, c[0x0][0x380] ;  /* 0x0000e000ff187b82 */ /* 0x000e220000000a00 */
[----:B------:R-:W-:-:S07]  /*1540*/  ISETP.GE.AND P0, PT, R18, UR4, PT ;  /* 0x0000000412007c0c */ /* 0x000fce000bf06270 */
[----:B------:R-:W1:Y:S01]  /*1550*/  LDC.64 R14, c[0x0][0x388] ;  /* 0x0000e200ff0e7b82 */ /* 0x000e620000000a00 */
[----:B------:R-:W-:-:S07]  /*1560*/  IMAD.IADD R22, R18, 0x1, R2 ;  /* 0x0000000112167824 */ /* 0x000fce00078e0202 */
[----:B------:R-:W2:Y:S01]  /*1570*/  LDC.64 R16, c[0x0][0x380] ;  /* 0x0000e000ff107b82 */ /* 0x000ea20000000a00 */
[----:B0-----:R-:W-:-:S06]  /*1580*/  @!P0 IMAD.WIDE R24, R23, 0x4, R24 ;  /* 0x0000000417188825 */ /* 0x001fcc00078e0218 */
[----:B------:R-:W3:Y:S01]  /*1590*/  @!P0 LDG.E.CONSTANT R24, desc[UR18][R24.64] ;  /* 0x0000001218188981 */ /* 0x000ee2000c1e9900 */
[----:B-1----:R-:W-:-:S05]  /*15a0*/  @!P0 IMAD.WIDE R14, R23, 0x4, R14 ;  /* 0x00000004170e8825 */ /* 0x002fca00078e020e */
[----:B------:R0:W4:Y:S02]  /*15b0*/  @!P0 LDG.E.CONSTANT R10, desc[UR18][R14.64] ;  /* 0x000000120e0a8981 */ /* 0x000124000c1e9900 */
[----:B0-----:R-:W0:Y:S01]  /*15c0*/  LDC.64 R14, c[0x0][0x388] ;  /* 0x0000e200ff0e7b82 */ /* 0x001e220000000a00 */
[----:B------:R-:W-:-:S13]  /*15d0*/  ISETP.GE.AND P1, PT, R22, UR4, PT ;  /* 0x0000000416007c0c */ /* 0x000fda000bf26270 */
[----:B--2---:R-:W-:-:S05]  /*15e0*/  @!P1 IMAD.WIDE R16, R7, 0x4, R16 ;  /* 0x0000000407109825 */ /* 0x004fca00078e0210 */
[----:B------:R1:W2:Y:S01]  /*15f0*/  @!P1 LDG.E.CONSTANT R27, desc[UR18][R16.64] ;  /* 0x00000012101b9981 */ /* 0x0002a2000c1e9900 */
[----:B0-----:R-:W-:-:S05]  /*1600*/  @!P1 IMAD.WIDE R14, R7, 0x4, R14 ;  /* 0x00000004070e9825 */ /* 0x001fca00078e020e */
[----:B------:R0:W2:Y:S01]  /*1610*/  @!P1 LDG.E.CONSTANT R26, desc[UR18][R14.64] ;  /* 0x000000120e1a9981 */ /* 0x0000a2000c1e9900 */
[----:B------:R-:W-:Y:S01]  /*1620*/  IADD3 R22, PT, PT, R22, R2, RZ ;  /* 0x0000000216167210 */ /* 0x000fe20007ffe0ff */
[----:B-1----:R-:W1:Y:S08]  /*1630*/  LDC.64 R16, c[0x0][0x388] ;  /* 0x0000e200ff107b82 */ /* 0x002e700000000a00 */
[----:B0-----:R-:W0:Y:S02]  /*1640*/  @!P0 LDC.64 R14, c[0x0][0x3c0] ;  /* 0x0000f000ff0e8b82 */ /* 0x001e240000000a00 */
[----:B0-----:R-:W-:-:S04]  /*1650*/  @!P0 IMAD.WIDE R14, R23, 0x4, R14 ;  /* 0x00000004170e8825 */ /* 0x001fc800078e020e */
[----:B---3--:R-:W-:Y:S01]  /*1660*/  @!P0 FADD.FTZ R24, -R6, R24 ;  /* 0x0000001806188221 */ /* 0x008fe20000010100 */
[----:B----45:R-:W-:-:S04]  /*1670*/  @!P0 FADD.FTZ R10, -R0, R10 ;  /* 0x0000000a000a8221 */ /* 0x030fc80000010100 */
[----:B------:R-:W-:-:S04]  /*1680*/  @!P0 FFMA.FTZ R25, -R5, R10, R24 ;  /* 0x0000000a05198223 */ /* 0x000fc80000010118 */
[----:B------:R-:W-:Y:S02]  /*1690*/  @!P0 FMUL.FTZ R29, R4, R25 ;  /* 0x00000019041d8220 */ /* 0x000fe40000410000 */
[----:B------:R-:W0:Y:S03]  /*16a0*/  LDC.64 R24, c[0x0][0x380] ;  /* 0x0000e000ff187b82 */ /* 0x000e260000000a00 */
[----:B------:R3:W-:Y:S01]  /*16b0*/  @!P0 STG.E desc[UR18][R14.64], R29 ;  /* 0x0000001d0e008986 */ /* 0x0007e2000c101912 */
[----:B------:R-:W-:-:S04]  /*16c0*/  ISETP.GE.AND P0, PT, R22, UR4, PT ;  /* 0x0000000416007c0c */ /* 0x000fc8000bf06270 */
[----:B---3--:R-:W3:Y:S01]  /*16d0*/  @!P1 LDC.64 R14, c[0x0][0x3c0] ;  /* 0x0000f000ff0e9b82 */ /* 0x008ee20000000a00 */
[----:B--2---:R-:W-:Y:S01]  /*16e0*/  @!P1 FADD.FTZ R28, -R6, R27 ;  /* 0x0000001b061c9221 */ /* 0x004fe20000010100 */
[----:B------:R-:W-:-:S07]  /*16f0*/  @!P1 FADD.FTZ R27, -R0, R26 ;  /* 0x0000001a001b9221 */ /* 0x000fce0000010100 */
[----:B0-----:R-:W-:-:S04]  /*1700*/  @!P0 IMAD.WIDE R24, R19, 0x4, R24 ;  /* 0x0000000413188825 */ /* 0x001fc800078e0218 */
[----:B------:R-:W-:Y:S01]  /*1710*/  @!P1 FFMA.FTZ R27, -R5, R27, R28 ;  /* 0x0000001b051b9223 */ /* 0x000fe2000001011c */
[----:B------:R0:W2:Y:S03]  /*1720*/  @!P0 LDG.E.CONSTANT R10, desc[UR18][R24.64] ;  /* 0x00000012180a8981 */ /* 0x0000a6000c1e9900 */
[----:B------:R-:W-:Y:S01]  /*1730*/  @!P1 FMUL.FTZ R27, R4, R27 ;  /* 0x0000001b041b9220 */ /* 0x000fe20000410000 */
[----:B---3--:R-:W-:-:S04]  /*1740*/  @!P1 IMAD.WIDE R14, R7, 0x4, R14 ;  /* 0x00000004070e9825 */ /* 0x008fc800078e020e */
[----:B-1----:R-:W-:Y:S01]  /*1750*/  @!P0 IMAD.WIDE R16, R19, 0x4, R16 ;  /* 0x0000000413108825 */ /* 0x002fe200078e0210 */
[----:B------:R1:W-:Y:S01]  /*1760*/  @!P1 STG.E desc[UR18][R14.64], R27 ;  /* 0x0000001b0e009986 */ /* 0x0003e2000c101912 */
[----:B0-----:R-:W0:Y:S01]  /*1770*/  LDC.64 R24, c[0x0][0x380] ;  /* 0x0000e000ff187b82 */ /* 0x001e220000000a00 */
[----:B------:R-:W-:Y:S02]  /*1780*/  IADD3 R22, PT, PT, R22, R2, RZ ;  /* 0x0000000216167210 */ /* 0x000fe40007ffe0ff */
[----:B------:R3:W4:Y:S05]  /*1790*/  @!P0 LDG.E.CONSTANT R26, desc[UR18][R16.64] ;  /* 0x00000012101a8981 */ /* 0x00072a000c1e9900 */
[----:B-1----:R-:W1:Y:S01]  /*17a0*/  LDC.64 R14, c[0x0][0x388] ;  /* 0x0000e200ff0e7b82 */ /* 0x002e620000000a00 */
[----:B------:R-:W-:-:S07]  /*17b0*/  ISETP.GE.AND P1, PT, R22, UR4, PT ;  /* 0x0000000416007c0c */ /* 0x000fce000bf26270 */
[----:B---3--:R-:W3:Y:S06]  /*17c0*/  LDC.64 R16, c[0x0][0x380] ;  /* 0x0000e000ff107b82 */ /* 0x008eec0000000a00 */
[----:B0-----:R-:W-:-:S06]  /*17d0*/  @!P1 IMAD.WIDE R24, R9, 0x4, R24 ;  /* 0x0000000409189825 */ /* 0x001fcc00078e0218 */
[----:B------:R-:W4:Y:S01]  /*17e0*/  @!P1 LDG.E.CONSTANT R24, desc[UR18][R24.64] ;  /* 0x0000001218189981 */ /* 0x000f22000c1e9900 */
[----:B-1----:R-:W-:-:S05]  /*17f0*/  @!P1 IMAD.WIDE R14, R9, 0x4, R14 ;  /* 0x00000004090e9825 */ /* 0x002fca00078e020e */
[----:B------:R0:W4:Y:S01]  /*1800*/  @!P1 LDG.E.CONSTANT R25, desc[UR18][R14.64] ;  /* 0x000000120e199981 */ /* 0x000122000c1e9900 */
[----:B------:R-:W-:Y:S01]  /*1810*/  IADD3 R22, PT, PT, R22, R2, RZ ;  /* 0x0000000216167210 */ /* 0x000fe20007ffe0ff */
[----:B0-----:R-:W0:Y:S03]  /*1820*/  LDC.64 R14, c[0x0][0x388] ;  /* 0x0000e200ff0e7b82 */ /* 0x001e260000000a00 */
[----:B------:R-:W-:-:S13]  /*1830*/  ISETP.GE.AND P2, PT, R22, UR4, PT ;  /* 0x0000000416007c0c */ /* 0x000fda000bf46270 */
[----:B---3--:R-:W-:-:S05]  /*1840*/  @!P2 IMAD.WIDE R16, R20, 0x4, R16 ;  /* 0x000000041410a825 */ /* 0x008fca00078e0210 */
[----:B------:R1:W3:Y:S01]  /*1850*/  @!P2 LDG.E.CONSTANT R27, desc[UR18][R16.64] ;  /* 0x00000012101ba981 */ /* 0x0002e2000c1e9900 */
[----:B0-----:R-:W-:-:S05]  /*1860*/  @!P2 IMAD.WIDE R14, R20, 0x4, R14 ;  /* 0x00000004140ea825 */ /* 0x001fca00078e020e */
[----:B------:R0:W3:Y:S01]  /*1870*/  @!P2 LDG.E.CONSTANT R28, desc[UR18][R14.64] ;  /* 0x000000120e1ca981 */ /* 0x0000e2000c1e9900 */
[----:B-1----:R-:W1:Y:S08]  /*1880*/  @!P2 LDC.64 R16, c[0x0][0x3c0] ;  /* 0x0000f000ff10ab82 */ /* 0x002e700000000a00 */
[----:B0-----:R-:W0:Y:S02]  /*1890*/  @!P0 LDC.64 R14, c[0x0][0x3c0] ;  /* 0x0000f000ff0e8b82 */ /* 0x001e240000000a00 */
[----:B0-----:R-:W-:-:S04]  /*18a0*/  @!P0 IMAD.WIDE R14, R19, 0x4, R14 ;  /* 0x00000004130e8825 */ /* 0x001fc800078e020e */
[----:B------:R-:W-:Y:S02]  /*18b0*/  IMAD.IADD R22, R22, 0x1, R2 ;  /* 0x0000000116167824 */ /* 0x000fe400078e0202 */
[----:B-1----:R-:W-:-:S04]  /*18c0*/  @!P2 IMAD.WIDE R16, R20, 0x4, R16 ;  /* 0x000000041410a825 */ /* 0x002fc800078e0210 */
[----:B--2---:R-:W-:Y:S01]  /*18d0*/  @!P0 FADD.FTZ R10, -R6, R10 ;  /* 0x0000000a060a8221 */ /* 0x004fe20000010100 */
[----:B----4-:R-:W-:-:S04]  /*18e0*/  @!P0 FADD.FTZ R26, -R0, R26 ;  /* 0x0000001a001a8221 */ /* 0x010fc80000010100 */
[----:B------:R-:W-:-:S04]  /*18f0*/  @!P0 FFMA.FTZ R29, -R5, R26, R10 ;  /* 0x0000001a051d8223 */ /* 0x000fc8000001010a */
[----:B------:R-:W-:-:S05]  /*1900*/  @!P0 FMUL.FTZ R29, R4, R29 ;  /* 0x0000001d041d8220 */ /* 0x000fca0000410000 */
[----:B------:R0:W-:Y:S02]  /*1910*/  @!P0 STG.E desc[UR18][R14.64], R29 ;  /* 0x0000001d0e008986 */ /* 0x0001e4000c101912 */
[----:B0-----:R-:W0:Y:S01]  /*1920*/  @!P1 LDC.64 R14, c[0x0][0x3c0] ;  /* 0x0000f000ff0e9b82 */ /* 0x001e220000000a00 */
[----:B------:R-:W-:Y:S01]  /*1930*/  @!P1 FADD.FTZ R24, -R6, R24 ;  /* 0x0000001806189221 */ /* 0x000fe20000010100 */
[----:B------:R-:W-:-:S04]  /*1940*/  @!P1 FADD.FTZ R25, -R0, R25 ;  /* 0x0000001900199221 */ /* 0x000fc80000010100 */
[----:B------:R-:W-:-:S04]  /*1950*/  @!P1 FFMA.FTZ R25, -R5, R25, R24 ;  /* 0x0000001905199223 */ /* 0x000fc80000010118 */
[----:B------:R-:W-:Y:S01]  /*1960*/  @!P1 FMUL.FTZ R10, R4, R25 ;  /* 0x00000019040a9220 */ /* 0x000fe20000410000 */
[----:B------:R-:W-:Y:S01]  /*1970*/  ISETP.GE.AND P0, PT, R22, UR4, PT ;  /* 0x0000000416007c0c */ /* 0x000fe2000bf06270 */
[----:B------:R-:W1:Y:S01]  /*1980*/  LDC.64 R24, c[0x0][0x380] ;  /* 0x0000e000ff187b82 */ /* 0x000e620000000a00 */
[----:B0-----:R-:W-:-:S05]  /*1990*/  @!P1 IMAD.WIDE R14, R9, 0x4, R14 ;  /* 0x00000004090e9825 */ /* 0x001fca00078e020e */
[----:B------:R0:W-:Y:S02]  /*19a0*/  @!P1 STG.E desc[UR18][R14.64], R10 ;  /* 0x0000000a0e009986 */ /* 0x0001e4000c101912 */
[----:B0-----:R-:W0:Y:S01]  /*19b0*/  LDC.64 R14, c[0x0][0x388] ;  /* 0x0000e200ff0e7b82 */ /* 0x001e220000000a00 */
[----:B---3--:R-:W-:Y:S01]  /*19c0*/  @!P2 FADD.FTZ R26, -R6, R27 ;  /* 0x0000001b061aa221 */ /* 0x008fe20000010100 */
[----:B------:R-:W-:-:S04]  /*19d0*/  @!P2 FADD.FTZ R28, -R0, R28 ;  /* 0x0000001c001ca221 */ /* 0x000fc80000010100 */
[----:B------:R-:W-:-:S04]  /*19e0*/  @!P2 FFMA.FTZ R27, -R5, R28, R26 ;  /* 0x0000001c051ba223 */ /* 0x000fc8000001011a */
[----:B------:R-:W-:-:S05]  /*19f0*/  @!P2 FMUL.FTZ R29, R4, R27 ;  /* 0x0000001b041da220 */ /* 0x000fca0000410000 */
[----:B------:R2:W-:Y:S01]  /*1a00*/  @!P2 STG.E desc[UR18][R16.64], R29 ;  /* 0x0000001d1000a986 */ /* 0x0005e2000c101912 */
[C---:B0-----:R-:W-:Y:S02]  /*1a10*/  @!P0 IMAD.WIDE R26, R11.reuse, 0x4, R14 ;  /* 0x000000040b1a8825 */ /* 0x041fe400078e020e */
[----:B------:R-:W0:Y:S01]  /*1a20*/  LDC.64 R14, c[0x0][0x388] ;  /* 0x0000e200ff0e7b82 */ /* 0x000e220000000a00 */
[-C--:B------:R-:W-:Y:S01]  /*1a30*/  IADD3 R10, PT, PT, R22, R2.reuse, RZ ;  /* 0x00000002160a7210 */ /* 0x080fe20007ffe0ff */
[----:B-1----:R-:W-:Y:S02]  /*1a40*/  @!P0 IMAD.WIDE R24, R11, 0x4, R24 ;  /* 0x000000040b188825 */ /* 0x002fe400078e0218 */
[----:B------:R-:W3:Y:S04]  /*1a50*/  @!P0 LDG.E.CONSTANT R26, desc[UR18][R26.64] ;  /* 0x000000121a1a8981 */ /* 0x000ee8000c1e9900 */
[----:B--2---:R-:W1:Y:S01]  /*1a60*/  LDC.64 R16, c[0x0][0x380] ;  /* 0x0000e000ff107b82 */ /* 0x004e620000000a00 */
[C---:B------:R-:W-:Y:S01]  /*1a70*/  ISETP.GE.AND P1, PT, R10.reuse, UR4, PT ;  /* 0x000000040a007c0c */ /* 0x040fe2000bf26270 */
[----:B------:R-:W2:Y:S01]  /*1a80*/  @!P0 LDG.E.CONSTANT R24, desc[UR18][R24.64] ;  /* 0x0000001218188981 */ /* 0x000ea2000c1e9900 */
[----:B------:R-:W-:-:S11]  /*1a90*/  IADD3 R10, PT, PT, R10, R2, RZ ;  /* 0x000000020a0a7210 */ /* 0x000fd60007ffe0ff */
[----:B0-----:R-:W-:-:S05]  /*1aa0*/  @!P1 IMAD.WIDE R14, R12, 0x4, R14 ;  /* 0x000000040c0e9825 */ /* 0x001fca00078e020e */
[----:B------:R0:W4:Y:S01]  /*1ab0*/  @!P1 LDG.E.CONSTANT R25, desc[UR18][R14.64] ;  /* 0x000000120e199981 */ /* 0x000122000c1e9900 */
[----:B-1----:R-:W-:-:S05]  /*1ac0*/  @!P1 IMAD.WIDE R16, R12, 0x4, R16 ;  /* 0x000000040c109825 */ /* 0x002fca00078e0210 */
[----:B------:R1:W4:Y:S01]  /*1ad0*/  @!P1 LDG.E.CONSTANT R22, desc[UR18][R16.64] ;  /* 0x0000001210169981 */ /* 0x000322000c1e9900 */
[----:B0-----:R-:W0:Y:S08]  /*1ae0*/  LDC.64 R14, c[0x0][0x388] ;  /* 0x0000e200ff0e7b82 */ /* 0x001e300000000a00 */
[----:B-1----:R-:W1:Y:S01]  /*1af0*/  LDC.64 R16, c[0x0][0x380] ;  /* 0x0000e000ff107b82 */ /* 0x002e620000000a00 */
[----:B------:R-:W-:-:S13]  /*1b00*/  ISETP.GE.AND P2, PT, R10, UR4, PT ;  /* 0x000000040a007c0c */ /* 0x000fda000bf46270 */
[----:B0-----:R-:W-:-:S05]  /*1b10*/  @!P2 IMAD.WIDE R14, R13, 0x4, R14 ;  /* 0x000000040d0ea825 */ /* 0x001fca00078e020e */
[----:B------:R0:W4:Y:S01]  /*1b20*/  @!P2 LDG.E.CONSTANT R28, desc[UR18][R14.64] ;  /* 0x000000120e1ca981 */ /* 0x000122000c1e9900 */
[----:B-1----:R-:W-:-:S05]  /*1b30*/  @!P2 IMAD.WIDE R16, R13, 0x4, R16 ;  /* 0x000000040d10a825 */ /* 0x002fca00078e0210 */
[----:B------:R1:W4:Y:S01]  /*1b40*/  @!P2 LDG.E.CONSTANT R27, desc[UR18][R16.64] ;  /* 0x00000012101ba981 */ /* 0x000322000c1e9900 */
[----:B0-----:R-:W0:Y:S08]  /*1b50*/  @!P0 LDC.64 R14, c[0x0][0x3c0] ;  /* 0x0000f000ff0e8b82 */ /* 0x001e300000000a00 */
[----:B-1----:R-:W1:Y:S01]  /*1b60*/  @!P1 LDC.64 R16, c[0x0][0x3c0] ;  /* 0x0000f000ff109b82 */ /* 0x002e620000000a00 */
[----:B0-----:R-:W-:Y:S01]  /*1b70*/  @!P0 IMAD.WIDE R14, R11, 0x4, R14 ;  /* 0x000000040b0e8825 */ /* 0x001fe200078e020e */
[----:B------:R-:W-:-:S03]  /*1b80*/  IADD3 R21, PT, PT, R21, 0x2, RZ ;  /* 0x0000000215157810 */ /* 0x000fc60007ffe0ff */
[----:B-1----:R-:W-:Y:S01]  /*1b90*/  @!P1 IMAD.WIDE R16, R12, 0x4, R16 ;  /* 0x000000040c109825 */ /* 0x002fe200078e0210 */
        /* <DEDUP_REMOVED lines=8> */
[C---:B------:R-:W-:Y:S02]  /*1c20*/  LEA R11, R8.reuse, R11, 0x3 ;  /* 0x0000000b080b7211 */ /* 0x040fe400078e18ff */
[----:B------:R-:W-:Y:S01]  /*1c30*/  LEA R12, R8, R12, 0x3 ;  /* 0x0000000c080c7211 */ /* 0x000fe200078e18ff */
[----:B---3--:R-:W-:Y:S01]  /*1c40*/  @!P0 FADD.FTZ R26, -R0, R26 ;  /* 0x0000001a001a8221 */ /* 0x008fe20000010100 */
[----:B--2---:R-:W-:-:S04]  /*1c50*/  @!P0 FADD.FTZ R24, -R6, R24 ;  /* 0x0000001806188221 */ /* 0x004fc80000010100 */
[----:B------:R-:W-:-:S04]  /*1c60*/  @!P0 FFMA.FTZ R29, -R5, R26, R24 ;  /* 0x0000001a051d8223 */ /* 0x000fc80000010118 */
[----:B------:R-:W-:-:S05]  /*1c70*/  @!P0 FMUL.FTZ R29, R4, R29 ;  /* 0x0000001d041d8220 */ /* 0x000fca0000410000 */
[----:B------:R0:W-:Y:S02]  /*1c80*/  @!P0 STG.E desc[UR18][R14.64], R29 ;  /* 0x0000001d0e008986 */ /* 0x0001e4000c101912 */
[----:B0-----:R-:W0:Y:S01]  /*1c90*/  @!P2 LDC.64 R14, c[0x0][0x3c0] ;  /* 0x0000f000ff0eab82 */ /* 0x001e220000000a00 */
[----:B----4-:R-:W-:Y:S01]  /*1ca0*/  @!P1 FADD.FTZ R25, -R0, R25 ;  /* 0x0000001900199221 */ /* 0x010fe20000010100 */
[----:B------:R-:W-:-:S04]  /*1cb0*/  @!P1 FADD.FTZ R22, -R6, R22 ;  /* 0x0000001606169221 */ /* 0x000fc80000010100 */
[----:B------:R-:W-:-:S04]  /*1cc0*/  @!P1 FFMA.FTZ R25, -R5, R25, R22 ;  /* 0x0000001905199223 */ /* 0x000fc80000010116 */
[----:B------:R-:W-:-:S05]  /*1cd0*/  @!P1 FMUL.FTZ R25, R4, R25 ;  /* 0x0000001904199220 */ /* 0x000fca0000410000 */
[----:B------:R1:W-:Y:S01]  /*1ce0*/  @!P1 STG.E desc[UR18][R16.64], R25 ;  /* 0x0000001910009986 */ /* 0x0003e2000c101912 */
[----:B0-----:R-:W-:-:S04]  /*1cf0*/  @!P2 IMAD.WIDE R14, R13, 0x4, R14 ;  /* 0x000000040d0ea825 */ /* 0x001fc800078e020e */
[----:B------:R-:W-:Y:S01]  /*1d00*/  @!P2 FADD.FTZ R24, -R6, R27 ;  /* 0x0000001b0618a221 */ /* 0x000fe20000010100 */
[----:B------:R-:W-:-:S04]  /*1d10*/  @!P2 FADD.FTZ R27, -R0, R28 ;  /* 0x0000001c001ba221 */ /* 0x000fc80000010100 */
[----:B------:R-:W-:-:S04]  /*1d20*/  @!P2 FFMA.FTZ R27, -R5, R27, R24 ;  /* 0x0000001b051ba223 */ /* 0x000fc80000010118 */
[----:B------:R-:W-:-:S05]  /*1d30*/  @!P2 FMUL.FTZ R27, R4, R27 ;  /* 0x0000001b041ba220 */ /* 0x000fca0000410000 */
[----:B------:R1:W-:Y:S01]  /*1d40*/  @!P2 STG.E desc[UR18][R14.64], R27 ;  /* 0x0000001b0e00a986 */ /* 0x0003e2000c101912 */
[----:B------:R-:W-:Y:S01]  /*1d50*/  ISETP.NE.AND P0, PT, R21, RZ, PT ;  /* 0x000000ff1500720c */ /* 0x000fe20003f05270 */
[----:B------:R-:W-:Y:S02]  /*1d60*/  IMAD R22, R2, 0x8, R18 ;  /* 0x0000000802167824 */ /* 0x000fe400078e0212 */
[----:B------:R-:W-:Y:S02]  /*1d70*/  IMAD.IADD R18, R10, 0x1, R2 ;  /* 0x000000010a127824 */ /* 0x000fe400078e0202 */
[----:B------:R-:W-:-:S08]  /*1d80*/  IMAD R13, R8, 0x8, R13 ;  /* 0x00000008080d7824 */ /* 0x000fd000078e020d */
[----:B-1----:R-:W-:Y:S05]  /*1d90*/  @P0 BRA `(.L_x_26963) ;  /* 0xfffffff400e40947 */ /* 0x002fea000383ffff */
[----:B------:R-:W-:-:S07]  /*1da0*/  MOV R25, R22 ;  /* 0x0000001600197202 */ /* 0x000fce0000000f00 */
.L_x_26962:
        /* <DEDUP_REMOVED lines=22> */
[----:B---3--:R-:W-:-:S05]  /*1f10*/  @!P1 IMAD.WIDE R14, R9, 0x4, R14 ;  /* 0x00000004090e9825 */ /* 0x008fca00078e020e */
[----:B------:R3:W2:Y:S01]  /*1f20*/  @!P1 LDG.E.CONSTANT R25, desc[UR18][R14.64] ;  /* 0x000000120e199981 */ /* 0x0006a2000c1e9900 */
[----:B0-----:R-:W-:-:S05]  /*1f30*/  @!P2 IMAD.WIDE R12, R3, 0x4, R12 ;  /* 0x00000004030ca825 */ /* 0x001fca00078e020c */
[----:B------:R0:W2:Y:S01]  /*1f40*/  @!P2 LDG.E.CONSTANT R27, desc[UR18][R12.64] ;  /* 0x000000120c1ba981 */ /* 0x0000a2000c1e9900 */
[----:B---3--:R-:W3:Y:S01]  /*1f50*/  @!P0 LDC.64 R14, c[0x0][0x3c0] ;  /* 0x0000f000ff0e8b82 */ /* 0x008ee20000000a00 */
[----:B-1----:R-:W-:-:S05]  /*1f60*/  @!P2 IMAD.WIDE R10, R3, 0x4, R10 ;  /* 0x00000004030aa825 */ /* 0x002fca00078e020a */
[----:B------:R1:W2:Y:S02]  /*1f70*/  @!P2 LDG.E.CONSTANT R29, desc[UR18][R10.64] ;  /* 0x000000120a1da981 */ /* 0x0002a4000c1e9900 */
[----:B0-----:R-:W0:Y:S08]  /*1f80*/  @!P2 LDC.64 R12, c[0x0][0x3c0] ;  /* 0x0000f000ff0cab82 */ /* 0x001e300000000a00 */
[----:B-1----:R-:W1:Y:S01]  /*1f90*/  @!P1 LDC.64 R10, c[0x0][0x3c0] ;  /* 0x0000f000ff0a9b82 */ /* 0x002e620000000a00 */
[----:B------:R-:W-:-:S04]  /*1fa0*/  IADD3 R2, PT, PT, R7, R2, RZ ;  /* 0x0000000207027210 */ /* 0x000fc80007ffe0ff */
[----:B------:R-:W-:Y:S01]  /*1fb0*/  ISETP.GE.AND P3, PT, R2, UR4, PT ;  /* 0x0000000402007c0c */ /* 0x000fe2000bf66270 */
[----:B---3--:R-:W-:-:S04]  /*1fc0*/  @!P0 IMAD.WIDE R14, R23, 0x4, R14 ;  /* 0x00000004170e8825 */ /* 0x008fc800078e020e */
[----:B0-----:R-:W-:-:S04]  /*1fd0*/  @!P2 IMAD.WIDE R12, R3, 0x4, R12 ;  /* 0x00000004030ca825 */ /* 0x001fc800078e020c */
[----:B-1----:R-:W-:-:S04]  /*1fe0*/  @!P1 IMAD.WIDE R10, R9, 0x4, R10 ;  /* 0x00000004090a9825 */ /* 0x002fc800078e020a */
[----:B----4-:R-:W-:Y:S01]  /*1ff0*/  @!P0 FADD.FTZ R18, -R6, R18 ;  /* 0x0000001206128221 */ /* 0x010fe20000010100 */
[----:B-----5:R-:W-:-:S04]  /*2000*/  @!P0 FADD.FTZ R20, -R0, R20 ;  /* 0x0000001400148221 */ /* 0x020fc80000010100 */
[C---:B------:R-:W-:Y:S01]  /*2010*/  @!P0 FFMA.FTZ R7, -R5.reuse, R20, R18 ;  /* 0x0000001405078223 */ /* 0x040fe20000010112 */
[----:B--2---:R-:W-:Y:S01]  /*2020*/  @!P1 FADD.FTZ R17, -R0, R17 ;  /* 0x0000001100119221 */ /* 0x004fe20000010100 */
[----:B------:R-:W-:Y:S02]  /*2030*/  @!P1 FADD.FTZ R2, -R6, R25 ;  /* 0x0000001906029221 */ /* 0x000fe40000010100 */
[----:B------:R-:W-:Y:S02]  /*2040*/  @!P0 FMUL.FTZ R7, R4, R7 ;  /* 0x0000000704078220 */ /* 0x000fe40000410000 */
[----:B------:R-:W-:Y:S01]  /*2050*/  @!P1 FFMA.FTZ R17, -R5, R17, R2 ;  /* 0x0000001105119223 */ /* 0x000fe20000010102 */
[----:B------:R-:W-:-:S03]  /*2060*/  @!P2 FADD.FTZ R16, -R6, R27 ;  /* 0x0000001b0610a221 */ /* 0x000fc60000010100 */
        /* <DEDUP_REMOVED lines=9> */
[----:B------:R-:W-:-:S07]  /*2100*/  IADD3 R7, PT, PT, R8, R3, RZ ;  /* 0x0000000308077210 */ /* 0x000fce0007ffe0ff */
[----:B------:R-:W1:Y:S01]  /*2110*/  LDC.64 R12, c[0x0][0x388] ;  /* 0x0000e200ff0c7b82 */ /* 0x000e620000000a00 */
[----:B0-----:R-:W-:-:S07]  /*2120*/  IMAD.WIDE R2, R7, 0x4, R10 ;  /* 0x0000000407027825 */ /* 0x001fce00078e020a */
[----:B------:R-:W0:Y:S01]  /*2130*/  LDC.64 R10, c[0x0][0x3c0] ;  /* 0x0000f000ff0a7b82 */ /* 0x000e220000000a00 */
[----:B------:R-:W2:Y:S01]  /*2140*/  LDG.E.CONSTANT R3, desc[UR18][R2.64] ;  /* 0x0000001202037981 */ /* 0x000ea2000c1e9900 */
[----:B-1----:R-:W-:-:S06]  /*2150*/  IMAD.WIDE R8, R7, 0x4, R12 ;  /* 0x0000000407087825 */ /* 0x002fcc00078e020c */
[----:B------:R-:W3:Y:S01]  /*2160*/  LDG.E.CONSTANT R9, desc[UR18][R8.64] ;  /* 0x0000001208097981 */ /* 0x000ee2000c1e9900 */
[----:B--2---:R-:W-:Y:S01]  /*2170*/  FADD.FTZ R6, -R6, R3 ;  /* 0x0000000306067221 */ /* 0x004fe20000010100 */
[----:B---3--:R-:W-:-:S04]  /*2180*/  FADD.FTZ R0, -R0, R9 ;  /* 0x0000000900007221 */ /* 0x008fc80000010100 */
[----:B------:R-:W-:Y:S01]  /*2190*/  FFMA.FTZ R5, -R5, R0, R6 ;  /* 0x0000000005057223 */ /* 0x000fe20000010106 */
[----:B0-----:R-:W-:-:S04]  /*21a0*/  IMAD.WIDE R6, R7, 0x4, R10 ;  /* 0x0000000407067825 */ /* 0x001fc800078e020a */
[----:B------:R-:W-:-:S05]  /*21b0*/  FMUL.FTZ R5, R4, R5 ;  /* 0x0000000504057220 */ /* 0x000fca0000410000 */
[----:B------:R-:W-:Y:S01]  /*21c0*/  STG.E desc[UR18][R6.64], R5 ;  /* 0x0000000506007986 */ /* 0x000fe2000c101912 */
[----:B------:R-:W-:Y:S05]  /*21d0*/  EXIT ;  /* 0x000000000000794d */ /* 0x000fea0003800000 */
.L_x_26964:
        /* <DEDUP_REMOVED lines=10> */
.L_x_27550:


//--------------------- .text._ZN2at6native46batch_norm_backward_elemt_channels_last_kernelILi4EdddEEvPKT0_S4_PKT1_S7_PKT2_S7_S7_PKiPS2_lii --------------------------
	.section	.text._ZN2at6native46batch_norm_backward_elemt_channels_last_kernelILi4EdddEEvPKT0_S4_PKT1_S7_PKT2_S7_S7_PKiPS2_lii,"ax",@progbits
	.align	128
        .global         _ZN2at6native46batch_norm_backward_elemt_channels_last_kernelILi4EdddEEvPKT0_S4_PKT1_S7_PKT2_S7_S7_PKiPS2_lii
        .type           _ZN2at6native46batch_norm_backward_elemt_channels_last_kernelILi4EdddEEvPKT0_S4_PKT1_S7_PKT2_S7_S7_PKiPS2_lii,@function
        .size           _ZN2at6native46batch_norm_backward_elemt_channels_last_kernelILi4EdddEEvPKT0_S4_PKT1_S7_PKT2_S7_S7_PKiPS2_lii,(.L_x_27329 - _ZN2at6native46batch_norm_backward_elemt_channels_last_kernelILi4EdddEEvPKT0_S4_PKT1_S7_PKT2_S7_S7_PKiPS2_lii)
        .other          _ZN2at6native46batch_norm_backward_elemt_channels_last_kernelILi4EdddEEvPKT0_S4_PKT1_S7_PKT2_S7_S7_PKiPS2_lii,@"STO_CUDA_ENTRY STV_DEFAULT"
_ZN2at6native46batch_norm_backward_elemt_channels_last_kernelILi4EdddEEvPKT0_S4_PKT1_S7_PKT2_S7_S7_PKiPS2_lii:
.text._ZN2at6native46batch_norm_backward_elemt_channels_last_kernelILi4EdddEEvPKT0_S4_PKT1_S7_PKT2_S7_S7_PKiPS2_lii:
[----:B------:R-:W-:Y:S01]  /*0000*/  LDC R1, c[0x0][0x37c] ;  /* 0x0000df00ff017b82 */ /* 0x000fe20000000800 */
[----:B------:R-:W0:Y:S01]  /*0010*/  LDCU.64 UR8, c[0x0][0x3c8] ;  /* 0x00007900ff0877ac */ /* 0x000e220008000a00 */
[----:B------:R-:W-:Y:S01]  /*0020*/  CS2R R2, SRZ ;  /* 0x0000000000027805 */ /* 0x000fe2000001ff00 */
[----:B------:R-:W1:Y:S01]  /*0030*/  LDCU.64 UR18, c[0x0][0x358] ;  /* 0x00006b00ff1277ac */ /* 0x000e620008000a00 */
[----:B0-----:R-:W-:-:S04]  /*0040*/  UISETP.GE.U32.AND UP0, UPT, UR8, 0x1, UPT ;  /* 0x000000010800788c */ /* 0x001fc8000bf06070 */
[----:B------:R-:W-:-:S09]  /*0050*/  UISETP.GE.AND.EX UP0, UPT, UR9, URZ, UPT, UP0 ;  /* 0x000000ff0900728c */ /* 0x000fd2000bf06300 */
[----:B-1----:R-:W-:Y:S05]  /*0060*/  BRA.U !UP0, `(.L_x_26965) ;  /* 0x0000000d08cc7547 */ /* 0x002fea000b800000 */
[----:B------:R-:W-:Y:S01]  /*0070*/  UISETP.GE.U32.AND UP0, UPT, UR8, 0x10, UPT ;  /* 0x000000100800788c */ /* 0x000fe2000bf06070 */
[----:B------:R-:W-:Y:S01]  /*0080*/  IMAD.MOV.U32 R0, RZ, RZ, RZ ;  /* 0x000000ffff007224 */ /* 0x000fe200078e00ff */
        /* <DEDUP_REMOVED lines=9> */
[----:B------:R-:W-:Y:S02]  /*0120*/  HFMA2 R3, -RZ, RZ, 0, 0 ;  /* 0x00000000ff037431 */ /* 0x000fe400000001ff */
[----:B------:R-:W-:Y:S01]  /*0130*/  IMAD.MOV.U32 R0, RZ, RZ, RZ ;  /* 0x000000ffff007224 */ /* 0x000fe200078e00ff */
[----:B------:R-:W-:Y:S02]  /*0140*/  ULOP3.LUT UR4, UR8, 0xfffffff0, URZ, 0xc0, !UPT ;  /* 0xfffffff008047892 */ /* 0x000fe4000f8ec0ff */
[----:B0-----:R-:W-:Y:S02]  /*0150*/  UIADD3 UR5, UP0, UPT, UR6, 0x20, URZ ;  /* 0x0000002006057890 */ /* 0x001fe4000ff1e0ff */
[----:B------:R-:W-:Y:S02]  /*0160*/  ULOP3.LUT UR6, UR9, 0x7fffffff, URZ, 0xc0, !UPT ;  /* 0x7fffffff09067892 */ /* 0x000fe4000f8ec0ff */
[----:B------:R-:W-:-:S02]  /*0170*/  UIADD3.X UR7, UPT, UPT, URZ, UR7, URZ, UP0, !UPT ;  /* 0x00000007ff077290 */ /* 0x000fc400087fe4ff */
[----:B------:R-:W-:Y:S01]  /*0180*/  IMAD.U32 R4, RZ, RZ, UR5 ;  /* 0x00000005ff047e24 */ /* 0x000fe2000f8e00ff */
[----:B------:R-:W-:-:S03]  /*0190*/  UMOV UR5, UR4 ;  /* 0x0000000400057c82 */ /* 0x000fc60008000000 */
[----:B------:R-:W-:Y:S01]  /*01a0*/  IMAD.U32 R5, RZ, RZ, UR7 ;  /* 0x00000007ff057e24 */ /* 0x000fe2000f8e00ff */
[----:B------:R-:W-:-:S06]  /*01b0*/  UMOV UR7, UR6 ;  /* 0x0000000600077c82 */ /* 0x000fcc0008000000 */
.L_x_26967:
        /* <DEDUP_REMOVED lines=55> */
.L_x_26966:
        /* <DEDUP_REMOVED lines=52> */
[----:B------:R-:W-:Y:S01]  /*0870*/  IMAD.U32 R8, RZ, RZ, UR20 ;  /* 0x00000014ff087e24 */ /* 0x000fe2000f8e00ff */
[----:B------:R-:W-:Y:S01]  /*0880*/  UIADD3.X UR13, UPT, UPT, UR13, UR11, URZ, UP1, !UPT ;  /* 0x0000000b0d0d7290 */ /* 0x000fe20008ffe4ff */
[----:B------:R-:W-:Y:S01]  /*0890*/  MOV R9, UR21 ;  /* 0x0000001500097c02 */ /* 0x000fe20008000f00 */
[----:B------:R-:W-:Y:S01]  /*08a0*/  ULOP3.LUT UR9, UR9, 0x3, URZ, 0xc0, !UPT ;  /* 0x0000000309097892 */ /* 0x000fe2000f8ec0ff */
[----:B------:R-:W-:Y:S01]  /*08b0*/  IMAD.U32 R10, RZ, RZ, UR16 ;  /* 0x00000010ff0a7e24 */ /* 0x000fe2000f8e00ff */
        /* <DEDUP_REMOVED lines=11> */
[----:B------:R-:W-:Y:S02]  /*0970*/  IMAD.U32 R5, RZ, RZ, UR15 ;  /* 0x0000000fff057e24 */ /* 0x000fe4000f8e00ff */
[----:B------:R-:W-:Y:S02]  /*0980*/  IMAD.U32 R6, RZ, RZ, UR12 ;  /* 0x0000000cff067e24 */ /* 0x000fe4000f8e00ff */
[----:B---3--:R-:W-:Y:S01]  /*0990*/  IMAD.U32 R8, RZ, RZ, UR7 ;  /* 0x00000007ff087e24 */ /* 0x008fe2000f8e00ff */
[----:B------:R-:W3:Y:S01]  /*09a0*/  LDG.E.CONSTANT R4, desc[UR18][R4.64] ;  /* 0x0000001204047981 */ /* 0x000ee2000c1e9900 */
[----:B-----5:R-:W-:Y:S01]  /*09b0*/  IMAD.U32 R11, RZ, RZ, UR11 ;  /* 0x0000000bff0b7e24 */ /* 0x020fe2000f8e00ff */
[----:B------:R-:W-:Y:S01]  /*09c0*/  MOV R10, UR10 ;  /* 0x0000000a000a7c02 */ /* 0x000fe20008000f00 */
[----:B------:R-:W-:Y:S01]  /*09d0*/  IMAD.U32 R9, RZ, RZ, UR5 ;  /* 0x00000005ff097e24 */ /* 0x000fe2000f8e00ff */
        /* <DEDUP_REMOVED lines=21> */
.L_x_26969:
        /* <DEDUP_REMOVED lines=21> */
[----:B------:R-:W-:Y:S01]  /*0c80*/  IMAD.U32 R4, RZ, RZ, UR15 ;  /* 0x0000000fff047e24 */ /* 0x000fe2000f8e00ff */
        /* <DEDUP_REMOVED lines=16> */
[----:B------:R-:W-:Y:S01]  /*0d90*/  IMAD.U32 R10, RZ, RZ, UR14 ;  /* 0x0000000eff0a7e24 */ /* 0x000fe2000f8e00ff */
[----:B------:R-:W-:Y:S01]  /*0da0*/  MOV R8, UR12 ;  /* 0x0000000c00087c02 */ /* 0x000fe20008000f00 */
[----:B------:R-:W-:-:S02]  /*0db0*/  IMAD.U32 R9, RZ, RZ, UR13 ;  /* 0x0000000dff097e24 */ /* 0x000fc4000f8e00ff */
        /* <DEDUP_REMOVED lines=13> */
.L_x_26970:
[----:B------:R-:W-:Y:S05]  /*0e90*/  BRA.U !UP0, `(.L_x_26968) ;  /* 0x0000000108387547 */ /* 0x000fea000b800000 */
.L_x_26971:
[----:B0-----:R-:W-:-:S04]  /*0ea0*/  ULEA UR7, UP0, UR4, UR20, 0x2 ;  /* 0x0000001404077291 */ /* 0x001fc8000f8010ff */
[----:B------:R-:W-:Y:S02]  /*0eb0*/  ULEA.HI.X UR6, UR4, UR21, UR6, 0x2, UP0 ;  /* 0x0000001504067291 */ /* 0x000fe400080f1406 */
[----:B------:R-:W-:-:S04]  /*0ec0*/  IMAD.U32 R4, RZ, RZ, UR7 ;  /* 0x00000007ff047e24 */ /* 0x000fc8000f8e00ff */
        /* <DEDUP_REMOVED lines=11> */
.L_x_26968:
[----:B------:R-:W-:-:S06]  /*0f80*/  MOV R2, R0 ;  /* 0x0000000000027202 */ /* 0x000fcc0000000f00 */
[----:B------:R-:W1:Y:S02]  /*0f90*/  I2F.F64.S64 R2, R2 ;  /* 0x0000000200027312 */ /* 0x000e640000301c00 */
.L_x_26965:
[----:B-1----:R-:W1:Y:S01]  /*0fa0*/  MUFU.RCP64H R5, R3 ;  /* 0x0000000300057308 */ /* 0x002e620000001800 */
[----:B------:R-:W-:-:S05]  /*0fb0*/  VIADD R4, R3, 0x300402 ;  /* 0x0030040203047836 */ /* 0x000fca0000000000 */
[----:B------:R-:W-:Y:S01]  /*0fc0*/  FSETP.GEU.AND P0, PT, |R4|, 5.8789094863358348022e-39, PT ;  /* 0x004004020400780b */ /* 0x000fe20003f0e200 */
[----:B-1----:R-:W-:-:S08]  /*0fd0*/  DFMA R6, R4, -R2, 1 ;  /* 0x3ff000000406742b */ /* 0x002fd00000000802 */
        /* <DEDUP_REMOVED lines=8> */
[----:B0-----:R-:W-:Y:S05]  /*1060*/  CALL.REL.NOINC `($__internal_70_$__cuda_sm20_dblrcp_rn_slowpath_v3) ;  /* 0x0000001000907944 */ /* 0x001fea0003c00000 */
.L_x_26972:
[----:B------:R-:W1:Y:S01]  /*1070*/  S2R R7, SR_CTAID.Y ;  /* 0x0000000000077919 */ /* 0x000e620000002600 */
[----:B------:R-:W1:Y:S01]  /*1080*/  LDCU UR7, c[0x0][0x364] ;  /* 0x00006c80ff0777ac */ /* 0x000e620008000800 */
[----:B------:R-:W2:Y:S01]  /*1090*/  LDC R20, c[0x0][0x374] ;  /* 0x0000dd00ff147b82 */ /* 0x000ea20000000800 */
[----:B------:R-:W1:Y:S01]  /*10a0*/  S2R R10, SR_TID.Y ;  /* 0x00000000000a7919 */ /* 0x000e620000002200 */
[----:B------:R-:W3:Y:S01]  /*10b0*/  LDCU.64 UR4, c[0x0][0x3d0] ;  /* 0x00007a00ff0477ac */ /* 0x000ee20008000a00 */
[----:B------:R-:W4:Y:S05]  /*10c0*/  S2R R3, SR_TID.X ;  /* 0x0000000000037919 */ /* 0x000f2a0000002100 */
[----:B------:R-:W4:Y:S08]  /*10d0*/  S2UR UR6, SR_CTAID.X ;  /* 0x00000000000679c3 */ /* 0x000f300000002500 */
[----:B------:R-:W4:Y:S01]  /*10e0*/  LDC R6, c[0x0][0x360] ;  /* 0x0000d800ff067b82 */ /* 0x000f220000000800 */
[----:B-1----:R-:W-:-:S05]  /*10f0*/  IMAD R25, R7, UR7, R10 ;  /* 0x0000000707197c24 */ /* 0x002fca000f8e020a */
[----:B---3--:R-:W-:Y:S01]  /*1100*/  ISETP.GE.AND P0, PT, R25, UR4, PT ;  /* 0x0000000419007c0c */ /* 0x008fe2000bf06270 */
[----:B----4-:R-:W-:-:S05]  /*1110*/  IMAD R6, R6, UR6, R3 ;  /* 0x0000000606067c24 */ /* 0x010fca000f8e0203 */
[----:B------:R-:W-:-:S13]  /*1120*/  ISETP.GE.OR P0, PT, R6, UR5, P0 ;  /* 0x0000000506007c0c */ /* 0x000fda0008706670 */
[----:B0-2---:R-:W-:Y:S05]  /*1130*/  @P0 EXIT ;  /* 0x000000000000094d */ /* 0x005fea0003800000 */
[----:B------:R-:W0:Y:S01]  /*1140*/  LDCU.64 UR8, c[0x0][0x3a0] ;  /* 0x00007400ff0877ac */ /* 0x000e220008000a00 */
[----:B------:R-:W1:Y:S08]  /*1150*/  LDC.64 R4, c[0x0][0x398] ;  /* 0x0000e600ff047b82 */ /* 0x000e700000000a00 */
[----:B------:R-:W2:Y:S08]  /*1160*/  LDC.64 R14, c[0x0][0x3b0] ;  /* 0x0000ec00ff0e7b82 */ /* 0x000eb00000000a00 */
[----:B------:R-:W3:Y:S01]  /*1170*/  LDC.64 R8, c[0x0][0x3a8] ;  /* 0x0000ea00ff087b82 */ /* 0x000ee20000000a00 */
[----:B0-----:R-:W-:-:S04]  /*1180*/  ISETP.NE.U32.AND P0, PT, RZ, UR8, PT ;  /* 0x00000008ff007c0c */ /* 0x001fc8000bf05070 */
[----:B------:R-:W-:-:S03]  /*1190*/  ISETP.NE.AND.EX P0, PT, RZ, UR9, PT, P0 ;  /* 0x00000009ff007c0c */ /* 0x000fc6000bf05300 */
[----:B------:R-:W0:Y:S01]  /*11a0*/  LDC.64 R2, c[0x0][0x390] ;  /* 0x0000e400ff027b82 */ /* 0x000e220000000a00 */
[----:B-1----:R-:W-:-:S06]  /*11b0*/  IMAD.WIDE R4, R6, 0x8, R4 ;  /* 0x0000000806047825 */ /* 0x002fcc00078e0204 */
[----:B------:R-:W4:Y:S03]  /*11c0*/  LDG.E.64.CONSTANT R4, desc[UR18][R4.64] ;  /* 0x0000001204047981 */ /* 0x000f26000c1e9b00 */
[----:B------:R-:W1:Y:S01]  /*11d0*/  @P0 LDC.64 R18, c[0x0][0x3a0] ;  /* 0x0000e800ff120b82 */ /* 0x000e620000000a00 */
[----:B--2---:R-:W-:Y:S01]  /*11e0*/  IMAD.WIDE R14, R6, 0x8, R14 ;  /* 0x00000008060e7825 */ /* 0x004fe200078e020e */
[----:B------:R-:W-:-:S03]  /*11f0*/  MOV R16, 0x0 ;  /* 0x0000000000107802 */ /* 0x000fc60000000f00 */
[----:B------:R-:W-:Y:S02]  /*1200*/  IMAD.MOV.U32 R17, RZ, RZ, 0x3ff00000 ;  /* 0x3ff00000ff117424 */ /* 0x000fe400078e00ff */
[----:B------:R-:W2:Y:S01]  /*1210*/  LDG.E.64.CONSTANT R14, desc[UR18][R14.64] ;  /* 0x000000120e0e7981 */ /* 0x000ea2000c1e9b00 */
[----:B---3--:R-:W-:-:S06]  /*1220*/  IMAD.WIDE R8, R6, 0x8, R8 ;  /* 0x0000000806087825 */ /* 0x008fcc00078e0208 */
[----:B------:R-:W3:Y:S01]  /*1230*/  LDG.E.64.CONSTANT R8, desc[UR18][R8.64] ;  /* 0x0000001208087981 */ /* 0x000ee2000c1e9b00 */
[----:B-1----:R-:W-:-:S05]  /*1240*/  @P0 IMAD.WIDE R26, R6, 0x8, R18 ;  /* 0x00000008061a0825 */ /* 0x002fca00078e0212 */
[----:B------:R-:W3:Y:S01]  /*1250*/  @P0 LDG.E.64.CONSTANT R16, desc[UR18][R26.64] ;  /* 0x000000121a100981 */ /* 0x000ee2000c1e9b00 */
[----:B0-----:R-:W-:-:S06]  /*1260*/  IMAD.WIDE R18, R6, 0x8, R2 ;  /* 0x0000000806127825 */ /* 0x001fcc00078e0202 */
[----:B------:R-:W5:Y:S01]  /*1270*/  LDG.E.64.CONSTANT R18, desc[UR18][R18.64] ;  /* 0x0000001212127981 */ /* 0x000f62000c1e9b00 */
[----:B------:R-:W-:-:S04]  /*1280*/  IMAD R0, R20, UR7, RZ ;  /* 0x0000000714007c24 */ /* 0x000fc8000f8e02ff */
[----:B------:R-:W-:-:S04]  /*1290*/  IMAD.SHL.U32 R3, R0, 0x4, RZ ;  /* 0x0000000400037824 */ /* 0x000fc800078e00ff */
[----:B------:R-:W0:Y:S08]  /*12a0*/  I2F.U32.RP R11, R3 ;  /* 0x00000003000b7306 */ /* 0x000e300000209000 */
[----:B0-----:R-:W0:Y:S01]  /*12b0*/  MUFU.RCP R11, R11 ;  /* 0x0000000b000b7308 */ /* 0x001e220000001000 */
[----:B------:R-:W-:Y:S01]  /*12c0*/  IMAD.MOV R21, RZ, RZ, -R3 ;  /* 0x000000ffff157224 */ /* 0x000fe200078e0a03 */
[----:B0-----:R-:W-:-:S06]  /*12d0*/  IADD3 R22, PT, PT, R11, 0xffffffe, RZ ;  /* 0x0ffffffe0b167810 */ /* 0x001fcc0007ffe0ff */
[----:B------:R0:W1:Y:S01]  /*12e0*/  F2I.FTZ.U32.TRUNC.NTZ R23, R22 ;  /* 0x0000001600177305 */ /* 0x000062000021f000 */
[----:B------:R-:W-:Y:S01]  /*12f0*/  UIADD3 UR6, UPT, UPT, UR4, -0x1, URZ ;  /* 0xffffffff04067890 */ /* 0x000fe2000fffe0ff */
[----:B0-----:R-:W-:Y:S02]  /*1300*/  IMAD.MOV.U32 R22, RZ, RZ, RZ ;  /* 0x000000ffff167224 */ /* 0x001fe400078e00ff */
[----:B-1----:R-:W-:-:S04]  /*1310*/  IMAD R21, R21, R23, RZ ;  /* 0x0000001715157224 */ /* 0x002fc800078e02ff */
[----:B------:R-:W-:-:S06]  /*1320*/  IMAD.HI.U32 R2, R23, R21, R22 ;  /* 0x0000001517027227 */ /* 0x000fcc00078e0016 */
[----:B------:R-:W-:-:S05]  /*1330*/  IMAD.HI.U32 R2, R2, UR6, RZ ;  /* 0x0000000602027c27 */ /* 0x000fca000f8e00ff */
[----:B------:R-:W-:-:S05]  /*1340*/  IADD3 R24, PT, PT, -R2, RZ, RZ ;  /* 0x000000ff02187210 */ /* 0x000fca0007ffe1ff */
[----:B------:R-:W-:-:S05]  /*1350*/  IMAD R24, R3, R24, UR6 ;  /* 0x0000000603187e24 */ /* 0x000fca000f8e0218 */
[----:B------:R-:W-:Y:S02]  /*1360*/  ISETP.GE.U32.AND P0, PT, R24, R3, PT ;  /* 0x000000031800720c */ /* 0x000fe40003f06070 */
[----:B------:R-:W-:-:S11]  /*1370*/  ISETP.NE.U32.AND P2, PT, R3, RZ, PT ;  /* 0x000000ff0300720c */ /* 0x000fd60003f45070 */
[----:B------:R-:W-:Y:S02]  /*1380*/  @P0 IMAD.IADD R24, R24, 0x1, -R3 ;  /* 0x0000000118180824 */ /* 0x000fe400078e0a03 */
[----:B------:R-:W-:Y:S01]  /*1390*/  @P0 VIADD R2, R2, 0x1 ;  /* 0x0000000102020836 */ /* 0x000fe20000000000 */
[----:B------:R-:W-:Y:S02]  /*13a0*/  ISETP.GT.U32.AND P0, PT, R3, UR6, PT ;  /* 0x0000000603007c0c */ /* 0x000fe4000bf04070 */
[----:B------:R-:W-:-:S13]  /*13b0*/  ISETP.GE.U32.AND P1, PT, R24, R3, PT ;  /* 0x000000031800720c */ /* 0x000fda0003f26070 */
[----:B------:R-:W-:Y:S01]  /*13c0*/  @P1 VIADD R2, R2, 0x1 ;  /* 0x0000000102021836 */ /* 0x000fe20000000000 */
[----:B------:R-:W-:Y:S01]  /*13d0*/  @!P2 LOP3.LUT R2, RZ, R3, RZ, 0x33, !PT ;  /* 0x00000003ff02a212 */ /* 0x000fe200078e33ff */
[----:B----4-:R-:W-:-:S08]  /*13e0*/  DMUL R22, R4, R4 ;  /* 0x0000000404167228 */ /* 0x010fd00000000000 */
[----:B--2---:R-:W-:-:S08]  /*13f0*/  DMUL R14, R22, R14 ;  /* 0x0000000e160e7228 */ /* 0x004fd00000000000 */
[-C--:B------:R-:W-:Y:S02]  /*1400*/  DMUL R14, R14, R12.reuse ;  /* 0x0000000c0e0e7228 */ /* 0x080fe40000000000 */
[----:B---3--:R-:W-:Y:S02]  /*1410*/  DMUL R12, R8, R12 ;  /* 0x0000000c080c7228 */ /* 0x008fe40000000000 */
[----:B------:R-:W-:Y:S01]  /*1420*/  DMUL R16, R4, R16 ;  /* 0x0000001004107228 */ /* 0x000fe20000000000 */
[----:B------:R-:W-:Y:S01]  /*1430*/  MOV R5, R25 ;  /* 0x0000001900057202 */ /* 0x000fe20000000f00 */
[----:B------:R-:W-:-:S04]  /*1440*/  IMAD R4, R0, UR5, RZ ;  /* 0x0000000500047c24 */ /* 0x000fc8000f8e02ff */
[----:B------:R-:W-:Y:S01]  /*1450*/  IMAD R8, R5, UR5, R6 ;  /* 0x0000000505087c24 */ /* 0x000fe2000f8e0206 */
[----:B------:R-:W-:Y:S06]  /*1460*/  @P0 BRA `(.L_x_26973) ;  /* 0x0000000800840947 */ /* 0x000fec0003800000 */
[C---:B------:R-:W-:Y:S01]  /*1470*/  LEA R5, R20.reuse, R7, 0x2 ;  /* 0x0000000714057211 */ /* 0x040fe200078e10ff */
[C-C-:B------:R-:W-:Y:S01]  /*1480*/  IMAD R9, R20.reuse, 0x5, R7.reuse ;  /* 0x0000000514097824 */ /* 0x140fe200078e0207 */
[----:B------:R-:W0:Y:S01]  /*1490*/  LDCU UR4, c[0x0][0x3d0] ;  /* 0x00007a00ff0477ac */ /* 0x000e220008000800 */
[C-C-:B------:R-:W-:Y:S02]  /*14a0*/  IMAD R3, R20.reuse, 0x7, R7.reuse ;  /* 0x0000000714037824 */ /* 0x140fe400078e0207 */
[C-C-:B------:R-:W-:Y:S02]  /*14b0*/  IMAD R27, R20.reuse, 0x2, R7.reuse ;  /* 0x00000002141b7824 */ /* 0x140fe400078e0207 */
[C-C-:B------:R-:W-:Y:S02]  /*14c0*/  IMAD R29, R20.reuse, 0x3, R7.reuse ;  /* 0x00000003141d7824 */ /* 0x140fe400078e0207 */
[C-C-:B------:R-:W-:Y:S02]  /*14d0*/  IMAD R21, R20.reuse, 0x6, R7.reuse ;  /* 0x0000000614157824 */ /* 0x140fe400078e0207 */
[----:B------:R-:W-:-:S02]  /*14e0*/  IMAD.IADD R23, R20, 0x1, R7 ;  /* 0x0000000114177824 */ /* 0x000fc400078e0207 */
[----:B------:R-:W-:Y:S02]  /*14f0*/  VIADD R11, R2, 0x1 ;  /* 0x00000001020b7836 */ /* 0x000fe40000000000 */
[--C-:B------:R-:W-:Y:S02]  /*1500*/  IMAD R7, R9, UR7, R10.reuse ;  /* 0x0000000709077c24 */ /* 0x100fe4000f8e020a */
[--C-:B------:R-:W-:Y:S02]  /*1510*/  IMAD R3, R3, UR7, R10.reuse ;  /* 0x0000000703037c24 */ /* 0x100fe4000f8e020a */
[--C-:B------:R-:W-:Y:S02]  /*1520*/  IMAD R27, R27, UR7, R10.reuse ;  /* 0x000000071b1b7c24 */ /* 0x100fe4000f8e020a */
[--C-:B------:R-:W-:Y:S02]  /*1530*/  IMAD R29, R29, UR7, R10.reuse ;  /* 0x000000071d1d7c24 */ /* 0x100fe4000f8e020a */
[----:B------:R-:W-:-:S02]  /*1540*/  IMAD R5, R5, UR7, R10 ;  /* 0x0000000705057c24 */ /* 0x000fc4000f8e020a */
[--C-:B------:R-:W-:Y:S02]  /*1550*/  IMAD R9, R21, UR7, R10.reuse ;  /* 0x0000000715097c24 */ /* 0x100fe4000f8e020a */
[----:B------:R-:W-:Y:S01]  /*1560*/  IMAD R23, R23, UR7, R10 ;  /* 0x0000000717177c24 */ /* 0x000fe2000f8e020a */
[----:B------:R-:W-:Y:S01]  /*1570*/  LOP3.LUT R10, R11, 0xfffffffe, RZ, 0xc0, !PT ;  /* 0xfffffffe0b0a7812 */ /* 0x000fe200078ec0ff */
[--C-:B------:R-:W-:Y:S02]  /*1580*/  IMAD R11, R3, UR5, R6.reuse ;  /* 0x00000005030b7c24 */ /* 0x100fe4000f8e0206 */
[--C-:B------:R-:W-:Y:S02]  /*1590*/  IMAD R27, R27, UR5, R6.reuse ;  /* 0x000000051b1b7c24 */ /* 0x100fe4000f8e0206 */
[--C-:B------:R-:W-:Y:S02]  /*15a0*/  IMAD R29, R29, UR5, R6.reuse ;  /* 0x000000051d1d7c24 */ /* 0x100fe4000f8e0206 */
[----:B------:R-:W-:-:S02]  /*15b0*/  IMAD R5, R5, UR5, R6 ;  /* 0x0000000505057c24 */ /* 0x000fc4000f8e0206 */
[--C-:B------:R-:W-:Y:S02]  /*15c0*/  IMAD R7, R7, UR5, R6.reuse ;  /* 0x0000000507077c24 */ /* 0x100fe4000f8e0206 */
[--C-:B------:R-:W-:Y:S02]  /*15d0*/  IMAD R9, R9, UR5, R6.reuse ;  /* 0x0000000509097c24 */ /* 0x100fe4000f8e0206 */
[----:B------:R-:W-:Y:S01]  /*15e0*/  IMAD R3, R23, UR5, R6 ;  /* 0x0000000517037c24 */ /* 0x000fe2000f8e0206 */
[----:B0-----:R-:W-:-:S07]  /*15f0*/  IADD3 R6, PT, PT, -R10, RZ, RZ ;  /* 0x000000ff0a067210 */ /* 0x001fce0007ffe1ff */
.L_x_26974:
[----:B------:R-:W0:Y:S01]  /*1600*/  LDC.64 R20, c[0x0][0x388] ;  /* 0x0000e200ff147b82 */ /* 0x000e220000000a00 */
[----:B------:R-:W-:-:S07]  /*1610*/  ISETP.GE.AND P0, PT, R25, UR4, PT ;  /* 0x0000000419007c0c */ /* 0x000fce000bf06270 */
[----:B------:R-:W1:Y:S06]  /*1620*/  LDC.64 R22, c[0x0][0x380] ;  /* 0x0000e000ff167b82 */ /* 0x000e6c0000000a00 */
[----:B0-----:R-:W-:-:S06]  /*1630*/  @!P0 IMAD.WIDE R20, R8, 0x8, R20 ;  /* 0x0000000808148825 */ /* 0x001fcc00078e0214 */
[----:B------:R-:W2:Y:S01]  /*1640*/  @!P0 LDG.E.64.CONSTANT R20, desc[UR18][R20.64] ;  /* 0x0000001214148981 */ /* 0x000ea2000c1e9b00 */
[----:B-1----:R-:W-:-:S06]  /*1650*/  @!P0 IMAD.WIDE R22, R8, 0x8, R22 ;  /* 0x0000000808168825 */ /* 0x002fcc00078e0216 */
[----:B------:R-:W3:Y:S01]  /*1660*/  @!P0 LDG.E.64.CONSTANT R22, desc[UR18][R22.64] ;  /* 0x0000001216168981 */ /* 0x000ee2000c1e9b00 */
[----:B------:R-:W-:Y:S01]  /*1670*/  IMAD.IADD R10, R25, 0x1, R0 ;  /* 0x00000001190a7824 */ /* 0x000fe200078e0200 */
[----:B--2--5:R-:W-:Y:S02]  /*1680*/  @!P0 DADD R20, -R18, R20 ;  /* 0x0000000012148229 */ /* 0x024fe40000000114 */
[----:B---3--:R-:W-:-:S08]  /*1690*/  @!P0 DADD R22, -R12, R22 ;  /* 0x000000000c168229 */ /* 0x008fd00000000116 */
[----:B------:R-:W-:Y:S01]  /*16a0*/  @!P0 DFMA R22, -R14, R20, R22 ;  /* 0x000000140e16822b */ /* 0x000fe20000000116 */
[----:B------:R-:W0:Y:S07]  /*16b0*/  @!P0 LDC.64 R20, c[0x0][0x3c0] ;  /* 0x0000f000ff148b82 */ /* 0x000e2e0000000a00 */
[----:B------:R-:W-:Y:S01]  /*16c0*/  @!P0 DMUL R22, R16, R22 ;  /* 0x0000001610168228 */ /* 0x000fe20000000000 */
[----:B0-----:R-:W-:-:S06]  /*16d0*/  @!P0 IMAD.WIDE R20, R8, 0x8, R20 ;  /* 0x0000000808148825 */ /* 0x001fcc00078e0214 */
[----:B------:R0:W-:Y:S01]  /*16e0*/  @!P0 STG.E.64 desc[UR18][R20.64], R22 ;  /* 0x0000001614008986 */ /* 0x0001e2000c101b12 */
[----:B------:R-:W-:Y:S01]  /*16f0*/  ISETP.GE.AND P0, PT, R10, UR4, PT ;  /* 0x000000040a007c0c */ /* 0x000fe2000bf06270 */
[----:B0-----:R-:W0:Y:S08]  /*1700*/  LDC.64 R20, c[0x0][0x388] ;  /* 0x0000e200ff147b82 */ /* 0x001e300000000a00 */
[----:B------:R-:W1:Y:S04]  /*1710*/  LDC.64 R22, c[0x0][0x380] ;  /* 0x0000e000ff167b82 */ /* 0x000e680000000a00 */
[----:B0-----:R-:W-:-:S06]  /*1720*/  @!P0 IMAD.WIDE R20, R3, 0x8, R20 ;  /* 0x0000000803148825 */ /* 0x001fcc00078e0214 */
[----:B------:R-:W2:Y:S01]  /*1730*/  @!P0 LDG.E.64.CONSTANT R20, desc[UR18][R20.64] ;  /* 0x0000001214148981 */ /* 0x000ea2000c1e9b00 */
[----:B-1----:R-:W-:-:S06]  /*1740*/  @!P0 IMAD.WIDE R22, R3, 0x8, R22 ;  /* 0x0000000803168825 */ /* 0x002fcc00078e0216 */
[----:B------:R-:W3:Y:S01]  /*1750*/  @!P0 LDG.E.64.CONSTANT R22, desc[UR18][R22.64] ;  /* 0x0000001216168981 */ /* 0x000ee2000c1e9b00 */
[----:B------:R-:W-:Y:S01]  /*1760*/  IADD3 R10, PT, PT, R0, R0, R25 ;  /* 0x00000000000a7210 */ /* 0x000fe20007ffe019 */
[----:B--2---:R-:W-:Y:S02]  /*1770*/  @!P0 DADD R20, -R18, R20 ;  /* 0x0000000012148229 */ /* 0x004fe40000000114 */
        /* <DEDUP_REMOVED lines=13> */
[----:B------:R-:W-:Y:S01]  /*1850*/  IMAD.IADD R24, R10, 0x1, R0 ;  /* 0x000000010a187824 */ /* 0x000fe200078e0200 */
        /* <DEDUP_REMOVED lines=29> */
[----:B------:R-:W-:Y:S01]  /*1a30*/  IADD3 R10, PT, PT, R10, R0, RZ ;  /* 0x000000000a0a7210 */ /* 0x000fe20007ffe0ff */
        /* <DEDUP_REMOVED lines=44> */
[----:B------:R-:W-:Y:S02]  /*1d00*/  IADD3 R6, PT, PT, R6, 0x2, RZ ;  /* 0x0000000206067810 */ /* 0x000fe40007ffe0ff */
[----:B------:R-:W-:-:S04]  /*1d10*/  IADD3 R8, PT, PT, R4, R8, R4 ;  /* 0x0000000804087210 */ /* 0x000fc80007ffe004 */
[----:B------:R-:W-:Y:S01]  /*1d20*/  IADD3 R8, PT, PT, R4, R8, R4 ;  /* 0x0000000804087210 */ /* 0x000fe20007ffe004 */
[----:B------:R-:W-:-:S03]  /*1d30*/  IMAD R24, R0, 0x8, R25 ;  /* 0x0000000800187824 */ /* 0x000fc600078e0219 */
[C---:B------:R-:W-:Y:S01]  /*1d40*/  IADD3 R8, PT, PT, R4.reuse, R8, R4 ;  /* 0x0000000804087210 */ /* 0x040fe20007ffe004 */
[C---:B------:R-:W-:Y:S01]  /*1d50*/  IMAD R3, R4.reuse, 0x8, R3 ;  /* 0x0000000804037824 */ /* 0x040fe200078e0203 */
[----:B------:R-:W-:Y:S01]  /*1d60*/  LEA R27, R4, R27, 0x3 ;  /* 0x0000001b041b7211 */ /* 0x000fe200078e18ff */
[----:B------:R-:W-:Y:S01]  /*1d70*/  IMAD.IADD R25, R10, 0x1, R0 ;  /* 0x000000010a197824 */ /* 0x000fe200078e0200 */
[C---:B------:R-:W-:Y:S01]  /*1d80*/  IADD3 R8, PT, PT, R4.reuse, R8, R4 ;  /* 0x0000000804087210 */ /* 0x040fe20007ffe004 */
[C---:B------:R-:W-:Y:S01]  /*1d90*/  IMAD R29, R4.reuse, 0x8, R29 ;  /* 0x00000008041d7824 */ /* 0x040fe200078e021d */
[C---:B------:R-:W-:Y:S01]  /*1da0*/  LEA R5, R4.reuse, R5, 0x3 ;  /* 0x0000000504057211 */ /* 0x040fe200078e18ff */
[C---:B------:R-:W-:Y:S02]  /*1db0*/  IMAD R7, R4.reuse, 0x8, R7 ;  /* 0x0000000804077824 */ /* 0x040fe400078e0207 */
[----:B------:R-:W-:Y:S01]  /*1dc0*/  IMAD R9, R4, 0x8, R9 ;  /* 0x0000000804097824 */ /* 0x000fe200078e0209 */
[----:B--2---:R-:W-:-:S02]  /*1dd0*/  @!P0 DADD R20, -R12, R20 ;  /* 0x000000000c148229 */ /* 0x004fc40000000114 */
[----:B---3--:R-:W-:-:S08]  /*1de0*/  @!P0 DADD R22, -R18, R22 ;  /* 0x0000000012168229 */ /* 0x008fd00000000116 */
[----:B------:R-:W-:Y:S01]  /*1df0*/  @!P0 DFMA R22, -R14, R22, R20 ;  /* 0x000000160e16822b */ /* 0x000fe20000000114 */
[----:B------:R-:W0:Y:S07]  /*1e00*/  @!P0 LDC.64 R20, c[0x0][0x3c0] ;  /* 0x0000f000ff148b82 */ /* 0x000e2e0000000a00 */
[----:B------:R-:W-:Y:S01]  /*1e10*/  @!P0 DMUL R22, R16, R22 ;  /* 0x0000001610168228 */ /* 0x000fe20000000000 */
[----:B0-----:R-:W-:-:S06]  /*1e20*/  @!P0 IMAD.WIDE R20, R11, 0x8, R20 ;  /* 0x000000080b148825 */ /* 0x001fcc00078e0214 */
[----:B------:R0:W-:Y:S01]  /*1e30*/  @!P0 STG.E.64 desc[UR18][R20.64], R22 ;  /* 0x0000001614008986 */ /* 0x0001e2000c101b12 */
[----:B------:R-:W-:Y:S02]  /*1e40*/  ISETP.NE.AND P0, PT, R6, RZ, PT ;  /* 0x000000ff0600720c */ /* 0x000fe40003f05270 */
[----:B------:R-:W-:-:S11]  /*1e50*/  LEA R11, R4, R11, 0x3 ;  /* 0x0000000b040b7211 */ /* 0x000fd600078e18ff */
[----:B0-----:R-:W-:Y:S05]  /*1e60*/  @P0 BRA `(.L_x_26974) ;  /* 0xfffffff400e40947 */ /* 0x001fea000383ffff */
[----:B------:R-:W-:-:S07]  /*1e70*/  IMAD.MOV.U32 R5, RZ, RZ, R24 ;  /* 0x000000ffff057224 */ /* 0x000fce00078e0018 */
.L_x_26973:
[----:B------:R-:W-:-:S04]  /*1e80*/  LOP3.LUT R2, R2, 0x1, RZ, 0xc0, !PT ;  /* 0x0000000102027812 */ /* 0x000fc800078ec0ff */
[----:B------:R-:W-:-:S13]  /*1e90*/  ISETP.NE.U32.AND P0, PT, R2, 0x1, PT ;  /* 0x000000010200780c */ /* 0x000fda0003f05070 */
[----:B------:R-:W-:Y:S05]  /*1ea0*/  @!P0 EXIT ;  /* 0x000000000000894d */ /* 0x000fea0003800000 */
[----:B------:R-:W0:Y:S01]  /*1eb0*/  LDC.64 R26, c[0x0][0x380] ;  /* 0x0000e000ff1a7b82 */ /* 0x000e220000000a00 */
[C---:B------:R-:W-:Y:S01]  /*1ec0*/  IMAD.IADD R3, R5.reuse, 0x1, R0 ;  /* 0x0000000105037824 */ /* 0x040fe200078e0200 */
[----:B------:R-:W-:Y:S01]  /*1ed0*/  ISETP.GE.AND P0, PT, R5, UR4, PT ;  /* 0x0000000405007c0c */ /* 0x000fe2000bf06270 */
[----:B------:R-:W-:-:S03]  /*1ee0*/  IMAD.IADD R9, R4, 0x1, R8 ;  /* 0x0000000104097824 */ /* 0x000fc600078e0208 */
[C---:B------:R-:W-:Y:S02]  /*1ef0*/  IADD3 R5, PT, PT, R3.reuse, R0, RZ ;  /* 0x0000000003057210 */ /* 0x040fe40007ffe0ff */
[----:B------:R-:W1:Y:S01]  /*1f00*/  LDC.64 R24, c[0x0][0x388] ;  /* 0x0000e200ff187b82 */ /* 0x000e620000000a00 */
[----:B------:R-:W-:Y:S01]  /*1f10*/  ISETP.GE.AND P1, PT, R3, UR4, PT ;  /* 0x0000000403007c0c */ /* 0x000fe2000bf26270 */
[----:B------:R-:W-:Y:S01]  /*1f20*/  IMAD.IADD R3, R4, 0x1, R9 ;  /* 0x0000000104037824 */ /* 0x000fe200078e0209 */
[----:B------:R-:W-:-:S05]  /*1f30*/  ISETP.GE.AND P2, PT, R5, UR4, PT ;  /* 0x0000000405007c0c */ /* 0x000fca000bf46270 */
[----:B------:R-:W2:Y:S08]  /*1f40*/  LDC.64 R22, c[0x0][0x380] ;  /* 0x0000e000ff167b82 */ /* 0x000eb00000000a00 */
[----:B------:R-:W3:Y:S08]  /*1f50*/  LDC.64 R6, c[0x0][0x388] ;  /* 0x0000e200ff067b82 */ /* 0x000ef00000000a00 */
[----:B------:R-:W4:Y:S08]  /*1f60*/  LDC.64 R20, c[0x0][0x388] ;  /* 0x0000e200ff147b82 */ /* 0x000f300000000a00 */
[----:B------:R-:W4:Y:S01]  /*1f70*/  LDC.64 R28, c[0x0][0x380] ;  /* 0x0000e000ff1c7b82 */ /* 0x000f220000000a00 */
[----:B0-----:R-:W-:-:S04]  /*1f80*/  @!P1 IMAD.WIDE R26, R9, 0x8, R26 ;  /* 0x00000008091a9825 */ /* 0x001fc800078e021a */
[----:B-1----:R-:W-:Y:S02]  /*1f90*/  @!P1 IMAD.WIDE R24, R9, 0x8, R24 ;  /* 0x0000000809189825 */ /* 0x002fe400078e0218 */
[----:B------:R-:W4:Y:S02]  /*1fa0*/  @!P1 LDG.E.64.CONSTANT R26, desc[UR18][R26.64] ;  /* 0x000000121a1a9981 */ /* 0x000f24000c1e9b00 */
[C---:B--2---:R-:W-:Y:S02]  /*1fb0*/  @!P2 IMAD.WIDE R22, R3.reuse, 0x8, R22 ;  /* 0x000000080316a825 */ /* 0x044fe400078e0216 */
[----:B------:R-:W2:Y:S02]  /*1fc0*/  @!P1 LDG.E.64.CONSTANT R24, desc[UR18][R24.64] ;  /* 0x0000001218189981 */ /* 0x000ea4000c1e9b00 */
[----:B---3--:R-:W-:Y:S02]  /*1fd0*/  @!P2 IMAD.WIDE R6, R3, 0x8, R6 ;  /* 0x000000080306a825 */ /* 0x008fe400078e0206 */
[----:B------:R-:W3:Y:S02]  /*1fe0*/  @!P2 LDG.E.64.CONSTANT R22, desc[UR18][R22.64] ;  /* 0x000000121616a981 */ /* 0x000ee4000c1e9b00 */
[----:B----4-:R-:W-:-:S02]  /*1ff0*/  @!P0 IMAD.WIDE R20, R8, 0x8, R20 ;  /* 0x0000000808148825 */ /* 0x010fc400078e0214 */
[----:B------:R-:W4:Y:S04]  /*2000*/  @!P2 LDG.E.64.CONSTANT R6, desc[UR18][R6.64] ;  /* 0x000000120606a981 */ /* 0x000f28000c1e9b00 */
[----:B------:R-:W4:Y:S01]  /*2010*/  @!P0 LDG.E.64.CONSTANT R20, desc[UR18][R20.64] ;  /* 0x0000001214148981 */ /* 0x000f22000c1e9b00 */
[----:B------:R-:W-:-:S05]  /*2020*/  @!P0 IMAD.WIDE R28, R8, 0x8, R28 ;  /* 0x00000008081c8825 */ /* 0x000fca00078e021c */
[----:B------:R0:W4:Y:S01]  /*2030*/  @!P0 LDG.E.64.CONSTANT R10, desc[UR18][R28.64] ;  /* 0x000000121c0a8981 */ /* 0x000122000c1e9b00 */
[----:B------:R-:W-:-:S04]  /*2040*/  IADD3 R0, PT, PT, R5, R0, RZ ;  /* 0x0000000005007210 */ /* 0x000fc80007ffe0ff */
[----:B------:R-:W-:Y:S01]  /*2050*/  ISETP.GE.AND P3, PT, R0, UR4, PT ;  /* 0x0000000400007c0c */ /* 0x000fe2000bf66270 */
[----:B------:R-:W-:Y:S02]  /*2060*/  @!P1 DADD R26, -R12, R26 ;  /* 0x000000000c1a9229 */ /* 0x000fe4000000011a */
[----:B--2--5:R-:W-:Y:S02]  /*2070*/  @!P1 DADD R24, -R18, R24 ;  /* 0x0000000012189229 */ /* 0x024fe40000000118 */
[----:B---3--:R-:W-:Y:S02]  /*2080*/  @!P2 DADD R22, -R12, R22 ;  /* 0x000000000c16a229 */ /* 0x008fe40000000116 */
[----:B----4-:R-:W-:-:S04]  /*2090*/  @!P2 DADD R6, -R18, R6 ;  /* 0x000000001206a229 */ /* 0x010fc80000000106 */
[----:B------:R-:W-:Y:S02]  /*20a0*/  @!P1 DFMA R26, -R14, R24, R26 ;  /* 0x000000180e1a922b */ /* 0x000fe4000000011a */
[----:B0-----:R-:W-:Y:S01]  /*20b0*/  @!P0 DADD R28, -R18, R20 ;  /* 0x00000000121c8229 */ /* 0x001fe20000000114 */
[----:B------:R-:W0:Y:S01]  /*20c0*/  @!P0 LDC.64 R20, c[0x0][0x3c0] ;  /* 0x0000f000ff148b82 */ /* 0x000e220000000a00 */
[----:B------:R-:W-:-:S07]  /*20d0*/  @!P2 DFMA R24, -R14, R6, R22 ;  /* 0x000000060e18a22b */ /* 0x000fce0000000116 */
[----:B------:R-:W1:Y:S01]  /*20e0*/  @!P1 LDC.64 R22, c[0x0][0x3c0] ;  /* 0x0000f000ff169b82 */ /* 0x000e620000000a00 */
[----:B------:R-:W-:-:S07]  /*20f0*/  @!P0 DADD R10, -R12, R10 ;  /* 0x000000000c0a8229 */ /* 0x000fce000000010a */
[----:B------:R-:W2:Y:S01]  /*2100*/  @!P2 LDC.64 R6, c[0x0][0x3c0] ;  /* 0x0000f000ff06ab82 */ /* 0x000ea20000000a00 */
[----:B------:R-:W-:Y:S02]  /*2110*/  @!P0 DFMA R10, -R14, R28, R10 ;  /* 0x0000001c0e0a822b */ /* 0x000fe4000000010a */
[C---:B------:R-:W-:Y:S02]  /*2120*/  @!P1 DMUL R26, R16.reuse, R26 ;  /* 0x0000001a101a9228 */ /* 0x040fe40000000000 */
[----:B------:R-:W-:-:S04]  /*2130*/  @!P2 DMUL R24, R16, R24 ;  /* 0x000000181018a228 */ /* 0x000fc80000000000 */
[----:B------:R-:W-:Y:S01]  /*2140*/  @!P0 DMUL R10, R16, R10 ;  /* 0x0000000a100a8228 */ /* 0x000fe20000000000 */
[----:B0-----:R-:W-:-:S04]  /*2150*/  @!P0 IMAD.WIDE R20, R8, 0x8, R20 ;  /* 0x0000000808148825 */ /* 0x001fc800078e0214 */
[----:B-1----:R-:W-:Y:S02]  /*2160*/  @!P1 IMAD.WIDE R22, R9, 0x8, R22 ;  /* 0x0000000809169825 */ /* 0x002fe400078e0216 */
[----:B------:R0:W-:Y:S02]  /*2170*/  @!P0 STG.E.64 desc[UR18][R20.64], R10 ;  /* 0x0000000a14008986 */ /* 0x0001e4000c101b12 */
[----:B--2---:R-:W-:Y:S02]  /*2180*/  @!P2 IMAD.WIDE R6, R3, 0x8, R6 ;  /* 0x000000080306a825 */ /* 0x004fe400078e0206 */
[----:B------:R0:W-:Y:S04]  /*2190*/  @!P1 STG.E.64 desc[UR18][R22.64], R26 ;  /* 0x0000001a16009986 */ /* 0x0001e8000c101b12 */
[----:B------:R0:W-:Y:S01]  /*21a0*/  @!P2 STG.E.64 desc[UR18][R6.64], R24 ;  /* 0x000000180600a986 */ /* 0x0001e2000c101b12 */
[----:B------:R-:W-:Y:S05]  /*21b0*/  @P3 EXIT ;  /* 0x000000000000394d */ /* 0x000fea0003800000 */
[----:B0-----:R-:W0:Y:S01]  /*21c0*/  LDC.64 R6, c[0x0][0x380] ;  /* 0x0000e000ff067b82 */ /* 0x001e220000000a00 */
[----:B------:R-:W-:-:S07]  /*21d0*/  IMAD.IADD R3, R4, 0x1, R3 ;  /* 0x0000000104037824 */ /* 0x000fce00078e0203 */
[----:B------:R-:W1:Y:S01]  /*21e0*/  LDC.64 R8, c[0x0][0x388] ;  /* 0x0000e200ff087b82 */ /* 0x000e620000000a00 */
[----:B0-----:R-:W-:-:S06]  /*21f0*/  IMAD.WIDE R4, R3, 0x8, R6 ;  /* 0x0000000803047825 */ /* 0x001fcc00078e0206 */
[----:B------:R-:W2:Y:S01]  /*2200*/  LDG.E.64.CONSTANT R4, desc[UR18][R4.64] ;  /* 0x0000001204047981 */ /* 0x000ea2000c1e9b00 */
[C---:B-1----:R-:W-:Y:S02]  /*2210*/  IMAD.WIDE R6, R3.reuse, 0x8, R8 ;  /* 0x0000000803067825 */ /* 0x042fe400078e0208 */
[----:B------:R-:W0:Y:S04]  /*2220*/  LDC.64 R8, c[0x0][0x3c0] ;  /* 0x0000f000ff087b82 */ /* 0x000e280000000a00 */
[----:B------:R-:W3:Y:S01]  /*2230*/  LDG.E.64.CONSTANT R6, desc[UR18][R6.64] ;  /* 0x0000001206067981 */ /* 0x000ee2000c1e9b00 */
[----:B0-----:R-:W-:Y:S01]  /*2240*/  IMAD.WIDE R2, R3, 0x8, R8 ;  /* 0x0000000803027825 */ /* 0x001fe200078e0208 */
[----:B--2---:R-:W-:Y:S02]  /*2250*/  DADD R12, -R12, R4 ;  /* 0x000000000c0c7229 */ /* 0x004fe40000000104 */
[----:B---3--:R-:W-:-:S08]  /*2260*/  DADD R18, -R18, R6 ;  /* 0x0000000012127229 */ /* 0x008fd00000000106 */
[----:B------:R-:W-:-:S08]  /*2270*/  DFMA R12, -R14, R18, R12 ;  /* 0x000000120e0c722b */ /* 0x000fd0000000010c */
[----:B------:R-:W-:-:S07]  /*2280*/  DMUL R12, R16, R12 ;  /* 0x0000000c100c7228 */ /* 0x000fce0000000000 */
[----:B------:R-:W-:Y:S01]  /*2290*/  STG.E.64 desc[UR18][R2.64], R12 ;  /* 0x0000000c02007986 */ /* 0x000fe2000c101b12 */
[----:B------:R-:W-:Y:S05]  /*22a0*/  EXIT ;  /* 0x000000000000794d */ /* 0x000fea0003800000 */
        .weak           $__internal_70_$__cuda_sm20_dblrcp_rn_slowpath_v3
        .type           $__internal_70_$__cuda_sm20_dblrcp_rn_slowpath_v3,@function
        .size           $__internal_70_$__cuda_sm20_dblrcp_rn_slowpath_v3,(.L_x_27329 - $__internal_70_$__cuda_sm20_dblrcp_rn_slowpath_v3)
$__internal_70_$__cuda_sm20_dblrcp_rn_slowpath_v3:
[----:B------:R-:W-:-:S14]  /*22b0*/  DSETP.GTU.AND P0, PT, |R2|, +INF , PT ;  /* 0x7ff000000200742a */ /* 0x000fdc0003f0c200 */
        /* <DEDUP_REMOVED lines=22> */
.L_x_26977:
        /* <DEDUP_REMOVED lines=10> */
.L_x_26975:
[----:B------:R-:W-:Y:S01]  /*24c0*/  LOP3.LUT R5, R3, 0x80000, RZ, 0xfc, !PT ;  /* 0x0008000003057812 */ /* 0x000fe200078efcff */
[----:B------:R-:W-:-:S07]  /*24d0*/  IMAD.MOV.U32 R4, RZ, RZ, R2 ;  /* 0x000000ffff047224 */ /* 0x000fce00078e0002 */
.L_x_26976:
[----:B------:R-:W-:Y:S01]  /*24e0*/  IMAD.MOV.U32 R2, RZ, RZ, R0 ;  /* 0x000000ffff027224 */ /* 0x000fe200078e0000 */
[----:B------:R-:W-:Y:S01]  /*24f0*/  MOV R3, 0x0 ;  /* 0x0000000000037802 */ /* 0x000fe20000000f00 */
[----:B------:R-:W-:Y:S01]  /*2500*/  IMAD.MOV.U32 R12, RZ, RZ, R4 ;  /* 0x000000ffff0c7224 */ /* 0x000fe200078e0004 */
[----:B------:R-:W-:Y:S02]  /*2510*/  MOV R13, R5 ;  /* 0x00000005000d7202 */ /* 0x000fe40000000f00 */
[----:B------:R-:W-:Y:S05]  /*2520*/  RET.REL.NODEC R2 `(_ZN2at6native46batch_norm_backward_elemt_channels_last_kernelILi4EdddEEvPKT0_S4_PKT1_S7_PKT2_S7_S7_PKiPS2_lii) ;  /* 0xffffffd802b47950 */ /* 0x000fea0003c3ffff */
.L_x_26978:
        /* <DEDUP_REMOVED lines=13> */
.L_x_27329:


//--------------------- .text._ZN2at6native47batch_norm_backward_reduce_channels_last_kernelILi4EN3c108BFloat16EfS3_EEvPKT0_S6_PKT1_S9_PS7_SA_PT2_SC_PVS7_Piii --------------------------
	.section	.text._ZN2at6native47batch_norm_backward_reduce_channels_last_kernelILi4EN3c108BFloat16EfS3_EEvPKT0_S6_PKT1_S9_PS7_SA_PT2_SC_PVS7_Piii,"ax",@progbits
	.align	128
        .global         _ZN2at6native47batch_norm_backward_reduce_channels_last_kernelILi4EN3c108BFloat16EfS3_EEvPKT0_S6_PKT1_S9_PS7_SA_PT2_SC_PVS7_Piii
        .type           _ZN2at6native47batch_norm_backward_reduce_channels_last_kernelILi4EN3c108BFloat16EfS3_EEvPKT0_S6_PKT1_S9_PS7_SA_PT2_SC_PVS7_Piii,@function
        .size           _ZN2at6native47batch_norm_backward_reduce_channels_last_kernelILi4EN3c108BFloat16EfS3_EEvPKT0_S6_PKT1_S9_PS7_SA_PT2_SC_PVS7_Piii,(.L_x_27552 - _ZN2at6native47batch_norm_backward_reduce_channels_last_kernelILi4EN3c108BFloat16EfS3_EEvPKT0_S6_PKT1_S9_PS7_SA_PT2_SC_PVS7_Piii)
        .other          _ZN2at6native47batch_norm_backward_reduce_channels_last_kernelILi4EN3c108BFloat16EfS3_EEvPKT0_S6_PKT1_S9_PS7_SA_PT2_SC_PVS7_Piii,@"STO_CUDA_ENTRY STV_DEFAULT"
_ZN2at6native47batch_norm_backward_reduce_channels_last_kernelILi4EN3c108BFloat16EfS3_EEvPKT0_S6_PKT1_S9_PS7_SA_PT2_SC_PVS7_Piii:
.text._ZN2at6native47batch_norm_backward_reduce_channels_last_kernelILi4EN3c108BFloat16EfS3_EEvPKT0_S6_PKT1_S9_PS7_SA_PT2_SC_PVS7_Piii:
[----:B------:R-:W-:Y:S01]  /*0000*/  LDC R1, c[0x0][0x37c] ;  /* 0x0000df00ff017b82 */ /* 0x000fe20000000800 */
[----:B------:R-:W0:Y:S01]  /*0010*/  S2R R5, SR_TID.Y ;  /* 0x0000000000057919 */ /* 0x000e220000002200 */
[----:B------:R-:W0:Y:S06]  /*0020*/  LDCU UR14, c[0x0][0x364] ;  /* 0x00006c80ff0e77ac */ /* 0x000e2c0008000800 */
[----:B------:R-:W1:Y:S01]  /*0030*/  S2UR UR16, SR_CTAID.Y ;  /* 0x00000000001079c3 */ /* 0x000e620000002600 */
[----:B------:R-:W0:Y:S01]  /*0040*/  S2R R8, SR_CTAID.Y ;  /* 0x0000000000087919 */ /* 0x000e220000002600 */
[----:B------:R-:W2:Y:S01]  /*0050*/  LDCU UR15, c[0x0][0x374] ;  /* 0x00006e80ff0f77ac */ /* 0x000ea20008000800 */
[----:B------:R-:W3:Y:S01]  /*0060*/  S2R R0, SR_CTAID.X ;  /* 0x0000000000007919 */ /* 0x000ee20000002500 */
[----:B------:R-:W3:Y:S01]  /*0070*/  LDCU UR17, c[0x0][0x360] ;  /* 0x00006c00ff1177ac */ /* 0x000ee20008000800 */
[----:B------:R-:W3:Y:S01]  /*0080*/  S2R R9, SR_TID.X ;  /* 0x0000000000097919 */ /* 0x000ee20000002100 */
[----:B------:R-:W4:Y:S01]  /*0090*/  LDCU.64 UR8, c[0x0][0x3d0] ;  /* 0x00007a00ff0877ac */ /* 0x000f220008000a00 */
[----:B0-----:R-:W-:-:S05]  /*00a0*/  IMAD R8, R8, UR14, R5 ;  /* 0x0000000e08087c24 */ /* 0x001fca000f8e0205 */
[----:B----4-:R-:W-:Y:S01]  /*00b0*/  ISETP.GE.AND P0, PT, R8, UR8, PT ;  /* 0x0000000808007c0c */ /* 0x010fe2000bf06270 */
[----:B---3--:R-:W-:-:S05]  /*00c0*/  IMAD R9, R0, UR17, R9 ;  /* 0x0000001100097c24 */ /* 0x008fca000f8e0209 */
[----:B------:R-:W-:-:S13]  /*00d0*/  ISETP.GE.OR P0, PT, R9, UR9, P0 ;  /* 0x0000000909007c0c */ /* 0x000fda0008706670 */
[----:B-12---:R-:W-:Y:S05]  /*00e0*/  @P0 EXIT ;  /* 0x000000000000094d */ /* 0x006fea0003800000 */
[----:B------:R-:W0:Y:S01]  /*00f0*/  LDC.64 R10, c[0x0][0x398] ;  /* 0x0000e600ff0a7b82 */ /* 0x000e220000000a00 */
[----:B------:R-:W1:Y:S07]  /*0100*/  LDCU.64 UR10, c[0x0][0x358] ;  /* 0x00006b00ff0a77ac */ /* 0x000e6e0008000a00 */
[----:B------:R-:W2:Y:S01]  /*0110*/  LDC.64 R6, c[0x0][0x390] ;  /* 0x0000e400ff067b82 */ /* 0x000ea20000000a00 */
[----:B0-----:R-:W-:-:S05]  /*0120*/  IMAD.WIDE R10, R9, 0x4, R10 ;  /* 0x00000004090a7825 */ /* 0x001fca00078e020a */
[----:B-1----:R-:W5:Y:S01]  /*0130*/  LDG.E.CONSTANT R3, desc[UR10][R10.64] ;  /* 0x0000000a0a037981 */ /* 0x002f62000c1e9900 */
[----:B------:R-:W-:Y:S01]  /*0140*/  UIMAD UR7, UR14, UR15, URZ ;  /* 0x0000000f0e0772a4 */ /* 0x000fe2000f8e02ff */
[----:B------:R-:W-:Y:S01]  /*0150*/  UMOV UR4, URZ ;  /* 0x000000ff00047c82 */ /* 0x000fe20008000000 */
[----:B--2---:R-:W-:Y:S02]  /*0160*/  IMAD.WIDE R6, R9, 0x4, R6 ;  /* 0x0000000409067825 */ /* 0x004fe400078e0206 */
[----:B------:R-:W-:Y:S02]  /*0170*/  USHF.L.U32 UR12, UR7, 0x2, URZ ;  /* 0x00000002070c7899 */ /* 0x000fe400080006ff */
[----:B------:R-:W-:Y:S01]  /*0180*/  HFMA2 R30, -RZ, RZ, 0, 0 ;  /* 0x00000000ff1e7431 */ /* 0x000fe200000001ff */
[----:B------:R-:W-:Y:S01]  /*0190*/  CS2R R24, SRZ ;  /* 0x0000000000187805 */ /* 0x000fe2000001ff00 */
[----:B------:R-:W-:Y:S01]  /*01a0*/  IMAD.MOV.U32 R26, RZ, RZ, RZ ;  /* 0x000000ffff1a7224 */ /* 0x000fe200078e00ff */
[----:B------:R0:W5:Y:S04]  /*01b0*/  LDG.E.CONSTANT R2, desc[UR10][R6.64] ;  /* 0x0000000a06027981 */ /* 0x000168000c1e9900 */
[----:B------:R-:W1:Y:S08]  /*01c0*/  I2F.U32.RP R4, UR12 ;  /* 0x0000000c00047d06 */ /* 0x000e700008209000 */
[----:B-1----:R-:W1:Y:S02]  /*01d0*/  MUFU.RCP R4, R4 ;  /* 0x0000000400047308 */ /* 0x002e640000001000 */
[----:B-1----:R-:W-:-:S06]  /*01e0*/  IADD3 R12, PT, PT, R4, 0xffffffe, RZ ;  /* 0x0ffffffe040c7810 */ /* 0x002fcc0007ffe0ff */
[----:B------:R-:W1:Y:S01]  /*01f0*/  F2I.FTZ.U32.TRUNC.NTZ R12, R12 ;  /* 0x0000000c000c7305 */ /* 0x000e62000021f000 */
[----:B------:R-:W-:Y:S01]  /*0200*/  UIADD3 UR6, UPT, UPT, URZ, -UR12, URZ ;  /* 0x8000000cff067290 */ /* 0x000fe2000fffe0ff */
[----:B-1----:R-:W-:-:S13]  /*0210*/  R2UR UR5, R12 ;  /* 0x000000000c0572ca */ /* 0x002fda00000e0000 */
[----:B------:R-:W-:-:S04]  /*0220*/  UIMAD UR6, UR6, UR5, URZ ;  /* 0x00000005060672a4 */ /* 0x000fc8000f8e02ff */
[----:B------:R-:W-:Y:S02]  /*0230*/  UIMAD.WIDE.U32 UR4, UR5, UR6, UR4 ;  /* 0x00000006050472a5 */ /* 0x000fe4000f8e0004 */
[----:B------:R-:W-:-:S04]  /*0240*/  UIADD3 UR6, UPT, UPT, UR8, -0x1, URZ ;  /* 0xffffffff08067890 */ /* 0x000fc8000fffe0ff */
[----:B------:R-:W-:-:S04]  /*0250*/  UIMAD.WIDE.U32 UR4, UR5, UR6, URZ ;  /* 0x00000006050472a5 */ /* 0x000fc8000f8e00ff */
[----:B------:R-:W-:-:S04]  /*0260*/  UIADD3 UR4, UPT, UPT, -UR5, URZ, URZ ;  /* 0x000000ff05047290 */ /* 0x000fc8000fffe1ff */
[----:B------:R-:W-:-:S04]  /*0270*/  UIMAD UR4, UR12, UR4, UR6 ;  /* 0x000000040c0472a4 */ /* 0x000fc8000f8e0206 */
[----:B------:R-:W-:Y:S02]  /*0280*/  UISETP.GE.U32.AND UP0, UPT, UR4, UR12, UPT ;  /* 0x0000000c0400728c */ /* 0x000fe4000bf06070 */
[----:B------:R-:W-:-:S09]  /*0290*/  UISETP.NE.U32.AND UP2, UPT, UR12, URZ, UPT ;  /* 0x000000ff0c00728c */ /* 0x000fd2000bf45070 */
[----:B------:R-:W-:Y:S02]  /*02a0*/  @UP0 UIADD3 UR4, UPT, UPT, -UR12, UR4, URZ ;  /* 0x000000040c040290 */ /* 0x000fe4000fffe1ff */
[----:B------:R-:W-:Y:S02]  /*02b0*/  @UP0 UIADD3 UR5, UPT, UPT, UR5, 0x1, URZ ;  /* 0x0000000105050890 */ /* 0x000fe4000fffe0ff */
[----:B------:R-:W-:Y:S02]  /*02c0*/  UISETP.GT.U32.AND UP0, UPT, UR12, UR6, UPT ;  /* 0x000000060c00728c */ /* 0x000fe4000bf04070 */
[----:B------:R-:W-:Y:S01]  /*02d0*/  UISETP.GE.U32.AND UP1, UPT, UR4, UR12, UPT ;  /* 0x0000000c0400728c */ /* 0x000fe2000bf26070 */
[----:B------:R-:W-:Y:S01]  /*02e0*/  IMAD.MOV.U32 R12, RZ, RZ, RZ ;  /* 0x000000ffff0c7224 */ /* 0x000fe200078e00ff */
[----:B------:R-:W-:Y:S02]  /*02f0*/  MOV R22, RZ ;  /* 0x000000ff00167202 */ /* 0x000fe40000000f00 */
[----:B0-----:R-:W-:Y:S01]  /*0300*/  CS2R R6, SRZ ;  /* 0x0000000000067805 */ /* 0x001fe2000001ff00 */
[----:B------:R-:W-:Y:S01]  /*0310*/  IMAD R27, R8, UR9, R9 ;  /* 0x00000009081b7c24 */ /* 0x000fe2000f8e0209 */
[----:B------:R-:W-:-:S05]  /*0320*/  UIMAD UR13, UR7, UR9, URZ ;  /* 0x00000009070d72a4 */ /* 0x000fca000f8e02ff */
[----:B------:R-:W-:Y:S02]  /*0330*/  @UP1 UIADD3 UR5, UPT, UPT, UR5, 0x1, URZ ;  /* 0x0000000105051890 */ /* 0x000fe4000fffe0ff */
[----:B------:R-:W-:Y:S01]  /*0340*/  @!UP2 ULOP3.LUT UR5, URZ, UR12, URZ, 0x33, !UPT ;  /* 0x0000000cff05a292 */ /* 0x000fe2000f8e33ff */
[----:B------:R-:W-:Y:S11]  /*0350*/  BRA.U UP0, `(.L_x_26979) ;  /* 0x0000001500207547 */ /* 0x000ff6000b800000 */
[----:B------:R-:W0:Y:S01]  /*0360*/  LDC.64 R6, c[0x0][0x380] ;  /* 0x0000e000ff067b82 */ /* 0x000e220000000a00 */
[----:B------:R-:W-:-:S07]  /*0370*/  ISETP.GE.AND P2, PT, R8, UR8, PT ;  /* 0x0000000808007c0c */ /* 0x000fce000bf46270 */
[----:B------:R-:W1:Y:S01]  /*0380*/  LDC.64 R14, c[0x0][0x388] ;  /* 0x0000e200ff0e7b82 */ /* 0x000e620000000a00 */
[----:B------:R-:W-:Y:S01]  /*0390*/  VIADD R16, R8, UR7 ;  /* 0x0000000708107c36 */ /* 0x000fe20008000000 */
[----:B------:R-:W-:-:S06]  /*03a0*/  ULEA UR4, UR15, UR16, 0x1 ;  /* 0x000000100f047291 */ /* 0x000fcc000f8e08ff */
[----:B------:R-:W2:Y:S01]  /*03b0*/  LDC.64 R10, c[0x0][0x388] ;  /* 0x0000e200ff0a7b82 */ /* 0x000ea20000000a00 */
[----:B0-----:R-:W-:-:S07]  /*03c0*/  @!P2 IMAD.WIDE R6, R27, 0x2, R6 ;  /* 0x000000021b06a825 */ /* 0x001fce00078e0206 */
[----:B------:R-:W0:Y:S01]  /*03d0*/  LDC.64 R12, c[0x0][0x380] ;  /* 0x0000e000ff0c7b82 */ /* 0x000e220000000a00 */
[----:B------:R3:W4:Y:S01]  /*03e0*/  @!P2 LDG.E.U16.CONSTANT R6, desc[UR10][R6.64] ;  /* 0x0000000a0606a981 */ /* 0x000722000c1e9500 */
[----:B-1----:R-:W-:Y:S01]  /*03f0*/  @!P2 IMAD.WIDE R14, R27, 0x2, R14 ;  /* 0x000000021b0ea825 */ /* 0x002fe200078e020e */
[----:B------:R-:W-:-:S05]  /*0400*/  MOV R18, RZ ;  /* 0x000000ff00127202 */ /* 0x000fca0000000f00 */
[----:B------:R-:W1:Y:S01]  /*0410*/  LDC.64 R28, c[0x0][0x388] ;  /* 0x0000e200ff1c7b82 */ /* 0x000e620000000a00 */
[----:B------:R-:W4:Y:S01]  /*0420*/  @!P2 LDG.E.U16.CONSTANT R14, desc[UR10][R14.64] ;  /* 0x0000000a0e0ea981 */ /* 0x000f22000c1e9500 */
[C---:B------:R-:W-:Y:S02]  /*0430*/  IADD3 R20, PT, PT, R16.reuse, UR7, RZ ;  /* 0x0000000710147c10 */ /* 0x040fe4000fffe0ff */
[----:B------:R-:W-:-:S04]  /*0440*/  ISETP.GE.AND P0, PT, R16, UR8, PT ;  /* 0x0000000810007c0c */ /* 0x000fc8000bf06270 */
[----:B------:R-:W1:Y:S01]  /*0450*/  LDC.64 R32, c[0x0][0x388] ;  /* 0x0000e200ff207b82 */ /* 0x000e620000000a00 */
[----:B------:R-:W-:Y:S01]  /*0460*/  ISETP.GE.AND P1, PT, R20, UR8, PT ;  /* 0x0000000814007c0c */ /* 0x000fe2000bf26270 */
[----:B------:R-:W-:-:S06]  /*0470*/  IMAD.U32 R4, RZ, RZ, UR4 ;  /* 0x00000004ff047e24 */ /* 0x000fcc000f8e00ff */
[----:B------:R-:W1:Y:S01]  /*0480*/  LDC.64 R16, c[0x0][0x380] ;  /* 0x0000e000ff107b82 */ /* 0x000e620000000a00 */
[----:B------:R-:W-:Y:S01]  /*0490*/  UIMAD UR4, UR15, 0x3, UR16 ;  /* 0x000000030f0478a4 */ /* 0x000fe2000f8e0210 */
[----:B------:R-:W-:Y:S02]  /*04a0*/  IMAD R4, R4, UR14, R5 ;  /* 0x0000000e04047c24 */ /* 0x000fe4000f8e0205 */
[----:B---3--:R-:W-:Y:S02]  /*04b0*/  IMAD.MOV.U32 R7, RZ, RZ, RZ ;  /* 0x000000ffff077224 */ /* 0x008fe400078e00ff */
[----:B------:R-:W-:Y:S02]  /*04c0*/  IMAD R19, R4, UR9, R9 ;  /* 0x0000000904137c24 */ /* 0x000fe4000f8e0209 */
[----:B------:R-:W-:Y:S01]  /*04d0*/  IMAD.U32 R4, RZ, RZ, UR4 ;  /* 0x00000004ff047e24 */ /* 0x000fe2000f8e00ff */
[----:B------:R-:W3:Y:S01]  /*04e0*/  LDC.64 R34, c[0x0][0x380] ;  /* 0x0000e000ff227b82 */ /* 0x000ee20000000a00 */
[----:B--2---:R-:W-:Y:S01]  /*04f0*/  @!P1 IMAD.WIDE R10, R19, 0x2, R10 ;  /* 0x00000002130a9825 */ /* 0x004fe200078e020a */
[----:B------:R-:W-:-:S03]  /*0500*/  ULEA UR4, UR15, UR16, 0x2 ;  /* 0x000000100f047291 */ /* 0x000fc6000f8e10ff */
[----:B------:R-:W-:Y:S01]  /*0510*/  IMAD R4, R4, UR14, R5 ;  /* 0x0000000e04047c24 */ /* 0x000fe2000f8e0205 */
[----:B------:R2:W3:Y:S01]  /*0520*/  @!P1 LDG.E.U16.CONSTANT R25, desc[UR10][R10.64] ;  /* 0x0000000a0a199981 */ /* 0x0004e2000c1e9500 */
[----:B0-----:R-:W-:-:S04]  /*0530*/  @!P1 IMAD.WIDE R12, R19, 0x2, R12 ;  /* 0x00000002130c9825 */ /* 0x001fc800078e020c */
[----:B------:R-:W-:Y:S01]  /*0540*/  IMAD R19, R4, UR9, R9 ;  /* 0x0000000904137c24 */ /* 0x000fe2000f8e0209 */
[----:B------:R0:W3:Y:S01]  /*0550*/  @!P1 LDG.E.U16.CONSTANT R30, desc[UR10][R12.64] ;  /* 0x0000000a0c1e9981 */ /* 0x0000e2000c1e9500 */
[----:B------:R-:W-:Y:S01]  /*0560*/  UIMAD UR6, UR15, 0x5, UR16 ;  /* 0x000000050f0678a4 */ /* 0x000fe2000f8e0210 */
[----:B--2---:R-:W2:Y:S08]  /*0570*/  LDC.64 R10, c[0x0][0x380] ;  /* 0x0000e000ff0a7b82 */ /* 0x004eb00000000a00 */
[----:B0-----:R-:W0:Y:S01]  /*0580*/  LDC.64 R12, c[0x0][0x388] ;  /* 0x0000e200ff0c7b82 */ /* 0x001e220000000a00 */
[----:B----4-:R-:W-:-:S02]  /*0590*/  @!P2 SHF.L.U32 R18, R6, 0x10, RZ ;  /* 0x000000100612a819 */ /* 0x010fc400000006ff */
[----:B------:R-:W-:-:S05]  /*05a0*/  IADD3 R6, PT, PT, R20, UR7, RZ ;  /* 0x0000000714067c10 */ /* 0x000fca000fffe0ff */
[----:B------:R-:W4:Y:S01]  /*05b0*/  LDC.64 R20, c[0x0][0x380] ;  /* 0x0000e000ff147b82 */ /* 0x000f220000000a00 */
[----:B------:R-:W-:Y:S01]  /*05c0*/  @!P2 IMAD.U32 R7, R14, 0x10000, RZ ;  /* 0x000100000e07a824 */ /* 0x000fe200078e00ff */
[C---:B------:R-:W-:Y:S02]  /*05d0*/  ISETP.GE.AND P2, PT, R6.reuse, UR8, PT ;  /* 0x0000000806007c0c */ /* 0x040fe4000bf46270 */
[----:B------:R-:W-:-:S04]  /*05e0*/  IADD3 R6, PT, PT, R6, UR7, RZ ;  /* 0x0000000706067c10 */ /* 0x000fc8000fffe0ff */
[----:B------:R-:W2:Y:S01]  /*05f0*/  LDC.64 R14, c[0x0][0x388] ;  /* 0x0000e200ff0e7b82 */ /* 0x000ea20000000a00 */
[C---:B------:R-:W-:Y:S02]  /*0600*/  IADD3 R4, PT, PT, R6.reuse, UR7, RZ ;  /* 0x0000000706047c10 */ /* 0x040fe4000fffe0ff */
[----:B------:R-:W-:Y:S02]  /*0610*/  ISETP.GE.AND P3, PT, R6, UR8, PT ;  /* 0x0000000806007c0c */ /* 0x000fe4000bf66270 */
[----:B------:R-:W-:Y:S02]  /*0620*/  ISETP.GE.AND P4, PT, R4, UR8, PT ;  /* 0x0000000804007c0c */ /* 0x000fe4000bf86270 */
[----:B-1----:R-:W-:-:S04]  /*0630*/  @!P2 IMAD.WIDE R22, R19, 0x2, R16 ;  /* 0x000000021316a825 */ /* 0x002fc800078e0210 */
[----:B------:R-:W-:Y:S01]  /*0640*/  IMAD.U32 R16, RZ, RZ, UR4 ;  /* 0x00000004ff107e24 */ /* 0x000fe2000f8e00ff */
[----:B------:R-:W-:Y:S01]  /*0650*/  UIMAD UR4, UR15, 0x6, UR16 ;  /* 0x000000060f0478a4 */ /* 0x000fe2000f8e0210 */
[----:B------:R-:W-:Y:S01]  /*0660*/  VIADD R4, R4, UR7 ;  /* 0x0000000704047c36 */ /* 0x000fe20008000000 */
[----:B------:R-:W2:Y:S01]  /*0670*/  @!P2 LDG.E.U16.CONSTANT R23, desc[UR10][R22.64] ;  /* 0x0000000a1617a981 */ /* 0x000ea2000c1e9500 */
[----:B------:R-:W-:Y:S01]  /*0680*/  IMAD R6, R16, UR14, R5 ;  /* 0x0000000e10067c24 */ /* 0x000fe2000f8e0205 */
[----:B------:R-:W-:Y:S01]  /*0690*/  MOV R16, UR6 ;  /* 0x0000000600107c02 */ /* 0x000fe20008000f00 */
[----:B------:R-:W-:Y:S01]  /*06a0*/  @!P2 IMAD.WIDE R28, R19, 0x2, R28 ;  /* 0x00000002131ca825 */ /* 0x000fe200078e021c */
[----:B------:R-:W-:-:S03]  /*06b0*/  ISETP.GE.AND P5, PT, R4, UR8, PT ;  /* 0x0000000804007c0c */ /* 0x000fc6000bfa6270 */
[----:B------:R-:W-:Y:S01]  /*06c0*/  IMAD.U32 R24, RZ, RZ, UR4 ;  /* 0x00000004ff187e24 */ /* 0x000fe2000f8e00ff */
[----:B------:R1:W2:Y:S01]  /*06d0*/  @!P2 LDG.E.U16.CONSTANT R19, desc[UR10][R28.64] ;  /* 0x0000000a1c13a981 */ /* 0x0002a2000c1e9500 */
[----:B------:R-:W-:Y:S02]  /*06e0*/  IMAD R17, R6, UR9, R9 ;  /* 0x0000000906117c24 */ /* 0x000fe4000f8e0209 */
[--C-:B------:R-:W-:Y:S02]  /*06f0*/  IMAD R6, R16, UR14, R5.reuse ;  /* 0x0000000e10067c24 */ /* 0x100fe4000f8e0205 */
[----:B------:R-:W-:Y:S02]  /*0700*/  IMAD R16, R24, UR14, R5 ;  /* 0x0000000e18107c24 */ /* 0x000fe4000f8e0205 */
[----:B------:R-:W-:-:S04]  /*0710*/  @!P3 IMAD.WIDE R32, R17, 0x2, R32 ;  /* 0x000000021120b825 */ /* 0x000fc800078e0220 */
[--C-:B-1----:R-:W-:Y:S01]  /*0720*/  IMAD R29, R6, UR9, R9.reuse ;  /* 0x00000009061d7c24 */ /* 0x102fe2000f8e0209 */
[----:B------:R1:W2:Y:S01]  /*0730*/  @!P3 LDG.E.U16.CONSTANT R24, desc[UR10][R32.64] ;  /* 0x0000000a2018b981 */ /* 0x0002a2000c1e9500 */
[----:B------:R-:W-:Y:S02]  /*0740*/  IMAD R31, R16, UR9, R9 ;  /* 0x00000009101f7c24 */ /* 0x000fe4000f8e0209 */
[----:B---3--:R-:W-:-:S04]  /*0750*/  @!P3 IMAD.WIDE R34, R17, 0x2, R34 ;  /* 0x000000021122b825 */ /* 0x008fc800078e0222 */
[C---:B----4-:R-:W-:Y:S01]  /*0760*/  @!P4 IMAD.WIDE R20, R29.reuse, 0x2, R20 ;  /* 0x000000021d14c825 */ /* 0x050fe200078e0214 */
[----:B------:R3:W4:Y:S01]  /*0770*/  @!P3 LDG.E.U16.CONSTANT R22, desc[UR10][R34.64] ;  /* 0x0000000a2216b981 */ /* 0x000722000c1e9500 */
[----:B-1----:R-:W1:Y:S02]  /*0780*/  LDC.64 R32, c[0x0][0x380] ;  /* 0x0000e000ff207b82 */ /* 0x002e640000000a00 */
[----:B--2---:R-:W-:Y:S01]  /*0790*/  @!P4 IMAD.WIDE R14, R29, 0x2, R14 ;  /* 0x000000021d0ec825 */ /* 0x004fe200078e020e */
[----:B------:R2:W4:Y:S03]  /*07a0*/  @!P4 LDG.E.U16.CONSTANT R16, desc[UR10][R20.64] ;  /* 0x0000000a1410c981 */ /* 0x000526000c1e9500 */
[C---:B------:R-:W-:Y:S01]  /*07b0*/  @!P5 IMAD.WIDE R10, R31.reuse, 0x2, R10 ;  /* 0x000000021f0ad825 */ /* 0x040fe200078e020a */
[----:B------:R-:W-:Y:S01]  /*07c0*/  UIADD3 UR6, UPT, UPT, UR15, UR16, URZ ;  /* 0x000000100f067290 */ /* 0x000fe2000fffe0ff */
[----:B------:R-:W4:Y:S01]  /*07d0*/  @!P4 LDG.E.U16.CONSTANT R15, desc[UR10][R14.64] ;  /* 0x0000000a0e0fc981 */ /* 0x000f22000c1e9500 */
[----:B---3--:R-:W3:Y:S01]  /*07e0*/  LDC.64 R34, c[0x0][0x380] ;  /* 0x0000e000ff227b82 */ /* 0x008ee20000000a00 */
[----:B0-----:R-:W-:Y:S01]  /*07f0*/  @!P5 IMAD.WIDE R12, R31, 0x2, R12 ;  /* 0x000000021f0cd825 */ /* 0x001fe200078e020c */
[----:B------:R-:W-:-:S06]  /*0800*/  UIMAD UR4, UR15, 0x7, UR16 ;  /* 0x000000070f0478a4 */ /* 0x000fcc000f8e0210 */
[----:B--2---:R-:W0:Y:S01]  /*0810*/  LDC.64 R20, c[0x0][0x388] ;  /* 0x0000e200ff147b82 */ /* 0x004e220000000a00 */
[----:B------:R2:W4:Y:S01]  /*0820*/  @!P5 LDG.E.U16.CONSTANT R14, desc[UR10][R10.64] ;  /* 0x0000000a0a0ed981 */ /* 0x000522000c1e9500 */
[----:B------:R-:W-:-:S03]  /*0830*/  MOV R26, UR6 ;  /* 0x00000006001a7c02 */ /* 0x000fc60008000f00 */
[----:B------:R2:W4:Y:S03]  /*0840*/  @!P5 LDG.E.U16.CONSTANT R12, desc[UR10][R12.64] ;  /* 0x0000000a0c0cd981 */ /* 0x000526000c1e9500 */
[----:B--2---:R-:W2:Y:S01]  /*0850*/  LDC.64 R10, c[0x0][0x388] ;  /* 0x0000e200ff0a7b82 */ /* 0x004ea20000000a00 */
[----:B------:R-:W-:Y:S01]  /*0860*/  IADD3 R13, PT, PT, R4, UR7, RZ ;  /* 0x00000007040d7c10 */ /* 0x000fe2000fffe0ff */
[----:B------:R-:W-:Y:S01]  /*0870*/  IMAD.U32 R28, RZ, RZ, UR4 ;  /* 0x00000004ff1c7e24 */ /* 0x000fe2000f8e00ff */
[----:B------:R-:W2:Y:S01]  /*0880*/  LDCU UR4, c[0x0][0x3d4] ;  /* 0x00007a80ff0477ac */ /* 0x000ea20008000800 */
[--C-:B------:R-:W-:Y:S01]  /*0890*/  IMAD R26, R26, UR14, R5.reuse ;  /* 0x0000000e1a1a7c24 */ /* 0x100fe2000f8e0205 */
[----:B------:R-:W-:Y:S01]  /*08a0*/  ISETP.GE.AND P6, PT, R13, UR8, PT ;  /* 0x000000080d007c0c */ /* 0x000fe2000bfc6270 */
[----:B------:R-:W-:Y:S02]  /*08b0*/  IMAD R28, R28, UR14, R5 ;  /* 0x0000000e1c1c7c24 */ /* 0x000fe4000f8e0205 */
[----:B------:R-:W-:-:S02]  /*08c0*/  IMAD R26, R26, UR9, R9 ;  /* 0x000000091a1a7c24 */ /* 0x000fc4000f8e0209 */
[----:B------:R-:W-:Y:S02]  /*08d0*/  IMAD R28, R28, UR9, R9 ;  /* 0x000000091c1c7c24 */ /* 0x000fe4000f8e0209 */
[----:B-1----:R-:W-:-:S04]  /*08e0*/  @!P0 IMAD.WIDE R32, R26, 0x2, R32 ;  /* 0x000000021a208825 */ /* 0x002fc800078e0220 */
[----:B0-----:R-:W-:Y:S01]  /*08f0*/  @!P0 IMAD.WIDE R20, R26, 0x2, R20 ;  /* 0x000000021a148825 */ /* 0x001fe200078e0214 */
[----:B------:R-:W4:Y:S03]  /*0900*/  @!P0 LDG.E.U16.CONSTANT R6, desc[UR10][R32.64] ;  /* 0x0000000a20068981 */ /* 0x000f26000c1e9500 */
[C---:B---3--:R-:W-:Y:S02]  /*0910*/  @!P6 IMAD.WIDE R34, R28.reuse, 0x2, R34 ;  /* 0x000000021c22e825 */ /* 0x048fe400078e0222 */
[----:B------:R-:W3:Y:S02]  /*0920*/  @!P0 LDG.E.U16.CONSTANT R20, desc[UR10][R20.64] ;  /* 0x0000000a14148981 */ /* 0x000ee4000c1e9500 */
[----:B--2---:R-:W-:Y:S02]  /*0930*/  @!P6 IMAD.WIDE R10, R28, 0x2, R10 ;  /* 0x000000021c0ae825 */ /* 0x004fe400078e020a */
[----:B------:R0:W2:Y:S04]  /*0940*/  @!P6 LDG.E.U16.CONSTANT R4, desc[UR10][R34.64] ;  /* 0x0000000a2204e981 */ /* 0x0000a8000c1e9500 */
[----:B------:R1:W2:Y:S01]  /*0950*/  @!P6 LDG.E.U16.CONSTANT R10, desc[UR10][R10.64] ;  /* 0x0000000a0a0ae981 */ /* 0x0002a2000c1e9500 */
[----:B------:R-:W-:-:S02]  /*0960*/  UIMAD UR6, UR15, 0x3, UR16 ;  /* 0x000000030f0678a4 */ /* 0x000fc4000f8e0210 */
[----:B------:R-:W-:-:S04]  /*0970*/  ULEA UR9, UR15, UR16, 0x1 ;  /* 0x000000100f097291 */ /* 0x000fc8000f8e08ff */
[----:B0-----:R-:W-:Y:S02]  /*0980*/  IMAD.U32 R34, RZ, RZ, UR6 ;  /* 0x00000006ff227e24 */ /* 0x001fe4000f8e00ff */
[----:B------:R-:W-:Y:S02]  /*0990*/  MOV R36, UR9 ;  /* 0x0000000900247c02 */ /* 0x000fe40008000f00 */
[----:B------:R-:W-:-:S03]  /*09a0*/  IMAD R32, R34, UR14, R5 ;  /* 0x0000000e22207c24 */ /* 0x000fc6000f8e0205 */
[----:B------:R-:W-:Y:S01]  /*09b0*/  IMAD R34, R36, UR14, R5 ;  /* 0x0000000e24227c24 */ /* 0x000fe2000f8e0205 */
[----:B------:R-:W-:Y:S01]  /*09c0*/  MOV R35, UR13 ;  /* 0x0000000d00237c02 */ /* 0x000fe20008000f00 */
[----:B------:R-:W-:Y:S01]  /*09d0*/  VIADD R27, R27, UR13 ;  /* 0x0000000d1b1b7c36 */ /* 0x000fe20008000000 */
[----:B------:R-:W-:Y:S01]  /*09e0*/  MOV R5, UR13 ;  /* 0x0000000d00057c02 */ /* 0x000fe20008000f00 */
[--C-:B-1----:R-:W-:Y:S02]  /*09f0*/  IMAD R11, R32, UR4, R9.reuse ;  /* 0x00000004200b7c24 */ /* 0x102fe4000f8e0209 */
[----:B------:R-:W-:Y:S01]  /*0a00*/  IMAD R32, R34, UR4, R9 ;  /* 0x0000000422207c24 */ /* 0x000fe2000f8e0209 */
[----:B------:R-:W-:Y:S01]  /*0a10*/  IADD3 R27, PT, PT, R35, UR13, R27 ;  /* 0x0000000d231b7c10 */ /* 0x000fe2000fffe01b */
[----:B------:R-:W-:Y:S02]  /*0a20*/  IMAD.U32 R33, RZ, RZ, UR13 ;  /* 0x0000000dff217e24 */ /* 0x000fe4000f8e00ff */
[----:B------:R-:W-:Y:S01]  /*0a30*/  IMAD.U32 R34, RZ, RZ, UR13 ;  /* 0x0000000dff227e24 */ /* 0x000fe2000f8e00ff */
[C---:B------:R-:W-:Y:S01]  /*0a40*/  LEA R32, R5.reuse, R32, 0x3 ;  /* 0x0000002005207211 */ /* 0x040fe200078e18ff */
[----:B------:R-:W-:-:S02]  /*0a50*/  IMAD R29, R5, 0x8, R29 ;  /* 0x00000008051d7824 */ /* 0x000fc400078e021d */
[----:B-----5:R-:W-:Y:S01]  /*0a60*/  FADD.FTZ R18, -R2, R18 ;  /* 0x0000001202127221 */ /* 0x020fe20000010100 */
[----:B------:R-:W-:Y:S02]  /*0a70*/  IMAD.U32 R37, RZ, RZ, UR13 ;  /* 0x0000000dff257e24 */ /* 0x000fe4000f8e00ff */
[----:B------:R-:W-:Y:S01]  /*0a80*/  IMAD.MOV.U32 R35, RZ, RZ, RZ ;  /* 0x000000ffff237224 */ /* 0x000fe200078e00ff */
[----:B------:R-:W-:Y:S01]  /*0a90*/  IADD3 R27, PT, PT, R33, UR13, R27 ;  /* 0x0000000d211b7c10 */ /* 0x000fe2000fffe01b */
[----:B------:R-:W-:Y:S01]  /*0aa0*/  IMAD R5, R34, 0x8, R31 ;  /* 0x0000000822057824 */ /* 0x000fe200078e021f */
[----:B------:R-:W-:Y:S01]  /*0ab0*/  MOV R31, RZ ;  /* 0x000000ff001f7202 */ /* 0x000fe20000000f00 */
[----:B------:R-:W-:Y:S01]  /*0ac0*/  IMAD.MOV.U32 R21, RZ, RZ, RZ ;  /* 0x000000ffff157224 */ /* 0x000fe200078e00ff */
[----:B------:R-:W-:Y:S02]  /*0ad0*/  MOV R33, RZ ;  /* 0x000000ff00217202 */ /* 0x000fe40000000f00 */
[----:B------:R-:W-:-:S02]  /*0ae0*/  @!P1 SHF.L.U32 R33, R25, 0x10, RZ ;  /* 0x0000001019219819 */ /* 0x000fc400000006ff */
[----:B------:R-:W-:Y:S01]  /*0af0*/  @!P1 SHF.L.U32 R21, R30, 0x10, RZ ;  /* 0x000000101e159819 */ /* 0x000fe200000006ff */
[----:B------:R-:W-:Y:S01]  /*0b00*/  FADD.FTZ R30, RZ, R7 ;  /* 0x00000007ff1e7221 */ /* 0x000fe20000010000 */
[----:B------:R-:W-:Y:S01]  /*0b10*/  MOV R25, RZ ;  /* 0x000000ff00197202 */ /* 0x000fe20000000f00 */
[----:B------:R-:W-:-:S04]  /*0b20*/  UIADD3 UR4, UPT, UPT, UR5, 0x1, URZ ;  /* 0x0000000105047890 */ /* 0x000fc8000fffe0ff */
[----:B------:R-:W-:-:S04]  /*0b30*/  ULOP3.LUT UR4, UR4, 0xfffffffe, URZ, 0xc0, !UPT ;  /* 0xfffffffe04047892 */ /* 0x000fc8000f8ec0ff */
[----:B------:R-:W-:Y:S01]  /*0b40*/  UIADD3 UR4, UPT, UPT, -UR4, 0x2, URZ ;  /* 0x0000000204047890 */ /* 0x000fe2000fffe1ff */
[----:B------:R-:W-:-:S03]  /*0b50*/  MOV R9, UR7 ;  /* 0x0000000700097c02 */ /* 0x000fc60008000f00 */
[----:B------:R-:W-:Y:S01]  /*0b60*/  UISETP.NE.AND UP0, UPT, UR4, URZ, UPT ;  /* 0x000000ff0400728c */ /* 0x000fe2000bf05270 */
[----:B------:R-:W-:Y:S01]  /*0b70*/  IMAD.U32 R36, RZ, RZ, UR13 ;  /* 0x0000000dff247e24 */ /* 0x000fe2000f8e00ff */
[C---:B------:R-:W-:Y:S01]  /*0b80*/  IADD3 R27, PT, PT, R34.reuse, UR13, R27 ;  /* 0x0000000d221b7c10 */ /* 0x040fe2000fffe01b */
[----:B------:R-:W-:Y:S02]  /*0b90*/  IMAD R8, R9, 0x8, R8 ;  /* 0x0000000809087824 */ /* 0x000fe400078e0208 */
[----:B------:R-:W-:Y:S01]  /*0ba0*/  IMAD.U32 R9, RZ, RZ, UR13 ;  /* 0x0000000dff097e24 */ /* 0x000fe2000f8e00ff */
[----:B------:R-:W-:Y:S02]  /*0bb0*/  LEA R11, R34, R11, 0x3 ;  /* 0x0000000b220b7211 */ /* 0x000fe400078e18ff */
[----:B------:R-:W-:Y:S01]  /*0bc0*/  LEA R17, R36, R17, 0x3 ;  /* 0x0000001124117211 */ /* 0x000fe200078e18ff */
[----:B------:R-:W-:Y:S01]  /*0bd0*/  IMAD R9, R9, 0x8, R28 ;  /* 0x0000000809097824 */ /* 0x000fe200078e021c */
[----:B------:R-:W-:-:S02]  /*0be0*/  IADD3 R27, PT, PT, R27, UR13, RZ ;  /* 0x0000000d1b1b7c10 */ /* 0x000fc4000fffe0ff */
[----:B------:R-:W-:Y:S01]  /*0bf0*/  @!P2 SHF.L.U32 R31, R23, 0x10, RZ ;  /* 0x00000010171fa819 */ /* 0x000fe200000006ff */
[----:B------:R-:W-:Y:S02]  /*0c00*/  IMAD R23, R37, 0x8, R26 ;  /* 0x0000000825177824 */ /* 0x000fe400078e021a */
[----:B------:R-:W-:Y:S01]  /*0c10*/  FFMA.FTZ R37, R18, R7, RZ ;  /* 0x0000000712257223 */ /* 0x000fe200000100ff */
[----:B------:R-:W-:Y:S01]  /*0c20*/  @!P3 IMAD.U32 R25, R24, 0x10000, RZ ;  /* 0x000100001819b824 */ /* 0x000fe200078e00ff */
[----:B------:R-:W-:Y:S02]  /*0c30*/  MOV R24, RZ ;  /* 0x000000ff00187202 */ /* 0x000fe40000000f00 */
[----:B----4-:R-:W-:Y:S01]  /*0c40*/  @!P3 SHF.L.U32 R35, R22, 0x10, RZ ;  /* 0x000000101623b819 */ /* 0x010fe200000006ff */
[----:B------:R-:W-:Y:S01]  /*0c50*/  @!P2 IMAD.U32 R24, R19, 0x10000, RZ ;  /* 0x000100001318a824 */ /* 0x000fe200078e00ff */
[----:B------:R-:W-:-:S03]  /*0c60*/  MOV R19, RZ ;  /* 0x000000ff00137202 */ /* 0x000fc60000000f00 */
[----:B------:R-:W-:Y:S01]  /*0c70*/  FADD.FTZ R18, -R2, R35 ;  /* 0x0000002302127221 */ /* 0x000fe20000010100 */
[----:B------:R-:W-:Y:S01]  /*0c80*/  FADD.FTZ R30, R30, R25 ;  /* 0x000000191e1e7221 */ /* 0x000fe20000010000 */
[----:B------:R-:W-:Y:S02]  /*0c90*/  @!P4 IMAD.U32 R19, R16, 0x10000, RZ ;  /* 0x000100001013c824 */ /* 0x000fe400078e00ff */
[----:B------:R-:W-:Y:S01]  /*0ca0*/  FADD.FTZ R16, -R2, R21 ;  /* 0x0000001502107221 */ /* 0x000fe20000010100 */
[----:B------:R-:W-:Y:S01]  /*0cb0*/  FFMA.FTZ R7, R18, R25, R37 ;  /* 0x0000001912077223 */ /* 0x000fe20000010025 */
[----:B------:R-:W-:Y:S01]  /*0cc0*/  IMAD.MOV.U32 R25, RZ, RZ, RZ ;  /* 0x000000ffff197224 */ /* 0x000fe200078e00ff */
[----:B------:R-:W-:Y:S01]  /*0cd0*/  MOV R22, RZ ;  /* 0x000000ff00167202 */ /* 0x000fe20000000f00 */
[----:B------:R-:W-:Y:S01]  /*0ce0*/  FFMA.FTZ R16, R16, R33, RZ ;  /* 0x0000002110107223 */ /* 0x000fe200000100ff */
[----:B------:R-:W-:Y:S01]  /*0cf0*/  FADD.FTZ R33, RZ, R33 ;  /* 0x00000021ff217221 */ /* 0x000fe20000010000 */
[----:B------:R-:W-:Y:S01]  /*0d00*/  @!P5 SHF.L.U32 R25, R14, 0x10, RZ ;  /* 0x000000100e19d819 */ /* 0x000fe200000006ff */
[----:B------:R-:W-:-:S04]  /*0d10*/  @!P5 IMAD.U32 R22, R12, 0x10000, RZ ;  /* 0x000100000c16d824 */ /* 0x000fc800078e00ff */
[----:B------:R-:W-:Y:S01]  /*0d20*/  FADD.FTZ R21, -R2, R25 ;  /* 0x0000001902157221 */ /* 0x000fe20000010100 */
[----:B------:R-:W-:-:S03]  /*0d30*/  FADD.FTZ R25, R33, R22 ;  /* 0x0000001621197221 */ /* 0x000fc60000010000 */
[----:B------:R-:W-:Y:S01]  /*0d40*/  FFMA.FTZ R22, R21, R22, R16 ;  /* 0x0000001615167223 */ /* 0x000fe20000010010 */
[----:B------:R-:W-:Y:S01]  /*0d50*/  IMAD.MOV.U32 R21, RZ, RZ, RZ ;  /* 0x000000ffff157224 */ /* 0x000fe200078e00ff */
[----:B------:R-:W-:Y:S01]  /*0d60*/  MOV R14, RZ ;  /* 0x000000ff000e7202 */ /* 0x000fe20000000f00 */
[----:B------:R-:W-:Y:S01]  /*0d70*/  @!P4 IMAD.U32 R14, R15, 0x10000, RZ ;  /* 0x000100000f0ec824 */ /* 0x000fe200078e00ff */
[----:B------:R-:W-:Y:S01]  /*0d80*/  MOV R15, RZ ;  /* 0x000000ff000f7202 */ /* 0x000fe20000000f00 */
[----:B------:R-:W-:Y:S02]  /*0d90*/  IMAD.MOV.U32 R33, RZ, RZ, RZ ;  /* 0x000000ffff217224 */ /* 0x000fe400078e00ff */
[C---:B------:R-:W-:Y:S01]  /*0da0*/  FADD.FTZ R31, -R2.reuse, R31 ;  /* 0x0000001f021f7221 */ /* 0x040fe20000010100 */
[----:B------:R-:W-:Y:S02]  /*0db0*/  IMAD.MOV.U32 R12, RZ, RZ, RZ ;  /* 0x000000ffff0c7224 */ /* 0x000fe400078e00ff */
[----:B------:R-:W-:Y:S01]  /*0dc0*/  FADD.FTZ R19, -R2, R19 ;  /* 0x0000001302137221 */ /* 0x000fe20000010100 */
[----:B------:R-:W-:Y:S01]  /*0dd0*/  @!P0 SHF.L.U32 R21, R6, 0x10, RZ ;  /* 0x0000001006158819 */ /* 0x000fe200000006ff */
[----:B------:R-:W-:Y:S01]  /*0de0*/  FFMA.FTZ R6, R31, R24, RZ ;  /* 0x000000181f067223 */ /* 0x000fe200000100ff */
[----:B---3--:R-:W-:Y:S01]  /*0df0*/  @!P0 IMAD.U32 R33, R20, 0x10000, RZ ;  /* 0x0001000014218824 */ /* 0x008fe200078e00ff */
[----:B--2---:R-:W-:-:S02]  /*0e00*/  @!P6 SHF.L.U32 R15, R4, 0x10, RZ ;  /* 0x00000010040fe819 */ /* 0x004fc400000006ff */
[----:B------:R-:W-:Y:S01]  /*0e10*/  FADD.FTZ R4, -R2, R21 ;  /* 0x0000001502047221 */ /* 0x000fe20000010100 */
[----:B------:R-:W-:Y:S01]  /*0e20*/  FADD.FTZ R21, RZ, R24 ;  /* 0x00000018ff157221 */ /* 0x000fe20000010000 */
[----:B------:R-:W-:Y:S02]  /*0e30*/  @!P6 SHF.L.U32 R12, R10, 0x10, RZ ;  /* 0x000000100a0ce819 */ /* 0x000fe400000006ff */
[----:B------:R-:W-:Y:S01]  /*0e40*/  FFMA.FTZ R4, R4, R33, RZ ;  /* 0x0000002104047223 */ /* 0x000fe200000100ff */
[----:B------:R-:W-:Y:S01]  /*0e50*/  FADD.FTZ R15, -R2, R15 ;  /* 0x0000000f020f7221 */ /* 0x000fe20000010100 */
[----:B------:R-:W-:Y:S01]  /*0e60*/  FADD.FTZ R33, RZ, R33 ;  /* 0x00000021ff217221 */ /* 0x000fe20000010000 */
[----:B------:R-:W-:Y:S02]  /*0e70*/  FADD.FTZ R24, R21, R12 ;  /* 0x0000000c15187221 */ /* 0x000fe40000010000 */
[----:B------:R-:W-:Y:S01]  /*0e80*/  FFMA.FTZ R12, R15, R12, R6 ;  /* 0x0000000c0f0c7223 */ /* 0x000fe20000010006 */
[----:B------:R-:W-:Y:S01]  /*0e90*/  FADD.FTZ R26, R33, R14 ;  /* 0x0000000e211a7221 */ /* 0x000fe20000010000 */
[----:B------:R-:W-:Y:S01]  /*0ea0*/  FFMA.FTZ R6, R19, R14, R4 ;  /* 0x0000000e13067223 */ /* 0x000fe20000010004 */
[----:B------:R-:W-:Y:S06]  /*0eb0*/  BRA.U !UP0, `(.L_x_26979) ;  /* 0x0000000908487547 */ /* 0x000fec000b800000 */
[----:B------:R-:W-:Y:S01]  /*0ec0*/  VIADD R13, R13, UR7 ;  /* 0x000000070d0d7c36 */ /* 0x000fe20008000000 */
[----:B------:R-:W0:Y:S01]  /*0ed0*/  LDCU UR8, c[0x0][0x3d0] ;  /* 0x00007a00ff0877ac */ /* 0x000e220008000800 */
[----:B------:R-:W-:-:S05]  /*0ee0*/  NOP ;  /* 0x0000000000007918 */ /* 0x000fca0000000000 */
.L_x_26980:
[----:B------:R-:W1:Y:S01]  /*0ef0*/  LDC R8, c[0x0][0x374] ;  /* 0x0000dd00ff087b82 */ /* 0x000e620000000800 */
[----:B0-----:R-:W-:-:S07]  /*0f00*/  ISETP.GE.AND P0, PT, R13, UR8, PT ;  /* 0x000000080d007c0c */ /* 0x001fce000bf06270 */
[----:B------:R-:W0:Y:S08]  /*0f10*/  LDC.64 R34, c[0x0][0x380] ;  /* 0x0000e000ff227b82 */ /* 0x000e300000000a00 */
[----:B------:R-:W2:Y:S01]  /*0f20*/  LDC.64 R20, c[0x0][0x380] ;  /* 0x0000e000ff147b82 */ /* 0x000ea20000000a00 */
[----:B-1----:R-:W-:-:S07]  /*0f30*/  IMAD R10, R8, UR14, RZ ;  /* 0x0000000e080a7c24 */ /* 0x002fce000f8e02ff */
[----:B------:R-:W1:Y:S01]  /*0f40*/  LDC.64 R18, c[0x0][0x388] ;  /* 0x0000e200ff127b82 */ /* 0x000e620000000a00 */
[----:B------:R-:W-:Y:S01]  /*0f50*/  IADD3 R4, PT, PT, R10, R13, RZ ;  /* 0x0000000d0a047210 */ /* 0x000fe20007ffe0ff */
[----:B0-----:R-:W-:-:S06]  /*0f60*/  @!P0 IMAD.WIDE R34, R27, 0x2, R34 ;  /* 0x000000021b228825 */ /* 0x001fcc00078e0222 */
[----:B------:R-:W0:Y:S01]  /*0f70*/  LDC.64 R14, c[0x0][0x388] ;  /* 0x0000e200ff0e7b82 */ /* 0x000e220000000a00 */
[----:B------:R-:W-:Y:S01]  /*0f80*/  ISETP.GE.AND P1, PT, R4, UR8, PT ;  /* 0x0000000804007c0c */ /* 0x000fe2000bf26270 */
[----:B------:R-:W3:-:S12]  /*0f90*/  @!P0 LDG.E.U16.CONSTANT R31, desc[UR10][R34.64] ;  /* 0x0000000a221f8981 */ /* 0x000ed8000c1e9500 */
[----:B--2---:R-:W-:-:S04]  /*0fa0*/  @!P1 IMAD.WIDE R20, R23, 0x2, R20 ;  /* 0x0000000217149825 */ /* 0x004fc800078e0214 */
[----:B-1----:R-:W-:Y:S02]  /*0fb0*/  @!P0 IMAD.WIDE R18, R27, 0x2, R18 ;  /* 0x000000021b128825 */ /* 0x002fe400078e0212 */
[----:B------:R-:W2:Y:S02]  /*0fc0*/  @!P1 LDG.E.U16.CONSTANT R20, desc[UR10][R20.64] ;  /* 0x0000000a14149981 */ /* 0x000ea4000c1e9500 */
[----:B0-----:R-:W-:Y:S02]  /*0fd0*/  @!P1 IMAD.WIDE R14, R23, 0x2, R14 ;  /* 0x00000002170e9825 */ /* 0x001fe400078e020e */
[----:B------:R0:W4:Y:S04]  /*0fe0*/  @!P0 LDG.E.U16.CONSTANT R16, desc[UR10][R18.64] ;  /* 0x0000000a12108981 */ /* 0x000128000c1e9500 */
[----:B------:R1:W5:Y:S01]  /*0ff0*/  @!P1 LDG.E.U16.CONSTANT R21, desc[UR10][R14.64] ;  /* 0x0000000a0e159981 */ /* 0x000362000c1e9500 */
[----:B------:R-:W-:Y:S01]  /*1000*/  IMAD.IADD R33, R10, 0x1, R4 ;  /* 0x000000010a217824 */ /* 0x000fe200078e0204 */
[----:B0-----:R-:W0:Y:S08]  /*1010*/  LDC.64 R18, c[0x0][0x380] ;  /* 0x0000e000ff127b82 */ /* 0x001e300000000a00 */
[----:B-1----:R-:W1:Y:S01]  /*1020*/  LDC.64 R14, c[0x0][0x388] ;  /* 0x0000e200ff0e7b82 */ /* 0x002e620000000a00 */
[----:B------:R-:W-:-:S13]  /*1030*/  ISETP.GE.AND P2, PT, R33, UR8, PT ;  /* 0x0000000821007c0c */ /* 0x000fda000bf46270 */
[----:B-1----:R-:W-:-:S05]  /*1040*/  @!P2 IMAD.WIDE R14, R32, 0x2, R14 ;  /* 0x00000002200ea825 */ /* 0x002fca00078e020e */
[----:B------:R-:W5:Y:S01]  /*1050*/  @!P2 LDG.E.U16.CONSTANT R4, desc[UR10][R14.64] ;  /* 0x0000000a0e04a981 */ /* 0x000f62000c1e9500 */
[----:B0-----:R-:W-:-:S05]  /*1060*/  @!P2 IMAD.WIDE R18, R32, 0x2, R18 ;  /* 0x000000022012a825 */ /* 0x001fca00078e0212 */
[----:B------:R0:W5:Y:S01]  /*1070*/  @!P2 LDG.E.U16.CONSTANT R28, desc[UR10][R18.64] ;  /* 0x0000000a121ca981 */ /* 0x000162000c1e9500 */
[----:B------:R-:W-:Y:S02]  /*1080*/  CS2R R34, SRZ ;  /* 0x0000000000227805 */ /* 0x000fe4000001ff00 */
[----:B------:R-:W-:Y:S01]  /*1090*/  IADD3 R37, PT, PT, R10, R33, RZ ;  /* 0x000000210a257210 */ /* 0x000fe20007ffe0ff */
[----:B------:R-:W-:Y:S02]  /*10a0*/  HFMA2 R10, -RZ, RZ, 0, 0 ;  /* 0x00000000ff0a7431 */ /* 0x000fe400000001ff */
[----:B------:R-:W-:Y:S01]  /*10b0*/  IMAD.MOV.U32 R33, RZ, RZ, RZ ;  /* 0x000000ffff217224 */ /* 0x000fe200078e00ff */
[----:B0-----:R-:W0:Y:S01]  /*10c0*/  LDC.64 R18, c[0x0][0x388] ;  /* 0x0000e200ff127b82 */ /* 0x001e220000000a00 */
[----:B---3--:R-:W-:Y:S01]  /*10d0*/  @!P0 SHF.L.U32 R35, R31, 0x10, RZ ;  /* 0x000000101f238819 */ /* 0x008fe200000006ff */
[----:B------:R-:W-:-:S04]  /*10e0*/  IMAD.MOV.U32 R31, RZ, RZ, RZ ;  /* 0x000000ffff1f7224 */ /* 0x000fc800078e00ff */
[----:B------:R-:W-:Y:S01]  /*10f0*/  FADD.FTZ R14, -R2, R35 ;  /* 0x00000023020e7221 */ /* 0x000fe20000010100 */
[----:B--2---:R-:W-:-:S05]  /*1100*/  @!P1 SHF.L.U32 R31, R20, 0x10, RZ ;  /* 0x00000010141f9819 */ /* 0x004fca00000006ff */
[----:B------:R-:W-:Y:S01]  /*1110*/  FADD.FTZ R15, -R2, R31 ;  /* 0x0000001f020f7221 */ /* 0x000fe20000010100 */
[----:B----4-:R-:W-:Y:S02]  /*1120*/  @!P0 IMAD.U32 R33, R16, 0x10000, RZ ;  /* 0x0001000010218824 */ /* 0x010fe400078e00ff */
[----:B-----5:R-:W-:Y:S02]  /*1130*/  @!P1 IMAD.U32 R10, R21, 0x10000, RZ ;  /* 0x00010000150a9824 */ /* 0x020fe400078e00ff */
[----:B------:R-:W-:Y:S01]  /*1140*/  FFMA.FTZ R7, R14, R33, R7 ;  /* 0x000000210e077223 */ /* 0x000fe20000010007 */
[----:B------:R-:W1:Y:S01]  /*1150*/  LDC.64 R20, c[0x0][0x388] ;  /* 0x0000e200ff147b82 */ /* 0x000e620000000a00 */
[----:B------:R-:W-:Y:S01]  /*1160*/  FFMA.FTZ R6, R15, R10, R6 ;  /* 0x0000000a0f067223 */ /* 0x000fe20000010006 */
[----:B------:R-:W-:-:S06]  /*1170*/  IMAD R16, R8, UR14, RZ ;  /* 0x0000000e08107c24 */ /* 0x000fcc000f8e02ff */
[----:B------:R-:W2:Y:S01]  /*1180*/  LDC.64 R14, c[0x0][0x380] ;  /* 0x0000e000ff0e7b82 */ /* 0x000ea20000000a00 */
[----:B------:R-:W-:Y:S02]  /*1190*/  ISETP.GE.AND P0, PT, R37, UR8, PT ;  /* 0x0000000825007c0c */ /* 0x000fe4000bf06270 */
[----:B------:R-:W-:-:S04]  /*11a0*/  IADD3 R37, PT, PT, R16, R37, RZ ;  /* 0x0000002510257210 */ /* 0x000fc80007ffe0ff */
[----:B------:R-:W-:-:S07]  /*11b0*/  ISETP.GE.AND P1, PT, R37, UR8, PT ;  /* 0x0000000825007c0c */ /* 0x000fce000bf26270 */
[----:B-1----:R-:W-:-:S06]  /*11c0*/  @!P0 IMAD.WIDE R20, R11, 0x2, R20 ;  /* 0x000000020b148825 */ /* 0x002fcc00078e0214 */
[----:B0-----:R-:W-:-:S04]  /*11d0*/  @!P1 IMAD.WIDE R18, R17, 0x2, R18 ;  /* 0x0000000211129825 */ /* 0x001fc800078e0212 */
[----:B--2---:R-:W-:-:S06]  /*11e0*/  @!P1 IMAD.WIDE R14, R17, 0x2, R14 ;  /* 0x00000002110e9825 */ /* 0x004fcc00078e020e */
[----:B------:R-:W2:Y:S01]  /*11f0*/  @!P1 LDG.E.U16.CONSTANT R14, desc[UR10][R14.64] ;  /* 0x0000000a0e0e9981 */ /* 0x000ea2000c1e9500 */
[----:B------:R-:W-:-:S03]  /*1200*/  @!P2 SHF.L.U32 R34, R4, 0x10, RZ ;  /* 0x000000100422a819 */ /* 0x000fc600000006ff */
[----:B------:R0:W3:Y:S01]  /*1210*/  @!P0 LDG.E.U16.CONSTANT R4, desc[UR10][R20.64] ;  /* 0x0000000a14048981 */ /* 0x0000e2000c1e9500 */
[----:B------:R-:W-:Y:S02]  /*1220*/  IMAD.IADD R31, R16, 0x1, R37 ;  /* 0x00000001101f7824 */ /* 0x000fe400078e0225 */
[----:B------:R-:W1:Y:S01]  /*1230*/  LDC.64 R36, c[0x0][0x380] ;  /* 0x0000e000ff247b82 */ /* 0x000e620000000a00 */
[----:B------:R4:W5:Y:S07]  /*1240*/  @!P1 LDG.E.U16.CONSTANT R15, desc[UR10][R18.64] ;  /* 0x0000000a120f9981 */ /* 0x00096e000c1e9500 */
[----:B0-----:R-:W0:Y:S01]  /*1250*/  LDC.64 R20, c[0x0][0x388] ;  /* 0x0000e200ff147b82 */ /* 0x001e220000000a00 */
[----:B------:R-:W-:-:S07]  /*1260*/  ISETP.GE.AND P3, PT, R31, UR8, PT ;  /* 0x000000081f007c0c */ /* 0x000fce000bf66270 */
[----:B----4-:R-:W4:Y:S01]  /*1270*/  LDC.64 R18, c[0x0][0x380] ;  /* 0x0000e000ff127b82 */ /* 0x010f220000000a00 */
[----:B------:R-:W-:-:S04]  /*1280*/  IADD3 R31, PT, PT, R16, R31, RZ ;  /* 0x0000001f101f7210 */ /* 0x000fc80007ffe0ff */
[----:B------:R-:W-:Y:S01]  /*1290*/  ISETP.GE.AND P4, PT, R31, UR8, PT ;  /* 0x000000081f007c0c */ /* 0x000fe2000bf86270 */
[----:B------:R-:W-:Y:S01]  /*12a0*/  FADD.FTZ R26, R10, R26 ;  /* 0x0000001a0a1a7221 */ /* 0x000fe20000010000 */
[----:B------:R-:W-:Y:S01]  /*12b0*/  MOV R10, RZ ;  /* 0x000000ff000a7202 */ /* 0x000fe20000000f00 */
[----:B------:R-:W-:Y:S02]  /*12c0*/  @!P2 IMAD.U32 R10, R28, 0x10000, RZ ;  /* 0x000100001c0aa824 */ /* 0x000fe400078e00ff */
[----:B------:R-:W-:Y:S02]  /*12d0*/  IMAD.IADD R16, R16, 0x1, R31 ;  /* 0x0000000110107824 */ /* 0x000fe400078e021f */
[----:B------:R-:W-:Y:S02]  /*12e0*/  IMAD R28, R8, UR14, RZ ;  /* 0x0000000e081c7c24 */ /* 0x000fe4000f8e02ff */
[----:B0-----:R-:W-:-:S04]  /*12f0*/  @!P3 IMAD.WIDE R20, R29, 0x2, R20 ;  /* 0x000000021d14b825 */ /* 0x001fc800078e0214 */
[C---:B------:R-:W-:Y:S01]  /*1300*/  IMAD R8, R28.reuse, 0x8, R13 ;  /* 0x000000081c087824 */ /* 0x040fe200078e020d */
[----:B------:R0:W5:Y:S01]  /*1310*/  @!P3 LDG.E.U16.CONSTANT R31, desc[UR10][R20.64] ;  /* 0x0000000a141fb981 */ /* 0x000162000c1e9500 */
[----:B----4-:R-:W-:Y:S01]  /*1320*/  @!P4 IMAD.WIDE R18, R5, 0x2, R18 ;  /* 0x000000020512c825 */ /* 0x010fe200078e0212 */
[----:B------:R-:W-:-:S04]  /*1330*/  IADD3 R13, PT, PT, R28, R16, RZ ;  /* 0x000000101c0d7210 */ /* 0x000fc80007ffe0ff */
[----:B------:R4:W5:Y:S01]  /*1340*/  @!P4 LDG.E.U16.CONSTANT R28, desc[UR10][R18.64] ;  /* 0x0000000a121cc981 */ /* 0x000962000c1e9500 */
[----:B0-----:R-:W0:Y:S08]  /*1350*/  LDC.64 R20, c[0x0][0x388] ;  /* 0x0000e200ff147b82 */ /* 0x001e300000000a00 */
[----:B----4-:R-:W4:Y:S01]  /*1360*/  LDC.64 R18, c[0x0][0x380] ;  /* 0x0000e000ff127b82 */ /* 0x010f220000000a00 */
[----:B-1----:R-:W-:Y:S01]  /*1370*/  @!P0 IMAD.WIDE R36, R11, 0x2, R36 ;  /* 0x000000020b248825 */ /* 0x002fe200078e0224 */
[----:B------:R-:W-:-:S03]  /*1380*/  ISETP.GE.AND P2, PT, R16, UR8, PT ;  /* 0x0000000810007c0c */ /* 0x000fc6000bf46270 */
[----:B------:R-:W-:Y:S02]  /*1390*/  FADD.FTZ R30, R33, R30 ;  /* 0x0000001e211e7221 */ /* 0x000fe40000010000 */
[----:B------:R1:W3:Y:S02]  /*13a0*/  @!P0 LDG.E.U16.CONSTANT R33, desc[UR10][R36.64] ;  /* 0x0000000a24218981 */ /* 0x0002e4000c1e9500 */
[----:B-1----:R-:W1:Y:S01]  /*13b0*/  LDC.64 R36, c[0x0][0x380] ;  /* 0x0000e000ff247b82 */ /* 0x002e620000000a00 */
[----:B0-----:R-:W-:-:S06]  /*13c0*/  @!P4 IMAD.WIDE R20, R5, 0x2, R20 ;  /* 0x000000020514c825 */ /* 0x001fcc00078e0214 */
[----:B------:R-:W5:Y:S01]  /*13d0*/  @!P4 LDG.E.U16.CONSTANT R20, desc[UR10][R20.64] ;  /* 0x0000000a1414c981 */ /* 0x000f62000c1e9500 */
[----:B----4-:R-:W-:-:S05]  /*13e0*/  @!P2 IMAD.WIDE R18, R9, 0x2, R18 ;  /* 0x000000020912a825 */ /* 0x010fca00078e0212 */
[----:B------:R0:W4:Y:S02]  /*13f0*/  @!P2 LDG.E.U16.CONSTANT R21, desc[UR10][R18.64] ;  /* 0x0000000a1215a981 */ /* 0x000124000c1e9500 */
[----:B0-----:R-:W0:Y:S01]  /*1400*/  LDC.64 R18, c[0x0][0x388] ;  /* 0x0000e200ff127b82 */ /* 0x001e220000000a00 */
[----:B-1----:R-:W-:-:S05]  /*1410*/  @!P3 IMAD.WIDE R36, R29, 0x2, R36 ;  /* 0x000000021d24b825 */ /* 0x002fca00078e0224 */
[----:B------:R1:W4:Y:S01]  /*1420*/  @!P3 LDG.E.U16.CONSTANT R16, desc[UR10][R36.64] ;  /* 0x0000000a2410b981 */ /* 0x000322000c1e9500 */
[----:B0-----:R-:W-:-:S05]  /*1430*/  @!P2 IMAD.WIDE R18, R9, 0x2, R18 ;  /* 0x000000020912a825 */ /* 0x001fca00078e0212 */
[----:B------:R0:W4:Y:S01]  /*1440*/  @!P2 LDG.E.U16.CONSTANT R35, desc[UR10][R18.64] ;  /* 0x0000000a1223a981 */ /* 0x000122000c1e9500 */
[----:B-1----:R-:W-:-:S04]  /*1450*/  FADD.FTZ R37, -R2, R10 ;  /* 0x0000000a02257221 */ /* 0x002fc80000010100 */
[----:B------:R-:W-:Y:S01]  /*1460*/  FFMA.FTZ R22, R37, R34, R22 ;  /* 0x0000002225167223 */ /* 0x000fe20000010016 */
[----:B------:R-:W-:Y:S01]  /*1470*/  IMAD.MOV.U32 R37, RZ, RZ, RZ ;  /* 0x000000ffff257224 */ /* 0x000fe200078e00ff */
[----:B------:R-:W-:Y:S01]  /*1480*/  MOV R10, UR13 ;  /* 0x0000000d000a7c02 */ /* 0x000fe20008000f00 */
[----:B0-----:R-:W-:-:S03]  /*1490*/  IMAD.MOV.U32 R19, RZ, RZ, RZ ;  /* 0x000000ffff137224 */ /* 0x001fc600078e00ff */
[----:B------:R-:W-:Y:S01]  /*14a0*/  LEA R11, R10, R11, 0x3 ;  /* 0x0000000b0a0b7211 */ /* 0x000fe200078e18ff */
[----:B------:R-:W-:-:S04]  /*14b0*/  UIADD3 UR4, UPT, UPT, UR4, 0x2, URZ ;  /* 0x0000000204047890 */ /* 0x000fc8000fffe0ff */
[----:B------:R-:W-:Y:S01]  /*14c0*/  UISETP.NE.AND UP0, UPT, UR4, URZ, UPT ;  /* 0x000000ff0400728c */ /* 0x000fe2000bf05270 */
[----:B------:R-:W-:Y:S01]  /*14d0*/  FADD.FTZ R25, R34, R25 ;  /* 0x0000001922197221 */ /* 0x000fe20000010000 */
[----:B--2---:R-:W-:-:S04]  /*14e0*/  @!P1 IMAD.U32 R19, R14, 0x10000, RZ ;  /* 0x000100000e139824 */ /* 0x004fc800078e00ff */
[----:B------:R-:W-:Y:S01]  /*14f0*/  FADD.FTZ R10, -R2, R19 ;  /* 0x00000013020a7221 */ /* 0x000fe20000010100 */
[----:B------:R-:W-:-:S04]  /*1500*/  MOV R14, UR13 ;  /* 0x0000000d000e7c02 */ /* 0x000fc80008000f00 */
[C---:B------:R-:W-:Y:S01]  /*1510*/  LEA R17, R14.reuse, R17, 0x3 ;  /* 0x000000110e117211 */ /* 0x040fe200078e18ff */
[----:B------:R-:W-:Y:S01]  /*1520*/  IMAD R29, R14, 0x8, R29 ;  /* 0x000000080e1d7824 */ /* 0x000fe200078e021d */
[----:B---3--:R-:W-:Y:S01]  /*1530*/  @!P0 SHF.L.U32 R37, R33, 0x10, RZ ;  /* 0x0000001021258819 */ /* 0x008fe200000006ff */
[----:B------:R-:W-:Y:S01]  /*1540*/  IMAD.MOV.U32 R33, RZ, RZ, RZ ;  /* 0x000000ffff217224 */ /* 0x000fe200078e00ff */
[----:B------:R-:W-:Y:S01]  /*1550*/  @!P0 SHF.L.U32 R33, R4, 0x10, RZ ;  /* 0x0000001004218819 */ /* 0x000fe200000006ff */
[----:B------:R-:W-:Y:S02]  /*1560*/  IMAD.U32 R4, RZ, RZ, UR13 ;  /* 0x0000000dff047e24 */ /* 0x000fe4000f8e00ff */
[----:B------:R-:W-:-:S03]  /*1570*/  FADD.FTZ R37, -R2, R37 ;  /* 0x0000002502257221 */ /* 0x000fc60000010100 */
[C---:B------:R-:W-:Y:S01]  /*1580*/  IADD3 R27, PT, PT, R4.reuse, UR13, R27 ;  /* 0x0000000d041b7c10 */ /* 0x040fe2000fffe01b */
[----:B------:R-:W-:Y:S01]  /*1590*/  FFMA.FTZ R12, R37, R33, R12 ;  /* 0x00000021250c7223 */ /* 0x000fe2000001000c */
[----:B------:R-:W-:Y:S02]  /*15a0*/  FADD.FTZ R24, R33, R24 ;  /* 0x0000001821187221 */ /* 0x000fe40000010000 */
[C---:B------:R-:W-:Y:S02]  /*15b0*/  IADD3 R27, PT, PT, R4.reuse, UR13, R27 ;  /* 0x0000000d041b7c10 */ /* 0x040fe4000fffe01b */
[----:B------:R-:W-:Y:S02]  /*15c0*/  MOV R33, UR13 ;  /* 0x0000000d00217c02 */ /* 0x000fe40008000f00 */
[C---:B------:R-:W-:Y:S02]  /*15d0*/  IADD3 R27, PT, PT, R4.reuse, UR13, R27 ;  /* 0x0000000d041b7c10 */ /* 0x040fe4000fffe01b */
[----:B------:R-:W-:Y:S01]  /*15e0*/  LEA R32, R33, R32, 0x3 ;  /* 0x0000002021207211 */ /* 0x000fe200078e18ff */
[----:B------:R-:W-:Y:S01]  /*15f0*/  IMAD.MOV.U32 R33, RZ, RZ, RZ ;  /* 0x000000ffff217224 */ /* 0x000fe200078e00ff */
[----:B------:R-:W-:-:S02]  /*1600*/  IADD3 R27, PT, PT, R4, UR13, R27 ;  /* 0x0000000d041b7c10 */ /* 0x000fc4000fffe01b */
[----:B------:R-:W-:Y:S01]  /*1610*/  LEA R23, R4, R23, 0x3 ;  /* 0x0000001704177211 */ /* 0x000fe200078e18ff */
[----:B------:R-:W-:Y:S02]  /*1620*/  IMAD.MOV.U32 R4, RZ, RZ, RZ ;  /* 0x000000ffff047224 */ /* 0x000fe400078e00ff */
[----:B-----5:R-:W-:Y:S02]  /*1630*/  @!P1 IMAD.U32 R4, R15, 0x10000, RZ ;  /* 0x000100000f049824 */ /* 0x020fe400078e00ff */
[----:B------:R-:W-:Y:S01]  /*1640*/  IMAD.MOV.U32 R15, RZ, RZ, RZ ;  /* 0x000000ffff0f7224 */ /* 0x000fe200078e00ff */
[----:B------:R-:W-:Y:S01]  /*1650*/  @!P3 SHF.L.U32 R15, R31, 0x10, RZ ;  /* 0x000000101f0fb819 */ /* 0x000fe200000006ff */
[----:B------:R-:W-:Y:S02]  /*1660*/  HFMA2 R31, -RZ, RZ, 0, 0 ;  /* 0x00000000ff1f7431 */ /* 0x000fe400000001ff */
[----:B------:R-:W-:Y:S01]  /*1670*/  FADD.FTZ R30, R30, R4 ;  /* 0x000000041e1e7221 */ /* 0x000fe20000010000 */
[----:B----4-:R-:W-:-:S04]  /*1680*/  @!P3 IMAD.U32 R33, R16, 0x10000, RZ ;  /* 0x000100001021b824 */ /* 0x010fc800078e00ff */
[----:B------:R-:W-:Y:S01]  /*1690*/  FADD.FTZ R19, -R2, R33 ;  /* 0x0000002102137221 */ /* 0x000fe20000010100 */
[----:B------:R-:W-:Y:S01]  /*16a0*/  HFMA2 R33, -RZ, RZ, 0, 0 ;  /* 0x00000000ff217431 */ /* 0x000fe200000001ff */
[----:B------:R-:W-:Y:S02]  /*16b0*/  @!P4 SHF.L.U32 R31, R28, 0x10, RZ ;  /* 0x000000101c1fc819 */ /* 0x000fe400000006ff */
[----:B------:R-:W-:Y:S01]  /*16c0*/  FFMA.FTZ R6, R19, R15, R6 ;  /* 0x0000000f13067223 */ /* 0x000fe20000010006 */
[----:B------:R-:W-:Y:S02]  /*16d0*/  MOV R19, RZ ;  /* 0x000000ff00137202 */ /* 0x000fe40000000f00 */
[----:B------:R-:W-:Y:S01]  /*16e0*/  @!P2 SHF.L.U32 R19, R21, 0x10, RZ ;  /* 0x000000101513a819 */ /* 0x000fe200000006ff */
[----:B------:R-:W-:Y:S01]  /*16f0*/  FFMA.FTZ R7, R10, R4, R7 ;  /* 0x000000040a077223 */ /* 0x000fe20000010007 */
[----:B------:R-:W-:Y:S01]  /*1700*/  FADD.FTZ R26, R26, R15 ;  /* 0x0000000f1a1a7221 */ /* 0x000fe20000010000 */
[----:B------:R-:W-:-:S02]  /*1710*/  IMAD.U32 R10, RZ, RZ, UR13 ;  /* 0x0000000dff0a7e24 */ /* 0x000fc4000f8e00ff */
[C---:B------:R-:W-:Y:S01]  /*1720*/  FADD.FTZ R15, -R2.reuse, R31 ;  /* 0x0000001f020f7221 */ /* 0x040fe20000010100 */
[----:B------:R-:W-:Y:S02]  /*1730*/  IMAD.MOV.U32 R4, RZ, RZ, RZ ;  /* 0x000000ffff047224 */ /* 0x000fe400078e00ff */
[----:B------:R-:W-:Y:S01]  /*1740*/  FADD.FTZ R19, -R2, R19 ;  /* 0x0000001302137221 */ /* 0x000fe20000010100 */
[----:B------:R-:W-:Y:S01]  /*1750*/  @!P4 IMAD.U32 R4, R20, 0x10000, RZ ;  /* 0x000100001404c824 */ /* 0x000fe200078e00ff */
[C---:B------:R-:W-:Y:S01]  /*1760*/  LEA R9, R10.reuse, R9, 0x3 ;  /* 0x000000090a097211 */ /* 0x040fe200078e18ff */
[----:B------:R-:W-:Y:S02]  /*1770*/  @!P2 IMAD.U32 R33, R35, 0x10000, RZ ;  /* 0x000100002321a824 */ /* 0x000fe400078e00ff */
[----:B------:R-:W-:Y:S01]  /*1780*/  FADD.FTZ R25, R25, R4 ;  /* 0x0000000419197221 */ /* 0x000fe20000010000 */
[----:B------:R-:W-:Y:S02]  /*1790*/  IMAD R5, R10, 0x8, R5 ;  /* 0x000000080a057824 */ /* 0x000fe400078e0205 */
[----:B------:R-:W-:Y:S01]  /*17a0*/  FFMA.FTZ R22, R15, R4, R22 ;  /* 0x000000040f167223 */ /* 0x000fe20000010016 */
[----:B------:R-:W-:Y:S01]  /*17b0*/  FADD.FTZ R24, R24, R33 ;  /* 0x0000002118187221 */ /* 0x000fe20000010000 */
[----:B------:R-:W-:Y:S01]  /*17c0*/  FFMA.FTZ R12, R19, R33, R12 ;  /* 0x00000021130c7223 */ /* 0x000fe2000001000c */
[----:B------:R-:W-:Y:S06]  /*17d0*/  BRA.U UP0, `(.L_x_26980) ;  /* 0xfffffff500c47547 */ /* 0x000fec000b83ffff */
.L_x_26979:
[----:B------:R-:W0:Y:S01]  /*17e0*/  S2R R23, SR_TID.Y ;  /* 0x0000000000177919 */ /* 0x000e220000002200 */
[----:B------:R-:W1:Y:S01]  /*17f0*/  S2UR UR6, SR_CgaCtaId ;  /* 0x00000000000679c3 */ /* 0x000e620000008800 */
[----:B------:R-:W-:Y:S01]  /*1800*/  ULOP3.LUT UR5, UR5, 0x1, URZ, 0xc0, !UPT ;  /* 0x0000000105057892 */ /* 0x000fe2000f8ec0ff */
[----:B------:R-:W-:Y:S01]  /*1810*/  MOV R13, UR14 ;  /* 0x0000000e000d7c02 */ /* 0x000fe20008000f00 */
[----:B------:R-:W2:Y:S02]  /*1820*/  S2R R31, SR_TID.X ;  /* 0x00000000001f7919 */ /* 0x000ea40000002100 */
[----:B------:R-:W-:-:S09]  /*1830*/  UISETP.NE.U32.AND UP0, UPT, UR5, 0x1, UPT ;  /* 0x000000010500788c */ /* 0x000fd2000bf05070 */
[----:B------:R-:W-:Y:S05]  /*1840*/  BRA.U !UP0, `(.L_x_26981) ;  /* 0x0000000508007547 */ /* 0x000fea000b800000 */
[----:B------:R-:W3:Y:S01]  /*1850*/  LDC R19, c[0x0][0x374] ;  /* 0x0000dd00ff137b82 */ /* 0x000ee20000000800 */
[----:B------:R-:W-:-:S07]  /*1860*/  ISETP.GE.AND P0, PT, R8, UR8, PT ;  /* 0x0000000808007c0c */ /* 0x000fce000bf06270 */
[----:B------:R-:W4:Y:S08]  /*1870*/  LDC.64 R14, c[0x0][0x380] ;  /* 0x0000e000ff0e7b82 */ /* 0x000f300000000a00 */
[----:B------:R-:W1:Y:S01]  /*1880*/  LDC.64 R10, c[0x0][0x388] ;  /* 0x0000e200ff0a7b82 */ /* 0x000e620000000a00 */
[----:B---3--:R-:W-:-:S07]  /*1890*/  IMAD R19, R19, UR14, RZ ;  /* 0x0000000e13137c24 */ /* 0x008fce000f8e02ff */
[----:B------:R-:W3:Y:S01]  /*18a0*/  LDC.64 R4, c[0x0][0x380] ;  /* 0x0000e000ff047b82 */ /* 0x000ee20000000a00 */
[----:B------:R-:W-:Y:S02]  /*18b0*/  IMAD.IADD R8, R19, 0x1, R8 ;  /* 0x0000000113087824 */ /* 0x000fe400078e0208 */
[----:B----4-:R-:W-:-:S05]  /*18c0*/  @!P0 IMAD.WIDE R14, R27, 0x2, R14 ;  /* 0x000000021b0e8825 */ /* 0x010fca00078e020e */
[----:B------:R-:W4:Y:S01]  /*18d0*/  LDC.64 R28, c[0x0][0x388] ;  /* 0x0000e200ff1c7b82 */ /* 0x000f220000000a00 */
[C---:B------:R-:W-:Y:S02]  /*18e0*/  IADD3 R32, PT, PT, R19.reuse, R8, RZ ;  /* 0x0000000813207210 */ /* 0x040fe40007ffe0ff */
[----:B------:R-:W-:Y:S02]  /*18f0*/  ISETP.GE.AND P1, PT, R8, UR8, PT ;  /* 0x0000000808007c0c */ /* 0x000fe4000bf26270 */
[----:B------:R-:W-:Y:S01]  /*1900*/  ISETP.GE.AND P2, PT, R32, UR8, PT ;  /* 0x0000000820007c0c */ /* 0x000fe2000bf46270 */
[----:B------:R-:W2:Y:S01]  /*1910*/  @!P0 LDG.E.U16.CONSTANT R14, desc[UR10][R14.64] ;  /* 0x0000000a0e0e8981 */ /* 0x000ea2000c1e9500 */
[----:B------:R-:W-:Y:S01]  /*1920*/  IADD3 R32, PT, PT, R19, R32, RZ ;  /* 0x0000002013207210 */ /* 0x000fe20007ffe0ff */
[----:B------:R-:W0:Y:S01]  /*1930*/  LDC.64 R20, c[0x0][0x380] ;  /* 0x0000e000ff147b82 */ /* 0x000e220000000a00 */
[----:B-1----:R-:W-:Y:S02]  /*1940*/  @!P0 IMAD.WIDE R10, R27, 0x2, R10 ;  /* 0x000000021b0a8825 */ /* 0x002fe400078e020a */
[----:B------:R-:W-:-:S05]  /*1950*/  ISETP.GE.AND P3, PT, R32, UR8, PT ;  /* 0x0000000820007c0c */ /* 0x000fca000bf66270 */
[----:B------:R-:W1:Y:S01]  /*1960*/  LDC.64 R16, c[0x0][0x380] ;  /* 0x0000e000ff107b82 */ /* 0x000e620000000a00 */
[----:B------:R-:W-:Y:S01]  /*1970*/  VIADD R27, R27, UR13 ;  /* 0x0000000d1b1b7c36 */ /* 0x000fe20008000000 */
[----:B------:R1:W2:Y:S06]  /*1980*/  @!P0 LDG.E.U16.CONSTANT R10, desc[UR10][R10.64] ;  /* 0x0000000a0a0a8981 */ /* 0x0002ac000c1e9500 */
[----:B------:R-:W1:Y:S08]  /*1990*/  LDC.64 R8, c[0x0][0x388] ;  /* 0x0000e200ff087b82 */ /* 0x000e700000000a00 */
[----:B------:R-:W1:Y:S01]  /*19a0*/  LDC.64 R18, c[0x0][0x388] ;  /* 0x0000e200ff127b82 */ /* 0x000e620000000a00 */
[C---:B------:R-:W-:Y:S01]  /*19b0*/  IADD3 R33, PT, PT, R27.reuse, UR13, RZ ;  /* 0x0000000d1b217c10 */ /* 0x040fe2000fffe0ff */
[----:B---3--:R-:W-:-:S04]  /*19c0*/  @!P1 IMAD.WIDE R4, R27, 0x2, R4 ;  /* 0x000000021b049825 */ /* 0x008fc800078e0204 */
[----:B----4-:R-:W-:Y:S01]  /*19d0*/  @!P1 IMAD.WIDE R28, R27, 0x2, R28 ;  /* 0x000000021b1c9825 */ /* 0x010fe200078e021c */
[C---:B------:R-:W-:Y:S01]  /*19e0*/  IADD3 R27, PT, PT, R33.reuse, UR13, RZ ;  /* 0x0000000d211b7c10 */ /* 0x040fe2000fffe0ff */
[----:B------:R3:W4:Y:S02]  /*19f0*/  @!P1 LDG.E.U16.CONSTANT R4, desc[UR10][R4.64] ;  /* 0x0000000a04049981 */ /* 0x000724000c1e9500 */
[----:B0-----:R-:W-:Y:S02]  /*1a00*/  @!P2 IMAD.WIDE R20, R33, 0x2, R20 ;  /* 0x000000022114a825 */ /* 0x001fe400078e0214 */
[----:B------:R-:W4:Y:S02]  /*1a10*/  @!P1 LDG.E.U16.CONSTANT R28, desc[UR10][R28.64] ;  /* 0x0000000a1c1c9981 */ /* 0x000f24000c1e9500 */
[----:B-1----:R-:W-:Y:S02]  /*1a20*/  @!P3 IMAD.WIDE R16, R27, 0x2, R16 ;  /* 0x000000021b10b825 */ /* 0x002fe400078e0210 */
[----:B------:R-:W4:Y:S02]  /*1a30*/  @!P2 LDG.E.U16.CONSTANT R20, desc[UR10][R20.64] ;  /* 0x0000000a1414a981 */ /* 0x000f24000c1e9500 */
[----:B------:R-:W-:-:S02]  /*1a40*/  @!P2 IMAD.WIDE R8, R33, 0x2, R8 ;  /* 0x000000022108a825 */ /* 0x000fc400078e0208 */
[----:B------:R-:W4:Y:S02]  /*1a50*/  @!P3 LDG.E.U16.CONSTANT R16, desc[UR10][R16.64] ;  /* 0x0000000a1010b981 */ /* 0x000f24000c1e9500 */
[----:B------:R-:W-:Y:S02]  /*1a60*/  @!P3 IMAD.WIDE R18, R27, 0x2, R18 ;  /* 0x000000021b12b825 */ /* 0x000fe400078e0212 */
[----:B------:R0:W4:Y:S04]  /*1a70*/  @!P2 LDG.E.U16.CONSTANT R8, desc[UR10][R8.64] ;  /* 0x0000000a0808a981 */ /* 0x000128000c1e9500 */
[----:B------:R-:W4:Y:S01]  /*1a80*/  @!P3 LDG.E.U16.CONSTANT R18, desc[UR10][R18.64] ;  /* 0x0000000a1212b981 */ /* 0x000f22000c1e9500 */
[----:B------:R-:W-:Y:S01]  /*1a90*/  IMAD.MOV.U32 R11, RZ, RZ, RZ ;  /* 0x000000ffff0b7224 */ /* 0x000fe200078e00ff */
[----:B------:R-:W-:Y:S01]  /*1aa0*/  MOV R15, RZ ;  /* 0x000000ff000f7202 */ /* 0x000fe20000000f00 */
[----:B---3--:R-:W-:-:S02]  /*1ab0*/  HFMA2 R5, -RZ, RZ, 0, 0 ;  /* 0x00000000ff057431 */ /* 0x008fc400000001ff */
[----:B0-----:R-:W-:Y:S02]  /*1ac0*/  HFMA2 R9, -RZ, RZ, 0, 0 ;  /* 0x00000000ff097431 */ /* 0x001fe400000001ff */
[----:B------:R-:W-:Y:S01]  /*1ad0*/  IMAD.MOV.U32 R17, RZ, RZ, RZ ;  /* 0x000000ffff117224 */ /* 0x000fe200078e00ff */
[----:B--2---:R-:W-:Y:S01]  /*1ae0*/  @!P0 SHF.L.U32 R11, R14, 0x10, RZ ;  /* 0x000000100e0b8819 */ /* 0x004fe200000006ff */
[----:B------:R-:W-:-:S04]  /*1af0*/  @!P0 IMAD.U32 R15, R10, 0x10000, RZ ;  /* 0x000100000a0f8824 */ /* 0x000fc800078e00ff */
[----:B-----5:R-:W-:Y:S01]  /*1b00*/  FADD.FTZ R10, -R2, R11 ;  /* 0x0000000b020a7221 */ /* 0x020fe20000010100 */
[----:B------:R-:W-:-:S03]  /*1b10*/  FADD.FTZ R30, R30, R15 ;  /* 0x0000000f1e1e7221 */ /* 0x000fc60000010000 */
[----:B------:R-:W-:Y:S01]  /*1b20*/  FFMA.FTZ R7, R10, R15, R7 ;  /* 0x0000000f0a077223 */ /* 0x000fe20000010007 */
[----:B------:R-:W-:Y:S02]  /*1b30*/  MOV R15, RZ ;  /* 0x000000ff000f7202 */ /* 0x000fe40000000f00 */
[----:B------:R-:W-:Y:S01]  /*1b40*/  MOV R11, RZ ;  /* 0x000000ff000b7202 */ /* 0x000fe20000000f00 */
[----:B----4-:R-:W-:Y:S02]  /*1b50*/  @!P1 IMAD.U32 R5, R4, 0x10000, RZ ;  /* 0x0001000004059824 */ /* 0x010fe400078e00ff */
[----:B------:R-:W-:Y:S01]  /*1b60*/  IMAD.MOV.U32 R4, RZ, RZ, RZ ;  /* 0x000000ffff047224 */ /* 0x000fe200078e00ff */
[----:B------:R-:W-:Y:S02]  /*1b70*/  @!P1 SHF.L.U32 R11, R28, 0x10, RZ ;  /* 0x000000101c0b9819 */ /* 0x000fe400000006ff */
[----:B------:R-:W-:Y:S02]  /*1b80*/  @!P2 SHF.L.U32 R9, R20, 0x10, RZ ;  /* 0x000000101409a819 */ /* 0x000fe400000006ff */
[----:B------:R-:W-:Y:S01]  /*1b90*/  @!P3 SHF.L.U32 R15, R16, 0x10, RZ ;  /* 0x00000010100fb819 */ /* 0x000fe200000006ff */
[----:B------:R-:W-:-:S02]  /*1ba0*/  FADD.FTZ R5, -R2, R5 ;  /* 0x0000000502057221 */ /* 0x000fc40000010100 */
[----:B------:R-:W-:Y:S01]  /*1bb0*/  FADD.FTZ R9, -R2, R9 ;  /* 0x0000000902097221 */ /* 0x000fe20000010100 */
[----:B------:R-:W-:Y:S01]  /*1bc0*/  @!P2 SHF.L.U32 R4, R8, 0x10, RZ ;  /* 0x000000100804a819 */ /* 0x000fe200000006ff */
[----:B------:R-:W-:Y:S01]  /*1bd0*/  FADD.FTZ R15, -R2, R15 ;  /* 0x0000000f020f7221 */ /* 0x000fe20000010100 */
[----:B------:R-:W-:Y:S02]  /*1be0*/  @!P3 IMAD.U32 R17, R18, 0x10000, RZ ;  /* 0x000100001211b824 */ /* 0x000fe400078e00ff */
[----:B------:R-:W-:Y:S01]  /*1bf0*/  FADD.FTZ R26, R26, R11 ;  /* 0x0000000b1a1a7221 */ /* 0x000fe20000010000 */
[----:B------:R-:W-:Y:S01]  /*1c00*/  FFMA.FTZ R6, R5, R11, R6 ;  /* 0x0000000b05067223 */ /* 0x000fe20000010006 */
[----:B------:R-:W-:Y:S01]  /*1c10*/  FADD.FTZ R25, R25, R4 ;  /* 0x0000000419197221 */ /* 0x000fe20000010000 */
[----:B------:R-:W-:Y:S01]  /*1c20*/  FFMA.FTZ R22, R9, R4, R22 ;  /* 0x0000000409167223 */ /* 0x000fe20000010016 */
[----:B------:R-:W-:Y:S01]  /*1c30*/  FADD.FTZ R24, R24, R17 ;  /* 0x0000001118187221 */ /* 0x000fe20000010000 */
[----:B------:R-:W-:-:S07]  /*1c40*/  FFMA.FTZ R12, R15, R17, R12 ;  /* 0x000000110f0c7223 */ /* 0x000fce000001000c */
.L_x_26981:
[----:B------:R-:W-:Y:S01]  /*1c50*/  ISETP.GE.U32.AND P1, PT, R13, 0x2, PT ;  /* 0x000000020d00780c */ /* 0x000fe20003f26070 */
[----:B------:R-:W-:Y:S01]  /*1c60*/  UMOV UR4, 0x400 ;  /* 0x0000040000047882 */ /* 0x000fe20000000000 */
[----:B------:R-:W-:Y:S01]  /*1c70*/  FADD.FTZ R7, R6, R7 ;  /* 0x0000000706077221 */ /* 0x000fe20000010000 */
[----:B------:R-:W-:Y:S01]  /*1c80*/  UIADD3 UR5, UPT, UPT, UR4, 0x800, URZ ;  /* 0x0000080004057890 */ /* 0x000fe2000fffe0ff */
[----:B------:R-:W-:Y:S01]  /*1c90*/  FADD.FTZ R26, R26, R30 ;  /* 0x0000001e1a1a7221 */ /* 0x000fe20000010000 */
[----:B-1----:R-:W-:Y:S01]  /*1ca0*/  ULEA UR4, UR6, UR4, 0x18 ;  /* 0x0000000406047291 */ /* 0x002fe2000f8ec0ff */
[----:B------:R-:W-:Y:S01]  /*1cb0*/  FADD.FTZ R7, R7, R22 ;  /* 0x0000001607077221 */ /* 0x000fe20000010000 */
[----:B0-2---:R-:W-:Y:S01]  /*1cc0*/  IMAD R22, R23, UR17, R31 ;  /* 0x0000001117167c24 */ /* 0x005fe2000f8e021f */
[----:B------:R-:W-:Y:S01]  /*1cd0*/  ULEA UR5, UR6, UR5, 0x18 ;  /* 0x0000000506057291 */ /* 0x000fe2000f8ec0ff */
[----:B------:R-:W-:Y:S01]  /*1ce0*/  FADD.FTZ R9, R26, R25 ;  /* 0x000000191a097221 */ /* 0x000fe20000010000 */
[----:B------:R-:W-:-:S02]  /*1cf0*/  FADD.FTZ R11, R7, R12 ;  /* 0x0000000c070b7221 */ /* 0x000fc40000010000 */
[C---:B-----5:R-:W-:Y:S01]  /*1d00*/  LEA R2, R22.reuse, UR4, 0x2 ;  /* 0x0000000416027c11 */ /* 0x060fe2000f8e10ff */
[----:B------:R-:W-:Y:S01]  /*1d10*/  FADD.FTZ R9, R9, R24 ;  /* 0x0000001809097221 */ /* 0x000fe20000010000 */
[----:B------:R-:W-:Y:S01]  /*1d20*/  LEA R22, R22, UR5, 0x2 ;  /* 0x0000000516167c11 */ /* 0x000fe2000f8e10ff */
[----:B------:R-:W-:Y:S06]  /*1d30*/  @!P1 BRA `(.L_x_26982) ;  /* 0x0000000c00189947 */ /* 0x000fec0003800000 */
[----:B------:R-:W-:Y:S01]  /*1d40*/  IMAD.U32 R6, RZ, RZ, UR14 ;  /* 0x0000000eff067e24 */ /* 0x000fe2000f8e00ff */
[----:B------:R-:W-:Y:S01]  /*1d50*/  MOV R4, UR14 ;  /* 0x0000000e00047c02 */ /* 0x000fe20008000f00 */
[----:B------:R-:W-:-:S03]  /*1d60*/  IMAD.U32 R7, RZ, RZ, UR14 ;  /* 0x0000000eff077e24 */ /* 0x000fc6000f8e00ff */
[----:B------:R-:W-:Y:S02]  /*1d70*/  LOP3.LUT R6, R6, 0x7fe, RZ, 0xc0, !PT ;  /* 0x000007fe06067812 */ /* 0x000fe400078ec0ff */
[----:B------:R-:W-:Y:S02]  /*1d80*/  SHF.R.U32.HI R4, RZ, 0x1, R4 ;  /* 0x00000001ff047819 */ /* 0x000fe40000011604 */
[----:B------:R-:W-:Y:S02]  /*1d90*/  ISETP.GE.U32.AND P2, PT, R23, R6, PT ;  /* 0x000000061700720c */ /* 0x000fe40003f46070 */
[----:B------:R-:W-:-:S04]  /*1da0*/  IADD3 R5, PT, PT, R4, R23, RZ ;  /* 0x0000001704057210 */ /* 0x000fc80007ffe0ff */
[----:B------:R-:W-:-:S04]  /*1db0*/  ISETP.GE.U32.AND P0, PT, R5, UR14, PT ;  /* 0x0000000e05007c0c */ /* 0x000fc8000bf06070 */
[----:B------:R-:W-:-:S03]  /*1dc0*/  ISETP.GE.U32.OR P0, PT, R23, R4, P0 ;  /* 0x000000041700720c */ /* 0x000fc60000706470 */
[----:B------:R-:W-:Y:S04]  /*1dd0*/  @!P2 STS [R2], R9 ;  /* 0x000000090200a388 */ /* 0x000fe80000000800 */
[----:B------:R-:W-:Y:S01]  /*1de0*/  @!P2 STS [R22], R11 ;  /* 0x0000000b1600a388 */ /* 0x000fe20000000800 */
[----:B------:R-:W-:Y:S01]  /*1df0*/  BAR.SYNC.DEFER_BLOCKING 0x0 ;  /* 0x0000000000007b1d */ /* 0x000fe20000010000 */
[----:B------:R-:W-:-:S04]  /*1e00*/  ISETP.GE.U32.AND P2, PT, R7, 0x4, PT ;  /* 0x000000040700780c */ /* 0x000fc80003f46070 */
[----:B------:R-:W-:-:S05]  /*1e10*/  @!P0 IMAD R5, R4, UR17, RZ ;  /* 0x0000001104058c24 */ /* 0x000fca000f8e02ff */
[C---:B------:R-:W-:Y:S02]  /*1e20*/  @!P0 LEA R6, R5.reuse, R2, 0x2 ;  /* 0x0000000205068211 */ /* 0x040fe400078e10ff */
[----:B------:R-:W-:-:S04]  /*1e30*/  @!P0 LEA R5, R5, R22, 0x2 ;  /* 0x0000001605058211 */ /* 0x000fc800078e10ff */
[----:B------:R-:W0:Y:S04]  /*1e40*/  @!P0 LDS R6, [R6] ;  /* 0x0000000006068984 */ /* 0x000e280000000800 */
[----:B------:R-:W1:Y:S01]  /*1e50*/  @!P0 LDS R8, [R5] ;  /* 0x0000000005088984 */ /* 0x000e620000000800 */
[----:B0-----:R-:W-:Y:S01]  /*1e60*/  @!P0 FADD.FTZ R9, R9, R6 ;  /* 0x0000000609098221 */ /* 0x001fe20000010000 */
[----:B-1----:R-:W-:Y:S01]  /*1e70*/  @!P0 FADD.FTZ R11, R11, R8 ;  /* 0x000000080b0b8221 */ /* 0x002fe20000010000 */
[----:B------:R-:W-:Y:S06]  /*1e80*/  @!P2 BRA `(.L_x_26982) ;  /* 0x0000000800c4a947 */ /* 0x000fec0003800000 */
[----:B------:R-:W-:Y:S02]  /*1e90*/  LOP3.LUT R4, R4, 0x3fe, RZ, 0xc0, !PT ;  /* 0x000003fe04047812 */ /* 0x000fe400078ec0ff */
[----:B------:R-:W-:Y:S02]  /*1ea0*/  MOV R6, UR14 ;  /* 0x0000000e00067c02 */ /* 0x000fe40008000f00 */
[----:B------:R-:W-:Y:S02]  /*1eb0*/  ISETP.GE.U32.AND P2, PT, R23, R4, PT ;  /* 0x000000041700720c */ /* 0x000fe40003f46070 */
[----:B------:R-:W-:Y:S02]  /*1ec0*/  SHF.R.U32.HI R6, RZ, 0x2, R6 ;  /* 0x00000002ff067819 */ /* 0x000fe40000011606 */
[----:B------:R-:W-:Y:S02]  /*1ed0*/  MOV R7, UR14 ;  /* 0x0000000e00077c02 */ /* 0x000fe40008000f00 */
[----:B------:R-:W-:-:S04]  /*1ee0*/  IADD3 R5, PT, PT, R6, R23, RZ ;  /* 0x0000001706057210 */ /* 0x000fc80007ffe0ff */
[----:B------:R-:W-:-:S03]  /*1ef0*/  ISETP.GE.U32.AND P0, PT, R5, UR14, PT ;  /* 0x0000000e05007c0c */ /* 0x000fc6000bf06070 */
[----:B------:R-:W-:Y:S01]  /*1f00*/  @!P2 STS [R2], R9 ;  /* 0x000000090200a388 */ /* 0x000fe20000000800 */
[----:B------:R-:W-:-:S03]  /*1f10*/  ISETP.GE.U32.OR P0, PT, R23, R6, P0 ;  /* 0x000000061700720c */ /* 0x000fc60000706470 */
[----:B------:R-:W-:Y:S01]  /*1f20*/  @!P2 STS [R22], R11 ;  /* 0x0000000b1600a388 */ /* 0x000fe20000000800 */
[----:B------:R-:W-:Y:S01]  /*1f30*/  BAR.SYNC.DEFER_BLOCKING 0x0 ;  /* 0x0000000000007b1d */ /* 0x000fe20000010000 */
[----:B------:R-:W-:-:S08]  /*1f40*/  ISETP.GE.U32.AND P2, PT, R7, 0x8, PT ;  /* 0x000000080700780c */ /* 0x000fd00003f46070 */
[----:B------:R-:W-:-:S04]  /*1f50*/  @!P0 IMAD R5, R6, UR17, RZ ;  /* 0x0000001106058c24 */ /* 0x000fc8000f8e02ff */
[C---:B------:R-:W-:Y:S01]  /*1f60*/  @!P0 IMAD R4, R5.reuse, 0x4, R2 ;  /* 0x0000000405048824 */ /* 0x040fe200078e0202 */
[----:B------:R-:W-:-:S05]  /*1f70*/  @!P0 LEA R5, R5, R22, 0x2 ;  /* 0x0000001605058211 */ /* 0x000fca00078e10ff */
[----:B------:R-:W0:Y:S04]  /*1f80*/  @!P0 LDS R4, [R4] ;  /* 0x0000000004048984 */ /* 0x000e280000000800 */
[----:B------:R-:W1:Y:S01]  /*1f90*/  @!P0 LDS R8, [R5] ;  /* 0x0000000005088984 */ /* 0x000e620000000800 */
[----:B0-----:R-:W-:Y:S01]  /*1fa0*/  @!P0 FADD.FTZ R9, R9, R4 ;  /* 0x0000000409098221 */ /* 0x001fe20000010000 */
[----:B-1----:R-:W-:Y:S01]  /*1fb0*/  @!P0 FADD.FTZ R11, R11, R8 ;  /* 0x000000080b0b8221 */ /* 0x002fe20000010000 */
[----:B------:R-:W-:Y:S06]  /*1fc0*/  @!P2 BRA `(.L_x_26982) ;  /* 0x000000080074a947 */ /* 0x000fec0003800000 */
[----:B------:R-:W-:Y:S01]  /*1fd0*/  LOP3.LUT R6, R6, 0x1fe, RZ, 0xc0, !PT ;  /* 0x000001fe06067812 */ /* 0x000fe200078ec0ff */
[----:B------:R-:W-:Y:S01]  /*1fe0*/  IMAD.U32 R4, RZ, RZ, UR14 ;  /* 0x0000000eff047e24 */ /* 0x000fe2000f8e00ff */
[----:B------:R-:W-:Y:S02]  /*1ff0*/  MOV R7, UR14 ;  /* 0x0000000e00077c02 */ /* 0x000fe40008000f00 */
[----:B------:R-:W-:Y:S02]  /*2000*/  ISETP.GE.U32.AND P2, PT, R23, R6, PT ;  /* 0x000000061700720c */ /* 0x000fe40003f46070 */
[----:B------:R-:W-:-:S04]  /*2010*/  SHF.R.U32.HI R4, RZ, 0x3, R4 ;  /* 0x00000003ff047819 */ /* 0x000fc80000011604 */
[----:B------:R-:W-:-:S04]  /*2020*/  IADD3 R5, PT, PT, R4, R23, RZ ;  /* 0x0000001704057210 */ /* 0x000fc80007ffe0ff */
[----:B------:R-:W-:-:S03]  /*2030*/  ISETP.GE.U32.AND P0, PT, R5, UR14, PT ;  /* 0x0000000e05007c0c */ /* 0x000fc6000bf06070 */
[----:B------:R-:W-:Y:S01]  /*2040*/  @!P2 STS [R2], R9 ;  /* 0x000000090200a388 */ /* 0x000fe20000000800 */
[----:B------:R-:W-:-:S03]  /*2050*/  ISETP.GE.U32.OR P0, PT, R23, R4, P0 ;  /* 0x000000041700720c */ /* 0x000fc60000706470 */
[----:B------:R-:W-:Y:S01]  /*2060*/  @!P2 STS [R22], R11 ;  /* 0x0000000b1600a388 */ /* 0x000fe20000000800 */
[----:B------:R-:W-:Y:S01]  /*2070*/  BAR.SYNC.DEFER_BLOCKING 0x0 ;  /* 0x0000000000007b1d */ /* 0x000fe20000010000 */
[----:B------:R-:W-:-:S08]  /*2080*/  ISETP.GE.U32.AND P2, PT, R7, 0x10, PT ;  /* 0x000000100700780c */ /* 0x000fd00003f46070 */
[----:B------:R-:W-:-:S05]  /*2090*/  @!P0 IMAD R5, R4, UR17, RZ ;  /* 0x0000001104058c24 */ /* 0x000fca000f8e02ff */
[C---:B------:R-:W-:Y:S01]  /*20a0*/  @!P0 LEA R6, R5.reuse, R2, 0x2 ;  /* 0x0000000205068211 */ /* 0x040fe200078e10ff */
[----:B------:R-:W-:-:S05]  /*20b0*/  @!P0 IMAD R5, R5, 0x4, R22 ;  /* 0x0000000405058824 */ /* 0x000fca00078e0216 */
        /* <DEDUP_REMOVED lines=9> */
[----:B------:R-:W-:-:S05]  /*2150*/  SHF.R.U32.HI R6, RZ, 0x4, R6 ;  /* 0x00000004ff067819 */ /* 0x000fca0000011606 */
[----:B------:R-:W-:-:S05]  /*2160*/  IMAD.IADD R5, R6, 0x1, R23 ;  /* 0x0000000106057824 */ /* 0x000fca00078e0217 */
[----:B------:R-:W-:Y:S01]  /*2170*/  ISETP.GE.U32.AND P0, PT, R5, UR14, PT ;  /* 0x0000000e05007c0c */ /* 0x000fe2000bf06070 */
[----:B------:R-:W-:Y:S03]  /*2180*/  @!P2 STS [R2], R9 ;  /* 0x000000090200a388 */ /* 0x000fe60000000800 */
[----:B------:R-:W-:Y:S01]  /*2190*/  ISETP.GE.U32.OR P0, PT, R23, R6, P0 ;  /* 0x000000061700720c */ /* 0x000fe20000706470 */
[----:B------:R-:W-:Y:S01]  /*21a0*/  @!P2 STS [R22], R11 ;  /* 0x0000000b1600a388 */ /* 0x000fe20000000800 */
[----:B------:R-:W-:Y:S01]  /*21b0*/  BAR.SYNC.DEFER_BLOCKING 0x0 ;  /* 0x0000000000007b1d */ /* 0x000fe20000010000 */
[----:B------:R-:W-:-:S10]  /*21c0*/  ISETP.GE.U32.AND P2, PT, R7, 0x20, PT ;  /* 0x000000200700780c */ /* 0x000fd40003f46070 */
        /* <DEDUP_REMOVED lines=111> */
[----:B------:R-:W-:-:S05]  /*28c0*/  SHF.R.U32.HI R6, RZ, 0xa, R6 ;  /* 0x0000000aff067819 */ /* 0x000fca0000011606 */
[----:B------:R-:W-:-:S05]  /*28d0*/  IMAD.IADD R5, R6, 0x1, R23 ;  /* 0x0000000106057824 */ /* 0x000fca00078e0217 */
[----:B------:R-:W-:Y:S01]  /*28e0*/  ISETP.GE.U32.AND P0, PT, R5, UR14, PT ;  /* 0x0000000e05007c0c */ /* 0x000fe2000bf06070 */
[----:B------:R-:W-:Y:S03]  /*28f0*/  @!P2 STS [R2], R9 ;  /* 0x000000090200a388 */ /* 0x000fe60000000800 */
[----:B------:R-:W-:Y:S01]  /*2900*/  ISETP.GE.U32.OR P0, PT, R23, R6, P0 ;  /* 0x000000061700720c */ /* 0x000fe20000706470 */
[----:B------:R-:W-:-:S12]  /*2910*/  @!P2 STS [R22], R11 ;  /* 0x0000000b1600a388 */ /* 0x000fd80000000800 */
[----:B------:R-:W-:-:S05]  /*2920*/  @!P0 IMAD R5, R6, UR17, RZ ;  /* 0x0000001106058c24 */ /* 0x000fca000f8e02ff */
[C---:B------:R-:W-:Y:S01]  /*2930*/  @!P0 LEA R4, R5.reuse, R2, 0x2 ;  /* 0x0000000205048211 */ /* 0x040fe200078e10ff */
[----:B------:R-:W-:Y:S01]  /*2940*/  BAR.SYNC.DEFER_BLOCKING 0x0 ;  /* 0x0000000000007b1d */ /* 0x000fe20000010000 */
[----:B------:R-:W-:-:S05]  /*2950*/  @!P0 LEA R5, R5, R22, 0x2 ;  /* 0x0000001605058211 */ /* 0x000fca00078e10ff */
[----:B------:R-:W0:Y:S04]  /*2960*/  @!P0 LDS R4, [R4] ;  /* 0x0000000004048984 */ /* 0x000e280000000800 */
[----:B------:R-:W1:Y:S01]  /*2970*/  @!P0 LDS R6, [R5] ;  /* 0x0000000005068984 */ /* 0x000e620000000800 */
[----:B0-----:R-:W-:Y:S01]  /*2980*/  @!P0 FADD.FTZ R9, R9, R4 ;  /* 0x0000000409098221 */ /* 0x001fe20000010000 */
[----:B-1----:R-:W-:-:S07]  /*2990*/  @!P0 FADD.FTZ R11, R11, R6 ;  /* 0x000000060b0b8221 */ /* 0x002fce0000010000 */
.L_x_26982:
[----:B------:R-:W-:Y:S01]  /*29a0*/  UISETP.GE.U32.AND UP0, UPT, UR15, 0x2, UPT ;  /* 0x000000020f00788c */ /* 0x000fe2000bf06070 */
[----:B------:R-:W-:-:S08]  /*29b0*/  IMAD R24, R0, UR17, R31 ;  /* 0x0000001100187c24 */ /* 0x000fd0000f8e021f */
[----:B------:R-:W-:Y:S05]  /*29c0*/  BRA.U !UP0, `(.L_x_26983) ;  /* 0x0000001508ac7547 */ /* 0x000fea000b800000 */
[----:B------:R-:W0:Y:S01]  /*29d0*/  LDC R13, c[0x0][0x3d4] ;  /* 0x0000f500ff0d7b82 */ /* 0x000e220000000800 */
[----:B------:R-:W-:Y:S02]  /*29e0*/  ISETP.NE.AND P2, PT, R23, RZ, PT ;  /* 0x000000ff1700720c */ /* 0x000fe40003f45270 */
[----:B------:R-:W-:-:S05]  /*29f0*/  LOP3.LUT P0, RZ, R31, R23, RZ, 0xfc, !PT ;  /* 0x000000171fff7212 */ /* 0x000fca000780fcff */
[----:B------:R-:W1:Y:S01]  /*2a00*/  LDC.64 R6, c[0x0][0x3c0] ;  /* 0x0000f000ff067b82 */ /* 0x000e620000000a00 */
[----:B0-----:R-:W-:-:S05]  /*2a10*/  IMAD R5, R13, UR15, RZ ;  /* 0x0000000f0d057c24 */ /* 0x001fca000f8e02ff */
[----:B------:R-:W-:Y:S02]  /*2a20*/  @!P2 IMAD R17, R13, UR16, R24 ;  /* 0x000000100d11ac24 */ /* 0x000fe4000f8e0218 */
[----:B-1----:R-:W-:-:S04]  /*2a30*/  IMAD.WIDE.U32 R4, R5, 0x4, R6 ;  /* 0x0000000405047825 */ /* 0x002fc800078e0006 */
[----:B------:R-:W-:-:S04]  /*2a40*/  @!P2 IMAD.WIDE R14, R17, 0x4, R6 ;  /* 0x00000004110ea825 */ /* 0x000fc800078e0206 */
[----:B------:R-:W-:Y:S01]  /*2a50*/  @!P2 IMAD.WIDE R16, R17, 0x4, R4 ;  /* 0x000000041110a825 */ /* 0x000fe200078e0204 */
[----:B------:R0:W-:Y:S04]  /*2a60*/  @!P2 STG.E.STRONG.SYS desc[UR10][R14.64], R9 ;  /* 0x000000090e00a986 */ /* 0x0001e8000c11590a */
[----:B------:R0:W-:Y:S01]  /*2a70*/  @!P2 STG.E.STRONG.SYS desc[UR10][R16.64], R11 ;  /* 0x0000000b1000a986 */ /* 0x0001e2000c11590a */
        /* <DEDUP_REMOVED lines=9> */
[----:B------:R-:W1:Y:S01]  /*2b10*/  LDC.64 R8, c[0x0][0x3c8] ;  /* 0x0000f200ff087b82 */ /* 0x000e620000000a00 */
[----:B------:R-:W0:Y:S08]  /*2b20*/  FLO.U32 R10, UR5 ;  /* 0x00000005000a7d00 */ /* 0x000e3000080e0000 */
[----:B------:R-:W2:Y:S01]  /*2b30*/  POPC R11, UR5 ;  /* 0x00000005000b7d09 */ /* 0x000ea20008000000 */
[----:B-1----:R-:W-:Y:S01]  /*2b40*/  IMAD.WIDE.U32 R8, R0, 0x4, R8 ;  /* 0x0000000400087825 */ /* 0x002fe200078e0008 */
[----:B0-----:R-:W-:-:S13]  /*2b50*/  ISETP.EQ.U32.AND P0, PT, R10, R15, PT ;  /* 0x0000000f0a00720c */ /* 0x001fda0003f02070 */
[----:B--2---:R-:W2:Y:S01]  /*2b60*/  @P0 ATOMG.E.ADD.STRONG.GPU PT, R9, desc[UR10][R8.64], R11 ;  /* 0x8000000b080909a8 */ /* 0x004ea200081ef10a */
        /* <DEDUP_REMOVED lines=9> */
.L_x_26985:
[----:B------:R-:W-:Y:S05]  /*2c00*/  BSYNC.RECONVERGENT B0 ;  /* 0x0000000000007941 */ /* 0x000fea0003800200 */
.L_x_26984:
[----:B------:R-:W-:Y:S06]  /*2c10*/  BAR.SYNC.DEFER_BLOCKING 0x0 ;  /* 0x0000000000007b1d */ /* 0x000fec0000010000 */
[----:B-1----:R-:W1:Y:S02]  /*2c20*/  LDS.U8 R0, [UR4+0x1000] ;  /* 0x00100004ff007984 */ /* 0x002e640008000000 */
[----:B-1----:R-:W-:-:S13]  /*2c30*/  ISETP.NE.AND P0, PT, R0, RZ, PT ;  /* 0x000000ff0000720c */ /* 0x002fda0003f05270 */
[----:B------:R-:W-:Y:S05]  /*2c40*/  @!P0 EXIT ;  /* 0x000000000000894d */ /* 0x000fea0003800000 */
[----:B------:R-:W-:Y:S01]  /*2c50*/  ISETP.GE.U32.AND P0, PT, R23, UR15, PT ;  /* 0x0000000f17007c0c */ /* 0x000fe2000bf06070 */
[----:B------:R-:W-:Y:S01]  /*2c60*/  BSSY.RECONVERGENT B0, `(.L_x_26986) ;  /* 0x0000063000007945 */ /* 0x000fe20003800200 */
[----:B------:R-:W-:Y:S01]  /*2c70*/  HFMA2 R27, -RZ, RZ, 0, 0 ;  /* 0x00000000ff1b7431 */ /* 0x000fe200000001ff */
[----:B------:R-:W-:-:S10]  /*2c80*/  MOV R29, RZ ;  /* 0x000000ff001d7202 */ /* 0x000fd40000000f00 */
[----:B------:R-:W-:Y:S05]  /*2c90*/  @P0 BRA `(.L_x_26987) ;  /* 0x00000004007c0947 */ /* 0x000fea0003800000 */
[----:B------:R-:W1:Y:S01]  /*2ca0*/  I2F.U32.RP R12, UR14 ;  /* 0x0000000e000c7d06 */ /* 0x000e620008209000 */
[----:B------:R-:W-:Y:S01]  /*2cb0*/  IADD3 R0, PT, PT, R23, UR14, RZ ;  /* 0x0000000e17007c10 */ /* 0x000fe2000fffe0ff */
[----:B------:R-:W-:Y:S01]  /*2cc0*/  BSSY.RECONVERGENT B1, `(.L_x_26988) ;  /* 0x000002f000017945 */ /* 0x000fe20003800200 */
[----:B------:R-:W-:Y:S01]  /*2cd0*/  ISETP.NE.U32.AND P4, PT, RZ, UR14, PT ;  /* 0x0000000eff007c0c */ /* 0x000fe2000bf85070 */
[----:B------:R-:W-:Y:S01]  /*2ce0*/  IMAD.MOV.U32 R29, RZ, RZ, RZ ;  /* 0x000000ffff1d7224 */ /* 0x000fe200078e00ff */
[C---:B------:R-:W-:Y:S02]  /*2cf0*/  ISETP.GE.U32.AND P0, PT, R0.reuse, UR15, PT ;  /* 0x0000000f00007c0c */ /* 0x040fe4000bf06070 */
[----:B0-----:R-:W-:Y:S02]  /*2d00*/  VIMNMX.U32 R11, PT, PT, R0, UR15, !PT ;  /* 0x0000000f000b7c48 */ /* 0x001fe4000ffe0000 */
[----:B------:R-:W-:Y:S02]  /*2d10*/  SEL R10, RZ, 0x1, P0 ;  /* 0x00000001ff0a7807 */ /* 0x000fe40000000000 */
[----:B------:R-:W-:-:S02]  /*2d20*/  MOV R25, R23 ;  /* 0x0000001700197202 */ /* 0x000fc40000000f00 */
[----:B------:R-:W-:Y:S01]  /*2d30*/  IADD3 R11, PT, PT, R11, -R0, -R10 ;  /* 0x800000000b0b7210 */ /* 0x000fe20007ffe80a */
[----:B-1----:R-:W0:Y:S01]  /*2d40*/  MUFU.RCP R12, R12 ;  /* 0x0000000c000c7308 */ /* 0x002e220000001000 */
[----:B------:R-:W-:Y:S01]  /*2d50*/  MOV R27, RZ ;  /* 0x000000ff001b7202 */ /* 0x000fe20000000f00 */
[----:B0-----:R-:W-:-:S06]  /*2d60*/  VIADD R8, R12, 0xffffffe ;  /* 0x0ffffffe0c087836 */ /* 0x001fcc0000000000 */
[----:B------:R0:W1:Y:S02]  /*2d70*/  F2I.FTZ.U32.TRUNC.NTZ R9, R8 ;  /* 0x0000000800097305 */ /* 0x000064000021f000 */
[----:B0-----:R-:W-:Y:S01]  /*2d80*/  IMAD.MOV.U32 R8, RZ, RZ, RZ ;  /* 0x000000ffff087224 */ /* 0x001fe200078e00ff */
[----:B-1----:R-:W-:-:S05]  /*2d90*/  IADD3 R15, PT, PT, RZ, -R9, RZ ;  /* 0x80000009ff0f7210 */ /* 0x002fca0007ffe0ff */
[----:B------:R-:W-:-:S04]  /*2da0*/  IMAD R15, R15, UR14, RZ ;  /* 0x0000000e0f0f7c24 */ /* 0x000fc8000f8e02ff */
[----:B------:R-:W-:-:S06]  /*2db0*/  IMAD.HI.U32 R12, R9, R15, R8 ;  /* 0x0000000f090c7227 */ /* 0x000fcc00078e0008 */
[----:B------:R-:W-:-:S05]  /*2dc0*/  IMAD.HI.U32 R9, R12, R11, RZ ;  /* 0x0000000b0c097227 */ /* 0x000fca00078e00ff */
[----:B------:R-:W-:-:S05]  /*2dd0*/  IADD3 R0, PT, PT, -R9, RZ, RZ ;  /* 0x000000ff09007210 */ /* 0x000fca0007ffe1ff */
[----:B------:R-:W-:-:S05]  /*2de0*/  IMAD R11, R0, UR14, R11 ;  /* 0x0000000e000b7c24 */ /* 0x000fca000f8e020b */
[----:B------:R-:W-:-:S13]  /*2df0*/  ISETP.GE.U32.AND P0, PT, R11, UR14, PT ;  /* 0x0000000e0b007c0c */ /* 0x000fda000bf06070 */
[----:B------:R-:W-:Y:S01]  /*2e00*/  @P0 IADD3 R11, PT, PT, R11, -UR14, RZ ;  /* 0x8000000e0b0b0c10 */ /* 0x000fe2000fffe0ff */
[----:B------:R-:W-:-:S03]  /*2e10*/  @P0 VIADD R9, R9, 0x1 ;  /* 0x0000000109090836 */ /* 0x000fc60000000000 */
[----:B------:R-:W-:-:S13]  /*2e20*/  ISETP.GE.U32.AND P3, PT, R11, UR14, PT ;  /* 0x0000000e0b007c0c */ /* 0x000fda000bf66070 */
[----:B------:R-:W-:Y:S02]  /*2e30*/  @P3 IADD3 R9, PT, PT, R9, 0x1, RZ ;  /* 0x0000000109093810 */ /* 0x000fe40007ffe0ff */
[----:B------:R-:W-:-:S04]  /*2e40*/  @!P4 LOP3.LUT R9, RZ, UR14, RZ, 0x33, !PT ;  /* 0x0000000eff09cc12 */ /* 0x000fc8000f8e33ff */
[----:B------:R-:W-:-:S04]  /*2e50*/  IADD3 R9, PT, PT, R10, R9, RZ ;  /* 0x000000090a097210 */ /* 0x000fc80007ffe0ff */
[C---:B------:R-:W-:Y:S02]  /*2e60*/  LOP3.LUT R0, R9.reuse, 0x3, RZ, 0xc0, !PT ;  /* 0x0000000309007812 */ /* 0x040fe400078ec0ff */
[----:B------:R-:W-:Y:S02]  /*2e70*/  ISETP.GE.U32.AND P3, PT, R9, 0x3, PT ;  /* 0x000000030900780c */ /* 0x000fe40003f66070 */
[----:B------:R-:W-:-:S13]  /*2e80*/  ISETP.NE.AND P0, PT, R0, 0x3, PT ;  /* 0x000000030000780c */ /* 0x000fda0003f05270 */
[----:B------:R-:W-:Y:S05]  /*2e90*/  @!P0 BRA `(.L_x_26989) ;  /* 0x0000000000448947 */ /* 0x000fea0003800000 */
[----:B------:R-:W-:Y:S02]  /*2ea0*/  VIADD R9, R9, 0x1 ;  /* 0x0000000109097836 */ /* 0x000fe40000000000 */
[----:B------:R-:W-:Y:S02]  /*2eb0*/  HFMA2 R29, -RZ, RZ, 0, 0 ;  /* 0x00000000ff1d7431 */ /* 0x000fe400000001ff */
[----:B------:R-:W-:Y:S01]  /*2ec0*/  IMAD R15, R23, R13, R24 ;  /* 0x0000000d170f7224 */ /* 0x000fe200078e0218 */
[----:B------:R-:W-:Y:S02]  /*2ed0*/  MOV R25, R23 ;  /* 0x0000001700197202 */ /* 0x000fe40000000f00 */
[----:B------:R-:W-:-:S05]  /*2ee0*/  LOP3.LUT R9, R9, 0x3, RZ, 0xc0, !PT ;  /* 0x0000000309097812 */ /* 0x000fca00078ec0ff */
[----:B------:R-:W-:-:S07]  /*2ef0*/  IMAD.MOV R0, RZ, RZ, -R9 ;  /* 0x000000ffff007224 */ /* 0x000fce00078e0a09 */
.L_x_26990:
[----:B------:R-:W-:-:S04]  /*2f00*/  IMAD.WIDE R8, R15, 0x4, R6 ;  /* 0x000000040f087825 */ /* 0x000fc800078e0206 */
[----:B------:R-:W-:Y:S02]  /*2f10*/  IMAD.WIDE R10, R15, 0x4, R4 ;  /* 0x000000040f0a7825 */ /* 0x000fe400078e0204 */
[----:B------:R-:W2:Y:S04]  /*2f20*/  LDG.E.STRONG.SYS R8, desc[UR10][R8.64] ;  /* 0x0000000a08087981 */ /* 0x000ea8000c1f5900 */
[----:B------:R-:W3:Y:S01]  /*2f30*/  LDG.E.STRONG.SYS R10, desc[UR10][R10.64] ;  /* 0x0000000a0a0a7981 */ /* 0x000ee2000c1f5900 */
[----:B------:R-:W-:Y:S01]  /*2f40*/  IADD3 R0, PT, PT, R0, 0x1, RZ ;  /* 0x0000000100007810 */ /* 0x000fe20007ffe0ff */
[----:B------:R-:W-:Y:S01]  /*2f50*/  IMAD R15, R13, UR14, R15 ;  /* 0x0000000e0d0f7c24 */ /* 0x000fe2000f8e020f */
[----:B------:R-:W-:Y:S02]  /*2f60*/  IADD3 R25, PT, PT, R25, UR14, RZ ;  /* 0x0000000e19197c10 */ /* 0x000fe4000fffe0ff */
[----:B------:R-:W-:Y:S01]  /*2f70*/  ISETP.NE.AND P0, PT, R0, RZ, PT ;  /* 0x000000ff0000720c */ /* 0x000fe20003f05270 */
[----:B--2---:R-:W-:Y:S01]  /*2f80*/  FADD.FTZ R29, R8, R29 ;  /* 0x0000001d081d7221 */ /* 0x004fe20000010000 */
[----:B---3--:R-:W-:-:S11]  /*2f90*/  FADD.FTZ R27, R10, R27 ;  /* 0x0000001b0a1b7221 */ /* 0x008fd60000010000 */
[----:B------:R-:W-:Y:S05]  /*2fa0*/  @P0 BRA `(.L_x_26990) ;  /* 0xfffffffc00d40947 */ /* 0x000fea000383ffff */
.L_x_26989:
[----:B------:R-:W-:Y:S05]  /*2fb0*/  BSYNC.RECONVERGENT B1 ;  /* 0x0000000000017941 */ /* 0x000fea0003800200 */
.L_x_26988:
[----:B------:R-:W-:Y:S05]  /*2fc0*/  @!P3 BRA `(.L_x_26987) ;  /* 0x0000000000b0b947 */ /* 0x000fea0003800000 */
[----:B------:R-:W-:Y:S01]  /*2fd0*/  MOV R8, UR14 ;  /* 0x0000000e00087c02 */ /* 0x000fe20008000f00 */
[----:B------:R-:W-:Y:S01]  /*2fe0*/  IMAD.U32 R0, RZ, RZ, UR14 ;  /* 0x0000000eff007e24 */ /* 0x000fe2000f8e00ff */
[C---:B------:R-:W-:Y:S01]  /*2ff0*/  IADD3 R37, PT, PT, R25.reuse, UR14, RZ ;  /* 0x0000000e19257c10 */ /* 0x040fe2000fffe0ff */
[-CC-:B------:R-:W-:Y:S02]  /*3000*/  IMAD R31, R25, R13.reuse, R24.reuse ;  /* 0x0000000d191f7224 */ /* 0x180fe400078e0218 */
[--C-:B------:R-:W-:Y:S02]  /*3010*/  IMAD R33, R0, 0x2, R25.reuse ;  /* 0x0000000200217824 */ /* 0x100fe400078e0219 */
[----:B------:R-:W-:Y:S02]  /*3020*/  IMAD R35, R8, 0x3, R25 ;  /* 0x0000000308237824 */ /* 0x000fe400078e0219 */
[----:B------:R-:W-:Y:S02]  /*3030*/  IMAD R0, R13, UR14, RZ ;  /* 0x0000000e0d007c24 */ /* 0x000fe4000f8e02ff */
[----:B------:R-:W-:-:S02]  /*3040*/  IMAD R37, R37, R13, R24 ;  /* 0x0000000d25257224 */ /* 0x000fc400078e0218 */
[-CC-:B------:R-:W-:Y:S02]  /*3050*/  IMAD R33, R33, R13.reuse, R24.reuse ;  /* 0x0000000d21217224 */ /* 0x180fe400078e0218 */
[----:B------:R-:W-:-:S07]  /*3060*/  IMAD R35, R35, R13, R24 ;  /* 0x0000000d23237224 */ /* 0x000fce00078e0218 */
.L_x_26991:
[----:B------:R-:W-:-:S04]  /*3070*/  IMAD.WIDE R12, R31, 0x4, R6 ;  /* 0x000000041f0c7825 */ /* 0x000fc800078e0206 */
[----:B------:R-:W-:Y:S01]  /*3080*/  IMAD.WIDE R18, R31, 0x4, R4 ;  /* 0x000000041f127825 */ /* 0x000fe200078e0204 */
[----:B------:R0:W2:Y:S03]  /*3090*/  LDG.E.STRONG.SYS R26, desc[UR10][R12.64] ;  /* 0x0000000a0c1a7981 */ /* 0x0000a6000c1f5900 */
[C---:B------:R-:W-:Y:S02]  /*30a0*/  IMAD.WIDE R14, R37.reuse, 0x4, R6 ;  /* 0x00000004250e7825 */ /* 0x040fe400078e0206 */
[----:B------:R-:W3:Y:S02]  /*30b0*/  LDG.E.STRONG.SYS R18, desc[UR10][R18.64] ;  /* 0x0000000a12127981 */ /* 0x000ee4000c1f5900 */
[----:B------:R-:W-:Y:S02]  /*30c0*/  IMAD.WIDE R8, R37, 0x4, R4 ;  /* 0x0000000425087825 */ /* 0x000fe400078e0204 */
[----:B------:R-:W4:Y:S02]  /*30d0*/  LDG.E.STRONG.SYS R14, desc[UR10][R14.64] ;  /* 0x0000000a0e0e7981 */ /* 0x000f24000c1f5900 */
[----:B------:R-:W-:-:S02]  /*30e0*/  IMAD.WIDE R10, R33, 0x4, R6 ;  /* 0x00000004210a7825 */ /* 0x000fc400078e0206 */
[----:B------:R-:W5:Y:S02]  /*30f0*/  LDG.E.STRONG.SYS R8, desc[UR10][R8.64] ;  /* 0x0000000a08087981 */ /* 0x000f64000c1f5900 */
[----:B0-----:R-:W-:Y:S02]  /*3100*/  IMAD.WIDE R12, R33, 0x4, R4 ;  /* 0x00000004210c7825 */ /* 0x001fe400078e0204 */
[----:B------:R-:W5:Y:S02]  /*3110*/  LDG.E.STRONG.SYS R10, desc[UR10][R10.64] ;  /* 0x0000000a0a0a7981 */ /* 0x000f64000c1f5900 */
[C---:B------:R-:W-:Y:S02]  /*3120*/  IMAD.WIDE R16, R35.reuse, 0x4, R6 ;  /* 0x0000000423107825 */ /* 0x040fe400078e0206 */
[----:B------:R-:W5:Y:S02]  /*3130*/  LDG.E.STRONG.SYS R28, desc[UR10][R12.64] ;  /* 0x0000000a0c1c7981 */ /* 0x000f64000c1f5900 */
[----:B------:R-:W-:-:S02]  /*3140*/  IMAD.WIDE R20, R35, 0x4, R4 ;  /* 0x0000000423147825 */ /* 0x000fc400078e0204 */
[----:B------:R-:W5:Y:S04]  /*3150*/  LDG.E.STRONG.SYS R16, desc[UR10][R16.64] ;  /* 0x0000000a10107981 */ /* 0x000f68000c1f5900 */
[----:B------:R-:W5:Y:S01]  /*3160*/  LDG.E.STRONG.SYS R21, desc[UR10][R20.64] ;  /* 0x0000000a14157981 */ /* 0x000f62000c1f5900 */
[----:B------:R-:W-:-:S04]  /*3170*/  MOV R30, UR14 ;  /* 0x0000000e001e7c02 */ /* 0x000fc80008000f00 */
[----:B------:R-:W-:Y:S01]  /*3180*/  IADD3 R25, PT, PT, R30, UR14, R25 ;  /* 0x0000000e1e197c10 */ /* 0x000fe2000fffe019 */
[C---:B------:R-:W-:Y:S01]  /*3190*/  IMAD R31, R0.reuse, 0x4, R31 ;  /* 0x00000004001f7824 */ /* 0x040fe200078e021f */
[C---:B------:R-:W-:Y:S01]  /*31a0*/  LEA R37, R0.reuse, R37, 0x2 ;  /* 0x0000002500257211 */ /* 0x040fe200078e10ff */
[C---:B------:R-:W-:Y:S01]  /*31b0*/  IMAD R35, R0.reuse, 0x4, R35 ;  /* 0x0000000400237824 */ /* 0x040fe200078e0223 */
[----:B------:R-:W-:Y:S01]  /*31c0*/  LEA R33, R0, R33, 0x2 ;  /* 0x0000002100217211 */ /* 0x000fe200078e10ff */
[----:B---3--:R-:W-:Y:S01]  /*31d0*/  FADD.FTZ R27, R18, R27 ;  /* 0x0000001b121b7221 */ /* 0x008fe20000010000 */
[----:B------:R-:W-:-:S04]  /*31e0*/  MOV R18, UR14 ;  /* 0x0000000e00127c02 */ /* 0x000fc80008000f00 */
[----:B------:R-:W-:Y:S01]  /*31f0*/  IADD3 R25, PT, PT, R18, UR14, R25 ;  /* 0x0000000e12197c10 */ /* 0x000fe2000fffe019 */
[----:B--2---:R-:W-:-:S03]  /*3200*/  FADD.FTZ R29, R26, R29 ;  /* 0x0000001d1a1d7221 */ /* 0x004fc60000010000 */
[----:B------:R-:W-:Y:S01]  /*3210*/  ISETP.GE.U32.AND P0, PT, R25, UR15, PT ;  /* 0x0000000f19007c0c */ /* 0x000fe2000bf06070 */
[----:B----4-:R-:W-:Y:S01]  /*3220*/  FADD.FTZ R29, R29, R14 ;  /* 0x0000000e1d1d7221 */ /* 0x010fe20000010000 */
[----:B-----5:R-:W-:-:S03]  /*3230*/  FADD.FTZ R8, R27, R8 ;  /* 0x000000081b087221 */ /* 0x020fc60000010000 */
[----:B------:R-:W-:Y:S01]  /*3240*/  FADD.FTZ R29, R29, R10 ;  /* 0x0000000a1d1d7221 */ /* 0x000fe20000010000 */
[----:B------:R-:W-:-:S03]  /*3250*/  FADD.FTZ R8, R8, R28 ;  /* 0x0000001c08087221 */ /* 0x000fc60000010000 */
[----:B------:R-:W-:Y:S01]  /*3260*/  FADD.FTZ R29, R29, R16 ;  /* 0x000000101d1d7221 */ /* 0x000fe20000010000 */
[----:B------:R-:W-:-:S03]  /*3270*/  FADD.FTZ R27, R8, R21 ;  /* 0x00000015081b7221 */ /* 0x000fc60000010000 */
[----:B------:R-:W-:Y:S05]  /*3280*/  @!P0 BRA `(.L_x_26991) ;  /* 0xfffffffc00788947 */ /* 0x000fea000383ffff */
.L_x_26987:
[----:B------:R-:W-:Y:S05]  /*3290*/  BSYNC.RECONVERGENT B0 ;  /* 0x0000000000007941 */ /* 0x000fea0003800200 */
.L_x_26986:
[----:B------:R-:W-:Y:S05]  /*32a0*/  @!P1 BRA `(.L_x_26992) ;  /* 0x0000000c00189947 */ /* 0x000fea0003800000 */
[----:B------:R-:W-:-:S04]  /*32b0*/  MOV R6, UR14 ;  /* 0x0000000e00067c02 */ /* 0x000fc80008000f00 */
[----:B------:R-:W-:-:S04]  /*32c0*/  SHF.R.U32.HI R6, RZ, 0x1, R6 ;  /* 0x00000001ff067819 */ /* 0x000fc80000011606 */
[----:B------:R-:W-:-:S04]  /*32d0*/  IADD3 R0, PT, PT, R6, R23, RZ ;  /* 0x0000001706007210 */ /* 0x000fc80007ffe0ff */
[----:B------:R-:W-:Y:S01]  /*32e0*/  ISETP.GE.U32.AND P0, PT, R0, UR14, PT ;  /* 0x0000000e00007c0c */ /* 0x000fe2000bf06070 */
[----:B------:R-:W-:-:S03]  /*32f0*/  IMAD.U32 R0, RZ, RZ, UR14 ;  /* 0x0000000eff007e24 */ /* 0x000fc6000f8e00ff */
[----:B------:R-:W-:Y:S02]  /*3300*/  ISETP.GE.U32.OR P0, PT, R23, R6, P0 ;  /* 0x000000061700720c */ /* 0x000fe40000706470 */
[----:B------:R-:W-:-:S04]  /*3310*/  LOP3.LUT R0, R0, 0x7fe, RZ, 0xc0, !PT ;  /* 0x000007fe00007812 */ /* 0x000fc800078ec0ff */
[----:B------:R-:W-:-:S07]  /*3320*/  ISETP.GE.U32.AND P1, PT, R23, R0, PT ;  /* 0x000000001700720c */ /* 0x000fce0003f26070 */
[----:B------:R-:W-:-:S05]  /*3330*/  @!P0 IMAD R5, R6, UR17, RZ ;  /* 0x0000001106058c24 */ /* 0x000fca000f8e02ff */
[C---:B------:R-:W-:Y:S01]  /*3340*/  @!P0 LEA R0, R5.reuse, R2, 0x2 ;  /* 0x0000000205008211 */ /* 0x040fe200078e10ff */
[----:B------:R-:W-:Y:S01]  /*3350*/  @!P1 STS [R2], R29 ;  /* 0x0000001d02009388 */ /* 0x000fe20000000800 */
[----:B------:R-:W-:Y:S01]  /*3360*/  @!P0 LEA R4, R5, R22, 0x2 ;  /* 0x0000001605048211 */ /* 0x000fe200078e10ff */
[----:B------:R-:W-:Y:S02]  /*3370*/  IMAD.U32 R5, RZ, RZ, UR14 ;  /* 0x0000000eff057e24 */ /* 0x000fe4000f8e00ff */
[----:B------:R-:W-:Y:S01]  /*3380*/  @!P1 STS [R22], R27 ;  /* 0x0000001b16009388 */ /* 0x000fe20000000800 */
[----:B------:R-:W-:Y:S02]  /*3390*/  BAR.SYNC.DEFER_BLOCKING 0x0 ;  /* 0x0000000000007b1d */ /* 0x000fe40000010000 */
[----:B------:R-:W-:-:S04]  /*33a0*/  ISETP.GE.U32.AND P1, PT, R5, 0x4, PT ;  /* 0x000000040500780c */ /* 0x000fc80003f26070 */
[----:B------:R-:W1:Y:S04]  /*33b0*/  @!P0 LDS R0, [R0] ;  /* 0x0000000000008984 */ /* 0x000e680000000800 */
[----:B------:R-:W2:Y:S01]  /*33c0*/  @!P0 LDS R4, [R4] ;  /* 0x0000000004048984 */ /* 0x000ea20000000800 */
[----:B-1----:R-:W-:Y:S01]  /*33d0*/  @!P0 FADD.FTZ R29, R29, R0 ;  /* 0x000000001d1d8221 */ /* 0x002fe20000010000 */
[----:B--2---:R-:W-:-:S03]  /*33e0*/  @!P0 FADD.FTZ R27, R27, R4 ;  /* 0x000000041b1b8221 */ /* 0x004fc60000010000 */
[----:B------:R-:W-:Y:S05]  /*33f0*/  @!P1 BRA `(.L_x_26992) ;  /* 0x0000000800c49947 */ /* 0x000fea0003800000 */
[----:B------:R-:W-:Y:S02]  /*3400*/  LOP3.LUT R6, R6, 0x3fe, RZ, 0xc0, !PT ;  /* 0x000003fe06067812 */ /* 0x000fe400078ec0ff */
[----:B------:R-:W-:Y:S02]  /*3410*/  MOV R8, UR14 ;  /* 0x0000000e00087c02 */ /* 0x000fe40008000f00 */
[----:B------:R-:W-:Y:S02]  /*3420*/  ISETP.GE.U32.AND P1, PT, R23, R6, PT ;  /* 0x000000061700720c */ /* 0x000fe40003f26070 */
[----:B------:R-:W-:-:S04]  /*3430*/  SHF.R.U32.HI R8, RZ, 0x2, R8 ;  /* 0x00000002ff087819 */ /* 0x000fc80000011608 */
[----:B------:R-:W-:-:S04]  /*3440*/  IADD3 R0, PT, PT, R8, R23, RZ ;  /* 0x0000001708007210 */ /* 0x000fc80007ffe0ff */
[----:B------:R-:W-:-:S03]  /*3450*/  ISETP.GE.U32.AND P0, PT, R0, UR14, PT ;  /* 0x0000000e00007c0c */ /* 0x000fc6000bf06070 */
[----:B------:R-:W-:Y:S01]  /*3460*/  @!P1 STS [R2], R29 ;  /* 0x0000001d02009388 */ /* 0x000fe20000000800 */
[----:B------:R-:W-:-:S03]  /*3470*/  ISETP.GE.U32.OR P0, PT, R23, R8, P0 ;  /* 0x000000081700720c */ /* 0x000fc60000706470 */
[----:B------:R-:W-:Y:S10]  /*3480*/  @!P1 STS [R22], R27 ;  /* 0x0000001b16009388 */ /* 0x000ff40000000800 */
[----:B------:R-:W-:-:S04]  /*3490*/  @!P0 IMAD R5, R8, UR17, RZ ;  /* 0x0000001108058c24 */ /* 0x000fc8000f8e02ff */
[C---:B------:R-:W-:Y:S01]  /*34a0*/  @!P0 IMAD R0, R5.reuse, 0x4, R2 ;  /* 0x0000000405008824 */ /* 0x040fe200078e0202 */
[----:B------:R-:W-:Y:S01]  /*34b0*/  BAR.SYNC.DEFER_BLOCKING 0x0 ;  /* 0x0000000000007b1d */ /* 0x000fe20000010000 */
[----:B------:R-:W-:Y:S02]  /*34c0*/  @!P0 LEA R4, R5, R22, 0x2 ;  /* 0x0000001605048211 */ /* 0x000fe400078e10ff */
[----:B------:R-:W-:-:S04]  /*34d0*/  MOV R5, UR14 ;  /* 0x0000000e00057c02 */ /* 0x000fc80008000f00 */
[----:B------:R-:W-:Y:S01]  /*34e0*/  ISETP.GE.U32.AND P1, PT, R5, 0x8, PT ;  /* 0x000000080500780c */ /* 0x000fe20003f26070 */
[----:B------:R-:W1:Y:S04]  /*34f0*/  @!P0 LDS R0, [R0] ;  /* 0x0000000000008984 */ /* 0x000e680000000800 */
[----:B------:R-:W2:Y:S01]  /*3500*/  @!P0 LDS R4, [R4] ;  /* 0x0000000004048984 */ /* 0x000ea20000000800 */
[----:B-1----:R-:W-:Y:S01]  /*3510*/  @!P0 FADD.FTZ R29, R29, R0 ;  /* 0x000000001d1d8221 */ /* 0x002fe20000010000 */
[----:B--2---:R-:W-:-:S06]  /*3520*/  @!P0 FADD.FTZ R27, R27, R4 ;  /* 0x000000041b1b8221 */ /* 0x004fcc0000010000 */
[----:B------:R-:W-:Y:S05]  /*3530*/  @!P1 BRA `(.L_x_26992) ;  /* 0x0000000800749947 */ /* 0x000fea0003800000 */
[----:B------:R-:W-:Y:S01]  /*3540*/  LOP3.LUT R8, R8, 0x1fe, RZ, 0xc0, !PT ;  /* 0x000001fe08087812 */ /* 0x000fe200078ec0ff */
[----:B------:R-:W-:-:S03]  /*3550*/  IMAD.U32 R6, RZ, RZ, UR14 ;  /* 0x0000000eff067e24 */ /* 0x000fc6000f8e00ff */
        /* <DEDUP_REMOVED lines=30> */
[----:B------:R-:W-:Y:S01]  /*3740*/  @!P0 LEA R4, R5, R22, 0x2 ;  /* 0x0000001605048211 */ /* 0x000fe200078e10ff */
[----:B------:R-:W-:-:S05]  /*3750*/  IMAD.U32 R5, RZ, RZ, UR14 ;  /* 0x0000000eff057e24 */ /* 0x000fca000f8e00ff */
        /* <DEDUP_REMOVED lines=119> */
[----:B------:R-:W1:Y:S04]  /*3ed0*/  @!P0 LDS R0, [R0] ;  /* 0x0000000000008984 */ /* 0x000e680000000800 */
[----:B------:R-:W2:Y:S01]  /*3ee0*/  @!P0 LDS R4, [R4] ;  /* 0x0000000004048984 */ /* 0x000ea20000000800 */
[----:B-1----:R-:W-:Y:S01]  /*3ef0*/  @!P0 FADD.FTZ R29, R29, R0 ;  /* 0x000000001d1d8221 */ /* 0x002fe20000010000 */
[----:B--2---:R-:W-:-:S07]  /*3f00*/  @!P0 FADD.FTZ R27, R27, R4 ;  /* 0x000000041b1b8221 */ /* 0x004fce0000010000 */
.L_x_26992:
[----:B------:R-:W-:Y:S05]  /*3f10*/  @P2 EXIT ;  /* 0x000000000000294d */ /* 0x000fea0003800000 */
[----:B------:R-:W1:Y:S01]  /*3f20*/  LDCU.64 UR4, c[0x0][0x3b8] ;  /* 0x00007700ff0477ac */ /* 0x000e620008000a00 */
[----:B0-----:R-:W0:Y:S01]  /*3f30*/  LDC.64 R8, c[0x0][0x3a0] ;  /* 0x0000e800ff087b82 */ /* 0x001e220000000a00 */
[----:B------:R-:W2:Y:S07]  /*3f40*/  LDCU.64 UR6, c[0x0][0x3b0] ;  /* 0x00007600ff0677ac */ /* 0x000eae0008000a00 */
[----:B------:R-:W3:Y:S01]  /*3f50*/  LDC.64 R10, c[0x0][0x3a8] ;  /* 0x0000ea00ff0a7b82 */ /* 0x000ee20000000a00 */
[----:B-1----:R-:W-:-:S02]  /*3f60*/  ISETP.NE.U32.AND P0, PT, RZ, UR4, PT ;  /* 0x00000004ff007c0c */ /* 0x002fc4000bf05070 */
[----:B--2---:R-:W-:Y:S02]  /*3f70*/  ISETP.NE.U32.AND P1, PT, RZ, UR6, PT ;  /* 0x00000006ff007c0c */ /* 0x004fe4000bf25070 */
[----:B------:R-:W-:Y:S02]  /*3f80*/  ISETP.NE.AND.EX P0, PT, RZ, UR5, PT, P0 ;  /* 0x00000005ff007c0c */ /* 0x000fe4000bf05300 */
[----:B------:R-:W-:-:S11]  /*3f90*/  ISETP.NE.AND.EX P1, PT, RZ, UR7, PT, P1 ;  /* 0x00000007ff007c0c */ /* 0x000fd6000bf25310 */
[----:B------:R-:W1:Y:S01]  /*3fa0*/  @P0 LDC.64 R4, c[0x0][0x3b8] ;  /* 0x0000ee00ff040b82 */ /* 0x000e620000000a00 */
[----:B------:R-:W-:Y:S01]  /*3fb0*/  @P0 F2FP.BF16.F32.PACK_AB R0, RZ, R29 ;  /* 0x0000001dff00023e */ /* 0x000fe200000010ff */
[----:B------:R-:W-:-:S05]  /*3fc0*/  @P1 FMUL.FTZ R3, R3, R27 ;  /* 0x0000001b03031220 */ /* 0x000fca0000410000 */
[----:B------:R-:W-:Y:S01]  /*3fd0*/  @P1 F2FP.BF16.F32.PACK_AB R12, RZ, R3 ;  /* 0x00000003ff0c123e */ /* 0x000fe200000010ff */
[----:B------:R-:W2:Y:S01]  /*3fe0*/  @P1 LDC.64 R6, c[0x0][0x3b0] ;  /* 0x0000ec00ff061b82 */ /* 0x000ea20000000a00 */
[----:B-1----:R-:W-:-:S05]  /*3ff0*/  @P0 IMAD.WIDE R2, R24, 0x2, R4 ;  /* 0x0000000218020825 */ /* 0x002fca00078e0204 */
[----:B------:R-:W-:Y:S01]  /*4000*/  @P0 STG.E.U16 desc[UR10][R2.64], R0 ;  /* 0x0000000002000986 */ /* 0x000fe2000c10150a */
[----:B--2---:R-:W-:-:S04]  /*4010*/  @P1 IMAD.WIDE R4, R24, 0x2, R6 ;  /* 0x0000000218041825 */ /* 0x004fc800078e0206 */
[C---:B0-----:R-:W-:Y:S01]  /*4020*/  IMAD.WIDE R6, R24.reuse, 0x4, R8 ;  /* 0x0000000418067825 */ /* 0x041fe200078e0208 */
[----:B------:R-:W-:Y:S03]  /*4030*/  @P1 STG.E.U16 desc[UR10][R4.64], R12 ;  /* 0x0000000c04001986 */ /* 0x000fe6000c10150a */
[----:B---3--:R-:W-:Y:S01]  /*4040*/  IMAD.WIDE R24, R24, 0x4, R10 ;  /* 0x0000000418187825 */ /* 0x008fe200078e020a */
[----:B------:R-:W-:Y:S04]  /*4050*/  STG.E desc[UR10][R6.64], R29 ;  /* 0x0000001d06007986 */ /* 0x000fe8000c10190a */
[----:B------:R-:W-:Y:S01]  /*4060*/  STG.E desc[UR10][R24.64], R27 ;  /* 0x0000001b18007986 */ /* 0x000fe2000c10190a */
[----:B------:R-:W-:Y:S05]  /*4070*/  EXIT ;  /* 0x000000000000794d */ /* 0x000fea0003800000 */
.L_x_26983:
[----:B------:R-:W-:-:S13]  /*4080*/  LOP3.LUT P0, RZ, R23, UR16, RZ, 0xfc, !PT ;  /* 0x0000001017ff7c12 */ /* 0x000fda000f80fcff */
[----:B------:R-:W-:Y:S05]  /*4090*/  @P0 EXIT ;  /* 0x000000000000094d */ /* 0x000fea0003800000 */
[----:B------:R-:W0:Y:S01]  /*40a0*/  LDCU.64 UR4, c[0x0][0x3b8] ;  /* 0x00007700ff0477ac */ /* 0x000e220008000a00 */
[----:B------:R-:W1:Y:S01]  /*40b0*/  LDC.64 R12, c[0x0][0x3a0] ;  /* 0x0000e800ff0c7b82 */ /* 0x000e620000000a00 */
[----:B------:R-:W2:Y:S07]  /*40c0*/  LDCU.64 UR6, c[0x0][0x3b0] ;  /* 0x00007600ff0677ac */ /* 0x000eae0008000a00 */
[----:B------:R-:W3:Y:S01]  /*40d0*/  LDC.64 R14, c[0x0][0x3a8] ;  /* 0x0000ea00ff0e7b82 */ /* 0x000ee20000000a00 */
[----:B0-----:R-:W-:-:S02]  /*40e0*/  ISETP.NE.U32.AND P0, PT, RZ, UR4, PT ;  /* 0x00000004ff007c0c */ /* 0x001fc4000bf05070 */
[----:B--2---:R-:W-:Y:S02]  /*40f0*/  ISETP.NE.U32.AND P1, PT, RZ, UR6, PT ;  /* 0x00000006ff007c0c */ /* 0x004fe4000bf25070 */
[----:B------:R-:W-:Y:S01]  /*4100*/  ISETP.NE.AND.EX P0, PT, RZ, UR5, PT, P0 ;  /* 0x00000005ff007c0c */ /* 0x000fe2000bf05300 */
[----:B-1----:R-:W-:Y:S01]  /*4110*/  IMAD.WIDE R12, R24, 0x4, R12 ;  /* 0x00000004180c7825 */ /* 0x002fe200078e020c */
[----:B------:R-:W-:-:S03]  /*4120*/  ISETP.NE.AND.EX P1, PT, RZ, UR7, PT, P1 ;  /* 0x00000007ff007c0c */ /* 0x000fc6000bf25310 */
[----:B---3--:R-:W-:-:S08]  /*4130*/  IMAD.WIDE R14, R24, 0x4, R14 ;  /* 0x00000004180e7825 */ /* 0x008fd000078e020e */
[----:B------:R-:W0:Y:S01]  /*4140*/  @P0 LDC.64 R4, c[0x0][0x3b8] ;  /* 0x0000ee00ff040b82 */ /* 0x000e220000000a00 */
[----:B------:R-:W-:Y:S01]  /*4150*/  @P0 F2FP.BF16.F32.PACK_AB R0, RZ, R9 ;  /* 0x00000009ff00023e */ /* 0x000fe200000010ff */
[----:B------:R-:W-:-:S05]  /*4160*/  @P1 FMUL.FTZ R3, R3, R11 ;  /* 0x0000000b03031220 */ /* 0x000fca0000410000 */
[----:B------:R-:W-:Y:S01]  /*4170*/  @P1 F2FP.BF16.F32.PACK_AB R3, RZ, R3 ;  /* 0x00000003ff03123e */ /* 0x000fe200000010ff */
[----:B------:R-:W1:Y:S01]  /*4180*/  @P1 LDC.64 R6, c[0x0][0x3b0] ;  /* 0x0000ec00ff061b82 */ /* 0x000e620000000a00 */
[----:B0-----:R-:W-:-:S05]  /*4190*/  @P0 IMAD.WIDE R4, R24, 0x2, R4 ;  /* 0x0000000218040825 */ /* 0x001fca00078e0204 */
[----:B------:R-:W-:Y:S01]  /*41a0*/  @P0 STG.E.U16 desc[UR10][R4.64], R0 ;  /* 0x0000000004000986 */ /* 0x000fe2000c10150a */
[----:B-1----:R-:W-:-:S05]  /*41b0*/  @P1 IMAD.WIDE R6, R24, 0x2, R6 ;  /* 0x0000000218061825 */ /* 0x002fca00078e0206 */
[----:B------:R-:W-:Y:S04]  /*41c0*/  @P1 STG.E.U16 desc[UR10][R6.64], R3 ;  /* 0x0000000306001986 */ /* 0x000fe8000c10150a */
[----:B------:R-:W-:Y:S04]  /*41d0*/  STG.E desc[UR10][R12.64], R9 ;  /* 0x000000090c007986 */ /* 0x000fe8000c10190a */
[----:B------:R-:W-:Y:S01]  /*41e0*/  STG.E desc[UR10][R14.64], R11 ;  /* 0x0000000b0e007986 */ /* 0x000fe2000c10190a */
[----:B------:R-:W-:Y:S05]  /*41f0*/  EXIT ;  /* 0x000000000000794d */ /* 0x000fea0003800000 */
.L_x_26993:
        /* <DEDUP_REMOVED lines=16> */
.L_x_27552:


//--------------------- .text._ZN2at6native47batch_norm_backward_reduce_channels_last_kernelILi4EN3c104HalfEfS3_EEvPKT0_S6_PKT1_S9_PS7_SA_PT2_SC_PVS7_Piii --------------------------
	.section	.text._ZN2at6native47batch_norm_backward_reduce_channels_last_kernelILi4EN3c104HalfEfS3_EEvPKT0_S6_PKT1_S9_PS7_SA_PT2_SC_PVS7_Piii,"ax",@progbits
	.align	128
        .global         _ZN2at6native47batch_norm_backward_reduce_channels_last_kernelILi4EN3c104HalfEfS3_EEvPKT0_S6_PKT1_S9_PS7_SA_PT2_SC_PVS7_Piii
        .type           _ZN2at6native47batch_norm_backward_reduce_channels_last_kernelILi4EN3c104HalfEfS3_EEvPKT0_S6_PKT1_S9_PS7_SA_PT2_SC_PVS7_Piii,@function
        .size           _ZN2at6native47batch_norm_backward_reduce_channels_last_kernelILi4EN3c104HalfEfS3_EEvPKT0_S6_PKT1_S9_PS7_SA_PT2_SC_PVS7_Piii,(.L_x_27553 - _ZN2at6native47batch_norm_backward_reduce_channels_last_kernelILi4EN3c104HalfEfS3_EEvPKT0_S6_PKT1_S9_PS7_SA_PT2_SC_PVS7_Piii)
        .other          _ZN2at6native47batch_norm_backward_reduce_channels_last_kernelILi4EN3c104HalfEfS3_EEvPKT0_S6_PKT1_S9_PS7_SA_PT2_SC_PVS7_Piii,@"STO_CUDA_ENTRY STV_DEFAULT"
_ZN2at6native47batch_norm_backward_reduce_channels_last_kernelILi4EN3c104HalfEfS3_EEvPKT0_S6_PKT1_S9_PS7_SA_PT2_SC_PVS7_Piii:
.text._ZN2at6native47batch_norm_backward_reduce_channels_last_kernelILi4EN3c104HalfEfS3_EEvPKT0_S6_PKT1_S9_PS7_SA_PT2_SC_PVS7_Piii:
        /* <DEDUP_REMOVED lines=25> */
[----:B------:R-:W-:Y:S01]  /*0190*/  MOV R26, RZ ;  /* 0x000000ff001a7202 */ /* 0x000fe20000000f00 */
        /* <DEDUP_REMOVED lines=20> */
[----:B------:R-:W-:Y:S02]  /*02e0*/  HFMA2 R11, -RZ, RZ, 0, 0 ;  /* 0x00000000ff0b7431 */ /* 0x000fe400000001ff */
[----:B------:R-:W-:Y:S01]  /*02f0*/  IMAD.MOV.U32 R12, RZ, RZ, RZ ;  /* 0x000000ffff0c7224 */ /* 0x000fe200078e00ff */
[----:B------:R-:W-:-:S02]  /*0300*/  MOV R28, RZ ;  /* 0x000000ff001c7202 */ /* 0x000fc40000000f00 */
[----:B0-----:R-:W-:Y:S01]  /*0310*/  CS2R R6, SRZ ;  /* 0x0000000000067805 */ /* 0x001fe2000001ff00 */
[----:B------:R-:W-:Y:S01]  /*0320*/  IMAD R27, R8, UR9, R15 ;  /* 0x00000009081b7c24 */ /* 0x000fe2000f8e020f */
[----:B------:R-:W-:-:S03]  /*0330*/  UIMAD UR13, UR7, UR9, URZ ;  /* 0x00000009070d72a4 */ /* 0x000fc6000f8e02ff */
[----:B------:R-:W-:Y:S02]  /*0340*/  @UP1 UIADD3 UR5, UPT, UPT, UR5, 0x1, URZ ;  /* 0x0000000105051890 */ /* 0x000fe4000fffe0ff */
[----:B------:R-:W-:Y:S01]  /*0350*/  @!UP2 ULOP3.LUT UR5, URZ, UR12, URZ, 0x33, !UPT ;  /* 0x0000000cff05a292 */ /* 0x000fe2000f8e33ff */
[----:B------:R-:W-:Y:S11]  /*0360*/  BRA.U UP0, `(.L_x_26994) ;  /* 0x00000015001c7547 */ /* 0x000ff6000b800000 */
[----:B------:R-:W0:Y:S01]  /*0370*/  LDC.64 R10, c[0x0][0x380] ;  /* 0x0000e000ff0a7b82 */ /* 0x000e220000000a00 */
[----:B------:R-:W-:-:S07]  /*0380*/  ISETP.GE.AND P2, PT, R8, UR8, PT ;  /* 0x0000000808007c0c */ /* 0x000fce000bf46270 */
[----:B------:R-:W1:Y:S01]  /*0390*/  LDC.64 R12, c[0x0][0x388] ;  /* 0x0000e200ff0c7b82 */ /* 0x000e620000000a00 */
[----:B------:R-:W-:Y:S01]  /*03a0*/  ULEA UR4, UR15, UR16, 0x1 ;  /* 0x000000100f047291 */ /* 0x000fe2000f8e08ff */
[----:B------:R-:W-:-:S06]  /*03b0*/  IADD3 R16, PT, PT, R8, UR7, RZ ;  /* 0x0000000708107c10 */ /* 0x000fcc000fffe0ff */
[----:B------:R-:W2:Y:S01]  /*03c0*/  LDC.64 R6, c[0x0][0x380] ;  /* 0x0000e000ff067b82 */ /* 0x000ea20000000a00 */
[----:B0-----:R-:W-:-:S07]  /*03d0*/  @!P2 IMAD.WIDE R10, R27, 0x2, R10 ;  /* 0x000000021b0aa825 */ /* 0x001fce00078e020a */
[----:B------:R-:W0:Y:S01]  /*03e0*/  LDC.64 R4, c[0x0][0x388] ;  /* 0x0000e200ff047b82 */ /* 0x000e220000000a00 */
[----:B------:R-:W3:Y:S01]  /*03f0*/  @!P2 LDG.E.U16.CONSTANT R10, desc[UR10][R10.64] ;  /* 0x0000000a0a0aa981 */ /* 0x000ee2000c1e9500 */
[----:B-1----:R-:W-:Y:S01]  /*0400*/  @!P2 IMAD.WIDE R12, R27, 0x2, R12 ;  /* 0x000000021b0ca825 */ /* 0x002fe200078e020c */
[----:B------:R-:W-:-:S05]  /*0410*/  MOV R19, RZ ;  /* 0x000000ff00137202 */ /* 0x000fca0000000f00 */
[----:B------:R-:W1:Y:S01]  /*0420*/  LDC.64 R34, c[0x0][0x388] ;  /* 0x0000e200ff227b82 */ /* 0x000e620000000a00 */
[----:B------:R4:W3:Y:S01]  /*0430*/  @!P2 LDG.E.U16.CONSTANT R18, desc[UR10][R12.64] ;  /* 0x0000000a0c12a981 */ /* 0x0008e2000c1e9500 */
[----:B------:R-:W-:Y:S01]  /*0440*/  MOV R14, UR4 ;  /* 0x00000004000e7c02 */ /* 0x000fe20008000f00 */
[----:B------:R-:W-:Y:S01]  /*0450*/  VIADD R20, R16, UR7 ;  /* 0x0000000710147c36 */ /* 0x000fe20008000000 */
[----:B------:R-:W-:-:S04]  /*0460*/  UIMAD UR4, UR15, 0x3, UR16 ;  /* 0x000000030f0478a4 */ /* 0x000fc8000f8e0210 */
[----:B------:R-:W1:Y:S01]  /*0470*/  LDC.64 R22, c[0x0][0x380] ;  /* 0x0000e000ff167b82 */ /* 0x000e620000000a00 */
[----:B------:R-:W-:Y:S01]  /*0480*/  IMAD R14, R14, UR14, R9 ;  /* 0x0000000e0e0e7c24 */ /* 0x000fe2000f8e0209 */
[----:B------:R-:W-:-:S06]  /*0490*/  ISETP.GE.AND P1, PT, R20, UR8, PT ;  /* 0x0000000814007c0c */ /* 0x000fcc000bf26270 */
[----:B----4-:R-:W4:Y:S01]  /*04a0*/  LDC.64 R12, c[0x0][0x380] ;  /* 0x0000e000ff0c7b82 */ /* 0x010f220000000a00 */
[----:B------:R-:W-:Y:S01]  /*04b0*/  IMAD R21, R14, UR9, R15 ;  /* 0x000000090e157c24 */ /* 0x000fe2000f8e020f */
[----:B------:R-:W-:Y:S01]  /*04c0*/  IADD3 R14, PT, PT, R20, UR7, RZ ;  /* 0x00000007140e7c10 */ /* 0x000fe2000fffe0ff */
[----:B------:R-:W-:Y:S01]  /*04d0*/  IMAD.MOV.U32 R11, RZ, RZ, RZ ;  /* 0x000000ffff0b7224 */ /* 0x000fe200078e00ff */
[----:B------:R-:W-:-:S03]  /*04e0*/  ISETP.GE.AND P0, PT, R16, UR8, PT ;  /* 0x0000000810007c0c */ /* 0x000fc6000bf06270 */
[C---:B--2---:R-:W-:Y:S01]  /*04f0*/  @!P1 IMAD.WIDE R16, R21.reuse, 0x2, R6 ;  /* 0x0000000215109825 */ /* 0x044fe200078e0206 */
[----:B------:R-:W-:Y:S01]  /*0500*/  UIMAD UR6, UR15, 0x5, UR16 ;  /* 0x000000050f0678a4 */ /* 0x000fe2000f8e0210 */
[----:B------:R-:W2:Y:S02]  /*0510*/  LDC.64 R6, c[0x0][0x388] ;  /* 0x0000e200ff067b82 */ /* 0x000ea40000000a00 */
[----:B0-----:R-:W-:Y:S01]  /*0520*/  @!P1 IMAD.WIDE R4, R21, 0x2, R4 ;  /* 0x0000000215049825 */ /* 0x001fe200078e0204 */
[----:B------:R-:W2:Y:S04]  /*0530*/  @!P1 LDG.E.U16.CONSTANT R31, desc[UR10][R16.64] ;  /* 0x0000000a101f9981 */ /* 0x000ea8000c1e9500 */
[----:B------:R0:W2:Y:S01]  /*0540*/  @!P1 LDG.E.U16.CONSTANT R30, desc[UR10][R4.64] ;  /* 0x0000000a041e9981 */ /* 0x0000a2000c1e9500 */
[----:B------:R-:W1:Y:S08]  /*0550*/  LDC.64 R20, c[0x0][0x380] ;  /* 0x0000e000ff147b82 */ /* 0x000e700000000a00 */
[----:B------:R-:W2:Y:S08]  /*0560*/  LDC.64 R32, c[0x0][0x380] ;  /* 0x0000e000ff207b82 */ /* 0x000eb00000000a00 */
[----:B0-----:R-:W0:Y:S08]  /*0570*/  LDC.64 R4, c[0x0][0x388] ;  /* 0x0000e200ff047b82 */ /* 0x001e300000000a00 */
[----:B------:R-:W0:Y:S08]  /*0580*/  LDC.64 R36, c[0x0][0x380] ;  /* 0x0000e000ff247b82 */ /* 0x000e300000000a00 */
[----:B------:R-:W0:Y:S01]  /*0590*/  LDC.64 R38, c[0x0][0x388] ;  /* 0x0000e200ff267b82 */ /* 0x000e220000000a00 */
[----:B---3--:R-:W-:Y:S01]  /*05a0*/  @!P2 HADD2.F32 R19, -RZ, R10.H0_H0 ;  /* 0x2000000aff13a230 */ /* 0x008fe20000004100 */
[----:B------:R-:W-:Y:S01]  /*05b0*/  MOV R10, UR4 ;  /* 0x00000004000a7c02 */ /* 0x000fe20008000f00 */
[----:B------:R-:W-:Y:S01]  /*05c0*/  @!P2 HADD2.F32 R11, -RZ, R18.H0_H0 ;  /* 0x20000012ff0ba230 */ /* 0x000fe20000004100 */
[----:B------:R-:W-:-:S03]  /*05d0*/  ISETP.GE.AND P2, PT, R14, UR8, PT ;  /* 0x000000080e007c0c */ /* 0x000fc6000bf46270 */
[----:B------:R-:W-:Y:S01]  /*05e0*/  IMAD R10, R10, UR14, R9 ;  /* 0x0000000e0a0a7c24 */ /* 0x000fe2000f8e0209 */
[----:B------:R-:W-:Y:S01]  /*05f0*/  ULEA UR4, UR15, UR16, 0x2 ;  /* 0x000000100f047291 */ /* 0x000fe2000f8e10ff */
[----:B------:R-:W-:Y:S02]  /*0600*/  VIADD R14, R14, UR7 ;  /* 0x000000070e0e7c36 */ /* 0x000fe40008000000 */
[----:B------:R-:W-:-:S03]  /*0610*/  IMAD R29, R10, UR9, R15 ;  /* 0x000000090a1d7c24 */ /* 0x000fc6000f8e020f */
[----:B------:R-:W-:-:S03]  /*0620*/  MOV R10, UR4 ;  /* 0x00000004000a7c02 */ /* 0x000fc60008000f00 */
[----:B----4-:R-:W-:Y:S01]  /*0630*/  @!P2 IMAD.WIDE R24, R29, 0x2, R12 ;  /* 0x000000021d18a825 */ /* 0x010fe200078e020c */
[----:B------:R-:W-:Y:S02]  /*0640*/  IADD3 R13, PT, PT, R14, UR7, RZ ;  /* 0x000000070e0d7c10 */ /* 0x000fe4000fffe0ff */
[----:B------:R-:W-:Y:S01]  /*0650*/  MOV R12, UR6 ;  /* 0x00000006000c7c02 */ /* 0x000fe20008000f00 */
[----:B------:R-:W-:Y:S01]  /*0660*/  IMAD R10, R10, UR14, R9 ;  /* 0x0000000e0a0a7c24 */ /* 0x000fe2000f8e0209 */
[----:B------:R-:W-:Y:S02]  /*0670*/  ISETP.GE.AND P4, PT, R13, UR8, PT ;  /* 0x000000080d007c0c */ /* 0x000fe4000bf86270 */
[----:B------:R-:W-:Y:S01]  /*0680*/  ISETP.GE.AND P3, PT, R14, UR8, PT ;  /* 0x000000080e007c0c */ /* 0x000fe2000bf66270 */
[----:B------:R-:W-:Y:S02]  /*0690*/  IMAD R17, R10, UR9, R15 ;  /* 0x000000090a117c24 */ /* 0x000fe4000f8e020f */
[----:B-1----:R-:W-:Y:S01]  /*06a0*/  @!P2 IMAD.WIDE R34, R29, 0x2, R34 ;  /* 0x000000021d22a825 */ /* 0x002fe200078e0222 */
[----:B------:R-:W-:Y:S01]  /*06b0*/  UIMAD UR4, UR15, 0x6, UR16 ;  /* 0x000000060f0478a4 */ /* 0x000fe2000f8e0210 */
[----:B------:R-:W3:Y:S02]  /*06c0*/  @!P2 LDG.E.U16.CONSTANT R26, desc[UR10][R24.64] ;  /* 0x0000000a181aa981 */ /* 0x000ee4000c1e9500 */
[----:B------:R-:W-:-:S02]  /*06d0*/  IMAD R10, R12, UR14, R9 ;  /* 0x0000000e0c0a7c24 */ /* 0x000fc4000f8e0209 */
[----:B------:R-:W-:Y:S01]  /*06e0*/  VIADD R13, R13, UR7 ;  /* 0x000000070d0d7c36 */ /* 0x000fe20008000000 */
[----:B------:R1:W4:Y:S01]  /*06f0*/  @!P2 LDG.E.U16.CONSTANT R18, desc[UR10][R34.64] ;  /* 0x0000000a2212a981 */ /* 0x000322000c1e9500 */
[----:B------:R-:W-:Y:S01]  /*0700*/  IMAD R29, R10, UR9, R15 ;  /* 0x000000090a1d7c24 */ /* 0x000fe2000f8e020f */
[----:B------:R-:W-:-:S03]  /*0710*/  MOV R14, UR4 ;  /* 0x00000004000e7c02 */ /* 0x000fc60008000f00 */
[----:B------:R-:W-:Y:S01]  /*0720*/  @!P4 IMAD.WIDE R20, R29, 0x2, R20 ;  /* 0x000000021d14c825 */ /* 0x000fe200078e0214 */
[----:B------:R-:W-:-:S03]  /*0730*/  ISETP.GE.AND P5, PT, R13, UR8, PT ;  /* 0x000000080d007c0c */ /* 0x000fc6000bfa6270 */
[C---:B------:R-:W-:Y:S01]  /*0740*/  @!P3 IMAD.WIDE R22, R17.reuse, 0x2, R22 ;  /* 0x000000021116b825 */ /* 0x040fe200078e0216 */
[----:B-1----:R-:W1:Y:S01]  /*0750*/  LDC.64 R34, c[0x0][0x380] ;  /* 0x0000e000ff227b82 */ /* 0x002e620000000a00 */
[----:B------:R0:W4:Y:S01]  /*0760*/  @!P4 LDG.E.U16.CONSTANT R10, desc[UR10][R20.64] ;  /* 0x0000000a140ac981 */ /* 0x000122000c1e9500 */
[----:B------:R-:W-:Y:S01]  /*0770*/  UIADD3 UR6, UPT, UPT, UR15, UR16, URZ ;  /* 0x000000100f067290 */ /* 0x000fe2000fffe0ff */
[----:B------:R-:W-:Y:S02]  /*0780*/  IMAD R12, R14, UR14, R9 ;  /* 0x0000000e0e0c7c24 */ /* 0x000fe4000f8e0209 */
[----:B------:R0:W4:Y:S01]  /*0790*/  @!P3 LDG.E.U16.CONSTANT R24, desc[UR10][R22.64] ;  /* 0x0000000a1618b981 */ /* 0x000122000c1e9500 */
[----:B--2---:R-:W-:Y:S02]  /*07a0*/  @!P3 IMAD.WIDE R6, R17, 0x2, R6 ;  /* 0x000000021106b825 */ /* 0x004fe400078e0206 */
[----:B0-----:R-:W0:Y:S02]  /*07b0*/  LDC.64 R20, c[0x0][0x388] ;  /* 0x0000e200ff147b82 */ /* 0x001e240000000a00 */
[----:B------:R-:W-:Y:S01]  /*07c0*/  IMAD R25, R12, UR9, R15 ;  /* 0x000000090c197c24 */ /* 0x000fe2000f8e020f */
[----:B------:R-:W-:Y:S01]  /*07d0*/  UIMAD UR4, UR15, 0x7, UR16 ;  /* 0x000000070f0478a4 */ /* 0x000fe2000f8e0210 */
[----:B------:R-:W-:Y:S01]  /*07e0*/  VIADD R13, R13, UR7 ;  /* 0x000000070d0d7c36 */ /* 0x000fe20008000000 */
[----:B------:R-:W-:-:S03]  /*07f0*/  MOV R28, UR6 ;  /* 0x00000006001c7c02 */ /* 0x000fc60008000f00 */
[----:B------:R-:W2:Y:S01]  /*0800*/  LDC.64 R22, c[0x0][0x388] ;  /* 0x0000e200ff167b82 */ /* 0x000ea20000000a00 */
[----:B------:R-:W-:Y:S01]  /*0810*/  @!P5 IMAD.WIDE R32, R25, 0x2, R32 ;  /* 0x000000021920d825 */ /* 0x000fe200078e0220 */
[----:B------:R1:W4:Y:S01]  /*0820*/  @!P3 LDG.E.U16.CONSTANT R7, desc[UR10][R6.64] ;  /* 0x0000000a0607b981 */ /* 0x000322000c1e9500 */
[----:B------:R-:W-:Y:S02]  /*0830*/  ISETP.GE.AND P6, PT, R13, UR8, PT ;  /* 0x000000080d007c0c */ /* 0x000fe4000bfc6270 */
[----:B------:R-:W-:Y:S01]  /*0840*/  @!P5 IMAD.WIDE R4, R25, 0x2, R4 ;  /* 0x000000021904d825 */ /* 0x000fe200078e0204 */
[----:B------:R1:W4:Y:S03]  /*0850*/  @!P5 LDG.E.U16.CONSTANT R14, desc[UR10][R32.64] ;  /* 0x0000000a200ed981 */ /* 0x000326000c1e9500 */
[----:B------:R-:W-:Y:S01]  /*0860*/  IMAD R28, R28, UR14, R9 ;  /* 0x0000000e1c1c7c24 */ /* 0x000fe2000f8e0209 */
[----:B------:R-:W4:Y:S01]  /*0870*/  @!P5 LDG.E.U16.CONSTANT R16, desc[UR10][R4.64] ;  /* 0x0000000a0410d981 */ /* 0x000f22000c1e9500 */
[----:B-1----:R-:W-:-:S02]  /*0880*/  MOV R6, UR4 ;  /* 0x0000000400067c02 */ /* 0x002fc40008000f00 */
[----:B------:R-:W-:Y:S01]  /*0890*/  IMAD R28, R28, UR9, R15 ;  /* 0x000000091c1c7c24 */ /* 0x000fe2000f8e020f */
[----:B------:R-:W1:Y:S02]  /*08a0*/  LDCU UR4, c[0x0][0x3d4] ;  /* 0x00007a80ff0477ac */ /* 0x000e640008000800 */
[----:B------:R-:W-:Y:S02]  /*08b0*/  IMAD R6, R6, UR14, R9 ;  /* 0x0000000e06067c24 */ /* 0x000fe4000f8e0209 */
[----:B------:R-:W-:-:S04]  /*08c0*/  @!P0 IMAD.WIDE R34, R28, 0x2, R34 ;  /* 0x000000021c228825 */ /* 0x000fc800078e0222 */
[----:B------:R-:W-:Y:S01]  /*08d0*/  IMAD R33, R6, UR9, R15 ;  /* 0x0000000906217c24 */ /* 0x000fe2000f8e020f */
[----:B------:R-:W4:Y:S01]  /*08e0*/  @!P0 LDG.E.U16.CONSTANT R5, desc[UR10][R34.64] ;  /* 0x0000000a22058981 */ /* 0x000f22000c1e9500 */
[----:B0-----:R-:W-:-:S04]  /*08f0*/  @!P0 IMAD.WIDE R20, R28, 0x2, R20 ;  /* 0x000000021c148825 */ /* 0x001fc800078e0214 */
[----:B------:R-:W-:Y:S02]  /*0900*/  @!P6 IMAD.WIDE R36, R33, 0x2, R36 ;  /* 0x000000022124e825 */ /* 0x000fe400078e0224 */
[----:B------:R-:W4:Y:S02]  /*0910*/  @!P0 LDG.E.U16.CONSTANT R20, desc[UR10][R20.64] ;  /* 0x0000000a14148981 */ /* 0x000f24000c1e9500 */
[----:B------:R-:W-:Y:S02]  /*0920*/  @!P4 IMAD.WIDE R38, R29, 0x2, R38 ;  /* 0x000000021d26c825 */ /* 0x000fe400078e0226 */
[----:B------:R0:W4:Y:S02]  /*0930*/  @!P6 LDG.E.U16.CONSTANT R4, desc[UR10][R36.64] ;  /* 0x0000000a2404e981 */ /* 0x000124000c1e9500 */
[----:B--2---:R-:W-:Y:S02]  /*0940*/  @!P6 IMAD.WIDE R22, R33, 0x2, R22 ;  /* 0x000000022116e825 */ /* 0x004fe400078e0216 */
[----:B------:R2:W4:Y:S04]  /*0950*/  @!P4 LDG.E.U16.CONSTANT R12, desc[UR10][R38.64] ;  /* 0x0000000a260cc981 */ /* 0x000528000c1e9500 */
[----:B------:R1:W4:Y:S01]  /*0960*/  @!P6 LDG.E.U16.CONSTANT R6, desc[UR10][R22.64] ;  /* 0x0000000a1606e981 */ /* 0x000322000c1e9500 */
[----:B------:R-:W-:-:S02]  /*0970*/  UIMAD UR6, UR15, 0x3, UR16 ;  /* 0x000000030f0678a4 */ /* 0x000fc4000f8e0210 */
[----:B------:R-:W-:-:S04]  /*0980*/  ULEA UR9, UR15, UR16, 0x1 ;  /* 0x000000100f097291 */ /* 0x000fc8000f8e08ff */
[----:B------:R-:W-:Y:S02]  /*0990*/  MOV R32, UR6 ;  /* 0x0000000600207c02 */ /* 0x000fe40008000f00 */
[----:B0-----:R-:W-:Y:S01]  /*09a0*/  IMAD.U32 R36, RZ, RZ, UR9 ;  /* 0x00000009ff247e24 */ /* 0x001fe2000f8e00ff */
[----:B--2---:R-:W-:Y:S01]  /*09b0*/  MOV R38, UR13 ;  /* 0x0000000d00267c02 */ /* 0x004fe20008000f00 */
[----:B------:R-:W-:Y:S02]  /*09c0*/  VIADD R27, R27, UR13 ;  /* 0x0000000d1b1b7c36 */ /* 0x000fe40008000000 */
[--C-:B-1----:R-:W-:Y:S02]  /*09d0*/  IMAD R22, R32, UR14, R9.reuse ;  /* 0x0000000e20167c24 */ /* 0x102fe4000f8e0209 */
[----:B------:R-:W-:Y:S01]  /*09e0*/  IMAD R32, R36, UR14, R9 ;  /* 0x0000000e24207c24 */ /* 0x000fe2000f8e0209 */
[----:B------:R-:W-:Y:S01]  /*09f0*/  IADD3 R27, PT, PT, R38, UR13, R27 ;  /* 0x0000000d261b7c10 */ /* 0x000fe2000fffe01b */
[--C-:B------:R-:W-:Y:S01]  /*0a00*/  IMAD R9, R22, UR4, R15.reuse ;  /* 0x0000000416097c24 */ /* 0x100fe2000f8e020f */
[----:B------:R-:W-:Y:S01]  /*0a10*/  MOV R34, UR13 ;  /* 0x0000000d00227c02 */ /* 0x000fe20008000f00 */
[----:B------:R-:W-:Y:S01]  /*0a20*/  IMAD R32, R32, UR4, R15 ;  /* 0x0000000420207c24 */ /* 0x000fe2000f8e020f */
[----:B------:R-:W-:Y:S01]  /*0a30*/  MOV R15, UR13 ;  /* 0x0000000d000f7c02 */ /* 0x000fe20008000f00 */
[----:B------:R-:W-:Y:S01]  /*0a40*/  IMAD.U32 R22, RZ, RZ, UR13 ;  /* 0x0000000dff167e24 */ /* 0x000fe2000f8e00ff */
[----:B------:R-:W-:-:S02]  /*0a50*/  IADD3 R27, PT, PT, R34, UR13, R27 ;  /* 0x0000000d221b7c10 */ /* 0x000fc4000fffe01b */
[----:B------:R-:W-:Y:S01]  /*0a60*/  MOV R21, UR7 ;  /* 0x0000000700157c02 */ /* 0x000fe20008000f00 */
[----:B------:R-:W-:Y:S01]  /*0a70*/  IMAD R32, R15, 0x8, R32 ;  /* 0x000000080f207824 */ /* 0x000fe200078e0220 */
[----:B------:R-:W-:Y:S01]  /*0a80*/  MOV R35, RZ ;  /* 0x000000ff00237202 */ /* 0x000fe20000000f00 */
[----:B------:R-:W-:Y:S01]  /*0a90*/  @!P1 HADD2.F32 R35, -RZ, R31.H0_H0 ;  /* 0x2000001fff239230 */ /* 0x000fe20000004100 */
[C---:B------:R-:W-:Y:S01]  /*0aa0*/  LEA R15, R22.reuse, R9, 0x3 ;  /* 0x00000009160f7211 */ /* 0x040fe200078e18ff */
[----:B------:R-:W-:Y:S01]  /*0ab0*/  IMAD.U32 R23, RZ, RZ, UR13 ;  /* 0x0000000dff177e24 */ /* 0x000fe2000f8e00ff */
[----:B------:R-:W-:Y:S01]  /*0ac0*/  LEA R8, R21, R8, 0x3 ;  /* 0x0000000815087211 */ /* 0x000fe200078e18ff */
[----:B------:R-:W-:Y:S01]  /*0ad0*/  IMAD.MOV.U32 R37, RZ, RZ, RZ ;  /* 0x000000ffff257224 */ /* 0x000fe200078e00ff */
[C---:B------:R-:W-:Y:S01]  /*0ae0*/  IADD3 R27, PT, PT, R22.reuse, UR13, R27 ;  /* 0x0000000d161b7c10 */ /* 0x040fe2000fffe01b */
[----:B------:R-:W-:Y:S01]  /*0af0*/  IMAD.MOV.U32 R21, RZ, RZ, RZ ;  /* 0x000000ffff157224 */ /* 0x000fe200078e00ff */
[----:B------:R-:W-:-:S02]  /*0b00*/  LEA R25, R22, R25, 0x3 ;  /* 0x0000001916197211 */ /* 0x000fc400078e18ff */
[----:B------:R-:W-:Y:S01]  /*0b10*/  LEA R9, R22, R33, 0x3 ;  /* 0x0000002116097211 */ /* 0x000fe200078e18ff */
[----:B-----5:R-:W-:Y:S01]  /*0b20*/  FADD.FTZ R22, -R2, R19 ;  /* 0x0000001302167221 */ /* 0x020fe20000010100 */
[----:B------:R-:W-:Y:S01]  /*0b30*/  @!P1 HADD2.F32 R21, -RZ, R30.H0_H0 ;  /* 0x2000001eff159230 */ /* 0x000fe20000004100 */
[----:B------:R-:W-:Y:S01]  /*0b40*/  MOV R33, RZ ;  /* 0x000000ff00217202 */ /* 0x000fe20000000f00 */
[----:B------:R-:W-:Y:S01]  /*0b50*/  IMAD.MOV.U32 R19, RZ, RZ, RZ ;  /* 0x000000ffff137224 */ /* 0x000fe200078e00ff */
[----:B------:R-:W-:Y:S01]  /*0b60*/  LEA R23, R23, R28, 0x3 ;  /* 0x0000001c17177211 */ /* 0x000fe200078e18ff */
[----:B------:R-:W-:Y:S01]  /*0b70*/  FFMA.FTZ R22, R22, R11, RZ ;  /* 0x0000000b16167223 */ /* 0x000fe200000100ff */
[----:B------:R-:W-:Y:S01]  /*0b80*/  MOV R28, RZ ;  /* 0x000000ff001c7202 */ /* 0x000fe20000000f00 */
[----:B------:R-:W-:Y:S01]  /*0b90*/  UIADD3 UR4, UPT, UPT, UR5, 0x1, URZ ;  /* 0x0000000105047890 */ /* 0x000fe2000fffe0ff */
[----:B------:R-:W-:-:S03]  /*0ba0*/  FADD.FTZ R11, RZ, R11 ;  /* 0x0000000bff0b7221 */ /* 0x000fc60000010000 */
[----:B------:R-:W-:Y:S01]  /*0bb0*/  ULOP3.LUT UR4, UR4, 0xfffffffe, URZ, 0xc0, !UPT ;  /* 0xfffffffe04047892 */ /* 0x000fe2000f8ec0ff */
[----:B------:R-:W-:-:S03]  /*0bc0*/  MOV R31, RZ ;  /* 0x000000ff001f7202 */ /* 0x000fc60000000f00 */
[----:B------:R-:W-:-:S04]  /*0bd0*/  UIADD3 UR4, UPT, UPT, -UR4, 0x2, URZ ;  /* 0x0000000204047890 */ /* 0x000fc8000fffe1ff */
[----:B------:R-:W-:Y:S01]  /*0be0*/  UISETP.NE.AND UP0, UPT, UR4, URZ, UPT ;  /* 0x000000ff0400728c */ /* 0x000fe2000bf05270 */
[----:B------:R-:W-:Y:S01]  /*0bf0*/  MOV R36, UR13 ;  /* 0x0000000d00247c02 */ /* 0x000fe20008000f00 */
[----:B------:R-:W-:Y:S01]  /*0c00*/  IMAD R17, R34, 0x8, R17 ;  /* 0x0000000822117824 */ /* 0x000fe200078e0211 */
[----:B------:R-:W-:Y:S02]  /*0c10*/  IADD3 R27, PT, PT, R27, UR13, RZ ;  /* 0x0000000d1b1b7c10 */ /* 0x000fe4000fffe0ff */
[----:B------:R-:W-:Y:S01]  /*0c20*/  LEA R29, R36, R29, 0x3 ;  /* 0x0000001d241d7211 */ /* 0x000fe200078e18ff */
[----:B---3--:R-:W-:Y:S01]  /*0c30*/  @!P2 HADD2.F32 R31, -RZ, R26.H0_H0 ;  /* 0x2000001aff1fa230 */ /* 0x008fe20000004100 */
[----:B------:R-:W-:Y:S01]  /*0c40*/  MOV R26, RZ ;  /* 0x000000ff001a7202 */ /* 0x000fe20000000f00 */
[----:B----4-:R-:W-:Y:S02]  /*0c50*/  @!P4 HADD2.F32 R19, -RZ, R10.H0_H0 ;  /* 0x2000000aff13c230 */ /* 0x010fe40000004100 */
[----:B------:R-:W-:Y:S01]  /*0c60*/  FADD.FTZ R10, -R2, R35 ;  /* 0x00000023020a7221 */ /* 0x000fe20000010100 */
[----:B------:R-:W-:Y:S01]  /*0c70*/  @!P3 HADD2.F32 R37, -RZ, R24.H0_H0 ;  /* 0x20000018ff25b230 */ /* 0x000fe20000004100 */
[----:B------:R-:W-:Y:S01]  /*0c80*/  MOV R24, RZ ;  /* 0x000000ff00187202 */ /* 0x000fe20000000f00 */
[----:B------:R-:W-:Y:S01]  /*0c90*/  FADD.FTZ R35, RZ, R21 ;  /* 0x00000015ff237221 */ /* 0x000fe20000010000 */
[----:B------:R-:W-:-:S02]  /*0ca0*/  FFMA.FTZ R10, R10, R21, RZ ;  /* 0x000000150a0a7223 */ /* 0x000fc400000100ff */
[----:B------:R-:W-:Y:S01]  /*0cb0*/  FADD.FTZ R37, -R2, R37 ;  /* 0x0000002502257221 */ /* 0x000fe20000010100 */
[----:B------:R-:W-:Y:S02]  /*0cc0*/  @!P3 HADD2.F32 R24, -RZ, R7.H0_H0 ;  /* 0x20000007ff18b230 */ /* 0x000fe40000004100 */
[----:B------:R-:W-:Y:S02]  /*0cd0*/  @!P5 HADD2.F32 R33, -RZ, R14.H0_H0 ;  /* 0x2000000eff21d230 */ /* 0x000fe40000004100 */
[----:B------:R-:W-:-:S03]  /*0ce0*/  @!P5 HADD2.F32 R28, -RZ, R16.H0_H0 ;  /* 0x20000010ff1cd230 */ /* 0x000fc60000004100 */
[----:B------:R-:W-:Y:S01]  /*0cf0*/  FADD.FTZ R33, -R2, R33 ;  /* 0x0000002102217221 */ /* 0x000fe20000010100 */
[----:B------:R-:W-:Y:S01]  /*0d00*/  FADD.FTZ R11, R11, R24 ;  /* 0x000000180b0b7221 */ /* 0x000fe20000010000 */
[----:B------:R-:W-:Y:S01]  /*0d10*/  FFMA.FTZ R7, R37, R24, R22 ;  /* 0x0000001825077223 */ /* 0x000fe20000010016 */
[----:B------:R-:W-:Y:S01]  /*0d20*/  FADD.FTZ R24, R35, R28 ;  /* 0x0000001c23187221 */ /* 0x000fe20000010000 */
[----:B------:R-:W-:Y:S01]  /*0d30*/  FFMA.FTZ R28, R33, R28, R10 ;  /* 0x0000001c211c7223 */ /* 0x000fe2000001000a */
[----:B------:R-:W-:Y:S01]  /*0d40*/  MOV R33, RZ ;  /* 0x000000ff00217202 */ /* 0x000fe20000000f00 */
[----:B------:R-:W-:Y:S01]  /*0d50*/  @!P2 HADD2.F32 R26, -RZ, R18.H0_H0 ;  /* 0x20000012ff1aa230 */ /* 0x000fe20000004100 */
[----:B------:R-:W-:Y:S01]  /*0d60*/  MOV R21, RZ ;  /* 0x000000ff00157202 */ /* 0x000fe20000000f00 */
[----:B------:R-:W-:Y:S01]  /*0d70*/  IMAD.MOV.U32 R14, RZ, RZ, RZ ;  /* 0x000000ffff0e7224 */ /* 0x000fe200078e00ff */
[----:B------:R-:W-:Y:S01]  /*0d80*/  MOV R35, RZ ;  /* 0x000000ff00237202 */ /* 0x000fe20000000f00 */
[----:B------:R-:W-:-:S02]  /*0d90*/  @!P0 HADD2.F32 R33, -RZ, R5.H0_H0 ;  /* 0x20000005ff218230 */ /* 0x000fc40000004100 */
[C---:B------:R-:W-:Y:S01]  /*0da0*/  FADD.FTZ R31, -R2.reuse, R31 ;  /* 0x0000001f021f7221 */ /* 0x040fe20000010100 */
[----:B------:R-:W-:Y:S01]  /*0db0*/  FADD.FTZ R5, RZ, R26 ;  /* 0x0000001aff057221 */ /* 0x000fe20000010000 */
[----:B------:R-:W-:Y:S02]  /*0dc0*/  @!P0 HADD2.F32 R35, -RZ, R20.H0_H0 ;  /* 0x20000014ff238230 */ /* 0x000fe40000004100 */
[----:B------:R-:W-:Y:S02]  /*0dd0*/  @!P6 HADD2.F32 R21, -RZ, R4.H0_H0 ;  /* 0x20000004ff15e230 */ /* 0x000fe40000004100 */
[----:B------:R-:W-:Y:S01]  /*0de0*/  FADD.FTZ R4, -R2, R33 ;  /* 0x0000002102047221 */ /* 0x000fe20000010100 */
[----:B------:R-:W-:Y:S02]  /*0df0*/  @!P4 HADD2.F32 R14, -RZ, R12.H0_H0 ;  /* 0x2000000cff0ec230 */ /* 0x000fe40000004100 */
[----:B------:R-:W-:Y:S02]  /*0e00*/  IMAD.MOV.U32 R12, RZ, RZ, RZ ;  /* 0x000000ffff0c7224 */ /* 0x000fe400078e00ff */
[----:B------:R-:W-:-:S02]  /*0e10*/  @!P6 HADD2.F32 R12, -RZ, R6.H0_H0 ;  /* 0x20000006ff0ce230 */ /* 0x000fc40000004100 */
[----:B------:R-:W-:Y:S01]  /*0e20*/  FFMA.FTZ R6, R31, R26, RZ ;  /* 0x0000001a1f067223 */ /* 0x000fe200000100ff */
[----:B------:R-:W-:Y:S01]  /*0e30*/  FFMA.FTZ R4, R4, R35, RZ ;  /* 0x0000002304047223 */ /* 0x000fe200000100ff */
[C---:B------:R-:W-:Y:S01]  /*0e40*/  FADD.FTZ R21, -R2.reuse, R21 ;  /* 0x0000001502157221 */ /* 0x040fe20000010100 */
[----:B------:R-:W-:Y:S01]  /*0e50*/  FADD.FTZ R35, RZ, R35 ;  /* 0x00000023ff237221 */ /* 0x000fe20000010000 */
[----:B------:R-:W-:Y:S01]  /*0e60*/  FADD.FTZ R19, -R2, R19 ;  /* 0x0000001302137221 */ /* 0x000fe20000010100 */
[----:B------:R-:W-:Y:S01]  /*0e70*/  FADD.FTZ R22, R5, R12 ;  /* 0x0000000c05167221 */ /* 0x000fe20000010000 */
[----:B------:R-:W-:Y:S01]  /*0e80*/  FFMA.FTZ R12, R21, R12, R6 ;  /* 0x0000000c150c7223 */ /* 0x000fe20000010006 */
[----:B------:R-:W-:Y:S01]  /*0e90*/  FADD.FTZ R26, R35, R14 ;  /* 0x0000000e231a7221 */ /* 0x000fe20000010000 */
[----:B------:R-:W-:Y:S01]  /*0ea0*/  FFMA.FTZ R6, R19, R14, R4 ;  /* 0x0000000e13067223 */ /* 0x000fe20000010004 */
[----:B------:R-:W-:Y:S06]  /*0eb0*/  BRA.U !UP0, `(.L_x_26994) ;  /* 0x0000000908487547 */ /* 0x000fec000b800000 */
[----:B------:R-:W-:Y:S01]  /*0ec0*/  VIADD R13, R13, UR7 ;  /* 0x000000070d0d7c36 */ /* 0x000fe20008000000 */
[----:B------:R-:W0:Y:S01]  /*0ed0*/  LDCU UR8, c[0x0][0x3d0] ;  /* 0x00007a00ff0877ac */ /* 0x000e220008000800 */
[----:B------:R-:W-:-:S05]  /*0ee0*/  NOP ;  /* 0x0000000000007918 */ /* 0x000fca0000000000 */
.L_x_26995:
[----:B------:R-:W1:Y:S01]  /*0ef0*/  LDC R8, c[0x0][0x374] ;  /* 0x0000dd00ff087b82 */ /* 0x000e620000000800 */
[----:B0-----:R-:W-:-:S07]  /*0f00*/  ISETP.GE.AND P0, PT, R13, UR8, PT ;  /* 0x000000080d007c0c */ /* 0x001fce000bf06270 */
[----:B------:R-:W0:Y:S08]  /*0f10*/  LDC.64 R38, c[0x0][0x388] ;  /* 0x0000e200ff267b82 */ /* 0x000e300000000a00 */
[----:B------:R-:W2:Y:S08]  /*0f20*/  LDC.64 R4, c[0x0][0x380] ;  /* 0x0000e000ff047b82 */ /* 0x000eb00000000a00 */
[----:B------:R-:W3:Y:S01]  /*0f30*/  LDC.64 R36, c[0x0][0x380] ;  /* 0x0000e000ff247b82 */ /* 0x000ee20000000a00 */
[----:B-1----:R-:W-:-:S05]  /*0f40*/  IMAD R30, R8, UR14, RZ ;  /* 0x0000000e081e7c24 */ /* 0x002fca000f8e02ff */
[----:B------:R-:W-:Y:S02]  /*0f50*/  IADD3 R31, PT, PT, R30, R13, RZ ;  /* 0x0000000d1e1f7210 */ /* 0x000fe40007ffe0ff */
[----:B------:R-:W1:Y:S02]  /*0f60*/  LDC.64 R34, c[0x0][0x388] ;  /* 0x0000e200ff227b82 */ /* 0x000e640000000a00 */
[----:B------:R-:W-:Y:S01]  /*0f70*/  ISETP.GE.AND P1, PT, R31, UR8, PT ;  /* 0x000000081f007c0c */ /* 0x000fe2000bf26270 */
[----:B0-----:R-:W-:-:S04]  /*0f80*/  @!P0 IMAD.WIDE R38, R27, 0x2, R38 ;  /* 0x000000021b268825 */ /* 0x001fc800078e0226 */
[----:B--2---:R-:W-:Y:S01]  /*0f90*/  @!P0 IMAD.WIDE R40, R27, 0x2, R4 ;  /* 0x000000021b288825 */ /* 0x004fe200078e0204 */
[----:B------:R0:W2:Y:S01]  /*0fa0*/  @!P0 LDG.E.U16.CONSTANT R14, desc[UR10][R38.64] ;  /* 0x0000000a260e8981 */ /* 0x0000a2000c1e9500 */
[----:B------:R-:W4:Y:S03]  /*0fb0*/  LDC.64 R18, c[0x0][0x380] ;  /* 0x0000e000ff127b82 */ /* 0x000f260000000a00 */
[----:B------:R-:W5:Y:S03]  /*0fc0*/  @!P0 LDG.E.U16.CONSTANT R21, desc[UR10][R40.64] ;  /* 0x0000000a28158981 */ /* 0x000f66000c1e9500 */
[C---:B---3--:R-:W-:Y:S01]  /*0fd0*/  @!P1 IMAD.WIDE R36, R23.reuse, 0x2, R36 ;  /* 0x0000000217249825 */ /* 0x048fe200078e0224 */
[----:B------:R-:W-:Y:S01]  /*0fe0*/  IADD3 R31, PT, PT, R30, R31, RZ ;  /* 0x0000001f1e1f7210 */ /* 0x000fe20007ffe0ff */
[----:B------:R-:W3:Y:S03]  /*0ff0*/  LDC.64 R4, c[0x0][0x388] ;  /* 0x0000e200ff047b82 */ /* 0x000ee60000000a00 */
[----:B------:R-:W5:Y:S01]  /*1000*/  @!P1 LDG.E.U16.CONSTANT R16, desc[UR10][R36.64] ;  /* 0x0000000a24109981 */ /* 0x000f62000c1e9500 */
[----:B-1----:R-:W-:-:S04]  /*1010*/  @!P1 IMAD.WIDE R34, R23, 0x2, R34 ;  /* 0x0000000217229825 */ /* 0x002fc800078e0222 */
[----:B0-----:R-:W0:Y:S01]  /*1020*/  LDC.64 R38, c[0x0][0x380] ;  /* 0x0000e000ff267b82 */ /* 0x001e220000000a00 */
[----:B------:R1:W5:Y:S01]  /*1030*/  @!P1 LDG.E.U16.CONSTANT R20, desc[UR10][R34.64] ;  /* 0x0000000a22149981 */ /* 0x000362000c1e9500 */
[----:B------:R-:W-:-:S13]  /*1040*/  ISETP.GE.AND P2, PT, R31, UR8, PT ;  /* 0x000000081f007c0c */ /* 0x000fda000bf46270 */
[----:B----4-:R-:W-:-:S05]  /*1050*/  @!P2 IMAD.WIDE R18, R32, 0x2, R18 ;  /* 0x000000022012a825 */ /* 0x010fca00078e0212 */
[----:B------:R4:W5:Y:S01]  /*1060*/  @!P2 LDG.E.U16.CONSTANT R10, desc[UR10][R18.64] ;  /* 0x0000000a120aa981 */ /* 0x000962000c1e9500 */
[----:B---3--:R-:W-:-:S06]  /*1070*/  @!P2 IMAD.WIDE R4, R32, 0x2, R4 ;  /* 0x000000022004a825 */ /* 0x008fcc00078e0204 */
[----:B------:R3:W3:Y:S01]  /*1080*/  @!P2 LDG.E.U16.CONSTANT R4, desc[UR10][R4.64] ;  /* 0x0000000a0404a981 */ /* 0x0006e2000c1e9500 */
[----:B-1----:R-:W-:Y:S01]  /*1090*/  CS2R R34, SRZ ;  /* 0x0000000000227805 */ /* 0x002fe2000001ff00 */
[----:B------:R-:W-:Y:S01]  /*10a0*/  IMAD.MOV.U32 R33, RZ, RZ, RZ ;  /* 0x000000ffff217224 */ /* 0x000fe200078e00ff */
[----:B------:R-:W-:Y:S01]  /*10b0*/  IADD3 R37, PT, PT, R30, R31, RZ ;  /* 0x0000001f1e257210 */ /* 0x000fe20007ffe0ff */
[----:B------:R-:W-:Y:S01]  /*10c0*/  IMAD.MOV.U32 R31, RZ, RZ, RZ ;  /* 0x000000ffff1f7224 */ /* 0x000fe200078e00ff */
[----:B----4-:R-:W1:Y:S01]  /*10d0*/  LDC.64 R18, c[0x0][0x388] ;  /* 0x0000e200ff127b82 */ /* 0x010e620000000a00 */
[----:B--2---:R-:W-:Y:S02]  /*10e0*/  @!P0 HADD2.F32 R34, -RZ, R14.H0_H0 ;  /* 0x2000000eff228230 */ /* 0x004fe40000004100 */
[----:B------:R-:W-:Y:S02]  /*10f0*/  IMAD R14, R8, UR14, RZ ;  /* 0x0000000e080e7c24 */ /* 0x000fe4000f8e02ff */
[----:B-----5:R-:W-:-:S02]  /*1100*/  @!P0 HADD2.F32 R33, -RZ, R21.H0_H0 ;  /* 0x20000015ff218230 */ /* 0x020fc40000004100 */
[----:B------:R-:W-:Y:S01]  /*1110*/  HFMA2 R21, -RZ, RZ, 0, 0 ;  /* 0x00000000ff157431 */ /* 0x000fe200000001ff */
[----:B------:R-:W-:Y:S02]  /*1120*/  ISETP.GE.AND P0, PT, R37, UR8, PT ;  /* 0x0000000825007c0c */ /* 0x000fe4000bf06270 */
[----:B------:R-:W-:Y:S01]  /*1130*/  IADD3 R37, PT, PT, R14, R37, RZ ;  /* 0x000000250e257210 */ /* 0x000fe20007ffe0ff */
[----:B------:R-:W-:Y:S01]  /*1140*/  FADD.FTZ R30, R34, R11 ;  /* 0x0000000b221e7221 */ /* 0x000fe20000010000 */
[----:B------:R-:W-:Y:S02]  /*1150*/  @!P1 HADD2.F32 R21, -RZ, R16.H0_H0 ;  /* 0x20000010ff159230 */ /* 0x000fe40000004100 */
[----:B------:R-:W-:-:S03]  /*1160*/  IADD3 R11, PT, PT, R14, R37, RZ ;  /* 0x000000250e0b7210 */ /* 0x000fc60007ffe0ff */
[----:B---3--:R-:W-:Y:S01]  /*1170*/  FADD.FTZ R5, -R2, R21 ;  /* 0x0000001502057221 */ /* 0x008fe20000010100 */
[----:B------:R-:W-:Y:S01]  /*1180*/  @!P1 HADD2.F32 R31, -RZ, R20.H0_H0 ;  /* 0x20000014ff1f9230 */ /* 0x000fe20000004100 */
[----:B------:R-:W-:Y:S01]  /*1190*/  ISETP.GE.AND P1, PT, R37, UR8, PT ;  /* 0x0000000825007c0c */ /* 0x000fe2000bf26270 */
[----:B------:R-:W2:Y:S08]  /*11a0*/  LDC.64 R20, c[0x0][0x380] ;  /* 0x0000e000ff147b82 */ /* 0x000eb00000000a00 */
[----:B------:R-:W3:Y:S01]  /*11b0*/  LDC.64 R36, c[0x0][0x388] ;  /* 0x0000e200ff247b82 */ /* 0x000ee20000000a00 */
[----:B------:R-:W-:Y:S01]  /*11c0*/  FFMA.FTZ R6, R5, R31, R6 ;  /* 0x0000001f05067223 */ /* 0x000fe20000010006 */
[----:B------:R-:W-:-:S02]  /*11d0*/  ISETP.GE.AND P3, PT, R11, UR8, PT ;  /* 0x000000080b007c0c */ /* 0x000fc4000bf66270 */
[----:B-1----:R-:W-:-:S04]  /*11e0*/  @!P1 IMAD.WIDE R18, R17, 0x2, R18 ;  /* 0x0000000211129825 */ /* 0x002fc800078e0212 */
[----:B------:R-:W-:Y:S01]  /*11f0*/  IMAD.IADD R5, R14, 0x1, R11 ;  /* 0x000000010e057824 */ /* 0x000fe200078e020b */
[----:B------:R-:W-:Y:S01]  /*1200*/  MOV R11, RZ ;  /* 0x000000ff000b7202 */ /* 0x000fe20000000f00 */
[----:B------:R-:W-:Y:S02]  /*1210*/  @!P2 HADD2.F32 R11, -RZ, R10.H0_H0 ;  /* 0x2000000aff0ba230 */ /* 0x000fe40000004100 */
[----:B------:R1:W4:Y:S01]  /*1220*/  @!P1 LDG.E.U16.CONSTANT R10, desc[UR10][R18.64] ;  /* 0x0000000a120a9981 */ /* 0x000322000c1e9500 */
[----:B------:R-:W-:Y:S01]  /*1230*/  FADD.FTZ R16, -R2, R33 ;  /* 0x0000002102107221 */ /* 0x000fe20000010100 */
[----:B--2---:R-:W-:Y:S01]  /*1240*/  @!P1 IMAD.WIDE R20, R17, 0x2, R20 ;  /* 0x0000000211149825 */ /* 0x004fe200078e0214 */
[----:B------:R-:W-:Y:S02]  /*1250*/  ISETP.GE.AND P4, PT, R5, UR8, PT ;  /* 0x0000000805007c0c */ /* 0x000fe4000bf86270 */
[----:B------:R-:W-:Y:S02]  /*1260*/  IADD3 R5, PT, PT, R14, R5, RZ ;  /* 0x000000050e057210 */ /* 0x000fe40007ffe0ff */
[----:B------:R2:W5:Y:S01]  /*1270*/  @!P1 LDG.E.U16.CONSTANT R14, desc[UR10][R20.64] ;  /* 0x0000000a140e9981 */ /* 0x000562000c1e9500 */
[----:B-1----:R-:W1:Y:S01]  /*1280*/  LDC.64 R18, c[0x0][0x380] ;  /* 0x0000e000ff127b82 */ /* 0x002e620000000a00 */
[----:B---3--:R-:W-:-:S05]  /*1290*/  @!P0 IMAD.WIDE R36, R15, 0x2, R36 ;  /* 0x000000020f248825 */ /* 0x008fca00078e0224 */
[----:B------:R3:W4:Y:S02]  /*12a0*/  @!P0 LDG.E.U16.CONSTANT R33, desc[UR10][R36.64] ;  /* 0x0000000a24218981 */ /* 0x000724000c1e9500 */
[----:B--2---:R-:W2:Y:S08]  /*12b0*/  LDC.64 R20, c[0x0][0x388] ;  /* 0x0000e200ff147b82 */ /* 0x004eb00000000a00 */
[----:B---3--:R-:W3:Y:S01]  /*12c0*/  LDC.64 R36, c[0x0][0x380] ;  /* 0x0000e000ff247b82 */ /* 0x008ee20000000a00 */
[----:B------:R-:W-:Y:S01]  /*12d0*/  FFMA.FTZ R7, R16, R34, R7 ;  /* 0x0000002210077223 */ /* 0x000fe20000010007 */
[----:B------:R-:W-:-:S02]  /*12e0*/  IMAD R16, R8, UR14, RZ ;  /* 0x0000000e08107c24 */ /* 0x000fc4000f8e02ff */
[----:B0-----:R-:W-:-:S04]  /*12f0*/  @!P0 IMAD.WIDE R38, R15, 0x2, R38 ;  /* 0x000000020f268825 */ /* 0x001fc800078e0226 */
[----:B-1----:R-:W-:-:S04]  /*1300*/  @!P4 IMAD.WIDE R18, R25, 0x2, R18 ;  /* 0x000000021912c825 */ /* 0x002fc800078e0212 */
[----:B------:R-:W-:Y:S01]  /*1310*/  @!P2 HADD2.F32 R35, -RZ, R4.H0_H0 ;  /* 0x20000004ff23a230 */ /* 0x000fe20000004100 */
[----:B------:R-:W-:Y:S01]  /*1320*/  ISETP.GE.AND P2, PT, R5, UR8, PT ;  /* 0x0000000805007c0c */ /* 0x000fe2000bf46270 */
[C---:B------:R-:W-:Y:S01]  /*1330*/  IMAD R8, R16.reuse, 0x8, R13 ;  /* 0x0000000810087824 */ /* 0x040fe200078e020d */
[----:B------:R-:W-:Y:S01]  /*1340*/  IADD3 R13, PT, PT, R16, R5, RZ ;  /* 0x00000005100d7210 */ /* 0x000fe20007ffe0ff */
[----:B--2---:R-:W-:Y:S01]  /*1350*/  @!P3 IMAD.WIDE R20, R29, 0x2, R20 ;  /* 0x000000021d14b825 */ /* 0x004fe200078e0214 */
[----:B------:R0:W2:Y:S03]  /*1360*/  @!P4 LDG.E.U16.CONSTANT R5, desc[UR10][R18.64] ;  /* 0x0000000a1205c981 */ /* 0x0000a6000c1e9500 */
[----:B------:R-:W-:Y:S01]  /*1370*/  FADD.FTZ R26, R31, R26 ;  /* 0x0000001a1f1a7221 */ /* 0x000fe20000010000 */
[----:B------:R-:W5:Y:S01]  /*1380*/  @!P0 LDG.E.U16.CONSTANT R4, desc[UR10][R38.64] ;  /* 0x0000000a26048981 */ /* 0x000f62000c1e9500 */
[----:B---3--:R-:W-:-:S03]  /*1390*/  @!P3 IMAD.WIDE R36, R29, 0x2, R36 ;  /* 0x000000021d24b825 */ /* 0x008fc600078e0224 */
[----:B------:R1:W3:Y:S01]  /*13a0*/  @!P3 LDG.E.U16.CONSTANT R31, desc[UR10][R20.64] ;  /* 0x0000000a141fb981 */ /* 0x0002e2000c1e9500 */
[----:B0-----:R-:W0:Y:S03]  /*13b0*/  LDC.64 R18, c[0x0][0x380] ;  /* 0x0000e000ff127b82 */ /* 0x001e260000000a00 */
[----:B------:R1:W2:Y:S05]  /*13c0*/  @!P3 LDG.E.U16.CONSTANT R16, desc[UR10][R36.64] ;  /* 0x0000000a2410b981 */ /* 0x0002aa000c1e9500 */
[----:B-1----:R-:W1:Y:S08]  /*13d0*/  LDC.64 R20, c[0x0][0x388] ;  /* 0x0000e200ff147b82 */ /* 0x002e700000000a00 */
[----:B------:R-:W1:Y:S01]  /*13e0*/  LDC.64 R36, c[0x0][0x388] ;  /* 0x0000e200ff247b82 */ /* 0x000e620000000a00 */
[----:B0-----:R-:W-:-:S05]  /*13f0*/  @!P2 IMAD.WIDE R18, R9, 0x2, R18 ;  /* 0x000000020912a825 */ /* 0x001fca00078e0212 */
[----:B------:R0:W3:Y:S01]  /*1400*/  @!P2 LDG.E.U16.CONSTANT R38, desc[UR10][R18.64] ;  /* 0x0000000a1226a981 */ /* 0x0000e2000c1e9500 */
[----:B-1----:R-:W-:-:S05]  /*1410*/  @!P4 IMAD.WIDE R20, R25, 0x2, R20 ;  /* 0x000000021914c825 */ /* 0x002fca00078e0214 */
[----:B------:R1:W3:Y:S01]  /*1420*/  @!P4 LDG.E.U16.CONSTANT R34, desc[UR10][R20.64] ;  /* 0x0000000a1422c981 */ /* 0x0002e2000c1e9500 */
[----:B------:R-:W-:-:S06]  /*1430*/  @!P2 IMAD.WIDE R36, R9, 0x2, R36 ;  /* 0x000000020924a825 */ /* 0x000fcc00078e0224 */
[----:B------:R-:W3:Y:S01]  /*1440*/  @!P2 LDG.E.U16.CONSTANT R36, desc[UR10][R36.64] ;  /* 0x0000000a2424a981 */ /* 0x000ee2000c1e9500 */
[----:B------:R-:W-:Y:S01]  /*1450*/  FADD.FTZ R11, -R2, R11 ;  /* 0x0000000b020b7221 */ /* 0x000fe20000010100 */
[----:B------:R-:W-:-:S03]  /*1460*/  FADD.FTZ R24, R35, R24 ;  /* 0x0000001823187221 */ /* 0x000fc60000010000 */
[----:B------:R-:W-:Y:S01]  /*1470*/  FFMA.FTZ R28, R11, R35, R28 ;  /* 0x000000230b1c7223 */ /* 0x000fe2000001001c */
[----:B------:R-:W-:Y:S02]  /*1480*/  HFMA2 R35, -RZ, RZ, 0, 0 ;  /* 0x00000000ff237431 */ /* 0x000fe400000001ff */
[----:B0-----:R-:W-:Y:S01]  /*1490*/  IMAD.U32 R19, RZ, RZ, UR13 ;  /* 0x0000000dff137e24 */ /* 0x001fe2000f8e00ff */
[----:B-1----:R-:W-:-:S03]  /*14a0*/  MOV R21, RZ ;  /* 0x000000ff00157202 */ /* 0x002fc60000000f00 */
[----:B------:R-:W-:Y:S02]  /*14b0*/  IMAD R32, R19, 0x8, R32 ;  /* 0x0000000813207824 */ /* 0x000fe400078e0220 */
[----:B------:R-:W-:Y:S02]  /*14c0*/  HFMA2 R19, -RZ, RZ, 0, 0 ;  /* 0x00000000ff137431 */ /* 0x000fe400000001ff */
[----:B------:R-:W-:Y:S01]  /*14d0*/  IMAD.MOV.U32 R11, RZ, RZ, RZ ;  /* 0x000000ffff0b7224 */ /* 0x000fe200078e00ff */
[----:B------:R-:W-:-:S04]  /*14e0*/  UIADD3 UR4, UPT, UPT, UR4, 0x2, URZ ;  /* 0x0000000204047890 */ /* 0x000fc8000fffe0ff */
[----:B------:R-:W-:Y:S01]  /*14f0*/  UISETP.NE.AND UP0, UPT, UR4, URZ, UPT ;  /* 0x000000ff0400728c */ /* 0x000fe2000bf05270 */
[----:B----4-:R-:W-:-:S05]  /*1500*/  @!P0 HADD2.F32 R11, -RZ, R33.H0_H0 ;  /* 0x20000021ff0b8230 */ /* 0x010fca0000004100 */
[----:B------:R-:W-:Y:S01]  /*1510*/  FADD.FTZ R22, R11, R22 ;  /* 0x000000160b167221 */ /* 0x000fe20000010000 */
[----:B-----5:R-:W-:Y:S01]  /*1520*/  @!P0 HADD2.F32 R35, -RZ, R4.H0_H0 ;  /* 0x20000004ff238230 */ /* 0x020fe20000004100 */
[----:B------:R-:W-:-:S04]  /*1530*/  MOV R4, UR13 ;  /* 0x0000000d00047c02 */ /* 0x000fc80008000f00 */
[----:B------:R-:W-:-:S04]  /*1540*/  IADD3 R27, PT, PT, R4, UR13, R27 ;  /* 0x0000000d041b7c10 */ /* 0x000fc8000fffe01b */
[----:B------:R-:W-:Y:S01]  /*1550*/  IADD3 R27, PT, PT, R4, UR13, R27 ;  /* 0x0000000d041b7c10 */ /* 0x000fe2000fffe01b */
[----:B--2---:R-:W-:-:S03]  /*1560*/  @!P3 HADD2.F32 R21, -RZ, R16.H0_H0 ;  /* 0x20000010ff15b230 */ /* 0x004fc60000004100 */
[----:B------:R-:W-:Y:S01]  /*1570*/  IADD3 R27, PT, PT, R4, UR13, R27 ;  /* 0x0000000d041b7c10 */ /* 0x000fe2000fffe01b */
[----:B------:R-:W-:Y:S01]  /*1580*/  FADD.FTZ R35, -R2, R35 ;  /* 0x0000002302237221 */ /* 0x000fe20000010100 */
[C---:B------:R-:W-:Y:S01]  /*1590*/  LEA R23, R4.reuse, R23, 0x3 ;  /* 0x0000001704177211 */ /* 0x040fe200078e18ff */
[----:B---3--:R-:W-:Y:S01]  /*15a0*/  @!P3 HADD2.F32 R19, -RZ, R31.H0_H0 ;  /* 0x2000001fff13b230 */ /* 0x008fe20000004100 */
[----:B------:R-:W-:Y:S01]  /*15b0*/  IADD3 R27, PT, PT, R4, UR13, R27 ;  /* 0x0000000d041b7c10 */ /* 0x000fe2000fffe01b */
[----:B------:R-:W-:Y:S02]  /*15c0*/  HFMA2 R4, -RZ, RZ, 0, 0 ;  /* 0x00000000ff047431 */ /* 0x000fe400000001ff */
[----:B------:R-:W-:Y:S01]  /*15d0*/  FADD.FTZ R21, -R2, R21 ;  /* 0x0000001502157221 */ /* 0x000fe20000010100 */
[----:B------:R-:W-:Y:S01]  /*15e0*/  FFMA.FTZ R12, R35, R11, R12 ;  /* 0x0000000b230c7223 */ /* 0x000fe2000001000c */
[----:B------:R-:W-:Y:S01]  /*15f0*/  MOV R11, RZ ;  /* 0x000000ff000b7202 */ /* 0x000fe20000000f00 */
[----:B------:R-:W-:Y:S01]  /*1600*/  FADD.FTZ R26, R26, R19 ;  /* 0x000000131a1a7221 */ /* 0x000fe20000010000 */
[----:B------:R-:W-:-:S02]  /*1610*/  @!P1 HADD2.F32 R4, -RZ, R10.H0_H0 ;  /* 0x2000000aff049230 */ /* 0x000fc40000004100 */
[----:B------:R-:W-:Y:S01]  /*1620*/  FFMA.FTZ R6, R21, R19, R6 ;  /* 0x0000001315067223 */ /* 0x000fe20000010006 */
[----:B------:R-:W-:Y:S02]  /*1630*/  @!P1 HADD2.F32 R11, -RZ, R14.H0_H0 ;  /* 0x2000000eff0b9230 */ /* 0x000fe40000004100 */
[----:B------:R-:W-:Y:S02]  /*1640*/  HFMA2 R19, -RZ, RZ, 0, 0 ;  /* 0x00000000ff137431 */ /* 0x000fe400000001ff */
[----:B------:R-:W-:Y:S01]  /*1650*/  IMAD.U32 R10, RZ, RZ, UR13 ;  /* 0x0000000dff0a7e24 */ /* 0x000fe2000f8e00ff */
[----:B------:R-:W-:Y:S01]  /*1660*/  MOV R31, RZ ;  /* 0x000000ff001f7202 */ /* 0x000fe20000000f00 */
[----:B------:R-:W-:Y:S02]  /*1670*/  @!P4 HADD2.F32 R31, -RZ, R5.H0_H0 ;  /* 0x20000005ff1fc230 */ /* 0x000fe40000004100 */
[----:B------:R-:W-:Y:S02]  /*1680*/  IMAD R17, R10, 0x8, R17 ;  /* 0x000000080a117824 */ /* 0x000fe400078e0211 */
[----:B------:R-:W-:Y:S01]  /*1690*/  FADD.FTZ R10, -R2, R11 ;  /* 0x0000000b020a7221 */ /* 0x000fe20000010100 */
[----:B------:R-:W-:-:S02]  /*16a0*/  @!P2 HADD2.F32 R19, -RZ, R38.H0_H0 ;  /* 0x20000026ff13a230 */ /* 0x000fc40000004100 */
[----:B------:R-:W-:Y:S01]  /*16b0*/  FADD.FTZ R11, R30, R4 ;  /* 0x000000041e0b7221 */ /* 0x000fe20000010000 */
[----:B------:R-:W-:Y:S02]  /*16c0*/  IMAD.MOV.U32 R21, RZ, RZ, RZ ;  /* 0x000000ffff157224 */ /* 0x000fe400078e00ff */
[----:B------:R-:W-:Y:S01]  /*16d0*/  FFMA.FTZ R7, R10, R4, R7 ;  /* 0x000000040a077223 */ /* 0x000fe20000010007 */
[----:B------:R-:W-:Y:S01]  /*16e0*/  IMAD.MOV.U32 R33, RZ, RZ, RZ ;  /* 0x000000ffff217224 */ /* 0x000fe200078e00ff */
[----:B------:R-:W-:Y:S01]  /*16f0*/  MOV R14, UR13 ;  /* 0x0000000d000e7c02 */ /* 0x000fe20008000f00 */
[C---:B------:R-:W-:Y:S01]  /*1700*/  FADD.FTZ R5, -R2.reuse, R31 ;  /* 0x0000001f02057221 */ /* 0x040fe20000010100 */
[----:B------:R-:W-:Y:S01]  /*1710*/  MOV R4, UR13 ;  /* 0x0000000d00047c02 */ /* 0x000fe20008000f00 */
[----:B------:R-:W-:Y:S02]  /*1720*/  @!P4 HADD2.F32 R21, -RZ, R34.H0_H0 ;  /* 0x20000022ff15c230 */ /* 0x000fe40000004100 */
[----:B------:R-:W-:Y:S01]  /*1730*/  FADD.FTZ R19, -R2, R19 ;  /* 0x0000001302137221 */ /* 0x000fe20000010100 */
[----:B------:R-:W-:-:S02]  /*1740*/  LEA R15, R14, R15, 0x3 ;  /* 0x0000000f0e0f7211 */ /* 0x000fc400078e18ff */
[----:B------:R-:W-:Y:S01]  /*1750*/  LEA R29, R14, R29, 0x3 ;  /* 0x0000001d0e1d7211 */ /* 0x000fe200078e18ff */
[----:B------:R-:W-:Y:S01]  /*1760*/  @!P2 HADD2.F32 R33, -RZ, R36.H0_H0 ;  /* 0x20000024ff21a230 */ /* 0x000fe20000004100 */
[----:B------:R-:W-:Y:S01]  /*1770*/  LEA R25, R4, R25, 0x3 ;  /* 0x0000001904197211 */ /* 0x000fe200078e18ff */
[----:B------:R-:W-:Y:S01]  /*1780*/  FADD.FTZ R24, R24, R21 ;  /* 0x0000001518187221 */ /* 0x000fe20000010000 */
[----:B------:R-:W-:Y:S01]  /*1790*/  FFMA.FTZ R28, R5, R21, R28 ;  /* 0x00000015051c7223 */ /* 0x000fe2000001001c */
[----:B------:R-:W-:Y:S01]  /*17a0*/  LEA R9, R4, R9, 0x3 ;  /* 0x0000000904097211 */ /* 0x000fe200078e18ff */
[----:B------:R-:W-:Y:S01]  /*17b0*/  FADD.FTZ R22, R22, R33 ;  /* 0x0000002116167221 */ /* 0x000fe20000010000 */
[----:B------:R-:W-:Y:S01]  /*17c0*/  FFMA.FTZ R12, R19, R33, R12 ;  /* 0x00000021130c7223 */ /* 0x000fe2000001000c */
[----:B------:R-:W-:Y:S06]  /*17d0*/  BRA.U UP0, `(.L_x_26995) ;  /* 0xfffffff500c47547 */ /* 0x000fec000b83ffff */
.L_x_26994:
[----:B------:R-:W0:Y:S01]  /*17e0*/  S2R R13, SR_TID.Y ;  /* 0x00000000000d7919 */ /* 0x000e220000002200 */
[----:B------:R-:W1:Y:S01]  /*17f0*/  S2UR UR6, SR_CgaCtaId ;  /* 0x00000000000679c3 */ /* 0x000e620000008800 */
[----:B------:R-:W-:Y:S01]  /*1800*/  ULOP3.LUT UR5, UR5, 0x1, URZ, 0xc0, !UPT ;  /* 0x0000000105057892 */ /* 0x000fe2000f8ec0ff */
[----:B------:R-:W-:Y:S01]  /*1810*/  IMAD.U32 R10, RZ, RZ, UR14 ;  /* 0x0000000eff0a7e24 */ /* 0x000fe2000f8e00ff */
        /* <DEDUP_REMOVED lines=9> */
[----:B------:R-:W-:Y:S01]  /*18b0*/  IADD3 R8, PT, PT, R21, R8, RZ ;  /* 0x0000000815087210 */ /* 0x000fe20007ffe0ff */
[----:B----4-:R-:W-:-:S03]  /*18c0*/  @!P0 IMAD.WIDE R14, R27, 0x2, R14 ;  /* 0x000000021b0e8825 */ /* 0x010fc600078e020e */
[----:B------:R-:W-:-:S03]  /*18d0*/  IADD3 R23, PT, PT, R21, R8, RZ ;  /* 0x0000000815177210 */ /* 0x000fc60007ffe0ff */
[----:B------:R-:W4:Y:S01]  /*18e0*/  LDC.64 R18, c[0x0][0x380] ;  /* 0x0000e000ff127b82 */ /* 0x000f220000000a00 */
[----:B------:R-:W-:Y:S02]  /*18f0*/  ISETP.GE.AND P1, PT, R8, UR8, PT ;  /* 0x0000000808007c0c */ /* 0x000fe4000bf26270 */
[----:B------:R-:W-:Y:S01]  /*1900*/  ISETP.GE.AND P2, PT, R23, UR8, PT ;  /* 0x0000000817007c0c */ /* 0x000fe2000bf46270 */
[----:B------:R-:W-:Y:S01]  /*1910*/  IMAD.IADD R23, R21, 0x1, R23 ;  /* 0x0000000115177824 */ /* 0x000fe200078e0217 */
[----:B------:R-:W2:Y:S01]  /*1920*/  @!P0 LDG.E.U16.CONSTANT R14, desc[UR10][R14.64] ;  /* 0x0000000a0e0e8981 */ /* 0x000ea2000c1e9500 */
[----:B-1----:R-:W-:Y:S02]  /*1930*/  @!P0 IMAD.WIDE R4, R27, 0x2, R4 ;  /* 0x000000021b048825 */ /* 0x002fe400078e0204 */
[----:B------:R-:W1:Y:S01]  /*1940*/  LDC.64 R8, c[0x0][0x380] ;  /* 0x0000e000ff087b82 */ /* 0x000e620000000a00 */
[----:B------:R-:W-:-:S07]  /*1950*/  ISETP.GE.AND P3, PT, R23, UR8, PT ;  /* 0x0000000817007c0c */ /* 0x000fce000bf66270 */
[----:B------:R-:W0:Y:S01]  /*1960*/  LDC.64 R30, c[0x0][0x388] ;  /* 0x0000e200ff1e7b82 */ /* 0x000e220000000a00 */
[----:B------:R-:W-:Y:S01]  /*1970*/  IADD3 R27, PT, PT, R27, UR13, RZ ;  /* 0x0000000d1b1b7c10 */ /* 0x000fe2000fffe0ff */
[----:B------:R0:W2:Y:S06]  /*1980*/  @!P0 LDG.E.U16.CONSTANT R4, desc[UR10][R4.64] ;  /* 0x0000000a04048981 */ /* 0x0000ac000c1e9500 */
[----:B------:R-:W0:Y:S08]  /*1990*/  LDC.64 R16, c[0x0][0x388] ;  /* 0x0000e200ff107b82 */ /* 0x000e300000000a00 */
[----:B------:R-:W0:Y:S01]  /*19a0*/  LDC.64 R20, c[0x0][0x388] ;  /* 0x0000e200ff147b82 */ /* 0x000e220000000a00 */
[C---:B------:R-:W-:Y:S01]  /*19b0*/  IADD3 R25, PT, PT, R27.reuse, UR13, RZ ;  /* 0x0000000d1b197c10 */ /* 0x040fe2000fffe0ff */
[----:B---3--:R-:W-:-:S04]  /*19c0*/  @!P1 IMAD.WIDE R32, R27, 0x2, R32 ;  /* 0x000000021b209825 */ /* 0x008fc800078e0220 */
[C---:B------:R-:W-:Y:S02]  /*19d0*/  VIADD R23, R25.reuse, UR13 ;  /* 0x0000000d19177c36 */ /* 0x040fe40008000000 */
[----:B-1----:R-:W-:Y:S01]  /*19e0*/  @!P2 IMAD.WIDE R8, R25, 0x2, R8 ;  /* 0x000000021908a825 */ /* 0x002fe200078e0208 */
[----:B------:R-:W3:Y:S03]  /*19f0*/  @!P1 LDG.E.U16.CONSTANT R32, desc[UR10][R32.64] ;  /* 0x0000000a20209981 */ /* 0x000ee6000c1e9500 */
[----:B----4-:R-:W-:Y:S02]  /*1a00*/  @!P3 IMAD.WIDE R18, R23, 0x2, R18 ;  /* 0x000000021712b825 */ /* 0x010fe400078e0212 */
[----:B------:R-:W4:Y:S02]  /*1a10*/  @!P2 LDG.E.U16.CONSTANT R8, desc[UR10][R8.64] ;  /* 0x0000000a0808a981 */ /* 0x000f24000c1e9500 */
[----:B0-----:R-:W-:-:S02]  /*1a20*/  @!P1 IMAD.WIDE R30, R27, 0x2, R30 ;  /* 0x000000021b1e9825 */ /* 0x001fc400078e021e */
[----:B------:R0:W4:Y:S02]  /*1a30*/  @!P3 LDG.E.U16.CONSTANT R18, desc[UR10][R18.64] ;  /* 0x0000000a1212b981 */ /* 0x000124000c1e9500 */
[----:B------:R-:W-:Y:S02]  /*1a40*/  @!P2 IMAD.WIDE R16, R25, 0x2, R16 ;  /* 0x000000021910a825 */ /* 0x000fe400078e0210 */
[----:B------:R-:W4:Y:S02]  /*1a50*/  @!P1 LDG.E.U16.CONSTANT R30, desc[UR10][R30.64] ;  /* 0x0000000a1e1e9981 */ /* 0x000f24000c1e9500 */
[----:B------:R-:W-:Y:S02]  /*1a60*/  @!P3 IMAD.WIDE R20, R23, 0x2, R20 ;  /* 0x000000021714b825 */ /* 0x000fe400078e0214 */
[----:B------:R1:W4:Y:S04]  /*1a70*/  @!P2 LDG.E.U16.CONSTANT R16, desc[UR10][R16.64] ;  /* 0x0000000a1010a981 */ /* 0x000328000c1e9500 */
[----:B------:R1:W4:Y:S01]  /*1a80*/  @!P3 LDG.E.U16.CONSTANT R20, desc[UR10][R20.64] ;  /* 0x0000000a1414b981 */ /* 0x000322000c1e9500 */
[----:B------:R-:W-:Y:S01]  /*1a90*/  MOV R5, RZ ;  /* 0x000000ff00057202 */ /* 0x000fe20000000f00 */
[----:B------:R-:W-:-:S02]  /*1aa0*/  HFMA2 R36, -RZ, RZ, 0, 0 ;  /* 0x00000000ff247431 */ /* 0x000fc400000001ff */
[----:B------:R-:W-:Y:S01]  /*1ab0*/  HFMA2 R15, -RZ, RZ, 0, 0 ;  /* 0x00000000ff0f7431 */ /* 0x000fe200000001ff */
[----:B0-----:R-:W-:Y:S01]  /*1ac0*/  MOV R19, RZ ;  /* 0x000000ff00137202 */ /* 0x001fe20000000f00 */
[----:B-1----:R-:W-:Y:S02]  /*1ad0*/  IMAD.MOV.U32 R17, RZ, RZ, RZ ;  /* 0x000000ffff117224 */ /* 0x002fe400078e00ff */
[----:B------:R-:W-:Y:S01]  /*1ae0*/  HFMA2 R21, -RZ, RZ, 0, 0 ;  /* 0x00000000ff157431 */ /* 0x000fe200000001ff */
[----:B------:R-:W-:Y:S01]  /*1af0*/  MOV R9, RZ ;  /* 0x000000ff00097202 */ /* 0x000fe20000000f00 */
[----:B--2---:R-:W-:Y:S02]  /*1b00*/  @!P0 HADD2.F32 R5, -RZ, R14.H0_H0 ;  /* 0x2000000eff058230 */ /* 0x004fe40000004100 */
[----:B------:R-:W-:-:S03]  /*1b10*/  @!P0 HADD2.F32 R36, -RZ, R4.H0_H0 ;  /* 0x20000004ff248230 */ /* 0x000fc60000004100 */
[----:B-----5:R-:W-:Y:S01]  /*1b20*/  FADD.FTZ R4, -R2, R5 ;  /* 0x0000000502047221 */ /* 0x020fe20000010100 */
[----:B------:R-:W-:Y:S02]  /*1b30*/  IMAD.MOV.U32 R5, RZ, RZ, RZ ;  /* 0x000000ffff057224 */ /* 0x000fe400078e00ff */
[----:B------:R-:W-:Y:S01]  /*1b40*/  FADD.FTZ R11, R11, R36 ;  /* 0x000000240b0b7221 */ /* 0x000fe20000010000 */
[----:B------:R-:W-:Y:S01]  /*1b50*/  FFMA.FTZ R7, R4, R36, R7 ;  /* 0x0000002404077223 */ /* 0x000fe20000010007 */
[----:B---3--:R-:W-:Y:S02]  /*1b60*/  @!P1 HADD2.F32 R5, -RZ, R32.H0_H0 ;  /* 0x20000020ff059230 */ /* 0x008fe40000004100 */
[----:B----4-:R-:W-:Y:S02]  /*1b70*/  @!P2 HADD2.F32 R15, -RZ, R8.H0_H0 ;  /* 0x20000008ff0fa230 */ /* 0x010fe40000004100 */
[----:B------:R-:W-:Y:S02]  /*1b80*/  @!P3 HADD2.F32 R19, -RZ, R18.H0_H0 ;  /* 0x20000012ff13b230 */ /* 0x000fe40000004100 */
[C---:B------:R-:W-:Y:S01]  /*1b90*/  FADD.FTZ R5, -R2.reuse, R5 ;  /* 0x0000000502057221 */ /* 0x040fe20000010100 */
[----:B------:R-:W-:Y:S01]  /*1ba0*/  FADD.FTZ R15, -R2, R15 ;  /* 0x0000000f020f7221 */ /* 0x000fe20000010100 */
[----:B------:R-:W-:-:S02]  /*1bb0*/  @!P1 HADD2.F32 R9, -RZ, R30.H0_H0 ;  /* 0x2000001eff099230 */ /* 0x000fc40000004100 */
[----:B------:R-:W-:Y:S01]  /*1bc0*/  FADD.FTZ R19, -R2, R19 ;  /* 0x0000001302137221 */ /* 0x000fe20000010100 */
[----:B------:R-:W-:Y:S02]  /*1bd0*/  @!P2 HADD2.F32 R17, -RZ, R16.H0_H0 ;  /* 0x20000010ff11a230 */ /* 0x000fe40000004100 */
[----:B------:R-:W-:Y:S02]  /*1be0*/  @!P3 HADD2.F32 R21, -RZ, R20.H0_H0 ;  /* 0x20000014ff15b230 */ /* 0x000fe40000004100 */
[----:B------:R-:W-:Y:S01]  /*1bf0*/  FADD.FTZ R26, R26, R9 ;  /* 0x000000091a1a7221 */ /* 0x000fe20000010000 */
[----:B------:R-:W-:Y:S01]  /*1c00*/  FFMA.FTZ R6, R5, R9, R6 ;  /* 0x0000000905067223 */ /* 0x000fe20000010006 */
[----:B------:R-:W-:Y:S01]  /*1c10*/  FADD.FTZ R24, R24, R17 ;  /* 0x0000001118187221 */ /* 0x000fe20000010000 */
[----:B------:R-:W-:Y:S01]  /*1c20*/  FFMA.FTZ R28, R15, R17, R28 ;  /* 0x000000110f1c7223 */ /* 0x000fe2000001001c */
[----:B------:R-:W-:Y:S01]  /*1c30*/  FADD.FTZ R22, R22, R21 ;  /* 0x0000001516167221 */ /* 0x000fe20000010000 */
[----:B------:R-:W-:-:S07]  /*1c40*/  FFMA.FTZ R12, R19, R21, R12 ;  /* 0x00000015130c7223 */ /* 0x000fce000001000c */
.L_x_26996:
[----:B------:R-:W-:Y:S01]  /*1c50*/  ISETP.GE.U32.AND P1, PT, R10, 0x2, PT ;  /* 0x000000020a00780c */ /* 0x000fe20003f26070 */
[----:B------:R-:W-:Y:S01]  /*1c60*/  UMOV UR4, 0x400 ;  /* 0x0000040000047882 */ /* 0x000fe20000000000 */
[----:B------:R-:W-:Y:S01]  /*1c70*/  FADD.FTZ R11, R26, R11 ;  /* 0x0000000b1a0b7221 */ /* 0x000fe20000010000 */
[----:B------:R-:W-:Y:S01]  /*1c80*/  UIADD3 UR5, UPT, UPT, UR4, 0x800, URZ ;  /* 0x0000080004057890 */ /* 0x000fe2000fffe0ff */
[----:B------:R-:W-:Y:S01]  /*1c90*/  FADD.FTZ R7, R6, R7 ;  /* 0x0000000706077221 */ /* 0x000fe20000010000 */
[----:B0-2---:R-:W-:Y:S02]  /*1ca0*/  IMAD R4, R13, UR17, R34 ;  /* 0x000000110d047c24 */ /* 0x005fe4000f8e0222 */
[----:B------:R-:W-:Y:S01]  /*1cb0*/  FADD.FTZ R11, R11, R24 ;  /* 0x000000180b0b7221 */ /* 0x000fe20000010000 */
[----:B-1----:R-:W-:Y:S01]  /*1cc0*/  ULEA UR5, UR6, UR5, 0x18 ;  /* 0x0000000506057291 */ /* 0x002fe2000f8ec0ff */
[----:B------:R-:W-:Y:S01]  /*1cd0*/  FADD.FTZ R7, R7, R28 ;  /* 0x0000001c07077221 */ /* 0x000fe20000010000 */
[----:B------:R-:W-:Y:S01]  /*1ce0*/  ULEA UR4, UR6, UR4, 0x18 ;  /* 0x0000000406047291 */ /* 0x000fe2000f8ec0ff */
[----:B------:R-:W-:-:S02]  /*1cf0*/  FADD.FTZ R9, R11, R22 ;  /* 0x000000160b097221 */ /* 0x000fc40000010000 */
[----:B------:R-:W-:Y:S01]  /*1d00*/  FADD.FTZ R11, R7, R12 ;  /* 0x0000000c070b7221 */ /* 0x000fe20000010000 */
[C---:B------:R-:W-:Y:S02]  /*1d10*/  LEA R12, R4.reuse, UR5, 0x2 ;  /* 0x00000005040c7c11 */ /* 0x040fe4000f8e10ff */
[----:B-----5:R-:W-:Y:S01]  /*1d20*/  LEA R2, R4, UR4, 0x2 ;  /* 0x0000000404027c11 */ /* 0x020fe2000f8e10ff */
[----:B------:R-:W-:Y:S06]  /*1d30*/  @!P1 BRA `(.L_x_26997) ;  /* 0x0000000c00189947 */ /* 0x000fec0003800000 */
[----:B------:R-:W-:Y:S01]  /*1d40*/  MOV R6, UR14 ;  /* 0x0000000e00067c02 */ /* 0x000fe20008000f00 */
[----:B------:R-:W-:Y:S01]  /*1d50*/  IMAD.U32 R4, RZ, RZ, UR14 ;  /* 0x0000000eff047e24 */ /* 0x000fe2000f8e00ff */
[----:B------:R-:W-:Y:S02]  /*1d60*/  MOV R7, UR14 ;  /* 0x0000000e00077c02 */ /* 0x000fe40008000f00 */
        /* <DEDUP_REMOVED lines=190> */
[----:B------:R-:W-:-:S05]  /*2950*/  @!P0 LEA R5, R5, R12, 0x2 ;  /* 0x0000000c05058211 */ /* 0x000fca00078e10ff */
[----:B------:R-:W0:Y:S04]  /*2960*/  @!P0 LDS R4, [R4] ;  /* 0x0000000004048984 */ /* 0x000e280000000800 */
[----:B------:R-:W1:Y:S01]  /*2970*/  @!P0 LDS R6, [R5] ;  /* 0x0000000005068984 */ /* 0x000e620000000800 */
[----:B0-----:R-:W-:Y:S01]  /*2980*/  @!P0 FADD.FTZ R9, R9, R4 ;  /* 0x0000000409098221 */ /* 0x001fe20000010000 */
[----:B-1----:R-:W-:-:S07]  /*2990*/  @!P0 FADD.FTZ R11, R11, R6 ;  /* 0x000000060b0b8221 */ /* 0x002fce0000010000 */
.L_x_26997:
        /* <DEDUP_REMOVED lines=38> */
.L_x_27000:
[----:B------:R-:W-:Y:S05]  /*2c00*/  BSYNC.RECONVERGENT B0 ;  /* 0x0000000000007941 */ /* 0x000fea0003800200 */
.L_x_26999:
[----:B------:R-:W-:Y:S06]  /*2c10*/  BAR.SYNC.DEFER_BLOCKING 0x0 ;  /* 0x0000000000007b1d */ /* 0x000fec0000010000 */
[----:B-1----:R-:W1:Y:S02]  /*2c20*/  LDS.U8 R0, [UR4+0x1000] ;  /* 0x00100004ff007984 */ /* 0x002e640008000000 */
[----:B-1----:R-:W-:-:S13]  /*2c30*/  ISETP.NE.AND P0, PT, R0, RZ, PT ;  /* 0x000000ff0000720c */ /* 0x002fda0003f05270 */
[----:B------:R-:W-:Y:S05]  /*2c40*/  @!P0 EXIT ;  /* 0x000000000000894d */ /* 0x000fea0003800000 */
[----:B------:R-:W-:Y:S01]  /*2c50*/  ISETP.GE.U32.AND P0, PT, R13, UR15, PT ;  /* 0x0000000f0d007c0c */ /* 0x000fe2000bf06070 */
[----:B------:R-:W-:Y:S01]  /*2c60*/  BSSY.RECONVERGENT B0, `(.L_x_27001) ;  /* 0x0000063000007945 */ /* 0x000fe20003800200 */
[----:B------:R-:W-:Y:S01]  /*2c70*/  IMAD.MOV.U32 R27, RZ, RZ, RZ ;  /* 0x000000ffff1b7224 */ /* 0x000fe200078e00ff */
[----:B------:R-:W-:-:S10]  /*2c80*/  MOV R29, RZ ;  /* 0x000000ff001d7202 */ /* 0x000fd40000000f00 */
[----:B------:R-:W-:Y:S05]  /*2c90*/  @P0 BRA `(.L_x_27002) ;  /* 0x00000004007c0947 */ /* 0x000fea0003800000 */
[----:B0-----:R-:W0:Y:S01]  /*2ca0*/  I2F.U32.RP R14, UR14 ;  /* 0x0000000e000e7d06 */ /* 0x001e220008209000 */
[----:B------:R-:W-:Y:S01]  /*2cb0*/  VIADD R0, R13, UR14 ;  /* 0x0000000e0d007c36 */ /* 0x000fe20008000000 */
[----:B------:R-:W-:Y:S01]  /*2cc0*/  ISETP.NE.U32.AND P4, PT, RZ, UR14, PT ;  /* 0x0000000eff007c0c */ /* 0x000fe2000bf85070 */
[----:B------:R-:W-:Y:S01]  /*2cd0*/  BSSY.RECONVERGENT B1, `(.L_x_27003) ;  /* 0x000002e000017945 */ /* 0x000fe20003800200 */
[----:B------:R-:W-:Y:S01]  /*2ce0*/  HFMA2 R27, -RZ, RZ, 0, 0 ;  /* 0x00000000ff1b7431 */ /* 0x000fe200000001ff */
[----:B------:R-:W-:Y:S01]  /*2cf0*/  MOV R29, RZ ;  /* 0x000000ff001d7202 */ /* 0x000fe20000000f00 */
[----:B------:R-:W-:Y:S01]  /*2d00*/  IMAD.MOV.U32 R25, RZ, RZ, R13 ;  /* 0x000000ffff197224 */ /* 0x000fe200078e000d */
[C---:B------:R-:W-:Y:S02]  /*2d10*/  ISETP.GE.U32.AND P0, PT, R0.reuse, UR15, PT ;  /* 0x0000000f00007c0c */ /* 0x040fe4000bf06070 */
[----:B------:R-:W-:Y:S02]  /*2d20*/  VIMNMX.U32 R11, PT, PT, R0, UR15, !PT ;  /* 0x0000000f000b7c48 */ /* 0x000fe4000ffe0000 */
[----:B------:R-:W-:Y:S01]  /*2d30*/  SEL R10, RZ, 0x1, P0 ;  /* 0x00000001ff0a7807 */ /* 0x000fe20000000000 */
[----:B0-----:R-:W0:Y:S03]  /*2d40*/  MUFU.RCP R14, R14 ;  /* 0x0000000e000e7308 */ /* 0x001e260000001000 */
[----:B------:R-:W-:-:S02]  /*2d50*/  IADD3 R11, PT, PT, R11, -R0, -R10 ;  /* 0x800000000b0b7210 */ /* 0x000fc40007ffe80a */
[----:B0-----:R-:W-:-:S04]  /*2d60*/  IADD3 R8, PT, PT, R14, 0xffffffe, RZ ;  /* 0x0ffffffe0e087810 */ /* 0x001fc80007ffe0ff */
[----:B------:R0:W1:Y:S02]  /*2d70*/  F2I.FTZ.U32.TRUNC.NTZ R9, R8 ;  /* 0x0000000800097305 */ /* 0x000064000021f000 */
[----:B0-----:R-:W-:Y:S01]  /*2d80*/  HFMA2 R8, -RZ, RZ, 0, 0 ;  /* 0x00000000ff087431 */ /* 0x001fe200000001ff */
        /* <DEDUP_REMOVED lines=17> */
[----:B------:R-:W-:Y:S01]  /*2ea0*/  IADD3 R9, PT, PT, R9, 0x1, RZ ;  /* 0x0000000109097810 */ /* 0x000fe20007ffe0ff */
[----:B------:R-:W-:Y:S01]  /*2eb0*/  IMAD R15, R13, R31, R24 ;  /* 0x0000001f0d0f7224 */ /* 0x000fe200078e0218 */
[----:B------:R-:W-:Y:S01]  /*2ec0*/  MOV R29, RZ ;  /* 0x000000ff001d7202 */ /* 0x000fe20000000f00 */
[----:B------:R-:W-:Y:S01]  /*2ed0*/  IMAD.MOV.U32 R25, RZ, RZ, R13 ;  /* 0x000000ffff197224 */ /* 0x000fe200078e000d */
[----:B------:R-:W-:-:S04]  /*2ee0*/  LOP3.LUT R9, R9, 0x3, RZ, 0xc0, !PT ;  /* 0x0000000309097812 */ /* 0x000fc800078ec0ff */
[----:B------:R-:W-:-:S07]  /*2ef0*/  IADD3 R0, PT, PT, -R9, RZ, RZ ;  /* 0x000000ff09007210 */ /* 0x000fce0007ffe1ff */
.L_x_27005:
        /* <DEDUP_REMOVED lines=11> */
.L_x_27004:
[----:B------:R-:W-:Y:S05]  /*2fb0*/  BSYNC.RECONVERGENT B1 ;  /* 0x0000000000017941 */ /* 0x000fea0003800200 */
.L_x_27003:
[----:B------:R-:W-:Y:S05]  /*2fc0*/  @!P3 BRA `(.L_x_27002) ;  /* 0x0000000000b0b947 */ /* 0x000fea0003800000 */
[----:B------:R-:W-:Y:S01]  /*2fd0*/  IMAD.U32 R0, RZ, RZ, UR14 ;  /* 0x0000000eff007e24 */ /* 0x000fe2000f8e00ff */
[----:B------:R-:W-:Y:S02]  /*2fe0*/  MOV R8, UR14 ;  /* 0x0000000e00087c02 */ /* 0x000fe40008000f00 */
[----:B------:R-:W-:Y:S02]  /*2ff0*/  IADD3 R37, PT, PT, R25, UR14, RZ ;  /* 0x0000000e19257c10 */ /* 0x000fe4000fffe0ff */
[----:B------:R-:W-:Y:S01]  /*3000*/  LEA R33, R0, R25, 0x1 ;  /* 0x0000001900217211 */ /* 0x000fe200078e08ff */
[----:B------:R-:W-:Y:S02]  /*3010*/  IMAD R35, R8, 0x3, R25 ;  /* 0x0000000308237824 */ /* 0x000fe400078e0219 */
[----:B------:R-:W-:Y:S02]  /*3020*/  IMAD R0, R31, UR14, RZ ;  /* 0x0000000e1f007c24 */ /* 0x000fe4000f8e02ff */
[----:B------:R-:W-:-:S02]  /*3030*/  IMAD R37, R37, R31, R24 ;  /* 0x0000001f25257224 */ /* 0x000fc400078e0218 */
[-CC-:B------:R-:W-:Y:S02]  /*3040*/  IMAD R33, R33, R31.reuse, R24.reuse ;  /* 0x0000001f21217224 */ /* 0x180fe400078e0218 */
[-CC-:B------:R-:W-:Y:S02]  /*3050*/  IMAD R35, R35, R31.reuse, R24.reuse ;  /* 0x0000001f23237224 */ /* 0x180fe400078e0218 */
[----:B------:R-:W-:-:S07]  /*3060*/  IMAD R31, R25, R31, R24 ;  /* 0x0000001f191f7224 */ /* 0x000fce00078e0218 */
.L_x_27006:
[----:B------:R-:W-:-:S04]  /*3070*/  IMAD.WIDE R38, R31, 0x4, R6 ;  /* 0x000000041f267825 */ /* 0x000fc800078e0206 */
[----:B------:R-:W-:Y:S01]  /*3080*/  IMAD.WIDE R20, R31, 0x4, R4 ;  /* 0x000000041f147825 */ /* 0x000fe200078e0204 */
[----:B------:R-:W2:Y:S03]  /*3090*/  LDG.E.STRONG.SYS R26, desc[UR10][R38.64] ;  /* 0x0000000a261a7981 */ /* 0x000ea6000c1f5900 */
[C---:B------:R-:W-:Y:S02]  /*30a0*/  IMAD.WIDE R16, R37.reuse, 0x4, R6 ;  /* 0x0000000425107825 */ /* 0x040fe400078e0206 */
[----:B------:R-:W3:Y:S02]  /*30b0*/  LDG.E.STRONG.SYS R20, desc[UR10][R20.64] ;  /* 0x0000000a14147981 */ /* 0x000ee4000c1f5900 */
[----:B------:R-:W-:Y:S02]  /*30c0*/  IMAD.WIDE R8, R37, 0x4, R4 ;  /* 0x0000000425087825 */ /* 0x000fe400078e0204 */
[----:B------:R-:W4:Y:S02]  /*30d0*/  LDG.E.STRONG.SYS R16, desc[UR10][R16.64] ;  /* 0x0000000a10107981 */ /* 0x000f24000c1f5900 */
[----:B------:R-:W-:-:S02]  /*30e0*/  IMAD.WIDE R10, R33, 0x4, R6 ;  /* 0x00000004210a7825 */ /* 0x000fc400078e0206 */
[----:B------:R-:W5:Y:S02]  /*30f0*/  LDG.E.STRONG.SYS R8, desc[UR10][R8.64] ;  /* 0x0000000a08087981 */ /* 0x000f64000c1f5900 */
[----:B------:R-:W-:Y:S02]  /*3100*/  IMAD.WIDE R14, R33, 0x4, R4 ;  /* 0x00000004210e7825 */ /* 0x000fe400078e0204 */
[----:B------:R-:W5:Y:S02]  /*3110*/  LDG.E.STRONG.SYS R10, desc[UR10][R10.64] ;  /* 0x0000000a0a0a7981 */ /* 0x000f64000c1f5900 */
[C---:B------:R-:W-:Y:S02]  /*3120*/  IMAD.WIDE R18, R35.reuse, 0x4, R6 ;  /* 0x0000000423127825 */ /* 0x040fe400078e0206 */
[----:B------:R-:W5:Y:S02]  /*3130*/  LDG.E.STRONG.SYS R15, desc[UR10][R14.64] ;  /* 0x0000000a0e0f7981 */ /* 0x000f64000c1f5900 */
[----:B------:R-:W-:-:S02]  /*3140*/  IMAD.WIDE R22, R35, 0x4, R4 ;  /* 0x0000000423167825 */ /* 0x000fc400078e0204 */
[----:B------:R-:W5:Y:S04]  /*3150*/  LDG.E.STRONG.SYS R18, desc[UR10][R18.64] ;  /* 0x0000000a12127981 */ /* 0x000f68000c1f5900 */
[----:B------:R-:W5:Y:S01]  /*3160*/  LDG.E.STRONG.SYS R23, desc[UR10][R22.64] ;  /* 0x0000000a16177981 */ /* 0x000f62000c1f5900 */
[----:B------:R-:W-:-:S05]  /*3170*/  IMAD.U32 R28, RZ, RZ, UR14 ;  /* 0x0000000eff1c7e24 */ /* 0x000fca000f8e00ff */
[----:B------:R-:W-:Y:S01]  /*3180*/  IADD3 R25, PT, PT, R28, UR14, R25 ;  /* 0x0000000e1c197c10 */ /* 0x000fe2000fffe019 */
[C---:B------:R-:W-:Y:S01]  /*3190*/  IMAD R33, R0.reuse, 0x4, R33 ;  /* 0x0000000400217824 */ /* 0x040fe200078e0221 */
[C---:B------:R-:W-:Y:S02]  /*31a0*/  LEA R31, R0.reuse, R31, 0x2 ;  /* 0x0000001f001f7211 */ /* 0x040fe400078e10ff */
[C---:B------:R-:W-:Y:S02]  /*31b0*/  LEA R37, R0.reuse, R37, 0x2 ;  /* 0x0000002500257211 */ /* 0x040fe400078e10ff */
        /* <DEDUP_REMOVED lines=13> */
.L_x_27002:
[----:B------:R-:W-:Y:S05]  /*3290*/  BSYNC.RECONVERGENT B0 ;  /* 0x0000000000007941 */ /* 0x000fea0003800200 */
.L_x_27001:
        /* <DEDUP_REMOVED lines=12> */
[----:B------:R-:W-:Y:S02]  /*3360*/  @!P0 LEA R4, R5, R12, 0x2 ;  /* 0x0000000c05048211 */ /* 0x000fe400078e10ff */
[----:B------:R-:W-:Y:S01]  /*3370*/  MOV R5, UR14 ;  /* 0x0000000e00057c02 */ /* 0x000fe20008000f00 */
        /* <DEDUP_REMOVED lines=185> */
.L_x_27007:
        /* <DEDUP_REMOVED lines=10> */
[----:B------:R-:W-:Y:S01]  /*3fb0*/  @P0 F2FP.F16.F32.PACK_AB R0, RZ, R29 ;  /* 0x0000001dff00023e */ /* 0x000fe200000000ff */
[----:B------:R-:W-:-:S05]  /*3fc0*/  @P1 FMUL.FTZ R3, R3, R27 ;  /* 0x0000001b03031220 */ /* 0x000fca0000410000 */
[----:B------:R-:W-:Y:S01]  /*3fd0*/  @P1 F2FP.F16.F32.PACK_AB R12, RZ, R3 ;  /* 0x00000003ff0c123e */ /* 0x000fe200000000ff */
        /* <DEDUP_REMOVED lines=10> */
.L_x_26998:
        /* <DEDUP_REMOVED lines=13> */
[----:B------:R-:W-:Y:S01]  /*4150*/  @P0 F2FP.F16.F32.PACK_AB R0, RZ, R9 ;  /* 0x00000009ff00023e */ /* 0x000fe200000000ff */
[----:B------:R-:W-:-:S05]  /*4160*/  @P1 FMUL.FTZ R3, R3, R11 ;  /* 0x0000000b03031220 */ /* 0x000fca0000410000 */
[----:B------:R-:W-:Y:S01]  /*4170*/  @P1 F2FP.F16.F32.PACK_AB R3, RZ, R3 ;  /* 0x00000003ff03123e */ /* 0x000fe200000000ff */
        /* <DEDUP_REMOVED lines=8> */
.L_x_27008:
        /* <DEDUP_REMOVED lines=16> */
.L_x_27553:


//--------------------- .text._ZN2at6native47batch_norm_backward_reduce_channels_last_kernelILi4EN3c108BFloat16EffEEvPKT0_S6_PKT1_S9_PS7_SA_PT2_SC_PVS7_Piii --------------------------
	.section	.text._ZN2at6native47batch_norm_backward_reduce_channels_last_kernelILi4EN3c108BFloat16EffEEvPKT0_S6_PKT1_S9_PS7_SA_PT2_SC_PVS7_Piii,"ax",@progbits
	.align	128
        .global         _ZN2at6native47batch_norm_backward_reduce_channels_last_kernelILi4EN3c108BFloat16EffEEvPKT0_S6_PKT1_S9_PS7_SA_PT2_SC_PVS7_Piii
        .type           _ZN2at6native47batch_norm_backward_reduce_channels_last_kernelILi4EN3c108BFloat16EffEEvPKT0_S6_PKT1_S9_PS7_SA_PT2_SC_PVS7_Piii,@function
        .size           _ZN2at6native47batch_norm_backward_reduce_channels_last_kernelILi4EN3c108BFloat16EffEEvPKT0_S6_PKT1_S9_PS7_SA_PT2_SC_PVS7_Piii,(.L_x_27554 - _ZN2at6native47batch_norm_backward_reduce_channels_last_kernelILi4EN3c108BFloat16EffEEvPKT0_S6_PKT1_S9_PS7_SA_PT2_SC_PVS7_Piii)
        .other          _ZN2at6native47batch_norm_backward_reduce_channels_last_kernelILi4EN3c108BFloat16EffEEvPKT0_S6_PKT1_S9_PS7_SA_PT2_SC_PVS7_Piii,@"STO_CUDA_ENTRY STV_DEFAULT"
_ZN2at6native47batch_norm_backward_reduce_channels_last_kernelILi4EN3c108BFloat16EffEEvPKT0_S6_PKT1_S9_PS7_SA_PT2_SC_PVS7_Piii:
.text._ZN2at6native47batch_norm_backward_reduce_channels_last_kernelILi4EN3c108BFloat16EffEEvPKT0_S6_PKT1_S9_PS7_SA_PT2_SC_PVS7_Piii:
        /* <DEDUP_REMOVED lines=239> */
.L_x_27010:
        /* <DEDUP_REMOVED lines=70> */
[----:B0-----:R-:W0:Y:S01]  /*1350*/  LDC.64 R20, c[0x0][0x388] ;  /* 0x0000e200ff147b82 */ /* 0x001e220000000a00 */
[----:B-1----:R-:W-:-:S07]  /*1360*/  @!P0 IMAD.WIDE R36, R11, 0x2, R36 ;  /* 0x000000020b248825 */ /* 0x002fce00078e0224 */
[----:B----4-:R-:W1:Y:S01]  /*1370*/  LDC.64 R18, c[0x0][0x380] ;  /* 0x0000e000ff127b82 */ /* 0x010e620000000a00 */
[----:B------:R-:W-:Y:S02]  /*1380*/  FADD.FTZ R30, R33, R30 ;  /* 0x0000001e211e7221 */ /* 0x000fe40000010000 */
[----:B------:R4:W3:Y:S01]  /*1390*/  @!P0 LDG.E.U16.CONSTANT R33, desc[UR10][R36.64] ;  /* 0x0000000a24218981 */ /* 0x0008e2000c1e9500 */
[----:B------:R-:W-:-:S04]  /*13a0*/  ISETP.GE.AND P2, PT, R16, UR8, PT ;  /* 0x0000000810007c0c */ /* 0x000fc8000bf46270 */
[----:B----4-:R-:W4:Y:S01]  /*13b0*/  LDC.64 R36, c[0x0][0x380] ;  /* 0x0000e000ff247b82 */ /* 0x010f220000000a00 */
[----:B0-----:R-:W-:-:S06]  /*13c0*/  @!P4 IMAD.WIDE R20, R5, 0x2, R20 ;  /* 0x000000020514c825 */ /* 0x001fcc00078e0214 */
[----:B------:R-:W5:Y:S02]  /*13d0*/  @!P4 LDG.E.U16.CONSTANT R20, desc[UR10][R20.64] ;  /* 0x0000000a1414c981 */ /* 0x000f64000c1e9500 */
[----:B-1----:R-:W-:-:S05]  /*13e0*/  @!P2 IMAD.WIDE R18, R9, 0x2, R18 ;  /* 0x000000020912a825 */ /* 0x002fca00078e0212 */
[----:B------:R0:W5:Y:S01]  /*13f0*/  @!P2 LDG.E.U16.CONSTANT R21, desc[UR10][R18.64] ;  /* 0x0000000a1215a981 */ /* 0x000162000c1e9500 */
[----:B----4-:R-:W-:Y:S01]  /*1400*/  @!P3 IMAD.WIDE R36, R29, 0x2, R36 ;  /* 0x000000021d24b825 */ /* 0x010fe200078e0224 */
[----:B0-----:R-:W0:Y:S04]  /*1410*/  LDC.64 R18, c[0x0][0x388] ;  /* 0x0000e200ff127b82 */ /* 0x001e280000000a00 */
        /* <DEDUP_REMOVED lines=15> */
[C---:B------:R-:W-:Y:S02]  /*1510*/  LEA R17, R14.reuse, R17, 0x3 ;  /* 0x000000110e117211 */ /* 0x040fe400078e18ff */
[----:B------:R-:W-:Y:S02]  /*1520*/  LEA R29, R14, R29, 0x3 ;  /* 0x0000001d0e1d7211 */ /* 0x000fe400078e18ff */
        /* <DEDUP_REMOVED lines=19> */
[----:B----4-:R-:W-:-:S04]  /*1660*/  @!P3 IMAD.U32 R33, R16, 0x10000, RZ ;  /* 0x000100001021b824 */ /* 0x010fc800078e00ff */
[----:B------:R-:W-:-:S04]  /*1670*/  FADD.FTZ R19, -R2, R33 ;  /* 0x0000002102137221 */ /* 0x000fc80000010100 */
[----:B------:R-:W-:Y:S01]  /*1680*/  FFMA.FTZ R6, R19, R15, R6 ;  /* 0x0000000f13067223 */ /* 0x000fe20000010006 */
[----:B------:R-:W-:Y:S02]  /*1690*/  HFMA2 R19, -RZ, RZ, 0, 0 ;  /* 0x00000000ff137431 */ /* 0x000fe400000001ff */
[----:B------:R-:W-:Y:S01]  /*16a0*/  IMAD.MOV.U32 R31, RZ, RZ, RZ ;  /* 0x000000ffff1f7224 */ /* 0x000fe200078e00ff */
[----:B------:R-:W-:Y:S01]  /*16b0*/  @!P4 SHF.L.U32 R31, R28, 0x10, RZ ;  /* 0x000000101c1fc819 */ /* 0x000fe200000006ff */
[----:B------:R-:W-:Y:S01]  /*16c0*/  FADD.FTZ R30, R30, R4 ;  /* 0x000000041e1e7221 */ /* 0x000fe20000010000 */
[----:B------:R-:W-:Y:S01]  /*16d0*/  FFMA.FTZ R7, R10, R4, R7 ;  /* 0x000000040a077223 */ /* 0x000fe20000010007 */
[----:B------:R-:W-:Y:S01]  /*16e0*/  @!P2 SHF.L.U32 R19, R21, 0x10, RZ ;  /* 0x000000101513a819 */ /* 0x000fe200000006ff */
[----:B------:R-:W-:Y:S02]  /*16f0*/  IMAD.MOV.U32 R4, RZ, RZ, RZ ;  /* 0x000000ffff047224 */ /* 0x000fe400078e00ff */
[----:B------:R-:W-:Y:S01]  /*1700*/  FADD.FTZ R26, R26, R15 ;  /* 0x0000000f1a1a7221 */ /* 0x000fe20000010000 */
[----:B------:R-:W-:Y:S01]  /*1710*/  IMAD.MOV.U32 R33, RZ, RZ, RZ ;  /* 0x000000ffff217224 */ /* 0x000fe200078e00ff */
[----:B------:R-:W-:Y:S01]  /*1720*/  @!P4 SHF.L.U32 R4, R20, 0x10, RZ ;  /* 0x000000101404c819 */ /* 0x000fe200000006ff */
[C---:B------:R-:W-:Y:S01]  /*1730*/  FADD.FTZ R15, -R2.reuse, R31 ;  /* 0x0000001f020f7221 */ /* 0x040fe20000010100 */
[----:B------:R-:W-:Y:S01]  /*1740*/  MOV R10, UR13 ;  /* 0x0000000d000a7c02 */ /* 0x000fe20008000f00 */
[----:B------:R-:W-:-:S02]  /*1750*/  FADD.FTZ R19, -R2, R19 ;  /* 0x0000001302137221 */ /* 0x000fc40000010100 */
[----:B------:R-:W-:Y:S01]  /*1760*/  FADD.FTZ R25, R25, R4 ;  /* 0x0000000419197221 */ /* 0x000fe20000010000 */
[----:B------:R-:W-:Y:S01]  /*1770*/  @!P2 IMAD.U32 R33, R35, 0x10000, RZ ;  /* 0x000100002321a824 */ /* 0x000fe200078e00ff */
[C---:B------:R-:W-:Y:S01]  /*1780*/  LEA R5, R10.reuse, R5, 0x3 ;  /* 0x000000050a057211 */ /* 0x040fe200078e18ff */
[----:B------:R-:W-:Y:S01]  /*1790*/  FFMA.FTZ R22, R15, R4, R22 ;  /* 0x000000040f167223 */ /* 0x000fe20000010016 */
[----:B------:R-:W-:Y:S01]  /*17a0*/  LEA R9, R10, R9, 0x3 ;  /* 0x000000090a097211 */ /* 0x000fe200078e18ff */
[----:B------:R-:W-:Y:S01]  /*17b0*/  FADD.FTZ R24, R24, R33 ;  /* 0x0000002118187221 */ /* 0x000fe20000010000 */
[----:B------:R-:W-:Y:S01]  /*17c0*/  FFMA.FTZ R12, R19, R33, R12 ;  /* 0x00000021130c7223 */ /* 0x000fe2000001000c */
[----:B------:R-:W-:Y:S06]  /*17d0*/  BRA.U UP0, `(.L_x_27010) ;  /* 0xfffffff500c47547 */ /* 0x000fec000b83ffff */
.L_x_27009:
        /* <DEDUP_REMOVED lines=71> */
.L_x_27011:
        /* <DEDUP_REMOVED lines=213> */
.L_x_27012:
        /* <DEDUP_REMOVED lines=38> */
.L_x_27015:
[----:B------:R-:W-:Y:S05]  /*2c00*/  BSYNC.RECONVERGENT B0 ;  /* 0x0000000000007941 */ /* 0x000fea0003800200 */
.L_x_27014:
        /* <DEDUP_REMOVED lines=47> */
.L_x_27020:
        /* <DEDUP_REMOVED lines=11> */
.L_x_27019:
[----:B------:R-:W-:Y:S05]  /*2fb0*/  BSYNC.RECONVERGENT B1 ;  /* 0x0000000000017941 */ /* 0x000fea0003800200 */
.L_x_27018:
        /* <DEDUP_REMOVED lines=11> */
.L_x_27021:
        /* <DEDUP_REMOVED lines=34> */
.L_x_27017:
[----:B------:R-:W-:Y:S05]  /*3290*/  BSYNC.RECONVERGENT B0 ;  /* 0x0000000000007941 */ /* 0x000fea0003800200 */
.L_x_27016:
        /* <DEDUP_REMOVED lines=199> */
.L_x_27022:
        /* <DEDUP_REMOVED lines=9> */
[----:B------:R-:W1:Y:S02]  /*3fa0*/  @P0 LDC.64 R4, c[0x0][0x3b8] ;  /* 0x0000ee00ff040b82 */ /* 0x000e640000000a00 */
[----:B------:R-:W-:-:S06]  /*3fb0*/  @P1 FMUL.FTZ R13, R3, R25 ;  /* 0x00000019030d1220 */ /* 0x000fcc0000410000 */
[----:B------:R-:W2:Y:S01]  /*3fc0*/  @P1 LDC.64 R6, c[0x0][0x3b0] ;  /* 0x0000ec00ff061b82 */ /* 0x000ea20000000a00 */
[----:B-1----:R-:W-:-:S05]  /*3fd0*/  @P0 IMAD.WIDE R2, R24, 0x4, R4 ;  /* 0x0000000418020825 */ /* 0x002fca00078e0204 */
[----:B------:R-:W-:Y:S01]  /*3fe0*/  @P0 STG.E desc[UR10][R2.64], R29 ;  /* 0x0000001d02000986 */ /* 0x000fe2000c10190a */
[----:B--2---:R-:W-:-:S04]  /*3ff0*/  @P1 IMAD.WIDE R4, R24, 0x4, R6 ;  /* 0x0000000418041825 */ /* 0x004fc800078e0206 */
[C---:B0-----:R-:W-:Y:S01]  /*4000*/  IMAD.WIDE R6, R24.reuse, 0x4, R8 ;  /* 0x0000000418067825 */ /* 0x041fe200078e0208 */
[----:B------:R-:W-:Y:S03]  /*4010*/  @P1 STG.E desc[UR10][R4.64], R13 ;  /* 0x0000000d04001986 */ /* 0x000fe6000c10190a */
[----:B---3--:R-:W-:Y:S01]  /*4020*/  IMAD.WIDE R8, R24, 0x4, R10 ;  /* 0x0000000418087825 */ /* 0x008fe200078e020a */
[----:B------:R-:W-:Y:S04]  /*4030*/  STG.E desc[UR10][R6.64], R29 ;  /* 0x0000001d06007986 */ /* 0x000fe8000c10190a */
[----:B------:R-:W-:Y:S01]  /*4040*/  STG.E desc[UR10][R8.64], R25 ;  /* 0x0000001908007986 */ /* 0x000fe2000c10190a */
[----:B------:R-:W-:Y:S05]  /*4050*/  EXIT ;  /* 0x000000000000794d */ /* 0x000fea0003800000 */
.L_x_27013:
        /* <DEDUP_REMOVED lines=12> */
[----:B------:R-:W0:Y:S02]  /*4120*/  @P0 LDC.64 R4, c[0x0][0x3b8] ;  /* 0x0000ee00ff040b82 */ /* 0x000e240000000a00 */
[----:B------:R-:W-:-:S06]  /*4130*/  @P1 FMUL.FTZ R3, R3, R11 ;  /* 0x0000000b03031220 */ /* 0x000fcc0000410000 */
[----:B------:R-:W1:Y:S01]  /*4140*/  @P1 LDC.64 R6, c[0x0][0x3b0] ;  /* 0x0000ec00ff061b82 */ /* 0x000e620000000a00 */
[----:B0-----:R-:W-:-:S05]  /*4150*/  @P0 IMAD.WIDE R4, R24, 0x4, R4 ;  /* 0x0000000418040825 */ /* 0x001fca00078e0204 */
[----:B------:R-:W-:Y:S01]  /*4160*/  @P0 STG.E desc[UR10][R4.64], R9 ;  /* 0x0000000904000986 */ /* 0x000fe2000c10190a */
[----:B-1----:R-:W-:-:S05]  /*4170*/  @P1 IMAD.WIDE R6, R24, 0x4, R6 ;  /* 0x0000000418061825 */ /* 0x002fca00078e0206 */
[----:B------:R-:W-:Y:S04]  /*4180*/  @P1 STG.E desc[UR10][R6.64], R3 ;  /* 0x0000000306001986 */ /* 0x000fe8000c10190a */
[----:B------:R-:W-:Y:S04]  /*4190*/  STG.E desc[UR10][R12.64], R9 ;  /* 0x000000090c007986 */ /* 0x000fe8000c10190a */
[----:B------:R-:W-:Y:S01]  /*41a0*/  STG.E desc[UR10][R14.64], R11 ;  /* 0x0000000b0e007986 */ /* 0x000fe2000c10190a */
[----:B------:R-:W-:Y:S05]  /*41b0*/  EXIT ;  /* 0x000000000000794d */ /* 0x000fea0003800000 */
.L_x_27023:
        /* <DEDUP_REMOVED lines=12> */
.L_x_27554:


//--------------------- .text._ZN2at6native47batch_norm_backward_reduce_channels_last_kernelILi4EN3c104HalfEffEEvPKT0_S6_PKT1_S9_PS7_SA_PT2_SC_PVS7_Piii --------------------------
	.section	.text._ZN2at6native47batch_norm_backward_reduce_channels_last_kernelILi4EN3c104HalfEffEEvPKT0_S6_PKT1_S9_PS7_SA_PT2_SC_PVS7_Piii,"ax",@progbits
	.align	128
        .global         _ZN2at6native47batch_norm_backward_reduce_channels_last_kernelILi4EN3c104HalfEffEEvPKT0_S6_PKT1_S9_PS7_SA_PT2_SC_PVS7_Piii
        .type           _ZN2at6native47batch_norm_backward_reduce_channels_last_kernelILi4EN3c104HalfEffEEvPKT0_S6_PKT1_S9_PS7_SA_PT2_SC_PVS7_Piii,@function
        .size           _ZN2at6native47batch_norm_backward_reduce_channels_last_kernelILi4EN3c104HalfEffEEvPKT0_S6_PKT1_S9_PS7_SA_PT2_SC_PVS7_Piii,(.L_x_27555 - _ZN2at6native47batch_norm_backward_reduce_channels_last_kernelILi4EN3c104HalfEffEEvPKT0_S6_PKT1_S9_PS7_SA_PT2_SC_PVS7_Piii)
        .other          _ZN2at6native47batch_norm_backward_reduce_channels_last_kernelILi4EN3c104HalfEffEEvPKT0_S6_PKT1_S9_PS7_SA_PT2_SC_PVS7_Piii,@"STO_CUDA_ENTRY STV_DEFAULT"
_ZN2at6native47batch_norm_backward_reduce_channels_last_kernelILi4EN3c104HalfEffEEvPKT0_S6_PKT1_S9_PS7_SA_PT2_SC_PVS7_Piii:
.text._ZN2at6native47batch_norm_backward_reduce_channels_last_kernelILi4EN3c104HalfEffEEvPKT0_S6_PKT1_S9_PS7_SA_PT2_SC_PVS7_Piii:
        /* <DEDUP_REMOVED lines=239> */
.L_x_27025:
        /* <DEDUP_REMOVED lines=143> */
.L_x_27024:
        /* <DEDUP_REMOVED lines=71> */
.L_x_27026:
        /* <DEDUP_REMOVED lines=120> */
[----:B------:R-:W-:-:S03]  /*23d0*/  MOV R7, UR14 ;  /* 0x0000000e00077c02 */ /* 0x000fc60008000f00 */
        /* <DEDUP_REMOVED lines=15> */
[----:B------:R-:W-:Y:S01]  /*24d0*/  LOP3.LUT R6, R6, 0x1e, RZ, 0xc0, !PT ;  /* 0x0000001e06067812 */ /* 0x000fe200078ec0ff */
[----:B------:R-:W-:Y:S02]  /*24e0*/  IMAD.U32 R4, RZ, RZ, UR14 ;  /* 0x0000000eff047e24 */ /* 0x000fe4000f8e00ff */
[----:B------:R-:W-:Y:S01]  /*24f0*/  IMAD.U32 R7, RZ, RZ, UR14 ;  /* 0x0000000eff077e24 */ /* 0x000fe2000f8e00ff */
        /* <DEDUP_REMOVED lines=74> */
.L_x_27027:
        /* <DEDUP_REMOVED lines=38> */
.L_x_27030:
[----:B------:R-:W-:Y:S05]  /*2c00*/  BSYNC.RECONVERGENT B0 ;  /* 0x0000000000007941 */ /* 0x000fea0003800200 */
.L_x_27029:
        /* <DEDUP_REMOVED lines=47> */
.L_x_27035:
        /* <DEDUP_REMOVED lines=11> */
.L_x_27034:
[----:B------:R-:W-:Y:S05]  /*2fb0*/  BSYNC.RECONVERGENT B1 ;  /* 0x0000000000017941 */ /* 0x000fea0003800200 */
.L_x_27033:
        /* <DEDUP_REMOVED lines=11> */
.L_x_27036:
        /* <DEDUP_REMOVED lines=34> */
.L_x_27032:
[----:B------:R-:W-:Y:S05]  /*3290*/  BSYNC.RECONVERGENT B0 ;  /* 0x0000000000007941 */ /* 0x000fea0003800200 */
.L_x_27031:
        /* <DEDUP_REMOVED lines=199> */
.L_x_27037:
        /* <DEDUP_REMOVED lines=21> */
.L_x_27028:
        /* <DEDUP_REMOVED lines=22> */
.L_x_27038:
        /* <DEDUP_REMOVED lines=12> */
.L_x_27555:


//--------------------- .text._ZN2at6native47batch_norm_backward_reduce_channels_last_kernelILi4EfffEEvPKT0_S4_PKT1_S7_PS5_S8_PT2_SA_PVS5_Piii --------------------------
	.section	.text._ZN2at6native47batch_norm_backward_reduce_channels_last_kernelILi4EfffEEvPKT0_S4_PKT1_S7_PS5_S8_PT2_SA_PVS5_Piii,"ax",@progbits
	.align	128
        .global         _ZN2at6native47batch_norm_backward_reduce_channels_last_kernelILi4EfffEEvPKT0_S4_PKT1_S7_PS5_S8_PT2_SA_PVS5_Piii
        .type           _ZN2at6native47batch_norm_backward_reduce_channels_last_kernelILi4EfffEEvPKT0_S4_PKT1_S7_PS5_S8_PT2_SA_PVS5_Piii,@function
        .size           _ZN2at6native47batch_norm_backward_reduce_channels_last_kernelILi4EfffEEvPKT0_S4_PKT1_S7_PS5_S8_PT2_SA_PVS5_Piii,(.L_x_27556 - _ZN2at6native47batch_norm_backward_reduce_channels_last_kernelILi4EfffEEvPKT0_S4_PKT1_S7_PS5_S8_PT2_SA_PVS5_Piii)
        .other          _ZN2at6native47batch_norm_backward_reduce_channels_last_kernelILi4EfffEEvPKT0_S4_PKT1_S7_PS5_S8_PT2_SA_PVS5_Piii,@"STO_CUDA_ENTRY STV_DEFAULT"
_ZN2at6native47batch_norm_backward_reduce_channels_last_kernelILi4EfffEEvPKT0_S4_PKT1_S7_PS5_S8_PT2_SA_PVS5_Piii:
.text._ZN2at6native47batch_norm_backward_reduce_channels_last_kernelILi4EfffEEvPKT0_S4_PKT1_S7_PS5_S8_PT2_SA_PVS5_Piii:
        /* <DEDUP_REMOVED lines=18> */
[----:B0-----:R-:W-:-:S06]  /*0120*/  IMAD.WIDE R10, R4, 0x4, R10 ;  /* 0x00000004040a7825 */ /* 0x001fcc00078e020a */
[----:B-1----:R0:W5:Y:S01]  /*0130*/  LDG.E.CONSTANT R10, desc[UR10][R10.64] ;  /* 0x0000000a0a0a7981 */ /* 0x002162000c1e9900 */
[----:B--2---:R-:W-:-:S05]  /*0140*/  IMAD.WIDE R2, R4, 0x4, R2 ;  /* 0x0000000404027825 */ /* 0x004fca00078e0202 */
[----:B------:R0:W5:Y:S01]  /*0150*/  LDG.E.CONSTANT R9, desc[UR10][R2.64] ;  /* 0x0000000a02097981 */ /* 0x000162000c1e9900 */
[----:B------:R-:W-:-:S04]  /*0160*/  UIMAD UR7, UR14, UR15, URZ ;  /* 0x0000000f0e0772a4 */ /* 0x000fc8000f8e02ff */
[----:B------:R-:W-:-:S09]  /*0170*/  USHF.L.U32 UR12, UR7, 0x2, URZ ;  /* 0x00000002070c7899 */ /* 0x000fd200080006ff */
[----:B------:R-:W1:Y:S08]  /*0180*/  I2F.U32.RP R5, UR12 ;  /* 0x0000000c00057d06 */ /* 0x000e700008209000 */
[----:B-1----:R-:W1:Y:S02]  /*0190*/  MUFU.RCP R5, R5 ;  /* 0x0000000500057308 */ /* 0x002e640000001000 */
[----:B-1----:R-:W-:-:S06]  /*01a0*/  IADD3 R6, PT, PT, R5, 0xffffffe, RZ ;  /* 0x0ffffffe05067810 */ /* 0x002fcc0007ffe0ff */
[----:B------:R-:W1:Y:S01]  /*01b0*/  F2I.FTZ.U32.TRUNC.NTZ R6, R6 ;  /* 0x0000000600067305 */ /* 0x000e62000021f000 */
[----:B------:R-:W-:Y:S01]  /*01c0*/  UIADD3 UR6, UPT, UPT, URZ, -UR12, URZ ;  /* 0x8000000cff067290 */ /* 0x000fe2000fffe0ff */
[----:B-1----:R-:W-:Y:S01]  /*01d0*/  R2UR UR5, R6 ;  /* 0x00000000060572ca */ /* 0x002fe200000e0000 */
[----:B------:R-:W-:-:S12]  /*01e0*/  UMOV UR4, URZ ;  /* 0x000000ff00047c82 */ /* 0x000fd80008000000 */
        /* <DEDUP_REMOVED lines=14> */
[----:B------:R-:W-:Y:S01]  /*02d0*/  CS2R R26, SRZ ;  /* 0x00000000001a7805 */ /* 0x000fe2000001ff00 */
[----:B------:R-:W-:Y:S01]  /*02e0*/  IMAD.MOV.U32 R20, RZ, RZ, RZ ;  /* 0x000000ffff147224 */ /* 0x000fe200078e00ff */
[----:B------:R-:W-:-:S02]  /*02f0*/  CS2R R12, SRZ ;  /* 0x00000000000c7805 */ /* 0x000fc4000001ff00 */
[----:B------:R-:W-:Y:S01]  /*0300*/  MOV R14, RZ ;  /* 0x000000ff000e7202 */ /* 0x000fe20000000f00 */
[----:B------:R-:W-:Y:S01]  /*0310*/  IMAD R6, R21, UR9, R4 ;  /* 0x0000000915067c24 */ /* 0x000fe2000f8e0204 */
[----:B------:R-:W-:Y:S02]  /*0320*/  UIMAD UR13, UR7, UR9, URZ ;  /* 0x00000009070d72a4 */ /* 0x000fe4000f8e02ff */
[----:B------:R-:W-:Y:S02]  /*0330*/  @UP1 UIADD3 UR5, UPT, UPT, UR5, 0x1, URZ ;  /* 0x0000000105051890 */ /* 0x000fe4000fffe0ff */
[----:B------:R-:W-:Y:S01]  /*0340*/  @!UP2 ULOP3.LUT UR5, URZ, UR12, URZ, 0x33, !UPT ;  /* 0x0000000cff05a292 */ /* 0x000fe2000f8e33ff */
[----:B0-----:R-:W-:Y:S11]  /*0350*/  BRA.U UP0, `(.L_x_27039) ;  /* 0x0000001100847547 */ /* 0x001ff6000b800000 */
[----:B------:R-:W0:Y:S01]  /*0360*/  LDC.64 R24, c[0x0][0x380] ;  /* 0x0000e000ff187b82 */ /* 0x000e220000000a00 */
[C---:B------:R-:W-:Y:S01]  /*0370*/  VIADD R5, R21.reuse, UR7 ;  /* 0x0000000715057c36 */ /* 0x040fe20008000000 */
[----:B------:R-:W-:Y:S01]  /*0380*/  ULEA UR4, UR15, UR16, 0x1 ;  /* 0x000000100f047291 */ /* 0x000fe2000f8e08ff */
[----:B------:R-:W-:Y:S02]  /*0390*/  ISETP.GE.AND P0, PT, R21, UR8, PT ;  /* 0x0000000815007c0c */ /* 0x000fe4000bf06270 */
[----:B------:R-:W-:Y:S02]  /*03a0*/  MOV R16, RZ ;  /* 0x000000ff00107202 */ /* 0x000fe40000000f00 */
[----:B------:R-:W-:Y:S01]  /*03b0*/  IADD3 R11, PT, PT, R5, UR7, RZ ;  /* 0x00000007050b7c10 */ /* 0x000fe2000fffe0ff */
[----:B------:R-:W1:Y:S01]  /*03c0*/  LDC.64 R28, c[0x0][0x388] ;  /* 0x0000e200ff1c7b82 */ /* 0x000e620000000a00 */
[----:B------:R-:W-:Y:S02]  /*03d0*/  IMAD.U32 R7, RZ, RZ, UR4 ;  /* 0x00000004ff077e24 */ /* 0x000fe4000f8e00ff */
[----:B------:R-:W-:-:S02]  /*03e0*/  ISETP.GE.AND P1, PT, R11, UR8, PT ;  /* 0x000000080b007c0c */ /* 0x000fc4000bf26270 */
[----:B------:R-:W-:-:S03]  /*03f0*/  IMAD R7, R7, UR14, R0 ;  /* 0x0000000e07077c24 */ /* 0x000fc6000f8e0200 */
[----:B------:R-:W2:Y:S01]  /*0400*/  LDC.64 R2, c[0x0][0x388] ;  /* 0x0000e200ff027b82 */ /* 0x000ea20000000a00 */
[----:B------:R-:W-:Y:S01]  /*0410*/  IMAD R7, R7, UR9, R4 ;  /* 0x0000000907077c24 */ /* 0x000fe2000f8e0204 */
[----:B------:R-:W-:-:S06]  /*0420*/  UIMAD UR4, UR15, 0x3, UR16 ;  /* 0x000000030f0478a4 */ /* 0x000fcc000f8e0210 */
[----:B------:R-:W3:Y:S01]  /*0430*/  LDC.64 R12, c[0x0][0x380] ;  /* 0x0000e000ff0c7b82 */ /* 0x000ee20000000a00 */
[C---:B0-----:R-:W-:Y:S01]  /*0440*/  @!P1 IMAD.WIDE R24, R7.reuse, 0x4, R24 ;  /* 0x0000000407189825 */ /* 0x041fe200078e0218 */
[----:B------:R-:W-:Y:S02]  /*0450*/  CS2R R26, SRZ ;  /* 0x00000000001a7805 */ /* 0x000fe4000001ff00 */
[----:B------:R-:W-:Y:S01]  /*0460*/  CS2R R22, SRZ ;  /* 0x0000000000167805 */ /* 0x000fe2000001ff00 */
[----:B-1----:R-:W-:-:S03]  /*0470*/  @!P1 IMAD.WIDE R28, R7, 0x4, R28 ;  /* 0x00000004071c9825 */ /* 0x002fc600078e021c */
[----:B------:R-:W0:Y:S01]  /*0480*/  LDC.64 R14, c[0x0][0x380] ;  /* 0x0000e000ff0e7b82 */ /* 0x000e220000000a00 */
[----:B------:R-:W-:Y:S01]  /*0490*/  ULEA UR6, UR15, UR16, 0x2 ;  /* 0x000000100f067291 */ /* 0x000fe2000f8e10ff */
[----:B------:R-:W4:Y:S01]  /*04a0*/  @!P1 LDG.E.CONSTANT R27, desc[UR10][R24.64] ;  /* 0x0000000a181b9981 */ /* 0x000f22000c1e9900 */
[----:B------:R-:W-:-:S03]  /*04b0*/  VIADD R7, R11, UR7 ;  /* 0x000000070b077c36 */ /* 0x000fc60008000000 */
[----:B------:R-:W4:Y:S01]  /*04c0*/  @!P1 LDG.E.CONSTANT R23, desc[UR10][R28.64] ;  /* 0x0000000a1c179981 */ /* 0x000f22000c1e9900 */
[----:B--2---:R-:W-:Y:S01]  /*04d0*/  @!P0 IMAD.WIDE R30, R6, 0x4, R2 ;  /* 0x00000004061e8825 */ /* 0x004fe200078e0202 */
[----:B------:R-:W1:Y:S01]  /*04e0*/  LDC.64 R32, c[0x0][0x380] ;  /* 0x0000e000ff207b82 */ /* 0x000e620000000a00 */
[----:B------:R-:W-:Y:S02]  /*04f0*/  MOV R3, UR4 ;  /* 0x0000000400037c02 */ /* 0x000fe40008000f00 */
[----:B------:R-:W-:-:S05]  /*0500*/  ISETP.GE.AND P2, PT, R7, UR8, PT ;  /* 0x0000000807007c0c */ /* 0x000fca000bf46270 */
[----:B------:R-:W2:Y:S01]  /*0510*/  LDC.64 R18, c[0x0][0x388] ;  /* 0x0000e200ff127b82 */ /* 0x000ea20000000a00 */
[----:B------:R-:W-:Y:S01]  /*0520*/  VIADD R7, R7, UR7 ;  /* 0x0000000707077c36 */ /* 0x000fe20008000000 */
[----:B------:R-:W-:Y:S01]  /*0530*/  MOV R17, UR6 ;  /* 0x0000000600117c02 */ /* 0x000fe20008000f00 */
[----:B------:R-:W-:Y:S01]  /*0540*/  IMAD R3, R3, UR14, R0 ;  /* 0x0000000e03037c24 */ /* 0x000fe2000f8e0200 */
[----:B------:R3:W4:Y:S02]  /*0550*/  @!P0 LDG.E.CONSTANT R26, desc[UR10][R30.64] ;  /* 0x0000000a1e1a8981 */ /* 0x000724000c1e9900 */
[----:B---3--:R-:W-:Y:S01]  /*0560*/  @!P0 IMAD.WIDE R12, R6, 0x4, R12 ;  /* 0x00000004060c8825 */ /* 0x008fe200078e020c */
[----:B------:R-:W-:Y:S01]  /*0570*/  ISETP.GE.AND P1, PT, R7, UR8, PT ;  /* 0x0000000807007c0c */ /* 0x000fe2000bf26270 */
[----:B------:R-:W3:Y:S02]  /*0580*/  LDC.64 R34, c[0x0][0x380] ;  /* 0x0000e000ff227b82 */ /* 0x000ee40000000a00 */
[----:B------:R-:W-:Y:S01]  /*0590*/  IMAD R11, R3, UR9, R4 ;  /* 0x00000009030b7c24 */ /* 0x000fe2000f8e0204 */
[----:B------:R-:W-:Y:S01]  /*05a0*/  UIMAD UR4, UR15, 0x5, UR16 ;  /* 0x000000050f0478a4 */ /* 0x000fe2000f8e0210 */
[----:B------:R-:W-:Y:S01]  /*05b0*/  IMAD R17, R17, UR14, R0 ;  /* 0x0000000e11117c24 */ /* 0x000fe2000f8e0200 */
[----:B------:R1:W4:Y:S03]  /*05c0*/  @!P0 LDG.E.CONSTANT R16, desc[UR10][R12.64] ;  /* 0x0000000a0c108981 */ /* 0x000326000c1e9900 */
[----:B------:R-:W3:Y:S01]  /*05d0*/  LDC.64 R2, c[0x0][0x380] ;  /* 0x0000e000ff027b82 */ /* 0x000ee20000000a00 */
[----:B------:R-:W-:-:S02]  /*05e0*/  IMAD R31, R17, UR9, R4 ;  /* 0x00000009111f7c24 */ /* 0x000fc4000f8e0204 */
[----:B------:R-:W-:Y:S02]  /*05f0*/  VIADD R7, R7, UR7 ;  /* 0x0000000707077c36 */ /* 0x000fe40008000000 */
[----:B0-----:R-:W-:Y:S01]  /*0600*/  @!P1 IMAD.WIDE R36, R31, 0x4, R14 ;  /* 0x000000041f249825 */ /* 0x001fe200078e020e */
[----:B------:R-:W-:Y:S02]  /*0610*/  MOV R15, UR4 ;  /* 0x00000004000f7c02 */ /* 0x000fe40008000f00 */
[----:B------:R-:W-:Y:S01]  /*0620*/  ISETP.GE.AND P0, PT, R7, UR8, PT ;  /* 0x0000000807007c0c */ /* 0x000fe2000bf06270 */
[C---:B-1----:R-:W-:Y:S01]  /*0630*/  @!P2 IMAD.WIDE R32, R11.reuse, 0x4, R32 ;  /* 0x000000040b20a825 */ /* 0x042fe200078e0220 */
[----:B------:R-:W0:Y:S03]  /*0640*/  LDC.64 R12, c[0x0][0x388] ;  /* 0x0000e200ff0c7b82 */ /* 0x000e260000000a00 */
[----:B--2---:R-:W-:-:S04]  /*0650*/  @!P2 IMAD.WIDE R18, R11, 0x4, R18 ;  /* 0x000000040b12a825 */ /* 0x004fc800078e0212 */
[----:B------:R-:W-:Y:S02]  /*0660*/  IMAD.MOV.U32 R11, RZ, RZ, RZ ;  /* 0x000000ffff0b7224 */ /* 0x000fe400078e00ff */
[----:B------:R-:W-:Y:S01]  /*0670*/  IMAD R15, R15, UR14, R0 ;  /* 0x0000000e0f0f7c24 */ /* 0x000fe2000f8e0200 */
[----:B------:R-:W-:-:S03]  /*0680*/  CS2R R24, SRZ ;  /* 0x0000000000187805 */ /* 0x000fc6000001ff00 */
[----:B------:R1:W2:Y:S01]  /*0690*/  @!P2 LDG.E.CONSTANT R11, desc[UR10][R18.64] ;  /* 0x0000000a120ba981 */ /* 0x0002a2000c1e9900 */
[----:B------:R-:W-:Y:S01]  /*06a0*/  IMAD R30, R15, UR9, R4 ;  /* 0x000000090f1e7c24 */ /* 0x000fe2000f8e0204 */
[----:B------:R-:W-:Y:S01]  /*06b0*/  MOV R17, RZ ;  /* 0x000000ff00117202 */ /* 0x000fe20000000f00 */
[----:B------:R-:W-:Y:S01]  /*06c0*/  UIMAD UR4, UR15, 0x6, UR16 ;  /* 0x000000060f0478a4 */ /* 0x000fe2000f8e0210 */
[----:B------:R1:W2:Y:S01]  /*06d0*/  @!P2 LDG.E.CONSTANT R25, desc[UR10][R32.64] ;  /* 0x0000000a2019a981 */ /* 0x0002a2000c1e9900 */
[----:B---3--:R-:W-:Y:S01]  /*06e0*/  @!P0 IMAD.WIDE R2, R30, 0x4, R2 ;  /* 0x000000041e028825 */ /* 0x008fe200078e0202 */
[----:B-1----:R-:W1:Y:S03]  /*06f0*/  LDC.64 R18, c[0x0][0x388] ;  /* 0x0000e200ff127b82 */ /* 0x002e660000000a00 */
[----:B------:R-:W-:Y:S01]  /*0700*/  VIADD R7, R7, UR7 ;  /* 0x0000000707077c36 */ /* 0x000fe20008000000 */
[----:B------:R3:W2:Y:S01]  /*0710*/  @!P0 LDG.E.CONSTANT R17, desc[UR10][R2.64] ;  /* 0x0000000a02118981 */ /* 0x0006a2000c1e9900 */
[----:B------:R-:W-:-:S03]  /*0720*/  MOV R29, UR4 ;  /* 0x00000004001d7c02 */ /* 0x000fc60008000f00 */
[----:B------:R-:W1:Y:S01]  /*0730*/  LDC.64 R32, c[0x0][0x380] ;  /* 0x0000e000ff207b82 */ /* 0x000e620000000a00 */
[C---:B------:R-:W-:Y:S01]  /*0740*/  ISETP.GE.AND P2, PT, R7.reuse, UR8, PT ;  /* 0x0000000807007c0c */ /* 0x040fe2000bf46270 */
[----:B------:R-:W-:Y:S01]  /*0750*/  UIMAD UR4, UR15, 0x7, UR16 ;  /* 0x000000070f0478a4 */ /* 0x000fe2000f8e0210 */
[----:B------:R-:W-:-:S05]  /*0760*/  VIADD R7, R7, UR7 ;  /* 0x0000000707077c36 */ /* 0x000fca0008000000 */
[----:B---3--:R-:W3:Y:S01]  /*0770*/  LDC.64 R2, c[0x0][0x388] ;  /* 0x0000e200ff027b82 */ /* 0x008ee20000000a00 */
[----:B------:R-:W-:Y:S02]  /*0780*/  IMAD.MOV.U32 R14, RZ, RZ, RZ ;  /* 0x000000ffff0e7224 */ /* 0x000fe400078e00ff */
[----:B------:R-:W-:Y:S01]  /*0790*/  IMAD R29, R29, UR14, R0 ;  /* 0x0000000e1d1d7c24 */ /* 0x000fe2000f8e0200 */
[----:B------:R-:W-:Y:S01]  /*07a0*/  MOV R15, UR4 ;  /* 0x00000004000f7c02 */ /* 0x000fe20008000f00 */
[----:B0-----:R-:W-:Y:S01]  /*07b0*/  @!P1 IMAD.WIDE R12, R31, 0x4, R12 ;  /* 0x000000041f0c9825 */ /* 0x001fe200078e020c */
[----:B------:R-:W-:-:S03]  /*07c0*/  ISETP.GE.AND P3, PT, R7, UR8, PT ;  /* 0x0000000807007c0c */ /* 0x000fc6000bf66270 */
[----:B------:R-:W-:Y:S01]  /*07d0*/  IMAD R29, R29, UR9, R4 ;  /* 0x000000091d1d7c24 */ /* 0x000fe2000f8e0204 */
[----:B------:R0:W2:Y:S01]  /*07e0*/  @!P1 LDG.E.CONSTANT R14, desc[UR10][R12.64] ;  /* 0x0000000a0c0e9981 */ /* 0x0000a2000c1e9900 */
[----:B------:R-:W-:Y:S02]  /*07f0*/  IMAD R15, R15, UR14, R0 ;  /* 0x0000000e0f0f7c24 */ /* 0x000fe4000f8e0200 */
[----:B-1----:R-:W-:Y:S01]  /*0800*/  @!P2 IMAD.WIDE R18, R29, 0x4, R18 ;  /* 0x000000041d12a825 */ /* 0x002fe200078e0212 */
[----:B0-----:R-:W-:-:S03]  /*0810*/  CS2R R12, SRZ ;  /* 0x00000000000c7805 */ /* 0x001fc6000001ff00 */
[----:B------:R-:W-:Y:S02]  /*0820*/  IMAD R15, R15, UR9, R4 ;  /* 0x000000090f0f7c24 */ /* 0x000fe4000f8e0204 */
[----:B------:R-:W-:Y:S01]  /*0830*/  @!P2 IMAD.WIDE R34, R29, 0x4, R34 ;  /* 0x000000041d22a825 */ /* 0x000fe200078e0222 */
[----:B------:R0:W2:Y:S03]  /*0840*/  @!P2 LDG.E.CONSTANT R12, desc[UR10][R18.64] ;  /* 0x0000000a120ca981 */ /* 0x0000a6000c1e9900 */
[C---:B------:R-:W-:Y:S01]  /*0850*/  @!P3 IMAD.WIDE R32, R15.reuse, 0x4, R32 ;  /* 0x000000040f20b825 */ /* 0x040fe200078e0220 */
[----:B------:R1:W2:Y:S03]  /*0860*/  @!P2 LDG.E.CONSTANT R24, desc[UR10][R34.64] ;  /* 0x0000000a2218a981 */ /* 0x0002a6000c1e9900 */
[----:B------:R-:W-:Y:S01]  /*0870*/  IMAD.MOV.U32 R20, RZ, RZ, RZ ;  /* 0x000000ffff147224 */ /* 0x000fe200078e00ff */
[----:B0-----:R-:W-:Y:S01]  /*0880*/  CS2R R18, SRZ ;  /* 0x0000000000127805 */ /* 0x001fe2000001ff00 */
[----:B---3--:R-:W-:Y:S01]  /*0890*/  @!P3 IMAD.WIDE R2, R15, 0x4, R2 ;  /* 0x000000040f02b825 */ /* 0x008fe200078e0202 */
[----:B-1----:R-:W0:Y:S01]  /*08a0*/  LDC.64 R34, c[0x0][0x380] ;  /* 0x0000e000ff227b82 */ /* 0x002e220000000a00 */
[----:B------:R-:W-:-:S03]  /*08b0*/  MOV R28, RZ ;  /* 0x000000ff001c7202 */ /* 0x000fc60000000f00 */
[----:B------:R1:W3:Y:S01]  /*08c0*/  @!P3 LDG.E.CONSTANT R18, desc[UR10][R32.64] ;  /* 0x0000000a2012b981 */ /* 0x0002e2000c1e9900 */
[----:B------:R-:W-:-:S03]  /*08d0*/  UIADD3 UR4, UPT, UPT, UR15, UR16, URZ ;  /* 0x000000100f047290 */ /* 0x000fc6000fffe0ff */
[----:B------:R1:W3:Y:S04]  /*08e0*/  @!P3 LDG.E.CONSTANT R20, desc[UR10][R2.64] ;  /* 0x0000000a0214b981 */ /* 0x0002e8000c1e9900 */
[----:B------:R-:W3:Y:S01]  /*08f0*/  @!P1 LDG.E.CONSTANT R28, desc[UR10][R36.64] ;  /* 0x0000000a241c9981 */ /* 0x000ee2000c1e9900 */
[----:B-1----:R-:W1:Y:S01]  /*0900*/  LDC.64 R32, c[0x0][0x388] ;  /* 0x0000e200ff207b82 */ /* 0x002e620000000a00 */
[----:B------:R-:W-:Y:S02]  /*0910*/  ISETP.GE.AND P1, PT, R5, UR8, PT ;  /* 0x0000000805007c0c */ /* 0x000fe4000bf26270 */
[----:B------:R-:W-:Y:S01]  /*0920*/  MOV R5, UR4 ;  /* 0x0000000400057c02 */ /* 0x000fe20008000f00 */
[----:B------:R-:W1:Y:S04]  /*0930*/  LDCU UR4, c[0x0][0x3d4] ;  /* 0x00007a80ff0477ac */ /* 0x000e680008000800 */
[----:B------:R-:W1:Y:S01]  /*0940*/  LDC.64 R2, c[0x0][0x388] ;  /* 0x0000e200ff027b82 */ /* 0x000e620000000a00 */
[----:B------:R-:W-:-:S04]  /*0950*/  IMAD R5, R5, UR14, R0 ;  /* 0x0000000e05057c24 */ /* 0x000fc8000f8e0200 */
[----:B------:R-:W-:-:S04]  /*0960*/  IMAD R5, R5, UR9, R4 ;  /* 0x0000000905057c24 */ /* 0x000fc8000f8e0204 */
[----:B0-----:R-:W-:-:S05]  /*0970*/  @!P1 IMAD.WIDE R34, R5, 0x4, R34 ;  /* 0x0000000405229825 */ /* 0x001fca00078e0222 */
[----:B------:R0:W3:Y:S01]  /*0980*/  @!P1 LDG.E.CONSTANT R19, desc[UR10][R34.64] ;  /* 0x0000000a22139981 */ /* 0x0000e2000c1e9900 */
[----:B-1----:R-:W-:-:S05]  /*0990*/  @!P1 IMAD.WIDE R32, R5, 0x4, R32 ;  /* 0x0000000405209825 */ /* 0x002fca00078e0220 */
[----:B------:R1:W3:Y:S01]  /*09a0*/  @!P1 LDG.E.CONSTANT R22, desc[UR10][R32.64] ;  /* 0x0000000a20169981 */ /* 0x0002e2000c1e9900 */
[----:B------:R-:W-:-:S05]  /*09b0*/  @!P0 IMAD.WIDE R2, R30, 0x4, R2 ;  /* 0x000000041e028825 */ /* 0x000fca00078e0202 */
[----:B------:R1:W3:Y:S01]  /*09c0*/  @!P0 LDG.E.CONSTANT R13, desc[UR10][R2.64] ;  /* 0x0000000a020d8981 */ /* 0x0002e2000c1e9900 */
[----:B------:R-:W-:Y:S02]  /*09d0*/  UIMAD UR6, UR15, 0x3, UR16 ;  /* 0x000000030f0678a4 */ /* 0x000fe4000f8e0210 */
[----:B------:R-:W-:-:S04]  /*09e0*/  ULEA UR9, UR15, UR16, 0x1 ;  /* 0x000000100f097291 */ /* 0x000fc8000f8e08ff */
[----:B0-----:R-:W-:Y:S02]  /*09f0*/  IMAD.U32 R35, RZ, RZ, UR6 ;  /* 0x00000006ff237e24 */ /* 0x001fe4000f8e00ff */
[----:B------:R-:W-:Y:S02]  /*0a00*/  MOV R37, UR9 ;  /* 0x0000000900257c02 */ /* 0x000fe40008000f00 */
[----:B-1----:R-:W-:-:S03]  /*0a10*/  IMAD R33, R35, UR14, R0 ;  /* 0x0000000e23217c24 */ /* 0x002fc6000f8e0200 */
[----:B------:R-:W-:Y:S01]  /*0a20*/  IMAD R35, R37, UR14, R0 ;  /* 0x0000000e25237c24 */ /* 0x000fe2000f8e0200 */
[----:B------:R-:W-:Y:S01]  /*0a30*/  MOV R0, UR7 ;  /* 0x0000000700007c02 */ /* 0x000fe20008000f00 */
[----:B------:R-:W-:Y:S02]  /*0a40*/  IMAD R3, R33, UR4, R4 ;  /* 0x0000000421037c24 */ /* 0x000fe4000f8e0204 */
[----:B------:R-:W-:Y:S02]  /*0a50*/  IMAD.U32 R33, RZ, RZ, UR13 ;  /* 0x0000000dff217e24 */ /* 0x000fe4000f8e00ff */
[----:B------:R-:W-:Y:S02]  /*0a60*/  IMAD R21, R0, 0x8, R21 ;  /* 0x0000000800157824 */ /* 0x000fe400078e0215 */
[----:B------:R-:W-:Y:S01]  /*0a70*/  IMAD.U32 R0, RZ, RZ, UR13 ;  /* 0x0000000dff007e24 */ /* 0x000fe2000f8e00ff */
[----:B------:R-:W-:-:S03]  /*0a80*/  MOV R2, UR13 ;  /* 0x0000000d00027c02 */ /* 0x000fc60008000f00 */
[----:B------:R-:W-:Y:S02]  /*0a90*/  IMAD R3, R0, 0x8, R3 ;  /* 0x0000000800037824 */ /* 0x000fe400078e0203 */
[----:B------:R-:W-:Y:S01]  /*0aa0*/  IMAD R0, R33, 0x8, R30 ;  /* 0x0000000821007824 */ /* 0x000fe200078e021e */
[----:B------:R-:W-:Y:S01]  /*0ab0*/  MOV R30, UR13 ;  /* 0x0000000d001e7c02 */ /* 0x000fe20008000f00 */
[----:B------:R-:W-:Y:S01]  /*0ac0*/  IMAD R4, R35, UR4, R4 ;  /* 0x0000000423047c24 */ /* 0x000fe2000f8e0204 */
[----:B------:R-:W-:Y:S01]  /*0ad0*/  LEA R2, R2, R31, 0x3 ;  /* 0x0000001f02027211 */ /* 0x000fe200078e18ff */
[----:B------:R-:W-:Y:S01]  /*0ae0*/  UIADD3 UR4, UPT, UPT, UR5, 0x1, URZ ;  /* 0x0000000105047890 */ /* 0x000fe2000fffe0ff */
[----:B------:R-:W-:-:S03]  /*0af0*/  VIADD R6, R6, UR13 ;  /* 0x0000000d06067c36 */ /* 0x000fc60008000000 */
[----:B------:R-:W-:Y:S01]  /*0b00*/  ULOP3.LUT UR4, UR4, 0xfffffffe, URZ, 0xc0, !UPT ;  /* 0xfffffffe04047892 */ /* 0x000fe2000f8ec0ff */
[----:B------:R-:W-:Y:S01]  /*0b10*/  MOV R34, UR13 ;  /* 0x0000000d00227c02 */ /* 0x000fe20008000f00 */
[----:B------:R-:W-:Y:S02]  /*0b20*/  IMAD.U32 R32, RZ, RZ, UR13 ;  /* 0x0000000dff207e24 */ /* 0x000fe4000f8e00ff */
[----:B------:R-:W-:Y:S01]  /*0b30*/  UIADD3 UR4, UPT, UPT, -UR4, 0x2, URZ ;  /* 0x0000000204047890 */ /* 0x000fe2000fffe1ff */
[----:B------:R-:W-:-:S03]  /*0b40*/  IADD3 R6, PT, PT, R34, UR13, R6 ;  /* 0x0000000d22067c10 */ /* 0x000fc6000fffe006 */
[----:B------:R-:W-:Y:S01]  /*0b50*/  UISETP.NE.AND UP0, UPT, UR4, URZ, UPT ;  /* 0x000000ff0400728c */ /* 0x000fe2000bf05270 */
[----:B------:R-:W-:Y:S02]  /*0b60*/  IADD3 R6, PT, PT, R32, UR13, R6 ;  /* 0x0000000d20067c10 */ /* 0x000fe4000fffe006 */
[----:B------:R-:W-:Y:S02]  /*0b70*/  MOV R35, UR13 ;  /* 0x0000000d00237c02 */ /* 0x000fe40008000f00 */
[----:B------:R-:W-:Y:S01]  /*0b80*/  IADD3 R6, PT, PT, R33, UR13, R6 ;  /* 0x0000000d21067c10 */ /* 0x000fe2000fffe006 */
[----:B------:R-:W-:Y:S01]  /*0b90*/  IMAD R5, R34, 0x8, R5 ;  /* 0x0000000822057824 */ /* 0x000fe200078e0205 */
[----:B------:R-:W-:Y:S02]  /*0ba0*/  LEA R4, R35, R4, 0x3 ;  /* 0x0000000423047211 */ /* 0x000fe400078e18ff */
[----:B------:R-:W-:Y:S02]  /*0bb0*/  LEA R15, R32, R15, 0x3 ;  /* 0x0000000f200f7211 */ /* 0x000fe400078e18ff */
[----:B------:R-:W-:Y:S01]  /*0bc0*/  IADD3 R6, PT, PT, R6, UR13, RZ ;  /* 0x0000000d06067c10 */ /* 0x000fe2000fffe0ff */
[----:B----45:R-:W-:Y:S01]  /*0bd0*/  FADD.FTZ R31, -R9, R16 ;  /* 0x00000010091f7221 */ /* 0x030fe20000010100 */
[----:B------:R-:W-:-:S03]  /*0be0*/  IMAD R16, R30, 0x8, R29 ;  /* 0x000000081e107824 */ /* 0x000fc600078e021d */
[----:B------:R-:W-:Y:S01]  /*0bf0*/  FFMA.FTZ R30, R31, R26, RZ ;  /* 0x0000001a1f1e7223 */ /* 0x000fe200000100ff */
[----:B------:R-:W-:Y:S01]  /*0c00*/  FADD.FTZ R31, RZ, R26 ;  /* 0x0000001aff1f7221 */ /* 0x000fe20000010000 */
[----:B------:R-:W-:-:S03]  /*0c10*/  FADD.FTZ R26, -R9, R27 ;  /* 0x0000001b091a7221 */ /* 0x000fc60000010100 */
[----:B--2---:R-:W-:Y:S01]  /*0c20*/  FADD.FTZ R27, R31, R14 ;  /* 0x0000000e1f1b7221 */ /* 0x004fe20000010000 */
[----:B---3--:R-:W-:Y:S01]  /*0c30*/  FADD.FTZ R29, -R9, R28 ;  /* 0x0000001c091d7221 */ /* 0x008fe20000010100 */
[----:B------:R-:W-:-:S03]  /*0c40*/  FFMA.FTZ R28, R26, R23, RZ ;  /* 0x000000171a1c7223 */ /* 0x000fc600000100ff */
[----:B------:R-:W-:Y:S01]  /*0c50*/  FFMA.FTZ R14, R29, R14, R30 ;  /* 0x0000000e1d0e7223 */ /* 0x000fe2000001001e */
[----:B------:R-:W-:Y:S01]  /*0c60*/  FADD.FTZ R29, RZ, R23 ;  /* 0x00000017ff1d7221 */ /* 0x000fe20000010000 */
[C---:B------:R-:W-:Y:S01]  /*0c70*/  FADD.FTZ R23, -R9.reuse, R24 ;  /* 0x0000001809177221 */ /* 0x040fe20000010100 */
[----:B------:R-:W-:Y:S02]  /*0c80*/  FADD.FTZ R24, -R9, R25 ;  /* 0x0000001909187221 */ /* 0x000fe40000010100 */
[----:B------:R-:W-:Y:S01]  /*0c90*/  FADD.FTZ R26, R29, R12 ;  /* 0x0000000c1d1a7221 */ /* 0x000fe20000010000 */
[----:B------:R-:W-:Y:S01]  /*0ca0*/  FFMA.FTZ R12, R23, R12, R28 ;  /* 0x0000000c170c7223 */ /* 0x000fe2000001001c */
[----:B------:R-:W-:Y:S01]  /*0cb0*/  FFMA.FTZ R24, R24, R11, RZ ;  /* 0x0000000b18187223 */ /* 0x000fe200000100ff */
[----:B------:R-:W-:Y:S01]  /*0cc0*/  FADD.FTZ R23, RZ, R11 ;  /* 0x0000000bff177221 */ /* 0x000fe20000010000 */
[C---:B------:R-:W-:Y:S01]  /*0cd0*/  FADD.FTZ R11, -R9.reuse, R18 ;  /* 0x00000012090b7221 */ /* 0x040fe20000010100 */
[C---:B------:R-:W-:Y:S01]  /*0ce0*/  FADD.FTZ R18, -R9.reuse, R17 ;  /* 0x0000001109127221 */ /* 0x040fe20000010100 */
[----:B------:R-:W-:Y:S01]  /*0cf0*/  FADD.FTZ R19, -R9, R19 ;  /* 0x0000001309137221 */ /* 0x000fe20000010100 */
[----:B------:R-:W-:-:S03]  /*0d00*/  FADD.FTZ R30, RZ, R22 ;  /* 0x00000016ff1e7221 */ /* 0x000fc60000010000 */
[----:B------:R-:W-:Y:S01]  /*0d10*/  FFMA.FTZ R19, R19, R22, RZ ;  /* 0x0000001613137223 */ /* 0x000fe200000100ff */
        /* <DEDUP_REMOVED lines=8> */
.L_x_27040:
[----:B------:R-:W1:Y:S01]  /*0da0*/  LDC.64 R24, c[0x0][0x380] ;  /* 0x0000e000ff187b82 */ /* 0x000e620000000a00 */
[----:B0-----:R-:W-:Y:S01]  /*0db0*/  ISETP.GE.AND P0, PT, R7, UR8, PT ;  /* 0x0000000807007c0c */ /* 0x001fe2000bf06270 */
[----:B------:R-:W-:Y:S02]  /*0dc0*/  HFMA2 R23, -RZ, RZ, 0, 0 ;  /* 0x00000000ff177431 */ /* 0x000fe400000001ff */
[----:B------:R-:W-:-:S04]  /*0dd0*/  IMAD.MOV.U32 R17, RZ, RZ, RZ ;  /* 0x000000ffff117224 */ /* 0x000fc800078e00ff */
[----:B------:R-:W0:Y:S08]  /*0de0*/  LDC.64 R18, c[0x0][0x388] ;  /* 0x0000e200ff127b82 */ /* 0x000e300000000a00 */
[----:B------:R-:W2:Y:S01]  /*0df0*/  LDC R21, c[0x0][0x374] ;  /* 0x0000dd00ff157b82 */ /* 0x000ea20000000800 */
[----:B-1----:R-:W-:Y:S01]  /*0e00*/  @!P0 IMAD.WIDE R24, R6, 0x4, R24 ;  /* 0x0000000406188825 */ /* 0x002fe200078e0218 */
[----:B------:R-:W-:-:S06]  /*0e10*/  CS2R R32, SRZ ;  /* 0x0000000000207805 */ /* 0x000fcc000001ff00 */
[----:B------:R-:W1:Y:S01]  /*0e20*/  LDC.64 R28, c[0x0][0x380] ;  /* 0x0000e000ff1c7b82 */ /* 0x000e620000000a00 */
[----:B------:R3:W4:Y:S01]  /*0e30*/  @!P0 LDG.E.CONSTANT R23, desc[UR10][R24.64] ;  /* 0x0000000a18178981 */ /* 0x000722000c1e9900 */
[----:B0-----:R-:W-:-:S06]  /*0e40*/  @!P0 IMAD.WIDE R18, R6, 0x4, R18 ;  /* 0x0000000406128825 */ /* 0x001fcc00078e0212 */
[----:B------:R-:W0:Y:S01]  /*0e50*/  LDC.64 R36, c[0x0][0x380] ;  /* 0x0000e000ff247b82 */ /* 0x000e220000000a00 */
[----:B------:R5:W4:Y:S01]  /*0e60*/  @!P0 LDG.E.CONSTANT R17, desc[UR10][R18.64] ;  /* 0x0000000a12118981 */ /* 0x000b22000c1e9900 */
[----:B--2---:R-:W-:-:S06]  /*0e70*/  IMAD R34, R21, UR14, RZ ;  /* 0x0000000e15227c24 */ /* 0x004fcc000f8e02ff */
[----:B---3--:R-:W2:Y:S01]  /*0e80*/  LDC.64 R24, c[0x0][0x380] ;  /* 0x0000e000ff187b82 */ /* 0x008ea20000000a00 */
[----:B------:R-:W-:-:S07]  /*0e90*/  IADD3 R11, PT, PT, R34, R7, RZ ;  /* 0x00000007220b7210 */ /* 0x000fce0007ffe0ff */
[----:B-----5:R-:W3:Y:S01]  /*0ea0*/  LDC.64 R18, c[0x0][0x388] ;  /* 0x0000e200ff127b82 */ /* 0x020ee20000000a00 */
[----:B------:R-:W-:-:S13]  /*0eb0*/  ISETP.GE.AND P0, PT, R11, UR8, PT ;  /* 0x000000080b007c0c */ /* 0x000fda000bf06270 */
[----:B--2---:R-:W-:-:S05]  /*0ec0*/  @!P0 IMAD.WIDE R24, R5, 0x4, R24 ;  /* 0x0000000405188825 */ /* 0x004fca00078e0218 */
[----:B------:R-:W2:Y:S01]  /*0ed0*/  @!P0 LDG.E.CONSTANT R32, desc[UR10][R24.64] ;  /* 0x0000000a18208981 */ /* 0x000ea2000c1e9900 */
[----:B---3--:R-:W-:-:S05]  /*0ee0*/  @!P0 IMAD.WIDE R18, R5, 0x4, R18 ;  /* 0x0000000405128825 */ /* 0x008fca00078e0212 */
[----:B------:R3:W5:Y:S01]  /*0ef0*/  @!P0 LDG.E.CONSTANT R33, desc[UR10][R18.64] ;  /* 0x0000000a12218981 */ /* 0x000762000c1e9900 */
[----:B------:R-:W-:-:S05]  /*0f00*/  IMAD.IADD R11, R34, 0x1, R11 ;  /* 0x00000001220b7824 */ /* 0x000fca00078e020b */
[----:B------:R-:W-:Y:S01]  /*0f10*/  ISETP.GE.AND P0, PT, R11, UR8, PT ;  /* 0x000000080b007c0c */ /* 0x000fe2000bf06270 */
[----:B---3--:R-:W3:Y:S01]  /*0f20*/  LDC.64 R18, c[0x0][0x388] ;  /* 0x0000e200ff127b82 */ /* 0x008ee20000000a00 */
[----:B------:R-:W-:-:S11]  /*0f30*/  CS2R R24, SRZ ;  /* 0x0000000000187805 */ /* 0x000fd6000001ff00 */
[----:B-1----:R-:W-:-:S05]  /*0f40*/  @!P0 IMAD.WIDE R28, R4, 0x4, R28 ;  /* 0x00000004041c8825 */ /* 0x002fca00078e021c */
[----:B------:R1:W5:Y:S02]  /*0f50*/  @!P0 LDG.E.CONSTANT R25, desc[UR10][R28.64] ;  /* 0x0000000a1c198981 */ /* 0x000364000c1e9900 */
[----:B-1----:R-:W-:Y:S01]  /*0f60*/  CS2R R28, SRZ ;  /* 0x00000000001c7805 */ /* 0x002fe2000001ff00 */
[----:B---3--:R-:W-:-:S05]  /*0f70*/  @!P0 IMAD.WIDE R18, R4, 0x4, R18 ;  /* 0x0000000404128825 */ /* 0x008fca00078e0212 */
[----:B------:R1:W3:Y:S01]  /*0f80*/  @!P0 LDG.E.CONSTANT R29, desc[UR10][R18.64] ;  /* 0x0000000a121d8981 */ /* 0x0002e2000c1e9900 */
[----:B------:R-:W-:Y:S01]  /*0f90*/  IADD3 R34, PT, PT, R34, R11, RZ ;  /* 0x0000000b22227210 */ /* 0x000fe20007ffe0ff */
[----:B-1----:R-:W1:Y:S03]  /*0fa0*/  LDC.64 R18, c[0x0][0x388] ;  /* 0x0000e200ff127b82 */ /* 0x002e660000000a00 */
[----:B------:R-:W-:Y:S01]  /*0fb0*/  ISETP.GE.AND P0, PT, R34, UR8, PT ;  /* 0x0000000822007c0c */ /* 0x000fe2000bf06270 */
[----:B------:R-:W-:Y:S02]  /*0fc0*/  IMAD.MOV.U32 R11, RZ, RZ, RZ ;  /* 0x000000ffff0b7224 */ /* 0x000fe400078e00ff */
[----:B------:R-:W-:-:S05]  /*0fd0*/  IMAD R31, R21, UR14, RZ ;  /* 0x0000000e151f7c24 */ /* 0x000fca000f8e02ff */
[----:B------:R-:W-:-:S05]  /*0fe0*/  IADD3 R34, PT, PT, R31, R34, RZ ;  /* 0x000000221f227210 */ /* 0x000fca0007ffe0ff */
[----:B-1----:R-:W-:-:S05]  /*0ff0*/  @!P0 IMAD.WIDE R18, R3, 0x4, R18 ;  /* 0x0000000403128825 */ /* 0x002fca00078e0212 */
[----:B------:R1:W3:Y:S01]  /*1000*/  @!P0 LDG.E.CONSTANT R11, desc[UR10][R18.64] ;  /* 0x0000000a120b8981 */ /* 0x0002e2000c1e9900 */
[----:B0-----:R-:W-:-:S05]  /*1010*/  @!P0 IMAD.WIDE R36, R3, 0x4, R36 ;  /* 0x0000000403248825 */ /* 0x001fca00078e0224 */
[----:B------:R-:W3:Y:S01]  /*1020*/  @!P0 LDG.E.CONSTANT R28, desc[UR10][R36.64] ;  /* 0x0000000a241c8981 */ /* 0x000ee2000c1e9900 */
[----:B-1----:R-:W0:Y:S01]  /*1030*/  LDC.64 R18, c[0x0][0x380] ;  /* 0x0000e000ff127b82 */ /* 0x002e220000000a00 */
[----:B------:R-:W-:-:S13]  /*1040*/  ISETP.GE.AND P0, PT, R34, UR8, PT ;  /* 0x0000000822007c0c */ /* 0x000fda000bf06270 */
[----:B0-----:R-:W-:-:S05]  /*1050*/  @!P0 IMAD.WIDE R18, R2, 0x4, R18 ;  /* 0x0000000402128825 */ /* 0x001fca00078e0212 */
[----:B------:R0:W3:Y:S02]  /*1060*/  @!P0 LDG.E.CONSTANT R24, desc[UR10][R18.64] ;  /* 0x0000000a12188981 */ /* 0x0000e4000c1e9900 */
[----:B0-----:R-:W0:Y:S01]  /*1070*/  LDC.64 R18, c[0x0][0x388] ;  /* 0x0000e200ff127b82 */ /* 0x001e220000000a00 */
[----:B------:R-:W-:Y:S01]  /*1080*/  IADD3 R34, PT, PT, R31, R34, RZ ;  /* 0x000000221f227210 */ /* 0x000fe20007ffe0ff */
[----:B0-----:R-:W-:-:S04]  /*1090*/  @!P0 IMAD.WIDE R18, R2, 0x4, R18 ;  /* 0x0000000402128825 */ /* 0x001fc800078e0212 */
[----:B----4-:R-:W-:-:S04]  /*10a0*/  FADD.FTZ R23, -R9, R23 ;  /* 0x0000001709177221 */ /* 0x010fc80000010100 */
[----:B------:R-:W-:Y:S01]  /*10b0*/  FFMA.FTZ R14, R23, R17, R14 ;  /* 0x00000011170e7223 */ /* 0x000fe2000001000e */
[----:B------:R-:W-:-:S06]  /*10c0*/  IMAD.MOV.U32 R23, RZ, RZ, RZ ;  /* 0x000000ffff177224 */ /* 0x000fcc00078e00ff */
[----:B------:R0:W4:Y:S02]  /*10d0*/  @!P0 LDG.E.CONSTANT R23, desc[UR10][R18.64] ;  /* 0x0000000a12178981 */ /* 0x000124000c1e9900 */
[----:B0-----:R-:W0:Y:S01]  /*10e0*/  LDC.64 R18, c[0x0][0x380] ;  /* 0x0000e000ff127b82 */ /* 0x001e220000000a00 */
[----:B------:R-:W-:Y:S01]  /*10f0*/  ISETP.GE.AND P0, PT, R34, UR8, PT ;  /* 0x0000000822007c0c */ /* 0x000fe2000bf06270 */
[----:B------:R-:W-:Y:S01]  /*1100*/  FADD.FTZ R27, R17, R27 ;  /* 0x0000001b111b7221 */ /* 0x000fe20000010000 */
[----:B------:R-:W-:-:S11]  /*1110*/  IMAD.MOV.U32 R17, RZ, RZ, RZ ;  /* 0x000000ffff117224 */ /* 0x000fd600078e00ff */
[----:B0-----:R-:W-:-:S05]  /*1120*/  @!P0 IMAD.WIDE R18, R0, 0x4, R18 ;  /* 0x0000000400128825 */ /* 0x001fca00078e0212 */
[----:B------:R0:W4:Y:S02]  /*1130*/  @!P0 LDG.E.CONSTANT R17, desc[UR10][R18.64] ;  /* 0x0000000a12118981 */ /* 0x000124000c1e9900 */
[----:B0-----:R-:W0:Y:S01]  /*1140*/  LDC.64 R18, c[0x0][0x388] ;  /* 0x0000e200ff127b82 */ /* 0x001e220000000a00 */
[----:B--2---:R-:W-:-:S04]  /*1150*/  FADD.FTZ R32, -R9, R32 ;  /* 0x0000002009207221 */ /* 0x004fc80000010100 */
[----:B-----5:R-:W-:Y:S01]  /*1160*/  FFMA.FTZ R13, R32, R33, R13 ;  /* 0x00000021200d7223 */ /* 0x020fe2000001000d */
[----:B------:R-:W-:Y:S01]  /*1170*/  MOV R32, RZ ;  /* 0x000000ff00207202 */ /* 0x000fe20000000f00 */
[----:B------:R-:W-:Y:S02]  /*1180*/  IMAD.IADD R34, R31, 0x1, R34 ;  /* 0x000000011f227824 */ /* 0x000fe400078e0222 */
[----:B0-----:R-:W-:-:S05]  /*1190*/  @!P0 IMAD.WIDE R18, R0, 0x4, R18 ;  /* 0x0000000400128825 */ /* 0x001fca00078e0212 */
[----:B------:R0:W2:Y:S02]  /*11a0*/  @!P0 LDG.E.CONSTANT R32, desc[UR10][R18.64] ;  /* 0x0000000a12208981 */ /* 0x0000a4000c1e9900 */
[----:B0-----:R-:W0:Y:S01]  /*11b0*/  LDC.64 R18, c[0x0][0x380] ;  /* 0x0000e000ff127b82 */ /* 0x001e220000000a00 */
[----:B------:R-:W-:Y:S02]  /*11c0*/  ISETP.GE.AND P0, PT, R34, UR8, PT ;  /* 0x0000000822007c0c */ /* 0x000fe4000bf06270 */
[----:B------:R-:W-:Y:S01]  /*11d0*/  IADD3 R31, PT, PT, R31, R34, RZ ;  /* 0x000000221f1f7210 */ /* 0x000fe20007ffe0ff */
[----:B------:R-:W-:-:S10]  /*11e0*/  IMAD.MOV.U32 R34, RZ, RZ, RZ ;  /* 0x000000ffff227224 */ /* 0x000fd400078e00ff */
[----:B0-----:R-:W-:-:S05]  /*11f0*/  @!P0 IMAD.WIDE R18, R16, 0x4, R18 ;  /* 0x0000000410128825 */ /* 0x001fca00078e0212 */
[----:B------:R0:W5:Y:S02]  /*1200*/  @!P0 LDG.E.CONSTANT R34, desc[UR10][R18.64] ;  /* 0x0000000a12228981 */ /* 0x000164000c1e9900 */
[----:B0-----:R-:W0:Y:S01]  /*1210*/  LDC.64 R18, c[0x0][0x388] ;  /* 0x0000e200ff127b82 */ /* 0x001e220000000a00 */
[----:B------:R-:W-:Y:S01]  /*1220*/  FADD.FTZ R30, R33, R30 ;  /* 0x0000001e211e7221 */ /* 0x000fe20000010000 */
[----:B------:R-:W-:Y:S02]  /*1230*/  HFMA2 R33, -RZ, RZ, 0, 0 ;  /* 0x00000000ff217431 */ /* 0x000fe400000001ff */
[----:B0-----:R-:W-:-:S05]  /*1240*/  @!P0 IMAD.WIDE R18, R16, 0x4, R18 ;  /* 0x0000000410128825 */ /* 0x001fca00078e0212 */
[----:B------:R0:W5:Y:S02]  /*1250*/  @!P0 LDG.E.CONSTANT R33, desc[UR10][R18.64] ;  /* 0x0000000a12218981 */ /* 0x000164000c1e9900 */
[----:B0-----:R-:W0:Y:S01]  /*1260*/  LDC.64 R18, c[0x0][0x380] ;  /* 0x0000e000ff127b82 */ /* 0x001e220000000a00 */
[----:B------:R-:W-:Y:S01]  /*1270*/  ISETP.GE.AND P0, PT, R31, UR8, PT ;  /* 0x000000081f007c0c */ /* 0x000fe2000bf06270 */
[----:B------:R-:W-:-:S04]  /*1280*/  IMAD R36, R21, UR14, RZ ;  /* 0x0000000e15247c24 */ /* 0x000fc8000f8e02ff */
[C---:B------:R-:W-:Y:S01]  /*1290*/  IMAD R21, R36.reuse, 0x8, R7 ;  /* 0x0000000824157824 */ /* 0x040fe200078e0207 */
[----:B------:R-:W-:Y:S01]  /*12a0*/  IADD3 R7, PT, PT, R36, R31, RZ ;  /* 0x0000001f24077210 */ /* 0x000fe20007ffe0ff */
[----:B------:R-:W-:-:S06]  /*12b0*/  IMAD.MOV.U32 R31, RZ, RZ, RZ ;  /* 0x000000ffff1f7224 */ /* 0x000fcc00078e00ff */
[----:B0-----:R-:W-:-:S05]  /*12c0*/  @!P0 IMAD.WIDE R18, R15, 0x4, R18 ;  /* 0x000000040f128825 */ /* 0x001fca00078e0212 */
[----:B------:R0:W5:Y:S02]  /*12d0*/  @!P0 LDG.E.CONSTANT R31, desc[UR10][R18.64] ;  /* 0x0000000a121f8981 */ /* 0x000164000c1e9900 */
[----:B0-----:R-:W0:Y:S02]  /*12e0*/  LDC.64 R18, c[0x0][0x388] ;  /* 0x0000e200ff127b82 */ /* 0x001e240000000a00 */
[----:B0-----:R-:W-:Y:S01]  /*12f0*/  @!P0 IMAD.WIDE R36, R15, 0x4, R18 ;  /* 0x000000040f248825 */ /* 0x001fe200078e0212 */
[----:B------:R-:W-:-:S06]  /*1300*/  MOV R18, RZ ;  /* 0x000000ff00127202 */ /* 0x000fcc0000000f00 */
[----:B------:R-:W5:Y:S01]  /*1310*/  @!P0 LDG.E.CONSTANT R18, desc[UR10][R36.64] ;  /* 0x0000000a24128981 */ /* 0x000f62000c1e9900 */
[C---:B------:R-:W-:Y:S01]  /*1320*/  FADD.FTZ R25, -R9.reuse, R25 ;  /* 0x0000001909197221 */ /* 0x040fe20000010100 */
[----:B---3--:R-:W-:-:S03]  /*1330*/  FADD.FTZ R19, -R9, R28 ;  /* 0x0000001c09137221 */ /* 0x008fc60000010100 */
[----:B------:R-:W-:Y:S01]  /*1340*/  FFMA.FTZ R12, R25, R29, R12 ;  /* 0x0000001d190c7223 */ /* 0x000fe2000001000c */
[----:B------:R-:W-:Y:S02]  /*1350*/  IMAD.U32 R25, RZ, RZ, UR13 ;  /* 0x0000000dff197e24 */ /* 0x000fe4000f8e00ff */
[----:B------:R-:W-:Y:S01]  /*1360*/  FFMA.FTZ R19, R19, R11, R20 ;  /* 0x0000000b13137223 */ /* 0x000fe20000010014 */
[----:B------:R-:W-:Y:S01]  /*1370*/  MOV R20, UR13 ;  /* 0x0000000d00147c02 */ /* 0x000fe20008000f00 */
[----:B------:R-:W-:Y:S01]  /*1380*/  UIADD3 UR4, UPT, UPT, UR4, 0x2, URZ ;  /* 0x0000000204047890 */ /* 0x000fe2000fffe0ff */
[----:B------:R-:W-:-:S03]  /*1390*/  IADD3 R6, PT, PT, R25, UR13, R6 ;  /* 0x0000000d19067c10 */ /* 0x000fc6000fffe006 */
[C---:B------:R-:W-:Y:S01]  /*13a0*/  IMAD R5, R20.reuse, 0x8, R5 ;  /* 0x0000000814057824 */ /* 0x040fe200078e0205 */
[----:B------:R-:W-:Y:S02]  /*13b0*/  LEA R3, R20, R3, 0x3 ;  /* 0x0000000314037211 */ /* 0x000fe400078e18ff */
[----:B------:R-:W-:Y:S01]  /*13c0*/  IADD3 R6, PT, PT, R25, UR13, R6 ;  /* 0x0000000d19067c10 */ /* 0x000fe2000fffe006 */
[----:B------:R-:W-:Y:S01]  /*13d0*/  UISETP.NE.AND UP0, UPT, UR4, URZ, UPT ;  /* 0x000000ff0400728c */ /* 0x000fe2000bf05270 */
[----:B------:R-:W-:Y:S02]  /*13e0*/  FADD.FTZ R11, R11, R22 ;  /* 0x000000160b0b7221 */ /* 0x000fe40000010000 */
[----:B------:R-:W-:Y:S01]  /*13f0*/  IADD3 R6, PT, PT, R25, UR13, R6 ;  /* 0x0000000d19067c10 */ /* 0x000fe2000fffe006 */
[----:B------:R-:W-:Y:S01]  /*1400*/  FADD.FTZ R26, R29, R26 ;  /* 0x0000001a1d1a7221 */ /* 0x000fe20000010000 */
[----:B------:R-:W-:Y:S01]  /*1410*/  IMAD.U32 R22, RZ, RZ, UR13 ;  /* 0x0000000dff167e24 */ /* 0x000fe2000f8e00ff */
[C---:B------:R-:W-:Y:S01]  /*1420*/  LEA R4, R25.reuse, R4, 0x3 ;  /* 0x0000000419047211 */ /* 0x040fe200078e18ff */
[----:B------:R-:W-:Y:S01]  /*1430*/  IMAD.U32 R29, RZ, RZ, UR13 ;  /* 0x0000000dff1d7e24 */ /* 0x000fe2000f8e00ff */
[----:B------:R-:W-:Y:S01]  /*1440*/  IADD3 R6, PT, PT, R25, UR13, R6 ;  /* 0x0000000d19067c10 */ /* 0x000fe2000fffe006 */
[----:B------:R-:W-:Y:S01]  /*1450*/  FADD.FTZ R25, -R9, R24 ;  /* 0x0000001809197221 */ /* 0x000fe20000010100 */
[----:B------:R-:W-:Y:S01]  /*1460*/  LEA R15, R22, R15, 0x3 ;  /* 0x0000000f160f7211 */ /* 0x000fe200078e18ff */
[C---:B------:R-:W-:Y:S01]  /*1470*/  IMAD R2, R29.reuse, 0x8, R2 ;  /* 0x000000081d027824 */ /* 0x040fe200078e0202 */
[----:B------:R-:W-:Y:S01]  /*1480*/  LEA R0, R29, R0, 0x3 ;  /* 0x000000001d007211 */ /* 0x000fe200078e18ff */
[----:B----4-:R-:W-:Y:S01]  /*1490*/  FADD.FTZ R27, R27, R23 ;  /* 0x000000171b1b7221 */ /* 0x010fe20000010000 */
[----:B------:R-:W-:Y:S01]  /*14a0*/  FFMA.FTZ R14, R25, R23, R14 ;  /* 0x00000017190e7223 */ /* 0x000fe2000001000e */
[----:B------:R-:W-:Y:S01]  /*14b0*/  FADD.FTZ R20, -R9, R17 ;  /* 0x0000001109147221 */ /* 0x000fe20000010100 */
[----:B------:R-:W-:-:S05]  /*14c0*/  IMAD.U32 R17, RZ, RZ, UR13 ;  /* 0x0000000dff117e24 */ /* 0x000fca000f8e00ff */
[----:B------:R-:W-:Y:S01]  /*14d0*/  LEA R16, R17, R16, 0x3 ;  /* 0x0000001011107211 */ /* 0x000fe200078e18ff */
[----:B--2---:R-:W-:Y:S01]  /*14e0*/  FFMA.FTZ R13, R20, R32, R13 ;  /* 0x00000020140d7223 */ /* 0x004fe2000001000d */
[----:B------:R-:W-:Y:S01]  /*14f0*/  FADD.FTZ R30, R30, R32 ;  /* 0x000000201e1e7221 */ /* 0x000fe20000010000 */
[----:B-----5:R-:W-:Y:S01]  /*1500*/  FADD.FTZ R17, -R9, R34 ;  /* 0x0000002209117221 */ /* 0x020fe20000010100 */
[----:B------:R-:W-:-:S03]  /*1510*/  FADD.FTZ R26, R26, R33 ;  /* 0x000000211a1a7221 */ /* 0x000fc60000010000 */
[----:B------:R-:W-:Y:S01]  /*1520*/  FFMA.FTZ R12, R17, R33, R12 ;  /* 0x00000021110c7223 */ /* 0x000fe2000001000c */
[----:B------:R-:W-:Y:S01]  /*1530*/  FADD.FTZ R20, -R9, R31 ;  /* 0x0000001f09147221 */ /* 0x000fe20000010100 */
[----:B------:R-:W-:-:S03]  /*1540*/  FADD.FTZ R22, R11, R18 ;  /* 0x000000120b167221 */ /* 0x000fc60000010000 */
[----:B------:R-:W-:Y:S01]  /*1550*/  FFMA.FTZ R20, R20, R18, R19 ;  /* 0x0000001214147223 */ /* 0x000fe20000010013 */
[----:B------:R-:W-:Y:S06]  /*1560*/  BRA.U UP0, `(.L_x_27040) ;  /* 0xfffffff9000c7547 */ /* 0x000fec000b83ffff */
.L_x_27039:
        /* <DEDUP_REMOVED lines=8> */
[----:B------:R-:W-:Y:S01]  /*15f0*/  ISETP.GE.AND P0, PT, R21, UR8, PT ;  /* 0x0000000815007c0c */ /* 0x000fe2000bf06270 */
[----:B------:R-:W-:-:S06]  /*1600*/  HFMA2 R15, -RZ, RZ, 0, 0 ;  /* 0x00000000ff0f7431 */ /* 0x000fcc00000001ff */
[----:B------:R-:W4:Y:S08]  /*1610*/  LDC.64 R28, c[0x0][0x380] ;  /* 0x0000e000ff1c7b82 */ /* 0x000f300000000a00 */
[----:B------:R-:W1:Y:S01]  /*1620*/  LDC.64 R16, c[0x0][0x388] ;  /* 0x0000e200ff107b82 */ /* 0x000e620000000a00 */
[----:B---3--:R-:W-:-:S07]  /*1630*/  IMAD R24, R24, UR14, RZ ;  /* 0x0000000e18187c24 */ /* 0x008fce000f8e02ff */
[----:B------:R-:W3:Y:S01]  /*1640*/  LDC.64 R4, c[0x0][0x380] ;  /* 0x0000e000ff047b82 */ /* 0x000ee20000000a00 */
[----:B------:R-:W-:Y:S01]  /*1650*/  IADD3 R21, PT, PT, R24, R21, RZ ;  /* 0x0000001518157210 */ /* 0x000fe20007ffe0ff */
[----:B----4-:R-:W-:-:S03]  /*1660*/  @!P0 IMAD.WIDE R28, R6, 0x4, R28 ;  /* 0x00000004061c8825 */ /* 0x010fc600078e021c */
[----:B------:R-:W-:-:S03]  /*1670*/  ISETP.GE.AND P1, PT, R21, UR8, PT ;  /* 0x0000000815007c0c */ /* 0x000fc6000bf26270 */
[----:B------:R-:W4:Y:S01]  /*1680*/  LDC.64 R2, c[0x0][0x388] ;  /* 0x0000e200ff027b82 */ /* 0x000f220000000a00 */
[C---:B------:R-:W-:Y:S01]  /*1690*/  IMAD.IADD R21, R24.reuse, 0x1, R21 ;  /* 0x0000000118157824 */ /* 0x040fe200078e0215 */
[----:B------:R0:W2:Y:S04]  /*16a0*/  @!P0 LDG.E.CONSTANT R15, desc[UR10][R28.64] ;  /* 0x0000000a1c0f8981 */ /* 0x0000a8000c1e9900 */
[----:B------:R-:W-:Y:S02]  /*16b0*/  IADD3 R23, PT, PT, R24, R21, RZ ;  /* 0x0000001518177210 */ /* 0x000fe40007ffe0ff */
[----:B------:R-:W4:Y:S01]  /*16c0*/  LDC.64 R32, c[0x0][0x380] ;  /* 0x0000e000ff207b82 */ /* 0x000f220000000a00 */
[----:B------:R-:W-:-:S07]  /*16d0*/  ISETP.GE.AND P2, PT, R21, UR8, PT ;  /* 0x0000000815007c0c */ /* 0x000fce000bf46270 */
[----:B------:R-:W4:Y:S08]  /*16e0*/  LDC.64 R18, c[0x0][0x388] ;  /* 0x0000e200ff127b82 */ /* 0x000f300000000a00 */
[----:B------:R-:W4:Y:S01]  /*16f0*/  LDC.64 R24, c[0x0][0x380] ;  /* 0x0000e000ff187b82 */ /* 0x000f220000000a00 */
[----:B------:R-:W-:-:S07]  /*1700*/  IMAD.MOV.U32 R21, RZ, RZ, RZ ;  /* 0x000000ffff157224 */ /* 0x000fce00078e00ff */
[----:B0-----:R-:W0:Y:S01]  /*1710*/  LDC.64 R28, c[0x0][0x388] ;  /* 0x0000e200ff1c7b82 */ /* 0x001e220000000a00 */
[C---:B-1----:R-:W-:Y:S01]  /*1720*/  @!P0 IMAD.WIDE R16, R6.reuse, 0x4, R16 ;  /* 0x0000000406108825 */ /* 0x042fe200078e0210 */
[----:B------:R-:W-:Y:S02]  /*1730*/  IADD3 R31, PT, PT, R6, UR13, RZ ;  /* 0x0000000d061f7c10 */ /* 0x000fe4000fffe0ff */
[----:B------:R-:W-:Y:S02]  /*1740*/  ISETP.GE.AND P3, PT, R23, UR8, PT ;  /* 0x0000000817007c0c */ /* 0x000fe4000bf66270 */
[----:B------:R1:W2:Y:S01]  /*1750*/  @!P0 LDG.E.CONSTANT R21, desc[UR10][R16.64] ;  /* 0x0000000a10158981 */ /* 0x0002a2000c1e9900 */
[----:B------:R-:W-:Y:S02]  /*1760*/  HFMA2 R23, -RZ, RZ, 0, 0 ;  /* 0x00000000ff177431 */ /* 0x000fe400000001ff */
[----:B---3--:R-:W-:-:S04]  /*1770*/  @!P1 IMAD.WIDE R4, R31, 0x4, R4 ;  /* 0x000000041f049825 */ /* 0x008fc800078e0204 */
[C---:B----4-:R-:W-:Y:S01]  /*1780*/  @!P1 IMAD.WIDE R2, R31.reuse, 0x4, R2 ;  /* 0x000000041f029825 */ /* 0x050fe200078e0202 */
[----:B-1----:R-:W-:-:S03]  /*1790*/  IADD3 R17, PT, PT, R31, UR13, RZ ;  /* 0x0000000d1f117c10 */ /* 0x002fc6000fffe0ff */
[----:B------:R-:W-:Y:S01]  /*17a0*/  IMAD.MOV.U32 R6, RZ, RZ, RZ ;  /* 0x000000ffff067224 */ /* 0x000fe200078e00ff */
[----:B------:R-:W-:Y:S01]  /*17b0*/  MOV R34, RZ ;  /* 0x000000ff00227202 */ /* 0x000fe20000000f00 */
[C---:B------:R-:W-:Y:S02]  /*17c0*/  VIADD R31, R17.reuse, UR13 ;  /* 0x0000000d111f7c36 */ /* 0x040fe40008000000 */
[C---:B------:R-:W-:Y:S01]  /*17d0*/  @!P2 IMAD.WIDE R32, R17.reuse, 0x4, R32 ;  /* 0x000000041120a825 */ /* 0x040fe200078e0220 */
[----:B------:R-:W-:Y:S01]  /*17e0*/  MOV R16, RZ ;  /* 0x000000ff00107202 */ /* 0x000fe20000000f00 */
[----:B------:R-:W3:Y:S02]  /*17f0*/  @!P1 LDG.E.CONSTANT R6, desc[UR10][R4.64] ;  /* 0x0000000a04069981 */ /* 0x000ee4000c1e9900 */
[----:B------:R-:W-:-:S04]  /*1800*/  @!P2 IMAD.WIDE R18, R17, 0x4, R18 ;  /* 0x000000041112a825 */ /* 0x000fc800078e0212 */
[----:B------:R-:W-:Y:S01]  /*1810*/  HFMA2 R17, -RZ, RZ, 0, 0 ;  /* 0x00000000ff117431 */ /* 0x000fe200000001ff */
[----:B------:R-:W4:Y:S01]  /*1820*/  @!P2 LDG.E.CONSTANT R23, desc[UR10][R32.64] ;  /* 0x0000000a2017a981 */ /* 0x000f22000c1e9900 */
[----:B------:R-:W-:-:S03]  /*1830*/  @!P3 IMAD.WIDE R24, R31, 0x4, R24 ;  /* 0x000000041f18b825 */ /* 0x000fc600078e0218 */
[----:B------:R-:W4:Y:S01]  /*1840*/  @!P1 LDG.E.CONSTANT R16, desc[UR10][R2.64] ;  /* 0x0000000a02109981 */ /* 0x000f22000c1e9900 */
[----:B0-----:R-:W-:-:S03]  /*1850*/  @!P3 IMAD.WIDE R28, R31, 0x4, R28 ;  /* 0x000000041f1cb825 */ /* 0x001fc600078e021c */
[----:B------:R-:W4:Y:S01]  /*1860*/  @!P3 LDG.E.CONSTANT R34, desc[UR10][R24.64] ;  /* 0x0000000a1822b981 */ /* 0x000f22000c1e9900 */
[----:B------:R-:W-:-:S03]  /*1870*/  IMAD.MOV.U32 R31, RZ, RZ, RZ ;  /* 0x000000ffff1f7224 */ /* 0x000fc600078e00ff */
[----:B------:R-:W4:Y:S04]  /*1880*/  @!P2 LDG.E.CONSTANT R17, desc[UR10][R18.64] ;  /* 0x0000000a1211a981 */ /* 0x000f28000c1e9900 */
[----:B------:R-:W4:Y:S01]  /*1890*/  @!P3 LDG.E.CONSTANT R31, desc[UR10][R28.64] ;  /* 0x0000000a1c1fb981 */ /* 0x000f22000c1e9900 */
[----:B--2--5:R-:W-:Y:S01]  /*18a0*/  FADD.FTZ R15, -R9, R15 ;  /* 0x0000000f090f7221 */ /* 0x024fe20000010100 */
[----:B------:R-:W-:-:S03]  /*18b0*/  FADD.FTZ R27, R27, R21 ;  /* 0x000000151b1b7221 */ /* 0x000fc60000010000 */
[----:B------:R-:W-:Y:S01]  /*18c0*/  FFMA.FTZ R14, R15, R21, R14 ;  /* 0x000000150f0e7223 */ /* 0x000fe2000001000e */
[C---:B---3--:R-:W-:Y:S01]  /*18d0*/  FADD.FTZ R6, -R9.reuse, R6 ;  /* 0x0000000609067221 */ /* 0x048fe20000010100 */
[C---:B----4-:R-:W-:Y:S01]  /*18e0*/  FADD.FTZ R23, -R9.reuse, R23 ;  /* 0x0000001709177221 */ /* 0x050fe20000010100 */
[----:B------:R-:W-:Y:S01]  /*18f0*/  FADD.FTZ R30, R30, R16 ;  /* 0x000000101e1e7221 */ /* 0x000fe20000010000 */
[----:B------:R-:W-:Y:S01]  /*1900*/  FADD.FTZ R9, -R9, R34 ;  /* 0x0000002209097221 */ /* 0x000fe20000010100 */
[----:B------:R-:W-:Y:S01]  /*1910*/  FFMA.FTZ R13, R6, R16, R13 ;  /* 0x00000010060d7223 */ /* 0x000fe2000001000d */
[----:B------:R-:W-:Y:S01]  /*1920*/  FADD.FTZ R26, R26, R17 ;  /* 0x000000111a1a7221 */ /* 0x000fe20000010000 */
[----:B------:R-:W-:Y:S01]  /*1930*/  FFMA.FTZ R12, R23, R17, R12 ;  /* 0x00000011170c7223 */ /* 0x000fe2000001000c */
[----:B------:R-:W-:Y:S01]  /*1940*/  FADD.FTZ R22, R22, R31 ;  /* 0x0000001f16167221 */ /* 0x000fe20000010000 */
[----:B------:R-:W-:-:S07]  /*1950*/  FFMA.FTZ R20, R9, R31, R20 ;  /* 0x0000001f09147223 */ /* 0x000fce0000010014 */
.L_x_27041:
[----:B------:R-:W-:Y:S01]  /*1960*/  ISETP.GE.U32.AND P1, PT, R0, 0x2, PT ;  /* 0x000000020000780c */ /* 0x000fe20003f26070 */
[----:B------:R-:W-:Y:S01]  /*1970*/  UMOV UR4, 0x400 ;  /* 0x0000040000047882 */ /* 0x000fe20000000000 */
[----:B0-2---:R-:W-:Y:S01]  /*1980*/  IMAD R6, R7, UR17, R11 ;  /* 0x0000001107067c24 */ /* 0x005fe2000f8e020b */
[----:B------:R-:W-:Y:S01]  /*1990*/  UIADD3 UR5, UPT, UPT, UR4, 0x800, URZ ;  /* 0x0000080004057890 */ /* 0x000fe2000fffe0ff */
[----:B------:R-:W-:Y:S01]  /*19a0*/  FADD.FTZ R27, R30, R27 ;  /* 0x0000001b1e1b7221 */ /* 0x000fe20000010000 */
[----:B-1----:R-:W-:Y:S01]  /*19b0*/  ULEA UR4, UR6, UR4, 0x18 ;  /* 0x0000000406047291 */ /* 0x002fe2000f8ec0ff */
[----:B------:R-:W-:Y:S01]  /*19c0*/  FADD.FTZ R13, R13, R14 ;  /* 0x0000000e0d0d7221 */ /* 0x000fe20000010000 */
[----:B------:R-:W-:Y:S01]  /*19d0*/  ULEA UR5, UR6, UR5, 0x18 ;  /* 0x0000000506057291 */ /* 0x000fe2000f8ec0ff */
[----:B------:R-:W-:Y:S02]  /*19e0*/  FADD.FTZ R27, R27, R26 ;  /* 0x0000001a1b1b7221 */ /* 0x000fe40000010000 */
[----:B------:R-:W-:Y:S01]  /*19f0*/  FADD.FTZ R13, R13, R12 ;  /* 0x0000000c0d0d7221 */ /* 0x000fe20000010000 */
[C---:B------:R-:W-:Y:S01]  /*1a00*/  LEA R0, R6.reuse, UR4, 0x2 ;  /* 0x0000000406007c11 */ /* 0x040fe2000f8e10ff */
[----:B-----5:R-:W-:Y:S01]  /*1a10*/  FADD.FTZ R9, R27, R22 ;  /* 0x000000161b097221 */ /* 0x020fe20000010000 */
[----:B------:R-:W-:Y:S01]  /*1a20*/  LEA R6, R6, UR5, 0x2 ;  /* 0x0000000506067c11 */ /* 0x000fe2000f8e10ff */
[----:B------:R-:W-:Y:S01]  /*1a30*/  FADD.FTZ R13, R13, R20 ;  /* 0x000000140d0d7221 */ /* 0x000fe20000010000 */
        /* <DEDUP_REMOVED lines=199> */
.L_x_27042:
        /* <DEDUP_REMOVED lines=26> */
[----:B0-----:R-:W-:Y:S01]  /*2850*/  ISETP.EQ.U32.AND P0, PT, R14, R9, PT ;  /* 0x000000090e00720c */ /* 0x001fe20003f02070 */
[----:B-1----:R-:W-:-:S12]  /*2860*/  IMAD.WIDE.U32 R8, R8, 0x4, R12 ;  /* 0x0000000408087825 */ /* 0x002fd800078e000c */
[----:B--2---:R-:W2:Y:S01]  /*2870*/  @P0 ATOMG.E.ADD.STRONG.GPU PT, R9, desc[UR10][R8.64], R15 ;  /* 0x8000000f080909a8 */ /* 0x004ea200081ef10a */
[----:B------:R-:W0:Y:S02]  /*2880*/  S2R R12, SR_LTMASK ;  /* 0x00000000000c7919 */ /* 0x000e240000003900 */
[----:B0-----:R-:W-:Y:S01]  /*2890*/  LOP3.LUT R12, R12, UR5, RZ, 0xc0, !PT ;  /* 0x000000050c0c7c12 */ /* 0x001fe2000f8ec0ff */
[----:B------:R-:W-:-:S05]  /*28a0*/  UIADD3 UR5, UPT, UPT, UR15, -0x1, URZ ;  /* 0xffffffff0f057890 */ /* 0x000fca000fffe0ff */
[----:B------:R-:W0:Y:S01]  /*28b0*/  POPC R12, R12 ;  /* 0x0000000c000c7309 */ /* 0x000e220000000000 */
[----:B--2---:R-:W0:Y:S02]  /*28c0*/  SHFL.IDX PT, R11, R9, R14, 0x1f ;  /* 0x00001f0e090b7589 */ /* 0x004e2400000e0000 */
[----:B0-----:R-:W-:-:S05]  /*28d0*/  IMAD.IADD R11, R11, 0x1, R12 ;  /* 0x000000010b0b7824 */ /* 0x001fca00078e020c */
[----:B------:R-:W-:-:S04]  /*28e0*/  ISETP.NE.AND P0, PT, R11, UR5, PT ;  /* 0x000000050b007c0c */ /* 0x000fc8000bf05270 */
[----:B------:R-:W-:-:S05]  /*28f0*/  SEL R11, RZ, 0x1, P0 ;  /* 0x00000001ff0b7807 */ /* 0x000fca0000000000 */
[----:B------:R1:W-:Y:S04]  /*2900*/  STS.U8 [UR4+0x1000], R11 ;  /* 0x0010000bff007988 */ /* 0x0003e80008000004 */
.L_x_27045:
[----:B------:R-:W-:Y:S05]  /*2910*/  BSYNC.RECONVERGENT B0 ;  /* 0x0000000000007941 */ /* 0x000fea0003800200 */
.L_x_27044:
[----:B------:R-:W-:Y:S06]  /*2920*/  BAR.SYNC.DEFER_BLOCKING 0x0 ;  /* 0x0000000000007b1d */ /* 0x000fec0000010000 */
[----:B------:R-:W2:Y:S02]  /*2930*/  LDS.U8 R8, [UR4+0x1000] ;  /* 0x00100004ff087984 */ /* 0x000ea40008000000 */
[----:B--2---:R-:W-:-:S13]  /*2940*/  ISETP.NE.AND P0, PT, R8, RZ, PT ;  /* 0x000000ff0800720c */ /* 0x004fda0003f05270 */
[----:B------:R-:W-:Y:S05]  /*2950*/  @!P0 EXIT ;  /* 0x000000000000894d */ /* 0x000fea0003800000 */
[----:B------:R-:W-:Y:S01]  /*2960*/  ISETP.GE.U32.AND P0, PT, R7, UR15, PT ;  /* 0x0000000f07007c0c */ /* 0x000fe2000bf06070 */
[----:B------:R-:W-:Y:S01]  /*2970*/  BSSY.RECONVERGENT B0, `(.L_x_27046) ;  /* 0x0000063000007945 */ /* 0x000fe20003800200 */
[----:B-1----:R-:W-:Y:S01]  /*2980*/  HFMA2 R11, -RZ, RZ, 0, 0 ;  /* 0x00000000ff0b7431 */ /* 0x002fe200000001ff */
[----:B------:R-:W-:-:S10]  /*2990*/  MOV R27, RZ ;  /* 0x000000ff001b7202 */ /* 0x000fd40000000f00 */
[----:B------:R-:W-:Y:S05]  /*29a0*/  @P0 BRA `(.L_x_27047) ;  /* 0x00000004007c0947 */ /* 0x000fea0003800000 */
[----:B0-----:R-:W0:Y:S01]  /*29b0*/  I2F.U32.RP R14, UR14 ;  /* 0x0000000e000e7d06 */ /* 0x001e220008209000 */
[----:B------:R-:W-:Y:S01]  /*29c0*/  IADD3 R11, PT, PT, R7, UR14, RZ ;  /* 0x0000000e070b7c10 */ /* 0x000fe2000fffe0ff */
[----:B------:R-:W-:Y:S01]  /*29d0*/  BSSY.RECONVERGENT B1, `(.L_x_27048) ;  /* 0x000002f000017945 */ /* 0x000fe20003800200 */
[----:B------:R-:W-:Y:S02]  /*29e0*/  ISETP.NE.U32.AND P4, PT, RZ, UR14, PT ;  /* 0x0000000eff007c0c */ /* 0x000fe4000bf85070 */
[C---:B------:R-:W-:Y:S02]  /*29f0*/  ISETP.GE.U32.AND P0, PT, R11.reuse, UR15, PT ;  /* 0x0000000f0b007c0c */ /* 0x040fe4000bf06070 */
[----:B------:R-:W-:Y:S02]  /*2a00*/  VIMNMX.U32 R12, PT, PT, R11, UR15, !PT ;  /* 0x0000000f0b0c7c48 */ /* 0x000fe4000ffe0000 */
[----:B------:R-:W-:Y:S02]  /*2a10*/  SEL R13, RZ, 0x1, P0 ;  /* 0x00000001ff0d7807 */ /* 0x000fe40000000000 */
[----:B------:R-:W-:-:S02]  /*2a20*/  MOV R25, R7 ;  /* 0x0000000700197202 */ /* 0x000fc40000000f00 */
[----:B------:R-:W-:Y:S01]  /*2a30*/  IADD3 R12, PT, PT, R12, -R11, -R13 ;  /* 0x8000000b0c0c7210 */ /* 0x000fe20007ffe80d */
[----:B------:R-:W-:Y:S01]  /*2a40*/  IMAD.MOV.U32 R11, RZ, RZ, RZ ;  /* 0x000000ffff0b7224 */ /* 0x000fe200078e00ff */
[----:B0-----:R-:W0:Y:S01]  /*2a50*/  MUFU.RCP R14, R14 ;  /* 0x0000000e000e7308 */ /* 0x001e220000001000 */
        /* <DEDUP_REMOVED lines=21> */
[----:B------:R-:W-:Y:S01]  /*2bb0*/  VIADD R8, R8, 0x1 ;  /* 0x0000000108087836 */ /* 0x000fe20000000000 */
[----:B------:R-:W-:Y:S01]  /*2bc0*/  MOV R11, RZ ;  /* 0x000000ff000b7202 */ /* 0x000fe20000000f00 */
[----:B------:R-:W-:Y:S01]  /*2bd0*/  IMAD R15, R7, R29, R24 ;  /* 0x0000001d070f7224 */ /* 0x000fe200078e0218 */
[----:B------:R-:W-:Y:S02]  /*2be0*/  MOV R25, R7 ;  /* 0x0000000700197202 */ /* 0x000fe40000000f00 */
[----:B------:R-:W-:-:S05]  /*2bf0*/  LOP3.LUT R8, R8, 0x3, RZ, 0xc0, !PT ;  /* 0x0000000308087812 */ /* 0x000fca00078ec0ff */
[----:B------:R-:W-:-:S07]  /*2c00*/  IMAD.MOV R14, RZ, RZ, -R8 ;  /* 0x000000ffff0e7224 */ /* 0x000fce00078e0a08 */
.L_x_27050:
        /* <DEDUP_REMOVED lines=11> */
.L_x_27049:
[----:B------:R-:W-:Y:S05]  /*2cc0*/  BSYNC.RECONVERGENT B1 ;  /* 0x0000000000017941 */ /* 0x000fea0003800200 */
.L_x_27048:
[----:B------:R-:W-:Y:S05]  /*2cd0*/  @!P3 BRA `(.L_x_27047) ;  /* 0x0000000000b0b947 */ /* 0x000fea0003800000 */
[----:B------:R-:W-:Y:S01]  /*2ce0*/  MOV R12, UR14 ;  /* 0x0000000e000c7c02 */ /* 0x000fe20008000f00 */
[----:B------:R-:W-:Y:S01]  /*2cf0*/  IMAD.U32 R8, RZ, RZ, UR14 ;  /* 0x0000000eff087e24 */ /* 0x000fe2000f8e00ff */
[----:B------:R-:W-:Y:S01]  /*2d00*/  IADD3 R35, PT, PT, R25, UR14, RZ ;  /* 0x0000000e19237c10 */ /* 0x000fe2000fffe0ff */
[----:B------:R-:W-:Y:S02]  /*2d10*/  IMAD R26, R29, UR14, RZ ;  /* 0x0000000e1d1a7c24 */ /* 0x000fe4000f8e02ff */
[--C-:B------:R-:W-:Y:S02]  /*2d20*/  IMAD R31, R8, 0x2, R25.reuse ;  /* 0x00000002081f7824 */ /* 0x100fe400078e0219 */
[----:B------:R-:W-:Y:S02]  /*2d30*/  IMAD R33, R12, 0x3, R25 ;  /* 0x000000030c217824 */ /* 0x000fe400078e0219 */
[-CC-:B------:R-:W-:Y:S02]  /*2d40*/  IMAD R35, R35, R29.reuse, R24.reuse ;  /* 0x0000001d23237224 */ /* 0x180fe400078e0218 */
[----:B------:R-:W-:-:S02]  /*2d50*/  IMAD R31, R31, R29, R24 ;  /* 0x0000001d1f1f7224 */ /* 0x000fc400078e0218 */
[-CC-:B------:R-:W-:Y:S02]  /*2d60*/  IMAD R33, R33, R29.reuse, R24.reuse ;  /* 0x0000001d21217224 */ /* 0x180fe400078e0218 */
[----:B------:R-:W-:-:S07]  /*2d70*/  IMAD R29, R25, R29, R24 ;  /* 0x0000001d191d7224 */ /* 0x000fce00078e0218 */
.L_x_27051:
        /* <DEDUP_REMOVED lines=34> */
.L_x_27047:
[----:B------:R-:W-:Y:S05]  /*2fa0*/  BSYNC.RECONVERGENT B0 ;  /* 0x0000000000007941 */ /* 0x000fea0003800200 */
.L_x_27046:
        /* <DEDUP_REMOVED lines=199> */
.L_x_27052:
[----:B------:R-:W-:Y:S05]  /*3c20*/  @P2 EXIT ;  /* 0x000000000000294d */ /* 0x000fea0003800000 */
[----:B------:R-:W1:Y:S01]  /*3c30*/  LDCU.64 UR4, c[0x0][0x3b8] ;  /* 0x00007700ff0477ac */ /* 0x000e620008000a00 */
[----:B------:R-:W2:Y:S01]  /*3c40*/  LDC.64 R6, c[0x0][0x3a0] ;  /* 0x0000e800ff067b82 */ /* 0x000ea20000000a00 */
[----:B------:R-:W3:Y:S07]  /*3c50*/  LDCU.64 UR6, c[0x0][0x3b0] ;  /* 0x00007600ff0677ac */ /* 0x000eee0008000a00 */
[----:B0-----:R-:W0:Y:S01]  /*3c60*/  LDC.64 R8, c[0x0][0x3a8] ;  /* 0x0000ea00ff087b82 */ /* 0x001e220000000a00 */
[----:B-1----:R-:W-:-:S02]  /*3c70*/  ISETP.NE.U32.AND P0, PT, RZ, UR4, PT ;  /* 0x00000004ff007c0c */ /* 0x002fc4000bf05070 */
[----:B---3--:R-:W-:Y:S02]  /*3c80*/  ISETP.NE.U32.AND P1, PT, RZ, UR6, PT ;  /* 0x00000006ff007c0c */ /* 0x008fe4000bf25070 */
[----:B------:R-:W-:Y:S01]  /*3c90*/  ISETP.NE.AND.EX P0, PT, RZ, UR5, PT, P0 ;  /* 0x00000005ff007c0c */ /* 0x000fe2000bf05300 */
[----:B--2---:R-:W-:Y:S01]  /*3ca0*/  IMAD.WIDE R6, R24, 0x4, R6 ;  /* 0x0000000418067825 */ /* 0x004fe200078e0206 */
[----:B------:R-:W-:-:S11]  /*3cb0*/  ISETP.NE.AND.EX P1, PT, RZ, UR7, PT, P1 ;  /* 0x00000007ff007c0c */ /* 0x000fd6000bf25310 */
[----:B------:R-:W1:Y:S02]  /*3cc0*/  @P0 LDC.64 R2, c[0x0][0x3b8] ;  /* 0x0000ee00ff020b82 */ /* 0x000e640000000a00 */
[----:B------:R-:W-:-:S06]  /*3cd0*/  @P1 FMUL.FTZ R13, R10, R11 ;  /* 0x0000000b0a0d1220 */ /* 0x000fcc0000410000 */
[----:B------:R-:W2:Y:S01]  /*3ce0*/  @P1 LDC.64 R4, c[0x0][0x3b0] ;  /* 0x0000ec00ff041b82 */ /* 0x000ea20000000a00 */
[----:B-1----:R-:W-:-:S05]  /*3cf0*/  @P0 IMAD.WIDE R2, R24, 0x4, R2 ;  /* 0x0000000418020825 */ /* 0x002fca00078e0202 */
[----:B------:R-:W-:Y:S01]  /*3d00*/  @P0 STG.E desc[UR10][R2.64], R27 ;  /* 0x0000001b02000986 */ /* 0x000fe2000c10190a */
[----:B--2---:R-:W-:-:S04]  /*3d10*/  @P1 IMAD.WIDE R4, R24, 0x4, R4 ;  /* 0x0000000418041825 */ /* 0x004fc800078e0204 */
[----:B0-----:R-:W-:Y:S01]  /*3d20*/  IMAD.WIDE R24, R24, 0x4, R8 ;  /* 0x0000000418187825 */ /* 0x001fe200078e0208 */
[----:B------:R-:W-:Y:S04]  /*3d30*/  @P1 STG.E desc[UR10][R4.64], R13 ;  /* 0x0000000d04001986 */ /* 0x000fe8000c10190a */
[----:B------:R-:W-:Y:S04]  /*3d40*/  STG.E desc[UR10][R6.64], R27 ;  /* 0x0000001b06007986 */ /* 0x000fe8000c10190a */
[----:B------:R-:W-:Y:S01]  /*3d50*/  STG.E desc[UR10][R24.64], R11 ;  /* 0x0000000b18007986 */ /* 0x000fe2000c10190a */
[----:B------:R-:W-:Y:S05]  /*3d60*/  EXIT ;  /* 0x000000000000794d */ /* 0x000fea0003800000 */
.L_x_27043:
        /* <DEDUP_REMOVED lines=22> */
.L_x_27053:
        /* <DEDUP_REMOVED lines=11> */
.L_x_27556:


//--------------------- .text._ZN2at6native47batch_norm_backward_reduce_channels_last_kernelILi4EdddEEvPKT0_S4_PKT1_S7_PS5_S8_PT2_SA_PVS5_Piii --------------------------
	.section	.text._ZN2at6native47batch_norm_backward_reduce_channels_last_kernelILi4EdddEEvPKT0_S4_PKT1_S7_PS5_S8_PT2_SA_PVS5_Piii,"ax",@progbits
	.align	128
        .global         _ZN2at6native47batch_norm_backward_reduce_channels_last_kernelILi4EdddEEvPKT0_S4_PKT1_S7_PS5_S8_PT2_SA_PVS5_Piii
        .type           _ZN2at6native47batch_norm_backward_reduce_channels_last_kernelILi4EdddEEvPKT0_S4_PKT1_S7_PS5_S8_PT2_SA_PVS5_Piii,@function
        .size           _ZN2at6native47batch_norm_backward_reduce_channels_last_kernelILi4EdddEEvPKT0_S4_PKT1_S7_PS5_S8_PT2_SA_PVS5_Piii,(.L_x_27557 - _ZN2at6native47batch_norm_backward_reduce_channels_last_kernelILi4EdddEEvPKT0_S4_PKT1_S7_PS5_S8_PT2_SA_PVS5_Piii)
        .other          _ZN2at6native47batch_norm_backward_reduce_channels_last_kernelILi4EdddEEvPKT0_S4_PKT1_S7_PS5_S8_PT2_SA_PVS5_Piii,@"STO_CUDA_ENTRY STV_DEFAULT"
_ZN2at6native47batch_norm_backward_reduce_channels_last_kernelILi4EdddEEvPKT0_S4_PKT1_S7_PS5_S8_PT2_SA_PVS5_Piii:
.text._ZN2at6native47batch_norm_backward_reduce_channels_last_kernelILi4EdddEEvPKT0_S4_PKT1_S7_PS5_S8_PT2_SA_PVS5_Piii:
        /* <DEDUP_REMOVED lines=19> */
[----:B-1----:R-:W5:Y:S01]  /*0130*/  LDG.E.64.CONSTANT R12, desc[UR10][R12.64] ;  /* 0x0000000a0c0c7981 */ /* 0x002f62000c1e9b00 */
[----:B--2---:R-:W-:-:S06]  /*0140*/  IMAD.WIDE R10, R7, 0x8, R10 ;  /* 0x00000008070a7825 */ /* 0x004fcc00078e020a */
[----:B------:R-:W5:Y:S01]  /*0150*/  LDG.E.64.CONSTANT R10, desc[UR10][R10.64] ;  /* 0x0000000a0a0a7981 */ /* 0x000f62000c1e9b00 */
[----:B------:R-:W-:-:S04]  /*0160*/  UIMAD UR7, UR14, UR15, URZ ;  /* 0x0000000f0e0772a4 */ /* 0x000fc8000f8e02ff */
[----:B------:R-:W-:-:S09]  /*0170*/  USHF.L.U32 UR12, UR7, 0x2, URZ ;  /* 0x00000002070c7899 */ /* 0x000fd200080006ff */
[----:B------:R-:W0:Y:S08]  /*0180*/  I2F.U32.RP R2, UR12 ;  /* 0x0000000c00027d06 */ /* 0x000e300008209000 */
[----:B0-----:R-:W0:Y:S02]  /*0190*/  MUFU.RCP R2, R2 ;  /* 0x0000000200027308 */ /* 0x001e240000001000 */
[----:B0-----:R-:W-:-:S06]  /*01a0*/  VIADD R4, R2, 0xffffffe ;  /* 0x0ffffffe02047836 */ /* 0x001fcc0000000000 */
[----:B------:R-:W0:Y:S01]  /*01b0*/  F2I.FTZ.U32.TRUNC.NTZ R4, R4 ;  /* 0x0000000400047305 */ /* 0x000e22000021f000 */
[----:B------:R-:W-:Y:S01]  /*01c0*/  UIADD3 UR6, UPT, UPT, URZ, -UR12, URZ ;  /* 0x8000000cff067290 */ /* 0x000fe2000fffe0ff */
[----:B0-----:R-:W-:Y:S01]  /*01d0*/  R2UR UR5, R4 ;  /* 0x00000000040572ca */ /* 0x001fe200000e0000 */
        /* <DEDUP_REMOVED lines=13> */
[----:B------:R-:W-:Y:S02]  /*02b0*/  CS2R R28, SRZ ;  /* 0x00000000001c7805 */ /* 0x000fe4000001ff00 */
[----:B------:R-:W-:Y:S02]  /*02c0*/  CS2R R24, SRZ ;  /* 0x0000000000187805 */ /* 0x000fe4000001ff00 */
[----:B------:R-:W-:-:S02]  /*02d0*/  CS2R R20, SRZ ;  /* 0x0000000000147805 */ /* 0x000fc4000001ff00 */
[----:B------:R-:W-:Y:S02]  /*02e0*/  CS2R R16, SRZ ;  /* 0x0000000000107805 */ /* 0x000fe4000001ff00 */
[----:B------:R-:W-:Y:S02]  /*02f0*/  CS2R R30, SRZ ;  /* 0x00000000001e7805 */ /* 0x000fe4000001ff00 */
[----:B------:R-:W-:Y:S02]  /*0300*/  CS2R R22, SRZ ;  /* 0x0000000000167805 */ /* 0x000fe4000001ff00 */
[----:B------:R-:W-:Y:S02]  /*0310*/  CS2R R18, SRZ ;  /* 0x0000000000127805 */ /* 0x000fe4000001ff00 */
[----:B------:R-:W-:Y:S01]  /*0320*/  CS2R R14, SRZ ;  /* 0x00000000000e7805 */ /* 0x000fe2000001ff00 */
[----:B------:R-:W-:Y:S01]  /*0330*/  IMAD R2, R26, UR9, R7 ;  /* 0x000000091a027c24 */ /* 0x000fe2000f8e0207 */
[----:B------:R-:W-:-:S02]  /*0340*/  UIMAD UR13, UR7, UR9, URZ ;  /* 0x00000009070d72a4 */ /* 0x000fc4000f8e02ff */
[----:B------:R-:W-:Y:S02]  /*0350*/  @UP1 UIADD3 UR5, UPT, UPT, UR5, 0x1, URZ ;  /* 0x0000000105051890 */ /* 0x000fe4000fffe0ff */
[----:B------:R-:W-:Y:S01]  /*0360*/  @!UP2 ULOP3.LUT UR5, URZ, UR12, URZ, 0x33, !UPT ;  /* 0x0000000cff05a292 */ /* 0x000fe2000f8e33ff */
[----:B------:R-:W-:Y:S11]  /*0370*/  BRA.U UP0, `(.L_x_27054) ;  /* 0x0000001100787547 */ /* 0x000ff6000b800000 */
[----:B------:R-:W0:Y:S01]  /*0380*/  LDC.64 R18, c[0x0][0x380] ;  /* 0x0000e000ff127b82 */ /* 0x000e220000000a00 */
[C---:B------:R-:W-:Y:S01]  /*0390*/  ISETP.GE.AND P0, PT, R26.reuse, UR8, PT ;  /* 0x000000081a007c0c */ /* 0x040fe2000bf06270 */
[----:B------:R-:W-:Y:S01]  /*03a0*/  UIADD3 UR4, UPT, UPT, UR15, UR16, URZ ;  /* 0x000000100f047290 */ /* 0x000fe2000fffe0ff */
[----:B------:R-:W-:Y:S01]  /*03b0*/  VIADD R5, R26, UR7 ;  /* 0x000000071a057c36 */ /* 0x000fe20008000000 */
[----:B------:R-:W-:Y:S02]  /*03c0*/  CS2R R48, SRZ ;  /* 0x0000000000307805 */ /* 0x000fe4000001ff00 */
[----:B------:R-:W-:Y:S02]  /*03d0*/  CS2R R16, SRZ ;  /* 0x0000000000107805 */ /* 0x000fe4000001ff00 */
[----:B------:R-:W1:Y:S01]  /*03e0*/  LDC.64 R20, c[0x0][0x388] ;  /* 0x0000e200ff147b82 */ /* 0x000e620000000a00 */
[----:B------:R-:W-:Y:S01]  /*03f0*/  IMAD.U32 R4, RZ, RZ, UR4 ;  /* 0x00000004ff047e24 */ /* 0x000fe2000f8e00ff */
[----:B------:R-:W-:-:S06]  /*0400*/  ISETP.GE.AND P1, PT, R5, UR8, PT ;  /* 0x0000000805007c0c */ /* 0x000fcc000bf26270 */
[----:B------:R-:W2:Y:S01]  /*0410*/  LDC.64 R8, c[0x0][0x388] ;  /* 0x0000e200ff087b82 */ /* 0x000ea20000000a00 */
[----:B------:R-:W-:-:S07]  /*0420*/  ULEA UR4, UR15, UR16, 0x1 ;  /* 0x000000100f047291 */ /* 0x000fce000f8e08ff */
[----:B------:R-:W3:Y:S01]  /*0430*/  LDC.64 R22, c[0x0][0x380] ;  /* 0x0000e000ff167b82 */ /* 0x000ee20000000a00 */
[----:B0-----:R-:W-:-:S07]  /*0440*/  @!P0 IMAD.WIDE R18, R2, 0x8, R18 ;  /* 0x0000000802128825 */ /* 0x001fce00078e0212 */
[----:B------:R-:W0:Y:S01]  /*0450*/  LDC.64 R28, c[0x0][0x388] ;  /* 0x0000e200ff1c7b82 */ /* 0x000e220000000a00 */
[----:B-1----:R-:W-:Y:S01]  /*0460*/  @!P0 IMAD.WIDE R20, R2, 0x8, R20 ;  /* 0x0000000802148825 */ /* 0x002fe200078e0214 */
[----:B------:R-:W4:Y:S03]  /*0470*/  @!P0 LDG.E.64.CONSTANT R48, desc[UR10][R18.64] ;  /* 0x0000000a12308981 */ /* 0x000f26000c1e9b00 */
[----:B------:R-:W-:Y:S01]  /*0480*/  VIADD R5, R5, UR7 ;  /* 0x0000000705057c36 */ /* 0x000fe20008000000 */
[----:B------:R1:W4:Y:S01]  /*0490*/  @!P0 LDG.E.64.CONSTANT R16, desc[UR10][R20.64] ;  /* 0x0000000a14108981 */ /* 0x000322000c1e9b00 */
[----:B------:R-:W-:Y:S01]  /*04a0*/  IMAD R4, R4, UR14, R3 ;  /* 0x0000000e04047c24 */ /* 0x000fe2000f8e0203 */
[----:B------:R-:W1:Y:S01]  /*04b0*/  LDC.64 R24, c[0x0][0x380] ;  /* 0x0000e000ff187b82 */ /* 0x000e620000000a00 */
[----:B------:R-:W-:Y:S02]  /*04c0*/  MOV R6, UR4 ;  /* 0x0000000400067c02 */ /* 0x000fe40008000f00 */
[----:B------:R-:W-:Y:S01]  /*04d0*/  ISETP.GE.AND P0, PT, R5, UR8, PT ;  /* 0x0000000805007c0c */ /* 0x000fe2000bf06270 */
[----:B------:R-:W-:-:S02]  /*04e0*/  IMAD R4, R4, UR9, R7 ;  /* 0x0000000904047c24 */ /* 0x000fc4000f8e0207 */
[----:B------:R-:W-:Y:S02]  /*04f0*/  IMAD R6, R6, UR14, R3 ;  /* 0x0000000e06067c24 */ /* 0x000fe4000f8e0203 */
[----:B------:R-:W1:Y:S01]  /*0500*/  LDC.64 R14, c[0x0][0x380] ;  /* 0x0000e000ff0e7b82 */ /* 0x000e620000000a00 */
[----:B--2---:R-:W-:Y:S01]  /*0510*/  @!P1 IMAD.WIDE R30, R4, 0x8, R8 ;  /* 0x00000008041e9825 */ /* 0x004fe200078e0208 */
[----:B------:R-:W-:-:S03]  /*0520*/  CS2R R42, SRZ ;  /* 0x00000000002a7805 */ /* 0x000fc6000001ff00 */
[----:B------:R-:W-:Y:S01]  /*0530*/  IMAD R9, R6, UR9, R7 ;  /* 0x0000000906097c24 */ /* 0x000fe2000f8e0207 */
[----:B------:R-:W-:Y:S01]  /*0540*/  UIMAD UR6, UR15, 0x3, UR16 ;  /* 0x000000030f0678a4 */ /* 0x000fe2000f8e0210 */
[----:B---3--:R-:W-:Y:S01]  /*0550*/  @!P1 IMAD.WIDE R22, R4, 0x8, R22 ;  /* 0x0000000804169825 */ /* 0x008fe200078e0216 */
[----:B------:R-:W2:Y:S03]  /*0560*/  LDC.64 R34, c[0x0][0x380] ;  /* 0x0000e000ff227b82 */ /* 0x000ea60000000a00 */
[----:B------:R-:W-:Y:S01]  /*0570*/  VIADD R5, R5, UR7 ;  /* 0x0000000705057c36 */ /* 0x000fe20008000000 */
[----:B------:R3:W4:Y:S01]  /*0580*/  @!P1 LDG.E.64.CONSTANT R42, desc[UR10][R22.64] ;  /* 0x0000000a162a9981 */ /* 0x000722000c1e9b00 */
[----:B0-----:R-:W-:-:S03]  /*0590*/  @!P0 IMAD.WIDE R44, R9, 0x8, R28 ;  /* 0x00000008092c8825 */ /* 0x001fc600078e021c */
[----:B------:R-:W0:Y:S01]  /*05a0*/  LDC.64 R28, c[0x0][0x388] ;  /* 0x0000e200ff1c7b82 */ /* 0x000e220000000a00 */
[----:B------:R-:W-:Y:S02]  /*05b0*/  ISETP.GE.AND P2, PT, R5, UR8, PT ;  /* 0x0000000805007c0c */ /* 0x000fe4000bf46270 */
[----:B-1----:R-:W-:Y:S01]  /*05c0*/  CS2R R20, SRZ ;  /* 0x0000000000147805 */ /* 0x002fe2000001ff00 */
[----:B------:R-:W-:Y:S01]  /*05d0*/  IMAD.U32 R8, RZ, RZ, UR6 ;  /* 0x00000006ff087e24 */ /* 0x000fe2000f8e00ff */
[----:B------:R-:W-:Y:S01]  /*05e0*/  ULEA UR4, UR15, UR16, 0x2 ;  /* 0x000000100f047291 */ /* 0x000fe2000f8e10ff */
[----:B------:R-:W-:Y:S01]  /*05f0*/  @!P0 IMAD.WIDE R40, R9, 0x8, R24 ;  /* 0x0000000809288825 */ /* 0x000fe200078e0218 */
[----:B---3--:R-:W-:Y:S02]  /*0600*/  CS2R R22, SRZ ;  /* 0x0000000000167805 */ /* 0x008fe4000001ff00 */
[----:B------:R-:W-:Y:S01]  /*0610*/  CS2R R38, SRZ ;  /* 0x0000000000267805 */ /* 0x000fe2000001ff00 */
[----:B------:R-:W1:Y:S01]  /*0620*/  LDC.64 R32, c[0x0][0x380] ;  /* 0x0000e000ff207b82 */ /* 0x000e620000000a00 */
[----:B------:R-:W-:Y:S01]  /*0630*/  VIADD R5, R5, UR7 ;  /* 0x0000000705057c36 */ /* 0x000fe20008000000 */
[----:B------:R-:W3:Y:S01]  /*0640*/  @!P0 LDG.E.64.CONSTANT R20, desc[UR10][R40.64] ;  /* 0x0000000a28148981 */ /* 0x000ee2000c1e9b00 */
[----:B------:R-:W-:-:S03]  /*0650*/  IMAD R8, R8, UR14, R3 ;  /* 0x0000000e08087c24 */ /* 0x000fc6000f8e0203 */
[----:B------:R2:W3:Y:S01]  /*0660*/  @!P0 LDG.E.64.CONSTANT R22, desc[UR10][R44.64] ;  /* 0x0000000a2c168981 */ /* 0x0004e2000c1e9b00 */
[----:B------:R-:W-:Y:S01]  /*0670*/  ISETP.GE.AND P0, PT, R5, UR8, PT ;  /* 0x0000000805007c0c */ /* 0x000fe2000bf06270 */
[----:B------:R-:W-:Y:S01]  /*0680*/  IMAD.U32 R46, RZ, RZ, UR4 ;  /* 0x00000004ff2e7e24 */ /* 0x000fe2000f8e00ff */
[----:B------:R-:W-:Y:S01]  /*0690*/  CS2R R36, SRZ ;  /* 0x0000000000247805 */ /* 0x000fe2000001ff00 */
[----:B------:R-:W-:Y:S01]  /*06a0*/  IMAD R27, R8, UR9, R7 ;  /* 0x00000009081b7c24 */ /* 0x000fe2000f8e0207 */
[----:B------:R-:W1:Y:S01]  /*06b0*/  LDC.64 R18, c[0x0][0x388] ;  /* 0x0000e200ff127b82 */ /* 0x000e620000000a00 */
[----:B------:R-:W-:Y:S01]  /*06c0*/  IMAD R46, R46, UR14, R3 ;  /* 0x0000000e2e2e7c24 */ /* 0x000fe2000f8e0203 */
[----:B------:R2:W3:Y:S01]  /*06d0*/  @!P1 LDG.E.64.CONSTANT R38, desc[UR10][R30.64] ;  /* 0x0000000a1e269981 */ /* 0x0004e2000c1e9b00 */
[----:B------:R-:W-:Y:S01]  /*06e0*/  @!P2 IMAD.WIDE R14, R27, 0x8, R14 ;  /* 0x000000081b0ea825 */ /* 0x000fe200078e020e */
[----:B------:R-:W-:-:S03]  /*06f0*/  UIMAD UR4, UR15, 0x5, UR16 ;  /* 0x000000050f0478a4 */ /* 0x000fc6000f8e0210 */
[----:B------:R-:W-:Y:S01]  /*0700*/  VIADD R5, R5, UR7 ;  /* 0x0000000705057c36 */ /* 0x000fe20008000000 */
[----:B------:R2:W3:Y:S01]  /*0710*/  @!P2 LDG.E.64.CONSTANT R36, desc[UR10][R14.64] ;  /* 0x0000000a0e24a981 */ /* 0x0004e2000c1e9b00 */
[----:B------:R-:W-:Y:S01]  /*0720*/  IMAD R46, R46, UR9, R7 ;  /* 0x000000092e2e7c24 */ /* 0x000fe2000f8e0207 */
[----:B------:R-:W1:Y:S01]  /*0730*/  LDC.64 R50, c[0x0][0x388] ;  /* 0x0000e200ff327b82 */ /* 0x000e620000000a00 */
[----:B--2---:R-:W-:Y:S02]  /*0740*/  CS2R R44, SRZ ;  /* 0x00000000002c7805 */ /* 0x004fe4000001ff00 */
[----:B------:R-:W-:Y:S01]  /*0750*/  ISETP.GE.AND P1, PT, R5, UR8, PT ;  /* 0x0000000805007c0c */ /* 0x000fe2000bf26270 */
[----:B------:R-:W-:-:S04]  /*0760*/  IMAD.U32 R8, RZ, RZ, UR4 ;  /* 0x00000004ff087e24 */ /* 0x000fc8000f8e00ff */
[----:B------:R-:W2:Y:S01]  /*0770*/  LDC.64 R30, c[0x0][0x380] ;  /* 0x0000e000ff1e7b82 */ /* 0x000ea20000000a00 */
[----:B------:R-:W-:Y:S01]  /*0780*/  CS2R R14, SRZ ;  /* 0x00000000000e7805 */ /* 0x000fe2000001ff00 */
[C---:B------:R-:W-:Y:S01]  /*0790*/  @!P0 IMAD.WIDE R34, R46.reuse, 0x8, R34 ;  /* 0x000000082e228825 */ /* 0x040fe200078e0222 */
[----:B------:R-:W-:Y:S01]  /*07a0*/  UIMAD UR6, UR15, 0x6, UR16 ;  /* 0x000000060f0678a4 */ /* 0x000fe2000f8e0210 */
[----:B------:R-:W-:Y:S02]  /*07b0*/  IADD3 R6, PT, PT, R5, UR7, RZ ;  /* 0x0000000705067c10 */ /* 0x000fe4000fffe0ff */
[----:B0-----:R-:W-:Y:S01]  /*07c0*/  @!P0 IMAD.WIDE R28, R46, 0x8, R28 ;  /* 0x000000082e1c8825 */ /* 0x001fe200078e021c */
[----:B------:R0:W3:Y:S03]  /*07d0*/  @!P0 LDG.E.64.CONSTANT R14, desc[UR10][R34.64] ;  /* 0x0000000a220e8981 */ /* 0x0000e6000c1e9b00 */
[----:B------:R-:W-:Y:S01]  /*07e0*/  IMAD R8, R8, UR14, R3 ;  /* 0x0000000e08087c24 */ /* 0x000fe2000f8e0203 */
[----:B------:R-:W3:Y:S01]  /*07f0*/  @!P0 LDG.E.64.CONSTANT R44, desc[UR10][R28.64] ;  /* 0x0000000a1c2c8981 */ /* 0x000ee2000c1e9b00 */
[----:B------:R-:W-:Y:S01]  /*0800*/  ISETP.GE.AND P0, PT, R6, UR8, PT ;  /* 0x0000000806007c0c */ /* 0x000fe2000bf06270 */
[----:B------:R-:W-:-:S02]  /*0810*/  IMAD.U32 R52, RZ, RZ, UR6 ;  /* 0x00000006ff347e24 */ /* 0x000fc4000f8e00ff */
[----:B------:R-:W-:Y:S01]  /*0820*/  IMAD R8, R8, UR9, R7 ;  /* 0x0000000908087c24 */ /* 0x000fe2000f8e0207 */
[----:B------:R-:W-:Y:S01]  /*0830*/  CS2R R40, SRZ ;  /* 0x0000000000287805 */ /* 0x000fe2000001ff00 */
[----:B------:R-:W-:Y:S01]  /*0840*/  IMAD R52, R52, UR14, R3 ;  /* 0x0000000e34347c24 */ /* 0x000fe2000f8e0203 */
[----:B------:R-:W-:Y:S01]  /*0850*/  UIMAD UR4, UR15, 0x7, UR16 ;  /* 0x000000070f0478a4 */ /* 0x000fe2000f8e0210 */
[----:B-1----:R-:W-:Y:S01]  /*0860*/  @!P1 IMAD.WIDE R32, R8, 0x8, R32 ;  /* 0x0000000808209825 */ /* 0x002fe200078e0220 */
[----:B------:R-:W-:Y:S01]  /*0870*/  CS2R R24, SRZ ;  /* 0x0000000000187805 */ /* 0x000fe2000001ff00 */
[----:B0-----:R-:W0:Y:S02]  /*0880*/  LDC.64 R34, c[0x0][0x380] ;  /* 0x0000e000ff227b82 */ /* 0x001e240000000a00 */
[----:B------:R-:W-:Y:S01]  /*0890*/  IMAD R5, R52, UR9, R7 ;  /* 0x0000000934057c24 */ /* 0x000fe2000f8e0207 */
[----:B------:R1:W3:Y:S01]  /*08a0*/  @!P1 LDG.E.64.CONSTANT R40, desc[UR10][R32.64] ;  /* 0x0000000a20289981 */ /* 0x0002e2000c1e9b00 */
[----:B------:R-:W-:-:S04]  /*08b0*/  @!P2 IMAD.WIDE R18, R27, 0x8, R18 ;  /* 0x000000081b12a825 */ /* 0x000fc800078e0212 */
[----:B--2---:R-:W-:Y:S01]  /*08c0*/  @!P0 IMAD.WIDE R52, R5, 0x8, R30 ;  /* 0x0000000805348825 */ /* 0x004fe200078e021e */
[----:B------:R2:W3:Y:S01]  /*08d0*/  @!P2 LDG.E.64.CONSTANT R24, desc[UR10][R18.64] ;  /* 0x0000000a1218a981 */ /* 0x0004e2000c1e9b00 */
[----:B-1----:R-:W1:Y:S02]  /*08e0*/  LDC.64 R32, c[0x0][0x388] ;  /* 0x0000e200ff207b82 */ /* 0x002e640000000a00 */
[----:B------:R-:W-:Y:S02]  /*08f0*/  IMAD.U32 R30, RZ, RZ, UR4 ;  /* 0x00000004ff1e7e24 */ /* 0x000fe4000f8e00ff */
[----:B------:R-:W-:Y:S01]  /*0900*/  @!P1 IMAD.WIDE R50, R8, 0x8, R50 ;  /* 0x0000000808329825 */ /* 0x000fe200078e0232 */
[----:B--2---:R-:W-:-:S03]  /*0910*/  CS2R R18, SRZ ;  /* 0x0000000000127805 */ /* 0x004fc6000001ff00 */
[----:B------:R-:W-:Y:S02]  /*0920*/  IMAD R47, R30, UR14, R3 ;  /* 0x0000000e1e2f7c24 */ /* 0x000fe4000f8e0203 */
[----:B------:R-:W-:Y:S01]  /*0930*/  VIADD R3, R6, UR7 ;  /* 0x0000000706037c36 */ /* 0x000fe20008000000 */
[----:B------:R-:W2:Y:S01]  /*0940*/  LDC.64 R30, c[0x0][0x388] ;  /* 0x0000e200ff1e7b82 */ /* 0x000ea20000000a00 */
[----:B------:R1:W3:Y:S03]  /*0950*/  @!P1 LDG.E.64.CONSTANT R18, desc[UR10][R50.64] ;  /* 0x0000000a32129981 */ /* 0x0002e6000c1e9b00 */
[----:B------:R-:W-:Y:S02]  /*0960*/  ISETP.GE.AND P1, PT, R3, UR8, PT ;  /* 0x0000000803007c0c */ /* 0x000fe4000bf26270 */
[----:B------:R-:W-:Y:S01]  /*0970*/  CS2R R28, SRZ ;  /* 0x00000000001c7805 */ /* 0x000fe2000001ff00 */
[----:B------:R-:W-:-:S05]  /*0980*/  IMAD R6, R47, UR9, R7 ;  /* 0x000000092f067c24 */ /* 0x000fca000f8e0207 */
[----:B------:R0:W3:Y:S01]  /*0990*/  @!P0 LDG.E.64.CONSTANT R28, desc[UR10][R52.64] ;  /* 0x0000000a341c8981 */ /* 0x0000e2000c1e9b00 */
[----:B-1----:R-:W-:Y:S01]  /*09a0*/  @!P0 IMAD.WIDE R50, R5, 0x8, R32 ;  /* 0x0000000805328825 */ /* 0x002fe200078e0220 */
[----:B------:R-:W-:-:S03]  /*09b0*/  CS2R R32, SRZ ;  /* 0x0000000000207805 */ /* 0x000fc6000001ff00 */
[C---:B0-----:R-:W-:Y:S01]  /*09c0*/  @!P1 IMAD.WIDE R52, R6.reuse, 0x8, R34 ;  /* 0x0000000806349825 */ /* 0x041fe200078e0222 */
[----:B------:R-:W-:Y:S02]  /*09d0*/  CS2R R34, SRZ ;  /* 0x0000000000227805 */ /* 0x000fe4000001ff00 */
[----:B------:R2:W3:Y:S04]  /*09e0*/  @!P0 LDG.E.64.CONSTANT R32, desc[UR10][R50.64] ;  /* 0x0000000a32208981 */ /* 0x0004e8000c1e9b00 */
[----:B------:R-:W3:Y:S01]  /*09f0*/  @!P1 LDG.E.64.CONSTANT R34, desc[UR10][R52.64] ;  /* 0x0000000a34229981 */ /* 0x000ee2000c1e9b00 */
[----:B--2---:R-:W-:Y:S01]  /*0a00*/  @!P1 IMAD.WIDE R50, R6, 0x8, R30 ;  /* 0x0000000806329825 */ /* 0x004fe200078e021e */
[----:B------:R-:W-:-:S06]  /*0a10*/  CS2R R30, SRZ ;  /* 0x00000000001e7805 */ /* 0x000fcc000001ff00 */
[----:B------:R-:W2:Y:S01]  /*0a20*/  @!P1 LDG.E.64.CONSTANT R30, desc[UR10][R50.64] ;  /* 0x0000000a321e9981 */ /* 0x000ea2000c1e9b00 */
[----:B------:R-:W-:Y:S01]  /*0a30*/  UIADD3 UR4, UPT, UPT, UR5, 0x1, URZ ;  /* 0x0000000105047890 */ /* 0x000fe2000fffe0ff */
[----:B------:R-:W-:Y:S02]  /*0a40*/  VIADD R2, R2, UR13 ;  /* 0x0000000d02027c36 */ /* 0x000fe40008000000 */
[----:B------:R-:W-:Y:S01]  /*0a50*/  IMAD.U32 R7, RZ, RZ, UR13 ;  /* 0x0000000dff077e24 */ /* 0x000fe2000f8e00ff */
[----:B------:R-:W-:-:S04]  /*0a60*/  ULOP3.LUT UR4, UR4, 0xfffffffe, URZ, 0xc0, !UPT ;  /* 0xfffffffe04047892 */ /* 0x000fc8000f8ec0ff */
[----:B------:R-:W-:Y:S01]  /*0a70*/  UIADD3 UR4, UPT, UPT, -UR4, 0x2, URZ ;  /* 0x0000000204047890 */ /* 0x000fe2000fffe1ff */
[----:B------:R-:W-:-:S03]  /*0a80*/  IADD3 R2, PT, PT, R7, UR13, R2 ;  /* 0x0000000d07027c10 */ /* 0x000fc6000fffe002 */
[----:B------:R-:W-:Y:S01]  /*0a90*/  UISETP.NE.AND UP0, UPT, UR4, URZ, UPT ;  /* 0x000000ff0400728c */ /* 0x000fe2000bf05270 */
[C---:B------:R-:W-:Y:S01]  /*0aa0*/  IADD3 R2, PT, PT, R7.reuse, UR13, R2 ;  /* 0x0000000d07027c10 */ /* 0x040fe2000fffe002 */
[----:B------:R-:W-:-:S03]  /*0ab0*/  IMAD R46, R7, 0x8, R46 ;  /* 0x00000008072e7824 */ /* 0x000fc600078e022e */
[C---:B------:R-:W-:Y:S02]  /*0ac0*/  IADD3 R2, PT, PT, R7.reuse, UR13, R2 ;  /* 0x0000000d07027c10 */ /* 0x040fe4000fffe002 */
[----:B------:R-:W-:Y:S01]  /*0ad0*/  LEA R7, R7, R8, 0x3 ;  /* 0x0000000807077211 */ /* 0x000fe200078e18ff */
[----:B------:R-:W-:Y:S02]  /*0ae0*/  IMAD.U32 R8, RZ, RZ, UR13 ;  /* 0x0000000dff087e24 */ /* 0x000fe4000f8e00ff */
[----:B------:R-:W-:Y:S02]  /*0af0*/  VIADD R2, R2, UR13 ;  /* 0x0000000d02027c36 */ /* 0x000fe40008000000 */
[----:B------:R-:W-:Y:S01]  /*0b00*/  IMAD R8, R8, 0x8, R5 ;  /* 0x0000000808087824 */ /* 0x000fe200078e0205 */
[----:B----45:R-:W-:-:S08]  /*0b10*/  DADD R48, -R12, R48 ;  /* 0x000000000c307229 */ /* 0x030fd00000000130 */
[----:B------:R-:W-:Y:S02]  /*0b20*/  DFMA R48, R48, R16, RZ ;  /* 0x000000103030722b */ /* 0x000fe400000000ff */
[----:B------:R-:W-:Y:S02]  /*0b30*/  DADD R16, RZ, R16 ;  /* 0x00000000ff107229 */ /* 0x000fe40000000010 */
[----:B------:R-:W-:-:S08]  /*0b40*/  DADD R42, -R12, R42 ;  /* 0x000000000c2a7229 */ /* 0x000fd0000000012a */
[----:B---3--:R-:W-:Y:S02]  /*0b50*/  DFMA R42, R42, R38, RZ ;  /* 0x000000262a2a722b */ /* 0x008fe400000000ff */
[----:B------:R-:W-:Y:S02]  /*0b60*/  DADD R38, RZ, R38 ;  /* 0x00000000ff267229 */ /* 0x000fe40000000026 */
[----:B------:R-:W-:Y:S02]  /*0b70*/  DADD R14, -R12, R14 ;  /* 0x000000000c0e7229 */ /* 0x000fe4000000010e */
[----:B------:R-:W-:-:S06]  /*0b80*/  DADD R16, R16, R44 ;  /* 0x0000000010107229 */ /* 0x000fcc000000002c */
[----:B------:R-:W-:Y:S01]  /*0b90*/  DFMA R14, R14, R44, R48 ;  /* 0x0000002c0e0e722b */ /* 0x000fe20000000030 */
[----:B------:R-:W-:-:S05]  /*0ba0*/  MOV R45, UR7 ;  /* 0x00000007002d7c02 */ /* 0x000fca0008000f00 */
[----:B------:R-:W-:Y:S01]  /*0bb0*/  IMAD R26, R45, 0x8, R26 ;  /* 0x000000082d1a7824 */ /* 0x000fe200078e021a */
[C---:B------:R-:W-:Y:S02]  /*0bc0*/  DADD R44, -R12.reuse, R20 ;  /* 0x000000000c2c7229 */ /* 0x040fe40000000114 */
[----:B------:R-:W-:-:S06]  /*0bd0*/  DADD R36, -R12, R36 ;  /* 0x000000000c247229 */ /* 0x000fcc0000000124 */
[----:B------:R-:W-:Y:S02]  /*0be0*/  DFMA R44, R44, R22, RZ ;  /* 0x000000162c2c722b */ /* 0x000fe400000000ff */
[----:B------:R-:W-:Y:S02]  /*0bf0*/  DADD R22, RZ, R22 ;  /* 0x00000000ff167229 */ /* 0x000fe40000000016 */
[----:B------:R-:W-:Y:S02]  /*0c00*/  DFMA R36, R36, R24, RZ ;  /* 0x000000182424722b */ /* 0x000fe400000000ff */
[----:B------:R-:W-:Y:S01]  /*0c10*/  DADD R20, R38, R18 ;  /* 0x0000000026147229 */ /* 0x000fe20000000012 */
[----:B------:R-:W-:-:S04]  /*0c20*/  IMAD.U32 R38, RZ, RZ, UR13 ;  /* 0x0000000dff267e24 */ /* 0x000fc8000f8e00ff */
[C---:B------:R-:W-:Y:S02]  /*0c30*/  IMAD R9, R38.reuse, 0x8, R9 ;  /* 0x0000000826097824 */ /* 0x040fe400078e0209 */
[----:B------:R-:W-:Y:S01]  /*0c40*/  IMAD R27, R38, 0x8, R27 ;  /* 0x00000008261b7824 */ /* 0x000fe200078e021b */
[C---:B------:R-:W-:Y:S02]  /*0c50*/  DADD R28, -R12.reuse, R28 ;  /* 0x000000000c1c7229 */ /* 0x040fe4000000011c */
[----:B------:R-:W-:Y:S02]  /*0c60*/  DADD R38, RZ, R24 ;  /* 0x00000000ff267229 */ /* 0x000fe40000000018 */
[----:B------:R-:W-:Y:S02]  /*0c70*/  DADD R40, -R12, R40 ;  /* 0x000000000c287229 */ /* 0x000fe40000000128 */
[----:B------:R-:W-:Y:S02]  /*0c80*/  DADD R24, R22, R32 ;  /* 0x0000000016187229 */ /* 0x000fe40000000020 */
[----:B------:R-:W-:-:S02]  /*0c90*/  DADD R34, -R12, R34 ;  /* 0x000000000c227229 */ /* 0x000fc40000000122 */
[----:B------:R-:W-:Y:S01]  /*0ca0*/  DFMA R22, R28, R32, R44 ;  /* 0x000000201c16722b */ /* 0x000fe2000000002c */
[----:B------:R-:W-:Y:S01]  /*0cb0*/  IMAD.U32 R33, RZ, RZ, UR13 ;  /* 0x0000000dff217e24 */ /* 0x000fe2000f8e00ff */
[----:B------:R-:W-:Y:S02]  /*0cc0*/  DFMA R18, R40, R18, R42 ;  /* 0x000000122812722b */ /* 0x000fe4000000002a */
[----:B--2---:R-:W-:Y:S02]  /*0cd0*/  DADD R28, R38, R30 ;  /* 0x00000000261c7229 */ /* 0x004fe4000000001e */
[----:B------:R-:W-:Y:S01]  /*0ce0*/  DFMA R30, R34, R30, R36 ;  /* 0x0000001e221e722b */ /* 0x000fe20000000024 */
[----:B------:R-:W-:Y:S02]  /*0cf0*/  IMAD.U32 R35, RZ, RZ, UR13 ;  /* 0x0000000dff237e24 */ /* 0x000fe4000f8e00ff */
[----:B------:R-:W-:-:S03]  /*0d00*/  IMAD R32, R33, 0x8, R6 ;  /* 0x0000000821207824 */ /* 0x000fc600078e0206 */
[----:B------:R-:W-:Y:S01]  /*0d10*/  LEA R33, R35, R4, 0x3 ;  /* 0x0000000423217211 */ /* 0x000fe200078e18ff */
[----:B------:R-:W-:Y:S06]  /*0d20*/  BRA.U !UP0, `(.L_x_27054) ;  /* 0x00000009080c7547 */ /* 0x000fec000b800000 */
[----:B------:R-:W-:Y:S01]  /*0d30*/  IMAD.MOV.U32 R4, RZ, RZ, R9 ;  /* 0x000000ffff047224 */ /* 0x000fe200078e0009 */
[----:B------:R-:W-:Y:S01]  /*0d40*/  MOV R9, R32 ;  /* 0x0000002000097202 */ /* 0x000fe20000000f00 */
[----:B------:R-:W-:Y:S01]  /*0d50*/  IMAD.MOV.U32 R6, RZ, RZ, R46 ;  /* 0x000000ffff067224 */ /* 0x000fe200078e002e */
[----:B------:R-:W0:Y:S01]  /*0d60*/  LDCU UR8, c[0x0][0x3d0] ;  /* 0x00007a00ff0877ac */ /* 0x000e220008000800 */
[----:B------:R-:W-:Y:S02]  /*0d70*/  VIADD R3, R3, UR7 ;  /* 0x0000000703037c36 */ /* 0x000fe40008000000 */
[----:B------:R-:W-:Y:S02]  /*0d80*/  IMAD.MOV.U32 R5, RZ, RZ, R27 ;  /* 0x000000ffff057224 */ /* 0x000fe400078e001b */
[----:B------:R-:W-:-:S07]  /*0d90*/  IMAD.MOV.U32 R46, RZ, RZ, R33 ;  /* 0x000000ffff2e7224 */ /* 0x000fce00078e0021 */
.L_x_27055:
[----:B------:R-:W1:Y:S01]  /*0da0*/  LDC.64 R26, c[0x0][0x380] ;  /* 0x0000e000ff1a7b82 */ /* 0x000e620000000a00 */
[C---:B0-----:R-:W-:Y:S01]  /*0db0*/  ISETP.GE.AND P0, PT, R3.reuse, UR8, PT ;  /* 0x0000000803007c0c */ /* 0x041fe2000bf06270 */
[----:B------:R-:W-:Y:S01]  /*0dc0*/  VIADD R32, R3, UR7 ;  /* 0x0000000703207c36 */ /* 0x000fe20008000000 */
[----:B------:R-:W-:-:S04]  /*0dd0*/  CS2R R34, SRZ ;  /* 0x0000000000227805 */ /* 0x000fc8000001ff00 */
[----:B------:R-:W-:Y:S01]  /*0de0*/  ISETP.GE.AND P1, PT, R32, UR8, PT ;  /* 0x0000000820007c0c */ /* 0x000fe2000bf26270 */
[----:B------:R-:W0:Y:S08]  /*0df0*/  LDC.64 R36, c[0x0][0x388] ;  /* 0x0000e200ff247b82 */ /* 0x000e300000000a00 */
[----:B------:R-:W2:Y:S08]  /*0e00*/  LDC.64 R44, c[0x0][0x380] ;  /* 0x0000e000ff2c7b82 */ /* 0x000eb00000000a00 */
[----:B------:R-:W3:Y:S01]  /*0e10*/  LDC.64 R52, c[0x0][0x388] ;  /* 0x0000e200ff347b82 */ /* 0x000ee20000000a00 */
[----:B-1----:R-:W-:Y:S01]  /*0e20*/  @!P0 IMAD.WIDE R26, R2, 0x8, R26 ;  /* 0x00000008021a8825 */ /* 0x002fe200078e021a */
[----:B------:R-:W-:-:S06]  /*0e30*/  CS2R R42, SRZ ;  /* 0x00000000002a7805 */ /* 0x000fcc000001ff00 */
[----:B------:R-:W1:Y:S01]  /*0e40*/  LDC.64 R50, c[0x0][0x380] ;  /* 0x0000e000ff327b82 */ /* 0x000e620000000a00 */
[----:B0-----:R-:W-:Y:S01]  /*0e50*/  @!P0 IMAD.WIDE R36, R2, 0x8, R36 ;  /* 0x0000000802248825 */ /* 0x001fe200078e0224 */
[----:B------:R0:W4:Y:S01]  /*0e60*/  @!P0 LDG.E.64.CONSTANT R34, desc[UR10][R26.64] ;  /* 0x0000000a1a228981 */ /* 0x000122000c1e9b00 */
[----:B------:R-:W-:Y:S02]  /*0e70*/  CS2R R38, SRZ ;  /* 0x0000000000267805 */ /* 0x000fe4000001ff00 */
[----:B------:R-:W-:Y:S01]  /*0e80*/  VIADD R32, R32, UR7 ;  /* 0x0000000720207c36 */ /* 0x000fe20008000000 */
[----:B------:R5:W4:Y:S02]  /*0e90*/  @!P0 LDG.E.64.CONSTANT R42, desc[UR10][R36.64] ;  /* 0x0000000a242a8981 */ /* 0x000b24000c1e9b00 */
[----:B------:R-:W1:Y:S01]  /*0ea0*/  LDC.64 R48, c[0x0][0x388] ;  /* 0x0000e200ff307b82 */ /* 0x000e620000000a00 */
[----:B--2---:R-:W-:Y:S01]  /*0eb0*/  @!P1 IMAD.WIDE R44, R46, 0x8, R44 ;  /* 0x000000082e2c9825 */ /* 0x004fe200078e022c */
[----:B------:R-:W-:-:S02]  /*0ec0*/  ISETP.GE.AND P0, PT, R32, UR8, PT ;  /* 0x0000000820007c0c */ /* 0x000fc4000bf06270 */
[----:B------:R-:W-:-:S04]  /*0ed0*/  CS2R R40, SRZ ;  /* 0x0000000000287805 */ /* 0x000fc8000001ff00 */
[----:B0-----:R-:W0:Y:S01]  /*0ee0*/  LDC.64 R26, c[0x0][0x380] ;  /* 0x0000e000ff1a7b82 */ /* 0x001e220000000a00 */
[----:B---3--:R-:W-:Y:S01]  /*0ef0*/  @!P1 IMAD.WIDE R52, R46, 0x8, R52 ;  /* 0x000000082e349825 */ /* 0x008fe200078e0234 */
[----:B------:R2:W3:Y:S03]  /*0f00*/  @!P1 LDG.E.64.CONSTANT R38, desc[UR10][R44.64] ;  /* 0x0000000a2c269981 */ /* 0x0004e6000c1e9b00 */
[----:B------:R-:W-:Y:S01]  /*0f10*/  VIADD R47, R32, UR7 ;  /* 0x00000007202f7c36 */ /* 0x000fe20008000000 */
[----:B------:R-:W3:Y:S02]  /*0f20*/  @!P1 LDG.E.64.CONSTANT R40, desc[UR10][R52.64] ;  /* 0x0000000a34289981 */ /* 0x000ee4000c1e9b00 */
[----:B------:R-:W0:Y:S02]  /*0f30*/  LDC.64 R32, c[0x0][0x388] ;  /* 0x0000e200ff207b82 */ /* 0x000e240000000a00 */
[----:B------:R-:W-:-:S02]  /*0f40*/  ISETP.GE.AND P1, PT, R47, UR8, PT ;  /* 0x000000082f007c0c */ /* 0x000fc4000bf26270 */
[----:B-----5:R-:W-:Y:S01]  /*0f50*/  CS2R R36, SRZ ;  /* 0x0000000000247805 */ /* 0x020fe2000001ff00 */
[----:B-1----:R-:W-:Y:S01]  /*0f60*/  @!P0 IMAD.WIDE R50, R4, 0x8, R50 ;  /* 0x0000000804328825 */ /* 0x002fe200078e0232 */
[----:B--2---:R-:W-:-:S03]  /*0f70*/  CS2R R44, SRZ ;  /* 0x00000000002c7805 */ /* 0x004fc6000001ff00 */
[----:B------:R-:W-:Y:S01]  /*0f80*/  @!P0 IMAD.WIDE R48, R4, 0x8, R48 ;  /* 0x0000000804308825 */ /* 0x000fe200078e0230 */
[----:B------:R1:W2:Y:S04]  /*0f90*/  @!P0 LDG.E.64.CONSTANT R36, desc[UR10][R50.64] ;  /* 0x0000000a32248981 */ /* 0x0002a8000c1e9b00 */
[----:B------:R0:W5:Y:S01]  /*0fa0*/  @!P0 LDG.E.64.CONSTANT R44, desc[UR10][R48.64] ;  /* 0x0000000a302c8981 */ /* 0x000162000c1e9b00 */
[----:B------:R-:W-:Y:S01]  /*0fb0*/  VIADD R47, R47, UR7 ;  /* 0x000000072f2f7c36 */ /* 0x000fe20008000000 */
[----:B-1----:R-:W1:Y:S01]  /*0fc0*/  LDC.64 R50, c[0x0][0x388] ;  /* 0x0000e200ff327b82 */ /* 0x002e620000000a00 */
[----:B0-----:R-:W-:Y:S01]  /*0fd0*/  @!P1 IMAD.WIDE R48, R5, 0x8, R26 ;  /* 0x0000000805309825 */ /* 0x001fe200078e021a */
[----:B------:R-:W-:-:S03]  /*0fe0*/  CS2R R26, SRZ ;  /* 0x00000000001a7805 */ /* 0x000fc6000001ff00 */
[----:B------:R-:W-:Y:S01]  /*0ff0*/  @!P1 IMAD.WIDE R52, R5, 0x8, R32 ;  /* 0x0000000805349825 */ /* 0x000fe200078e0220 */
[----:B------:R-:W-:Y:S02]  /*1000*/  CS2R R32, SRZ ;  /* 0x0000000000207805 */ /* 0x000fe4000001ff00 */
[----:B------:R-:W5:Y:S04]  /*1010*/  @!P1 LDG.E.64.CONSTANT R26, desc[UR10][R48.64] ;  /* 0x0000000a301a9981 */ /* 0x000f68000c1e9b00 */
[----:B------:R0:W5:Y:S01]  /*1020*/  @!P1 LDG.E.64.CONSTANT R32, desc[UR10][R52.64] ;  /* 0x0000000a34209981 */ /* 0x000162000c1e9b00 */
[----:B------:R-:W-:Y:S01]  /*1030*/  ISETP.GE.AND P0, PT, R47, UR8, PT ;  /* 0x000000082f007c0c */ /* 0x000fe2000bf06270 */
[----:B----4-:R-:W-:Y:S02]  /*1040*/  DADD R34, -R12, R34 ;  /* 0x000000000c227229 */ /* 0x010fe40000000122 */
[----:B------:R-:W-:-:S02]  /*1050*/  DADD R16, R42, R16 ;  /* 0x000000002a107229 */ /* 0x000fc40000000010 */
[----:B---3--:R-:W-:-:S04]  /*1060*/  DADD R38, -R12, R38 ;  /* 0x000000000c267229 */ /* 0x008fc80000000126 */
[----:B------:R-:W-:Y:S02]  /*1070*/  DFMA R14, R34, R42, R14 ;  /* 0x0000002a220e722b */ /* 0x000fe4000000000e */
[----:B------:R-:W0:Y:S02]  /*1080*/  LDC.64 R34, c[0x0][0x380] ;  /* 0x0000e000ff227b82 */ /* 0x000e240000000a00 */
[----:B------:R-:W-:-:S06]  /*1090*/  DFMA R18, R38, R40, R18 ;  /* 0x000000282612722b */ /* 0x000fcc0000000012 */
[----:B------:R-:W3:Y:S01]  /*10a0*/  LDC.64 R38, c[0x0][0x388] ;  /* 0x0000e200ff267b82 */ /* 0x000ee20000000a00 */
[----:B--2---:R-:W-:Y:S02]  /*10b0*/  DADD R42, -R12, R36 ;  /* 0x000000000c2a7229 */ /* 0x004fe40000000124 */
[----:B------:R-:W-:-:S05]  /*10c0*/  DADD R20, R40, R20 ;  /* 0x0000000028147229 */ /* 0x000fca0000000014 */
[----:B------:R-:W2:Y:S01]  /*10d0*/  LDC.64 R36, c[0x0][0x380] ;  /* 0x0000e000ff247b82 */ /* 0x000ea20000000a00 */
[----:B-----5:R-:W-:-:S07]  /*10e0*/  DFMA R22, R42, R44, R22 ;  /* 0x0000002c2a16722b */ /* 0x020fce0000000016 */
[----:B------:R-:W4:Y:S01]  /*10f0*/  LDC.64 R40, c[0x0][0x388] ;  /* 0x0000e200ff287b82 */ /* 0x000f220000000a00 */
[----:B------:R-:W-:-:S04]  /*1100*/  IADD3 R42, PT, PT, R47, UR7, RZ ;  /* 0x000000072f2a7c10 */ /* 0x000fc8000fffe0ff */
[----:B------:R-:W-:Y:S01]  /*1110*/  ISETP.GE.AND P1, PT, R42, UR8, PT ;  /* 0x000000082a007c0c */ /* 0x000fe2000bf26270 */
[----:B------:R-:W-:Y:S01]  /*1120*/  DADD R48, -R12, R26 ;  /* 0x000000000c307229 */ /* 0x000fe2000000011a */
[C---:B0-----:R-:W-:Y:S01]  /*1130*/  @!P0 IMAD.WIDE R52, R6.reuse, 0x8, R34 ;  /* 0x0000000806348825 */ /* 0x041fe200078e0222 */
[----:B------:R-:W-:Y:S01]  /*1140*/  CS2R R26, SRZ ;  /* 0x00000000001a7805 */ /* 0x000fe2000001ff00 */
[----:B------:R-:W-:Y:S02]  /*1150*/  DADD R28, R32, R28 ;  /* 0x00000000201c7229 */ /* 0x000fe4000000001c */
[----:B---3--:R-:W-:-:S03]  /*1160*/  @!P0 IMAD.WIDE R38, R6, 0x8, R38 ;  /* 0x0000000806268825 */ /* 0x008fc600078e0226 */
[----:B------:R-:W-:Y:S01]  /*1170*/  DFMA R30, R48, R32, R30 ;  /* 0x00000020301e722b */ /* 0x000fe2000000001e */
[----:B------:R-:W-:Y:S01]  /*1180*/  VIADD R47, R42, UR7 ;  /* 0x000000072a2f7c36 */ /* 0x000fe20008000000 */
[----:B------:R-:W-:Y:S01]  /*1190*/  CS2R R32, SRZ ;  /* 0x0000000000207805 */ /* 0x000fe2000001ff00 */
[----:B------:R-:W0:Y:S01]  /*11a0*/  LDC.64 R42, c[0x0][0x380] ;  /* 0x0000e000ff2a7b82 */ /* 0x000e220000000a00 */
[----:B------:R-:W-:Y:S01]  /*11b0*/  DADD R24, R44, R24 ;  /* 0x000000002c187229 */ /* 0x000fe20000000018 */
[----:B------:R-:W-:Y:S01]  /*11c0*/  CS2R R34, SRZ ;  /* 0x0000000000227805 */ /* 0x000fe2000001ff00 */
[----:B--2---:R-:W-:Y:S01]  /*11d0*/  @!P1 IMAD.WIDE R48, R7, 0x8, R36 ;  /* 0x0000000807309825 */ /* 0x004fe200078e0224 */
[----:B------:R4:W2:Y:S01]  /*11e0*/  @!P0 LDG.E.64.CONSTANT R26, desc[UR10][R52.64] ;  /* 0x0000000a341a8981 */ /* 0x0008a2000c1e9b00 */
[----:B------:R-:W-:-:S03]  /*11f0*/  CS2R R36, SRZ ;  /* 0x0000000000247805 */ /* 0x000fc6000001ff00 */
[----:B------:R-:W3:Y:S01]  /*1200*/  LDC.64 R44, c[0x0][0x380] ;  /* 0x0000e000ff2c7b82 */ /* 0x000ee20000000a00 */
[----:B------:R-:W5:Y:S01]  /*1210*/  @!P0 LDG.E.64.CONSTANT R32, desc[UR10][R38.64] ;  /* 0x0000000a26208981 */ /* 0x000f62000c1e9b00 */
[C---:B------:R-:W-:Y:S01]  /*1220*/  ISETP.GE.AND P0, PT, R47.reuse, UR8, PT ;  /* 0x000000082f007c0c */ /* 0x040fe2000bf06270 */
[----:B------:R-:W-:Y:S02]  /*1230*/  VIADD R47, R47, UR7 ;  /* 0x000000072f2f7c36 */ /* 0x000fe40008000000 */
[----:B------:R1:W5:Y:S01]  /*1240*/  @!P1 LDG.E.64.CONSTANT R34, desc[UR10][R48.64] ;  /* 0x0000000a30229981 */ /* 0x000362000c1e9b00 */
[----:B----4-:R-:W-:-:S05]  /*1250*/  @!P1 IMAD.WIDE R52, R7, 0x8, R40 ;  /* 0x0000000807349825 */ /* 0x010fca00078e0228 */
[----:B------:R3:W4:Y:S01]  /*1260*/  @!P1 LDG.E.64.CONSTANT R36, desc[UR10][R52.64] ;  /* 0x0000000a34249981 */ /* 0x000722000c1e9b00 */
[----:B------:R-:W-:Y:S01]  /*1270*/  ISETP.GE.AND P1, PT, R47, UR8, PT ;  /* 0x000000082f007c0c */ /* 0x000fe2000bf26270 */
[----:B-1----:R-:W1:Y:S01]  /*1280*/  LDC.64 R48, c[0x0][0x388] ;  /* 0x0000e200ff307b82 */ /* 0x002e620000000a00 */
[----:B------:R-:W-:Y:S01]  /*1290*/  CS2R R40, SRZ ;  /* 0x0000000000287805 */ /* 0x000fe2000001ff00 */
[----:B------:R-:W-:Y:S01]  /*12a0*/  @!P0 IMAD.WIDE R50, R8, 0x8, R50 ;  /* 0x0000000808328825 */ /* 0x000fe200078e0232 */
[----:B------:R-:W-:-:S04]  /*12b0*/  CS2R R38, SRZ ;  /* 0x0000000000267805 */ /* 0x000fc8000001ff00 */
[----:B------:R0:W4:Y:S01]  /*12c0*/  @!P0 LDG.E.64.CONSTANT R40, desc[UR10][R50.64] ;  /* 0x0000000a32288981 */ /* 0x000122000c1e9b00 */
[----:B---3--:R-:W-:-:S04]  /*12d0*/  @!P0 IMAD.WIDE R52, R8, 0x8, R44 ;  /* 0x0000000808348825 */ /* 0x008fc800078e022c */
[----:B0-----:R-:W-:Y:S01]  /*12e0*/  @!P1 IMAD.WIDE R50, R9, 0x8, R42 ;  /* 0x0000000809329825 */ /* 0x001fe200078e022a */
[----:B------:R-:W-:Y:S01]  /*12f0*/  CS2R R42, SRZ ;  /* 0x00000000002a7805 */ /* 0x000fe2000001ff00 */
[----:B------:R-:W3:Y:S01]  /*1300*/  @!P0 LDG.E.64.CONSTANT R38, desc[UR10][R52.64] ;  /* 0x0000000a34268981 */ /* 0x000ee2000c1e9b00 */
[----:B------:R-:W-:-:S04]  /*1310*/  CS2R R44, SRZ ;  /* 0x00000000002c7805 */ /* 0x000fc8000001ff00 */
[----:B------:R-:W3:Y:S01]  /*1320*/  @!P1 LDG.E.64.CONSTANT R42, desc[UR10][R50.64] ;  /* 0x0000000a322a9981 */ /* 0x000ee2000c1e9b00 */
[----:B-1----:R-:W-:-:S05]  /*1330*/  @!P1 IMAD.WIDE R48, R9, 0x8, R48 ;  /* 0x0000000809309825 */ /* 0x002fca00078e0230 */
[----:B------:R-:W3:Y:S01]  /*1340*/  @!P1 LDG.E.64.CONSTANT R44, desc[UR10][R48.64] ;  /* 0x0000000a302c9981 */ /* 0x000ee2000c1e9b00 */
[----:B------:R-:W-:-:S04]  /*1350*/  UIADD3 UR4, UPT, UPT, UR4, 0x2, URZ ;  /* 0x0000000204047890 */ /* 0x000fc8000fffe0ff */
[----:B------:R-:W-:Y:S01]  /*1360*/  UISETP.NE.AND UP0, UPT, UR4, URZ, UPT ;  /* 0x000000ff0400728c */ /* 0x000fe2000bf05270 */
[----:B--2---:R-:W-:-:S08]  /*1370*/  DADD R26, -R12, R26 ;  /* 0x000000000c1a7229 */ /* 0x004fd0000000011a */
[----:B-----5:R-:W-:Y:S01]  /*1380*/  DFMA R14, R26, R32, R14 ;  /* 0x000000201a0e722b */ /* 0x020fe2000000000e */
[----:B------:R-:W-:Y:S01]  /*1390*/  IMAD.U32 R27, RZ, RZ, UR13 ;  /* 0x0000000dff1b7e24 */ /* 0x000fe2000f8e00ff */
[----:B------:R-:W-:Y:S01]  /*13a0*/  DADD R34, -R12, R34 ;  /* 0x000000000c227229 */ /* 0x000fe20000000122 */
[----:B------:R-:W-:-:S03]  /*13b0*/  IMAD.U32 R26, RZ, RZ, UR7 ;  /* 0x00000007ff1a7e24 */ /* 0x000fc6000f8e00ff */
[C---:B------:R-:W-:Y:S01]  /*13c0*/  IADD3 R2, PT, PT, R27.reuse, UR13, R2 ;  /* 0x0000000d1b027c10 */ /* 0x040fe2000fffe002 */
[----:B------:R-:W-:Y:S01]  /*13d0*/  DADD R16, R16, R32 ;  /* 0x0000000010107229 */ /* 0x000fe20000000020 */
[----:B------:R-:W-:Y:S02]  /*13e0*/  LEA R26, R26, R3, 0x3 ;  /* 0x000000031a1a7211 */ /* 0x000fe400078e18ff */
[C---:B------:R-:W-:Y:S01]  /*13f0*/  IADD3 R2, PT, PT, R27.reuse, UR13, R2 ;  /* 0x0000000d1b027c10 */ /* 0x040fe2000fffe002 */
[----:B----4-:R-:W-:Y:S01]  /*1400*/  DFMA R18, R34, R36, R18 ;  /* 0x000000242212722b */ /* 0x010fe20000000012 */
[----:B------:R-:W-:Y:S02]  /*1410*/  IMAD.U32 R3, RZ, RZ, UR13 ;  /* 0x0000000dff037e24 */ /* 0x000fe4000f8e00ff */
[----:B------:R-:W-:Y:S01]  /*1420*/  IMAD.U32 R32, RZ, RZ, UR13 ;  /* 0x0000000dff207e24 */ /* 0x000fe2000f8e00ff */
[----:B------:R-:W-:Y:S01]  /*1430*/  IADD3 R2, PT, PT, R27, UR13, R2 ;  /* 0x0000000d1b027c10 */ /* 0x000fe2000fffe002 */
[----:B------:R-:W-:Y:S01]  /*1440*/  IMAD.U32 R34, RZ, RZ, UR13 ;  /* 0x0000000dff227e24 */ /* 0x000fe2000f8e00ff */
[----:B------:R-:W-:Y:S01]  /*1450*/  DADD R20, R20, R36 ;  /* 0x0000000014147229 */ /* 0x000fe20000000024 */
[C---:B------:R-:W-:Y:S01]  /*1460*/  IMAD R4, R3.reuse, 0x8, R4 ;  /* 0x0000000803047824 */ /* 0x040fe200078e0204 */
[----:B------:R-:W-:Y:S01]  /*1470*/  DADD R24, R24, R40 ;  /* 0x0000000018187229 */ /* 0x000fe20000000028 */
[----:B------:R-:W-:Y:S01]  /*1480*/  IMAD R6, R3, 0x8, R6 ;  /* 0x0000000803067824 */ /* 0x000fe200078e0206 */
[----:B---3--:R-:W-:-:S02]  /*1490*/  DADD R38, -R12, R38 ;  /* 0x000000000c267229 */ /* 0x008fc40000000126 */
[----:B------:R-:W-:Y:S01]  /*14a0*/  DADD R42, -R12, R42 ;  /* 0x000000000c2a7229 */ /* 0x000fe2000000012a */
[----:B------:R-:W-:-:S05]  /*14b0*/  IMAD R8, R3, 0x8, R8 ;  /* 0x0000000803087824 */ /* 0x000fca00078e0208 */
[----:B------:R-:W-:Y:S01]  /*14c0*/  DFMA R22, R38, R40, R22 ;  /* 0x000000282616722b */ /* 0x000fe20000000016 */
[C---:B------:R-:W-:Y:S01]  /*14d0*/  IADD3 R2, PT, PT, R27.reuse, UR13, R2 ;  /* 0x0000000d1b027c10 */ /* 0x040fe2000fffe002 */
[----:B------:R-:W-:Y:S02]  /*14e0*/  DADD R28, R28, R44 ;  /* 0x000000001c1c7229 */ /* 0x000fe4000000002c */
[----:B------:R-:W-:Y:S01]  /*14f0*/  DFMA R30, R42, R44, R30 ;  /* 0x0000002c2a1e722b */ /* 0x000fe2000000001e */
[----:B------:R-:W-:Y:S01]  /*1500*/  IMAD R46, R27, 0x8, R46 ;  /* 0x000000081b2e7824 */ /* 0x000fe200078e022e */
[C---:B------:R-:W-:Y:S01]  /*1510*/  LEA R5, R32.reuse, R5, 0x3 ;  /* 0x0000000520057211 */ /* 0x040fe200078e18ff */
[----:B------:R-:W-:Y:S01]  /*1520*/  IMAD R7, R32, 0x8, R7 ;  /* 0x0000000820077824 */ /* 0x000fe200078e0207 */
[----:B------:R-:W-:Y:S01]  /*1530*/  LEA R9, R34, R9, 0x3 ;  /* 0x0000000922097211 */ /* 0x000fe200078e18ff */
[----:B------:R-:W-:Y:S01]  /*1540*/  VIADD R3, R47, UR7 ;  /* 0x000000072f037c36 */ /* 0x000fe20008000000 */
[----:B------:R-:W-:Y:S06]  /*1550*/  BRA.U UP0, `(.L_x_27055) ;  /* 0xfffffff900107547 */ /* 0x000fec000b83ffff */
.L_x_27054:
[----:B------:R-:W0:Y:S01]  /*1560*/  S2R R41, SR_TID.X ;  /* 0x0000000000297919 */ /* 0x000e220000002100 */
[----:B------:R-:W1:Y:S01]  /*1570*/  S2UR UR6, SR_CgaCtaId ;  /* 0x00000000000679c3 */ /* 0x000e620000008800 */
[----:B------:R-:W-:Y:S01]  /*1580*/  ULOP3.LUT UR5, UR5, 0x1, URZ, 0xc0, !UPT ;  /* 0x0000000105057892 */ /* 0x000fe2000f8ec0ff */
[----:B------:R-:W2:Y:S03]  /*1590*/  S2R R40, SR_TID.Y ;  /* 0x0000000000287919 */ /* 0x000ea60000002200 */
[----:B------:R-:W-:-:S09]  /*15a0*/  UISETP.NE.U32.AND UP0, UPT, UR5, 0x1, UPT ;  /* 0x000000010500788c */ /* 0x000fd2000bf05070 */
[----:B------:R-:W-:Y:S05]  /*15b0*/  BRA.U !UP0, `(.L_x_27056) ;  /* 0x0000000108d87547 */ /* 0x000fea000b800000 */
[----:B------:R-:W3:Y:S01]  /*15c0*/  LDC.64 R36, c[0x0][0x380] ;  /* 0x0000e000ff247b82 */ /* 0x000ee20000000a00 */
[C---:B------:R-:W-:Y:S01]  /*15d0*/  ISETP.GE.AND P0, PT, R26.reuse, UR8, PT ;  /* 0x000000081a007c0c */ /* 0x040fe2000bf06270 */
[----:B------:R-:W-:Y:S01]  /*15e0*/  VIADD R26, R26, UR7 ;  /* 0x000000071a1a7c36 */ /* 0x000fe20008000000 */
[----:B------:R-:W-:Y:S02]  /*15f0*/  IADD3 R47, PT, PT, R2, UR13, RZ ;  /* 0x0000000d022f7c10 */ /* 0x000fe4000fffe0ff */
[----:B------:R-:W-:Y:S01]  /*1600*/  CS2R R4, SRZ ;  /* 0x0000000000047805 */ /* 0x000fe2000001ff00 */
[C---:B------:R-:W-:Y:S01]  /*1610*/  VIADD R3, R26.reuse, UR7 ;  /* 0x000000071a037c36 */ /* 0x040fe20008000000 */
[----:B------:R-:W-:Y:S01]  /*1620*/  ISETP.GE.AND P1, PT, R26, UR8, PT ;  /* 0x000000081a007c0c */ /* 0x000fe2000bf26270 */
[----:B------:R-:W4:Y:S03]  /*1630*/  LDC.64 R42, c[0x0][0x380] ;  /* 0x0000e000ff2a7b82 */ /* 0x000f260000000a00 */
[C---:B------:R-:W-:Y:S01]  /*1640*/  ISETP.GE.AND P2, PT, R3.reuse, UR8, PT ;  /* 0x0000000803007c0c */ /* 0x040fe2000bf46270 */
[----:B------:R-:W-:-:S04]  /*1650*/  VIADD R3, R3, UR7 ;  /* 0x0000000703037c36 */ /* 0x000fc80008000000 */
[----:B------:R-:W1:Y:S01]  /*1660*/  LDC.64 R38, c[0x0][0x380] ;  /* 0x0000e000ff267b82 */ /* 0x000e620000000a00 */
[----:B------:R-:W-:-:S07]  /*1670*/  ISETP.GE.AND P3, PT, R3, UR8, PT ;  /* 0x0000000803007c0c */ /* 0x000fce000bf66270 */
[----:B------:R-:W0:Y:S01]  /*1680*/  LDC.64 R8, c[0x0][0x380] ;  /* 0x0000e000ff087b82 */ /* 0x000e220000000a00 */
[----:B---3--:R-:W-:-:S07]  /*1690*/  @!P0 IMAD.WIDE R36, R2, 0x8, R36 ;  /* 0x0000000802248825 */ /* 0x008fce00078e0224 */
[----:B------:R-:W3:Y:S08]  /*16a0*/  LDC.64 R32, c[0x0][0x388] ;  /* 0x0000e200ff207b82 */ /* 0x000ef00000000a00 */
[----:B------:R-:W2:Y:S08]  /*16b0*/  LDC.64 R52, c[0x0][0x388] ;  /* 0x0000e200ff347b82 */ /* 0x000eb00000000a00 */
[----:B------:R-:W2:Y:S01]  /*16c0*/  LDC.64 R6, c[0x0][0x388] ;  /* 0x0000e200ff067b82 */ /* 0x000ea20000000a00 */
[----:B------:R-:W-:Y:S01]  /*16d0*/  VIADD R49, R47, UR13 ;  /* 0x0000000d2f317c36 */ /* 0x000fe20008000000 */
[----:B------:R4:W2:Y:S06]  /*16e0*/  @!P0 LDG.E.64.CONSTANT R4, desc[UR10][R36.64] ;  /* 0x0000000a24048981 */ /* 0x0008ac000c1e9b00 */
[----:B------:R-:W2:Y:S01]  /*16f0*/  LDC.64 R26, c[0x0][0x388] ;  /* 0x0000e200ff1a7b82 */ /* 0x000ea20000000a00 */
[----:B------:R-:W-:Y:S01]  /*1700*/  VIADD R51, R49, UR13 ;  /* 0x0000000d31337c36 */ /* 0x000fe20008000000 */
[----:B------:R-:W-:-:S02]  /*1710*/  CS2R R34, SRZ ;  /* 0x0000000000227805 */ /* 0x000fc4000001ff00 */
[----:B------:R-:W-:Y:S02]  /*1720*/  CS2R R44, SRZ ;  /* 0x00000000002c7805 */ /* 0x000fe4000001ff00 */
[----:B----4-:R-:W-:Y:S01]  /*1730*/  CS2R R36, SRZ ;  /* 0x0000000000247805 */ /* 0x010fe2000001ff00 */
[----:B------:R-:W-:-:S04]  /*1740*/  @!P1 IMAD.WIDE R42, R47, 0x8, R42 ;  /* 0x000000082f2a9825 */ /* 0x000fc800078e022a */
[----:B-1----:R-:W-:Y:S01]  /*1750*/  @!P2 IMAD.WIDE R38, R49, 0x8, R38 ;  /* 0x000000083126a825 */ /* 0x002fe200078e0226 */
[----:B------:R-:W4:Y:S03]  /*1760*/  @!P1 LDG.E.64.CONSTANT R34, desc[UR10][R42.64] ;  /* 0x0000000a2a229981 */ /* 0x000f26000c1e9b00 */
[----:B0-----:R-:W-:Y:S01]  /*1770*/  @!P3 IMAD.WIDE R8, R51, 0x8, R8 ;  /* 0x000000083308b825 */ /* 0x001fe200078e0208 */
[----:B------:R-:W4:Y:S03]  /*1780*/  @!P2 LDG.E.64.CONSTANT R36, desc[UR10][R38.64] ;  /* 0x0000000a2624a981 */ /* 0x000f26000c1e9b00 */
[----:B---3--:R-:W-:Y:S01]  /*1790*/  @!P1 IMAD.WIDE R32, R47, 0x8, R32 ;  /* 0x000000082f209825 */ /* 0x008fe200078e0220 */
[----:B------:R-:W3:Y:S03]  /*17a0*/  @!P3 LDG.E.64.CONSTANT R44, desc[UR10][R8.64] ;  /* 0x0000000a082cb981 */ /* 0x000ee6000c1e9b00 */
[----:B--2---:R-:W-:Y:S01]  /*17b0*/  @!P0 IMAD.WIDE R52, R2, 0x8, R52 ;  /* 0x0000000802348825 */ /* 0x004fe200078e0234 */
[----:B------:R-:W-:-:S03]  /*17c0*/  CS2R R2, SRZ ;  /* 0x0000000000027805 */ /* 0x000fc6000001ff00 */
[----:B------:R-:W-:Y:S01]  /*17d0*/  @!P2 IMAD.WIDE R46, R49, 0x8, R6 ;  /* 0x00000008312ea825 */ /* 0x000fe200078e0206 */
[----:B------:R-:W-:Y:S02]  /*17e0*/  CS2R R6, SRZ ;  /* 0x0000000000067805 */ /* 0x000fe4000001ff00 */
[----:B------:R-:W-:Y:S01]  /*17f0*/  CS2R R48, SRZ ;  /* 0x0000000000307805 */ /* 0x000fe2000001ff00 */
[----:B------:R-:W2:Y:S01]  /*1800*/  @!P0 LDG.E.64.CONSTANT R2, desc[UR10][R52.64] ;  /* 0x0000000a34028981 */ /* 0x000ea2000c1e9b00 */
[----:B------:R-:W-:Y:S01]  /*1810*/  @!P3 IMAD.WIDE R50, R51, 0x8, R26 ;  /* 0x000000083332b825 */ /* 0x000fe200078e021a */
[----:B------:R-:W-:Y:S02]  /*1820*/  CS2R R26, SRZ ;  /* 0x00000000001a7805 */ /* 0x000fe4000001ff00 */
[----:B------:R-:W2:Y:S04]  /*1830*/  @!P1 LDG.E.64.CONSTANT R6, desc[UR10][R32.64] ;  /* 0x0000000a20069981 */ /* 0x000ea8000c1e9b00 */
[----:B------:R-:W2:Y:S04]  /*1840*/  @!P2 LDG.E.64.CONSTANT R48, desc[UR10][R46.64] ;  /* 0x0000000a2e30a981 */ /* 0x000ea8000c1e9b00 */
[----:B------:R-:W2:Y:S01]  /*1850*/  @!P3 LDG.E.64.CONSTANT R26, desc[UR10][R50.64] ;  /* 0x0000000a321ab981 */ /* 0x000ea2000c1e9b00 */
[----:B-----5:R-:W-:-:S02]  /*1860*/  DADD R4, -R12, R4 ;  /* 0x000000000c047229 */ /* 0x020fc40000000104 */
[C---:B----4-:R-:W-:Y:S02]  /*1870*/  DADD R34, -R12.reuse, R34 ;  /* 0x000000000c227229 */ /* 0x050fe40000000122 */
[C---:B------:R-:W-:Y:S02]  /*1880*/  DADD R36, -R12.reuse, R36 ;  /* 0x000000000c247229 */ /* 0x040fe40000000124 */
[----:B---3--:R-:W-:Y:S02]  /*1890*/  DADD R44, -R12, R44 ;  /* 0x000000000c2c7229 */ /* 0x008fe4000000012c */
[----:B--2---:R-:W-:Y:S02]  /*18a0*/  DADD R16, R16, R2 ;  /* 0x0000000010107229 */ /* 0x004fe40000000002 */
[----:B------:R-:W-:Y:S02]  /*18b0*/  DFMA R14, R4, R2, R14 ;  /* 0x00000002040e722b */ /* 0x000fe4000000000e */
[----:B------:R-:W-:-:S02]  /*18c0*/  DADD R20, R20, R6 ;  /* 0x0000000014147229 */ /* 0x000fc40000000006 */
[----:B------:R-:W-:Y:S02]  /*18d0*/  DFMA R18, R34, R6, R18 ;  /* 0x000000062212722b */ /* 0x000fe40000000012 */
[----:B------:R-:W-:Y:S02]  /*18e0*/  DADD R24, R24, R48 ;  /* 0x0000000018187229 */ /* 0x000fe40000000030 */
[----:B------:R-:W-:Y:S02]  /*18f0*/  DFMA R22, R36, R48, R22 ;  /* 0x000000302416722b */ /* 0x000fe40000000016 */
[----:B------:R-:W-:Y:S02]  /*1900*/  DADD R28, R28, R26 ;  /* 0x000000001c1c7229 */ /* 0x000fe4000000001a */
[----:B------:R-:W-:-:S11]  /*1910*/  DFMA R30, R44, R26, R30 ;  /* 0x0000001a2c1e722b */ /* 0x000fd6000000001e */
.L_x_27056:
[----:B------:R-:W-:Y:S01]  /*1920*/  IMAD.U32 R2, RZ, RZ, UR14 ;  /* 0x0000000eff027e24 */ /* 0x000fe2000f8e00ff */
[----:B------:R-:W-:Y:S01]  /*1930*/  DADD R16, R20, R16 ;  /* 0x0000000014107229 */ /* 0x000fe20000000010 */
[----:B------:R-:W-:Y:S01]  /*1940*/  UMOV UR4, 0x400 ;  /* 0x0000040000047882 */ /* 0x000fe20000000000 */
[----:B------:R-:W-:Y:S01]  /*1950*/  DADD R14, R18, R14 ;  /* 0x00000000120e7229 */ /* 0x000fe2000000000e */
[----:B------:R-:W-:Y:S01]  /*1960*/  UIADD3 UR5, UPT, UPT, UR4, 0x1000, URZ ;  /* 0x0000100004057890 */ /* 0x000fe2000fffe0ff */
[----:B------:R-:W-:Y:S01]  /*1970*/  ISETP.GE.U32.AND P1, PT, R2, 0x2, PT ;  /* 0x000000020200780c */ /* 0x000fe20003f26070 */
[----:B-1----:R-:W-:Y:S01]  /*1980*/  ULEA UR4, UR6, UR4, 0x18 ;  /* 0x0000000406047291 */ /* 0x002fe2000f8ec0ff */
[----:B0-2---:R-:W-:Y:S01]  /*1990*/  IMAD R7, R40, UR17, R41 ;  /* 0x0000001128077c24 */ /* 0x005fe2000f8e0229 */
[----:B------:R-:W-:Y:S01]  /*19a0*/  ULEA UR5, UR6, UR5, 0x18 ;  /* 0x0000000506057291 */ /* 0x000fe2000f8ec0ff */
[----:B------:R-:W-:Y:S02]  /*19b0*/  DADD R16, R16, R24 ;  /* 0x0000000010107229 */ /* 0x000fe40000000018 */
[----:B------:R-:W-:Y:S01]  /*19c0*/  DADD R14, R14, R22 ;  /* 0x000000000e0e7229 */ /* 0x000fe20000000016 */
[----:B------:R-:W-:-:S02]  /*19d0*/  LEA R6, R7, UR4, 0x3 ;  /* 0x0000000407067c11 */ /* 0x000fc4000f8e18ff */
[----:B------:R-:W-:-:S03]  /*19e0*/  LEA R7, R7, UR5, 0x3 ;  /* 0x0000000507077c11 */ /* 0x000fc6000f8e18ff */
[----:B------:R-:W-:Y:S02]  /*19f0*/  DADD R28, R16, R28 ;  /* 0x00000000101c7229 */ /* 0x000fe4000000001c */
[----:B------:R-:W-:Y:S01]  /*1a00*/  DADD R30, R14, R30 ;  /* 0x000000000e1e7229 */ /* 0x000fe2000000001e */
[----:B------:R-:W-:Y:S10]  /*1a10*/  @!P1 BRA `(.L_x_27057) ;  /* 0x0000000c00189947 */ /* 0x000ff40003800000 */
[----:B------:R-:W-:Y:S02]  /*1a20*/  IMAD.U32 R3, RZ, RZ, UR14 ;  /* 0x0000000eff037e24 */ /* 0x000fe4000f8e00ff */
[----:B------:R-:W-:Y:S02]  /*1a30*/  IMAD.U32 R9, RZ, RZ, UR14 ;  /* 0x0000000eff097e24 */ /* 0x000fe4000f8e00ff */
[----:B------:R-:W-:Y:S01]  /*1a40*/  IMAD.U32 R8, RZ, RZ, UR14 ;  /* 0x0000000eff087e24 */ /* 0x000fe2000f8e00ff */
[----:B------:R-:W-:Y:S02]  /*1a50*/  LOP3.LUT R3, R3, 0x7fe, RZ, 0xc0, !PT ;  /* 0x000007fe03037812 */ /* 0x000fe400078ec0ff */
[----:B------:R-:W-:Y:S02]  /*1a60*/  SHF.R.U32.HI R9, RZ, 0x1, R9 ;  /* 0x00000001ff097819 */ /* 0x000fe40000011609 */
[----:B------:R-:W-:Y:S02]  /*1a70*/  ISETP.GE.U32.AND P2, PT, R40, R3, PT ;  /* 0x000000032800720c */ /* 0x000fe40003f46070 */
[----:B------:R-:W-:-:S04]  /*1a80*/  IADD3 R2, PT, PT, R9, R40, RZ ;  /* 0x0000002809027210 */ /* 0x000fc80007ffe0ff */
[----:B------:R-:W-:-:S04]  /*1a90*/  ISETP.GE.U32.AND P0, PT, R2, UR14, PT ;  /* 0x0000000e02007c0c */ /* 0x000fc8000bf06070 */
[----:B------:R-:W-:-:S03]  /*1aa0*/  ISETP.GE.U32.OR P0, PT, R40, R9, P0 ;  /* 0x000000092800720c */ /* 0x000fc60000706470 */
[----:B------:R-:W-:Y:S04]  /*1ab0*/  @!P2 STS.64 [R6], R28 ;  /* 0x0000001c0600a388 */ /* 0x000fe80000000a00 */
[----:B------:R-:W-:Y:S01]  /*1ac0*/  @!P2 STS.64 [R7], R30 ;  /* 0x0000001e0700a388 */ /* 0x000fe20000000a00 */
[----:B------:R-:W-:Y:S01]  /*1ad0*/  BAR.SYNC.DEFER_BLOCKING 0x0 ;  /* 0x0000000000007b1d */ /* 0x000fe20000010000 */
[----:B------:R-:W-:-:S04]  /*1ae0*/  ISETP.GE.U32.AND P2, PT, R8, 0x4, PT ;  /* 0x000000040800780c */ /* 0x000fc80003f46070 */
[----:B------:R-:W-:-:S04]  /*1af0*/  @!P0 IMAD R2, R9, UR17, RZ ;  /* 0x0000001109028c24 */ /* 0x000fc8000f8e02ff */
[C---:B------:R-:W-:Y:S02]  /*1b00*/  @!P0 IMAD R3, R2.reuse, 0x8, R6 ;  /* 0x0000000802038824 */ /* 0x040fe400078e0206 */
[----:B------:R-:W-:-:S04]  /*1b10*/  @!P0 IMAD R4, R2, 0x8, R7 ;  /* 0x0000000802048824 */ /* 0x000fc800078e0207 */
[----:B------:R-:W0:Y:S04]  /*1b20*/  @!P0 LDS.64 R2, [R3] ;  /* 0x0000000003028984 */ /* 0x000e280000000a00 */
[----:B------:R-:W1:Y:S01]  /*1b30*/  @!P0 LDS.64 R4, [R4] ;  /* 0x0000000004048984 */ /* 0x000e620000000a00 */
[----:B0-----:R-:W-:Y:S02]  /*1b40*/  @!P0 DADD R28, R28, R2 ;  /* 0x000000001c1c8229 */ /* 0x001fe40000000002 */
[----:B-1----:R-:W-:Y:S01]  /*1b50*/  @!P0 DADD R30, R30, R4 ;  /* 0x000000001e1e8229 */ /* 0x002fe20000000004 */
[----:B------:R-:W-:Y:S10]  /*1b60*/  @!P2 BRA `(.L_x_27057) ;  /* 0x0000000800c4a947 */ /* 0x000ff40003800000 */
[----:B------:R-:W-:Y:S01]  /*1b70*/  LOP3.LUT R9, R9, 0x3fe, RZ, 0xc0, !PT ;  /* 0x000003fe09097812 */ /* 0x000fe200078ec0ff */
[----:B------:R-:W-:Y:S01]  /*1b80*/  IMAD.U32 R8, RZ, RZ, UR14 ;  /* 0x0000000eff087e24 */ /* 0x000fe2000f8e00ff */
[----:B-----5:R-:W-:Y:S02]  /*1b90*/  MOV R13, UR14 ;  /* 0x0000000e000d7c02 */ /* 0x020fe40008000f00 */
[----:B------:R-:W-:Y:S02]  /*1ba0*/  ISETP.GE.U32.AND P2, PT, R40, R9, PT ;  /* 0x000000092800720c */ /* 0x000fe40003f46070 */
[----:B------:R-:W-:-:S05]  /*1bb0*/  SHF.R.U32.HI R13, RZ, 0x2, R13 ;  /* 0x00000002ff0d7819 */ /* 0x000fca000001160d */
[----:B------:R-:W-:-:S05]  /*1bc0*/  IMAD.IADD R2, R13, 0x1, R40 ;  /* 0x000000010d027824 */ /* 0x000fca00078e0228 */
[----:B------:R-:W-:Y:S01]  /*1bd0*/  ISETP.GE.U32.AND P0, PT, R2, UR14, PT ;  /* 0x0000000e02007c0c */ /* 0x000fe2000bf06070 */
[----:B------:R-:W-:Y:S03]  /*1be0*/  @!P2 STS.64 [R6], R28 ;  /* 0x0000001c0600a388 */ /* 0x000fe60000000a00 */
[----:B------:R-:W-:Y:S01]  /*1bf0*/  ISETP.GE.U32.OR P0, PT, R40, R13, P0 ;  /* 0x0000000d2800720c */ /* 0x000fe20000706470 */
[----:B------:R-:W-:Y:S01]  /*1c00*/  @!P2 STS.64 [R7], R30 ;  /* 0x0000001e0700a388 */ /* 0x000fe20000000a00 */
[----:B------:R-:W-:Y:S01]  /*1c10*/  BAR.SYNC.DEFER_BLOCKING 0x0 ;  /* 0x0000000000007b1d */ /* 0x000fe20000010000 */
[----:B------:R-:W-:-:S10]  /*1c20*/  ISETP.GE.U32.AND P2, PT, R8, 0x8, PT ;  /* 0x000000080800780c */ /* 0x000fd40003f46070 */
        /* <DEDUP_REMOVED lines=10> */
[----:B------:R-:W-:Y:S02]  /*1cd0*/  MOV R9, UR14 ;  /* 0x0000000e00097c02 */ /* 0x000fe40008000f00 */
        /* <DEDUP_REMOVED lines=137> */
[----:B------:R-:W-:Y:S02]  /*2570*/  LOP3.LUT R9, R9, 0x2, RZ, 0xc0, !PT ;  /* 0x0000000209097812 */ /* 0x000fe400078ec0ff */
[----:B------:R-:W-:Y:S02]  /*2580*/  MOV R3, UR14 ;  /* 0x0000000e00037c02 */ /* 0x000fe40008000f00 */
[----:B------:R-:W-:Y:S02]  /*2590*/  ISETP.GE.U32.AND P2, PT, R40, R9, PT ;  /* 0x000000092800720c */ /* 0x000fe40003f46070 */
[----:B------:R-:W-:-:S05]  /*25a0*/  SHF.R.U32.HI R3, RZ, 0xa, R3 ;  /* 0x0000000aff037819 */ /* 0x000fca0000011603 */
[----:B------:R-:W-:-:S05]  /*25b0*/  IMAD.IADD R2, R3, 0x1, R40 ;  /* 0x0000000103027824 */ /* 0x000fca00078e0228 */
[----:B------:R-:W-:Y:S01]  /*25c0*/  ISETP.GE.U32.AND P0, PT, R2, UR14, PT ;  /* 0x0000000e02007c0c */ /* 0x000fe2000bf06070 */
[----:B------:R-:W-:Y:S03]  /*25d0*/  @!P2 STS.64 [R6], R28 ;  /* 0x0000001c0600a388 */ /* 0x000fe60000000a00 */
[----:B------:R-:W-:Y:S01]  /*25e0*/  ISETP.GE.U32.OR P0, PT, R40, R3, P0 ;  /* 0x000000032800720c */ /* 0x000fe20000706470 */
[----:B------:R-:W-:-:S12]  /*25f0*/  @!P2 STS.64 [R7], R30 ;  /* 0x0000001e0700a388 */ /* 0x000fd80000000a00 */
[----:B------:R-:W-:-:S04]  /*2600*/  @!P0 IMAD R3, R3, UR17, RZ ;  /* 0x0000001103038c24 */ /* 0x000fc8000f8e02ff */
[C---:B------:R-:W-:Y:S02]  /*2610*/  @!P0 IMAD R2, R3.reuse, 0x8, R6 ;  /* 0x0000000803028824 */ /* 0x040fe400078e0206 */
[----:B------:R-:W-:Y:S01]  /*2620*/  @!P0 IMAD R4, R3, 0x8, R7 ;  /* 0x0000000803048824 */ /* 0x000fe200078e0207 */
[----:B------:R-:W-:Y:S06]  /*2630*/  BAR.SYNC.DEFER_BLOCKING 0x0 ;  /* 0x0000000000007b1d */ /* 0x000fec0000010000 */
[----:B------:R-:W0:Y:S04]  /*2640*/  @!P0 LDS.64 R2, [R2] ;  /* 0x0000000002028984 */ /* 0x000e280000000a00 */
[----:B------:R-:W1:Y:S01]  /*2650*/  @!P0 LDS.64 R4, [R4] ;  /* 0x0000000004048984 */ /* 0x000e620000000a00 */
[----:B0-----:R-:W-:-:S02]  /*2660*/  @!P0 DADD R28, R28, R2 ;  /* 0x000000001c1c8229 */ /* 0x001fc40000000002 */
[----:B-1----:R-:W-:-:S11]  /*2670*/  @!P0 DADD R30, R30, R4 ;  /* 0x000000001e1e8229 */ /* 0x002fd60000000004 */
.L_x_27057:
        /* <DEDUP_REMOVED lines=10> */
[----:B-----5:R-:W-:-:S04]  /*2720*/  @!P2 IMAD.WIDE R12, R15, 0x8, R2 ;  /* 0x000000080f0ca825 */ /* 0x020fc800078e0202 */
[----:B------:R-:W-:Y:S01]  /*2730*/  @!P2 IMAD.WIDE R14, R15, 0x8, R4 ;  /* 0x000000080f0ea825 */ /* 0x000fe200078e0204 */
[----:B------:R0:W-:Y:S04]  /*2740*/  @!P2 STG.E.64.STRONG.SYS desc[UR10][R12.64], R28 ;  /* 0x0000001c0c00a986 */ /* 0x0001e8000c115b0a */
[----:B------:R0:W-:Y:S01]  /*2750*/  @!P2 STG.E.64.STRONG.SYS desc[UR10][R14.64], R30 ;  /* 0x0000001e0e00a986 */ /* 0x0001e2000c115b0a */
        /* <DEDUP_REMOVED lines=10> */
[----:B------:R-:W1:Y:S08]  /*2800*/  FLO.U32 R8, UR5 ;  /* 0x0000000500087d00 */ /* 0x000e7000080e0000 */
[----:B------:R-:W2:Y:S01]  /*2810*/  POPC R15, UR5 ;  /* 0x00000005000f7d09 */ /* 0x000ea20008000000 */
[----:B0-----:R-:W-:Y:S01]  /*2820*/  IMAD.WIDE.U32 R12, R0, 0x4, R12 ;  /* 0x00000004000c7825 */ /* 0x001fe200078e000c */
[----:B-1----:R-:W-:-:S13]  /*2830*/  ISETP.EQ.U32.AND P0, PT, R8, R17, PT ;  /* 0x000000110800720c */ /* 0x002fda0003f02070 */
        /* <DEDUP_REMOVED lines=10> */
.L_x_27060:
[----:B------:R-:W-:Y:S05]  /*28e0*/  BSYNC.RECONVERGENT B0 ;  /* 0x0000000000007941 */ /* 0x000fea0003800200 */
.L_x_27059:
[----:B------:R-:W-:Y:S06]  /*28f0*/  BAR.SYNC.DEFER_BLOCKING 0x0 ;  /* 0x0000000000007b1d */ /* 0x000fec0000010000 */
[----:B-1----:R-:W1:Y:S02]  /*2900*/  LDS.U8 R0, [UR4+0x2000] ;  /* 0x00200004ff007984 */ /* 0x002e640008000000 */
[----:B-1----:R-:W-:-:S13]  /*2910*/  ISETP.NE.AND P0, PT, R0, RZ, PT ;  /* 0x000000ff0000720c */ /* 0x002fda0003f05270 */
[----:B------:R-:W-:Y:S05]  /*2920*/  @!P0 EXIT ;  /* 0x000000000000894d */ /* 0x000fea0003800000 */
[----:B------:R-:W-:Y:S01]  /*2930*/  ISETP.GE.U32.AND P0, PT, R40, UR15, PT ;  /* 0x0000000f28007c0c */ /* 0x000fe2000bf06070 */
[----:B------:R-:W-:Y:S01]  /*2940*/  BSSY.RECONVERGENT B0, `(.L_x_27061) ;  /* 0x0000062000007945 */ /* 0x000fe20003800200 */
[----:B0-----:R-:W-:Y:S02]  /*2950*/  CS2R R14, SRZ ;  /* 0x00000000000e7805 */ /* 0x001fe4000001ff00 */
[----:B------:R-:W-:-:S09]  /*2960*/  CS2R R12, SRZ ;  /* 0x00000000000c7805 */ /* 0x000fd2000001ff00 */
[----:B------:R-:W-:Y:S05]  /*2970*/  @P0 BRA `(.L_x_27062) ;  /* 0x0000000400780947 */ /* 0x000fea0003800000 */
[----:B------:R-:W0:Y:S01]  /*2980*/  I2F.U32.RP R14, UR14 ;  /* 0x0000000e000e7d06 */ /* 0x000e220008209000 */
[----:B------:R-:W-:Y:S01]  /*2990*/  VIADD R0, R40, UR14 ;  /* 0x0000000e28007c36 */ /* 0x000fe20008000000 */
[----:B------:R-:W-:Y:S01]  /*29a0*/  ISETP.NE.U32.AND P4, PT, RZ, UR14, PT ;  /* 0x0000000eff007c0c */ /* 0x000fe2000bf85070 */
[----:B------:R-:W-:Y:S03]  /*29b0*/  BSSY.RECONVERGENT B1, `(.L_x_27063) ;  /* 0x000002e000017945 */ /* 0x000fe60003800200 */
[C---:B------:R-:W-:Y:S02]  /*29c0*/  ISETP.GE.U32.AND P0, PT, R0.reuse, UR15, PT ;  /* 0x0000000f00007c0c */ /* 0x040fe4000bf06070 */
[----:B------:R-:W-:Y:S02]  /*29d0*/  VIMNMX.U32 R15, PT, PT, R0, UR15, !PT ;  /* 0x0000000f000f7c48 */ /* 0x000fe4000ffe0000 */
[----:B------:R-:W-:-:S04]  /*29e0*/  SEL R8, RZ, 0x1, P0 ;  /* 0x00000001ff087807 */ /* 0x000fc80000000000 */
[----:B------:R-:W-:Y:S01]  /*29f0*/  IADD3 R15, PT, PT, R15, -R0, -R8 ;  /* 0x800000000f0f7210 */ /* 0x000fe20007ffe808 */
[----:B0-----:R-:W0:Y:S02]  /*2a00*/  MUFU.RCP R14, R14 ;  /* 0x0000000e000e7308 */ /* 0x001e240000001000 */
[----:B0-----:R-:W-:-:S06]  /*2a10*/  IADD3 R12, PT, PT, R14, 0xffffffe, RZ ;  /* 0x0ffffffe0e0c7810 */ /* 0x001fcc0007ffe0ff */
[----:B------:R0:W1:Y:S02]  /*2a20*/  F2I.FTZ.U32.TRUNC.NTZ R13, R12 ;  /* 0x0000000c000d7305 */ /* 0x000064000021f000 */
[----:B0-----:R-:W-:Y:S02]  /*2a30*/  IMAD.MOV.U32 R12, RZ, RZ, RZ ;  /* 0x000000ffff0c7224 */ /* 0x001fe400078e00ff */
[----:B-1----:R-:W-:-:S04]  /*2a40*/  IMAD.MOV R17, RZ, RZ, -R13 ;  /* 0x000000ffff117224 */ /* 0x002fc800078e0a0d */
[----:B------:R-:W-:-:S04]  /*2a50*/  IMAD R17, R17, UR14, RZ ;  /* 0x0000000e11117c24 */ /* 0x000fc8000f8e02ff */
[----:B------:R-:W-:-:S06]  /*2a60*/  IMAD.HI.U32 R14, R13, R17, R12 ;  /* 0x000000110d0e7227 */ /* 0x000fcc00078e000c */
[----:B------:R-:W-:-:S04]  /*2a70*/  IMAD.HI.U32 R13, R14, R15, RZ ;  /* 0x0000000f0e0d7227 */ /* 0x000fc800078e00ff */
[----:B------:R-:W-:-:S04]  /*2a80*/  IMAD.MOV R0, RZ, RZ, -R13 ;  /* 0x000000ffff007224 */ /* 0x000fc800078e0a0d */
[----:B------:R-:W-:-:S05]  /*2a90*/  IMAD R15, R0, UR14, R15 ;  /* 0x0000000e000f7c24 */ /* 0x000fca000f8e020f */
[----:B------:R-:W-:-:S13]  /*2aa0*/  ISETP.GE.U32.AND P0, PT, R15, UR14, PT ;  /* 0x0000000e0f007c0c */ /* 0x000fda000bf06070 */
[----:B------:R-:W-:Y:S01]  /*2ab0*/  @P0 IADD3 R15, PT, PT, R15, -UR14, RZ ;  /* 0x8000000e0f0f0c10 */ /* 0x000fe2000fffe0ff */
[----:B------:R-:W-:-:S03]  /*2ac0*/  @P0 VIADD R13, R13, 0x1 ;  /* 0x000000010d0d0836 */ /* 0x000fc60000000000 */
[----:B------:R-:W-:Y:S02]  /*2ad0*/  ISETP.GE.U32.AND P3, PT, R15, UR14, PT ;  /* 0x0000000e0f007c0c */ /* 0x000fe4000bf66070 */
[----:B------:R-:W-:-:S11]  /*2ae0*/  CS2R R14, SRZ ;  /* 0x00000000000e7805 */ /* 0x000fd6000001ff00 */
[----:B------:R-:W-:Y:S01]  /*2af0*/  @P3 VIADD R13, R13, 0x1 ;  /* 0x000000010d0d3836 */ /* 0x000fe20000000000 */
[----:B------:R-:W-:-:S05]  /*2b00*/  @!P4 LOP3.LUT R13, RZ, UR14, RZ, 0x33, !PT ;  /* 0x0000000eff0dcc12 */ /* 0x000fca000f8e33ff */
[----:B------:R-:W-:Y:S01]  /*2b10*/  IMAD.IADD R8, R8, 0x1, R13 ;  /* 0x0000000108087824 */ /* 0x000fe200078e020d */
[----:B------:R-:W-:-:S04]  /*2b20*/  CS2R R12, SRZ ;  /* 0x00000000000c7805 */ /* 0x000fc8000001ff00 */
[C---:B------:R-:W-:Y:S02]  /*2b30*/  LOP3.LUT R0, R8.reuse, 0x3, RZ, 0xc0, !PT ;  /* 0x0000000308007812 */ /* 0x040fe400078ec0ff */
[----:B------:R-:W-:Y:S02]  /*2b40*/  ISETP.GE.U32.AND P3, PT, R8, 0x3, PT ;  /* 0x000000030800780c */ /* 0x000fe40003f66070 */
[----:B------:R-:W-:Y:S01]  /*2b50*/  ISETP.NE.AND P0, PT, R0, 0x3, PT ;  /* 0x000000030000780c */ /* 0x000fe20003f05270 */
[----:B------:R-:W-:-:S12]  /*2b60*/  IMAD.MOV.U32 R0, RZ, RZ, R40 ;  /* 0x000000ffff007224 */ /* 0x000fd800078e0028 */
[----:B------:R-:W-:Y:S05]  /*2b70*/  @!P0 BRA `(.L_x_27064) ;  /* 0x0000000000448947 */ /* 0x000fea0003800000 */
[----:B------:R-:W-:Y:S01]  /*2b80*/  IADD3 R8, PT, PT, R8, 0x1, RZ ;  /* 0x0000000108087810 */ /* 0x000fe20007ffe0ff */
[----:B------:R-:W-:Y:S01]  /*2b90*/  IMAD R17, R40, R16, R9 ;  /* 0x0000001028117224 */ /* 0x000fe200078e0209 */
[----:B------:R-:W-:Y:S01]  /*2ba0*/  CS2R R12, SRZ ;  /* 0x00000000000c7805 */ /* 0x000fe2000001ff00 */
[----:B------:R-:W-:Y:S01]  /*2bb0*/  IMAD.MOV.U32 R0, RZ, RZ, R40 ;  /* 0x000000ffff007224 */ /* 0x000fe200078e0028 */
[----:B------:R-:W-:-:S05]  /*2bc0*/  LOP3.LUT R8, R8, 0x3, RZ, 0xc0, !PT ;  /* 0x0000000308087812 */ /* 0x000fca00078ec0ff */
[----:B------:R-:W-:-:S07]  /*2bd0*/  IMAD.MOV R8, RZ, RZ, -R8 ;  /* 0x000000ffff087224 */ /* 0x000fce00078e0a08 */
.L_x_27065:
[----:B------:R-:W-:-:S04]  /*2be0*/  IMAD.WIDE R18, R17, 0x8, R2 ;  /* 0x0000000811127825 */ /* 0x000fc800078e0202 */
[----:B------:R-:W-:Y:S02]  /*2bf0*/  IMAD.WIDE R20, R17, 0x8, R4 ;  /* 0x0000000811147825 */ /* 0x000fe400078e0204 */
[----:B------:R-:W2:Y:S04]  /*2c00*/  LDG.E.64.STRONG.SYS R18, desc[UR10][R18.64] ;  /* 0x0000000a12127981 */ /* 0x000ea8000c1f5b00 */
[----:B------:R-:W3:Y:S01]  /*2c10*/  LDG.E.64.STRONG.SYS R20, desc[UR10][R20.64] ;  /* 0x0000000a14147981 */ /* 0x000ee2000c1f5b00 */
[----:B------:R-:W-:Y:S02]  /*2c20*/  VIADD R8, R8, 0x1 ;  /* 0x0000000108087836 */ /* 0x000fe40000000000 */
[----:B------:R-:W-:Y:S02]  /*2c30*/  VIADD R0, R0, UR14 ;  /* 0x0000000e00007c36 */ /* 0x000fe40008000000 */
[----:B------:R-:W-:Y:S01]  /*2c40*/  IMAD R17, R16, UR14, R17 ;  /* 0x0000000e10117c24 */ /* 0x000fe2000f8e0211 */
[----:B------:R-:W-:Y:S01]  /*2c50*/  ISETP.NE.AND P0, PT, R8, RZ, PT ;  /* 0x000000ff0800720c */ /* 0x000fe20003f05270 */
[----:B--2---:R-:W-:-:S02]  /*2c60*/  DADD R14, R18, R14 ;  /* 0x00000000120e7229 */ /* 0x004fc4000000000e */
[----:B---3--:R-:W-:-:S10]  /*2c70*/  DADD R12, R20, R12 ;  /* 0x00000000140c7229 */ /* 0x008fd4000000000c */
[----:B------:R-:W-:Y:S05]  /*2c80*/  @P0 BRA `(.L_x_27065) ;  /* 0xfffffffc00d40947 */ /* 0x000fea000383ffff */
.L_x_27064:
[----:B------:R-:W-:Y:S05]  /*2c90*/  BSYNC.RECONVERGENT B1 ;  /* 0x0000000000017941 */ /* 0x000fea0003800200 */
.L_x_27063:
[----:B------:R-:W-:Y:S05]  /*2ca0*/  @!P3 BRA `(.L_x_27062) ;  /* 0x0000000000acb947 */ /* 0x000fea0003800000 */
[----:B------:R-:W-:Y:S01]  /*2cb0*/  MOV R27, UR14 ;  /* 0x0000000e001b7c02 */ /* 0x000fe20008000f00 */
[----:B------:R-:W-:Y:S02]  /*2cc0*/  IMAD.U32 R29, RZ, RZ, UR14 ;  /* 0x0000000eff1d7e24 */ /* 0x000fe4000f8e00ff */
[----:B------:R-:W-:Y:S02]  /*2cd0*/  VIADD R31, R0, UR14 ;  /* 0x0000000e001f7c36 */ /* 0x000fe40008000000 */
[--C-:B------:R-:W-:Y:S02]  /*2ce0*/  IMAD R27, R27, 0x2, R0.reuse ;  /* 0x000000021b1b7824 */ /* 0x100fe400078e0200 */
[----:B------:R-:W-:Y:S02]  /*2cf0*/  IMAD R29, R29, 0x3, R0 ;  /* 0x000000031d1d7824 */ /* 0x000fe400078e0200 */
[----:B------:R-:W-:Y:S02]  /*2d00*/  IMAD R8, R16, UR14, RZ ;  /* 0x0000000e10087c24 */ /* 0x000fe4000f8e02ff */
[----:B------:R-:W-:-:S02]  /*2d10*/  IMAD R31, R31, R16, R9 ;  /* 0x000000101f1f7224 */ /* 0x000fc400078e0209 */
[-CC-:B------:R-:W-:Y:S02]  /*2d20*/  IMAD R27, R27, R16.reuse, R9.reuse ;  /* 0x000000101b1b7224 */ /* 0x180fe400078e0209 */
[-CC-:B------:R-:W-:Y:S02]  /*2d30*/  IMAD R29, R29, R16.reuse, R9.reuse ;  /* 0x000000101d1d7224 */ /* 0x180fe400078e0209 */
[----:B------:R-:W-:-:S07]  /*2d40*/  IMAD R25, R0, R16, R9 ;  /* 0x0000001000197224 */ /* 0x000fce00078e0209 */
.L_x_27066:
[----:B------:R-:W-:-:S04]  /*2d50*/  IMAD.WIDE R34, R25, 0x8, R2 ;  /* 0x0000000819227825 */ /* 0x000fc800078e0202 */
[----:B------:R-:W-:Y:S02]  /*2d60*/  IMAD.WIDE R32, R25, 0x8, R4 ;  /* 0x0000000819207825 */ /* 0x000fe400078e0204 */
[----:B------:R-:W2:Y:S04]  /*2d70*/  LDG.E.64.STRONG.SYS R34, desc[UR10][R34.64] ;  /* 0x0000000a22227981 */ /* 0x000ea8000c1f5b00 */
[----:B------:R-:W3:Y:S01]  /*2d80*/  LDG.E.64.STRONG.SYS R32, desc[UR10][R32.64] ;  /* 0x0000000a20207981 */ /* 0x000ee2000c1f5b00 */
[----:B------:R-:W-:-:S04]  /*2d90*/  IMAD.WIDE R38, R31, 0x8, R2 ;  /* 0x000000081f267825 */ /* 0x000fc800078e0202 */
[----:B------:R-:W-:Y:S02]  /*2da0*/  IMAD.WIDE R36, R31, 0x8, R4 ;  /* 0x000000081f247825 */ /* 0x000fe400078e0204 */
[----:B------:R-:W4:Y:S02]  /*2db0*/  LDG.E.64.STRONG.SYS R38, desc[UR10][R38.64] ;  /* 0x0000000a26267981 */ /* 0x000f24000c1f5b00 */
[C---:B------:R-:W-:Y:S02]  /*2dc0*/  IMAD.WIDE R20, R27.reuse, 0x8, R2 ;  /* 0x000000081b147825 */ /* 0x040fe400078e0202 */
[----:B------:R-:W5:Y:S02]  /*2dd0*/  LDG.E.64.STRONG.SYS R36, desc[UR10][R36.64] ;  /* 0x0000000a24247981 */ /* 0x000f64000c1f5b00 */
[----:B------:R-:W-:Y:S02]  /*2de0*/  IMAD.WIDE R22, R27, 0x8, R4 ;  /* 0x000000081b167825 */ /* 0x000fe400078e0204 */
[----:B------:R-:W5:Y:S02]  /*2df0*/  LDG.E.64.STRONG.SYS R20, desc[UR10][R20.64] ;  /* 0x0000000a14147981 */ /* 0x000f64000c1f5b00 */
[----:B------:R-:W-:-:S02]  /*2e00*/  IMAD.WIDE R18, R29, 0x8, R2 ;  /* 0x000000081d127825 */ /* 0x000fc400078e0202 */
[----:B------:R-:W5:Y:S02]  /*2e10*/  LDG.E.64.STRONG.SYS R22, desc[UR10][R22.64] ;  /* 0x0000000a16167981 */ /* 0x000f64000c1f5b00 */
[----:B------:R-:W-:Y:S02]  /*2e20*/  IMAD.WIDE R16, R29, 0x8, R4 ;  /* 0x000000081d107825 */ /* 0x000fe400078e0204 */
[----:B------:R-:W5:Y:S04]  /*2e30*/  LDG.E.64.STRONG.SYS R18, desc[UR10][R18.64] ;  /* 0x0000000a12127981 */ /* 0x000f68000c1f5b00 */
[----:B------:R-:W5:Y:S01]  /*2e40*/  LDG.E.64.STRONG.SYS R16, desc[UR10][R16.64] ;  /* 0x0000000a10107981 */ /* 0x000f62000c1f5b00 */
[C---:B------:R-:W-:Y:S01]  /*2e50*/  LEA R25, R8.reuse, R25, 0x2 ;  /* 0x0000001908197211 */ /* 0x040fe200078e10ff */
[----:B------:R-:W-:-:S02]  /*2e60*/  IMAD R31, R8, 0x4, R31 ;  /* 0x00000004081f7824 */ /* 0x000fc400078e021f */
[C---:B------:R-:W-:Y:S02]  /*2e70*/  IMAD R27, R8.reuse, 0x4, R27 ;  /* 0x00000004081b7824 */ /* 0x040fe400078e021b */
[----:B------:R-:W-:Y:S01]  /*2e80*/  IMAD R29, R8, 0x4, R29 ;  /* 0x00000004081d7824 */ /* 0x000fe200078e021d */
[----:B--2---:R-:W-:Y:S02]  /*2e90*/  DADD R34, R34, R14 ;  /* 0x0000000022227229 */ /* 0x004fe4000000000e */
[----:B---3--:R-:W-:Y:S01]  /*2ea0*/  DADD R32, R32, R12 ;  /* 0x0000000020207229 */ /* 0x008fe2000000000c */
[----:B------:R-:W-:-:S05]  /*2eb0*/  IMAD.U32 R13, RZ, RZ, UR14 ;  /* 0x0000000eff0d7e24 */ /* 0x000fca000f8e00ff */
[----:B------:R-:W-:Y:S01]  /*2ec0*/  IADD3 R0, PT, PT, R13, UR14, R0 ;  /* 0x0000000e0d007c10 */ /* 0x000fe2000fffe000 */
[----:B----4-:R-:W-:-:S03]  /*2ed0*/  DADD R34, R34, R38 ;  /* 0x0000000022227229 */ /* 0x010fc60000000026 */
[----:B------:R-:W-:Y:S01]  /*2ee0*/  IADD3 R0, PT, PT, R13, UR14, R0 ;  /* 0x0000000e0d007c10 */ /* 0x000fe2000fffe000 */
[----:B-----5:R-:W-:-:S03]  /*2ef0*/  DADD R32, R32, R36 ;  /* 0x0000000020207229 */ /* 0x020fc60000000024 */
[----:B------:R-:W-:Y:S01]  /*2f00*/  ISETP.GE.U32.AND P0, PT, R0, UR15, PT ;  /* 0x0000000f00007c0c */ /* 0x000fe2000bf06070 */
[----:B------:R-:W-:-:S04]  /*2f10*/  DADD R20, R34, R20 ;  /* 0x0000000022147229 */ /* 0x000fc80000000014 */
[----:B------:R-:W-:-:S04]  /*2f20*/  DADD R22, R32, R22 ;  /* 0x0000000020167229 */ /* 0x000fc80000000016 */
[----:B------:R-:W-:-:S04]  /*2f30*/  DADD R14, R20, R18 ;  /* 0x00000000140e7229 */ /* 0x000fc80000000012 */
[----:B------:R-:W-:Y:S01]  /*2f40*/  DADD R12, R22, R16 ;  /* 0x00000000160c7229 */ /* 0x000fe20000000010 */
[----:B------:R-:W-:Y:S10]  /*2f50*/  @!P0 BRA `(.L_x_27066) ;  /* 0xfffffffc007c8947 */ /* 0x000ff4000383ffff */
.L_x_27062:
[----:B------:R-:W-:Y:S05]  /*2f60*/  BSYNC.RECONVERGENT B0 ;  /* 0x0000000000007941 */ /* 0x000fea0003800200 */
.L_x_27061:
[----:B------:R-:W-:Y:S05]  /*2f70*/  @!P1 BRA `(.L_x_27067) ;  /* 0x0000000c00189947 */ /* 0x000fea0003800000 */
[----:B------:R-:W-:Y:S02]  /*2f80*/  IMAD.U32 R3, RZ, RZ, UR14 ;  /* 0x0000000eff037e24 */ /* 0x000fe4000f8e00ff */
[----:B------:R-:W-:-:S03]  /*2f90*/  IMAD.U32 R17, RZ, RZ, UR14 ;  /* 0x0000000eff117e24 */ /* 0x000fc6000f8e00ff */
[----:B------:R-:W-:Y:S02]  /*2fa0*/  LOP3.LUT R3, R3, 0x7fe, RZ, 0xc0, !PT ;  /* 0x000007fe03037812 */ /* 0x000fe400078ec0ff */
[----:B------:R-:W-:Y:S02]  /*2fb0*/  SHF.R.U32.HI R17, RZ, 0x1, R17 ;  /* 0x00000001ff117819 */ /* 0x000fe40000011611 */
[----:B------:R-:W-:Y:S02]  /*2fc0*/  ISETP.GE.U32.AND P1, PT, R40, R3, PT ;  /* 0x000000032800720c */ /* 0x000fe40003f26070 */
[----:B------:R-:W-:-:S04]  /*2fd0*/  IADD3 R0, PT, PT, R17, R40, RZ ;  /* 0x0000002811007210 */ /* 0x000fc80007ffe0ff */
[----:B------:R-:W-:-:S04]  /*2fe0*/  ISETP.GE.U32.AND P0, PT, R0, UR14, PT ;  /* 0x0000000e00007c0c */ /* 0x000fc8000bf06070 */
[----:B------:R-:W-:-:S03]  /*2ff0*/  ISETP.GE.U32.OR P0, PT, R40, R17, P0 ;  /* 0x000000112800720c */ /* 0x000fc60000706470 */
[----:B------:R-:W-:Y:S04]  /*3000*/  @!P1 STS.64 [R6], R14 ;  /* 0x0000000e06009388 */ /* 0x000fe80000000a00 */
[----:B------:R-:W-:Y:S06]  /*3010*/  @!P1 STS.64 [R7], R12 ;  /* 0x0000000c07009388 */ /* 0x000fec0000000a00 */
[----:B------:R-:W-:-:S04]  /*3020*/  @!P0 IMAD R0, R17, UR17, RZ ;  /* 0x0000001111008c24 */ /* 0x000fc8000f8e02ff */
[C---:B------:R-:W-:Y:S01]  /*3030*/  @!P0 IMAD R2, R0.reuse, 0x8, R6 ;  /* 0x0000000800028824 */ /* 0x040fe200078e0206 */
[----:B------:R-:W-:Y:S01]  /*3040*/  BAR.SYNC.DEFER_BLOCKING 0x0 ;  /* 0x0000000000007b1d */ /* 0x000fe20000010000 */
[----:B------:R-:W-:Y:S02]  /*3050*/  @!P0 IMAD R4, R0, 0x8, R7 ;  /* 0x0000000800048824 */ /* 0x000fe400078e0207 */
[----:B------:R-:W-:-:S05]  /*3060*/  IMAD.U32 R0, RZ, RZ, UR14 ;  /* 0x0000000eff007e24 */ /* 0x000fca000f8e00ff */
[----:B------:R-:W-:Y:S01]  /*3070*/  ISETP.GE.U32.AND P1, PT, R0, 0x4, PT ;  /* 0x000000040000780c */ /* 0x000fe20003f26070 */
[----:B------:R-:W0:Y:S04]  /*3080*/  @!P0 LDS.64 R2, [R2] ;  /* 0x0000000002028984 */ /* 0x000e280000000a00 */
[----:B------:R-:W1:Y:S01]  /*3090*/  @!P0 LDS.64 R4, [R4] ;  /* 0x0000000004048984 */ /* 0x000e620000000a00 */
[----:B0-----:R-:W-:Y:S02]  /*30a0*/  @!P0 DADD R14, R14, R2 ;  /* 0x000000000e0e8229 */ /* 0x001fe40000000002 */
[----:B-1----:R-:W-:-:S05]  /*30b0*/  @!P0 DADD R12, R12, R4 ;  /* 0x000000000c0c8229 */ /* 0x002fca0000000004 */
[----:B------:R-:W-:Y:S06]  /*30c0*/  @!P1 BRA `(.L_x_27067) ;  /* 0x0000000800c49947 */ /* 0x000fec0003800000 */
        /* <DEDUP_REMOVED lines=177> */
.L_x_27067:
        /* <DEDUP_REMOVED lines=9> */
[----:B------:R-:W-:-:S11]  /*3c70*/  ISETP.NE.AND.EX P1, PT, RZ, UR7, PT, P1 ;  /* 0x00000007ff007c0c */ /* 0x000fd6000bf25310 */
[----:B------:R-:W0:Y:S02]  /*3c80*/  @P0 LDC.64 R2, c[0x0][0x3b8] ;  /* 0x0000ee00ff020b82 */ /* 0x000e240000000a00 */
[----:B------:R-:W-:-:S06]  /*3c90*/  @P1 DMUL R10, R10, R12 ;  /* 0x0000000c0a0a1228 */ /* 0x000fcc0000000000 */
[----:B------:R-:W1:Y:S01]  /*3ca0*/  @P1 LDC.64 R4, c[0x0][0x3b0] ;  /* 0x0000ec00ff041b82 */ /* 0x000e620000000a00 */
[----:B0-----:R-:W-:-:S05]  /*3cb0*/  @P0 IMAD.WIDE R2, R9, 0x8, R2 ;  /* 0x0000000809020825 */ /* 0x001fca00078e0202 */
[----:B------:R-:W-:Y:S01]  /*3cc0*/  @P0 STG.E.64 desc[UR10][R2.64], R14 ;  /* 0x0000000e02000986 */ /* 0x000fe2000c101b0a */
[----:B-1----:R-:W-:-:S04]  /*3cd0*/  @P1 IMAD.WIDE R4, R9, 0x8, R4 ;  /* 0x0000000809041825 */ /* 0x002fc800078e0204 */
[----:B---3--:R-:W-:Y:S01]  /*3ce0*/  IMAD.WIDE R8, R9, 0x8, R16 ;  /* 0x0000000809087825 */ /* 0x008fe200078e0210 */
[----:B------:R-:W-:Y:S04]  /*3cf0*/  @P1 STG.E.64 desc[UR10][R4.64], R10 ;  /* 0x0000000a04001986 */ /* 0x000fe8000c101b0a */
[----:B------:R-:W-:Y:S04]  /*3d00*/  STG.E.64 desc[UR10][R6.64], R14 ;  /* 0x0000000e06007986 */ /* 0x000fe8000c101b0a */
[----:B------:R-:W-:Y:S01]  /*3d10*/  STG.E.64 desc[UR10][R8.64], R12 ;  /* 0x0000000c08007986 */ /* 0x000fe2000c101b0a */
[----:B------:R-:W-:Y:S05]  /*3d20*/  EXIT ;  /* 0x000000000000794d */ /* 0x000fea0003800000 */
.L_x_27058:
[----:B------:R-:W-:-:S13]  /*3d30*/  LOP3.LUT P0, RZ, R40, UR16, RZ, 0xfc, !PT ;  /* 0x0000001028ff7c12 */ /* 0x000fda000f80fcff */
[----:B------:R-:W-:Y:S05]  /*3d40*/  @P0 EXIT ;  /* 0x000000000000094d */ /* 0x000fea0003800000 */
[----:B------:R-:W0:Y:S01]  /*3d50*/  LDCU.64 UR4, c[0x0][0x3b8] ;  /* 0x00007700ff0477ac */ /* 0x000e220008000a00 */
[----:B------:R-:W1:Y:S01]  /*3d60*/  LDC.64 R6, c[0x0][0x3a0] ;  /* 0x0000e800ff067b82 */ /* 0x000e620000000a00 */
[----:B------:R-:W2:Y:S07]  /*3d70*/  LDCU.64 UR6, c[0x0][0x3b0] ;  /* 0x00007600ff0677ac */ /* 0x000eae0008000a00 */
[----:B-----5:R-:W3:Y:S01]  /*3d80*/  LDC.64 R12, c[0x0][0x3a8] ;  /* 0x0000ea00ff0c7b82 */ /* 0x020ee20000000a00 */
[----:B0-----:R-:W-:-:S02]  /*3d90*/  ISETP.NE.U32.AND P0, PT, RZ, UR4, PT ;  /* 0x00000004ff007c0c */ /* 0x001fc4000bf05070 */
[----:B--2---:R-:W-:Y:S02]  /*3da0*/  ISETP.NE.U32.AND P1, PT, RZ, UR6, PT ;  /* 0x00000006ff007c0c */ /* 0x004fe4000bf25070 */
[----:B------:R-:W-:Y:S01]  /*3db0*/  ISETP.NE.AND.EX P0, PT, RZ, UR5, PT, P0 ;  /* 0x00000005ff007c0c */ /* 0x000fe2000bf05300 */
[----:B-1----:R-:W-:Y:S01]  /*3dc0*/  IMAD.WIDE R6, R9, 0x8, R6 ;  /* 0x0000000809067825 */ /* 0x002fe200078e0206 */
[----:B------:R-:W-:-:S03]  /*3dd0*/  ISETP.NE.AND.EX P1, PT, RZ, UR7, PT, P1 ;  /* 0x00000007ff007c0c */ /* 0x000fc6000bf25310 */
[----:B---3--:R-:W-:-:S08]  /*3de0*/  IMAD.WIDE R12, R9, 0x8, R12 ;  /* 0x00000008090c7825 */ /* 0x008fd000078e020c */
[----:B------:R-:W0:Y:S02]  /*3df0*/  @P0 LDC.64 R2, c[0x0][0x3b8] ;  /* 0x0000ee00ff020b82 */ /* 0x000e240000000a00 */
[----:B------:R-:W-:-:S06]  /*3e00*/  @P1 DMUL R10, R10, R30 ;  /* 0x0000001e0a0a1228 */ /* 0x000fcc0000000000 */
[----:B------:R-:W1:Y:S01]  /*3e10*/  @P1 LDC.64 R4, c[0x0][0x3b0] ;  /* 0x0000ec00ff041b82 */ /* 0x000e620000000a00 */
[----:B0-----:R-:W-:-:S05]  /*3e20*/  @P0 IMAD.WIDE R2, R9, 0x8, R2 ;  /* 0x0000000809020825 */ /* 0x001fca00078e0202 */
[----:B------:R-:W-:Y:S01]  /*3e30*/  @P0 STG.E.64 desc[UR10][R2.64], R28 ;  /* 0x0000001c02000986 */ /* 0x000fe2000c101b0a */
[----:B-1----:R-:W-:-:S05]  /*3e40*/  @P1 IMAD.WIDE R4, R9, 0x8, R4 ;  /* 0x0000000809041825 */ /* 0x002fca00078e0204 */
[----:B------:R-:W-:Y:S04]  /*3e50*/  @P1 STG.E.64 desc[UR10][R4.64], R10 ;  /* 0x0000000a04001986 */ /* 0x000fe8000c101b0a */
[----:B------:R-:W-:Y:S04]  /*3e60*/  STG.E.64 desc[UR10][R6.64], R28 ;  /* 0x0000001c06007986 */ /* 0x000fe8000c101b0a */
[----:B------:R-:W-:Y:S01]  /*3e70*/  STG.E.64 desc[UR10][R12.64], R30 ;  /* 0x0000001e0c007986 */ /* 0x000fe2000c101b0a */
[----:B------:R-:W-:Y:S05]  /*3e80*/  EXIT ;  /* 0x000000000000794d */ /* 0x000fea0003800000 */
.L_x_27068:
        /* <DEDUP_REMOVED lines=15> */
.L_x_27557:


//--------------------- .text._ZN2at6native47batch_norm_transform_input_channels_last_kernelIN3c108BFloat16EfS3_Li4EEEvPKT_S6_PKT0_S9_PKT1_SC_PS4_iib --------------------------
	.section	.text._ZN2at6native47batch_norm_transform_input_channels_last_kernelIN3c108BFloat16EfS3_Li4EEEvPKT_S6_PKT0_S9_PKT1_SC_PS4_iib,"ax",@progbits
	.align	128
        .global         _ZN2at6native47batch_norm_transform_input_channels_last_kernelIN3c108BFloat16EfS3_Li4EEEvPKT_S6_PKT0_S9_PKT1_SC_PS4_iib
        .type           _ZN2at6native47batch_norm_transform_input_channels_last_kernelIN3c108BFloat16EfS3_Li4EEEvPKT_S6_PKT0_S9_PKT1_SC_PS4_iib,@function
        .size           _ZN2at6native47batch_norm_transform_input_channels_last_kernelIN3c108BFloat16EfS3_Li4EEEvPKT_S6_PKT0_S9_PKT1_SC_PS4_iib,(.L_x_27558 - _ZN2at6native47batch_norm_transform_input_channels_last_kernelIN3c108BFloat16EfS3_Li4EEEvPKT_S6_PKT0_S9_PKT1_SC_PS4_iib)
        .other          _ZN2at6native47batch_norm_transform_input_channels_last_kernelIN3c108BFloat16EfS3_Li4EEEvPKT_S6_PKT0_S9_PKT1_SC_PS4_iib,@"STO_CUDA_ENTRY STV_DEFAULT"
_ZN2at6native47batch_norm_transform_input_channels_last_kernelIN3c108BFloat16EfS3_Li4EEEvPKT_S6_PKT0_S9_PKT1_SC_PS4_iib:
.text._ZN2at6native47batch_norm_transform_input_channels_last_kernelIN3c108BFloat16EfS3_Li4EEEvPKT_S6_PKT0_S9_PKT1_SC_PS4_iib:
        /* <DEDUP_REMOVED lines=15> */
[----:B------:R-:W1:Y:S01]  /*00f0*/  LDC.64 R14, c[0x0][0x398] ;  /* 0x0000e600ff0e7b82 */ /* 0x000e620000000a00 */
[----:B------:R-:W2:Y:S07]  /*0100*/  LDCU.64 UR10, c[0x0][0x3a8] ;  /* 0x00007500ff0a77ac */ /* 0x000eae0008000a00 */
[----:B------:R-:W3:Y:S01]  /*0110*/  LDC.64 R12, c[0x0][0x390] ;  /* 0x0000e400ff0c7b82 */ /* 0x000ee20000000a00 */
[----:B0-----:R-:W-:-:S02]  /*0120*/  ISETP.NE.U32.AND P0, PT, RZ, UR8, PT ;  /* 0x00000008ff007c0c */ /* 0x001fc4000bf05070 */
[----:B--2---:R-:W-:Y:S02]  /*0130*/  ISETP.NE.U32.AND P1, PT, RZ, UR10, PT ;  /* 0x0000000aff007c0c */ /* 0x004fe4000bf25070 */
[----:B------:R-:W-:Y:S01]  /*0140*/  ISETP.NE.AND.EX P0, PT, RZ, UR9, PT, P0 ;  /* 0x00000009ff007c0c */ /* 0x000fe2000bf05300 */
[----:B------:R-:W0:Y:S01]  /*0150*/  LDCU.64 UR8, c[0x0][0x358] ;  /* 0x00006b00ff0877ac */ /* 0x000e220008000a00 */
[----:B------:R-:W-:Y:S01]  /*0160*/  ISETP.NE.AND.EX P1, PT, RZ, UR11, PT, P1 ;  /* 0x0000000bff007c0c */ /* 0x000fe2000bf25310 */
[----:B-1----:R-:W-:-:S04]  /*0170*/  IMAD.WIDE R14, R25, 0x4, R14 ;  /* 0x00000004190e7825 */ /* 0x002fc800078e020e */
[----:B------:R-:W-:Y:S02]  /*0180*/  IMAD R3, R18, UR7, RZ ;  /* 0x0000000712037c24 */ /* 0x000fe4000f8e02ff */
[----:B------:R-:W-:Y:S01]  /*0190*/  HFMA2 R4, -RZ, RZ, 0, 0 ;  /* 0x00000000ff047431 */ /* 0x000fe200000001ff */
[----:B------:R-:W-:Y:S01]  /*01a0*/  UIADD3 UR6, UPT, UPT, UR4, -0x1, URZ ;  /* 0xffffffff04067890 */ /* 0x000fe2000fffe0ff */
[----:B---3--:R-:W-:Y:S01]  /*01b0*/  IMAD.WIDE R12, R25, 0x4, R12 ;  /* 0x00000004190c7825 */ /* 0x008fe200078e020c */
[----:B------:R-:W1:Y:S01]  /*01c0*/  LDCU.64 UR10, c[0x0][0x388] ;  /* 0x00007100ff0a77ac */ /* 0x000e620008000a00 */
[----:B------:R-:W2:Y:S01]  /*01d0*/  @P0 LDC.64 R6, c[0x0][0x3a0] ;  /* 0x0000e800ff060b82 */ /* 0x000ea20000000a00 */
[----:B0-----:R-:W5:Y:S07]  /*01e0*/  LDG.E.CONSTANT R2, desc[UR8][R14.64] ;  /* 0x000000080e027981 */ /* 0x001f6e000c1e9900 */
[----:B------:R-:W0:Y:S01]  /*01f0*/  @P1 LDC.64 R10, c[0x0][0x3a8] ;  /* 0x0000ea00ff0a1b82 */ /* 0x000e220000000a00 */
[----:B------:R-:W-:Y:S01]  /*0200*/  SHF.L.U32 R9, R3, 0x2, RZ ;  /* 0x0000000203097819 */ /* 0x000fe200000006ff */
[----:B------:R-:W5:Y:S01]  /*0210*/  LDG.E.CONSTANT R0, desc[UR8][R12.64] ;  /* 0x000000080c007981 */ /* 0x000f62000c1e9900 */
[----:B--2---:R-:W-:-:S06]  /*0220*/  @P0 IMAD.WIDE R6, R25, 0x2, R6 ;  /* 0x0000000219060825 */ /* 0x004fcc00078e0206 */
[----:B------:R2:W3:Y:S01]  /*0230*/  @P0 LDG.E.U16.CONSTANT R6, desc[UR8][R6.64] ;  /* 0x0000000806060981 */ /* 0x0004e2000c1e9500 */
[----:B0-----:R-:W-:-:S06]  /*0240*/  @P1 IMAD.WIDE R10, R25, 0x2, R10 ;  /* 0x00000002190a1825 */ /* 0x001fcc00078e020a */
[----:B------:R-:W4:Y:S01]  /*0250*/  @P1 LDG.E.U16.CONSTANT R10, desc[UR8][R10.64] ;  /* 0x000000080a0a1981 */ /* 0x000f22000c1e9500 */
[----:B------:R-:W0:Y:S08]  /*0260*/  I2F.U32.RP R19, R9 ;  /* 0x0000000900137306 */ /* 0x000e300000209000 */
[----:B0-----:R-:W0:Y:S02]  /*0270*/  MUFU.RCP R19, R19 ;  /* 0x0000001300137308 */ /* 0x001e240000001000 */
[----:B0-----:R-:W-:-:S06]  /*0280*/  IADD3 R5, PT, PT, R19, 0xffffffe, RZ ;  /* 0x0ffffffe13057810 */ /* 0x001fcc0007ffe0ff */
[----:B------:R-:W0:Y:S01]  /*0290*/  F2I.FTZ.U32.TRUNC.NTZ R5, R5 ;  /* 0x0000000500057305 */ /* 0x000e22000021f000 */
[----:B--2---:R-:W-:-:S04]  /*02a0*/  IMAD.MOV R7, RZ, RZ, -R9 ;  /* 0x000000ffff077224 */ /* 0x004fc800078e0a09 */
[----:B0-----:R-:W-:-:S04]  /*02b0*/  IMAD R7, R7, R5, RZ ;  /* 0x0000000507077224 */ /* 0x001fc800078e02ff */
[----:B------:R-:W-:-:S06]  /*02c0*/  IMAD.HI.U32 R4, R5, R7, R4 ;  /* 0x0000000705047227 */ /* 0x000fcc00078e0004 */
[----:B------:R-:W-:-:S04]  /*02d0*/  IMAD.HI.U32 R4, R4, UR6, RZ ;  /* 0x0000000604047c27 */ /* 0x000fc8000f8e00ff */
[----:B------:R-:W-:-:S04]  /*02e0*/  IMAD.MOV R12, RZ, RZ, -R4 ;  /* 0x000000ffff0c7224 */ /* 0x000fc800078e0a04 */
[----:B------:R-:W-:-:S05]  /*02f0*/  IMAD R12, R9, R12, UR6 ;  /* 0x00000006090c7e24 */ /* 0x000fca000f8e020c */
[----:B------:R-:W-:Y:S01]  /*0300*/  ISETP.GE.U32.AND P2, PT, R12, R9, PT ;  /* 0x000000090c00720c */ /* 0x000fe20003f46070 */
[----:B-1----:R-:W-:Y:S01]  /*0310*/  UISETP.NE.U32.AND UP0, UPT, UR10, URZ, UPT ;  /* 0x000000ff0a00728c */ /* 0x002fe2000bf05070 */
[----:B------:R-:W-:-:S03]  /*0320*/  ISETP.NE.U32.AND P4, PT, R9, RZ, PT ;  /* 0x000000ff0900720c */ /* 0x000fc60003f85070 */
[----:B------:R-:W-:-:S08]  /*0330*/  UISETP.NE.AND.EX UP0, UPT, UR11, URZ, UPT, UP0 ;  /* 0x000000ff0b00728c */ /* 0x000fd0000bf05300 */
[----:B------:R-:W-:-:S04]  /*0340*/  @P2 IADD3 R12, PT, PT, -R9, R12, RZ ;  /* 0x0000000c090c2210 */ /* 0x000fc80007ffe1ff */
[----:B------:R-:W-:Y:S02]  /*0350*/  ISETP.GE.U32.AND P3, PT, R12, R9, PT ;  /* 0x000000090c00720c */ /* 0x000fe40003f66070 */
[----:B------:R-:W-:Y:S01]  /*0360*/  @P2 IADD3 R4, PT, PT, R4, 0x1, RZ ;  /* 0x0000000104042810 */ /* 0x000fe20007ffe0ff */
[----:B------:R-:W-:Y:S01]  /*0370*/  IMAD.MOV.U32 R5, RZ, RZ, 0x3f800000 ;  /* 0x3f800000ff057424 */ /* 0x000fe200078e00ff */
[----:B------:R-:W-:Y:S01]  /*0380*/  MOV R7, RZ ;  /* 0x000000ff00077202 */ /* 0x000fe20000000f00 */
[----:B------:R-:W-:-:S08]  /*0390*/  IMAD R29, R8, UR5, R25 ;  /* 0x00000005081d7c24 */ /* 0x000fd0000f8e0219 */
[----:B------:R-:W-:Y:S02]  /*03a0*/  @P3 IADD3 R4, PT, PT, R4, 0x1, RZ ;  /* 0x0000000104043810 */ /* 0x000fe40007ffe0ff */
[----:B------:R-:W-:Y:S01]  /*03b0*/  @!P4 LOP3.LUT R4, RZ, R9, RZ, 0x33, !PT ;  /* 0x00000009ff04c212 */ /* 0x000fe200078e33ff */
[----:B---3--:R-:W-:Y:S02]  /*03c0*/  @P0 IMAD.U32 R5, R6, 0x10000, RZ ;  /* 0x0001000006050824 */ /* 0x008fe400078e00ff */
[----:B------:R-:W-:Y:S01]  /*03d0*/  IMAD R6, R3, UR5, RZ ;  /* 0x0000000503067c24 */ /* 0x000fe2000f8e02ff */
[----:B----4-:R-:W-:Y:S01]  /*03e0*/  @P1 SHF.L.U32 R7, R10, 0x10, RZ ;  /* 0x000000100a071819 */ /* 0x010fe200000006ff */
[----:B------:R-:W-:Y:S06]  /*03f0*/  BRA.U !UP0, `(.L_x_27069) ;  /* 0x0000000508c07547 */ /* 0x000fec000b800000 */
[----:B------:R-:W0:Y:S01]  /*0400*/  LDC.64 R14, c[0x0][0x3b0] ;  /* 0x0000ec00ff0e7b82 */ /* 0x000e220000000a00 */
[--C-:B------:R-:W-:Y:S01]  /*0410*/  IMAD R3, R18, 0x2, R17.reuse ;  /* 0x0000000212037824 */ /* 0x100fe200078e0211 */
[----:B------:R-:W-:Y:S01]  /*0420*/  IADD3 R4, PT, PT, -R4, RZ, RZ ;  /* 0x000000ff04047210 */ /* 0x000fe20007ffe1ff */
[C---:B------:R-:W-:Y:S01]  /*0430*/  IMAD R19, R18.reuse, 0x3, R17 ;  /* 0x0000000312137824 */ /* 0x040fe200078e0211 */
[----:B------:R-:W-:Y:S01]  /*0440*/  IADD3 R17, PT, PT, R18, R17, RZ ;  /* 0x0000001112117210 */ /* 0x000fe20007ffe0ff */
[--C-:B------:R-:W-:Y:S01]  /*0450*/  IMAD R24, R3, UR7, R16.reuse ;  /* 0x0000000703187c24 */ /* 0x100fe2000f8e0210 */
[----:B------:R-:W1:Y:S01]  /*0460*/  LDCU.U8 UR6, c[0x0][0x3c0] ;  /* 0x00007800ff0677ac */ /* 0x000e620008000000 */
[--C-:B------:R-:W-:Y:S01]  /*0470*/  IMAD R22, R19, UR7, R16.reuse ;  /* 0x0000000713167c24 */ /* 0x100fe2000f8e0210 */
[----:B------:R-:W2:Y:S01]  /*0480*/  LDC.64 R12, c[0x0][0x380] ;  /* 0x0000e000ff0c7b82 */ /* 0x000ea20000000a00 */
[----:B------:R-:W-:Y:S01]  /*0490*/  IMAD R16, R17, UR7, R16 ;  /* 0x0000000711107c24 */ /* 0x000fe2000f8e0210 */
[----:B------:R-:W3:Y:S01]  /*04a0*/  LDCU UR10, c[0x0][0x3b8] ;  /* 0x00007700ff0a77ac */ /* 0x000ee20008000800 */
[----:B------:R-:W-:-:S02]  /*04b0*/  IMAD R17, R24, UR5, R25 ;  /* 0x0000000518117c24 */ /* 0x000fc4000f8e0219 */
[--C-:B------:R-:W-:Y:S02]  /*04c0*/  IMAD R3, R22, UR5, R25.reuse ;  /* 0x0000000516037c24 */ /* 0x100fe4000f8e0219 */
[----:B------:R-:W-:Y:S01]  /*04d0*/  IMAD R25, R16, UR5, R25 ;  /* 0x0000000510197c24 */ /* 0x000fe2000f8e0219 */
[----:B------:R-:W4:Y:S06]  /*04e0*/  LDC.64 R10, c[0x0][0x388] ;  /* 0x0000e200ff0a7b82 */ /* 0x000f2c0000000a00 */
.L_x_27078:
[----:B---3--:R-:W-:Y:S01]  /*04f0*/  ISETP.GE.AND P0, PT, R8, UR10, PT ;  /* 0x0000000a08007c0c */ /* 0x008fe2000bf06270 */
[----:B------:R-:W-:Y:S01]  /*0500*/  BSSY.RECONVERGENT B0, `(.L_x_27070) ;  /* 0x0000016000007945 */ /* 0x000fe20003800200 */
[----:B------:R-:W-:Y:S02]  /*0510*/  ISETP.GE.AND P3, PT, R16, UR10, PT ;  /* 0x0000000a10007c0c */ /* 0x000fe4000bf66270 */
[----:B------:R-:W-:Y:S02]  /*0520*/  ISETP.GE.AND P2, PT, R24, UR10, PT ;  /* 0x0000000a18007c0c */ /* 0x000fe4000bf46270 */
[----:B------:R-:W-:-:S07]  /*0530*/  ISETP.GE.AND P1, PT, R22, UR10, PT ;  /* 0x0000000a16007c0c */ /* 0x000fce000bf26270 */
[----:B01----:R-:W-:Y:S06]  /*0540*/  @P0 BRA `(.L_x_27071) ;  /* 0x0000000000440947 */ /* 0x003fec0003800000 */
[----:B--2---:R-:W-:-:S06]  /*0550*/  IMAD.WIDE R20, R29, 0x2, R12 ;  /* 0x000000021d147825 */ /* 0x004fcc00078e020c */
[----:B------:R-:W2:Y:S01]  /*0560*/  LDG.E.U16.CONSTANT R20, desc[UR8][R20.64] ;  /* 0x0000000814147981 */ /* 0x000ea2000c1e9500 */
[----:B----4-:R-:W-:-:S06]  /*0570*/  IMAD.WIDE R18, R29, 0x2, R10 ;  /* 0x000000021d127825 */ /* 0x010fcc00078e020a */
[----:B------:R-:W3:Y:S01]  /*0580*/  LDG.E.U16.CONSTANT R18, desc[UR8][R18.64] ;  /* 0x0000000812127981 */ /* 0x000ee2000c1e9500 */
[----:B-1----:R-:W-:Y:S01]  /*0590*/  UPRMT UR4, UR6, 0x8880, URZ ;  /* 0x0000888006047896 */ /* 0x002fe200080000ff */
[----:B--2---:R-:W-:-:S04]  /*05a0*/  IMAD.U32 R23, R20, 0x10000, RZ ;  /* 0x0001000014177824 */ /* 0x004fc800078e00ff */
[----:B-----5:R-:W-:Y:S01]  /*05b0*/  FADD.FTZ R26, -R0, R23 ;  /* 0x00000017001a7221 */ /* 0x020fe20000010100 */
[----:B---3--:R-:W-:-:S03]  /*05c0*/  SHF.L.U32 R23, R18, 0x10, RZ ;  /* 0x0000001012177819 */ /* 0x008fc600000006ff */
[----:B------:R-:W-:Y:S01]  /*05d0*/  FMUL.FTZ R26, R26, R5 ;  /* 0x000000051a1a7220 */ /* 0x000fe20000410000 */
[----:B0-----:R-:W-:-:S04]  /*05e0*/  IMAD.WIDE R18, R29, 0x2, R14 ;  /* 0x000000021d127825 */ /* 0x001fc800078e020e */
[----:B------:R-:W-:-:S04]  /*05f0*/  FFMA.FTZ R26, R2, R26, R7 ;  /* 0x0000001a021a7223 */ /* 0x000fc80000010007 */
[----:B------:R-:W-:-:S05]  /*0600*/  FADD.FTZ R23, R26, R23 ;  /* 0x000000171a177221 */ /* 0x000fca0000010000 */
[----:B------:R-:W-:-:S04]  /*0610*/  FSETP.GTU.FTZ.AND P0, PT, R23, RZ, PT ;  /* 0x000000ff1700720b */ /* 0x000fc80003f1c000 */
[----:B------:R-:W-:-:S13]  /*0620*/  ISETP.EQ.OR P0, PT, RZ, UR4, P0 ;  /* 0x00000004ff007c0c */ /* 0x000fda0008702670 */
[----:B------:R-:W-:Y:S02]  /*0630*/  @!P0 PRMT R20, RZ, 0x7610, R20 ;  /* 0x00007610ff148816 */ /* 0x000fe40000000014 */
[----:B------:R-:W-:-:S05]  /*0640*/  @P0 F2FP.BF16.F32.PACK_AB R20, RZ, R23 ;  /* 0x00000017ff14023e */ /* 0x000fca00000010ff */
[----:B------:R3:W-:Y:S02]  /*0650*/  STG.E.U16 desc[UR8][R18.64], R20 ;  /* 0x0000001412007986 */ /* 0x0007e4000c101508 */
.L_x_27071:
[----:B-1----:R-:W-:Y:S05]  /*0660*/  BSYNC.RECONVERGENT B0 ;  /* 0x0000000000007941 */ /* 0x002fea0003800200 */
.L_x_27070:
[----:B------:R-:W-:Y:S04]  /*0670*/  BSSY.RECONVERGENT B0, `(.L_x_27072) ;  /* 0x0000013000007945 */ /* 0x000fe80003800200 */
[----:B------:R-:W-:Y:S05]  /*0680*/  @P3 BRA `(.L_x_27073) ;  /* 0x0000000000443947 */ /* 0x000fea0003800000 */
[----:B--23--:R-:W-:-:S06]  /*0690*/  IMAD.WIDE R20, R25, 0x2, R12 ;  /* 0x0000000219147825 */ /* 0x00cfcc00078e020c */
[----:B------:R-:W2:Y:S01]  /*06a0*/  LDG.E.U16.CONSTANT R20, desc[UR8][R20.64] ;  /* 0x0000000814147981 */ /* 0x000ea2000c1e9500 */
[----:B----4-:R-:W-:-:S06]  /*06b0*/  IMAD.WIDE R18, R25, 0x2, R10 ;  /* 0x0000000219127825 */ /* 0x010fcc00078e020a */
[----:B------:R-:W3:Y:S01]  /*06c0*/  LDG.E.U16.CONSTANT R18, desc[UR8][R18.64] ;  /* 0x0000000812127981 */ /* 0x000ee2000c1e9500 */
[----:B------:R-:W-:Y:S01]  /*06d0*/  UPRMT UR4, UR6, 0x8880, URZ ;  /* 0x0000888006047896 */ /* 0x000fe200080000ff */
[----:B--2---:R-:W-:-:S05]  /*06e0*/  SHF.L.U32 R23, R20, 0x10, RZ ;  /* 0x0000001014177819 */ /* 0x004fca00000006ff */
[----:B-----5:R-:W-:Y:S01]  /*06f0*/  FADD.FTZ R26, -R0, R23 ;  /* 0x00000017001a7221 */ /* 0x020fe20000010100 */
[----:B---3--:R-:W-:-:S03]  /*0700*/  IMAD.U32 R23, R18, 0x10000, RZ ;  /* 0x0001000012177824 */ /* 0x008fc600078e00ff */
[----:B------:R-:W-:Y:S01]  /*0710*/  FMUL.FTZ R26, R26, R5 ;  /* 0x000000051a1a7220 */ /* 0x000fe20000410000 */
[----:B0-----:R-:W-:-:S04]  /*0720*/  IMAD.WIDE R18, R25, 0x2, R14 ;  /* 0x0000000219127825 */ /* 0x001fc800078e020e */
[----:B------:R-:W-:-:S04]  /*0730*/  FFMA.FTZ R26, R2, R26, R7 ;  /* 0x0000001a021a7223 */ /* 0x000fc80000010007 */
[----:B------:R-:W-:-:S05]  /*0740*/  FADD.FTZ R23, R26, R23 ;  /* 0x000000171a177221 */ /* 0x000fca0000010000 */
[----:B------:R-:W-:-:S04]  /*0750*/  FSETP.GTU.FTZ.AND P0, PT, R23, RZ, PT ;  /* 0x000000ff1700720b */ /* 0x000fc80003f1c000 */
[----:B------:R-:W-:-:S13]  /*0760*/  ISETP.NE.AND P0, PT, RZ, UR4, !P0 ;  /* 0x00000004ff007c0c */ /* 0x000fda000c705270 */
[----:B------:R-:W-:-:S04]  /*0770*/  @!P0 F2FP.BF16.F32.PACK_AB R20, RZ, R23 ;  /* 0x00000017ff14823e */ /* 0x000fc800000010ff */
[----:B------:R-:W-:-:S05]  /*0780*/  @P0 PRMT R20, RZ, 0x7610, R20 ;  /* 0x00007610ff140816 */ /* 0x000fca0000000014 */
[----:B------:R1:W-:Y:S02]  /*0790*/  STG.E.U16 desc[UR8][R18.64], R20 ;  /* 0x0000001412007986 */ /* 0x0003e4000c101508 */
.L_x_27073:
[----:B------:R-:W-:Y:S05]  /*07a0*/  BSYNC.RECONVERGENT B0 ;  /* 0x0000000000007941 */ /* 0x000fea0003800200 */
.L_x_27072:
[----:B------:R-:W-:Y:S04]  /*07b0*/  BSSY.RECONVERGENT B0, `(.L_x_27074) ;  /* 0x0000013000007945 */ /* 0x000fe80003800200 */
[----:B------:R-:W-:Y:S05]  /*07c0*/  @P2 BRA `(.L_x_27075) ;  /* 0x0000000000442947 */ /* 0x000fea0003800000 */
[----:B-123--:R-:W-:-:S06]  /*07d0*/  IMAD.WIDE R18, R17, 0x2, R12 ;  /* 0x0000000211127825 */ /* 0x00efcc00078e020c */
[----:B------:R-:W2:Y:S01]  /*07e0*/  LDG.E.U16.CONSTANT R18, desc[UR8][R18.64] ;  /* 0x0000000812127981 */ /* 0x000ea2000c1e9500 */
[----:B----4-:R-:W-:-:S06]  /*07f0*/  IMAD.WIDE R20, R17, 0x2, R10 ;  /* 0x0000000211147825 */ /* 0x010fcc00078e020a */
[----:B------:R-:W3:Y:S01]  /*0800*/  LDG.E.U16.CONSTANT R20, desc[UR8][R20.64] ;  /* 0x0000000814147981 */ /* 0x000ee2000c1e9500 */
[----:B------:R-:W-:Y:S01]  /*0810*/  UPRMT UR4, UR6, 0x8880, URZ ;  /* 0x0000888006047896 */ /* 0x000fe200080000ff */
[----:B--2---:R-:W-:Y:S01]  /*0820*/  SHF.L.U32 R23, R18, 0x10, RZ ;  /* 0x0000001012177819 */ /* 0x004fe200000006ff */
[----:B0-----:R-:W-:-:S04]  /*0830*/  IMAD.WIDE R18, R17, 0x2, R14 ;  /* 0x0000000211127825 */ /* 0x001fc800078e020e */
[----:B-----5:R-:W-:Y:S01]  /*0840*/  FADD.FTZ R26, -R0, R23 ;  /* 0x00000017001a7221 */ /* 0x020fe20000010100 */
[----:B---3--:R-:W-:-:S03]  /*0850*/  SHF.L.U32 R23, R20, 0x10, RZ ;  /* 0x0000001014177819 */ /* 0x008fc600000006ff */
[----:B------:R-:W-:-:S04]  /*0860*/  FMUL.FTZ R26, R26, R5 ;  /* 0x000000051a1a7220 */ /* 0x000fc80000410000 */
[----:B------:R-:W-:-:S04]  /*0870*/  FFMA.FTZ R26, R2, R26, R7 ;  /* 0x0000001a021a7223 */ /* 0x000fc80000010007 */
[----:B------:R-:W-:-:S05]  /*0880*/  FADD.FTZ R23, R26, R23 ;  /* 0x000000171a177221 */ /* 0x000fca0000010000 */
[----:B------:R-:W-:-:S04]  /*0890*/  FSETP.GTU.FTZ.AND P0, PT, R23, RZ, PT ;  /* 0x000000ff1700720b */ /* 0x000fc80003f1c000 */
[----:B------:R-:W-:-:S13]  /*08a0*/  ISETP.NE.AND P0, PT, RZ, UR4, !P0 ;  /* 0x00000004ff007c0c */ /* 0x000fda000c705270 */
[----:B------:R-:W-:-:S04]  /*08b0*/  @!P0 F2FP.BF16.F32.PACK_AB R20, RZ, R23 ;  /* 0x00000017ff14823e */ /* 0x000fc800000010ff */
[----:B------:R-:W-:-:S05]  /*08c0*/  @P0 PRMT R20, RZ, 0x7610, R20 ;  /* 0x00007610ff140816 */ /* 0x000fca0000000014 */
[----:B------:R0:W-:Y:S02]  /*08d0*/  STG.E.U16 desc[UR8][R18.64], R20 ;  /* 0x0000001412007986 */ /* 0x0001e4000c101508 */
.L_x_27075:
[----:B------:R-:W-:Y:S05]  /*08e0*/  BSYNC.RECONVERGENT B0 ;  /* 0x0000000000007941 */ /* 0x000fea0003800200 */
.L_x_27074:
[----:B------:R-:W-:Y:S01]  /*08f0*/  BSSY.RECONVERGENT B0, `(.L_x_27076) ;  /* 0x0000014000007945 */ /* 0x000fe20003800200 */
[----:B------:R-:W-:-:S03]  /*0900*/  IADD3 R29, PT, PT, R6, R29, R6 ;  /* 0x0000001d061d7210 */ /* 0x000fc60007ffe006 */
[----:B------:R-:W-:Y:S05]  /*0910*/  @P1 BRA `(.L_x_27077) ;  /* 0x0000000000441947 */ /* 0x000fea0003800000 */
[----:B0123--:R-:W-:-:S06]  /*0920*/  IMAD.WIDE R20, R3, 0x2, R12 ;  /* 0x0000000203147825 */ /* 0x00ffcc00078e020c */
[----:B------:R-:W2:Y:S01]  /*0930*/  LDG.E.U16.CONSTANT R20, desc[UR8][R20.64] ;  /* 0x0000000814147981 */ /* 0x000ea2000c1e9500 */
[----:B----4-:R-:W-:-:S06]  /*0940*/  IMAD.WIDE R18, R3, 0x2, R10 ;  /* 0x0000000203127825 */ /* 0x010fcc00078e020a */
[----:B------:R-:W3:Y:S01]  /*0950*/  LDG.E.U16.CONSTANT R18, desc[UR8][R18.64] ;  /* 0x0000000812127981 */ /* 0x000ee2000c1e9500 */
[----:B------:R-:W-:Y:S01]  /*0960*/  UPRMT UR4, UR6, 0x8880, URZ ;  /* 0x0000888006047896 */ /* 0x000fe200080000ff */
[----:B--2---:R-:W-:-:S04]  /*0970*/  IMAD.U32 R23, R20, 0x10000, RZ ;  /* 0x0001000014177824 */ /* 0x004fc800078e00ff */
[----:B-----5:R-:W-:Y:S01]  /*0980*/  FADD.FTZ R26, -R0, R23 ;  /* 0x00000017001a7221 */ /* 0x020fe20000010100 */
[----:B---3--:R-:W-:-:S03]  /*0990*/  SHF.L.U32 R23, R18, 0x10, RZ ;  /* 0x0000001012177819 */ /* 0x008fc600000006ff */
[----:B------:R-:W-:Y:S01]  /*09a0*/  FMUL.FTZ R26, R26, R5 ;  /* 0x000000051a1a7220 */ /* 0x000fe20000410000 */
[----:B------:R-:W-:-:S04]  /*09b0*/  IMAD.WIDE R18, R3, 0x2, R14 ;  /* 0x0000000203127825 */ /* 0x000fc800078e020e */
[----:B------:R-:W-:-:S04]  /*09c0*/  FFMA.FTZ R26, R2, R26, R7 ;  /* 0x0000001a021a7223 */ /* 0x000fc80000010007 */
[----:B------:R-:W-:-:S05]  /*09d0*/  FADD.FTZ R23, R26, R23 ;  /* 0x000000171a177221 */ /* 0x000fca0000010000 */
[----:B------:R-:W-:-:S04]  /*09e0*/  FSETP.GTU.FTZ.AND P0, PT, R23, RZ, PT ;  /* 0x000000ff1700720b */ /* 0x000fc80003f1c000 */
[----:B------:R-:W-:-:S13]  /*09f0*/  ISETP.NE.AND P0, PT, RZ, UR4, !P0 ;  /* 0x00000004ff007c0c */ /* 0x000fda000c705270 */
[----:B------:R-:W-:-:S04]  /*0a00*/  @!P0 F2FP.BF16.F32.PACK_AB R20, RZ, R23 ;  /* 0x00000017ff14823e */ /* 0x000fc800000010ff */
[----:B------:R-:W-:-:S05]  /*0a10*/  @P0 PRMT R20, RZ, 0x7610, R20 ;  /* 0x00007610ff140816 */ /* 0x000fca0000000014 */
[----:B------:R0:W-:Y:S02]  /*0a20*/  STG.E.U16 desc[UR8][R18.64], R20 ;  /* 0x0000001412007986 */ /* 0x0001e4000c101508 */
.L_x_27077:
[----:B------:R-:W-:Y:S05]  /*0a30*/  BSYNC.RECONVERGENT B0 ;  /* 0x0000000000007941 */ /* 0x000fea0003800200 */
.L_x_27076:
[----:B------:R-:W-:Y:S01]  /*0a40*/  IADD3 R4, PT, PT, R4, 0x1, RZ ;  /* 0x0000000104047810 */ /* 0x000fe20007ffe0ff */
[C---:B------:R-:W-:Y:S01]  /*0a50*/  IMAD R17, R6.reuse, 0x4, R17 ;  /* 0x0000000406117824 */ /* 0x040fe200078e0211 */
[----:B------:R-:W-:Y:S01]  /*0a60*/  IADD3 R29, PT, PT, R6, R29, R6 ;  /* 0x0000001d061d7210 */ /* 0x000fe20007ffe006 */
[C---:B------:R-:W-:Y:S01]  /*0a70*/  IMAD.IADD R8, R9.reuse, 0x1, R8 ;  /* 0x0000000109087824 */ /* 0x040fe200078e0208 */
[----:B------:R-:W-:Y:S01]  /*0a80*/  ISETP.NE.AND P0, PT, R4, 0x1, PT ;  /* 0x000000010400780c */ /* 0x000fe20003f05270 */
[C---:B------:R-:W-:Y:S01]  /*0a90*/  IMAD.IADD R22, R9.reuse, 0x1, R22 ;  /* 0x0000000109167824 */ /* 0x040fe200078e0216 */
[C---:B------:R-:W-:Y:S02]  /*0aa0*/  LEA R3, R6.reuse, R3, 0x2 ;  /* 0x0000000306037211 */ /* 0x040fe400078e10ff */
[----:B------:R-:W-:Y:S02]  /*0ab0*/  LEA R25, R6, R25, 0x2 ;  /* 0x0000001906197211 */ /* 0x000fe400078e10ff */
[----:B------:R-:W-:-:S02]  /*0ac0*/  IADD3 R16, PT, PT, R9, R16, RZ ;  /* 0x0000001009107210 */ /* 0x000fc40007ffe0ff */
[----:B------:R-:W-:-:S05]  /*0ad0*/  IADD3 R24, PT, PT, R9, R24, RZ ;  /* 0x0000001809187210 */ /* 0x000fca0007ffe0ff */
[----:B------:R-:W-:Y:S05]  /*0ae0*/  @P0 BRA `(.L_x_27078) ;  /* 0xfffffff800800947 */ /* 0x000fea000383ffff */
[----:B------:R-:W-:Y:S05]  /*0af0*/  EXIT ;  /* 0x000000000000794d */ /* 0x000fea0003800000 */
.L_x_27069:
[----:B------:R-:W-:-:S13]  /*0b00*/  ISETP.GT.U32.AND P0, PT, R9, UR6, PT ;  /* 0x0000000609007c0c */ /* 0x000fda000bf04070 */
[----:B------:R-:W-:Y:S05]  /*0b10*/  @P0 BRA `(.L_x_27079) ;  /* 0x0000000c00080947 */ /* 0x000fea0003800000 */
[CC--:B------:R-:W-:Y:S01]  /*0b20*/  LEA R23, R18.reuse, R17.reuse, 0x1 ;  /* 0x0000001112177211 */ /* 0x0c0fe200078e08ff */
[C-C-:B------:R-:W-:Y:S01]  /*0b30*/  IMAD R27, R18.reuse, 0x3, R17.reuse ;  /* 0x00000003121b7824 */ /* 0x140fe200078e0211 */
[C---:B------:R-:W-:Y:S01]  /*0b40*/  LEA R11, R18.reuse, R17, 0x2 ;  /* 0x00000011120b7211 */ /* 0x040fe200078e10ff */
[--C-:B------:R-:W-:Y:S01]  /*0b50*/  IMAD R13, R18, 0x5, R17.reuse ;  /* 0x00000005120d7824 */ /* 0x100fe200078e0211 */
[----:B------:R-:W-:Y:S01]  /*0b60*/  IADD3 R9, PT, PT, R4, 0x1, RZ ;  /* 0x0000000104097810 */ /* 0x000fe20007ffe0ff */
[C-C-:B------:R-:W-:Y:S01]  /*0b70*/  IMAD R15, R18.reuse, 0x6, R17.reuse ;  /* 0x00000006120f7824 */ /* 0x140fe200078e0211 */
[----:B------:R-:W0:Y:S01]  /*0b80*/  LDCU UR4, c[0x0][0x3b8] ;  /* 0x00007700ff0477ac */ /* 0x000e220008000800 */
[C-C-:B------:R-:W-:Y:S02]  /*0b90*/  IMAD R21, R18.reuse, 0x7, R17.reuse ;  /* 0x0000000712157824 */ /* 0x140fe400078e0211 */
[----:B------:R-:W-:Y:S01]  /*0ba0*/  IMAD.IADD R17, R18, 0x1, R17 ;  /* 0x0000000112117824 */ /* 0x000fe200078e0211 */
[----:B------:R-:W1:Y:S01]  /*0bb0*/  LDCU.U8 UR10, c[0x0][0x3c0] ;  /* 0x00007800ff0a77ac */ /* 0x000e620008000000 */
[----:B------:R-:W2:Y:S01]  /*0bc0*/  LDC.64 R18, c[0x0][0x3b0] ;  /* 0x0000ec00ff127b82 */ /* 0x000ea20000000a00 */
[----:B------:R-:W-:-:S02]  /*0bd0*/  IMAD R22, R23, UR7, R16 ;  /* 0x0000000717167c24 */ /* 0x000fc4000f8e0210 */
[--C-:B------:R-:W-:Y:S02]  /*0be0*/  IMAD R24, R27, UR7, R16.reuse ;  /* 0x000000071b187c24 */ /* 0x100fe4000f8e0210 */
[--C-:B------:R-:W-:Y:S02]  /*0bf0*/  IMAD R10, R11, UR7, R16.reuse ;  /* 0x000000070b0a7c24 */ /* 0x100fe4000f8e0210 */
[--C-:B------:R-:W-:Y:S02]  /*0c00*/  IMAD R12, R13, UR7, R16.reuse ;  /* 0x000000070d0c7c24 */ /* 0x100fe4000f8e0210 */
[--C-:B------:R-:W-:Y:S02]  /*0c10*/  IMAD R14, R15, UR7, R16.reuse ;  /* 0x000000070f0e7c24 */ /* 0x100fe4000f8e0210 */
[--C-:B------:R-:W-:Y:S02]  /*0c20*/  IMAD R20, R21, UR7, R16.reuse ;  /* 0x0000000715147c24 */ /* 0x100fe4000f8e0210 */
[----:B------:R-:W-:Y:S01]  /*0c30*/  IMAD R26, R17, UR7, R16 ;  /* 0x00000007111a7c24 */ /* 0x000fe2000f8e0210 */
[----:B------:R-:W-:Y:S01]  /*0c40*/  LOP3.LUT R16, R9, 0xfffffffe, RZ, 0xc0, !PT ;  /* 0xfffffffe09107812 */ /* 0x000fe200078ec0ff */
[----:B------:R-:W-:-:S02]  /*0c50*/  IMAD R9, R22, UR5, R25 ;  /* 0x0000000516097c24 */ /* 0x000fc4000f8e0219 */
[--C-:B------:R-:W-:Y:S02]  /*0c60*/  IMAD R11, R24, UR5, R25.reuse ;  /* 0x00000005180b7c24 */ /* 0x100fe4000f8e0219 */
[--C-:B------:R-:W-:Y:S01]  /*0c70*/  IMAD R13, R10, UR5, R25.reuse ;  /* 0x000000050a0d7c24 */ /* 0x100fe2000f8e0219 */
[----:B------:R-:W-:Y:S01]  /*0c80*/  IADD3 R10, PT, PT, -R16, RZ, RZ ;  /* 0x000000ff100a7210 */ /* 0x000fe20007ffe1ff */
[--C-:B------:R-:W-:Y:S02]  /*0c90*/  IMAD R15, R12, UR5, R25.reuse ;  /* 0x000000050c0f7c24 */ /* 0x100fe4000f8e0219 */
[--C-:B------:R-:W-:Y:S02]  /*0ca0*/  IMAD R17, R14, UR5, R25.reuse ;  /* 0x000000050e117c24 */ /* 0x100fe4000f8e0219 */
[--C-:B------:R-:W-:Y:S02]  /*0cb0*/  IMAD R23, R20, UR5, R25.reuse ;  /* 0x0000000514177c24 */ /* 0x100fe4000f8e0219 */
[----:B01----:R-:W-:-:S07]  /*0cc0*/  IMAD R25, R26, UR5, R25 ;  /* 0x000000051a197c24 */ /* 0x003fce000f8e0219 */
.L_x_27096:
[----:B------:R-:W0:Y:S01]  /*0cd0*/  LDC.64 R20, c[0x0][0x380] ;  /* 0x0000e000ff147b82 */ /* 0x000e220000000a00 */
[----:B------:R-:W-:Y:S01]  /*0ce0*/  ISETP.GE.AND P0, PT, R8, UR4, PT ;  /* 0x0000000408007c0c */ /* 0x000fe2000bf06270 */
[----:B------:R-:W-:-:S12]  /*0cf0*/  BSSY.RECONVERGENT B0, `(.L_x_27080) ;  /* 0x000000f000007945 */ /* 0x000fd80003800200 */
[----:B------:R-:W-:Y:S05]  /*0d00*/  @P0 BRA `(.L_x_27081) ;  /* 0x0000000000340947 */ /* 0x000fea0003800000 */
[----:B0-----:R-:W-:-:S06]  /*0d10*/  IMAD.WIDE R26, R29, 0x2, R20 ;  /* 0x000000021d1a7825 */ /* 0x001fcc00078e0214 */
[----:B------:R-:W3:Y:S01]  /*0d20*/  LDG.E.U16.CONSTANT R26, desc[UR8][R26.64] ;  /* 0x000000081a1a7981 */ /* 0x000ee2000c1e9500 */
[----:B------:R-:W-:Y:S01]  /*0d30*/  UPRMT UR6, UR10, 0x8880, URZ ;  /* 0x000088800a067896 */ /* 0x000fe200080000ff */
[----:B---3--:R-:W-:Y:S02]  /*0d40*/  IMAD.U32 R12, R26, 0x10000, RZ ;  /* 0x000100001a0c7824 */ /* 0x008fe400078e00ff */
[----:B--2---:R-:W-:-:S04]  /*0d50*/  IMAD.WIDE R26, R29, 0x2, R18 ;  /* 0x000000021d1a7825 */ /* 0x004fc800078e0212 */
[----:B-----5:R-:W-:-:S04]  /*0d60*/  FADD.FTZ R12, -R0, R12 ;  /* 0x0000000c000c7221 */ /* 0x020fc80000010100 */
[----:B------:R-:W-:-:S04]  /*0d70*/  FMUL.FTZ R12, R12, R5 ;  /* 0x000000050c0c7220 */ /* 0x000fc80000410000 */
[----:B------:R-:W-:-:S05]  /*0d80*/  FFMA.FTZ R12, R2, R12, R7 ;  /* 0x0000000c020c7223 */ /* 0x000fca0000010007 */
[----:B------:R-:W-:-:S04]  /*0d90*/  FSETP.GTU.FTZ.AND P0, PT, R12, RZ, PT ;  /* 0x000000ff0c00720b */ /* 0x000fc80003f1c000 */
[----:B------:R-:W-:-:S13]  /*0da0*/  ISETP.NE.AND P0, PT, RZ, UR6, !P0 ;  /* 0x00000006ff007c0c */ /* 0x000fda000c705270 */
[----:B------:R-:W-:-:S04]  /*0db0*/  @!P0 F2FP.BF16.F32.PACK_AB R12, RZ, R12 ;  /* 0x0000000cff0c823e */ /* 0x000fc800000010ff */
[----:B------:R-:W-:-:S05]  /*0dc0*/  @P0 PRMT R12, RZ, 0x7610, R12 ;  /* 0x00007610ff0c0816 */ /* 0x000fca000000000c */
[----:B------:R1:W-:Y:S02]  /*0dd0*/  STG.E.U16 desc[UR8][R26.64], R12 ;  /* 0x0000000c1a007986 */ /* 0x0003e4000c101508 */
.L_x_27081:
[----:B------:R-:W-:Y:S05]  /*0de0*/  BSYNC.RECONVERGENT B0 ;  /* 0x0000000000007941 */ /* 0x000fea0003800200 */
.L_x_27080:
[----:B-1----:R-:W-:Y:S01]  /*0df0*/  IADD3 R12, PT, PT, R8, R3, RZ ;  /* 0x00000003080c7210 */ /* 0x002fe20007ffe0ff */
[----:B------:R-:W-:Y:S01]  /*0e00*/  BSSY.RECONVERGENT B0, `(.L_x_27082) ;  /* 0x000001e000007945 */ /* 0x000fe20003800200 */
[--C-:B------:R-:W-:Y:S02]  /*0e10*/  IADD3 R27, PT, PT, R6, R29, R6.reuse ;  /* 0x0000001d061b7210 */ /* 0x100fe40007ffe006 */
[C---:B------:R-:W-:Y:S02]  /*0e20*/  IADD3 R14, PT, PT, R12.reuse, R3, RZ ;  /* 0x000000030c0e7210 */ /* 0x040fe40007ffe0ff */
[----:B------:R-:W-:Y:S02]  /*0e30*/  ISETP.GE.AND P0, PT, R12, UR4, PT ;  /* 0x000000040c007c0c */ /* 0x000fe4000bf06270 */
[C---:B------:R-:W-:Y:S01]  /*0e40*/  ISETP.GE.AND P6, PT, R14.reuse, UR4, PT ;  /* 0x000000040e007c0c */ /* 0x040fe2000bfc6270 */
[----:B------:R-:W-:Y:S01]  /*0e50*/  IMAD.IADD R16, R14, 0x1, R3 ;  /* 0x000000010e107824 */ /* 0x000fe200078e0203 */
[----:B------:R-:W-:-:S04]  /*0e60*/  IADD3 R27, PT, PT, R6, R27, R6 ;  /* 0x0000001b061b7210 */ /* 0x000fc80007ffe006 */
[CC--:B------:R-:W-:Y:S02]  /*0e70*/  IADD3 R22, PT, PT, R16.reuse, R3.reuse, RZ ;  /* 0x0000000310167210 */ /* 0x0c0fe40007ffe0ff */
[----:B------:R-:W-:Y:S02]  /*0e80*/  ISETP.GE.AND P5, PT, R16, UR4, PT ;  /* 0x0000000410007c0c */ /* 0x000fe4000bfa6270 */
[C---:B------:R-:W-:Y:S02]  /*0e90*/  IADD3 R24, PT, PT, R22.reuse, R3, RZ ;  /* 0x0000000316187210 */ /* 0x040fe40007ffe0ff */
[----:B------:R-:W-:Y:S02]  /*0ea0*/  ISETP.GE.AND P4, PT, R22, UR4, PT ;  /* 0x0000000416007c0c */ /* 0x000fe4000bf86270 */
[C---:B------:R-:W-:Y:S01]  /*0eb0*/  ISETP.GE.AND P3, PT, R24.reuse, UR4, PT ;  /* 0x0000000418007c0c */ /* 0x040fe2000bf66270 */
[----:B------:R-:W-:-:S05]  /*0ec0*/  IMAD.IADD R14, R24, 0x1, R3 ;  /* 0x00000001180e7824 */ /* 0x000fca00078e0203 */
[C---:B------:R-:W-:Y:S02]  /*0ed0*/  IADD3 R12, PT, PT, R14.reuse, R3, RZ ;  /* 0x000000030e0c7210 */ /* 0x040fe40007ffe0ff */
[----:B------:R-:W-:Y:S02]  /*0ee0*/  ISETP.GE.AND P2, PT, R14, UR4, PT ;  /* 0x000000040e007c0c */ /* 0x000fe4000bf46270 */
[----:B------:R-:W-:Y:S01]  /*0ef0*/  ISETP.GE.AND P1, PT, R12, UR4, PT ;  /* 0x000000040c007c0c */ /* 0x000fe2000bf26270 */
[----:B------:R-:W-:-:S12]  /*0f00*/  @P0 BRA `(.L_x_27083) ;  /* 0x0000000000340947 */ /* 0x000fd80003800000 */
[----:B0-----:R-:W-:-:S06]  /*0f10*/  IMAD.WIDE R20, R25, 0x2, R20 ;  /* 0x0000000219147825 */ /* 0x001fcc00078e0214 */
[----:B------:R-:W3:Y:S01]  /*0f20*/  LDG.E.U16.CONSTANT R20, desc[UR8][R20.64] ;  /* 0x0000000814147981 */ /* 0x000ee2000c1e9500 */
[----:B------:R-:W-:Y:S01]  /*0f30*/  UPRMT UR6, UR10, 0x8880, URZ ;  /* 0x000088800a067896 */ /* 0x000fe200080000ff */
[----:B---3--:R-:W-:Y:S01]  /*0f40*/  SHF.L.U32 R29, R20, 0x10, RZ ;  /* 0x00000010141d7819 */ /* 0x008fe200000006ff */
        /* <DEDUP_REMOVED lines=9> */
.L_x_27083:
[----:B------:R-:W-:Y:S05]  /*0fe0*/  BSYNC.RECONVERGENT B0 ;  /* 0x0000000000007941 */ /* 0x000fea0003800200 */
.L_x_27082:
[----:B------:R-:W-:Y:S04]  /*0ff0*/  BSSY.RECONVERGENT B0, `(.L_x_27084) ;  /* 0x0000010000007945 */ /* 0x000fe80003800200 */
[----:B------:R-:W-:Y:S05]  /*1000*/  @P6 BRA `(.L_x_27085) ;  /* 0x0000000000386947 */ /* 0x000fea0003800000 */
[----:B01----:R-:W0:Y:S02]  /*1010*/  LDC.64 R20, c[0x0][0x380] ;  /* 0x0000e000ff147b82 */ /* 0x003e240000000a00 */
        /* <DEDUP_REMOVED lines=13> */
.L_x_27085:
[----:B------:R-:W-:Y:S05]  /*10f0*/  BSYNC.RECONVERGENT B0 ;  /* 0x0000000000007941 */ /* 0x000fea0003800200 */
.L_x_27084:
[----:B------:R-:W-:Y:S04]  /*1100*/  BSSY.RECONVERGENT B0, `(.L_x_27086) ;  /* 0x0000010000007945 */ /* 0x000fe80003800200 */
[----:B------:R-:W-:Y:S05]  /*1110*/  @P5 BRA `(.L_x_27087) ;  /* 0x0000000000385947 */ /* 0x000fea0003800000 */
[----:B01-3--:R-:W0:Y:S02]  /*1120*/  LDC.64 R20, c[0x0][0x380] ;  /* 0x0000e000ff147b82 */ /* 0x00be240000000a00 */
        /* <DEDUP_REMOVED lines=13> */
.L_x_27087:
[----:B------:R-:W-:Y:S05]  /*1200*/  BSYNC.RECONVERGENT B0 ;  /* 0x0000000000007941 */ /* 0x000fea0003800200 */
.L_x_27086:
[----:B------:R-:W-:Y:S04]  /*1210*/  BSSY.RECONVERGENT B0, `(.L_x_27088) ;  /* 0x0000010000007945 */ /* 0x000fe80003800200 */
[----:B------:R-:W-:Y:S05]  /*1220*/  @P4 BRA `(.L_x_27089) ;  /* 0x0000000000384947 */ /* 0x000fea0003800000 */
[----:B01-34-:R-:W0:Y:S02]  /*1230*/  LDC.64 R20, c[0x0][0x380] ;  /* 0x0000e000ff147b82 */ /* 0x01be240000000a00 */
        /* <DEDUP_REMOVED lines=13> */
.L_x_27089:
[----:B------:R-:W-:Y:S05]  /*1310*/  BSYNC.RECONVERGENT B0 ;  /* 0x0000000000007941 */ /* 0x000fea0003800200 */
.L_x_27088:
[----:B------:R-:W-:Y:S04]  /*1320*/  BSSY.RECONVERGENT B0, `(.L_x_27090) ;  /* 0x0000010000007945 */ /* 0x000fe80003800200 */
[----:B------:R-:W-:Y:S05]  /*1330*/  @P3 BRA `(.L_x_27091) ;  /* 0x0000000000383947 */ /* 0x000fea0003800000 */
[----:B01-34-:R-:W0:Y:S02]  /*1340*/  LDC.64 R20, c[0x0][0x380] ;  /* 0x0000e000ff147b82 */ /* 0x01be240000000a00 */
        /* <DEDUP_REMOVED lines=13> */
.L_x_27091:
[----:B------:R-:W-:Y:S05]  /*1420*/  BSYNC.RECONVERGENT B0 ;  /* 0x0000000000007941 */ /* 0x000fea0003800200 */
.L_x_27090:
        /* <DEDUP_REMOVED lines=16> */
.L_x_27093:
[----:B------:R-:W-:Y:S05]  /*1530*/  BSYNC.RECONVERGENT B0 ;  /* 0x0000000000007941 */ /* 0x000fea0003800200 */
.L_x_27092:
[----:B------:R-:W-:Y:S01]  /*1540*/  BSSY.RECONVERGENT B0, `(.L_x_27094) ;  /* 0x0000011000007945 */ /* 0x000fe20003800200 */
[----:B------:R-:W-:-:S03]  /*1550*/  IADD3 R27, PT, PT, R6, R27, R6 ;  /* 0x0000001b061b7210 */ /* 0x000fc60007ffe006 */
        /* <DEDUP_REMOVED lines=15> */
.L_x_27095:
[----:B------:R-:W-:Y:S05]  /*1650*/  BSYNC.RECONVERGENT B0 ;  /* 0x0000000000007941 */ /* 0x000fea0003800200 */
.L_x_27094:
[----:B------:R-:W-:Y:S01]  /*1660*/  VIADD R10, R10, 0x2 ;  /* 0x000000020a0a7836 */ /* 0x000fe20000000000 */
[----:B01-34-:R-:W-:Y:S01]  /*1670*/  LEA R14, R3, R8, 0x3 ;  /* 0x00000008030e7211 */ /* 0x01bfe200078e18ff */
[C---:B------:R-:W-:Y:S01]  /*1680*/  IMAD R13, R6.reuse, 0x8, R13 ;  /* 0x00000008060d7824 */ /* 0x040fe200078e020d */
[C---:B------:R-:W-:Y:S01]  /*1690*/  IADD3 R29, PT, PT, R6.reuse, R27, R6 ;  /* 0x0000001b061d7210 */ /* 0x040fe20007ffe006 */
[----:B------:R-:W-:Y:S01]  /*16a0*/  IMAD R23, R6, 0x8, R23 ;  /* 0x0000000806177824 */ /* 0x000fe200078e0217 */
[----:B------:R-:W-:Y:S01]  /*16b0*/  ISETP.NE.AND P0, PT, R10, RZ, PT ;  /* 0x000000ff0a00720c */ /* 0x000fe20003f05270 */
[----:B------:R-:W-:Y:S01]  /*16c0*/  IMAD.IADD R8, R12, 0x1, R3 ;  /* 0x000000010c087824 */ /* 0x000fe200078e0203 */
[C---:B------:R-:W-:Y:S02]  /*16d0*/  LEA R9, R6.reuse, R9, 0x3 ;  /* 0x0000000906097211 */ /* 0x040fe400078e18ff */
[C---:B------:R-:W-:Y:S02]  /*16e0*/  LEA R11, R6.reuse, R11, 0x3 ;  /* 0x0000000b060b7211 */ /* 0x040fe400078e18ff */
[----:B------:R-:W-:-:S02]  /*16f0*/  LEA R15, R6, R15, 0x3 ;  /* 0x0000000f060f7211 */ /* 0x000fc400078e18ff */
[C---:B------:R-:W-:Y:S02]  /*1700*/  LEA R17, R6.reuse, R17, 0x3 ;  /* 0x0000001106117211 */ /* 0x040fe400078e18ff */
[----:B------:R-:W-:-:S03]  /*1710*/  LEA R25, R6, R25, 0x3 ;  /* 0x0000001906197211 */ /* 0x000fc600078e18ff */
[----:B------:R-:W-:Y:S05]  /*1720*/  @P0 BRA `(.L_x_27096) ;  /* 0xfffffff400680947 */ /* 0x000fea000383ffff */
[----:B------:R-:W-:-:S07]  /*1730*/  MOV R8, R14 ;  /* 0x0000000e00087202 */ /* 0x000fce0000000f00 */
.L_x_27079:
[----:B------:R-:W-:-:S04]  /*1740*/  LOP3.LUT R4, R4, 0x1, RZ, 0xc0, !PT ;  /* 0x0000000104047812 */ /* 0x000fc800078ec0ff */
[----:B------:R-:W-:-:S13]  /*1750*/  ISETP.NE.U32.AND P0, PT, R4, 0x1, PT ;  /* 0x000000010400780c */ /* 0x000fda0003f05070 */
[----:B------:R-:W-:Y:S05]  /*1760*/  @!P0 EXIT ;  /* 0x000000000000894d */ /* 0x000fea0003800000 */
[C---:B------:R-:W-:Y:S01]  /*1770*/  ISETP.GE.AND P0, PT, R8.reuse, UR4, PT ;  /* 0x0000000408007c0c */ /* 0x040fe2000bf06270 */
[----:B------:R-:W-:Y:S01]  /*1780*/  BSSY.RECONVERGENT B0, `(.L_x_27097) ;  /* 0x0000018000007945 */ /* 0x000fe20003800200 */
[----:B------:R-:W-:-:S04]  /*1790*/  IADD3 R4, PT, PT, R8, R3, RZ ;  /* 0x0000000308047210 */ /* 0x000fc80007ffe0ff */
[C---:B------:R-:W-:Y:S01]  /*17a0*/  ISETP.GE.AND P3, PT, R4.reuse, UR4, PT ;  /* 0x0000000404007c0c */ /* 0x040fe2000bf66270 */
[----:B------:R-:W-:-:S05]  /*17b0*/  IMAD.IADD R10, R4, 0x1, R3 ;  /* 0x00000001040a7824 */ /* 0x000fca00078e0203 */
[C---:B------:R-:W-:Y:S02]  /*17c0*/  IADD3 R3, PT, PT, R10.reuse, R3, RZ ;  /* 0x000000030a037210 */ /* 0x040fe40007ffe0ff */
[----:B------:R-:W-:Y:S02]  /*17d0*/  ISETP.GE.AND P2, PT, R10, UR4, PT ;  /* 0x000000040a007c0c */ /* 0x000fe4000bf46270 */
[----:B------:R-:W-:Y:S01]  /*17e0*/  ISETP.GE.AND P1, PT, R3, UR4, PT ;  /* 0x0000000403007c0c */ /* 0x000fe2000bf26270 */
[----:B------:R-:W-:-:S12]  /*17f0*/  @P0 BRA `(.L_x_27098) ;  /* 0x0000000000400947 */ /* 0x000fd80003800000 */
[----:B------:R-:W0:Y:S01]  /*1800*/  LDC.64 R8, c[0x0][0x380] ;  /* 0x0000e000ff087b82 */ /* 0x000e220000000a00 */
[----:B------:R-:W1:Y:S07]  /*1810*/  LDCU.U8 UR5, c[0x0][0x3c0] ;  /* 0x00007800ff0577ac */ /* 0x000e6e0008000000 */
[----:B------:R-:W3:Y:S01]  /*1820*/  LDC.64 R10, c[0x0][0x3b0] ;  /* 0x0000ec00ff0a7b82 */ /* 0x000ee20000000a00 */
[----:B0-----:R-:W-:-:S06]  /*1830*/  IMAD.WIDE R8, R29, 0x2, R8 ;  /* 0x000000021d087825 */ /* 0x001fcc00078e0208 */
[----:B------:R-:W4:Y:S01]  /*1840*/  LDG.E.U16.CONSTANT R8, desc[UR8][R8.64] ;  /* 0x0000000808087981 */ /* 0x000f22000c1e9500 */
[----:B-1----:R-:W-:Y:S01]  /*1850*/  UPRMT UR5, UR5, 0x8880, URZ ;  /* 0x0000888005057896 */ /* 0x002fe200080000ff */
[----:B----4-:R-:W-:Y:S01]  /*1860*/  SHF.L.U32 R3, R8, 0x10, RZ ;  /* 0x0000001008037819 */ /* 0x010fe200000006ff */
[----:B---3--:R-:W-:-:S04]  /*1870*/  IMAD.WIDE R8, R29, 0x2, R10 ;  /* 0x000000021d087825 */ /* 0x008fc800078e020a */
        /* <DEDUP_REMOVED lines=8> */
.L_x_27098:
[----:B------:R-:W-:Y:S05]  /*1900*/  BSYNC.RECONVERGENT B0 ;  /* 0x0000000000007941 */ /* 0x000fea0003800200 */
.L_x_27097:
[----:B------:R-:W-:Y:S01]  /*1910*/  BSSY.RECONVERGENT B0, `(.L_x_27099) ;  /* 0x0000013000007945 */ /* 0x000fe20003800200 */
[----:B------:R-:W-:-:S03]  /*1920*/  IMAD.IADD R29, R6, 0x1, R29 ;  /* 0x00000001061d7824 */ /* 0x000fc600078e021d */
[----:B------:R-:W-:Y:S05]  /*1930*/  @P3 BRA `(.L_x_27100) ;  /* 0x0000000000403947 */ /* 0x000fea0003800000 */
[----:B0-----:R-:W0:Y:S01]  /*1940*/  LDC.64 R8, c[0x0][0x380] ;  /* 0x0000e000ff087b82 */ /* 0x001e220000000a00 */
        /* <DEDUP_REMOVED lines=15> */
.L_x_27100:
[----:B------:R-:W-:Y:S05]  /*1a40*/  BSYNC.RECONVERGENT B0 ;  /* 0x0000000000007941 */ /* 0x000fea0003800200 */
.L_x_27099:
[----:B------:R-:W-:Y:S01]  /*1a50*/  BSSY.RECONVERGENT B0, `(.L_x_27101) ;  /* 0x0000013000007945 */ /* 0x000fe20003800200 */
[----:B------:R-:W-:-:S03]  /*1a60*/  IADD3 R29, PT, PT, R6, R29, RZ ;  /* 0x0000001d061d7210 */ /* 0x000fc60007ffe0ff */
[----:B------:R-:W-:Y:S05]  /*1a70*/  @P2 BRA `(.L_x_27102) ;  /* 0x0000000000402947 */ /* 0x000fea0003800000 */
[----:B01----:R-:W0:Y:S01]  /*1a80*/  LDC.64 R8, c[0x0][0x380] ;  /* 0x0000e000ff087b82 */ /* 0x003e220000000a00 */
[----:B------:R-:W1:Y:S07]  /*1a90*/  LDCU.U8 UR5, c[0x0][0x3c0] ;  /* 0x00007800ff0577ac */ /* 0x000e6e0008000000 */
[----:B------:R-:W3:Y:S01]  /*1aa0*/  LDC.64 R10, c[0x0][0x3b0] ;  /* 0x0000ec00ff0a7b82 */ /* 0x000ee20000000a00 */
[----:B0-----:R-:W-:-:S06]  /*1ab0*/  IMAD.WIDE R8, R29, 0x2, R8 ;  /* 0x000000021d087825 */ /* 0x001fcc00078e0208 */
[----:B------:R-:W4:Y:S01]  /*1ac0*/  LDG.E.U16.CONSTANT R8, desc[UR8][R8.64] ;  /* 0x0000000808087981 */ /* 0x000f22000c1e9500 */
[----:B-1----:R-:W-:Y:S01]  /*1ad0*/  UPRMT UR5, UR5, 0x8880, URZ ;  /* 0x0000888005057896 */ /* 0x002fe200080000ff */
[----:B----4-:R-:W-:Y:S02]  /*1ae0*/  IMAD.U32 R3, R8, 0x10000, RZ ;  /* 0x0001000008037824 */ /* 0x010fe400078e00ff */
        /* <DEDUP_REMOVED lines=9> */
.L_x_27102:
[----:B------:R-:W-:Y:S05]  /*1b80*/  BSYNC.RECONVERGENT B0 ;  /* 0x0000000000007941 */ /* 0x000fea0003800200 */
.L_x_27101:
[----:B------:R-:W-:Y:S05]  /*1b90*/  @P1 EXIT ;  /* 0x000000000000194d */ /* 0x000fea0003800000 */
[----:B01-3--:R-:W0:Y:S01]  /*1ba0*/  LDC.64 R8, c[0x0][0x380] ;  /* 0x0000e000ff087b82 */ /* 0x00be220000000a00 */
[----:B------:R-:W-:Y:S01]  /*1bb0*/  IADD3 R29, PT, PT, R6, R29, RZ ;  /* 0x0000001d061d7210 */ /* 0x000fe20007ffe0ff */
[----:B------:R-:W1:Y:S04]  /*1bc0*/  LDCU.U8 UR4, c[0x0][0x3c0] ;  /* 0x00007800ff0477ac */ /* 0x000e680008000000 */
[----:B0-----:R-:W-:-:S06]  /*1bd0*/  IMAD.WIDE R8, R29, 0x2, R8 ;  /* 0x000000021d087825 */ /* 0x001fcc00078e0208 */
[----:B------:R-:W3:Y:S01]  /*1be0*/  LDG.E.U16.CONSTANT R8, desc[UR8][R8.64] ;  /* 0x0000000808087981 */ /* 0x000ee2000c1e9500 */
[----:B-1----:R-:W-:Y:S01]  /*1bf0*/  UPRMT UR4, UR4, 0x8880, URZ ;  /* 0x0000888004047896 */ /* 0x002fe200080000ff */
[----:B---3--:R-:W-:-:S05]  /*1c00*/  SHF.L.U32 R3, R8, 0x10, RZ ;  /* 0x0000001008037819 */ /* 0x008fca00000006ff */
[----:B-----5:R-:W-:-:S04]  /*1c10*/  FADD.FTZ R0, -R0, R3 ;  /* 0x0000000300007221 */ /* 0x020fc80000010100 */
[----:B------:R-:W-:-:S04]  /*1c20*/  FMUL.FTZ R0, R0, R5 ;  /* 0x0000000500007220 */ /* 0x000fc80000410000 */
[----:B------:R-:W-:Y:S02]  /*1c30*/  FFMA.FTZ R0, R2, R0, R7 ;  /* 0x0000000002007223 */ /* 0x000fe40000010007 */
[----:B------:R-:W0:Y:S03]  /*1c40*/  LDC.64 R2, c[0x0][0x3b0] ;  /* 0x0000ec00ff027b82 */ /* 0x000e260000000a00 */
[----:B------:R-:W-:-:S04]  /*1c50*/  FSETP.GTU.FTZ.AND P0, PT, R0, RZ, PT ;  /* 0x000000ff0000720b */ /* 0x000fc80003f1c000 */
[----:B------:R-:W-:-:S13]  /*1c60*/  ISETP.NE.AND P0, PT, RZ, UR4, !P0 ;  /* 0x00000004ff007c0c */ /* 0x000fda000c705270 */
[----:B------:R-:W-:-:S04]  /*1c70*/  @!P0 F2FP.BF16.F32.PACK_AB R0, RZ, R0 ;  /* 0x00000000ff00823e */ /* 0x000fc800000010ff */
[----:B------:R-:W-:Y:S01]  /*1c80*/  @P0 PRMT R0, RZ, 0x7610, R0 ;  /* 0x00007610ff000816 */ /* 0x000fe20000000000 */
[----:B0-----:R-:W-:-:S05]  /*1c90*/  IMAD.WIDE R2, R29, 0x2, R2 ;  /* 0x000000021d027825 */ /* 0x001fca00078e0202 */
[----:B------:R-:W-:Y:S01]  /*1ca0*/  STG.E.U16 desc[UR8][R2.64], R0 ;  /* 0x0000000002007986 */ /* 0x000fe2000c101508 */
[----:B------:R-:W-:Y:S05]  /*1cb0*/  EXIT ;  /* 0x000000000000794d */ /* 0x000fea0003800000 */
.L_x_27103:
        /* <DEDUP_REMOVED lines=12> */
.L_x_27558:


//--------------------- .text._ZN2at6native47batch_norm_transform_input_channels_last_kernelIN3c104HalfEfS3_Li4EEEvPKT_S6_PKT0_S9_PKT1_SC_PS4_iib --------------------------
	.section	.text._ZN2at6native47batch_norm_transform_input_channels_last_kernelIN3c104HalfEfS3_Li4EEEvPKT_S6_PKT0_S9_PKT1_SC_PS4_iib,"ax",@progbits
	.align	128
        .global         _ZN2at6native47batch_norm_transform_input_channels_last_kernelIN3c104HalfEfS3_Li4EEEvPKT_S6_PKT0_S9_PKT1_SC_PS4_iib
        .type           _ZN2at6native47batch_norm_transform_input_channels_last_kernelIN3c104HalfEfS3_Li4EEEvPKT_S6_PKT0_S9_PKT1_SC_PS4_iib,@function
        .size           _ZN2at6native47batch_norm_transform_input_channels_last_kernelIN3c104HalfEfS3_Li4EEEvPKT_S6_PKT0_S9_PKT1_SC_PS4_iib,(.L_x_27559 - _ZN2at6native47batch_norm_transform_input_channels_last_kernelIN3c104HalfEfS3_Li4EEEvPKT_S6_PKT0_S9_PKT1_SC_PS4_iib)
        .other          _ZN2at6native47batch_norm_transform_input_channels_last_kernelIN3c104HalfEfS3_Li4EEEvPKT_S6_PKT0_S9_PKT1_SC_PS4_iib,@"STO_CUDA_ENTRY STV_DEFAULT"
_ZN2at6native47batch_norm_transform_input_channels_last_kernelIN3c104HalfEfS3_Li4EEEvPKT_S6_PKT0_S9_PKT1_SC_PS4_iib:
.text._ZN2at6native47batch_norm_transform_input_channels_last_kernelIN3c104HalfEfS3_Li4EEEvPKT_S6_PKT0_S9_PKT1_SC_PS4_iib:
        /* <DEDUP_REMOVED lines=39> */
[----:B0-----:R-:W0:Y:S01]  /*0270*/  MUFU.RCP R19, R19 ;  /* 0x0000001300137308 */ /* 0x001e220000001000 */
[----:B--2---:R-:W-:-:S02]  /*0280*/  IADD3 R7, PT, PT, RZ, -R9, RZ ;  /* 0x80000009ff077210 */ /* 0x004fc40007ffe0ff */
[----:B0-----:R-:W-:-:S06]  /*0290*/  IADD3 R5, PT, PT, R19, 0xffffffe, RZ ;  /* 0x0ffffffe13057810 */ /* 0x001fcc0007ffe0ff */
[----:B------:R-:W0:Y:S02]  /*02a0*/  F2I.FTZ.U32.TRUNC.NTZ R5, R5 ;  /* 0x0000000500057305 */ /* 0x000e24000021f000 */
[----:B0-----:R-:W-:-:S04]  /*02b0*/  IMAD R7, R7, R5, RZ ;  /* 0x0000000507077224 */ /* 0x001fc800078e02ff */
[----:B------:R-:W-:-:S06]  /*02c0*/  IMAD.HI.U32 R4, R5, R7, R4 ;  /* 0x0000000705047227 */ /* 0x000fcc00078e0004 */
[----:B------:R-:W-:-:S05]  /*02d0*/  IMAD.HI.U32 R4, R4, UR6, RZ ;  /* 0x0000000604047c27 */ /* 0x000fca000f8e00ff */
[----:B------:R-:W-:-:S05]  /*02e0*/  IADD3 R12, PT, PT, -R4, RZ, RZ ;  /* 0x000000ff040c7210 */ /* 0x000fca0007ffe1ff */
[----:B------:R-:W-:-:S05]  /*02f0*/  IMAD R12, R9, R12, UR6 ;  /* 0x00000006090c7e24 */ /* 0x000fca000f8e020c */
[----:B------:R-:W-:Y:S01]  /*0300*/  ISETP.GE.U32.AND P2, PT, R12, R9, PT ;  /* 0x000000090c00720c */ /* 0x000fe20003f46070 */
[----:B-1----:R-:W-:Y:S01]  /*0310*/  UISETP.NE.U32.AND UP0, UPT, UR10, URZ, UPT ;  /* 0x000000ff0a00728c */ /* 0x002fe2000bf05070 */
[----:B------:R-:W-:-:S03]  /*0320*/  ISETP.NE.U32.AND P4, PT, R9, RZ, PT ;  /* 0x000000ff0900720c */ /* 0x000fc60003f85070 */
[----:B------:R-:W-:-:S08]  /*0330*/  UISETP.NE.AND.EX UP0, UPT, UR11, URZ, UPT, UP0 ;  /* 0x000000ff0b00728c */ /* 0x000fd0000bf05300 */
[----:B------:R-:W-:-:S04]  /*0340*/  @P2 IADD3 R12, PT, PT, -R9, R12, RZ ;  /* 0x0000000c090c2210 */ /* 0x000fc80007ffe1ff */
[----:B------:R-:W-:Y:S01]  /*0350*/  ISETP.GE.U32.AND P3, PT, R12, R9, PT ;  /* 0x000000090c00720c */ /* 0x000fe20003f66070 */
[----:B------:R-:W-:Y:S01]  /*0360*/  HFMA2 R7, -RZ, RZ, 0, 0 ;  /* 0x00000000ff077431 */ /* 0x000fe200000001ff */
[----:B------:R-:W-:Y:S02]  /*0370*/  @P2 IADD3 R4, PT, PT, R4, 0x1, RZ ;  /* 0x0000000104042810 */ /* 0x000fe40007ffe0ff */
[----:B------:R-:W-:Y:S01]  /*0380*/  MOV R5, 0x3f800000 ;  /* 0x3f80000000057802 */ /* 0x000fe20000000f00 */
[----:B------:R-:W-:-:S08]  /*0390*/  IMAD R29, R8, UR5, R25 ;  /* 0x00000005081d7c24 */ /* 0x000fd0000f8e0219 */
[----:B------:R-:W-:Y:S02]  /*03a0*/  @P3 IADD3 R4, PT, PT, R4, 0x1, RZ ;  /* 0x0000000104043810 */ /* 0x000fe40007ffe0ff */
[----:B------:R-:W-:Y:S01]  /*03b0*/  @!P4 LOP3.LUT R4, RZ, R9, RZ, 0x33, !PT ;  /* 0x00000009ff04c212 */ /* 0x000fe200078e33ff */
[----:B---3--:R-:W-:Y:S02]  /*03c0*/  @P0 HADD2.F32 R5, -RZ, R6.H0_H0 ;  /* 0x20000006ff050230 */ /* 0x008fe40000004100 */
[----:B------:R-:W-:Y:S02]  /*03d0*/  IMAD R6, R3, UR5, RZ ;  /* 0x0000000503067c24 */ /* 0x000fe4000f8e02ff */
[----:B----4-:R-:W-:Y:S01]  /*03e0*/  @P1 HADD2.F32 R7, -RZ, R10.H0_H0 ;  /* 0x2000000aff071230 */ /* 0x010fe20000004100 */
[----:B------:R-:W-:Y:S06]  /*03f0*/  BRA.U !UP0, `(.L_x_27104) ;  /* 0x0000000508c07547 */ /* 0x000fec000b800000 */
[----:B------:R-:W0:Y:S01]  /*0400*/  LDC.64 R14, c[0x0][0x3b0] ;  /* 0x0000ec00ff0e7b82 */ /* 0x000e220000000a00 */
[CC--:B------:R-:W-:Y:S01]  /*0410*/  LEA R3, R18.reuse, R17.reuse, 0x1 ;  /* 0x0000001112037211 */ /* 0x0c0fe200078e08ff */
[C---:B------:R-:W-:Y:S01]  /*0420*/  IMAD R19, R18.reuse, 0x3, R17 ;  /* 0x0000000312137824 */ /* 0x040fe200078e0211 */
[----:B------:R-:W-:Y:S01]  /*0430*/  IADD3 R17, PT, PT, R18, R17, RZ ;  /* 0x0000001112117210 */ /* 0x000fe20007ffe0ff */
[----:B------:R-:W1:Y:S01]  /*0440*/  LDCU.U8 UR6, c[0x0][0x3c0] ;  /* 0x00007800ff0677ac */ /* 0x000e620008000000 */
[----:B------:R-:W-:Y:S01]  /*0450*/  IADD3 R4, PT, PT, -R4, RZ, RZ ;  /* 0x000000ff04047210 */ /* 0x000fe20007ffe1ff */
[--C-:B------:R-:W-:Y:S02]  /*0460*/  IMAD R24, R3, UR7, R16.reuse ;  /* 0x0000000703187c24 */ /* 0x100fe4000f8e0210 */
[----:B------:R-:W2:Y:S01]  /*0470*/  LDC.64 R12, c[0x0][0x380] ;  /* 0x0000e000ff0c7b82 */ /* 0x000ea20000000a00 */
[--C-:B------:R-:W-:Y:S01]  /*0480*/  IMAD R22, R19, UR7, R16.reuse ;  /* 0x0000000713167c24 */ /* 0x100fe2000f8e0210 */
[----:B------:R-:W3:Y:S01]  /*0490*/  LDCU UR10, c[0x0][0x3b8] ;  /* 0x00007700ff0a77ac */ /* 0x000ee20008000800 */
[----:B------:R-:W-:-:S02]  /*04a0*/  IMAD R16, R17, UR7, R16 ;  /* 0x0000000711107c24 */ /* 0x000fc4000f8e0210 */
[--C-:B------:R-:W-:Y:S02]  /*04b0*/  IMAD R17, R24, UR5, R25.reuse ;  /* 0x0000000518117c24 */ /* 0x100fe4000f8e0219 */
[--C-:B------:R-:W-:Y:S01]  /*04c0*/  IMAD R3, R22, UR5, R25.reuse ;  /* 0x0000000516037c24 */ /* 0x100fe2000f8e0219 */
[----:B------:R-:W4:Y:S01]  /*04d0*/  LDC.64 R10, c[0x0][0x388] ;  /* 0x0000e200ff0a7b82 */ /* 0x000f220000000a00 */
[----:B------:R-:W-:-:S07]  /*04e0*/  IMAD R25, R16, UR5, R25 ;  /* 0x0000000510197c24 */ /* 0x000fce000f8e0219 */
.L_x_27113:
        /* <DEDUP_REMOVED lines=11> */
[----:B--2---:R-:W-:-:S05]  /*05a0*/  HADD2.F32 R23, -RZ, R20.H0_H0 ;  /* 0x20000014ff177230 */ /* 0x004fca0000004100 */
[----:B-----5:R-:W-:Y:S01]  /*05b0*/  FADD.FTZ R26, -R0, R23 ;  /* 0x00000017001a7221 */ /* 0x020fe20000010100 */
[----:B---3--:R-:W-:-:S03]  /*05c0*/  HADD2.F32 R23, -RZ, R18.H0_H0 ;  /* 0x20000012ff177230 */ /* 0x008fc60000004100 */
[----:B------:R-:W-:Y:S01]  /*05d0*/  FMUL.FTZ R26, R26, R5 ;  /* 0x000000051a1a7220 */ /* 0x000fe20000410000 */
[----:B0-----:R-:W-:-:S04]  /*05e0*/  IMAD.WIDE R18, R29, 0x2, R14 ;  /* 0x000000021d127825 */ /* 0x001fc800078e020e */
[----:B------:R-:W-:-:S04]  /*05f0*/  FFMA.FTZ R26, R2, R26, R7 ;  /* 0x0000001a021a7223 */ /* 0x000fc80000010007 */
[----:B------:R-:W-:-:S05]  /*0600*/  FADD.FTZ R23, R26, R23 ;  /* 0x000000171a177221 */ /* 0x000fca0000010000 */
[----:B------:R-:W-:-:S04]  /*0610*/  FSETP.GTU.FTZ.AND P0, PT, R23, RZ, PT ;  /* 0x000000ff1700720b */ /* 0x000fc80003f1c000 */
[----:B------:R-:W-:-:S13]  /*0620*/  ISETP.EQ.OR P0, PT, RZ, UR4, P0 ;  /* 0x00000004ff007c0c */ /* 0x000fda0008702670 */
[----:B------:R-:W-:Y:S02]  /*0630*/  @!P0 PRMT R20, RZ, 0x7610, R20 ;  /* 0x00007610ff148816 */ /* 0x000fe40000000014 */
[----:B------:R-:W-:-:S05]  /*0640*/  @P0 F2FP.F16.F32.PACK_AB R20, RZ, R23 ;  /* 0x00000017ff14023e */ /* 0x000fca00000000ff */
[----:B------:R3:W-:Y:S02]  /*0650*/  STG.E.U16 desc[UR8][R18.64], R20 ;  /* 0x0000001412007986 */ /* 0x0007e4000c101508 */
.L_x_27106:
[----:B-1----:R-:W-:Y:S05]  /*0660*/  BSYNC.RECONVERGENT B0 ;  /* 0x0000000000007941 */ /* 0x002fea0003800200 */
.L_x_27105:
[----:B------:R-:W-:Y:S04]  /*0670*/  BSSY.RECONVERGENT B0, `(.L_x_27107) ;  /* 0x0000013000007945 */ /* 0x000fe80003800200 */
[----:B------:R-:W-:Y:S05]  /*0680*/  @P3 BRA `(.L_x_27108) ;  /* 0x0000000000443947 */ /* 0x000fea0003800000 */
[----:B--23--:R-:W-:-:S06]  /*0690*/  IMAD.WIDE R20, R25, 0x2, R12 ;  /* 0x0000000219147825 */ /* 0x00cfcc00078e020c */
[----:B------:R-:W2:Y:S01]  /*06a0*/  LDG.E.U16.CONSTANT R20, desc[UR8][R20.64] ;  /* 0x0000000814147981 */ /* 0x000ea2000c1e9500 */
[----:B----4-:R-:W-:-:S06]  /*06b0*/  IMAD.WIDE R18, R25, 0x2, R10 ;  /* 0x0000000219127825 */ /* 0x010fcc00078e020a */
[----:B------:R-:W3:Y:S01]  /*06c0*/  LDG.E.U16.CONSTANT R18, desc[UR8][R18.64] ;  /* 0x0000000812127981 */ /* 0x000ee2000c1e9500 */
[----:B------:R-:W-:Y:S01]  /*06d0*/  UPRMT UR4, UR6, 0x8880, URZ ;  /* 0x0000888006047896 */ /* 0x000fe200080000ff */
        /* <DEDUP_REMOVED lines=8> */
[----:B------:R-:W-:-:S13]  /*0760*/  ISETP.NE.AND P0, PT, RZ, UR4, !P0 ;  /* 0x00000004ff007c0c */ /* 0x000fda000c705270 */
[----:B------:R-:W-:-:S04]  /*0770*/  @!P0 F2FP.F16.F32.PACK_AB R20, RZ, R23 ;  /* 0x00000017ff14823e */ /* 0x000fc800000000ff */
[----:B------:R-:W-:-:S05]  /*0780*/  @P0 PRMT R20, RZ, 0x7610, R20 ;  /* 0x00007610ff140816 */ /* 0x000fca0000000014 */
[----:B------:R1:W-:Y:S02]  /*0790*/  STG.E.U16 desc[UR8][R18.64], R20 ;  /* 0x0000001412007986 */ /* 0x0003e4000c101508 */
.L_x_27108:
[----:B------:R-:W-:Y:S05]  /*07a0*/  BSYNC.RECONVERGENT B0 ;  /* 0x0000000000007941 */ /* 0x000fea0003800200 */
.L_x_27107:
[----:B------:R-:W-:Y:S04]  /*07b0*/  BSSY.RECONVERGENT B0, `(.L_x_27109) ;  /* 0x0000013000007945 */ /* 0x000fe80003800200 */
[----:B------:R-:W-:Y:S05]  /*07c0*/  @P2 BRA `(.L_x_27110) ;  /* 0x0000000000442947 */ /* 0x000fea0003800000 */
[----:B-123--:R-:W-:-:S06]  /*07d0*/  IMAD.WIDE R18, R17, 0x2, R12 ;  /* 0x0000000211127825 */ /* 0x00efcc00078e020c */
[----:B------:R-:W2:Y:S01]  /*07e0*/  LDG.E.U16.CONSTANT R18, desc[UR8][R18.64] ;  /* 0x0000000812127981 */ /* 0x000ea2000c1e9500 */
[----:B----4-:R-:W-:-:S06]  /*07f0*/  IMAD.WIDE R20, R17, 0x2, R10 ;  /* 0x0000000211147825 */ /* 0x010fcc00078e020a */
[----:B------:R-:W3:Y:S01]  /*0800*/  LDG.E.U16.CONSTANT R20, desc[UR8][R20.64] ;  /* 0x0000000814147981 */ /* 0x000ee2000c1e9500 */
[----:B------:R-:W-:Y:S01]  /*0810*/  UPRMT UR4, UR6, 0x8880, URZ ;  /* 0x0000888006047896 */ /* 0x000fe200080000ff */
[----:B--2---:R-:W-:Y:S02]  /*0820*/  HADD2.F32 R23, -RZ, R18.H0_H0 ;  /* 0x20000012ff177230 */ /* 0x004fe40000004100 */
[----:B0-----:R-:W-:-:S04]  /*0830*/  IMAD.WIDE R18, R17, 0x2, R14 ;  /* 0x0000000211127825 */ /* 0x001fc800078e020e */
[----:B-----5:R-:W-:Y:S01]  /*0840*/  FADD.FTZ R26, -R0, R23 ;  /* 0x00000017001a7221 */ /* 0x020fe20000010100 */
[----:B---3--:R-:W-:-:S03]  /*0850*/  HADD2.F32 R23, -RZ, R20.H0_H0 ;  /* 0x20000014ff177230 */ /* 0x008fc60000004100 */
[----:B------:R-:W-:-:S04]  /*0860*/  FMUL.FTZ R26, R26, R5 ;  /* 0x000000051a1a7220 */ /* 0x000fc80000410000 */
[----:B------:R-:W-:-:S04]  /*0870*/  FFMA.FTZ R26, R2, R26, R7 ;  /* 0x0000001a021a7223 */ /* 0x000fc80000010007 */
[----:B------:R-:W-:-:S05]  /*0880*/  FADD.FTZ R23, R26, R23 ;  /* 0x000000171a177221 */ /* 0x000fca0000010000 */
[----:B------:R-:W-:-:S04]  /*0890*/  FSETP.GTU.FTZ.AND P0, PT, R23, RZ, PT ;  /* 0x000000ff1700720b */ /* 0x000fc80003f1c000 */
[----:B------:R-:W-:-:S13]  /*08a0*/  ISETP.NE.AND P0, PT, RZ, UR4, !P0 ;  /* 0x00000004ff007c0c */ /* 0x000fda000c705270 */
[----:B------:R-:W-:-:S04]  /*08b0*/  @!P0 F2FP.F16.F32.PACK_AB R20, RZ, R23 ;  /* 0x00000017ff14823e */ /* 0x000fc800000000ff */
[----:B------:R-:W-:-:S05]  /*08c0*/  @P0 PRMT R20, RZ, 0x7610, R20 ;  /* 0x00007610ff140816 */ /* 0x000fca0000000014 */
[----:B------:R0:W-:Y:S02]  /*08d0*/  STG.E.U16 desc[UR8][R18.64], R20 ;  /* 0x0000001412007986 */ /* 0x0001e4000c101508 */
.L_x_27110:
[----:B------:R-:W-:Y:S05]  /*08e0*/  BSYNC.RECONVERGENT B0 ;  /* 0x0000000000007941 */ /* 0x000fea0003800200 */
.L_x_27109:
        /* <DEDUP_REMOVED lines=12> */
[----:B------:R-:W-:-:S04]  /*09b0*/  IMAD.WIDE R18, R3, 0x2, R14 ;  /* 0x0000000203127825 */ /* 0x000fc800078e020e */
[----:B------:R-:W-:-:S04]  /*09c0*/  FFMA.FTZ R26, R2, R26, R7 ;  /* 0x0000001a021a7223 */ /* 0x000fc80000010007 */
[----:B------:R-:W-:-:S05]  /*09d0*/  FADD.FTZ R23, R26, R23 ;  /* 0x000000171a177221 */ /* 0x000fca0000010000 */
[----:B------:R-:W-:-:S04]  /*09e0*/  FSETP.GTU.FTZ.AND P0, PT, R23, RZ, PT ;  /* 0x000000ff1700720b */ /* 0x000fc80003f1c000 */
[----:B------:R-:W-:-:S13]  /*09f0*/  ISETP.NE.AND P0, PT, RZ, UR4, !P0 ;  /* 0x00000004ff007c0c */ /* 0x000fda000c705270 */
[----:B------:R-:W-:-:S04]  /*0a00*/  @!P0 F2FP.F16.F32.PACK_AB R20, RZ, R23 ;  /* 0x00000017ff14823e */ /* 0x000fc800000000ff */
[----:B------:R-:W-:-:S05]  /*0a10*/  @P0 PRMT R20, RZ, 0x7610, R20 ;  /* 0x00007610ff140816 */ /* 0x000fca0000000014 */
[----:B------:R0:W-:Y:S02]  /*0a20*/  STG.E.U16 desc[UR8][R18.64], R20 ;  /* 0x0000001412007986 */ /* 0x0001e4000c101508 */
.L_x_27112:
[----:B------:R-:W-:Y:S05]  /*0a30*/  BSYNC.RECONVERGENT B0 ;  /* 0x0000000000007941 */ /* 0x000fea0003800200 */
.L_x_27111:
[----:B------:R-:W-:Y:S02]  /*0a40*/  IADD3 R4, PT, PT, R4, 0x1, RZ ;  /* 0x0000000104047810 */ /* 0x000fe40007ffe0ff */
[----:B------:R-:W-:Y:S02]  /*0a50*/  IADD3 R29, PT, PT, R6, R29, R6 ;  /* 0x0000001d061d7210 */ /* 0x000fe40007ffe006 */
[----:B------:R-:W-:Y:S02]  /*0a60*/  ISETP.NE.AND P0, PT, R4, 0x1, PT ;  /* 0x000000010400780c */ /* 0x000fe40003f05270 */
[C---:B------:R-:W-:Y:S02]  /*0a70*/  LEA R17, R6.reuse, R17, 0x2 ;  /* 0x0000001106117211 */ /* 0x040fe400078e10ff */
[C---:B------:R-:W-:Y:S02]  /*0a80*/  LEA R3, R6.reuse, R3, 0x2 ;  /* 0x0000000306037211 */ /* 0x040fe400078e10ff */
[----:B------:R-:W-:-:S02]  /*0a90*/  LEA R25, R6, R25, 0x2 ;  /* 0x0000001906197211 */ /* 0x000fc400078e10ff */
[C---:B------:R-:W-:Y:S02]  /*0aa0*/  IADD3 R8, PT, PT, R9.reuse, R8, RZ ;  /* 0x0000000809087210 */ /* 0x040fe40007ffe0ff */
[C---:B------:R-:W-:Y:S02]  /*0ab0*/  IADD3 R16, PT, PT, R9.reuse, R16, RZ ;  /* 0x0000001009107210 */ /* 0x040fe40007ffe0ff */
[C---:B------:R-:W-:Y:S02]  /*0ac0*/  IADD3 R24, PT, PT, R9.reuse, R24, RZ ;  /* 0x0000001809187210 */ /* 0x040fe40007ffe0ff */
[----:B------:R-:W-:Y:S01]  /*0ad0*/  IADD3 R22, PT, PT, R9, R22, RZ ;  /* 0x0000001609167210 */ /* 0x000fe20007ffe0ff */
[----:B------:R-:W-:Y:S06]  /*0ae0*/  @P0 BRA `(.L_x_27113) ;  /* 0xfffffff800800947 */ /* 0x000fec000383ffff */
[----:B------:R-:W-:Y:S05]  /*0af0*/  EXIT ;  /* 0x000000000000794d */ /* 0x000fea0003800000 */
.L_x_27104:
[----:B------:R-:W-:-:S13]  /*0b00*/  ISETP.GT.U32.AND P0, PT, R9, UR6, PT ;  /* 0x0000000609007c0c */ /* 0x000fda000bf04070 */
[----:B------:R-:W-:Y:S05]  /*0b10*/  @P0 BRA `(.L_x_27114) ;  /* 0x0000000c00080947 */ /* 0x000fea0003800000 */
[CC--:B------:R-:W-:Y:S01]  /*0b20*/  LEA R23, R18.reuse, R17.reuse, 0x1 ;  /* 0x0000001112177211 */ /* 0x0c0fe200078e08ff */
[C-C-:B------:R-:W-:Y:S01]  /*0b30*/  IMAD R27, R18.reuse, 0x3, R17.reuse ;  /* 0x00000003121b7824 */ /* 0x140fe200078e0211 */
[CC--:B------:R-:W-:Y:S01]  /*0b40*/  LEA R11, R18.reuse, R17.reuse, 0x2 ;  /* 0x00000011120b7211 */ /* 0x0c0fe200078e10ff */
[C-C-:B------:R-:W-:Y:S01]  /*0b50*/  IMAD R13, R18.reuse, 0x5, R17.reuse ;  /* 0x00000005120d7824 */ /* 0x140fe200078e0211 */
[----:B------:R-:W0:Y:S01]  /*0b60*/  LDCU UR4, c[0x0][0x3b8] ;  /* 0x00007700ff0477ac */ /* 0x000e220008000800 */
[C-C-:B------:R-:W-:Y:S02]  /*0b70*/  IMAD R15, R18.reuse, 0x6, R17.reuse ;  /* 0x00000006120f7824 */ /* 0x140fe400078e0211 */
[C---:B------:R-:W-:Y:S01]  /*0b80*/  IMAD R21, R18.reuse, 0x7, R17 ;  /* 0x0000000712157824 */ /* 0x040fe200078e0211 */
[----:B------:R-:W-:Y:S01]  /*0b90*/  IADD3 R17, PT, PT, R18, R17, RZ ;  /* 0x0000001112117210 */ /* 0x000fe20007ffe0ff */
[----:B------:R-:W-:Y:S01]  /*0ba0*/  VIADD R9, R4, 0x1 ;  /* 0x0000000104097836 */ /* 0x000fe20000000000 */
[----:B------:R-:W1:Y:S01]  /*0bb0*/  LDC.64 R18, c[0x0][0x3b0] ;  /* 0x0000ec00ff127b82 */ /* 0x000e620000000a00 */
[--C-:B------:R-:W-:Y:S01]  /*0bc0*/  IMAD R22, R23, UR7, R16.reuse ;  /* 0x0000000717167c24 */ /* 0x100fe2000f8e0210 */
[----:B------:R-:W2:Y:S01]  /*0bd0*/  LDCU.U8 UR10, c[0x0][0x3c0] ;  /* 0x00007800ff0a77ac */ /* 0x000ea20008000000 */
[----:B------:R-:W-:-:S02]  /*0be0*/  IMAD R24, R27, UR7, R16 ;  /* 0x000000071b187c24 */ /* 0x000fc4000f8e0210 */
        /* <DEDUP_REMOVED lines=13> */
[----:B0-2---:R-:W-:-:S07]  /*0cc0*/  IMAD R25, R26, UR5, R25 ;  /* 0x000000051a197c24 */ /* 0x005fce000f8e0219 */
.L_x_27131:
[----:B------:R-:W0:Y:S01]  /*0cd0*/  LDC.64 R20, c[0x0][0x380] ;  /* 0x0000e000ff147b82 */ /* 0x000e220000000a00 */
[----:B------:R-:W-:Y:S01]  /*0ce0*/  ISETP.GE.AND P0, PT, R8, UR4, PT ;  /* 0x0000000408007c0c */ /* 0x000fe2000bf06270 */
[----:B------:R-:W-:-:S12]  /*0cf0*/  BSSY.RECONVERGENT B0, `(.L_x_27115) ;  /* 0x000000f000007945 */ /* 0x000fd80003800200 */
[----:B------:R-:W-:Y:S05]  /*0d00*/  @P0 BRA `(.L_x_27116) ;  /* 0x0000000000340947 */ /* 0x000fea0003800000 */
[----:B0-----:R-:W-:-:S06]  /*0d10*/  IMAD.WIDE R26, R29, 0x2, R20 ;  /* 0x000000021d1a7825 */ /* 0x001fcc00078e0214 */
[----:B------:R-:W2:Y:S01]  /*0d20*/  LDG.E.U16.CONSTANT R26, desc[UR8][R26.64] ;  /* 0x000000081a1a7981 */ /* 0x000ea2000c1e9500 */
[----:B------:R-:W-:Y:S01]  /*0d30*/  UPRMT UR6, UR10, 0x8880, URZ ;  /* 0x000088800a067896 */ /* 0x000fe200080000ff */
[----:B--2---:R-:W-:Y:S02]  /*0d40*/  HADD2.F32 R12, -RZ, R26.H0_H0 ;  /* 0x2000001aff0c7230 */ /* 0x004fe40000004100 */
[----:B-1----:R-:W-:-:S04]  /*0d50*/  IMAD.WIDE R26, R29, 0x2, R18 ;  /* 0x000000021d1a7825 */ /* 0x002fc800078e0212 */
[----:B-----5:R-:W-:-:S04]  /*0d60*/  FADD.FTZ R12, -R0, R12 ;  /* 0x0000000c000c7221 */ /* 0x020fc80000010100 */
[----:B------:R-:W-:-:S04]  /*0d70*/  FMUL.FTZ R12, R12, R5 ;  /* 0x000000050c0c7220 */ /* 0x000fc80000410000 */
[----:B------:R-:W-:-:S05]  /*0d80*/  FFMA.FTZ R12, R2, R12, R7 ;  /* 0x0000000c020c7223 */ /* 0x000fca0000010007 */
[----:B------:R-:W-:-:S04]  /*0d90*/  FSETP.GTU.FTZ.AND P0, PT, R12, RZ, PT ;  /* 0x000000ff0c00720b */ /* 0x000fc80003f1c000 */
[----:B------:R-:W-:-:S13]  /*0da0*/  ISETP.NE.AND P0, PT, RZ, UR6, !P0 ;  /* 0x00000006ff007c0c */ /* 0x000fda000c705270 */
[----:B------:R-:W-:-:S04]  /*0db0*/  @!P0 F2FP.F16.F32.PACK_AB R12, RZ, R12 ;  /* 0x0000000cff0c823e */ /* 0x000fc800000000ff */
[----:B------:R-:W-:-:S05]  /*0dc0*/  @P0 PRMT R12, RZ, 0x7610, R12 ;  /* 0x00007610ff0c0816 */ /* 0x000fca000000000c */
[----:B------:R2:W-:Y:S02]  /*0dd0*/  STG.E.U16 desc[UR8][R26.64], R12 ;  /* 0x0000000c1a007986 */ /* 0x0005e4000c101508 */
.L_x_27116:
[----:B------:R-:W-:Y:S05]  /*0de0*/  BSYNC.RECONVERGENT B0 ;  /* 0x0000000000007941 */ /* 0x000fea0003800200 */
.L_x_27115:
[----:B--2---:R-:W-:Y:S01]  /*0df0*/  IADD3 R12, PT, PT, R8, R3, RZ ;  /* 0x00000003080c7210 */ /* 0x004fe20007ffe0ff */
[----:B------:R-:W-:Y:S01]  /*0e00*/  BSSY.RECONVERGENT B0, `(.L_x_27117) ;  /* 0x000001e000007945 */ /* 0x000fe20003800200 */
[----:B------:R-:W-:Y:S02]  /*0e10*/  IADD3 R27, PT, PT, R6, R29, R6 ;  /* 0x0000001d061b7210 */ /* 0x000fe40007ffe006 */
[CC--:B------:R-:W-:Y:S02]  /*0e20*/  IADD3 R14, PT, PT, R12.reuse, R3.reuse, RZ ;  /* 0x000000030c0e7210 */ /* 0x0c0fe40007ffe0ff */
[----:B------:R-:W-:Y:S02]  /*0e30*/  ISETP.GE.AND P0, PT, R12, UR4, PT ;  /* 0x000000040c007c0c */ /* 0x000fe4000bf06270 */
[C---:B------:R-:W-:Y:S02]  /*0e40*/  IADD3 R16, PT, PT, R14.reuse, R3, RZ ;  /* 0x000000030e107210 */ /* 0x040fe40007ffe0ff */
[----:B------:R-:W-:-:S02]  /*0e50*/  ISETP.GE.AND P6, PT, R14, UR4, PT ;  /* 0x000000040e007c0c */ /* 0x000fc4000bfc6270 */
[CC--:B------:R-:W-:Y:S02]  /*0e60*/  IADD3 R22, PT, PT, R16.reuse, R3.reuse, RZ ;  /* 0x0000000310167210 */ /* 0x0c0fe40007ffe0ff */
[----:B------:R-:W-:Y:S02]  /*0e70*/  ISETP.GE.AND P5, PT, R16, UR4, PT ;  /* 0x0000000410007c0c */ /* 0x000fe4000bfa6270 */
[CC--:B------:R-:W-:Y:S02]  /*0e80*/  IADD3 R24, PT, PT, R22.reuse, R3.reuse, RZ ;  /* 0x0000000316187210 */ /* 0x0c0fe40007ffe0ff */
[----:B------:R-:W-:Y:S02]  /*0e90*/  ISETP.GE.AND P4, PT, R22, UR4, PT ;  /* 0x0000000416007c0c */ /* 0x000fe4000bf86270 */
[C---:B------:R-:W-:Y:S02]  /*0ea0*/  IADD3 R14, PT, PT, R24.reuse, R3, RZ ;  /* 0x00000003180e7210 */ /* 0x040fe40007ffe0ff */
[----:B------:R-:W-:-:S02]  /*0eb0*/  ISETP.GE.AND P3, PT, R24, UR4, PT ;  /* 0x0000000418007c0c */ /* 0x000fc4000bf66270 */
[C---:B------:R-:W-:Y:S02]  /*0ec0*/  IADD3 R12, PT, PT, R14.reuse, R3, RZ ;  /* 0x000000030e0c7210 */ /* 0x040fe40007ffe0ff */
[----:B------:R-:W-:Y:S02]  /*0ed0*/  ISETP.GE.AND P2, PT, R14, UR4, PT ;  /* 0x000000040e007c0c */ /* 0x000fe4000bf46270 */
[----:B------:R-:W-:Y:S02]  /*0ee0*/  ISETP.GE.AND P1, PT, R12, UR4, PT ;  /* 0x000000040c007c0c */ /* 0x000fe4000bf26270 */
[----:B------:R-:W-:Y:S01]  /*0ef0*/  IADD3 R27, PT, PT, R6, R27, R6 ;  /* 0x0000001b061b7210 */ /* 0x000fe20007ffe006 */
[----:B------:R-:W-:Y:S10]  /*0f00*/  @P0 BRA `(.L_x_27118) ;  /* 0x0000000000340947 */ /* 0x000ff40003800000 */
        /* <DEDUP_REMOVED lines=13> */
.L_x_27118:
[----:B------:R-:W-:Y:S05]  /*0fe0*/  BSYNC.RECONVERGENT B0 ;  /* 0x0000000000007941 */ /* 0x000fea0003800200 */
.L_x_27117:
[----:B------:R-:W-:Y:S04]  /*0ff0*/  BSSY.RECONVERGENT B0, `(.L_x_27119) ;  /* 0x0000010000007945 */ /* 0x000fe80003800200 */
[----:B------:R-:W-:Y:S05]  /*1000*/  @P6 BRA `(.L_x_27120) ;  /* 0x0000000000386947 */ /* 0x000fea0003800000 */
[----:B0-2---:R-:W0:Y:S02]  /*1010*/  LDC.64 R20, c[0x0][0x380] ;  /* 0x0000e000ff147b82 */ /* 0x005e240000000a00 */
        /* <DEDUP_REMOVED lines=13> */
.L_x_27120:
[----:B------:R-:W-:Y:S05]  /*10f0*/  BSYNC.RECONVERGENT B0 ;  /* 0x0000000000007941 */ /* 0x000fea0003800200 */
.L_x_27119:
[----:B------:R-:W-:Y:S04]  /*1100*/  BSSY.RECONVERGENT B0, `(.L_x_27121) ;  /* 0x0000010000007945 */ /* 0x000fe80003800200 */
[----:B------:R-:W-:Y:S05]  /*1110*/  @P5 BRA `(.L_x_27122) ;  /* 0x0000000000385947 */ /* 0x000fea0003800000 */
[----:B0-23--:R-:W0:Y:S02]  /*1120*/  LDC.64 R20, c[0x0][0x380] ;  /* 0x0000e000ff147b82 */ /* 0x00de240000000a00 */
        /* <DEDUP_REMOVED lines=13> */
.L_x_27122:
[----:B------:R-:W-:Y:S05]  /*1200*/  BSYNC.RECONVERGENT B0 ;  /* 0x0000000000007941 */ /* 0x000fea0003800200 */
.L_x_27121:
[----:B------:R-:W-:Y:S04]  /*1210*/  BSSY.RECONVERGENT B0, `(.L_x_27123) ;  /* 0x0000010000007945 */ /* 0x000fe80003800200 */
[----:B------:R-:W-:Y:S05]  /*1220*/  @P4 BRA `(.L_x_27124) ;  /* 0x0000000000384947 */ /* 0x000fea0003800000 */
[----:B0-234-:R-:W0:Y:S02]  /*1230*/  LDC.64 R20, c[0x0][0x380] ;  /* 0x0000e000ff147b82 */ /* 0x01de240000000a00 */
        /* <DEDUP_REMOVED lines=13> */
.L_x_27124:
[----:B------:R-:W-:Y:S05]  /*1310*/  BSYNC.RECONVERGENT B0 ;  /* 0x0000000000007941 */ /* 0x000fea0003800200 */
.L_x_27123:
        /* <DEDUP_REMOVED lines=16> */
.L_x_27126:
[----:B------:R-:W-:Y:S05]  /*1420*/  BSYNC.RECONVERGENT B0 ;  /* 0x0000000000007941 */ /* 0x000fea0003800200 */
.L_x_27125:
        /* <DEDUP_REMOVED lines=16> */
.L_x_27128:
[----:B------:R-:W-:Y:S05]  /*1530*/  BSYNC.RECONVERGENT B0 ;  /* 0x0000000000007941 */ /* 0x000fea0003800200 */
.L_x_27127:
[----:B------:R-:W-:Y:S01]  /*1540*/  BSSY.RECONVERGENT B0, `(.L_x_27129) ;  /* 0x0000011000007945 */ /* 0x000fe20003800200 */
[----:B------:R-:W-:-:S03]  /*1550*/  IADD3 R27, PT, PT, R6, R27, R6 ;  /* 0x0000001b061b7210 */ /* 0x000fc60007ffe006 */
        /* <DEDUP_REMOVED lines=15> */
.L_x_27130:
[----:B------:R-:W-:Y:S05]  /*1650*/  BSYNC.RECONVERGENT B0 ;  /* 0x0000000000007941 */ /* 0x000fea0003800200 */
.L_x_27129:
[----:B------:R-:W-:Y:S01]  /*1660*/  IADD3 R10, PT, PT, R10, 0x2, RZ ;  /* 0x000000020a0a7810 */ /* 0x000fe20007ffe0ff */
[----:B------:R-:W-:Y:S01]  /*1670*/  IMAD R15, R6, 0x8, R15 ;  /* 0x00000008060f7824 */ /* 0x000fe200078e020f */
[----:B0-234-:R-:W-:Y:S02]  /*1680*/  LEA R14, R3, R8, 0x3 ;  /* 0x00000008030e7211 */ /* 0x01dfe400078e18ff */
[----:B------:R-:W-:Y:S02]  /*1690*/  ISETP.NE.AND P0, PT, R10, RZ, PT ;  /* 0x000000ff0a00720c */ /* 0x000fe40003f05270 */
[C---:B------:R-:W-:Y:S02]  /*16a0*/  IADD3 R29, PT, PT, R6.reuse, R27, R6 ;  /* 0x0000001b061d7210 */ /* 0x040fe40007ffe006 */
[C---:B------:R-:W-:Y:S02]  /*16b0*/  LEA R9, R6.reuse, R9, 0x3 ;  /* 0x0000000906097211 */ /* 0x040fe400078e18ff */
[----:B------:R-:W-:-:S02]  /*16c0*/  LEA R11, R6, R11, 0x3 ;  /* 0x0000000b060b7211 */ /* 0x000fc400078e18ff */
[C---:B------:R-:W-:Y:S02]  /*16d0*/  LEA R13, R6.reuse, R13, 0x3 ;  /* 0x0000000d060d7211 */ /* 0x040fe400078e18ff */
[C---:B------:R-:W-:Y:S02]  /*16e0*/  LEA R17, R6.reuse, R17, 0x3 ;  /* 0x0000001106117211 */ /* 0x040fe400078e18ff */
[C---:B------:R-:W-:Y:S02]  /*16f0*/  LEA R23, R6.reuse, R23, 0x3 ;  /* 0x0000001706177211 */ /* 0x040fe400078e18ff */
[----:B------:R-:W-:Y:S02]  /*1700*/  LEA R25, R6, R25, 0x3 ;  /* 0x0000001906197211 */ /* 0x000fe400078e18ff */
[----:B------:R-:W-:Y:S01]  /*1710*/  IADD3 R8, PT, PT, R12, R3, RZ ;  /* 0x000000030c087210 */ /* 0x000fe20007ffe0ff */
[----:B------:R-:W-:Y:S06]  /*1720*/  @P0 BRA `(.L_x_27131) ;  /* 0xfffffff400680947 */ /* 0x000fec000383ffff */
[----:B------:R-:W-:-:S07]  /*1730*/  MOV R8, R14 ;  /* 0x0000000e00087202 */ /* 0x000fce0000000f00 */
.L_x_27114:
[----:B------:R-:W-:-:S04]  /*1740*/  LOP3.LUT R4, R4, 0x1, RZ, 0xc0, !PT ;  /* 0x0000000104047812 */ /* 0x000fc800078ec0ff */
[----:B------:R-:W-:-:S13]  /*1750*/  ISETP.NE.U32.AND P0, PT, R4, 0x1, PT ;  /* 0x000000010400780c */ /* 0x000fda0003f05070 */
[----:B------:R-:W-:Y:S05]  /*1760*/  @!P0 EXIT ;  /* 0x000000000000894d */ /* 0x000fea0003800000 */
[C---:B------:R-:W-:Y:S01]  /*1770*/  ISETP.GE.AND P0, PT, R8.reuse, UR4, PT ;  /* 0x0000000408007c0c */ /* 0x040fe2000bf06270 */
[----:B------:R-:W-:Y:S01]  /*1780*/  BSSY.RECONVERGENT B0, `(.L_x_27132) ;  /* 0x0000018000007945 */ /* 0x000fe20003800200 */
[----:B------:R-:W-:-:S04]  /*1790*/  IADD3 R4, PT, PT, R8, R3, RZ ;  /* 0x0000000308047210 */ /* 0x000fc80007ffe0ff */
[CC--:B------:R-:W-:Y:S02]  /*17a0*/  IADD3 R10, PT, PT, R4.reuse, R3.reuse, RZ ;  /* 0x00000003040a7210 */ /* 0x0c0fe40007ffe0ff */
[----:B------:R-:W-:Y:S02]  /*17b0*/  ISETP.GE.AND P3, PT, R4, UR4, PT ;  /* 0x0000000404007c0c */ /* 0x000fe4000bf66270 */
[C---:B------:R-:W-:Y:S02]  /*17c0*/  IADD3 R3, PT, PT, R10.reuse, R3, RZ ;  /* 0x000000030a037210 */ /* 0x040fe40007ffe0ff */
[----:B------:R-:W-:Y:S02]  /*17d0*/  ISETP.GE.AND P2, PT, R10, UR4, PT ;  /* 0x000000040a007c0c */ /* 0x000fe4000bf46270 */
[----:B------:R-:W-:Y:S01]  /*17e0*/  ISETP.GE.AND P1, PT, R3, UR4, PT ;  /* 0x0000000403007c0c */ /* 0x000fe2000bf26270 */
[----:B------:R-:W-:-:S12]  /*17f0*/  @P0 BRA `(.L_x_27133) ;  /* 0x0000000000400947 */ /* 0x000fd80003800000 */
[----:B------:R-:W0:Y:S01]  /*1800*/  LDC.64 R8, c[0x0][0x380] ;  /* 0x0000e000ff087b82 */ /* 0x000e220000000a00 */
[----:B------:R-:W2:Y:S07]  /*1810*/  LDCU.U8 UR5, c[0x0][0x3c0] ;  /* 0x00007800ff0577ac */ /* 0x000eae0008000000 */
[----:B------:R-:W3:Y:S01]  /*1820*/  LDC.64 R10, c[0x0][0x3b0] ;  /* 0x0000ec00ff0a7b82 */ /* 0x000ee20000000a00 */
[----:B0-----:R-:W-:-:S06]  /*1830*/  IMAD.WIDE R8, R29, 0x2, R8 ;  /* 0x000000021d087825 */ /* 0x001fcc00078e0208 */
[----:B------:R-:W4:Y:S01]  /*1840*/  LDG.E.U16.CONSTANT R8, desc[UR8][R8.64] ;  /* 0x0000000808087981 */ /* 0x000f22000c1e9500 */
[----:B--2---:R-:W-:Y:S01]  /*1850*/  UPRMT UR5, UR5, 0x8880, URZ ;  /* 0x0000888005057896 */ /* 0x004fe200080000ff */
[----:B----4-:R-:W-:Y:S02]  /*1860*/  HADD2.F32 R3, -RZ, R8.H0_H0 ;  /* 0x20000008ff037230 */ /* 0x010fe40000004100 */
[----:B---3--:R-:W-:-:S04]  /*1870*/  IMAD.WIDE R8, R29, 0x2, R10 ;  /* 0x000000021d087825 */ /* 0x008fc800078e020a */
        /* <DEDUP_REMOVED lines=8> */
.L_x_27133:
[----:B------:R-:W-:Y:S05]  /*1900*/  BSYNC.RECONVERGENT B0 ;  /* 0x0000000000007941 */ /* 0x000fea0003800200 */
.L_x_27132:
[----:B------:R-:W-:Y:S01]  /*1910*/  BSSY.RECONVERGENT B0, `(.L_x_27134) ;  /* 0x0000013000007945 */ /* 0x000fe20003800200 */
[----:B------:R-:W-:-:S03]  /*1920*/  IADD3 R29, PT, PT, R6, R29, RZ ;  /* 0x0000001d061d7210 */ /* 0x000fc60007ffe0ff */
[----:B------:R-:W-:Y:S05]  /*1930*/  @P3 BRA `(.L_x_27135) ;  /* 0x0000000000403947 */ /* 0x000fea0003800000 */
[----:B0-----:R-:W0:Y:S01]  /*1940*/  LDC.64 R8, c[0x0][0x380] ;  /* 0x0000e000ff087b82 */ /* 0x001e220000000a00 */
        /* <DEDUP_REMOVED lines=15> */
.L_x_27135:
[----:B------:R-:W-:Y:S05]  /*1a40*/  BSYNC.RECONVERGENT B0 ;  /* 0x0000000000007941 */ /* 0x000fea0003800200 */
.L_x_27134:
[----:B------:R-:W-:Y:S01]  /*1a50*/  BSSY.RECONVERGENT B0, `(.L_x_27136) ;  /* 0x0000013000007945 */ /* 0x000fe20003800200 */
[----:B------:R-:W-:-:S03]  /*1a60*/  IADD3 R29, PT, PT, R6, R29, RZ ;  /* 0x0000001d061d7210 */ /* 0x000fc60007ffe0ff */
[----:B------:R-:W-:Y:S05]  /*1a70*/  @P2 BRA `(.L_x_27137) ;  /* 0x0000000000402947 */ /* 0x000fea0003800000 */
[----:B0-2---:R-:W0:Y:S01]  /*1a80*/  LDC.64 R8, c[0x0][0x380] ;  /* 0x0000e000ff087b82 */ /* 0x005e220000000a00 */
        /* <DEDUP_REMOVED lines=15> */
.L_x_27137:
[----:B------:R-:W-:Y:S05]  /*1b80*/  BSYNC.RECONVERGENT B0 ;  /* 0x0000000000007941 */ /* 0x000fea0003800200 */
.L_x_27136:
[----:B------:R-:W-:Y:S05]  /*1b90*/  @P1 EXIT ;  /* 0x000000000000194d */ /* 0x000fea0003800000 */
[----:B0-23--:R-:W0:Y:S01]  /*1ba0*/  LDC.64 R8, c[0x0][0x380] ;  /* 0x0000e000ff087b82 */ /* 0x00de220000000a00 */
[----:B------:R-:W-:Y:S01]  /*1bb0*/  IADD3 R29, PT, PT, R6, R29, RZ ;  /* 0x0000001d061d7210 */ /* 0x000fe20007ffe0ff */
[----:B------:R-:W2:Y:S04]  /*1bc0*/  LDCU.U8 UR4, c[0x0][0x3c0] ;  /* 0x00007800ff0477ac */ /* 0x000ea80008000000 */
[----:B0-----:R-:W-:-:S06]  /*1bd0*/  IMAD.WIDE R8, R29, 0x2, R8 ;  /* 0x000000021d087825 */ /* 0x001fcc00078e0208 */
[----:B------:R-:W3:Y:S01]  /*1be0*/  LDG.E.U16.CONSTANT R8, desc[UR8][R8.64] ;  /* 0x0000000808087981 */ /* 0x000ee2000c1e9500 */
[----:B--2---:R-:W-:Y:S01]  /*1bf0*/  UPRMT UR4, UR4, 0x8880, URZ ;  /* 0x0000888004047896 */ /* 0x004fe200080000ff */
[----:B---3--:R-:W-:-:S05]  /*1c00*/  HADD2.F32 R3, -RZ, R8.H0_H0 ;  /* 0x20000008ff037230 */ /* 0x008fca0000004100 */
[----:B-----5:R-:W-:-:S04]  /*1c10*/  FADD.FTZ R0, -R0, R3 ;  /* 0x0000000300007221 */ /* 0x020fc80000010100 */
[----:B------:R-:W-:-:S04]  /*1c20*/  FMUL.FTZ R0, R0, R5 ;  /* 0x0000000500007220 */ /* 0x000fc80000410000 */
[----:B------:R-:W-:Y:S02]  /*1c30*/  FFMA.FTZ R0, R2, R0, R7 ;  /* 0x0000000002007223 */ /* 0x000fe40000010007 */
[----:B------:R-:W0:Y:S03]  /*1c40*/  LDC.64 R2, c[0x0][0x3b0] ;  /* 0x0000ec00ff027b82 */ /* 0x000e260000000a00 */
[----:B------:R-:W-:-:S04]  /*1c50*/  FSETP.GTU.FTZ.AND P0, PT, R0, RZ, PT ;  /* 0x000000ff0000720b */ /* 0x000fc80003f1c000 */
[----:B------:R-:W-:-:S13]  /*1c60*/  ISETP.NE.AND P0, PT, RZ, UR4, !P0 ;  /* 0x00000004ff007c0c */ /* 0x000fda000c705270 */
[----:B------:R-:W-:-:S04]  /*1c70*/  @!P0 F2FP.F16.F32.PACK_AB R0, RZ, R0 ;  /* 0x00000000ff00823e */ /* 0x000fc800000000ff */
[----:B------:R-:W-:Y:S01]  /*1c80*/  @P0 PRMT R0, RZ, 0x7610, R0 ;  /* 0x00007610ff000816 */ /* 0x000fe20000000000 */
[----:B0-----:R-:W-:-:S05]  /*1c90*/  IMAD.WIDE R2, R29, 0x2, R2 ;  /* 0x000000021d027825 */ /* 0x001fca00078e0202 */
[----:B------:R-:W-:Y:S01]  /*1ca0*/  STG.E.U16 desc[UR8][R2.64], R0 ;  /* 0x0000000002007986 */ /* 0x000fe2000c101508 */
[----:B------:R-:W-:Y:S05]  /*1cb0*/  EXIT ;  /* 0x000000000000794d */ /* 0x000fea0003800000 */
.L_x_27138:
        /* <DEDUP_REMOVED lines=12> */
.L_x_27559:


//--------------------- .text._ZN2at6native47batch_norm_transform_input_channels_last_kernelIN3c108BFloat16EffLi4EEEvPKT_S6_PKT0_S9_PKT1_SC_PS4_iib --------------------------
	.section	.text._ZN2at6native47batch_norm_transform_input_channels_last_kernelIN3c108BFloat16EffLi4EEEvPKT_S6_PKT0_S9_PKT1_SC_PS4_iib,"ax",@progbits
	.align	128
        .global         _ZN2at6native47batch_norm_transform_input_channels_last_kernelIN3c108BFloat16EffLi4EEEvPKT_S6_PKT0_S9_PKT1_SC_PS4_iib
        .type           _ZN2at6native47batch_norm_transform_input_channels_last_kernelIN3c108BFloat16EffLi4EEEvPKT_S6_PKT0_S9_PKT1_SC_PS4_iib,@function
        .size           _ZN2at6native47batch_norm_transform_input_channels_last_kernelIN3c108BFloat16EffLi4EEEvPKT_S6_PKT0_S9_PKT1_SC_PS4_iib,(.L_x_27560 - _ZN2at6native47batch_norm_transform_input_channels_last_kernelIN3c108BFloat16EffLi4EEEvPKT_S6_PKT0_S9_PKT1_SC_PS4_iib)
        .other          _ZN2at6native47batch_norm_transform_input_channels_last_kernelIN3c108BFloat16EffLi4EEEvPKT_S6_PKT0_S9_PKT1_SC_PS4_iib,@"STO_CUDA_ENTRY STV_DEFAULT"
_ZN2at6native47batch_norm_transform_input_channels_last_kernelIN3c108BFloat16EffLi4EEEvPKT_S6_PKT0_S9_PKT1_SC_PS4_iib:
.text._ZN2at6native47batch_norm_transform_input_channels_last_kernelIN3c108BFloat16EffLi4EEEvPKT_S6_PKT0_S9_PKT1_SC_PS4_iib:
        /* <DEDUP_REMOVED lines=16> */
[----:B------:R-:W-:Y:S01]  /*0100*/  HFMA2 R0, -RZ, RZ, 1.875, 0 ;  /* 0x3f800000ff007431 */ /* 0x000fe200000001ff */
[----:B------:R-:W-:Y:S01]  /*0110*/  MOV R2, RZ ;  /* 0x000000ff00027202 */ /* 0x000fe20000000f00 */
[----:B------:R-:W2:Y:S05]  /*0120*/  LDCU.64 UR10, c[0x0][0x3a8] ;  /* 0x00007500ff0a77ac */ /* 0x000eaa0008000a00 */
[----:B------:R-:W3:Y:S01]  /*0130*/  LDC.64 R10, c[0x0][0x390] ;  /* 0x0000e400ff0a7b82 */ /* 0x000ee20000000a00 */
[----:B0-----:R-:W-:-:S04]  /*0140*/  ISETP.NE.U32.AND P0, PT, RZ, UR8, PT ;  /* 0x00000008ff007c0c */ /* 0x001fc8000bf05070 */
[----:B------:R-:W-:Y:S01]  /*0150*/  ISETP.NE.AND.EX P0, PT, RZ, UR9, PT, P0 ;  /* 0x00000009ff007c0c */ /* 0x000fe2000bf05300 */
[----:B------:R-:W0:Y:S01]  /*0160*/  LDCU.64 UR8, c[0x0][0x358] ;  /* 0x00006b00ff0877ac */ /* 0x000e220008000a00 */
[----:B------:R-:W-:Y:S02]  /*0170*/  IMAD R4, R9, UR7, RZ ;  /* 0x0000000709047c24 */ /* 0x000fe4000f8e02ff */
[----:B------:R-:W-:Y:S02]  /*0180*/  HFMA2 R6, -RZ, RZ, 0, 0 ;  /* 0x00000000ff067431 */ /* 0x000fe400000001ff */
[----:B-1----:R-:W-:Y:S01]  /*0190*/  IMAD.WIDE R14, R20, 0x4, R14 ;  /* 0x00000004140e7825 */ /* 0x002fe200078e020e */
[----:B--2---:R-:W-:-:S03]  /*01a0*/  ISETP.NE.U32.AND P1, PT, RZ, UR10, PT ;  /* 0x0000000aff007c0c */ /* 0x004fc6000bf25070 */
[----:B------:R-:W-:Y:S01]  /*01b0*/  IMAD.SHL.U32 R8, R4, 0x4, RZ ;  /* 0x0000000404087824 */ /* 0x000fe200078e00ff */
[----:B------:R-:W-:Y:S01]  /*01c0*/  ISETP.NE.AND.EX P1, PT, RZ, UR11, PT, P1 ;  /* 0x0000000bff007c0c */ /* 0x000fe2000bf25310 */
[----:B------:R-:W-:Y:S01]  /*01d0*/  UIADD3 UR6, UPT, UPT, UR4, -0x1, URZ ;  /* 0xffffffff04067890 */ /* 0x000fe2000fffe0ff */
[C---:B---3--:R-:W-:Y:S01]  /*01e0*/  IMAD.WIDE R10, R20.reuse, 0x4, R10 ;  /* 0x00000004140a7825 */ /* 0x048fe200078e020a */
[----:B------:R-:W1:Y:S01]  /*01f0*/  @P0 LDC.64 R16, c[0x0][0x3a0] ;  /* 0x0000e800ff100b82 */ /* 0x000e620000000a00 */
[----:B0-----:R-:W5:Y:S01]  /*0200*/  LDG.E.CONSTANT R5, desc[UR8][R14.64] ;  /* 0x000000080e057981 */ /* 0x001f62000c1e9900 */
[----:B------:R-:W0:Y:S01]  /*0210*/  I2F.U32.RP R21, R8 ;  /* 0x0000000800157306 */ /* 0x000e220000209000 */
[----:B------:R-:W2:Y:S07]  /*0220*/  LDCU.64 UR10, c[0x0][0x388] ;  /* 0x00007100ff0a77ac */ /* 0x000eae0008000a00 */
[----:B------:R-:W3:Y:S01]  /*0230*/  @P1 LDC.64 R18, c[0x0][0x3a8] ;  /* 0x0000ea00ff121b82 */ /* 0x000ee20000000a00 */
[----:B------:R-:W5:Y:S01]  /*0240*/  LDG.E.CONSTANT R3, desc[UR8][R10.64] ;  /* 0x000000080a037981 */ /* 0x000f62000c1e9900 */
[----:B0-----:R-:W0:Y:S01]  /*0250*/  MUFU.RCP R21, R21 ;  /* 0x0000001500157308 */ /* 0x001e220000001000 */
[----:B-1----:R-:W-:-:S05]  /*0260*/  @P0 IMAD.WIDE R16, R20, 0x4, R16 ;  /* 0x0000000414100825 */ /* 0x002fca00078e0210 */
[----:B------:R1:W5:Y:S01]  /*0270*/  @P0 LDG.E.CONSTANT R0, desc[UR8][R16.64] ;  /* 0x0000000810000981 */ /* 0x000362000c1e9900 */
[----:B---3--:R-:W-:Y:S01]  /*0280*/  @P1 IMAD.WIDE R18, R20, 0x4, R18 ;  /* 0x0000000414121825 */ /* 0x008fe200078e0212 */
[----:B--2---:R-:W-:Y:S01]  /*0290*/  UISETP.NE.U32.AND UP0, UPT, UR10, URZ, UPT ;  /* 0x000000ff0a00728c */ /* 0x004fe2000bf05070 */
[----:B------:R-:W-:-:S03]  /*02a0*/  ISETP.NE.U32.AND P2, PT, R8, RZ, PT ;  /* 0x000000ff0800720c */ /* 0x000fc60003f45070 */
[----:B------:R2:W5:Y:S01]  /*02b0*/  @P1 LDG.E.CONSTANT R2, desc[UR8][R18.64] ;  /* 0x0000000812021981 */ /* 0x000562000c1e9900 */
[----:B0-----:R-:W-:-:S06]  /*02c0*/  IADD3 R7, PT, PT, R21, 0xffffffe, RZ ;  /* 0x0ffffffe15077810 */ /* 0x001fcc0007ffe0ff */
[----:B------:R-:W0:Y:S01]  /*02d0*/  F2I.FTZ.U32.TRUNC.NTZ R7, R7 ;  /* 0x0000000700077305 */ /* 0x000e22000021f000 */
[----:B-1----:R-:W-:-:S04]  /*02e0*/  IMAD.MOV R17, RZ, RZ, -R8 ;  /* 0x000000ffff117224 */ /* 0x002fc800078e0a08 */
[----:B0-----:R-:W-:-:S04]  /*02f0*/  IMAD R17, R17, R7, RZ ;  /* 0x0000000711117224 */ /* 0x001fc800078e02ff */
[----:B------:R-:W-:-:S06]  /*0300*/  IMAD.HI.U32 R6, R7, R17, R6 ;  /* 0x0000001107067227 */ /* 0x000fcc00078e0006 */
[----:B------:R-:W-:-:S05]  /*0310*/  IMAD.HI.U32 R6, R6, UR6, RZ ;  /* 0x0000000606067c27 */ /* 0x000fca000f8e00ff */
[----:B------:R-:W-:-:S05]  /*0320*/  IADD3 R11, PT, PT, -R6, RZ, RZ ;  /* 0x000000ff060b7210 */ /* 0x000fca0007ffe1ff */
[----:B------:R-:W-:-:S05]  /*0330*/  IMAD R11, R8, R11, UR6 ;  /* 0x00000006080b7e24 */ /* 0x000fca000f8e020b */
[----:B------:R-:W-:Y:S01]  /*0340*/  ISETP.GE.U32.AND P0, PT, R11, R8, PT ;  /* 0x000000080b00720c */ /* 0x000fe20003f06070 */
[----:B------:R-:W-:-:S12]  /*0350*/  UISETP.NE.AND.EX UP0, UPT, UR11, URZ, UPT, UP0 ;  /* 0x000000ff0b00728c */ /* 0x000fd8000bf05300 */
[----:B------:R-:W-:-:S05]  /*0360*/  @P0 IMAD.IADD R11, R11, 0x1, -R8 ;  /* 0x000000010b0b0824 */ /* 0x000fca00078e0a08 */
[----:B------:R-:W-:Y:S02]  /*0370*/  ISETP.GE.U32.AND P1, PT, R11, R8, PT ;  /* 0x000000080b00720c */ /* 0x000fe40003f26070 */
[----:B------:R-:W-:Y:S01]  /*0380*/  @P0 IADD3 R6, PT, PT, R6, 0x1, RZ ;  /* 0x0000000106060810 */ /* 0x000fe20007ffe0ff */
[----:B------:R-:W-:Y:S02]  /*0390*/  IMAD R24, R13, UR5, R20 ;  /* 0x000000050d187c24 */ /* 0x000fe4000f8e0214 */
[----:B------:R-:W-:-:S08]  /*03a0*/  IMAD R7, R4, UR5, RZ ;  /* 0x0000000504077c24 */ /* 0x000fd0000f8e02ff */
[----:B------:R-:W-:Y:S02]  /*03b0*/  @P1 IADD3 R6, PT, PT, R6, 0x1, RZ ;  /* 0x0000000106061810 */ /* 0x000fe40007ffe0ff */
[----:B------:R-:W-:Y:S01]  /*03c0*/  @!P2 LOP3.LUT R6, RZ, R8, RZ, 0x33, !PT ;  /* 0x00000008ff06a212 */ /* 0x000fe200078e33ff */
[----:B--2---:R-:W-:Y:S06]  /*03d0*/  BRA.U !UP0, `(.L_x_27139) ;  /* 0x0000000508c07547 */ /* 0x004fec000b800000 */
[----:B------:R-:W0:Y:S01]  /*03e0*/  LDC.64 R16, c[0x0][0x3b0] ;  /* 0x0000ec00ff107b82 */ /* 0x000e220000000a00 */
[C-C-:B------:R-:W-:Y:S01]  /*03f0*/  IMAD R4, R9.reuse, 0x2, R12.reuse ;  /* 0x0000000209047824 */ /* 0x140fe200078e020c */
        /* <DEDUP_REMOVED lines=13> */
.L_x_27148:
        /* <DEDUP_REMOVED lines=23> */
.L_x_27141:
[----:B-1----:R-:W-:Y:S05]  /*0640*/  BSYNC.RECONVERGENT B0 ;  /* 0x0000000000007941 */ /* 0x002fea0003800200 */
.L_x_27140:
[----:B------:R-:W-:Y:S04]  /*0650*/  BSSY.RECONVERGENT B0, `(.L_x_27142) ;  /* 0x0000013000007945 */ /* 0x000fe80003800200 */
[----:B------:R-:W-:Y:S05]  /*0660*/  @P3 BRA `(.L_x_27143) ;  /* 0x0000000000443947 */ /* 0x000fea0003800000 */
[----:B--2---:R-:W-:-:S06]  /*0670*/  IMAD.WIDE R20, R29, 0x2, R14 ;  /* 0x000000021d147825 */ /* 0x004fcc00078e020e */
[----:B------:R-:W2:Y:S01]  /*0680*/  LDG.E.U16.CONSTANT R20, desc[UR8][R20.64] ;  /* 0x0000000814147981 */ /* 0x000ea2000c1e9500 */
[----:B---34-:R-:W-:-:S06]  /*0690*/  IMAD.WIDE R18, R29, 0x2, R10 ;  /* 0x000000021d127825 */ /* 0x018fcc00078e020a */
        /* <DEDUP_REMOVED lines=14> */
.L_x_27143:
[----:B------:R-:W-:Y:S05]  /*0780*/  BSYNC.RECONVERGENT B0 ;  /* 0x0000000000007941 */ /* 0x000fea0003800200 */
.L_x_27142:
        /* <DEDUP_REMOVED lines=19> */
.L_x_27145:
[----:B------:R-:W-:Y:S05]  /*08c0*/  BSYNC.RECONVERGENT B0 ;  /* 0x0000000000007941 */ /* 0x000fea0003800200 */
.L_x_27144:
[----:B------:R-:W-:Y:S01]  /*08d0*/  BSSY.RECONVERGENT B0, `(.L_x_27146) ;  /* 0x0000014000007945 */ /* 0x000fe20003800200 */
[----:B------:R-:W-:-:S03]  /*08e0*/  IADD3 R24, PT, PT, R7, R24, R7 ;  /* 0x0000001807187210 */ /* 0x000fc60007ffe007 */
[----:B------:R-:W-:Y:S05]  /*08f0*/  @P1 BRA `(.L_x_27147) ;  /* 0x0000000000441947 */ /* 0x000fea0003800000 */
[----:B--2---:R-:W-:-:S06]  /*0900*/  IMAD.WIDE R20, R4, 0x2, R14 ;  /* 0x0000000204147825 */ /* 0x004fcc00078e020e */
[----:B------:R-:W2:Y:S01]  /*0910*/  LDG.E.U16.CONSTANT R20, desc[UR8][R20.64] ;  /* 0x0000000814147981 */ /* 0x000ea2000c1e9500 */
[----:B01-34-:R-:W-:-:S06]  /*0920*/  IMAD.WIDE R18, R4, 0x2, R10 ;  /* 0x0000000204127825 */ /* 0x01bfcc00078e020a */
        /* <DEDUP_REMOVED lines=14> */
.L_x_27147:
[----:B------:R-:W-:Y:S05]  /*0a10*/  BSYNC.RECONVERGENT B0 ;  /* 0x0000000000007941 */ /* 0x000fea0003800200 */
.L_x_27146:
[----:B------:R-:W-:Y:S01]  /*0a20*/  IADD3 R6, PT, PT, R6, 0x1, RZ ;  /* 0x0000000106067810 */ /* 0x000fe20007ffe0ff */
[C---:B------:R-:W-:Y:S01]  /*0a30*/  IMAD R9, R7.reuse, 0x4, R9 ;  /* 0x0000000407097824 */ /* 0x040fe200078e0209 */
[C---:B------:R-:W-:Y:S01]  /*0a40*/  IADD3 R24, PT, PT, R7.reuse, R24, R7 ;  /* 0x0000001807187210 */ /* 0x040fe20007ffe007 */
[----:B------:R-:W-:Y:S01]  /*0a50*/  IMAD.IADD R13, R8, 0x1, R13 ;  /* 0x00000001080d7824 */ /* 0x000fe200078e020d */
        /* <DEDUP_REMOVED lines=8> */
.L_x_27139:
[----:B------:R-:W-:-:S13]  /*0ae0*/  ISETP.GT.U32.AND P0, PT, R8, UR6, PT ;  /* 0x0000000608007c0c */ /* 0x000fda000bf04070 */
[----:B------:R-:W-:Y:S05]  /*0af0*/  @P0 BRA `(.L_x_27149) ;  /* 0x0000000c00080947 */ /* 0x000fea0003800000 */
[----:B------:R-:W0:Y:S01]  /*0b00*/  LDC.64 R18, c[0x0][0x3b0] ;  /* 0x0000ec00ff127b82 */ /* 0x000e220000000a00 */
[CC--:B------:R-:W-:Y:S01]  /*0b10*/  LEA R26, R9.reuse, R12.reuse, 0x1 ;  /* 0x0000000c091a7211 */ /* 0x0c0fe200078e08ff */
[C-C-:B------:R-:W-:Y:S01]  /*0b20*/  IMAD R28, R9.reuse, 0x3, R12.reuse ;  /* 0x00000003091c7824 */ /* 0x140fe200078e020c */
[C---:B------:R-:W-:Y:S01]  /*0b30*/  LEA R10, R9.reuse, R12, 0x2 ;  /* 0x0000000c090a7211 */ /* 0x040fe200078e10ff */
[C-C-:B------:R-:W-:Y:S01]  /*0b40*/  IMAD R14, R9.reuse, 0x5, R12.reuse ;  /* 0x00000005090e7824 */ /* 0x140fe200078e020c */
[----:B------:R-:W-:Y:S01]  /*0b50*/  IADD3 R8, PT, PT, R6, 0x1, RZ ;  /* 0x0000000106087810 */ /* 0x000fe20007ffe0ff */
[C-C-:B------:R-:W-:Y:S01]  /*0b60*/  IMAD R16, R9.reuse, 0x6, R12.reuse ;  /* 0x0000000609107824 */ /* 0x140fe200078e020c */
[----:B------:R-:W1:Y:S01]  /*0b70*/  LDCU UR4, c[0x0][0x3b8] ;  /* 0x00007700ff0477ac */ /* 0x000e620008000800 */
[C-C-:B------:R-:W-:Y:S01]  /*0b80*/  IMAD R22, R9.reuse, 0x7, R12.reuse ;  /* 0x0000000709167824 */ /* 0x140fe200078e020c */
[----:B------:R-:W-:Y:S01]  /*0b90*/  LOP3.LUT R21, R8, 0xfffffffe, RZ, 0xc0, !PT ;  /* 0xfffffffe08157812 */ /* 0x000fe200078ec0ff */
[----:B------:R-:W-:Y:S01]  /*0ba0*/  IMAD.IADD R12, R9, 0x1, R12 ;  /* 0x00000001090c7824 */ /* 0x000fe200078e020c */
[----:B------:R-:W2:Y:S01]  /*0bb0*/  LDCU.U8 UR10, c[0x0][0x3c0] ;  /* 0x00007800ff0a77ac */ /* 0x000ea20008000000 */
[----:B------:R-:W-:-:S02]  /*0bc0*/  IMAD R25, R26, UR7, R23 ;  /* 0x000000071a197c24 */ /* 0x000fc4000f8e0217 */
[--C-:B------:R-:W-:Y:S02]  /*0bd0*/  IMAD R27, R28, UR7, R23.reuse ;  /* 0x000000071c1b7c24 */ /* 0x100fe4000f8e0217 */
[--C-:B------:R-:W-:Y:S02]  /*0be0*/  IMAD R9, R10, UR7, R23.reuse ;  /* 0x000000070a097c24 */ /* 0x100fe4000f8e0217 */
[--C-:B------:R-:W-:Y:S02]  /*0bf0*/  IMAD R11, R14, UR7, R23.reuse ;  /* 0x000000070e0b7c24 */ /* 0x100fe4000f8e0217 */
[--C-:B------:R-:W-:Y:S02]  /*0c00*/  IMAD R15, R16, UR7, R23.reuse ;  /* 0x00000007100f7c24 */ /* 0x100fe4000f8e0217 */
[--C-:B------:R-:W-:Y:S02]  /*0c10*/  IMAD R17, R22, UR7, R23.reuse ;  /* 0x0000000716117c24 */ /* 0x100fe4000f8e0217 */
[----:B------:R-:W-:-:S02]  /*0c20*/  IMAD R23, R12, UR7, R23 ;  /* 0x000000070c177c24 */ /* 0x000fc4000f8e0217 */
[--C-:B------:R-:W-:Y:S02]  /*0c30*/  IMAD R12, R9, UR5, R20.reuse ;  /* 0x00000005090c7c24 */ /* 0x100fe4000f8e0214 */
[--C-:B------:R-:W-:Y:S02]  /*0c40*/  IMAD R14, R11, UR5, R20.reuse ;  /* 0x000000050b0e7c24 */ /* 0x100fe4000f8e0214 */
[--C-:B------:R-:W-:Y:S01]  /*0c50*/  IMAD R16, R15, UR5, R20.reuse ;  /* 0x000000050f107c24 */ /* 0x100fe2000f8e0214 */
[----:B------:R-:W-:Y:S01]  /*0c60*/  IADD3 R15, PT, PT, -R21, RZ, RZ ;  /* 0x000000ff150f7210 */ /* 0x000fe20007ffe1ff */
[--C-:B------:R-:W-:Y:S02]  /*0c70*/  IMAD R8, R25, UR5, R20.reuse ;  /* 0x0000000519087c24 */ /* 0x100fe4000f8e0214 */
[--C-:B------:R-:W-:Y:S02]  /*0c80*/  IMAD R10, R27, UR5, R20.reuse ;  /* 0x000000051b0a7c24 */ /* 0x100fe4000f8e0214 */
[----:B------:R-:W-:-:S02]  /*0c90*/  IMAD R9, R17, UR5, R20 ;  /* 0x0000000511097c24 */ /* 0x000fc4000f8e0214 */
[----:B-12---:R-:W-:-:S07]  /*0ca0*/  IMAD R11, R23, UR5, R20 ;  /* 0x00000005170b7c24 */ /* 0x006fce000f8e0214 */
.L_x_27166:
[----:B------:R-:W1:Y:S01]  /*0cb0*/  LDC.64 R20, c[0x0][0x380] ;  /* 0x0000e000ff147b82 */ /* 0x000e620000000a00 */
[----:B------:R-:W-:Y:S01]  /*0cc0*/  ISETP.GE.AND P0, PT, R13, UR4, PT ;  /* 0x000000040d007c0c */ /* 0x000fe2000bf06270 */
[----:B------:R-:W-:-:S12]  /*0cd0*/  BSSY.RECONVERGENT B0, `(.L_x_27150) ;  /* 0x000000f000007945 */ /* 0x000fd80003800200 */
[----:B------:R-:W-:Y:S05]  /*0ce0*/  @P0 BRA `(.L_x_27151) ;  /* 0x0000000000340947 */ /* 0x000fea0003800000 */
[----:B-1----:R-:W-:-:S06]  /*0cf0*/  IMAD.WIDE R22, R24, 0x2, R20 ;  /* 0x0000000218167825 */ /* 0x002fcc00078e0214 */
[----:B------:R-:W2:Y:S01]  /*0d00*/  LDG.E.U16.CONSTANT R22, desc[UR8][R22.64] ;  /* 0x0000000816167981 */ /* 0x000ea2000c1e9500 */
[----:B------:R-:W-:Y:S01]  /*0d10*/  UPRMT UR6, UR10, 0x8880, URZ ;  /* 0x000088800a067896 */ /* 0x000fe200080000ff */
[----:B--2---:R-:W-:Y:S02]  /*0d20*/  IMAD.U32 R26, R22, 0x10000, RZ ;  /* 0x00010000161a7824 */ /* 0x004fe400078e00ff */
[----:B0-----:R-:W-:-:S04]  /*0d30*/  IMAD.WIDE R22, R24, 0x2, R18 ;  /* 0x0000000218167825 */ /* 0x001fc800078e0212 */
        /* <DEDUP_REMOVED lines=8> */
.L_x_27151:
[----:B------:R-:W-:Y:S05]  /*0dc0*/  BSYNC.RECONVERGENT B0 ;  /* 0x0000000000007941 */ /* 0x000fea0003800200 */
.L_x_27150:
[----:B--2---:R-:W-:Y:S01]  /*0dd0*/  IADD3 R17, PT, PT, R13, R4, RZ ;  /* 0x000000040d117210 */ /* 0x004fe20007ffe0ff */
        /* <DEDUP_REMOVED lines=17> */
[----:B-1----:R-:W-:-:S06]  /*0ef0*/  IMAD.WIDE R20, R11, 0x2, R20 ;  /* 0x000000020b147825 */ /* 0x002fcc00078e0214 */
[----:B------:R-:W2:Y:S01]  /*0f00*/  LDG.E.U16.CONSTANT R20, desc[UR8][R20.64] ;  /* 0x0000000814147981 */ /* 0x000ea2000c1e9500 */
[----:B------:R-:W-:Y:S01]  /*0f10*/  UPRMT UR6, UR10, 0x8880, URZ ;  /* 0x000088800a067896 */ /* 0x000fe200080000ff */
[----:B--2---:R-:W-:Y:S01]  /*0f20*/  SHF.L.U32 R24, R20, 0x10, RZ ;  /* 0x0000001014187819 */ /* 0x004fe200000006ff */
        /* <DEDUP_REMOVED lines=9> */
.L_x_27153:
[----:B------:R-:W-:Y:S05]  /*0fc0*/  BSYNC.RECONVERGENT B0 ;  /* 0x0000000000007941 */ /* 0x000fea0003800200 */
.L_x_27152:
[----:B------:R-:W-:Y:S04]  /*0fd0*/  BSSY.RECONVERGENT B0, `(.L_x_27154) ;  /* 0x0000010000007945 */ /* 0x000fe80003800200 */
[----:B------:R-:W-:Y:S05]  /*0fe0*/  @P6 BRA `(.L_x_27155) ;  /* 0x0000000000386947 */ /* 0x000fea0003800000 */
[----:B-12---:R-:W1:Y:S02]  /*0ff0*/  LDC.64 R20, c[0x0][0x380] ;  /* 0x0000e000ff147b82 */ /* 0x006e640000000a00 */
        /* <DEDUP_REMOVED lines=13> */
.L_x_27155:
[----:B------:R-:W-:Y:S05]  /*10d0*/  BSYNC.RECONVERGENT B0 ;  /* 0x0000000000007941 */ /* 0x000fea0003800200 */
.L_x_27154:
[----:B------:R-:W-:Y:S04]  /*10e0*/  BSSY.RECONVERGENT B0, `(.L_x_27156) ;  /* 0x0000010000007945 */ /* 0x000fe80003800200 */
[----:B------:R-:W-:Y:S05]  /*10f0*/  @P5 BRA `(.L_x_27157) ;  /* 0x0000000000385947 */ /* 0x000fea0003800000 */
[----:B-123--:R-:W1:Y:S02]  /*1100*/  LDC.64 R20, c[0x0][0x380] ;  /* 0x0000e000ff147b82 */ /* 0x00ee640000000a00 */
        /* <DEDUP_REMOVED lines=13> */
.L_x_27157:
[----:B------:R-:W-:Y:S05]  /*11e0*/  BSYNC.RECONVERGENT B0 ;  /* 0x0000000000007941 */ /* 0x000fea0003800200 */
.L_x_27156:
[----:B------:R-:W-:Y:S04]  /*11f0*/  BSSY.RECONVERGENT B0, `(.L_x_27158) ;  /* 0x0000010000007945 */ /* 0x000fe80003800200 */
[----:B------:R-:W-:Y:S05]  /*1200*/  @P4 BRA `(.L_x_27159) ;  /* 0x0000000000384947 */ /* 0x000fea0003800000 */
[----:B-1234-:R-:W1:Y:S02]  /*1210*/  LDC.64 R20, c[0x0][0x380] ;  /* 0x0000e000ff147b82 */ /* 0x01ee640000000a00 */
        /* <DEDUP_REMOVED lines=13> */
.L_x_27159:
[----:B------:R-:W-:Y:S05]  /*12f0*/  BSYNC.RECONVERGENT B0 ;  /* 0x0000000000007941 */ /* 0x000fea0003800200 */
.L_x_27158:
[----:B------:R-:W-:Y:S04]  /*1300*/  BSSY.RECONVERGENT B0, `(.L_x_27160) ;  /* 0x0000010000007945 */ /* 0x000fe80003800200 */
[----:B------:R-:W-:Y:S05]  /*1310*/  @P3 BRA `(.L_x_27161) ;  /* 0x0000000000383947 */ /* 0x000fea0003800000 */
[----:B01234-:R-:W0:Y:S02]  /*1320*/  LDC.64 R20, c[0x0][0x380] ;  /* 0x0000e000ff147b82 */ /* 0x01fe240000000a00 */
[----:B0-----:R-:W-:-:S06]  /*1330*/  IMAD.WIDE R20, R14, 0x2, R20 ;  /* 0x000000020e147825 */ /* 0x001fcc00078e0214 */
[----:B------:R-:W2:Y:S01]  /*1340*/  LDG.E.U16.CONSTANT R20, desc[UR8][R20.64] ;  /* 0x0000000814147981 */ /* 0x000ea2000c1e9500 */
[----:B------:R-:W-:Y:S01]  /*1350*/  UPRMT UR6, UR10, 0x8880, URZ ;  /* 0x000088800a067896 */ /* 0x000fe200080000ff */
[----:B--2---:R-:W-:Y:S02]  /*1360*/  IMAD.U32 R24, R20, 0x10000, RZ ;  /* 0x0001000014187824 */ /* 0x004fe400078e00ff */
[----:B------:R-:W-:-:S04]  /*1370*/  IMAD.WIDE R20, R14, 0x2, R18 ;  /* 0x000000020e147825 */ /* 0x000fc800078e0212 */
        /* <DEDUP_REMOVED lines=8> */
.L_x_27161:
[----:B------:R-:W-:Y:S05]  /*1400*/  BSYNC.RECONVERGENT B0 ;  /* 0x0000000000007941 */ /* 0x000fea0003800200 */
.L_x_27160:
[----:B------:R-:W-:Y:S04]  /*1410*/  BSSY.RECONVERGENT B0, `(.L_x_27162) ;  /* 0x0000010000007945 */ /* 0x000fe80003800200 */
[----:B------:R-:W-:Y:S05]  /*1420*/  @P2 BRA `(.L_x_27163) ;  /* 0x0000000000382947 */ /* 0x000fea0003800000 */
[----:B01234-:R-:W0:Y:S02]  /*1430*/  LDC.64 R20, c[0x0][0x380] ;  /* 0x0000e000ff147b82 */ /* 0x01fe240000000a00 */
[----:B0-----:R-:W-:-:S06]  /*1440*/  IMAD.WIDE R20, R16, 0x2, R20 ;  /* 0x0000000210147825 */ /* 0x001fcc00078e0214 */
[----:B------:R-:W2:Y:S01]  /*1450*/  LDG.E.U16.CONSTANT R20, desc[UR8][R20.64] ;  /* 0x0000000814147981 */ /* 0x000ea2000c1e9500 */
[----:B------:R-:W-:Y:S01]  /*1460*/  UPRMT UR6, UR10, 0x8880, URZ ;  /* 0x000088800a067896 */ /* 0x000fe200080000ff */
[----:B--2---:R-:W-:Y:S01]  /*1470*/  SHF.L.U32 R24, R20, 0x10, RZ ;  /* 0x0000001014187819 */ /* 0x004fe200000006ff */
        /* <DEDUP_REMOVED lines=9> */
.L_x_27163:
[----:B------:R-:W-:Y:S05]  /*1510*/  BSYNC.RECONVERGENT B0 ;  /* 0x0000000000007941 */ /* 0x000fea0003800200 */
.L_x_27162:
[----:B------:R-:W-:Y:S01]  /*1520*/  BSSY.RECONVERGENT B0, `(.L_x_27164) ;  /* 0x0000011000007945 */ /* 0x000fe20003800200 */
[----:B------:R-:W-:-:S03]  /*1530*/  IADD3 R22, PT, PT, R7, R22, R7 ;  /* 0x0000001607167210 */ /* 0x000fc60007ffe007 */
        /* <DEDUP_REMOVED lines=15> */
.L_x_27165:
[----:B------:R-:W-:Y:S05]  /*1630*/  BSYNC.RECONVERGENT B0 ;  /* 0x0000000000007941 */ /* 0x000fea0003800200 */
.L_x_27164:
[----:B------:R-:W-:Y:S01]  /*1640*/  VIADD R15, R15, 0x2 ;  /* 0x000000020f0f7836 */ /* 0x000fe20000000000 */
[----:B01234-:R-:W-:Y:S01]  /*1650*/  LEA R20, R4, R13, 0x3 ;  /* 0x0000000d04147211 */ /* 0x01ffe200078e18ff */
        /* <DEDUP_REMOVED lines=12> */
.L_x_27149:
        /* <DEDUP_REMOVED lines=13> */
[----:B------:R-:W1:Y:S01]  /*17f0*/  LDCU.U8 UR5, c[0x0][0x3c0] ;  /* 0x00007800ff0577ac */ /* 0x000e620008000000 */
[----:B0-----:R-:W-:-:S06]  /*1800*/  IMAD.WIDE R8, R24, 0x2, R8 ;  /* 0x0000000218087825 */ /* 0x001fcc00078e0208 */
[----:B------:R-:W2:Y:S01]  /*1810*/  LDG.E.U16.CONSTANT R8, desc[UR8][R8.64] ;  /* 0x0000000808087981 */ /* 0x000ea2000c1e9500 */
[----:B-1----:R-:W-:Y:S01]  /*1820*/  UPRMT UR5, UR5, 0x8880, URZ ;  /* 0x0000888005057896 */ /* 0x002fe200080000ff */
[----:B--2---:R-:W-:-:S05]  /*1830*/  SHF.L.U32 R4, R8, 0x10, RZ ;  /* 0x0000001008047819 */ /* 0x004fca00000006ff */
        /* <DEDUP_REMOVED lines=9> */
[----:B------:R0:W-:Y:S02]  /*18d0*/  STG.E.U16 desc[UR8][R8.64], R4 ;  /* 0x0000000408007986 */ /* 0x0001e4000c101508 */
.L_x_27168:
[----:B------:R-:W-:Y:S05]  /*18e0*/  BSYNC.RECONVERGENT B0 ;  /* 0x0000000000007941 */ /* 0x000fea0003800200 */
.L_x_27167:
[----:B------:R-:W-:Y:S01]  /*18f0*/  BSSY.RECONVERGENT B0, `(.L_x_27169) ;  /* 0x0000013000007945 */ /* 0x000fe20003800200 */
[----:B------:R-:W-:-:S03]  /*1900*/  IMAD.IADD R13, R7, 0x1, R24 ;  /* 0x00000001070d7824 */ /* 0x000fc600078e0218 */
[----:B------:R-:W-:Y:S05]  /*1910*/  @P3 BRA `(.L_x_27170) ;  /* 0x0000000000403947 */ /* 0x000fea0003800000 */
[----:B0-----:R-:W0:Y:S01]  /*1920*/  LDC.64 R8, c[0x0][0x380] ;  /* 0x0000e000ff087b82 */ /* 0x001e220000000a00 */
        /* <DEDUP_REMOVED lines=15> */
.L_x_27170:
[----:B------:R-:W-:Y:S05]  /*1a20*/  BSYNC.RECONVERGENT B0 ;  /* 0x0000000000007941 */ /* 0x000fea0003800200 */
.L_x_27169:
[----:B------:R-:W-:Y:S01]  /*1a30*/  BSSY.RECONVERGENT B0, `(.L_x_27171) ;  /* 0x0000013000007945 */ /* 0x000fe20003800200 */
[----:B------:R-:W-:-:S03]  /*1a40*/  IADD3 R13, PT, PT, R7, R13, RZ ;  /* 0x0000000d070d7210 */ /* 0x000fc60007ffe0ff */
[----:B------:R-:W-:Y:S05]  /*1a50*/  @P2 BRA `(.L_x_27172) ;  /* 0x0000000000402947 */ /* 0x000fea0003800000 */
[----:B01----:R-:W0:Y:S01]  /*1a60*/  LDC.64 R8, c[0x0][0x380] ;  /* 0x0000e000ff087b82 */ /* 0x003e220000000a00 */
[----:B------:R-:W1:Y:S01]  /*1a70*/  LDCU.U8 UR5, c[0x0][0x3c0] ;  /* 0x00007800ff0577ac */ /* 0x000e620008000000 */
[----:B0-----:R-:W-:-:S06]  /*1a80*/  IMAD.WIDE R8, R13, 0x2, R8 ;  /* 0x000000020d087825 */ /* 0x001fcc00078e0208 */
[----:B------:R-:W2:Y:S01]  /*1a90*/  LDG.E.U16.CONSTANT R8, desc[UR8][R8.64] ;  /* 0x0000000808087981 */ /* 0x000ea2000c1e9500 */
[----:B-1----:R-:W-:Y:S01]  /*1aa0*/  UPRMT UR5, UR5, 0x8880, URZ ;  /* 0x0000888005057896 */ /* 0x002fe200080000ff */
[----:B--2---:R-:W-:-:S04]  /*1ab0*/  IMAD.U32 R4, R8, 0x10000, RZ ;  /* 0x0001000008047824 */ /* 0x004fc800078e00ff */
        /* <DEDUP_REMOVED lines=10> */
.L_x_27172:
[----:B------:R-:W-:Y:S05]  /*1b60*/  BSYNC.RECONVERGENT B0 ;  /* 0x0000000000007941 */ /* 0x000fea0003800200 */
.L_x_27171:
[----:B------:R-:W-:Y:S05]  /*1b70*/  @P1 EXIT ;  /* 0x000000000000194d */ /* 0x000fea0003800000 */
[----:B012---:R-:W0:Y:S01]  /*1b80*/  LDC.64 R8, c[0x0][0x380] ;  /* 0x0000e000ff087b82 */ /* 0x007e220000000a00 */
[----:B------:R-:W-:Y:S01]  /*1b90*/  IADD3 R13, PT, PT, R7, R13, RZ ;  /* 0x0000000d070d7210 */ /* 0x000fe20007ffe0ff */
[----:B------:R-:W1:Y:S04]  /*1ba0*/  LDCU.U8 UR4, c[0x0][0x3c0] ;  /* 0x00007800ff0477ac */ /* 0x000e680008000000 */
        /* <DEDUP_REMOVED lines=15> */
.L_x_27173:
        /* <DEDUP_REMOVED lines=14> */
.L_x_27560:


//--------------------- .text._ZN2at6native47batch_norm_transform_input_channels_last_kernelIN3c104HalfEffLi4EEEvPKT_S6_PKT0_S9_PKT1_SC_PS4_iib --------------------------
	.section	.text._ZN2at6native47batch_norm_transform_input_channels_last_kernelIN3c104HalfEffLi4EEEvPKT_S6_PKT0_S9_PKT1_SC_PS4_iib,"ax",@progbits
	.align	128
        .global         _ZN2at6native47batch_norm_transform_input_channels_last_kernelIN3c104HalfEffLi4EEEvPKT_S6_PKT0_S9_PKT1_SC_PS4_iib
        .type           _ZN2at6native47batch_norm_transform_input_channels_last_kernelIN3c104HalfEffLi4EEEvPKT_S6_PKT0_S9_PKT1_SC_PS4_iib,@function
        .size           _ZN2at6native47batch_norm_transform_input_channels_last_kernelIN3c104HalfEffLi4EEEvPKT_S6_PKT0_S9_PKT1_SC_PS4_iib,(.L_x_27561 - _ZN2at6native47batch_norm_transform_input_channels_last_kernelIN3c104HalfEffLi4EEEvPKT_S6_PKT0_S9_PKT1_SC_PS4_iib)
        .other          _ZN2at6native47batch_norm_transform_input_channels_last_kernelIN3c104HalfEffLi4EEEvPKT_S6_PKT0_S9_PKT1_SC_PS4_iib,@"STO_CUDA_ENTRY STV_DEFAULT"
_ZN2at6native47batch_norm_transform_input_channels_last_kernelIN3c104HalfEffLi4EEEvPKT_S6_PKT0_S9_PKT1_SC_PS4_iib:
.text._ZN2at6native47batch_norm_transform_input_channels_last_kernelIN3c104HalfEffLi4EEEvPKT_S6_PKT0_S9_PKT1_SC_PS4_iib:
        /* <DEDUP_REMOVED lines=26> */
[----:B--2---:R-:W-:Y:S02]  /*01a0*/  ISETP.NE.U32.AND P1, PT, RZ, UR10, PT ;  /* 0x0000000aff007c0c */ /* 0x004fe4000bf25070 */
[----:B------:R-:W-:Y:S02]  /*01b0*/  SHF.L.U32 R8, R4, 0x2, RZ ;  /* 0x0000000204087819 */ /* 0x000fe400000006ff */
        /* <DEDUP_REMOVED lines=18> */
[----:B-1----:R-:W-:-:S05]  /*02e0*/  IADD3 R17, PT, PT, RZ, -R8, RZ ;  /* 0x80000008ff117210 */ /* 0x002fca0007ffe0ff */
[----:B0-----:R-:W-:-:S04]  /*02f0*/  IMAD R17, R17, R7, RZ ;  /* 0x0000000711117224 */ /* 0x001fc800078e02ff */
[----:B------:R-:W-:-:S06]  /*0300*/  IMAD.HI.U32 R6, R7, R17, R6 ;  /* 0x0000001107067227 */ /* 0x000fcc00078e0006 */
[----:B------:R-:W-:-:S05]  /*0310*/  IMAD.HI.U32 R6, R6, UR6, RZ ;  /* 0x0000000606067c27 */ /* 0x000fca000f8e00ff */
[----:B------:R-:W-:-:S05]  /*0320*/  IADD3 R11, PT, PT, -R6, RZ, RZ ;  /* 0x000000ff060b7210 */ /* 0x000fca0007ffe1ff */
[----:B------:R-:W-:-:S05]  /*0330*/  IMAD R11, R8, R11, UR6 ;  /* 0x00000006080b7e24 */ /* 0x000fca000f8e020b */
[----:B------:R-:W-:Y:S01]  /*0340*/  ISETP.GE.U32.AND P0, PT, R11, R8, PT ;  /* 0x000000080b00720c */ /* 0x000fe20003f06070 */
[----:B------:R-:W-:-:S12]  /*0350*/  UISETP.NE.AND.EX UP0, UPT, UR11, URZ, UPT, UP0 ;  /* 0x000000ff0b00728c */ /* 0x000fd8000bf05300 */
[----:B------:R-:W-:-:S04]  /*0360*/  @P0 IADD3 R11, PT, PT, -R8, R11, RZ ;  /* 0x0000000b080b0210 */ /* 0x000fc80007ffe1ff */
        /* <DEDUP_REMOVED lines=22> */
.L_x_27183:
        /* <DEDUP_REMOVED lines=23> */
.L_x_27176:
[----:B-1----:R-:W-:Y:S05]  /*0640*/  BSYNC.RECONVERGENT B0 ;  /* 0x0000000000007941 */ /* 0x002fea0003800200 */
.L_x_27175:
[----:B------:R-:W-:Y:S04]  /*0650*/  BSSY.RECONVERGENT B0, `(.L_x_27177) ;  /* 0x0000013000007945 */ /* 0x000fe80003800200 */
[----:B------:R-:W-:Y:S05]  /*0660*/  @P3 BRA `(.L_x_27178) ;  /* 0x0000000000443947 */ /* 0x000fea0003800000 */
[----:B--2---:R-:W-:-:S06]  /*0670*/  IMAD.WIDE R20, R29, 0x2, R14 ;  /* 0x000000021d147825 */ /* 0x004fcc00078e020e */
[----:B------:R-:W2:Y:S01]  /*0680*/  LDG.E.U16.CONSTANT R20, desc[UR8][R20.64] ;  /* 0x0000000814147981 */ /* 0x000ea2000c1e9500 */
[----:B---34-:R-:W-:-:S06]  /*0690*/  IMAD.WIDE R18, R29, 0x2, R10 ;  /* 0x000000021d127825 */ /* 0x018fcc00078e020a */
        /* <DEDUP_REMOVED lines=14> */
.L_x_27178:
[----:B------:R-:W-:Y:S05]  /*0780*/  BSYNC.RECONVERGENT B0 ;  /* 0x0000000000007941 */ /* 0x000fea0003800200 */
.L_x_27177:
        /* <DEDUP_REMOVED lines=19> */
.L_x_27180:
[----:B------:R-:W-:Y:S05]  /*08c0*/  BSYNC.RECONVERGENT B0 ;  /* 0x0000000000007941 */ /* 0x000fea0003800200 */
.L_x_27179:
        /* <DEDUP_REMOVED lines=20> */
.L_x_27182:
[----:B------:R-:W-:Y:S05]  /*0a10*/  BSYNC.RECONVERGENT B0 ;  /* 0x0000000000007941 */ /* 0x000fea0003800200 */
.L_x_27181:
[----:B------:R-:W-:Y:S01]  /*0a20*/  IADD3 R6, PT, PT, R6, 0x1, RZ ;  /* 0x0000000106067810 */ /* 0x000fe20007ffe0ff */
[C---:B------:R-:W-:Y:S01]  /*0a30*/  IMAD R4, R7.reuse, 0x4, R4 ;  /* 0x0000000407047824 */ /* 0x040fe200078e0204 */
[C---:B------:R-:W-:Y:S02]  /*0a40*/  IADD3 R24, PT, PT, R7.reuse, R24, R7 ;  /* 0x0000001807187210 */ /* 0x040fe40007ffe007 */
[----:B------:R-:W-:Y:S02]  /*0a50*/  ISETP.NE.AND P0, PT, R6, 0x1, PT ;  /* 0x000000010600780c */ /* 0x000fe40003f05270 */
[C---:B------:R-:W-:Y:S02]  /*0a60*/  LEA R9, R7.reuse, R9, 0x2 ;  /* 0x0000000907097211 */ /* 0x040fe400078e10ff */
[----:B------:R-:W-:Y:S02]  /*0a70*/  LEA R29, R7, R29, 0x2 ;  /* 0x0000001d071d7211 */ /* 0x000fe400078e10ff */
[----:B------:R-:W-:-:S02]  /*0a80*/  IADD3 R13, PT, PT, R8, R13, RZ ;  /* 0x0000000d080d7210 */ /* 0x000fc40007ffe0ff */
[C---:B------:R-:W-:Y:S02]  /*0a90*/  IADD3 R23, PT, PT, R8.reuse, R23, RZ ;  /* 0x0000001708177210 */ /* 0x040fe40007ffe0ff */
[C---:B------:R-:W-:Y:S02]  /*0aa0*/  IADD3 R27, PT, PT, R8.reuse, R27, RZ ;  /* 0x0000001b081b7210 */ /* 0x040fe40007ffe0ff */
[----:B------:R-:W-:Y:S01]  /*0ab0*/  IADD3 R25, PT, PT, R8, R25, RZ ;  /* 0x0000001908197210 */ /* 0x000fe20007ffe0ff */
[----:B------:R-:W-:Y:S06]  /*0ac0*/  @P0 BRA `(.L_x_27183) ;  /* 0xfffffff800800947 */ /* 0x000fec000383ffff */
[----:B------:R-:W-:Y:S05]  /*0ad0*/  EXIT ;  /* 0x000000000000794d */ /* 0x000fea0003800000 */
.L_x_27174:
[----:B------:R-:W-:-:S13]  /*0ae0*/  ISETP.GT.U32.AND P0, PT, R8, UR6, PT ;  /* 0x0000000608007c0c */ /* 0x000fda000bf04070 */
[----:B------:R-:W-:Y:S05]  /*0af0*/  @P0 BRA `(.L_x_27184) ;  /* 0x0000000c00080947 */ /* 0x000fea0003800000 */
[----:B------:R-:W0:Y:S01]  /*0b00*/  LDC.64 R18, c[0x0][0x3b0] ;  /* 0x0000ec00ff127b82 */ /* 0x000e220000000a00 */
[CC--:B------:R-:W-:Y:S01]  /*0b10*/  LEA R26, R9.reuse, R12.reuse, 0x1 ;  /* 0x0000000c091a7211 */ /* 0x0c0fe200078e08ff */
[C-C-:B------:R-:W-:Y:S01]  /*0b20*/  IMAD R28, R9.reuse, 0x3, R12.reuse ;  /* 0x00000003091c7824 */ /* 0x140fe200078e020c */
[CC--:B------:R-:W-:Y:S01]  /*0b30*/  LEA R10, R9.reuse, R12.reuse, 0x2 ;  /* 0x0000000c090a7211 */ /* 0x0c0fe200078e10ff */
[C-C-:B------:R-:W-:Y:S01]  /*0b40*/  IMAD R14, R9.reuse, 0x5, R12.reuse ;  /* 0x00000005090e7824 */ /* 0x140fe200078e020c */
[----:B------:R-:W-:Y:S01]  /*0b50*/  IADD3 R8, PT, PT, R6, 0x1, RZ ;  /* 0x0000000106087810 */ /* 0x000fe20007ffe0ff */
[C-C-:B------:R-:W-:Y:S01]  /*0b60*/  IMAD R16, R9.reuse, 0x6, R12.reuse ;  /* 0x0000000609107824 */ /* 0x140fe200078e020c */
[----:B------:R-:W1:Y:S01]  /*0b70*/  LDCU UR4, c[0x0][0x3b8] ;  /* 0x00007700ff0477ac */ /* 0x000e620008000800 */
[C---:B------:R-:W-:Y:S01]  /*0b80*/  IMAD R22, R9.reuse, 0x7, R12 ;  /* 0x0000000709167824 */ /* 0x040fe200078e020c */
[----:B------:R-:W-:Y:S01]  /*0b90*/  IADD3 R12, PT, PT, R9, R12, RZ ;  /* 0x0000000c090c7210 */ /* 0x000fe20007ffe0ff */
[--C-:B------:R-:W-:Y:S01]  /*0ba0*/  IMAD R25, R26, UR7, R23.reuse ;  /* 0x000000071a197c24 */ /* 0x100fe2000f8e0217 */
[----:B------:R-:W-:Y:S01]  /*0bb0*/  LOP3.LUT R21, R8, 0xfffffffe, RZ, 0xc0, !PT ;  /* 0xfffffffe08157812 */ /* 0x000fe200078ec0ff */
[--C-:B------:R-:W-:Y:S01]  /*0bc0*/  IMAD R27, R28, UR7, R23.reuse ;  /* 0x000000071c1b7c24 */ /* 0x100fe2000f8e0217 */
[----:B------:R-:W2:Y:S01]  /*0bd0*/  LDCU.U8 UR10, c[0x0][0x3c0] ;  /* 0x00007800ff0a77ac */ /* 0x000ea20008000000 */
[----:B------:R-:W-:-:S02]  /*0be0*/  IMAD R9, R10, UR7, R23 ;  /* 0x000000070a097c24 */ /* 0x000fc4000f8e0217 */
[--C-:B------:R-:W-:Y:S02]  /*0bf0*/  IMAD R11, R14, UR7, R23.reuse ;  /* 0x000000070e0b7c24 */ /* 0x100fe4000f8e0217 */
[--C-:B------:R-:W-:Y:S02]  /*0c00*/  IMAD R15, R16, UR7, R23.reuse ;  /* 0x00000007100f7c24 */ /* 0x100fe4000f8e0217 */
[--C-:B------:R-:W-:Y:S02]  /*0c10*/  IMAD R17, R22, UR7, R23.reuse ;  /* 0x0000000716117c24 */ /* 0x100fe4000f8e0217 */
[----:B------:R-:W-:Y:S02]  /*0c20*/  IMAD R23, R12, UR7, R23 ;  /* 0x000000070c177c24 */ /* 0x000fe4000f8e0217 */
[--C-:B------:R-:W-:Y:S02]  /*0c30*/  IMAD R12, R9, UR5, R20.reuse ;  /* 0x00000005090c7c24 */ /* 0x100fe4000f8e0214 */
[----:B------:R-:W-:-:S02]  /*0c40*/  IMAD R14, R11, UR5, R20 ;  /* 0x000000050b0e7c24 */ /* 0x000fc4000f8e0214 */
[--C-:B------:R-:W-:Y:S01]  /*0c50*/  IMAD R16, R15, UR5, R20.reuse ;  /* 0x000000050f107c24 */ /* 0x100fe2000f8e0214 */
[----:B------:R-:W-:Y:S01]  /*0c60*/  IADD3 R15, PT, PT, -R21, RZ, RZ ;  /* 0x000000ff150f7210 */ /* 0x000fe20007ffe1ff */
[--C-:B------:R-:W-:Y:S02]  /*0c70*/  IMAD R8, R25, UR5, R20.reuse ;  /* 0x0000000519087c24 */ /* 0x100fe4000f8e0214 */
[--C-:B------:R-:W-:Y:S02]  /*0c80*/  IMAD R10, R27, UR5, R20.reuse ;  /* 0x000000051b0a7c24 */ /* 0x100fe4000f8e0214 */
[--C-:B------:R-:W-:Y:S02]  /*0c90*/  IMAD R9, R17, UR5, R20.reuse ;  /* 0x0000000511097c24 */ /* 0x100fe4000f8e0214 */
[----:B-12---:R-:W-:-:S07]  /*0ca0*/  IMAD R11, R23, UR5, R20 ;  /* 0x00000005170b7c24 */ /* 0x006fce000f8e0214 */
.L_x_27201:
[----:B------:R-:W1:Y:S01]  /*0cb0*/  LDC.64 R20, c[0x0][0x380] ;  /* 0x0000e000ff147b82 */ /* 0x000e620000000a00 */
[----:B------:R-:W-:Y:S01]  /*0cc0*/  ISETP.GE.AND P0, PT, R13, UR4, PT ;  /* 0x000000040d007c0c */ /* 0x000fe2000bf06270 */
[----:B------:R-:W-:-:S12]  /*0cd0*/  BSSY.RECONVERGENT B0, `(.L_x_27185) ;  /* 0x000000f000007945 */ /* 0x000fd80003800200 */
[----:B------:R-:W-:Y:S05]  /*0ce0*/  @P0 BRA `(.L_x_27186) ;  /* 0x0000000000340947 */ /* 0x000fea0003800000 */
[----:B-1----:R-:W-:-:S06]  /*0cf0*/  IMAD.WIDE R22, R24, 0x2, R20 ;  /* 0x0000000218167825 */ /* 0x002fcc00078e0214 */
[----:B------:R-:W2:Y:S01]  /*0d00*/  LDG.E.U16.CONSTANT R22, desc[UR8][R22.64] ;  /* 0x0000000816167981 */ /* 0x000ea2000c1e9500 */
[----:B------:R-:W-:Y:S01]  /*0d10*/  UPRMT UR6, UR10, 0x8880, URZ ;  /* 0x000088800a067896 */ /* 0x000fe200080000ff */
[----:B--2---:R-:W-:Y:S02]  /*0d20*/  HADD2.F32 R26, -RZ, R22.H0_H0 ;  /* 0x20000016ff1a7230 */ /* 0x004fe40000004100 */
[----:B0-----:R-:W-:-:S04]  /*0d30*/  IMAD.WIDE R22, R24, 0x2, R18 ;  /* 0x0000000218167825 */ /* 0x001fc800078e0212 */
        /* <DEDUP_REMOVED lines=8> */
.L_x_27186:
[----:B------:R-:W-:Y:S05]  /*0dc0*/  BSYNC.RECONVERGENT B0 ;  /* 0x0000000000007941 */ /* 0x000fea0003800200 */
.L_x_27185:
[----:B--2---:R-:W-:Y:S01]  /*0dd0*/  IMAD.IADD R17, R13, 0x1, R4 ;  /* 0x000000010d117824 */ /* 0x004fe200078e0204 */
[----:B------:R-:W-:Y:S01]  /*0de0*/  IADD3 R22, PT, PT, R7, R24, R7 ;  /* 0x0000001807167210 */ /* 0x000fe20007ffe007 */
[----:B------:R-:W-:Y:S03]  /*0df0*/  BSSY.RECONVERGENT B0, `(.L_x_27187) ;  /* 0x000001d000007945 */ /* 0x000fe60003800200 */
        /* <DEDUP_REMOVED lines=28> */
.L_x_27188:
[----:B------:R-:W-:Y:S05]  /*0fc0*/  BSYNC.RECONVERGENT B0 ;  /* 0x0000000000007941 */ /* 0x000fea0003800200 */
.L_x_27187:
[----:B------:R-:W-:Y:S04]  /*0fd0*/  BSSY.RECONVERGENT B0, `(.L_x_27189) ;  /* 0x0000010000007945 */ /* 0x000fe80003800200 */
[----:B------:R-:W-:Y:S05]  /*0fe0*/  @P6 BRA `(.L_x_27190) ;  /* 0x0000000000386947 */ /* 0x000fea0003800000 */
[----:B-12---:R-:W1:Y:S02]  /*0ff0*/  LDC.64 R20, c[0x0][0x380] ;  /* 0x0000e000ff147b82 */ /* 0x006e640000000a00 */
        /* <DEDUP_REMOVED lines=13> */
.L_x_27190:
[----:B------:R-:W-:Y:S05]  /*10d0*/  BSYNC.RECONVERGENT B0 ;  /* 0x0000000000007941 */ /* 0x000fea0003800200 */
.L_x_27189:
[----:B------:R-:W-:Y:S04]  /*10e0*/  BSSY.RECONVERGENT B0, `(.L_x_27191) ;  /* 0x0000010000007945 */ /* 0x000fe80003800200 */
[----:B------:R-:W-:Y:S05]  /*10f0*/  @P5 BRA `(.L_x_27192) ;  /* 0x0000000000385947 */ /* 0x000fea0003800000 */
[----:B-123--:R-:W1:Y:S02]  /*1100*/  LDC.64 R20, c[0x0][0x380] ;  /* 0x0000e000ff147b82 */ /* 0x00ee640000000a00 */
        /* <DEDUP_REMOVED lines=13> */
.L_x_27192:
[----:B------:R-:W-:Y:S05]  /*11e0*/  BSYNC.RECONVERGENT B0 ;  /* 0x0000000000007941 */ /* 0x000fea0003800200 */
.L_x_27191:
[----:B------:R-:W-:Y:S04]  /*11f0*/  BSSY.RECONVERGENT B0, `(.L_x_27193) ;  /* 0x0000010000007945 */ /* 0x000fe80003800200 */
[----:B------:R-:W-:Y:S05]  /*1200*/  @P4 BRA `(.L_x_27194) ;  /* 0x0000000000384947 */ /* 0x000fea0003800000 */
[----:B-1234-:R-:W1:Y:S02]  /*1210*/  LDC.64 R20, c[0x0][0x380] ;  /* 0x0000e000ff147b82 */ /* 0x01ee640000000a00 */
        /* <DEDUP_REMOVED lines=13> */
.L_x_27194:
[----:B------:R-:W-:Y:S05]  /*12f0*/  BSYNC.RECONVERGENT B0 ;  /* 0x0000000000007941 */ /* 0x000fea0003800200 */
.L_x_27193:
[----:B------:R-:W-:Y:S04]  /*1300*/  BSSY.RECONVERGENT B0, `(.L_x_27195) ;  /* 0x0000010000007945 */ /* 0x000fe80003800200 */
[----:B------:R-:W-:Y:S05]  /*1310*/  @P3 BRA `(.L_x_27196) ;  /* 0x0000000000383947 */ /* 0x000fea0003800000 */
[----:B01234-:R-:W0:Y:S02]  /*1320*/  LDC.64 R20, c[0x0][0x380] ;  /* 0x0000e000ff147b82 */ /* 0x01fe240000000a00 */
[----:B0-----:R-:W-:-:S06]  /*1330*/  IMAD.WIDE R20, R14, 0x2, R20 ;  /* 0x000000020e147825 */ /* 0x001fcc00078e0214 */
[----:B------:R-:W2:Y:S01]  /*1340*/  LDG.E.U16.CONSTANT R20, desc[UR8][R20.64] ;  /* 0x0000000814147981 */ /* 0x000ea2000c1e9500 */
[----:B------:R-:W-:Y:S01]  /*1350*/  UPRMT UR6, UR10, 0x8880, URZ ;  /* 0x000088800a067896 */ /* 0x000fe200080000ff */
[----:B--2---:R-:W-:Y:S02]  /*1360*/  HADD2.F32 R24, -RZ, R20.H0_H0 ;  /* 0x20000014ff187230 */ /* 0x004fe40000004100 */
[----:B------:R-:W-:-:S04]  /*1370*/  IMAD.WIDE R20, R14, 0x2, R18 ;  /* 0x000000020e147825 */ /* 0x000fc800078e0212 */
        /* <DEDUP_REMOVED lines=8> */
.L_x_27196:
[----:B------:R-:W-:Y:S05]  /*1400*/  BSYNC.RECONVERGENT B0 ;  /* 0x0000000000007941 */ /* 0x000fea0003800200 */
.L_x_27195:
        /* <DEDUP_REMOVED lines=16> */
.L_x_27198:
[----:B------:R-:W-:Y:S05]  /*1510*/  BSYNC.RECONVERGENT B0 ;  /* 0x0000000000007941 */ /* 0x000fea0003800200 */
.L_x_27197:
[----:B------:R-:W-:Y:S01]  /*1520*/  BSSY.RECONVERGENT B0, `(.L_x_27199) ;  /* 0x0000011000007945 */ /* 0x000fe20003800200 */
[----:B------:R-:W-:-:S03]  /*1530*/  IADD3 R22, PT, PT, R7, R22, R7 ;  /* 0x0000001607167210 */ /* 0x000fc60007ffe007 */
        /* <DEDUP_REMOVED lines=15> */
.L_x_27200:
[----:B------:R-:W-:Y:S05]  /*1630*/  BSYNC.RECONVERGENT B0 ;  /* 0x0000000000007941 */ /* 0x000fea0003800200 */
.L_x_27199:
[----:B------:R-:W-:Y:S01]  /*1640*/  IADD3 R15, PT, PT, R15, 0x2, RZ ;  /* 0x000000020f0f7810 */ /* 0x000fe20007ffe0ff */
[----:B------:R-:W-:Y:S01]  /*1650*/  IMAD R16, R7, 0x8, R16 ;  /* 0x0000000807107824 */ /* 0x000fe200078e0210 */
[----:B01234-:R-:W-:Y:S02]  /*1660*/  LEA R20, R4, R13, 0x3 ;  /* 0x0000000d04147211 */ /* 0x01ffe400078e18ff */
        /* <DEDUP_REMOVED lines=11> */
.L_x_27184:
        /* <DEDUP_REMOVED lines=17> */
[----:B--2---:R-:W-:-:S05]  /*1830*/  HADD2.F32 R4, -RZ, R8.H0_H0 ;  /* 0x20000008ff047230 */ /* 0x004fca0000004100 */
        /* <DEDUP_REMOVED lines=9> */
[----:B------:R0:W-:Y:S02]  /*18d0*/  STG.E.U16 desc[UR8][R8.64], R4 ;  /* 0x0000000408007986 */ /* 0x0001e4000c101508 */
.L_x_27203:
[----:B------:R-:W-:Y:S05]  /*18e0*/  BSYNC.RECONVERGENT B0 ;  /* 0x0000000000007941 */ /* 0x000fea0003800200 */
.L_x_27202:
[----:B------:R-:W-:Y:S01]  /*18f0*/  BSSY.RECONVERGENT B0, `(.L_x_27204) ;  /* 0x0000013000007945 */ /* 0x000fe20003800200 */
[----:B------:R-:W-:-:S03]  /*1900*/  IADD3 R13, PT, PT, R7, R24, RZ ;  /* 0x00000018070d7210 */ /* 0x000fc60007ffe0ff */
[----:B------:R-:W-:Y:S05]  /*1910*/  @P3 BRA `(.L_x_27205) ;  /* 0x0000000000403947 */ /* 0x000fea0003800000 */
[----:B0-----:R-:W0:Y:S01]  /*1920*/  LDC.64 R8, c[0x0][0x380] ;  /* 0x0000e000ff087b82 */ /* 0x001e220000000a00 */
        /* <DEDUP_REMOVED lines=15> */
.L_x_27205:
[----:B------:R-:W-:Y:S05]  /*1a20*/  BSYNC.RECONVERGENT B0 ;  /* 0x0000000000007941 */ /* 0x000fea0003800200 */
.L_x_27204:
        /* <DEDUP_REMOVED lines=19> */
.L_x_27207:
[----:B------:R-:W-:Y:S05]  /*1b60*/  BSYNC.RECONVERGENT B0 ;  /* 0x0000000000007941 */ /* 0x000fea0003800200 */
.L_x_27206:
[----:B------:R-:W-:Y:S05]  /*1b70*/  @P1 EXIT ;  /* 0x000000000000194d */ /* 0x000fea0003800000 */
[----:B012---:R-:W0:Y:S01]  /*1b80*/  LDC.64 R8, c[0x0][0x380] ;  /* 0x0000e000ff087b82 */ /* 0x007e220000000a00 */
[----:B------:R-:W-:Y:S01]  /*1b90*/  IADD3 R13, PT, PT, R7, R13, RZ ;  /* 0x0000000d070d7210 */ /* 0x000fe20007ffe0ff */
[----:B------:R-:W1:Y:S04]  /*1ba0*/  LDCU.U8 UR4, c[0x0][0x3c0] ;  /* 0x00007800ff0477ac */ /* 0x000e680008000000 */
        /* <DEDUP_REMOVED lines=15> */
.L_x_27208:
        /* <DEDUP_REMOVED lines=14> */
.L_x_27561:


//--------------------- .text._ZN2at6native47batch_norm_transform_input_channels_last_kernelIfffLi4EEEvPKT_S4_PKT0_S7_PKT1_SA_PS2_iib --------------------------
	.section	.text._ZN2at6native47batch_norm_transform_input_channels_last_kernelIfffLi4EEEvPKT_S4_PKT0_S7_PKT1_SA_PS2_iib,"ax",@progbits
	.align	128
        .global         _ZN2at6native47batch_norm_transform_input_channels_last_kernelIfffLi4EEEvPKT_S4_PKT0_S7_PKT1_SA_PS2_iib
        .type           _ZN2at6native47batch_norm_transform_input_channels_last_kernelIfffLi4EEEvPKT_S4_PKT0_S7_PKT1_SA_PS2_iib,@function
        .size           _ZN2at6native47batch_norm_transform_input_channels_last_kernelIfffLi4EEEvPKT_S4_PKT0_S7_PKT1_SA_PS2_iib,(.L_x_27562 - _ZN2at6native47batch_norm_transform_input_channels_last_kernelIfffLi4EEEvPKT_S4_PKT0_S7_PKT1_SA_PS2_iib)
        .other          _ZN2at6native47batch_norm_transform_input_channels_last_kernelIfffLi4EEEvPKT_S4_PKT0_S7_PKT1_SA_PS2_iib,@"STO_CUDA_ENTRY STV_DEFAULT"
_ZN2at6native47batch_norm_transform_input_channels_last_kernelIfffLi4EEEvPKT_S4_PKT0_S7_PKT1_SA_PS2_iib:
.text._ZN2at6native47batch_norm_transform_input_channels_last_kernelIfffLi4EEEvPKT_S4_PKT0_S7_PKT1_SA_PS2_iib:
        /* <DEDUP_REMOVED lines=23> */
[----:B------:R-:W-:Y:S01]  /*0170*/  IMAD R4, R9, UR7, RZ ;  /* 0x0000000709047c24 */ /* 0x000fe2000f8e02ff */
[----:B--2---:R-:W-:Y:S01]  /*0180*/  ISETP.NE.U32.AND P1, PT, RZ, UR10, PT ;  /* 0x0000000aff007c0c */ /* 0x004fe2000bf25070 */
[----:B-1----:R-:W-:-:S03]  /*0190*/  IMAD.WIDE R16, R6, 0x4, R16 ;  /* 0x0000000406107825 */ /* 0x002fc600078e0210 */
[----:B------:R-:W-:Y:S02]  /*01a0*/  SHF.L.U32 R11, R4, 0x2, RZ ;  /* 0x00000002040b7819 */ /* 0x000fe400000006ff */
[----:B------:R-:W-:Y:S01]  /*01b0*/  ISETP.NE.AND.EX P1, PT, RZ, UR11, PT, P1 ;  /* 0x0000000bff007c0c */ /* 0x000fe2000bf25310 */
[----:B------:R-:W-:Y:S01]  /*01c0*/  UIADD3 UR6, UPT, UPT, UR4, -0x1, URZ ;  /* 0xffffffff04067890 */ /* 0x000fe2000fffe0ff */
[C---:B---3--:R-:W-:Y:S02]  /*01d0*/  IMAD.WIDE R14, R6.reuse, 0x4, R14 ;  /* 0x00000004060e7825 */ /* 0x048fe400078e020e */
[----:B------:R-:W1:Y:S01]  /*01e0*/  @P0 LDC.64 R18, c[0x0][0x3a0] ;  /* 0x0000e800ff120b82 */ /* 0x000e620000000a00 */
[----:B0-----:R-:W5:Y:S01]  /*01f0*/  LDG.E.CONSTANT R5, desc[UR8][R16.64] ;  /* 0x0000000810057981 */ /* 0x001f62000c1e9900 */
[----:B------:R-:W0:Y:S01]  /*0200*/  I2F.U32.RP R22, R11 ;  /* 0x0000000b00167306 */ /* 0x000e220000209000 */
[----:B------:R-:W2:Y:S06]  /*0210*/  LDCU.64 UR10, c[0x0][0x388] ;  /* 0x00007100ff0a77ac */ /* 0x000eac0008000a00 */
        /* <DEDUP_REMOVED lines=9> */
[----:B0-----:R-:W-:-:S04]  /*02b0*/  IADD3 R12, PT, PT, R22, 0xffffffe, RZ ;  /* 0x0ffffffe160c7810 */ /* 0x001fc80007ffe0ff */
[----:B------:R0:W3:Y:S01]  /*02c0*/  F2I.FTZ.U32.TRUNC.NTZ R13, R12 ;  /* 0x0000000c000d7305 */ /* 0x0000e2000021f000 */
[----:B-1----:R-:W-:Y:S01]  /*02d0*/  IADD3 R19, PT, PT, RZ, -R11, RZ ;  /* 0x8000000bff137210 */ /* 0x002fe20007ffe0ff */
[----:B0-----:R-:W-:-:S04]  /*02e0*/  HFMA2 R12, -RZ, RZ, 0, 0 ;  /* 0x00000000ff0c7431 */ /* 0x001fc800000001ff */
[----:B---3--:R-:W-:-:S04]  /*02f0*/  IMAD R19, R19, R13, RZ ;  /* 0x0000000d13137224 */ /* 0x008fc800078e02ff */
[----:B------:R-:W-:-:S06]  /*0300*/  IMAD.HI.U32 R8, R13, R19, R12 ;  /* 0x000000130d087227 */ /* 0x000fcc00078e000c */
[----:B------:R-:W-:-:S05]  /*0310*/  IMAD.HI.U32 R8, R8, UR6, RZ ;  /* 0x0000000608087c27 */ /* 0x000fca000f8e00ff */
[----:B------:R-:W-:-:S05]  /*0320*/  IADD3 R14, PT, PT, -R8, RZ, RZ ;  /* 0x000000ff080e7210 */ /* 0x000fca0007ffe1ff */
[----:B------:R-:W-:-:S05]  /*0330*/  IMAD R14, R11, R14, UR6 ;  /* 0x000000060b0e7e24 */ /* 0x000fca000f8e020e */
[----:B------:R-:W-:Y:S01]  /*0340*/  ISETP.GE.U32.AND P0, PT, R14, R11, PT ;  /* 0x0000000b0e00720c */ /* 0x000fe20003f06070 */
[----:B------:R-:W-:-:S12]  /*0350*/  UISETP.NE.AND.EX UP0, UPT, UR11, URZ, UPT, UP0 ;  /* 0x000000ff0b00728c */ /* 0x000fd8000bf05300 */
[----:B------:R-:W-:-:S04]  /*0360*/  @P0 IADD3 R14, PT, PT, -R11, R14, RZ ;  /* 0x0000000e0b0e0210 */ /* 0x000fc80007ffe1ff */
[----:B------:R-:W-:Y:S01]  /*0370*/  ISETP.GE.U32.AND P1, PT, R14, R11, PT ;  /* 0x0000000b0e00720c */ /* 0x000fe20003f26070 */
[----:B------:R-:W-:Y:S01]  /*0380*/  IMAD R25, R23, UR5, R6 ;  /* 0x0000000517197c24 */ /* 0x000fe2000f8e0206 */
[----:B------:R-:W-:-:S04]  /*0390*/  @P0 IADD3 R8, PT, PT, R8, 0x1, RZ ;  /* 0x0000000108080810 */ /* 0x000fc80007ffe0ff */
[----:B------:R-:W-:-:S07]  /*03a0*/  MOV R18, R25 ;  /* 0x0000001900127202 */ /* 0x000fce0000000f00 */
[----:B------:R-:W-:Y:S02]  /*03b0*/  @P1 IADD3 R8, PT, PT, R8, 0x1, RZ ;  /* 0x0000000108081810 */ /* 0x000fe40007ffe0ff */
[----:B------:R-:W-:Y:S01]  /*03c0*/  @!P2 LOP3.LUT R8, RZ, R11, RZ, 0x33, !PT ;  /* 0x0000000bff08a212 */ /* 0x000fe200078e33ff */
[----:B--2---:R-:W-:Y:S06]  /*03d0*/  BRA.U UP0, `(.L_x_27209) ;  /* 0x00000019005c7547 */ /* 0x004fec000b800000 */
[----:B------:R-:W-:-:S13]  /*03e0*/  ISETP.GT.U32.AND P0, PT, R11, UR6, PT ;  /* 0x000000060b007c0c */ /* 0x000fda000bf04070 */
[----:B------:R-:W-:Y:S05]  /*03f0*/  @P0 BRA `(.L_x_27210) ;  /* 0x0000001400340947 */ /* 0x000fea0003800000 */
[C---:B------:R-:W-:Y:S01]  /*0400*/  ISETP.GE.AND P5, PT, R23.reuse, UR4, PT ;  /* 0x0000000417007c0c */ /* 0x040fe2000bfa6270 */
[----:B------:R-:W-:-:S05]  /*0410*/  IMAD.IADD R19, R23, 0x1, R4 ;  /* 0x0000000117137824 */ /* 0x000fca00078e0204 */
[----:B------:R-:W-:-:S07]  /*0420*/  ISETP.GE.AND P0, PT, R19, UR4, PT ;  /* 0x0000000413007c0c */ /* 0x000fce000bf06270 */
[----:B------:R-:W0:Y:S08]  /*0430*/  @!P5 LDC.64 R16, c[0x0][0x380] ;  /* 0x0000e000ff10db82 */ /* 0x000e300000000a00 */
[----:B------:R-:W1:Y:S01]  /*0440*/  @!P0 LDC.64 R12, c[0x0][0x380] ;  /* 0x0000e000ff0c8b82 */ /* 0x000e620000000a00 */
[----:B0-----:R-:W-:-:S06]  /*0450*/  @!P5 IMAD.WIDE R16, R25, 0x4, R16 ;  /* 0x000000041910d825 */ /* 0x001fcc00078e0210 */
[----:B------:R-:W2:Y:S01]  /*0460*/  @!P5 LDG.E.CONSTANT R16, desc[UR8][R16.64] ;  /* 0x000000081010d981 */ /* 0x000ea2000c1e9900 */
[----:B------:R-:W-:-:S05]  /*0470*/  IADD3 R14, PT, PT, R9, R10, RZ ;  /* 0x0000000a090e7210 */ /* 0x000fca0007ffe0ff */
[----:B------:R-:W-:-:S04]  /*0480*/  IMAD R11, R14, UR7, R7 ;  /* 0x000000070e0b7c24 */ /* 0x000fc8000f8e0207 */
[----:B------:R-:W-:-:S04]  /*0490*/  IMAD R20, R11, UR5, R6 ;  /* 0x000000050b147c24 */ /* 0x000fc8000f8e0206 */
[----:B-1----:R-:W-:-:S05]  /*04a0*/  @!P0 IMAD.WIDE R14, R20, 0x4, R12 ;  /* 0x00000004140e8825 */ /* 0x002fca00078e020c */
[----:B------:R0:W3:Y:S01]  /*04b0*/  @!P0 LDG.E.CONSTANT R22, desc[UR8][R14.64] ;  /* 0x000000080e168981 */ /* 0x0000e2000c1e9900 */
[----:B------:R-:W-:Y:S02]  /*04c0*/  LEA R18, R9, R10, 0x1 ;  /* 0x0000000a09127211 */ /* 0x000fe400078e08ff */
[----:B------:R-:W-:-:S03]  /*04d0*/  IADD3 R19, PT, PT, R19, R4, RZ ;  /* 0x0000000413137210 */ /* 0x000fc60007ffe0ff */
[----:B------:R-:W-:Y:S01]  /*04e0*/  IMAD R11, R18, UR7, R7 ;  /* 0x00000007120b7c24 */ /* 0x000fe2000f8e0207 */
[C---:B------:R-:W-:Y:S02]  /*04f0*/  ISETP.GE.AND P1, PT, R19.reuse, UR4, PT ;  /* 0x0000000413007c0c */ /* 0x040fe4000bf26270 */
[-C--:B------:R-:W-:Y:S01]  /*0500*/  IADD3 R19, PT, PT, R19, R4.reuse, RZ ;  /* 0x0000000413137210 */ /* 0x080fe20007ffe0ff */
[----:B------:R-:W-:Y:S02]  /*0510*/  IMAD R18, R11, UR5, R6 ;  /* 0x000000050b127c24 */ /* 0x000fe4000f8e0206 */
[----:B------:R-:W1:Y:S08]  /*0520*/  @!P5 LDC.U8 R11, c[0x0][0x3c0] ;  /* 0x0000f000ff0bdb82 */ /* 0x000e700000000000 */
[----:B------:R-:W4:Y:S01]  /*0530*/  @!P1 LDC.64 R12, c[0x0][0x380] ;  /* 0x0000e000ff0c9b82 */ /* 0x000f220000000a00 */
[----:B------:R-:W-:-:S02]  /*0540*/  IADD3 R21, PT, PT, R19, R4, RZ ;  /* 0x0000000413157210 */ /* 0x000fc40007ffe0ff */
[----:B------:R-:W-:Y:S01]  /*0550*/  ISETP.GE.AND P3, PT, R19, UR4, PT ;  /* 0x0000000413007c0c */ /* 0x000fe2000bf66270 */
[----:B0-----:R-:W-:Y:S01]  /*0560*/  IMAD R14, R9, 0x3, R10 ;  /* 0x00000003090e7824 */ /* 0x001fe200078e020a */
[----:B------:R-:W-:Y:S02]  /*0570*/  ISETP.GE.AND P2, PT, R21, UR4, PT ;  /* 0x0000000415007c0c */ /* 0x000fe4000bf46270 */
[----:B-1----:R-:W-:Y:S01]  /*0580*/  @!P5 PRMT R15, R11, 0x8880, RZ ;  /* 0x000088800b0fd816 */ /* 0x002fe200000000ff */
[----:B------:R-:W-:-:S08]  /*0590*/  IMAD R19, R14, UR7, R7 ;  /* 0x000000070e137c24 */ /* 0x000fd0000f8e0207 */
[----:B------:R-:W0:Y:S01]  /*05a0*/  @!P3 LDC.64 R28, c[0x0][0x380] ;  /* 0x0000e000ff1cbb82 */ /* 0x000e220000000a00 */
[----:B------:R-:W-:Y:S01]  /*05b0*/  @!P5 MOV R14, R15 ;  /* 0x0000000f000ed202 */ /* 0x000fe20000000f00 */
[----:B----4-:R-:W-:-:S03]  /*05c0*/  @!P1 IMAD.WIDE R12, R18, 0x4, R12 ;  /* 0x00000004120c9825 */ /* 0x010fc600078e020c */
[----:B------:R-:W-:-:S03]  /*05d0*/  @!P5 ISETP.NE.AND P4, PT, R14, RZ, PT ;  /* 0x000000ff0e00d20c */ /* 0x000fc60003f85270 */
[----:B------:R-:W1:Y:S01]  /*05e0*/  @!P2 LDC.64 R14, c[0x0][0x380] ;  /* 0x0000e000ff0eab82 */ /* 0x000e620000000a00 */
[----:B------:R4:W3:Y:S01]  /*05f0*/  @!P1 LDG.E.CONSTANT R24, desc[UR8][R12.64] ;  /* 0x000000080c189981 */ /* 0x0008e2000c1e9900 */
[----:B------:R-:W-:Y:S01]  /*0600*/  IMAD R19, R19, UR5, R6 ;  /* 0x0000000513137c24 */ /* 0x000fe2000f8e0206 */
[----:B----4-:R-:W-:-:S03]  /*0610*/  IADD3 R13, PT, PT, R21, R4, RZ ;  /* 0x00000004150d7210 */ /* 0x010fc60007ffe0ff */
[----:B0-----:R-:W-:-:S05]  /*0620*/  @!P3 IMAD.WIDE R28, R19, 0x4, R28 ;  /* 0x00000004131cb825 */ /* 0x001fca00078e021c */
[----:B------:R0:W4:Y:S01]  /*0630*/  @!P3 LDG.E.CONSTANT R12, desc[UR8][R28.64] ;  /* 0x000000081c0cb981 */ /* 0x000122000c1e9900 */
[----:B--2--5:R-:W-:Y:S02]  /*0640*/  @!P5 FADD.FTZ R11, -R3, R16 ;  /* 0x00000010030bd221 */ /* 0x024fe40000010100 */
[----:B------:R-:W2:Y:S02]  /*0650*/  @!P5 LDC.64 R16, c[0x0][0x3b0] ;  /* 0x0000ec00ff10db82 */ /* 0x000ea40000000a00 */
[----:B------:R-:W-:-:S04]  /*0660*/  @!P5 FMUL.FTZ R11, R11, R0 ;  /* 0x000000000b0bd220 */ /* 0x000fc80000410000 */
[----:B------:R-:W-:-:S05]  /*0670*/  @!P5 FFMA.FTZ R11, R5, R11, R2 ;  /* 0x0000000b050bd223 */ /* 0x000fca0000010002 */
[----:B------:R-:W-:-:S04]  /*0680*/  @!P5 FMNMX.NAN R26, RZ, R11, !PT ;  /* 0x0000000bff1ad209 */ /* 0x000fc80007820000 */
[----:B------:R-:W-:Y:S02]  /*0690*/  @!P5 FSEL R27, R26, R11, P4 ;  /* 0x0000000b1a1bd208 */ /* 0x000fe40002000000 */
[----:B------:R-:W2:Y:S01]  /*06a0*/  @!P0 LDC.U8 R11, c[0x0][0x3c0] ;  /* 0x0000f000ff0b8b82 */ /* 0x000ea20000000000 */
[----:B------:R-:W-:Y:S02]  /*06b0*/  LEA R26, R9, R10, 0x2 ;  /* 0x0000000a091a7211 */ /* 0x000fe400078e10ff */
[----:B------:R-:W-:-:S03]  /*06c0*/  ISETP.GE.AND P4, PT, R13, UR4, PT ;  /* 0x000000040d007c0c */ /* 0x000fc6000bf86270 */
[----:B------:R-:W-:Y:S02]  /*06d0*/  IMAD R21, R26, UR7, R7 ;  /* 0x000000071a157c24 */ /* 0x000fe4000f8e0207 */
[----:B---3--:R-:W-:Y:S02]  /*06e0*/  @!P0 FADD.FTZ R22, -R3, R22 ;  /* 0x0000001603168221 */ /* 0x008fe40000010100 */
[----:B------:R-:W-:Y:S02]  /*06f0*/  IMAD R21, R21, UR5, R6 ;  /* 0x0000000515157c24 */ /* 0x000fe4000f8e0206 */
[----:B------:R-:W-:Y:S02]  /*0700*/  @!P0 FMUL.FTZ R22, R22, R0 ;  /* 0x0000000016168220 */ /* 0x000fe40000410000 */
[----:B-1----:R-:W-:Y:S02]  /*0710*/  @!P2 IMAD.WIDE R14, R21, 0x4, R14 ;  /* 0x00000004150ea825 */ /* 0x002fe400078e020e */
[----:B0-----:R-:W0:Y:S01]  /*0720*/  @!P4 LDC.64 R28, c[0x0][0x380] ;  /* 0x0000e000ff1ccb82 */ /* 0x001e220000000a00 */
[----:B------:R-:W-:Y:S01]  /*0730*/  IADD3 R13, PT, PT, R13, R4, RZ ;  /* 0x000000040d0d7210 */ /* 0x000fe20007ffe0ff */
[----:B--2---:R-:W-:Y:S01]  /*0740*/  @!P5 IMAD.WIDE R16, R25, 0x4, R16 ;  /* 0x000000041910d825 */ /* 0x004fe200078e0210 */
[----:B------:R1:W2:Y:S01]  /*0750*/  @!P2 LDG.E.CONSTANT R26, desc[UR8][R14.64] ;  /* 0x000000080e1aa981 */ /* 0x0002a2000c1e9900 */
[----:B------:R-:W-:-:S04]  /*0760*/  @!P0 PRMT R11, R11, 0x8880, RZ ;  /* 0x000088800b0b8816 */ /* 0x000fc800000000ff */
[----:B-1----:R-:W-:Y:S01]  /*0770*/  @!P0 MOV R14, R11 ;  /* 0x0000000b000e8202 */ /* 0x002fe20000000f00 */
[----:B------:R-:W-:Y:S01]  /*0780*/  @!P0 FFMA.FTZ R11, R5, R22, R2 ;  /* 0x00000016050b8223 */ /* 0x000fe20000010002 */
[----:B------:R1:W-:Y:S01]  /*0790*/  @!P5 STG.E desc[UR8][R16.64], R27 ;  /* 0x0000001b1000d986 */ /* 0x0003e2000c101908 */
[----:B------:R-:W-:Y:S02]  /*07a0*/  ISETP.GE.AND P5, PT, R13, UR4, PT ;  /* 0x000000040d007c0c */ /* 0x000fe4000bfa6270 */
[----:B------:R-:W-:Y:S01]  /*07b0*/  @!P0 ISETP.NE.AND P6, PT, R14, RZ, PT ;  /* 0x000000ff0e00820c */ /* 0x000fe20003fc5270 */
[----:B------:R-:W-:Y:S01]  /*07c0*/  IMAD R22, R9, 0x5, R10 ;  /* 0x0000000509167824 */ /* 0x000fe200078e020a */
[----:B-1----:R-:W-:Y:S01]  /*07d0*/  @!P0 FMNMX.NAN R16, RZ, R11, !PT ;  /* 0x0000000bff108209 */ /* 0x002fe20007820000 */
[----:B------:R-:W-:-:S03]  /*07e0*/  IMAD.IADD R27, R13, 0x1, R4 ;  /* 0x000000010d1b7824 */ /* 0x000fc600078e0204 */
[----:B------:R-:W-:Y:S02]  /*07f0*/  @!P0 FSEL R16, R16, R11, P6 ;  /* 0x0000000b10108208 */ /* 0x000fe40003000000 */
[----:B------:R-:W-:Y:S01]  /*0800*/  ISETP.GE.AND P6, PT, R27, UR4, PT ;  /* 0x000000041b007c0c */ /* 0x000fe2000bfc6270 */
[C-C-:B------:R-:W-:Y:S02]  /*0810*/  IMAD R14, R9.reuse, 0x6, R10.reuse ;  /* 0x00000006090e7824 */ /* 0x140fe400078e020a */
[--C-:B------:R-:W-:Y:S02]  /*0820*/  IMAD R13, R22, UR7, R7.reuse ;  /* 0x00000007160d7c24 */ /* 0x100fe4000f8e0207 */
[----:B------:R-:W-:Y:S02]  /*0830*/  IMAD R10, R9, 0x7, R10 ;  /* 0x00000007090a7824 */ /* 0x000fe400078e020a */
[--C-:B------:R-:W-:Y:S02]  /*0840*/  IMAD R9, R14, UR7, R7.reuse ;  /* 0x000000070e097c24 */ /* 0x100fe4000f8e0207 */
[----:B------:R-:W-:Y:S01]  /*0850*/  IMAD R13, R13, UR5, R6 ;  /* 0x000000050d0d7c24 */ /* 0x000fe2000f8e0206 */
[----:B------:R-:W1:Y:S01]  /*0860*/  @!P5 LDC.64 R14, c[0x0][0x380] ;  /* 0x0000e000ff0edb82 */ /* 0x000e620000000a00 */
[----:B------:R-:W-:-:S02]  /*0870*/  IMAD R17, R10, UR7, R7 ;  /* 0x000000070a117c24 */ /* 0x000fc4000f8e0207 */
[----:B0-----:R-:W-:-:S05]  /*0880*/  @!P4 IMAD.WIDE R28, R13, 0x4, R28 ;  /* 0x000000040d1cc825 */ /* 0x001fca00078e021c */
[----:B------:R-:W0:Y:S01]  /*0890*/  @!P6 LDC.64 R10, c[0x0][0x380] ;  /* 0x0000e000ff0aeb82 */ /* 0x000e220000000a00 */
[----:B------:R3:W2:Y:S01]  /*08a0*/  @!P4 LDG.E.CONSTANT R22, desc[UR8][R28.64] ;  /* 0x000000081c16c981 */ /* 0x0006a2000c1e9900 */
[--C-:B------:R-:W-:Y:S02]  /*08b0*/  IMAD R7, R9, UR5, R6.reuse ;  /* 0x0000000509077c24 */ /* 0x100fe4000f8e0206 */
[----:B------:R-:W-:-:S04]  /*08c0*/  IMAD R9, R17, UR5, R6 ;  /* 0x0000000511097c24 */ /* 0x000fc8000f8e0206 */
[----:B---3--:R-:W3:Y:S01]  /*08d0*/  @!P0 LDC.64 R28, c[0x0][0x3b0] ;  /* 0x0000ec00ff1c8b82 */ /* 0x008ee20000000a00 */
[----:B-1----:R-:W-:-:S06]  /*08e0*/  @!P5 IMAD.WIDE R14, R7, 0x4, R14 ;  /* 0x00000004070ed825 */ /* 0x002fcc00078e020e */
[----:B------:R1:W2:Y:S01]  /*08f0*/  @!P5 LDG.E.CONSTANT R14, desc[UR8][R14.64] ;  /* 0x000000080e0ed981 */ /* 0x0002a2000c1e9900 */
[----:B0-----:R-:W-:-:S05]  /*0900*/  @!P6 IMAD.WIDE R10, R9, 0x4, R10 ;  /* 0x00000004090ae825 */ /* 0x001fca00078e020a */
[----:B------:R0:W2:Y:S01]  /*0910*/  @!P6 LDG.E.CONSTANT R6, desc[UR8][R10.64] ;  /* 0x000000080a06e981 */ /* 0x0000a2000c1e9900 */
[----:B------:R-:W-:Y:S01]  /*0920*/  @!P1 FADD.FTZ R17, -R3, R24 ;  /* 0x0000001803119221 */ /* 0x000fe20000010100 */
[----:B-1----:R-:W1:Y:S08]  /*0930*/  @!P3 LDC.U8 R15, c[0x0][0x3c0] ;  /* 0x0000f000ff0fbb82 */ /* 0x002e700000000000 */
[----:B0-----:R-:W0:Y:S01]  /*0940*/  @!P1 LDC.U8 R10, c[0x0][0x3c0] ;  /* 0x0000f000ff0a9b82 */ /* 0x001e220000000000 */
[----:B------:R-:W-:Y:S01]  /*0950*/  @!P1 FMUL.FTZ R17, R17, R0 ;  /* 0x0000000011119220 */ /* 0x000fe20000410000 */
[----:B---3--:R-:W-:-:S04]  /*0960*/  @!P0 IMAD.WIDE R28, R20, 0x4, R28 ;  /* 0x00000004141c8825 */ /* 0x008fc800078e021c */
[----:B------:R-:W-:Y:S01]  /*0970*/  @!P1 FFMA.FTZ R17, R5, R17, R2 ;  /* 0x0000001105119223 */ /* 0x000fe20000010002 */
[----:B0-----:R-:W-:Y:S02]  /*0980*/  @!P1 PRMT R24, R10, 0x8880, RZ ;  /* 0x000088800a189816 */ /* 0x001fe400000000ff */
[----:B------:R-:W0:Y:S01]  /*0990*/  @!P1 LDC.64 R10, c[0x0][0x3b0] ;  /* 0x0000ec00ff0a9b82 */ /* 0x000e220000000a00 */
[----:B------:R4:W-:Y:S01]  /*09a0*/  @!P0 STG.E desc[UR8][R28.64], R16 ;  /* 0x000000101c008986 */ /* 0x0009e2000c101908 */
[----:B------:R-:W-:Y:S02]  /*09b0*/  @!P1 ISETP.NE.AND P0, PT, R24, RZ, PT ;  /* 0x000000ff1800920c */ /* 0x000fe40003f05270 */
[----:B------:R-:W-:-:S04]  /*09c0*/  @!P1 FMNMX.NAN R24, RZ, R17, !PT ;  /* 0x00000011ff189209 */ /* 0x000fc80007820000 */
[----:B------:R-:W-:Y:S02]  /*09d0*/  @!P1 FSEL R24, R24, R17, P0 ;  /* 0x0000001118189208 */ /* 0x000fe40000000000 */
[----:B-1----:R-:W-:Y:S01]  /*09e0*/  @!P3 PRMT R15, R15, 0x8880, RZ ;  /* 0x000088800f0fb816 */ /* 0x002fe200000000ff */
[----:B----4-:R-:W-:Y:S02]  /*09f0*/  @!P3 FADD.FTZ R29, -R3, R12 ;  /* 0x0000000c031db221 */ /* 0x010fe40000010100 */
[----:B------:R-:W1:Y:S01]  /*0a00*/  @!P2 LDC.U8 R12, c[0x0][0x3c0] ;  /* 0x0000f000ff0cab82 */ /* 0x000e620000000000 */
[----:B------:R-:W-:Y:S01]  /*0a10*/  @!P3 ISETP.NE.AND P0, PT, R15, RZ, PT ;  /* 0x000000ff0f00b20c */ /* 0x000fe20003f05270 */
[----:B0-----:R-:W-:-:S06]  /*0a20*/  @!P1 IMAD.WIDE R16, R18, 0x4, R10 ;  /* 0x0000000412109825 */ /* 0x001fcc00078e020a */
[----:B------:R-:W0:Y:S08]  /*0a30*/  @!P4 LDC.U8 R15, c[0x0][0x3c0] ;  /* 0x0000f000ff0fcb82 */ /* 0x000e300000000000 */
[----:B------:R-:W3:Y:S01]  /*0a40*/  @!P3 LDC.64 R10, c[0x0][0x3b0] ;  /* 0x0000ec00ff0abb82 */ /* 0x000ee20000000a00 */
[----:B------:R-:W-:-:S04]  /*0a50*/  @!P3 FMUL.FTZ R29, R29, R0 ;  /* 0x000000001d1db220 */ /* 0x000fc80000410000 */
[----:B------:R-:W-:Y:S01]  /*0a60*/  @!P3 FFMA.FTZ R29, R5, R29, R2 ;  /* 0x0000001d051db223 */ /* 0x000fe20000010002 */
[----:B------:R3:W-:Y:S04]  /*0a70*/  @!P1 STG.E desc[UR8][R16.64], R24 ;  /* 0x0000001810009986 */ /* 0x0007e8000c101908 */
[-C--:B------:R-:W-:Y:S02]  /*0a80*/  @!P3 FMNMX.NAN R28, RZ, R29.reuse, !PT ;  /* 0x0000001dff1cb209 */ /* 0x080fe40007820000 */
[----:B-1----:R-:W-:Y:S02]  /*0a90*/  @!P2 PRMT R12, R12, 0x8880, RZ ;  /* 0x000088800c0ca816 */ /* 0x002fe400000000ff */
[----:B------:R-:W-:Y:S02]  /*0aa0*/  @!P3 FSEL R29, R28, R29, P0 ;  /* 0x0000001d1c1db208 */ /* 0x000fe40000000000 */
[----:B------:R-:W-:Y:S01]  /*0ab0*/  @!P2 ISETP.NE.AND P0, PT, R12, RZ, PT ;  /* 0x000000ff0c00a20c */ /* 0x000fe20003f05270 */
[----:B---3--:R-:W-:-:S02]  /*0ac0*/  @!P3 IMAD.WIDE R16, R19, 0x4, R10 ;  /* 0x000000041310b825 */ /* 0x008fc400078e020a */
[----:B------:R-:W1:Y:S03]  /*0ad0*/  @!P2 LDC.64 R10, c[0x0][0x3b0] ;  /* 0x0000ec00ff0aab82 */ /* 0x000e660000000a00 */
[----:B------:R3:W-:Y:S05]  /*0ae0*/  @!P3 STG.E desc[UR8][R16.64], R29 ;  /* 0x0000001d1000b986 */ /* 0x0007ea000c101908 */
[----:B---3--:R-:W3:Y:S01]  /*0af0*/  @!P4 LDC.64 R16, c[0x0][0x3b0] ;  /* 0x0000ec00ff10cb82 */ /* 0x008ee20000000a00 */
[----:B-1----:R-:W-:Y:S01]  /*0b00*/  @!P2 IMAD.WIDE R10, R21, 0x4, R10 ;  /* 0x00000004150aa825 */ /* 0x002fe200078e020a */
[----:B------:R-:W-:-:S03]  /*0b10*/  LEA R23, R4, R23, 0x3 ;  /* 0x0000001704177211 */ /* 0x000fc600078e18ff */
[----:B--2---:R-:W-:-:S04]  /*0b20*/  @!P2 FADD.FTZ R26, -R3, R26 ;  /* 0x0000001a031aa221 */ /* 0x004fc80000010100 */
[----:B------:R-:W-:-:S04]  /*0b30*/  @!P2 FMUL.FTZ R26, R26, R0 ;  /* 0x000000001a1aa220 */ /* 0x000fc80000410000 */
[----:B------:R-:W-:-:S05]  /*0b40*/  @!P2 FFMA.FTZ R26, R5, R26, R2 ;  /* 0x0000001a051aa223 */ /* 0x000fca0000010002 */
[----:B------:R-:W-:-:S04]  /*0b50*/  @!P2 FMNMX.NAN R12, RZ, R26, !PT ;  /* 0x0000001aff0ca209 */ /* 0x000fc80007820000 */
[----:B------:R-:W-:Y:S02]  /*0b60*/  @!P2 FSEL R26, R12, R26, P0 ;  /* 0x0000001a0c1aa208 */ /* 0x000fe40000000000 */
[----:B------:R-:W1:Y:S01]  /*0b70*/  @!P6 LDC.U8 R12, c[0x0][0x3c0] ;  /* 0x0000f000ff0ceb82 */ /* 0x000e620000000000 */
[----:B------:R-:W-:Y:S01]  /*0b80*/  @!P4 FADD.FTZ R29, -R3, R22 ;  /* 0x00000016031dc221 */ /* 0x000fe20000010100 */
[----:B0-----:R-:W-:-:S06]  /*0b90*/  @!P4 PRMT R22, R15, 0x8880, RZ ;  /* 0x000088800f16c816 */ /* 0x001fcc00000000ff */
[----:B------:R-:W0:Y:S01]  /*0ba0*/  @!P5 LDC.U8 R15, c[0x0][0x3c0] ;  /* 0x0000f000ff0fdb82 */ /* 0x000e220000000000 */
[----:B------:R-:W-:-:S04]  /*0bb0*/  @!P4 FMUL.FTZ R29, R29, R0 ;  /* 0x000000001d1dc220 */ /* 0x000fc80000410000 */
[----:B------:R-:W-:Y:S01]  /*0bc0*/  @!P4 FFMA.FTZ R29, R5, R29, R2 ;  /* 0x0000001d051dc223 */ /* 0x000fe20000010002 */
[----:B------:R-:W-:Y:S01]  /*0bd0*/  @!P4 ISETP.NE.AND P0, PT, R22, RZ, PT ;  /* 0x000000ff1600c20c */ /* 0x000fe20003f05270 */
[----:B------:R1:W-:Y:S03]  /*0be0*/  @!P2 STG.E desc[UR8][R10.64], R26 ;  /* 0x0000001a0a00a986 */ /* 0x0003e6000c101908 */
[----:B------:R-:W-:Y:S01]  /*0bf0*/  @!P4 FMNMX.NAN R22, RZ, R29, !PT ;  /* 0x0000001dff16c209 */ /* 0x000fe20007820000 */
[----:B------:R-:W-:Y:S01]  /*0c00*/  @!P5 FADD.FTZ R14, -R3, R14 ;  /* 0x0000000e030ed221 */ /* 0x000fe20000010100 */
[----:B-1----:R-:W-:Y:S01]  /*0c10*/  @!P6 PRMT R26, R12, 0x8880, RZ ;  /* 0x000088800c1ae816 */ /* 0x002fe200000000ff */
[----:B------:R-:W1:Y:S02]  /*0c20*/  @!P6 LDC.64 R10, c[0x0][0x3b0] ;  /* 0x0000ec00ff0aeb82 */ /* 0x000e640000000a00 */
[----:B------:R-:W-:Y:S01]  /*0c30*/  @!P5 FMUL.FTZ R14, R14, R0 ;  /* 0x000000000e0ed220 */ /* 0x000fe20000410000 */
[----:B0-----:R-:W-:Y:S01]  /*0c40*/  @!P5 PRMT R24, R15, 0x8880, RZ ;  /* 0x000088800f18d816 */ /* 0x001fe200000000ff */
[----:B------:R-:W-:-:S02]  /*0c50*/  @!P6 FADD.FTZ R6, -R3, R6 ;  /* 0x000000060306e221 */ /* 0x000fc40000010100 */
[----:B------:R-:W-:Y:S01]  /*0c60*/  @!P5 FFMA.FTZ R14, R5, R14, R2 ;  /* 0x0000000e050ed223 */ /* 0x000fe20000010002 */
[----:B------:R-:W-:Y:S01]  /*0c70*/  @!P4 FSEL R22, R22, R29, P0 ;  /* 0x0000001d1616c208 */ /* 0x000fe20000000000 */
[----:B------:R-:W-:Y:S01]  /*0c80*/  @!P6 FMUL.FTZ R15, R6, R0 ;  /* 0x00000000060fe220 */ /* 0x000fe20000410000 */
[----:B------:R-:W-:Y:S01]  /*0c90*/  @!P5 MOV R12, R24 ;  /* 0x00000018000cd202 */ /* 0x000fe20000000f00 */
[----:B---3--:R-:W-:Y:S02]  /*0ca0*/  @!P4 IMAD.WIDE R28, R13, 0x4, R16 ;  /* 0x000000040d1cc825 */ /* 0x008fe400078e0210 */
[----:B------:R-:W0:Y:S02]  /*0cb0*/  @!P5 LDC.64 R16, c[0x0][0x3b0] ;  /* 0x0000ec00ff10db82 */ /* 0x000e240000000a00 */
[----:B------:R-:W-:Y:S01]  /*0cc0*/  @!P6 FFMA.FTZ R6, R5, R15, R2 ;  /* 0x0000000f0506e223 */ /* 0x000fe20000010002 */
[----:B------:R-:W-:Y:S01]  /*0cd0*/  @!P5 ISETP.NE.AND P0, PT, R12, RZ, PT ;  /* 0x000000ff0c00d20c */ /* 0x000fe20003f05270 */
[----:B------:R-:W-:Y:S01]  /*0ce0*/  IMAD R12, R4, UR5, R25 ;  /* 0x00000005040c7c24 */ /* 0x000fe2000f8e0219 */
[----:B------:R-:W-:-:S04]  /*0cf0*/  @!P5 FMNMX.NAN R15, RZ, R14, !PT ;  /* 0x0000000eff0fd209 */ /* 0x000fc80007820000 */
[----:B------:R-:W-:Y:S01]  /*0d00*/  @!P5 FSEL R25, R15, R14, P0 ;  /* 0x0000000e0f19d208 */ /* 0x000fe20000000000 */
[----:B------:R-:W-:Y:S01]  /*0d10*/  IMAD R15, R4, UR5, R12 ;  /* 0x00000005040f7c24 */ /* 0x000fe2000f8e020c */
[----:B------:R-:W-:-:S04]  /*0d20*/  IADD3 R12, PT, PT, R8, 0x1, RZ ;  /* 0x00000001080c7810 */ /* 0x000fc80007ffe0ff */
[----:B------:R-:W-:Y:S01]  /*0d30*/  LOP3.LUT R12, R12, 0xfffffffe, RZ, 0xc0, !PT ;  /* 0xfffffffe0c0c7812 */ /* 0x000fe200078ec0ff */
[----:B------:R-:W-:Y:S01]  /*0d40*/  IMAD R15, R4, UR5, R15 ;  /* 0x00000005040f7c24 */ /* 0x000fe2000f8e020f */
[----:B------:R-:W-:Y:S02]  /*0d50*/  @!P6 MOV R24, R26 ;  /* 0x0000001a0018e202 */ /* 0x000fe40000000f00 */
[----:B------:R-:W-:Y:S01]  /*0d60*/  IADD3 R12, PT, PT, -R12, 0x2, RZ ;  /* 0x000000020c0c7810 */ /* 0x000fe20007ffe1ff */
[----:B------:R-:W-:Y:S01]  /*0d70*/  IMAD R15, R4, UR5, R15 ;  /* 0x00000005040f7c24 */ /* 0x000fe2000f8e020f */
[----:B------:R2:W-:Y:S01]  /*0d80*/  @!P4 STG.E desc[UR8][R28.64], R22 ;  /* 0x000000161c00c986 */ /* 0x0005e2000c101908 */
[----:B------:R-:W-:Y:S02]  /*0d90*/  @!P6 ISETP.NE.AND P1, PT, R24, RZ, PT ;  /* 0x000000ff1800e20c */ /* 0x000fe40003f25270 */
[----:B------:R-:W-:Y:S01]  /*0da0*/  ISETP.NE.AND P0, PT, R12, RZ, PT ;  /* 0x000000ff0c00720c */ /* 0x000fe20003f05270 */
[----:B------:R-:W-:-:S02]  /*0db0*/  IMAD R15, R4, UR5, R15 ;  /* 0x00000005040f7c24 */ /* 0x000fc4000f8e020f */
[----:B0-----:R-:W-:Y:S01]  /*0dc0*/  @!P5 IMAD.WIDE R16, R7, 0x4, R16 ;  /* 0x000000040710d825 */ /* 0x001fe200078e0210 */
[----:B--2---:R-:W-:-:S03]  /*0dd0*/  @!P6 FMNMX.NAN R29, RZ, R6, !PT ;  /* 0x00000006ff1de209 */ /* 0x004fc60007820000 */
[----:B-1----:R-:W-:Y:S01]  /*0de0*/  @!P6 IMAD.WIDE R10, R9, 0x4, R10 ;  /* 0x00000004090ae825 */ /* 0x002fe200078e020a */
[----:B------:R-:W-:-:S03]  /*0df0*/  @!P6 FSEL R29, R29, R6, P1 ;  /* 0x000000061d1de208 */ /* 0x000fc60000800000 */
[C---:B------:R-:W-:Y:S01]  /*0e00*/  IMAD R15, R4.reuse, UR5, R15 ;  /* 0x00000005040f7c24 */ /* 0x040fe2000f8e020f */
[----:B------:R-:W-:Y:S01]  /*0e10*/  @!P5 STG.E desc[UR8][R16.64], R25 ;  /* 0x000000191000d986 */ /* 0x000fe2000c101908 */
[----:B------:R-:W-:-:S03]  /*0e20*/  IMAD R6, R4, UR5, RZ ;  /* 0x0000000504067c24 */ /* 0x000fc6000f8e02ff */
[----:B------:R0:W-:Y:S01]  /*0e30*/  @!P6 STG.E desc[UR8][R10.64], R29 ;  /* 0x0000001d0a00e986 */ /* 0x0001e2000c101908 */
[C---:B------:R-:W-:Y:S01]  /*0e40*/  IMAD R20, R6.reuse, 0x8, R20 ;  /* 0x0000000806147824 */ /* 0x040fe200078e0214 */
[C---:B------:R-:W-:Y:S02]  /*0e50*/  LEA R14, R6.reuse, R18, 0x3 ;  /* 0x00000012060e7211 */ /* 0x040fe400078e18ff */
[C---:B------:R-:W-:Y:S02]  /*0e60*/  LEA R19, R6.reuse, R19, 0x3 ;  /* 0x0000001306137211 */ /* 0x040fe400078e18ff */
[C---:B------:R-:W-:Y:S02]  /*0e70*/  LEA R21, R6.reuse, R21, 0x3 ;  /* 0x0000001506157211 */ /* 0x040fe400078e18ff */
[----:B------:R-:W-:Y:S01]  /*0e80*/  LEA R13, R6, R13, 0x3 ;  /* 0x0000000d060d7211 */ /* 0x000fe200078e18ff */
[----:B0-----:R-:W-:Y:S01]  /*0e90*/  IMAD R11, R4, UR5, R15 ;  /* 0x00000005040b7c24 */ /* 0x001fe2000f8e020f */
[----:B------:R-:W-:-:S02]  /*0ea0*/  LEA R10, R6, R7, 0x3 ;  /* 0x00000007060a7211 */ /* 0x000fc400078e18ff */
[----:B------:R-:W-:Y:S01]  /*0eb0*/  LEA R15, R6, R9, 0x3 ;  /* 0x00000009060f7211 */ /* 0x000fe200078e18ff */
[----:B------:R-:W-:Y:S01]  /*0ec0*/  IMAD R18, R4, UR5, R11 ;  /* 0x0000000504127c24 */ /* 0x000fe2000f8e020b */
[----:B------:R-:W-:Y:S06]  /*0ed0*/  @!P0 BRA `(.L_x_27210) ;  /* 0x00000008007c8947 */ /* 0x000fec0003800000 */
[----:B------:R-:W-:Y:S01]  /*0ee0*/  MOV R9, R21 ;  /* 0x0000001500097202 */ /* 0x000fe20000000f00 */
[----:B------:R-:W0:Y:S01]  /*0ef0*/  LDCU UR4, c[0x0][0x3b8] ;  /* 0x00007700ff0477ac */ /* 0x000e220008000800 */
[----:B------:R-:W-:Y:S02]  /*0f00*/  MOV R21, R10 ;  /* 0x0000000a00157202 */ /* 0x000fe40000000f00 */
[----:B------:R-:W-:Y:S01]  /*0f10*/  IADD3 R27, PT, PT, R27, R4, RZ ;  /* 0x000000041b1b7210 */ /* 0x000fe20007ffe0ff */
[----:B------:R-:W1:Y:S01]  /*0f20*/  LDCU UR5, c[0x0][0x3bc] ;  /* 0x00007780ff0577ac */ /* 0x000e620008000800 */
[----:B------:R-:W-:Y:S02]  /*0f30*/  MOV R25, R14 ;  /* 0x0000000e00197202 */ /* 0x000fe40000000f00 */
[----:B------:R-:W-:Y:S02]  /*0f40*/  MOV R7, R13 ;  /* 0x0000000d00077202 */ /* 0x000fe40000000f00 */
[----:B------:R-:W-:-:S02]  /*0f50*/  MOV R23, R15 ;  /* 0x0000000f00177202 */ /* 0x000fc40000000f00 */
[----:B------:R-:W-:Y:S02]  /*0f60*/  MOV R11, R20 ;  /* 0x00000014000b7202 */ /* 0x000fe40000000f00 */
[----:B------:R-:W-:-:S07]  /*0f70*/  MOV R10, R12 ;  /* 0x0000000c000a7202 */ /* 0x000fce0000000f00 */
.L_x_27211:
[C---:B0-----:R-:W-:Y:S02]  /*0f80*/  ISETP.GE.AND P4, PT, R27.reuse, UR4, PT ;  /* 0x000000041b007c0c */ /* 0x041fe4000bf86270 */
[----:B------:R-:W-:-:S04]  /*0f90*/  IADD3 R29, PT, PT, R27, R4, RZ ;  /* 0x000000041b1d7210 */ /* 0x000fc80007ffe0ff */
[----:B------:R-:W-:-:S07]  /*0fa0*/  ISETP.GE.AND P3, PT, R29, UR4, PT ;  /* 0x000000041d007c0c */ /* 0x000fce000bf66270 */
[----:B------:R-:W0:Y:S02]  /*0fb0*/  @!P4 LDC.64 R12, c[0x0][0x380] ;  /* 0x0000e000ff0ccb82 */ /* 0x000e240000000a00 */
[----:B0-----:R-:W-:-:S06]  /*0fc0*/  @!P4 IMAD.WIDE R16, R18, 0x4, R12 ;  /* 0x000000041210c825 */ /* 0x001fcc00078e020c */
[----:B------:R-:W0:Y:S01]  /*0fd0*/  @!P3 LDC.64 R12, c[0x0][0x380] ;  /* 0x0000e000ff0cbb82 */ /* 0x000e220000000a00 */
[----:B------:R2:W3:Y:S01]  /*0fe0*/  @!P4 LDG.E.CONSTANT R16, desc[UR8][R16.64] ;  /* 0x000000081010c981 */ /* 0x0004e2000c1e9900 */
[----:B------:R-:W-:-:S04]  /*0ff0*/  IADD3 R24, PT, PT, R29, R4, RZ ;  /* 0x000000041d187210 */ /* 0x000fc80007ffe0ff */
[----:B------:R-:W-:Y:S01]  /*1000*/  ISETP.GE.AND P0, PT, R24, UR4, PT ;  /* 0x0000000418007c0c */ /* 0x000fe2000bf06270 */
[----:B0-----:R-:W-:Y:S01]  /*1010*/  @!P3 IMAD.WIDE R14, R11, 0x4, R12 ;  /* 0x000000040b0eb825 */ /* 0x001fe200078e020c */
[----:B--2---:R-:W0:Y:S05]  /*1020*/  @!P4 LDC.U8 R17, c[0x0][0x3c0] ;  /* 0x0000f000ff11cb82 */ /* 0x004e2a0000000000 */
[----:B------:R-:W2:Y:S06]  /*1030*/  @!P3 LDG.E.CONSTANT R14, desc[UR8][R14.64] ;  /* 0x000000080e0eb981 */ /* 0x000eac000c1e9900 */
[----:B------:R-:W4:Y:S02]  /*1040*/  @!P0 LDC.64 R12, c[0x0][0x380] ;  /* 0x0000e000ff0c8b82 */ /* 0x000f240000000a00 */
[----:B----4-:R-:W-:-:S05]  /*1050*/  @!P0 IMAD.WIDE R28, R25, 0x4, R12 ;  /* 0x00000004191c8825 */ /* 0x010fca00078e020c */
[----:B------:R4:W5:Y:S01]  /*1060*/  @!P0 LDG.E.CONSTANT R22, desc[UR8][R28.64] ;  /* 0x000000081c168981 */ /* 0x000962000c1e9900 */
[----:B------:R-:W-:-:S05]  /*1070*/  IMAD.IADD R24, R24, 0x1, R4 ;  /* 0x0000000118187824 */ /* 0x000fca00078e0204 */
[----:B------:R-:W-:-:S13]  /*1080*/  ISETP.GE.AND P1, PT, R24, UR4, PT ;  /* 0x0000000418007c0c */ /* 0x000fda000bf26270 */
[----:B------:R-:W4:Y:S02]  /*1090*/  @!P1 LDC.64 R12, c[0x0][0x380] ;  /* 0x0000e000ff0c9b82 */ /* 0x000f240000000a00 */
[----:B----4-:R-:W-:-:S06]  /*10a0*/  @!P1 IMAD.WIDE R28, R19, 0x4, R12 ;  /* 0x00000004131c9825 */ /* 0x010fcc00078e020c */
[----:B------:R-:W4:Y:S01]  /*10b0*/  @!P4 LDC.64 R12, c[0x0][0x3b0] ;  /* 0x0000ec00ff0ccb82 */ /* 0x000f220000000a00 */
[----:B------:R4:W5:Y:S02]  /*10c0*/  @!P1 LDG.E.CONSTANT R20, desc[UR8][R28.64] ;  /* 0x000000081c149981 */ /* 0x000964000c1e9900 */
[----:B----4-:R-:W-:-:S04]  /*10d0*/  @!P4 IMAD.WIDE R28, R18, 0x4, R12 ;  /* 0x00000004121cc825 */ /* 0x010fc800078e020c */
[----:B---3--:R-:W-:Y:S01]  /*10e0*/  @!P4 FADD.FTZ R15, -R3, R16 ;  /* 0x00000010030fc221 */ /* 0x008fe20000010100 */
[----:B0-----:R-:W-:Y:S02]  /*10f0*/  @!P4 PRMT R16, R17, 0x8880, RZ ;  /* 0x000088801110c816 */ /* 0x001fe400000000ff */
[----:B------:R-:W-:Y:S01]  /*1100*/  IADD3 R17, PT, PT, R24, R4, RZ ;  /* 0x0000000418117210 */ /* 0x000fe20007ffe0ff */
[----:B------:R-:W-:Y:S01]  /*1110*/  @!P4 FMUL.FTZ R15, R15, R0 ;  /* 0x000000000f0fc220 */ /* 0x000fe20000410000 */
[----:B------:R-:W-:Y:S02]  /*1120*/  @!P4 ISETP.NE.AND P5, PT, R16, RZ, PT ;  /* 0x000000ff1000c20c */ /* 0x000fe40003fa5270 */
[----:B------:R-:W-:Y:S01]  /*1130*/  ISETP.GE.AND P2, PT, R17, UR4, PT ;  /* 0x0000000411007c0c */ /* 0x000fe2000bf46270 */
[----:B------:R-:W-:-:S05]  /*1140*/  @!P4 FFMA.FTZ R15, R5, R15, R2 ;  /* 0x0000000f050fc223 */ /* 0x000fca0000010002 */
[----:B------:R-:W-:-:S04]  /*1150*/  @!P4 FMNMX.NAN R16, RZ, R15, !PT ;  /* 0x0000000fff10c209 */ /* 0x000fc80007820000 */
[----:B------:R-:W-:Y:S02]  /*1160*/  @!P4 FSEL R24, R16, R15, P5 ;  /* 0x0000000f1018c208 */ /* 0x000fe40002800000 */
[----:B------:R-:W0:Y:S03]  /*1170*/  @!P3 LDC.U8 R16, c[0x0][0x3c0] ;  /* 0x0000f000ff10bb82 */ /* 0x000e260000000000 */
[----:B------:R3:W-:Y:S01]  /*1180*/  @!P4 STG.E desc[UR8][R28.64], R24 ;  /* 0x000000181c00c986 */ /* 0x0007e2000c101908 */
[----:B--2---:R-:W-:-:S04]  /*1190*/  @!P3 FADD.FTZ R15, -R3, R14 ;  /* 0x0000000e030fb221 */ /* 0x004fc80000010100 */
[----:B------:R-:W2:Y:S01]  /*11a0*/  @!P2 LDC.64 R12, c[0x0][0x380] ;  /* 0x0000e000ff0cab82 */ /* 0x000ea20000000a00 */
[----:B------:R-:W-:-:S07]  /*11b0*/  @!P3 FMUL.FTZ R15, R15, R0 ;  /* 0x000000000f0fb220 */ /* 0x000fce0000410000 */
[----:B---3--:R-:W3:Y:S01]  /*11c0*/  @!P0 LDC.U8 R24, c[0x0][0x3c0] ;  /* 0x0000f000ff188b82 */ /* 0x008ee20000000000 */
[----:B0-----:R-:W-:Y:S01]  /*11d0*/  @!P3 PRMT R26, R16, 0x8880, RZ ;  /* 0x00008880101ab816 */ /* 0x001fe200000000ff */
[----:B------:R-:W-:-:S06]  /*11e0*/  @!P3 FFMA.FTZ R16, R5, R15, R2 ;  /* 0x0000000f0510b223 */ /* 0x000fcc0000010002 */
[----:B------:R-:W0:Y:S01]  /*11f0*/  @!P3 LDC.64 R14, c[0x0][0x3b0] ;  /* 0x0000ec00ff0ebb82 */ /* 0x000e220000000a00 */
[----:B------:R-:W-:Y:S01]  /*1200*/  @!P3 ISETP.NE.AND P4, PT, R26, RZ, PT ;  /* 0x000000ff1a00b20c */ /* 0x000fe20003f85270 */
[----:B--2---:R-:W-:Y:S01]  /*1210*/  @!P2 IMAD.WIDE R12, R9, 0x4, R12 ;  /* 0x00000004090ca825 */ /* 0x004fe200078e020c */
[----:B------:R-:W-:-:S05]  /*1220*/  @!P3 FMNMX.NAN R29, RZ, R16, !PT ;  /* 0x00000010ff1db209 */ /* 0x000fca0007820000 */
[----:B------:R2:W4:Y:S01]  /*1230*/  @!P2 LDG.E.CONSTANT R12, desc[UR8][R12.64] ;  /* 0x000000080c0ca981 */ /* 0x000522000c1e9900 */
[----:B------:R-:W-:Y:S01]  /*1240*/  @!P3 FSEL R26, R29, R16, P4 ;  /* 0x000000101d1ab208 */ /* 0x000fe20002000000 */
[----:B-----5:R-:W-:Y:S01]  /*1250*/  @!P0 FADD.FTZ R22, -R3, R22 ;  /* 0x0000001603168221 */ /* 0x020fe20000010100 */
[----:B---3--:R-:W-:-:S03]  /*1260*/  @!P0 PRMT R24, R24, 0x8880, RZ ;  /* 0x0000888018188816 */ /* 0x008fc600000000ff */
[----:B------:R-:W-:Y:S01]  /*1270*/  @!P0 FMUL.FTZ R22, R22, R0 ;  /* 0x0000000016168220 */ /* 0x000fe20000410000 */
[----:B------:R-:W-:Y:S02]  /*1280*/  @!P0 ISETP.NE.AND P6, PT, R24, RZ, PT ;  /* 0x000000ff1800820c */ /* 0x000fe40003fc5270 */
[----:B--2---:R-:W-:Y:S01]  /*1290*/  IADD3 R13, PT, PT, R17, R4, RZ ;  /* 0x00000004110d7210 */ /* 0x004fe20007ffe0ff */
[----:B------:R-:W-:Y:S01]  /*12a0*/  @!P0 FFMA.FTZ R22, R5, R22, R2 ;  /* 0x0000001605168223 */ /* 0x000fe20000010002 */
[----:B------:R-:W2:Y:S01]  /*12b0*/  @!P0 LDC.64 R16, c[0x0][0x3b0] ;  /* 0x0000ec00ff108b82 */ /* 0x000ea20000000a00 */
[----:B0-----:R-:W-:Y:S01]  /*12c0*/  @!P3 IMAD.WIDE R28, R11, 0x4, R14 ;  /* 0x000000040b1cb825 */ /* 0x001fe200078e020e */
[C---:B------:R-:W-:Y:S02]  /*12d0*/  ISETP.GE.AND P4, PT, R13.reuse, UR4, PT ;  /* 0x000000040d007c0c */ /* 0x040fe4000bf86270 */
[----:B------:R-:W-:Y:S02]  /*12e0*/  IADD3 R13, PT, PT, R13, R4, RZ ;  /* 0x000000040d0d7210 */ /* 0x000fe40007ffe0ff */
[----:B------:R0:W-:Y:S02]  /*12f0*/  @!P3 STG.E desc[UR8][R28.64], R26 ;  /* 0x0000001a1c00b986 */ /* 0x0001e4000c101908 */
[----:B------:R-:W-:-:S02]  /*1300*/  ISETP.GE.AND P5, PT, R13, UR4, PT ;  /* 0x000000040d007c0c */ /* 0x000fc4000bfa6270 */
[----:B------:R-:W-:-:S04]  /*1310*/  IADD3 R13, PT, PT, R13, R4, RZ ;  /* 0x000000040d0d7210 */ /* 0x000fc80007ffe0ff */
[----:B------:R-:W-:Y:S01]  /*1320*/  ISETP.GE.AND P3, PT, R13, UR4, PT ;  /* 0x000000040d007c0c */ /* 0x000fe2000bf66270 */
[----:B------:R-:W3:Y:S01]  /*1330*/  @!P4 LDC.64 R14, c[0x0][0x380] ;  /* 0x0000e000ff0ecb82 */ /* 0x000ee20000000a00 */
[----:B0-----:R-:W-:-:S04]  /*1340*/  @!P0 FMNMX.NAN R29, RZ, R22, !PT ;  /* 0x00000016ff1d8209 */ /* 0x001fc80007820000 */
[----:B------:R-:W-:Y:S01]  /*1350*/  @!P0 FSEL R22, R29, R22, P6 ;  /* 0x000000161d168208 */ /* 0x000fe20003000000 */
[----:B--2---:R-:W-:-:S05]  /*1360*/  @!P0 IMAD.WIDE R16, R25, 0x4, R16 ;  /* 0x0000000419108825 */ /* 0x004fca00078e0210 */
[----:B------:R0:W-:Y:S01]  /*1370*/  @!P0 STG.E desc[UR8][R16.64], R22 ;  /* 0x0000001610008986 */ /* 0x0001e2000c101908 */
[----:B---3--:R-:W-:Y:S01]  /*1380*/  @!P4 IMAD.WIDE R28, R7, 0x4, R14 ;  /* 0x00000004071cc825 */ /* 0x008fe200078e020e */
[----:B0-----:R-:W0:Y:S05]  /*1390*/  @!P5 LDC.64 R16, c[0x0][0x380] ;  /* 0x0000e000ff10db82 */ /* 0x001e2a0000000a00 */
[----:B------:R-:W2:Y:S03]  /*13a0*/  @!P4 LDG.E.CONSTANT R28, desc[UR8][R28.64] ;  /* 0x000000081c1cc981 */ /* 0x000ea6000c1e9900 */
[----:B------:R-:W3:Y:S01]  /*13b0*/  @!P3 LDC.64 R14, c[0x0][0x380] ;  /* 0x0000e000ff0ebb82 */ /* 0x000ee20000000a00 */
[----:B0-----:R-:W-:-:S05]  /*13c0*/  @!P5 IMAD.WIDE R16, R21, 0x4, R16 ;  /* 0x000000041510d825 */ /* 0x001fca00078e0210 */
[----:B------:R0:W5:Y:S01]  /*13d0*/  @!P5 LDG.E.CONSTANT R24, desc[UR8][R16.64] ;  /* 0x000000081018d981 */ /* 0x000162000c1e9900 */
[----:B---3--:R-:W-:-:S05]  /*13e0*/  @!P3 IMAD.WIDE R14, R23, 0x4, R14 ;  /* 0x00000004170eb825 */ /* 0x008fca00078e020e */
[----:B------:R3:W5:Y:S01]  /*13f0*/  @!P3 LDG.E.CONSTANT R26, desc[UR8][R14.64] ;  /* 0x000000080e1ab981 */ /* 0x000762000c1e9900 */
[----:B------:R-:W-:Y:S01]  /*1400*/  @!P1 FADD.FTZ R20, -R3, R20 ;  /* 0x0000001403149221 */ /* 0x000fe20000010100 */
[----:B0-----:R-:W0:Y:S08]  /*1410*/  @!P1 LDC.64 R16, c[0x0][0x3b0] ;  /* 0x0000ec00ff109b82 */ /* 0x001e300000000a00 */
[----:B---3--:R-:W3:Y:S01]  /*1420*/  @!P1 LDC.U8 R14, c[0x0][0x3c0] ;  /* 0x0000f000ff0e9b82 */ /* 0x008ee20000000000 */
[----:B------:R-:W-:-:S04]  /*1430*/  @!P1 FMUL.FTZ R20, R20, R0 ;  /* 0x0000000014149220 */ /* 0x000fc80000410000 */
[----:B------:R-:W-:Y:S01]  /*1440*/  @!P1 FFMA.FTZ R20, R5, R20, R2 ;  /* 0x0000001405149223 */ /* 0x000fe20000010002 */
[----:B---3--:R-:W-:Y:S02]  /*1450*/  @!P1 PRMT R22, R14, 0x8880, RZ ;  /* 0x000088800e169816 */ /* 0x008fe400000000ff */
[----:B------:R-:W3:Y:S02]  /*1460*/  @!P2 LDC.U8 R14, c[0x0][0x3c0] ;  /* 0x0000f000ff0eab82 */ /* 0x000ee40000000000 */
[----:B------:R-:W-:Y:S02]  /*1470*/  @!P1 FMNMX.NAN R29, RZ, R20, !PT ;  /* 0x00000014ff1d9209 */ /* 0x000fe40007820000 */
[----:B------:R-:W-:-:S04]  /*1480*/  @!P1 ISETP.NE.AND P0, PT, R22, RZ, PT ;  /* 0x000000ff1600920c */ /* 0x000fc80003f05270 */
[----:B------:R-:W-:Y:S02]  /*1490*/  @!P1 FSEL R22, R29, R20, P0 ;  /* 0x000000141d169208 */ /* 0x000fe40000000000 */
[----:B---3--:R-:W-:Y:S01]  /*14a0*/  @!P2 PRMT R20, R14, 0x8880, RZ ;  /* 0x000088800e14a816 */ /* 0x008fe200000000ff */
[----:B0-----:R-:W-:-:S03]  /*14b0*/  @!P1 IMAD.WIDE R16, R19, 0x4, R16 ;  /* 0x0000000413109825 */ /* 0x001fc600078e0210 */
[----:B------:R-:W-:Y:S02]  /*14c0*/  @!P2 ISETP.NE.AND P0, PT, R20, RZ, PT ;  /* 0x000000ff1400a20c */ /* 0x000fe40003f05270 */
[----:B------:R0:W-:Y:S01]  /*14d0*/  @!P1 STG.E desc[UR8][R16.64], R22 ;  /* 0x0000001610009986 */ /* 0x0001e2000c101908 */
[----:B-1----:R-:W-:-:S04]  /*14e0*/  IMAD R18, R4, UR5, R18 ;  /* 0x0000000504127c24 */ /* 0x002fc8000f8e0212 */
[----:B------:R-:W-:Y:S01]  /*14f0*/  IMAD R18, R4, UR5, R18 ;  /* 0x0000000504127c24 */ /* 0x000fe2000f8e0212 */
[----:B------:R-:W-:-:S03]  /*1500*/  IADD3 R10, PT, PT, R10, 0x2, RZ ;  /* 0x000000020a0a7810 */ /* 0x000fc60007ffe0ff */
[----:B------:R-:W-:-:S04]  /*1510*/  IMAD R18, R4, UR5, R18 ;  /* 0x0000000504127c24 */ /* 0x000fc8000f8e0212 */
[----:B------:R-:W-:-:S04]  /*1520*/  IMAD R18, R4, UR5, R18 ;  /* 0x0000000504127c24 */ /* 0x000fc8000f8e0212 */
[----:B------:R-:W-:Y:S01]  /*1530*/  IMAD R18, R4, UR5, R18 ;  /* 0x0000000504127c24 */ /* 0x000fe2000f8e0212 */
[C---:B------:R-:W-:Y:S02]  /*1540*/  LEA R11, R6.reuse, R11, 0x3 ;  /* 0x0000000b060b7211 */ /* 0x040fe400078e18ff */
[C---:B------:R-:W-:Y:S02]  /*1550*/  LEA R25, R6.reuse, R25, 0x3 ;  /* 0x0000001906197211 */ /* 0x040fe400078e18ff */
[----:B------:R-:W-:Y:S01]  /*1560*/  LEA R19, R6, R19, 0x3 ;  /* 0x0000001306137211 */ /* 0x000fe200078e18ff */
[----:B----4-:R-:W-:-:S04]  /*1570*/  @!P2 FADD.FTZ R15, -R3, R12 ;  /* 0x0000000c030fa221 */ /* 0x010fc80000010100 */
[----:B------:R-:W-:Y:S02]  /*1580*/  @!P2 FMUL.FTZ R12, R15, R0 ;  /* 0x000000000f0ca220 */ /* 0x000fe40000410000 */
[----:B------:R-:W0:Y:S02]  /*1590*/  @!P2 LDC.64 R14, c[0x0][0x3b0] ;  /* 0x0000ec00ff0eab82 */ /* 0x000e240000000a00 */
[----:B------:R-:W-:-:S05]  /*15a0*/  @!P2 FFMA.FTZ R12, R5, R12, R2 ;  /* 0x0000000c050ca223 */ /* 0x000fca0000010002 */
[----:B------:R-:W-:-:S04]  /*15b0*/  @!P2 FMNMX.NAN R29, RZ, R12, !PT ;  /* 0x0000000cff1da209 */ /* 0x000fc80007820000 */
[----:B------:R-:W-:Y:S02]  /*15c0*/  @!P2 FSEL R20, R29, R12, P0 ;  /* 0x0000000c1d14a208 */ /* 0x000fe40000000000 */
[----:B------:R-:W1:Y:S01]  /*15d0*/  @!P4 LDC.U8 R12, c[0x0][0x3c0] ;  /* 0x0000f000ff0ccb82 */ /* 0x000e620000000000 */
[----:B0-----:R-:W-:-:S07]  /*15e0*/  @!P2 IMAD.WIDE R16, R9, 0x4, R14 ;  /* 0x000000040910a825 */ /* 0x001fce00078e020e */
[----:B------:R-:W0:Y:S01]  /*15f0*/  @!P4 LDC.64 R14, c[0x0][0x3b0] ;  /* 0x0000ec00ff0ecb82 */ /* 0x000e220000000a00 */
[----:B------:R3:W-:Y:S07]  /*1600*/  @!P2 STG.E desc[UR8][R16.64], R20 ;  /* 0x000000141000a986 */ /* 0x0007ee000c101908 */
[----:B---3--:R-:W3:Y:S01]  /*1610*/  @!P5 LDC.U8 R20, c[0x0][0x3c0] ;  /* 0x0000f000ff14db82 */ /* 0x008ee20000000000 */
[----:B-1----:R-:W-:Y:S01]  /*1620*/  @!P4 PRMT R12, R12, 0x8880, RZ ;  /* 0x000088800c0cc816 */ /* 0x002fe200000000ff */
[----:B--2---:R-:W-:-:S06]  /*1630*/  @!P4 FADD.FTZ R29, -R3, R28 ;  /* 0x0000001c031dc221 */ /* 0x004fcc0000010100 */
[----:B------:R-:W1:Y:S01]  /*1640*/  @!P5 LDC.64 R16, c[0x0][0x3b0] ;  /* 0x0000ec00ff10db82 */ /* 0x000e620000000a00 */
[----:B------:R-:W-:-:S04]  /*1650*/  @!P4 FMUL.FTZ R29, R29, R0 ;  /* 0x000000001d1dc220 */ /* 0x000fc80000410000 */
[----:B------:R-:W-:Y:S01]  /*1660*/  @!P4 FFMA.FTZ R29, R5, R29, R2 ;  /* 0x0000001d051dc223 */ /* 0x000fe20000010002 */
[----:B------:R-:W-:Y:S02]  /*1670*/  @!P4 ISETP.NE.AND P0, PT, R12, RZ, PT ;  /* 0x000000ff0c00c20c */ /* 0x000fe40003f05270 */
[----:B------:R-:W2:Y:S02]  /*1680*/  @!P3 LDC.U8 R12, c[0x0][0x3c0] ;  /* 0x0000f000ff0cbb82 */ /* 0x000ea40000000000 */
[-C--:B------:R-:W-:Y:S02]  /*1690*/  @!P4 FMNMX.NAN R22, RZ, R29.reuse, !PT ;  /* 0x0000001dff16c209 */ /* 0x080fe40007820000 */
[----:B---3--:R-:W-:Y:S02]  /*16a0*/  @!P5 PRMT R20, R20, 0x8880, RZ ;  /* 0x000088801414d816 */ /* 0x008fe400000000ff */
[----:B------:R-:W-:Y:S01]  /*16b0*/  @!P4 FSEL R22, R22, R29, P0 ;  /* 0x0000001d1616c208 */ /* 0x000fe20000000000 */
[----:B0-----:R-:W-:Y:S01]  /*16c0*/  @!P4 IMAD.WIDE R28, R7, 0x4, R14 ;  /* 0x00000004071cc825 */ /* 0x001fe200078e020e */
[----:B------:R-:W-:-:S04]  /*16d0*/  @!P5 MOV R14, R20 ;  /* 0x00000014000ed202 */ /* 0x000fc80000000f00 */
[----:B------:R-:W-:Y:S02]  /*16e0*/  @!P5 ISETP.NE.AND P0, PT, R14, RZ, PT ;  /* 0x000000ff0e00d20c */ /* 0x000fe40003f05270 */
[----:B------:R-:W0:Y:S01]  /*16f0*/  @!P3 LDC.64 R14, c[0x0][0x3b0] ;  /* 0x0000ec00ff0ebb82 */ /* 0x000e220000000a00 */
[----:B-----5:R-:W-:-:S04]  /*1700*/  @!P5 FADD.FTZ R24, -R3, R24 ;  /* 0x000000180318d221 */ /* 0x020fc80000010100 */
[----:B------:R-:W-:Y:S01]  /*1710*/  @!P5 FMUL.FTZ R24, R24, R0 ;  /* 0x000000001818d220 */ /* 0x000fe20000410000 */
[----:B------:R-:W-:-:S03]  /*1720*/  @!P3 FADD.FTZ R26, -R3, R26 ;  /* 0x0000001a031ab221 */ /* 0x000fc60000010100 */
[----:B------:R-:W-:Y:S01]  /*1730*/  @!P5 FFMA.FTZ R24, R5, R24, R2 ;  /* 0x000000180518d223 */ /* 0x000fe20000010002 */
[----:B------:R-:W-:Y:S01]  /*1740*/  @!P3 FMUL.FTZ R26, R26, R0 ;  /* 0x000000001a1ab220 */ /* 0x000fe20000410000 */
[----:B--2---:R-:W-:-:S03]  /*1750*/  @!P3 PRMT R12, R12, 0x8880, RZ ;  /* 0x000088800c0cb816 */ /* 0x004fc600000000ff */
[----:B------:R-:W-:Y:S01]  /*1760*/  @!P3 FFMA.FTZ R26, R5, R26, R2 ;  /* 0x0000001a051ab223 */ /* 0x000fe20000010002 */
[----:B------:R2:W-:Y:S01]  /*1770*/  @!P4 STG.E desc[UR8][R28.64], R22 ;  /* 0x000000161c00c986 */ /* 0x0005e2000c101908 */
[----:B------:R-:W-:-:S03]  /*1780*/  @!P3 ISETP.NE.AND P1, PT, R12, RZ, PT ;  /* 0x000000ff0c00b20c */ /* 0x000fc60003f25270 */
[----:B------:R-:W-:Y:S01]  /*1790*/  @!P3 FMNMX.NAN R12, RZ, R26, !PT ;  /* 0x0000001aff0cb209 */ /* 0x000fe20007820000 */
[----:B-1----:R-:W-:Y:S01]  /*17a0*/  @!P5 IMAD.WIDE R16, R21, 0x4, R16 ;  /* 0x000000041510d825 */ /* 0x002fe200078e0210 */
[----:B--2---:R-:W-:-:S03]  /*17b0*/  @!P5 FMNMX.NAN R29, RZ, R24, !PT ;  /* 0x00000018ff1dd209 */ /* 0x004fc60007820000 */
[----:B0-----:R-:W-:Y:S01]  /*17c0*/  @!P3 IMAD.WIDE R14, R23, 0x4, R14 ;  /* 0x00000004170eb825 */ /* 0x001fe200078e020e */
[----:B------:R-:W-:Y:S02]  /*17d0*/  @!P3 FSEL R12, R12, R26, P1 ;  /* 0x0000001a0c0cb208 */ /* 0x000fe40000800000 */
[----:B------:R-:W-:-:S05]  /*17e0*/  @!P5 FSEL R29, R29, R24, P0 ;  /* 0x000000181d1dd208 */ /* 0x000fca0000000000 */
[----:B------:R2:W-:Y:S04]  /*17f0*/  @!P5 STG.E desc[UR8][R16.64], R29 ;  /* 0x0000001d1000d986 */ /* 0x0005e8000c101908 */
[----:B------:R2:W-:Y:S01]  /*1800*/  @!P3 STG.E desc[UR8][R14.64], R12 ;  /* 0x0000000c0e00b986 */ /* 0x0005e2000c101908 */
[----:B------:R-:W-:Y:S02]  /*1810*/  ISETP.NE.AND P0, PT, R10, RZ, PT ;  /* 0x000000ff0a00720c */ /* 0x000fe40003f05270 */
[C---:B------:R-:W-:Y:S01]  /*1820*/  LEA R20, R4.reuse, R27, 0x3 ;  /* 0x0000001b04147211 */ /* 0x040fe200078e18ff */
[----:B------:R-:W-:-:S04]  /*1830*/  IMAD R27, R4, UR5, R18 ;  /* 0x00000005041b7c24 */ /* 0x000fc8000f8e0212 */
[----:B------:R-:W-:Y:S01]  /*1840*/  IMAD R18, R4, UR5, R27 ;  /* 0x0000000504127c24 */ /* 0x000fe2000f8e021b */
[C---:B------:R-:W-:Y:S01]  /*1850*/  LEA R9, R6.reuse, R9, 0x3 ;  /* 0x0000000906097211 */ /* 0x040fe200078e18ff */
[----:B------:R-:W-:Y:S01]  /*1860*/  IMAD.IADD R27, R13, 0x1, R4 ;  /* 0x000000010d1b7824 */ /* 0x000fe200078e0204 */
[----:B------:R-:W-:Y:S01]  /*1870*/  LEA R7, R6, R7, 0x3 ;  /* 0x0000000706077211 */ /* 0x000fe200078e18ff */
[----:B------:R-:W-:Y:S01]  /*1880*/  IMAD R18, R4, UR5, R18 ;  /* 0x0000000504127c24 */ /* 0x000fe2000f8e0212 */
[C---:B------:R-:W-:Y:S02]  /*1890*/  LEA R21, R6.reuse, R21, 0x3 ;  /* 0x0000001506157211 */ /* 0x040fe400078e18ff */
[----:B------:R-:W-:Y:S01]  /*18a0*/  LEA R23, R6, R23, 0x3 ;  /* 0x0000001706177211 */ /* 0x000fe200078e18ff */
[----:B--2---:R-:W-:Y:S06]  /*18b0*/  @P0 BRA `(.L_x_27211) ;  /* 0xfffffff400b00947 */ /* 0x004fec000383ffff */
[----:B------:R-:W-:-:S07]  /*18c0*/  MOV R23, R20 ;  /* 0x0000001400177202 */ /* 0x000fce0000000f00 */
.L_x_27210:
[----:B------:R-:W-:-:S04]  /*18d0*/  LOP3.LUT R8, R8, 0x1, RZ, 0xc0, !PT ;  /* 0x0000000108087812 */ /* 0x000fc800078ec0ff */
[----:B------:R-:W-:-:S13]  /*18e0*/  ISETP.NE.U32.AND P0, PT, R8, 0x1, PT ;  /* 0x000000010800780c */ /* 0x000fda0003f05070 */
[----:B------:R-:W-:Y:S05]  /*18f0*/  @!P0 EXIT ;  /* 0x000000000000894d */ /* 0x000fea0003800000 */
[C---:B------:R-:W-:Y:S01]  /*1900*/  ISETP.GE.AND P0, PT, R23.reuse, UR4, PT ;  /* 0x0000000417007c0c */ /* 0x040fe2000bf06270 */
[----:B------:R-:W-:Y:S01]  /*1910*/  IMAD R15, R4, UR5, R18 ;  /* 0x00000005040f7c24 */ /* 0x000fe2000f8e0212 */
[----:B------:R-:W-:-:S04]  /*1920*/  IADD3 R11, PT, PT, R23, R4, RZ ;  /* 0x00000004170b7210 */ /* 0x000fc80007ffe0ff */
[C---:B------:R-:W-:Y:S02]  /*1930*/  ISETP.GE.AND P1, PT, R11.reuse, UR4, PT ;  /* 0x000000040b007c0c */ /* 0x040fe4000bf26270 */
[----:B------:R-:W-:-:S04]  /*1940*/  IADD3 R11, PT, PT, R11, R4, RZ ;  /* 0x000000040b0b7210 */ /* 0x000fc80007ffe0ff */
[----:B------:R-:W-:Y:S01]  /*1950*/  ISETP.GE.AND P2, PT, R11, UR4, PT ;  /* 0x000000040b007c0c */ /* 0x000fe2000bf46270 */
[----:B------:R-:W0:Y:S08]  /*1960*/  @!P0 LDC.64 R8, c[0x0][0x380] ;  /* 0x0000e000ff088b82 */ /* 0x000e300000000a00 */
[----:B------:R-:W1:Y:S08]  /*1970*/  @!P1 LDC.64 R20, c[0x0][0x380] ;  /* 0x0000e000ff149b82 */ /* 0x000e700000000a00 */
[----:B------:R-:W2:Y:S01]  /*1980*/  @!P2 LDC.64 R6, c[0x0][0x380] ;  /* 0x0000e000ff06ab82 */ /* 0x000ea20000000a00 */
[----:B0-----:R-:W-:-:S07]  /*1990*/  @!P0 IMAD.WIDE R8, R18, 0x4, R8 ;  /* 0x0000000412088825 */ /* 0x001fce00078e0208 */
[----:B------:R-:W0:Y:S01]  /*19a0*/  @!P2 LDC.U8 R10, c[0x0][0x3c0] ;  /* 0x0000f000ff0aab82 */ /* 0x000e220000000000 */
[----:B------:R-:W3:Y:S01]  /*19b0*/  @!P0 LDG.E.CONSTANT R8, desc[UR8][R8.64] ;  /* 0x0000000808088981 */ /* 0x000ee2000c1e9900 */
[----:B------:R-:W-:Y:S02]  /*19c0*/  IMAD R13, R4, UR5, R15 ;  /* 0x00000005040d7c24 */ /* 0x000fe4000f8e020f */
[----:B-1----:R-:W-:-:S04]  /*19d0*/  @!P1 IMAD.WIDE R20, R15, 0x4, R20 ;  /* 0x000000040f149825 */ /* 0x002fc800078e0214 */
[----:B------:R-:W1:Y:S02]  /*19e0*/  @!P1 LDC.U8 R14, c[0x0][0x3c0] ;  /* 0x0000f000ff0e9b82 */ /* 0x000e640000000000 */
[----:B------:R-:W4:Y:S01]  /*19f0*/  @!P1 LDG.E.CONSTANT R20, desc[UR8][R20.64] ;  /* 0x0000000814149981 */ /* 0x000f22000c1e9900 */
[----:B--2---:R-:W-:-:S05]  /*1a00*/  @!P2 IMAD.WIDE R22, R13, 0x4, R6 ;  /* 0x000000040d16a825 */ /* 0x004fca00078e0206 */
[----:B------:R-:W2:Y:S01]  /*1a10*/  @!P0 LDC.U8 R6, c[0x0][0x3c0] ;  /* 0x0000f000ff068b82 */ /* 0x000ea20000000000 */
[----:B------:R-:W4:Y:S07]  /*1a20*/  @!P2 LDG.E.CONSTANT R22, desc[UR8][R22.64] ;  /* 0x000000081616a981 */ /* 0x000f2e000c1e9900 */
[----:B------:R-:W1:Y:S01]  /*1a30*/  @!P0 LDC.64 R16, c[0x0][0x3b0] ;  /* 0x0000ec00ff108b82 */ /* 0x000e620000000a00 */
[----:B0-----:R-:W-:Y:S02]  /*1a40*/  @!P2 PRMT R10, R10, 0x8880, RZ ;  /* 0x000088800a0aa816 */ /* 0x001fe400000000ff */
[----:B--2---:R-:W-:-:S05]  /*1a50*/  @!P0 PRMT R12, R6, 0x8880, RZ ;  /* 0x00008880060c8816 */ /* 0x004fca00000000ff */
[----:B------:R-:W0:Y:S01]  /*1a60*/  @!P2 LDC.64 R6, c[0x0][0x3b0] ;  /* 0x0000ec00ff06ab82 */ /* 0x000e220000000a00 */
[----:B------:R-:W-:Y:S02]  /*1a70*/  @!P0 ISETP.NE.AND P3, PT, R12, RZ, PT ;  /* 0x000000ff0c00820c */ /* 0x000fe40003f65270 */
[----:B-1----:R-:W-:Y:S02]  /*1a80*/  @!P1 PRMT R14, R14, 0x8880, RZ ;  /* 0x000088800e0e9816 */ /* 0x002fe400000000ff */
[----:B------:R-:W-:Y:S01]  /*1a90*/  IADD3 R11, PT, PT, R11, R4, RZ ;  /* 0x000000040b0b7210 */ /* 0x000fe20007ffe0ff */
[----:B------:R-:W-:-:S04]  /*1aa0*/  @!P0 IMAD.WIDE R16, R18, 0x4, R16 ;  /* 0x0000000412108825 */ /* 0x000fc800078e0210 */
[----:B0-----:R-:W-:-:S04]  /*1ab0*/  @!P2 IMAD.WIDE R6, R13, 0x4, R6 ;  /* 0x000000040d06a825 */ /* 0x001fc800078e0206 */
[----:B------:R-:W-:Y:S02]  /*1ac0*/  IMAD R13, R4, UR5, R13 ;  /* 0x00000005040d7c24 */ /* 0x000fe4000f8e020d */
[----:B---3-5:R-:W-:Y:S02]  /*1ad0*/  @!P0 FADD.FTZ R19, -R3, R8 ;  /* 0x0000000803138221 */ /* 0x028fe40000010100 */
[----:B------:R-:W0:Y:S02]  /*1ae0*/  @!P1 LDC.64 R8, c[0x0][0x3b0] ;  /* 0x0000ec00ff089b82 */ /* 0x000e240000000a00 */
[----:B------:R-:W-:Y:S01]  /*1af0*/  @!P0 FMUL.FTZ R19, R19, R0 ;  /* 0x0000000013138220 */ /* 0x000fe20000410000 */
[----:B----4-:R-:W-:-:S03]  /*1b00*/  @!P1 FADD.FTZ R21, -R3, R20 ;  /* 0x0000001403159221 */ /* 0x010fc60000010100 */
[----:B------:R-:W-:Y:S01]  /*1b10*/  @!P0 FFMA.FTZ R19, R5, R19, R2 ;  /* 0x0000001305138223 */ /* 0x000fe20000010002 */
[----:B------:R-:W-:-:S04]  /*1b20*/  @!P1 FMUL.FTZ R21, R21, R0 ;  /* 0x0000000015159220 */ /* 0x000fc80000410000 */
[----:B------:R-:W-:Y:S01]  /*1b30*/  @!P0 FMNMX.NAN R12, RZ, R19, !PT ;  /* 0x00000013ff0c8209 */ /* 0x000fe20007820000 */
[----:B------:R-:W-:Y:S01]  /*1b40*/  @!P2 FADD.FTZ R23, -R3, R22 ;  /* 0x000000160317a221 */ /* 0x000fe20000010100 */
[--C-:B------:R-:W-:Y:S02]  /*1b50*/  @!P1 FFMA.FTZ R21, R5, R21, R2.reuse ;  /* 0x0000001505159223 */ /* 0x100fe40000010002 */
[----:B------:R-:W-:Y:S01]  /*1b60*/  @!P0 FSEL R19, R12, R19, P3 ;  /* 0x000000130c138208 */ /* 0x000fe20001800000 */
[----:B------:R-:W-:Y:S01]  /*1b70*/  @!P2 FMUL.FTZ R23, R23, R0 ;  /* 0x000000001717a220 */ /* 0x000fe20000410000 */
[----:B------:R-:W-:Y:S02]  /*1b80*/  @!P2 MOV R12, R10 ;  /* 0x0000000a000ca202 */ /* 0x000fe40000000f00 */
[----:B------:R-:W-:Y:S02]  /*1b90*/  @!P1 ISETP.NE.AND P3, PT, R14, RZ, PT ;  /* 0x000000ff0e00920c */ /* 0x000fe40003f65270 */
[----:B------:R-:W-:Y:S01]  /*1ba0*/  @!P1 FMNMX.NAN R10, RZ, R21, !PT ;  /* 0x00000015ff0a9209 */ /* 0x000fe20007820000 */
[----:B------:R-:W-:-:S03]  /*1bb0*/  @!P2 FFMA.FTZ R23, R5, R23, R2 ;  /* 0x000000170517a223 */ /* 0x000fc60000010002 */
[----:B------:R-:W-:Y:S02]  /*1bc0*/  @!P1 FSEL R21, R10, R21, P3 ;  /* 0x000000150a159208 */ /* 0x000fe40001800000 */
[----:B------:R-:W-:Y:S02]  /*1bd0*/  ISETP.GE.AND P3, PT, R11, UR4, PT ;  /* 0x000000040b007c0c */ /* 0x000fe4000bf66270 */
[----:B------:R-:W-:Y:S02]  /*1be0*/  @!P2 ISETP.NE.AND P4, PT, R12, RZ, PT ;  /* 0x000000ff0c00a20c */ /* 0x000fe40003f85270 */
[----:B------:R-:W-:Y:S01]  /*1bf0*/  @!P2 FMNMX.NAN R12, RZ, R23, !PT ;  /* 0x00000017ff0ca209 */ /* 0x000fe20007820000 */
[----:B0-----:R-:W-:-:S03]  /*1c00*/  @!P1 IMAD.WIDE R8, R15, 0x4, R8 ;  /* 0x000000040f089825 */ /* 0x001fc600078e0208 */
[----:B------:R-:W-:Y:S01]  /*1c10*/  @!P2 FSEL R23, R12, R23, P4 ;  /* 0x000000170c17a208 */ /* 0x000fe20002000000 */
[----:B------:R0:W-:Y:S04]  /*1c20*/  @!P0 STG.E desc[UR8][R16.64], R19 ;  /* 0x0000001310008986 */ /* 0x0001e8000c101908 */
[----:B------:R0:W-:Y:S04]  /*1c30*/  @!P1 STG.E desc[UR8][R8.64], R21 ;  /* 0x0000001508009986 */ /* 0x0001e8000c101908 */
[----:B------:R0:W-:Y:S01]  /*1c40*/  @!P2 STG.E desc[UR8][R6.64], R23 ;  /* 0x000000170600a986 */ /* 0x0001e2000c101908 */
[----:B------:R-:W-:Y:S05]  /*1c50*/  @P3 EXIT ;  /* 0x000000000000394d */ /* 0x000fea0003800000 */
[----:B0-----:R-:W0:Y:S01]  /*1c60*/  LDC.64 R6, c[0x0][0x380] ;  /* 0x0000e000ff067b82 */ /* 0x001e220000000a00 */
[----:B------:R-:W1:Y:S07]  /*1c70*/  LDCU.U8 UR4, c[0x0][0x3c0] ;  /* 0x00007800ff0477ac */ /* 0x000e6e0008000000 */
[----:B------:R-:W2:Y:S01]  /*1c80*/  LDC.64 R8, c[0x0][0x3b0] ;  /* 0x0000ec00ff087b82 */ /* 0x000ea20000000a00 */
[----:B0-----:R-:W-:-:S06]  /*1c90*/  IMAD.WIDE R6, R13, 0x4, R6 ;  /* 0x000000040d067825 */ /* 0x001fcc00078e0206 */
[----:B------:R-:W3:Y:S01]  /*1ca0*/  LDG.E.CONSTANT R6, desc[UR8][R6.64] ;  /* 0x0000000806067981 */ /* 0x000ee2000c1e9900 */
[----:B-1----:R-:W-:-:S06]  /*1cb0*/  UPRMT UR4, UR4, 0x8880, URZ ;  /* 0x0000888004047896 */ /* 0x002fcc00080000ff */
[----:B------:R-:W-:Y:S01]  /*1cc0*/  ISETP.NE.AND P0, PT, RZ, UR4, PT ;  /* 0x00000004ff007c0c */ /* 0x000fe2000bf05270 */
[----:B---3--:R-:W-:-:S04]  /*1cd0*/  FADD.FTZ R3, -R3, R6 ;  /* 0x0000000603037221 */ /* 0x008fc80000010100 */
[----:B------:R-:W-:-:S04]  /*1ce0*/  FMUL.FTZ R3, R3, R0 ;  /* 0x0000000003037220 */ /* 0x000fc80000410000 */
[----:B------:R-:W-:Y:S01]  /*1cf0*/  FFMA.FTZ R5, R5, R3, R2 ;  /* 0x0000000305057223 */ /* 0x000fe20000010002 */
[----:B--2---:R-:W-:-:S04]  /*1d00*/  IMAD.WIDE R2, R13, 0x4, R8 ;  /* 0x000000040d027825 */ /* 0x004fc800078e0208 */
[----:B------:R-:W-:-:S04]  /*1d10*/  FMNMX.NAN R0, RZ, R5, !PT ;  /* 0x00000005ff007209 */ /* 0x000fc80007820000 */
[----:B------:R-:W-:-:S05]  /*1d20*/  FSEL R5, R0, R5, P0 ;  /* 0x0000000500057208 */ /* 0x000fca0000000000 */
[----:B------:R-:W-:Y:S01]  /*1d30*/  STG.E desc[UR8][R2.64], R5 ;  /* 0x0000000502007986 */ /* 0x000fe2000c101908 */
[----:B------:R-:W-:Y:S05]  /*1d40*/  EXIT ;  /* 0x000000000000794d */ /* 0x000fea0003800000 */
.L_x_27209:
[----:B------:R-:W-:Y:S02]  /*1d50*/  ISETP.GT.U32.AND P1, PT, R11, UR6, PT ;  /* 0x000000060b007c0c */ /* 0x000fe4000bf24070 */
[----:B------:R-:W-:-:S04]  /*1d60*/  LOP3.LUT R9, R8, 0x1, RZ, 0xc0, !PT ;  /* 0x0000000108097812 */ /* 0x000fc800078ec0ff */
[----:B------:R-:W-:-:S07]  /*1d70*/  ISETP.NE.U32.AND P0, PT, R9, 0x1, PT ;  /* 0x000000010900780c */ /* 0x000fce0003f05070 */
[----:B------:R-:W-:Y:S06]  /*1d80*/  @P1 BRA `(.L_x_27212) ;  /* 0x0000000c00641947 */ /* 0x000fec0003800000 */
[----:B------:R-:W0:Y:S01]  /*1d90*/  LDCU UR6, c[0x0][0x364] ;  /* 0x00006c80ff0677ac */ /* 0x000e220008000800 */
[----:B------:R-:W1:Y:S01]  /*1da0*/  LDC R9, c[0x0][0x374] ;  /* 0x0000dd00ff097b82 */ /* 0x000e620000000800 */
[----:B------:R-:W-:Y:S01]  /*1db0*/  IADD3 R21, PT, PT, R8, 0x1, RZ ;  /* 0x0000000108157810 */ /* 0x000fe20007ffe0ff */
[----:B------:R-:W2:Y:S03]  /*1dc0*/  LDCU UR4, c[0x0][0x3b8] ;  /* 0x00007700ff0477ac */ /* 0x000ea60008000800 */
[----:B------:R-:W-:Y:S01]  /*1dd0*/  LOP3.LUT R21, R21, 0xfffffffe, RZ, 0xc0, !PT ;  /* 0xfffffffe15157812 */ /* 0x000fe200078ec0ff */
[C---:B0-----:R-:W-:Y:S01]  /*1de0*/  IMAD R23, R10.reuse, UR6, R7 ;  /* 0x000000060a177c24 */ /* 0x041fe2000f8e0207 */
[C---:B-1----:R-:W-:Y:S01]  /*1df0*/  LEA R14, R9.reuse, R10, 0x2 ;  /* 0x0000000a090e7211 */ /* 0x042fe200078e10ff */
[C-C-:B------:R-:W-:Y:S01]  /*1e00*/  IMAD R8, R9.reuse, 0x2, R10.reuse ;  /* 0x0000000209087824 */ /* 0x140fe200078e020a */
[----:B------:R-:W-:Y:S01]  /*1e10*/  IADD3 R22, PT, PT, R10, R9, RZ ;  /* 0x000000090a167210 */ /* 0x000fe20007ffe0ff */
[----:B------:R-:W-:-:S02]  /*1e20*/  IMAD R12, R9, 0x3, R10 ;  /* 0x00000003090c7824 */ /* 0x000fc400078e020a */
[C-C-:B------:R-:W-:Y:S02]  /*1e30*/  IMAD R16, R9.reuse, 0x5, R10.reuse ;  /* 0x0000000509107824 */ /* 0x140fe400078e020a */
[C-C-:B------:R-:W-:Y:S02]  /*1e40*/  IMAD R18, R9.reuse, 0x6, R10.reuse ;  /* 0x0000000609127824 */ /* 0x140fe400078e020a */
[----:B------:R-:W-:Y:S02]  /*1e50*/  IMAD R20, R9, 0x7, R10 ;  /* 0x0000000709147824 */ /* 0x000fe400078e020a */
[--C-:B------:R-:W-:Y:S02]  /*1e60*/  IMAD R13, R8, UR6, R7.reuse ;  /* 0x00000006080d7c24 */ /* 0x100fe4000f8e0207 */
[--C-:B------:R-:W-:Y:S02]  /*1e70*/  IMAD R9, R12, UR6, R7.reuse ;  /* 0x000000060c097c24 */ /* 0x100fe4000f8e0207 */
[----:B------:R-:W-:-:S02]  /*1e80*/  IMAD R11, R14, UR6, R7 ;  /* 0x000000060e0b7c24 */ /* 0x000fc4000f8e0207 */
[--C-:B------:R-:W-:Y:S02]  /*1e90*/  IMAD R19, R16, UR6, R7.reuse ;  /* 0x0000000610137c24 */ /* 0x100fe4000f8e0207 */
[--C-:B------:R-:W-:Y:S02]  /*1ea0*/  IMAD R15, R18, UR6, R7.reuse ;  /* 0x00000006120f7c24 */ /* 0x100fe4000f8e0207 */
[--C-:B------:R-:W-:Y:S02]  /*1eb0*/  IMAD R17, R20, UR6, R7.reuse ;  /* 0x0000000614117c24 */ /* 0x100fe4000f8e0207 */
[----:B------:R-:W-:Y:S01]  /*1ec0*/  IMAD R7, R22, UR6, R7 ;  /* 0x0000000616077c24 */ /* 0x000fe2000f8e0207 */
[----:B------:R-:W0:Y:S01]  /*1ed0*/  LDCU UR6, c[0x0][0x3bc] ;  /* 0x00007780ff0677ac */ /* 0x000e220008000800 */
[--C-:B------:R-:W-:Y:S02]  /*1ee0*/  IMAD R18, R23, UR5, R6.reuse ;  /* 0x0000000517127c24 */ /* 0x100fe4000f8e0206 */
[----:B------:R-:W-:-:S02]  /*1ef0*/  IMAD R16, R13, UR5, R6 ;  /* 0x000000050d107c24 */ /* 0x000fc4000f8e0206 */
[--C-:B------:R-:W-:Y:S02]  /*1f00*/  IMAD R25, R9, UR5, R6.reuse ;  /* 0x0000000509197c24 */ /* 0x100fe4000f8e0206 */
[--C-:B------:R-:W-:Y:S02]  /*1f10*/  IMAD R14, R11, UR5, R6.reuse ;  /* 0x000000050b0e7c24 */ /* 0x100fe4000f8e0206 */
[--C-:B------:R-:W-:Y:S02]  /*1f20*/  IMAD R29, R19, UR5, R6.reuse ;  /* 0x00000005131d7c24 */ /* 0x100fe4000f8e0206 */
[--C-:B------:R-:W-:Y:S02]  /*1f30*/  IMAD R10, R15, UR5, R6.reuse ;  /* 0x000000050f0a7c24 */ /* 0x100fe4000f8e0206 */
[--C-:B------:R-:W-:Y:S02]  /*1f40*/  IMAD R12, R17, UR5, R6.reuse ;  /* 0x00000005110c7c24 */ /* 0x100fe4000f8e0206 */
[----:B------:R-:W-:Y:S01]  /*1f50*/  IMAD R27, R7, UR5, R6 ;  /* 0x00000005071b7c24 */ /* 0x000fe2000f8e0206 */
[----:B------:R-:W-:Y:S01]  /*1f60*/  IADD3 R6, PT, PT, -R21, RZ, RZ ;  /* 0x000000ff15067210 */ /* 0x000fe20007ffe1ff */
[----:B--2---:R-:W-:-:S07]  /*1f70*/  IMAD R8, R4, UR5, RZ ;  /* 0x0000000504087c24 */ /* 0x004fce000f8e02ff */
.L_x_27213:
[----:B------:R-:W1:Y:S01]  /*1f80*/  LDC.64 R20, c[0x0][0x380] ;  /* 0x0000e000ff147b82 */ /* 0x000e620000000a00 */
[----:B------:R-:W-:-:S13]  /*1f90*/  ISETP.GE.AND P1, PT, R23, UR4, PT ;  /* 0x0000000417007c0c */ /* 0x000fda000bf26270 */
[----:B------:R-:W2:Y:S01]  /*1fa0*/  @!P1 LDC.U8 R26, c[0x0][0x3c0] ;  /* 0x0000f000ff1a9b82 */ /* 0x000ea20000000000 */
[----:B-1----:R-:W-:-:S05]  /*1fb0*/  @!P1 IMAD.WIDE R20, R18, 0x4, R20 ;  /* 0x0000000412149825 */ /* 0x002fca00078e0214 */
[----:B------:R1:W3:Y:S02]  /*1fc0*/  @!P1 LDG.E.CONSTANT R22, desc[UR8][R20.64] ;  /* 0x0000000814169981 */ /* 0x0002e4000c1e9900 */
[----:B-1----:R-:W1:Y:S02]  /*1fd0*/  LDC.64 R20, c[0x0][0x388] ;  /* 0x0000e200ff147b82 */ /* 0x002e640000000a00 */
[----:B-1----:R-:W-:-:S05]  /*1fe0*/  @!P1 IMAD.WIDE R20, R18, 0x4, R20 ;  /* 0x0000000412149825 */ /* 0x002fca00078e0214 */
[----:B------:R1:W4:Y:S01]  /*1ff0*/  @!P1 LDG.E.CONSTANT R24, desc[UR8][R20.64] ;  /* 0x0000000814189981 */ /* 0x000322000c1e9900 */
[----:B--2---:R-:W-:Y:S01]  /*2000*/  @!P1 PRMT R26, R26, 0x8880, RZ ;  /* 0x000088801a1a9816 */ /* 0x004fe200000000ff */
[----:B-1----:R-:W1:Y:S02]  /*2010*/  @!P1 LDC.64 R20, c[0x0][0x3b0] ;  /* 0x0000ec00ff149b82 */ /* 0x002e640000000a00 */
[----:B-1----:R-:W-:-:S04]  /*2020*/  @!P1 IMAD.WIDE R20, R18, 0x4, R20 ;  /* 0x0000000412149825 */ /* 0x002fc800078e0214 */
[----:B---3-5:R-:W-:-:S04]  /*2030*/  @!P1 FADD.FTZ R22, -R3, R22 ;  /* 0x0000001603169221 */ /* 0x028fc80000010100 */
[----:B------:R-:W-:-:S04]  /*2040*/  @!P1 FMUL.FTZ R22, R22, R0 ;  /* 0x0000000016169220 */ /* 0x000fc80000410000 */
[----:B------:R-:W-:-:S04]  /*2050*/  @!P1 FFMA.FTZ R22, R5, R22, R2 ;  /* 0x0000001605169223 */ /* 0x000fc80000010002 */
[----:B----4-:R-:W-:Y:S01]  /*2060*/  @!P1 FADD.FTZ R22, R22, R24 ;  /* 0x0000001816169221 */ /* 0x010fe20000010000 */
[----:B------:R-:W-:-:S04]  /*2070*/  @!P1 MOV R24, R26 ;  /* 0x0000001a00189202 */ /* 0x000fc80000000f00 */
[----:B------:R-:W-:Y:S02]  /*2080*/  @!P1 ISETP.NE.AND P2, PT, R24, RZ, PT ;  /* 0x000000ff1800920c */ /* 0x000fe40003f45270 */
[----:B------:R-:W-:-:S04]  /*2090*/  @!P1 FMNMX.NAN R24, RZ, R22, !PT ;  /* 0x00000016ff189209 */ /* 0x000fc80007820000 */
[----:B------:R-:W-:-:S05]  /*20a0*/  @!P1 FSEL R26, R24, R22, P2 ;  /* 0x00000016181a9208 */ /* 0x000fca0001000000 */
[----:B------:R1:W-:Y:S01]  /*20b0*/  @!P1 STG.E desc[UR8][R20.64], R26 ;  /* 0x0000001a14009986 */ /* 0x0003e2000c101908 */
[----:B------:R-:W-:Y:S01]  /*20c0*/  ISETP.GE.AND P1, PT, R7, UR4, PT ;  /* 0x0000000407007c0c */ /* 0x000fe2000bf26270 */
[----:B-1----:R-:W1:-:S12]  /*20d0*/  LDC.64 R20, c[0x0][0x380] ;  /* 0x0000e000ff147b82 */ /* 0x002e580000000a00 */
        /* <DEDUP_REMOVED lines=9> */
[----:B---3--:R-:W-:-:S04]  /*2170*/  @!P1 FADD.FTZ R22, -R3, R22 ;  /* 0x0000001603169221 */ /* 0x008fc80000010100 */
        /* <DEDUP_REMOVED lines=117> */
[----:B0-----:R-:W-:Y:S01]  /*28d0*/  UMOV UR5, UR6 ;  /* 0x0000000600057c82 */ /* 0x001fe20008000000 */
[----:B------:R-:W-:Y:S01]  /*28e0*/  IADD3 R6, PT, PT, R6, 0x2, RZ ;  /* 0x0000000206067810 */ /* 0x000fe20007ffe0ff */
[C---:B------:R-:W-:Y:S01]  /*28f0*/  IMAD R18, R4.reuse, UR5, R18 ;  /* 0x0000000504127c24 */ /* 0x040fe2000f8e0212 */
[----:B------:R-:W-:Y:S01]  /*2900*/  LEA R23, R4, R23, 0x3 ;  /* 0x0000001704177211 */ /* 0x000fe200078e18ff */
[----:B------:R-:W-:Y:S01]  /*2910*/  IMAD R16, R8, 0x8, R16 ;  /* 0x0000000808107824 */ /* 0x000fe200078e0210 */
[C---:B------:R-:W-:Y:S01]  /*2920*/  LEA R7, R4.reuse, R7, 0x3 ;  /* 0x0000000704077211 */ /* 0x040fe200078e18ff */
[C---:B------:R-:W-:Y:S01]  /*2930*/  IMAD R18, R4.reuse, UR5, R18 ;  /* 0x0000000504127c24 */ /* 0x040fe2000f8e0212 */
[C---:B------:R-:W-:Y:S01]  /*2940*/  LEA R13, R4.reuse, R13, 0x3 ;  /* 0x0000000d040d7211 */ /* 0x040fe200078e18ff */
[----:B-1----:R-:W0:Y:S01]  /*2950*/  @!P1 LDC.64 R20, c[0x0][0x3b0] ;  /* 0x0000ec00ff149b82 */ /* 0x002e220000000a00 */
[C---:B------:R-:W-:Y:S01]  /*2960*/  LEA R9, R4.reuse, R9, 0x3 ;  /* 0x0000000904097211 */ /* 0x040fe200078e18ff */
[C---:B------:R-:W-:Y:S01]  /*2970*/  IMAD R18, R4.reuse, UR5, R18 ;  /* 0x0000000504127c24 */ /* 0x040fe2000f8e0212 */
[----:B------:R-:W-:-:S02]  /*2980*/  LEA R11, R4, R11, 0x3 ;  /* 0x0000000b040b7211 */ /* 0x000fc400078e18ff */
[C---:B------:R-:W-:Y:S02]  /*2990*/  LEA R19, R4.reuse, R19, 0x3 ;  /* 0x0000001304137211 */ /* 0x040fe400078e18ff */
[C---:B------:R-:W-:Y:S02]  /*29a0*/  LEA R15, R4.reuse, R15, 0x3 ;  /* 0x0000000f040f7211 */ /* 0x040fe400078e18ff */
[----:B------:R-:W-:Y:S02]  /*29b0*/  LEA R17, R4, R17, 0x3 ;  /* 0x0000001104117211 */ /* 0x000fe400078e18ff */
[C---:B------:R-:W-:Y:S02]  /*29c0*/  LEA R27, R8.reuse, R27, 0x3 ;  /* 0x0000001b081b7211 */ /* 0x040fe400078e18ff */
[C---:B------:R-:W-:Y:S02]  /*29d0*/  LEA R25, R8.reuse, R25, 0x3 ;  /* 0x0000001908197211 */ /* 0x040fe400078e18ff */
[----:B------:R-:W-:-:S02]  /*29e0*/  LEA R14, R8, R14, 0x3 ;  /* 0x0000000e080e7211 */ /* 0x000fc400078e18ff */
[C---:B------:R-:W-:Y:S02]  /*29f0*/  LEA R29, R8.reuse, R29, 0x3 ;  /* 0x0000001d081d7211 */ /* 0x040fe400078e18ff */
[----:B------:R-:W-:Y:S01]  /*2a00*/  LEA R10, R8, R10, 0x3 ;  /* 0x0000000a080a7211 */ /* 0x000fe200078e18ff */
[----:B0-----:R-:W-:Y:S01]  /*2a10*/  @!P1 IMAD.WIDE R20, R12, 0x4, R20 ;  /* 0x000000040c149825 */ /* 0x001fe200078e0214 */
[----:B------:R-:W-:-:S03]  /*2a20*/  LEA R12, R8, R12, 0x3 ;  /* 0x0000000c080c7211 */ /* 0x000fc600078e18ff */
[----:B---3--:R-:W-:-:S04]  /*2a30*/  @!P1 FADD.FTZ R22, -R3, R22 ;  /* 0x0000001603169221 */ /* 0x008fc80000010100 */
[----:B------:R-:W-:-:S04]  /*2a40*/  @!P1 FMUL.FTZ R22, R22, R0 ;  /* 0x0000000016169220 */ /* 0x000fc80000410000 */
[----:B------:R-:W-:-:S04]  /*2a50*/  @!P1 FFMA.FTZ R22, R5, R22, R2 ;  /* 0x0000001605169223 */ /* 0x000fc80000010002 */
[----:B----4-:R-:W-:Y:S01]  /*2a60*/  @!P1 FADD.FTZ R22, R22, R24 ;  /* 0x0000001816169221 */ /* 0x010fe20000010000 */
[----:B------:R-:W-:-:S05]  /*2a70*/  @!P1 IMAD.MOV.U32 R24, RZ, RZ, R28 ;  /* 0x000000ffff189224 */ /* 0x000fca00078e001c */
[----:B------:R-:W-:Y:S02]  /*2a80*/  @!P1 ISETP.NE.AND P2, PT, R24, RZ, PT ;  /* 0x000000ff1800920c */ /* 0x000fe40003f45270 */
[----:B------:R-:W-:-:S04]  /*2a90*/  @!P1 FMNMX.NAN R24, RZ, R22, !PT ;  /* 0x00000016ff189209 */ /* 0x000fc80007820000 */
[----:B------:R-:W-:-:S05]  /*2aa0*/  @!P1 FSEL R24, R24, R22, P2 ;  /* 0x0000001618189208 */ /* 0x000fca0001000000 */
[----:B------:R0:W-:Y:S01]  /*2ab0*/  @!P1 STG.E desc[UR8][R20.64], R24 ;  /* 0x0000001814009986 */ /* 0x0001e2000c101908 */
[----:B------:R-:W-:Y:S01]  /*2ac0*/  ISETP.NE.AND P1, PT, R6, RZ, PT ;  /* 0x000000ff0600720c */ /* 0x000fe20003f25270 */
[----:B0-----:R-:W-:-:S04]  /*2ad0*/  IMAD R21, R4, UR5, R18 ;  /* 0x0000000504157c24 */ /* 0x001fc8000f8e0212 */
[----:B------:R-:W-:-:S04]  /*2ae0*/  IMAD R21, R4, UR5, R21 ;  /* 0x0000000504157c24 */ /* 0x000fc8000f8e0215 */
[----:B------:R-:W-:-:S05]  /*2af0*/  IMAD R21, R4, UR5, R21 ;  /* 0x0000000504157c24 */ /* 0x000fca000f8e0215 */
[----:B------:R-:W-:Y:S01]  /*2b00*/  IADD3 R18, PT, PT, R8, R21, R8 ;  /* 0x0000001508127210 */ /* 0x000fe20007ffe008 */
[----:B------:R-:W-:Y:S06]  /*2b10*/  @P1 BRA `(.L_x_27213) ;  /* 0xfffffff400181947 */ /* 0x000fec000383ffff */
.L_x_27212:
[----:B------:R-:W-:Y:S05]  /*2b20*/  @!P0 EXIT ;  /* 0x000000000000894d */ /* 0x000fea0003800000 */
[----:B------:R-:W0:Y:S01]  /*2b30*/  LDC.64 R16, c[0x0][0x380] ;  /* 0x0000e000ff107b82 */ /* 0x000e220000000a00 */
[C---:B------:R-:W-:Y:S01]  /*2b40*/  ISETP.GE.AND P0, PT, R23.reuse, UR4, PT ;  /* 0x0000000417007c0c */ /* 0x040fe2000bf06270 */
[----:B------:R-:W-:Y:S01]  /*2b50*/  IMAD R21, R4, UR5, R18 ;  /* 0x0000000504157c24 */ /* 0x000fe2000f8e0212 */
[----:B------:R-:W-:-:S04]  /*2b60*/  IADD3 R19, PT, PT, R23, R4, RZ ;  /* 0x0000000417137210 */ /* 0x000fc80007ffe0ff */
[C---:B------:R-:W-:Y:S01]  /*2b70*/  ISETP.GE.AND P1, PT, R19.reuse, UR4, PT ;  /* 0x0000000413007c0c */ /* 0x040fe2000bf26270 */
[----:B------:R-:W1:Y:S01]  /*2b80*/  LDC.64 R10, c[0x0][0x380] ;  /* 0x0000e000ff0a7b82 */ /* 0x000e620000000a00 */
[----:B------:R-:W-:-:S04]  /*2b90*/  IADD3 R19, PT, PT, R19, R4, RZ ;  /* 0x0000000413137210 */ /* 0x000fc80007ffe0ff */
[----:B------:R-:W-:-:S03]  /*2ba0*/  ISETP.GE.AND P2, PT, R19, UR4, PT ;  /* 0x0000000413007c0c */ /* 0x000fc6000bf46270 */
[----:B------:R-:W2:Y:S08]  /*2bb0*/  LDC.64 R6, c[0x0][0x380] ;  /* 0x0000e000ff067b82 */ /* 0x000eb00000000a00 */
[----:B------:R-:W3:Y:S01]  /*2bc0*/  LDC.64 R8, c[0x0][0x388] ;  /* 0x0000e200ff087b82 */ /* 0x000ee20000000a00 */
[----:B0-----:R-:W-:-:S07]  /*2bd0*/  @!P0 IMAD.WIDE R16, R18, 0x4, R16 ;  /* 0x0000000412108825 */ /* 0x001fce00078e0210 */
[----:B------:R-:W0:Y:S01]  /*2be0*/  LDC.64 R12, c[0x0][0x388] ;  /* 0x0000e200ff0c7b82 */ /* 0x000e220000000a00 */
[----:B-1----:R-:W-:Y:S01]  /*2bf0*/  @!P1 IMAD.WIDE R10, R21, 0x4, R10 ;  /* 0x00000004150a9825 */ /* 0x002fe200078e020a */
[----:B------:R1:W4:Y:S06]  /*2c00*/  @!P0 LDG.E.CONSTANT R16, desc[UR8][R16.64] ;  /* 0x0000000810108981 */ /* 0x00032c000c1e9900 */
[----:B------:R-:W1:Y:S01]  /*2c10*/  LDC.64 R14, c[0x0][0x388] ;  /* 0x0000e200ff0e7b82 */ /* 0x000e620000000a00 */
[----:B------:R-:W-:Y:S01]  /*2c20*/  IMAD R23, R4, UR5, R21 ;  /* 0x0000000504177c24 */ /* 0x000fe2000f8e0215 */
[----:B------:R1:W4:Y:S03]  /*2c30*/  @!P1 LDG.E.CONSTANT R10, desc[UR8][R10.64] ;  /* 0x000000080a0a9981 */ /* 0x000326000c1e9900 */
[----:B--2---:R-:W-:-:S03]  /*2c40*/  @!P2 IMAD.WIDE R6, R23, 0x4, R6 ;  /* 0x000000041706a825 */ /* 0x004fc600078e0206 */
[----:B------:R-:W2:Y:S01]  /*2c50*/  @!P0 LDC.U8 R26, c[0x0][0x3c0] ;  /* 0x0000f000ff1a8b82 */ /* 0x000ea20000000000 */
[----:B---3--:R-:W-:Y:S01]  /*2c60*/  @!P0 IMAD.WIDE R8, R18, 0x4, R8 ;  /* 0x0000000412088825 */ /* 0x008fe200078e0208 */
[----:B------:R3:W2:Y:S04]  /*2c70*/  @!P2 LDG.E.CONSTANT R20, desc[UR8][R6.64] ;  /* 0x000000080614a981 */ /* 0x0006a8000c1e9900 */
[----:B------:R3:W2:Y:S01]  /*2c80*/  @!P0 LDG.E.CONSTANT R22, desc[UR8][R8.64] ;  /* 0x0000000808168981 */ /* 0x0006a2000c1e9900 */
[----:B0-----:R-:W-:Y:S01]  /*2c90*/  @!P1 IMAD.WIDE R12, R21, 0x4, R12 ;  /* 0x00000004150c9825 */ /* 0x001fe200078e020c */
[----:B-1----:R-:W0:Y:S05]  /*2ca0*/  @!P1 LDC.U8 R17, c[0x0][0x3c0] ;  /* 0x0000f000ff119b82 */ /* 0x002e2a0000000000 */
[----:B------:R1:W2:Y:S01]  /*2cb0*/  @!P1 LDG.E.CONSTANT R12, desc[UR8][R12.64] ;  /* 0x000000080c0c9981 */ /* 0x0002a2000c1e9900 */
[----:B------:R-:W-:-:S02]  /*2cc0*/  @!P2 IMAD.WIDE R24, R23, 0x4, R14 ;  /* 0x000000041718a825 */ /* 0x000fc400078e020e */
[----:B------:R-:W0:Y:S04]  /*2cd0*/  @!P2 LDC.U8 R11, c[0x0][0x3c0] ;  /* 0x0000f000ff0bab82 */ /* 0x000e280000000000 */
[----:B------:R-:W2:Y:S04]  /*2ce0*/  @!P2 LDG.E.CONSTANT R24, desc[UR8][R24.64] ;  /* 0x000000081818a981 */ /* 0x000ea8000c1e9900 */
[----:B------:R-:W1:Y:S08]  /*2cf0*/  @!P0 LDC.64 R14, c[0x0][0x3b0] ;  /* 0x0000ec00ff0e8b82 */ /* 0x000e700000000a00 */
[----:B---3--:R-:W3:Y:S08]  /*2d00*/  @!P1 LDC.64 R6, c[0x0][0x3b0] ;  /* 0x0000ec00ff069b82 */ /* 0x008ef00000000a00 */
[----:B------:R-:W0:Y:S01]  /*2d10*/  @!P2 LDC.64 R8, c[0x0][0x3b0] ;  /* 0x0000ec00ff08ab82 */ /* 0x000e220000000a00 */
[----:B------:R-:W-:Y:S01]  /*2d20*/  IADD3 R19, PT, PT, R19, R4, RZ ;  /* 0x0000000413137210 */ /* 0x000fe20007ffe0ff */
[----:B-1----:R-:W-:-:S04]  /*2d30*/  @!P0 IMAD.WIDE R14, R18, 0x4, R14 ;  /* 0x00000004120e8825 */ /* 0x002fc800078e020e */
[----:B---3--:R-:W-:-:S04]  /*2d40*/  @!P1 IMAD.WIDE R6, R21, 0x4, R6 ;  /* 0x0000000415069825 */ /* 0x008fc800078e0206 */
[----:B0-----:R-:W-:-:S04]  /*2d50*/  @!P2 IMAD.WIDE R8, R23, 0x4, R8 ;  /* 0x000000041708a825 */ /* 0x001fc800078e0208 */
[----:B------:R-:W-:Y:S02]  /*2d60*/  IMAD R4, R4, UR5, R23 ;  /* 0x0000000504047c24 */ /* 0x000fe4000f8e0217 */
[----:B----45:R-:W-:-:S04]  /*2d70*/  @!P0 FADD.FTZ R27, -R3, R16 ;  /* 0x00000010031b8221 */ /* 0x030fc80000010100 */
[-C--:B------:R-:W-:Y:S01]  /*2d80*/  @!P0 FMUL.FTZ R27, R27, R0.reuse ;  /* 0x000000001b1b8220 */ /* 0x080fe20000410000 */
[----:B------:R-:W-:Y:S01]  /*2d90*/  @!P1 FADD.FTZ R29, -R3, R10 ;  /* 0x0000000a031d9221 */ /* 0x000fe20000010100 */
[----:B--2---:R-:W-:Y:S02]  /*2da0*/  @!P0 PRMT R10, R26, 0x8880, RZ ;  /* 0x000088801a0a8816 */ /* 0x004fe400000000ff */
[----:B------:R-:W-:Y:S01]  /*2db0*/  @!P0 FFMA.FTZ R27, R5, R27, R2 ;  /* 0x0000001b051b8223 */ /* 0x000fe20000010002 */
[-C--:B------:R-:W-:Y:S01]  /*2dc0*/  @!P1 FMUL.FTZ R29, R29, R0.reuse ;  /* 0x000000001d1d9220 */ /* 0x080fe20000410000 */
[----:B------:R-:W-:Y:S01]  /*2dd0*/  @!P0 ISETP.NE.AND P3, PT, R10, RZ, PT ;  /* 0x000000ff0a00820c */ /* 0x000fe20003f65270 */
[----:B------:R-:W-:Y:S02]  /*2de0*/  @!P2 FADD.FTZ R13, -R3, R20 ;  /* 0x00000014030da221 */ /* 0x000fe40000010100 */
[----:B------:R-:W-:Y:S01]  /*2df0*/  @!P1 FFMA.FTZ R29, R5, R29, R2 ;  /* 0x0000001d051d9223 */ /* 0x000fe20000010002 */
[----:B------:R-:W-:Y:S01]  /*2e00*/  @!P1 PRMT R16, R17, 0x8880, RZ ;  /* 0x0000888011109816 */ /* 0x000fe200000000ff */
[----:B------:R-:W-:Y:S01]  /*2e10*/  @!P0 FADD.FTZ R22, R27, R22 ;  /* 0x000000161b168221 */ /* 0x000fe20000010000 */
[----:B------:R-:W-:Y:S01]  /*2e20*/  @!P2 FMUL.FTZ R10, R13, R0 ;  /* 0x000000000d0aa220 */ /* 0x000fe20000410000 */
[----:B------:R-:W-:-:S03]  /*2e30*/  @!P2 PRMT R20, R11, 0x8880, RZ ;  /* 0x000088800b14a816 */ /* 0x000fc600000000ff */
[----:B------:R-:W-:Y:S01]  /*2e40*/  @!P0 FMNMX.NAN R13, RZ, R22, !PT ;  /* 0x00000016ff0d8209 */ /* 0x000fe20007820000 */
[----:B------:R-:W-:Y:S01]  /*2e50*/  @!P2 FFMA.FTZ R17, R5, R10, R2 ;  /* 0x0000000a0511a223 */ /* 0x000fe20000010002 */
[----:B------:R-:W-:Y:S01]  /*2e60*/  @!P1 MOV R10, R16 ;  /* 0x00000010000a9202 */ /* 0x000fe20000000f00 */
[----:B------:R-:W-:Y:S01]  /*2e70*/  @!P1 FADD.FTZ R12, R29, R12 ;  /* 0x0000000c1d0c9221 */ /* 0x000fe20000010000 */
[----:B------:R-:W-:Y:S02]  /*2e80*/  @!P0 FSEL R11, R13, R22, P3 ;  /* 0x000000160d0b8208 */ /* 0x000fe40001800000 */
[----:B------:R-:W-:Y:S02]  /*2e90*/  @!P1 ISETP.NE.AND P3, PT, R10, RZ, PT ;  /* 0x000000ff0a00920c */ /* 0x000fe40003f65270 */
[----:B------:R-:W-:Y:S02]  /*2ea0*/  @!P1 FMNMX.NAN R13, RZ, R12, !PT ;  /* 0x0000000cff0d9209 */ /* 0x000fe40007820000 */
[----:B------:R-:W-:Y:S01]  /*2eb0*/  @!P2 MOV R16, R20 ;  /* 0x000000140010a202 */ /* 0x000fe20000000f00 */
[----:B------:R-:W-:Y:S01]  /*2ec0*/  @!P2 FADD.FTZ R17, R17, R24 ;  /* 0x000000181111a221 */ /* 0x000fe20000010000 */
[----:B------:R-:W-:-:S02]  /*2ed0*/  @!P1 FSEL R13, R13, R12, P3 ;  /* 0x0000000c0d0d9208 */ /* 0x000fc40001800000 */
[----:B------:R-:W-:Y:S02]  /*2ee0*/  ISETP.GE.AND P3, PT, R19, UR4, PT ;  /* 0x0000000413007c0c */ /* 0x000fe4000bf66270 */
[----:B------:R-:W-:Y:S02]  /*2ef0*/  @!P2 ISETP.NE.AND P4, PT, R16, RZ, PT ;  /* 0x000000ff1000a20c */ /* 0x000fe40003f85270 */
[-C--:B------:R-:W-:Y:S01]  /*2f00*/  @!P2 FMNMX.NAN R10, RZ, R17.reuse, !PT ;  /* 0x00000011ff0aa209 */ /* 0x080fe20007820000 */
[----:B------:R0:W-:Y:S03]  /*2f10*/  @!P0 STG.E desc[UR8][R14.64], R11 ;  /* 0x0000000b0e008986 */ /* 0x0001e6000c101908 */
[----:B------:R-:W-:Y:S01]  /*2f20*/  @!P2 FSEL R17, R10, R17, P4 ;  /* 0x000000110a11a208 */ /* 0x000fe20002000000 */
[----:B------:R0:W-:Y:S04]  /*2f30*/  @!P1 STG.E desc[UR8][R6.64], R13 ;  /* 0x0000000d06009986 */ /* 0x0001e8000c101908 */
[----:B------:R0:W-:Y:S01]  /*2f40*/  @!P2 STG.E desc[UR8][R8.64], R17 ;  /* 0x000000110800a986 */ /* 0x0001e2000c101908 */
[----:B------:R-:W-:Y:S05]  /*2f50*/  @P3 EXIT ;  /* 0x000000000000394d */ /* 0x000fea0003800000 */
[----:B0-----:R-:W0:Y:S01]  /*2f60*/  LDC.64 R6, c[0x0][0x380] ;  /* 0x0000e000ff067b82 */ /* 0x001e220000000a00 */
[----:B------:R-:W1:Y:S07]  /*2f70*/  LDCU.U8 UR4, c[0x0][0x3c0] ;  /* 0x00007800ff0477ac */ /* 0x000e6e0008000000 */
[----:B------:R-:W2:Y:S08]  /*2f80*/  LDC.64 R8, c[0x0][0x388] ;  /* 0x0000e200ff087b82 */ /* 0x000eb00000000a00 */
[----:B------:R-:W3:Y:S01]  /*2f90*/  LDC.64 R10, c[0x0][0x3b0] ;  /* 0x0000ec00ff0a7b82 */ /* 0x000ee20000000a00 */
[----:B0-----:R-:W-:-:S06]  /*2fa0*/  IMAD.WIDE R6, R4, 0x4, R6 ;  /* 0x0000000404067825 */ /* 0x001fcc00078e0206 */
[----:B------:R-:W4:Y:S01]  /*2fb0*/  LDG.E.CONSTANT R6, desc[UR8][R6.64] ;  /* 0x0000000806067981 */ /* 0x000f22000c1e9900 */
[----:B--2---:R-:W-:-:S06]  /*2fc0*/  IMAD.WIDE R8, R4, 0x4, R8 ;  /* 0x0000000404087825 */ /* 0x004fcc00078e0208 */
[----:B------:R-:W2:Y:S01]  /*2fd0*/  LDG.E.CONSTANT R8, desc[UR8][R8.64] ;  /* 0x0000000808087981 */ /* 0x000ea2000c1e9900 */
[----:B-1----:R-:W-:-:S06]  /*2fe0*/  UPRMT UR4, UR4, 0x8880, URZ ;  /* 0x0000888004047896 */ /* 0x002fcc00080000ff */
[----:B------:R-:W-:Y:S01]  /*2ff0*/  ISETP.NE.AND P0, PT, RZ, UR4, PT ;  /* 0x00000004ff007c0c */ /* 0x000fe2000bf05270 */
[----:B----4-:R-:W-:-:S04]  /*3000*/  FADD.FTZ R3, -R3, R6 ;  /* 0x0000000603037221 */ /* 0x010fc80000010100 */
[----:B------:R-:W-:-:S04]  /*3010*/  FMUL.FTZ R3, R3, R0 ;  /* 0x0000000003037220 */ /* 0x000fc80000410000 */
[----:B------:R-:W-:Y:S01]  /*3020*/  FFMA.FTZ R3, R5, R3, R2 ;  /* 0x0000000305037223 */ /* 0x000fe20000010002 */
[----:B---3--:R-:W-:-:S04]  /*3030*/  IMAD.WIDE R4, R4, 0x4, R10 ;  /* 0x0000000404047825 */ /* 0x008fc800078e020a */
[----:B--2---:R-:W-:-:S05]  /*3040*/  FADD.FTZ R3, R3, R8 ;  /* 0x0000000803037221 */ /* 0x004fca0000010000 */
[----:B------:R-:W-:-:S04]  /*3050*/  FMNMX.NAN R0, RZ, R3, !PT ;  /* 0x00000003ff007209 */ /* 0x000fc80007820000 */
[----:B------:R-:W-:-:S05]  /*3060*/  FSEL R3, R0, R3, P0 ;  /* 0x0000000300037208 */ /* 0x000fca0000000000 */
[----:B------:R-:W-:Y:S01]  /*3070*/  STG.E desc[UR8][R4.64], R3 ;  /* 0x0000000304007986 */ /* 0x000fe2000c101908 */
[----:B------:R-:W-:Y:S05]  /*3080*/  EXIT ;  /* 0x000000000000794d */ /* 0x000fea0003800000 */
.L_x_27214:
        /* <DEDUP_REMOVED lines=15> */
.L_x_27562:


//--------------------- .text._ZN2at6native47batch_norm_transform_input_channels_last_kernelIdddLi4EEEvPKT_S4_PKT0_S7_PKT1_SA_PS2_iib --------------------------
	.section	.text._ZN2at6native47batch_norm_transform_input_channels_last_kernelIdddLi4EEEvPKT_S4_PKT0_S7_PKT1_SA_PS2_iib,"ax",@progbits
	.align	128
        .global         _ZN2at6native47batch_norm_transform_input_channels_last_kernelIdddLi4EEEvPKT_S4_PKT0_S7_PKT1_SA_PS2_iib
        .type           _ZN2at6native47batch_norm_transform_input_channels_last_kernelIdddLi4EEEvPKT_S4_PKT0_S7_PKT1_SA_PS2_iib,@function
        .size           _ZN2at6native47batch_norm_transform_input_channels_last_kernelIdddLi4EEEvPKT_S4_PKT0_S7_PKT1_SA_PS2_iib,(.L_x_27563 - _ZN2at6native47batch_norm_transform_input_channels_last_kernelIdddLi4EEEvPKT_S4_PKT0_S7_PKT1_SA_PS2_iib)
        .other          _ZN2at6native47batch_norm_transform_input_channels_last_kernelIdddLi4EEEvPKT_S4_PKT0_S7_PKT1_SA_PS2_iib,@"STO_CUDA_ENTRY STV_DEFAULT"
_ZN2at6native47batch_norm_transform_input_channels_last_kernelIdddLi4EEEvPKT_S4_PKT0_S7_PKT1_SA_PS2_iib:
.text._ZN2at6native47batch_norm_transform_input_channels_last_kernelIdddLi4EEEvPKT_S4_PKT0_S7_PKT1_SA_PS2_iib:
        /* <DEDUP_REMOVED lines=18> */
[----:B------:R-:W-:Y:S01]  /*0120*/  IMAD R0, R6, UR10, RZ ;  /* 0x0000000a06007c24 */ /* 0x000fe2000f8e02ff */
[----:B------:R-:W4:Y:S01]  /*0130*/  LDCU.64 UR12, c[0x0][0x388] ;  /* 0x00007100ff0c77ac */ /* 0x000f220008000a00 */
[----:B------:R-:W-:Y:S01]  /*0140*/  IMAD.MOV.U32 R14, RZ, RZ, 0x0 ;  /* 0x00000000ff0e7424 */ /* 0x000fe200078e00ff */
[----:B------:R-:W-:Y:S01]  /*0150*/  CS2R R16, SRZ ;  /* 0x0000000000107805 */ /* 0x000fe2000001ff00 */
[----:B------:R-:W-:Y:S01]  /*0160*/  IMAD.MOV.U32 R15, RZ, RZ, 0x3ff00000 ;  /* 0x3ff00000ff0f7424 */ /* 0x000fe200078e00ff */
[----:B0-----:R-:W-:-:S04]  /*0170*/  ISETP.NE.U32.AND P1, PT, RZ, UR8, PT ;  /* 0x00000008ff007c0c */ /* 0x001fc8000bf25070 */
[----:B------:R-:W-:Y:S01]  /*0180*/  ISETP.NE.AND.EX P1, PT, RZ, UR9, PT, P1 ;  /* 0x00000009ff007c0c */ /* 0x000fe2000bf25310 */
[----:B------:R-:W0:Y:S01]  /*0190*/  LDCU.64 UR8, c[0x0][0x358] ;  /* 0x00006b00ff0877ac */ /* 0x000e220008000a00 */
[----:B--2---:R-:W-:Y:S01]  /*01a0*/  ISETP.NE.U32.AND P0, PT, RZ, UR6, PT ;  /* 0x00000006ff007c0c */ /* 0x004fe2000bf05070 */
[----:B-1----:R-:W-:-:S03]  /*01b0*/  IMAD.WIDE R18, R30, 0x8, R18 ;  /* 0x000000081e127825 */ /* 0x002fc600078e0212 */
[----:B------:R-:W-:Y:S01]  /*01c0*/  ISETP.NE.AND.EX P0, PT, RZ, UR7, PT, P0 ;  /* 0x00000007ff007c0c */ /* 0x000fe2000bf05300 */
[----:B---3--:R-:W-:-:S06]  /*01d0*/  IMAD.WIDE R20, R30, 0x8, R20 ;  /* 0x000000081e147825 */ /* 0x008fcc00078e0214 */
[----:B------:R-:W1:Y:S01]  /*01e0*/  @P1 LDC.64 R10, c[0x0][0x3a8] ;  /* 0x0000ea00ff0a1b82 */ /* 0x000e620000000a00 */
[----:B0-----:R-:W5:Y:S01]  /*01f0*/  LDG.E.64.CONSTANT R18, desc[UR8][R18.64] ;  /* 0x0000000812127981 */ /* 0x001f62000c1e9b00 */
[----:B------:R-:W-:-:S06]  /*0200*/  IMAD.SHL.U32 R4, R0, 0x4, RZ ;  /* 0x0000000400047824 */ /* 0x000fcc00078e00ff */
[----:B------:R-:W0:Y:S01]  /*0210*/  @P0 LDC.64 R8, c[0x0][0x3a0] ;  /* 0x0000e800ff080b82 */ /* 0x000e220000000a00 */
[----:B------:R-:W5:Y:S01]  /*0220*/  LDG.E.64.CONSTANT R20, desc[UR8][R20.64] ;  /* 0x0000000814147981 */ /* 0x000f62000c1e9b00 */
[----:B------:R-:W2:Y:S01]  /*0230*/  I2F.U32.RP R7, R4 ;  /* 0x0000000400077306 */ /* 0x000ea20000209000 */
[----:B------:R-:W-:Y:S02]  /*0240*/  UIADD3 UR6, UPT, UPT, UR4, -0x1, URZ ;  /* 0xffffffff04067890 */ /* 0x000fe4000fffe0ff */
[----:B----4-:R-:W-:Y:S01]  /*0250*/  UISETP.NE.U32.AND UP0, UPT, UR12, URZ, UPT ;  /* 0x000000ff0c00728c */ /* 0x010fe2000bf05070 */
[----:B-1----:R-:W-:-:S04]  /*0260*/  @P1 IMAD.WIDE R10, R30, 0x8, R10 ;  /* 0x000000081e0a1825 */ /* 0x002fc800078e020a */
[----:B--2---:R-:W1:Y:S01]  /*0270*/  MUFU.RCP R7, R7 ;  /* 0x0000000700077308 */ /* 0x004e620000001000 */
[----:B------:R-:W-:Y:S01]  /*0280*/  ISETP.NE.U32.AND P2, PT, R4, RZ, PT ;  /* 0x000000ff0400720c */ /* 0x000fe20003f45070 */
[----:B------:R-:W5:Y:S01]  /*0290*/  @P1 LDG.E.64.CONSTANT R16, desc[UR8][R10.64] ;  /* 0x000000080a101981 */ /* 0x000f62000c1e9b00 */
[----:B0-----:R-:W-:-:S05]  /*02a0*/  @P0 IMAD.WIDE R8, R30, 0x8, R8 ;  /* 0x000000081e080825 */ /* 0x001fca00078e0208 */
[----:B------:R0:W5:Y:S01]  /*02b0*/  @P0 LDG.E.64.CONSTANT R14, desc[UR8][R8.64] ;  /* 0x00000008080e0981 */ /* 0x000162000c1e9b00 */
[----:B-1----:R-:W-:-:S04]  /*02c0*/  VIADD R12, R7, 0xffffffe ;  /* 0x0ffffffe070c7836 */ /* 0x002fc80000000000 */
[----:B------:R1:W2:Y:S01]  /*02d0*/  F2I.FTZ.U32.TRUNC.NTZ R13, R12 ;  /* 0x0000000c000d7305 */ /* 0x0002a2000021f000 */
[----:B0-----:R-:W-:Y:S02]  /*02e0*/  IMAD.MOV R9, RZ, RZ, -R4 ;  /* 0x000000ffff097224 */ /* 0x001fe400078e0a04 */
[----:B-1----:R-:W-:Y:S02]  /*02f0*/  IMAD.MOV.U32 R12, RZ, RZ, RZ ;  /* 0x000000ffff0c7224 */ /* 0x002fe400078e00ff */
[----:B--2---:R-:W-:-:S04]  /*0300*/  IMAD R9, R9, R13, RZ ;  /* 0x0000000d09097224 */ /* 0x004fc800078e02ff */
[----:B------:R-:W-:-:S06]  /*0310*/  IMAD.HI.U32 R2, R13, R9, R12 ;  /* 0x000000090d027227 */ /* 0x000fcc00078e000c */
[----:B------:R-:W-:-:S04]  /*0320*/  IMAD.HI.U32 R2, R2, UR6, RZ ;  /* 0x0000000602027c27 */ /* 0x000fc8000f8e00ff */
[----:B------:R-:W-:-:S04]  /*0330*/  IMAD.MOV R9, RZ, RZ, -R2 ;  /* 0x000000ffff097224 */ /* 0x000fc800078e0a02 */
[----:B------:R-:W-:-:S05]  /*0340*/  IMAD R7, R4, R9, UR6 ;  /* 0x0000000604077e24 */ /* 0x000fca000f8e0209 */
[----:B------:R-:W-:Y:S01]  /*0350*/  ISETP.GE.U32.AND P0, PT, R7, R4, PT ;  /* 0x000000040700720c */ /* 0x000fe20003f06070 */
[----:B------:R-:W-:-:S12]  /*0360*/  UISETP.NE.AND.EX UP0, UPT, UR13, URZ, UPT, UP0 ;  /* 0x000000ff0d00728c */ /* 0x000fd8000bf05300 */
[----:B------:R-:W-:-:S05]  /*0370*/  @P0 IMAD.IADD R7, R7, 0x1, -R4 ;  /* 0x0000000107070824 */ /* 0x000fca00078e0a04 */
[----:B------:R-:W-:Y:S01]  /*0380*/  ISETP.GE.U32.AND P1, PT, R7, R4, PT ;  /* 0x000000040700720c */ /* 0x000fe20003f26070 */
[----:B------:R-:W-:Y:S02]  /*0390*/  @P0 VIADD R2, R2, 0x1 ;  /* 0x0000000102020836 */ /* 0x000fe40000000000 */
[----:B------:R-:W-:-:S10]  /*03a0*/  IMAD R33, R3, UR5, R30 ;  /* 0x0000000503217c24 */ /* 0x000fd4000f8e021e */
[----:B------:R-:W-:Y:S01]  /*03b0*/  @P1 VIADD R2, R2, 0x1 ;  /* 0x0000000102021836 */ /* 0x000fe20000000000 */
[----:B------:R-:W-:Y:S01]  /*03c0*/  @!P2 LOP3.LUT R2, RZ, R4, RZ, 0x33, !PT ;  /* 0x00000004ff02a212 */ /* 0x000fe200078e33ff */
[----:B------:R-:W-:Y:S06]  /*03d0*/  BRA.U UP0, `(.L_x_27215) ;  /* 0x0000001d00307547 */ /* 0x000fec000b800000 */
[----:B------:R-:W-:-:S13]  /*03e0*/  ISETP.GT.U32.AND P0, PT, R4, UR6, PT ;  /* 0x0000000604007c0c */ /* 0x000fda000bf04070 */
[----:B------:R-:W-:Y:S05]  /*03f0*/  @P0 BRA `(.L_x_27216) ;  /* 0x0000001400d80947 */ /* 0x000fea0003800000 */
[C---:B------:R-:W-:Y:S01]  /*0400*/  ISETP.GE.AND P4, PT, R3.reuse, UR4, PT ;  /* 0x0000000403007c0c */ /* 0x040fe2000bf86270 */
[----:B------:R-:W-:-:S05]  /*0410*/  IMAD.IADD R11, R3, 0x1, R0 ;  /* 0x00000001030b7824 */ /* 0x000fca00078e0200 */
[----:B------:R-:W-:-:S07]  /*0420*/  ISETP.GE.AND P2, PT, R11, UR4, PT ;  /* 0x000000040b007c0c */ /* 0x000fce000bf46270 */
[----:B------:R-:W0:Y:S08]  /*0430*/  @!P4 LDC.64 R8, c[0x0][0x380] ;  /* 0x0000e000ff08cb82 */ /* 0x000e300000000a00 */
[----:B------:R-:W1:Y:S01]  /*0440*/  @!P2 LDC.64 R28, c[0x0][0x380] ;  /* 0x0000e000ff1cab82 */ /* 0x000e620000000a00 */
[----:B------:R-:W-:-:S07]  /*0450*/  IMAD.IADD R7, R6, 0x1, R5 ;  /* 0x0000000106077824 */ /* 0x000fce00078e0205 */
[----:B------:R-:W2:Y:S01]  /*0460*/  @!P4 LDC.U8 R4, c[0x0][0x3c0] ;  /* 0x0000f000ff04cb82 */ /* 0x000ea20000000000 */
[----:B0-----:R-:W-:-:S07]  /*0470*/  @!P4 IMAD.WIDE R8, R33, 0x8, R8 ;  /* 0x000000082108c825 */ /* 0x001fce00078e0208 */
[----:B------:R-:W0:Y:S01]  /*0480*/  @!P4 LDC.64 R22, c[0x0][0x3b0] ;  /* 0x0000ec00ff16cb82 */ /* 0x000e220000000a00 */
[----:B------:R-:W3:Y:S01]  /*0490*/  @!P4 LDG.E.64.CONSTANT R8, desc[UR8][R8.64] ;  /* 0x000000080808c981 */ /* 0x000ee2000c1e9b00 */
[----:B------:R-:W-:-:S04]  /*04a0*/  IMAD R7, R7, UR10, R26 ;  /* 0x0000000a07077c24 */ /* 0x000fc8000f8e021a */
[----:B------:R-:W-:-:S04]  /*04b0*/  IMAD R32, R7, UR5, R30 ;  /* 0x0000000507207c24 */ /* 0x000fc8000f8e021e */
[----:B-1----:R-:W-:-:S04]  /*04c0*/  @!P2 IMAD.WIDE R28, R32, 0x8, R28 ;  /* 0x00000008201ca825 */ /* 0x002fc800078e021c */
[----:B------:R-:W-:Y:S02]  /*04d0*/  IMAD.IADD R27, R11, 0x1, R0 ;  /* 0x000000010b1b7824 */ /* 0x000fe400078e0200 */
[----:B------:R-:W4:Y:S01]  /*04e0*/  @!P2 LDG.E.64.CONSTANT R28, desc[UR8][R28.64] ;  /* 0x000000081c1ca981 */ /* 0x000f22000c1e9b00 */
[----:B------:R-:W-:Y:S02]  /*04f0*/  IMAD R7, R6, 0x2, R5 ;  /* 0x0000000206077824 */ /* 0x000fe400078e0205 */
[----:B------:R-:W-:Y:S02]  /*0500*/  ISETP.GE.AND P0, PT, R27, UR4, PT ;  /* 0x000000041b007c0c */ /* 0x000fe4000bf06270 */
[----:B------:R-:W-:-:S04]  /*0510*/  IMAD R7, R7, UR10, R26 ;  /* 0x0000000a07077c24 */ /* 0x000fc8000f8e021a */
[----:B------:R-:W-:-:S07]  /*0520*/  IMAD R7, R7, UR5, R30 ;  /* 0x0000000507077c24 */ /* 0x000fce000f8e021e */
[----:B------:R-:W1:Y:S02]  /*0530*/  @!P0 LDC.64 R10, c[0x0][0x380] ;  /* 0x0000e000ff0a8b82 */ /* 0x000e640000000a00 */
[----:B-1----:R-:W-:-:S05]  /*0540*/  @!P0 IMAD.WIDE R10, R7, 0x8, R10 ;  /* 0x00000008070a8825 */ /* 0x002fca00078e020a */
[----:B------:R1:W4:Y:S01]  /*0550*/  @!P0 LDG.E.64.CONSTANT R24, desc[UR8][R10.64] ;  /* 0x000000080a188981 */ /* 0x000322000c1e9b00 */
[----:B------:R-:W-:Y:S01]  /*0560*/  IMAD.IADD R27, R27, 0x1, R0 ;  /* 0x000000011b1b7824 */ /* 0x000fe200078e0200 */
[----:B--2---:R-:W-:Y:S01]  /*0570*/  @!P4 PRMT R4, R4, 0x8880, RZ ;  /* 0x000088800404c816 */ /* 0x004fe200000000ff */
[----:B0-----:R-:W-:-:S03]  /*0580*/  @!P4 IMAD.WIDE R22, R33, 0x8, R22 ;  /* 0x000000082116c825 */ /* 0x001fc600078e0216 */
[----:B------:R-:W-:Y:S02]  /*0590*/  ISETP.GE.AND P1, PT, R27, UR4, PT ;  /* 0x000000041b007c0c */ /* 0x000fe4000bf26270 */
[----:B------:R-:W-:Y:S02]  /*05a0*/  @!P4 ISETP.NE.AND P3, PT, R4, RZ, PT ;  /* 0x000000ff0400c20c */ /* 0x000fe40003f65270 */
[----:B------:R-:W0:Y:S09]  /*05b0*/  @!P2 LDC.U8 R4, c[0x0][0x3c0] ;  /* 0x0000f000ff04ab82 */ /* 0x000e320000000000 */
[----:B-1----:R-:W1:Y:S01]  /*05c0*/  @!P1 LDC.64 R10, c[0x0][0x380] ;  /* 0x0000e000ff0a9b82 */ /* 0x002e620000000a00 */
[----:B0-----:R-:W-:Y:S01]  /*05d0*/  @!P2 PRMT R4, R4, 0x8880, RZ ;  /* 0x000088800404a816 */ /* 0x001fe200000000ff */
[----:B------:R-:W-:Y:S01]  /*05e0*/  IMAD R35, R6, 0x6, R5 ;  /* 0x0000000606237824 */ /* 0x000fe200078e0205 */
[----:B---3-5:R-:W-:-:S08]  /*05f0*/  @!P4 DADD R8, -R18, R8 ;  /* 0x000000001208c229 */ /* 0x028fd00000000108 */
[----:B------:R-:W-:Y:S02]  /*0600*/  @!P4 DMUL R8, R8, R14 ;  /* 0x0000000e0808c228 */ /* 0x000fe40000000000 */
[----:B----4-:R-:W-:-:S06]  /*0610*/  @!P2 DADD R28, -R18, R28 ;  /* 0x00000000121ca229 */ /* 0x010fcc000000011c */
[----:B------:R-:W-:Y:S02]  /*0620*/  @!P4 DFMA R8, R20, R8, R16 ;  /* 0x000000081408c22b */ /* 0x000fe40000000010 */
[----:B------:R-:W-:-:S06]  /*0630*/  @!P2 DMUL R28, R28, R14 ;  /* 0x0000000e1c1ca228 */ /* 0x000fcc0000000000 */
[----:B------:R-:W-:-:S06]  /*0640*/  @!P4 DSETP.GTU.AND P5, PT, R8, RZ, PT ;  /* 0x000000ff0800c22a */ /* 0x000fcc0003fac000 */
[----:B------:R-:W-:Y:S02]  /*0650*/  @!P4 FSEL R13, R8, RZ, P5 ;  /* 0x000000ff080dc208 */ /* 0x000fe40002800000 */
[----:B------:R-:W-:Y:S02]  /*0660*/  @!P4 FSEL R31, R9, RZ, P5 ;  /* 0x000000ff091fc208 */ /* 0x000fe40002800000 */
[----:B------:R-:W-:Y:S02]  /*0670*/  @!P4 FSEL R12, R13, R8, P3 ;  /* 0x000000080d0cc208 */ /* 0x000fe40001800000 */
[----:B------:R-:W-:Y:S01]  /*0680*/  @!P4 FSEL R13, R31, R9, P3 ;  /* 0x000000091f0dc208 */ /* 0x000fe20001800000 */
[----:B------:R-:W-:-:S04]  /*0690*/  IMAD R9, R6, 0x3, R5 ;  /* 0x0000000306097824 */ /* 0x000fc800078e0205 */
[----:B------:R-:W-:Y:S01]  /*06a0*/  IMAD R9, R9, UR10, R26 ;  /* 0x0000000a09097c24 */ /* 0x000fe2000f8e021a */
[----:B------:R0:W-:Y:S03]  /*06b0*/  @!P4 STG.E.64 desc[UR8][R22.64], R12 ;  /* 0x0000000c1600c986 */ /* 0x0001e6000c101b08 */
[----:B------:R-:W-:Y:S02]  /*06c0*/  IMAD R8, R9, UR5, R30 ;  /* 0x0000000509087c24 */ /* 0x000fe4000f8e021e */
[----:B------:R-:W-:Y:S01]  /*06d0*/  IMAD.IADD R9, R27, 0x1, R0 ;  /* 0x000000011b097824 */ /* 0x000fe200078e0200 */
[----:B------:R-:W-:Y:S01]  /*06e0*/  @!P2 DFMA R28, R20, R28, R16 ;  /* 0x0000001c141ca22b */ /* 0x000fe20000000010 */
[----:B-1----:R-:W-:-:S03]  /*06f0*/  @!P1 IMAD.WIDE R10, R8, 0x8, R10 ;  /* 0x00000008080a9825 */ /* 0x002fc600078e020a */
[C---:B------:R-:W-:Y:S01]  /*0700*/  ISETP.GE.AND P3, PT, R9.reuse, UR4, PT ;  /* 0x0000000409007c0c */ /* 0x040fe2000bf66270 */
[----:B0-----:R-:W0:Y:S01]  /*0710*/  @!P2 LDC.64 R12, c[0x0][0x3b0] ;  /* 0x0000ec00ff0cab82 */ /* 0x001e220000000a00 */
[----:B------:R1:W2:Y:S02]  /*0720*/  @!P1 LDG.E.64.CONSTANT R22, desc[UR8][R10.64] ;  /* 0x000000080a169981 */ /* 0x0002a4000c1e9b00 */
[----:B------:R-:W-:Y:S01]  /*0730*/  @!P2 DSETP.GTU.AND P4, PT, R28, RZ, PT ;  /* 0x000000ff1c00a22a */ /* 0x000fe20003f8c000 */
[----:B------:R-:W-:Y:S01]  /*0740*/  IMAD.IADD R9, R9, 0x1, R0 ;  /* 0x0000000109097824 */ /* 0x000fe200078e0200 */
[----:B------:R-:W-:Y:S01]  /*0750*/  @!P2 ISETP.NE.AND P5, PT, R4, RZ, PT ;  /* 0x000000ff0400a20c */ /* 0x000fe20003fa5270 */
[----:B------:R-:W-:-:S03]  /*0760*/  @!P0 DADD R24, -R18, R24 ;  /* 0x0000000012188229 */ /* 0x000fc60000000118 */
[----:B------:R-:W-:Y:S01]  /*0770*/  @!P2 FSEL R27, R28, RZ, P4 ;  /* 0x000000ff1c1ba208 */ /* 0x000fe20002000000 */
[----:B------:R-:W3:Y:S01]  /*0780*/  @!P0 LDC.U8 R4, c[0x0][0x3c0] ;  /* 0x0000f000ff048b82 */ /* 0x000ee20000000000 */
[----:B------:R-:W-:Y:S02]  /*0790*/  @!P2 FSEL R31, R29, RZ, P4 ;  /* 0x000000ff1d1fa208 */ /* 0x000fe40002000000 */
[----:B------:R-:W-:Y:S02]  /*07a0*/  ISETP.GE.AND P4, PT, R9, UR4, PT ;  /* 0x0000000409007c0c */ /* 0x000fe4000bf86270 */
[----:B------:R-:W-:Y:S01]  /*07b0*/  @!P2 FSEL R28, R27, R28, P5 ;  /* 0x0000001c1b1ca208 */ /* 0x000fe20002800000 */
[----:B------:R-:W-:Y:S01]  /*07c0*/  IMAD R27, R6, 0x4, R5 ;  /* 0x00000004061b7824 */ /* 0x000fe200078e0205 */
[----:B------:R-:W-:Y:S01]  /*07d0*/  @!P2 FSEL R29, R31, R29, P5 ;  /* 0x0000001d1f1da208 */ /* 0x000fe20002800000 */
[----:B-1----:R-:W1:Y:S02]  /*07e0*/  @!P3 LDC.64 R10, c[0x0][0x380] ;  /* 0x0000e000ff0abb82 */ /* 0x002e640000000a00 */
[----:B------:R-:W-:-:S04]  /*07f0*/  IMAD R27, R27, UR10, R26 ;  /* 0x0000000a1b1b7c24 */ /* 0x000fc8000f8e021a */
[----:B------:R-:W-:Y:S02]  /*0800*/  IMAD R31, R27, UR5, R30 ;  /* 0x000000051b1f7c24 */ /* 0x000fe4000f8e021e */
[----:B0-----:R-:W-:Y:S01]  /*0810*/  @!P2 IMAD.WIDE R12, R32, 0x8, R12 ;  /* 0x00000008200ca825 */ /* 0x001fe200078e020c */
[----:B------:R-:W-:-:S03]  /*0820*/  @!P0 DMUL R24, R24, R14 ;  /* 0x0000000e18188228 */ /* 0x000fc60000000000 */
[----:B------:R-:W-:Y:S01]  /*0830*/  IMAD.IADD R27, R9, 0x1, R0 ;  /* 0x00000001091b7824 */ /* 0x000fe200078e0200 */
[----:B------:R0:W-:Y:S01]  /*0840*/  @!P2 STG.E.64 desc[UR8][R12.64], R28 ;  /* 0x0000001c0c00a986 */ /* 0x0001e2000c101b08 */
[C---:B------:R-:W-:Y:S02]  /*0850*/  IMAD R9, R6.reuse, 0x5, R5 ;  /* 0x0000000506097824 */ /* 0x040fe400078e0205 */
[----:B-1----:R-:W-:Y:S01]  /*0860*/  @!P3 IMAD.WIDE R10, R31, 0x8, R10 ;  /* 0x000000081f0ab825 */ /* 0x002fe200078e020a */
[----:B0-----:R-:W0:Y:S05]  /*0870*/  @!P4 LDC.64 R12, c[0x0][0x380] ;  /* 0x0000e000ff0ccb82 */ /* 0x001e2a0000000a00 */
[----:B------:R-:W4:Y:S01]  /*0880*/  @!P3 LDG.E.64.CONSTANT R10, desc[UR8][R10.64] ;  /* 0x000000080a0ab981 */ /* 0x000f22000c1e9b00 */
[----:B------:R-:W-:Y:S01]  /*0890*/  ISETP.GE.AND P5, PT, R27, UR4, PT ;  /* 0x000000041b007c0c */ /* 0x000fe2000bfa6270 */
[----:B------:R-:W-:Y:S01]  /*08a0*/  IMAD R9, R9, UR10, R26 ;  /* 0x0000000a09097c24 */ /* 0x000fe2000f8e021a */
[----:B------:R-:W-:Y:S01]  /*08b0*/  @!P0 DFMA R24, R20, R24, R16 ;  /* 0x000000181418822b */ /* 0x000fe20000000010 */
[----:B------:R-:W-:-:S02]  /*08c0*/  IMAD R29, R6, 0x7, R5 ;  /* 0x00000007061d7824 */ /* 0x000fc400078e0205 */
[----:B------:R-:W-:Y:S02]  /*08d0*/  IMAD.IADD R6, R27, 0x1, R0 ;  /* 0x000000011b067824 */ /* 0x000fe400078e0200 */
[----:B------:R-:W-:Y:S02]  /*08e0*/  IMAD R9, R9, UR5, R30 ;  /* 0x0000000509097c24 */ /* 0x000fe4000f8e021e */
[--C-:B------:R-:W-:Y:S01]  /*08f0*/  IMAD R5, R35, UR10, R26.reuse ;  /* 0x0000000a23057c24 */ /* 0x100fe2000f8e021a */
[----:B------:R-:W-:Y:S01]  /*0900*/  ISETP.GE.AND P2, PT, R6, UR4, PT ;  /* 0x0000000406007c0c */ /* 0x000fe2000bf46270 */
[----:B------:R-:W-:Y:S01]  /*0910*/  IMAD R29, R29, UR10, R26 ;  /* 0x0000000a1d1d7c24 */ /* 0x000fe2000f8e021a */
[----:B------:R-:W-:Y:S01]  /*0920*/  @!P0 DSETP.GTU.AND P6, PT, R24, RZ, PT ;  /* 0x000000ff1800822a */ /* 0x000fe20003fcc000 */
[----:B------:R-:W1:Y:S01]  /*0930*/  @!P5 LDC.64 R26, c[0x0][0x380] ;  /* 0x0000e000ff1adb82 */ /* 0x000e620000000a00 */
[----:B---3--:R-:W-:Y:S01]  /*0940*/  @!P0 PRMT R28, R4, 0x8880, RZ ;  /* 0x00008880041c8816 */ /* 0x008fe200000000ff */
[----:B0-----:R-:W-:-:S03]  /*0950*/  @!P4 IMAD.WIDE R12, R9, 0x8, R12 ;  /* 0x00000008090cc825 */ /* 0x001fc600078e020c */
[----:B------:R-:W-:Y:S02]  /*0960*/  @!P0 FSEL R34, R24, RZ, P6 ;  /* 0x000000ff18228208 */ /* 0x000fe40003000000 */
[----:B------:R-:W-:Y:S01]  /*0970*/  @!P0 FSEL R4, R25, RZ, P6 ;  /* 0x000000ff19048208 */ /* 0x000fe20003000000 */
[----:B------:R-:W3:Y:S01]  /*0980*/  @!P4 LDG.E.64.CONSTANT R12, desc[UR8][R12.64] ;  /* 0x000000080c0cc981 */ /* 0x000ee2000c1e9b00 */
[--C-:B------:R-:W-:Y:S01]  /*0990*/  IMAD R5, R5, UR5, R30.reuse ;  /* 0x0000000505057c24 */ /* 0x100fe2000f8e021e */
[----:B------:R-:W-:Y:S01]  /*09a0*/  @!P0 ISETP.NE.AND P6, PT, R28, RZ, PT ;  /* 0x000000ff1c00820c */ /* 0x000fe20003fc5270 */
[----:B------:R-:W-:Y:S02]  /*09b0*/  IMAD R30, R29, UR5, R30 ;  /* 0x000000051d1e7c24 */ /* 0x000fe4000f8e021e */
[----:B------:R-:W0:Y:S01]  /*09c0*/  @!P2 LDC.64 R28, c[0x0][0x380] ;  /* 0x0000e000ff1cab82 */ /* 0x000e220000000a00 */
[----:B-1----:R-:W-:-:S06]  /*09d0*/  @!P5 IMAD.WIDE R26, R5, 0x8, R26 ;  /* 0x00000008051ad825 */ /* 0x002fcc00078e021a */
[----:B------:R-:W3:Y:S01]  /*09e0*/  @!P5 LDG.E.64.CONSTANT R26, desc[UR8][R26.64] ;  /* 0x000000081a1ad981 */ /* 0x000ee2000c1e9b00 */
[----:B0-----:R-:W-:-:S06]  /*09f0*/  @!P2 IMAD.WIDE R28, R30, 0x8, R28 ;  /* 0x000000081e1ca825 */ /* 0x001fcc00078e021c */
[----:B------:R-:W3:Y:S01]  /*0a00*/  @!P2 LDG.E.64.CONSTANT R28, desc[UR8][R28.64] ;  /* 0x000000081c1ca981 */ /* 0x000ee2000c1e9b00 */
[----:B------:R-:W-:Y:S01]  /*0a10*/  @!P0 FSEL R34, R34, R24, P6 ;  /* 0x0000001822228208 */ /* 0x000fe20003000000 */
[----:B------:R-:W-:Y:S01]  /*0a20*/  IMAD R33, R0, UR5, R33 ;  /* 0x0000000500217c24 */ /* 0x000fe2000f8e0221 */
[----:B------:R-:W-:Y:S01]  /*0a30*/  @!P0 FSEL R35, R4, R25, P6 ;  /* 0x0000001904238208 */ /* 0x000fe20003000000 */
[C---:B------:R-:W-:Y:S01]  /*0a40*/  IMAD R3, R0.reuse, 0x8, R3 ;  /* 0x0000000800037824 */ /* 0x040fe200078e0203 */
[----:B------:R-:W0:Y:S01]  /*0a50*/  @!P0 LDC.64 R24, c[0x0][0x3b0] ;  /* 0x0000ec00ff188b82 */ /* 0x000e220000000a00 */
[----:B------:R-:W-:-:S07]  /*0a60*/  IMAD R33, R0, UR5, R33 ;  /* 0x0000000500217c24 */ /* 0x000fce000f8e0221 */
[----:B------:R-:W1:Y:S01]  /*0a70*/  @!P1 LDC.U8 R4, c[0x0][0x3c0] ;  /* 0x0000f000ff049b82 */ /* 0x000e620000000000 */
[----:B0-----:R-:W-:-:S05]  /*0a80*/  @!P0 IMAD.WIDE R24, R7, 0x8, R24 ;  /* 0x0000000807188825 */ /* 0x001fca00078e0218 */
[----:B------:R0:W-:Y:S01]  /*0a90*/  @!P0 STG.E.64 desc[UR8][R24.64], R34 ;  /* 0x0000002218008986 */ /* 0x0001e2000c101b08 */
[----:B-1----:R-:W-:-:S04]  /*0aa0*/  @!P1 PRMT R4, R4, 0x8880, RZ ;  /* 0x0000888004049816 */ /* 0x002fc800000000ff */
[----:B------:R-:W-:Y:S02]  /*0ab0*/  @!P1 ISETP.NE.AND P6, PT, R4, RZ, PT ;  /* 0x000000ff0400920c */ /* 0x000fe40003fc5270 */
[----:B------:R-:W0:Y:S02]  /*0ac0*/  @!P3 LDC.U8 R4, c[0x0][0x3c0] ;  /* 0x0000f000ff04bb82 */ /* 0x000e240000000000 */
[----:B0-----:R-:W-:-:S06]  /*0ad0*/  @!P3 PRMT R34, R4, 0x8880, RZ ;  /* 0x000088800422b816 */ /* 0x001fcc00000000ff */
[----:B------:R-:W0:Y:S02]  /*0ae0*/  @!P4 LDC.U8 R4, c[0x0][0x3c0] ;  /* 0x0000f000ff04cb82 */ /* 0x000e240000000000 */
[----:B0-----:R-:W-:Y:S01]  /*0af0*/  @!P4 PRMT R4, R4, 0x8880, RZ ;  /* 0x000088800404c816 */ /* 0x001fe200000000ff */
[----:B--2---:R-:W-:-:S08]  /*0b00*/  @!P1 DADD R22, -R18, R22 ;  /* 0x0000000012169229 */ /* 0x004fd00000000116 */
[----:B------:R-:W-:Y:S02]  /*0b10*/  @!P1 DMUL R24, R22, R14 ;  /* 0x0000000e16189228 */ /* 0x000fe40000000000 */
[----:B------:R-:W0:Y:S06]  /*0b20*/  @!P1 LDC.64 R22, c[0x0][0x3b0] ;  /* 0x0000ec00ff169b82 */ /* 0x000e2c0000000a00 */
[----:B------:R-:W-:-:S08]  /*0b30*/  @!P1 DFMA R24, R20, R24, R16 ;  /* 0x000000181418922b */ /* 0x000fd00000000010 */
[----:B------:R-:W-:-:S06]  /*0b40*/  @!P1 DSETP.GTU.AND P0, PT, R24, RZ, PT ;  /* 0x000000ff1800922a */ /* 0x000fcc0003f0c000 */
[----:B------:R-:W-:Y:S02]  /*0b50*/  @!P1 FSEL R37, R24, RZ, P0 ;  /* 0x000000ff18259208 */ /* 0x000fe40000000000 */
[----:B------:R-:W-:Y:S02]  /*0b60*/  @!P1 FSEL R35, R25, RZ, P0 ;  /* 0x000000ff19239208 */ /* 0x000fe40000000000 */
[----:B------:R-:W-:Y:S01]  /*0b70*/  @!P1 FSEL R24, R37, R24, P6 ;  /* 0x0000001825189208 */ /* 0x000fe20003000000 */
[----:B0-----:R-:W-:Y:S01]  /*0b80*/  @!P1 IMAD.WIDE R22, R8, 0x8, R22 ;  /* 0x0000000808169825 */ /* 0x001fe200078e0216 */
[----:B------:R-:W-:-:S05]  /*0b90*/  @!P1 FSEL R25, R35, R25, P6 ;  /* 0x0000001923199208 */ /* 0x000fca0003000000 */
[----:B------:R0:W-:Y:S01]  /*0ba0*/  @!P1 STG.E.64 desc[UR8][R22.64], R24 ;  /* 0x0000001816009986 */ /* 0x0001e2000c101b08 */
[----:B------:R-:W-:Y:S01]  /*0bb0*/  @!P3 ISETP.NE.AND P1, PT, R34, RZ, PT ;  /* 0x000000ff2200b20c */ /* 0x000fe20003f25270 */
[----:B----4-:R-:W-:-:S08]  /*0bc0*/  @!P3 DADD R10, -R18, R10 ;  /* 0x00000000120ab229 */ /* 0x010fd0000000010a */
[----:B------:R-:W-:Y:S01]  /*0bd0*/  @!P3 DMUL R10, R10, R14 ;  /* 0x0000000e0a0ab228 */ /* 0x000fe20000000000 */
[----:B0-----:R-:W0:Y:S07]  /*0be0*/  @!P3 LDC.64 R24, c[0x0][0x3b0] ;  /* 0x0000ec00ff18bb82 */ /* 0x001e2e0000000a00 */
[----:B------:R-:W-:-:S08]  /*0bf0*/  @!P3 DFMA R10, R20, R10, R16 ;  /* 0x0000000a140ab22b */ /* 0x000fd00000000010 */
[----:B------:R-:W-:Y:S02]  /*0c00*/  @!P3 DSETP.GTU.AND P0, PT, R10, RZ, PT ;  /* 0x000000ff0a00b22a */ /* 0x000fe40003f0c000 */
[----:B---3--:R-:W-:-:S04]  /*0c10*/  @!P4 DADD R12, -R18, R12 ;  /* 0x00000000120cc229 */ /* 0x008fc8000000010c */
[----:B------:R-:W-:Y:S01]  /*0c20*/  @!P3 FSEL R35, R11, RZ, P0 ;  /* 0x000000ff0b23b208 */ /* 0x000fe20000000000 */
[----:B0-----:R-:W-:-:S03]  /*0c30*/  @!P3 IMAD.WIDE R24, R31, 0x8, R24 ;  /* 0x000000081f18b825 */ /* 0x001fc600078e0218 */
[----:B------:R-:W-:Y:S01]  /*0c40*/  @!P4 DMUL R22, R12, R14 ;  /* 0x0000000e0c16c228 */ /* 0x000fe20000000000 */
[----:B------:R-:W-:-:S04]  /*0c50*/  @!P3 FSEL R13, R10, RZ, P0 ;  /* 0x000000ff0a0db208 */ /* 0x000fc80000000000 */
[----:B------:R-:W-:Y:S02]  /*0c60*/  @!P3 FSEL R12, R13, R10, P1 ;  /* 0x0000000a0d0cb208 */ /* 0x000fe40000800000 */
[----:B------:R-:W-:Y:S01]  /*0c70*/  @!P3 FSEL R13, R35, R11, P1 ;  /* 0x0000000b230db208 */ /* 0x000fe20000800000 */
[----:B------:R-:W-:Y:S01]  /*0c80*/  @!P4 DFMA R22, R20, R22, R16 ;  /* 0x000000161416c22b */ /* 0x000fe20000000010 */
[----:B------:R-:W0:Y:S01]  /*0c90*/  @!P4 LDC.64 R10, c[0x0][0x3b0] ;  /* 0x0000ec00ff0acb82 */ /* 0x000e220000000a00 */
[----:B------:R-:W-:Y:S02]  /*0ca0*/  @!P4 ISETP.NE.AND P1, PT, R4, RZ, PT ;  /* 0x000000ff0400c20c */ /* 0x000fe40003f25270 */
[----:B------:R1:W-:Y:S04]  /*0cb0*/  @!P3 STG.E.64 desc[UR8][R24.64], R12 ;  /* 0x0000000c1800b986 */ /* 0x0003e8000c101b08 */
[----:B------:R-:W-:Y:S01]  /*0cc0*/  @!P4 DSETP.GTU.AND P0, PT, R22, RZ, PT ;  /* 0x000000ff1600c22a */ /* 0x000fe20003f0c000 */
[----:B------:R-:W2:Y:S05]  /*0cd0*/  @!P2 LDC.U8 R4, c[0x0][0x3c0] ;  /* 0x0000f000ff04ab82 */ /* 0x000eaa0000000000 */
[----:B------:R-:W-:Y:S01]  /*0ce0*/  @!P4 FSEL R35, R23, RZ, P0 ;  /* 0x000000ff1723c208 */ /* 0x000fe20000000000 */
[----:B-1----:R-:W-:-:S02]  /*0cf0*/  @!P5 DADD R12, -R18, R26 ;  /* 0x00000000120cd229 */ /* 0x002fc4000000011a */
[----:B------:R-:W1:Y:S01]  /*0d00*/  @!P5 LDC.U8 R24, c[0x0][0x3c0] ;  /* 0x0000f000ff18db82 */ /* 0x000e620000000000 */
[----:B------:R-:W-:Y:S01]  /*0d10*/  @!P4 FSEL R27, R22, RZ, P0 ;  /* 0x000000ff161bc208 */ /* 0x000fe20000000000 */
[----:B------:R-:W-:Y:S01]  /*0d20*/  @!P2 DADD R28, -R18, R28 ;  /* 0x00000000121ca229 */ /* 0x000fe2000000011c */
[----:B------:R-:W-:Y:S01]  /*0d30*/  @!P4 FSEL R23, R35, R23, P1 ;  /* 0x000000172317c208 */ /* 0x000fe20000800000 */
[----:B------:R-:W-:Y:S01]  /*0d40*/  VIADD R26, R2, 0x1 ;  /* 0x00000001021a7836 */ /* 0x000fe20000000000 */
[----:B------:R-:W-:Y:S01]  /*0d50*/  @!P4 FSEL R22, R27, R22, P1 ;  /* 0x000000161b16c208 */ /* 0x000fe20000800000 */
[----:B0-----:R-:W-:Y:S01]  /*0d60*/  @!P4 IMAD.WIDE R10, R9, 0x8, R10 ;  /* 0x00000008090ac825 */ /* 0x001fe200078e020a */
[-C--:B------:R-:W-:Y:S02]  /*0d70*/  @!P5 DMUL R12, R12, R14.reuse ;  /* 0x0000000e0c0cd228 */ /* 0x080fe40000000000 */
[----:B------:R-:W-:Y:S01]  /*0d80*/  LOP3.LUT R26, R26, 0xfffffffe, RZ, 0xc0, !PT ;  /* 0xfffffffe1a1a7812 */ /* 0x000fe200078ec0ff */
[----:B------:R-:W-:Y:S01]  /*0d90*/  @!P2 DMUL R28, R28, R14 ;  /* 0x0000000e1c1ca228 */ /* 0x000fe20000000000 */
[----:B------:R0:W-:Y:S01]  /*0da0*/  @!P4 STG.E.64 desc[UR8][R10.64], R22 ;  /* 0x000000160a00c986 */ /* 0x0001e2000c101b08 */
[----:B--2---:R-:W-:-:S03]  /*0db0*/  @!P2 PRMT R4, R4, 0x8880, RZ ;  /* 0x000088800404a816 */ /* 0x004fc600000000ff */
[----:B------:R-:W-:-:S03]  /*0dc0*/  @!P5 DFMA R12, R20, R12, R16 ;  /* 0x0000000c140cd22b */ /* 0x000fc60000000010 */
[----:B------:R-:W-:-:S05]  /*0dd0*/  @!P2 DFMA R28, R20, R28, R16 ;  /* 0x0000001c141ca22b */ /* 0x000fca0000000010 */
[----:B------:R-:W-:Y:S01]  /*0de0*/  @!P5 DSETP.GTU.AND P0, PT, R12, RZ, PT ;  /* 0x000000ff0c00d22a */ /* 0x000fe20003f0c000 */
[----:B-1----:R-:W-:Y:S01]  /*0df0*/  @!P5 PRMT R24, R24, 0x8880, RZ ;  /* 0x000088801818d816 */ /* 0x002fe200000000ff */
[----:B0-----:R-:W0:Y:S03]  /*0e00*/  @!P5 LDC.64 R10, c[0x0][0x3b0] ;  /* 0x0000ec00ff0adb82 */ /* 0x001e260000000a00 */
[----:B------:R-:W-:Y:S02]  /*0e10*/  @!P5 ISETP.NE.AND P1, PT, R24, RZ, PT ;  /* 0x000000ff1800d20c */ /* 0x000fe40003f25270 */
[----:B------:R-:W-:Y:S02]  /*0e20*/  @!P5 FSEL R25, R12, RZ, P0 ;  /* 0x000000ff0c19d208 */ /* 0x000fe40000000000 */
[----:B------:R-:W-:Y:S01]  /*0e30*/  @!P5 FSEL R27, R13, RZ, P0 ;  /* 0x000000ff0d1bd208 */ /* 0x000fe20000000000 */
[----:B------:R-:W1:Y:S01]  /*0e40*/  @!P2 LDC.64 R22, c[0x0][0x3b0] ;  /* 0x0000ec00ff16ab82 */ /* 0x000e620000000a00 */
[----:B------:R-:W-:Y:S01]  /*0e50*/  @!P2 DSETP.GTU.AND P0, PT, R28, RZ, PT ;  /* 0x000000ff1c00a22a */ /* 0x000fe20003f0c000 */
[----:B------:R-:W-:-:S02]  /*0e60*/  @!P5 FSEL R12, R25, R12, P1 ;  /* 0x0000000c190cd208 */ /* 0x000fc40000800000 */
[----:B------:R-:W-:Y:S02]  /*0e70*/  @!P5 FSEL R13, R27, R13, P1 ;  /* 0x0000000d1b0dd208 */ /* 0x000fe40000800000 */
[----:B------:R-:W-:Y:S01]  /*0e80*/  @!P2 ISETP.NE.AND P1, PT, R4, RZ, PT ;  /* 0x000000ff0400a20c */ /* 0x000fe20003f25270 */
[----:B------:R-:W-:Y:S01]  /*0e90*/  IMAD R4, R0, UR5, RZ ;  /* 0x0000000500047c24 */ /* 0x000fe2000f8e02ff */
[----:B------:R-:W-:Y:S02]  /*0ea0*/  @!P2 FSEL R25, R28, RZ, P0 ;  /* 0x000000ff1c19a208 */ /* 0x000fe40000000000 */
[----:B------:R-:W-:Y:S01]  /*0eb0*/  @!P2 FSEL R27, R29, RZ, P0 ;  /* 0x000000ff1d1ba208 */ /* 0x000fe20000000000 */
[C---:B------:R-:W-:Y:S01]  /*0ec0*/  IMAD R31, R4.reuse, 0x8, R31 ;  /* 0x00000008041f7824 */ /* 0x040fe200078e021f */
[----:B------:R-:W-:Y:S01]  /*0ed0*/  @!P2 FSEL R24, R25, R28, P1 ;  /* 0x0000001c1918a208 */ /* 0x000fe20000800000 */
[----:B------:R-:W-:Y:S01]  /*0ee0*/  IMAD R9, R4, 0x8, R9 ;  /* 0x0000000804097824 */ /* 0x000fe200078e0209 */
[----:B------:R-:W-:Y:S01]  /*0ef0*/  @!P2 FSEL R25, R27, R29, P1 ;  /* 0x0000001d1b19a208 */ /* 0x000fe20000800000 */
[----:B------:R-:W-:Y:S01]  /*0f00*/  IMAD R27, R0, UR5, R33 ;  /* 0x00000005001b7c24 */ /* 0x000fe2000f8e0221 */
[----:B------:R-:W-:Y:S01]  /*0f10*/  IADD3 R28, PT, PT, -R26, 0x2, RZ ;  /* 0x000000021a1c7810 */ /* 0x000fe20007ffe1ff */
[----:B0-----:R-:W-:-:S03]  /*0f20*/  @!P5 IMAD.WIDE R10, R5, 0x8, R10 ;  /* 0x00000008050ad825 */ /* 0x001fc600078e020a */
[----:B------:R-:W-:Y:S01]  /*0f30*/  ISETP.NE.AND P0, PT, R28, RZ, PT ;  /* 0x000000ff1c00720c */ /* 0x000fe20003f05270 */
[----:B------:R-:W-:Y:S01]  /*0f40*/  IMAD R27, R0, UR5, R27 ;  /* 0x00000005001b7c24 */ /* 0x000fe2000f8e021b */
[----:B------:R0:W-:Y:S01]  /*0f50*/  @!P5 STG.E.64 desc[UR8][R10.64], R12 ;  /* 0x0000000c0a00d986 */ /* 0x0001e2000c101b08 */
[----:B------:R-:W-:Y:S02]  /*0f60*/  IMAD R29, R4, 0x8, R7 ;  /* 0x00000008041d7824 */ /* 0x000fe400078e0207 */
[----:B-1----:R-:W-:-:S04]  /*0f70*/  @!P2 IMAD.WIDE R22, R30, 0x8, R22 ;  /* 0x000000081e16a825 */ /* 0x002fc800078e0216 */
[----:B------:R-:W-:Y:S01]  /*0f80*/  IMAD R27, R0, UR5, R27 ;  /* 0x00000005001b7c24 */ /* 0x000fe2000f8e021b */
[----:B------:R1:W-:Y:S01]  /*0f90*/  @!P2 STG.E.64 desc[UR8][R22.64], R24 ;  /* 0x000000181600a986 */ /* 0x0003e2000c101b08 */
[----:B------:R-:W-:Y:S02]  /*0fa0*/  IMAD R7, R4, 0x8, R8 ;  /* 0x0000000804077824 */ /* 0x000fe400078e0208 */
[----:B------:R-:W-:Y:S02]  /*0fb0*/  IMAD R27, R0, UR5, R27 ;  /* 0x00000005001b7c24 */ /* 0x000fe4000f8e021b */
[----:B------:R-:W-:Y:S02]  /*0fc0*/  IMAD R8, R4, 0x8, R5 ;  /* 0x0000000804087824 */ /* 0x000fe400078e0205 */
[----:B------:R-:W-:Y:S02]  /*0fd0*/  IMAD R33, R0, UR5, R27 ;  /* 0x0000000500217c24 */ /* 0x000fe4000f8e021b */
[----:B0-----:R-:W-:-:S02]  /*0fe0*/  IMAD R10, R4, 0x8, R30 ;  /* 0x00000008040a7824 */ /* 0x001fc400078e021e */
[----:B------:R-:W-:Y:S02]  /*0ff0*/  IMAD R32, R4, 0x8, R32 ;  /* 0x0000000804207824 */ /* 0x000fe400078e0220 */
[----:B------:R-:W-:Y:S01]  /*1000*/  IMAD R33, R0, UR5, R33 ;  /* 0x0000000500217c24 */ /* 0x000fe2000f8e0221 */
[----:B-1----:R-:W-:Y:S06]  /*1010*/  @!P0 BRA `(.L_x_27216) ;  /* 0x0000000800d08947 */ /* 0x002fec0003800000 */
[----:B------:R-:W-:Y:S01]  /*1020*/  IMAD.IADD R30, R6, 0x1, R0 ;  /* 0x00000001061e7824 */ /* 0x000fe200078e0200 */
[----:B------:R-:W0:Y:S01]  /*1030*/  LDCU UR4, c[0x0][0x3b8] ;  /* 0x00007700ff0477ac */ /* 0x000e220008000800 */
[----:B------:R-:W-:Y:S02]  /*1040*/  IMAD.MOV.U32 R3, RZ, RZ, R9 ;  /* 0x000000ffff037224 */ /* 0x000fe400078e0009 */
[----:B------:R-:W-:Y:S01]  /*1050*/  IMAD.MOV.U32 R5, RZ, RZ, R31 ;  /* 0x000000ffff057224 */ /* 0x000fe200078e001f */
[----:B------:R-:W1:Y:S01]  /*1060*/  LDCU UR5, c[0x0][0x3bc] ;  /* 0x00007780ff0577ac */ /* 0x000e620008000800 */
[----:B------:R-:W-:Y:S02]  /*1070*/  IMAD.MOV.U32 R9, RZ, RZ, R10 ;  /* 0x000000ffff097224 */ /* 0x000fe400078e000a */
[----:B------:R-:W-:-:S07]  /*1080*/  IMAD.MOV.U32 R6, RZ, RZ, R32 ;  /* 0x000000ffff067224 */ /* 0x000fce00078e0020 */
.L_x_27217:
[C---:B0-----:R-:W-:Y:S01]  /*1090*/  ISETP.GE.AND P4, PT, R30.reuse, UR4, PT ;  /* 0x000000041e007c0c */ /* 0x041fe2000bf86270 */
[----:B------:R-:W-:-:S05]  /*10a0*/  IMAD.IADD R13, R30, 0x1, R0 ;  /* 0x000000011e0d7824 */ /* 0x000fca00078e0200 */
[----:B------:R-:W-:-:S07]  /*10b0*/  ISETP.GE.AND P3, PT, R13, UR4, PT ;  /* 0x000000040d007c0c */ /* 0x000fce000bf66270 */
[----:B------:R-:W0:Y:S08]  /*10c0*/  @!P4 LDC.64 R10, c[0x0][0x380] ;  /* 0x0000e000ff0acb82 */ /* 0x000e300000000a00 */
[----:B------:R-:W2:Y:S01]  /*10d0*/  @!P4 LDC.U8 R22, c[0x0][0x3c0] ;  /* 0x0000f000ff16cb82 */ /* 0x000ea20000000000 */
[----:B0-----:R-:W-:-:S07]  /*10e0*/  @!P4 IMAD.WIDE R24, R33, 0x8, R10 ;  /* 0x000000082118c825 */ /* 0x001fce00078e020a */
[----:B------:R-:W0:Y:S01]  /*10f0*/  @!P3 LDC.64 R10, c[0x0][0x380] ;  /* 0x0000e000ff0abb82 */ /* 0x000e220000000a00 */
[----:B------:R-:W3:Y:S01]  /*1100*/  @!P4 LDG.E.64.CONSTANT R24, desc[UR8][R24.64] ;  /* 0x000000081818c981 */ /* 0x000ee2000c1e9b00 */
[----:B------:R-:W-:-:S05]  /*1110*/  IMAD.IADD R13, R13, 0x1, R0 ;  /* 0x000000010d0d7824 */ /* 0x000fca00078e0200 */
[----:B------:R-:W-:Y:S01]  /*1120*/  ISETP.GE.AND P0, PT, R13, UR4, PT ;  /* 0x000000040d007c0c */ /* 0x000fe2000bf06270 */
[----:B0-----:R-:W-:-:S05]  /*1130*/  @!P3 IMAD.WIDE R10, R6, 0x8, R10 ;  /* 0x00000008060ab825 */ /* 0x001fca00078e020a */
[----:B------:R0:W4:Y:S07]  /*1140*/  @!P3 LDG.E.64.CONSTANT R26, desc[UR8][R10.64] ;  /* 0x000000080a1ab981 */ /* 0x00012e000c1e9b00 */
[----:B0-----:R-:W0:Y:S02]  /*1150*/  @!P0 LDC.64 R10, c[0x0][0x380] ;  /* 0x0000e000ff0a8b82 */ /* 0x001e240000000a00 */
[----:B0-----:R-:W-:-:S06]  /*1160*/  @!P0 IMAD.WIDE R10, R29, 0x8, R10 ;  /* 0x000000081d0a8825 */ /* 0x001fcc00078e020a */
[----:B------:R-:W5:Y:S01]  /*1170*/  @!P0 LDG.E.64.CONSTANT R10, desc[UR8][R10.64] ;  /* 0x000000080a0a8981 */ /* 0x000f62000c1e9b00 */
[----:B------:R-:W-:-:S05]  /*1180*/  IMAD.IADD R32, R13, 0x1, R0 ;  /* 0x000000010d207824 */ /* 0x000fca00078e0200 */
[----:B------:R-:W-:-:S13]  /*1190*/  ISETP.GE.AND P1, PT, R32, UR4, PT ;  /* 0x0000000420007c0c */ /* 0x000fda000bf26270 */
[----:B------:R-:W0:Y:S01]  /*11a0*/  @!P1 LDC.64 R12, c[0x0][0x380] ;  /* 0x0000e000ff0c9b82 */ /* 0x000e220000000a00 */
[----:B--2---:R-:W-:-:S04]  /*11b0*/  @!P4 PRMT R22, R22, 0x8880, RZ ;  /* 0x000088801616c816 */ /* 0x004fc800000000ff */
[----:B------:R-:W-:-:S03]  /*11c0*/  @!P4 ISETP.NE.AND P5, PT, R22, RZ, PT ;  /* 0x000000ff1600c20c */ /* 0x000fc60003fa5270 */
[----:B------:R-:W2:Y:S01]  /*11d0*/  @!P4 LDC.64 R22, c[0x0][0x3b0] ;  /* 0x0000ec00ff16cb82 */ /* 0x000ea20000000a00 */
[----:B0-----:R-:W-:-:S06]  /*11e0*/  @!P1 IMAD.WIDE R12, R7, 0x8, R12 ;  /* 0x00000008070c9825 */ /* 0x001fcc00078e020c */
[----:B------:R-:W5:Y:S01]  /*11f0*/  @!P1 LDG.E.64.CONSTANT R12, desc[UR8][R12.64] ;  /* 0x000000080c0c9981 */ /* 0x000f62000c1e9b00 */
[----:B------:R-:W-:Y:S02]  /*1200*/  IMAD.IADD R32, R32, 0x1, R0 ;  /* 0x0000000120207824 */ /* 0x000fe400078e0200 */
[----:B--2---:R-:W-:Y:S01]  /*1210*/  @!P4 IMAD.WIDE R22, R33, 0x8, R22 ;  /* 0x000000082116c825 */ /* 0x004fe200078e0216 */
[----:B---3--:R-:W-:-:S08]  /*1220*/  @!P4 DADD R24, -R18, R24 ;  /* 0x000000001218c229 */ /* 0x008fd00000000118 */
[----:B------:R-:W-:-:S08]  /*1230*/  @!P4 DMUL R24, R24, R14 ;  /* 0x0000000e1818c228 */ /* 0x000fd00000000000 */
[----:B------:R-:W-:-:S08]  /*1240*/  @!P4 DFMA R24, R20, R24, R16 ;  /* 0x000000181418c22b */ /* 0x000fd00000000010 */
[----:B------:R-:W-:-:S06]  /*1250*/  @!P4 DSETP.GTU.AND P2, PT, R24, RZ, PT ;  /* 0x000000ff1800c22a */ /* 0x000fcc0003f4c000 */
[----:B------:R-:W-:Y:S01]  /*1260*/  @!P4 FSEL R31, R24, RZ, P2 ;  /* 0x000000ff181fc208 */ /* 0x000fe20001000000 */
[----:B----4-:R-:W-:-:S03]  /*1270*/  @!P3 DADD R26, -R18, R26 ;  /* 0x00000000121ab229 */ /* 0x010fc6000000011a */
[----:B------:R-:W-:Y:S02]  /*1280*/  @!P4 FSEL R24, R31, R24, P5 ;  /* 0x000000181f18c208 */ /* 0x000fe40002800000 */
[----:B------:R-:W0:Y:S01]  /*1290*/  @!P3 LDC.U8 R31, c[0x0][0x3c0] ;  /* 0x0000f000ff1fbb82 */ /* 0x000e220000000000 */
[----:B------:R-:W-:Y:S02]  /*12a0*/  @!P4 FSEL R35, R25, RZ, P2 ;  /* 0x000000ff1923c208 */ /* 0x000fe40001000000 */
[----:B------:R-:W-:Y:S02]  /*12b0*/  @!P3 DMUL R26, R26, R14 ;  /* 0x0000000e1a1ab228 */ /* 0x000fe40000000000 */
[----:B------:R-:W-:Y:S02]  /*12c0*/  @!P4 FSEL R25, R35, R25, P5 ;  /* 0x000000192319c208 */ /* 0x000fe40002800000 */
[----:B------:R-:W-:-:S03]  /*12d0*/  ISETP.GE.AND P2, PT, R32, UR4, PT ;  /* 0x0000000420007c0c */ /* 0x000fc6000bf46270 */
[----:B------:R2:W-:Y:S02]  /*12e0*/  @!P4 STG.E.64 desc[UR8][R22.64], R24 ;  /* 0x000000181600c986 */ /* 0x0005e4000c101b08 */
[----:B--2---:R-:W-:Y:S01]  /*12f0*/  @!P3 DFMA R24, R20, R26, R16 ;  /* 0x0000001a1418b22b */ /* 0x004fe20000000010 */
[----:B0-----:R-:W-:-:S07]  /*1300*/  @!P3 PRMT R31, R31, 0x8880, RZ ;  /* 0x000088801f1fb816 */ /* 0x001fce00000000ff */
[----:B------:R-:W0:Y:S01]  /*1310*/  @!P2 LDC.64 R26, c[0x0][0x380] ;  /* 0x0000e000ff1aab82 */ /* 0x000e220000000a00 */
[----:B------:R-:W-:Y:S01]  /*1320*/  @!P3 DSETP.GTU.AND P4, PT, R24, RZ, PT ;  /* 0x000000ff1800b22a */ /* 0x000fe20003f8c000 */
[----:B------:R-:W-:-:S06]  /*1330*/  @!P3 ISETP.NE.AND P5, PT, R31, RZ, PT ;  /* 0x000000ff1f00b20c */ /* 0x000fcc0003fa5270 */
[----:B------:R-:W2:Y:S01]  /*1340*/  @!P3 LDC.64 R22, c[0x0][0x3b0] ;  /* 0x0000ec00ff16bb82 */ /* 0x000ea20000000a00 */
[----:B------:R-:W-:-:S04]  /*1350*/  @!P3 FSEL R31, R24, RZ, P4 ;  /* 0x000000ff181fb208 */ /* 0x000fc80002000000 */
[----:B------:R-:W-:-:S03]  /*1360*/  @!P3 FSEL R24, R31, R24, P5 ;  /* 0x000000181f18b208 */ /* 0x000fc60002800000 */
[----:B------:R-:W3:Y:S01]  /*1370*/  @!P0 LDC.U8 R31, c[0x0][0x3c0] ;  /* 0x0000f000ff1f8b82 */ /* 0x000ee20000000000 */
[----:B-----5:R-:W-:Y:S01]  /*1380*/  @!P0 DADD R10, -R18, R10 ;  /* 0x00000000120a8229 */ /* 0x020fe2000000010a */
[----:B------:R-:W-:Y:S01]  /*1390*/  IMAD.IADD R32, R32, 0x1, R0 ;  /* 0x0000000120207824 */ /* 0x000fe200078e0200 */
[----:B------:R-:W-:-:S04]  /*13a0*/  @!P3 FSEL R35, R25, RZ, P4 ;  /* 0x000000ff1923b208 */ /* 0x000fc80002000000 */
[----:B------:R-:W-:Y:S02]  /*13b0*/  ISETP.GE.AND P4, PT, R32, UR4, PT ;  /* 0x0000000420007c0c */ /* 0x000fe4000bf86270 */
[----:B------:R-:W-:Y:S01]  /*13c0*/  @!P0 DMUL R10, R10, R14 ;  /* 0x0000000e0a0a8228 */ /* 0x000fe20000000000 */
[----:B------:R-:W-:Y:S01]  /*13d0*/  @!P3 FSEL R25, R35, R25, P5 ;  /* 0x000000192319b208 */ /* 0x000fe20002800000 */
[----:B0-----:R-:W-:-:S04]  /*13e0*/  @!P2 IMAD.WIDE R26, R5, 0x8, R26 ;  /* 0x00000008051aa825 */ /* 0x001fc800078e021a */
[----:B--2---:R-:W-:Y:S02]  /*13f0*/  @!P3 IMAD.WIDE R22, R6, 0x8, R22 ;  /* 0x000000080616b825 */ /* 0x004fe400078e0216 */
[----:B------:R-:W2:Y:S04]  /*1400*/  @!P2 LDG.E.64.CONSTANT R26, desc[UR8][R26.64] ;  /* 0x000000081a1aa981 */ /* 0x000ea8000c1e9b00 */
[----:B------:R0:W-:Y:S02]  /*1410*/  @!P3 STG.E.64 desc[UR8][R22.64], R24 ;  /* 0x000000181600b986 */ /* 0x0001e4000c101b08 */
[----:B0-----:R-:W-:Y:S01]  /*1420*/  @!P0 DFMA R24, R20, R10, R16 ;  /* 0x0000000a1418822b */ /* 0x001fe20000000010 */
[----:B------:R-:W0:Y:S01]  /*1430*/  @!P4 LDC.64 R22, c[0x0][0x380] ;  /* 0x0000e000ff16cb82 */ /* 0x000e220000000a00 */
[----:B---3--:R-:W-:-:S04]  /*1440*/  @!P0 PRMT R10, R31, 0x8880, RZ ;  /* 0x000088801f0a8816 */ /* 0x008fc800000000ff */
[----:B------:R-:W-:-:S03]  /*1450*/  @!P0 ISETP.NE.AND P6, PT, R10, RZ, PT ;  /* 0x000000ff0a00820c */ /* 0x000fc60003fc5270 */
[----:B------:R-:W3:Y:S01]  /*1460*/  @!P0 LDC.64 R10, c[0x0][0x3b0] ;  /* 0x0000ec00ff0a8b82 */ /* 0x000ee20000000a00 */
[----:B------:R-:W-:Y:S01]  /*1470*/  IMAD.IADD R31, R32, 0x1, R0 ;  /* 0x00000001201f7824 */ /* 0x000fe200078e0200 */
[----:B------:R-:W-:-:S04]  /*1480*/  @!P0 DSETP.GTU.AND P5, PT, R24, RZ, PT ;  /* 0x000000ff1800822a */ /* 0x000fc80003fac000 */
[C---:B------:R-:W-:Y:S01]  /*1490*/  ISETP.GE.AND P3, PT, R31.reuse, UR4, PT ;  /* 0x000000041f007c0c */ /* 0x040fe2000bf66270 */
[----:B------:R-:W-:Y:S01]  /*14a0*/  IMAD.IADD R31, R31, 0x1, R0 ;  /* 0x000000011f1f7824 */ /* 0x000fe200078e0200 */
[----:B------:R-:W-:Y:S02]  /*14b0*/  @!P0 FSEL R35, R24, RZ, P5 ;  /* 0x000000ff18238208 */ /* 0x000fe40002800000 */
[----:B------:R-:W-:Y:S02]  /*14c0*/  @!P0 FSEL R37, R25, RZ, P5 ;  /* 0x000000ff19258208 */ /* 0x000fe40002800000 */
[----:B------:R-:W-:Y:S02]  /*14d0*/  ISETP.GE.AND P5, PT, R31, UR4, PT ;  /* 0x000000041f007c0c */ /* 0x000fe4000bfa6270 */
[----:B------:R-:W-:Y:S01]  /*14e0*/  @!P0 FSEL R24, R35, R24, P6 ;  /* 0x0000001823188208 */ /* 0x000fe20003000000 */
[----:B0-----:R-:W-:Y:S01]  /*14f0*/  @!P4 IMAD.WIDE R34, R3, 0x8, R22 ;  /* 0x000000080322c825 */ /* 0x001fe200078e0216 */
[----:B------:R-:W-:-:S03]  /*1500*/  @!P0 FSEL R25, R37, R25, P6 ;  /* 0x0000001925198208 */ /* 0x000fc60003000000 */
[----:B------:R-:W0:Y:S02]  /*1510*/  @!P3 LDC.64 R22, c[0x0][0x380] ;  /* 0x0000e000ff16bb82 */ /* 0x000e240000000a00 */
[----:B------:R-:W4:Y:S01]  /*1520*/  @!P4 LDG.E.64.CONSTANT R34, desc[UR8][R34.64] ;  /* 0x000000082222c981 */ /* 0x000f22000c1e9b00 */
[----:B---3--:R-:W-:-:S05]  /*1530*/  @!P0 IMAD.WIDE R10, R29, 0x8, R10 ;  /* 0x000000081d0a8825 */ /* 0x008fca00078e020a */
[----:B------:R3:W-:Y:S02]  /*1540*/  @!P0 STG.E.64 desc[UR8][R10.64], R24 ;  /* 0x000000180a008986 */ /* 0x0007e4000c101b08 */
[----:B---3--:R-:W3:Y:S01]  /*1550*/  @!P5 LDC.64 R10, c[0x0][0x380] ;  /* 0x0000e000ff0adb82 */ /* 0x008ee20000000a00 */
[----:B0-----:R-:W-:-:S06]  /*1560*/  @!P3 IMAD.WIDE R22, R8, 0x8, R22 ;  /* 0x000000080816b825 */ /* 0x001fcc00078e0216 */
[----:B------:R-:W5:Y:S01]  /*1570*/  @!P3 LDG.E.64.CONSTANT R22, desc[UR8][R22.64] ;  /* 0x000000081616b981 */ /* 0x000f62000c1e9b00 */
[----:B------:R-:W0:Y:S01]  /*1580*/  @!P1 LDC.U8 R24, c[0x0][0x3c0] ;  /* 0x0000f000ff189b82 */ /* 0x000e220000000000 */
[----:B---3--:R-:W-:-:S06]  /*1590*/  @!P5 IMAD.WIDE R10, R9, 0x8, R10 ;  /* 0x00000008090ad825 */ /* 0x008fcc00078e020a */
[----:B------:R-:W3:Y:S01]  /*15a0*/  @!P5 LDG.E.64.CONSTANT R10, desc[UR8][R10.64] ;  /* 0x000000080a0ad981 */ /* 0x000ee2000c1e9b00 */
[----:B------:R-:W-:-:S08]  /*15b0*/  @!P1 DADD R12, -R18, R12 ;  /* 0x00000000120c9229 */ /* 0x000fd0000000010c */
[----:B------:R-:W-:Y:S01]  /*15c0*/  @!P1 DMUL R12, R12, R14 ;  /* 0x0000000e0c0c9228 */ /* 0x000fe20000000000 */
[----:B0-----:R-:W-:-:S07]  /*15d0*/  @!P1 PRMT R32, R24, 0x8880, RZ ;  /* 0x0000888018209816 */ /* 0x001fce00000000ff */
[----:B------:R-:W-:Y:S01]  /*15e0*/  @!P1 DFMA R12, R20, R12, R16 ;  /* 0x0000000c140c922b */ /* 0x000fe20000000010 */
[----:B------:R-:W-:Y:S02]  /*15f0*/  @!P1 IMAD.MOV.U32 R24, RZ, RZ, R32 ;  /* 0x000000ffff189224 */ /* 0x000fe400078e0020 */
[----:B------:R-:W0:Y:S05]  /*1600*/  @!P2 LDC.U8 R32, c[0x0][0x3c0] ;  /* 0x0000f000ff20ab82 */ /* 0x000e2a0000000000 */
[----:B------:R-:W-:Y:S01]  /*1610*/  @!P1 DSETP.GTU.AND P0, PT, R12, RZ, PT ;  /* 0x000000ff0c00922a */ /* 0x000fe20003f0c000 */
[----:B------:R-:W-:-:S05]  /*1620*/  @!P1 ISETP.NE.AND P6, PT, R24, RZ, PT ;  /* 0x000000ff1800920c */ /* 0x000fca0003fc5270 */
[----:B------:R-:W-:Y:S02]  /*1630*/  @!P1 FSEL R25, R12, RZ, P0 ;  /* 0x000000ff0c199208 */ /* 0x000fe40000000000 */
[----:B------:R-:W-:Y:S02]  /*1640*/  @!P1 FSEL R37, R13, RZ, P0 ;  /* 0x000000ff0d259208 */ /* 0x000fe40000000000 */
[----:B------:R-:W-:Y:S02]  /*1650*/  @!P1 FSEL R24, R25, R12, P6 ;  /* 0x0000000c19189208 */ /* 0x000fe40003000000 */
[----:B------:R-:W-:Y:S02]  /*1660*/  @!P1 FSEL R25, R37, R13, P6 ;  /* 0x0000000d25199208 */ /* 0x000fe40003000000 */
[----:B------:R-:W1:Y:S02]  /*1670*/  @!P1 LDC.64 R12, c[0x0][0x3b0] ;  /* 0x0000ec00ff0c9b82 */ /* 0x000e640000000a00 */
[----:B-1----:R-:W-:-:S05]  /*1680*/  @!P1 IMAD.WIDE R12, R7, 0x8, R12 ;  /* 0x00000008070c9825 */ /* 0x002fca00078e020c */
[----:B------:R1:W-:Y:S02]  /*1690*/  @!P1 STG.E.64 desc[UR8][R12.64], R24 ;  /* 0x000000180c009986 */ /* 0x0003e4000c101b08 */
[----:B-1----:R-:W1:Y:S02]  /*16a0*/  @!P2 LDC.64 R12, c[0x0][0x3b0] ;  /* 0x0000ec00ff0cab82 */ /* 0x002e640000000a00 */
[----:B-1----:R-:W-:Y:S01]  /*16b0*/  @!P2 IMAD.WIDE R12, R5, 0x8, R12 ;  /* 0x00000008050ca825 */ /* 0x002fe200078e020c */
[----:B--2---:R-:W-:-:S08]  /*16c0*/  @!P2 DADD R24, -R18, R26 ;  /* 0x000000001218a229 */ /* 0x004fd0000000011a */
[----:B------:R-:W-:-:S08]  /*16d0*/  @!P2 DMUL R24, R24, R14 ;  /* 0x0000000e1818a228 */ /* 0x000fd00000000000 */
[----:B------:R-:W-:Y:S01]  /*16e0*/  @!P2 DFMA R24, R20, R24, R16 ;  /* 0x000000181418a22b */ /* 0x000fe20000000010 */
[----:B0-----:R-:W-:Y:S02]  /*16f0*/  @!P2 PRMT R26, R32, 0x8880, RZ ;  /* 0x00008880201aa816 */ /* 0x001fe400000000ff */
[----:B------:R-:W0:Y:S05]  /*1700*/  @!P4 LDC.U8 R32, c[0x0][0x3c0] ;  /* 0x0000f000ff20cb82 */ /* 0x000e2a0000000000 */
[----:B------:R-:W-:Y:S01]  /*1710*/  @!P2 DSETP.GTU.AND P0, PT, R24, RZ, PT ;  /* 0x000000ff1800a22a */ /* 0x000fe20003f0c000 */
[----:B------:R-:W-:-:S05]  /*1720*/  @!P2 ISETP.NE.AND P1, PT, R26, RZ, PT ;  /* 0x000000ff1a00a20c */ /* 0x000fca0003f25270 */
[----:B------:R-:W-:Y:S02]  /*1730*/  @!P2 FSEL R27, R24, RZ, P0 ;  /* 0x000000ff181ba208 */ /* 0x000fe40000000000 */
[----:B------:R-:W-:Y:S02]  /*1740*/  @!P2 FSEL R37, R25, RZ, P0 ;  /* 0x000000ff1925a208 */ /* 0x000fe40000000000 */
[----:B------:R-:W-:Y:S02]  /*1750*/  @!P2 FSEL R24, R27, R24, P1 ;  /* 0x000000181b18a208 */ /* 0x000fe40000800000 */
[----:B------:R-:W-:Y:S01]  /*1760*/  @!P2 FSEL R25, R37, R25, P1 ;  /* 0x000000192519a208 */ /* 0x000fe20000800000 */
[----:B----4-:R-:W-:-:S04]  /*1770*/  @!P4 DADD R26, -R18, R34 ;  /* 0x00000000121ac229 */ /* 0x010fc80000000122 */
[----:B------:R1:W-:Y:S01]  /*1780*/  @!P2 STG.E.64 desc[UR8][R12.64], R24 ;  /* 0x000000180c00a986 */ /* 0x0003e2000c101b08 */
[----:B0-----:R-:W-:Y:S01]  /*1790*/  @!P4 PRMT R32, R32, 0x8880, RZ ;  /* 0x000088802020c816 */ /* 0x001fe200000000ff */
[----:B------:R-:W0:Y:S02]  /*17a0*/  @!P3 LDC.U8 R34, c[0x0][0x3c0] ;  /* 0x0000f000ff22bb82 */ /* 0x000e240000000000 */
[----:B------:R-:W-:-:S06]  /*17b0*/  @!P4 DMUL R26, R26, R14 ;  /* 0x0000000e1a1ac228 */ /* 0x000fcc0000000000 */
[----:B-1----:R-:W1:Y:S02]  /*17c0*/  @!P4 LDC.64 R12, c[0x0][0x3b0] ;  /* 0x0000ec00ff0ccb82 */ /* 0x002e640000000a00 */
[----:B------:R-:W-:Y:S01]  /*17d0*/  @!P4 DFMA R26, R20, R26, R16 ;  /* 0x0000001a141ac22b */ /* 0x000fe20000000010 */
[----:B------:R-:W-:-:S07]  /*17e0*/  @!P4 ISETP.NE.AND P1, PT, R32, RZ, PT ;  /* 0x000000ff2000c20c */ /* 0x000fce0003f25270 */
[----:B------:R-:W-:Y:S02]  /*17f0*/  @!P4 DSETP.GTU.AND P0, PT, R26, RZ, PT ;  /* 0x000000ff1a00c22a */ /* 0x000fe40003f0c000 */
[----:B-----5:R-:W-:-:S04]  /*1800*/  @!P3 DADD R22, -R18, R22 ;  /* 0x000000001216b229 */ /* 0x020fc80000000116 */
[----:B------:R-:W-:Y:S02]  /*1810*/  @!P4 FSEL R35, R26, RZ, P0 ;  /* 0x000000ff1a23c208 */ /* 0x000fe40000000000 */
[----:B------:R-:W-:Y:S02]  /*1820*/  @!P4 FSEL R25, R27, RZ, P0 ;  /* 0x000000ff1b19c208 */ /* 0x000fe40000000000 */
[----:B------:R-:W-:Y:S01]  /*1830*/  @!P4 FSEL R24, R35, R26, P1 ;  /* 0x0000001a2318c208 */ /* 0x000fe20000800000 */
[----:B------:R-:W-:Y:S01]  /*1840*/  @!P3 DMUL R22, R22, R14 ;  /* 0x0000000e1616b228 */ /* 0x000fe20000000000 */
[----:B------:R-:W-:Y:S01]  /*1850*/  @!P4 FSEL R25, R25, R27, P1 ;  /* 0x0000001b1919c208 */ /* 0x000fe20000800000 */
[----:B------:R-:W2:Y:S01]  /*1860*/  @!P5 LDC.U8 R26, c[0x0][0x3c0] ;  /* 0x0000f000ff1adb82 */ /* 0x000ea20000000000 */
[----:B-1----:R-:W-:Y:S01]  /*1870*/  @!P4 IMAD.WIDE R12, R3, 0x8, R12 ;  /* 0x00000008030cc825 */ /* 0x002fe200078e020c */
[----:B---3--:R-:W-:-:S04]  /*1880*/  @!P5 DADD R10, -R18, R10 ;  /* 0x00000000120ad229 */ /* 0x008fc8000000010a */
[----:B------:R1:W-:Y:S01]  /*1890*/  @!P4 STG.E.64 desc[UR8][R12.64], R24 ;  /* 0x000000180c00c986 */ /* 0x0003e2000c101b08 */
[--C-:B------:R-:W-:Y:S01]  /*18a0*/  @!P3 DFMA R22, R20, R22, R16.reuse ;  /* 0x000000161416b22b */ /* 0x100fe20000000010 */
[----:B0-----:R-:W-:Y:S02]  /*18b0*/  @!P3 PRMT R27, R34, 0x8880, RZ ;  /* 0x00008880221bb816 */ /* 0x001fe400000000ff */
[----:B-1----:R-:W-:Y:S01]  /*18c0*/  @!P5 DMUL R24, R10, R14 ;  /* 0x0000000e0a18d228 */ /* 0x002fe20000000000 */
[----:B------:R-:W0:Y:S08]  /*18d0*/  @!P5 LDC.64 R12, c[0x0][0x3b0] ;  /* 0x0000ec00ff0cdb82 */ /* 0x000e300000000a00 */
[----:B------:R-:W1:Y:S01]  /*18e0*/  @!P3 LDC.64 R10, c[0x0][0x3b0] ;  /* 0x0000ec00ff0abb82 */ /* 0x000e620000000a00 */
[----:B------:R-:W-:-:S02]  /*18f0*/  @!P5 DFMA R24, R20, R24, R16 ;  /* 0x000000181418d22b */ /* 0x000fc40000000010 */
[----:B------:R-:W-:Y:S01]  /*1900*/  @!P3 DSETP.GTU.AND P0, PT, R22, RZ, PT ;  /* 0x000000ff1600b22a */ /* 0x000fe20003f0c000 */
[----:B------:R-:W-:Y:S02]  /*1910*/  @!P3 ISETP.NE.AND P1, PT, R27, RZ, PT ;  /* 0x000000ff1b00b20c */ /* 0x000fe40003f25270 */
[----:B--2---:R-:W-:-:S03]  /*1920*/  @!P5 PRMT R26, R26, 0x8880, RZ ;  /* 0x000088801a1ad816 */ /* 0x004fc600000000ff */
[----:B------:R-:W-:Y:S02]  /*1930*/  @!P3 FSEL R27, R22, RZ, P0 ;  /* 0x000000ff161bb208 */ /* 0x000fe40000000000 */
[----:B------:R-:W-:Y:S01]  /*1940*/  @!P3 FSEL R35, R23, RZ, P0 ;  /* 0x000000ff1723b208 */ /* 0x000fe20000000000 */
[----:B------:R-:W-:Y:S01]  /*1950*/  @!P5 DSETP.GTU.AND P0, PT, R24, RZ, PT ;  /* 0x000000ff1800d22a */ /* 0x000fe20003f0c000 */
[----:B------:R-:W-:Y:S02]  /*1960*/  @!P3 FSEL R22, R27, R22, P1 ;  /* 0x000000161b16b208 */ /* 0x000fe40000800000 */
[----:B------:R-:W-:Y:S01]  /*1970*/  @!P3 FSEL R23, R35, R23, P1 ;  /* 0x000000172317b208 */ /* 0x000fe20000800000 */
[----:B------:R-:W-:Y:S01]  /*1980*/  IMAD R33, R0, UR5, R33 ;  /* 0x0000000500217c24 */ /* 0x000fe2000f8e0221 */
[----:B------:R-:W-:Y:S02]  /*1990*/  @!P5 ISETP.NE.AND P1, PT, R26, RZ, PT ;  /* 0x000000ff1a00d20c */ /* 0x000fe40003f25270 */
[----:B------:R-:W-:-:S02]  /*19a0*/  @!P5 FSEL R27, R24, RZ, P0 ;  /* 0x000000ff181bd208 */ /* 0x000fc40000000000 */
[----:B------:R-:W-:Y:S01]  /*19b0*/  @!P5 FSEL R35, R25, RZ, P0 ;  /* 0x000000ff1923d208 */ /* 0x000fe20000000000 */
[----:B0-----:R-:W-:Y:S01]  /*19c0*/  @!P5 IMAD.WIDE R12, R9, 0x8, R12 ;  /* 0x00000008090cd825 */ /* 0x001fe200078e020c */
[----:B------:R-:W-:Y:S02]  /*19d0*/  @!P5 FSEL R24, R27, R24, P1 ;  /* 0x000000181b18d208 */ /* 0x000fe40000800000 */
[----:B------:R-:W-:Y:S01]  /*19e0*/  @!P5 FSEL R25, R35, R25, P1 ;  /* 0x000000192319d208 */ /* 0x000fe20000800000 */
[----:B-1----:R-:W-:-:S04]  /*19f0*/  @!P3 IMAD.WIDE R10, R8, 0x8, R10 ;  /* 0x00000008080ab825 */ /* 0x002fc800078e020a */
[----:B------:R-:W-:Y:S01]  /*1a00*/  IMAD R33, R0, UR5, R33 ;  /* 0x0000000500217c24 */ /* 0x000fe2000f8e0221 */
[----:B------:R2:W-:Y:S01]  /*1a10*/  @!P3 STG.E.64 desc[UR8][R10.64], R22 ;  /* 0x000000160a00b986 */ /* 0x0005e2000c101b08 */
[----:B------:R-:W-:Y:S02]  /*1a20*/  VIADD R28, R28, 0x2 ;  /* 0x000000021c1c7836 */ /* 0x000fe40000000000 */
[----:B------:R-:W-:Y:S01]  /*1a30*/  IMAD R27, R0, UR5, R33 ;  /* 0x00000005001b7c24 */ /* 0x000fe2000f8e0221 */
[----:B------:R2:W-:Y:S02]  /*1a40*/  @!P5 STG.E.64 desc[UR8][R12.64], R24 ;  /* 0x000000180c00d986 */ /* 0x0005e4000c101b08 */
[----:B------:R-:W-:Y:S01]  /*1a50*/  ISETP.NE.AND P0, PT, R28, RZ, PT ;  /* 0x000000ff1c00720c */ /* 0x000fe20003f05270 */
[----:B------:R-:W-:-:S04]  /*1a60*/  IMAD R27, R0, UR5, R27 ;  /* 0x00000005001b7c24 */ /* 0x000fc8000f8e021b */
[----:B------:R-:W-:-:S04]  /*1a70*/  IMAD R27, R0, UR5, R27 ;  /* 0x00000005001b7c24 */ /* 0x000fc8000f8e021b */
[----:B------:R-:W-:-:S04]  /*1a80*/  IMAD R27, R0, UR5, R27 ;  /* 0x00000005001b7c24 */ /* 0x000fc8000f8e021b */
[C---:B------:R-:W-:Y:S02]  /*1a90*/  IMAD R33, R0.reuse, UR5, R27 ;  /* 0x0000000500217c24 */ /* 0x040fe4000f8e021b */
[----:B------:R-:W-:Y:S02]  /*1aa0*/  IMAD R26, R0, 0x8, R30 ;  /* 0x00000008001a7824 */ /* 0x000fe400078e021e */
[C---:B------:R-:W-:Y:S02]  /*1ab0*/  IMAD R6, R4.reuse, 0x8, R6 ;  /* 0x0000000804067824 */ /* 0x040fe400078e0206 */
[C---:B------:R-:W-:Y:S02]  /*1ac0*/  IMAD R29, R4.reuse, 0x8, R29 ;  /* 0x00000008041d7824 */ /* 0x040fe400078e021d */
[----:B------:R-:W-:Y:S02]  /*1ad0*/  IMAD R7, R4, 0x8, R7 ;  /* 0x0000000804077824 */ /* 0x000fe400078e0207 */
[----:B------:R-:W-:-:S02]  /*1ae0*/  IMAD.IADD R30, R31, 0x1, R0 ;  /* 0x000000011f1e7824 */ /* 0x000fc400078e0200 */
[----:B------:R-:W-:Y:S02]  /*1af0*/  IMAD R5, R4, 0x8, R5 ;  /* 0x0000000804057824 */ /* 0x000fe400078e0205 */
[----:B------:R-:W-:Y:S02]  /*1b00*/  IMAD R33, R0, UR5, R33 ;  /* 0x0000000500217c24 */ /* 0x000fe4000f8e0221 */
[C---:B------:R-:W-:Y:S02]  /*1b10*/  IMAD R3, R4.reuse, 0x8, R3 ;  /* 0x0000000804037824 */ /* 0x040fe400078e0203 */
[C---:B------:R-:W-:Y:S02]  /*1b20*/  IMAD R8, R4.reuse, 0x8, R8 ;  /* 0x0000000804087824 */ /* 0x040fe400078e0208 */
[----:B------:R-:W-:Y:S01]  /*1b30*/  IMAD R9, R4, 0x8, R9 ;  /* 0x0000000804097824 */ /* 0x000fe200078e0209 */
[----:B--2---:R-:W-:Y:S06]  /*1b40*/  @P0 BRA `(.L_x_27217) ;  /* 0xfffffff400500947 */ /* 0x004fec000383ffff */
[----:B------:R-:W-:-:S07]  /*1b50*/  IMAD.MOV.U32 R3, RZ, RZ, R26 ;  /* 0x000000ffff037224 */ /* 0x000fce00078e001a */
.L_x_27216:
[----:B------:R-:W-:-:S04]  /*1b60*/  LOP3.LUT R2, R2, 0x1, RZ, 0xc0, !PT ;  /* 0x0000000102027812 */ /* 0x000fc800078ec0ff */
[----:B------:R-:W-:-:S13]  /*1b70*/  ISETP.NE.U32.AND P0, PT, R2, 0x1, PT ;  /* 0x000000010200780c */ /* 0x000fda0003f05070 */
[----:B------:R-:W-:Y:S05]  /*1b80*/  @!P0 EXIT ;  /* 0x000000000000894d */ /* 0x000fea0003800000 */
[C---:B------:R-:W-:Y:S01]  /*1b90*/  ISETP.GE.AND P3, PT, R3.reuse, UR4, PT ;  /* 0x0000000403007c0c */ /* 0x040fe2000bf66270 */
[----:B------:R-:W-:Y:S02]  /*1ba0*/  IMAD.IADD R3, R3, 0x1, R0 ;  /* 0x0000000103037824 */ /* 0x000fe400078e0200 */
[----:B------:R-:W-:-:S03]  /*1bb0*/  IMAD R13, R0, UR5, R33 ;  /* 0x00000005000d7c24 */ /* 0x000fc6000f8e0221 */
[C---:B------:R-:W-:Y:S01]  /*1bc0*/  ISETP.GE.AND P2, PT, R3.reuse, UR4, PT ;  /* 0x0000000403007c0c */ /* 0x040fe2000bf46270 */
[----:B------:R-:W-:-:S05]  /*1bd0*/  IMAD.IADD R3, R3, 0x1, R0 ;  /* 0x0000000103037824 */ /* 0x000fca00078e0200 */
[----:B------:R-:W-:Y:S01]  /*1be0*/  ISETP.GE.AND P1, PT, R3, UR4, PT ;  /* 0x0000000403007c0c */ /* 0x000fe2000bf26270 */
[----:B------:R-:W0:Y:S08]  /*1bf0*/  @!P3 LDC.64 R4, c[0x0][0x380] ;  /* 0x0000e000ff04bb82 */ /* 0x000e300000000a00 */
[----:B------:R-:W1:Y:S08]  /*1c00*/  @!P2 LDC.64 R24, c[0x0][0x380] ;  /* 0x0000e000ff18ab82 */ /* 0x000e700000000a00 */
[----:B------:R-:W2:Y:S01]  /*1c10*/  @!P1 LDC.64 R26, c[0x0][0x380] ;  /* 0x0000e000ff1a9b82 */ /* 0x000ea20000000a00 */
[----:B------:R-:W-:-:S02]  /*1c20*/  IMAD R7, R0, UR5, R13 ;  /* 0x0000000500077c24 */ /* 0x000fc4000f8e020d */
[----:B0-----:R-:W-:-:S05]  /*1c30*/  @!P3 IMAD.WIDE R4, R33, 0x8, R4 ;  /* 0x000000082104b825 */ /* 0x001fca00078e0204 */
[----:B------:R-:W0:Y:S01]  /*1c40*/  @!P3 LDC.U8 R2, c[0x0][0x3c0] ;  /* 0x0000f000ff02bb82 */ /* 0x000e220000000000 */
[----:B------:R-:W3:Y:S01]  /*1c50*/  @!P3 LDG.E.64.CONSTANT R4, desc[UR8][R4.64] ;  /* 0x000000080404b981 */ /* 0x000ee2000c1e9b00 */
[----:B-1----:R-:W-:-:S06]  /*1c60*/  @!P2 IMAD.WIDE R24, R13, 0x8, R24 ;  /* 0x000000080d18a825 */ /* 0x002fcc00078e0218 */
[----:B------:R-:W1:Y:S01]  /*1c70*/  @!P2 LDC.U8 R12, c[0x0][0x3c0] ;  /* 0x0000f000ff0cab82 */ /* 0x000e620000000000 */
[----:B------:R0:W4:Y:S01]  /*1c80*/  @!P2 LDG.E.64.CONSTANT R22, desc[UR8][R24.64] ;  /* 0x000000081816a981 */ /* 0x000122000c1e9b00 */
[----:B--2---:R-:W-:-:S06]  /*1c90*/  @!P1 IMAD.WIDE R26, R7, 0x8, R26 ;  /* 0x00000008071a9825 */ /* 0x004fcc00078e021a */
[----:B------:R-:W2:Y:S01]  /*1ca0*/  @!P1 LDC.U8 R6, c[0x0][0x3c0] ;  /* 0x0000f000ff069b82 */ /* 0x000ea20000000000 */
[----:B------:R-:W4:Y:S01]  /*1cb0*/  @!P1 LDG.E.64.CONSTANT R26, desc[UR8][R26.64] ;  /* 0x000000081a1a9981 */ /* 0x000f22000c1e9b00 */
[----:B0-----:R-:W-:Y:S01]  /*1cc0*/  @!P3 PRMT R24, R2, 0x8880, RZ ;  /* 0x000088800218b816 */ /* 0x001fe200000000ff */
[----:B------:R-:W-:-:S05]  /*1cd0*/  IMAD.IADD R3, R3, 0x1, R0 ;  /* 0x0000000103037824 */ /* 0x000fca00078e0200 */
[----:B------:R-:W-:Y:S02]  /*1ce0*/  ISETP.GE.AND P0, PT, R3, UR4, PT ;  /* 0x0000000403007c0c */ /* 0x000fe4000bf06270 */
[----:B------:R-:W0:Y:S01]  /*1cf0*/  @!P2 LDC.64 R2, c[0x0][0x3b0] ;  /* 0x0000ec00ff02ab82 */ /* 0x000e220000000a00 */
[----:B-1----:R-:W-:Y:S02]  /*1d00*/  @!P2 PRMT R12, R12, 0x8880, RZ ;  /* 0x000088800c0ca816 */ /* 0x002fe400000000ff */
[----:B--2---:R-:W-:Y:S01]  /*1d10*/  @!P1 PRMT R6, R6, 0x8880, RZ ;  /* 0x0000888006069816 */ /* 0x004fe200000000ff */
[----:B------:R-:W-:Y:S02]  /*1d20*/  IMAD R0, R0, UR5, R7 ;  /* 0x0000000500007c24 */ /* 0x000fe4000f8e0207 */
[----:B0-----:R-:W-:Y:S01]  /*1d30*/  @!P2 IMAD.WIDE R2, R13, 0x8, R2 ;  /* 0x000000080d02a825 */ /* 0x001fe200078e0202 */
[C---:B---3-5:R-:W-:Y:S02]  /*1d40*/  @!P3 DADD R8, -R18.reuse, R4 ;  /* 0x000000001208b229 */ /* 0x068fe40000000104 */
[----:B----4-:R-:W-:-:S06]  /*1d50*/  @!P2 DADD R22, -R18, R22 ;  /* 0x000000001216a229 */ /* 0x010fcc0000000116 */
[-C--:B------:R-:W-:Y:S02]  /*1d60*/  @!P3 DMUL R8, R8, R14.reuse ;  /* 0x0000000e0808b228 */ /* 0x080fe40000000000 */
[----:B------:R-:W-:Y:S02]  /*1d70*/  @!P1 DADD R4, -R18, R26 ;  /* 0x0000000012049229 */ /* 0x000fe4000000011a */
[----:B------:R-:W-:-:S04]  /*1d80*/  @!P2 DMUL R22, R22, R14 ;  /* 0x0000000e1616a228 */ /* 0x000fc80000000000 */
[--C-:B------:R-:W-:Y:S02]  /*1d90*/  @!P3 DFMA R10, R20, R8, R16.reuse ;  /* 0x00000008140ab22b */ /* 0x100fe40000000010 */
[----:B------:R-:W0:Y:S01]  /*1da0*/  @!P3 LDC.64 R8, c[0x0][0x3b0] ;  /* 0x0000ec00ff08bb82 */ /* 0x000e220000000a00 */
[----:B------:R-:W-:Y:S01]  /*1db0*/  @!P1 DMUL R26, R4, R14 ;  /* 0x0000000e041a9228 */ /* 0x000fe20000000000 */
[----:B------:R-:W-:Y:S01]  /*1dc0*/  @!P3 IMAD.MOV.U32 R4, RZ, RZ, R24 ;  /* 0x000000ffff04b224 */ /* 0x000fe200078e0018 */
[----:B------:R-:W-:-:S04]  /*1dd0*/  @!P2 DFMA R24, R20, R22, R16 ;  /* 0x000000161418a22b */ /* 0x000fc80000000010 */
[----:B------:R-:W-:Y:S02]  /*1de0*/  @!P3 ISETP.NE.AND P5, PT, R4, RZ, PT ;  /* 0x000000ff0400b20c */ /* 0x000fe40003fa5270 */
[----:B------:R-:W1:Y:S01]  /*1df0*/  @!P1 LDC.64 R4, c[0x0][0x3b0] ;  /* 0x0000ec00ff049b82 */ /* 0x000e620000000a00 */
[----:B------:R-:W-:Y:S02]  /*1e00*/  @!P3 DSETP.GTU.AND P4, PT, R10, RZ, PT ;  /* 0x000000ff0a00b22a */ /* 0x000fe40003f8c000 */
[----:B------:R-:W-:-:S04]  /*1e10*/  @!P1 DFMA R22, R20, R26, R16 ;  /* 0x0000001a1416922b */ /* 0x000fc80000000010 */
[----:B------:R-:W-:Y:S02]  /*1e20*/  @!P3 FSEL R29, R10, RZ, P4 ;  /* 0x000000ff0a1db208 */ /* 0x000fe40002000000 */
[----:B------:R-:W-:Y:S01]  /*1e30*/  @!P3 FSEL R27, R11, RZ, P4 ;  /* 0x000000ff0b1bb208 */ /* 0x000fe20002000000 */
[----:B------:R-:W-:Y:S01]  /*1e40*/  @!P2 DSETP.GTU.AND P4, PT, R24, RZ, PT ;  /* 0x000000ff1800a22a */ /* 0x000fe20003f8c000 */
[----:B------:R-:W-:Y:S01]  /*1e50*/  @!P3 FSEL R10, R29, R10, P5 ;  /* 0x0000000a1d0ab208 */ /* 0x000fe20002800000 */
[----:B------:R-:W-:Y:S01]  /*1e60*/  @!P1 DSETP.GTU.AND P6, PT, R22, RZ, PT ;  /* 0x000000ff1600922a */ /* 0x000fe20003fcc000 */
[----:B------:R-:W-:Y:S02]  /*1e70*/  @!P3 FSEL R11, R27, R11, P5 ;  /* 0x0000000b1b0bb208 */ /* 0x000fe40002800000 */
[----:B------:R-:W-:Y:S02]  /*1e80*/  @!P2 ISETP.NE.AND P5, PT, R12, RZ, PT ;  /* 0x000000ff0c00a20c */ /* 0x000fe40003fa5270 */
[----:B------:R-:W-:-:S02]  /*1e90*/  @!P2 FSEL R27, R24, RZ, P4 ;  /* 0x000000ff181ba208 */ /* 0x000fc40002000000 */
[----:B------:R-:W-:Y:S02]  /*1ea0*/  @!P2 FSEL R31, R25, RZ, P4 ;  /* 0x000000ff191fa208 */ /* 0x000fe40002000000 */
[----:B------:R-:W-:Y:S02]  /*1eb0*/  @!P2 FSEL R24, R27, R24, P5 ;  /* 0x000000181b18a208 */ /* 0x000fe40002800000 */
[----:B------:R-:W-:Y:S02]  /*1ec0*/  @!P1 ISETP.NE.AND P4, PT, R6, RZ, PT ;  /* 0x000000ff0600920c */ /* 0x000fe40003f85270 */
[----:B------:R-:W-:Y:S02]  /*1ed0*/  @!P1 FSEL R27, R22, RZ, P6 ;  /* 0x000000ff161b9208 */ /* 0x000fe40003000000 */
[----:B------:R-:W-:Y:S01]  /*1ee0*/  @!P1 FSEL R29, R23, RZ, P6 ;  /* 0x000000ff171d9208 */ /* 0x000fe20003000000 */
[----:B0-----:R-:W-:Y:S01]  /*1ef0*/  @!P3 IMAD.WIDE R8, R33, 0x8, R8 ;  /* 0x000000082108b825 */ /* 0x001fe200078e0208 */
[----:B------:R-:W-:-:S02]  /*1f00*/  @!P2 FSEL R25, R31, R25, P5 ;  /* 0x000000191f19a208 */ /* 0x000fc40002800000 */
[----:B------:R-:W-:Y:S01]  /*1f10*/  @!P1 FSEL R12, R27, R22, P4 ;  /* 0x000000161b0c9208 */ /* 0x000fe20002000000 */
[----:B-1----:R-:W-:Y:S01]  /*1f20*/  @!P1 IMAD.WIDE R4, R7, 0x8, R4 ;  /* 0x0000000807049825 */ /* 0x002fe200078e0204 */
[----:B------:R-:W-:Y:S01]  /*1f30*/  @!P1 FSEL R13, R29, R23, P4 ;  /* 0x000000171d0d9208 */ /* 0x000fe20002000000 */
[----:B------:R0:W-:Y:S04]  /*1f40*/  @!P3 STG.E.64 desc[UR8][R8.64], R10 ;  /* 0x0000000a0800b986 */ /* 0x0001e8000c101b08 */
[----:B------:R0:W-:Y:S04]  /*1f50*/  @!P2 STG.E.64 desc[UR8][R2.64], R24 ;  /* 0x000000180200a986 */ /* 0x0001e8000c101b08 */
[----:B------:R0:W-:Y:S01]  /*1f60*/  @!P1 STG.E.64 desc[UR8][R4.64], R12 ;  /* 0x0000000c04009986 */ /* 0x0001e2000c101b08 */
[----:B------:R-:W-:Y:S05]  /*1f70*/  @P0 EXIT ;  /* 0x000000000000094d */ /* 0x000fea0003800000 */
[----:B0-----:R-:W0:Y:S01]  /*1f80*/  LDC.64 R2, c[0x0][0x380] ;  /* 0x0000e000ff027b82 */ /* 0x001e220000000a00 */
[----:B------:R-:W1:Y:S07]  /*1f90*/  LDCU.U8 UR4, c[0x0][0x3c0] ;  /* 0x00007800ff0477ac */ /* 0x000e6e0008000000 */
[----:B------:R-:W2:Y:S01]  /*1fa0*/  LDC.64 R6, c[0x0][0x3b0] ;  /* 0x0000ec00ff067b82 */ /* 0x000ea20000000a00 */
[----:B0-----:R-:W-:-:S06]  /*1fb0*/  IMAD.WIDE R2, R0, 0x8, R2 ;  /* 0x0000000800027825 */ /* 0x001fcc00078e0202 */
[----:B------:R-:W3:Y:S01]  /*1fc0*/  LDG.E.64.CONSTANT R2, desc[UR8][R2.64] ;  /* 0x0000000802027981 */ /* 0x000ee2000c1e9b00 */
[----:B-1----:R-:W-:-:S06]  /*1fd0*/  UPRMT UR4, UR4, 0x8880, URZ ;  /* 0x0000888004047896 */ /* 0x002fcc00080000ff */
[----:B------:R-:W-:Y:S01]  /*1fe0*/  ISETP.NE.AND P1, PT, RZ, UR4, PT ;  /* 0x00000004ff007c0c */ /* 0x000fe2000bf25270 */
[----:B---3--:R-:W-:-:S08]  /*1ff0*/  DADD R18, -R18, R2 ;  /* 0x0000000012127229 */ /* 0x008fd00000000102 */
[----:B------:R-:W-:-:S08]  /*2000*/  DMUL R18, R18, R14 ;  /* 0x0000000e12127228 */ /* 0x000fd00000000000 */
[----:B------:R-:W-:-:S08]  /*2010*/  DFMA R18, R20, R18, R16 ;  /* 0x000000121412722b */ /* 0x000fd00000000010 */
[----:B------:R-:W-:-:S06]  /*2020*/  DSETP.GTU.AND P0, PT, R18, RZ, PT ;  /* 0x000000ff1200722a */ /* 0x000fcc0003f0c000 */
[----:B------:R-:W-:Y:S02]  /*2030*/  FSEL R5, R18, RZ, P0 ;  /* 0x000000ff12057208 */ /* 0x000fe40000000000 */
[----:B------:R-:W-:Y:S02]  /*2040*/  FSEL R3, R19, RZ, P0 ;  /* 0x000000ff13037208 */ /* 0x000fe40000000000 */
[----:B------:R-:W-:Y:S02]  /*2050*/  FSEL R4, R5, R18, P1 ;  /* 0x0000001205047208 */ /* 0x000fe40000800000 */
[----:B------:R-:W-:Y:S01]  /*2060*/  FSEL R5, R3, R19, P1 ;  /* 0x0000001303057208 */ /* 0x000fe20000800000 */
[----:B--2---:R-:W-:-:S05]  /*2070*/  IMAD.WIDE R2, R0, 0x8, R6 ;  /* 0x0000000800027825 */ /* 0x004fca00078e0206 */
[----:B------:R-:W-:Y:S01]  /*2080*/  STG.E.64 desc[UR8][R2.64], R4 ;  /* 0x0000000402007986 */ /* 0x000fe2000c101b08 */
[----:B------:R-:W-:Y:S05]  /*2090*/  EXIT ;  /* 0x000000000000794d */ /* 0x000fea0003800000 */
.L_x_27215:
[----:B------:R-:W-:-:S13]  /*20a0*/  ISETP.GT.U32.AND P0, PT, R4, UR6, PT ;  /* 0x0000000604007c0c */ /* 0x000fda000bf04070 */
[----:B------:R-:W-:Y:S05]  /*20b0*/  @P0 BRA `(.L_x_27218) ;  /* 0x0000000c00dc0947 */ /* 0x000fea0003800000 */
[----:B------:R-:W0:Y:S01]  /*20c0*/  LDC R4, c[0x0][0x374] ;  /* 0x0000dd00ff047b82 */ /* 0x000e220000000800 */
[----:B------:R-:W-:Y:S01]  /*20d0*/  VIADD R12, R2, 0x1 ;  /* 0x00000001020c7836 */ /* 0x000fe20000000000 */
[----:B------:R-:W1:Y:S04]  /*20e0*/  LDCU UR4, c[0x0][0x3b8] ;  /* 0x00007700ff0477ac */ /* 0x000e680008000800 */
[----:B------:R-:W-:Y:S01]  /*20f0*/  LOP3.LUT R31, R12, 0xfffffffe, RZ, 0xc0, !PT ;  /* 0xfffffffe0c1f7812 */ /* 0x000fe200078ec0ff */
[----:B------:R-:W2:Y:S04]  /*2100*/  LDCU.U8 UR11, c[0x0][0x3c0] ;  /* 0x00007800ff0b77ac */ /* 0x000ea80008000000 */
[----:B------:R-:W-:Y:S01]  /*2110*/  IMAD.MOV R31, RZ, RZ, -R31 ;  /* 0x000000ffff1f7224 */ /* 0x000fe200078e0a1f */
[----:B------:R-:W3:Y:S01]  /*2120*/  LDCU UR7, c[0x0][0x3bc] ;  /* 0x00007780ff0777ac */ /* 0x000ee20008000800 */
[----:B0-----:R-:W-:-:S02]  /*2130*/  IMAD R7, R4, 0x2, R5 ;  /* 0x0000000204077824 */ /* 0x001fc400078e0205 */
[C-C-:B------:R-:W-:Y:S02]  /*2140*/  IMAD R9, R4.reuse, 0x3, R5.reuse ;  /* 0x0000000304097824 */ /* 0x140fe400078e0205 */
[C-C-:B------:R-:W-:Y:S02]  /*2150*/  IMAD R11, R4.reuse, 0x4, R5.reuse ;  /* 0x00000004040b7824 */ /* 0x140fe400078e0205 */
[C-C-:B------:R-:W-:Y:S02]  /*2160*/  IMAD R13, R4.reuse, 0x5, R5.reuse ;  /* 0x00000005040d7824 */ /* 0x140fe400078e0205 */
[C-C-:B------:R-:W-:Y:S02]  /*2170*/  IMAD R23, R4.reuse, 0x6, R5.reuse ;  /* 0x0000000604177824 */ /* 0x140fe400078e0205 */
[----:B------:R-:W-:Y:S02]  /*2180*/  IMAD R25, R4, 0x7, R5 ;  /* 0x0000000704197824 */ /* 0x000fe400078e0205 */
[----:B------:R-:W-:-:S02]  /*2190*/  IMAD.IADD R27, R5, 0x1, R4 ;  /* 0x00000001051b7824 */ /* 0x000fc400078e0204 */
[--C-:B------:R-:W-:Y:S02]  /*21a0*/  IMAD R4, R7, UR10, R26.reuse ;  /* 0x0000000a07047c24 */ /* 0x100fe4000f8e021a */
[--C-:B------:R-:W-:Y:S02]  /*21b0*/  IMAD R5, R9, UR10, R26.reuse ;  /* 0x0000000a09057c24 */ /* 0x100fe4000f8e021a */
        /* <DEDUP_REMOVED lines=11> */
[----:B------:R-:W-:Y:S02]  /*2270*/  IMAD R11, R0, UR5, RZ ;  /* 0x00000005000b7c24 */ /* 0x000fe4000f8e02ff */
[----:B-123--:R-:W-:-:S07]  /*2280*/  IMAD R30, R10, UR5, R30 ;  /* 0x000000050a1e7c24 */ /* 0x00efce000f8e021e */
.L_x_27235:
[----:B------:R-:W-:Y:S01]  /*2290*/  ISETP.GE.AND P1, PT, R3, UR4, PT ;  /* 0x0000000403007c0c */ /* 0x000fe2000bf26270 */
[----:B------:R-:W-:Y:S01]  /*22a0*/  UMOV UR5, UR7 ;  /* 0x0000000700057c82 */ /* 0x000fe20008000000 */
[----:B------:R-:W-:Y:S01]  /*22b0*/  BSSY.RECONVERGENT B0, `(.L_x_27219) ;  /* 0x0000018000007945 */ /* 0x000fe20003800200 */
[----:B------:R-:W-:Y:S01]  /*22c0*/  ISETP.GE.AND P0, PT, R10, UR4, PT ;  /* 0x000000040a007c0c */ /* 0x000fe2000bf06270 */
[----:B------:R-:W-:-:S09]  /*22d0*/  IMAD R32, R0, UR5, R33 ;  /* 0x0000000500207c24 */ /* 0x000fd2000f8e0221 */
[----:B01234-:R-:W-:Y:S05]  /*22e0*/  @P1 BRA `(.L_x_27220) ;  /* 0x0000000000501947 */ /* 0x01ffea0003800000 */
[----:B------:R-:W0:Y:S08]  /*22f0*/  LDC.64 R24, c[0x0][0x380] ;  /* 0x0000e000ff187b82 */ /* 0x000e300000000a00 */
[----:B------:R-:W1:Y:S01]  /*2300*/  LDC.64 R22, c[0x0][0x388] ;  /* 0x0000e200ff167b82 */ /* 0x000e620000000a00 */
[----:B0-----:R-:W-:-:S06]  /*2310*/  IMAD.WIDE R24, R33, 0x8, R24 ;  /* 0x0000000821187825 */ /* 0x001fcc00078e0218 */
[----:B------:R-:W2:Y:S01]  /*2320*/  LDG.E.64.CONSTANT R24, desc[UR8][R24.64] ;  /* 0x0000000818187981 */ /* 0x000ea2000c1e9b00 */
[----:B-1----:R-:W-:-:S06]  /*2330*/  IMAD.WIDE R22, R33, 0x8, R22 ;  /* 0x0000000821167825 */ /* 0x002fcc00078e0216 */
[----:B------:R-:W3:Y:S01]  /*2340*/  LDG.E.64.CONSTANT R22, desc[UR8][R22.64] ;  /* 0x0000000816167981 */ /* 0x000ee2000c1e9b00 */
[----:B------:R-:W-:-:S06]  /*2350*/  UPRMT UR6, UR11, 0x8880, URZ ;  /* 0x000088800b067896 */ /* 0x000fcc00080000ff */
[----:B------:R-:W-:Y:S01]  /*2360*/  ISETP.NE.AND P2, PT, RZ, UR6, PT ;  /* 0x00000006ff007c0c */ /* 0x000fe2000bf45270 */
[----:B--2--5:R-:W-:-:S08]  /*2370*/  DADD R24, -R18, R24 ;  /* 0x0000000012187229 */ /* 0x024fd00000000118 */
[----:B------:R-:W-:-:S08]  /*2380*/  DMUL R24, R24, R14 ;  /* 0x0000000e18187228 */ /* 0x000fd00000000000 */
[----:B------:R-:W-:-:S08]  /*2390*/  DFMA R24, R20, R24, R16 ;  /* 0x000000181418722b */ /* 0x000fd00000000010 */
[----:B---3--:R-:W-:-:S08]  /*23a0*/  DADD R22, R24, R22 ;  /* 0x0000000018167229 */ /* 0x008fd00000000016 */
[----:B------:R-:W-:-:S06]  /*23b0*/  DSETP.GTU.AND P1, PT, R22, RZ, PT ;  /* 0x000000ff1600722a */ /* 0x000fcc0003f2c000 */
[----:B------:R-:W-:Y:S02]  /*23c0*/  FSEL R25, R22, RZ, P1 ;  /* 0x000000ff16197208 */ /* 0x000fe40000800000 */
[----:B------:R-:W-:Y:S02]  /*23d0*/  FSEL R35, R23, RZ, P1 ;  /* 0x000000ff17237208 */ /* 0x000fe40000800000 */
[----:B------:R-:W-:Y:S02]  /*23e0*/  FSEL R22, R25, R22, P2 ;  /* 0x0000001619167208 */ /* 0x000fe40001000000 */
[----:B------:R-:W0:Y:S01]  /*23f0*/  LDC.64 R24, c[0x0][0x3b0] ;  /* 0x0000ec00ff187b82 */ /* 0x000e220000000a00 */
[----:B------:R-:W-:Y:S01]  /*2400*/  FSEL R23, R35, R23, P2 ;  /* 0x0000001723177208 */ /* 0x000fe20001000000 */
[----:B0-----:R-:W-:-:S05]  /*2410*/  IMAD.WIDE R24, R33, 0x8, R24 ;  /* 0x0000000821187825 */ /* 0x001fca00078e0218 */
[----:B------:R0:W-:Y:S02]  /*2420*/  STG.E.64 desc[UR8][R24.64], R22 ;  /* 0x0000001618007986 */ /* 0x0001e4000c101b08 */
.L_x_27220:
[----:B------:R-:W-:Y:S05]  /*2430*/  BSYNC.RECONVERGENT B0 ;  /* 0x0000000000007941 */ /* 0x000fea0003800200 */
.L_x_27219:
[----:B0-----:R-:W-:Y:S01]  /*2440*/  IMAD R23, R0, UR5, R32 ;  /* 0x0000000500177c24 */ /* 0x001fe2000f8e0220 */
[----:B------:R-:W-:Y:S01]  /*2450*/  BSSY.RECONVERGENT B0, `(.L_x_27221) ;  /* 0x000001c000007945 */ /* 0x000fe20003800200 */
[----:B------:R-:W-:Y:S02]  /*2460*/  ISETP.GE.AND P1, PT, R4, UR4, PT ;  /* 0x0000000404007c0c */ /* 0x000fe4000bf26270 */
[----:B------:R-:W-:Y:S01]  /*2470*/  ISETP.GE.AND P2, PT, R5, UR4, PT ;  /* 0x0000000405007c0c */ /* 0x000fe2000bf46270 */
[----:B------:R-:W-:Y:S01]  /*2480*/  IMAD R32, R0, UR5, R23 ;  /* 0x0000000500207c24 */ /* 0x000fe2000f8e0217 */
[----:B------:R-:W-:Y:S02]  /*2490*/  ISETP.GE.AND P3, PT, R6, UR4, PT ;  /* 0x0000000406007c0c */ /* 0x000fe4000bf66270 */
[----:B------:R-:W-:Y:S02]  /*24a0*/  ISETP.GE.AND P4, PT, R7, UR4, PT ;  /* 0x0000000407007c0c */ /* 0x000fe4000bf86270 */
[----:B------:R-:W-:Y:S01]  /*24b0*/  ISETP.GE.AND P5, PT, R8, UR4, PT ;  /* 0x0000000408007c0c */ /* 0x000fe2000bfa6270 */
[----:B------:R-:W-:-:S12]  /*24c0*/  @P0 BRA `(.L_x_27222) ;  /* 0x0000000000500947 */ /* 0x000fd80003800000 */
        /* <DEDUP_REMOVED lines=11> */
[----:B---3--:R-:W-:Y:S01]  /*2580*/  DADD R24, R24, R22 ;  /* 0x0000000018187229 */ /* 0x008fe20000000016 */
[----:B------:R-:W0:Y:S07]  /*2590*/  LDC.64 R22, c[0x0][0x3b0] ;  /* 0x0000ec00ff167b82 */ /* 0x000e2e0000000a00 */
[----:B------:R-:W-:-:S06]  /*25a0*/  DSETP.GTU.AND P0, PT, R24, RZ, PT ;  /* 0x000000ff1800722a */ /* 0x000fcc0003f0c000 */
[----:B------:R-:W-:Y:S02]  /*25b0*/  FSEL R33, R24, RZ, P0 ;  /* 0x000000ff18217208 */ /* 0x000fe40000000000 */
[----:B------:R-:W-:Y:S02]  /*25c0*/  FSEL R35, R25, RZ, P0 ;  /* 0x000000ff19237208 */ /* 0x000fe40000000000 */
[----:B------:R-:W-:Y:S02]  /*25d0*/  FSEL R24, R33, R24, P6 ;  /* 0x0000001821187208 */ /* 0x000fe40003000000 */
[----:B------:R-:W-:Y:S01]  /*25e0*/  FSEL R25, R35, R25, P6 ;  /* 0x0000001923197208 */ /* 0x000fe20003000000 */
[----:B0-----:R-:W-:-:S05]  /*25f0*/  IMAD.WIDE R22, R30, 0x8, R22 ;  /* 0x000000081e167825 */ /* 0x001fca00078e0216 */
[----:B------:R0:W-:Y:S02]  /*2600*/  STG.E.64 desc[UR8][R22.64], R24 ;  /* 0x0000001816007986 */ /* 0x0001e4000c101b08 */
.L_x_27222:
[----:B------:R-:W-:Y:S05]  /*2610*/  BSYNC.RECONVERGENT B0 ;  /* 0x0000000000007941 */ /* 0x000fea0003800200 */
.L_x_27221:
[C---:B0-----:R-:W-:Y:S01]  /*2620*/  IMAD R23, R0.reuse, UR5, R32 ;  /* 0x0000000500177c24 */ /* 0x041fe2000f8e0220 */
[----:B------:R-:W-:Y:S01]  /*2630*/  BSSY.RECONVERGENT B0, `(.L_x_27223) ;  /* 0x0000018000007945 */ /* 0x000fe20003800200 */
[----:B------:R-:W-:Y:S02]  /*2640*/  ISETP.GE.AND P0, PT, R9, UR4, PT ;  /* 0x0000000409007c0c */ /* 0x000fe4000bf06270 */
[----:B------:R-:W-:Y:S01]  /*2650*/  IMAD R32, R0, UR5, R23 ;  /* 0x0000000500207c24 */ /* 0x000fe2000f8e0217 */
[----:B------:R-:W-:Y:S10]  /*2660*/  @P1 BRA `(.L_x_27224) ;  /* 0x0000000000501947 */ /* 0x000ff40003800000 */
        /* <DEDUP_REMOVED lines=20> */
.L_x_27224:
[----:B------:R-:W-:Y:S05]  /*27b0*/  BSYNC.RECONVERGENT B0 ;  /* 0x0000000000007941 */ /* 0x000fea0003800200 */
.L_x_27223:
[----:B------:R-:W-:Y:S04]  /*27c0*/  BSSY.RECONVERGENT B0, `(.L_x_27225) ;  /* 0x0000016000007945 */ /* 0x000fe80003800200 */
[----:B------:R-:W-:Y:S05]  /*27d0*/  @P2 BRA `(.L_x_27226) ;  /* 0x0000000000502947 */ /* 0x000fea0003800000 */
[----:B0-----:R-:W0:Y:S08]  /*27e0*/  LDC.64 R24, c[0x0][0x380] ;  /* 0x0000e000ff187b82 */ /* 0x001e300000000a00 */
        /* <DEDUP_REMOVED lines=19> */
.L_x_27226:
[----:B------:R-:W-:Y:S05]  /*2920*/  BSYNC.RECONVERGENT B0 ;  /* 0x0000000000007941 */ /* 0x000fea0003800200 */
.L_x_27225:
[----:B------:R-:W-:Y:S04]  /*2930*/  BSSY.RECONVERGENT B0, `(.L_x_27227) ;  /* 0x0000016000007945 */ /* 0x000fe80003800200 */
[----:B------:R-:W-:Y:S05]  /*2940*/  @P3 BRA `(.L_x_27228) ;  /* 0x0000000000503947 */ /* 0x000fea0003800000 */
[----:B01----:R-:W0:Y:S08]  /*2950*/  LDC.64 R24, c[0x0][0x380] ;  /* 0x0000e000ff187b82 */ /* 0x003e300000000a00 */
        /* <DEDUP_REMOVED lines=19> */
.L_x_27228:
[----:B------:R-:W-:Y:S05]  /*2a90*/  BSYNC.RECONVERGENT B0 ;  /* 0x0000000000007941 */ /* 0x000fea0003800200 */
.L_x_27227:
[----:B------:R-:W-:Y:S04]  /*2aa0*/  BSSY.RECONVERGENT B0, `(.L_x_27229) ;  /* 0x0000016000007945 */ /* 0x000fe80003800200 */
[----:B------:R-:W-:Y:S05]  /*2ab0*/  @P4 BRA `(.L_x_27230) ;  /* 0x0000000000504947 */ /* 0x000fea0003800000 */
[----:B012---:R-:W0:Y:S08]  /*2ac0*/  LDC.64 R24, c[0x0][0x380] ;  /* 0x0000e000ff187b82 */ /* 0x007e300000000a00 */
        /* <DEDUP_REMOVED lines=19> */
.L_x_27230:
[----:B------:R-:W-:Y:S05]  /*2c00*/  BSYNC.RECONVERGENT B0 ;  /* 0x0000000000007941 */ /* 0x000fea0003800200 */
.L_x_27229:
[----:B------:R-:W-:Y:S04]  /*2c10*/  BSSY.RECONVERGENT B0, `(.L_x_27231) ;  /* 0x0000016000007945 */ /* 0x000fe80003800200 */
[----:B------:R-:W-:Y:S05]  /*2c20*/  @P5 BRA `(.L_x_27232) ;  /* 0x0000000000505947 */ /* 0x000fea0003800000 */
[----:B0123--:R-:W0:Y:S08]  /*2c30*/  LDC.64 R24, c[0x0][0x380] ;  /* 0x0000e000ff187b82 */ /* 0x00fe300000000a00 */
        /* <DEDUP_REMOVED lines=19> */
.L_x_27232:
[----:B------:R-:W-:Y:S05]  /*2d70*/  BSYNC.RECONVERGENT B0 ;  /* 0x0000000000007941 */ /* 0x000fea0003800200 */
.L_x_27231:
[----:B------:R-:W-:Y:S01]  /*2d80*/  BSSY.RECONVERGENT B0, `(.L_x_27233) ;  /* 0x0000017000007945 */ /* 0x000fe20003800200 */
[----:B------:R-:W-:-:S03]  /*2d90*/  IMAD R32, R0, UR5, R32 ;  /* 0x0000000500207c24 */ /* 0x000fc6000f8e0220 */
[----:B------:R-:W-:Y:S05]  /*2da0*/  @P0 BRA `(.L_x_27234) ;  /* 0x0000000000500947 */ /* 0x000fea0003800000 */
[----:B01234-:R-:W0:Y:S08]  /*2db0*/  LDC.64 R24, c[0x0][0x380] ;  /* 0x0000e000ff187b82 */ /* 0x01fe300000000a00 */
        /* <DEDUP_REMOVED lines=19> */
.L_x_27234:
[----:B------:R-:W-:Y:S05]  /*2ef0*/  BSYNC.RECONVERGENT B0 ;  /* 0x0000000000007941 */ /* 0x000fea0003800200 */
.L_x_27233:
[----:B------:R-:W-:Y:S01]  /*2f00*/  VIADD R31, R31, 0x2 ;  /* 0x000000021f1f7836 */ /* 0x000fe20000000000 */
[C---:B------:R-:W-:Y:S01]  /*2f10*/  IADD3 R33, PT, PT, R11.reuse, R32, R11 ;  /* 0x000000200b217210 */ /* 0x040fe20007ffe00b */
[C---:B------:R-:W-:Y:S02]  /*2f20*/  IMAD R12, R11.reuse, 0x8, R12 ;  /* 0x000000080b0c7824 */ /* 0x040fe400078e020c */
[----:B------:R-:W-:Y:S01]  /*2f30*/  IMAD R13, R11, 0x8, R13 ;  /* 0x000000080b0d7824 */ /* 0x000fe200078e020d */
[----:B------:R-:W-:Y:S01]  /*2f40*/  ISETP.NE.AND P0, PT, R31, RZ, PT ;  /* 0x000000ff1f00720c */ /* 0x000fe20003f05270 */
[C---:B------:R-:W-:Y:S02]  /*2f50*/  IMAD R26, R11.reuse, 0x8, R26 ;  /* 0x000000080b1a7824 */ /* 0x040fe400078e021a */
[C---:B------:R-:W-:Y:S02]  /*2f60*/  IMAD R27, R11.reuse, 0x8, R27 ;  /* 0x000000080b1b7824 */ /* 0x040fe400078e021b */
[----:B------:R-:W-:-:S02]  /*2f70*/  IMAD R28, R11, 0x8, R28 ;  /* 0x000000080b1c7824 */ /* 0x000fc400078e021c */
[C---:B------:R-:W-:Y:S02]  /*2f80*/  IMAD R29, R11.reuse, 0x8, R29 ;  /* 0x000000080b1d7824 */ /* 0x040fe400078e021d */
[----:B------:R-:W-:Y:S02]  /*2f90*/  IMAD R30, R11, 0x8, R30 ;  /* 0x000000080b1e7824 */ /* 0x000fe400078e021e */
[C---:B------:R-:W-:Y:S02]  /*2fa0*/  IMAD R3, R0.reuse, 0x8, R3 ;  /* 0x0000000800037824 */ /* 0x040fe400078e0203 */
[C---:B------:R-:W-:Y:S02]  /*2fb0*/  IMAD R10, R0.reuse, 0x8, R10 ;  /* 0x00000008000a7824 */ /* 0x040fe400078e020a */
[C---:B------:R-:W-:Y:S02]  /*2fc0*/  IMAD R4, R0.reuse, 0x8, R4 ;  /* 0x0000000800047824 */ /* 0x040fe400078e0204 */
[----:B------:R-:W-:-:S02]  /*2fd0*/  IMAD R5, R0, 0x8, R5 ;  /* 0x0000000800057824 */ /* 0x000fc400078e0205 */
[C---:B------:R-:W-:Y:S02]  /*2fe0*/  IMAD R6, R0.reuse, 0x8, R6 ;  /* 0x0000000800067824 */ /* 0x040fe400078e0206 */
[C---:B------:R-:W-:Y:S02]  /*2ff0*/  IMAD R7, R0.reuse, 0x8, R7 ;  /* 0x0000000800077824 */ /* 0x040fe400078e0207 */
[C---:B------:R-:W-:Y:S02]  /*3000*/  IMAD R8, R0.reuse, 0x8, R8 ;  /* 0x0000000800087824 */ /* 0x040fe400078e0208 */
[----:B------:R-:W-:Y:S01]  /*3010*/  IMAD R9, R0, 0x8, R9 ;  /* 0x0000000800097824 */ /* 0x000fe200078e0209 */
[----:B------:R-:W-:Y:S06]  /*3020*/  @P0 BRA `(.L_x_27235) ;  /* 0xfffffff000980947 */ /* 0x000fec000383ffff */
.L_x_27218:
[----:B------:R-:W-:-:S04]  /*3030*/  LOP3.LUT R2, R2, 0x1, RZ, 0xc0, !PT ;  /* 0x0000000102027812 */ /* 0x000fc800078ec0ff */
[----:B------:R-:W-:-:S13]  /*3040*/  ISETP.NE.U32.AND P0, PT, R2, 0x1, PT ;  /* 0x000000010200780c */ /* 0x000fda0003f05070 */
[----:B------:R-:W-:Y:S05]  /*3050*/  @!P0 EXIT ;  /* 0x000000000000894d */ /* 0x000fea0003800000 */
[C---:B------:R-:W-:Y:S01]  /*3060*/  ISETP.GE.AND P2, PT, R3.reuse, UR4, PT ;  /* 0x0000000403007c0c */ /* 0x040fe2000bf46270 */
[--C-:B------:R-:W-:Y:S01]  /*3070*/  IMAD.IADD R5, R3, 0x1, R0.reuse ;  /* 0x0000000103057824 */ /* 0x100fe200078e0200 */
[----:B------:R-:W-:Y:S03]  /*3080*/  BSSY.RECONVERGENT B0, `(.L_x_27236) ;  /* 0x000001f000007945 */ /* 0x000fe60003800200 */
[C-C-:B------:R-:W-:Y:S01]  /*3090*/  IMAD.IADD R7, R5.reuse, 0x1, R0.reuse ;  /* 0x0000000105077824 */ /* 0x140fe200078e0200 */
[----:B------:R-:W-:Y:S01]  /*30a0*/  ISETP.GE.AND P3, PT, R5, UR4, PT ;  /* 0x0000000405007c0c */ /* 0x000fe2000bf66270 */
[C---:B------:R-:W-:Y:S02]  /*30b0*/  IMAD R5, R0.reuse, UR5, R33 ;  /* 0x0000000500057c24 */ /* 0x040fe4000f8e0221 */
[C---:B------:R-:W-:Y:S01]  /*30c0*/  IMAD.IADD R2, R7.reuse, 0x1, R0 ;  /* 0x0000000107027824 */ /* 0x040fe200078e0200 */
[----:B------:R-:W-:Y:S01]  /*30d0*/  ISETP.GE.AND P1, PT, R7, UR4, PT ;  /* 0x0000000407007c0c */ /* 0x000fe2000bf26270 */
[----:B------:R-:W-:-:S03]  /*30e0*/  IMAD R3, R0, UR5, R5 ;  /* 0x0000000500037c24 */ /* 0x000fc6000f8e0205 */
[----:B------:R-:W-:Y:S01]  /*30f0*/  ISETP.GE.AND P0, PT, R2, UR4, PT ;  /* 0x0000000402007c0c */ /* 0x000fe2000bf06270 */
[----:B------:R-:W-:Y:S01]  /*3100*/  IMAD R0, R0, UR5, R3 ;  /* 0x0000000500007c24 */ /* 0x000fe2000f8e0203 */
[----:B------:R-:W-:Y:S11]  /*3110*/  @P2 BRA `(.L_x_27237) ;  /* 0x0000000000542947 */ /* 0x000ff60003800000 */
[----:B------:R-:W0:Y:S01]  /*3120*/  LDC.64 R6, c[0x0][0x380] ;  /* 0x0000e000ff067b82 */ /* 0x000e220000000a00 */
[----:B------:R-:W1:Y:S07]  /*3130*/  LDCU.U8 UR6, c[0x0][0x3c0] ;  /* 0x00007800ff0677ac */ /* 0x000e6e0008000000 */
[----:B------:R-:W2:Y:S08]  /*3140*/  LDC.64 R10, c[0x0][0x388] ;  /* 0x0000e200ff0a7b82 */ /* 0x000eb00000000a00 */
[----:B------:R-:W3:Y:S01]  /*3150*/  LDC.64 R12, c[0x0][0x3b0] ;  /* 0x0000ec00ff0c7b82 */ /* 0x000ee20000000a00 */
[----:B0-----:R-:W-:-:S06]  /*3160*/  IMAD.WIDE R6, R33, 0x8, R6 ;  /* 0x0000000821067825 */ /* 0x001fcc00078e0206 */
[----:B------:R-:W4:Y:S01]  /*3170*/  LDG.E.64.CONSTANT R6, desc[UR8][R6.64] ;  /* 0x0000000806067981 */ /* 0x000f22000c1e9b00 */
[----:B--2---:R-:W-:-:S06]  /*3180*/  IMAD.WIDE R10, R33, 0x8, R10 ;  /* 0x00000008210a7825 */ /* 0x004fcc00078e020a */
[----:B------:R-:W2:Y:S01]  /*3190*/  LDG.E.64.CONSTANT R10, desc[UR8][R10.64] ;  /* 0x000000080a0a7981 */ /* 0x000ea2000c1e9b00 */
[----:B-1----:R-:W-:-:S06]  /*31a0*/  UPRMT UR6, UR6, 0x8880, URZ ;  /* 0x0000888006067896 */ /* 0x002fcc00080000ff */
[----:B------:R-:W-:Y:S01]  /*31b0*/  ISETP.NE.AND P4, PT, RZ, UR6, PT ;  /* 0x00000006ff007c0c */ /* 0x000fe2000bf85270 */
[----:B----45:R-:W-:-:S08]  /*31c0*/  DADD R8, -R18, R6 ;  /* 0x0000000012087229 */ /* 0x030fd00000000106 */
[----:B------:R-:W-:-:S08]  /*31d0*/  DMUL R8, R8, R14 ;  /* 0x0000000e08087228 */ /* 0x000fd00000000000 */
[----:B------:R-:W-:-:S08]  /*31e0*/  DFMA R8, R20, R8, R16 ;  /* 0x000000081408722b */ /* 0x000fd00000000010 */
[----:B--2---:R-:W-:-:S08]  /*31f0*/  DADD R8, R8, R10 ;  /* 0x0000000008087229 */ /* 0x004fd0000000000a */
[----:B------:R-:W-:-:S06]  /*3200*/  DSETP.GTU.AND P2, PT, R8, RZ, PT ;  /* 0x000000ff0800722a */ /* 0x000fcc0003f4c000 */
[----:B------:R-:W-:Y:S02]  /*3210*/  FSEL R7, R8, RZ, P2 ;  /* 0x000000ff08077208 */ /* 0x000fe40001000000 */
[----:B------:R-:W-:Y:S02]  /*3220*/  FSEL R11, R9, RZ, P2 ;  /* 0x000000ff090b7208 */ /* 0x000fe40001000000 */
[----:B------:R-:W-:Y:S01]  /*3230*/  FSEL R8, R7, R8, P4 ;  /* 0x0000000807087208 */ /* 0x000fe20002000000 */
[----:B---3--:R-:W-:Y:S01]  /*3240*/  IMAD.WIDE R6, R33, 0x8, R12 ;  /* 0x0000000821067825 */ /* 0x008fe200078e020c */
[----:B------:R-:W-:-:S05]  /*3250*/  FSEL R9, R11, R9, P4 ;  /* 0x000000090b097208 */ /* 0x000fca0002000000 */
[----:B------:R0:W-:Y:S02]  /*3260*/  STG.E.64 desc[UR8][R6.64], R8 ;  /* 0x0000000806007986 */ /* 0x0001e4000c101b08 */
.L_x_27237:
[----:B------:R-:W-:Y:S05]  /*3270*/  BSYNC.RECONVERGENT B0 ;  /* 0x0000000000007941 */ /* 0x000fea0003800200 */
.L_x_27236:
[----:B------:R-:W-:Y:S04]  /*3280*/  BSSY.RECONVERGENT B0, `(.L_x_27238) ;  /* 0x0000017000007945 */ /* 0x000fe80003800200 */
[----:B------:R-:W-:Y:S05]  /*3290*/  @P3 BRA `(.L_x_27239) ;  /* 0x0000000000543947 */ /* 0x000fea0003800000 */
[----:B0-----:R-:W0:Y:S01]  /*32a0*/  LDC.64 R6, c[0x0][0x380] ;  /* 0x0000e000ff067b82 */ /* 0x001e220000000a00 */
[----:B------:R-:W1:Y:S07]  /*32b0*/  LDCU.U8 UR6, c[0x0][0x3c0] ;  /* 0x00007800ff0677ac */ /* 0x000e6e0008000000 */
[----:B------:R-:W2:Y:S08]  /*32c0*/  LDC.64 R10, c[0x0][0x388] ;  /* 0x0000e200ff0a7b82 */ /* 0x000eb00000000a00 */
[----:B------:R-:W3:Y:S01]  /*32d0*/  LDC.64 R12, c[0x0][0x3b0] ;  /* 0x0000ec00ff0c7b82 */ /* 0x000ee20000000a00 */
[----:B0-----:R-:W-:-:S06]  /*32e0*/  IMAD.WIDE R6, R5, 0x8, R6 ;  /* 0x0000000805067825 */ /* 0x001fcc00078e0206 */
[----:B------:R-:W4:Y:S01]  /*32f0*/  LDG.E.64.CONSTANT R6, desc[UR8][R6.64] ;  /* 0x0000000806067981 */ /* 0x000f22000c1e9b00 */
[----:B--2---:R-:W-:-:S06]  /*3300*/  IMAD.WIDE R10, R5, 0x8, R10 ;  /* 0x00000008050a7825 */ /* 0x004fcc00078e020a */
[----:B------:R-:W2:Y:S01]  /*3310*/  LDG.E.64.CONSTANT R10, desc[UR8][R10.64] ;  /* 0x000000080a0a7981 */ /* 0x000ea2000c1e9b00 */
[----:B-1----:R-:W-:Y:S01]  /*3320*/  UPRMT UR6, UR6, 0x8880, URZ ;  /* 0x0000888006067896 */ /* 0x002fe200080000ff */
[----:B---3--:R-:W-:-:S05]  /*3330*/  IMAD.WIDE R4, R5, 0x8, R12 ;  /* 0x0000000805047825 */ /* 0x008fca00078e020c */
        /* <DEDUP_REMOVED lines=8> */
[----:B------:R-:W-:Y:S02]  /*33c0*/  FSEL R6, R7, R8, P3 ;  /* 0x0000000807067208 */ /* 0x000fe40001800000 */
[----:B------:R-:W-:-:S05]  /*33d0*/  FSEL R7, R11, R9, P3 ;  /* 0x000000090b077208 */ /* 0x000fca0001800000 */
[----:B------:R0:W-:Y:S02]  /*33e0*/  STG.E.64 desc[UR8][R4.64], R6 ;  /* 0x0000000604007986 */ /* 0x0001e4000c101b08 */
.L_x_27239:
[----:B------:R-:W-:Y:S05]  /*33f0*/  BSYNC.RECONVERGENT B0 ;  /* 0x0000000000007941 */ /* 0x000fea0003800200 */
.L_x_27238:
        /* <DEDUP_REMOVED lines=23> */
.L_x_27241:
[----:B------:R-:W-:Y:S05]  /*3570*/  BSYNC.RECONVERGENT B0 ;  /* 0x0000000000007941 */ /* 0x000fea0003800200 */
.L_x_27240:
[----:B------:R-:W-:Y:S05]  /*3580*/  @P0 EXIT ;  /* 0x000000000000094d */ /* 0x000fea0003800000 */
        /* <DEDUP_REMOVED lines=18> */
[----:B------:R-:W-:Y:S01]  /*36b0*/  FSEL R5, R3, R19, P1 ;  /* 0x0000001303057208 */ /* 0x000fe20000800000 */
[----:B---3--:R-:W-:-:S05]  /*36c0*/  IMAD.WIDE R2, R0, 0x8, R6 ;  /* 0x0000000800027825 */ /* 0x008fca00078e0206 */
[----:B------:R-:W-:Y:S01]  /*36d0*/  STG.E.64 desc[UR8][R2.64], R4 ;  /* 0x0000000402007986 */ /* 0x000fe2000c101b08 */
[----:B------:R-:W-:Y:S05]  /*36e0*/  EXIT ;  /* 0x000000000000794d */ /* 0x000fea0003800000 */
.L_x_27242:
        /* <DEDUP_REMOVED lines=9> */
.L_x_27563:


//--------------------- .nv.global.init           --------------------------
	.section	.nv.global.init,"aw",@progbits
.nv.global.init:
	.type		$str$13,@object
	.size		$str$13,(__unnamed_1 - $str$13)
$str$13:
        /*0000*/ 	.byte	0x66, 0x61, 0x6c, 0x73, 0x65, 0x00
	.type		__unnamed_1,@object
	.size		__unnamed_1,(__unnamed_5 - __unnamed_1)
__unnamed_1:
        /*0006*/ 	.byte	0x66, 0x65, 0x74, 0x63, 0x68, 0x5f, 0x61, 0x6e, 0x64, 0x5f, 0x63, 0x61, 0x73, 0x74, 0x00
	.type		__unnamed_5,@object
	.size		__unnamed_5,(__unnamed_3 - __unnamed_5)
__unnamed_5:
        /*0015*/ 	.byte	0x66, 0x65, 0x74, 0x63, 0x68, 0x5f, 0x61, 0x6e, 0x64, 0x5f, 0x63, 0x61, 0x73, 0x74, 0x00
	.type		__unnamed_3,@object
	.size		__unnamed_3,(__unnamed_7 - __unnamed_3)
__unnamed_3:
        /*0024*/ 	.byte	0x66, 0x65, 0x74, 0x63, 0x68, 0x5f, 0x61, 0x6e, 0x64, 0x5f, 0x63, 0x61, 0x73, 0x74, 0x00
	.type		__unnamed_7,@object
	.size		__unnamed_7,(__unnamed_2 - __unnamed_7)
__unnamed_7:
        /*0033*/ 	.byte	0x66, 0x65, 0x74, 0x63, 0x68, 0x5f, 0x61, 0x6e, 0x64, 0x5f, 0x63, 0x61, 0x73, 0x74, 0x00
	.type		__unnamed_2,@object
	.size		__unnamed_2,(__unnamed_6 - __unnamed_2)
__unnamed_2:
        /*0042*/ 	.byte	0x63, 0x61, 0x73, 0x74, 0x5f, 0x61, 0x6e, 0x64, 0x5f, 0x73, 0x74, 0x6f, 0x72, 0x65, 0x00
	.type		__unnamed_6,@object
	.size		__unnamed_6,(__unnamed_4 - __unnamed_6)
__unnamed_6:
        /*0051*/ 	.byte	0x63, 0x61, 0x73, 0x74, 0x5f, 0x61, 0x6e, 0x64, 0x5f, 0x73, 0x74, 0x6f, 0x72, 0x65, 0x00
	.type		__unnamed_4,@object
	.size		__unnamed_4,(__unnamed_8 - __unnamed_4)
__unnamed_4:
        /*0060*/ 	.byte	0x63, 0x61, 0x73, 0x74, 0x5f, 0x61, 0x6e, 0x64, 0x5f, 0x73, 0x74, 0x6f, 0x72, 0x65, 0x00
	.type		__unnamed_8,@object
	.size		__unnamed_8,($str$14 - __unnamed_8)
__unnamed_8:
        /*006f*/ 	.byte	0x63, 0x61, 0x73, 0x74, 0x5f, 0x61, 0x6e, 0x64, 0x5f, 0x73, 0x74, 0x6f, 0x72, 0x65, 0x00
	.type		$str$14,@object
	.size		$str$14,(.L_37 - $str$14)
$str$14:
        /*007e*/ 	.byte	0x2f, 0x72, 0x6f, 0x6f, 0x74, 0x2f, 0x2e, 0x70, 0x79, 0x65, 0x6e, 0x76, 0x2f, 0x76, 0x65, 0x72
        /*008e*/ 	.byte	0x73, 0x69, 0x6f, 0x6e, 0x73, 0x2f, 0x33, 0x2e, 0x31, 0x33, 0x2e, 0x31, 0x32, 0x2f, 0x6c, 0x69
        /*009e*/ 	.byte	0x62, 0x2f, 0x70, 0x79, 0x74, 0x68, 0x6f, 0x6e, 0x33, 0x2e, 0x31, 0x33, 0x2f, 0x73, 0x69, 0x74
        /*00ae*/ 	.byte	0x65, 0x2d, 0x70, 0x61, 0x63, 0x6b, 0x61, 0x67, 0x65, 0x73, 0x2f, 0x74, 0x6f, 0x72, 0x63, 0x68
        /*00be*/ 	.byte	0x2f, 0x69, 0x6e, 0x63, 0x6c, 0x75, 0x64, 0x65, 0x2f, 0x63, 0x31, 0x30, 0x2f, 0x63, 0x6f, 0x72
        /*00ce*/ 	.byte	0x65, 0x2f, 0x44, 0x79, 0x6e, 0x61, 0x6d, 0x69, 0x63, 0x43, 0x61, 0x73, 0x74, 0x2e, 0x68, 0x00
.L_37:


//--------------------- .nv.shared.reserved.0     --------------------------
	.section	.nv.shared.reserved.0,"aw",@nobits
	.weak		__nv_reservedSMEM_offset_0_alias
	.size		__nv_reservedSMEM_offset_0_alias, 0, 64
	.other		__nv_reservedSMEM_offset_0_alias,@"STO_CUDA_RESERVED_SHARED STV_DEFAULT"
__nv_reservedSMEM_offset_0_alias:
	.zero		0
	.zero		64


//--------------------- .nv.global                --------------------------
	.section	.nv.global,"aw",@nobits
.nv.global:
	.type		_ZN47_INTERNAL_b919a28f_16_Normalization_cu_5c3845874cuda3std3__48in_placeE,@object
	.size		_ZN47_INTERNAL_b919a28f_16_Normalization_cu_5c3845874cuda3std3__48in_placeE,(_ZN47_INTERNAL_b919a28f_16_Normalization_cu_5c3845874cuda3std6ranges3__45__cpo8distanceE - _ZN47_INTERNAL_b919a28f_16_Normalization_cu_5c3845874cuda3std3__48in_placeE)
_ZN47_INTERNAL_b919a28f_16_Normalization_cu_5c3845874cuda3std3__48in_placeE:
	.zero		1
	.type		_ZN47_INTERNAL_b919a28f_16_Normalization_cu_5c3845874cuda3std6ranges3__45__cpo8distanceE,@object
	.size		_ZN47_INTERNAL_b919a28f_16_Normalization_cu_5c3845874cuda3std6ranges3__45__cpo8distanceE,(_ZN47_INTERNAL_b919a28f_16_Normalization_cu_5c3845874cuda3std3__45__cpo6cbeginE - _ZN47_INTERNAL_b919a28f_16_Normalization_cu_5c3845874cuda3std6ranges3__45__cpo8distanceE)
_ZN47_INTERNAL_b919a28f_16_Normalization_cu_5c3845874cuda3std6ranges3__45__cpo8distanceE:
	.zero		1
	.type		_ZN47_INTERNAL_b919a28f_16_Normalization_cu_5c3845874cuda3std3__45__cpo6cbeginE,@object
	.size		_ZN47_INTERNAL_b919a28f_16_Normalization_cu_5c3845874cuda3std3__45__cpo6cbeginE,(_ZN47_INTERNAL_b919a28f_16_Normalization_cu_5c3845874cuda3std6ranges3__45__cpo7advanceE - _ZN47_INTERNAL_b919a28f_16_Normalization_cu_5c3845874cuda3std3__45__cpo6cbeginE)
_ZN47_INTERNAL_b919a28f_16_Normalization_cu_5c3845874cuda3std3__45__cpo6cbeginE:
	.zero		1
	.type		_ZN47_INTERNAL_b919a28f_16_Normalization_cu_5c3845874cuda3std6ranges3__45__cpo7advanceE,@object
	.size		_ZN47_INTERNAL_b919a28f_16_Normalization_cu_5c3845874cuda3std6ranges3__45__cpo7advanceE,(_ZN47_INTERNAL_b919a28f_16_Normalization_cu_5c3845874cuda3std3__45__cpo7crbeginE - _ZN47_INTERNAL_b919a28f_16_Normalization_cu_5c3845874cuda3std6ranges3__45__cpo7advanceE)
_ZN47_INTERNAL_b919a28f_16_Normalization_cu_5c3845874cuda3std6ranges3__45__cpo7advanceE:
	.zero		1
	.type		_ZN47_INTERNAL_b919a28f_16_Normalization_cu_5c3845874cuda3std3__45__cpo7crbeginE,@object
	.size		_ZN47_INTERNAL_b919a28f_16_Normalization_cu_5c3845874cuda3std3__45__cpo7crbeginE,(_ZN47_INTERNAL_b919a28f_16_Normalization_cu_5c3845874cuda3std6ranges3__45__cpo4dataE - _ZN47_INTERNAL_b919a28f_16_Normalization_cu_5c3845874cuda3std3__45__cpo7crbeginE)
_ZN47_INTERNAL_b919a28f_16_Normalization_cu_5c3845874cuda3std3__45__cpo7crbeginE:
	.zero		1
	.type		_ZN47_INTERNAL_b919a28f_16_Normalization_cu_5c3845874cuda3std6ranges3__45__cpo4dataE,@object
	.size		_ZN47_INTERNAL_b919a28f_16_Normalization_cu_5c3845874cuda3std6ranges3__45__cpo4dataE,(_ZN47_INTERNAL_b919a28f_16_Normalization_cu_5c3845874cuda3std6ranges3__45__cpo5beginE - _ZN47_INTERNAL_b919a28f_16_Normalization_cu_5c3845874cuda3std6ranges3__45__cpo4dataE)
_ZN47_INTERNAL_b919a28f_16_Normalization_cu_5c3845874cuda3std6ranges3__45__cpo4dataE:
	.zero		1
	.type		_ZN47_INTERNAL_b919a28f_16_Normalization_cu_5c3845874cuda3std6ranges3__45__cpo5beginE,@object
	.size		_ZN47_INTERNAL_b919a28f_16_Normalization_cu_5c3845874cuda3std6ranges3__45__cpo5beginE,(_ZN47_INTERNAL_b919a28f_16_Normalization_cu_5c3845874cuda3std3__449_GLOBAL__N__b919a28f_16_Normalization_cu_5c3845876ignoreE - _ZN47_INTERNAL_b919a28f_16_Normalization_cu_5c3845874cuda3std6ranges3__45__cpo5beginE)
_ZN47_INTERNAL_b919a28f_16_Normalization_cu_5c3845874cuda3std6ranges3__45__cpo5beginE:
	.zero		1
	.type		_ZN47_INTERNAL_b919a28f_16_Normalization_cu_5c3845874cuda3std3__449_GLOBAL__N__b919a28f_16_Normalization_cu_5c3845876ignoreE,@object
	.size		_ZN47_INTERNAL_b919a28f_16_Normalization_cu_5c3845874cuda3std3__449_GLOBAL__N__b919a28f_16_Normalization_cu_5c3845876ignoreE,(_ZN47_INTERNAL_b919a28f_16_Normalization_cu_5c3845874cuda3std6ranges3__45__cpo4sizeE - _ZN47_INTERNAL_b919a28f_16_Normalization_cu_5c3845874cuda3std3__449_GLOBAL__N__b919a28f_16_Normalization_cu_5c3845876ignoreE)
_ZN47_INTERNAL_b919a28f_16_Normalization_cu_5c3845874cuda3std3__449_GLOBAL__N__b919a28f_16_Normalization_cu_5c3845876ignoreE:
	.zero		1
	.type		_ZN47_INTERNAL_b919a28f_16_Normalization_cu_5c3845874cuda3std6ranges3__45__cpo4sizeE,@object
	.size		_ZN47_INTERNAL_b919a28f_16_Normalization_cu_5c3845874cuda3std6ranges3__45__cpo4sizeE,(_ZN47_INTERNAL_b919a28f_16_Normalization_cu_5c3845874cuda3std3__45__cpo5beginE - _ZN47_INTERNAL_b919a28f_16_Normalization_cu_5c3845874cuda3std6ranges3__45__cpo4sizeE)
_ZN47_INTERNAL_b919a28f_16_Normalization_cu_5c3845874cuda3std6ranges3__45__cpo4sizeE:
	.zero		1
	.type		_ZN47_INTERNAL_b919a28f_16_Normalization_cu_5c3845874cuda3std3__45__cpo5beginE,@object
	.size		_ZN47_INTERNAL_b919a28f_16_Normalization_cu_5c3845874cuda3std3__45__cpo5beginE,(_ZN47_INTERNAL_b919a28f_16_Normalization_cu_5c3845874cuda3std6ranges3__45__cpo6cbeginE - _ZN47_INTERNAL_b919a28f_16_Normalization_cu_5c3845874cuda3std3__45__cpo5beginE)
_ZN47_INTERNAL_b919a28f_16_Normalization_cu_5c3845874cuda3std3__45__cpo5beginE:
	.zero		1
	.type		_ZN47_INTERNAL_b919a28f_16_Normalization_cu_5c3845874cuda3std6ranges3__45__cpo6cbeginE,@object
	.size		_ZN47_INTERNAL_b919a28f_16_Normalization_cu_5c3845874cuda3std6ranges3__45__cpo6cbeginE,(_ZN47_INTERNAL_b919a28f_16_Normalization_cu_5c3845874cuda3std3__45__cpo6rbeginE - _ZN47_INTERNAL_b919a28f_16_Normalization_cu_5c3845874cuda3std6ranges3__45__cpo6cbeginE)
_ZN47_INTERNAL_b919a28f_16_Normalization_cu_5c3845874cuda3std6ranges3__45__cpo6cbeginE:
	.zero		1
	.type		_ZN47_INTERNAL_b919a28f_16_Normalization_cu_5c3845874cuda3std3__45__cpo6rbeginE,@object
	.size		_ZN47_INTERNAL_b919a28f_16_Normalization_cu_5c3845874cuda3std3__45__cpo6rbeginE,(_ZN47_INTERNAL_b919a28f_16_Normalization_cu_5c3845874cuda3std6ranges3__45__cpo4nextE - _ZN47_INTERNAL_b919a28f_16_Normalization_cu_5c3845874cuda3std3__45__cpo6rbeginE)
_ZN47_INTERNAL_b919a28f_16_Normalization_cu_5c3845874cuda3std3__45__cpo6rbeginE:
	.zero		1
	.type		_ZN47_INTERNAL_b919a28f_16_Normalization_cu_5c3845874cuda3std6ranges3__45__cpo4nextE,@object
	.size		_ZN47_INTERNAL_b919a28f_16_Normalization_cu_5c3845874cuda3std6ranges3__45__cpo4nextE,(_ZN47_INTERNAL_b919a28f_16_Normalization_cu_5c3845874cuda3std6ranges3__45__cpo4swapE - _ZN47_INTERNAL_b919a28f_16_Normalization_cu_5c3845874cuda3std6ranges3__45__cpo4nextE)
_ZN47_INTERNAL_b919a28f_16_Normalization_cu_5c3845874cuda3std6ranges3__45__cpo4nextE:
	.zero		1
	.type		_ZN47_INTERNAL_b919a28f_16_Normalization_cu_5c3845874cuda3std6ranges3__45__cpo4swapE,@object
	.size		_ZN47_INTERNAL_b919a28f_16_Normalization_cu_5c3845874cuda3std6ranges3__45__cpo4swapE,(_ZN47_INTERNAL_b919a28f_16_Normalization_cu_5c3845874cuda3std3__420unreachable_sentinelE - _ZN47_INTERNAL_b919a28f_16_Normalization_cu_5c3845874cuda3std6ranges3__45__cpo4swapE)
_ZN47_INTERNAL_b919a28f_16_Normalization_cu_5c3845874cuda3std6ranges3__45__cpo4swapE:
	.zero		1
	.type		_ZN47_INTERNAL_b919a28f_16_Normalization_cu_5c3845874cuda3std3__420unreachable_sentinelE,@object
	.size		_ZN47_INTERNAL_b919a28f_16_Normalization_cu_5c3845874cuda3std3__420unreachable_sentinelE,(_ZN47_INTERNAL_b919a28f_16_Normalization_cu_5c3845876thrust24THRUST_300001_SM_1000_NS6system6detail10sequential3seqE - _ZN47_INTERNAL_b919a28f_16_Normalization_cu_5c3845874cuda3std3__420unreachable_sentinelE)
_ZN47_INTERNAL_b919a28f_16_Normalization_cu_5c3845874cuda3std3__420unreachable_sentinelE:
	.zero		1
	.type		_ZN47_INTERNAL_b919a28f_16_Normalization_cu_5c3845876thrust24THRUST_300001_SM_1000_NS6system6detail10sequential3seqE,@object
	.size		_ZN47_INTERNAL_b919a28f_16_Normalization_cu_5c3845876thrust24THRUST_300001_SM_1000_NS6system6detail10sequential3seqE,(_ZN47_INTERNAL_b919a28f_16_Normalization_cu_5c3845874cuda3std3__45__cpo4cendE - _ZN47_INTERNAL_b919a28f_16_Normalization_cu_5c3845876thrust24THRUST_300001_SM_1000_NS6system6detail10sequential3seqE)
_ZN47_INTERNAL_b919a28f_16_Normalization_cu_5c3845876thrust24THRUST_300001_SM_1000_NS6system6detail10sequential3seqE:
	.zero		1
	.type		_ZN47_INTERNAL_b919a28f_16_Normalization_cu_5c3845874cuda3std3__45__cpo4cendE,@object
	.size		_ZN47_INTERNAL_b919a28f_16_Normalization_cu_5c3845874cuda3std3__45__cpo4cendE,(_ZN47_INTERNAL_b919a28f_16_Normalization_cu_5c3845874cuda3std6ranges3__45__cpo9iter_swapE - _ZN47_INTERNAL_b919a28f_16_Normalization_cu_5c3845874cuda3std3__45__cpo4cendE)
_ZN47_INTERNAL_b919a28f_16_Normalization_cu_5c3845874cuda3std3__45__cpo4cendE:
	.zero		1
	.type		_ZN47_INTERNAL_b919a28f_16_Normalization_cu_5c3845874cuda3std6ranges3__45__cpo9iter_swapE,@object
	.size		_ZN47_INTERNAL_b919a28f_16_Normalization_cu_5c3845874cuda3std6ranges3__45__cpo9iter_swapE,(_ZN47_INTERNAL_b919a28f_16_Normalization_cu_5c3845874cuda3std3__45__cpo5crendE - _ZN47_INTERNAL_b919a28f_16_Normalization_cu_5c3845874cuda3std6ranges3__45__cpo9iter_swapE)
_ZN47_INTERNAL_b919a28f_16_Normalization_cu_5c3845874cuda3std6ranges3__45__cpo9iter_swapE:
	.zero		1
	.type		_ZN47_INTERNAL_b919a28f_16_Normalization_cu_5c3845874cuda3std3__45__cpo5crendE,@object
	.size		_ZN47_INTERNAL_b919a28f_16_Normalization_cu_5c3845874cuda3std3__45__cpo5crendE,(_ZN47_INTERNAL_b919a28f_16_Normalization_cu_5c3845874cuda3std6ranges3__45__cpo5cdataE - _ZN47_INTERNAL_b919a28f_16_Normalization_cu_5c3845874cuda3std3__45__cpo5crendE)
_ZN47_INTERNAL_b919a28f_16_Normalization_cu_5c3845874cuda3std3__45__cpo5crendE:
	.zero		1
	.type		_ZN47_INTERNAL_b919a28f_16_Normalization_cu_5c3845874cuda3std6ranges3__45__cpo5cdataE,@object
	.size		_ZN47_INTERNAL_b919a28f_16_Normalization_cu_5c3845874cuda3std6ranges3__45__cpo5cdataE,(_ZN47_INTERNAL_b919a28f_16_Normalization_cu_5c3845874cuda3std6ranges3__45__cpo3endE - _ZN47_INTERNAL_b919a28f_16_Normalization_cu_5c3845874cuda3std6ranges3__45__cpo5cdataE)
_ZN47_INTERNAL_b919a28f_16_Normalization_cu_5c3845874cuda3std6ranges3__45__cpo5cdataE:
	.zero		1
	.type		_ZN47_INTERNAL_b919a28f_16_Normalization_cu_5c3845874cuda3std6ranges3__45__cpo3endE,@object
	.size		_ZN47_INTERNAL_b919a28f_16_Normalization_cu_5c3845874cuda3std6ranges3__45__cpo3endE,(_ZN47_INTERNAL_b919a28f_16_Normalization_cu_5c3845874cuda3std3__419piecewise_constructE - _ZN47_INTERNAL_b919a28f_16_Normalization_cu_5c3845874cuda3std6ranges3__45__cpo3endE)
_ZN47_INTERNAL_b919a28f_16_Normalization_cu_5c3845874cuda3std6ranges3__45__cpo3endE:
	.zero		1
	.type		_ZN47_INTERNAL_b919a28f_16_Normalization_cu_5c3845874cuda3std3__419piecewise_constructE,@object
	.size		_ZN47_INTERNAL_b919a28f_16_Normalization_cu_5c3845874cuda3std3__419piecewise_constructE,(_ZN47_INTERNAL_b919a28f_16_Normalization_cu_5c3845874cuda3std6ranges3__45__cpo5ssizeE - _ZN47_INTERNAL_b919a28f_16_Normalization_cu_5c3845874cuda3std3__419piecewise_constructE)
_ZN47_INTERNAL_b919a28f_16_Normalization_cu_5c3845874cuda3std3__419piecewise_constructE:
	.zero		1
	.type		_ZN47_INTERNAL_b919a28f_16_Normalization_cu_5c3845874cuda3std6ranges3__45__cpo5ssizeE,@object
	.size		_ZN47_INTERNAL_b919a28f_16_Normalization_cu_5c3845874cuda3std6ranges3__45__cpo5ssizeE,(_ZN47_INTERNAL_b919a28f_16_Normalization_cu_5c3845874cuda3std3__45__cpo3endE - _ZN47_INTERNAL_b919a28f_16_Normalization_cu_5c3845874cuda3std6ranges3__45__cpo5ssizeE)
_ZN47_INTERNAL_b919a28f_16_Normalization_cu_5c3845874cuda3std6ranges3__45__cpo5ssizeE:
	.zero		1
	.type		_ZN47_INTERNAL_b919a28f_16_Normalization_cu_5c3845874cuda3std3__45__cpo3endE,@object
	.size		_ZN47_INTERNAL_b919a28f_16_Normalization_cu_5c3845874cuda3std3__45__cpo3endE,(_ZN47_INTERNAL_b919a28f_16_Normalization_cu_5c3845874cuda3std6ranges3__45__cpo4cendE - _ZN47_INTERNAL_b919a28f_16_Normalization_cu_5c3845874cuda3std3__45__cpo3endE)
_ZN47_INTERNAL_b919a28f_16_Normalization_cu_5c3845874cuda3std3__45__cpo3endE:
	.zero		1
	.type		_ZN47_INTERNAL_b919a28f_16_Normalization_cu_5c3845874cuda3std6ranges3__45__cpo4cendE,@object
	.size		_ZN47_INTERNAL_b919a28f_16_Normalization_cu_5c3845874cuda3std6ranges3__45__cpo4cendE,(_ZN47_INTERNAL_b919a28f_16_Normalization_cu_5c3845874cuda3std3__45__cpo4rendE - _ZN47_INTERNAL_b919a28f_16_Normalization_cu_5c3845874cuda3std6ranges3__45__cpo4cendE)
_ZN47_INTERNAL_b919a28f_16_Normalization_cu_5c3845874cuda3std6ranges3__45__cpo4cendE:
	.zero		1
	.type		_ZN47_INTERNAL_b919a28f_16_Normalization_cu_5c3845874cuda3std3__45__cpo4rendE,@object
	.size		_ZN47_INTERNAL_b919a28f_16_Normalization_cu_5c3845874cuda3std3__45__cpo4rendE,(_ZN47_INTERNAL_b919a28f_16_Normalization_cu_5c3845874cuda3std6ranges3__45__cpo4prevE - _ZN47_INTERNAL_b919a28f_16_Normalization_cu_5c3845874cuda3std3__45__cpo4rendE)
_ZN47_INTERNAL_b919a28f_16_Normalization_cu_5c3845874cuda3std3__45__cpo4rendE:
	.zero		1
	.type		_ZN47_INTERNAL_b919a28f_16_Normalization_cu_5c3845874cuda3std6ranges3__45__cpo4prevE,@object
	.size		_ZN47_INTERNAL_b919a28f_16_Normalization_cu_5c3845874cuda3std6ranges3__45__cpo4prevE,(_ZN47_INTERNAL_b919a28f_16_Normalization_cu_5c3845874cuda3std6ranges3__45__cpo9iter_moveE - _ZN47_INTERNAL_b919a28f_16_Normalization_cu_5c3845874cuda3std6ranges3__45__cpo4prevE)
_ZN47_INTERNAL_b919a28f_16_Normalization_cu_5c3845874cuda3std6ranges3__45__cpo4prevE:
	.zero		1
	.type		_ZN47_INTERNAL_b919a28f_16_Normalization_cu_5c3845874cuda3std6ranges3__45__cpo9iter_moveE,@object
	.size		_ZN47_INTERNAL_b919a28f_16_Normalization_cu_5c3845874cuda3std6ranges3__45__cpo9iter_moveE,(.L_21 - _ZN47_INTERNAL_b919a28f_16_Normalization_cu_5c3845874cuda3std6ranges3__45__cpo9iter_moveE)
_ZN47_INTERNAL_b919a28f_16_Normalization_cu_5c3845874cuda3std6ranges3__45__cpo9iter_moveE:
	.zero		1
.L_21:


//--------------------- .nv.shared._ZN2at6native33batch_norm_backward_reduce_kernelIN3c108BFloat16ES3_flEEvNS_27GenericPackedTensorAccessorIT_Lm3ENS_16DefaultPtrTraitsET2_EES8_NS4_IT1_Lm1ES6_S7_EESA_SA_SA_NS4_IT0_Lm1ES6_S7_EESC_ --------------------------
	.section	.nv.shared._ZN2at6native33batch_norm_backward_reduce_kernelIN3c108BFloat16ES3_flEEvNS_27GenericPackedTensorAccessorIT_Lm3ENS_16DefaultPtrTraitsET2_EES8_NS4_IT1_Lm1ES6_S7_EESA_SA_SA_NS4_IT0_Lm1ES6_S7_EESC_,"aw",@nobits
	.sectionflags	@""
	.align	4
.nv.shared._ZN2at6native33batch_norm_backward_reduce_kernelIN3c108BFloat16ES3_flEEvNS_27GenericPackedTensorAccessorIT_Lm3ENS_16DefaultPtrTraitsET2_EES8_NS4_IT1_Lm1ES6_S7_EESA_SA_SA_NS4_IT0_Lm1ES6_S7_EESC_:
	.zero		1280


//--------------------- .nv.shared._ZN2at6native33batch_norm_backward_reduce_kernelIN3c108BFloat16EfflEEvNS_27GenericPackedTensorAccessorIT_Lm3ENS_16DefaultPtrTraitsET2_EES8_NS4_IT1_Lm1ES6_S7_EESA_SA_SA_NS4_IT0_Lm1ES6_S7_EESC_ --------------------------
	.section	.nv.shared._ZN2at6native33batch_norm_backward_reduce_kernelIN3c108BFloat16EfflEEvNS_27GenericPackedTensorAccessorIT_Lm3ENS_16DefaultPtrTraitsET2_EES8_NS4_IT1_Lm1ES6_S7_EESA_SA_SA_NS4_IT0_Lm1ES6_S7_EESC_,"aw",@nobits
	.sectionflags	@""
	.align	4
.nv.shared._ZN2at6native33batch_norm_backward_reduce_kernelIN3c108BFloat16EfflEEvNS_27GenericPackedTensorAccessorIT_Lm3ENS_16DefaultPtrTraitsET2_EES8_NS4_IT1_Lm1ES6_S7_EESA_SA_SA_NS4_IT0_Lm1ES6_S7_EESC_:
	.zero		1280


//--------------------- .nv.shared._ZN2at6native33batch_norm_backward_reduce_kernelIN3c108BFloat16ES3_fiEEvNS_27GenericPackedTensorAccessorIT_Lm3ENS_16DefaultPtrTraitsET2_EES8_NS4_IT1_Lm1ES6_S7_EESA_SA_SA_NS4_IT0_Lm1ES6_S7_EESC_ --------------------------
	.section	.nv.shared._ZN2at6native33batch_norm_backward_reduce_kernelIN3c108BFloat16ES3_fiEEvNS_27GenericPackedTensorAccessorIT_Lm3ENS_16DefaultPtrTraitsET2_EES8_NS4_IT1_Lm1ES6_S7_EESA_SA_SA_NS4_IT0_Lm1ES6_S7_EESC_,"aw",@nobits
	.sectionflags	@""
	.align	4
.nv.shared._ZN2at6native33batch_norm_backward_reduce_kernelIN3c108BFloat16ES3_fiEEvNS_27GenericPackedTensorAccessorIT_Lm3ENS_16DefaultPtrTraitsET2_EES8_NS4_IT1_Lm1ES6_S7_EESA_SA_SA_NS4_IT0_Lm1ES6_S7_EESC_:
	.zero		1280


//--------------------- .nv.shared._ZN2at6native33batch_norm_backward_reduce_kernelIN3c108BFloat16EffiEEvNS_27GenericPackedTensorAccessorIT_Lm3ENS_16DefaultPtrTraitsET2_EES8_NS4_IT1_Lm1ES6_S7_EESA_SA_SA_NS4_IT0_Lm1ES6_S7_EESC_ --------------------------
	.section	.nv.shared._ZN2at6native33batch_norm_backward_reduce_kernelIN3c108BFloat16EffiEEvNS_27GenericPackedTensorAccessorIT_Lm3ENS_16DefaultPtrTraitsET2_EES8_NS4_IT1_Lm1ES6_S7_EESA_SA_SA_NS4_IT0_Lm1ES6_S7_EESC_,"aw",@nobits
	.sectionflags	@""
	.align	4
.nv.shared._ZN2at6native33batch_norm_backward_reduce_kernelIN3c108BFloat16EffiEEvNS_27GenericPackedTensorAccessorIT_Lm3ENS_16DefaultPtrTraitsET2_EES8_NS4_IT1_Lm1ES6_S7_EESA_SA_SA_NS4_IT0_Lm1ES6_S7_EESC_:
	.zero		1280


//--------------------- .nv.shared._ZN2at6native33batch_norm_backward_reduce_kernelIN3c104HalfES3_flEEvNS_27GenericPackedTensorAccessorIT_Lm3ENS_16DefaultPtrTraitsET2_EES8_NS4_IT1_Lm1ES6_S7_EESA_SA_SA_NS4_IT0_Lm1ES6_S7_EESC_ --------------------------
	.section	.nv.shared._ZN2at6native33batch_norm_backward_reduce_kernelIN3c104HalfES3_flEEvNS_27GenericPackedTensorAccessorIT_Lm3ENS_16DefaultPtrTraitsET2_EES8_NS4_IT1_Lm1ES6_S7_EESA_SA_SA_NS4_IT0_Lm1ES6_S7_EESC_,"aw",@nobits
	.sectionflags	@""
	.align	4
.nv.shared._ZN2at6native33batch_norm_backward_reduce_kernelIN3c104HalfES3_flEEvNS_27GenericPackedTensorAccessorIT_Lm3ENS_16DefaultPtrTraitsET2_EES8_NS4_IT1_Lm1ES6_S7_EESA_SA_SA_NS4_IT0_Lm1ES6_S7_EESC_:
	.zero		1280


//--------------------- .nv.shared._ZN2at6native33batch_norm_backward_reduce_kernelIN3c104HalfEfflEEvNS_27GenericPackedTensorAccessorIT_Lm3ENS_16DefaultPtrTraitsET2_EES8_NS4_IT1_Lm1ES6_S7_EESA_SA_SA_NS4_IT0_Lm1ES6_S7_EESC_ --------------------------
	.section	.nv.shared._ZN2at6native33batch_norm_backward_reduce_kernelIN3c104HalfEfflEEvNS_27GenericPackedTensorAccessorIT_Lm3ENS_16DefaultPtrTraitsET2_EES8_NS4_IT1_Lm1ES6_S7_EESA_SA_SA_NS4_IT0_Lm1ES6_S7_EESC_,"aw",@nobits
	.sectionflags	@""
	.align	4
.nv.shared._ZN2at6native33batch_norm_backward_reduce_kernelIN3c104HalfEfflEEvNS_27GenericPackedTensorAccessorIT_Lm3ENS_16DefaultPtrTraitsET2_EES8_NS4_IT1_Lm1ES6_S7_EESA_SA_SA_NS4_IT0_Lm1ES6_S7_EESC_:
	.zero		1280


//--------------------- .nv.shared._ZN2at6native33batch_norm_backward_reduce_kernelIN3c104HalfES3_fiEEvNS_27GenericPackedTensorAccessorIT_Lm3ENS_16DefaultPtrTraitsET2_EES8_NS4_IT1_Lm1ES6_S7_EESA_SA_SA_NS4_IT0_Lm1ES6_S7_EESC_ --------------------------
	.section	.nv.shared._ZN2at6native33batch_norm_backward_reduce_kernelIN3c104HalfES3_fiEEvNS_27GenericPackedTensorAccessorIT_Lm3ENS_16DefaultPtrTraitsET2_EES8_NS4_IT1_Lm1ES6_S7_EESA_SA_SA_NS4_IT0_Lm1ES6_S7_EESC_,"aw",@nobits
	.sectionflags	@""
	.align	4
.nv.shared._ZN2at6native33batch_norm_backward_reduce_kernelIN3c104HalfES3_fiEEvNS_27GenericPackedTensorAccessorIT_Lm3ENS_16DefaultPtrTraitsET2_EES8_NS4_IT1_Lm1ES6_S7_EESA_SA_SA_NS4_IT0_Lm1ES6_S7_EESC_:
	.zero		1280


//--------------------- .nv.shared._ZN2at6native33batch_norm_backward_reduce_kernelIN3c104HalfEffiEEvNS_27GenericPackedTensorAccessorIT_Lm3ENS_16DefaultPtrTraitsET2_EES8_NS4_IT1_Lm1ES6_S7_EESA_SA_SA_NS4_IT0_Lm1ES6_S7_EESC_ --------------------------
	.section	.nv.shared._ZN2at6native33batch_norm_backward_reduce_kernelIN3c104HalfEffiEEvNS_27GenericPackedTensorAccessorIT_Lm3ENS_16DefaultPtrTraitsET2_EES8_NS4_IT1_Lm1ES6_S7_EESA_SA_SA_NS4_IT0_Lm1ES6_S7_EESC_,"aw",@nobits
	.sectionflags	@""
	.align	4
.nv.shared._ZN2at6native33batch_norm_backward_reduce_kernelIN3c104HalfEffiEEvNS_27GenericPackedTensorAccessorIT_Lm3ENS_16DefaultPtrTraitsET2_EES8_NS4_IT1_Lm1ES6_S7_EESA_SA_SA_NS4_IT0_Lm1ES6_S7_EESC_:
	.zero		1280


//--------------------- .nv.shared._ZN2at6native33batch_norm_backward_reduce_kernelIffflEEvNS_27GenericPackedTensorAccessorIT_Lm3ENS_16DefaultPtrTraitsET2_EES6_NS2_IT1_Lm1ES4_S5_EES8_S8_S8_NS2_IT0_Lm1ES4_S5_EESA_ --------------------------
	.section	.nv.shared._ZN2at6native33batch_norm_backward_reduce_kernelIffflEEvNS_27GenericPackedTensorAccessorIT_Lm3ENS_16DefaultPtrTraitsET2_EES6_NS2_IT1_Lm1ES4_S5_EES8_S8_S8_NS2_IT0_Lm1ES4_S5_EESA_,"aw",@nobits
	.sectionflags	@""
	.align	4
.nv.shared._ZN2at6native33batch_norm_backward_reduce_kernelIffflEEvNS_27GenericPackedTensorAccessorIT_Lm3ENS_16DefaultPtrTraitsET2_EES6_NS2_IT1_Lm1ES4_S5_EES8_S8_S8_NS2_IT0_Lm1ES4_S5_EESA_:
	.zero		1280


//--------------------- .nv.shared._ZN2at6native33batch_norm_backward_reduce_kernelIfffiEEvNS_27GenericPackedTensorAccessorIT_Lm3ENS_16DefaultPtrTraitsET2_EES6_NS2_IT1_Lm1ES4_S5_EES8_S8_S8_NS2_IT0_Lm1ES4_S5_EESA_ --------------------------
	.section	.nv.shared._ZN2at6native33batch_norm_backward_reduce_kernelIfffiEEvNS_27GenericPackedTensorAccessorIT_Lm3ENS_16DefaultPtrTraitsET2_EES6_NS2_IT1_Lm1ES4_S5_EES8_S8_S8_NS2_IT0_Lm1ES4_S5_EESA_,"aw",@nobits
	.sectionflags	@""
	.align	4
.nv.shared._ZN2at6native33batch_norm_backward_reduce_kernelIfffiEEvNS_27GenericPackedTensorAccessorIT_Lm3ENS_16DefaultPtrTraitsET2_EES6_NS2_IT1_Lm1ES4_S5_EES8_S8_S8_NS2_IT0_Lm1ES4_S5_EESA_:
	.zero		1280


//--------------------- .nv.shared._ZN2at6native33batch_norm_backward_reduce_kernelIdddlEEvNS_27GenericPackedTensorAccessorIT_Lm3ENS_16DefaultPtrTraitsET2_EES6_NS2_IT1_Lm1ES4_S5_EES8_S8_S8_NS2_IT0_Lm1ES4_S5_EESA_ --------------------------
	.section	.nv.shared._ZN2at6native33batch_norm_backward_reduce_kernelIdddlEEvNS_27GenericPackedTensorAccessorIT_Lm3ENS_16DefaultPtrTraitsET2_EES6_NS2_IT1_Lm1ES4_S5_EES8_S8_S8_NS2_IT0_Lm1ES4_S5_EESA_,"aw",@nobits
	.sectionflags	@""
	.align	8
.nv.shared._ZN2at6native33batch_norm_backward_reduce_kernelIdddlEEvNS_27GenericPackedTensorAccessorIT_Lm3ENS_16DefaultPtrTraitsET2_EES6_NS2_IT1_Lm1ES4_S5_EES8_S8_S8_NS2_IT0_Lm1ES4_S5_EESA_:
	.zero		1536


//--------------------- .nv.shared._ZN2at6native33batch_norm_backward_reduce_kernelIdddiEEvNS_27GenericPackedTensorAccessorIT_Lm3ENS_16DefaultPtrTraitsET2_EES6_NS2_IT1_Lm1ES4_S5_EES8_S8_S8_NS2_IT0_Lm1ES4_S5_EESA_ --------------------------
	.section	.nv.shared._ZN2at6native33batch_norm_backward_reduce_kernelIdddiEEvNS_27GenericPackedTensorAccessorIT_Lm3ENS_16DefaultPtrTraitsET2_EES6_NS2_IT1_Lm1ES4_S5_EES8_S8_S8_NS2_IT0_Lm1ES4_S5_EESA_,"aw",@nobits
	.sectionflags	@""
	.align	8
.nv.shared._ZN2at6native33batch_norm_backward_reduce_kernelIdddiEEvNS_27GenericPackedTensorAccessorIT_Lm3ENS_16DefaultPtrTraitsET2_EES6_NS2_IT1_Lm1ES4_S5_EES8_S8_S8_NS2_IT0_Lm1ES4_S5_EESA_:
	.zero		1536


//--------------------- .nv.shared._ZN2at6native36batch_norm_collect_statistics_kernelINS0_6InvStdEN3c108BFloat16ES4_flEEvNS_27GenericPackedTensorAccessorIKT0_Lm3ENS_17RestrictPtrTraitsET3_EET2_SB_NS5_ISB_Lm1ES8_S9_EESC_ --------------------------
	.section	.nv.shared._ZN2at6native36batch_norm_collect_statistics_kernelINS0_6InvStdEN3c108BFloat16ES4_flEEvNS_27GenericPackedTensorAccessorIKT0_Lm3ENS_17RestrictPtrTraitsET3_EET2_SB_NS5_ISB_Lm1ES8_S9_EESC_,"aw",@nobits
	.sectionflags	@""
	.align	4
.nv.shared._ZN2at6native36batch_norm_collect_statistics_kernelINS0_6InvStdEN3c108BFloat16ES4_flEEvNS_27GenericPackedTensorAccessorIKT0_Lm3ENS_17RestrictPtrTraitsET3_EET2_SB_NS5_ISB_Lm1ES8_S9_EESC_:
	.zero		1664


//--------------------- .nv.shared._ZN2at6native36batch_norm_collect_statistics_kernelINS0_6InvStdEN3c108BFloat16ES4_fiEEvNS_27GenericPackedTensorAccessorIKT0_Lm3ENS_17RestrictPtrTraitsET3_EET2_SB_NS5_ISB_Lm1ES8_S9_EESC_ --------------------------
	.section	.nv.shared._ZN2at6native36batch_norm_collect_statistics_kernelINS0_6InvStdEN3c108BFloat16ES4_fiEEvNS_27GenericPackedTensorAccessorIKT0_Lm3ENS_17RestrictPtrTraitsET3_EET2_SB_NS5_ISB_Lm1ES8_S9_EESC_,"aw",@nobits
	.sectionflags	@""
	.align	4
.nv.shared._ZN2at6native36batch_norm_collect_statistics_kernelINS0_6InvStdEN3c108BFloat16ES4_fiEEvNS_27GenericPackedTensorAccessorIKT0_Lm3ENS_17RestrictPtrTraitsET3_EET2_SB_NS5_ISB_Lm1ES8_S9_EESC_:
	.zero		1664


//--------------------- .nv.shared._ZN2at6native50batch_norm_collect_statistics_channels_last_kernelINS0_6InvStdEN3c108BFloat16EfLi4EEEvPKT0_PT1_S9_PVS8_PiiiS8_ --------------------------
	.section	.nv.shared._ZN2at6native50batch_norm_collect_statistics_channels_last_kernelINS0_6InvStdEN3c108BFloat16EfLi4EEEvPKT0_PT1_S9_PVS8_PiiiS8_,"aw",@nobits
	.sectionflags	@""
	.align	4
.nv.shared._ZN2at6native50batch_norm_collect_statistics_channels_last_kernelINS0_6InvStdEN3c108BFloat16EfLi4EEEvPKT0_PT1_S9_PVS8_PiiiS8_:
	.zero		7169


//--------------------- .nv.shared._ZN2at6native36batch_norm_collect_statistics_kernelINS0_6InvStdEN3c104HalfES4_flEEvNS_27GenericPackedTensorAccessorIKT0_Lm3ENS_17RestrictPtrTraitsET3_EET2_SB_NS5_ISB_Lm1ES8_S9_EESC_ --------------------------
	.section	.nv.shared._ZN2at6native36batch_norm_collect_statistics_kernelINS0_6InvStdEN3c104HalfES4_flEEvNS_27GenericPackedTensorAccessorIKT0_Lm3ENS_17RestrictPtrTraitsET3_EET2_SB_NS5_ISB_Lm1ES8_S9_EESC_,"aw",@nobits
	.sectionflags	@""
	.align	4
.nv.shared._ZN2at6native36batch_norm_collect_statistics_kernelINS0_6InvStdEN3c104HalfES4_flEEvNS_27GenericPackedTensorAccessorIKT0_Lm3ENS_17RestrictPtrTraitsET3_EET2_SB_NS5_ISB_Lm1ES8_S9_EESC_:
	.zero		1664


//--------------------- .nv.shared._ZN2at6native36batch_norm_collect_statistics_kernelINS0_6InvStdEN3c104HalfES4_fiEEvNS_27GenericPackedTensorAccessorIKT0_Lm3ENS_17RestrictPtrTraitsET3_EET2_SB_NS5_ISB_Lm1ES8_S9_EESC_ --------------------------
	.section	.nv.shared._ZN2at6native36batch_norm_collect_statistics_kernelINS0_6InvStdEN3c104HalfES4_fiEEvNS_27GenericPackedTensorAccessorIKT0_Lm3ENS_17RestrictPtrTraitsET3_EET2_SB_NS5_ISB_Lm1ES8_S9_EESC_,"aw",@nobits
	.sectionflags	@""
	.align	4
.nv.shared._ZN2at6native36batch_norm_collect_statistics_kernelINS0_6InvStdEN3c104HalfES4_fiEEvNS_27GenericPackedTensorAccessorIKT0_Lm3ENS_17RestrictPtrTraitsET3_EET2_SB_NS5_ISB_Lm1ES8_S9_EESC_:
	.zero		1664


//--------------------- .nv.shared._ZN2at6native50batch_norm_collect_statistics_channels_last_kernelINS0_6InvStdEN3c104HalfEfLi4EEEvPKT0_PT1_S9_PVS8_PiiiS8_ --------------------------
	.section	.nv.shared._ZN2at6native50batch_norm_collect_statistics_channels_last_kernelINS0_6InvStdEN3c104HalfEfLi4EEEvPKT0_PT1_S9_PVS8_PiiiS8_,"aw",@nobits
	.sectionflags	@""
	.align	4
.nv.shared._ZN2at6native50batch_norm_collect_statistics_channels_last_kernelINS0_6InvStdEN3c104HalfEfLi4EEEvPKT0_PT1_S9_PVS8_PiiiS8_:
	.zero		7169


//--------------------- .nv.shared._ZN2at6native36batch_norm_collect_statistics_kernelINS0_6InvStdEffflEEvNS_27GenericPackedTensorAccessorIKT0_Lm3ENS_17RestrictPtrTraitsET3_EET2_S9_NS3_IS9_Lm1ES6_S7_EESA_ --------------------------
	.section	.nv.shared._ZN2at6native36batch_norm_collect_statistics_kernelINS0_6InvStdEffflEEvNS_27GenericPackedTensorAccessorIKT0_Lm3ENS_17RestrictPtrTraitsET3_EET2_S9_NS3_IS9_Lm1ES6_S7_EESA_,"aw",@nobits
	.sectionflags	@""
	.align	4
.nv.shared._ZN2at6native36batch_norm_collect_statistics_kernelINS0_6InvStdEffflEEvNS_27GenericPackedTensorAccessorIKT0_Lm3ENS_17RestrictPtrTraitsET3_EET2_S9_NS3_IS9_Lm1ES6_S7_EESA_:
	.zero		1664


//--------------------- .nv.shared._ZN2at6native36batch_norm_collect_statistics_kernelINS0_6InvStdEfffiEEvNS_27GenericPackedTensorAccessorIKT0_Lm3ENS_17RestrictPtrTraitsET3_EET2_S9_NS3_IS9_Lm1ES6_S7_EESA_ --------------------------
	.section	.nv.shared._ZN2at6native36batch_norm_collect_statistics_kernelINS0_6InvStdEfffiEEvNS_27GenericPackedTensorAccessorIKT0_Lm3ENS_17RestrictPtrTraitsET3_EET2_S9_NS3_IS9_Lm1ES6_S7_EESA_,"aw",@nobits
	.sectionflags	@""
	.align	4
.nv.shared._ZN2at6native36batch_norm_collect_statistics_kernelINS0_6InvStdEfffiEEvNS_27GenericPackedTensorAccessorIKT0_Lm3ENS_17RestrictPtrTraitsET3_EET2_S9_NS3_IS9_Lm1ES6_S7_EESA_:
	.zero		1664


//--------------------- .nv.shared._ZN2at6native50batch_norm_collect_statistics_channels_last_kernelINS0_6InvStdEffLi4EEEvPKT0_PT1_S7_PVS6_PiiiS6_ --------------------------
	.section	.nv.shared._ZN2at6native50batch_norm_collect_statistics_channels_last_kernelINS0_6InvStdEffLi4EEEvPKT0_PT1_S7_PVS6_PiiiS6_,"aw",@nobits
	.sectionflags	@""
	.align	4
.nv.shared._ZN2at6native50batch_norm_collect_statistics_channels_last_kernelINS0_6InvStdEffLi4EEEvPKT0_PT1_S7_PVS6_PiiiS6_:
	.zero		7169


//--------------------- .nv.shared._ZN2at6native36batch_norm_collect_statistics_kernelINS0_6InvStdEdddlEEvNS_27GenericPackedTensorAccessorIKT0_Lm3ENS_17RestrictPtrTraitsET3_EET2_S9_NS3_IS9_Lm1ES6_S7_EESA_ --------------------------
	.section	.nv.shared._ZN2at6native36batch_norm_collect_statistics_kernelINS0_6InvStdEdddlEEvNS_27GenericPackedTensorAccessorIKT0_Lm3ENS_17RestrictPtrTraitsET3_EET2_S9_NS3_IS9_Lm1ES6_S7_EESA_,"aw",@nobits
	.sectionflags	@""
	.align	4
.nv.shared._ZN2at6native36batch_norm_collect_statistics_kernelINS0_6InvStdEdddlEEvNS_27GenericPackedTensorAccessorIKT0_Lm3ENS_17RestrictPtrTraitsET3_EET2_S9_NS3_IS9_Lm1ES6_S7_EESA_:
	.zero		1664


//--------------------- .nv.shared._ZN2at6native36batch_norm_collect_statistics_kernelINS0_6InvStdEdddiEEvNS_27GenericPackedTensorAccessorIKT0_Lm3ENS_17RestrictPtrTraitsET3_EET2_S9_NS3_IS9_Lm1ES6_S7_EESA_ --------------------------
	.section	.nv.shared._ZN2at6native36batch_norm_collect_statistics_kernelINS0_6InvStdEdddiEEvNS_27GenericPackedTensorAccessorIKT0_Lm3ENS_17RestrictPtrTraitsET3_EET2_S9_NS3_IS9_Lm1ES6_S7_EESA_,"aw",@nobits
	.sectionflags	@""
	.align	4
.nv.shared._ZN2at6native36batch_norm_collect_statistics_kernelINS0_6InvStdEdddiEEvNS_27GenericPackedTensorAccessorIKT0_Lm3ENS_17RestrictPtrTraitsET3_EET2_S9_NS3_IS9_Lm1ES6_S7_EESA_:
	.zero		1664


//--------------------- .nv.shared._ZN2at6native50batch_norm_collect_statistics_channels_last_kernelINS0_6InvStdEddLi4EEEvPKT0_PT1_S7_PVS6_PiiiS6_ --------------------------
	.section	.nv.shared._ZN2at6native50batch_norm_collect_statistics_channels_last_kernelINS0_6InvStdEddLi4EEEvPKT0_PT1_S7_PVS6_PiiiS6_,"aw",@nobits
	.sectionflags	@""
	.align	8
.nv.shared._ZN2at6native50batch_norm_collect_statistics_channels_last_kernelINS0_6InvStdEddLi4EEEvPKT0_PT1_S7_PVS6_PiiiS6_:
	.zero		11265


//--------------------- .nv.shared._ZN2at6native26batch_norm_backward_kernelIN3c108BFloat16ES3_fiEEvNS_27GenericPackedTensorAccessorIKT_Lm3ENS_16DefaultPtrTraitsET2_EES9_NS4_IS5_Lm3ES7_S8_EENS4_IT0_Lm1ES7_S8_EESC_NS4_IKSB_Lm1ES7_S8_EESE_SE_NS4_IKT1_Lm1ES7_S8_EESH_bSF_ --------------------------
	.section	.nv.shared._ZN2at6native26batch_norm_backward_kernelIN3c108BFloat16ES3_fiEEvNS_27GenericPackedTensorAccessorIKT_Lm3ENS_16DefaultPtrTraitsET2_EES9_NS4_IS5_Lm3ES7_S8_EENS4_IT0_Lm1ES7_S8_EESC_NS4_IKSB_Lm1ES7_S8_EESE_SE_NS4_IKT1_Lm1ES7_S8_EESH_bSF_,"aw",@nobits
	.sectionflags	@""
	.align	4
.nv.shared._ZN2at6native26batch_norm_backward_kernelIN3c108BFloat16ES3_fiEEvNS_27GenericPackedTensorAccessorIKT_Lm3ENS_16DefaultPtrTraitsET2_EES9_NS4_IS5_Lm3ES7_S8_EENS4_IT0_Lm1ES7_S8_EESC_NS4_IKSB_Lm1ES7_S8_EESE_SE_NS4_IKT1_Lm1ES7_S8_EESH_bSF_:
	.zero		1280


//--------------------- .nv.shared._ZN2at6native26batch_norm_backward_kernelIN3c108BFloat16EffiEEvNS_27GenericPackedTensorAccessorIKT_Lm3ENS_16DefaultPtrTraitsET2_EES9_NS4_IS5_Lm3ES7_S8_EENS4_IT0_Lm1ES7_S8_EESC_NS4_IKSB_Lm1ES7_S8_EESE_SE_NS4_IKT1_Lm1ES7_S8_EESH_bSF_ --------------------------
	.section	.nv.shared._ZN2at6native26batch_norm_backward_kernelIN3c108BFloat16EffiEEvNS_27GenericPackedTensorAccessorIKT_Lm3ENS_16DefaultPtrTraitsET2_EES9_NS4_IS5_Lm3ES7_S8_EENS4_IT0_Lm1ES7_S8_EESC_NS4_IKSB_Lm1ES7_S8_EESE_SE_NS4_IKT1_Lm1ES7_S8_EESH_bSF_,"aw",@nobits
	.sectionflags	@""
	.align	4
.nv.shared._ZN2at6native26batch_norm_backward_kernelIN3c108BFloat16EffiEEvNS_27GenericPackedTensorAccessorIKT_Lm3ENS_16DefaultPtrTraitsET2_EES9_NS4_IS5_Lm3ES7_S8_EENS4_IT0_Lm1ES7_S8_EESC_NS4_IKSB_Lm1ES7_S8_EESE_SE_NS4_IKT1_Lm1ES7_S8_EESH_bSF_:
	.zero		1280


//--------------------- .nv.shared._ZN2at6native26batch_norm_backward_kernelIN3c104HalfES3_fiEEvNS_27GenericPackedTensorAccessorIKT_Lm3ENS_16DefaultPtrTraitsET2_EES9_NS4_IS5_Lm3ES7_S8_EENS4_IT0_Lm1ES7_S8_EESC_NS4_IKSB_Lm1ES7_S8_EESE_SE_NS4_IKT1_Lm1ES7_S8_EESH_bSF_ --------------------------
	.section	.nv.shared._ZN2at6native26batch_norm_backward_kernelIN3c104HalfES3_fiEEvNS_27GenericPackedTensorAccessorIKT_Lm3ENS_16DefaultPtrTraitsET2_EES9_NS4_IS5_Lm3ES7_S8_EENS4_IT0_Lm1ES7_S8_EESC_NS4_IKSB_Lm1ES7_S8_EESE_SE_NS4_IKT1_Lm1ES7_S8_EESH_bSF_,"aw",@nobits
	.sectionflags	@""
	.align	4
.nv.shared._ZN2at6native26batch_norm_backward_kernelIN3c104HalfES3_fiEEvNS_27GenericPackedTensorAccessorIKT_Lm3ENS_16DefaultPtrTraitsET2_EES9_NS4_IS5_Lm3ES7_S8_EENS4_IT0_Lm1ES7_S8_EESC_NS4_IKSB_Lm1ES7_S8_EESE_SE_NS4_IKT1_Lm1ES7_S8_EESH_bSF_:
	.zero		1280


//--------------------- .nv.shared._ZN2at6native26batch_norm_backward_kernelIN3c104HalfEffiEEvNS_27GenericPackedTensorAccessorIKT_Lm3ENS_16DefaultPtrTraitsET2_EES9_NS4_IS5_Lm3ES7_S8_EENS4_IT0_Lm1ES7_S8_EESC_NS4_IKSB_Lm1ES7_S8_EESE_SE_NS4_IKT1_Lm1ES7_S8_EESH_bSF_ --------------------------
	.section	.nv.shared._ZN2at6native26batch_norm_backward_kernelIN3c104HalfEffiEEvNS_27GenericPackedTensorAccessorIKT_Lm3ENS_16DefaultPtrTraitsET2_EES9_NS4_IS5_Lm3ES7_S8_EENS4_IT0_Lm1ES7_S8_EESC_NS4_IKSB_Lm1ES7_S8_EESE_SE_NS4_IKT1_Lm1ES7_S8_EESH_bSF_,"aw",@nobits
	.sectionflags	@""
	.align	4
.nv.shared._ZN2at6native26batch_norm_backward_kernelIN3c104HalfEffiEEvNS_27GenericPackedTensorAccessorIKT_Lm3ENS_16DefaultPtrTraitsET2_EES9_NS4_IS5_Lm3ES7_S8_EENS4_IT0_Lm1ES7_S8_EESC_NS4_IKSB_Lm1ES7_S8_EESE_SE_NS4_IKT1_Lm1ES7_S8_EESH_bSF_:
	.zero		1280


//--------------------- .nv.shared._ZN2at6native26batch_norm_backward_kernelIfffiEEvNS_27GenericPackedTensorAccessorIKT_Lm3ENS_16DefaultPtrTraitsET2_EES7_NS2_IS3_Lm3ES5_S6_EENS2_IT0_Lm1ES5_S6_EESA_NS2_IKS9_Lm1ES5_S6_EESC_SC_NS2_IKT1_Lm1ES5_S6_EESF_bSD_ --------------------------
	.section	.nv.shared._ZN2at6native26batch_norm_backward_kernelIfffiEEvNS_27GenericPackedTensorAccessorIKT_Lm3ENS_16DefaultPtrTraitsET2_EES7_NS2_IS3_Lm3ES5_S6_EENS2_IT0_Lm1ES5_S6_EESA_NS2_IKS9_Lm1ES5_S6_EESC_SC_NS2_IKT1_Lm1ES5_S6_EESF_bSD_,"aw",@nobits
	.sectionflags	@""
	.align	4
.nv.shared._ZN2at6native26batch_norm_backward_kernelIfffiEEvNS_27GenericPackedTensorAccessorIKT_Lm3ENS_16DefaultPtrTraitsET2_EES7_NS2_IS3_Lm3ES5_S6_EENS2_IT0_Lm1ES5_S6_EESA_NS2_IKS9_Lm1ES5_S6_EESC_SC_NS2_IKT1_Lm1ES5_S6_EESF_bSD_:
	.zero		1280


//--------------------- .nv.shared._ZN2at6native26batch_norm_backward_kernelIdddiEEvNS_27GenericPackedTensorAccessorIKT_Lm3ENS_16DefaultPtrTraitsET2_EES7_NS2_IS3_Lm3ES5_S6_EENS2_IT0_Lm1ES5_S6_EESA_NS2_IKS9_Lm1ES5_S6_EESC_SC_NS2_IKT1_Lm1ES5_S6_EESF_bSD_ --------------------------
	.section	.nv.shared._ZN2at6native26batch_norm_backward_kernelIdddiEEvNS_27GenericPackedTensorAccessorIKT_Lm3ENS_16DefaultPtrTraitsET2_EES7_NS2_IS3_Lm3ES5_S6_EENS2_IT0_Lm1ES5_S6_EESA_NS2_IKS9_Lm1ES5_S6_EESC_SC_NS2_IKT1_Lm1ES5_S6_EESF_bSD_,"aw",@nobits
	.sectionflags	@""
	.align	8
.nv.shared._ZN2at6native26batch_norm_backward_kernelIdddiEEvNS_27GenericPackedTensorAccessorIKT_Lm3ENS_16DefaultPtrTraitsET2_EES7_NS2_IS3_Lm3ES5_S6_EENS2_IT0_Lm1ES5_S6_EESA_NS2_IKS9_Lm1ES5_S6_EESC_SC_NS2_IKT1_Lm1ES5_S6_EESF_bSD_:
	.zero		1536


//--------------------- .nv.shared._ZN2at6native50batch_norm_collect_statistics_channels_last_kernelINS0_3VarEN3c108BFloat16EfLi4EEEvPKT0_PT1_S9_PVS8_PiiiS8_ --------------------------
	.section	.nv.shared._ZN2at6native50batch_norm_collect_statistics_channels_last_kernelINS0_3VarEN3c108BFloat16EfLi4EEEvPKT0_PT1_S9_PVS8_PiiiS8_,"aw",@nobits
	.sectionflags	@""
	.align	4
.nv.shared._ZN2at6native50batch_norm_collect_statistics_channels_last_kernelINS0_3VarEN3c108BFloat16EfLi4EEEvPKT0_PT1_S9_PVS8_PiiiS8_:
	.zero		7169


//--------------------- .nv.shared._ZN2at6native50batch_norm_collect_statistics_channels_last_kernelINS0_3VarEN3c104HalfEfLi4EEEvPKT0_PT1_S9_PVS8_PiiiS8_ --------------------------
	.section	.nv.shared._ZN2at6native50batch_norm_collect_statistics_channels_last_kernelINS0_3VarEN3c104HalfEfLi4EEEvPKT0_PT1_S9_PVS8_PiiiS8_,"aw",@nobits
	.sectionflags	@""
	.align	4
.nv.shared._ZN2at6native50batch_norm_collect_statistics_channels_last_kernelINS0_3VarEN3c104HalfEfLi4EEEvPKT0_PT1_S9_PVS8_PiiiS8_:
	.zero		7169


//--------------------- .nv.shared._ZN2at6native50batch_norm_collect_statistics_channels_last_kernelINS0_3VarEffLi4EEEvPKT0_PT1_S7_PVS6_PiiiS6_ --------------------------
	.section	.nv.shared._ZN2at6native50batch_norm_collect_statistics_channels_last_kernelINS0_3VarEffLi4EEEvPKT0_PT1_S7_PVS6_PiiiS6_,"aw",@nobits
	.sectionflags	@""
	.align	4
.nv.shared._ZN2at6native50batch_norm_collect_statistics_channels_last_kernelINS0_3VarEffLi4EEEvPKT0_PT1_S7_PVS6_PiiiS6_:
	.zero		7169


//--------------------- .nv.shared._ZN2at6native50batch_norm_collect_statistics_channels_last_kernelINS0_3VarEddLi4EEEvPKT0_PT1_S7_PVS6_PiiiS6_ --------------------------
	.section	.nv.shared._ZN2at6native50batch_norm_collect_statistics_channels_last_kernelINS0_3VarEddLi4EEEvPKT0_PT1_S7_PVS6_PiiiS6_,"aw",@nobits
	.sectionflags	@""
	.align	8
.nv.shared._ZN2at6native50batch_norm_collect_statistics_channels_last_kernelINS0_3VarEddLi4EEEvPKT0_PT1_S7_PVS6_PiiiS6_:
	.zero		11265


//--------------------- .nv.shared._ZN2at6native36batch_norm_collect_statistics_kernelINS0_3VarEN3c108BFloat16ES4_fiEEvNS_27GenericPackedTensorAccessorIKT0_Lm3ENS_17RestrictPtrTraitsET3_EET2_SB_NS5_ISB_Lm1ES8_S9_EESC_ --------------------------
	.section	.nv.shared._ZN2at6native36batch_norm_collect_statistics_kernelINS0_3VarEN3c108BFloat16ES4_fiEEvNS_27GenericPackedTensorAccessorIKT0_Lm3ENS_17RestrictPtrTraitsET3_EET2_SB_NS5_ISB_Lm1ES8_S9_EESC_,"aw",@nobits
	.sectionflags	@""
	.align	4
.nv.shared._ZN2at6native36batch_norm_collect_statistics_kernelINS0_3VarEN3c108BFloat16ES4_fiEEvNS_27GenericPackedTensorAccessorIKT0_Lm3ENS_17RestrictPtrTraitsET3_EET2_SB_NS5_ISB_Lm1ES8_S9_EESC_:
	.zero		1664


//--------------------- .nv.shared._ZN2at6native36batch_norm_collect_statistics_kernelINS0_3VarEN3c104HalfES4_fiEEvNS_27GenericPackedTensorAccessorIKT0_Lm3ENS_17RestrictPtrTraitsET3_EET2_SB_NS5_ISB_Lm1ES8_S9_EESC_ --------------------------
	.section	.nv.shared._ZN2at6native36batch_norm_collect_statistics_kernelINS0_3VarEN3c104HalfES4_fiEEvNS_27GenericPackedTensorAccessorIKT0_Lm3ENS_17RestrictPtrTraitsET3_EET2_SB_NS5_ISB_Lm1ES8_S9_EESC_,"aw",@nobits
	.sectionflags	@""
	.align	4
.nv.shared._ZN2at6native36batch_norm_collect_statistics_kernelINS0_3VarEN3c104HalfES4_fiEEvNS_27GenericPackedTensorAccessorIKT0_Lm3ENS_17RestrictPtrTraitsET3_EET2_SB_NS5_ISB_Lm1ES8_S9_EESC_:
	.zero		1664


//--------------------- .nv.shared._ZN2at6native36batch_norm_collect_statistics_kernelINS0_3VarEfffiEEvNS_27GenericPackedTensorAccessorIKT0_Lm3ENS_17RestrictPtrTraitsET3_EET2_S9_NS3_IS9_Lm1ES6_S7_EESA_ --------------------------
	.section	.nv.shared._ZN2at6native36batch_norm_collect_statistics_kernelINS0_3VarEfffiEEvNS_27GenericPackedTensorAccessorIKT0_Lm3ENS_17RestrictPtrTraitsET3_EET2_S9_NS3_IS9_Lm1ES6_S7_EESA_,"aw",@nobits
	.sectionflags	@""
	.align	4
.nv.shared._ZN2at6native36batch_norm_collect_statistics_kernelINS0_3VarEfffiEEvNS_27GenericPackedTensorAccessorIKT0_Lm3ENS_17RestrictPtrTraitsET3_EET2_S9_NS3_IS9_Lm1ES6_S7_EESA_:
	.zero		1664


//--------------------- .nv.shared._ZN2at6native36batch_norm_collect_statistics_kernelINS0_3VarEdddiEEvNS_27GenericPackedTensorAccessorIKT0_Lm3ENS_17RestrictPtrTraitsET3_EET2_S9_NS3_IS9_Lm1ES6_S7_EESA_ --------------------------
	.section	.nv.shared._ZN2at6native36batch_norm_collect_statistics_kernelINS0_3VarEdddiEEvNS_27GenericPackedTensorAccessorIKT0_Lm3ENS_17RestrictPtrTraitsET3_EET2_S9_NS3_IS9_Lm1ES6_S7_EESA_,"aw",@nobits
	.sectionflags	@""
	.align	4
.nv.shared._ZN2at6native36batch_norm_collect_statistics_kernelINS0_3VarEdddiEEvNS_27GenericPackedTensorAccessorIKT0_Lm3ENS_17RestrictPtrTraitsET3_EET2_S9_NS3_IS9_Lm1ES6_S7_EESA_:
	.zero		1664


//--------------------- .nv.shared._ZN2at6native47batch_norm_backward_reduce_channels_last_kernelILi4EN3c108BFloat16EfS3_EEvPKT0_S6_PKT1_S9_PS7_SA_PT2_SC_PVS7_Piii --------------------------
	.section	.nv.shared._ZN2at6native47batch_norm_backward_reduce_channels_last_kernelILi4EN3c108BFloat16EfS3_EEvPKT0_S6_PKT1_S9_PS7_SA_PT2_SC_PVS7_Piii,"aw",@nobits
	.sectionflags	@""
	.align	4
.nv.shared._ZN2at6native47batch_norm_backward_reduce_channels_last_kernelILi4EN3c108BFloat16EfS3_EEvPKT0_S6_PKT1_S9_PS7_SA_PT2_SC_PVS7_Piii:
	.zero		5121


//--------------------- .nv.shared._ZN2at6native47batch_norm_backward_reduce_channels_last_kernelILi4EN3c104HalfEfS3_EEvPKT0_S6_PKT1_S9_PS7_SA_PT2_SC_PVS7_Piii --------------------------
	.section	.nv.shared._ZN2at6native47batch_norm_backward_reduce_channels_last_kernelILi4EN3c104HalfEfS3_EEvPKT0_S6_PKT1_S9_PS7_SA_PT2_SC_PVS7_Piii,"aw",@nobits
	.sectionflags	@""
	.align	4
.nv.shared._ZN2at6native47batch_norm_backward_reduce_channels_last_kernelILi4EN3c104HalfEfS3_EEvPKT0_S6_PKT1_S9_PS7_SA_PT2_SC_PVS7_Piii:
	.zero		5121


//--------------------- .nv.shared._ZN2at6native47batch_norm_backward_reduce_channels_last_kernelILi4EN3c108BFloat16EffEEvPKT0_S6_PKT1_S9_PS7_SA_PT2_SC_PVS7_Piii --------------------------
	.section	.nv.shared._ZN2at6native47batch_norm_backward_reduce_channels_last_kernelILi4EN3c108BFloat16EffEEvPKT0_S6_PKT1_S9_PS7_SA_PT2_SC_PVS7_Piii,"aw",@nobits
	.sectionflags	@""
	.align	4
.nv.shared._ZN2at6native47batch_norm_backward_reduce_channels_last_kernelILi4EN3c108BFloat16EffEEvPKT0_S6_PKT1_S9_PS7_SA_PT2_SC_PVS7_Piii:
	.zero		5121


//--------------------- .nv.shared._ZN2at6native47batch_norm_backward_reduce_channels_last_kernelILi4EN3c104HalfEffEEvPKT0_S6_PKT1_S9_PS7_SA_PT2_SC_PVS7_Piii --------------------------
	.section	.nv.shared._ZN2at6native47batch_norm_backward_reduce_channels_last_kernelILi4EN3c104HalfEffEEvPKT0_S6_PKT1_S9_PS7_SA_PT2_SC_PVS7_Piii,"aw",@nobits
	.sectionflags	@""
	.align	4
.nv.shared._ZN2at6native47batch_norm_backward_reduce_channels_last_kernelILi4EN3c104HalfEffEEvPKT0_S6_PKT1_S9_PS7_SA_PT2_SC_PVS7_Piii:
	.zero		5121


//--------------------- .nv.shared._ZN2at6native47batch_norm_backward_reduce_channels_last_kernelILi4EfffEEvPKT0_S4_PKT1_S7_PS5_S8_PT2_SA_PVS5_Piii --------------------------
	.section	.nv.shared._ZN2at6native47batch_norm_backward_reduce_channels_last_kernelILi4EfffEEvPKT0_S4_PKT1_S7_PS5_S8_PT2_SA_PVS5_Piii,"aw",@nobits
	.sectionflags	@""
	.align	4
.nv.shared._ZN2at6native47batch_norm_backward_reduce_channels_last_kernelILi4EfffEEvPKT0_S4_PKT1_S7_PS5_S8_PT2_SA_PVS5_Piii:
	.zero		5121


//--------------------- .nv.shared._ZN2at6native47batch_norm_backward_reduce_channels_last_kernelILi4EdddEEvPKT0_S4_PKT1_S7_PS5_S8_PT2_SA_PVS5_Piii --------------------------
	.section	.nv.shared._ZN2at6native47batch_norm_backward_reduce_channels_last_kernelILi4EdddEEvPKT0_S4_PKT1_S7_PS5_S8_PT2_SA_PVS5_Piii,"aw",@nobits
	.sectionflags	@""
	.align	8
.nv.shared._ZN2at6native47batch_norm_backward_reduce_channels_last_kernelILi4EdddEEvPKT0_S4_PKT1_S7_PS5_S8_PT2_SA_PVS5_Piii:
	.zero		9217


//--------------------- .nv.constant0._ZN2at6native49_GLOBAL__N__b919a28f_16_Normalization_cu_5c38458745unrolled_elementwise_kernel_for_multi_outputsILi3EZZZNS1_34batch_norm_update_stats_and_invertERKNS_6TensorES5_S5_S5_ddlENKUlvE_clEvENKUlvE2_clEvEUlffN3c108BFloat16ES9_E_St5arrayIPcLm7EE16OffsetCalculatorILi4EjLb0EESE_ILi3EjLb0EEEEviT0_T1_T2_T3_ --------------------------
	.section	.nv.constant0._ZN2at6native49_GLOBAL__N__b919a28f_16_Normalization_cu_5c38458745unrolled_elementwise_kernel_for_multi_outputsILi3EZZZNS1_34batch_norm_update_stats_and_invertERKNS_6TensorES5_S5_S5_ddlENKUlvE_clEvENKUlvE2_clEvEUlffN3c108BFloat16ES9_E_St5arrayIPcLm7EE16OffsetCalculatorILi4EjLb0EESE_ILi3EjLb0EEEEviT0_T1_T2_T3_,"a",@progbits
	.sectionflags	@""
	.align	4
.nv.constant0._ZN2at6native49_GLOBAL__N__b919a28f_16_Normalization_cu_5c38458745unrolled_elementwise_kernel_for_multi_outputsILi3EZZZNS1_34batch_norm_update_stats_and_invertERKNS_6TensorES5_S5_S5_ddlENKUlvE_clEvENKUlvE2_clEvEUlffN3c108BFloat16ES9_E_St5arrayIPcLm7EE16OffsetCalculatorILi4EjLb0EESE_ILi3EjLb0EEEEviT0_T1_T2_T3_:
	.zero		2292


//--------------------- .nv.constant0._ZN2at6native49_GLOBAL__N__b919a28f_16_Normalization_cu_5c38458745unrolled_elementwise_kernel_for_multi_outputsILi3EZZZNS1_34batch_norm_update_stats_and_invertERKNS_6TensorES5_S5_S5_ddlENKUlvE_clEvENKUlvE2_clEvEUlffN3c108BFloat16ES9_E_St5arrayIPcLm7EE23TrivialOffsetCalculatorILi4EjESE_ILi3EjEEEviT0_T1_T2_T3_ --------------------------
	.section	.nv.constant0._ZN2at6native49_GLOBAL__N__b919a28f_16_Normalization_cu_5c38458745unrolled_elementwise_kernel_for_multi_outputsILi3EZZZNS1_34batch_norm_update_stats_and_invertERKNS_6TensorES5_S5_S5_ddlENKUlvE_clEvENKUlvE2_clEvEUlffN3c108BFloat16ES9_E_St5arrayIPcLm7EE23TrivialOffsetCalculatorILi4EjESE_ILi3EjEEEviT0_T1_T2_T3_,"a",@progbits
	.sectionflags	@""
	.align	4
.nv.constant0._ZN2at6native49_GLOBAL__N__b919a28f_16_Normalization_cu_5c38458745unrolled_elementwise_kernel_for_multi_outputsILi3EZZZNS1_34batch_norm_update_stats_and_invertERKNS_6TensorES5_S5_S5_ddlENKUlvE_clEvENKUlvE2_clEvEUlffN3c108BFloat16ES9_E_St5arrayIPcLm7EE23TrivialOffsetCalculatorILi4EjESE_ILi3EjEEEviT0_T1_T2_T3_:
	.zero		986


//--------------------- .nv.constant0._ZN2at6native49_GLOBAL__N__b919a28f_16_Normalization_cu_5c38458745unrolled_elementwise_kernel_for_multi_outputsILi3EZZZNS1_34batch_norm_update_stats_and_invertERKNS_6TensorES5_S5_S5_ddlENKUlvE_clEvENKUlvE1_clEvEUlffN3c104HalfES9_E_St5arrayIPcLm7EE16OffsetCalculatorILi4EjLb0EESE_ILi3EjLb0EEEEviT0_T1_T2_T3_ --------------------------
	.section	.nv.constant0._ZN2at6native49_GLOBAL__N__b919a28f_16_Normalization_cu_5c38458745unrolled_elementwise_kernel_for_multi_outputsILi3EZZZNS1_34batch_norm_update_stats_and_invertERKNS_6TensorES5_S5_S5_ddlENKUlvE_clEvENKUlvE1_clEvEUlffN3c104HalfES9_E_St5arrayIPcLm7EE16OffsetCalculatorILi4EjLb0EESE_ILi3EjLb0EEEEviT0_T1_T2_T3_,"a",@progbits
	.sectionflags	@""
	.align	4
.nv.constant0._ZN2at6native49_GLOBAL__N__b919a28f_16_Normalization_cu_5c38458745unrolled_elementwise_kernel_for_multi_outputsILi3EZZZNS1_34batch_norm_update_stats_and_invertERKNS_6TensorES5_S5_S5_ddlENKUlvE_clEvENKUlvE1_clEvEUlffN3c104HalfES9_E_St5arrayIPcLm7EE16OffsetCalculatorILi4EjLb0EESE_ILi3EjLb0EEEEviT0_T1_T2_T3_:
	.zero		2292


//--------------------- .nv.constant0._ZN2at6native49_GLOBAL__N__b919a28f_16_Normalization_cu_5c38458745unrolled_elementwise_kernel_for_multi_outputsILi3EZZZNS1_34batch_norm_update_stats_and_invertERKNS_6TensorES5_S5_S5_ddlENKUlvE_clEvENKUlvE1_clEvEUlffN3c104HalfES9_E_St5arrayIPcLm7EE23TrivialOffsetCalculatorILi4EjESE_ILi3EjEEEviT0_T1_T2_T3_ --------------------------
	.section	.nv.constant0._ZN2at6native49_GLOBAL__N__b919a28f_16_Normalization_cu_5c38458745unrolled_elementwise_kernel_for_multi_outputsILi3EZZZNS1_34batch_norm_update_stats_and_invertERKNS_6TensorES5_S5_S5_ddlENKUlvE_clEvENKUlvE1_clEvEUlffN3c104HalfES9_E_St5arrayIPcLm7EE23TrivialOffsetCalculatorILi4EjESE_ILi3EjEEEviT0_T1_T2_T3_,"a",@progbits
	.sectionflags	@""
	.align	4
.nv.constant0._ZN2at6native49_GLOBAL__N__b919a28f_16_Normalization_cu_5c38458745unrolled_elementwise_kernel_for_multi_outputsILi3EZZZNS1_34batch_norm_update_stats_and_invertERKNS_6TensorES5_S5_S5_ddlENKUlvE_clEvENKUlvE1_clEvEUlffN3c104HalfES9_E_St5arrayIPcLm7EE23TrivialOffsetCalculatorILi4EjESE_ILi3EjEEEviT0_T1_T2_T3_:
	.zero		986


//--------------------- .nv.constant0._ZN2at6native49_GLOBAL__N__b919a28f_16_Normalization_cu_5c38458745unrolled_elementwise_kernel_for_multi_outputsILi3EZZZNS1_34batch_norm_update_stats_and_invertERKNS_6TensorES5_S5_S5_ddlENKUlvE_clEvENKUlvE0_clEvEUlffffE_St5arrayIPcLm7EE16OffsetCalculatorILi4EjLb0EESC_ILi3EjLb0EEEEviT0_T1_T2_T3_ --------------------------
	.section	.nv.constant0._ZN2at6native49_GLOBAL__N__b919a28f_16_Normalization_cu_5c38458745unrolled_elementwise_kernel_for_multi_outputsILi3EZZZNS1_34batch_norm_update_stats_and_invertERKNS_6TensorES5_S5_S5_ddlENKUlvE_clEvENKUlvE0_clEvEUlffffE_St5arrayIPcLm7EE16OffsetCalculatorILi4EjLb0EESC_ILi3EjLb0EEEEviT0_T1_T2_T3_,"a",@progbits
	.sectionflags	@""
	.align	4
.nv.constant0._ZN2at6native49_GLOBAL__N__b919a28f_16_Normalization_cu_5c38458745unrolled_elementwise_kernel_for_multi_outputsILi3EZZZNS1_34batch_norm_update_stats_and_invertERKNS_6TensorES5_S5_S5_ddlENKUlvE_clEvENKUlvE0_clEvEUlffffE_St5arrayIPcLm7EE16OffsetCalculatorILi4EjLb0EESC_ILi3EjLb0EEEEviT0_T1_T2_T3_:
	.zero		2292


//--------------------- .nv.constant0._ZN2at6native49_GLOBAL__N__b919a28f_16_Normalization_cu_5c38458745unrolled_elementwise_kernel_for_multi_outputsILi3EZZZNS1_34batch_norm_update_stats_and_invertERKNS_6TensorES5_S5_S5_ddlENKUlvE_clEvENKUlvE0_clEvEUlffffE_St5arrayIPcLm7EE23TrivialOffsetCalculatorILi4EjESC_ILi3EjEEEviT0_T1_T2_T3_ --------------------------
	.section	.nv.constant0._ZN2at6native49_GLOBAL__N__b919a28f_16_Normalization_cu_5c38458745unrolled_elementwise_kernel_for_multi_outputsILi3EZZZNS1_34batch_norm_update_stats_and_invertERKNS_6TensorES5_S5_S5_ddlENKUlvE_clEvENKUlvE0_clEvEUlffffE_St5arrayIPcLm7EE23TrivialOffsetCalculatorILi4EjESC_ILi3EjEEEviT0_T1_T2_T3_,"a",@progbits
	.sectionflags	@""
	.align	4
.nv.constant0._ZN2at6native49_GLOBAL__N__b919a28f_16_Normalization_cu_5c38458745unrolled_elementwise_kernel_for_multi_outputsILi3EZZZNS1_34batch_norm_update_stats_and_invertERKNS_6TensorES5_S5_S5_ddlENKUlvE_clEvENKUlvE0_clEvEUlffffE_St5arrayIPcLm7EE23TrivialOffsetCalculatorILi4EjESC_ILi3EjEEEviT0_T1_T2_T3_:
	.zero		986


//--------------------- .nv.constant0._ZN2at6native49_GLOBAL__N__b919a28f_16_Normalization_cu_5c38458745unrolled_elementwise_kernel_for_multi_outputsILi3EZZZNS1_34batch_norm_update_stats_and_invertERKNS_6TensorES5_S5_S5_ddlENKUlvE_clEvENKUlvE_clEvEUlddddE_St5arrayIPcLm7EE16OffsetCalculatorILi4EjLb0EESC_ILi3EjLb0EEEEviT0_T1_T2_T3_ --------------------------
	.section	.nv.constant0._ZN2at6native49_GLOBAL__N__b919a28f_16_Normalization_cu_5c38458745unrolled_elementwise_kernel_for_multi_outputsILi3EZZZNS1_34batch_norm_update_stats_and_invertERKNS_6TensorES5_S5_S5_ddlENKUlvE_clEvENKUlvE_clEvEUlddddE_St5arrayIPcLm7EE16OffsetCalculatorILi4EjLb0EESC_ILi3EjLb0EEEEviT0_T1_T2_T3_,"a",@progbits
	.sectionflags	@""
	.align	4
.nv.constant0._ZN2at6native49_GLOBAL__N__b919a28f_16_Normalization_cu_5c38458745unrolled_elementwise_kernel_for_multi_outputsILi3EZZZNS1_34batch_norm_update_stats_and_invertERKNS_6TensorES5_S5_S5_ddlENKUlvE_clEvENKUlvE_clEvEUlddddE_St5arrayIPcLm7EE16OffsetCalculatorILi4EjLb0EESC_ILi3EjLb0EEEEviT0_T1_T2_T3_:
	.zero		2300


//--------------------- .nv.constant0._ZN2at6native49_GLOBAL__N__b919a28f_16_Normalization_cu_5c38458745unrolled_elementwise_kernel_for_multi_outputsILi3EZZZNS1_34batch_norm_update_stats_and_invertERKNS_6TensorES5_S5_S5_ddlENKUlvE_clEvENKUlvE_clEvEUlddddE_St5arrayIPcLm7EE23TrivialOffsetCalculatorILi4EjESC_ILi3EjEEEviT0_T1_T2_T3_ --------------------------
	.section	.nv.constant0._ZN2at6native49_GLOBAL__N__b919a28f_16_Normalization_cu_5c38458745unrolled_elementwise_kernel_for_multi_outputsILi3EZZZNS1_34batch_norm_update_stats_and_invertERKNS_6TensorES5_S5_S5_ddlENKUlvE_clEvENKUlvE_clEvEUlddddE_St5arrayIPcLm7EE23TrivialOffsetCalculatorILi4EjESC_ILi3EjEEEviT0_T1_T2_T3_,"a",@progbits
	.sectionflags	@""
	.align	4
.nv.constant0._ZN2at6native49_GLOBAL__N__b919a28f_16_Normalization_cu_5c38458745unrolled_elementwise_kernel_for_multi_outputsILi3EZZZNS1_34batch_norm_update_stats_and_invertERKNS_6TensorES5_S5_S5_ddlENKUlvE_clEvENKUlvE_clEvEUlddddE_St5arrayIPcLm7EE23TrivialOffsetCalculatorILi4EjESC_ILi3EjEEEviT0_T1_T2_T3_:
	.zero		994


//--------------------- .nv.constant0._ZN2at6native49_GLOBAL__N__b919a28f_16_Normalization_cu_5c38458745unrolled_elementwise_kernel_for_multi_outputsILi2EZZZNS1_23batch_norm_update_statsERKNS_6TensorES5_S5_S5_dlENKUlvE_clEvENKUlvE2_clEvEUlffN3c108BFloat16ES9_E_St5arrayIPcLm6EE16OffsetCalculatorILi4EjLb0EESE_ILi2EjLb0EEEEviT0_T1_T2_T3_ --------------------------
	.section	.nv.constant0._ZN2at6native49_GLOBAL__N__b919a28f_16_Normalization_cu_5c38458745unrolled_elementwise_kernel_for_multi_outputsILi2EZZZNS1_23batch_norm_update_statsERKNS_6TensorES5_S5_S5_dlENKUlvE_clEvENKUlvE2_clEvEUlffN3c108BFloat16ES9_E_St5arrayIPcLm6EE16OffsetCalculatorILi4EjLb0EESE_ILi2EjLb0EEEEviT0_T1_T2_T3_,"a",@progbits
	.sectionflags	@""
	.align	4
.nv.constant0._ZN2at6native49_GLOBAL__N__b919a28f_16_Normalization_cu_5c38458745unrolled_elementwise_kernel_for_multi_outputsILi2EZZZNS1_23batch_norm_update_statsERKNS_6TensorES5_S5_S5_dlENKUlvE_clEvENKUlvE2_clEvEUlffN3c108BFloat16ES9_E_St5arrayIPcLm6EE16OffsetCalculatorILi4EjLb0EESE_ILi2EjLb0EEEEviT0_T1_T2_T3_:
	.zero		2176


//--------------------- .nv.constant0._ZN2at6native49_GLOBAL__N__b919a28f_16_Normalization_cu_5c38458745unrolled_elementwise_kernel_for_multi_outputsILi2EZZZNS1_23batch_norm_update_statsERKNS_6TensorES5_S5_S5_dlENKUlvE_clEvENKUlvE2_clEvEUlffN3c108BFloat16ES9_E_St5arrayIPcLm6EE23TrivialOffsetCalculatorILi4EjESE_ILi2EjEEEviT0_T1_T2_T3_ --------------------------
	.section	.nv.constant0._ZN2at6native49_GLOBAL__N__b919a28f_16_Normalization_cu_5c38458745unrolled_elementwise_kernel_for_multi_outputsILi2EZZZNS1_23batch_norm_update_statsERKNS_6TensorES5_S5_S5_dlENKUlvE_clEvENKUlvE2_clEvEUlffN3c108BFloat16ES9_E_St5arrayIPcLm6EE23TrivialOffsetCalculatorILi4EjESE_ILi2EjEEEviT0_T1_T2_T3_,"a",@progbits
	.sectionflags	@""
	.align	4
.nv.constant0._ZN2at6native49_GLOBAL__N__b919a28f_16_Normalization_cu_5c38458745unrolled_elementwise_kernel_for_multi_outputsILi2EZZZNS1_23batch_norm_update_statsERKNS_6TensorES5_S5_S5_dlENKUlvE_clEvENKUlvE2_clEvEUlffN3c108BFloat16ES9_E_St5arrayIPcLm6EE23TrivialOffsetCalculatorILi4EjESE_ILi2EjEEEviT0_T1_T2_T3_:
	.zero		970


//--------------------- .nv.constant0._ZN2at6native49_GLOBAL__N__b919a28f_16_Normalization_cu_5c38458745unrolled_elementwise_kernel_for_multi_outputsILi2EZZZNS1_23batch_norm_update_statsERKNS_6TensorES5_S5_S5_dlENKUlvE_clEvENKUlvE1_clEvEUlffN3c104HalfES9_E_St5arrayIPcLm6EE16OffsetCalculatorILi4EjLb0EESE_ILi2EjLb0EEEEviT0_T1_T2_T3_ --------------------------
	.section	.nv.constant0._ZN2at6native49_GLOBAL__N__b919a28f_16_Normalization_cu_5c38458745unrolled_elementwise_kernel_for_multi_outputsILi2EZZZNS1_23batch_norm_update_statsERKNS_6TensorES5_S5_S5_dlENKUlvE_clEvENKUlvE1_clEvEUlffN3c104HalfES9_E_St5arrayIPcLm6EE16OffsetCalculatorILi4EjLb0EESE_ILi2EjLb0EEEEviT0_T1_T2_T3_,"a",@progbits
	.sectionflags	@""
	.align	4
.nv.constant0._ZN2at6native49_GLOBAL__N__b919a28f_16_Normalization_cu_5c38458745unrolled_elementwise_kernel_for_multi_outputsILi2EZZZNS1_23batch_norm_update_statsERKNS_6TensorES5_S5_S5_dlENKUlvE_clEvENKUlvE1_clEvEUlffN3c104HalfES9_E_St5arrayIPcLm6EE16OffsetCalculatorILi4EjLb0EESE_ILi2EjLb0EEEEviT0_T1_T2_T3_:
	.zero		2176


//--------------------- .nv.constant0._ZN2at6native49_GLOBAL__N__b919a28f_16_Normalization_cu_5c38458745unrolled_elementwise_kernel_for_multi_outputsILi2EZZZNS1_23batch_norm_update_statsERKNS_6TensorES5_S5_S5_dlENKUlvE_clEvENKUlvE1_clEvEUlffN3c104HalfES9_E_St5arrayIPcLm6EE23TrivialOffsetCalculatorILi4EjESE_ILi2EjEEEviT0_T1_T2_T3_ --------------------------
	.section	.nv.constant0._ZN2at6native49_GLOBAL__N__b919a28f_16_Normalization_cu_5c38458745unrolled_elementwise_kernel_for_multi_outputsILi2EZZZNS1_23batch_norm_update_statsERKNS_6TensorES5_S5_S5_dlENKUlvE_clEvENKUlvE1_clEvEUlffN3c104HalfES9_E_St5arrayIPcLm6EE23TrivialOffsetCalculatorILi4EjESE_ILi2EjEEEviT0_T1_T2_T3_,"a",@progbits
	.sectionflags	@""
	.align	4
.nv.constant0._ZN2at6native49_GLOBAL__N__b919a28f_16_Normalization_cu_5c38458745unrolled_elementwise_kernel_for_multi_outputsILi2EZZZNS1_23batch_norm_update_statsERKNS_6TensorES5_S5_S5_dlENKUlvE_clEvENKUlvE1_clEvEUlffN3c104HalfES9_E_St5arrayIPcLm6EE23TrivialOffsetCalculatorILi4EjESE_ILi2EjEEEviT0_T1_T2_T3_:
	.zero		970


//--------------------- .nv.constant0._ZN2at6native49_GLOBAL__N__b919a28f_16_Normalization_cu_5c38458745unrolled_elementwise_kernel_for_multi_outputsILi2EZZZNS1_23batch_norm_update_statsERKNS_6TensorES5_S5_S5_dlENKUlvE_clEvENKUlvE0_clEvEUlffffE_St5arrayIPcLm6EE16OffsetCalculatorILi4EjLb0EESC_ILi2EjLb0EEEEviT0_T1_T2_T3_ --------------------------
	.section	.nv.constant0._ZN2at6native49_GLOBAL__N__b919a28f_16_Normalization_cu_5c38458745unrolled_elementwise_kernel_for_multi_outputsILi2EZZZNS1_23batch_norm_update_statsERKNS_6TensorES5_S5_S5_dlENKUlvE_clEvENKUlvE0_clEvEUlffffE_St5arrayIPcLm6EE16OffsetCalculatorILi4EjLb0EESC_ILi2EjLb0EEEEviT0_T1_T2_T3_,"a",@progbits
	.sectionflags	@""
	.align	4
.nv.constant0._ZN2at6native49_GLOBAL__N__b919a28f_16_Normalization_cu_5c38458745unrolled_elementwise_kernel_for_multi_outputsILi2EZZZNS1_23batch_norm_update_statsERKNS_6TensorES5_S5_S5_dlENKUlvE_clEvENKUlvE0_clEvEUlffffE_St5arrayIPcLm6EE16OffsetCalculatorILi4EjLb0EESC_ILi2EjLb0EEEEviT0_T1_T2_T3_:
	.zero		2176


//--------------------- .nv.constant0._ZN2at6native49_GLOBAL__N__b919a28f_16_Normalization_cu_5c38458745unrolled_elementwise_kernel_for_multi_outputsILi2EZZZNS1_23batch_norm_update_statsERKNS_6TensorES5_S5_S5_dlENKUlvE_clEvENKUlvE0_clEvEUlffffE_St5arrayIPcLm6EE23TrivialOffsetCalculatorILi4EjESC_ILi2EjEEEviT0_T1_T2_T3_ --------------------------
	.section	.nv.constant0._ZN2at6native49_GLOBAL__N__b919a28f_16_Normalization_cu_5c38458745unrolled_elementwise_kernel_for_multi_outputsILi2EZZZNS1_23batch_norm_update_statsERKNS_6TensorES5_S5_S5_dlENKUlvE_clEvENKUlvE0_clEvEUlffffE_St5arrayIPcLm6EE23TrivialOffsetCalculatorILi4EjESC_ILi2EjEEEviT0_T1_T2_T3_,"a",@progbits
	.sectionflags	@""
	.align	4
.nv.constant0._ZN2at6native49_GLOBAL__N__b919a28f_16_Normalization_cu_5c38458745unrolled_elementwise_kernel_for_multi_outputsILi2EZZZNS1_23batch_norm_update_statsERKNS_6TensorES5_S5_S5_dlENKUlvE_clEvENKUlvE0_clEvEUlffffE_St5arrayIPcLm6EE23TrivialOffsetCalculatorILi4EjESC_ILi2EjEEEviT0_T1_T2_T3_:
	.zero		970


//--------------------- .nv.constant0._ZN2at6native49_GLOBAL__N__b919a28f_16_Normalization_cu_5c38458745unrolled_elementwise_kernel_for_multi_outputsILi2EZZZNS1_23batch_norm_update_statsERKNS_6TensorES5_S5_S5_dlENKUlvE_clEvENKUlvE_clEvEUlddddE_St5arrayIPcLm6EE16OffsetCalculatorILi4EjLb0EESC_ILi2EjLb0EEEEviT0_T1_T2_T3_ --------------------------
	.section	.nv.constant0._ZN2at6native49_GLOBAL__N__b919a28f_16_Normalization_cu_5c38458745unrolled_elementwise_kernel_for_multi_outputsILi2EZZZNS1_23batch_norm_update_statsERKNS_6TensorES5_S5_S5_dlENKUlvE_clEvENKUlvE_clEvEUlddddE_St5arrayIPcLm6EE16OffsetCalculatorILi4EjLb0EESC_ILi2EjLb0EEEEviT0_T1_T2_T3_,"a",@progbits
	.sectionflags	@""
	.align	4
.nv.constant0._ZN2at6native49_GLOBAL__N__b919a28f_16_Normalization_cu_5c38458745unrolled_elementwise_kernel_for_multi_outputsILi2EZZZNS1_23batch_norm_update_statsERKNS_6TensorES5_S5_S5_dlENKUlvE_clEvENKUlvE_clEvEUlddddE_St5arrayIPcLm6EE16OffsetCalculatorILi4EjLb0EESC_ILi2EjLb0EEEEviT0_T1_T2_T3_:
	.zero		2184


//--------------------- .nv.constant0._ZN2at6native49_GLOBAL__N__b919a28f_16_Normalization_cu_5c38458745unrolled_elementwise_kernel_for_multi_outputsILi2EZZZNS1_23batch_norm_update_statsERKNS_6TensorES5_S5_S5_dlENKUlvE_clEvENKUlvE_clEvEUlddddE_St5arrayIPcLm6EE23TrivialOffsetCalculatorILi4EjESC_ILi2EjEEEviT0_T1_T2_T3_ --------------------------
	.section	.nv.constant0._ZN2at6native49_GLOBAL__N__b919a28f_16_Normalization_cu_5c38458745unrolled_elementwise_kernel_for_multi_outputsILi2EZZZNS1_23batch_norm_update_statsERKNS_6TensorES5_S5_S5_dlENKUlvE_clEvENKUlvE_clEvEUlddddE_St5arrayIPcLm6EE23TrivialOffsetCalculatorILi4EjESC_ILi2EjEEEviT0_T1_T2_T3_,"a",@progbits
	.sectionflags	@""
	.align	4
.nv.constant0._ZN2at6native49_GLOBAL__N__b919a28f_16_Normalization_cu_5c38458745unrolled_elementwise_kernel_for_multi_outputsILi2EZZZNS1_23batch_norm_update_statsERKNS_6TensorES5_S5_S5_dlENKUlvE_clEvENKUlvE_clEvEUlddddE_St5arrayIPcLm6EE23TrivialOffsetCalculatorILi4EjESC_ILi2EjEEEviT0_T1_T2_T3_:
	.zero		978


//--------------------- .nv.constant0._ZN2at6native32batch_norm_backward_elemt_kernelIN3c108BFloat16ES3_flEEvNS_27GenericPackedTensorAccessorIT_Lm3ENS_16DefaultPtrTraitsET2_EES8_NS4_IT1_Lm1ES6_S7_EESA_NS4_IT0_Lm1ES6_S7_EESA_SA_S8_PKii --------------------------
	.section	.nv.constant0._ZN2at6native32batch_norm_backward_elemt_kernelIN3c108BFloat16ES3_flEEvNS_27GenericPackedTensorAccessorIT_Lm3ENS_16DefaultPtrTraitsET2_EES8_NS4_IT1_Lm1ES6_S7_EESA_NS4_IT0_Lm1ES6_S7_EESA_SA_S8_PKii,"a",@progbits
	.sectionflags	@""
	.align	4
.nv.constant0._ZN2at6native32batch_norm_backward_elemt_kernelIN3c108BFloat16ES3_flEEvNS_27GenericPackedTensorAccessorIT_Lm3ENS_16DefaultPtrTraitsET2_EES8_NS4_IT1_Lm1ES6_S7_EESA_NS4_IT0_Lm1ES6_S7_EESA_SA_S8_PKii:
	.zero		1196


//--------------------- .nv.constant0._ZN2at6native32batch_norm_backward_elemt_kernelIN3c108BFloat16EfflEEvNS_27GenericPackedTensorAccessorIT_Lm3ENS_16DefaultPtrTraitsET2_EES8_NS4_IT1_Lm1ES6_S7_EESA_NS4_IT0_Lm1ES6_S7_EESA_SA_S8_PKii --------------------------
	.section	.nv.constant0._ZN2at6native32batch_norm_backward_elemt_kernelIN3c108BFloat16EfflEEvNS_27GenericPackedTensorAccessorIT_Lm3ENS_16DefaultPtrTraitsET2_EES8_NS4_IT1_Lm1ES6_S7_EESA_NS4_IT0_Lm1ES6_S7_EESA_SA_S8_PKii,"a",@progbits
	.sectionflags	@""
	.align	4
.nv.constant0._ZN2at6native32batch_norm_backward_elemt_kernelIN3c108BFloat16EfflEEvNS_27GenericPackedTensorAccessorIT_Lm3ENS_16DefaultPtrTraitsET2_EES8_NS4_IT1_Lm1ES6_S7_EESA_NS4_IT0_Lm1ES6_S7_EESA_SA_S8_PKii:
	.zero		1196


//--------------------- .nv.constant0._ZN2at6native32batch_norm_backward_elemt_kernelIN3c108BFloat16ES3_fiEEvNS_27GenericPackedTensorAccessorIT_Lm3ENS_16DefaultPtrTraitsET2_EES8_NS4_IT1_Lm1ES6_S7_EESA_NS4_IT0_Lm1ES6_S7_EESA_SA_S8_PKii --------------------------
	.section	.nv.constant0._ZN2at6native32batch_norm_backward_elemt_kernelIN3c108BFloat16ES3_fiEEvNS_27GenericPackedTensorAccessorIT_Lm3ENS_16DefaultPtrTraitsET2_EES8_NS4_IT1_Lm1ES6_S7_EESA_NS4_IT0_Lm1ES6_S7_EESA_SA_S8_PKii,"a",@progbits
	.sectionflags	@""
	.align	4
.nv.constant0._ZN2at6native32batch_norm_backward_elemt_kernelIN3c108BFloat16ES3_fiEEvNS_27GenericPackedTensorAccessorIT_Lm3ENS_16DefaultPtrTraitsET2_EES8_NS4_IT1_Lm1ES6_S7_EESA_NS4_IT0_Lm1ES6_S7_EESA_SA_S8_PKii:
	.zero		1084


//--------------------- .nv.constant0._ZN2at6native32batch_norm_backward_elemt_kernelIN3c108BFloat16EffiEEvNS_27GenericPackedTensorAccessorIT_Lm3ENS_16DefaultPtrTraitsET2_EES8_NS4_IT1_Lm1ES6_S7_EESA_NS4_IT0_Lm1ES6_S7_EESA_SA_S8_PKii --------------------------
	.section	.nv.constant0._ZN2at6native32batch_norm_backward_elemt_kernelIN3c108BFloat16EffiEEvNS_27GenericPackedTensorAccessorIT_Lm3ENS_16DefaultPtrTraitsET2_EES8_NS4_IT1_Lm1ES6_S7_EESA_NS4_IT0_Lm1ES6_S7_EESA_SA_S8_PKii,"a",@progbits
	.sectionflags	@""
	.align	4
.nv.constant0._ZN2at6native32batch_norm_backward_elemt_kernelIN3c108BFloat16EffiEEvNS_27GenericPackedTensorAccessorIT_Lm3ENS_16DefaultPtrTraitsET2_EES8_NS4_IT1_Lm1ES6_S7_EESA_NS4_IT0_Lm1ES6_S7_EESA_SA_S8_PKii:
	.zero		1084


//--------------------- .nv.constant0._ZN2at6native32batch_norm_backward_elemt_kernelIN3c104HalfES3_flEEvNS_27GenericPackedTensorAccessorIT_Lm3ENS_16DefaultPtrTraitsET2_EES8_NS4_IT1_Lm1ES6_S7_EESA_NS4_IT0_Lm1ES6_S7_EESA_SA_S8_PKii --------------------------
	.section	.nv.constant0._ZN2at6native32batch_norm_backward_elemt_kernelIN3c104HalfES3_flEEvNS_27GenericPackedTensorAccessorIT_Lm3ENS_16DefaultPtrTraitsET2_EES8_NS4_IT1_Lm1ES6_S7_EESA_NS4_IT0_Lm1ES6_S7_EESA_SA_S8_PKii,"a",@progbits
	.sectionflags	@""
	.align	4
.nv.constant0._ZN2at6native32batch_norm_backward_elemt_kernelIN3c104HalfES3_flEEvNS_27GenericPackedTensorAccessorIT_Lm3ENS_16DefaultPtrTraitsET2_EES8_NS4_IT1_Lm1ES6_S7_EESA_NS4_IT0_Lm1ES6_S7_EESA_SA_S8_PKii:
	.zero		1196


//--------------------- .nv.constant0._ZN2at6native32batch_norm_backward_elemt_kernelIN3c104HalfEfflEEvNS_27GenericPackedTensorAccessorIT_Lm3ENS_16DefaultPtrTraitsET2_EES8_NS4_IT1_Lm1ES6_S7_EESA_NS4_IT0_Lm1ES6_S7_EESA_SA_S8_PKii --------------------------
	.section	.nv.constant0._ZN2at6native32batch_norm_backward_elemt_kernelIN3c104HalfEfflEEvNS_27GenericPackedTensorAccessorIT_Lm3ENS_16DefaultPtrTraitsET2_EES8_NS4_IT1_Lm1ES6_S7_EESA_NS4_IT0_Lm1ES6_S7_EESA_SA_S8_PKii,"a",@progbits
	.sectionflags	@""
	.align	4
.nv.constant0._ZN2at6native32batch_norm_backward_elemt_kernelIN3c104HalfEfflEEvNS_27GenericPackedTensorAccessorIT_Lm3ENS_16DefaultPtrTraitsET2_EES8_NS4_IT1_Lm1ES6_S7_EESA_NS4_IT0_Lm1ES6_S7_EESA_SA_S8_PKii:
	.zero		1196


//--------------------- .nv.constant0._ZN2at6native32batch_norm_backward_elemt_kernelIN3c104HalfES3_fiEEvNS_27GenericPackedTensorAccessorIT_Lm3ENS_16DefaultPtrTraitsET2_EES8_NS4_IT1_Lm1ES6_S7_EESA_NS4_IT0_Lm1ES6_S7_EESA_SA_S8_PKii --------------------------
	.section	.nv.constant0._ZN2at6native32batch_norm_backward_elemt_kernelIN3c104HalfES3_fiEEvNS_27GenericPackedTensorAccessorIT_Lm3ENS_16DefaultPtrTraitsET2_EES8_NS4_IT1_Lm1ES6_S7_EESA_NS4_IT0_Lm1ES6_S7_EESA_SA_S8_PKii,"a",@progbits
	.sectionflags	@""
	.align	4
.nv.constant0._ZN2at6native32batch_norm_backward_elemt_kernelIN3c104HalfES3_fiEEvNS_27GenericPackedTensorAccessorIT_Lm3ENS_16DefaultPtrTraitsET2_EES8_NS4_IT1_Lm1ES6_S7_EESA_NS4_IT0_Lm1ES6_S7_EESA_SA_S8_PKii:
	.zero		1084


//--------------------- .nv.constant0._ZN2at6native32batch_norm_backward_elemt_kernelIN3c104HalfEffiEEvNS_27GenericPackedTensorAccessorIT_Lm3ENS_16DefaultPtrTraitsET2_EES8_NS4_IT1_Lm1ES6_S7_EESA_NS4_IT0_Lm1ES6_S7_EESA_SA_S8_PKii --------------------------
	.section	.nv.constant0._ZN2at6native32batch_norm_backward_elemt_kernelIN3c104HalfEffiEEvNS_27GenericPackedTensorAccessorIT_Lm3ENS_16DefaultPtrTraitsET2_EES8_NS4_IT1_Lm1ES6_S7_EESA_NS4_IT0_Lm1ES6_S7_EESA_SA_S8_PKii,"a",@progbits
	.sectionflags	@""
	.align	4
.nv.constant0._ZN2at6native32batch_norm_backward_elemt_kernelIN3c104HalfEffiEEvNS_27GenericPackedTensorAccessorIT_Lm3ENS_16DefaultPtrTraitsET2_EES8_NS4_IT1_Lm1ES6_S7_EESA_NS4_IT0_Lm1ES6_S7_EESA_SA_S8_PKii:
	.zero		1084


//--------------------- .nv.constant0._ZN2at6native32batch_norm_backward_elemt_kernelIffflEEvNS_27GenericPackedTensorAccessorIT_Lm3ENS_16DefaultPtrTraitsET2_EES6_NS2_IT1_Lm1ES4_S5_EES8_NS2_IT0_Lm1ES4_S5_EES8_S8_S6_PKii --------------------------
	.section	.nv.constant0._ZN2at6native32batch_norm_backward_elemt_kernelIffflEEvNS_27GenericPackedTensorAccessorIT_Lm3ENS_16DefaultPtrTraitsET2_EES6_NS2_IT1_Lm1ES4_S5_EES8_NS2_IT0_Lm1ES4_S5_EES8_S8_S6_PKii,"a",@progbits
	.sectionflags	@""
	.align	4
.nv.constant0._ZN2at6native32batch_norm_backward_elemt_kernelIffflEEvNS_27GenericPackedTensorAccessorIT_Lm3ENS_16DefaultPtrTraitsET2_EES6_NS2_IT1_Lm1ES4_S5_EES8_NS2_IT0_Lm1ES4_S5_EES8_S8_S6_PKii:
	.zero		1196


//--------------------- .nv.constant0._ZN2at6native32batch_norm_backward_elemt_kernelIfffiEEvNS_27GenericPackedTensorAccessorIT_Lm3ENS_16DefaultPtrTraitsET2_EES6_NS2_IT1_Lm1ES4_S5_EES8_NS2_IT0_Lm1ES4_S5_EES8_S8_S6_PKii --------------------------
	.section	.nv.constant0._ZN2at6native32batch_norm_backward_elemt_kernelIfffiEEvNS_27GenericPackedTensorAccessorIT_Lm3ENS_16DefaultPtrTraitsET2_EES6_NS2_IT1_Lm1ES4_S5_EES8_NS2_IT0_Lm1ES4_S5_EES8_S8_S6_PKii,"a",@progbits
	.sectionflags	@""
	.align	4
.nv.constant0._ZN2at6native32batch_norm_backward_elemt_kernelIfffiEEvNS_27GenericPackedTensorAccessorIT_Lm3ENS_16DefaultPtrTraitsET2_EES6_NS2_IT1_Lm1ES4_S5_EES8_NS2_IT0_Lm1ES4_S5_EES8_S8_S6_PKii:
	.zero		1084


//--------------------- .nv.constant0._ZN2at6native32batch_norm_backward_elemt_kernelIdddlEEvNS_27GenericPackedTensorAccessorIT_Lm3ENS_16DefaultPtrTraitsET2_EES6_NS2_IT1_Lm1ES4_S5_EES8_NS2_IT0_Lm1ES4_S5_EES8_S8_S6_PKii --------------------------
	.section	.nv.constant0._ZN2at6native32batch_norm_backward_elemt_kernelIdddlEEvNS_27GenericPackedTensorAccessorIT_Lm3ENS_16DefaultPtrTraitsET2_EES6_NS2_IT1_Lm1ES4_S5_EES8_NS2_IT0_Lm1ES4_S5_EES8_S8_S6_PKii,"a",@progbits
	.sectionflags	@""
	.align	4
.nv.constant0._ZN2at6native32batch_norm_backward_elemt_kernelIdddlEEvNS_27GenericPackedTensorAccessorIT_Lm3ENS_16DefaultPtrTraitsET2_EES6_NS2_IT1_Lm1ES4_S5_EES8_NS2_IT0_Lm1ES4_S5_EES8_S8_S6_PKii:
	.zero		1196


//--------------------- .nv.constant0._ZN2at6native32batch_norm_backward_elemt_kernelIdddiEEvNS_27GenericPackedTensorAccessorIT_Lm3ENS_16DefaultPtrTraitsET2_EES6_NS2_IT1_Lm1ES4_S5_EES8_NS2_IT0_Lm1ES4_S5_EES8_S8_S6_PKii --------------------------
	.section	.nv.constant0._ZN2at6native32batch_norm_backward_elemt_kernelIdddiEEvNS_27GenericPackedTensorAccessorIT_Lm3ENS_16DefaultPtrTraitsET2_EES6_NS2_IT1_Lm1ES4_S5_EES8_NS2_IT0_Lm1ES4_S5_EES8_S8_S6_PKii,"a",@progbits
	.sectionflags	@""
	.align	4
.nv.constant0._ZN2at6native32batch_norm_backward_elemt_kernelIdddiEEvNS_27GenericPackedTensorAccessorIT_Lm3ENS_16DefaultPtrTraitsET2_EES6_NS2_IT1_Lm1ES4_S5_EES8_NS2_IT0_Lm1ES4_S5_EES8_S8_S6_PKii:
	.zero		1084


//--------------------- .nv.constant0._ZN2at6native33batch_norm_backward_reduce_kernelIN3c108BFloat16ES3_flEEvNS_27GenericPackedTensorAccessorIT_Lm3ENS_16DefaultPtrTraitsET2_EES8_NS4_IT1_Lm1ES6_S7_EESA_SA_SA_NS4_IT0_Lm1ES6_S7_EESC_ --------------------------
	.section	.nv.constant0._ZN2at6native33batch_norm_backward_reduce_kernelIN3c108BFloat16ES3_flEEvNS_27GenericPackedTensorAccessorIT_Lm3ENS_16DefaultPtrTraitsET2_EES8_NS4_IT1_Lm1ES6_S7_EESA_SA_SA_NS4_IT0_Lm1ES6_S7_EESC_,"a",@progbits
	.sectionflags	@""
	.align	4
.nv.constant0._ZN2at6native33batch_norm_backward_reduce_kernelIN3c108BFloat16ES3_flEEvNS_27GenericPackedTensorAccessorIT_Lm3ENS_16DefaultPtrTraitsET2_EES8_NS4_IT1_Lm1ES6_S7_EESA_SA_SA_NS4_IT0_Lm1ES6_S7_EESC_:
	.zero		1152


//--------------------- .nv.constant0._ZN2at6native33batch_norm_backward_reduce_kernelIN3c108BFloat16EfflEEvNS_27GenericPackedTensorAccessorIT_Lm3ENS_16DefaultPtrTraitsET2_EES8_NS4_IT1_Lm1ES6_S7_EESA_SA_SA_NS4_IT0_Lm1ES6_S7_EESC_ --------------------------
	.section	.nv.constant0._ZN2at6native33batch_norm_backward_reduce_kernelIN3c108BFloat16EfflEEvNS_27GenericPackedTensorAccessorIT_Lm3ENS_16DefaultPtrTraitsET2_EES8_NS4_IT1_Lm1ES6_S7_EESA_SA_SA_NS4_IT0_Lm1ES6_S7_EESC_,"a",@progbits
	.sectionflags	@""
	.align	4
.nv.constant0._ZN2at6native33batch_norm_backward_reduce_kernelIN3c108BFloat16EfflEEvNS_27GenericPackedTensorAccessorIT_Lm3ENS_16DefaultPtrTraitsET2_EES8_NS4_IT1_Lm1ES6_S7_EESA_SA_SA_NS4_IT0_Lm1ES6_S7_EESC_:
	.zero		1152


//--------------------- .nv.constant0._ZN2at6native33batch_norm_backward_reduce_kernelIN3c108BFloat16ES3_fiEEvNS_27GenericPackedTensorAccessorIT_Lm3ENS_16DefaultPtrTraitsET2_EES8_NS4_IT1_Lm1ES6_S7_EESA_SA_SA_NS4_IT0_Lm1ES6_S7_EESC_ --------------------------
	.section	.nv.constant0._ZN2at6native33batch_norm_backward_reduce_kernelIN3c108BFloat16ES3_fiEEvNS_27GenericPackedTensorAccessorIT_Lm3ENS_16DefaultPtrTraitsET2_EES8_NS4_IT1_Lm1ES6_S7_EESA_SA_SA_NS4_IT0_Lm1ES6_S7_EESC_,"a",@progbits
	.sectionflags	@""
	.align	4
.nv.constant0._ZN2at6native33batch_norm_backward_reduce_kernelIN3c108BFloat16ES3_fiEEvNS_27GenericPackedTensorAccessorIT_Lm3ENS_16DefaultPtrTraitsET2_EES8_NS4_IT1_Lm1ES6_S7_EESA_SA_SA_NS4_IT0_Lm1ES6_S7_EESC_:
	.zero		1056


//--------------------- .nv.constant0._ZN2at6native33batch_norm_backward_reduce_kernelIN3c108BFloat16EffiEEvNS_27GenericPackedTensorAccessorIT_Lm3ENS_16DefaultPtrTraitsET2_EES8_NS4_IT1_Lm1ES6_S7_EESA_SA_SA_NS4_IT0_Lm1ES6_S7_EESC_ --------------------------
	.section	.nv.constant0._ZN2at6native33batch_norm_backward_reduce_kernelIN3c108BFloat16EffiEEvNS_27GenericPackedTensorAccessorIT_Lm3ENS_16DefaultPtrTraitsET2_EES8_NS4_IT1_Lm1ES6_S7_EESA_SA_SA_NS4_IT0_Lm1ES6_S7_EESC_,"a",@progbits
	.sectionflags	@""
	.align	4
.nv.constant0._ZN2at6native33batch_norm_backward_reduce_kernelIN3c108BFloat16EffiEEvNS_27GenericPackedTensorAccessorIT_Lm3ENS_16DefaultPtrTraitsET2_EES8_NS4_IT1_Lm1ES6_S7_EESA_SA_SA_NS4_IT0_Lm1ES6_S7_EESC_:
	.zero		1056


//--------------------- .nv.constant0._ZN2at6native33batch_norm_backward_reduce_kernelIN3c104HalfES3_flEEvNS_27GenericPackedTensorAccessorIT_Lm3ENS_16DefaultPtrTraitsET2_EES8_NS4_IT1_Lm1ES6_S7_EESA_SA_SA_NS4_IT0_Lm1ES6_S7_EESC_ --------------------------
	.section	.nv.constant0._ZN2at6native33batch_norm_backward_reduce_kernelIN3c104HalfES3_flEEvNS_27GenericPackedTensorAccessorIT_Lm3ENS_16DefaultPtrTraitsET2_EES8_NS4_IT1_Lm1ES6_S7_EESA_SA_SA_NS4_IT0_Lm1ES6_S7_EESC_,"a",@progbits
	.sectionflags	@""
	.align	4
.nv.constant0._ZN2at6native33batch_norm_backward_reduce_kernelIN3c104HalfES3_flEEvNS_27GenericPackedTensorAccessorIT_Lm3ENS_16DefaultPtrTraitsET2_EES8_NS4_IT1_Lm1ES6_S7_EESA_SA_SA_NS4_IT0_Lm1ES6_S7_EESC_:
	.zero		1152


//--------------------- .nv.constant0._ZN2at6native33batch_norm_backward_reduce_kernelIN3c104HalfEfflEEvNS_27GenericPackedTensorAccessorIT_Lm3ENS_16DefaultPtrTraitsET2_EES8_NS4_IT1_Lm1ES6_S7_EESA_SA_SA_NS4_IT0_Lm1ES6_S7_EESC_ --------------------------
	.section	.nv.constant0._ZN2at6native33batch_norm_backward_reduce_kernelIN3c104HalfEfflEEvNS_27GenericPackedTensorAccessorIT_Lm3ENS_16DefaultPtrTraitsET2_EES8_NS4_IT1_Lm1ES6_S7_EESA_SA_SA_NS4_IT0_Lm1ES6_S7_EESC_,"a",@progbits
	.sectionflags	@""
	.align	4
.nv.constant0._ZN2at6native33batch_norm_backward_reduce_kernelIN3c104HalfEfflEEvNS_27GenericPackedTensorAccessorIT_Lm3ENS_16DefaultPtrTraitsET2_EES8_NS4_IT1_Lm1ES6_S7_EESA_SA_SA_NS4_IT0_Lm1ES6_S7_EESC_:
	.zero		1152


//--------------------- .nv.constant0._ZN2at6native33batch_norm_backward_reduce_kernelIN3c104HalfES3_fiEEvNS_27GenericPackedTensorAccessorIT_Lm3ENS_16DefaultPtrTraitsET2_EES8_NS4_IT1_Lm1ES6_S7_EESA_SA_SA_NS4_IT0_Lm1ES6_S7_EESC_ --------------------------
	.section	.nv.constant0._ZN2at6native33batch_norm_backward_reduce_kernelIN3c104HalfES3_fiEEvNS_27GenericPackedTensorAccessorIT_Lm3ENS_16DefaultPtrTraitsET2_EES8_NS4_IT1_Lm1ES6_S7_EESA_SA_SA_NS4_IT0_Lm1ES6_S7_EESC_,"a",@progbits
	.sectionflags	@""
	.align	4
.nv.constant0._ZN2at6native33batch_norm_backward_reduce_kernelIN3c104HalfES3_fiEEvNS_27GenericPackedTensorAccessorIT_Lm3ENS_16DefaultPtrTraitsET2_EES8_NS4_IT1_Lm1ES6_S7_EESA_SA_SA_NS4_IT0_Lm1ES6_S7_EESC_:
	.zero		1056


//--------------------- .nv.constant0._ZN2at6native33batch_norm_backward_reduce_kernelIN3c104HalfEffiEEvNS_27GenericPackedTensorAccessorIT_Lm3ENS_16DefaultPtrTraitsET2_EES8_NS4_IT1_Lm1ES6_S7_EESA_SA_SA_NS4_IT0_Lm1ES6_S7_EESC_ --------------------------
	.section	.nv.constant0._ZN2at6native33batch_norm_backward_reduce_kernelIN3c104HalfEffiEEvNS_27GenericPackedTensorAccessorIT_Lm3ENS_16DefaultPtrTraitsET2_EES8_NS4_IT1_Lm1ES6_S7_EESA_SA_SA_NS4_IT0_Lm1ES6_S7_EESC_,"a",@progbits
	.sectionflags	@""
	.align	4
.nv.constant0._ZN2at6native33batch_norm_backward_reduce_kernelIN3c104HalfEffiEEvNS_27GenericPackedTensorAccessorIT_Lm3ENS_16DefaultPtrTraitsET2_EES8_NS4_IT1_Lm1ES6_S7_EESA_SA_SA_NS4_IT0_Lm1ES6_S7_EESC_:
	.zero		1056


//--------------------- .nv.constant0._ZN2at6native33batch_norm_backward_reduce_kernelIffflEEvNS_27GenericPackedTensorAccessorIT_Lm3ENS_16DefaultPtrTraitsET2_EES6_NS2_IT1_Lm1ES4_S5_EES8_S8_S8_NS2_IT0_Lm1ES4_S5_EESA_ --------------------------
	.section	.nv.constant0._ZN2at6native33batch_norm_backward_reduce_kernelIffflEEvNS_27GenericPackedTensorAccessorIT_Lm3ENS_16DefaultPtrTraitsET2_EES6_NS2_IT1_Lm1ES4_S5_EES8_S8_S8_NS2_IT0_Lm1ES4_S5_EESA_,"a",@progbits
	.sectionflags	@""
	.align	4
.nv.constant0._ZN2at6native33batch_norm_backward_reduce_kernelIffflEEvNS_27GenericPackedTensorAccessorIT_Lm3ENS_16DefaultPtrTraitsET2_EES6_NS2_IT1_Lm1ES4_S5_EES8_S8_S8_NS2_IT0_Lm1ES4_S5_EESA_:
	.zero		1152


//--------------------- .nv.constant0._ZN2at6native33batch_norm_backward_reduce_kernelIfffiEEvNS_27GenericPackedTensorAccessorIT_Lm3ENS_16DefaultPtrTraitsET2_EES6_NS2_IT1_Lm1ES4_S5_EES8_S8_S8_NS2_IT0_Lm1ES4_S5_EESA_ --------------------------
	.section	.nv.constant0._ZN2at6native33batch_norm_backward_reduce_kernelIfffiEEvNS_27GenericPackedTensorAccessorIT_Lm3ENS_16DefaultPtrTraitsET2_EES6_NS2_IT1_Lm1ES4_S5_EES8_S8_S8_NS2_IT0_Lm1ES4_S5_EESA_,"a",@progbits
	.sectionflags	@""
	.align	4
.nv.constant0._ZN2at6native33batch_norm_backward_reduce_kernelIfffiEEvNS_27GenericPackedTensorAccessorIT_Lm3ENS_16DefaultPtrTraitsET2_EES6_NS2_IT1_Lm1ES4_S5_EES8_S8_S8_NS2_IT0_Lm1ES4_S5_EESA_:
	.zero		1056


//--------------------- .nv.constant0._ZN2at6native33batch_norm_backward_reduce_kernelIdddlEEvNS_27GenericPackedTensorAccessorIT_Lm3ENS_16DefaultPtrTraitsET2_EES6_NS2_IT1_Lm1ES4_S5_EES8_S8_S8_NS2_IT0_Lm1ES4_S5_EESA_ --------------------------
	.section	.nv.constant0._ZN2at6native33batch_norm_backward_reduce_kernelIdddlEEvNS_27GenericPackedTensorAccessorIT_Lm3ENS_16DefaultPtrTraitsET2_EES6_NS2_IT1_Lm1ES4_S5_EES8_S8_S8_NS2_IT0_Lm1ES4_S5_EESA_,"a",@progbits
	.sectionflags	@""
	.align	4
.nv.constant0._ZN2at6native33batch_norm_backward_reduce_kernelIdddlEEvNS_27GenericPackedTensorAccessorIT_Lm3ENS_16DefaultPtrTraitsET2_EES6_NS2_IT1_Lm1ES4_S5_EES8_S8_S8_NS2_IT0_Lm1ES4_S5_EESA_:
	.zero		1152


//--------------------- .nv.constant0._ZN2at6native33batch_norm_backward_reduce_kernelIdddiEEvNS_27GenericPackedTensorAccessorIT_Lm3ENS_16DefaultPtrTraitsET2_EES6_NS2_IT1_Lm1ES4_S5_EES8_S8_S8_NS2_IT0_Lm1ES4_S5_EESA_ --------------------------
	.section	.nv.constant0._ZN2at6native33batch_norm_backward_reduce_kernelIdddiEEvNS_27GenericPackedTensorAccessorIT_Lm3ENS_16DefaultPtrTraitsET2_EES6_NS2_IT1_Lm1ES4_S5_EES8_S8_S8_NS2_IT0_Lm1ES4_S5_EESA_,"a",@progbits
	.sectionflags	@""
	.align	4
.nv.constant0._ZN2at6native33batch_norm_backward_reduce_kernelIdddiEEvNS_27GenericPackedTensorAccessorIT_Lm3ENS_16DefaultPtrTraitsET2_EES6_NS2_IT1_Lm1ES4_S5_EES8_S8_S8_NS2_IT0_Lm1ES4_S5_EESA_:
	.zero		1056


//--------------------- .nv.constant0._ZN2at6native35batch_norm_reduce_statistics_kernelIN3c108BFloat16EflEEvNS_27GenericPackedTensorAccessorIT0_Lm2ENS_17RestrictPtrTraitsET1_EES8_NS4_IS5_Lm1ES6_S7_EES9_NS4_IT_Lm1ES6_S7_EESB_S5_S5_SB_ --------------------------
	.section	.nv.constant0._ZN2at6native35batch_norm_reduce_statistics_kernelIN3c108BFloat16EflEEvNS_27GenericPackedTensorAccessorIT0_Lm2ENS_17RestrictPtrTraitsET1_EES8_NS4_IS5_Lm1ES6_S7_EES9_NS4_IT_Lm1ES6_S7_EESB_S5_S5_SB_,"a",@progbits
	.sectionflags	@""
	.align	4
.nv.constant0._ZN2at6native35batch_norm_reduce_statistics_kernelIN3c108BFloat16EflEEvNS_27GenericPackedTensorAccessorIT0_Lm2ENS_17RestrictPtrTraitsET1_EES8_NS4_IS5_Lm1ES6_S7_EES9_NS4_IT_Lm1ES6_S7_EESB_S5_S5_SB_:
	.zero		1104


//--------------------- .nv.constant0._ZN2at6native35batch_norm_reduce_statistics_kernelIN3c108BFloat16EfiEEvNS_27GenericPackedTensorAccessorIT0_Lm2ENS_17RestrictPtrTraitsET1_EES8_NS4_IS5_Lm1ES6_S7_EES9_NS4_IT_Lm1ES6_S7_EESB_S5_S5_SB_ --------------------------
	.section	.nv.constant0._ZN2at6native35batch_norm_reduce_statistics_kernelIN3c108BFloat16EfiEEvNS_27GenericPackedTensorAccessorIT0_Lm2ENS_17RestrictPtrTraitsET1_EES8_NS4_IS5_Lm1ES6_S7_EES9_NS4_IT_Lm1ES6_S7_EESB_S5_S5_SB_,"a",@progbits
	.sectionflags	@""
	.align	4
.nv.constant0._ZN2at6native35batch_norm_reduce_statistics_kernelIN3c108BFloat16EfiEEvNS_27GenericPackedTensorAccessorIT0_Lm2ENS_17RestrictPtrTraitsET1_EES8_NS4_IS5_Lm1ES6_S7_EES9_NS4_IT_Lm1ES6_S7_EESB_S5_S5_SB_:
	.zero		1032


//--------------------- .nv.constant0._ZN2at6native35batch_norm_reduce_statistics_kernelIN3c104HalfEflEEvNS_27GenericPackedTensorAccessorIT0_Lm2ENS_17RestrictPtrTraitsET1_EES8_NS4_IS5_Lm1ES6_S7_EES9_NS4_IT_Lm1ES6_S7_EESB_S5_S5_SB_ --------------------------
	.section	.nv.constant0._ZN2at6native35batch_norm_reduce_statistics_kernelIN3c104HalfEflEEvNS_27GenericPackedTensorAccessorIT0_Lm2ENS_17RestrictPtrTraitsET1_EES8_NS4_IS5_Lm1ES6_S7_EES9_NS4_IT_Lm1ES6_S7_EESB_S5_S5_SB_,"a",@progbits
	.sectionflags	@""
	.align	4
.nv.constant0._ZN2at6native35batch_norm_reduce_statistics_kernelIN3c104HalfEflEEvNS_27GenericPackedTensorAccessorIT0_Lm2ENS_17RestrictPtrTraitsET1_EES8_NS4_IS5_Lm1ES6_S7_EES9_NS4_IT_Lm1ES6_S7_EESB_S5_S5_SB_:
	.zero		1104


//--------------------- .nv.constant0._ZN2at6native35batch_norm_reduce_statistics_kernelIN3c104HalfEfiEEvNS_27GenericPackedTensorAccessorIT0_Lm2ENS_17RestrictPtrTraitsET1_EES8_NS4_IS5_Lm1ES6_S7_EES9_NS4_IT_Lm1ES6_S7_EESB_S5_S5_SB_ --------------------------
	.section	.nv.constant0._ZN2at6native35batch_norm_reduce_statistics_kernelIN3c104HalfEfiEEvNS_27GenericPackedTensorAccessorIT0_Lm2ENS_17RestrictPtrTraitsET1_EES8_NS4_IS5_Lm1ES6_S7_EES9_NS4_IT_Lm1ES6_S7_EESB_S5_S5_SB_,"a",@progbits
	.sectionflags	@""
	.align	4
.nv.constant0._ZN2at6native35batch_norm_reduce_statistics_kernelIN3c104HalfEfiEEvNS_27GenericPackedTensorAccessorIT0_Lm2ENS_17RestrictPtrTraitsET1_EES8_NS4_IS5_Lm1ES6_S7_EES9_NS4_IT_Lm1ES6_S7_EESB_S5_S5_SB_:
	.zero		1032


//--------------------- .nv.constant0._ZN2at6native35batch_norm_reduce_statistics_kernelIfflEEvNS_27GenericPackedTensorAccessorIT0_Lm2ENS_17RestrictPtrTraitsET1_EES6_NS2_IS3_Lm1ES4_S5_EES7_NS2_IT_Lm1ES4_S5_EES9_S3_S3_S9_ --------------------------
	.section	.nv.constant0._ZN2at6native35batch_norm_reduce_statistics_kernelIfflEEvNS_27GenericPackedTensorAccessorIT0_Lm2ENS_17RestrictPtrTraitsET1_EES6_NS2_IS3_Lm1ES4_S5_EES7_NS2_IT_Lm1ES4_S5_EES9_S3_S3_S9_,"a",@progbits
	.sectionflags	@""
	.align	4
.nv.constant0._ZN2at6native35batch_norm_reduce_statistics_kernelIfflEEvNS_27GenericPackedTensorAccessorIT0_Lm2ENS_17RestrictPtrTraitsET1_EES6_NS2_IS3_Lm1ES4_S5_EES7_NS2_IT_Lm1ES4_S5_EES9_S3_S3_S9_:
	.zero		1104


//--------------------- .nv.constant0._ZN2at6native35batch_norm_reduce_statistics_kernelIffiEEvNS_27GenericPackedTensorAccessorIT0_Lm2ENS_17RestrictPtrTraitsET1_EES6_NS2_IS3_Lm1ES4_S5_EES7_NS2_IT_Lm1ES4_S5_EES9_S3_S3_S9_ --------------------------
	.section	.nv.constant0._ZN2at6native35batch_norm_reduce_statistics_kernelIffiEEvNS_27GenericPackedTensorAccessorIT0_Lm2ENS_17RestrictPtrTraitsET1_EES6_NS2_IS3_Lm1ES4_S5_EES7_NS2_IT_Lm1ES4_S5_EES9_S3_S3_S9_,"a",@progbits
	.sectionflags	@""
	.align	4
.nv.constant0._ZN2at6native35batch_norm_reduce_statistics_kernelIffiEEvNS_27GenericPackedTensorAccessorIT0_Lm2ENS_17RestrictPtrTraitsET1_EES6_NS2_IS3_Lm1ES4_S5_EES7_NS2_IT_Lm1ES4_S5_EES9_S3_S3_S9_:
	.zero		1032


//--------------------- .nv.constant0._ZN2at6native35batch_norm_reduce_statistics_kernelIddlEEvNS_27GenericPackedTensorAccessorIT0_Lm2ENS_17RestrictPtrTraitsET1_EES6_NS2_IS3_Lm1ES4_S5_EES7_NS2_IT_Lm1ES4_S5_EES9_S3_S3_S9_ --------------------------
	.section	.nv.constant0._ZN2at6native35batch_norm_reduce_statistics_kernelIddlEEvNS_27GenericPackedTensorAccessorIT0_Lm2ENS_17RestrictPtrTraitsET1_EES6_NS2_IS3_Lm1ES4_S5_EES7_NS2_IT_Lm1ES4_S5_EES9_S3_S3_S9_,"a",@progbits
	.sectionflags	@""
	.align	4
.nv.constant0._ZN2at6native35batch_norm_reduce_statistics_kernelIddlEEvNS_27GenericPackedTensorAccessorIT0_Lm2ENS_17RestrictPtrTraitsET1_EES6_NS2_IS3_Lm1ES4_S5_EES7_NS2_IT_Lm1ES4_S5_EES9_S3_S3_S9_:
	.zero		1112


//--------------------- .nv.constant0._ZN2at6native35batch_norm_reduce_statistics_kernelIddiEEvNS_27GenericPackedTensorAccessorIT0_Lm2ENS_17RestrictPtrTraitsET1_EES6_NS2_IS3_Lm1ES4_S5_EES7_NS2_IT_Lm1ES4_S5_EES9_S3_S3_S9_ --------------------------
	.section	.nv.constant0._ZN2at6native35batch_norm_reduce_statistics_kernelIddiEEvNS_27GenericPackedTensorAccessorIT0_Lm2ENS_17RestrictPtrTraitsET1_EES6_NS2_IS3_Lm1ES4_S5_EES7_NS2_IT_Lm1ES4_S5_EES9_S3_S3_S9_,"a",@progbits
	.sectionflags	@""
	.align	4
.nv.constant0._ZN2at6native35batch_norm_reduce_statistics_kernelIddiEEvNS_27GenericPackedTensorAccessorIT0_Lm2ENS_17RestrictPtrTraitsET1_EES6_NS2_IS3_Lm1ES4_S5_EES7_NS2_IT_Lm1ES4_S5_EES9_S3_S3_S9_:
	.zero		1040


//--------------------- .nv.constant0._ZN2at6native36batch_norm_collect_statistics_kernelINS0_6InvStdEN3c108BFloat16ES4_flEEvNS_27GenericPackedTensorAccessorIKT0_Lm3ENS_17RestrictPtrTraitsET3_EET2_SB_NS5_ISB_Lm1ES8_S9_EESC_ --------------------------
	.section	.nv.constant0._ZN2at6native36batch_norm_collect_statistics_kernelINS0_6InvStdEN3c108BFloat16ES4_flEEvNS_27GenericPackedTensorAccessorIKT0_Lm3ENS_17RestrictPtrTraitsET3_EET2_SB_NS5_ISB_Lm1ES8_S9_EESC_,"a",@progbits
	.sectionflags	@""
	.align	4
.nv.constant0._ZN2at6native36batch_norm_collect_statistics_kernelINS0_6InvStdEN3c108BFloat16ES4_flEEvNS_27GenericPackedTensorAccessorIKT0_Lm3ENS_17RestrictPtrTraitsET3_EET2_SB_NS5_ISB_Lm1ES8_S9_EESC_:
	.zero		1008


//--------------------- .nv.constant0._ZN2at6native36batch_norm_collect_statistics_kernelINS0_6InvStdEN3c108BFloat16ES4_fiEEvNS_27GenericPackedTensorAccessorIKT0_Lm3ENS_17RestrictPtrTraitsET3_EET2_SB_NS5_ISB_Lm1ES8_S9_EESC_ --------------------------
	.section	.nv.constant0._ZN2at6native36batch_norm_collect_statistics_kernelINS0_6InvStdEN3c108BFloat16ES4_fiEEvNS_27GenericPackedTensorAccessorIKT0_Lm3ENS_17RestrictPtrTraitsET3_EET2_SB_NS5_ISB_Lm1ES8_S9_EESC_,"a",@progbits
	.sectionflags	@""
	.align	4
.nv.constant0._ZN2at6native36batch_norm_collect_statistics_kernelINS0_6InvStdEN3c108BFloat16ES4_fiEEvNS_27GenericPackedTensorAccessorIKT0_Lm3ENS_17RestrictPtrTraitsET3_EET2_SB_NS5_ISB_Lm1ES8_S9_EESC_:
	.zero		968


//--------------------- .nv.constant0._ZN2at6native50batch_norm_collect_statistics_channels_last_kernelINS0_6InvStdEN3c108BFloat16EfLi4EEEvPKT0_PT1_S9_PVS8_PiiiS8_ --------------------------
	.section	.nv.constant0._ZN2at6native50batch_norm_collect_statistics_channels_last_kernelINS0_6InvStdEN3c108BFloat16EfLi4EEEvPKT0_PT1_S9_PVS8_PiiiS8_,"a",@progbits
	.sectionflags	@""
	.align	4
.nv.constant0._ZN2at6native50batch_norm_collect_statistics_channels_last_kernelINS0_6InvStdEN3c108BFloat16EfLi4EEEvPKT0_PT1_S9_PVS8_PiiiS8_:
	.zero		948


//--------------------- .nv.constant0._ZN2at6native36batch_norm_collect_statistics_kernelINS0_6InvStdEN3c104HalfES4_flEEvNS_27GenericPackedTensorAccessorIKT0_Lm3ENS_17RestrictPtrTraitsET3_EET2_SB_NS5_ISB_Lm1ES8_S9_EESC_ --------------------------
	.section	.nv.constant0._ZN2at6native36batch_norm_collect_statistics_kernelINS0_6InvStdEN3c104HalfES4_flEEvNS_27GenericPackedTensorAccessorIKT0_Lm3ENS_17RestrictPtrTraitsET3_EET2_SB_NS5_ISB_Lm1ES8_S9_EESC_,"a",@progbits
	.sectionflags	@""
	.align	4
.nv.constant0._ZN2at6native36batch_norm_collect_statistics_kernelINS0_6InvStdEN3c104HalfES4_flEEvNS_27GenericPackedTensorAccessorIKT0_Lm3ENS_17RestrictPtrTraitsET3_EET2_SB_NS5_ISB_Lm1ES8_S9_EESC_:
	.zero		1008


//--------------------- .nv.constant0._ZN2at6native36batch_norm_collect_statistics_kernelINS0_6InvStdEN3c104HalfES4_fiEEvNS_27GenericPackedTensorAccessorIKT0_Lm3ENS_17RestrictPtrTraitsET3_EET2_SB_NS5_ISB_Lm1ES8_S9_EESC_ --------------------------
	.section	.nv.constant0._ZN2at6native36batch_norm_collect_statistics_kernelINS0_6InvStdEN3c104HalfES4_fiEEvNS_27GenericPackedTensorAccessorIKT0_Lm3ENS_17RestrictPtrTraitsET3_EET2_SB_NS5_ISB_Lm1ES8_S9_EESC_,"a",@progbits
	.sectionflags	@""
	.align	4
.nv.constant0._ZN2at6native36batch_norm_collect_statistics_kernelINS0_6InvStdEN3c104HalfES4_fiEEvNS_27GenericPackedTensorAccessorIKT0_Lm3ENS_17RestrictPtrTraitsET3_EET2_SB_NS5_ISB_Lm1ES8_S9_EESC_:
	.zero		968


//--------------------- .nv.constant0._ZN2at6native50batch_norm_collect_statistics_channels_last_kernelINS0_6InvStdEN3c104HalfEfLi4EEEvPKT0_PT1_S9_PVS8_PiiiS8_ --------------------------
	.section	.nv.constant0._ZN2at6native50batch_norm_collect_statistics_channels_last_kernelINS0_6InvStdEN3c104HalfEfLi4EEEvPKT0_PT1_S9_PVS8_PiiiS8_,"a",@progbits
	.sectionflags	@""
	.align	4
.nv.constant0._ZN2at6native50batch_norm_collect_statistics_channels_last_kernelINS0_6InvStdEN3c104HalfEfLi4EEEvPKT0_PT1_S9_PVS8_PiiiS8_:
	.zero		948


//--------------------- .nv.constant0._ZN2at6native36batch_norm_collect_statistics_kernelINS0_6InvStdEffflEEvNS_27GenericPackedTensorAccessorIKT0_Lm3ENS_17RestrictPtrTraitsET3_EET2_S9_NS3_IS9_Lm1ES6_S7_EESA_ --------------------------
	.section	.nv.constant0._ZN2at6native36batch_norm_collect_statistics_kernelINS0_6InvStdEffflEEvNS_27GenericPackedTensorAccessorIKT0_Lm3ENS_17RestrictPtrTraitsET3_EET2_S9_NS3_IS9_Lm1ES6_S7_EESA_,"a",@progbits
	.sectionflags	@""
	.align	4
.nv.constant0._ZN2at6native36batch_norm_collect_statistics_kernelINS0_6InvStdEffflEEvNS_27GenericPackedTensorAccessorIKT0_Lm3ENS_17RestrictPtrTraitsET3_EET2_S9_NS3_IS9_Lm1ES6_S7_EESA_:
	.zero		1008


//--------------------- .nv.constant0._ZN2at6native36batch_norm_collect_statistics_kernelINS0_6InvStdEfffiEEvNS_27GenericPackedTensorAccessorIKT0_Lm3ENS_17RestrictPtrTraitsET3_EET2_S9_NS3_IS9_Lm1ES6_S7_EESA_ --------------------------
	.section	.nv.constant0._ZN2at6native36batch_norm_collect_statistics_kernelINS0_6InvStdEfffiEEvNS_27GenericPackedTensorAccessorIKT0_Lm3ENS_17RestrictPtrTraitsET3_EET2_S9_NS3_IS9_Lm1ES6_S7_EESA_,"a",@progbits
	.sectionflags	@""
	.align	4
.nv.constant0._ZN2at6native36batch_norm_collect_statistics_kernelINS0_6InvStdEfffiEEvNS_27GenericPackedTensorAccessorIKT0_Lm3ENS_17RestrictPtrTraitsET3_EET2_S9_NS3_IS9_Lm1ES6_S7_EESA_:
	.zero		968


//--------------------- .nv.constant0._ZN2at6native50batch_norm_collect_statistics_channels_last_kernelINS0_6InvStdEffLi4EEEvPKT0_PT1_S7_PVS6_PiiiS6_ --------------------------
	.section	.nv.constant0._ZN2at6native50batch_norm_collect_statistics_channels_last_kernelINS0_6InvStdEffLi4EEEvPKT0_PT1_S7_PVS6_PiiiS6_,"a",@progbits
	.sectionflags	@""
	.align	4
.nv.constant0._ZN2at6native50batch_norm_collect_statistics_channels_last_kernelINS0_6InvStdEffLi4EEEvPKT0_PT1_S7_PVS6_PiiiS6_:
	.zero		948


//--------------------- .nv.constant0._ZN2at6native36batch_norm_collect_statistics_kernelINS0_6InvStdEdddlEEvNS_27GenericPackedTensorAccessorIKT0_Lm3ENS_17RestrictPtrTraitsET3_EET2_S9_NS3_IS9_Lm1ES6_S7_EESA_ --------------------------
	.section	.nv.constant0._ZN2at6native36batch_norm_collect_statistics_kernelINS0_6InvStdEdddlEEvNS_27GenericPackedTensorAccessorIKT0_Lm3ENS_17RestrictPtrTraitsET3_EET2_S9_NS3_IS9_Lm1ES6_S7_EESA_,"a",@progbits
	.sectionflags	@""
	.align	4
.nv.constant0._ZN2at6native36batch_norm_collect_statistics_kernelINS0_6InvStdEdddlEEvNS_27GenericPackedTensorAccessorIKT0_Lm3ENS_17RestrictPtrTraitsET3_EET2_S9_NS3_IS9_Lm1ES6_S7_EESA_:
	.zero		1016


//--------------------- .nv.constant0._ZN2at6native36batch_norm_collect_statistics_kernelINS0_6InvStdEdddiEEvNS_27GenericPackedTensorAccessorIKT0_Lm3ENS_17RestrictPtrTraitsET3_EET2_S9_NS3_IS9_Lm1ES6_S7_EESA_ --------------------------
	.section	.nv.constant0._ZN2at6native36batch_norm_collect_statistics_kernelINS0_6InvStdEdddiEEvNS_27GenericPackedTensorAccessorIKT0_Lm3ENS_17RestrictPtrTraitsET3_EET2_S9_NS3_IS9_Lm1ES6_S7_EESA_,"a",@progbits
	.sectionflags	@""
	.align	4
.nv.constant0._ZN2at6native36batch_norm_collect_statistics_kernelINS0_6InvStdEdddiEEvNS_27GenericPackedTensorAccessorIKT0_Lm3ENS_17RestrictPtrTraitsET3_EET2_S9_NS3_IS9_Lm1ES6_S7_EESA_:
	.zero		976


//--------------------- .nv.constant0._ZN2at6native50batch_norm_collect_statistics_channels_last_kernelINS0_6InvStdEddLi4EEEvPKT0_PT1_S7_PVS6_PiiiS6_ --------------------------
	.section	.nv.constant0._ZN2at6native50batch_norm_collect_statistics_channels_last_kernelINS0_6InvStdEddLi4EEEvPKT0_PT1_S7_PVS6_PiiiS6_,"a",@progbits
	.sectionflags	@""
	.align	4
.nv.constant0._ZN2at6native50batch_norm_collect_statistics_channels_last_kernelINS0_6InvStdEddLi4EEEvPKT0_PT1_S7_PVS6_PiiiS6_:
	.zero		952


//--------------------- .nv.constant0._ZN2at6native26batch_norm_backward_kernelIN3c108BFloat16ES3_fiEEvNS_27GenericPackedTensorAccessorIKT_Lm3ENS_16DefaultPtrTraitsET2_EES9_NS4_IS5_Lm3ES7_S8_EENS4_IT0_Lm1ES7_S8_EESC_NS4_IKSB_Lm1ES7_S8_EESE_SE_NS4_IKT1_Lm1ES7_S8_EESH_bSF_ --------------------------
	.section	.nv.constant0._ZN2at6native26batch_norm_backward_kernelIN3c108BFloat16ES3_fiEEvNS_27GenericPackedTensorAccessorIKT_Lm3ENS_16DefaultPtrTraitsET2_EES9_NS4_IS5_Lm3ES7_S8_EENS4_IT0_Lm1ES7_S8_EESC_NS4_IKSB_Lm1ES7_S8_EESE_SE_NS4_IKT1_Lm1ES7_S8_EESH_bSF_,"a",@progbits
	.sectionflags	@""
	.align	4
.nv.constant0._ZN2at6native26batch_norm_backward_kernelIN3c108BFloat16ES3_fiEEvNS_27GenericPackedTensorAccessorIKT_Lm3ENS_16DefaultPtrTraitsET2_EES9_NS4_IS5_Lm3ES7_S8_EENS4_IT0_Lm1ES7_S8_EESC_NS4_IKSB_Lm1ES7_S8_EESE_SE_NS4_IKT1_Lm1ES7_S8_EESH_bSF_:
	.zero		1112


//--------------------- .nv.constant0._ZN2at6native26batch_norm_backward_kernelIN3c108BFloat16EffiEEvNS_27GenericPackedTensorAccessorIKT_Lm3ENS_16DefaultPtrTraitsET2_EES9_NS4_IS5_Lm3ES7_S8_EENS4_IT0_Lm1ES7_S8_EESC_NS4_IKSB_Lm1ES7_S8_EESE_SE_NS4_IKT1_Lm1ES7_S8_EESH_bSF_ --------------------------
	.section	.nv.constant0._ZN2at6native26batch_norm_backward_kernelIN3c108BFloat16EffiEEvNS_27GenericPackedTensorAccessorIKT_Lm3ENS_16DefaultPtrTraitsET2_EES9_NS4_IS5_Lm3ES7_S8_EENS4_IT0_Lm1ES7_S8_EESC_NS4_IKSB_Lm1ES7_S8_EESE_SE_NS4_IKT1_Lm1ES7_S8_EESH_bSF_,"a",@progbits
	.sectionflags	@""
	.align	4
.nv.constant0._ZN2at6native26batch_norm_backward_kernelIN3c108BFloat16EffiEEvNS_27GenericPackedTensorAccessorIKT_Lm3ENS_16DefaultPtrTraitsET2_EES9_NS4_IS5_Lm3ES7_S8_EENS4_IT0_Lm1ES7_S8_EESC_NS4_IKSB_Lm1ES7_S8_EESE_SE_NS4_IKT1_Lm1ES7_S8_EESH_bSF_:
	.zero		1112


//--------------------- .nv.constant0._ZN2at6native26batch_norm_backward_kernelIN3c104HalfES3_fiEEvNS_27GenericPackedTensorAccessorIKT_Lm3ENS_16DefaultPtrTraitsET2_EES9_NS4_IS5_Lm3ES7_S8_EENS4_IT0_Lm1ES7_S8_EESC_NS4_IKSB_Lm1ES7_S8_EESE_SE_NS4_IKT1_Lm1ES7_S8_EESH_bSF_ --------------------------
	.section	.nv.constant0._ZN2at6native26batch_norm_backward_kernelIN3c104HalfES3_fiEEvNS_27GenericPackedTensorAccessorIKT_Lm3ENS_16DefaultPtrTraitsET2_EES9_NS4_IS5_Lm3ES7_S8_EENS4_IT0_Lm1ES7_S8_EESC_NS4_IKSB_Lm1ES7_S8_EESE_SE_NS4_IKT1_Lm1ES7_S8_EESH_bSF_,"a",@progbits
	.sectionflags	@""
	.align	4
.nv.constant0._ZN2at6native26batch_norm_backward_kernelIN3c104HalfES3_fiEEvNS_27GenericPackedTensorAccessorIKT_Lm3ENS_16DefaultPtrTraitsET2_EES9_NS4_IS5_Lm3ES7_S8_EENS4_IT0_Lm1ES7_S8_EESC_NS4_IKSB_Lm1ES7_S8_EESE_SE_NS4_IKT1_Lm1ES7_S8_EESH_bSF_:
	.zero		1112


//--------------------- .nv.constant0._ZN2at6native26batch_norm_backward_kernelIN3c104HalfEffiEEvNS_27GenericPackedTensorAccessorIKT_Lm3ENS_16DefaultPtrTraitsET2_EES9_NS4_IS5_Lm3ES7_S8_EENS4_IT0_Lm1ES7_S8_EESC_NS4_IKSB_Lm1ES7_S8_EESE_SE_NS4_IKT1_Lm1ES7_S8_EESH_bSF_ --------------------------
	.section	.nv.constant0._ZN2at6native26batch_norm_backward_kernelIN3c104HalfEffiEEvNS_27GenericPackedTensorAccessorIKT_Lm3ENS_16DefaultPtrTraitsET2_EES9_NS4_IS5_Lm3ES7_S8_EENS4_IT0_Lm1ES7_S8_EESC_NS4_IKSB_Lm1ES7_S8_EESE_SE_NS4_IKT1_Lm1ES7_S8_EESH_bSF_,"a",@progbits
	.sectionflags	@""
	.align	4
.nv.constant0._ZN2at6native26batch_norm_backward_kernelIN3c104HalfEffiEEvNS_27GenericPackedTensorAccessorIKT_Lm3ENS_16DefaultPtrTraitsET2_EES9_NS4_IS5_Lm3ES7_S8_EENS4_IT0_Lm1ES7_S8_EESC_NS4_IKSB_Lm1ES7_S8_EESE_SE_NS4_IKT1_Lm1ES7_S8_EESH_bSF_:
	.zero		1112


//--------------------- .nv.constant0._ZN2at6native26batch_norm_backward_kernelIfffiEEvNS_27GenericPackedTensorAccessorIKT_Lm3ENS_16DefaultPtrTraitsET2_EES7_NS2_IS3_Lm3ES5_S6_EENS2_IT0_Lm1ES5_S6_EESA_NS2_IKS9_Lm1ES5_S6_EESC_SC_NS2_IKT1_Lm1ES5_S6_EESF_bSD_ --------------------------
	.section	.nv.constant0._ZN2at6native26batch_norm_backward_kernelIfffiEEvNS_27GenericPackedTensorAccessorIKT_Lm3ENS_16DefaultPtrTraitsET2_EES7_NS2_IS3_Lm3ES5_S6_EENS2_IT0_Lm1ES5_S6_EESA_NS2_IKS9_Lm1ES5_S6_EESC_SC_NS2_IKT1_Lm1ES5_S6_EESF_bSD_,"a",@progbits
	.sectionflags	@""
	.align	4
.nv.constant0._ZN2at6native26batch_norm_backward_kernelIfffiEEvNS_27GenericPackedTensorAccessorIKT_Lm3ENS_16DefaultPtrTraitsET2_EES7_NS2_IS3_Lm3ES5_S6_EENS2_IT0_Lm1ES5_S6_EESA_NS2_IKS9_Lm1ES5_S6_EESC_SC_NS2_IKT1_Lm1ES5_S6_EESF_bSD_:
	.zero		1112


//--------------------- .nv.constant0._ZN2at6native26batch_norm_backward_kernelIdddiEEvNS_27GenericPackedTensorAccessorIKT_Lm3ENS_16DefaultPtrTraitsET2_EES7_NS2_IS3_Lm3ES5_S6_EENS2_IT0_Lm1ES5_S6_EESA_NS2_IKS9_Lm1ES5_S6_EESC_SC_NS2_IKT1_Lm1ES5_S6_EESF_bSD_ --------------------------
	.section	.nv.constant0._ZN2at6native26batch_norm_backward_kernelIdddiEEvNS_27GenericPackedTensorAccessorIKT_Lm3ENS_16DefaultPtrTraitsET2_EES7_NS2_IS3_Lm3ES5_S6_EENS2_IT0_Lm1ES5_S6_EESA_NS2_IKS9_Lm1ES5_S6_EESC_SC_NS2_IKT1_Lm1ES5_S6_EESF_bSD_,"a",@progbits
	.sectionflags	@""
	.align	4
.nv.constant0._ZN2at6native26batch_norm_backward_kernelIdddiEEvNS_27GenericPackedTensorAccessorIKT_Lm3ENS_16DefaultPtrTraitsET2_EES7_NS2_IS3_Lm3ES5_S6_EENS2_IT0_Lm1ES5_S6_EESA_NS2_IKS9_Lm1ES5_S6_EESC_SC_NS2_IKT1_Lm1ES5_S6_EESF_bSD_:
	.zero		1120


//--------------------- .nv.constant0._ZN2at6native18elementwise_kernelILi128ELi4EZNS0_15gpu_kernel_implIZZZNS0_49_GLOBAL__N__b919a28f_16_Normalization_cu_5c38458722batch_norm_calc_invstdERKNS_6TensorES6_dENKUlvE_clEvENKUlvE2_clEvEUlN3c108BFloat16EE_EEvRNS_18TensorIteratorBaseERKT_EUliE_EEviT1_ --------------------------
	.section	.nv.constant0._ZN2at6native18elementwise_kernelILi128ELi4EZNS0_15gpu_kernel_implIZZZNS0_49_GLOBAL__N__b919a28f_16_Normalization_cu_5c38458722batch_norm_calc_invstdERKNS_6TensorES6_dENKUlvE_clEvENKUlvE2_clEvEUlN3c108BFloat16EE_EEvRNS_18TensorIteratorBaseERKT_EUliE_EEviT1_,"a",@progbits
	.sectionflags	@""
	.align	4
.nv.constant0._ZN2at6native18elementwise_kernelILi128ELi4EZNS0_15gpu_kernel_implIZZZNS0_49_GLOBAL__N__b919a28f_16_Normalization_cu_5c38458722batch_norm_calc_invstdERKNS_6TensorES6_dENKUlvE_clEvENKUlvE2_clEvEUlN3c108BFloat16EE_EEvRNS_18TensorIteratorBaseERKT_EUliE_EEviT1_:
	.zero		1456


//--------------------- .nv.constant0._ZN2at6native27unrolled_elementwise_kernelIZZZNS0_49_GLOBAL__N__b919a28f_16_Normalization_cu_5c38458722batch_norm_calc_invstdERKNS_6TensorES5_dENKUlvE_clEvENKUlvE2_clEvEUlN3c108BFloat16EE_St5arrayIPcLm2EELi4E23TrivialOffsetCalculatorILi1EjESF_NS0_6memory12LoadWithCastILi1EEENSG_13StoreWithCastILi1EEEEEviT_T0_T2_T3_T4_T5_ --------------------------
	.section	.nv.constant0._ZN2at6native27unrolled_elementwise_kernelIZZZNS0_49_GLOBAL__N__b919a28f_16_Normalization_cu_5c38458722batch_norm_calc_invstdERKNS_6TensorES5_dENKUlvE_clEvENKUlvE2_clEvEUlN3c108BFloat16EE_St5arrayIPcLm2EELi4E23TrivialOffsetCalculatorILi1EjESF_NS0_6memory12LoadWithCastILi1EEENSG_13StoreWithCastILi1EEEEEviT_T0_T2_T3_T4_T5_,"a",@progbits
	.sectionflags	@""
	.align	4
.nv.constant0._ZN2at6native27unrolled_elementwise_kernelIZZZNS0_49_GLOBAL__N__b919a28f_16_Normalization_cu_5c38458722batch_norm_calc_invstdERKNS_6TensorES5_dENKUlvE_clEvENKUlvE2_clEvEUlN3c108BFloat16EE_St5arrayIPcLm2EELi4E23TrivialOffsetCalculatorILi1EjESF_NS0_6memory12LoadWithCastILi1EEENSG_13StoreWithCastILi1EEEEEviT_T0_T2_T3_T4_T5_:
	.zero		956


//--------------------- .nv.constant0._ZN2at6native18elementwise_kernelILi128ELi2EZNS0_22gpu_kernel_impl_nocastIZZZNS0_49_GLOBAL__N__b919a28f_16_Normalization_cu_5c38458722batch_norm_calc_invstdERKNS_6TensorES6_dENKUlvE_clEvENKUlvE2_clEvEUlN3c108BFloat16EE_EEvRNS_18TensorIteratorBaseERKT_EUliE_EEviT1_ --------------------------
	.section	.nv.constant0._ZN2at6native18elementwise_kernelILi128ELi2EZNS0_22gpu_kernel_impl_nocastIZZZNS0_49_GLOBAL__N__b919a28f_16_Normalization_cu_5c38458722batch_norm_calc_invstdERKNS_6TensorES6_dENKUlvE_clEvENKUlvE2_clEvEUlN3c108BFloat16EE_EEvRNS_18TensorIteratorBaseERKT_EUliE_EEviT1_,"a",@progbits
	.sectionflags	@""
	.align	4
.nv.constant0._ZN2at6native18elementwise_kernelILi128ELi2EZNS0_22gpu_kernel_impl_nocastIZZZNS0_49_GLOBAL__N__b919a28f_16_Normalization_cu_5c38458722batch_norm_calc_invstdERKNS_6TensorES6_dENKUlvE_clEvENKUlvE2_clEvEUlN3c108BFloat16EE_EEvRNS_18TensorIteratorBaseERKT_EUliE_EEviT1_:
	.zero		1448


//--------------------- .nv.constant0._ZN2at6native27unrolled_elementwise_kernelIZZZNS0_49_GLOBAL__N__b919a28f_16_Normalization_cu_5c38458722batch_norm_calc_invstdERKNS_6TensorES5_dENKUlvE_clEvENKUlvE2_clEvEUlN3c108BFloat16EE_St5arrayIPcLm2EELi4E23TrivialOffsetCalculatorILi1EjESF_NS0_6memory15LoadWithoutCastENSG_16StoreWithoutCastEEEviT_T0_T2_T3_T4_T5_ --------------------------
	.section	.nv.constant0._ZN2at6native27unrolled_elementwise_kernelIZZZNS0_49_GLOBAL__N__b919a28f_16_Normalization_cu_5c38458722batch_norm_calc_invstdERKNS_6TensorES5_dENKUlvE_clEvENKUlvE2_clEvEUlN3c108BFloat16EE_St5arrayIPcLm2EELi4E23TrivialOffsetCalculatorILi1EjESF_NS0_6memory15LoadWithoutCastENSG_16StoreWithoutCastEEEviT_T0_T2_T3_T4_T5_,"a",@progbits
	.sectionflags	@""
	.align	4
.nv.constant0._ZN2at6native27unrolled_elementwise_kernelIZZZNS0_49_GLOBAL__N__b919a28f_16_Normalization_cu_5c38458722batch_norm_calc_invstdERKNS_6TensorES5_dENKUlvE_clEvENKUlvE2_clEvEUlN3c108BFloat16EE_St5arrayIPcLm2EELi4E23TrivialOffsetCalculatorILi1EjESF_NS0_6memory15LoadWithoutCastENSG_16StoreWithoutCastEEEviT_T0_T2_T3_T4_T5_:
	.zero		940


//--------------------- .nv.constant0._ZN2at6native29vectorized_elementwise_kernelILi2EZZZNS0_49_GLOBAL__N__b919a28f_16_Normalization_cu_5c38458722batch_norm_calc_invstdERKNS_6TensorES5_dENKUlvE_clEvENKUlvE2_clEvEUlN3c108BFloat16EE_St5arrayIPcLm2EEEEviT0_T1_ --------------------------
	.section	.nv.constant0._ZN2at6native29vectorized_elementwise_kernelILi2EZZZNS0_49_GLOBAL__N__b919a28f_16_Normalization_cu_5c38458722batch_norm_calc_invstdERKNS_6TensorES5_dENKUlvE_clEvENKUlvE2_clEvEUlN3c108BFloat16EE_St5arrayIPcLm2EEEEviT0_T1_,"a",@progbits
	.sectionflags	@""
	.align	4
.nv.constant0._ZN2at6native29vectorized_elementwise_kernelILi2EZZZNS0_49_GLOBAL__N__b919a28f_16_Normalization_cu_5c38458722batch_norm_calc_invstdERKNS_6TensorES5_dENKUlvE_clEvENKUlvE2_clEvEUlN3c108BFloat16EE_St5arrayIPcLm2EEEEviT0_T1_:
	.zero		936


//--------------------- .nv.constant0._ZN2at6native29vectorized_elementwise_kernelILi4EZZZNS0_49_GLOBAL__N__b919a28f_16_Normalization_cu_5c38458722batch_norm_calc_invstdERKNS_6TensorES5_dENKUlvE_clEvENKUlvE2_clEvEUlN3c108BFloat16EE_St5arrayIPcLm2EEEEviT0_T1_ --------------------------
	.section	.nv.constant0._ZN2at6native29vectorized_elementwise_kernelILi4EZZZNS0_49_GLOBAL__N__b919a28f_16_Normalization_cu_5c38458722batch_norm_calc_invstdERKNS_6TensorES5_dENKUlvE_clEvENKUlvE2_clEvEUlN3c108BFloat16EE_St5arrayIPcLm2EEEEviT0_T1_,"a",@progbits
	.sectionflags	@""
	.align	4
.nv.constant0._ZN2at6native29vectorized_elementwise_kernelILi4EZZZNS0_49_GLOBAL__N__b919a28f_16_Normalization_cu_5c38458722batch_norm_calc_invstdERKNS_6TensorES5_dENKUlvE_clEvENKUlvE2_clEvEUlN3c108BFloat16EE_St5arrayIPcLm2EEEEviT0_T1_:
	.zero		936


//--------------------- .nv.constant0._ZN2at6native29vectorized_elementwise_kernelILi8EZZZNS0_49_GLOBAL__N__b919a28f_16_Normalization_cu_5c38458722batch_norm_calc_invstdERKNS_6TensorES5_dENKUlvE_clEvENKUlvE2_clEvEUlN3c108BFloat16EE_St5arrayIPcLm2EEEEviT0_T1_ --------------------------
	.section	.nv.constant0._ZN2at6native29vectorized_elementwise_kernelILi8EZZZNS0_49_GLOBAL__N__b919a28f_16_Normalization_cu_5c38458722batch_norm_calc_invstdERKNS_6TensorES5_dENKUlvE_clEvENKUlvE2_clEvEUlN3c108BFloat16EE_St5arrayIPcLm2EEEEviT0_T1_,"a",@progbits
	.sectionflags	@""
	.align	4
.nv.constant0._ZN2at6native29vectorized_elementwise_kernelILi8EZZZNS0_49_GLOBAL__N__b919a28f_16_Normalization_cu_5c38458722batch_norm_calc_invstdERKNS_6TensorES5_dENKUlvE_clEvENKUlvE2_clEvEUlN3c108BFloat16EE_St5arrayIPcLm2EEEEviT0_T1_:
	.zero		936


//--------------------- .nv.constant0._ZN2at6native18elementwise_kernelILi128ELi4EZNS0_15gpu_kernel_implIZZZNS0_49_GLOBAL__N__b919a28f_16_Normalization_cu_5c38458722batch_norm_calc_invstdERKNS_6TensorES6_dENKUlvE_clEvENKUlvE1_clEvEUlN3c104HalfEE_EEvRNS_18TensorIteratorBaseERKT_EUliE_EEviT1_ --------------------------
	.section	.nv.constant0._ZN2at6native18elementwise_kernelILi128ELi4EZNS0_15gpu_kernel_implIZZZNS0_49_GLOBAL__N__b919a28f_16_Normalization_cu_5c38458722batch_norm_calc_invstdERKNS_6TensorES6_dENKUlvE_clEvENKUlvE1_clEvEUlN3c104HalfEE_EEvRNS_18TensorIteratorBaseERKT_EUliE_EEviT1_,"a",@progbits
	.sectionflags	@""
	.align	4
.nv.constant0._ZN2at6native18elementwise_kernelILi128ELi4EZNS0_15gpu_kernel_implIZZZNS0_49_GLOBAL__N__b919a28f_16_Normalization_cu_5c38458722batch_norm_calc_invstdERKNS_6TensorES6_dENKUlvE_clEvENKUlvE1_clEvEUlN3c104HalfEE_EEvRNS_18TensorIteratorBaseERKT_EUliE_EEviT1_:
	.zero		1456


//--------------------- .nv.constant0._ZN2at6native27unrolled_elementwise_kernelIZZZNS0_49_GLOBAL__N__b919a28f_16_Normalization_cu_5c38458722batch_norm_calc_invstdERKNS_6TensorES5_dENKUlvE_clEvENKUlvE1_clEvEUlN3c104HalfEE_St5arrayIPcLm2EELi4E23TrivialOffsetCalculatorILi1EjESF_NS0_6memory12LoadWithCastILi1EEENSG_13StoreWithCastILi1EEEEEviT_T0_T2_T3_T4_T5_ --------------------------
	.section	.nv.constant0._ZN2at6native27unrolled_elementwise_kernelIZZZNS0_49_GLOBAL__N__b919a28f_16_Normalization_cu_5c38458722batch_norm_calc_invstdERKNS_6TensorES5_dENKUlvE_clEvENKUlvE1_clEvEUlN3c104HalfEE_St5arrayIPcLm2EELi4E23TrivialOffsetCalculatorILi1EjESF_NS0_6memory12LoadWithCastILi1EEENSG_13StoreWithCastILi1EEEEEviT_T0_T2_T3_T4_T5_,"a",@progbits
	.sectionflags	@""
	.align	4
.nv.constant0._ZN2at6native27unrolled_elementwise_kernelIZZZNS0_49_GLOBAL__N__b919a28f_16_Normalization_cu_5c38458722batch_norm_calc_invstdERKNS_6TensorES5_dENKUlvE_clEvENKUlvE1_clEvEUlN3c104HalfEE_St5arrayIPcLm2EELi4E23TrivialOffsetCalculatorILi1EjESF_NS0_6memory12LoadWithCastILi1EEENSG_13StoreWithCastILi1EEEEEviT_T0_T2_T3_T4_T5_:
	.zero		956


//--------------------- .nv.constant0._ZN2at6native18elementwise_kernelILi128ELi2EZNS0_22gpu_kernel_impl_nocastIZZZNS0_49_GLOBAL__N__b919a28f_16_Normalization_cu_5c38458722batch_norm_calc_invstdERKNS_6TensorES6_dENKUlvE_clEvENKUlvE1_clEvEUlN3c104HalfEE_EEvRNS_18TensorIteratorBaseERKT_EUliE_EEviT1_ --------------------------
	.section	.nv.constant0._ZN2at6native18elementwise_kernelILi128ELi2EZNS0_22gpu_kernel_impl_nocastIZZZNS0_49_GLOBAL__N__b919a28f_16_Normalization_cu_5c38458722batch_norm_calc_invstdERKNS_6TensorES6_dENKUlvE_clEvENKUlvE1_clEvEUlN3c104HalfEE_EEvRNS_18TensorIteratorBaseERKT_EUliE_EEviT1_,"a",@progbits
	.sectionflags	@""
	.align	4
.nv.constant0._ZN2at6native18elementwise_kernelILi128ELi2EZNS0_22gpu_kernel_impl_nocastIZZZNS0_49_GLOBAL__N__b919a28f_16_Normalization_cu_5c38458722batch_norm_calc_invstdERKNS_6TensorES6_dENKUlvE_clEvENKUlvE1_clEvEUlN3c104HalfEE_EEvRNS_18TensorIteratorBaseERKT_EUliE_EEviT1_:
	.zero		1448


//--------------------- .nv.constant0._ZN2at6native27unrolled_elementwise_kernelIZZZNS0_49_GLOBAL__N__b919a28f_16_Normalization_cu_5c38458722batch_norm_calc_invstdERKNS_6TensorES5_dENKUlvE_clEvENKUlvE1_clEvEUlN3c104HalfEE_St5arrayIPcLm2EELi4E23TrivialOffsetCalculatorILi1EjESF_NS0_6memory15LoadWithoutCastENSG_16StoreWithoutCastEEEviT_T0_T2_T3_T4_T5_ --------------------------
	.section	.nv.constant0._ZN2at6native27unrolled_elementwise_kernelIZZZNS0_49_GLOBAL__N__b919a28f_16_Normalization_cu_5c38458722batch_norm_calc_invstdERKNS_6TensorES5_dENKUlvE_clEvENKUlvE1_clEvEUlN3c104HalfEE_St5arrayIPcLm2EELi4E23TrivialOffsetCalculatorILi1EjESF_NS0_6memory15LoadWithoutCastENSG_16StoreWithoutCastEEEviT_T0_T2_T3_T4_T5_,"a",@progbits
	.sectionflags	@""
	.align	4
.nv.constant0._ZN2at6native27unrolled_elementwise_kernelIZZZNS0_49_GLOBAL__N__b919a28f_16_Normalization_cu_5c38458722batch_norm_calc_invstdERKNS_6TensorES5_dENKUlvE_clEvENKUlvE1_clEvEUlN3c104HalfEE_St5arrayIPcLm2EELi4E23TrivialOffsetCalculatorILi1EjESF_NS0_6memory15LoadWithoutCastENSG_16StoreWithoutCastEEEviT_T0_T2_T3_T4_T5_:
	.zero		940


//--------------------- .nv.constant0._ZN2at6native29vectorized_elementwise_kernelILi2EZZZNS0_49_GLOBAL__N__b919a28f_16_Normalization_cu_5c38458722batch_norm_calc_invstdERKNS_6TensorES5_dENKUlvE_clEvENKUlvE1_clEvEUlN3c104HalfEE_St5arrayIPcLm2EEEEviT0_T1_ --------------------------
	.section	.nv.constant0._ZN2at6native29vectorized_elementwise_kernelILi2EZZZNS0_49_GLOBAL__N__b919a28f_16_Normalization_cu_5c38458722batch_norm_calc_invstdERKNS_6TensorES5_dENKUlvE_clEvENKUlvE1_clEvEUlN3c104HalfEE_St5arrayIPcLm2EEEEviT0_T1_,"a",@progbits
	.sectionflags	@""
	.align	4
.nv.constant0._ZN2at6native29vectorized_elementwise_kernelILi2EZZZNS0_49_GLOBAL__N__b919a28f_16_Normalization_cu_5c38458722batch_norm_calc_invstdERKNS_6TensorES5_dENKUlvE_clEvENKUlvE1_clEvEUlN3c104HalfEE_St5arrayIPcLm2EEEEviT0_T1_:
	.zero		936


//--------------------- .nv.constant0._ZN2at6native29vectorized_elementwise_kernelILi4EZZZNS0_49_GLOBAL__N__b919a28f_16_Normalization_cu_5c38458722batch_norm_calc_invstdERKNS_6TensorES5_dENKUlvE_clEvENKUlvE1_clEvEUlN3c104HalfEE_St5arrayIPcLm2EEEEviT0_T1_ --------------------------
	.section	.nv.constant0._ZN2at6native29vectorized_elementwise_kernelILi4EZZZNS0_49_GLOBAL__N__b919a28f_16_Normalization_cu_5c38458722batch_norm_calc_invstdERKNS_6TensorES5_dENKUlvE_clEvENKUlvE1_clEvEUlN3c104HalfEE_St5arrayIPcLm2EEEEviT0_T1_,"a",@progbits
	.sectionflags	@""
	.align	4
.nv.constant0._ZN2at6native29vectorized_elementwise_kernelILi4EZZZNS0_49_GLOBAL__N__b919a28f_16_Normalization_cu_5c38458722batch_norm_calc_invstdERKNS_6TensorES5_dENKUlvE_clEvENKUlvE1_clEvEUlN3c104HalfEE_St5arrayIPcLm2EEEEviT0_T1_:
	.zero		936


//--------------------- .nv.constant0._ZN2at6native29vectorized_elementwise_kernelILi8EZZZNS0_49_GLOBAL__N__b919a28f_16_Normalization_cu_5c38458722batch_norm_calc_invstdERKNS_6TensorES5_dENKUlvE_clEvENKUlvE1_clEvEUlN3c104HalfEE_St5arrayIPcLm2EEEEviT0_T1_ --------------------------
	.section	.nv.constant0._ZN2at6native29vectorized_elementwise_kernelILi8EZZZNS0_49_GLOBAL__N__b919a28f_16_Normalization_cu_5c38458722batch_norm_calc_invstdERKNS_6TensorES5_dENKUlvE_clEvENKUlvE1_clEvEUlN3c104HalfEE_St5arrayIPcLm2EEEEviT0_T1_,"a",@progbits
	.sectionflags	@""
	.align	4
.nv.constant0._ZN2at6native29vectorized_elementwise_kernelILi8EZZZNS0_49_GLOBAL__N__b919a28f_16_Normalization_cu_5c38458722batch_norm_calc_invstdERKNS_6TensorES5_dENKUlvE_clEvENKUlvE1_clEvEUlN3c104HalfEE_St5arrayIPcLm2EEEEviT0_T1_:
	.zero		936


//--------------------- .nv.constant0._ZN2at6native18elementwise_kernelILi128ELi4EZNS0_15gpu_kernel_implIZZZNS0_49_GLOBAL__N__b919a28f_16_Normalization_cu_5c38458722batch_norm_calc_invstdERKNS_6TensorES6_dENKUlvE_clEvENKUlvE0_clEvEUlfE_EEvRNS_18TensorIteratorBaseERKT_EUliE_EEviT1_ --------------------------
	.section	.nv.constant0._ZN2at6native18elementwise_kernelILi128ELi4EZNS0_15gpu_kernel_implIZZZNS0_49_GLOBAL__N__b919a28f_16_Normalization_cu_5c38458722batch_norm_calc_invstdERKNS_6TensorES6_dENKUlvE_clEvENKUlvE0_clEvEUlfE_EEvRNS_18TensorIteratorBaseERKT_EUliE_EEviT1_,"a",@progbits
	.sectionflags	@""
	.align	4
.nv.constant0._ZN2at6native18elementwise_kernelILi128ELi4EZNS0_15gpu_kernel_implIZZZNS0_49_GLOBAL__N__b919a28f_16_Normalization_cu_5c38458722batch_norm_calc_invstdERKNS_6TensorES6_dENKUlvE_clEvENKUlvE0_clEvEUlfE_EEvRNS_18TensorIteratorBaseERKT_EUliE_EEviT1_:
	.zero		1456


//--------------------- .nv.constant0._ZN2at6native27unrolled_elementwise_kernelIZZZNS0_49_GLOBAL__N__b919a28f_16_Normalization_cu_5c38458722batch_norm_calc_invstdERKNS_6TensorES5_dENKUlvE_clEvENKUlvE0_clEvEUlfE_St5arrayIPcLm2EELi4E23TrivialOffsetCalculatorILi1EjESD_NS0_6memory12LoadWithCastILi1EEENSE_13StoreWithCastILi1EEEEEviT_T0_T2_T3_T4_T5_ --------------------------
	.section	.nv.constant0._ZN2at6native27unrolled_elementwise_kernelIZZZNS0_49_GLOBAL__N__b919a28f_16_Normalization_cu_5c38458722batch_norm_calc_invstdERKNS_6TensorES5_dENKUlvE_clEvENKUlvE0_clEvEUlfE_St5arrayIPcLm2EELi4E23TrivialOffsetCalculatorILi1EjESD_NS0_6memory12LoadWithCastILi1EEENSE_13StoreWithCastILi1EEEEEviT_T0_T2_T3_T4_T5_,"a",@progbits
	.sectionflags	@""
	.align	4
.nv.constant0._ZN2at6native27unrolled_elementwise_kernelIZZZNS0_49_GLOBAL__N__b919a28f_16_Normalization_cu_5c38458722batch_norm_calc_invstdERKNS_6TensorES5_dENKUlvE_clEvENKUlvE0_clEvEUlfE_St5arrayIPcLm2EELi4E23TrivialOffsetCalculatorILi1EjESD_NS0_6memory12LoadWithCastILi1EEENSE_13StoreWithCastILi1EEEEEviT_T0_T2_T3_T4_T5_:
	.zero		956


//--------------------- .nv.constant0._ZN2at6native18elementwise_kernelILi128ELi2EZNS0_22gpu_kernel_impl_nocastIZZZNS0_49_GLOBAL__N__b919a28f_16_Normalization_cu_5c38458722batch_norm_calc_invstdERKNS_6TensorES6_dENKUlvE_clEvENKUlvE0_clEvEUlfE_EEvRNS_18TensorIteratorBaseERKT_EUliE_EEviT1_ --------------------------
	.section	.nv.constant0._ZN2at6native18elementwise_kernelILi128ELi2EZNS0_22gpu_kernel_impl_nocastIZZZNS0_49_GLOBAL__N__b919a28f_16_Normalization_cu_5c38458722batch_norm_calc_invstdERKNS_6TensorES6_dENKUlvE_clEvENKUlvE0_clEvEUlfE_EEvRNS_18TensorIteratorBaseERKT_EUliE_EEviT1_,"a",@progbits
	.sectionflags	@""
	.align	4
.nv.constant0._ZN2at6native18elementwise_kernelILi128ELi2EZNS0_22gpu_kernel_impl_nocastIZZZNS0_49_GLOBAL__N__b919a28f_16_Normalization_cu_5c38458722batch_norm_calc_invstdERKNS_6TensorES6_dENKUlvE_clEvENKUlvE0_clEvEUlfE_EEvRNS_18TensorIteratorBaseERKT_EUliE_EEviT1_:
	.zero		1448


//--------------------- .nv.constant0._ZN2at6native27unrolled_elementwise_kernelIZZZNS0_49_GLOBAL__N__b919a28f_16_Normalization_cu_5c38458722batch_norm_calc_invstdERKNS_6TensorES5_dENKUlvE_clEvENKUlvE0_clEvEUlfE_St5arrayIPcLm2EELi4E23TrivialOffsetCalculatorILi1EjESD_NS0_6memory15LoadWithoutCastENSE_16StoreWithoutCastEEEviT_T0_T2_T3_T4_T5_ --------------------------
	.section	.nv.constant0._ZN2at6native27unrolled_elementwise_kernelIZZZNS0_49_GLOBAL__N__b919a28f_16_Normalization_cu_5c38458722batch_norm_calc_invstdERKNS_6TensorES5_dENKUlvE_clEvENKUlvE0_clEvEUlfE_St5arrayIPcLm2EELi4E23TrivialOffsetCalculatorILi1EjESD_NS0_6memory15LoadWithoutCastENSE_16StoreWithoutCastEEEviT_T0_T2_T3_T4_T5_,"a",@progbits
	.sectionflags	@""
	.align	4
.nv.constant0._ZN2at6native27unrolled_elementwise_kernelIZZZNS0_49_GLOBAL__N__b919a28f_16_Normalization_cu_5c38458722batch_norm_calc_invstdERKNS_6TensorES5_dENKUlvE_clEvENKUlvE0_clEvEUlfE_St5arrayIPcLm2EELi4E23TrivialOffsetCalculatorILi1EjESD_NS0_6memory15LoadWithoutCastENSE_16StoreWithoutCastEEEviT_T0_T2_T3_T4_T5_:
	.zero		940


//--------------------- .nv.constant0._ZN2at6native29vectorized_elementwise_kernelILi2EZZZNS0_49_GLOBAL__N__b919a28f_16_Normalization_cu_5c38458722batch_norm_calc_invstdERKNS_6TensorES5_dENKUlvE_clEvENKUlvE0_clEvEUlfE_St5arrayIPcLm2EEEEviT0_T1_ --------------------------
	.section	.nv.constant0._ZN2at6native29vectorized_elementwise_kernelILi2EZZZNS0_49_GLOBAL__N__b919a28f_16_Normalization_cu_5c38458722batch_norm_calc_invstdERKNS_6TensorES5_dENKUlvE_clEvENKUlvE0_clEvEUlfE_St5arrayIPcLm2EEEEviT0_T1_,"a",@progbits
	.sectionflags	@""
	.align	4
.nv.constant0._ZN2at6native29vectorized_elementwise_kernelILi2EZZZNS0_49_GLOBAL__N__b919a28f_16_Normalization_cu_5c38458722batch_norm_calc_invstdERKNS_6TensorES5_dENKUlvE_clEvENKUlvE0_clEvEUlfE_St5arrayIPcLm2EEEEviT0_T1_:
	.zero		936


//--------------------- .nv.constant0._ZN2at6native29vectorized_elementwise_kernelILi4EZZZNS0_49_GLOBAL__N__b919a28f_16_Normalization_cu_5c38458722batch_norm_calc_invstdERKNS_6TensorES5_dENKUlvE_clEvENKUlvE0_clEvEUlfE_St5arrayIPcLm2EEEEviT0_T1_ --------------------------
	.section	.nv.constant0._ZN2at6native29vectorized_elementwise_kernelILi4EZZZNS0_49_GLOBAL__N__b919a28f_16_Normalization_cu_5c38458722batch_norm_calc_invstdERKNS_6TensorES5_dENKUlvE_clEvENKUlvE0_clEvEUlfE_St5arrayIPcLm2EEEEviT0_T1_,"a",@progbits
	.sectionflags	@""
	.align	4
.nv.constant0._ZN2at6native29vectorized_elementwise_kernelILi4EZZZNS0_49_GLOBAL__N__b919a28f_16_Normalization_cu_5c38458722batch_norm_calc_invstdERKNS_6TensorES5_dENKUlvE_clEvENKUlvE0_clEvEUlfE_St5arrayIPcLm2EEEEviT0_T1_:
	.zero		936


//--------------------- .nv.constant0._ZN2at6native29vectorized_elementwise_kernelILi8EZZZNS0_49_GLOBAL__N__b919a28f_16_Normalization_cu_5c38458722batch_norm_calc_invstdERKNS_6TensorES5_dENKUlvE_clEvENKUlvE0_clEvEUlfE_St5arrayIPcLm2EEEEviT0_T1_ --------------------------
	.section	.nv.constant0._ZN2at6native29vectorized_elementwise_kernelILi8EZZZNS0_49_GLOBAL__N__b919a28f_16_Normalization_cu_5c38458722batch_norm_calc_invstdERKNS_6TensorES5_dENKUlvE_clEvENKUlvE0_clEvEUlfE_St5arrayIPcLm2EEEEviT0_T1_,"a",@progbits
	.sectionflags	@""
	.align	4
.nv.constant0._ZN2at6native29vectorized_elementwise_kernelILi8EZZZNS0_49_GLOBAL__N__b919a28f_16_Normalization_cu_5c38458722batch_norm_calc_invstdERKNS_6TensorES5_dENKUlvE_clEvENKUlvE0_clEvEUlfE_St5arrayIPcLm2EEEEviT0_T1_:
	.zero		936


//--------------------- .nv.constant0._ZN2at6native18elementwise_kernelILi128ELi4EZNS0_15gpu_kernel_implIZZZNS0_49_GLOBAL__N__b919a28f_16_Normalization_cu_5c38458722batch_norm_calc_invstdERKNS_6TensorES6_dENKUlvE_clEvENKUlvE_clEvEUldE_EEvRNS_18TensorIteratorBaseERKT_EUliE_EEviT1_ --------------------------
	.section	.nv.constant0._ZN2at6native18elementwise_kernelILi128ELi4EZNS0_15gpu_kernel_implIZZZNS0_49_GLOBAL__N__b919a28f_16_Normalization_cu_5c38458722batch_norm_calc_invstdERKNS_6TensorES6_dENKUlvE_clEvENKUlvE_clEvEUldE_EEvRNS_18TensorIteratorBaseERKT_EUliE_EEviT1_,"a",@progbits
	.sectionflags	@""
	.align	4
.nv.constant0._ZN2at6native18elementwise_kernelILi128ELi4EZNS0_15gpu_kernel_implIZZZNS0_49_GLOBAL__N__b919a28f_16_Normalization_cu_5c38458722batch_norm_calc_invstdERKNS_6TensorES6_dENKUlvE_clEvENKUlvE_clEvEUldE_EEvRNS_18TensorIteratorBaseERKT_EUliE_EEviT1_:
	.zero		1456


//--------------------- .nv.constant0._ZN2at6native27unrolled_elementwise_kernelIZZZNS0_49_GLOBAL__N__b919a28f_16_Normalization_cu_5c38458722batch_norm_calc_invstdERKNS_6TensorES5_dENKUlvE_clEvENKUlvE_clEvEUldE_St5arrayIPcLm2EELi4E23TrivialOffsetCalculatorILi1EjESD_NS0_6memory12LoadWithCastILi1EEENSE_13StoreWithCastILi1EEEEEviT_T0_T2_T3_T4_T5_ --------------------------
	.section	.nv.constant0._ZN2at6native27unrolled_elementwise_kernelIZZZNS0_49_GLOBAL__N__b919a28f_16_Normalization_cu_5c38458722batch_norm_calc_invstdERKNS_6TensorES5_dENKUlvE_clEvENKUlvE_clEvEUldE_St5arrayIPcLm2EELi4E23TrivialOffsetCalculatorILi1EjESD_NS0_6memory12LoadWithCastILi1EEENSE_13StoreWithCastILi1EEEEEviT_T0_T2_T3_T4_T5_,"a",@progbits
	.sectionflags	@""
	.align	4
.nv.constant0._ZN2at6native27unrolled_elementwise_kernelIZZZNS0_49_GLOBAL__N__b919a28f_16_Normalization_cu_5c38458722batch_norm_calc_invstdERKNS_6TensorES5_dENKUlvE_clEvENKUlvE_clEvEUldE_St5arrayIPcLm2EELi4E23TrivialOffsetCalculatorILi1EjESD_NS0_6memory12LoadWithCastILi1EEENSE_13StoreWithCastILi1EEEEEviT_T0_T2_T3_T4_T5_:
	.zero		956


//--------------------- .nv.constant0._ZN2at6native18elementwise_kernelILi128ELi2EZNS0_22gpu_kernel_impl_nocastIZZZNS0_49_GLOBAL__N__b919a28f_16_Normalization_cu_5c38458722batch_norm_calc_invstdERKNS_6TensorES6_dENKUlvE_clEvENKUlvE_clEvEUldE_EEvRNS_18TensorIteratorBaseERKT_EUliE_EEviT1_ --------------------------
	.section	.nv.constant0._ZN2at6native18elementwise_kernelILi128ELi2EZNS0_22gpu_kernel_impl_nocastIZZZNS0_49_GLOBAL__N__b919a28f_16_Normalization_cu_5c38458722batch_norm_calc_invstdERKNS_6TensorES6_dENKUlvE_clEvENKUlvE_clEvEUldE_EEvRNS_18TensorIteratorBaseERKT_EUliE_EEviT1_,"a",@progbits
	.sectionflags	@""
	.align	4
.nv.constant0._ZN2at6native18elementwise_kernelILi128ELi2EZNS0_22gpu_kernel_impl_nocastIZZZNS0_49_GLOBAL__N__b919a28f_16_Normalization_cu_5c38458722batch_norm_calc_invstdERKNS_6TensorES6_dENKUlvE_clEvENKUlvE_clEvEUldE_EEvRNS_18TensorIteratorBaseERKT_EUliE_EEviT1_:
	.zero		1448


//--------------------- .nv.constant0._ZN2at6native27unrolled_elementwise_kernelIZZZNS0_49_GLOBAL__N__b919a28f_16_Normalization_cu_5c38458722batch_norm_calc_invstdERKNS_6TensorES5_dENKUlvE_clEvENKUlvE_clEvEUldE_St5arrayIPcLm2EELi4E23TrivialOffsetCalculatorILi1EjESD_NS0_6memory15LoadWithoutCastENSE_16StoreWithoutCastEEEviT_T0_T2_T3_T4_T5_ --------------------------
	.section	.nv.constant0._ZN2at6native27unrolled_elementwise_kernelIZZZNS0_49_GLOBAL__N__b919a28f_16_Normalization_cu_5c38458722batch_norm_calc_invstdERKNS_6TensorES5_dENKUlvE_clEvENKUlvE_clEvEUldE_St5arrayIPcLm2EELi4E23TrivialOffsetCalculatorILi1EjESD_NS0_6memory15LoadWithoutCastENSE_16StoreWithoutCastEEEviT_T0_T2_T3_T4_T5_,"a",@progbits
	.sectionflags	@""
	.align	4
.nv.constant0._ZN2at6native27unrolled_elementwise_kernelIZZZNS0_49_GLOBAL__N__b919a28f_16_Normalization_cu_5c38458722batch_norm_calc_invstdERKNS_6TensorES5_dENKUlvE_clEvENKUlvE_clEvEUldE_St5arrayIPcLm2EELi4E23TrivialOffsetCalculatorILi1EjESD_NS0_6memory15LoadWithoutCastENSE_16StoreWithoutCastEEEviT_T0_T2_T3_T4_T5_:
	.zero		940


//--------------------- .nv.constant0._ZN2at6native29vectorized_elementwise_kernelILi2EZZZNS0_49_GLOBAL__N__b919a28f_16_Normalization_cu_5c38458722batch_norm_calc_invstdERKNS_6TensorES5_dENKUlvE_clEvENKUlvE_clEvEUldE_St5arrayIPcLm2EEEEviT0_T1_ --------------------------
	.section	.nv.constant0._ZN2at6native29vectorized_elementwise_kernelILi2EZZZNS0_49_GLOBAL__N__b919a28f_16_Normalization_cu_5c38458722batch_norm_calc_invstdERKNS_6TensorES5_dENKUlvE_clEvENKUlvE_clEvEUldE_St5arrayIPcLm2EEEEviT0_T1_,"a",@progbits
	.sectionflags	@""
	.align	4
.nv.constant0._ZN2at6native29vectorized_elementwise_kernelILi2EZZZNS0_49_GLOBAL__N__b919a28f_16_Normalization_cu_5c38458722batch_norm_calc_invstdERKNS_6TensorES5_dENKUlvE_clEvENKUlvE_clEvEUldE_St5arrayIPcLm2EEEEviT0_T1_:
	.zero		936


//--------------------- .nv.constant0._ZN2at6native29vectorized_elementwise_kernelILi4EZZZNS0_49_GLOBAL__N__b919a28f_16_Normalization_cu_5c38458722batch_norm_calc_invstdERKNS_6TensorES5_dENKUlvE_clEvENKUlvE_clEvEUldE_St5arrayIPcLm2EEEEviT0_T1_ --------------------------
	.section	.nv.constant0._ZN2at6native29vectorized_elementwise_kernelILi4EZZZNS0_49_GLOBAL__N__b919a28f_16_Normalization_cu_5c38458722batch_norm_calc_invstdERKNS_6TensorES5_dENKUlvE_clEvENKUlvE_clEvEUldE_St5arrayIPcLm2EEEEviT0_T1_,"a",@progbits
	.sectionflags	@""
	.align	4
.nv.constant0._ZN2at6native29vectorized_elementwise_kernelILi4EZZZNS0_49_GLOBAL__N__b919a28f_16_Normalization_cu_5c38458722batch_norm_calc_invstdERKNS_6TensorES5_dENKUlvE_clEvENKUlvE_clEvEUldE_St5arrayIPcLm2EEEEviT0_T1_:
	.zero		936


//--------------------- .nv.constant0._ZN2at6native29vectorized_elementwise_kernelILi8EZZZNS0_49_GLOBAL__N__b919a28f_16_Normalization_cu_5c38458722batch_norm_calc_invstdERKNS_6TensorES5_dENKUlvE_clEvENKUlvE_clEvEUldE_St5arrayIPcLm2EEEEviT0_T1_ --------------------------
	.section	.nv.constant0._ZN2at6native29vectorized_elementwise_kernelILi8EZZZNS0_49_GLOBAL__N__b919a28f_16_Normalization_cu_5c38458722batch_norm_calc_invstdERKNS_6TensorES5_dENKUlvE_clEvENKUlvE_clEvEUldE_St5arrayIPcLm2EEEEviT0_T1_,"a",@progbits
	.sectionflags	@""
	.align	4
.nv.constant0._ZN2at6native29vectorized_elementwise_kernelILi8EZZZNS0_49_GLOBAL__N__b919a28f_16_Normalization_cu_5c38458722batch_norm_calc_invstdERKNS_6TensorES5_dENKUlvE_clEvENKUlvE_clEvEUldE_St5arrayIPcLm2EEEEviT0_T1_:
	.zero		936


//--------------------- .nv.constant0._ZN2at6native50batch_norm_collect_statistics_channels_last_kernelINS0_3VarEN3c108BFloat16EfLi4EEEvPKT0_PT1_S9_PVS8_PiiiS8_ --------------------------
	.section	.nv.constant0._ZN2at6native50batch_norm_collect_statistics_channels_last_kernelINS0_3VarEN3c108BFloat16EfLi4EEEvPKT0_PT1_S9_PVS8_PiiiS8_,"a",@progbits
	.sectionflags	@""
	.align	4
.nv.constant0._ZN2at6native50batch_norm_collect_statistics_channels_last_kernelINS0_3VarEN3c108BFloat16EfLi4EEEvPKT0_PT1_S9_PVS8_PiiiS8_:
	.zero		948


//--------------------- .nv.constant0._ZN2at6native50batch_norm_collect_statistics_channels_last_kernelINS0_3VarEN3c104HalfEfLi4EEEvPKT0_PT1_S9_PVS8_PiiiS8_ --------------------------
	.section	.nv.constant0._ZN2at6native50batch_norm_collect_statistics_channels_last_kernelINS0_3VarEN3c104HalfEfLi4EEEvPKT0_PT1_S9_PVS8_PiiiS8_,"a",@progbits
	.sectionflags	@""
	.align	4
.nv.constant0._ZN2at6native50batch_norm_collect_statistics_channels_last_kernelINS0_3VarEN3c104HalfEfLi4EEEvPKT0_PT1_S9_PVS8_PiiiS8_:
	.zero		948


//--------------------- .nv.constant0._ZN2at6native50batch_norm_collect_statistics_channels_last_kernelINS0_3VarEffLi4EEEvPKT0_PT1_S7_PVS6_PiiiS6_ --------------------------
	.section	.nv.constant0._ZN2at6native50batch_norm_collect_statistics_channels_last_kernelINS0_3VarEffLi4EEEvPKT0_PT1_S7_PVS6_PiiiS6_,"a",@progbits
	.sectionflags	@""
	.align	4
.nv.constant0._ZN2at6native50batch_norm_collect_statistics_channels_last_kernelINS0_3VarEffLi4EEEvPKT0_PT1_S7_PVS6_PiiiS6_:
	.zero		948


//--------------------- .nv.constant0._ZN2at6native50batch_norm_collect_statistics_channels_last_kernelINS0_3VarEddLi4EEEvPKT0_PT1_S7_PVS6_PiiiS6_ --------------------------
	.section	.nv.constant0._ZN2at6native50batch_norm_collect_statistics_channels_last_kernelINS0_3VarEddLi4EEEvPKT0_PT1_S7_PVS6_PiiiS6_,"a",@progbits
	.sectionflags	@""
	.align	4
.nv.constant0._ZN2at6native50batch_norm_collect_statistics_channels_last_kernelINS0_3VarEddLi4EEEvPKT0_PT1_S7_PVS6_PiiiS6_:
	.zero		952


//--------------------- .nv.constant0._ZN2at6native36batch_norm_collect_statistics_kernelINS0_3VarEN3c108BFloat16ES4_fiEEvNS_27GenericPackedTensorAccessorIKT0_Lm3ENS_17RestrictPtrTraitsET3_EET2_SB_NS5_ISB_Lm1ES8_S9_EESC_ --------------------------
	.section	.nv.constant0._ZN2at6native36batch_norm_collect_statistics_kernelINS0_3VarEN3c108BFloat16ES4_fiEEvNS_27GenericPackedTensorAccessorIKT0_Lm3ENS_17RestrictPtrTraitsET3_EET2_SB_NS5_ISB_Lm1ES8_S9_EESC_,"a",@progbits
	.sectionflags	@""
	.align	4
.nv.constant0._ZN2at6native36batch_norm_collect_statistics_kernelINS0_3VarEN3c108BFloat16ES4_fiEEvNS_27GenericPackedTensorAccessorIKT0_Lm3ENS_17RestrictPtrTraitsET3_EET2_SB_NS5_ISB_Lm1ES8_S9_EESC_:
	.zero		968


//--------------------- .nv.constant0._ZN2at6native36batch_norm_collect_statistics_kernelINS0_3VarEN3c104HalfES4_fiEEvNS_27GenericPackedTensorAccessorIKT0_Lm3ENS_17RestrictPtrTraitsET3_EET2_SB_NS5_ISB_Lm1ES8_S9_EESC_ --------------------------
	.section	.nv.constant0._ZN2at6native36batch_norm_collect_statistics_kernelINS0_3VarEN3c104HalfES4_fiEEvNS_27GenericPackedTensorAccessorIKT0_Lm3ENS_17RestrictPtrTraitsET3_EET2_SB_NS5_ISB_Lm1ES8_S9_EESC_,"a",@progbits
	.sectionflags	@""
	.align	4
.nv.constant0._ZN2at6native36batch_norm_collect_statistics_kernelINS0_3VarEN3c104HalfES4_fiEEvNS_27GenericPackedTensorAccessorIKT0_Lm3ENS_17RestrictPtrTraitsET3_EET2_SB_NS5_ISB_Lm1ES8_S9_EESC_:
	.zero		968


//--------------------- .nv.constant0._ZN2at6native36batch_norm_collect_statistics_kernelINS0_3VarEfffiEEvNS_27GenericPackedTensorAccessorIKT0_Lm3ENS_17RestrictPtrTraitsET3_EET2_S9_NS3_IS9_Lm1ES6_S7_EESA_ --------------------------
	.section	.nv.constant0._ZN2at6native36batch_norm_collect_statistics_kernelINS0_3VarEfffiEEvNS_27GenericPackedTensorAccessorIKT0_Lm3ENS_17RestrictPtrTraitsET3_EET2_S9_NS3_IS9_Lm1ES6_S7_EESA_,"a",@progbits
	.sectionflags	@""
	.align	4
.nv.constant0._ZN2at6native36batch_norm_collect_statistics_kernelINS0_3VarEfffiEEvNS_27GenericPackedTensorAccessorIKT0_Lm3ENS_17RestrictPtrTraitsET3_EET2_S9_NS3_IS9_Lm1ES6_S7_EESA_:
	.zero		968


//--------------------- .nv.constant0._ZN2at6native36batch_norm_collect_statistics_kernelINS0_3VarEdddiEEvNS_27GenericPackedTensorAccessorIKT0_Lm3ENS_17RestrictPtrTraitsET3_EET2_S9_NS3_IS9_Lm1ES6_S7_EESA_ --------------------------
	.section	.nv.constant0._ZN2at6native36batch_norm_collect_statistics_kernelINS0_3VarEdddiEEvNS_27GenericPackedTensorAccessorIKT0_Lm3ENS_17RestrictPtrTraitsET3_EET2_S9_NS3_IS9_Lm1ES6_S7_EESA_,"a",@progbits
	.sectionflags	@""
	.align	4
.nv.constant0._ZN2at6native36batch_norm_collect_statistics_kernelINS0_3VarEdddiEEvNS_27GenericPackedTensorAccessorIKT0_Lm3ENS_17RestrictPtrTraitsET3_EET2_S9_NS3_IS9_Lm1ES6_S7_EESA_:
	.zero		976


//--------------------- .nv.constant0._ZN2at6native18elementwise_kernelILi128ELi4EZNS0_15gpu_kernel_implIZZZNS0_49_GLOBAL__N__b919a28f_16_Normalization_cu_5c38458736batch_norm_elementwise_backward_evalERKNS_6TensorES6_S6_S6_ENKUlvE0_clEvENKUlvE2_clEvEUlN3c108BFloat16EfE_EEvRNS_18TensorIteratorBaseERKT_EUliE_EEviT1_ --------------------------
	.section	.nv.constant0._ZN2at6native18elementwise_kernelILi128ELi4EZNS0_15gpu_kernel_implIZZZNS0_49_GLOBAL__N__b919a28f_16_Normalization_cu_5c38458736batch_norm_elementwise_backward_evalERKNS_6TensorES6_S6_S6_ENKUlvE0_clEvENKUlvE2_clEvEUlN3c108BFloat16EfE_EEvRNS_18TensorIteratorBaseERKT_EUliE_EEviT1_,"a",@progbits
	.sectionflags	@""
	.align	4
.nv.constant0._ZN2at6native18elementwise_kernelILi128ELi4EZNS0_15gpu_kernel_implIZZZNS0_49_GLOBAL__N__b919a28f_16_Normalization_cu_5c38458736batch_norm_elementwise_backward_evalERKNS_6TensorES6_S6_S6_ENKUlvE0_clEvENKUlvE2_clEvEUlN3c108BFloat16EfE_EEvRNS_18TensorIteratorBaseERKT_EUliE_EEviT1_:
	.zero		1552


//--------------------- .nv.constant0._ZN2at6native27unrolled_elementwise_kernelIZZZNS0_49_GLOBAL__N__b919a28f_16_Normalization_cu_5c38458736batch_norm_elementwise_backward_evalERKNS_6TensorES5_S5_S5_ENKUlvE0_clEvENKUlvE2_clEvEUlN3c108BFloat16EfE_St5arrayIPcLm3EELi4E23TrivialOffsetCalculatorILi2EjESE_ILi1EjENS0_6memory12LoadWithCastILi2EEENSH_13StoreWithCastILi1EEEEEviT_T0_T2_T3_T4_T5_ --------------------------
	.section	.nv.constant0._ZN2at6native27unrolled_elementwise_kernelIZZZNS0_49_GLOBAL__N__b919a28f_16_Normalization_cu_5c38458736batch_norm_elementwise_backward_evalERKNS_6TensorES5_S5_S5_ENKUlvE0_clEvENKUlvE2_clEvEUlN3c108BFloat16EfE_St5arrayIPcLm3EELi4E23TrivialOffsetCalculatorILi2EjESE_ILi1EjENS0_6memory12LoadWithCastILi2EEENSH_13StoreWithCastILi1EEEEEviT_T0_T2_T3_T4_T5_,"a",@progbits
	.sectionflags	@""
	.align	4
.nv.constant0._ZN2at6native27unrolled_elementwise_kernelIZZZNS0_49_GLOBAL__N__b919a28f_16_Normalization_cu_5c38458736batch_norm_elementwise_backward_evalERKNS_6TensorES5_S5_S5_ENKUlvE0_clEvENKUlvE2_clEvEUlN3c108BFloat16EfE_St5arrayIPcLm3EELi4E23TrivialOffsetCalculatorILi2EjESE_ILi1EjENS0_6memory12LoadWithCastILi2EEENSH_13StoreWithCastILi1EEEEEviT_T0_T2_T3_T4_T5_:
	.zero		952


//--------------------- .nv.constant0._ZN2at6native18elementwise_kernelILi128ELi4EZNS0_22gpu_kernel_impl_nocastIZZZNS0_49_GLOBAL__N__b919a28f_16_Normalization_cu_5c38458736batch_norm_elementwise_backward_evalERKNS_6TensorES6_S6_S6_ENKUlvE0_clEvENKUlvE2_clEvEUlN3c108BFloat16EfE_EEvRNS_18TensorIteratorBaseERKT_EUliE_EEviT1_ --------------------------
	.section	.nv.constant0._ZN2at6native18elementwise_kernelILi128ELi4EZNS0_22gpu_kernel_impl_nocastIZZZNS0_49_GLOBAL__N__b919a28f_16_Normalization_cu_5c38458736batch_norm_elementwise_backward_evalERKNS_6TensorES6_S6_S6_ENKUlvE0_clEvENKUlvE2_clEvEUlN3c108BFloat16EfE_EEvRNS_18TensorIteratorBaseERKT_EUliE_EEviT1_,"a",@progbits
	.sectionflags	@""
	.align	4
.nv.constant0._ZN2at6native18elementwise_kernelILi128ELi4EZNS0_22gpu_kernel_impl_nocastIZZZNS0_49_GLOBAL__N__b919a28f_16_Normalization_cu_5c38458736batch_norm_elementwise_backward_evalERKNS_6TensorES6_S6_S6_ENKUlvE0_clEvENKUlvE2_clEvEUlN3c108BFloat16EfE_EEvRNS_18TensorIteratorBaseERKT_EUliE_EEviT1_:
	.zero		1552


//--------------------- .nv.constant0._ZN2at6native27unrolled_elementwise_kernelIZZZNS0_49_GLOBAL__N__b919a28f_16_Normalization_cu_5c38458736batch_norm_elementwise_backward_evalERKNS_6TensorES5_S5_S5_ENKUlvE0_clEvENKUlvE2_clEvEUlN3c108BFloat16EfE_St5arrayIPcLm3EELi4E23TrivialOffsetCalculatorILi2EjESE_ILi1EjENS0_6memory15LoadWithoutCastENSH_16StoreWithoutCastEEEviT_T0_T2_T3_T4_T5_ --------------------------
	.section	.nv.constant0._ZN2at6native27unrolled_elementwise_kernelIZZZNS0_49_GLOBAL__N__b919a28f_16_Normalization_cu_5c38458736batch_norm_elementwise_backward_evalERKNS_6TensorES5_S5_S5_ENKUlvE0_clEvENKUlvE2_clEvEUlN3c108BFloat16EfE_St5arrayIPcLm3EELi4E23TrivialOffsetCalculatorILi2EjESE_ILi1EjENS0_6memory15LoadWithoutCastENSH_16StoreWithoutCastEEEviT_T0_T2_T3_T4_T5_,"a",@progbits
	.sectionflags	@""
	.align	4
.nv.constant0._ZN2at6native27unrolled_elementwise_kernelIZZZNS0_49_GLOBAL__N__b919a28f_16_Normalization_cu_5c38458736batch_norm_elementwise_backward_evalERKNS_6TensorES5_S5_S5_ENKUlvE0_clEvENKUlvE2_clEvEUlN3c108BFloat16EfE_St5arrayIPcLm3EELi4E23TrivialOffsetCalculatorILi2EjESE_ILi1EjENS0_6memory15LoadWithoutCastENSH_16StoreWithoutCastEEEviT_T0_T2_T3_T4_T5_:
	.zero		932


//--------------------- .nv.constant0._ZN2at6native29vectorized_elementwise_kernelILi2EZZZNS0_49_GLOBAL__N__b919a28f_16_Normalization_cu_5c38458736batch_norm_elementwise_backward_evalERKNS_6TensorES5_S5_S5_ENKUlvE0_clEvENKUlvE2_clEvEUlN3c108BFloat16EfE_St5arrayIPcLm3EEEEviT0_T1_ --------------------------
	.section	.nv.constant0._ZN2at6native29vectorized_elementwise_kernelILi2EZZZNS0_49_GLOBAL__N__b919a28f_16_Normalization_cu_5c38458736batch_norm_elementwise_backward_evalERKNS_6TensorES5_S5_S5_ENKUlvE0_clEvENKUlvE2_clEvEUlN3c108BFloat16EfE_St5arrayIPcLm3EEEEviT0_T1_,"a",@progbits
	.sectionflags	@""
	.align	4
.nv.constant0._ZN2at6native29vectorized_elementwise_kernelILi2EZZZNS0_49_GLOBAL__N__b919a28f_16_Normalization_cu_5c38458736batch_norm_elementwise_backward_evalERKNS_6TensorES5_S5_S5_ENKUlvE0_clEvENKUlvE2_clEvEUlN3c108BFloat16EfE_St5arrayIPcLm3EEEEviT0_T1_:
	.zero		928


//--------------------- .nv.constant0._ZN2at6native29vectorized_elementwise_kernelILi4EZZZNS0_49_GLOBAL__N__b919a28f_16_Normalization_cu_5c38458736batch_norm_elementwise_backward_evalERKNS_6TensorES5_S5_S5_ENKUlvE0_clEvENKUlvE2_clEvEUlN3c108BFloat16EfE_St5arrayIPcLm3EEEEviT0_T1_ --------------------------
	.section	.nv.constant0._ZN2at6native29vectorized_elementwise_kernelILi4EZZZNS0_49_GLOBAL__N__b919a28f_16_Normalization_cu_5c38458736batch_norm_elementwise_backward_evalERKNS_6TensorES5_S5_S5_ENKUlvE0_clEvENKUlvE2_clEvEUlN3c108BFloat16EfE_St5arrayIPcLm3EEEEviT0_T1_,"a",@progbits
	.sectionflags	@""
	.align	4
.nv.constant0._ZN2at6native29vectorized_elementwise_kernelILi4EZZZNS0_49_GLOBAL__N__b919a28f_16_Normalization_cu_5c38458736batch_norm_elementwise_backward_evalERKNS_6TensorES5_S5_S5_ENKUlvE0_clEvENKUlvE2_clEvEUlN3c108BFloat16EfE_St5arrayIPcLm3EEEEviT0_T1_:
	.zero		928


//--------------------- .nv.constant0._ZN2at6native29vectorized_elementwise_kernelILi8EZZZNS0_49_GLOBAL__N__b919a28f_16_Normalization_cu_5c38458736batch_norm_elementwise_backward_evalERKNS_6TensorES5_S5_S5_ENKUlvE0_clEvENKUlvE2_clEvEUlN3c108BFloat16EfE_St5arrayIPcLm3EEEEviT0_T1_ --------------------------
	.section	.nv.constant0._ZN2at6native29vectorized_elementwise_kernelILi8EZZZNS0_49_GLOBAL__N__b919a28f_16_Normalization_cu_5c38458736batch_norm_elementwise_backward_evalERKNS_6TensorES5_S5_S5_ENKUlvE0_clEvENKUlvE2_clEvEUlN3c108BFloat16EfE_St5arrayIPcLm3EEEEviT0_T1_,"a",@progbits
	.sectionflags	@""
	.align	4
.nv.constant0._ZN2at6native29vectorized_elementwise_kernelILi8EZZZNS0_49_GLOBAL__N__b919a28f_16_Normalization_cu_5c38458736batch_norm_elementwise_backward_evalERKNS_6TensorES5_S5_S5_ENKUlvE0_clEvENKUlvE2_clEvEUlN3c108BFloat16EfE_St5arrayIPcLm3EEEEviT0_T1_:
	.zero		928


//--------------------- .nv.constant0._ZN2at6native18elementwise_kernelILi128ELi4EZNS0_15gpu_kernel_implIZZZNS0_49_GLOBAL__N__b919a28f_16_Normalization_cu_5c38458736batch_norm_elementwise_backward_evalERKNS_6TensorES6_S6_S6_ENKUlvE0_clEvENKUlvE1_clEvEUlN3c104HalfEfE_EEvRNS_18TensorIteratorBaseERKT_EUliE_EEviT1_ --------------------------
	.section	.nv.constant0._ZN2at6native18elementwise_kernelILi128ELi4EZNS0_15gpu_kernel_implIZZZNS0_49_GLOBAL__N__b919a28f_16_Normalization_cu_5c38458736batch_norm_elementwise_backward_evalERKNS_6TensorES6_S6_S6_ENKUlvE0_clEvENKUlvE1_clEvEUlN3c104HalfEfE_EEvRNS_18TensorIteratorBaseERKT_EUliE_EEviT1_,"a",@progbits
	.sectionflags	@""
	.align	4
.nv.constant0._ZN2at6native18elementwise_kernelILi128ELi4EZNS0_15gpu_kernel_implIZZZNS0_49_GLOBAL__N__b919a28f_16_Normalization_cu_5c38458736batch_norm_elementwise_backward_evalERKNS_6TensorES6_S6_S6_ENKUlvE0_clEvENKUlvE1_clEvEUlN3c104HalfEfE_EEvRNS_18TensorIteratorBaseERKT_EUliE_EEviT1_:
	.zero		1552


//--------------------- .nv.constant0._ZN2at6native27unrolled_elementwise_kernelIZZZNS0_49_GLOBAL__N__b919a28f_16_Normalization_cu_5c38458736batch_norm_elementwise_backward_evalERKNS_6TensorES5_S5_S5_ENKUlvE0_clEvENKUlvE1_clEvEUlN3c104HalfEfE_St5arrayIPcLm3EELi4E23TrivialOffsetCalculatorILi2EjESE_ILi1EjENS0_6memory12LoadWithCastILi2EEENSH_13StoreWithCastILi1EEEEEviT_T0_T2_T3_T4_T5_ --------------------------
	.section	.nv.constant0._ZN2at6native27unrolled_elementwise_kernelIZZZNS0_49_GLOBAL__N__b919a28f_16_Normalization_cu_5c38458736batch_norm_elementwise_backward_evalERKNS_6TensorES5_S5_S5_ENKUlvE0_clEvENKUlvE1_clEvEUlN3c104HalfEfE_St5arrayIPcLm3EELi4E23TrivialOffsetCalculatorILi2EjESE_ILi1EjENS0_6memory12LoadWithCastILi2EEENSH_13StoreWithCastILi1EEEEEviT_T0_T2_T3_T4_T5_,"a",@progbits
	.sectionflags	@""
	.align	4
.nv.constant0._ZN2at6native27unrolled_elementwise_kernelIZZZNS0_49_GLOBAL__N__b919a28f_16_Normalization_cu_5c38458736batch_norm_elementwise_backward_evalERKNS_6TensorES5_S5_S5_ENKUlvE0_clEvENKUlvE1_clEvEUlN3c104HalfEfE_St5arrayIPcLm3EELi4E23TrivialOffsetCalculatorILi2EjESE_ILi1EjENS0_6memory12LoadWithCastILi2EEENSH_13StoreWithCastILi1EEEEEviT_T0_T2_T3_T4_T5_:
	.zero		952


//--------------------- .nv.constant0._ZN2at6native18elementwise_kernelILi128ELi4EZNS0_22gpu_kernel_impl_nocastIZZZNS0_49_GLOBAL__N__b919a28f_16_Normalization_cu_5c38458736batch_norm_elementwise_backward_evalERKNS_6TensorES6_S6_S6_ENKUlvE0_clEvENKUlvE1_clEvEUlN3c104HalfEfE_EEvRNS_18TensorIteratorBaseERKT_EUliE_EEviT1_ --------------------------
	.section	.nv.constant0._ZN2at6native18elementwise_kernelILi128ELi4EZNS0_22gpu_kernel_impl_nocastIZZZNS0_49_GLOBAL__N__b919a28f_16_Normalization_cu_5c38458736batch_norm_elementwise_backward_evalERKNS_6TensorES6_S6_S6_ENKUlvE0_clEvENKUlvE1_clEvEUlN3c104HalfEfE_EEvRNS_18TensorIteratorBaseERKT_EUliE_EEviT1_,"a",@progbits
	.sectionflags	@""
	.align	4
.nv.constant0._ZN2at6native18elementwise_kernelILi128ELi4EZNS0_22gpu_kernel_impl_nocastIZZZNS0_49_GLOBAL__N__b919a28f_16_Normalization_cu_5c38458736batch_norm_elementwise_backward_evalERKNS_6TensorES6_S6_S6_ENKUlvE0_clEvENKUlvE1_clEvEUlN3c104HalfEfE_EEvRNS_18TensorIteratorBaseERKT_EUliE_EEviT1_:
	.zero		1552


//--------------------- .nv.constant0._ZN2at6native27unrolled_elementwise_kernelIZZZNS0_49_GLOBAL__N__b919a28f_16_Normalization_cu_5c38458736batch_norm_elementwise_backward_evalERKNS_6TensorES5_S5_S5_ENKUlvE0_clEvENKUlvE1_clEvEUlN3c104HalfEfE_St5arrayIPcLm3EELi4E23TrivialOffsetCalculatorILi2EjESE_ILi1EjENS0_6memory15LoadWithoutCastENSH_16StoreWithoutCastEEEviT_T0_T2_T3_T4_T5_ --------------------------
	.section	.nv.constant0._ZN2at6native27unrolled_elementwise_kernelIZZZNS0_49_GLOBAL__N__b919a28f_16_Normalization_cu_5c38458736batch_norm_elementwise_backward_evalERKNS_6TensorES5_S5_S5_ENKUlvE0_clEvENKUlvE1_clEvEUlN3c104HalfEfE_St5arrayIPcLm3EELi4E23TrivialOffsetCalculatorILi2EjESE_ILi1EjENS0_6memory15LoadWithoutCastENSH_16StoreWithoutCastEEEviT_T0_T2_T3_T4_T5_,"a",@progbits
	.sectionflags	@""
	.align	4
.nv.constant0._ZN2at6native27unrolled_elementwise_kernelIZZZNS0_49_GLOBAL__N__b919a28f_16_Normalization_cu_5c38458736batch_norm_elementwise_backward_evalERKNS_6TensorES5_S5_S5_ENKUlvE0_clEvENKUlvE1_clEvEUlN3c104HalfEfE_St5arrayIPcLm3EELi4E23TrivialOffsetCalculatorILi2EjESE_ILi1EjENS0_6memory15LoadWithoutCastENSH_16StoreWithoutCastEEEviT_T0_T2_T3_T4_T5_:
	.zero		932


//--------------------- .nv.constant0._ZN2at6native29vectorized_elementwise_kernelILi2EZZZNS0_49_GLOBAL__N__b919a28f_16_Normalization_cu_5c38458736batch_norm_elementwise_backward_evalERKNS_6TensorES5_S5_S5_ENKUlvE0_clEvENKUlvE1_clEvEUlN3c104HalfEfE_St5arrayIPcLm3EEEEviT0_T1_ --------------------------
	.section	.nv.constant0._ZN2at6native29vectorized_elementwise_kernelILi2EZZZNS0_49_GLOBAL__N__b919a28f_16_Normalization_cu_5c38458736batch_norm_elementwise_backward_evalERKNS_6TensorES5_S5_S5_ENKUlvE0_clEvENKUlvE1_clEvEUlN3c104HalfEfE_St5arrayIPcLm3EEEEviT0_T1_,"a",@progbits
	.sectionflags	@""
	.align	4
.nv.constant0._ZN2at6native29vectorized_elementwise_kernelILi2EZZZNS0_49_GLOBAL__N__b919a28f_16_Normalization_cu_5c38458736batch_norm_elementwise_backward_evalERKNS_6TensorES5_S5_S5_ENKUlvE0_clEvENKUlvE1_clEvEUlN3c104HalfEfE_St5arrayIPcLm3EEEEviT0_T1_:
	.zero		928


//--------------------- .nv.constant0._ZN2at6native29vectorized_elementwise_kernelILi4EZZZNS0_49_GLOBAL__N__b919a28f_16_Normalization_cu_5c38458736batch_norm_elementwise_backward_evalERKNS_6TensorES5_S5_S5_ENKUlvE0_clEvENKUlvE1_clEvEUlN3c104HalfEfE_St5arrayIPcLm3EEEEviT0_T1_ --------------------------
	.section	.nv.constant0._ZN2at6native29vectorized_elementwise_kernelILi4EZZZNS0_49_GLOBAL__N__b919a28f_16_Normalization_cu_5c38458736batch_norm_elementwise_backward_evalERKNS_6TensorES5_S5_S5_ENKUlvE0_clEvENKUlvE1_clEvEUlN3c104HalfEfE_St5arrayIPcLm3EEEEviT0_T1_,"a",@progbits
	.sectionflags	@""
	.align	4
.nv.constant0._ZN2at6native29vectorized_elementwise_kernelILi4EZZZNS0_49_GLOBAL__N__b919a28f_16_Normalization_cu_5c38458736batch_norm_elementwise_backward_evalERKNS_6TensorES5_S5_S5_ENKUlvE0_clEvENKUlvE1_clEvEUlN3c104HalfEfE_St5arrayIPcLm3EEEEviT0_T1_:
	.zero		928


//--------------------- .nv.constant0._ZN2at6native29vectorized_elementwise_kernelILi8EZZZNS0_49_GLOBAL__N__b919a28f_16_Normalization_cu_5c38458736batch_norm_elementwise_backward_evalERKNS_6TensorES5_S5_S5_ENKUlvE0_clEvENKUlvE1_clEvEUlN3c104HalfEfE_St5arrayIPcLm3EEEEviT0_T1_ --------------------------
	.section	.nv.constant0._ZN2at6native29vectorized_elementwise_kernelILi8EZZZNS0_49_GLOBAL__N__b919a28f_16_Normalization_cu_5c38458736batch_norm_elementwise_backward_evalERKNS_6TensorES5_S5_S5_ENKUlvE0_clEvENKUlvE1_clEvEUlN3c104HalfEfE_St5arrayIPcLm3EEEEviT0_T1_,"a",@progbits
	.sectionflags	@""
	.align	4
.nv.constant0._ZN2at6native29vectorized_elementwise_kernelILi8EZZZNS0_49_GLOBAL__N__b919a28f_16_Normalization_cu_5c38458736batch_norm_elementwise_backward_evalERKNS_6TensorES5_S5_S5_ENKUlvE0_clEvENKUlvE1_clEvEUlN3c104HalfEfE_St5arrayIPcLm3EEEEviT0_T1_:
	.zero		928


//--------------------- .nv.constant0._ZN2at6native18elementwise_kernelILi128ELi4EZNS0_15gpu_kernel_implIZZZNS0_49_GLOBAL__N__b919a28f_16_Normalization_cu_5c38458736batch_norm_elementwise_backward_evalERKNS_6TensorES6_S6_S6_ENKUlvE0_clEvENKUlvE0_clEvEUlffE_EEvRNS_18TensorIteratorBaseERKT_EUliE_EEviT1_ --------------------------
	.section	.nv.constant0._ZN2at6native18elementwise_kernelILi128ELi4EZNS0_15gpu_kernel_implIZZZNS0_49_GLOBAL__N__b919a28f_16_Normalization_cu_5c38458736batch_norm_elementwise_backward_evalERKNS_6TensorES6_S6_S6_ENKUlvE0_clEvENKUlvE0_clEvEUlffE_EEvRNS_18TensorIteratorBaseERKT_EUliE_EEviT1_,"a",@progbits
	.sectionflags	@""
	.align	4
.nv.constant0._ZN2at6native18elementwise_kernelILi128ELi4EZNS0_15gpu_kernel_implIZZZNS0_49_GLOBAL__N__b919a28f_16_Normalization_cu_5c38458736batch_norm_elementwise_backward_evalERKNS_6TensorES6_S6_S6_ENKUlvE0_clEvENKUlvE0_clEvEUlffE_EEvRNS_18TensorIteratorBaseERKT_EUliE_EEviT1_:
	.zero		1552


//--------------------- .nv.constant0._ZN2at6native27unrolled_elementwise_kernelIZZZNS0_49_GLOBAL__N__b919a28f_16_Normalization_cu_5c38458736batch_norm_elementwise_backward_evalERKNS_6TensorES5_S5_S5_ENKUlvE0_clEvENKUlvE0_clEvEUlffE_St5arrayIPcLm3EELi4E23TrivialOffsetCalculatorILi2EjESC_ILi1EjENS0_6memory12LoadWithCastILi2EEENSF_13StoreWithCastILi1EEEEEviT_T0_T2_T3_T4_T5_ --------------------------
	.section	.nv.constant0._ZN2at6native27unrolled_elementwise_kernelIZZZNS0_49_GLOBAL__N__b919a28f_16_Normalization_cu_5c38458736batch_norm_elementwise_backward_evalERKNS_6TensorES5_S5_S5_ENKUlvE0_clEvENKUlvE0_clEvEUlffE_St5arrayIPcLm3EELi4E23TrivialOffsetCalculatorILi2EjESC_ILi1EjENS0_6memory12LoadWithCastILi2EEENSF_13StoreWithCastILi1EEEEEviT_T0_T2_T3_T4_T5_,"a",@progbits
	.sectionflags	@""
	.align	4
.nv.constant0._ZN2at6native27unrolled_elementwise_kernelIZZZNS0_49_GLOBAL__N__b919a28f_16_Normalization_cu_5c38458736batch_norm_elementwise_backward_evalERKNS_6TensorES5_S5_S5_ENKUlvE0_clEvENKUlvE0_clEvEUlffE_St5arrayIPcLm3EELi4E23TrivialOffsetCalculatorILi2EjESC_ILi1EjENS0_6memory12LoadWithCastILi2EEENSF_13StoreWithCastILi1EEEEEviT_T0_T2_T3_T4_T5_:
	.zero		952


//--------------------- .nv.constant0._ZN2at6native18elementwise_kernelILi128ELi2EZNS0_22gpu_kernel_impl_nocastIZZZNS0_49_GLOBAL__N__b919a28f_16_Normalization_cu_5c38458736batch_norm_elementwise_backward_evalERKNS_6TensorES6_S6_S6_ENKUlvE0_clEvENKUlvE0_clEvEUlffE_EEvRNS_18TensorIteratorBaseERKT_EUliE_EEviT1_ --------------------------
	.section	.nv.constant0._ZN2at6native18elementwise_kernelILi128ELi2EZNS0_22gpu_kernel_impl_nocastIZZZNS0_49_GLOBAL__N__b919a28f_16_Normalization_cu_5c38458736batch_norm_elementwise_backward_evalERKNS_6TensorES6_S6_S6_ENKUlvE0_clEvENKUlvE0_clEvEUlffE_EEvRNS_18TensorIteratorBaseERKT_EUliE_EEviT1_,"a",@progbits
	.sectionflags	@""
	.align	4
.nv.constant0._ZN2at6native18elementwise_kernelILi128ELi2EZNS0_22gpu_kernel_impl_nocastIZZZNS0_49_GLOBAL__N__b919a28f_16_Normalization_cu_5c38458736batch_norm_elementwise_backward_evalERKNS_6TensorES6_S6_S6_ENKUlvE0_clEvENKUlvE0_clEvEUlffE_EEvRNS_18TensorIteratorBaseERKT_EUliE_EEviT1_:
	.zero		1552


//--------------------- .nv.constant0._ZN2at6native27unrolled_elementwise_kernelIZZZNS0_49_GLOBAL__N__b919a28f_16_Normalization_cu_5c38458736batch_norm_elementwise_backward_evalERKNS_6TensorES5_S5_S5_ENKUlvE0_clEvENKUlvE0_clEvEUlffE_St5arrayIPcLm3EELi4E23TrivialOffsetCalculatorILi2EjESC_ILi1EjENS0_6memory15LoadWithoutCastENSF_16StoreWithoutCastEEEviT_T0_T2_T3_T4_T5_ --------------------------
	.section	.nv.constant0._ZN2at6native27unrolled_elementwise_kernelIZZZNS0_49_GLOBAL__N__b919a28f_16_Normalization_cu_5c38458736batch_norm_elementwise_backward_evalERKNS_6TensorES5_S5_S5_ENKUlvE0_clEvENKUlvE0_clEvEUlffE_St5arrayIPcLm3EELi4E23TrivialOffsetCalculatorILi2EjESC_ILi1EjENS0_6memory15LoadWithoutCastENSF_16StoreWithoutCastEEEviT_T0_T2_T3_T4_T5_,"a",@progbits
	.sectionflags	@""
	.align	4
.nv.constant0._ZN2at6native27unrolled_elementwise_kernelIZZZNS0_49_GLOBAL__N__b919a28f_16_Normalization_cu_5c38458736batch_norm_elementwise_backward_evalERKNS_6TensorES5_S5_S5_ENKUlvE0_clEvENKUlvE0_clEvEUlffE_St5arrayIPcLm3EELi4E23TrivialOffsetCalculatorILi2EjESC_ILi1EjENS0_6memory15LoadWithoutCastENSF_16StoreWithoutCastEEEviT_T0_T2_T3_T4_T5_:
	.zero		932


//--------------------- .nv.constant0._ZN2at6native29vectorized_elementwise_kernelILi2EZZZNS0_49_GLOBAL__N__b919a28f_16_Normalization_cu_5c38458736batch_norm_elementwise_backward_evalERKNS_6TensorES5_S5_S5_ENKUlvE0_clEvENKUlvE0_clEvEUlffE_St5arrayIPcLm3EEEEviT0_T1_ --------------------------
	.section	.nv.constant0._ZN2at6native29vectorized_elementwise_kernelILi2EZZZNS0_49_GLOBAL__N__b919a28f_16_Normalization_cu_5c38458736batch_norm_elementwise_backward_evalERKNS_6TensorES5_S5_S5_ENKUlvE0_clEvENKUlvE0_clEvEUlffE_St5arrayIPcLm3EEEEviT0_T1_,"a",@progbits
	.sectionflags	@""
	.align	4
.nv.constant0._ZN2at6native29vectorized_elementwise_kernelILi2EZZZNS0_49_GLOBAL__N__b919a28f_16_Normalization_cu_5c38458736batch_norm_elementwise_backward_evalERKNS_6TensorES5_S5_S5_ENKUlvE0_clEvENKUlvE0_clEvEUlffE_St5arrayIPcLm3EEEEviT0_T1_:
	.zero		928


//--------------------- .nv.constant0._ZN2at6native29vectorized_elementwise_kernelILi4EZZZNS0_49_GLOBAL__N__b919a28f_16_Normalization_cu_5c38458736batch_norm_elementwise_backward_evalERKNS_6TensorES5_S5_S5_ENKUlvE0_clEvENKUlvE0_clEvEUlffE_St5arrayIPcLm3EEEEviT0_T1_ --------------------------
	.section	.nv.constant0._ZN2at6native29vectorized_elementwise_kernelILi4EZZZNS0_49_GLOBAL__N__b919a28f_16_Normalization_cu_5c38458736batch_norm_elementwise_backward_evalERKNS_6TensorES5_S5_S5_ENKUlvE0_clEvENKUlvE0_clEvEUlffE_St5arrayIPcLm3EEEEviT0_T1_,"a",@progbits
	.sectionflags	@""
	.align	4
.nv.constant0._ZN2at6native29vectorized_elementwise_kernelILi4EZZZNS0_49_GLOBAL__N__b919a28f_16_Normalization_cu_5c38458736batch_norm_elementwise_backward_evalERKNS_6TensorES5_S5_S5_ENKUlvE0_clEvENKUlvE0_clEvEUlffE_St5arrayIPcLm3EEEEviT0_T1_:
	.zero		928


//--------------------- .nv.constant0._ZN2at6native29vectorized_elementwise_kernelILi8EZZZNS0_49_GLOBAL__N__b919a28f_16_Normalization_cu_5c38458736batch_norm_elementwise_backward_evalERKNS_6TensorES5_S5_S5_ENKUlvE0_clEvENKUlvE0_clEvEUlffE_St5arrayIPcLm3EEEEviT0_T1_ --------------------------
	.section	.nv.constant0._ZN2at6native29vectorized_elementwise_kernelILi8EZZZNS0_49_GLOBAL__N__b919a28f_16_Normalization_cu_5c38458736batch_norm_elementwise_backward_evalERKNS_6TensorES5_S5_S5_ENKUlvE0_clEvENKUlvE0_clEvEUlffE_St5arrayIPcLm3EEEEviT0_T1_,"a",@progbits
	.sectionflags	@""
	.align	4
.nv.constant0._ZN2at6native29vectorized_elementwise_kernelILi8EZZZNS0_49_GLOBAL__N__b919a28f_16_Normalization_cu_5c38458736batch_norm_elementwise_backward_evalERKNS_6TensorES5_S5_S5_ENKUlvE0_clEvENKUlvE0_clEvEUlffE_St5arrayIPcLm3EEEEviT0_T1_:
	.zero		928


//--------------------- .nv.constant0._ZN2at6native18elementwise_kernelILi128ELi4EZNS0_15gpu_kernel_implIZZZNS0_49_GLOBAL__N__b919a28f_16_Normalization_cu_5c38458736batch_norm_elementwise_backward_evalERKNS_6TensorES6_S6_S6_ENKUlvE0_clEvENKUlvE_clEvEUlddE_EEvRNS_18TensorIteratorBaseERKT_EUliE_EEviT1_ --------------------------
	.section	.nv.constant0._ZN2at6native18elementwise_kernelILi128ELi4EZNS0_15gpu_kernel_implIZZZNS0_49_GLOBAL__N__b919a28f_16_Normalization_cu_5c38458736batch_norm_elementwise_backward_evalERKNS_6TensorES6_S6_S6_ENKUlvE0_clEvENKUlvE_clEvEUlddE_EEvRNS_18TensorIteratorBaseERKT_EUliE_EEviT1_,"a",@progbits
	.sectionflags	@""
	.align	4
.nv.constant0._ZN2at6native18elementwise_kernelILi128ELi4EZNS0_15gpu_kernel_implIZZZNS0_49_GLOBAL__N__b919a28f_16_Normalization_cu_5c38458736batch_norm_elementwise_backward_evalERKNS_6TensorES6_S6_S6_ENKUlvE0_clEvENKUlvE_clEvEUlddE_EEvRNS_18TensorIteratorBaseERKT_EUliE_EEviT1_:
	.zero		1552


//--------------------- .nv.constant0._ZN2at6native27unrolled_elementwise_kernelIZZZNS0_49_GLOBAL__N__b919a28f_16_Normalization_cu_5c38458736batch_norm_elementwise_backward_evalERKNS_6TensorES5_S5_S5_ENKUlvE0_clEvENKUlvE_clEvEUlddE_St5arrayIPcLm3EELi4E23TrivialOffsetCalculatorILi2EjESC_ILi1EjENS0_6memory12LoadWithCastILi2EEENSF_13StoreWithCastILi1EEEEEviT_T0_T2_T3_T4_T5_ --------------------------
	.section	.nv.constant0._ZN2at6native27unrolled_elementwise_kernelIZZZNS0_49_GLOBAL__N__b919a28f_16_Normalization_cu_5c38458736batch_norm_elementwise_backward_evalERKNS_6TensorES5_S5_S5_ENKUlvE0_clEvENKUlvE_clEvEUlddE_St5arrayIPcLm3EELi4E23TrivialOffsetCalculatorILi2EjESC_ILi1EjENS0_6memory12LoadWithCastILi2EEENSF_13StoreWithCastILi1EEEEEviT_T0_T2_T3_T4_T5_,"a",@progbits
	.sectionflags	@""
	.align	4
.nv.constant0._ZN2at6native27unrolled_elementwise_kernelIZZZNS0_49_GLOBAL__N__b919a28f_16_Normalization_cu_5c38458736batch_norm_elementwise_backward_evalERKNS_6TensorES5_S5_S5_ENKUlvE0_clEvENKUlvE_clEvEUlddE_St5arrayIPcLm3EELi4E23TrivialOffsetCalculatorILi2EjESC_ILi1EjENS0_6memory12LoadWithCastILi2EEENSF_13StoreWithCastILi1EEEEEviT_T0_T2_T3_T4_T5_:
	.zero		952


//--------------------- .nv.constant0._ZN2at6native18elementwise_kernelILi128ELi2EZNS0_22gpu_kernel_impl_nocastIZZZNS0_49_GLOBAL__N__b919a28f_16_Normalization_cu_5c38458736batch_norm_elementwise_backward_evalERKNS_6TensorES6_S6_S6_ENKUlvE0_clEvENKUlvE_clEvEUlddE_EEvRNS_18TensorIteratorBaseERKT_EUliE_EEviT1_ --------------------------
	.section	.nv.constant0._ZN2at6native18elementwise_kernelILi128ELi2EZNS0_22gpu_kernel_impl_nocastIZZZNS0_49_GLOBAL__N__b919a28f_16_Normalization_cu_5c38458736batch_norm_elementwise_backward_evalERKNS_6TensorES6_S6_S6_ENKUlvE0_clEvENKUlvE_clEvEUlddE_EEvRNS_18TensorIteratorBaseERKT_EUliE_EEviT1_,"a",@progbits
	.sectionflags	@""
	.align	4
.nv.constant0._ZN2at6native18elementwise_kernelILi128ELi2EZNS0_22gpu_kernel_impl_nocastIZZZNS0_49_GLOBAL__N__b919a28f_16_Normalization_cu_5c38458736batch_norm_elementwise_backward_evalERKNS_6TensorES6_S6_S6_ENKUlvE0_clEvENKUlvE_clEvEUlddE_EEvRNS_18TensorIteratorBaseERKT_EUliE_EEviT1_:
	.zero		1552


//--------------------- .nv.constant0._ZN2at6native27unrolled_elementwise_kernelIZZZNS0_49_GLOBAL__N__b919a28f_16_Normalization_cu_5c38458736batch_norm_elementwise_backward_evalERKNS_6TensorES5_S5_S5_ENKUlvE0_clEvENKUlvE_clEvEUlddE_St5arrayIPcLm3EELi4E23TrivialOffsetCalculatorILi2EjESC_ILi1EjENS0_6memory15LoadWithoutCastENSF_16StoreWithoutCastEEEviT_T0_T2_T3_T4_T5_ --------------------------
	.section	.nv.constant0._ZN2at6native27unrolled_elementwise_kernelIZZZNS0_49_GLOBAL__N__b919a28f_16_Normalization_cu_5c38458736batch_norm_elementwise_backward_evalERKNS_6TensorES5_S5_S5_ENKUlvE0_clEvENKUlvE_clEvEUlddE_St5arrayIPcLm3EELi4E23TrivialOffsetCalculatorILi2EjESC_ILi1EjENS0_6memory15LoadWithoutCastENSF_16StoreWithoutCastEEEviT_T0_T2_T3_T4_T5_,"a",@progbits
	.sectionflags	@""
	.align	4
.nv.constant0._ZN2at6native27unrolled_elementwise_kernelIZZZNS0_49_GLOBAL__N__b919a28f_16_Normalization_cu_5c38458736batch_norm_elementwise_backward_evalERKNS_6TensorES5_S5_S5_ENKUlvE0_clEvENKUlvE_clEvEUlddE_St5arrayIPcLm3EELi4E23TrivialOffsetCalculatorILi2EjESC_ILi1EjENS0_6memory15LoadWithoutCastENSF_16StoreWithoutCastEEEviT_T0_T2_T3_T4_T5_:
	.zero		932


//--------------------- .nv.constant0._ZN2at6native29vectorized_elementwise_kernelILi2EZZZNS0_49_GLOBAL__N__b919a28f_16_Normalization_cu_5c38458736batch_norm_elementwise_backward_evalERKNS_6TensorES5_S5_S5_ENKUlvE0_clEvENKUlvE_clEvEUlddE_St5arrayIPcLm3EEEEviT0_T1_ --------------------------
	.section	.nv.constant0._ZN2at6native29vectorized_elementwise_kernelILi2EZZZNS0_49_GLOBAL__N__b919a28f_16_Normalization_cu_5c38458736batch_norm_elementwise_backward_evalERKNS_6TensorES5_S5_S5_ENKUlvE0_clEvENKUlvE_clEvEUlddE_St5arrayIPcLm3EEEEviT0_T1_,"a",@progbits
	.sectionflags	@""
	.align	4
.nv.constant0._ZN2at6native29vectorized_elementwise_kernelILi2EZZZNS0_49_GLOBAL__N__b919a28f_16_Normalization_cu_5c38458736batch_norm_elementwise_backward_evalERKNS_6TensorES5_S5_S5_ENKUlvE0_clEvENKUlvE_clEvEUlddE_St5arrayIPcLm3EEEEviT0_T1_:
	.zero		928


//--------------------- .nv.constant0._ZN2at6native29vectorized_elementwise_kernelILi4EZZZNS0_49_GLOBAL__N__b919a28f_16_Normalization_cu_5c38458736batch_norm_elementwise_backward_evalERKNS_6TensorES5_S5_S5_ENKUlvE0_clEvENKUlvE_clEvEUlddE_St5arrayIPcLm3EEEEviT0_T1_ --------------------------
	.section	.nv.constant0._ZN2at6native29vectorized_elementwise_kernelILi4EZZZNS0_49_GLOBAL__N__b919a28f_16_Normalization_cu_5c38458736batch_norm_elementwise_backward_evalERKNS_6TensorES5_S5_S5_ENKUlvE0_clEvENKUlvE_clEvEUlddE_St5arrayIPcLm3EEEEviT0_T1_,"a",@progbits
	.sectionflags	@""
	.align	4
.nv.constant0._ZN2at6native29vectorized_elementwise_kernelILi4EZZZNS0_49_GLOBAL__N__b919a28f_16_Normalization_cu_5c38458736batch_norm_elementwise_backward_evalERKNS_6TensorES5_S5_S5_ENKUlvE0_clEvENKUlvE_clEvEUlddE_St5arrayIPcLm3EEEEviT0_T1_:
	.zero		928


//--------------------- .nv.constant0._ZN2at6native29vectorized_elementwise_kernelILi8EZZZNS0_49_GLOBAL__N__b919a28f_16_Normalization_cu_5c38458736batch_norm_elementwise_backward_evalERKNS_6TensorES5_S5_S5_ENKUlvE0_clEvENKUlvE_clEvEUlddE_St5arrayIPcLm3EEEEviT0_T1_ --------------------------
	.section	.nv.constant0._ZN2at6native29vectorized_elementwise_kernelILi8EZZZNS0_49_GLOBAL__N__b919a28f_16_Normalization_cu_5c38458736batch_norm_elementwise_backward_evalERKNS_6TensorES5_S5_S5_ENKUlvE0_clEvENKUlvE_clEvEUlddE_St5arrayIPcLm3EEEEviT0_T1_,"a",@progbits
	.sectionflags	@""
	.align	4
.nv.constant0._ZN2at6native29vectorized_elementwise_kernelILi8EZZZNS0_49_GLOBAL__N__b919a28f_16_Normalization_cu_5c38458736batch_norm_elementwise_backward_evalERKNS_6TensorES5_S5_S5_ENKUlvE0_clEvENKUlvE_clEvEUlddE_St5arrayIPcLm3EEEEviT0_T1_:
	.zero		928


//--------------------- .nv.constant0._ZN2at6native18elementwise_kernelILi128ELi4EZNS0_15gpu_kernel_implIZZZNS0_49_GLOBAL__N__b919a28f_16_Normalization_cu_5c38458736batch_norm_elementwise_backward_evalERKNS_6TensorES6_S6_S6_ENKUlvE_clEvENKUlvE2_clEvEUlN3c108BFloat16EffE_EEvRNS_18TensorIteratorBaseERKT_EUliE_EEviT1_ --------------------------
	.section	.nv.constant0._ZN2at6native18elementwise_kernelILi128ELi4EZNS0_15gpu_kernel_implIZZZNS0_49_GLOBAL__N__b919a28f_16_Normalization_cu_5c38458736batch_norm_elementwise_backward_evalERKNS_6TensorES6_S6_S6_ENKUlvE_clEvENKUlvE2_clEvEUlN3c108BFloat16EffE_EEvRNS_18TensorIteratorBaseERKT_EUliE_EEviT1_,"a",@progbits
	.sectionflags	@""
	.align	4
.nv.constant0._ZN2at6native18elementwise_kernelILi128ELi4EZNS0_15gpu_kernel_implIZZZNS0_49_GLOBAL__N__b919a28f_16_Normalization_cu_5c38458736batch_norm_elementwise_backward_evalERKNS_6TensorES6_S6_S6_ENKUlvE_clEvENKUlvE2_clEvEUlN3c108BFloat16EffE_EEvRNS_18TensorIteratorBaseERKT_EUliE_EEviT1_:
	.zero		1656


//--------------------- .nv.constant0._ZN2at6native27unrolled_elementwise_kernelIZZZNS0_49_GLOBAL__N__b919a28f_16_Normalization_cu_5c38458736batch_norm_elementwise_backward_evalERKNS_6TensorES5_S5_S5_ENKUlvE_clEvENKUlvE2_clEvEUlN3c108BFloat16EffE_St5arrayIPcLm4EELi4E23TrivialOffsetCalculatorILi3EjESE_ILi1EjENS0_6memory12LoadWithCastILi3EEENSH_13StoreWithCastILi1EEEEEviT_T0_T2_T3_T4_T5_ --------------------------
	.section	.nv.constant0._ZN2at6native27unrolled_elementwise_kernelIZZZNS0_49_GLOBAL__N__b919a28f_16_Normalization_cu_5c38458736batch_norm_elementwise_backward_evalERKNS_6TensorES5_S5_S5_ENKUlvE_clEvENKUlvE2_clEvEUlN3c108BFloat16EffE_St5arrayIPcLm4EELi4E23TrivialOffsetCalculatorILi3EjESE_ILi1EjENS0_6memory12LoadWithCastILi3EEENSH_13StoreWithCastILi1EEEEEviT_T0_T2_T3_T4_T5_,"a",@progbits
	.sectionflags	@""
	.align	4
.nv.constant0._ZN2at6native27unrolled_elementwise_kernelIZZZNS0_49_GLOBAL__N__b919a28f_16_Normalization_cu_5c38458736batch_norm_elementwise_backward_evalERKNS_6TensorES5_S5_S5_ENKUlvE_clEvENKUlvE2_clEvEUlN3c108BFloat16EffE_St5arrayIPcLm4EELi4E23TrivialOffsetCalculatorILi3EjESE_ILi1EjENS0_6memory12LoadWithCastILi3EEENSH_13StoreWithCastILi1EEEEEviT_T0_T2_T3_T4_T5_:
	.zero		964


//--------------------- .nv.constant0._ZN2at6native18elementwise_kernelILi128ELi4EZNS0_22gpu_kernel_impl_nocastIZZZNS0_49_GLOBAL__N__b919a28f_16_Normalization_cu_5c38458736batch_norm_elementwise_backward_evalERKNS_6TensorES6_S6_S6_ENKUlvE_clEvENKUlvE2_clEvEUlN3c108BFloat16EffE_EEvRNS_18TensorIteratorBaseERKT_EUliE_EEviT1_ --------------------------
	.section	.nv.constant0._ZN2at6native18elementwise_kernelILi128ELi4EZNS0_22gpu_kernel_impl_nocastIZZZNS0_49_GLOBAL__N__b919a28f_16_Normalization_cu_5c38458736batch_norm_elementwise_backward_evalERKNS_6TensorES6_S6_S6_ENKUlvE_clEvENKUlvE2_clEvEUlN3c108BFloat16EffE_EEvRNS_18TensorIteratorBaseERKT_EUliE_EEviT1_,"a",@progbits
	.sectionflags	@""
	.align	4
.nv.constant0._ZN2at6native18elementwise_kernelILi128ELi4EZNS0_22gpu_kernel_impl_nocastIZZZNS0_49_GLOBAL__N__b919a28f_16_Normalization_cu_5c38458736batch_norm_elementwise_backward_evalERKNS_6TensorES6_S6_S6_ENKUlvE_clEvENKUlvE2_clEvEUlN3c108BFloat16EffE_EEvRNS_18TensorIteratorBaseERKT_EUliE_EEviT1_:
	.zero		1656


//--------------------- .nv.constant0._ZN2at6native27unrolled_elementwise_kernelIZZZNS0_49_GLOBAL__N__b919a28f_16_Normalization_cu_5c38458736batch_norm_elementwise_backward_evalERKNS_6TensorES5_S5_S5_ENKUlvE_clEvENKUlvE2_clEvEUlN3c108BFloat16EffE_St5arrayIPcLm4EELi4E23TrivialOffsetCalculatorILi3EjESE_ILi1EjENS0_6memory15LoadWithoutCastENSH_16StoreWithoutCastEEEviT_T0_T2_T3_T4_T5_ --------------------------
	.section	.nv.constant0._ZN2at6native27unrolled_elementwise_kernelIZZZNS0_49_GLOBAL__N__b919a28f_16_Normalization_cu_5c38458736batch_norm_elementwise_backward_evalERKNS_6TensorES5_S5_S5_ENKUlvE_clEvENKUlvE2_clEvEUlN3c108BFloat16EffE_St5arrayIPcLm4EELi4E23TrivialOffsetCalculatorILi3EjESE_ILi1EjENS0_6memory15LoadWithoutCastENSH_16StoreWithoutCastEEEviT_T0_T2_T3_T4_T5_,"a",@progbits
	.sectionflags	@""
	.align	4
.nv.constant0._ZN2at6native27unrolled_elementwise_kernelIZZZNS0_49_GLOBAL__N__b919a28f_16_Normalization_cu_5c38458736batch_norm_elementwise_backward_evalERKNS_6TensorES5_S5_S5_ENKUlvE_clEvENKUlvE2_clEvEUlN3c108BFloat16EffE_St5arrayIPcLm4EELi4E23TrivialOffsetCalculatorILi3EjESE_ILi1EjENS0_6memory15LoadWithoutCastENSH_16StoreWithoutCastEEEviT_T0_T2_T3_T4_T5_:
	.zero		940


//--------------------- .nv.constant0._ZN2at6native29vectorized_elementwise_kernelILi2EZZZNS0_49_GLOBAL__N__b919a28f_16_Normalization_cu_5c38458736batch_norm_elementwise_backward_evalERKNS_6TensorES5_S5_S5_ENKUlvE_clEvENKUlvE2_clEvEUlN3c108BFloat16EffE_St5arrayIPcLm4EEEEviT0_T1_ --------------------------
	.section	.nv.constant0._ZN2at6native29vectorized_elementwise_kernelILi2EZZZNS0_49_GLOBAL__N__b919a28f_16_Normalization_cu_5c38458736batch_norm_elementwise_backward_evalERKNS_6TensorES5_S5_S5_ENKUlvE_clEvENKUlvE2_clEvEUlN3c108BFloat16EffE_St5arrayIPcLm4EEEEviT0_T1_,"a",@progbits
	.sectionflags	@""
	.align	4
.nv.constant0._ZN2at6native29vectorized_elementwise_kernelILi2EZZZNS0_49_GLOBAL__N__b919a28f_16_Normalization_cu_5c38458736batch_norm_elementwise_backward_evalERKNS_6TensorES5_S5_S5_ENKUlvE_clEvENKUlvE2_clEvEUlN3c108BFloat16EffE_St5arrayIPcLm4EEEEviT0_T1_:
	.zero		936


//--------------------- .nv.constant0._ZN2at6native29vectorized_elementwise_kernelILi4EZZZNS0_49_GLOBAL__N__b919a28f_16_Normalization_cu_5c38458736batch_norm_elementwise_backward_evalERKNS_6TensorES5_S5_S5_ENKUlvE_clEvENKUlvE2_clEvEUlN3c108BFloat16EffE_St5arrayIPcLm4EEEEviT0_T1_ --------------------------
	.section	.nv.constant0._ZN2at6native29vectorized_elementwise_kernelILi4EZZZNS0_49_GLOBAL__N__b919a28f_16_Normalization_cu_5c38458736batch_norm_elementwise_backward_evalERKNS_6TensorES5_S5_S5_ENKUlvE_clEvENKUlvE2_clEvEUlN3c108BFloat16EffE_St5arrayIPcLm4EEEEviT0_T1_,"a",@progbits
	.sectionflags	@""
	.align	4
.nv.constant0._ZN2at6native29vectorized_elementwise_kernelILi4EZZZNS0_49_GLOBAL__N__b919a28f_16_Normalization_cu_5c38458736batch_norm_elementwise_backward_evalERKNS_6TensorES5_S5_S5_ENKUlvE_clEvENKUlvE2_clEvEUlN3c108BFloat16EffE_St5arrayIPcLm4EEEEviT0_T1_:
	.zero		936


//--------------------- .nv.constant0._ZN2at6native29vectorized_elementwise_kernelILi8EZZZNS0_49_GLOBAL__N__b919a28f_16_Normalization_cu_5c38458736batch_norm_elementwise_backward_evalERKNS_6TensorES5_S5_S5_ENKUlvE_clEvENKUlvE2_clEvEUlN3c108BFloat16EffE_St5arrayIPcLm4EEEEviT0_T1_ --------------------------
	.section	.nv.constant0._ZN2at6native29vectorized_elementwise_kernelILi8EZZZNS0_49_GLOBAL__N__b919a28f_16_Normalization_cu_5c38458736batch_norm_elementwise_backward_evalERKNS_6TensorES5_S5_S5_ENKUlvE_clEvENKUlvE2_clEvEUlN3c108BFloat16EffE_St5arrayIPcLm4EEEEviT0_T1_,"a",@progbits
	.sectionflags	@""
	.align	4
.nv.constant0._ZN2at6native29vectorized_elementwise_kernelILi8EZZZNS0_49_GLOBAL__N__b919a28f_16_Normalization_cu_5c38458736batch_norm_elementwise_backward_evalERKNS_6TensorES5_S5_S5_ENKUlvE_clEvENKUlvE2_clEvEUlN3c108BFloat16EffE_St5arrayIPcLm4EEEEviT0_T1_:
	.zero		936


//--------------------- .nv.constant0._ZN2at6native18elementwise_kernelILi128ELi4EZNS0_15gpu_kernel_implIZZZNS0_49_GLOBAL__N__b919a28f_16_Normalization_cu_5c38458736batch_norm_elementwise_backward_evalERKNS_6TensorES6_S6_S6_ENKUlvE_clEvENKUlvE1_clEvEUlN3c104HalfEffE_EEvRNS_18TensorIteratorBaseERKT_EUliE_EEviT1_ --------------------------
	.section	.nv.constant0._ZN2at6native18elementwise_kernelILi128ELi4EZNS0_15gpu_kernel_implIZZZNS0_49_GLOBAL__N__b919a28f_16_Normalization_cu_5c38458736batch_norm_elementwise_backward_evalERKNS_6TensorES6_S6_S6_ENKUlvE_clEvENKUlvE1_clEvEUlN3c104HalfEffE_EEvRNS_18TensorIteratorBaseERKT_EUliE_EEviT1_,"a",@progbits
	.sectionflags	@""
	.align	4
.nv.constant0._ZN2at6native18elementwise_kernelILi128ELi4EZNS0_15gpu_kernel_implIZZZNS0_49_GLOBAL__N__b919a28f_16_Normalization_cu_5c38458736batch_norm_elementwise_backward_evalERKNS_6TensorES6_S6_S6_ENKUlvE_clEvENKUlvE1_clEvEUlN3c104HalfEffE_EEvRNS_18TensorIteratorBaseERKT_EUliE_EEviT1_:
	.zero		1656


//--------------------- .nv.constant0._ZN2at6native27unrolled_elementwise_kernelIZZZNS0_49_GLOBAL__N__b919a28f_16_Normalization_cu_5c38458736batch_norm_elementwise_backward_evalERKNS_6TensorES5_S5_S5_ENKUlvE_clEvENKUlvE1_clEvEUlN3c104HalfEffE_St5arrayIPcLm4EELi4E23TrivialOffsetCalculatorILi3EjESE_ILi1EjENS0_6memory12LoadWithCastILi3EEENSH_13StoreWithCastILi1EEEEEviT_T0_T2_T3_T4_T5_ --------------------------
	.section	.nv.constant0._ZN2at6native27unrolled_elementwise_kernelIZZZNS0_49_GLOBAL__N__b919a28f_16_Normalization_cu_5c38458736batch_norm_elementwise_backward_evalERKNS_6TensorES5_S5_S5_ENKUlvE_clEvENKUlvE1_clEvEUlN3c104HalfEffE_St5arrayIPcLm4EELi4E23TrivialOffsetCalculatorILi3EjESE_ILi1EjENS0_6memory12LoadWithCastILi3EEENSH_13StoreWithCastILi1EEEEEviT_T0_T2_T3_T4_T5_,"a",@progbits
	.sectionflags	@""
	.align	4
.nv.constant0._ZN2at6native27unrolled_elementwise_kernelIZZZNS0_49_GLOBAL__N__b919a28f_16_Normalization_cu_5c38458736batch_norm_elementwise_backward_evalERKNS_6TensorES5_S5_S5_ENKUlvE_clEvENKUlvE1_clEvEUlN3c104HalfEffE_St5arrayIPcLm4EELi4E23TrivialOffsetCalculatorILi3EjESE_ILi1EjENS0_6memory12LoadWithCastILi3EEENSH_13StoreWithCastILi1EEEEEviT_T0_T2_T3_T4_T5_:
	.zero		964


//--------------------- .nv.constant0._ZN2at6native18elementwise_kernelILi128ELi4EZNS0_22gpu_kernel_impl_nocastIZZZNS0_49_GLOBAL__N__b919a28f_16_Normalization_cu_5c38458736batch_norm_elementwise_backward_evalERKNS_6TensorES6_S6_S6_ENKUlvE_clEvENKUlvE1_clEvEUlN3c104HalfEffE_EEvRNS_18TensorIteratorBaseERKT_EUliE_EEviT1_ --------------------------
	.section	.nv.constant0._ZN2at6native18elementwise_kernelILi128ELi4EZNS0_22gpu_kernel_impl_nocastIZZZNS0_49_GLOBAL__N__b919a28f_16_Normalization_cu_5c38458736batch_norm_elementwise_backward_evalERKNS_6TensorES6_S6_S6_ENKUlvE_clEvENKUlvE1_clEvEUlN3c104HalfEffE_EEvRNS_18TensorIteratorBaseERKT_EUliE_EEviT1_,"a",@progbits
	.sectionflags	@""
	.align	4
.nv.constant0._ZN2at6native18elementwise_kernelILi128ELi4EZNS0_22gpu_kernel_impl_nocastIZZZNS0_49_GLOBAL__N__b919a28f_16_Normalization_cu_5c38458736batch_norm_elementwise_backward_evalERKNS_6TensorES6_S6_S6_ENKUlvE_clEvENKUlvE1_clEvEUlN3c104HalfEffE_EEvRNS_18TensorIteratorBaseERKT_EUliE_EEviT1_:
	.zero		1656


//--------------------- .nv.constant0._ZN2at6native27unrolled_elementwise_kernelIZZZNS0_49_GLOBAL__N__b919a28f_16_Normalization_cu_5c38458736batch_norm_elementwise_backward_evalERKNS_6TensorES5_S5_S5_ENKUlvE_clEvENKUlvE1_clEvEUlN3c104HalfEffE_St5arrayIPcLm4EELi4E23TrivialOffsetCalculatorILi3EjESE_ILi1EjENS0_6memory15LoadWithoutCastENSH_16StoreWithoutCastEEEviT_T0_T2_T3_T4_T5_ --------------------------
	.section	.nv.constant0._ZN2at6native27unrolled_elementwise_kernelIZZZNS0_49_GLOBAL__N__b919a28f_16_Normalization_cu_5c38458736batch_norm_elementwise_backward_evalERKNS_6TensorES5_S5_S5_ENKUlvE_clEvENKUlvE1_clEvEUlN3c104HalfEffE_St5arrayIPcLm4EELi4E23TrivialOffsetCalculatorILi3EjESE_ILi1EjENS0_6memory15LoadWithoutCastENSH_16StoreWithoutCastEEEviT_T0_T2_T3_T4_T5_,"a",@progbits
	.sectionflags	@""
	.align	4
.nv.constant0._ZN2at6native27unrolled_elementwise_kernelIZZZNS0_49_GLOBAL__N__b919a28f_16_Normalization_cu_5c38458736batch_norm_elementwise_backward_evalERKNS_6TensorES5_S5_S5_ENKUlvE_clEvENKUlvE1_clEvEUlN3c104HalfEffE_St5arrayIPcLm4EELi4E23TrivialOffsetCalculatorILi3EjESE_ILi1EjENS0_6memory15LoadWithoutCastENSH_16StoreWithoutCastEEEviT_T0_T2_T3_T4_T5_:
	.zero		940


//--------------------- .nv.constant0._ZN2at6native29vectorized_elementwise_kernelILi2EZZZNS0_49_GLOBAL__N__b919a28f_16_Normalization_cu_5c38458736batch_norm_elementwise_backward_evalERKNS_6TensorES5_S5_S5_ENKUlvE_clEvENKUlvE1_clEvEUlN3c104HalfEffE_St5arrayIPcLm4EEEEviT0_T1_ --------------------------
	.section	.nv.constant0._ZN2at6native29vectorized_elementwise_kernelILi2EZZZNS0_49_GLOBAL__N__b919a28f_16_Normalization_cu_5c38458736batch_norm_elementwise_backward_evalERKNS_6TensorES5_S5_S5_ENKUlvE_clEvENKUlvE1_clEvEUlN3c104HalfEffE_St5arrayIPcLm4EEEEviT0_T1_,"a",@progbits
	.sectionflags	@""
	.align	4
.nv.constant0._ZN2at6native29vectorized_elementwise_kernelILi2EZZZNS0_49_GLOBAL__N__b919a28f_16_Normalization_cu_5c38458736batch_norm_elementwise_backward_evalERKNS_6TensorES5_S5_S5_ENKUlvE_clEvENKUlvE1_clEvEUlN3c104HalfEffE_St5arrayIPcLm4EEEEviT0_T1_:
	.zero		936


//--------------------- .nv.constant0._ZN2at6native29vectorized_elementwise_kernelILi4EZZZNS0_49_GLOBAL__N__b919a28f_16_Normalization_cu_5c38458736batch_norm_elementwise_backward_evalERKNS_6TensorES5_S5_S5_ENKUlvE_clEvENKUlvE1_clEvEUlN3c104HalfEffE_St5arrayIPcLm4EEEEviT0_T1_ --------------------------
	.section	.nv.constant0._ZN2at6native29vectorized_elementwise_kernelILi4EZZZNS0_49_GLOBAL__N__b919a28f_16_Normalization_cu_5c38458736batch_norm_elementwise_backward_evalERKNS_6TensorES5_S5_S5_ENKUlvE_clEvENKUlvE1_clEvEUlN3c104HalfEffE_St5arrayIPcLm4EEEEviT0_T1_,"a",@progbits
	.sectionflags	@""
	.align	4
.nv.constant0._ZN2at6native29vectorized_elementwise_kernelILi4EZZZNS0_49_GLOBAL__N__b919a28f_16_Normalization_cu_5c38458736batch_norm_elementwise_backward_evalERKNS_6TensorES5_S5_S5_ENKUlvE_clEvENKUlvE1_clEvEUlN3c104HalfEffE_St5arrayIPcLm4EEEEviT0_T1_:
	.zero		936


//--------------------- .nv.constant0._ZN2at6native29vectorized_elementwise_kernelILi8EZZZNS0_49_GLOBAL__N__b919a28f_16_Normalization_cu_5c38458736batch_norm_elementwise_backward_evalERKNS_6TensorES5_S5_S5_ENKUlvE_clEvENKUlvE1_clEvEUlN3c104HalfEffE_St5arrayIPcLm4EEEEviT0_T1_ --------------------------
	.section	.nv.constant0._ZN2at6native29vectorized_elementwise_kernelILi8EZZZNS0_49_GLOBAL__N__b919a28f_16_Normalization_cu_5c38458736batch_norm_elementwise_backward_evalERKNS_6TensorES5_S5_S5_ENKUlvE_clEvENKUlvE1_clEvEUlN3c104HalfEffE_St5arrayIPcLm4EEEEviT0_T1_,"a",@progbits
	.sectionflags	@""
	.align	4
.nv.constant0._ZN2at6native29vectorized_elementwise_kernelILi8EZZZNS0_49_GLOBAL__N__b919a28f_16_Normalization_cu_5c38458736batch_norm_elementwise_backward_evalERKNS_6TensorES5_S5_S5_ENKUlvE_clEvENKUlvE1_clEvEUlN3c104HalfEffE_St5arrayIPcLm4EEEEviT0_T1_:
	.zero		936


//--------------------- .nv.constant0._ZN2at6native18elementwise_kernelILi128ELi4EZNS0_15gpu_kernel_implIZZZNS0_49_GLOBAL__N__b919a28f_16_Normalization_cu_5c38458736batch_norm_elementwise_backward_evalERKNS_6TensorES6_S6_S6_ENKUlvE_clEvENKUlvE0_clEvEUlfffE_EEvRNS_18TensorIteratorBaseERKT_EUliE_EEviT1_ --------------------------
	.section	.nv.constant0._ZN2at6native18elementwise_kernelILi128ELi4EZNS0_15gpu_kernel_implIZZZNS0_49_GLOBAL__N__b919a28f_16_Normalization_cu_5c38458736batch_norm_elementwise_backward_evalERKNS_6TensorES6_S6_S6_ENKUlvE_clEvENKUlvE0_clEvEUlfffE_EEvRNS_18TensorIteratorBaseERKT_EUliE_EEviT1_,"a",@progbits
	.sectionflags	@""
	.align	4
.nv.constant0._ZN2at6native18elementwise_kernelILi128ELi4EZNS0_15gpu_kernel_implIZZZNS0_49_GLOBAL__N__b919a28f_16_Normalization_cu_5c38458736batch_norm_elementwise_backward_evalERKNS_6TensorES6_S6_S6_ENKUlvE_clEvENKUlvE0_clEvEUlfffE_EEvRNS_18TensorIteratorBaseERKT_EUliE_EEviT1_:
	.zero		1656


//--------------------- .nv.constant0._ZN2at6native27unrolled_elementwise_kernelIZZZNS0_49_GLOBAL__N__b919a28f_16_Normalization_cu_5c38458736batch_norm_elementwise_backward_evalERKNS_6TensorES5_S5_S5_ENKUlvE_clEvENKUlvE0_clEvEUlfffE_St5arrayIPcLm4EELi4E23TrivialOffsetCalculatorILi3EjESC_ILi1EjENS0_6memory12LoadWithCastILi3EEENSF_13StoreWithCastILi1EEEEEviT_T0_T2_T3_T4_T5_ --------------------------
	.section	.nv.constant0._ZN2at6native27unrolled_elementwise_kernelIZZZNS0_49_GLOBAL__N__b919a28f_16_Normalization_cu_5c38458736batch_norm_elementwise_backward_evalERKNS_6TensorES5_S5_S5_ENKUlvE_clEvENKUlvE0_clEvEUlfffE_St5arrayIPcLm4EELi4E23TrivialOffsetCalculatorILi3EjESC_ILi1EjENS0_6memory12LoadWithCastILi3EEENSF_13StoreWithCastILi1EEEEEviT_T0_T2_T3_T4_T5_,"a",@progbits
	.sectionflags	@""
	.align	4
.nv.constant0._ZN2at6native27unrolled_elementwise_kernelIZZZNS0_49_GLOBAL__N__b919a28f_16_Normalization_cu_5c38458736batch_norm_elementwise_backward_evalERKNS_6TensorES5_S5_S5_ENKUlvE_clEvENKUlvE0_clEvEUlfffE_St5arrayIPcLm4EELi4E23TrivialOffsetCalculatorILi3EjESC_ILi1EjENS0_6memory12LoadWithCastILi3EEENSF_13StoreWithCastILi1EEEEEviT_T0_T2_T3_T4_T5_:
	.zero		964


//--------------------- .nv.constant0._ZN2at6native18elementwise_kernelILi128ELi2EZNS0_22gpu_kernel_impl_nocastIZZZNS0_49_GLOBAL__N__b919a28f_16_Normalization_cu_5c38458736batch_norm_elementwise_backward_evalERKNS_6TensorES6_S6_S6_ENKUlvE_clEvENKUlvE0_clEvEUlfffE_EEvRNS_18TensorIteratorBaseERKT_EUliE_EEviT1_ --------------------------
	.section	.nv.constant0._ZN2at6native18elementwise_kernelILi128ELi2EZNS0_22gpu_kernel_impl_nocastIZZZNS0_49_GLOBAL__N__b919a28f_16_Normalization_cu_5c38458736batch_norm_elementwise_backward_evalERKNS_6TensorES6_S6_S6_ENKUlvE_clEvENKUlvE0_clEvEUlfffE_EEvRNS_18TensorIteratorBaseERKT_EUliE_EEviT1_,"a",@progbits
	.sectionflags	@""
	.align	4
.nv.constant0._ZN2at6native18elementwise_kernelILi128ELi2EZNS0_22gpu_kernel_impl_nocastIZZZNS0_49_GLOBAL__N__b919a28f_16_Normalization_cu_5c38458736batch_norm_elementwise_backward_evalERKNS_6TensorES6_S6_S6_ENKUlvE_clEvENKUlvE0_clEvEUlfffE_EEvRNS_18TensorIteratorBaseERKT_EUliE_EEviT1_:
	.zero		1656


//--------------------- .nv.constant0._ZN2at6native27unrolled_elementwise_kernelIZZZNS0_49_GLOBAL__N__b919a28f_16_Normalization_cu_5c38458736batch_norm_elementwise_backward_evalERKNS_6TensorES5_S5_S5_ENKUlvE_clEvENKUlvE0_clEvEUlfffE_St5arrayIPcLm4EELi4E23TrivialOffsetCalculatorILi3EjESC_ILi1EjENS0_6memory15LoadWithoutCastENSF_16StoreWithoutCastEEEviT_T0_T2_T3_T4_T5_ --------------------------
	.section	.nv.constant0._ZN2at6native27unrolled_elementwise_kernelIZZZNS0_49_GLOBAL__N__b919a28f_16_Normalization_cu_5c38458736batch_norm_elementwise_backward_evalERKNS_6TensorES5_S5_S5_ENKUlvE_clEvENKUlvE0_clEvEUlfffE_St5arrayIPcLm4EELi4E23TrivialOffsetCalculatorILi3EjESC_ILi1EjENS0_6memory15LoadWithoutCastENSF_16StoreWithoutCastEEEviT_T0_T2_T3_T4_T5_,"a",@progbits
	.sectionflags	@""
	.align	4
.nv.constant0._ZN2at6native27unrolled_elementwise_kernelIZZZNS0_49_GLOBAL__N__b919a28f_16_Normalization_cu_5c38458736batch_norm_elementwise_backward_evalERKNS_6TensorES5_S5_S5_ENKUlvE_clEvENKUlvE0_clEvEUlfffE_St5arrayIPcLm4EELi4E23TrivialOffsetCalculatorILi3EjESC_ILi1EjENS0_6memory15LoadWithoutCastENSF_16StoreWithoutCastEEEviT_T0_T2_T3_T4_T5_:
	.zero		940


//--------------------- .nv.constant0._ZN2at6native29vectorized_elementwise_kernelILi2EZZZNS0_49_GLOBAL__N__b919a28f_16_Normalization_cu_5c38458736batch_norm_elementwise_backward_evalERKNS_6TensorES5_S5_S5_ENKUlvE_clEvENKUlvE0_clEvEUlfffE_St5arrayIPcLm4EEEEviT0_T1_ --------------------------
	.section	.nv.constant0._ZN2at6native29vectorized_elementwise_kernelILi2EZZZNS0_49_GLOBAL__N__b919a28f_16_Normalization_cu_5c38458736batch_norm_elementwise_backward_evalERKNS_6TensorES5_S5_S5_ENKUlvE_clEvENKUlvE0_clEvEUlfffE_St5arrayIPcLm4EEEEviT0_T1_,"a",@progbits
	.sectionflags	@""
	.align	4
.nv.constant0._ZN2at6native29vectorized_elementwise_kernelILi2EZZZNS0_49_GLOBAL__N__b919a28f_16_Normalization_cu_5c38458736batch_norm_elementwise_backward_evalERKNS_6TensorES5_S5_S5_ENKUlvE_clEvENKUlvE0_clEvEUlfffE_St5arrayIPcLm4EEEEviT0_T1_:
	.zero		936


//--------------------- .nv.constant0._ZN2at6native29vectorized_elementwise_kernelILi4EZZZNS0_49_GLOBAL__N__b919a28f_16_Normalization_cu_5c38458736batch_norm_elementwise_backward_evalERKNS_6TensorES5_S5_S5_ENKUlvE_clEvENKUlvE0_clEvEUlfffE_St5arrayIPcLm4EEEEviT0_T1_ --------------------------
	.section	.nv.constant0._ZN2at6native29vectorized_elementwise_kernelILi4EZZZNS0_49_GLOBAL__N__b919a28f_16_Normalization_cu_5c38458736batch_norm_elementwise_backward_evalERKNS_6TensorES5_S5_S5_ENKUlvE_clEvENKUlvE0_clEvEUlfffE_St5arrayIPcLm4EEEEviT0_T1_,"a",@progbits
	.sectionflags	@""
	.align	4
.nv.constant0._ZN2at6native29vectorized_elementwise_kernelILi4EZZZNS0_49_GLOBAL__N__b919a28f_16_Normalization_cu_5c38458736batch_norm_elementwise_backward_evalERKNS_6TensorES5_S5_S5_ENKUlvE_clEvENKUlvE0_clEvEUlfffE_St5arrayIPcLm4EEEEviT0_T1_:
	.zero		936


//--------------------- .nv.constant0._ZN2at6native29vectorized_elementwise_kernelILi8EZZZNS0_49_GLOBAL__N__b919a28f_16_Normalization_cu_5c38458736batch_norm_elementwise_backward_evalERKNS_6TensorES5_S5_S5_ENKUlvE_clEvENKUlvE0_clEvEUlfffE_St5arrayIPcLm4EEEEviT0_T1_ --------------------------
	.section	.nv.constant0._ZN2at6native29vectorized_elementwise_kernelILi8EZZZNS0_49_GLOBAL__N__b919a28f_16_Normalization_cu_5c38458736batch_norm_elementwise_backward_evalERKNS_6TensorES5_S5_S5_ENKUlvE_clEvENKUlvE0_clEvEUlfffE_St5arrayIPcLm4EEEEviT0_T1_,"a",@progbits
	.sectionflags	@""
	.align	4
.nv.constant0._ZN2at6native29vectorized_elementwise_kernelILi8EZZZNS0_49_GLOBAL__N__b919a28f_16_Normalization_cu_5c38458736batch_norm_elementwise_backward_evalERKNS_6TensorES5_S5_S5_ENKUlvE_clEvENKUlvE0_clEvEUlfffE_St5arrayIPcLm4EEEEviT0_T1_:
	.zero		936


//--------------------- .nv.constant0._ZN2at6native18elementwise_kernelILi128ELi4EZNS0_15gpu_kernel_implIZZZNS0_49_GLOBAL__N__b919a28f_16_Normalization_cu_5c38458736batch_norm_elementwise_backward_evalERKNS_6TensorES6_S6_S6_ENKUlvE_clEvENKUlvE_clEvEUldddE_EEvRNS_18TensorIteratorBaseERKT_EUliE_EEviT1_ --------------------------
	.section	.nv.constant0._ZN2at6native18elementwise_kernelILi128ELi4EZNS0_15gpu_kernel_implIZZZNS0_49_GLOBAL__N__b919a28f_16_Normalization_cu_5c38458736batch_norm_elementwise_backward_evalERKNS_6TensorES6_S6_S6_ENKUlvE_clEvENKUlvE_clEvEUldddE_EEvRNS_18TensorIteratorBaseERKT_EUliE_EEviT1_,"a",@progbits
	.sectionflags	@""
	.align	4
.nv.constant0._ZN2at6native18elementwise_kernelILi128ELi4EZNS0_15gpu_kernel_implIZZZNS0_49_GLOBAL__N__b919a28f_16_Normalization_cu_5c38458736batch_norm_elementwise_backward_evalERKNS_6TensorES6_S6_S6_ENKUlvE_clEvENKUlvE_clEvEUldddE_EEvRNS_18TensorIteratorBaseERKT_EUliE_EEviT1_:
	.zero		1656


//--------------------- .nv.constant0._ZN2at6native27unrolled_elementwise_kernelIZZZNS0_49_GLOBAL__N__b919a28f_16_Normalization_cu_5c38458736batch_norm_elementwise_backward_evalERKNS_6TensorES5_S5_S5_ENKUlvE_clEvENKUlvE_clEvEUldddE_St5arrayIPcLm4EELi4E23TrivialOffsetCalculatorILi3EjESC_ILi1EjENS0_6memory12LoadWithCastILi3EEENSF_13StoreWithCastILi1EEEEEviT_T0_T2_T3_T4_T5_ --------------------------
	.section	.nv.constant0._ZN2at6native27unrolled_elementwise_kernelIZZZNS0_49_GLOBAL__N__b919a28f_16_Normalization_cu_5c38458736batch_norm_elementwise_backward_evalERKNS_6TensorES5_S5_S5_ENKUlvE_clEvENKUlvE_clEvEUldddE_St5arrayIPcLm4EELi4E23TrivialOffsetCalculatorILi3EjESC_ILi1EjENS0_6memory12LoadWithCastILi3EEENSF_13StoreWithCastILi1EEEEEviT_T0_T2_T3_T4_T5_,"a",@progbits
	.sectionflags	@""
	.align	4
.nv.constant0._ZN2at6native27unrolled_elementwise_kernelIZZZNS0_49_GLOBAL__N__b919a28f_16_Normalization_cu_5c38458736batch_norm_elementwise_backward_evalERKNS_6TensorES5_S5_S5_ENKUlvE_clEvENKUlvE_clEvEUldddE_St5arrayIPcLm4EELi4E23TrivialOffsetCalculatorILi3EjESC_ILi1EjENS0_6memory12LoadWithCastILi3EEENSF_13StoreWithCastILi1EEEEEviT_T0_T2_T3_T4_T5_:
	.zero		964


//--------------------- .nv.constant0._ZN2at6native18elementwise_kernelILi128ELi2EZNS0_22gpu_kernel_impl_nocastIZZZNS0_49_GLOBAL__N__b919a28f_16_Normalization_cu_5c38458736batch_norm_elementwise_backward_evalERKNS_6TensorES6_S6_S6_ENKUlvE_clEvENKUlvE_clEvEUldddE_EEvRNS_18TensorIteratorBaseERKT_EUliE_EEviT1_ --------------------------
	.section	.nv.constant0._ZN2at6native18elementwise_kernelILi128ELi2EZNS0_22gpu_kernel_impl_nocastIZZZNS0_49_GLOBAL__N__b919a28f_16_Normalization_cu_5c38458736batch_norm_elementwise_backward_evalERKNS_6TensorES6_S6_S6_ENKUlvE_clEvENKUlvE_clEvEUldddE_EEvRNS_18TensorIteratorBaseERKT_EUliE_EEviT1_,"a",@progbits
	.sectionflags	@""
	.align	4
.nv.constant0._ZN2at6native18elementwise_kernelILi128ELi2EZNS0_22gpu_kernel_impl_nocastIZZZNS0_49_GLOBAL__N__b919a28f_16_Normalization_cu_5c38458736batch_norm_elementwise_backward_evalERKNS_6TensorES6_S6_S6_ENKUlvE_clEvENKUlvE_clEvEUldddE_EEvRNS_18TensorIteratorBaseERKT_EUliE_EEviT1_:
	.zero		1656


//--------------------- .nv.constant0._ZN2at6native27unrolled_elementwise_kernelIZZZNS0_49_GLOBAL__N__b919a28f_16_Normalization_cu_5c38458736batch_norm_elementwise_backward_evalERKNS_6TensorES5_S5_S5_ENKUlvE_clEvENKUlvE_clEvEUldddE_St5arrayIPcLm4EELi4E23TrivialOffsetCalculatorILi3EjESC_ILi1EjENS0_6memory15LoadWithoutCastENSF_16StoreWithoutCastEEEviT_T0_T2_T3_T4_T5_ --------------------------
	.section	.nv.constant0._ZN2at6native27unrolled_elementwise_kernelIZZZNS0_49_GLOBAL__N__b919a28f_16_Normalization_cu_5c38458736batch_norm_elementwise_backward_evalERKNS_6TensorES5_S5_S5_ENKUlvE_clEvENKUlvE_clEvEUldddE_St5arrayIPcLm4EELi4E23TrivialOffsetCalculatorILi3EjESC_ILi1EjENS0_6memory15LoadWithoutCastENSF_16StoreWithoutCastEEEviT_T0_T2_T3_T4_T5_,"a",@progbits
	.sectionflags	@""
	.align	4
.nv.constant0._ZN2at6native27unrolled_elementwise_kernelIZZZNS0_49_GLOBAL__N__b919a28f_16_Normalization_cu_5c38458736batch_norm_elementwise_backward_evalERKNS_6TensorES5_S5_S5_ENKUlvE_clEvENKUlvE_clEvEUldddE_St5arrayIPcLm4EELi4E23TrivialOffsetCalculatorILi3EjESC_ILi1EjENS0_6memory15LoadWithoutCastENSF_16StoreWithoutCastEEEviT_T0_T2_T3_T4_T5_:
	.zero		940


//--------------------- .nv.constant0._ZN2at6native29vectorized_elementwise_kernelILi2EZZZNS0_49_GLOBAL__N__b919a28f_16_Normalization_cu_5c38458736batch_norm_elementwise_backward_evalERKNS_6TensorES5_S5_S5_ENKUlvE_clEvENKUlvE_clEvEUldddE_St5arrayIPcLm4EEEEviT0_T1_ --------------------------
	.section	.nv.constant0._ZN2at6native29vectorized_elementwise_kernelILi2EZZZNS0_49_GLOBAL__N__b919a28f_16_Normalization_cu_5c38458736batch_norm_elementwise_backward_evalERKNS_6TensorES5_S5_S5_ENKUlvE_clEvENKUlvE_clEvEUldddE_St5arrayIPcLm4EEEEviT0_T1_,"a",@progbits
	.sectionflags	@""
	.align	4
.nv.constant0._ZN2at6native29vectorized_elementwise_kernelILi2EZZZNS0_49_GLOBAL__N__b919a28f_16_Normalization_cu_5c38458736batch_norm_elementwise_backward_evalERKNS_6TensorES5_S5_S5_ENKUlvE_clEvENKUlvE_clEvEUldddE_St5arrayIPcLm4EEEEviT0_T1_:
	.zero		936


//--------------------- .nv.constant0._ZN2at6native29vectorized_elementwise_kernelILi4EZZZNS0_49_GLOBAL__N__b919a28f_16_Normalization_cu_5c38458736batch_norm_elementwise_backward_evalERKNS_6TensorES5_S5_S5_ENKUlvE_clEvENKUlvE_clEvEUldddE_St5arrayIPcLm4EEEEviT0_T1_ --------------------------
	.section	.nv.constant0._ZN2at6native29vectorized_elementwise_kernelILi4EZZZNS0_49_GLOBAL__N__b919a28f_16_Normalization_cu_5c38458736batch_norm_elementwise_backward_evalERKNS_6TensorES5_S5_S5_ENKUlvE_clEvENKUlvE_clEvEUldddE_St5arrayIPcLm4EEEEviT0_T1_,"a",@progbits
	.sectionflags	@""
	.align	4
.nv.constant0._ZN2at6native29vectorized_elementwise_kernelILi4EZZZNS0_49_GLOBAL__N__b919a28f_16_Normalization_cu_5c38458736batch_norm_elementwise_backward_evalERKNS_6TensorES5_S5_S5_ENKUlvE_clEvENKUlvE_clEvEUldddE_St5arrayIPcLm4EEEEviT0_T1_:
	.zero		936


//--------------------- .nv.constant0._ZN2at6native29vectorized_elementwise_kernelILi8EZZZNS0_49_GLOBAL__N__b919a28f_16_Normalization_cu_5c38458736batch_norm_elementwise_backward_evalERKNS_6TensorES5_S5_S5_ENKUlvE_clEvENKUlvE_clEvEUldddE_St5arrayIPcLm4EEEEviT0_T1_ --------------------------
	.section	.nv.constant0._ZN2at6native29vectorized_elementwise_kernelILi8EZZZNS0_49_GLOBAL__N__b919a28f_16_Normalization_cu_5c38458736batch_norm_elementwise_backward_evalERKNS_6TensorES5_S5_S5_ENKUlvE_clEvENKUlvE_clEvEUldddE_St5arrayIPcLm4EEEEviT0_T1_,"a",@progbits
	.sectionflags	@""
	.align	4
.nv.constant0._ZN2at6native29vectorized_elementwise_kernelILi8EZZZNS0_49_GLOBAL__N__b919a28f_16_Normalization_cu_5c38458736batch_norm_elementwise_backward_evalERKNS_6TensorES5_S5_S5_ENKUlvE_clEvENKUlvE_clEvEUldddE_St5arrayIPcLm4EEEEviT0_T1_:
	.zero		936


//--------------------- .nv.constant0._ZN2at6native18elementwise_kernelILi128ELi4EZNS0_15gpu_kernel_implIZZZNS0_49_GLOBAL__N__b919a28f_16_Normalization_cu_5c38458737batch_norm_elementwise_backward_trainERKNS_6TensorES6_S6_S6_S6_S6_S6_ENKUlvE0_clEvENKUlvE2_clEvEUlN3c108BFloat16ESA_fffffE_EEvRNS_18TensorIteratorBaseERKT_EUliE_EEviT1_ --------------------------
	.section	.nv.constant0._ZN2at6native18elementwise_kernelILi128ELi4EZNS0_15gpu_kernel_implIZZZNS0_49_GLOBAL__N__b919a28f_16_Normalization_cu_5c38458737batch_norm_elementwise_backward_trainERKNS_6TensorES6_S6_S6_S6_S6_S6_ENKUlvE0_clEvENKUlvE2_clEvEUlN3c108BFloat16ESA_fffffE_EEvRNS_18TensorIteratorBaseERKT_EUliE_EEviT1_,"a",@progbits
	.sectionflags	@""
	.align	4
.nv.constant0._ZN2at6native18elementwise_kernelILi128ELi4EZNS0_15gpu_kernel_implIZZZNS0_49_GLOBAL__N__b919a28f_16_Normalization_cu_5c38458737batch_norm_elementwise_backward_trainERKNS_6TensorES6_S6_S6_S6_S6_S6_ENKUlvE0_clEvENKUlvE2_clEvEUlN3c108BFloat16ESA_fffffE_EEvRNS_18TensorIteratorBaseERKT_EUliE_EEviT1_:
	.zero		2104


//--------------------- .nv.constant0._ZN2at6native27unrolled_elementwise_kernelIZZZNS0_49_GLOBAL__N__b919a28f_16_Normalization_cu_5c38458737batch_norm_elementwise_backward_trainERKNS_6TensorES5_S5_S5_S5_S5_S5_ENKUlvE0_clEvENKUlvE2_clEvEUlN3c108BFloat16ES9_fffffE_St5arrayIPcLm8EELi4E23TrivialOffsetCalculatorILi7EjESE_ILi1EjENS0_6memory12LoadWithCastILi7EEENSH_13StoreWithCastILi1EEEEEviT_T0_T2_T3_T4_T5_ --------------------------
	.section	.nv.constant0._ZN2at6native27unrolled_elementwise_kernelIZZZNS0_49_GLOBAL__N__b919a28f_16_Normalization_cu_5c38458737batch_norm_elementwise_backward_trainERKNS_6TensorES5_S5_S5_S5_S5_S5_ENKUlvE0_clEvENKUlvE2_clEvEUlN3c108BFloat16ES9_fffffE_St5arrayIPcLm8EELi4E23TrivialOffsetCalculatorILi7EjESE_ILi1EjENS0_6memory12LoadWithCastILi7EEENSH_13StoreWithCastILi1EEEEEviT_T0_T2_T3_T4_T5_,"a",@progbits
	.sectionflags	@""
	.align	4
.nv.constant0._ZN2at6native27unrolled_elementwise_kernelIZZZNS0_49_GLOBAL__N__b919a28f_16_Normalization_cu_5c38458737batch_norm_elementwise_backward_trainERKNS_6TensorES5_S5_S5_S5_S5_S5_ENKUlvE0_clEvENKUlvE2_clEvEUlN3c108BFloat16ES9_fffffE_St5arrayIPcLm8EELi4E23TrivialOffsetCalculatorILi7EjESE_ILi1EjENS0_6memory12LoadWithCastILi7EEENSH_13StoreWithCastILi1EEEEEviT_T0_T2_T3_T4_T5_:
	.zero		1032


//--------------------- .nv.constant0._ZN2at6native18elementwise_kernelILi128ELi4EZNS0_22gpu_kernel_impl_nocastIZZZNS0_49_GLOBAL__N__b919a28f_16_Normalization_cu_5c38458737batch_norm_elementwise_backward_trainERKNS_6TensorES6_S6_S6_S6_S6_S6_ENKUlvE0_clEvENKUlvE2_clEvEUlN3c108BFloat16ESA_fffffE_EEvRNS_18TensorIteratorBaseERKT_EUliE_EEviT1_ --------------------------
	.section	.nv.constant0._ZN2at6native18elementwise_kernelILi128ELi4EZNS0_22gpu_kernel_impl_nocastIZZZNS0_49_GLOBAL__N__b919a28f_16_Normalization_cu_5c38458737batch_norm_elementwise_backward_trainERKNS_6TensorES6_S6_S6_S6_S6_S6_ENKUlvE0_clEvENKUlvE2_clEvEUlN3c108BFloat16ESA_fffffE_EEvRNS_18TensorIteratorBaseERKT_EUliE_EEviT1_,"a",@progbits
	.sectionflags	@""
	.align	4
.nv.constant0._ZN2at6native18elementwise_kernelILi128ELi4EZNS0_22gpu_kernel_impl_nocastIZZZNS0_49_GLOBAL__N__b919a28f_16_Normalization_cu_5c38458737batch_norm_elementwise_backward_trainERKNS_6TensorES6_S6_S6_S6_S6_S6_ENKUlvE0_clEvENKUlvE2_clEvEUlN3c108BFloat16ESA_fffffE_EEvRNS_18TensorIteratorBaseERKT_EUliE_EEviT1_:
	.zero		2096


//--------------------- .nv.constant0._ZN2at6native27unrolled_elementwise_kernelIZZZNS0_49_GLOBAL__N__b919a28f_16_Normalization_cu_5c38458737batch_norm_elementwise_backward_trainERKNS_6TensorES5_S5_S5_S5_S5_S5_ENKUlvE0_clEvENKUlvE2_clEvEUlN3c108BFloat16ES9_fffffE_St5arrayIPcLm8EELi4E23TrivialOffsetCalculatorILi7EjESE_ILi1EjENS0_6memory15LoadWithoutCastENSH_16StoreWithoutCastEEEviT_T0_T2_T3_T4_T5_ --------------------------
	.section	.nv.constant0._ZN2at6native27unrolled_elementwise_kernelIZZZNS0_49_GLOBAL__N__b919a28f_16_Normalization_cu_5c38458737batch_norm_elementwise_backward_trainERKNS_6TensorES5_S5_S5_S5_S5_S5_ENKUlvE0_clEvENKUlvE2_clEvEUlN3c108BFloat16ES9_fffffE_St5arrayIPcLm8EELi4E23TrivialOffsetCalculatorILi7EjESE_ILi1EjENS0_6memory15LoadWithoutCastENSH_16StoreWithoutCastEEEviT_T0_T2_T3_T4_T5_,"a",@progbits
	.sectionflags	@""
	.align	4
.nv.constant0._ZN2at6native27unrolled_elementwise_kernelIZZZNS0_49_GLOBAL__N__b919a28f_16_Normalization_cu_5c38458737batch_norm_elementwise_backward_trainERKNS_6TensorES5_S5_S5_S5_S5_S5_ENKUlvE0_clEvENKUlvE2_clEvEUlN3c108BFloat16ES9_fffffE_St5arrayIPcLm8EELi4E23TrivialOffsetCalculatorILi7EjESE_ILi1EjENS0_6memory15LoadWithoutCastENSH_16StoreWithoutCastEEEviT_T0_T2_T3_T4_T5_:
	.zero		988


//--------------------- .nv.constant0._ZN2at6native29vectorized_elementwise_kernelILi2EZZZNS0_49_GLOBAL__N__b919a28f_16_Normalization_cu_5c38458737batch_norm_elementwise_backward_trainERKNS_6TensorES5_S5_S5_S5_S5_S5_ENKUlvE0_clEvENKUlvE2_clEvEUlN3c108BFloat16ES9_fffffE_St5arrayIPcLm8EEEEviT0_T1_ --------------------------
	.section	.nv.constant0._ZN2at6native29vectorized_elementwise_kernelILi2EZZZNS0_49_GLOBAL__N__b919a28f_16_Normalization_cu_5c38458737batch_norm_elementwise_backward_trainERKNS_6TensorES5_S5_S5_S5_S5_S5_ENKUlvE0_clEvENKUlvE2_clEvEUlN3c108BFloat16ES9_fffffE_St5arrayIPcLm8EEEEviT0_T1_,"a",@progbits
	.sectionflags	@""
	.align	4
.nv.constant0._ZN2at6native29vectorized_elementwise_kernelILi2EZZZNS0_49_GLOBAL__N__b919a28f_16_Normalization_cu_5c38458737batch_norm_elementwise_backward_trainERKNS_6TensorES5_S5_S5_S5_S5_S5_ENKUlvE0_clEvENKUlvE2_clEvEUlN3c108BFloat16ES9_fffffE_St5arrayIPcLm8EEEEviT0_T1_:
	.zero		984


//--------------------- .nv.constant0._ZN2at6native29vectorized_elementwise_kernelILi4EZZZNS0_49_GLOBAL__N__b919a28f_16_Normalization_cu_5c38458737batch_norm_elementwise_backward_trainERKNS_6TensorES5_S5_S5_S5_S5_S5_ENKUlvE0_clEvENKUlvE2_clEvEUlN3c108BFloat16ES9_fffffE_St5arrayIPcLm8EEEEviT0_T1_ --------------------------
	.section	.nv.constant0._ZN2at6native29vectorized_elementwise_kernelILi4EZZZNS0_49_GLOBAL__N__b919a28f_16_Normalization_cu_5c38458737batch_norm_elementwise_backward_trainERKNS_6TensorES5_S5_S5_S5_S5_S5_ENKUlvE0_clEvENKUlvE2_clEvEUlN3c108BFloat16ES9_fffffE_St5arrayIPcLm8EEEEviT0_T1_,"a",@progbits
	.sectionflags	@""
	.align	4
.nv.constant0._ZN2at6native29vectorized_elementwise_kernelILi4EZZZNS0_49_GLOBAL__N__b919a28f_16_Normalization_cu_5c38458737batch_norm_elementwise_backward_trainERKNS_6TensorES5_S5_S5_S5_S5_S5_ENKUlvE0_clEvENKUlvE2_clEvEUlN3c108BFloat16ES9_fffffE_St5arrayIPcLm8EEEEviT0_T1_:
	.zero		984


//--------------------- .nv.constant0._ZN2at6native29vectorized_elementwise_kernelILi8EZZZNS0_49_GLOBAL__N__b919a28f_16_Normalization_cu_5c38458737batch_norm_elementwise_backward_trainERKNS_6TensorES5_S5_S5_S5_S5_S5_ENKUlvE0_clEvENKUlvE2_clEvEUlN3c108BFloat16ES9_fffffE_St5arrayIPcLm8EEEEviT0_T1_ --------------------------
	.section	.nv.constant0._ZN2at6native29vectorized_elementwise_kernelILi8EZZZNS0_49_GLOBAL__N__b919a28f_16_Normalization_cu_5c38458737batch_norm_elementwise_backward_trainERKNS_6TensorES5_S5_S5_S5_S5_S5_ENKUlvE0_clEvENKUlvE2_clEvEUlN3c108BFloat16ES9_fffffE_St5arrayIPcLm8EEEEviT0_T1_,"a",@progbits
	.sectionflags	@""
	.align	4
.nv.constant0._ZN2at6native29vectorized_elementwise_kernelILi8EZZZNS0_49_GLOBAL__N__b919a28f_16_Normalization_cu_5c38458737batch_norm_elementwise_backward_trainERKNS_6TensorES5_S5_S5_S5_S5_S5_ENKUlvE0_clEvENKUlvE2_clEvEUlN3c108BFloat16ES9_fffffE_St5arrayIPcLm8EEEEviT0_T1_:
	.zero		984


//--------------------- .nv.constant0._ZN2at6native18elementwise_kernelILi128ELi4EZNS0_15gpu_kernel_implIZZZNS0_49_GLOBAL__N__b919a28f_16_Normalization_cu_5c38458737batch_norm_elementwise_backward_trainERKNS_6TensorES6_S6_S6_S6_S6_S6_ENKUlvE0_clEvENKUlvE1_clEvEUlN3c104HalfESA_fffffE_EEvRNS_18TensorIteratorBaseERKT_EUliE_EEviT1_ --------------------------
	.section	.nv.constant0._ZN2at6native18elementwise_kernelILi128ELi4EZNS0_15gpu_kernel_implIZZZNS0_49_GLOBAL__N__b919a28f_16_Normalization_cu_5c38458737batch_norm_elementwise_backward_trainERKNS_6TensorES6_S6_S6_S6_S6_S6_ENKUlvE0_clEvENKUlvE1_clEvEUlN3c104HalfESA_fffffE_EEvRNS_18TensorIteratorBaseERKT_EUliE_EEviT1_,"a",@progbits
	.sectionflags	@""
	.align	4
.nv.constant0._ZN2at6native18elementwise_kernelILi128ELi4EZNS0_15gpu_kernel_implIZZZNS0_49_GLOBAL__N__b919a28f_16_Normalization_cu_5c38458737batch_norm_elementwise_backward_trainERKNS_6TensorES6_S6_S6_S6_S6_S6_ENKUlvE0_clEvENKUlvE1_clEvEUlN3c104HalfESA_fffffE_EEvRNS_18TensorIteratorBaseERKT_EUliE_EEviT1_:
	.zero		2104


//--------------------- .nv.constant0._ZN2at6native27unrolled_elementwise_kernelIZZZNS0_49_GLOBAL__N__b919a28f_16_Normalization_cu_5c38458737batch_norm_elementwise_backward_trainERKNS_6TensorES5_S5_S5_S5_S5_S5_ENKUlvE0_clEvENKUlvE1_clEvEUlN3c104HalfES9_fffffE_St5arrayIPcLm8EELi4E23TrivialOffsetCalculatorILi7EjESE_ILi1EjENS0_6memory12LoadWithCastILi7EEENSH_13StoreWithCastILi1EEEEEviT_T0_T2_T3_T4_T5_ --------------------------
	.section	.nv.constant0._ZN2at6native27unrolled_elementwise_kernelIZZZNS0_49_GLOBAL__N__b919a28f_16_Normalization_cu_5c38458737batch_norm_elementwise_backward_trainERKNS_6TensorES5_S5_S5_S5_S5_S5_ENKUlvE0_clEvENKUlvE1_clEvEUlN3c104HalfES9_fffffE_St5arrayIPcLm8EELi4E23TrivialOffsetCalculatorILi7EjESE_ILi1EjENS0_6memory12LoadWithCastILi7EEENSH_13StoreWithCastILi1EEEEEviT_T0_T2_T3_T4_T5_,"a",@progbits
	.sectionflags	@""
	.align	4
.nv.constant0._ZN2at6native27unrolled_elementwise_kernelIZZZNS0_49_GLOBAL__N__b919a28f_16_Normalization_cu_5c38458737batch_norm_elementwise_backward_trainERKNS_6TensorES5_S5_S5_S5_S5_S5_ENKUlvE0_clEvENKUlvE1_clEvEUlN3c104HalfES9_fffffE_St5arrayIPcLm8EELi4E23TrivialOffsetCalculatorILi7EjESE_ILi1EjENS0_6memory12LoadWithCastILi7EEENSH_13StoreWithCastILi1EEEEEviT_T0_T2_T3_T4_T5_:
	.zero		1032


//--------------------- .nv.constant0._ZN2at6native18elementwise_kernelILi128ELi4EZNS0_22gpu_kernel_impl_nocastIZZZNS0_49_GLOBAL__N__b919a28f_16_Normalization_cu_5c38458737batch_norm_elementwise_backward_trainERKNS_6TensorES6_S6_S6_S6_S6_S6_ENKUlvE0_clEvENKUlvE1_clEvEUlN3c104HalfESA_fffffE_EEvRNS_18TensorIteratorBaseERKT_EUliE_EEviT1_ --------------------------
	.section	.nv.constant0._ZN2at6native18elementwise_kernelILi128ELi4EZNS0_22gpu_kernel_impl_nocastIZZZNS0_49_GLOBAL__N__b919a28f_16_Normalization_cu_5c38458737batch_norm_elementwise_backward_trainERKNS_6TensorES6_S6_S6_S6_S6_S6_ENKUlvE0_clEvENKUlvE1_clEvEUlN3c104HalfESA_fffffE_EEvRNS_18TensorIteratorBaseERKT_EUliE_EEviT1_,"a",@progbits
	.sectionflags	@""
	.align	4
.nv.constant0._ZN2at6native18elementwise_kernelILi128ELi4EZNS0_22gpu_kernel_impl_nocastIZZZNS0_49_GLOBAL__N__b919a28f_16_Normalization_cu_5c38458737batch_norm_elementwise_backward_trainERKNS_6TensorES6_S6_S6_S6_S6_S6_ENKUlvE0_clEvENKUlvE1_clEvEUlN3c104HalfESA_fffffE_EEvRNS_18TensorIteratorBaseERKT_EUliE_EEviT1_:
	.zero		2096


//--------------------- .nv.constant0._ZN2at6native27unrolled_elementwise_kernelIZZZNS0_49_GLOBAL__N__b919a28f_16_Normalization_cu_5c38458737batch_norm_elementwise_backward_trainERKNS_6TensorES5_S5_S5_S5_S5_S5_ENKUlvE0_clEvENKUlvE1_clEvEUlN3c104HalfES9_fffffE_St5arrayIPcLm8EELi4E23TrivialOffsetCalculatorILi7EjESE_ILi1EjENS0_6memory15LoadWithoutCastENSH_16StoreWithoutCastEEEviT_T0_T2_T3_T4_T5_ --------------------------
	.section	.nv.constant0._ZN2at6native27unrolled_elementwise_kernelIZZZNS0_49_GLOBAL__N__b919a28f_16_Normalization_cu_5c38458737batch_norm_elementwise_backward_trainERKNS_6TensorES5_S5_S5_S5_S5_S5_ENKUlvE0_clEvENKUlvE1_clEvEUlN3c104HalfES9_fffffE_St5arrayIPcLm8EELi4E23TrivialOffsetCalculatorILi7EjESE_ILi1EjENS0_6memory15LoadWithoutCastENSH_16StoreWithoutCastEEEviT_T0_T2_T3_T4_T5_,"a",@progbits
	.sectionflags	@""
	.align	4
.nv.constant0._ZN2at6native27unrolled_elementwise_kernelIZZZNS0_49_GLOBAL__N__b919a28f_16_Normalization_cu_5c38458737batch_norm_elementwise_backward_trainERKNS_6TensorES5_S5_S5_S5_S5_S5_ENKUlvE0_clEvENKUlvE1_clEvEUlN3c104HalfES9_fffffE_St5arrayIPcLm8EELi4E23TrivialOffsetCalculatorILi7EjESE_ILi1EjENS0_6memory15LoadWithoutCastENSH_16StoreWithoutCastEEEviT_T0_T2_T3_T4_T5_:
	.zero		988


//--------------------- .nv.constant0._ZN2at6native29vectorized_elementwise_kernelILi2EZZZNS0_49_GLOBAL__N__b919a28f_16_Normalization_cu_5c38458737batch_norm_elementwise_backward_trainERKNS_6TensorES5_S5_S5_S5_S5_S5_ENKUlvE0_clEvENKUlvE1_clEvEUlN3c104HalfES9_fffffE_St5arrayIPcLm8EEEEviT0_T1_ --------------------------
	.section	.nv.constant0._ZN2at6native29vectorized_elementwise_kernelILi2EZZZNS0_49_GLOBAL__N__b919a28f_16_Normalization_cu_5c38458737batch_norm_elementwise_backward_trainERKNS_6TensorES5_S5_S5_S5_S5_S5_ENKUlvE0_clEvENKUlvE1_clEvEUlN3c104HalfES9_fffffE_St5arrayIPcLm8EEEEviT0_T1_,"a",@progbits
	.sectionflags	@""
	.align	4
.nv.constant0._ZN2at6native29vectorized_elementwise_kernelILi2EZZZNS0_49_GLOBAL__N__b919a28f_16_Normalization_cu_5c38458737batch_norm_elementwise_backward_trainERKNS_6TensorES5_S5_S5_S5_S5_S5_ENKUlvE0_clEvENKUlvE1_clEvEUlN3c104HalfES9_fffffE_St5arrayIPcLm8EEEEviT0_T1_:
	.zero		984


//--------------------- .nv.constant0._ZN2at6native29vectorized_elementwise_kernelILi4EZZZNS0_49_GLOBAL__N__b919a28f_16_Normalization_cu_5c38458737batch_norm_elementwise_backward_trainERKNS_6TensorES5_S5_S5_S5_S5_S5_ENKUlvE0_clEvENKUlvE1_clEvEUlN3c104HalfES9_fffffE_St5arrayIPcLm8EEEEviT0_T1_ --------------------------
	.section	.nv.constant0._ZN2at6native29vectorized_elementwise_kernelILi4EZZZNS0_49_GLOBAL__N__b919a28f_16_Normalization_cu_5c38458737batch_norm_elementwise_backward_trainERKNS_6TensorES5_S5_S5_S5_S5_S5_ENKUlvE0_clEvENKUlvE1_clEvEUlN3c104HalfES9_fffffE_St5arrayIPcLm8EEEEviT0_T1_,"a",@progbits
	.sectionflags	@""
	.align	4
.nv.constant0._ZN2at6native29vectorized_elementwise_kernelILi4EZZZNS0_49_GLOBAL__N__b919a28f_16_Normalization_cu_5c38458737batch_norm_elementwise_backward_trainERKNS_6TensorES5_S5_S5_S5_S5_S5_ENKUlvE0_clEvENKUlvE1_clEvEUlN3c104HalfES9_fffffE_St5arrayIPcLm8EEEEviT0_T1_:
	.zero		984


//--------------------- .nv.constant0._ZN2at6native29vectorized_elementwise_kernelILi8EZZZNS0_49_GLOBAL__N__b919a28f_16_Normalization_cu_5c38458737batch_norm_elementwise_backward_trainERKNS_6TensorES5_S5_S5_S5_S5_S5_ENKUlvE0_clEvENKUlvE1_clEvEUlN3c104HalfES9_fffffE_St5arrayIPcLm8EEEEviT0_T1_ --------------------------
	.section	.nv.constant0._ZN2at6native29vectorized_elementwise_kernelILi8EZZZNS0_49_GLOBAL__N__b919a28f_16_Normalization_cu_5c38458737batch_norm_elementwise_backward_trainERKNS_6TensorES5_S5_S5_S5_S5_S5_ENKUlvE0_clEvENKUlvE1_clEvEUlN3c104HalfES9_fffffE_St5arrayIPcLm8EEEEviT0_T1_,"a",@progbits
	.sectionflags	@""
	.align	4
.nv.constant0._ZN2at6native29vectorized_elementwise_kernelILi8EZZZNS0_49_GLOBAL__N__b919a28f_16_Normalization_cu_5c38458737batch_norm_elementwise_backward_trainERKNS_6TensorES5_S5_S5_S5_S5_S5_ENKUlvE0_clEvENKUlvE1_clEvEUlN3c104HalfES9_fffffE_St5arrayIPcLm8EEEEviT0_T1_:
	.zero		984


//--------------------- .nv.constant0._ZN2at6native18elementwise_kernelILi128ELi4EZNS0_15gpu_kernel_implIZZZNS0_49_GLOBAL__N__b919a28f_16_Normalization_cu_5c38458737batch_norm_elementwise_backward_trainERKNS_6TensorES6_S6_S6_S6_S6_S6_ENKUlvE0_clEvENKUlvE0_clEvEUlfffffffE_EEvRNS_18TensorIteratorBaseERKT_EUliE_EEviT1_ --------------------------
	.section	.nv.constant0._ZN2at6native18elementwise_kernelILi128ELi4EZNS0_15gpu_kernel_implIZZZNS0_49_GLOBAL__N__b919a28f_16_Normalization_cu_5c38458737batch_norm_elementwise_backward_trainERKNS_6TensorES6_S6_S6_S6_S6_S6_ENKUlvE0_clEvENKUlvE0_clEvEUlfffffffE_EEvRNS_18TensorIteratorBaseERKT_EUliE_EEviT1_,"a",@progbits
	.sectionflags	@""
	.align	4
.nv.constant0._ZN2at6native18elementwise_kernelILi128ELi4EZNS0_15gpu_kernel_implIZZZNS0_49_GLOBAL__N__b919a28f_16_Normalization_cu_5c38458737batch_norm_elementwise_backward_trainERKNS_6TensorES6_S6_S6_S6_S6_S6_ENKUlvE0_clEvENKUlvE0_clEvEUlfffffffE_EEvRNS_18TensorIteratorBaseERKT_EUliE_EEviT1_:
	.zero		2104


//--------------------- .nv.constant0._ZN2at6native27unrolled_elementwise_kernelIZZZNS0_49_GLOBAL__N__b919a28f_16_Normalization_cu_5c38458737batch_norm_elementwise_backward_trainERKNS_6TensorES5_S5_S5_S5_S5_S5_ENKUlvE0_clEvENKUlvE0_clEvEUlfffffffE_St5arrayIPcLm8EELi4E23TrivialOffsetCalculatorILi7EjESC_ILi1EjENS0_6memory12LoadWithCastILi7EEENSF_13StoreWithCastILi1EEEEEviT_T0_T2_T3_T4_T5_ --------------------------
	.section	.nv.constant0._ZN2at6native27unrolled_elementwise_kernelIZZZNS0_49_GLOBAL__N__b919a28f_16_Normalization_cu_5c38458737batch_norm_elementwise_backward_trainERKNS_6TensorES5_S5_S5_S5_S5_S5_ENKUlvE0_clEvENKUlvE0_clEvEUlfffffffE_St5arrayIPcLm8EELi4E23TrivialOffsetCalculatorILi7EjESC_ILi1EjENS0_6memory12LoadWithCastILi7EEENSF_13StoreWithCastILi1EEEEEviT_T0_T2_T3_T4_T5_,"a",@progbits
	.sectionflags	@""
	.align	4
.nv.constant0._ZN2at6native27unrolled_elementwise_kernelIZZZNS0_49_GLOBAL__N__b919a28f_16_Normalization_cu_5c38458737batch_norm_elementwise_backward_trainERKNS_6TensorES5_S5_S5_S5_S5_S5_ENKUlvE0_clEvENKUlvE0_clEvEUlfffffffE_St5arrayIPcLm8EELi4E23TrivialOffsetCalculatorILi7EjESC_ILi1EjENS0_6memory12LoadWithCastILi7EEENSF_13StoreWithCastILi1EEEEEviT_T0_T2_T3_T4_T5_:
	.zero		1032


//--------------------- .nv.constant0._ZN2at6native18elementwise_kernelILi128ELi2EZNS0_22gpu_kernel_impl_nocastIZZZNS0_49_GLOBAL__N__b919a28f_16_Normalization_cu_5c38458737batch_norm_elementwise_backward_trainERKNS_6TensorES6_S6_S6_S6_S6_S6_ENKUlvE0_clEvENKUlvE0_clEvEUlfffffffE_EEvRNS_18TensorIteratorBaseERKT_EUliE_EEviT1_ --------------------------
	.section	.nv.constant0._ZN2at6native18elementwise_kernelILi128ELi2EZNS0_22gpu_kernel_impl_nocastIZZZNS0_49_GLOBAL__N__b919a28f_16_Normalization_cu_5c38458737batch_norm_elementwise_backward_trainERKNS_6TensorES6_S6_S6_S6_S6_S6_ENKUlvE0_clEvENKUlvE0_clEvEUlfffffffE_EEvRNS_18TensorIteratorBaseERKT_EUliE_EEviT1_,"a",@progbits
	.sectionflags	@""
	.align	4
.nv.constant0._ZN2at6native18elementwise_kernelILi128ELi2EZNS0_22gpu_kernel_impl_nocastIZZZNS0_49_GLOBAL__N__b919a28f_16_Normalization_cu_5c38458737batch_norm_elementwise_backward_trainERKNS_6TensorES6_S6_S6_S6_S6_S6_ENKUlvE0_clEvENKUlvE0_clEvEUlfffffffE_EEvRNS_18TensorIteratorBaseERKT_EUliE_EEviT1_:
	.zero		2096


//--------------------- .nv.constant0._ZN2at6native27unrolled_elementwise_kernelIZZZNS0_49_GLOBAL__N__b919a28f_16_Normalization_cu_5c38458737batch_norm_elementwise_backward_trainERKNS_6TensorES5_S5_S5_S5_S5_S5_ENKUlvE0_clEvENKUlvE0_clEvEUlfffffffE_St5arrayIPcLm8EELi4E23TrivialOffsetCalculatorILi7EjESC_ILi1EjENS0_6memory15LoadWithoutCastENSF_16StoreWithoutCastEEEviT_T0_T2_T3_T4_T5_ --------------------------
	.section	.nv.constant0._ZN2at6native27unrolled_elementwise_kernelIZZZNS0_49_GLOBAL__N__b919a28f_16_Normalization_cu_5c38458737batch_norm_elementwise_backward_trainERKNS_6TensorES5_S5_S5_S5_S5_S5_ENKUlvE0_clEvENKUlvE0_clEvEUlfffffffE_St5arrayIPcLm8EELi4E23TrivialOffsetCalculatorILi7EjESC_ILi1EjENS0_6memory15LoadWithoutCastENSF_16StoreWithoutCastEEEviT_T0_T2_T3_T4_T5_,"a",@progbits
	.sectionflags	@""
	.align	4
.nv.constant0._ZN2at6native27unrolled_elementwise_kernelIZZZNS0_49_GLOBAL__N__b919a28f_16_Normalization_cu_5c38458737batch_norm_elementwise_backward_trainERKNS_6TensorES5_S5_S5_S5_S5_S5_ENKUlvE0_clEvENKUlvE0_clEvEUlfffffffE_St5arrayIPcLm8EELi4E23TrivialOffsetCalculatorILi7EjESC_ILi1EjENS0_6memory15LoadWithoutCastENSF_16StoreWithoutCastEEEviT_T0_T2_T3_T4_T5_:
	.zero		988


//--------------------- .nv.constant0._ZN2at6native29vectorized_elementwise_kernelILi2EZZZNS0_49_GLOBAL__N__b919a28f_16_Normalization_cu_5c38458737batch_norm_elementwise_backward_trainERKNS_6TensorES5_S5_S5_S5_S5_S5_ENKUlvE0_clEvENKUlvE0_clEvEUlfffffffE_St5arrayIPcLm8EEEEviT0_T1_ --------------------------
	.section	.nv.constant0._ZN2at6native29vectorized_elementwise_kernelILi2EZZZNS0_49_GLOBAL__N__b919a28f_16_Normalization_cu_5c38458737batch_norm_elementwise_backward_trainERKNS_6TensorES5_S5_S5_S5_S5_S5_ENKUlvE0_clEvENKUlvE0_clEvEUlfffffffE_St5arrayIPcLm8EEEEviT0_T1_,"a",@progbits
	.sectionflags	@""
	.align	4
.nv.constant0._ZN2at6native29vectorized_elementwise_kernelILi2EZZZNS0_49_GLOBAL__N__b919a28f_16_Normalization_cu_5c38458737batch_norm_elementwise_backward_trainERKNS_6TensorES5_S5_S5_S5_S5_S5_ENKUlvE0_clEvENKUlvE0_clEvEUlfffffffE_St5arrayIPcLm8EEEEviT0_T1_:
	.zero		984


//--------------------- .nv.constant0._ZN2at6native29vectorized_elementwise_kernelILi4EZZZNS0_49_GLOBAL__N__b919a28f_16_Normalization_cu_5c38458737batch_norm_elementwise_backward_trainERKNS_6TensorES5_S5_S5_S5_S5_S5_ENKUlvE0_clEvENKUlvE0_clEvEUlfffffffE_St5arrayIPcLm8EEEEviT0_T1_ --------------------------
	.section	.nv.constant0._ZN2at6native29vectorized_elementwise_kernelILi4EZZZNS0_49_GLOBAL__N__b919a28f_16_Normalization_cu_5c38458737batch_norm_elementwise_backward_trainERKNS_6TensorES5_S5_S5_S5_S5_S5_ENKUlvE0_clEvENKUlvE0_clEvEUlfffffffE_St5arrayIPcLm8EEEEviT0_T1_,"a",@progbits
	.sectionflags	@""
	.align	4
.nv.constant0._ZN2at6native29vectorized_elementwise_kernelILi4EZZZNS0_49_GLOBAL__N__b919a28f_16_Normalization_cu_5c38458737batch_norm_elementwise_backward_trainERKNS_6TensorES5_S5_S5_S5_S5_S5_ENKUlvE0_clEvENKUlvE0_clEvEUlfffffffE_St5arrayIPcLm8EEEEviT0_T1_:
	.zero		984


//--------------------- .nv.constant0._ZN2at6native29vectorized_elementwise_kernelILi8EZZZNS0_49_GLOBAL__N__b919a28f_16_Normalization_cu_5c38458737batch_norm_elementwise_backward_trainERKNS_6TensorES5_S5_S5_S5_S5_S5_ENKUlvE0_clEvENKUlvE0_clEvEUlfffffffE_St5arrayIPcLm8EEEEviT0_T1_ --------------------------
	.section	.nv.constant0._ZN2at6native29vectorized_elementwise_kernelILi8EZZZNS0_49_GLOBAL__N__b919a28f_16_Normalization_cu_5c38458737batch_norm_elementwise_backward_trainERKNS_6TensorES5_S5_S5_S5_S5_S5_ENKUlvE0_clEvENKUlvE0_clEvEUlfffffffE_St5arrayIPcLm8EEEEviT0_T1_,"a",@progbits
	.sectionflags	@""
	.align	4
.nv.constant0._ZN2at6native29vectorized_elementwise_kernelILi8EZZZNS0_49_GLOBAL__N__b919a28f_16_Normalization_cu_5c38458737batch_norm_elementwise_backward_trainERKNS_6TensorES5_S5_S5_S5_S5_S5_ENKUlvE0_clEvENKUlvE0_clEvEUlfffffffE_St5arrayIPcLm8EEEEviT0_T1_:
	.zero		984


//--------------------- .nv.constant0._ZN2at6native18elementwise_kernelILi128ELi4EZNS0_15gpu_kernel_implIZZZNS0_49_GLOBAL__N__b919a28f_16_Normalization_cu_5c38458737batch_norm_elementwise_backward_trainERKNS_6TensorES6_S6_S6_S6_S6_S6_ENKUlvE0_clEvENKUlvE_clEvEUldddddddE_EEvRNS_18TensorIteratorBaseERKT_EUliE_EEviT1_ --------------------------
	.section	.nv.constant0._ZN2at6native18elementwise_kernelILi128ELi4EZNS0_15gpu_kernel_implIZZZNS0_49_GLOBAL__N__b919a28f_16_Normalization_cu_5c38458737batch_norm_elementwise_backward_trainERKNS_6TensorES6_S6_S6_S6_S6_S6_ENKUlvE0_clEvENKUlvE_clEvEUldddddddE_EEvRNS_18TensorIteratorBaseERKT_EUliE_EEviT1_,"a",@progbits
	.sectionflags	@""
	.align	4
.nv.constant0._ZN2at6native18elementwise_kernelILi128ELi4EZNS0_15gpu_kernel_implIZZZNS0_49_GLOBAL__N__b919a28f_16_Normalization_cu_5c38458737batch_norm_elementwise_backward_trainERKNS_6TensorES6_S6_S6_S6_S6_S6_ENKUlvE0_clEvENKUlvE_clEvEUldddddddE_EEvRNS_18TensorIteratorBaseERKT_EUliE_EEviT1_:
	.zero		2104


//--------------------- .nv.constant0._ZN2at6native27unrolled_elementwise_kernelIZZZNS0_49_GLOBAL__N__b919a28f_16_Normalization_cu_5c38458737batch_norm_elementwise_backward_trainERKNS_6TensorES5_S5_S5_S5_S5_S5_ENKUlvE0_clEvENKUlvE_clEvEUldddddddE_St5arrayIPcLm8EELi4E23TrivialOffsetCalculatorILi7EjESC_ILi1EjENS0_6memory12LoadWithCastILi7EEENSF_13StoreWithCastILi1EEEEEviT_T0_T2_T3_T4_T5_ --------------------------
	.section	.nv.constant0._ZN2at6native27unrolled_elementwise_kernelIZZZNS0_49_GLOBAL__N__b919a28f_16_Normalization_cu_5c38458737batch_norm_elementwise_backward_trainERKNS_6TensorES5_S5_S5_S5_S5_S5_ENKUlvE0_clEvENKUlvE_clEvEUldddddddE_St5arrayIPcLm8EELi4E23TrivialOffsetCalculatorILi7EjESC_ILi1EjENS0_6memory12LoadWithCastILi7EEENSF_13StoreWithCastILi1EEEEEviT_T0_T2_T3_T4_T5_,"a",@progbits
	.sectionflags	@""
	.align	4
.nv.constant0._ZN2at6native27unrolled_elementwise_kernelIZZZNS0_49_GLOBAL__N__b919a28f_16_Normalization_cu_5c38458737batch_norm_elementwise_backward_trainERKNS_6TensorES5_S5_S5_S5_S5_S5_ENKUlvE0_clEvENKUlvE_clEvEUldddddddE_St5arrayIPcLm8EELi4E23TrivialOffsetCalculatorILi7EjESC_ILi1EjENS0_6memory12LoadWithCastILi7EEENSF_13StoreWithCastILi1EEEEEviT_T0_T2_T3_T4_T5_:
	.zero		1032


//--------------------- .nv.constant0._ZN2at6native18elementwise_kernelILi128ELi2EZNS0_22gpu_kernel_impl_nocastIZZZNS0_49_GLOBAL__N__b919a28f_16_Normalization_cu_5c38458737batch_norm_elementwise_backward_trainERKNS_6TensorES6_S6_S6_S6_S6_S6_ENKUlvE0_clEvENKUlvE_clEvEUldddddddE_EEvRNS_18TensorIteratorBaseERKT_EUliE_EEviT1_ --------------------------
	.section	.nv.constant0._ZN2at6native18elementwise_kernelILi128ELi2EZNS0_22gpu_kernel_impl_nocastIZZZNS0_49_GLOBAL__N__b919a28f_16_Normalization_cu_5c38458737batch_norm_elementwise_backward_trainERKNS_6TensorES6_S6_S6_S6_S6_S6_ENKUlvE0_clEvENKUlvE_clEvEUldddddddE_EEvRNS_18TensorIteratorBaseERKT_EUliE_EEviT1_,"a",@progbits
	.sectionflags	@""
	.align	4
.nv.constant0._ZN2at6native18elementwise_kernelILi128ELi2EZNS0_22gpu_kernel_impl_nocastIZZZNS0_49_GLOBAL__N__b919a28f_16_Normalization_cu_5c38458737batch_norm_elementwise_backward_trainERKNS_6TensorES6_S6_S6_S6_S6_S6_ENKUlvE0_clEvENKUlvE_clEvEUldddddddE_EEvRNS_18TensorIteratorBaseERKT_EUliE_EEviT1_:
	.zero		2096


//--------------------- .nv.constant0._ZN2at6native27unrolled_elementwise_kernelIZZZNS0_49_GLOBAL__N__b919a28f_16_Normalization_cu_5c38458737batch_norm_elementwise_backward_trainERKNS_6TensorES5_S5_S5_S5_S5_S5_ENKUlvE0_clEvENKUlvE_clEvEUldddddddE_St5arrayIPcLm8EELi4E23TrivialOffsetCalculatorILi7EjESC_ILi1EjENS0_6memory15LoadWithoutCastENSF_16StoreWithoutCastEEEviT_T0_T2_T3_T4_T5_ --------------------------
	.section	.nv.constant0._ZN2at6native27unrolled_elementwise_kernelIZZZNS0_49_GLOBAL__N__b919a28f_16_Normalization_cu_5c38458737batch_norm_elementwise_backward_trainERKNS_6TensorES5_S5_S5_S5_S5_S5_ENKUlvE0_clEvENKUlvE_clEvEUldddddddE_St5arrayIPcLm8EELi4E23TrivialOffsetCalculatorILi7EjESC_ILi1EjENS0_6memory15LoadWithoutCastENSF_16StoreWithoutCastEEEviT_T0_T2_T3_T4_T5_,"a",@progbits
	.sectionflags	@""
	.align	4
.nv.constant0._ZN2at6native27unrolled_elementwise_kernelIZZZNS0_49_GLOBAL__N__b919a28f_16_Normalization_cu_5c38458737batch_norm_elementwise_backward_trainERKNS_6TensorES5_S5_S5_S5_S5_S5_ENKUlvE0_clEvENKUlvE_clEvEUldddddddE_St5arrayIPcLm8EELi4E23TrivialOffsetCalculatorILi7EjESC_ILi1EjENS0_6memory15LoadWithoutCastENSF_16StoreWithoutCastEEEviT_T0_T2_T3_T4_T5_:
	.zero		988


//--------------------- .nv.constant0._ZN2at6native29vectorized_elementwise_kernelILi2EZZZNS0_49_GLOBAL__N__b919a28f_16_Normalization_cu_5c38458737batch_norm_elementwise_backward_trainERKNS_6TensorES5_S5_S5_S5_S5_S5_ENKUlvE0_clEvENKUlvE_clEvEUldddddddE_St5arrayIPcLm8EEEEviT0_T1_ --------------------------
	.section	.nv.constant0._ZN2at6native29vectorized_elementwise_kernelILi2EZZZNS0_49_GLOBAL__N__b919a28f_16_Normalization_cu_5c38458737batch_norm_elementwise_backward_trainERKNS_6TensorES5_S5_S5_S5_S5_S5_ENKUlvE0_clEvENKUlvE_clEvEUldddddddE_St5arrayIPcLm8EEEEviT0_T1_,"a",@progbits
	.sectionflags	@""
	.align	4
.nv.constant0._ZN2at6native29vectorized_elementwise_kernelILi2EZZZNS0_49_GLOBAL__N__b919a28f_16_Normalization_cu_5c38458737batch_norm_elementwise_backward_trainERKNS_6TensorES5_S5_S5_S5_S5_S5_ENKUlvE0_clEvENKUlvE_clEvEUldddddddE_St5arrayIPcLm8EEEEviT0_T1_:
	.zero		984


//--------------------- .nv.constant0._ZN2at6native29vectorized_elementwise_kernelILi4EZZZNS0_49_GLOBAL__N__b919a28f_16_Normalization_cu_5c38458737batch_norm_elementwise_backward_trainERKNS_6TensorES5_S5_S5_S5_S5_S5_ENKUlvE0_clEvENKUlvE_clEvEUldddddddE_St5arrayIPcLm8EEEEviT0_T1_ --------------------------
	.section	.nv.constant0._ZN2at6native29vectorized_elementwise_kernelILi4EZZZNS0_49_GLOBAL__N__b919a28f_16_Normalization_cu_5c38458737batch_norm_elementwise_backward_trainERKNS_6TensorES5_S5_S5_S5_S5_S5_ENKUlvE0_clEvENKUlvE_clEvEUldddddddE_St5arrayIPcLm8EEEEviT0_T1_,"a",@progbits
	.sectionflags	@""
	.align	4
.nv.constant0._ZN2at6native29vectorized_elementwise_kernelILi4EZZZNS0_49_GLOBAL__N__b919a28f_16_Normalization_cu_5c38458737batch_norm_elementwise_backward_trainERKNS_6TensorES5_S5_S5_S5_S5_S5_ENKUlvE0_clEvENKUlvE_clEvEUldddddddE_St5arrayIPcLm8EEEEviT0_T1_:
	.zero		984


//--------------------- .nv.constant0._ZN2at6native29vectorized_elementwise_kernelILi8EZZZNS0_49_GLOBAL__N__b919a28f_16_Normalization_cu_5c38458737batch_norm_elementwise_backward_trainERKNS_6TensorES5_S5_S5_S5_S5_S5_ENKUlvE0_clEvENKUlvE_clEvEUldddddddE_St5arrayIPcLm8EEEEviT0_T1_ --------------------------
	.section	.nv.constant0._ZN2at6native29vectorized_elementwise_kernelILi8EZZZNS0_49_GLOBAL__N__b919a28f_16_Normalization_cu_5c38458737batch_norm_elementwise_backward_trainERKNS_6TensorES5_S5_S5_S5_S5_S5_ENKUlvE0_clEvENKUlvE_clEvEUldddddddE_St5arrayIPcLm8EEEEviT0_T1_,"a",@progbits
	.sectionflags	@""
	.align	4
.nv.constant0._ZN2at6native29vectorized_elementwise_kernelILi8EZZZNS0_49_GLOBAL__N__b919a28f_16_Normalization_cu_5c38458737batch_norm_elementwise_backward_trainERKNS_6TensorES5_S5_S5_S5_S5_S5_ENKUlvE0_clEvENKUlvE_clEvEUldddddddE_St5arrayIPcLm8EEEEviT0_T1_:
	.zero		984


//--------------------- .nv.constant0._ZN2at6native32batch_norm_backward_elemt_kernelIN3c108BFloat16ES3_fiEEvNS_27GenericPackedTensorAccessorIT_Lm3ENS_16DefaultPtrTraitsET2_EES8_NS4_IT1_Lm1ES6_S7_EESA_NS4_IT0_Lm1ES6_S7_EESA_SA_S8_S9_ --------------------------
	.section	.nv.constant0._ZN2at6native32batch_norm_backward_elemt_kernelIN3c108BFloat16ES3_fiEEvNS_27GenericPackedTensorAccessorIT_Lm3ENS_16DefaultPtrTraitsET2_EES8_NS4_IT1_Lm1ES6_S7_EESA_NS4_IT0_Lm1ES6_S7_EESA_SA_S8_S9_,"a",@progbits
	.sectionflags	@""
	.align	4
.nv.constant0._ZN2at6native32batch_norm_backward_elemt_kernelIN3c108BFloat16ES3_fiEEvNS_27GenericPackedTensorAccessorIT_Lm3ENS_16DefaultPtrTraitsET2_EES8_NS4_IT1_Lm1ES6_S7_EESA_NS4_IT0_Lm1ES6_S7_EESA_SA_S8_S9_:
	.zero		1076


//--------------------- .nv.constant0._ZN2at6native32batch_norm_backward_elemt_kernelIN3c108BFloat16EffiEEvNS_27GenericPackedTensorAccessorIT_Lm3ENS_16DefaultPtrTraitsET2_EES8_NS4_IT1_Lm1ES6_S7_EESA_NS4_IT0_Lm1ES6_S7_EESA_SA_S8_S9_ --------------------------
	.section	.nv.constant0._ZN2at6native32batch_norm_backward_elemt_kernelIN3c108BFloat16EffiEEvNS_27GenericPackedTensorAccessorIT_Lm3ENS_16DefaultPtrTraitsET2_EES8_NS4_IT1_Lm1ES6_S7_EESA_NS4_IT0_Lm1ES6_S7_EESA_SA_S8_S9_,"a",@progbits
	.sectionflags	@""
	.align	4
.nv.constant0._ZN2at6native32batch_norm_backward_elemt_kernelIN3c108BFloat16EffiEEvNS_27GenericPackedTensorAccessorIT_Lm3ENS_16DefaultPtrTraitsET2_EES8_NS4_IT1_Lm1ES6_S7_EESA_NS4_IT0_Lm1ES6_S7_EESA_SA_S8_S9_:
	.zero		1076


//--------------------- .nv.constant0._ZN2at6native32batch_norm_backward_elemt_kernelIN3c104HalfES3_fiEEvNS_27GenericPackedTensorAccessorIT_Lm3ENS_16DefaultPtrTraitsET2_EES8_NS4_IT1_Lm1ES6_S7_EESA_NS4_IT0_Lm1ES6_S7_EESA_SA_S8_S9_ --------------------------
	.section	.nv.constant0._ZN2at6native32batch_norm_backward_elemt_kernelIN3c104HalfES3_fiEEvNS_27GenericPackedTensorAccessorIT_Lm3ENS_16DefaultPtrTraitsET2_EES8_NS4_IT1_Lm1ES6_S7_EESA_NS4_IT0_Lm1ES6_S7_EESA_SA_S8_S9_,"a",@progbits
	.sectionflags	@""
	.align	4
.nv.constant0._ZN2at6native32batch_norm_backward_elemt_kernelIN3c104HalfES3_fiEEvNS_27GenericPackedTensorAccessorIT_Lm3ENS_16DefaultPtrTraitsET2_EES8_NS4_IT1_Lm1ES6_S7_EESA_NS4_IT0_Lm1ES6_S7_EESA_SA_S8_S9_:
	.zero		1076


//--------------------- .nv.constant0._ZN2at6native32batch_norm_backward_elemt_kernelIN3c104HalfEffiEEvNS_27GenericPackedTensorAccessorIT_Lm3ENS_16DefaultPtrTraitsET2_EES8_NS4_IT1_Lm1ES6_S7_EESA_NS4_IT0_Lm1ES6_S7_EESA_SA_S8_S9_ --------------------------
	.section	.nv.constant0._ZN2at6native32batch_norm_backward_elemt_kernelIN3c104HalfEffiEEvNS_27GenericPackedTensorAccessorIT_Lm3ENS_16DefaultPtrTraitsET2_EES8_NS4_IT1_Lm1ES6_S7_EESA_NS4_IT0_Lm1ES6_S7_EESA_SA_S8_S9_,"a",@progbits
	.sectionflags	@""
	.align	4
.nv.constant0._ZN2at6native32batch_norm_backward_elemt_kernelIN3c104HalfEffiEEvNS_27GenericPackedTensorAccessorIT_Lm3ENS_16DefaultPtrTraitsET2_EES8_NS4_IT1_Lm1ES6_S7_EESA_NS4_IT0_Lm1ES6_S7_EESA_SA_S8_S9_:
	.zero		1076


//--------------------- .nv.constant0._ZN2at6native32batch_norm_backward_elemt_kernelIfffiEEvNS_27GenericPackedTensorAccessorIT_Lm3ENS_16DefaultPtrTraitsET2_EES6_NS2_IT1_Lm1ES4_S5_EES8_NS2_IT0_Lm1ES4_S5_EES8_S8_S6_S7_ --------------------------
	.section	.nv.constant0._ZN2at6native32batch_norm_backward_elemt_kernelIfffiEEvNS_27GenericPackedTensorAccessorIT_Lm3ENS_16DefaultPtrTraitsET2_EES6_NS2_IT1_Lm1ES4_S5_EES8_NS2_IT0_Lm1ES4_S5_EES8_S8_S6_S7_,"a",@progbits
	.sectionflags	@""
	.align	4
.nv.constant0._ZN2at6native32batch_norm_backward_elemt_kernelIfffiEEvNS_27GenericPackedTensorAccessorIT_Lm3ENS_16DefaultPtrTraitsET2_EES6_NS2_IT1_Lm1ES4_S5_EES8_NS2_IT0_Lm1ES4_S5_EES8_S8_S6_S7_:
	.zero		1076


//--------------------- .nv.constant0._ZN2at6native32batch_norm_backward_elemt_kernelIdddiEEvNS_27GenericPackedTensorAccessorIT_Lm3ENS_16DefaultPtrTraitsET2_EES6_NS2_IT1_Lm1ES4_S5_EES8_NS2_IT0_Lm1ES4_S5_EES8_S8_S6_S7_ --------------------------
	.section	.nv.constant0._ZN2at6native32batch_norm_backward_elemt_kernelIdddiEEvNS_27GenericPackedTensorAccessorIT_Lm3ENS_16DefaultPtrTraitsET2_EES6_NS2_IT1_Lm1ES4_S5_EES8_NS2_IT0_Lm1ES4_S5_EES8_S8_S6_S7_,"a",@progbits
	.sectionflags	@""
	.align	4
.nv.constant0._ZN2at6native32batch_norm_backward_elemt_kernelIdddiEEvNS_27GenericPackedTensorAccessorIT_Lm3ENS_16DefaultPtrTraitsET2_EES6_NS2_IT1_Lm1ES4_S5_EES8_NS2_IT0_Lm1ES4_S5_EES8_S8_S6_S7_:
	.zero		1080


//--------------------- .nv.constant0._ZN2at6native18elementwise_kernelILi128ELi4EZNS0_15gpu_kernel_implIZZZNS0_49_GLOBAL__N__b919a28f_16_Normalization_cu_5c38458722batch_norm_elementwiseERKNS_6TensorES6_RKSt8optionalIS4_ESA_S6_S6_ENKUlvE0_clEvENKUlvE2_clEvEUlN3c104HalfEffffE_EEvRNS_18TensorIteratorBaseERKT_EUliE_EEviT1_ --------------------------
	.section	.nv.constant0._ZN2at6native18elementwise_kernelILi128ELi4EZNS0_15gpu_kernel_implIZZZNS0_49_GLOBAL__N__b919a28f_16_Normalization_cu_5c38458722batch_norm_elementwiseERKNS_6TensorES6_RKSt8optionalIS4_ESA_S6_S6_ENKUlvE0_clEvENKUlvE2_clEvEUlN3c104HalfEffffE_EEvRNS_18TensorIteratorBaseERKT_EUliE_EEviT1_,"a",@progbits
	.sectionflags	@""
	.align	4
.nv.constant0._ZN2at6native18elementwise_kernelILi128ELi4EZNS0_15gpu_kernel_implIZZZNS0_49_GLOBAL__N__b919a28f_16_Normalization_cu_5c38458722batch_norm_elementwiseERKNS_6TensorES6_RKSt8optionalIS4_ESA_S6_S6_ENKUlvE0_clEvENKUlvE2_clEvEUlN3c104HalfEffffE_EEvRNS_18TensorIteratorBaseERKT_EUliE_EEviT1_:
	.zero		1872


//--------------------- .nv.constant0._ZN2at6native27unrolled_elementwise_kernelIZZZNS0_49_GLOBAL__N__b919a28f_16_Normalization_cu_5c38458722batch_norm_elementwiseERKNS_6TensorES5_RKSt8optionalIS3_ES9_S5_S5_ENKUlvE0_clEvENKUlvE2_clEvEUlN3c104HalfEffffE_St5arrayIPcLm6EELi4E23TrivialOffsetCalculatorILi5EjESI_ILi1EjENS0_6memory12LoadWithCastILi5EEENSL_13StoreWithCastILi1EEEEEviT_T0_T2_T3_T4_T5_ --------------------------
	.section	.nv.constant0._ZN2at6native27unrolled_elementwise_kernelIZZZNS0_49_GLOBAL__N__b919a28f_16_Normalization_cu_5c38458722batch_norm_elementwiseERKNS_6TensorES5_RKSt8optionalIS3_ES9_S5_S5_ENKUlvE0_clEvENKUlvE2_clEvEUlN3c104HalfEffffE_St5arrayIPcLm6EELi4E23TrivialOffsetCalculatorILi5EjESI_ILi1EjENS0_6memory12LoadWithCastILi5EEENSL_13StoreWithCastILi1EEEEEviT_T0_T2_T3_T4_T5_,"a",@progbits
	.sectionflags	@""
	.align	4
.nv.constant0._ZN2at6native27unrolled_elementwise_kernelIZZZNS0_49_GLOBAL__N__b919a28f_16_Normalization_cu_5c38458722batch_norm_elementwiseERKNS_6TensorES5_RKSt8optionalIS3_ES9_S5_S5_ENKUlvE0_clEvENKUlvE2_clEvEUlN3c104HalfEffffE_St5arrayIPcLm6EELi4E23TrivialOffsetCalculatorILi5EjESI_ILi1EjENS0_6memory12LoadWithCastILi5EEENSL_13StoreWithCastILi1EEEEEviT_T0_T2_T3_T4_T5_:
	.zero		992


//--------------------- .nv.constant0._ZN2at6native18elementwise_kernelILi128ELi4EZNS0_22gpu_kernel_impl_nocastIZZZNS0_49_GLOBAL__N__b919a28f_16_Normalization_cu_5c38458722batch_norm_elementwiseERKNS_6TensorES6_RKSt8optionalIS4_ESA_S6_S6_ENKUlvE0_clEvENKUlvE2_clEvEUlN3c104HalfEffffE_EEvRNS_18TensorIteratorBaseERKT_EUliE_EEviT1_ --------------------------
	.section	.nv.constant0._ZN2at6native18elementwise_kernelILi128ELi4EZNS0_22gpu_kernel_impl_nocastIZZZNS0_49_GLOBAL__N__b919a28f_16_Normalization_cu_5c38458722batch_norm_elementwiseERKNS_6TensorES6_RKSt8optionalIS4_ESA_S6_S6_ENKUlvE0_clEvENKUlvE2_clEvEUlN3c104HalfEffffE_EEvRNS_18TensorIteratorBaseERKT_EUliE_EEviT1_,"a",@progbits
	.sectionflags	@""
	.align	4
.nv.constant0._ZN2at6native18elementwise_kernelILi128ELi4EZNS0_22gpu_kernel_impl_nocastIZZZNS0_49_GLOBAL__N__b919a28f_16_Normalization_cu_5c38458722batch_norm_elementwiseERKNS_6TensorES6_RKSt8optionalIS4_ESA_S6_S6_ENKUlvE0_clEvENKUlvE2_clEvEUlN3c104HalfEffffE_EEvRNS_18TensorIteratorBaseERKT_EUliE_EEviT1_:
	.zero		1872


//--------------------- .nv.constant0._ZN2at6native27unrolled_elementwise_kernelIZZZNS0_49_GLOBAL__N__b919a28f_16_Normalization_cu_5c38458722batch_norm_elementwiseERKNS_6TensorES5_RKSt8optionalIS3_ES9_S5_S5_ENKUlvE0_clEvENKUlvE2_clEvEUlN3c104HalfEffffE_St5arrayIPcLm6EELi4E23TrivialOffsetCalculatorILi5EjESI_ILi1EjENS0_6memory15LoadWithoutCastENSL_16StoreWithoutCastEEEviT_T0_T2_T3_T4_T5_ --------------------------
	.section	.nv.constant0._ZN2at6native27unrolled_elementwise_kernelIZZZNS0_49_GLOBAL__N__b919a28f_16_Normalization_cu_5c38458722batch_norm_elementwiseERKNS_6TensorES5_RKSt8optionalIS3_ES9_S5_S5_ENKUlvE0_clEvENKUlvE2_clEvEUlN3c104HalfEffffE_St5arrayIPcLm6EELi4E23TrivialOffsetCalculatorILi5EjESI_ILi1EjENS0_6memory15LoadWithoutCastENSL_16StoreWithoutCastEEEviT_T0_T2_T3_T4_T5_,"a",@progbits
	.sectionflags	@""
	.align	4
.nv.constant0._ZN2at6native27unrolled_elementwise_kernelIZZZNS0_49_GLOBAL__N__b919a28f_16_Normalization_cu_5c38458722batch_norm_elementwiseERKNS_6TensorES5_RKSt8optionalIS3_ES9_S5_S5_ENKUlvE0_clEvENKUlvE2_clEvEUlN3c104HalfEffffE_St5arrayIPcLm6EELi4E23TrivialOffsetCalculatorILi5EjESI_ILi1EjENS0_6memory15LoadWithoutCastENSL_16StoreWithoutCastEEEviT_T0_T2_T3_T4_T5_:
	.zero		956


//--------------------- .nv.constant0._ZN2at6native29vectorized_elementwise_kernelILi2EZZZNS0_49_GLOBAL__N__b919a28f_16_Normalization_cu_5c38458722batch_norm_elementwiseERKNS_6TensorES5_RKSt8optionalIS3_ES9_S5_S5_ENKUlvE0_clEvENKUlvE2_clEvEUlN3c104HalfEffffE_St5arrayIPcLm6EEEEviT0_T1_ --------------------------
	.section	.nv.constant0._ZN2at6native29vectorized_elementwise_kernelILi2EZZZNS0_49_GLOBAL__N__b919a28f_16_Normalization_cu_5c38458722batch_norm_elementwiseERKNS_6TensorES5_RKSt8optionalIS3_ES9_S5_S5_ENKUlvE0_clEvENKUlvE2_clEvEUlN3c104HalfEffffE_St5arrayIPcLm6EEEEviT0_T1_,"a",@progbits
	.sectionflags	@""
	.align	4
.nv.constant0._ZN2at6native29vectorized_elementwise_kernelILi2EZZZNS0_49_GLOBAL__N__b919a28f_16_Normalization_cu_5c38458722batch_norm_elementwiseERKNS_6TensorES5_RKSt8optionalIS3_ES9_S5_S5_ENKUlvE0_clEvENKUlvE2_clEvEUlN3c104HalfEffffE_St5arrayIPcLm6EEEEviT0_T1_:
	.zero		952


//--------------------- .nv.constant0._ZN2at6native29vectorized_elementwise_kernelILi4EZZZNS0_49_GLOBAL__N__b919a28f_16_Normalization_cu_5c38458722batch_norm_elementwiseERKNS_6TensorES5_RKSt8optionalIS3_ES9_S5_S5_ENKUlvE0_clEvENKUlvE2_clEvEUlN3c104HalfEffffE_St5arrayIPcLm6EEEEviT0_T1_ --------------------------
	.section	.nv.constant0._ZN2at6native29vectorized_elementwise_kernelILi4EZZZNS0_49_GLOBAL__N__b919a28f_16_Normalization_cu_5c38458722batch_norm_elementwiseERKNS_6TensorES5_RKSt8optionalIS3_ES9_S5_S5_ENKUlvE0_clEvENKUlvE2_clEvEUlN3c104HalfEffffE_St5arrayIPcLm6EEEEviT0_T1_,"a",@progbits
	.sectionflags	@""
	.align	4
.nv.constant0._ZN2at6native29vectorized_elementwise_kernelILi4EZZZNS0_49_GLOBAL__N__b919a28f_16_Normalization_cu_5c38458722batch_norm_elementwiseERKNS_6TensorES5_RKSt8optionalIS3_ES9_S5_S5_ENKUlvE0_clEvENKUlvE2_clEvEUlN3c104HalfEffffE_St5arrayIPcLm6EEEEviT0_T1_:
	.zero		952


//--------------------- .nv.constant0._ZN2at6native29vectorized_elementwise_kernelILi8EZZZNS0_49_GLOBAL__N__b919a28f_16_Normalization_cu_5c38458722batch_norm_elementwiseERKNS_6TensorES5_RKSt8optionalIS3_ES9_S5_S5_ENKUlvE0_clEvENKUlvE2_clEvEUlN3c104HalfEffffE_St5arrayIPcLm6EEEEviT0_T1_ --------------------------
	.section	.nv.constant0._ZN2at6native29vectorized_elementwise_kernelILi8EZZZNS0_49_GLOBAL__N__b919a28f_16_Normalization_cu_5c38458722batch_norm_elementwiseERKNS_6TensorES5_RKSt8optionalIS3_ES9_S5_S5_ENKUlvE0_clEvENKUlvE2_clEvEUlN3c104HalfEffffE_St5arrayIPcLm6EEEEviT0_T1_,"a",@progbits
	.sectionflags	@""
	.align	4
.nv.constant0._ZN2at6native29vectorized_elementwise_kernelILi8EZZZNS0_49_GLOBAL__N__b919a28f_16_Normalization_cu_5c38458722batch_norm_elementwiseERKNS_6TensorES5_RKSt8optionalIS3_ES9_S5_S5_ENKUlvE0_clEvENKUlvE2_clEvEUlN3c104HalfEffffE_St5arrayIPcLm6EEEEviT0_T1_:
	.zero		952


//--------------------- .nv.constant0._ZN2at6native18elementwise_kernelILi128ELi4EZNS0_15gpu_kernel_implIZZZNS0_49_GLOBAL__N__b919a28f_16_Normalization_cu_5c38458722batch_norm_elementwiseERKNS_6TensorES6_RKSt8optionalIS4_ESA_S6_S6_ENKUlvE0_clEvENKUlvE1_clEvEUlN3c108BFloat16EffffE_EEvRNS_18TensorIteratorBaseERKT_EUliE_EEviT1_ --------------------------
	.section	.nv.constant0._ZN2at6native18elementwise_kernelILi128ELi4EZNS0_15gpu_kernel_implIZZZNS0_49_GLOBAL__N__b919a28f_16_Normalization_cu_5c38458722batch_norm_elementwiseERKNS_6TensorES6_RKSt8optionalIS4_ESA_S6_S6_ENKUlvE0_clEvENKUlvE1_clEvEUlN3c108BFloat16EffffE_EEvRNS_18TensorIteratorBaseERKT_EUliE_EEviT1_,"a",@progbits
	.sectionflags	@""
	.align	4
.nv.constant0._ZN2at6native18elementwise_kernelILi128ELi4EZNS0_15gpu_kernel_implIZZZNS0_49_GLOBAL__N__b919a28f_16_Normalization_cu_5c38458722batch_norm_elementwiseERKNS_6TensorES6_RKSt8optionalIS4_ESA_S6_S6_ENKUlvE0_clEvENKUlvE1_clEvEUlN3c108BFloat16EffffE_EEvRNS_18TensorIteratorBaseERKT_EUliE_EEviT1_:
	.zero		1872


//--------------------- .nv.constant0._ZN2at6native27unrolled_elementwise_kernelIZZZNS0_49_GLOBAL__N__b919a28f_16_Normalization_cu_5c38458722batch_norm_elementwiseERKNS_6TensorES5_RKSt8optionalIS3_ES9_S5_S5_ENKUlvE0_clEvENKUlvE1_clEvEUlN3c108BFloat16EffffE_St5arrayIPcLm6EELi4E23TrivialOffsetCalculatorILi5EjESI_ILi1EjENS0_6memory12LoadWithCastILi5EEENSL_13StoreWithCastILi1EEEEEviT_T0_T2_T3_T4_T5_ --------------------------
	.section	.nv.constant0._ZN2at6native27unrolled_elementwise_kernelIZZZNS0_49_GLOBAL__N__b919a28f_16_Normalization_cu_5c38458722batch_norm_elementwiseERKNS_6TensorES5_RKSt8optionalIS3_ES9_S5_S5_ENKUlvE0_clEvENKUlvE1_clEvEUlN3c108BFloat16EffffE_St5arrayIPcLm6EELi4E23TrivialOffsetCalculatorILi5EjESI_ILi1EjENS0_6memory12LoadWithCastILi5EEENSL_13StoreWithCastILi1EEEEEviT_T0_T2_T3_T4_T5_,"a",@progbits
	.sectionflags	@""
	.align	4
.nv.constant0._ZN2at6native27unrolled_elementwise_kernelIZZZNS0_49_GLOBAL__N__b919a28f_16_Normalization_cu_5c38458722batch_norm_elementwiseERKNS_6TensorES5_RKSt8optionalIS3_ES9_S5_S5_ENKUlvE0_clEvENKUlvE1_clEvEUlN3c108BFloat16EffffE_St5arrayIPcLm6EELi4E23TrivialOffsetCalculatorILi5EjESI_ILi1EjENS0_6memory12LoadWithCastILi5EEENSL_13StoreWithCastILi1EEEEEviT_T0_T2_T3_T4_T5_:
	.zero		992


//--------------------- .nv.constant0._ZN2at6native18elementwise_kernelILi128ELi4EZNS0_22gpu_kernel_impl_nocastIZZZNS0_49_GLOBAL__N__b919a28f_16_Normalization_cu_5c38458722batch_norm_elementwiseERKNS_6TensorES6_RKSt8optionalIS4_ESA_S6_S6_ENKUlvE0_clEvENKUlvE1_clEvEUlN3c108BFloat16EffffE_EEvRNS_18TensorIteratorBaseERKT_EUliE_EEviT1_ --------------------------
	.section	.nv.constant0._ZN2at6native18elementwise_kernelILi128ELi4EZNS0_22gpu_kernel_impl_nocastIZZZNS0_49_GLOBAL__N__b919a28f_16_Normalization_cu_5c38458722batch_norm_elementwiseERKNS_6TensorES6_RKSt8optionalIS4_ESA_S6_S6_ENKUlvE0_clEvENKUlvE1_clEvEUlN3c108BFloat16EffffE_EEvRNS_18TensorIteratorBaseERKT_EUliE_EEviT1_,"a",@progbits
	.sectionflags	@""
	.align	4
.nv.constant0._ZN2at6native18elementwise_kernelILi128ELi4EZNS0_22gpu_kernel_impl_nocastIZZZNS0_49_GLOBAL__N__b919a28f_16_Normalization_cu_5c38458722batch_norm_elementwiseERKNS_6TensorES6_RKSt8optionalIS4_ESA_S6_S6_ENKUlvE0_clEvENKUlvE1_clEvEUlN3c108BFloat16EffffE_EEvRNS_18TensorIteratorBaseERKT_EUliE_EEviT1_:
	.zero		1872


//--------------------- .nv.constant0._ZN2at6native27unrolled_elementwise_kernelIZZZNS0_49_GLOBAL__N__b919a28f_16_Normalization_cu_5c38458722batch_norm_elementwiseERKNS_6TensorES5_RKSt8optionalIS3_ES9_S5_S5_ENKUlvE0_clEvENKUlvE1_clEvEUlN3c108BFloat16EffffE_St5arrayIPcLm6EELi4E23TrivialOffsetCalculatorILi5EjESI_ILi1EjENS0_6memory15LoadWithoutCastENSL_16StoreWithoutCastEEEviT_T0_T2_T3_T4_T5_ --------------------------
	.section	.nv.constant0._ZN2at6native27unrolled_elementwise_kernelIZZZNS0_49_GLOBAL__N__b919a28f_16_Normalization_cu_5c38458722batch_norm_elementwiseERKNS_6TensorES5_RKSt8optionalIS3_ES9_S5_S5_ENKUlvE0_clEvENKUlvE1_clEvEUlN3c108BFloat16EffffE_St5arrayIPcLm6EELi4E23TrivialOffsetCalculatorILi5EjESI_ILi1EjENS0_6memory15LoadWithoutCastENSL_16StoreWithoutCastEEEviT_T0_T2_T3_T4_T5_,"a",@progbits
	.sectionflags	@""
	.align	4
.nv.constant0._ZN2at6native27unrolled_elementwise_kernelIZZZNS0_49_GLOBAL__N__b919a28f_16_Normalization_cu_5c38458722batch_norm_elementwiseERKNS_6TensorES5_RKSt8optionalIS3_ES9_S5_S5_ENKUlvE0_clEvENKUlvE1_clEvEUlN3c108BFloat16EffffE_St5arrayIPcLm6EELi4E23TrivialOffsetCalculatorILi5EjESI_ILi1EjENS0_6memory15LoadWithoutCastENSL_16StoreWithoutCastEEEviT_T0_T2_T3_T4_T5_:
	.zero		956


//--------------------- .nv.constant0._ZN2at6native29vectorized_elementwise_kernelILi2EZZZNS0_49_GLOBAL__N__b919a28f_16_Normalization_cu_5c38458722batch_norm_elementwiseERKNS_6TensorES5_RKSt8optionalIS3_ES9_S5_S5_ENKUlvE0_clEvENKUlvE1_clEvEUlN3c108BFloat16EffffE_St5arrayIPcLm6EEEEviT0_T1_ --------------------------
	.section	.nv.constant0._ZN2at6native29vectorized_elementwise_kernelILi2EZZZNS0_49_GLOBAL__N__b919a28f_16_Normalization_cu_5c38458722batch_norm_elementwiseERKNS_6TensorES5_RKSt8optionalIS3_ES9_S5_S5_ENKUlvE0_clEvENKUlvE1_clEvEUlN3c108BFloat16EffffE_St5arrayIPcLm6EEEEviT0_T1_,"a",@progbits
	.sectionflags	@""
	.align	4
.nv.constant0._ZN2at6native29vectorized_elementwise_kernelILi2EZZZNS0_49_GLOBAL__N__b919a28f_16_Normalization_cu_5c38458722batch_norm_elementwiseERKNS_6TensorES5_RKSt8optionalIS3_ES9_S5_S5_ENKUlvE0_clEvENKUlvE1_clEvEUlN3c108BFloat16EffffE_St5arrayIPcLm6EEEEviT0_T1_:
	.zero		952


//--------------------- .nv.constant0._ZN2at6native29vectorized_elementwise_kernelILi4EZZZNS0_49_GLOBAL__N__b919a28f_16_Normalization_cu_5c38458722batch_norm_elementwiseERKNS_6TensorES5_RKSt8optionalIS3_ES9_S5_S5_ENKUlvE0_clEvENKUlvE1_clEvEUlN3c108BFloat16EffffE_St5arrayIPcLm6EEEEviT0_T1_ --------------------------
	.section	.nv.constant0._ZN2at6native29vectorized_elementwise_kernelILi4EZZZNS0_49_GLOBAL__N__b919a28f_16_Normalization_cu_5c38458722batch_norm_elementwiseERKNS_6TensorES5_RKSt8optionalIS3_ES9_S5_S5_ENKUlvE0_clEvENKUlvE1_clEvEUlN3c108BFloat16EffffE_St5arrayIPcLm6EEEEviT0_T1_,"a",@progbits
	.sectionflags	@""
	.align	4
.nv.constant0._ZN2at6native29vectorized_elementwise_kernelILi4EZZZNS0_49_GLOBAL__N__b919a28f_16_Normalization_cu_5c38458722batch_norm_elementwiseERKNS_6TensorES5_RKSt8optionalIS3_ES9_S5_S5_ENKUlvE0_clEvENKUlvE1_clEvEUlN3c108BFloat16EffffE_St5arrayIPcLm6EEEEviT0_T1_:
	.zero		952


//--------------------- .nv.constant0._ZN2at6native29vectorized_elementwise_kernelILi8EZZZNS0_49_GLOBAL__N__b919a28f_16_Normalization_cu_5c38458722batch_norm_elementwiseERKNS_6TensorES5_RKSt8optionalIS3_ES9_S5_S5_ENKUlvE0_clEvENKUlvE1_clEvEUlN3c108BFloat16EffffE_St5arrayIPcLm6EEEEviT0_T1_ --------------------------
	.section	.nv.constant0._ZN2at6native29vectorized_elementwise_kernelILi8EZZZNS0_49_GLOBAL__N__b919a28f_16_Normalization_cu_5c38458722batch_norm_elementwiseERKNS_6TensorES5_RKSt8optionalIS3_ES9_S5_S5_ENKUlvE0_clEvENKUlvE1_clEvEUlN3c108BFloat16EffffE_St5arrayIPcLm6EEEEviT0_T1_,"a",@progbits
	.sectionflags	@""
	.align	4
.nv.constant0._ZN2at6native29vectorized_elementwise_kernelILi8EZZZNS0_49_GLOBAL__N__b919a28f_16_Normalization_cu_5c38458722batch_norm_elementwiseERKNS_6TensorES5_RKSt8optionalIS3_ES9_S5_S5_ENKUlvE0_clEvENKUlvE1_clEvEUlN3c108BFloat16EffffE_St5arrayIPcLm6EEEEviT0_T1_:
	.zero		952


//--------------------- .nv.constant0._ZN2at6native18elementwise_kernelILi128ELi4EZNS0_15gpu_kernel_implIZZZNS0_49_GLOBAL__N__b919a28f_16_Normalization_cu_5c38458722batch_norm_elementwiseERKNS_6TensorES6_RKSt8optionalIS4_ESA_S6_S6_ENKUlvE0_clEvENKUlvE0_clEvEUlfffffE_EEvRNS_18TensorIteratorBaseERKT_EUliE_EEviT1_ --------------------------
	.section	.nv.constant0._ZN2at6native18elementwise_kernelILi128ELi4EZNS0_15gpu_kernel_implIZZZNS0_49_GLOBAL__N__b919a28f_16_Normalization_cu_5c38458722batch_norm_elementwiseERKNS_6TensorES6_RKSt8optionalIS4_ESA_S6_S6_ENKUlvE0_clEvENKUlvE0_clEvEUlfffffE_EEvRNS_18TensorIteratorBaseERKT_EUliE_EEviT1_,"a",@progbits
	.sectionflags	@""
	.align	4
.nv.constant0._ZN2at6native18elementwise_kernelILi128ELi4EZNS0_15gpu_kernel_implIZZZNS0_49_GLOBAL__N__b919a28f_16_Normalization_cu_5c38458722batch_norm_elementwiseERKNS_6TensorES6_RKSt8optionalIS4_ESA_S6_S6_ENKUlvE0_clEvENKUlvE0_clEvEUlfffffE_EEvRNS_18TensorIteratorBaseERKT_EUliE_EEviT1_:
	.zero		1872


//--------------------- .nv.constant0._ZN2at6native27unrolled_elementwise_kernelIZZZNS0_49_GLOBAL__N__b919a28f_16_Normalization_cu_5c38458722batch_norm_elementwiseERKNS_6TensorES5_RKSt8optionalIS3_ES9_S5_S5_ENKUlvE0_clEvENKUlvE0_clEvEUlfffffE_St5arrayIPcLm6EELi4E23TrivialOffsetCalculatorILi5EjESG_ILi1EjENS0_6memory12LoadWithCastILi5EEENSJ_13StoreWithCastILi1EEEEEviT_T0_T2_T3_T4_T5_ --------------------------
	.section	.nv.constant0._ZN2at6native27unrolled_elementwise_kernelIZZZNS0_49_GLOBAL__N__b919a28f_16_Normalization_cu_5c38458722batch_norm_elementwiseERKNS_6TensorES5_RKSt8optionalIS3_ES9_S5_S5_ENKUlvE0_clEvENKUlvE0_clEvEUlfffffE_St5arrayIPcLm6EELi4E23TrivialOffsetCalculatorILi5EjESG_ILi1EjENS0_6memory12LoadWithCastILi5EEENSJ_13StoreWithCastILi1EEEEEviT_T0_T2_T3_T4_T5_,"a",@progbits
	.sectionflags	@""
	.align	4
.nv.constant0._ZN2at6native27unrolled_elementwise_kernelIZZZNS0_49_GLOBAL__N__b919a28f_16_Normalization_cu_5c38458722batch_norm_elementwiseERKNS_6TensorES5_RKSt8optionalIS3_ES9_S5_S5_ENKUlvE0_clEvENKUlvE0_clEvEUlfffffE_St5arrayIPcLm6EELi4E23TrivialOffsetCalculatorILi5EjESG_ILi1EjENS0_6memory12LoadWithCastILi5EEENSJ_13StoreWithCastILi1EEEEEviT_T0_T2_T3_T4_T5_:
	.zero		992


//--------------------- .nv.constant0._ZN2at6native18elementwise_kernelILi128ELi2EZNS0_22gpu_kernel_impl_nocastIZZZNS0_49_GLOBAL__N__b919a28f_16_Normalization_cu_5c38458722batch_norm_elementwiseERKNS_6TensorES6_RKSt8optionalIS4_ESA_S6_S6_ENKUlvE0_clEvENKUlvE0_clEvEUlfffffE_EEvRNS_18TensorIteratorBaseERKT_EUliE_EEviT1_ --------------------------
	.section	.nv.constant0._ZN2at6native18elementwise_kernelILi128ELi2EZNS0_22gpu_kernel_impl_nocastIZZZNS0_49_GLOBAL__N__b919a28f_16_Normalization_cu_5c38458722batch_norm_elementwiseERKNS_6TensorES6_RKSt8optionalIS4_ESA_S6_S6_ENKUlvE0_clEvENKUlvE0_clEvEUlfffffE_EEvRNS_18TensorIteratorBaseERKT_EUliE_EEviT1_,"a",@progbits
	.sectionflags	@""
	.align	4
.nv.constant0._ZN2at6native18elementwise_kernelILi128ELi2EZNS0_22gpu_kernel_impl_nocastIZZZNS0_49_GLOBAL__N__b919a28f_16_Normalization_cu_5c38458722batch_norm_elementwiseERKNS_6TensorES6_RKSt8optionalIS4_ESA_S6_S6_ENKUlvE0_clEvENKUlvE0_clEvEUlfffffE_EEvRNS_18TensorIteratorBaseERKT_EUliE_EEviT1_:
	.zero		1872


//--------------------- .nv.constant0._ZN2at6native27unrolled_elementwise_kernelIZZZNS0_49_GLOBAL__N__b919a28f_16_Normalization_cu_5c38458722batch_norm_elementwiseERKNS_6TensorES5_RKSt8optionalIS3_ES9_S5_S5_ENKUlvE0_clEvENKUlvE0_clEvEUlfffffE_St5arrayIPcLm6EELi4E23TrivialOffsetCalculatorILi5EjESG_ILi1EjENS0_6memory15LoadWithoutCastENSJ_16StoreWithoutCastEEEviT_T0_T2_T3_T4_T5_ --------------------------
	.section	.nv.constant0._ZN2at6native27unrolled_elementwise_kernelIZZZNS0_49_GLOBAL__N__b919a28f_16_Normalization_cu_5c38458722batch_norm_elementwiseERKNS_6TensorES5_RKSt8optionalIS3_ES9_S5_S5_ENKUlvE0_clEvENKUlvE0_clEvEUlfffffE_St5arrayIPcLm6EELi4E23TrivialOffsetCalculatorILi5EjESG_ILi1EjENS0_6memory15LoadWithoutCastENSJ_16StoreWithoutCastEEEviT_T0_T2_T3_T4_T5_,"a",@progbits
	.sectionflags	@""
	.align	4
.nv.constant0._ZN2at6native27unrolled_elementwise_kernelIZZZNS0_49_GLOBAL__N__b919a28f_16_Normalization_cu_5c38458722batch_norm_elementwiseERKNS_6TensorES5_RKSt8optionalIS3_ES9_S5_S5_ENKUlvE0_clEvENKUlvE0_clEvEUlfffffE_St5arrayIPcLm6EELi4E23TrivialOffsetCalculatorILi5EjESG_ILi1EjENS0_6memory15LoadWithoutCastENSJ_16StoreWithoutCastEEEviT_T0_T2_T3_T4_T5_:
	.zero		956


//--------------------- .nv.constant0._ZN2at6native29vectorized_elementwise_kernelILi2EZZZNS0_49_GLOBAL__N__b919a28f_16_Normalization_cu_5c38458722batch_norm_elementwiseERKNS_6TensorES5_RKSt8optionalIS3_ES9_S5_S5_ENKUlvE0_clEvENKUlvE0_clEvEUlfffffE_St5arrayIPcLm6EEEEviT0_T1_ --------------------------
	.section	.nv.constant0._ZN2at6native29vectorized_elementwise_kernelILi2EZZZNS0_49_GLOBAL__N__b919a28f_16_Normalization_cu_5c38458722batch_norm_elementwiseERKNS_6TensorES5_RKSt8optionalIS3_ES9_S5_S5_ENKUlvE0_clEvENKUlvE0_clEvEUlfffffE_St5arrayIPcLm6EEEEviT0_T1_,"a",@progbits
	.sectionflags	@""
	.align	4
.nv.constant0._ZN2at6native29vectorized_elementwise_kernelILi2EZZZNS0_49_GLOBAL__N__b919a28f_16_Normalization_cu_5c38458722batch_norm_elementwiseERKNS_6TensorES5_RKSt8optionalIS3_ES9_S5_S5_ENKUlvE0_clEvENKUlvE0_clEvEUlfffffE_St5arrayIPcLm6EEEEviT0_T1_:
	.zero		952


//--------------------- .nv.constant0._ZN2at6native29vectorized_elementwise_kernelILi4EZZZNS0_49_GLOBAL__N__b919a28f_16_Normalization_cu_5c38458722batch_norm_elementwiseERKNS_6TensorES5_RKSt8optionalIS3_ES9_S5_S5_ENKUlvE0_clEvENKUlvE0_clEvEUlfffffE_St5arrayIPcLm6EEEEviT0_T1_ --------------------------
	.section	.nv.constant0._ZN2at6native29vectorized_elementwise_kernelILi4EZZZNS0_49_GLOBAL__N__b919a28f_16_Normalization_cu_5c38458722batch_norm_elementwiseERKNS_6TensorES5_RKSt8optionalIS3_ES9_S5_S5_ENKUlvE0_clEvENKUlvE0_clEvEUlfffffE_St5arrayIPcLm6EEEEviT0_T1_,"a",@progbits
	.sectionflags	@""
	.align	4
.nv.constant0._ZN2at6native29vectorized_elementwise_kernelILi4EZZZNS0_49_GLOBAL__N__b919a28f_16_Normalization_cu_5c38458722batch_norm_elementwiseERKNS_6TensorES5_RKSt8optionalIS3_ES9_S5_S5_ENKUlvE0_clEvENKUlvE0_clEvEUlfffffE_St5arrayIPcLm6EEEEviT0_T1_:
	.zero		952


//--------------------- .nv.constant0._ZN2at6native29vectorized_elementwise_kernelILi8EZZZNS0_49_GLOBAL__N__b919a28f_16_Normalization_cu_5c38458722batch_norm_elementwiseERKNS_6TensorES5_RKSt8optionalIS3_ES9_S5_S5_ENKUlvE0_clEvENKUlvE0_clEvEUlfffffE_St5arrayIPcLm6EEEEviT0_T1_ --------------------------
	.section	.nv.constant0._ZN2at6native29vectorized_elementwise_kernelILi8EZZZNS0_49_GLOBAL__N__b919a28f_16_Normalization_cu_5c38458722batch_norm_elementwiseERKNS_6TensorES5_RKSt8optionalIS3_ES9_S5_S5_ENKUlvE0_clEvENKUlvE0_clEvEUlfffffE_St5arrayIPcLm6EEEEviT0_T1_,"a",@progbits
	.sectionflags	@""
	.align	4
.nv.constant0._ZN2at6native29vectorized_elementwise_kernelILi8EZZZNS0_49_GLOBAL__N__b919a28f_16_Normalization_cu_5c38458722batch_norm_elementwiseERKNS_6TensorES5_RKSt8optionalIS3_ES9_S5_S5_ENKUlvE0_clEvENKUlvE0_clEvEUlfffffE_St5arrayIPcLm6EEEEviT0_T1_:
	.zero		952


//--------------------- .nv.constant0._ZN2at6native18elementwise_kernelILi128ELi4EZNS0_15gpu_kernel_implIZZZNS0_49_GLOBAL__N__b919a28f_16_Normalization_cu_5c38458722batch_norm_elementwiseERKNS_6TensorES6_RKSt8optionalIS4_ESA_S6_S6_ENKUlvE0_clEvENKUlvE_clEvEUldddddE_EEvRNS_18TensorIteratorBaseERKT_EUliE_EEviT1_ --------------------------
	.section	.nv.constant0._ZN2at6native18elementwise_kernelILi128ELi4EZNS0_15gpu_kernel_implIZZZNS0_49_GLOBAL__N__b919a28f_16_Normalization_cu_5c38458722batch_norm_elementwiseERKNS_6TensorES6_RKSt8optionalIS4_ESA_S6_S6_ENKUlvE0_clEvENKUlvE_clEvEUldddddE_EEvRNS_18TensorIteratorBaseERKT_EUliE_EEviT1_,"a",@progbits
	.sectionflags	@""
	.align	4
.nv.constant0._ZN2at6native18elementwise_kernelILi128ELi4EZNS0_15gpu_kernel_implIZZZNS0_49_GLOBAL__N__b919a28f_16_Normalization_cu_5c38458722batch_norm_elementwiseERKNS_6TensorES6_RKSt8optionalIS4_ESA_S6_S6_ENKUlvE0_clEvENKUlvE_clEvEUldddddE_EEvRNS_18TensorIteratorBaseERKT_EUliE_EEviT1_:
	.zero		1872


//--------------------- .nv.constant0._ZN2at6native27unrolled_elementwise_kernelIZZZNS0_49_GLOBAL__N__b919a28f_16_Normalization_cu_5c38458722batch_norm_elementwiseERKNS_6TensorES5_RKSt8optionalIS3_ES9_S5_S5_ENKUlvE0_clEvENKUlvE_clEvEUldddddE_St5arrayIPcLm6EELi4E23TrivialOffsetCalculatorILi5EjESG_ILi1EjENS0_6memory12LoadWithCastILi5EEENSJ_13StoreWithCastILi1EEEEEviT_T0_T2_T3_T4_T5_ --------------------------
	.section	.nv.constant0._ZN2at6native27unrolled_elementwise_kernelIZZZNS0_49_GLOBAL__N__b919a28f_16_Normalization_cu_5c38458722batch_norm_elementwiseERKNS_6TensorES5_RKSt8optionalIS3_ES9_S5_S5_ENKUlvE0_clEvENKUlvE_clEvEUldddddE_St5arrayIPcLm6EELi4E23TrivialOffsetCalculatorILi5EjESG_ILi1EjENS0_6memory12LoadWithCastILi5EEENSJ_13StoreWithCastILi1EEEEEviT_T0_T2_T3_T4_T5_,"a",@progbits
	.sectionflags	@""
	.align	4
.nv.constant0._ZN2at6native27unrolled_elementwise_kernelIZZZNS0_49_GLOBAL__N__b919a28f_16_Normalization_cu_5c38458722batch_norm_elementwiseERKNS_6TensorES5_RKSt8optionalIS3_ES9_S5_S5_ENKUlvE0_clEvENKUlvE_clEvEUldddddE_St5arrayIPcLm6EELi4E23TrivialOffsetCalculatorILi5EjESG_ILi1EjENS0_6memory12LoadWithCastILi5EEENSJ_13StoreWithCastILi1EEEEEviT_T0_T2_T3_T4_T5_:
	.zero		992


//--------------------- .nv.constant0._ZN2at6native18elementwise_kernelILi128ELi2EZNS0_22gpu_kernel_impl_nocastIZZZNS0_49_GLOBAL__N__b919a28f_16_Normalization_cu_5c38458722batch_norm_elementwiseERKNS_6TensorES6_RKSt8optionalIS4_ESA_S6_S6_ENKUlvE0_clEvENKUlvE_clEvEUldddddE_EEvRNS_18TensorIteratorBaseERKT_EUliE_EEviT1_ --------------------------
	.section	.nv.constant0._ZN2at6native18elementwise_kernelILi128ELi2EZNS0_22gpu_kernel_impl_nocastIZZZNS0_49_GLOBAL__N__b919a28f_16_Normalization_cu_5c38458722batch_norm_elementwiseERKNS_6TensorES6_RKSt8optionalIS4_ESA_S6_S6_ENKUlvE0_clEvENKUlvE_clEvEUldddddE_EEvRNS_18TensorIteratorBaseERKT_EUliE_EEviT1_,"a",@progbits
	.sectionflags	@""
	.align	4
.nv.constant0._ZN2at6native18elementwise_kernelILi128ELi2EZNS0_22gpu_kernel_impl_nocastIZZZNS0_49_GLOBAL__N__b919a28f_16_Normalization_cu_5c38458722batch_norm_elementwiseERKNS_6TensorES6_RKSt8optionalIS4_ESA_S6_S6_ENKUlvE0_clEvENKUlvE_clEvEUldddddE_EEvRNS_18TensorIteratorBaseERKT_EUliE_EEviT1_:
	.zero		1872


//--------------------- .nv.constant0._ZN2at6native27unrolled_elementwise_kernelIZZZNS0_49_GLOBAL__N__b919a28f_16_Normalization_cu_5c38458722batch_norm_elementwiseERKNS_6TensorES5_RKSt8optionalIS3_ES9_S5_S5_ENKUlvE0_clEvENKUlvE_clEvEUldddddE_St5arrayIPcLm6EELi4E23TrivialOffsetCalculatorILi5EjESG_ILi1EjENS0_6memory15LoadWithoutCastENSJ_16StoreWithoutCastEEEviT_T0_T2_T3_T4_T5_ --------------------------
	.section	.nv.constant0._ZN2at6native27unrolled_elementwise_kernelIZZZNS0_49_GLOBAL__N__b919a28f_16_Normalization_cu_5c38458722batch_norm_elementwiseERKNS_6TensorES5_RKSt8optionalIS3_ES9_S5_S5_ENKUlvE0_clEvENKUlvE_clEvEUldddddE_St5arrayIPcLm6EELi4E23TrivialOffsetCalculatorILi5EjESG_ILi1EjENS0_6memory15LoadWithoutCastENSJ_16StoreWithoutCastEEEviT_T0_T2_T3_T4_T5_,"a",@progbits
	.sectionflags	@""
	.align	4
.nv.constant0._ZN2at6native27unrolled_elementwise_kernelIZZZNS0_49_GLOBAL__N__b919a28f_16_Normalization_cu_5c38458722batch_norm_elementwiseERKNS_6TensorES5_RKSt8optionalIS3_ES9_S5_S5_ENKUlvE0_clEvENKUlvE_clEvEUldddddE_St5arrayIPcLm6EELi4E23TrivialOffsetCalculatorILi5EjESG_ILi1EjENS0_6memory15LoadWithoutCastENSJ_16StoreWithoutCastEEEviT_T0_T2_T3_T4_T5_:
	.zero		956


//--------------------- .nv.constant0._ZN2at6native29vectorized_elementwise_kernelILi2EZZZNS0_49_GLOBAL__N__b919a28f_16_Normalization_cu_5c38458722batch_norm_elementwiseERKNS_6TensorES5_RKSt8optionalIS3_ES9_S5_S5_ENKUlvE0_clEvENKUlvE_clEvEUldddddE_St5arrayIPcLm6EEEEviT0_T1_ --------------------------
	.section	.nv.constant0._ZN2at6native29vectorized_elementwise_kernelILi2EZZZNS0_49_GLOBAL__N__b919a28f_16_Normalization_cu_5c38458722batch_norm_elementwiseERKNS_6TensorES5_RKSt8optionalIS3_ES9_S5_S5_ENKUlvE0_clEvENKUlvE_clEvEUldddddE_St5arrayIPcLm6EEEEviT0_T1_,"a",@progbits
	.sectionflags	@""
	.align	4
.nv.constant0._ZN2at6native29vectorized_elementwise_kernelILi2EZZZNS0_49_GLOBAL__N__b919a28f_16_Normalization_cu_5c38458722batch_norm_elementwiseERKNS_6TensorES5_RKSt8optionalIS3_ES9_S5_S5_ENKUlvE0_clEvENKUlvE_clEvEUldddddE_St5arrayIPcLm6EEEEviT0_T1_:
	.zero		952


//--------------------- .nv.constant0._ZN2at6native29vectorized_elementwise_kernelILi4EZZZNS0_49_GLOBAL__N__b919a28f_16_Normalization_cu_5c38458722batch_norm_elementwiseERKNS_6TensorES5_RKSt8optionalIS3_ES9_S5_S5_ENKUlvE0_clEvENKUlvE_clEvEUldddddE_St5arrayIPcLm6EEEEviT0_T1_ --------------------------
	.section	.nv.constant0._ZN2at6native29vectorized_elementwise_kernelILi4EZZZNS0_49_GLOBAL__N__b919a28f_16_Normalization_cu_5c38458722batch_norm_elementwiseERKNS_6TensorES5_RKSt8optionalIS3_ES9_S5_S5_ENKUlvE0_clEvENKUlvE_clEvEUldddddE_St5arrayIPcLm6EEEEviT0_T1_,"a",@progbits
	.sectionflags	@""
	.align	4
.nv.constant0._ZN2at6native29vectorized_elementwise_kernelILi4EZZZNS0_49_GLOBAL__N__b919a28f_16_Normalization_cu_5c38458722batch_norm_elementwiseERKNS_6TensorES5_RKSt8optionalIS3_ES9_S5_S5_ENKUlvE0_clEvENKUlvE_clEvEUldddddE_St5arrayIPcLm6EEEEviT0_T1_:
	.zero		952


//--------------------- .nv.constant0._ZN2at6native29vectorized_elementwise_kernelILi8EZZZNS0_49_GLOBAL__N__b919a28f_16_Normalization_cu_5c38458722batch_norm_elementwiseERKNS_6TensorES5_RKSt8optionalIS3_ES9_S5_S5_ENKUlvE0_clEvENKUlvE_clEvEUldddddE_St5arrayIPcLm6EEEEviT0_T1_ --------------------------
	.section	.nv.constant0._ZN2at6native29vectorized_elementwise_kernelILi8EZZZNS0_49_GLOBAL__N__b919a28f_16_Normalization_cu_5c38458722batch_norm_elementwiseERKNS_6TensorES5_RKSt8optionalIS3_ES9_S5_S5_ENKUlvE0_clEvENKUlvE_clEvEUldddddE_St5arrayIPcLm6EEEEviT0_T1_,"a",@progbits
	.sectionflags	@""
	.align	4
.nv.constant0._ZN2at6native29vectorized_elementwise_kernelILi8EZZZNS0_49_GLOBAL__N__b919a28f_16_Normalization_cu_5c38458722batch_norm_elementwiseERKNS_6TensorES5_RKSt8optionalIS3_ES9_S5_S5_ENKUlvE0_clEvENKUlvE_clEvEUldddddE_St5arrayIPcLm6EEEEviT0_T1_:
	.zero		952


//--------------------- .nv.constant0._ZN2at6native33batch_norm_transform_input_kernelIN3c104HalfES3_fLb1EiEEvNS_27GenericPackedTensorAccessorIKT_Lm3ENS_17RestrictPtrTraitsET3_EENS4_IS5_Lm3ES7_S8_EENS4_INSt11conditionalIXT2_ET1_T0_E4typeELm1ES7_S8_EESG_NS4_IKSD_Lm1ES7_S8_EESI_SC_ --------------------------
	.section	.nv.constant0._ZN2at6native33batch_norm_transform_input_kernelIN3c104HalfES3_fLb1EiEEvNS_27GenericPackedTensorAccessorIKT_Lm3ENS_17RestrictPtrTraitsET3_EENS4_IS5_Lm3ES7_S8_EENS4_INSt11conditionalIXT2_ET1_T0_E4typeELm1ES7_S8_EESG_NS4_IKSD_Lm1ES7_S8_EESI_SC_,"a",@progbits
	.sectionflags	@""
	.align	4
.nv.constant0._ZN2at6native33batch_norm_transform_input_kernelIN3c104HalfES3_fLb1EiEEvNS_27GenericPackedTensorAccessorIKT_Lm3ENS_17RestrictPtrTraitsET3_EENS4_IS5_Lm3ES7_S8_EENS4_INSt11conditionalIXT2_ET1_T0_E4typeELm1ES7_S8_EESG_NS4_IKSD_Lm1ES7_S8_EESI_SC_:
	.zero		1028


//--------------------- .nv.constant0._ZN2at6native33batch_norm_transform_input_kernelIN3c104HalfEffLb1EiEEvNS_27GenericPackedTensorAccessorIKT_Lm3ENS_17RestrictPtrTraitsET3_EENS4_IS5_Lm3ES7_S8_EENS4_INSt11conditionalIXT2_ET1_T0_E4typeELm1ES7_S8_EESG_NS4_IKSD_Lm1ES7_S8_EESI_SC_ --------------------------
	.section	.nv.constant0._ZN2at6native33batch_norm_transform_input_kernelIN3c104HalfEffLb1EiEEvNS_27GenericPackedTensorAccessorIKT_Lm3ENS_17RestrictPtrTraitsET3_EENS4_IS5_Lm3ES7_S8_EENS4_INSt11conditionalIXT2_ET1_T0_E4typeELm1ES7_S8_EESG_NS4_IKSD_Lm1ES7_S8_EESI_SC_,"a",@progbits
	.sectionflags	@""
	.align	4
.nv.constant0._ZN2at6native33batch_norm_transform_input_kernelIN3c104HalfEffLb1EiEEvNS_27GenericPackedTensorAccessorIKT_Lm3ENS_17RestrictPtrTraitsET3_EENS4_IS5_Lm3ES7_S8_EENS4_INSt11conditionalIXT2_ET1_T0_E4typeELm1ES7_S8_EESG_NS4_IKSD_Lm1ES7_S8_EESI_SC_:
	.zero		1028


//--------------------- .nv.constant0._ZN2at6native33batch_norm_transform_input_kernelIN3c108BFloat16ES3_fLb1EiEEvNS_27GenericPackedTensorAccessorIKT_Lm3ENS_17RestrictPtrTraitsET3_EENS4_IS5_Lm3ES7_S8_EENS4_INSt11conditionalIXT2_ET1_T0_E4typeELm1ES7_S8_EESG_NS4_IKSD_Lm1ES7_S8_EESI_SC_ --------------------------
	.section	.nv.constant0._ZN2at6native33batch_norm_transform_input_kernelIN3c108BFloat16ES3_fLb1EiEEvNS_27GenericPackedTensorAccessorIKT_Lm3ENS_17RestrictPtrTraitsET3_EENS4_IS5_Lm3ES7_S8_EENS4_INSt11conditionalIXT2_ET1_T0_E4typeELm1ES7_S8_EESG_NS4_IKSD_Lm1ES7_S8_EESI_SC_,"a",@progbits
	.sectionflags	@""
	.align	4
.nv.constant0._ZN2at6native33batch_norm_transform_input_kernelIN3c108BFloat16ES3_fLb1EiEEvNS_27GenericPackedTensorAccessorIKT_Lm3ENS_17RestrictPtrTraitsET3_EENS4_IS5_Lm3ES7_S8_EENS4_INSt11conditionalIXT2_ET1_T0_E4typeELm1ES7_S8_EESG_NS4_IKSD_Lm1ES7_S8_EESI_SC_:
	.zero		1028


//--------------------- .nv.constant0._ZN2at6native33batch_norm_transform_input_kernelIN3c108BFloat16EffLb1EiEEvNS_27GenericPackedTensorAccessorIKT_Lm3ENS_17RestrictPtrTraitsET3_EENS4_IS5_Lm3ES7_S8_EENS4_INSt11conditionalIXT2_ET1_T0_E4typeELm1ES7_S8_EESG_NS4_IKSD_Lm1ES7_S8_EESI_SC_ --------------------------
	.section	.nv.constant0._ZN2at6native33batch_norm_transform_input_kernelIN3c108BFloat16EffLb1EiEEvNS_27GenericPackedTensorAccessorIKT_Lm3ENS_17RestrictPtrTraitsET3_EENS4_IS5_Lm3ES7_S8_EENS4_INSt11conditionalIXT2_ET1_T0_E4typeELm1ES7_S8_EESG_NS4_IKSD_Lm1ES7_S8_EESI_SC_,"a",@progbits
	.sectionflags	@""
	.align	4
.nv.constant0._ZN2at6native33batch_norm_transform_input_kernelIN3c108BFloat16EffLb1EiEEvNS_27GenericPackedTensorAccessorIKT_Lm3ENS_17RestrictPtrTraitsET3_EENS4_IS5_Lm3ES7_S8_EENS4_INSt11conditionalIXT2_ET1_T0_E4typeELm1ES7_S8_EESG_NS4_IKSD_Lm1ES7_S8_EESI_SC_:
	.zero		1028


//--------------------- .nv.constant0._ZN2at6native33batch_norm_transform_input_kernelIfffLb1EiEEvNS_27GenericPackedTensorAccessorIKT_Lm3ENS_17RestrictPtrTraitsET3_EENS2_IS3_Lm3ES5_S6_EENS2_INSt11conditionalIXT2_ET1_T0_E4typeELm1ES5_S6_EESE_NS2_IKSB_Lm1ES5_S6_EESG_SA_ --------------------------
	.section	.nv.constant0._ZN2at6native33batch_norm_transform_input_kernelIfffLb1EiEEvNS_27GenericPackedTensorAccessorIKT_Lm3ENS_17RestrictPtrTraitsET3_EENS2_IS3_Lm3ES5_S6_EENS2_INSt11conditionalIXT2_ET1_T0_E4typeELm1ES5_S6_EESE_NS2_IKSB_Lm1ES5_S6_EESG_SA_,"a",@progbits
	.sectionflags	@""
	.align	4
.nv.constant0._ZN2at6native33batch_norm_transform_input_kernelIfffLb1EiEEvNS_27GenericPackedTensorAccessorIKT_Lm3ENS_17RestrictPtrTraitsET3_EENS2_IS3_Lm3ES5_S6_EENS2_INSt11conditionalIXT2_ET1_T0_E4typeELm1ES5_S6_EESE_NS2_IKSB_Lm1ES5_S6_EESG_SA_:
	.zero		1028


//--------------------- .nv.constant0._ZN2at6native33batch_norm_transform_input_kernelIdddLb1EiEEvNS_27GenericPackedTensorAccessorIKT_Lm3ENS_17RestrictPtrTraitsET3_EENS2_IS3_Lm3ES5_S6_EENS2_INSt11conditionalIXT2_ET1_T0_E4typeELm1ES5_S6_EESE_NS2_IKSB_Lm1ES5_S6_EESG_SA_ --------------------------
	.section	.nv.constant0._ZN2at6native33batch_norm_transform_input_kernelIdddLb1EiEEvNS_27GenericPackedTensorAccessorIKT_Lm3ENS_17RestrictPtrTraitsET3_EENS2_IS3_Lm3ES5_S6_EENS2_INSt11conditionalIXT2_ET1_T0_E4typeELm1ES5_S6_EESE_NS2_IKSB_Lm1ES5_S6_EESG_SA_,"a",@progbits
	.sectionflags	@""
	.align	4
.nv.constant0._ZN2at6native33batch_norm_transform_input_kernelIdddLb1EiEEvNS_27GenericPackedTensorAccessorIKT_Lm3ENS_17RestrictPtrTraitsET3_EENS2_IS3_Lm3ES5_S6_EENS2_INSt11conditionalIXT2_ET1_T0_E4typeELm1ES5_S6_EESE_NS2_IKSB_Lm1ES5_S6_EESG_SA_:
	.zero		1032


//--------------------- .nv.constant0._ZN2at6native46batch_norm_backward_elemt_channels_last_kernelILi4EN3c108BFloat16EfS3_EEvPKT0_S6_PKT1_S9_PKT2_S9_S9_PS4_S7_ii --------------------------
	.section	.nv.constant0._ZN2at6native46batch_norm_backward_elemt_channels_last_kernelILi4EN3c108BFloat16EfS3_EEvPKT0_S6_PKT1_S9_PKT2_S9_S9_PS4_S7_ii,"a",@progbits
	.sectionflags	@""
	.align	4
.nv.constant0._ZN2at6native46batch_norm_backward_elemt_channels_last_kernelILi4EN3c108BFloat16EfS3_EEvPKT0_S6_PKT1_S9_PKT2_S9_S9_PS4_S7_ii:
	.zero		972


//--------------------- .nv.constant0._ZN2at6native46batch_norm_backward_elemt_channels_last_kernelILi4EN3c108BFloat16EffEEvPKT0_S6_PKT1_S9_PKT2_S9_S9_PS4_S7_ii --------------------------
	.section	.nv.constant0._ZN2at6native46batch_norm_backward_elemt_channels_last_kernelILi4EN3c108BFloat16EffEEvPKT0_S6_PKT1_S9_PKT2_S9_S9_PS4_S7_ii,"a",@progbits
	.sectionflags	@""
	.align	4
.nv.constant0._ZN2at6native46batch_norm_backward_elemt_channels_last_kernelILi4EN3c108BFloat16EffEEvPKT0_S6_PKT1_S9_PKT2_S9_S9_PS4_S7_ii:
	.zero		972


//--------------------- .nv.constant0._ZN2at6native46batch_norm_backward_elemt_channels_last_kernelILi4EN3c104HalfEfS3_EEvPKT0_S6_PKT1_S9_PKT2_S9_S9_PS4_S7_ii --------------------------
	.section	.nv.constant0._ZN2at6native46batch_norm_backward_elemt_channels_last_kernelILi4EN3c104HalfEfS3_EEvPKT0_S6_PKT1_S9_PKT2_S9_S9_PS4_S7_ii,"a",@progbits
	.sectionflags	@""
	.align	4
.nv.constant0._ZN2at6native46batch_norm_backward_elemt_channels_last_kernelILi4EN3c104HalfEfS3_EEvPKT0_S6_PKT1_S9_PKT2_S9_S9_PS4_S7_ii:
	.zero		972


//--------------------- .nv.constant0._ZN2at6native46batch_norm_backward_elemt_channels_last_kernelILi4EN3c104HalfEffEEvPKT0_S6_PKT1_S9_PKT2_S9_S9_PS4_S7_ii --------------------------
	.section	.nv.constant0._ZN2at6native46batch_norm_backward_elemt_channels_last_kernelILi4EN3c104HalfEffEEvPKT0_S6_PKT1_S9_PKT2_S9_S9_PS4_S7_ii,"a",@progbits
	.sectionflags	@""
	.align	4
.nv.constant0._ZN2at6native46batch_norm_backward_elemt_channels_last_kernelILi4EN3c104HalfEffEEvPKT0_S6_PKT1_S9_PKT2_S9_S9_PS4_S7_ii:
	.zero		972


//--------------------- .nv.constant0._ZN2at6native46batch_norm_backward_elemt_channels_last_kernelILi4EfffEEvPKT0_S4_PKT1_S7_PKT2_S7_S7_PS2_S5_ii --------------------------
	.section	.nv.constant0._ZN2at6native46batch_norm_backward_elemt_channels_last_kernelILi4EfffEEvPKT0_S4_PKT1_S7_PKT2_S7_S7_PS2_S5_ii,"a",@progbits
	.sectionflags	@""
	.align	4
.nv.constant0._ZN2at6native46batch_norm_backward_elemt_channels_last_kernelILi4EfffEEvPKT0_S4_PKT1_S7_PKT2_S7_S7_PS2_S5_ii:
	.zero		972


//--------------------- .nv.constant0._ZN2at6native46batch_norm_backward_elemt_channels_last_kernelILi4EdddEEvPKT0_S4_PKT1_S7_PKT2_S7_S7_PS2_S5_ii --------------------------
	.section	.nv.constant0._ZN2at6native46batch_norm_backward_elemt_channels_last_kernelILi4EdddEEvPKT0_S4_PKT1_S7_PKT2_S7_S7_PS2_S5_ii,"a",@progbits
	.sectionflags	@""
	.align	4
.nv.constant0._ZN2at6native46batch_norm_backward_elemt_channels_last_kernelILi4EdddEEvPKT0_S4_PKT1_S7_PKT2_S7_S7_PS2_S5_ii:
	.zero		976


//--------------------- .nv.constant0._ZN2at6native46batch_norm_backward_elemt_channels_last_kernelILi4EN3c108BFloat16EfS3_EEvPKT0_S6_PKT1_S9_PKT2_S9_S9_PKiPS4_lii --------------------------
	.section	.nv.constant0._ZN2at6native46batch_norm_backward_elemt_channels_last_kernelILi4EN3c108BFloat16EfS3_EEvPKT0_S6_PKT1_S9_PKT2_S9_S9_PKiPS4_lii,"a",@progbits
	.sectionflags	@""
	.align	4
.nv.constant0._ZN2at6native46batch_norm_backward_elemt_channels_last_kernelILi4EN3c108BFloat16EfS3_EEvPKT0_S6_PKT1_S9_PKT2_S9_S9_PKiPS4_lii:
	.zero		984


//--------------------- .nv.constant0._ZN2at6native46batch_norm_backward_elemt_channels_last_kernelILi4EN3c104HalfEfS3_EEvPKT0_S6_PKT1_S9_PKT2_S9_S9_PKiPS4_lii --------------------------
	.section	.nv.constant0._ZN2at6native46batch_norm_backward_elemt_channels_last_kernelILi4EN3c104HalfEfS3_EEvPKT0_S6_PKT1_S9_PKT2_S9_S9_PKiPS4_lii,"a",@progbits
	.sectionflags	@""
	.align	4
.nv.constant0._ZN2at6native46batch_norm_backward_elemt_channels_last_kernelILi4EN3c104HalfEfS3_EEvPKT0_S6_PKT1_S9_PKT2_S9_S9_PKiPS4_lii:
	.zero		984


//--------------------- .nv.constant0._ZN2at6native46batch_norm_backward_elemt_channels_last_kernelILi4EN3c108BFloat16EffEEvPKT0_S6_PKT1_S9_PKT2_S9_S9_PKiPS4_lii --------------------------
	.section	.nv.constant0._ZN2at6native46batch_norm_backward_elemt_channels_last_kernelILi4EN3c108BFloat16EffEEvPKT0_S6_PKT1_S9_PKT2_S9_S9_PKiPS4_lii,"a",@progbits
	.sectionflags	@""
	.align	4
.nv.constant0._ZN2at6native46batch_norm_backward_elemt_channels_last_kernelILi4EN3c108BFloat16EffEEvPKT0_S6_PKT1_S9_PKT2_S9_S9_PKiPS4_lii:
	.zero		984


//--------------------- .nv.constant0._ZN2at6native46batch_norm_backward_elemt_channels_last_kernelILi4EN3c104HalfEffEEvPKT0_S6_PKT1_S9_PKT2_S9_S9_PKiPS4_lii --------------------------
	.section	.nv.constant0._ZN2at6native46batch_norm_backward_elemt_channels_last_kernelILi4EN3c104HalfEffEEvPKT0_S6_PKT1_S9_PKT2_S9_S9_PKiPS4_lii,"a",@progbits
	.sectionflags	@""
	.align	4
.nv.constant0._ZN2at6native46batch_norm_backward_elemt_channels_last_kernelILi4EN3c104HalfEffEEvPKT0_S6_PKT1_S9_PKT2_S9_S9_PKiPS4_lii:
	.zero		984


//--------------------- .nv.constant0._ZN2at6native46batch_norm_backward_elemt_channels_last_kernelILi4EfffEEvPKT0_S4_PKT1_S7_PKT2_S7_S7_PKiPS2_lii --------------------------
	.section	.nv.constant0._ZN2at6native46batch_norm_backward_elemt_channels_last_kernelILi4EfffEEvPKT0_S4_PKT1_S7_PKT2_S7_S7_PKiPS2_lii,"a",@progbits
	.sectionflags	@""
	.align	4
.nv.constant0._ZN2at6native46batch_norm_backward_elemt_channels_last_kernelILi4EfffEEvPKT0_S4_PKT1_S7_PKT2_S7_S7_PKiPS2_lii:
	.zero		984


//--------------------- .nv.constant0._ZN2at6native46batch_norm_backward_elemt_channels_last_kernelILi4EdddEEvPKT0_S4_PKT1_S7_PKT2_S7_S7_PKiPS2_lii --------------------------
	.section	.nv.constant0._ZN2at6native46batch_norm_backward_elemt_channels_last_kernelILi4EdddEEvPKT0_S4_PKT1_S7_PKT2_S7_S7_PKiPS2_lii,"a",@progbits
	.sectionflags	@""
	.align	4
.nv.constant0._ZN2at6native46batch_norm_backward_elemt_channels_last_kernelILi4EdddEEvPKT0_S4_PKT1_S7_PKT2_S7_S7_PKiPS2_lii:
	.zero		984


//--------------------- .nv.constant0._ZN2at6native47batch_norm_backward_reduce_channels_last_kernelILi4EN3c108BFloat16EfS3_EEvPKT0_S6_PKT1_S9_PS7_SA_PT2_SC_PVS7_Piii --------------------------
	.section	.nv.constant0._ZN2at6native47batch_norm_backward_reduce_channels_last_kernelILi4EN3c108BFloat16EfS3_EEvPKT0_S6_PKT1_S9_PS7_SA_PT2_SC_PVS7_Piii,"a",@progbits
	.sectionflags	@""
	.align	4
.nv.constant0._ZN2at6native47batch_norm_backward_reduce_channels_last_kernelILi4EN3c108BFloat16EfS3_EEvPKT0_S6_PKT1_S9_PS7_SA_PT2_SC_PVS7_Piii:
	.zero		984


//--------------------- .nv.constant0._ZN2at6native47batch_norm_backward_reduce_channels_last_kernelILi4EN3c104HalfEfS3_EEvPKT0_S6_PKT1_S9_PS7_SA_PT2_SC_PVS7_Piii --------------------------
	.section	.nv.constant0._ZN2at6native47batch_norm_backward_reduce_channels_last_kernelILi4EN3c104HalfEfS3_EEvPKT0_S6_PKT1_S9_PS7_SA_PT2_SC_PVS7_Piii,"a",@progbits
	.sectionflags	@""
	.align	4
.nv.constant0._ZN2at6native47batch_norm_backward_reduce_channels_last_kernelILi4EN3c104HalfEfS3_EEvPKT0_S6_PKT1_S9_PS7_SA_PT2_SC_PVS7_Piii:
	.zero		984


//--------------------- .nv.constant0._ZN2at6native47batch_norm_backward_reduce_channels_last_kernelILi4EN3c108BFloat16EffEEvPKT0_S6_PKT1_S9_PS7_SA_PT2_SC_PVS7_Piii --------------------------
	.section	.nv.constant0._ZN2at6native47batch_norm_backward_reduce_channels_last_kernelILi4EN3c108BFloat16EffEEvPKT0_S6_PKT1_S9_PS7_SA_PT2_SC_PVS7_Piii,"a",@progbits
	.sectionflags	@""
	.align	4
.nv.constant0._ZN2at6native47batch_norm_backward_reduce_channels_last_kernelILi4EN3c108BFloat16EffEEvPKT0_S6_PKT1_S9_PS7_SA_PT2_SC_PVS7_Piii:
	.zero		984


//--------------------- .nv.constant0._ZN2at6native47batch_norm_backward_reduce_channels_last_kernelILi4EN3c104HalfEffEEvPKT0_S6_PKT1_S9_PS7_SA_PT2_SC_PVS7_Piii --------------------------
	.section	.nv.constant0._ZN2at6native47batch_norm_backward_reduce_channels_last_kernelILi4EN3c104HalfEffEEvPKT0_S6_PKT1_S9_PS7_SA_PT2_SC_PVS7_Piii,"a",@progbits
	.sectionflags	@""
	.align	4
.nv.constant0._ZN2at6native47batch_norm_backward_reduce_channels_last_kernelILi4EN3c104HalfEffEEvPKT0_S6_PKT1_S9_PS7_SA_PT2_SC_PVS7_Piii:
	.zero		984


//--------------------- .nv.constant0._ZN2at6native47batch_norm_backward_reduce_channels_last_kernelILi4EfffEEvPKT0_S4_PKT1_S7_PS5_S8_PT2_SA_PVS5_Piii --------------------------
	.section	.nv.constant0._ZN2at6native47batch_norm_backward_reduce_channels_last_kernelILi4EfffEEvPKT0_S4_PKT1_S7_PS5_S8_PT2_SA_PVS5_Piii,"a",@progbits
	.sectionflags	@""
	.align	4
.nv.constant0._ZN2at6native47batch_norm_backward_reduce_channels_last_kernelILi4EfffEEvPKT0_S4_PKT1_S7_PS5_S8_PT2_SA_PVS5_Piii:
	.zero		984


//--------------------- .nv.constant0._ZN2at6native47batch_norm_backward_reduce_channels_last_kernelILi4EdddEEvPKT0_S4_PKT1_S7_PS5_S8_PT2_SA_PVS5_Piii --------------------------
	.section	.nv.constant0._ZN2at6native47batch_norm_backward_reduce_channels_last_kernelILi4EdddEEvPKT0_S4_PKT1_S7_PS5_S8_PT2_SA_PVS5_Piii,"a",@progbits
	.sectionflags	@""
	.align	4
.nv.constant0._ZN2at6native47batch_norm_backward_reduce_channels_last_kernelILi4EdddEEvPKT0_S4_PKT1_S7_PS5_S8_PT2_SA_PVS5_Piii:
	.zero		984


//--------------------- .nv.constant0._ZN2at6native47batch_norm_transform_input_channels_last_kernelIN3c108BFloat16EfS3_Li4EEEvPKT_S6_PKT0_S9_PKT1_SC_PS4_iib --------------------------
	.section	.nv.constant0._ZN2at6native47batch_norm_transform_input_channels_last_kernelIN3c108BFloat16EfS3_Li4EEEvPKT_S6_PKT0_S9_PKT1_SC_PS4_iib,"a",@progbits
	.sectionflags	@""
	.align	4
.nv.constant0._ZN2at6native47batch_norm_transform_input_channels_last_kernelIN3c108BFloat16EfS3_Li4EEEvPKT_S6_PKT0_S9_PKT1_SC_PS4_iib:
	.zero		961


//--------------------- .nv.constant0._ZN2at6native47batch_norm_transform_input_channels_last_kernelIN3c104HalfEfS3_Li4EEEvPKT_S6_PKT0_S9_PKT1_SC_PS4_iib --------------------------
	.section	.nv.constant0._ZN2at6native47batch_norm_transform_input_channels_last_kernelIN3c104HalfEfS3_Li4EEEvPKT_S6_PKT0_S9_PKT1_SC_PS4_iib,"a",@progbits
	.sectionflags	@""
	.align	4
.nv.constant0._ZN2at6native47batch_norm_transform_input_channels_last_kernelIN3c104HalfEfS3_Li4EEEvPKT_S6_PKT0_S9_PKT1_SC_PS4_iib:
	.zero		961


//--------------------- .nv.constant0._ZN2at6native47batch_norm_transform_input_channels_last_kernelIN3c108BFloat16EffLi4EEEvPKT_S6_PKT0_S9_PKT1_SC_PS4_iib --------------------------
	.section	.nv.constant0._ZN2at6native47batch_norm_transform_input_channels_last_kernelIN3c108BFloat16EffLi4EEEvPKT_S6_PKT0_S9_PKT1_SC_PS4_iib,"a",@progbits
	.sectionflags	@""
	.align	4
.nv.constant0._ZN2at6native47batch_norm_transform_input_channels_last_kernelIN3c108BFloat16EffLi4EEEvPKT_S6_PKT0_S9_PKT1_SC_PS4_iib:
	.zero		961


//--------------------- .nv.constant0._ZN2at6native47batch_norm_transform_input_channels_last_kernelIN3c104HalfEffLi4EEEvPKT_S6_PKT0_S9_PKT1_SC_PS4_iib --------------------------
	.section	.nv.constant0._ZN2at6native47batch_norm_transform_input_channels_last_kernelIN3c104HalfEffLi4EEEvPKT_S6_PKT0_S9_PKT1_SC_PS4_iib,"a",@progbits
	.sectionflags	@""
	.align	4
.nv.constant0._ZN2at6native47batch_norm_transform_input_channels_last_kernelIN3c104HalfEffLi4EEEvPKT_S6_PKT0_S9_PKT1_SC_PS4_iib:
	.zero		961


//--------------------- .nv.constant0._ZN2at6native47batch_norm_transform_input_channels_last_kernelIfffLi4EEEvPKT_S4_PKT0_S7_PKT1_SA_PS2_iib --------------------------
	.section	.nv.constant0._ZN2at6native47batch_norm_transform_input_channels_last_kernelIfffLi4EEEvPKT_S4_PKT0_S7_PKT1_SA_PS2_iib,"a",@progbits
	.sectionflags	@""
	.align	4
.nv.constant0._ZN2at6native47batch_norm_transform_input_channels_last_kernelIfffLi4EEEvPKT_S4_PKT0_S7_PKT1_SA_PS2_iib:
	.zero		961


//--------------------- .nv.constant0._ZN2at6native47batch_norm_transform_input_channels_last_kernelIdddLi4EEEvPKT_S4_PKT0_S7_PKT1_SA_PS2_iib --------------------------
	.section	.nv.constant0._ZN2at6native47batch_norm_transform_input_channels_last_kernelIdddLi4EEEvPKT_S4_PKT0_S7_PKT1_SA_PS2_iib,"a",@progbits
	.sectionflags	@""
	.align	4
.nv.constant0._ZN2at6native47batch_norm_transform_input_channels_last_kernelIdddLi4EEEvPKT_S4_PKT0_S7_PKT1_SA_PS2_iib:
	.zero		961


//--------------------- SYMBOLS --------------------------

	.type		.nv.reservedSmem.offset0,@object
	.size		.nv.reservedSmem.offset0,0x4
	.type		.nv.reservedSmem.cap,@object
	.size		.nv.reservedSmem.cap,0x4
	.type		__assertfail,@function
